//
// Generated by NVIDIA NVVM Compiler
//
// Compiler Build ID: CL-36424714
// Cuda compilation tools, release 13.0, V13.0.88
// Based on NVVM 20.0.0
//

.version 9.0
.target sm_100
.address_size 64

	// .globl	mul_mat_q40_8_8_true
// _ZZN34_INTERNAL_9074448f_4_k_cu_5eb7d63f24mul_mat_q_stream_k_fixupILi8ELi8ELb1EEEvPKiS2_PfPKfiiiiiiE14ids_dst_shared has been demoted
// _ZZN34_INTERNAL_9074448f_4_k_cu_5eb7d63f24mul_mat_q_stream_k_fixupILi16ELi8ELb1EEEvPKiS2_PfPKfiiiiiiE14ids_dst_shared has been demoted
// _ZZN34_INTERNAL_9074448f_4_k_cu_5eb7d63f24mul_mat_q_stream_k_fixupILi24ELi8ELb1EEEvPKiS2_PfPKfiiiiiiE14ids_dst_shared has been demoted
// _ZZN34_INTERNAL_9074448f_4_k_cu_5eb7d63f24mul_mat_q_stream_k_fixupILi32ELi8ELb1EEEvPKiS2_PfPKfiiiiiiE14ids_dst_shared has been demoted
// _ZZN34_INTERNAL_9074448f_4_k_cu_5eb7d63f24mul_mat_q_stream_k_fixupILi40ELi8ELb1EEEvPKiS2_PfPKfiiiiiiE14ids_dst_shared has been demoted
// _ZZN34_INTERNAL_9074448f_4_k_cu_5eb7d63f24mul_mat_q_stream_k_fixupILi48ELi8ELb1EEEvPKiS2_PfPKfiiiiiiE14ids_dst_shared has been demoted
// _ZZN34_INTERNAL_9074448f_4_k_cu_5eb7d63f24mul_mat_q_stream_k_fixupILi64ELi8ELb1EEEvPKiS2_PfPKfiiiiiiE14ids_dst_shared has been demoted
// _ZZN34_INTERNAL_9074448f_4_k_cu_5eb7d63f24mul_mat_q_stream_k_fixupILi80ELi8ELb1EEEvPKiS2_PfPKfiiiiiiE14ids_dst_shared has been demoted
// _ZZN34_INTERNAL_9074448f_4_k_cu_5eb7d63f24mul_mat_q_stream_k_fixupILi96ELi8ELb1EEEvPKiS2_PfPKfiiiiiiE14ids_dst_shared has been demoted
// _ZZN34_INTERNAL_9074448f_4_k_cu_5eb7d63f24mul_mat_q_stream_k_fixupILi112ELi8ELb1EEEvPKiS2_PfPKfiiiiiiE14ids_dst_shared has been demoted
// _ZZN34_INTERNAL_9074448f_4_k_cu_5eb7d63f24mul_mat_q_stream_k_fixupILi128ELi8ELb1EEEvPKiS2_PfPKfiiiiiiE14ids_dst_shared has been demoted
// _ZZN34_INTERNAL_9074448f_4_k_cu_5eb7d63f24mul_mat_q_stream_k_fixupILi8ELi8ELb0EEEvPKiS2_PfPKfiiiiiiE14ids_dst_shared has been demoted
// _ZZN34_INTERNAL_9074448f_4_k_cu_5eb7d63f24mul_mat_q_stream_k_fixupILi16ELi8ELb0EEEvPKiS2_PfPKfiiiiiiE14ids_dst_shared has been demoted
// _ZZN34_INTERNAL_9074448f_4_k_cu_5eb7d63f24mul_mat_q_stream_k_fixupILi24ELi8ELb0EEEvPKiS2_PfPKfiiiiiiE14ids_dst_shared has been demoted
// _ZZN34_INTERNAL_9074448f_4_k_cu_5eb7d63f24mul_mat_q_stream_k_fixupILi32ELi8ELb0EEEvPKiS2_PfPKfiiiiiiE14ids_dst_shared has been demoted
// _ZZN34_INTERNAL_9074448f_4_k_cu_5eb7d63f24mul_mat_q_stream_k_fixupILi40ELi8ELb0EEEvPKiS2_PfPKfiiiiiiE14ids_dst_shared has been demoted
// _ZZN34_INTERNAL_9074448f_4_k_cu_5eb7d63f24mul_mat_q_stream_k_fixupILi48ELi8ELb0EEEvPKiS2_PfPKfiiiiiiE14ids_dst_shared has been demoted
// _ZZN34_INTERNAL_9074448f_4_k_cu_5eb7d63f24mul_mat_q_stream_k_fixupILi64ELi8ELb0EEEvPKiS2_PfPKfiiiiiiE14ids_dst_shared has been demoted
// _ZZN34_INTERNAL_9074448f_4_k_cu_5eb7d63f24mul_mat_q_stream_k_fixupILi80ELi8ELb0EEEvPKiS2_PfPKfiiiiiiE14ids_dst_shared has been demoted
// _ZZN34_INTERNAL_9074448f_4_k_cu_5eb7d63f24mul_mat_q_stream_k_fixupILi96ELi8ELb0EEEvPKiS2_PfPKfiiiiiiE14ids_dst_shared has been demoted
// _ZZN34_INTERNAL_9074448f_4_k_cu_5eb7d63f24mul_mat_q_stream_k_fixupILi112ELi8ELb0EEEvPKiS2_PfPKfiiiiiiE14ids_dst_shared has been demoted
// _ZZN34_INTERNAL_9074448f_4_k_cu_5eb7d63f24mul_mat_q_stream_k_fixupILi128ELi8ELb0EEEvPKiS2_PfPKfiiiiiiE14ids_dst_shared has been demoted
.extern .shared .align 16 .b8 ids_dst_shared[];
.extern .shared .align 16 .b8 data_mul_mat_q[];

.visible .entry mul_mat_q40_8_8_true(
	.param .u64 .ptr .align 1 mul_mat_q40_8_8_true_param_0,
	.param .u64 .ptr .align 1 mul_mat_q40_8_8_true_param_1,
	.param .u64 .ptr .align 1 mul_mat_q40_8_8_true_param_2,
	.param .u64 .ptr .align 1 mul_mat_q40_8_8_true_param_3,
	.param .u64 .ptr .align 1 mul_mat_q40_8_8_true_param_4,
	.param .u64 .ptr .align 1 mul_mat_q40_8_8_true_param_5,
	.param .u32 mul_mat_q40_8_8_true_param_6,
	.param .u32 mul_mat_q40_8_8_true_param_7,
	.param .u32 mul_mat_q40_8_8_true_param_8,
	.param .u32 mul_mat_q40_8_8_true_param_9,
	.param .u32 mul_mat_q40_8_8_true_param_10,
	.param .u32 mul_mat_q40_8_8_true_param_11,
	.param .u32 mul_mat_q40_8_8_true_param_12,
	.param .u32 mul_mat_q40_8_8_true_param_13,
	.param .u32 mul_mat_q40_8_8_true_param_14,
	.param .u32 mul_mat_q40_8_8_true_param_15,
	.param .u32 mul_mat_q40_8_8_true_param_16
)
.maxntid 256
.minnctapersm 1
{
	.reg .pred 	%p<49>;
	.reg .b16 	%rs<73>;
	.reg .b32 	%r<1824>;
	.reg .b32 	%f<301>;
	.reg .b64 	%rd<445>;

	ld.param.u64 	%rd149, [mul_mat_q40_8_8_true_param_0];
	ld.param.u64 	%rd150, [mul_mat_q40_8_8_true_param_1];
	ld.param.u64 	%rd148, [mul_mat_q40_8_8_true_param_2];
	ld.param.u64 	%rd151, [mul_mat_q40_8_8_true_param_3];
	ld.param.u64 	%rd152, [mul_mat_q40_8_8_true_param_4];
	ld.param.u64 	%rd153, [mul_mat_q40_8_8_true_param_5];
	ld.param.u32 	%r122, [mul_mat_q40_8_8_true_param_6];
	ld.param.u32 	%r123, [mul_mat_q40_8_8_true_param_7];
	ld.param.u32 	%r124, [mul_mat_q40_8_8_true_param_8];
	ld.param.u32 	%r125, [mul_mat_q40_8_8_true_param_9];
	ld.param.u32 	%r126, [mul_mat_q40_8_8_true_param_10];
	ld.param.u32 	%r127, [mul_mat_q40_8_8_true_param_11];
	ld.param.u32 	%r128, [mul_mat_q40_8_8_true_param_12];
	ld.param.u32 	%r129, [mul_mat_q40_8_8_true_param_13];
	ld.param.u32 	%r130, [mul_mat_q40_8_8_true_param_14];
	ld.param.u32 	%r131, [mul_mat_q40_8_8_true_param_15];
	ld.param.u32 	%r132, [mul_mat_q40_8_8_true_param_16];
	cvta.to.global.u64 	%rd1, %rd152;
	cvta.to.global.u64 	%rd2, %rd149;
	cvta.to.global.u64 	%rd3, %rd150;
	cvta.to.global.u64 	%rd4, %rd153;
	cvta.to.global.u64 	%rd5, %rd151;
	add.s32 	%r133, %r124, 7;
	shr.s32 	%r134, %r133, 31;
	shr.u32 	%r135, %r134, 29;
	add.s32 	%r136, %r133, %r135;
	shr.s32 	%r1, %r136, 3;
	mov.u32 	%r2, %tid.y;
	shl.b32 	%r137, %r2, 5;
	mov.u32 	%r3, %tid.x;
	add.s32 	%r4, %r137, %r3;
	setp.gt.u32 	%p4, %r4, 7;
	shl.b32 	%r138, %r4, 2;
	mov.u32 	%r139, ids_dst_shared;
	add.s32 	%r5, %r139, %r138;
	@%p4 bra 	$L__BB0_2;
	st.shared.u32 	[%r5], %r4;
$L__BB0_2:
	bar.sync 	0;
	shr.s32 	%r140, %r122, 31;
	shr.u32 	%r141, %r140, 27;
	add.s32 	%r142, %r122, %r141;
	shr.s32 	%r143, %r142, 5;
	cvt.s64.s32 	%rd6, %r143;
	mov.u32 	%r6, %ctaid.x;
	cvt.u64.u32 	%rd154, %r6;
	cvt.s64.s32 	%rd7, %r129;
	cvt.s64.s32 	%rd8, %r1;
	add.s32 	%r144, %r123, 127;
	shr.s32 	%r145, %r144, 31;
	shr.u32 	%r146, %r145, 25;
	add.s32 	%r147, %r144, %r146;
	shr.s32 	%r148, %r147, 7;
	cvt.s64.s32 	%rd9, %r148;
	mul.lo.s64 	%rd155, %rd6, %rd154;
	mul.lo.s64 	%rd156, %rd155, %rd9;
	mul.lo.s64 	%rd157, %rd156, %rd8;
	mul.lo.s64 	%rd10, %rd157, %rd7;
	mov.u32 	%r149, %nctaid.x;
	cvt.u64.u32 	%rd11, %r149;
	and.b64  	%rd158, %rd10, -4294967296;
	setp.ne.s64 	%p5, %rd158, 0;
	@%p5 bra 	$L__BB0_4;
	cvt.u32.u64 	%r150, %rd11;
	cvt.u32.u64 	%r151, %rd10;
	div.u32 	%r152, %r151, %r150;
	cvt.u64.u32 	%rd428, %r152;
	bra.uni 	$L__BB0_5;
$L__BB0_4:
	div.s64 	%rd428, %rd10, %rd11;
$L__BB0_5:
	add.s32 	%r153, %r6, 1;
	cvt.u64.u32 	%rd159, %r153;
	mul.lo.s64 	%rd160, %rd6, %rd159;
	mul.lo.s64 	%rd161, %rd160, %rd9;
	mul.lo.s64 	%rd162, %rd161, %rd8;
	mul.lo.s64 	%rd15, %rd162, %rd7;
	and.b64  	%rd163, %rd15, -4294967296;
	setp.ne.s64 	%p6, %rd163, 0;
	@%p6 bra 	$L__BB0_7;
	cvt.u32.u64 	%r154, %rd11;
	cvt.u32.u64 	%r155, %rd15;
	div.u32 	%r156, %r155, %r154;
	cvt.u64.u32 	%rd429, %r156;
	bra.uni 	$L__BB0_8;
$L__BB0_7:
	div.s64 	%rd429, %rd15, %rd11;
$L__BB0_8:
	or.b64  	%rd164, %rd428, %rd6;
	and.b64  	%rd165, %rd164, -4294967296;
	setp.ne.s64 	%p7, %rd165, 0;
	@%p7 bra 	$L__BB0_10;
	cvt.u32.u64 	%r157, %rd6;
	cvt.u32.u64 	%r158, %rd428;
	rem.u32 	%r159, %r158, %r157;
	cvt.u64.u32 	%rd430, %r159;
	bra.uni 	$L__BB0_11;
$L__BB0_10:
	rem.s64 	%rd430, %rd428, %rd6;
$L__BB0_11:
	cvt.u32.u64 	%r160, %rd430;
	shr.s32 	%r161, %r160, 31;
	shr.u32 	%r162, %r161, 29;
	add.s32 	%r163, %r160, %r162;
	and.b32  	%r164, %r163, -8;
	sub.s32 	%r165, %r160, %r164;
	cvt.s64.s32 	%rd166, %r165;
	sub.s64 	%rd433, %rd428, %rd166;
	or.b64  	%rd167, %rd429, %rd6;
	and.b64  	%rd168, %rd167, -4294967296;
	setp.ne.s64 	%p8, %rd168, 0;
	@%p8 bra 	$L__BB0_13;
	cvt.u32.u64 	%r166, %rd6;
	cvt.u32.u64 	%r167, %rd429;
	rem.u32 	%r168, %r167, %r166;
	cvt.u64.u32 	%rd431, %r168;
	bra.uni 	$L__BB0_14;
$L__BB0_13:
	rem.s64 	%rd431, %rd429, %rd6;
$L__BB0_14:
	cvt.u32.u64 	%r169, %rd431;
	shr.s32 	%r170, %r169, 31;
	shr.u32 	%r171, %r170, 29;
	add.s32 	%r172, %r169, %r171;
	and.b32  	%r173, %r172, -8;
	sub.s32 	%r174, %r169, %r173;
	cvt.s64.s32 	%rd169, %r174;
	sub.s64 	%rd26, %rd429, %rd169;
	or.b64  	%rd170, %rd433, %rd6;
	and.b64  	%rd171, %rd170, -4294967296;
	setp.ne.s64 	%p9, %rd171, 0;
	@%p9 bra 	$L__BB0_16;
	cvt.u32.u64 	%r175, %rd6;
	cvt.u32.u64 	%r176, %rd433;
	rem.u32 	%r177, %r176, %r175;
	cvt.u64.u32 	%rd432, %r177;
	bra.uni 	$L__BB0_17;
$L__BB0_16:
	rem.s64 	%rd432, %rd433, %rd6;
$L__BB0_17:
	cvt.u32.u64 	%r178, %rd6;
	cvt.u32.u64 	%r1811, %rd432;
	sub.s64 	%rd173, %rd432, %rd433;
	add.s64 	%rd174, %rd173, %rd26;
	min.s64 	%rd175, %rd6, %rd174;
	cvt.u32.u64 	%r1819, %rd175;
	setp.lt.s64 	%p48, %rd433, %rd26;
	setp.ge.s64 	%p10, %rd433, %rd26;
	setp.ne.s32 	%p11, %r178, %r1819;
	mov.u32 	%r180, data_mul_mat_q;
	add.s32 	%r181, %r180, %r138;
	add.s32 	%r9, %r181, 32;
	or.pred  	%p12, %p10, %p11;
	@%p12 bra 	$L__BB0_53;
	mul.lo.s32 	%r182, %r129, %r1;
	cvt.s64.s32 	%rd176, %r182;
	mul.lo.s64 	%rd30, %rd176, %rd6;
	cvt.u64.u32 	%rd177, %r182;
	mul.lo.s64 	%rd31, %rd177, %rd6;
	mul.lo.s64 	%rd32, %rd8, %rd6;
	cvt.u64.u32 	%rd178, %r1;
	mul.lo.s64 	%rd33, %rd178, %rd6;
	shr.u32 	%r183, %r3, 2;
	and.b32  	%r184, %r3, 3;
	cvt.u64.u32 	%rd34, %r183;
	shl.b32 	%r185, %r183, 3;
	or.b32  	%r10, %r185, %r184;
	and.b32  	%r186, %r3, 7;
	shl.b32 	%r187, %r2, 2;
	shr.u32 	%r188, %r3, 3;
	add.s32 	%r11, %r188, %r187;
	cvt.u64.u32 	%rd35, %r186;
	cvt.s64.s32 	%rd36, %r126;
	shl.b32 	%r189, %r2, 4;
	and.b32  	%r190, %r3, 15;
	and.b32  	%r191, %r183, 252;
	mad.lo.s32 	%r192, %r2, 1216, %r191;
	mad.lo.s32 	%r193, %r190, 76, %r192;
	add.s32 	%r12, %r183, %r189;
	mad.lo.s32 	%r194, %r183, 28, %r10;
	shl.b32 	%r195, %r3, 1;
	and.b32  	%r13, %r195, 6;
	add.s32 	%r14, %r2, 8;
	add.s32 	%r15, %r2, 16;
	add.s32 	%r16, %r2, 24;
	add.s32 	%r17, %r2, 32;
	add.s32 	%r18, %r2, 40;
	add.s32 	%r19, %r2, 48;
	add.s32 	%r20, %r2, 56;
	add.s32 	%r21, %r2, 64;
	add.s32 	%r22, %r2, 72;
	add.s32 	%r23, %r2, 80;
	add.s32 	%r24, %r2, 88;
	add.s32 	%r25, %r2, 96;
	add.s32 	%r26, %r2, 104;
	add.s32 	%r27, %r2, 112;
	add.s32 	%r28, %r2, 120;
	add.s32 	%r29, %r11, 32;
	add.s32 	%r30, %r11, 64;
	add.s32 	%r31, %r11, 96;
	cvt.u64.u32 	%rd37, %r4;
	mul.wide.u32 	%rd179, %r193, 4;
	cvt.u64.u32 	%rd180, %r180;
	cvta.shared.u64 	%rd181, %rd180;
	add.s64 	%rd182, %rd181, %rd179;
	add.s64 	%rd38, %rd182, 2080;
	add.s64 	%rd39, %rd182, 2112;
	add.s64 	%rd40, %rd182, 2144;
	add.s64 	%rd41, %rd182, 2176;
	mad.lo.s32 	%r197, %r12, 304, %r180;
	add.s32 	%r32, %r197, 2336;
	shl.b32 	%r198, %r194, 2;
	add.s32 	%r199, %r180, %r198;
	add.s32 	%r33, %r199, 48;
	mad.lo.s32 	%r200, %r184, 288, %r180;
	add.s32 	%r34, %r200, 32;
	add.s64 	%rd42, %rd182, 2208;
	add.s64 	%rd43, %rd182, 2240;
	add.s64 	%rd44, %rd182, 2272;
	add.s64 	%rd45, %rd182, 2304;
	shl.b32 	%r201, %r3, 3;
	and.b32  	%r202, %r201, 24;
	add.s32 	%r35, %r139, %r202;
	add.s32 	%r36, %r12, 8;
	mul.wide.u32 	%rd183, %r184, 4;
	add.s64 	%rd184, %rd183, %rd2;
	add.s64 	%rd46, %rd184, 4;
	cvta.to.global.u64 	%rd47, %rd148;
$L__BB0_19:
	cvt.s64.s32 	%rd49, %rd433;
	or.b64  	%rd185, %rd49, %rd30;
	and.b64  	%rd186, %rd185, -4294967296;
	setp.ne.s64 	%p13, %rd186, 0;
	@%p13 bra 	$L__BB0_21;
	cvt.u32.u64 	%r204, %rd30;
	cvt.u32.u64 	%r205, %rd49;
	div.u32 	%r206, %r205, %r204;
	cvt.u64.u32 	%rd434, %r206;
	bra.uni 	$L__BB0_22;
$L__BB0_21:
	div.s64 	%rd434, %rd49, %rd30;
$L__BB0_22:
	cvt.u32.u64 	%r38, %rd434;
	mul.lo.s64 	%rd187, %rd31, %rd434;
	sub.s64 	%rd53, %rd433, %rd187;
	cvt.s64.s32 	%rd54, %rd53;
	or.b64  	%rd188, %rd54, %rd32;
	and.b64  	%rd189, %rd188, -4294967296;
	setp.ne.s64 	%p14, %rd189, 0;
	@%p14 bra 	$L__BB0_24;
	cvt.u32.u64 	%r207, %rd32;
	cvt.u32.u64 	%r208, %rd54;
	div.u32 	%r209, %r208, %r207;
	cvt.u64.u32 	%rd435, %r209;
	bra.uni 	$L__BB0_25;
$L__BB0_24:
	div.s64 	%rd435, %rd54, %rd32;
$L__BB0_25:
	cvt.u32.u64 	%r39, %rd435;
	mul.lo.s64 	%rd190, %rd33, %rd435;
	sub.s64 	%rd191, %rd53, %rd190;
	cvt.s64.s32 	%rd58, %rd191;
	or.b64  	%rd192, %rd58, %rd6;
	and.b64  	%rd193, %rd192, -4294967296;
	setp.ne.s64 	%p15, %rd193, 0;
	@%p15 bra 	$L__BB0_27;
	cvt.u32.u64 	%r211, %rd58;
	div.u32 	%r212, %r211, %r178;
	cvt.u64.u32 	%rd436, %r212;
	bra.uni 	$L__BB0_28;
$L__BB0_27:
	div.s64 	%rd436, %rd58, %rd6;
$L__BB0_28:
	setp.eq.s64 	%p16, %rd148, 0;
	cvt.u32.u64 	%r214, %rd436;
	mul.lo.s32 	%r1814, %r131, %r39;
	mul.lo.s32 	%r215, %r132, %r39;
	shl.b32 	%r41, %r214, 3;
	mad.lo.s32 	%r1815, %r41, %r127, %r215;
	mov.b32 	%r1812, 0;
	mov.u32 	%r1813, %r124;
	@%p16 bra 	$L__BB0_37;
	shl.b64 	%rd194, %rd435, 32;
	shr.s64 	%rd195, %rd194, 30;
	add.s64 	%rd196, %rd5, %rd195;
	ld.global.nc.u32 	%r1812, [%rd196];
	add.s64 	%rd197, %rd194, 4294967296;
	shr.s64 	%rd198, %rd197, 30;
	add.s64 	%rd199, %rd5, %rd198;
	ld.global.nc.u32 	%r216, [%rd199];
	sub.s32 	%r1813, %r216, %r1812;
	setp.lt.s32 	%p17, %r41, %r1813;
	@%p17 bra 	$L__BB0_34;
	add.s64 	%rd62, %rd433, %rd6;
	or.b64  	%rd200, %rd62, %rd6;
	and.b64  	%rd201, %rd200, -4294967296;
	setp.ne.s64 	%p18, %rd201, 0;
	@%p18 bra 	$L__BB0_32;
	cvt.u32.u64 	%r218, %rd62;
	rem.u32 	%r219, %r218, %r178;
	cvt.u64.u32 	%rd437, %r219;
	bra.uni 	$L__BB0_33;
$L__BB0_32:
	rem.s64 	%rd437, %rd62, %rd6;
$L__BB0_33:
	sub.s64 	%rd433, %rd62, %rd437;
	sub.s64 	%rd202, %rd26, %rd433;
	min.s64 	%rd440, %rd6, %rd202;
	bra.uni 	$L__BB0_52;
$L__BB0_34:
	setp.gt.u32 	%p19, %r4, 7;
	bar.sync 	0;
	@%p19 bra 	$L__BB0_36;
	add.s32 	%r220, %r41, %r4;
	add.s32 	%r221, %r220, %r1812;
	mul.wide.s32 	%rd203, %r221, 4;
	add.s64 	%rd204, %rd47, %rd203;
	ld.global.nc.u32 	%r222, [%rd204];
	st.shared.u32 	[%r5], %r222;
$L__BB0_36:
	bar.sync 	0;
	mov.b32 	%r1814, 0;
	mov.u32 	%r1815, %r1814;
$L__BB0_37:
	add.s32 	%r225, %r1812, %r41;
	mad.lo.s32 	%r226, %r225, 36, %r1814;
	shl.b32 	%r227, %r38, 7;
	add.s32 	%r228, %r1815, %r227;
	not.b32 	%r229, %r227;
	add.s32 	%r49, %r123, %r229;
	not.b32 	%r230, %r41;
	add.s32 	%r50, %r1813, %r230;
	div.s32 	%r231, %r39, %r128;
	mul.lo.s32 	%r51, %r231, %r130;
	mul.lo.s32 	%r52, %r227, %r125;
	cvt.s64.s32 	%rd68, %r226;
	cvt.s64.s32 	%rd69, %r228;
	setp.ge.s32 	%p20, %r1811, %r178;
	mov.f32 	%f289, 0f00000000;
	mov.f32 	%f290, %f289;
	mov.f32 	%f291, %f289;
	mov.f32 	%f292, %f289;
	@%p20 bra 	$L__BB0_40;
	cvt.u32.u64 	%r232, %rd35;
	min.s32 	%r233, %r2, %r49;
	mul.lo.s32 	%r234, %r233, %r125;
	cvt.s64.s32 	%rd205, %r234;
	mad.lo.s32 	%r235, %r233, 76, %r10;
	shl.b32 	%r236, %r235, 2;
	add.s32 	%r238, %r180, 2080;
	add.s32 	%r53, %r238, %r236;
	min.s32 	%r239, %r14, %r49;
	mul.lo.s32 	%r240, %r239, %r125;
	cvt.s64.s32 	%rd206, %r240;
	mad.lo.s32 	%r241, %r239, 76, %r10;
	shl.b32 	%r242, %r241, 2;
	add.s32 	%r54, %r238, %r242;
	min.s32 	%r243, %r15, %r49;
	mul.lo.s32 	%r244, %r243, %r125;
	cvt.s64.s32 	%rd207, %r244;
	mad.lo.s32 	%r245, %r243, 76, %r10;
	shl.b32 	%r246, %r245, 2;
	add.s32 	%r55, %r238, %r246;
	min.s32 	%r247, %r16, %r49;
	mul.lo.s32 	%r248, %r247, %r125;
	cvt.s64.s32 	%rd208, %r248;
	mad.lo.s32 	%r249, %r247, 76, %r10;
	shl.b32 	%r250, %r249, 2;
	add.s32 	%r56, %r238, %r250;
	min.s32 	%r251, %r17, %r49;
	mul.lo.s32 	%r252, %r251, %r125;
	cvt.s64.s32 	%rd209, %r252;
	mad.lo.s32 	%r253, %r251, 76, %r10;
	shl.b32 	%r254, %r253, 2;
	add.s32 	%r57, %r238, %r254;
	min.s32 	%r255, %r18, %r49;
	mul.lo.s32 	%r256, %r255, %r125;
	cvt.s64.s32 	%rd210, %r256;
	mad.lo.s32 	%r257, %r255, 76, %r10;
	shl.b32 	%r258, %r257, 2;
	add.s32 	%r58, %r238, %r258;
	min.s32 	%r259, %r19, %r49;
	mul.lo.s32 	%r260, %r259, %r125;
	cvt.s64.s32 	%rd211, %r260;
	mad.lo.s32 	%r261, %r259, 76, %r10;
	shl.b32 	%r262, %r261, 2;
	add.s32 	%r59, %r238, %r262;
	min.s32 	%r263, %r20, %r49;
	mul.lo.s32 	%r264, %r263, %r125;
	cvt.s64.s32 	%rd212, %r264;
	mad.lo.s32 	%r265, %r263, 76, %r10;
	shl.b32 	%r266, %r265, 2;
	add.s32 	%r60, %r238, %r266;
	min.s32 	%r267, %r21, %r49;
	mul.lo.s32 	%r268, %r267, %r125;
	cvt.s64.s32 	%rd213, %r268;
	mad.lo.s32 	%r269, %r267, 76, %r10;
	shl.b32 	%r270, %r269, 2;
	add.s32 	%r61, %r238, %r270;
	min.s32 	%r271, %r22, %r49;
	mul.lo.s32 	%r272, %r271, %r125;
	cvt.s64.s32 	%rd214, %r272;
	mad.lo.s32 	%r273, %r271, 76, %r10;
	shl.b32 	%r274, %r273, 2;
	add.s32 	%r62, %r238, %r274;
	min.s32 	%r275, %r23, %r49;
	mul.lo.s32 	%r276, %r275, %r125;
	cvt.s64.s32 	%rd215, %r276;
	mad.lo.s32 	%r277, %r275, 76, %r10;
	shl.b32 	%r278, %r277, 2;
	add.s32 	%r63, %r238, %r278;
	min.s32 	%r279, %r24, %r49;
	mul.lo.s32 	%r280, %r279, %r125;
	cvt.s64.s32 	%rd216, %r280;
	mad.lo.s32 	%r281, %r279, 76, %r10;
	shl.b32 	%r282, %r281, 2;
	add.s32 	%r64, %r238, %r282;
	min.s32 	%r283, %r25, %r49;
	mul.lo.s32 	%r284, %r283, %r125;
	cvt.s64.s32 	%rd217, %r284;
	mad.lo.s32 	%r285, %r283, 76, %r10;
	shl.b32 	%r286, %r285, 2;
	add.s32 	%r65, %r238, %r286;
	min.s32 	%r287, %r26, %r49;
	mul.lo.s32 	%r288, %r287, %r125;
	cvt.s64.s32 	%rd218, %r288;
	mad.lo.s32 	%r289, %r287, 76, %r10;
	shl.b32 	%r290, %r289, 2;
	add.s32 	%r66, %r238, %r290;
	min.s32 	%r291, %r27, %r49;
	mul.lo.s32 	%r292, %r291, %r125;
	cvt.s64.s32 	%rd219, %r292;
	mad.lo.s32 	%r293, %r291, 76, %r10;
	shl.b32 	%r294, %r293, 2;
	add.s32 	%r67, %r238, %r294;
	min.s32 	%r295, %r28, %r49;
	mul.lo.s32 	%r296, %r295, %r125;
	cvt.s64.s32 	%rd220, %r296;
	mad.lo.s32 	%r297, %r295, 76, %r10;
	shl.b32 	%r298, %r297, 2;
	add.s32 	%r68, %r238, %r298;
	min.s32 	%r299, %r11, %r49;
	mul.lo.s32 	%r300, %r299, %r125;
	cvt.s64.s32 	%rd221, %r300;
	mad.lo.s32 	%r301, %r299, 76, %r232;
	shl.b32 	%r302, %r301, 2;
	add.s32 	%r303, %r180, 2336;
	add.s32 	%r69, %r303, %r302;
	min.s32 	%r304, %r29, %r49;
	mul.lo.s32 	%r305, %r304, %r125;
	cvt.s64.s32 	%rd222, %r305;
	mad.lo.s32 	%r306, %r304, 76, %r232;
	shl.b32 	%r307, %r306, 2;
	add.s32 	%r70, %r303, %r307;
	min.s32 	%r308, %r30, %r49;
	mul.lo.s32 	%r309, %r308, %r125;
	cvt.s64.s32 	%rd223, %r309;
	mad.lo.s32 	%r310, %r308, 76, %r232;
	shl.b32 	%r311, %r310, 2;
	add.s32 	%r71, %r303, %r311;
	min.s32 	%r312, %r31, %r49;
	mad.lo.s32 	%r313, %r312, 76, %r232;
	shl.b32 	%r314, %r313, 2;
	add.s32 	%r72, %r303, %r314;
	mul.lo.s32 	%r315, %r125, %r312;
	cvt.s64.s32 	%rd224, %r315;
	add.s64 	%rd70, %rd35, %rd224;
	add.s32 	%r316, %r1811, %r52;
	add.s32 	%r1816, %r316, %r51;
	add.s64 	%rd71, %rd35, %rd223;
	add.s64 	%rd72, %rd35, %rd222;
	add.s64 	%rd73, %rd35, %rd221;
	add.s64 	%rd74, %rd34, %rd205;
	add.s64 	%rd75, %rd34, %rd220;
	add.s64 	%rd76, %rd34, %rd206;
	add.s64 	%rd77, %rd34, %rd219;
	add.s64 	%rd78, %rd34, %rd207;
	add.s64 	%rd79, %rd34, %rd218;
	add.s64 	%rd80, %rd34, %rd208;
	add.s64 	%rd81, %rd34, %rd217;
	add.s64 	%rd82, %rd34, %rd209;
	add.s64 	%rd83, %rd34, %rd216;
	add.s64 	%rd84, %rd34, %rd210;
	add.s64 	%rd85, %rd34, %rd215;
	add.s64 	%rd86, %rd34, %rd211;
	add.s64 	%rd87, %rd34, %rd214;
	add.s64 	%rd88, %rd34, %rd212;
	add.s64 	%rd89, %rd34, %rd213;
	shl.b64 	%rd225, %rd68, 2;
	add.s64 	%rd90, %rd3, %rd225;
	mov.f32 	%f289, 0f00000000;
$L__BB0_39:
	cvt.s64.s32 	%rd234, %r1811;
	mul.lo.s64 	%rd235, %rd234, %rd36;
	cvt.s64.s32 	%rd236, %r1816;
	add.s64 	%rd237, %rd70, %rd236;
	mad.lo.s64 	%rd238, %rd237, 18, %rd2;
	add.s64 	%rd239, %rd71, %rd236;
	mad.lo.s64 	%rd240, %rd239, 18, %rd2;
	add.s64 	%rd241, %rd72, %rd236;
	mad.lo.s64 	%rd242, %rd241, 18, %rd2;
	add.s64 	%rd243, %rd73, %rd236;
	mad.lo.s64 	%rd244, %rd243, 18, %rd2;
	add.s64 	%rd245, %rd74, %rd236;
	mad.lo.s64 	%rd246, %rd245, 18, %rd46;
	add.s64 	%rd247, %rd75, %rd236;
	mad.lo.s64 	%rd248, %rd247, 18, %rd46;
	add.s64 	%rd249, %rd76, %rd236;
	mad.lo.s64 	%rd250, %rd249, 18, %rd46;
	add.s64 	%rd251, %rd77, %rd236;
	mad.lo.s64 	%rd252, %rd251, 18, %rd46;
	add.s64 	%rd253, %rd78, %rd236;
	mad.lo.s64 	%rd254, %rd253, 18, %rd46;
	add.s64 	%rd255, %rd79, %rd236;
	mad.lo.s64 	%rd256, %rd255, 18, %rd46;
	add.s64 	%rd257, %rd80, %rd236;
	mad.lo.s64 	%rd258, %rd257, 18, %rd46;
	add.s64 	%rd259, %rd81, %rd236;
	mad.lo.s64 	%rd260, %rd259, 18, %rd46;
	add.s64 	%rd261, %rd82, %rd236;
	mad.lo.s64 	%rd262, %rd261, 18, %rd46;
	add.s64 	%rd263, %rd83, %rd236;
	mad.lo.s64 	%rd264, %rd263, 18, %rd46;
	add.s64 	%rd265, %rd84, %rd236;
	mad.lo.s64 	%rd266, %rd265, 18, %rd46;
	add.s64 	%rd267, %rd85, %rd236;
	mad.lo.s64 	%rd268, %rd267, 18, %rd46;
	add.s64 	%rd269, %rd86, %rd236;
	mad.lo.s64 	%rd270, %rd269, 18, %rd46;
	add.s64 	%rd271, %rd87, %rd236;
	mad.lo.s64 	%rd272, %rd271, 18, %rd46;
	add.s64 	%rd273, %rd88, %rd236;
	mad.lo.s64 	%rd274, %rd273, 18, %rd46;
	add.s64 	%rd275, %rd89, %rd236;
	mad.lo.s64 	%rd276, %rd275, 18, %rd46;
	ld.global.nc.u16 	%rs5, [%rd246+-2];
	cvt.u32.u16 	%r606, %rs5;
	ld.global.nc.u16 	%rs6, [%rd246];
	cvt.u32.u16 	%r607, %rs6;
	shl.b32 	%r608, %r607, 16;
	or.b32  	%r609, %r608, %r606;
	and.b32  	%r319, %r609, 252645135;
	add.s32 	%r610, %r319, 2021161080;
	xor.b32  	%r611, %r610, -2139062144;
	xor.b32  	%r612, %r319, 134744072;
	xor.b32  	%r613, %r610, %r609;
	and.b32  	%r317, %r613, %r612;
	// begin inline asm
	prmt.b32 %r317, %r317, 0, 0xba98;
	// end inline asm
	// begin inline asm
	prmt.b32 %r319, %r319, 0, 0xba98;
	// end inline asm
	xor.b32  	%r614, %r319, 2139062143;
	not.b32 	%r615, %r317;
	and.b32  	%r616, %r611, %r615;
	and.b32  	%r617, %r614, %r317;
	or.b32  	%r618, %r616, %r617;
	st.shared.u32 	[%r53], %r618;
	shr.u32 	%r619, %r609, 4;
	and.b32  	%r323, %r619, 252645135;
	add.s32 	%r620, %r323, 2021161080;
	xor.b32  	%r621, %r620, -2139062144;
	xor.b32  	%r622, %r323, 134744072;
	xor.b32  	%r623, %r620, %r619;
	and.b32  	%r321, %r623, %r622;
	// begin inline asm
	prmt.b32 %r321, %r321, 0, 0xba98;
	// end inline asm
	// begin inline asm
	prmt.b32 %r323, %r323, 0, 0xba98;
	// end inline asm
	xor.b32  	%r624, %r323, 2139062143;
	not.b32 	%r625, %r321;
	and.b32  	%r626, %r621, %r625;
	and.b32  	%r627, %r624, %r321;
	or.b32  	%r628, %r626, %r627;
	st.shared.u32 	[%r53+16], %r628;
	ld.global.nc.u16 	%rs7, [%rd250+-2];
	cvt.u32.u16 	%r629, %rs7;
	ld.global.nc.u16 	%rs8, [%rd250];
	cvt.u32.u16 	%r630, %rs8;
	shl.b32 	%r631, %r630, 16;
	or.b32  	%r632, %r631, %r629;
	and.b32  	%r327, %r632, 252645135;
	add.s32 	%r633, %r327, 2021161080;
	xor.b32  	%r634, %r633, -2139062144;
	xor.b32  	%r635, %r327, 134744072;
	xor.b32  	%r636, %r633, %r632;
	and.b32  	%r325, %r636, %r635;
	// begin inline asm
	prmt.b32 %r325, %r325, 0, 0xba98;
	// end inline asm
	// begin inline asm
	prmt.b32 %r327, %r327, 0, 0xba98;
	// end inline asm
	xor.b32  	%r637, %r327, 2139062143;
	not.b32 	%r638, %r325;
	and.b32  	%r639, %r634, %r638;
	and.b32  	%r640, %r637, %r325;
	or.b32  	%r641, %r639, %r640;
	st.shared.u32 	[%r54], %r641;
	shr.u32 	%r642, %r632, 4;
	and.b32  	%r331, %r642, 252645135;
	add.s32 	%r643, %r331, 2021161080;
	xor.b32  	%r644, %r643, -2139062144;
	xor.b32  	%r645, %r331, 134744072;
	xor.b32  	%r646, %r643, %r642;
	and.b32  	%r329, %r646, %r645;
	// begin inline asm
	prmt.b32 %r329, %r329, 0, 0xba98;
	// end inline asm
	// begin inline asm
	prmt.b32 %r331, %r331, 0, 0xba98;
	// end inline asm
	xor.b32  	%r647, %r331, 2139062143;
	not.b32 	%r648, %r329;
	and.b32  	%r649, %r644, %r648;
	and.b32  	%r650, %r647, %r329;
	or.b32  	%r651, %r649, %r650;
	st.shared.u32 	[%r54+16], %r651;
	ld.global.nc.u16 	%rs9, [%rd254+-2];
	cvt.u32.u16 	%r652, %rs9;
	ld.global.nc.u16 	%rs10, [%rd254];
	cvt.u32.u16 	%r653, %rs10;
	shl.b32 	%r654, %r653, 16;
	or.b32  	%r655, %r654, %r652;
	and.b32  	%r335, %r655, 252645135;
	add.s32 	%r656, %r335, 2021161080;
	xor.b32  	%r657, %r656, -2139062144;
	xor.b32  	%r658, %r335, 134744072;
	xor.b32  	%r659, %r656, %r655;
	and.b32  	%r333, %r659, %r658;
	// begin inline asm
	prmt.b32 %r333, %r333, 0, 0xba98;
	// end inline asm
	// begin inline asm
	prmt.b32 %r335, %r335, 0, 0xba98;
	// end inline asm
	xor.b32  	%r660, %r335, 2139062143;
	not.b32 	%r661, %r333;
	and.b32  	%r662, %r657, %r661;
	and.b32  	%r663, %r660, %r333;
	or.b32  	%r664, %r662, %r663;
	st.shared.u32 	[%r55], %r664;
	shr.u32 	%r665, %r655, 4;
	and.b32  	%r339, %r665, 252645135;
	add.s32 	%r666, %r339, 2021161080;
	xor.b32  	%r667, %r666, -2139062144;
	xor.b32  	%r668, %r339, 134744072;
	xor.b32  	%r669, %r666, %r665;
	and.b32  	%r337, %r669, %r668;
	// begin inline asm
	prmt.b32 %r337, %r337, 0, 0xba98;
	// end inline asm
	// begin inline asm
	prmt.b32 %r339, %r339, 0, 0xba98;
	// end inline asm
	xor.b32  	%r670, %r339, 2139062143;
	not.b32 	%r671, %r337;
	and.b32  	%r672, %r667, %r671;
	and.b32  	%r673, %r670, %r337;
	or.b32  	%r674, %r672, %r673;
	st.shared.u32 	[%r55+16], %r674;
	ld.global.nc.u16 	%rs11, [%rd258+-2];
	cvt.u32.u16 	%r675, %rs11;
	ld.global.nc.u16 	%rs12, [%rd258];
	cvt.u32.u16 	%r676, %rs12;
	shl.b32 	%r677, %r676, 16;
	or.b32  	%r678, %r677, %r675;
	and.b32  	%r343, %r678, 252645135;
	add.s32 	%r679, %r343, 2021161080;
	xor.b32  	%r680, %r679, -2139062144;
	xor.b32  	%r681, %r343, 134744072;
	xor.b32  	%r682, %r679, %r678;
	and.b32  	%r341, %r682, %r681;
	// begin inline asm
	prmt.b32 %r341, %r341, 0, 0xba98;
	// end inline asm
	// begin inline asm
	prmt.b32 %r343, %r343, 0, 0xba98;
	// end inline asm
	xor.b32  	%r683, %r343, 2139062143;
	not.b32 	%r684, %r341;
	and.b32  	%r685, %r680, %r684;
	and.b32  	%r686, %r683, %r341;
	or.b32  	%r687, %r685, %r686;
	st.shared.u32 	[%r56], %r687;
	shr.u32 	%r688, %r678, 4;
	and.b32  	%r347, %r688, 252645135;
	add.s32 	%r689, %r347, 2021161080;
	xor.b32  	%r690, %r689, -2139062144;
	xor.b32  	%r691, %r347, 134744072;
	xor.b32  	%r692, %r689, %r688;
	and.b32  	%r345, %r692, %r691;
	// begin inline asm
	prmt.b32 %r345, %r345, 0, 0xba98;
	// end inline asm
	// begin inline asm
	prmt.b32 %r347, %r347, 0, 0xba98;
	// end inline asm
	xor.b32  	%r693, %r347, 2139062143;
	not.b32 	%r694, %r345;
	and.b32  	%r695, %r690, %r694;
	and.b32  	%r696, %r693, %r345;
	or.b32  	%r697, %r695, %r696;
	st.shared.u32 	[%r56+16], %r697;
	ld.global.nc.u16 	%rs13, [%rd262+-2];
	cvt.u32.u16 	%r698, %rs13;
	ld.global.nc.u16 	%rs14, [%rd262];
	cvt.u32.u16 	%r699, %rs14;
	shl.b32 	%r700, %r699, 16;
	or.b32  	%r701, %r700, %r698;
	and.b32  	%r351, %r701, 252645135;
	add.s32 	%r702, %r351, 2021161080;
	xor.b32  	%r703, %r702, -2139062144;
	xor.b32  	%r704, %r351, 134744072;
	xor.b32  	%r705, %r702, %r701;
	and.b32  	%r349, %r705, %r704;
	// begin inline asm
	prmt.b32 %r349, %r349, 0, 0xba98;
	// end inline asm
	// begin inline asm
	prmt.b32 %r351, %r351, 0, 0xba98;
	// end inline asm
	xor.b32  	%r706, %r351, 2139062143;
	not.b32 	%r707, %r349;
	and.b32  	%r708, %r703, %r707;
	and.b32  	%r709, %r706, %r349;
	or.b32  	%r710, %r708, %r709;
	st.shared.u32 	[%r57], %r710;
	shr.u32 	%r711, %r701, 4;
	and.b32  	%r355, %r711, 252645135;
	add.s32 	%r712, %r355, 2021161080;
	xor.b32  	%r713, %r712, -2139062144;
	xor.b32  	%r714, %r355, 134744072;
	xor.b32  	%r715, %r712, %r711;
	and.b32  	%r353, %r715, %r714;
	// begin inline asm
	prmt.b32 %r353, %r353, 0, 0xba98;
	// end inline asm
	// begin inline asm
	prmt.b32 %r355, %r355, 0, 0xba98;
	// end inline asm
	xor.b32  	%r716, %r355, 2139062143;
	not.b32 	%r717, %r353;
	and.b32  	%r718, %r713, %r717;
	and.b32  	%r719, %r716, %r353;
	or.b32  	%r720, %r718, %r719;
	st.shared.u32 	[%r57+16], %r720;
	ld.global.nc.u16 	%rs15, [%rd266+-2];
	cvt.u32.u16 	%r721, %rs15;
	ld.global.nc.u16 	%rs16, [%rd266];
	cvt.u32.u16 	%r722, %rs16;
	shl.b32 	%r723, %r722, 16;
	or.b32  	%r724, %r723, %r721;
	and.b32  	%r359, %r724, 252645135;
	add.s32 	%r725, %r359, 2021161080;
	xor.b32  	%r726, %r725, -2139062144;
	xor.b32  	%r727, %r359, 134744072;
	xor.b32  	%r728, %r725, %r724;
	and.b32  	%r357, %r728, %r727;
	// begin inline asm
	prmt.b32 %r357, %r357, 0, 0xba98;
	// end inline asm
	// begin inline asm
	prmt.b32 %r359, %r359, 0, 0xba98;
	// end inline asm
	xor.b32  	%r729, %r359, 2139062143;
	not.b32 	%r730, %r357;
	and.b32  	%r731, %r726, %r730;
	and.b32  	%r732, %r729, %r357;
	or.b32  	%r733, %r731, %r732;
	st.shared.u32 	[%r58], %r733;
	shr.u32 	%r734, %r724, 4;
	and.b32  	%r363, %r734, 252645135;
	add.s32 	%r735, %r363, 2021161080;
	xor.b32  	%r736, %r735, -2139062144;
	xor.b32  	%r737, %r363, 134744072;
	xor.b32  	%r738, %r735, %r734;
	and.b32  	%r361, %r738, %r737;
	// begin inline asm
	prmt.b32 %r361, %r361, 0, 0xba98;
	// end inline asm
	// begin inline asm
	prmt.b32 %r363, %r363, 0, 0xba98;
	// end inline asm
	xor.b32  	%r739, %r363, 2139062143;
	not.b32 	%r740, %r361;
	and.b32  	%r741, %r736, %r740;
	and.b32  	%r742, %r739, %r361;
	or.b32  	%r743, %r741, %r742;
	st.shared.u32 	[%r58+16], %r743;
	ld.global.nc.u16 	%rs17, [%rd270+-2];
	cvt.u32.u16 	%r744, %rs17;
	ld.global.nc.u16 	%rs18, [%rd270];
	cvt.u32.u16 	%r745, %rs18;
	shl.b32 	%r746, %r745, 16;
	or.b32  	%r747, %r746, %r744;
	and.b32  	%r367, %r747, 252645135;
	add.s32 	%r748, %r367, 2021161080;
	xor.b32  	%r749, %r748, -2139062144;
	xor.b32  	%r750, %r367, 134744072;
	xor.b32  	%r751, %r748, %r747;
	and.b32  	%r365, %r751, %r750;
	// begin inline asm
	prmt.b32 %r365, %r365, 0, 0xba98;
	// end inline asm
	// begin inline asm
	prmt.b32 %r367, %r367, 0, 0xba98;
	// end inline asm
	xor.b32  	%r752, %r367, 2139062143;
	not.b32 	%r753, %r365;
	and.b32  	%r754, %r749, %r753;
	and.b32  	%r755, %r752, %r365;
	or.b32  	%r756, %r754, %r755;
	st.shared.u32 	[%r59], %r756;
	shr.u32 	%r757, %r747, 4;
	and.b32  	%r371, %r757, 252645135;
	add.s32 	%r758, %r371, 2021161080;
	xor.b32  	%r759, %r758, -2139062144;
	xor.b32  	%r760, %r371, 134744072;
	xor.b32  	%r761, %r758, %r757;
	and.b32  	%r369, %r761, %r760;
	// begin inline asm
	prmt.b32 %r369, %r369, 0, 0xba98;
	// end inline asm
	// begin inline asm
	prmt.b32 %r371, %r371, 0, 0xba98;
	// end inline asm
	xor.b32  	%r762, %r371, 2139062143;
	not.b32 	%r763, %r369;
	and.b32  	%r764, %r759, %r763;
	and.b32  	%r765, %r762, %r369;
	or.b32  	%r766, %r764, %r765;
	st.shared.u32 	[%r59+16], %r766;
	ld.global.nc.u16 	%rs19, [%rd274+-2];
	cvt.u32.u16 	%r767, %rs19;
	ld.global.nc.u16 	%rs20, [%rd274];
	cvt.u32.u16 	%r768, %rs20;
	shl.b32 	%r769, %r768, 16;
	or.b32  	%r770, %r769, %r767;
	and.b32  	%r375, %r770, 252645135;
	add.s32 	%r771, %r375, 2021161080;
	xor.b32  	%r772, %r771, -2139062144;
	xor.b32  	%r773, %r375, 134744072;
	xor.b32  	%r774, %r771, %r770;
	and.b32  	%r373, %r774, %r773;
	// begin inline asm
	prmt.b32 %r373, %r373, 0, 0xba98;
	// end inline asm
	// begin inline asm
	prmt.b32 %r375, %r375, 0, 0xba98;
	// end inline asm
	xor.b32  	%r775, %r375, 2139062143;
	not.b32 	%r776, %r373;
	and.b32  	%r777, %r772, %r776;
	and.b32  	%r778, %r775, %r373;
	or.b32  	%r779, %r777, %r778;
	st.shared.u32 	[%r60], %r779;
	shr.u32 	%r780, %r770, 4;
	and.b32  	%r379, %r780, 252645135;
	add.s32 	%r781, %r379, 2021161080;
	xor.b32  	%r782, %r781, -2139062144;
	xor.b32  	%r783, %r379, 134744072;
	xor.b32  	%r784, %r781, %r780;
	and.b32  	%r377, %r784, %r783;
	// begin inline asm
	prmt.b32 %r377, %r377, 0, 0xba98;
	// end inline asm
	// begin inline asm
	prmt.b32 %r379, %r379, 0, 0xba98;
	// end inline asm
	xor.b32  	%r785, %r379, 2139062143;
	not.b32 	%r786, %r377;
	and.b32  	%r787, %r782, %r786;
	and.b32  	%r788, %r785, %r377;
	or.b32  	%r789, %r787, %r788;
	st.shared.u32 	[%r60+16], %r789;
	ld.global.nc.u16 	%rs21, [%rd276+-2];
	cvt.u32.u16 	%r790, %rs21;
	ld.global.nc.u16 	%rs22, [%rd276];
	cvt.u32.u16 	%r791, %rs22;
	shl.b32 	%r792, %r791, 16;
	or.b32  	%r793, %r792, %r790;
	and.b32  	%r383, %r793, 252645135;
	add.s32 	%r794, %r383, 2021161080;
	xor.b32  	%r795, %r794, -2139062144;
	xor.b32  	%r796, %r383, 134744072;
	xor.b32  	%r797, %r794, %r793;
	and.b32  	%r381, %r797, %r796;
	// begin inline asm
	prmt.b32 %r381, %r381, 0, 0xba98;
	// end inline asm
	// begin inline asm
	prmt.b32 %r383, %r383, 0, 0xba98;
	// end inline asm
	xor.b32  	%r798, %r383, 2139062143;
	not.b32 	%r799, %r381;
	and.b32  	%r800, %r795, %r799;
	and.b32  	%r801, %r798, %r381;
	or.b32  	%r802, %r800, %r801;
	st.shared.u32 	[%r61], %r802;
	shr.u32 	%r803, %r793, 4;
	and.b32  	%r387, %r803, 252645135;
	add.s32 	%r804, %r387, 2021161080;
	xor.b32  	%r805, %r804, -2139062144;
	xor.b32  	%r806, %r387, 134744072;
	xor.b32  	%r807, %r804, %r803;
	and.b32  	%r385, %r807, %r806;
	// begin inline asm
	prmt.b32 %r385, %r385, 0, 0xba98;
	// end inline asm
	// begin inline asm
	prmt.b32 %r387, %r387, 0, 0xba98;
	// end inline asm
	xor.b32  	%r808, %r387, 2139062143;
	not.b32 	%r809, %r385;
	and.b32  	%r810, %r805, %r809;
	and.b32  	%r811, %r808, %r385;
	or.b32  	%r812, %r810, %r811;
	st.shared.u32 	[%r61+16], %r812;
	ld.global.nc.u16 	%rs23, [%rd272+-2];
	cvt.u32.u16 	%r813, %rs23;
	ld.global.nc.u16 	%rs24, [%rd272];
	cvt.u32.u16 	%r814, %rs24;
	shl.b32 	%r815, %r814, 16;
	or.b32  	%r816, %r815, %r813;
	and.b32  	%r391, %r816, 252645135;
	add.s32 	%r817, %r391, 2021161080;
	xor.b32  	%r818, %r817, -2139062144;
	xor.b32  	%r819, %r391, 134744072;
	xor.b32  	%r820, %r817, %r816;
	and.b32  	%r389, %r820, %r819;
	// begin inline asm
	prmt.b32 %r389, %r389, 0, 0xba98;
	// end inline asm
	// begin inline asm
	prmt.b32 %r391, %r391, 0, 0xba98;
	// end inline asm
	xor.b32  	%r821, %r391, 2139062143;
	not.b32 	%r822, %r389;
	and.b32  	%r823, %r818, %r822;
	and.b32  	%r824, %r821, %r389;
	or.b32  	%r825, %r823, %r824;
	st.shared.u32 	[%r62], %r825;
	shr.u32 	%r826, %r816, 4;
	and.b32  	%r395, %r826, 252645135;
	add.s32 	%r827, %r395, 2021161080;
	xor.b32  	%r828, %r827, -2139062144;
	xor.b32  	%r829, %r395, 134744072;
	xor.b32  	%r830, %r827, %r826;
	and.b32  	%r393, %r830, %r829;
	// begin inline asm
	prmt.b32 %r393, %r393, 0, 0xba98;
	// end inline asm
	// begin inline asm
	prmt.b32 %r395, %r395, 0, 0xba98;
	// end inline asm
	xor.b32  	%r831, %r395, 2139062143;
	not.b32 	%r832, %r393;
	and.b32  	%r833, %r828, %r832;
	and.b32  	%r834, %r831, %r393;
	or.b32  	%r835, %r833, %r834;
	st.shared.u32 	[%r62+16], %r835;
	ld.global.nc.u16 	%rs25, [%rd268+-2];
	cvt.u32.u16 	%r836, %rs25;
	ld.global.nc.u16 	%rs26, [%rd268];
	cvt.u32.u16 	%r837, %rs26;
	shl.b32 	%r838, %r837, 16;
	or.b32  	%r839, %r838, %r836;
	and.b32  	%r399, %r839, 252645135;
	add.s32 	%r840, %r399, 2021161080;
	xor.b32  	%r841, %r840, -2139062144;
	xor.b32  	%r842, %r399, 134744072;
	xor.b32  	%r843, %r840, %r839;
	and.b32  	%r397, %r843, %r842;
	// begin inline asm
	prmt.b32 %r397, %r397, 0, 0xba98;
	// end inline asm
	// begin inline asm
	prmt.b32 %r399, %r399, 0, 0xba98;
	// end inline asm
	xor.b32  	%r844, %r399, 2139062143;
	not.b32 	%r845, %r397;
	and.b32  	%r846, %r841, %r845;
	and.b32  	%r847, %r844, %r397;
	or.b32  	%r848, %r846, %r847;
	st.shared.u32 	[%r63], %r848;
	shr.u32 	%r849, %r839, 4;
	and.b32  	%r403, %r849, 252645135;
	add.s32 	%r850, %r403, 2021161080;
	xor.b32  	%r851, %r850, -2139062144;
	xor.b32  	%r852, %r403, 134744072;
	xor.b32  	%r853, %r850, %r849;
	and.b32  	%r401, %r853, %r852;
	// begin inline asm
	prmt.b32 %r401, %r401, 0, 0xba98;
	// end inline asm
	// begin inline asm
	prmt.b32 %r403, %r403, 0, 0xba98;
	// end inline asm
	xor.b32  	%r854, %r403, 2139062143;
	not.b32 	%r855, %r401;
	and.b32  	%r856, %r851, %r855;
	and.b32  	%r857, %r854, %r401;
	or.b32  	%r858, %r856, %r857;
	st.shared.u32 	[%r63+16], %r858;
	ld.global.nc.u16 	%rs27, [%rd264+-2];
	cvt.u32.u16 	%r859, %rs27;
	ld.global.nc.u16 	%rs28, [%rd264];
	cvt.u32.u16 	%r860, %rs28;
	shl.b32 	%r861, %r860, 16;
	or.b32  	%r862, %r861, %r859;
	and.b32  	%r407, %r862, 252645135;
	add.s32 	%r863, %r407, 2021161080;
	xor.b32  	%r864, %r863, -2139062144;
	xor.b32  	%r865, %r407, 134744072;
	xor.b32  	%r866, %r863, %r862;
	and.b32  	%r405, %r866, %r865;
	// begin inline asm
	prmt.b32 %r405, %r405, 0, 0xba98;
	// end inline asm
	// begin inline asm
	prmt.b32 %r407, %r407, 0, 0xba98;
	// end inline asm
	xor.b32  	%r867, %r407, 2139062143;
	not.b32 	%r868, %r405;
	and.b32  	%r869, %r864, %r868;
	and.b32  	%r870, %r867, %r405;
	or.b32  	%r871, %r869, %r870;
	st.shared.u32 	[%r64], %r871;
	shr.u32 	%r872, %r862, 4;
	and.b32  	%r411, %r872, 252645135;
	add.s32 	%r873, %r411, 2021161080;
	xor.b32  	%r874, %r873, -2139062144;
	xor.b32  	%r875, %r411, 134744072;
	xor.b32  	%r876, %r873, %r872;
	and.b32  	%r409, %r876, %r875;
	// begin inline asm
	prmt.b32 %r409, %r409, 0, 0xba98;
	// end inline asm
	// begin inline asm
	prmt.b32 %r411, %r411, 0, 0xba98;
	// end inline asm
	xor.b32  	%r877, %r411, 2139062143;
	not.b32 	%r878, %r409;
	and.b32  	%r879, %r874, %r878;
	and.b32  	%r880, %r877, %r409;
	or.b32  	%r881, %r879, %r880;
	st.shared.u32 	[%r64+16], %r881;
	ld.global.nc.u16 	%rs29, [%rd260+-2];
	cvt.u32.u16 	%r882, %rs29;
	ld.global.nc.u16 	%rs30, [%rd260];
	cvt.u32.u16 	%r883, %rs30;
	shl.b32 	%r884, %r883, 16;
	or.b32  	%r885, %r884, %r882;
	and.b32  	%r415, %r885, 252645135;
	add.s32 	%r886, %r415, 2021161080;
	xor.b32  	%r887, %r886, -2139062144;
	xor.b32  	%r888, %r415, 134744072;
	xor.b32  	%r889, %r886, %r885;
	and.b32  	%r413, %r889, %r888;
	// begin inline asm
	prmt.b32 %r413, %r413, 0, 0xba98;
	// end inline asm
	// begin inline asm
	prmt.b32 %r415, %r415, 0, 0xba98;
	// end inline asm
	xor.b32  	%r890, %r415, 2139062143;
	not.b32 	%r891, %r413;
	and.b32  	%r892, %r887, %r891;
	and.b32  	%r893, %r890, %r413;
	or.b32  	%r894, %r892, %r893;
	st.shared.u32 	[%r65], %r894;
	shr.u32 	%r895, %r885, 4;
	and.b32  	%r419, %r895, 252645135;
	add.s32 	%r896, %r419, 2021161080;
	xor.b32  	%r897, %r896, -2139062144;
	xor.b32  	%r898, %r419, 134744072;
	xor.b32  	%r899, %r896, %r895;
	and.b32  	%r417, %r899, %r898;
	// begin inline asm
	prmt.b32 %r417, %r417, 0, 0xba98;
	// end inline asm
	// begin inline asm
	prmt.b32 %r419, %r419, 0, 0xba98;
	// end inline asm
	xor.b32  	%r900, %r419, 2139062143;
	not.b32 	%r901, %r417;
	and.b32  	%r902, %r897, %r901;
	and.b32  	%r903, %r900, %r417;
	or.b32  	%r904, %r902, %r903;
	st.shared.u32 	[%r65+16], %r904;
	ld.global.nc.u16 	%rs31, [%rd256+-2];
	cvt.u32.u16 	%r905, %rs31;
	ld.global.nc.u16 	%rs32, [%rd256];
	cvt.u32.u16 	%r906, %rs32;
	shl.b32 	%r907, %r906, 16;
	or.b32  	%r908, %r907, %r905;
	and.b32  	%r423, %r908, 252645135;
	add.s32 	%r909, %r423, 2021161080;
	xor.b32  	%r910, %r909, -2139062144;
	xor.b32  	%r911, %r423, 134744072;
	xor.b32  	%r912, %r909, %r908;
	and.b32  	%r421, %r912, %r911;
	// begin inline asm
	prmt.b32 %r421, %r421, 0, 0xba98;
	// end inline asm
	// begin inline asm
	prmt.b32 %r423, %r423, 0, 0xba98;
	// end inline asm
	xor.b32  	%r913, %r423, 2139062143;
	not.b32 	%r914, %r421;
	and.b32  	%r915, %r910, %r914;
	and.b32  	%r916, %r913, %r421;
	or.b32  	%r917, %r915, %r916;
	st.shared.u32 	[%r66], %r917;
	shr.u32 	%r918, %r908, 4;
	and.b32  	%r427, %r918, 252645135;
	add.s32 	%r919, %r427, 2021161080;
	xor.b32  	%r920, %r919, -2139062144;
	xor.b32  	%r921, %r427, 134744072;
	xor.b32  	%r922, %r919, %r918;
	and.b32  	%r425, %r922, %r921;
	// begin inline asm
	prmt.b32 %r425, %r425, 0, 0xba98;
	// end inline asm
	// begin inline asm
	prmt.b32 %r427, %r427, 0, 0xba98;
	// end inline asm
	xor.b32  	%r923, %r427, 2139062143;
	not.b32 	%r924, %r425;
	and.b32  	%r925, %r920, %r924;
	and.b32  	%r926, %r923, %r425;
	or.b32  	%r927, %r925, %r926;
	st.shared.u32 	[%r66+16], %r927;
	ld.global.nc.u16 	%rs33, [%rd252+-2];
	cvt.u32.u16 	%r928, %rs33;
	ld.global.nc.u16 	%rs34, [%rd252];
	cvt.u32.u16 	%r929, %rs34;
	shl.b32 	%r930, %r929, 16;
	or.b32  	%r931, %r930, %r928;
	and.b32  	%r431, %r931, 252645135;
	add.s32 	%r932, %r431, 2021161080;
	xor.b32  	%r933, %r932, -2139062144;
	xor.b32  	%r934, %r431, 134744072;
	xor.b32  	%r935, %r932, %r931;
	and.b32  	%r429, %r935, %r934;
	// begin inline asm
	prmt.b32 %r429, %r429, 0, 0xba98;
	// end inline asm
	// begin inline asm
	prmt.b32 %r431, %r431, 0, 0xba98;
	// end inline asm
	xor.b32  	%r936, %r431, 2139062143;
	not.b32 	%r937, %r429;
	and.b32  	%r938, %r933, %r937;
	and.b32  	%r939, %r936, %r429;
	or.b32  	%r940, %r938, %r939;
	st.shared.u32 	[%r67], %r940;
	shr.u32 	%r941, %r931, 4;
	and.b32  	%r435, %r941, 252645135;
	add.s32 	%r942, %r435, 2021161080;
	xor.b32  	%r943, %r942, -2139062144;
	xor.b32  	%r944, %r435, 134744072;
	xor.b32  	%r945, %r942, %r941;
	and.b32  	%r433, %r945, %r944;
	// begin inline asm
	prmt.b32 %r433, %r433, 0, 0xba98;
	// end inline asm
	// begin inline asm
	prmt.b32 %r435, %r435, 0, 0xba98;
	// end inline asm
	xor.b32  	%r946, %r435, 2139062143;
	not.b32 	%r947, %r433;
	and.b32  	%r948, %r943, %r947;
	and.b32  	%r949, %r946, %r433;
	or.b32  	%r950, %r948, %r949;
	st.shared.u32 	[%r67+16], %r950;
	ld.global.nc.u16 	%rs35, [%rd248+-2];
	cvt.u32.u16 	%r951, %rs35;
	ld.global.nc.u16 	%rs36, [%rd248];
	cvt.u32.u16 	%r952, %rs36;
	shl.b32 	%r953, %r952, 16;
	or.b32  	%r954, %r953, %r951;
	and.b32  	%r439, %r954, 252645135;
	add.s32 	%r955, %r439, 2021161080;
	xor.b32  	%r956, %r955, -2139062144;
	xor.b32  	%r957, %r439, 134744072;
	xor.b32  	%r958, %r955, %r954;
	and.b32  	%r437, %r958, %r957;
	// begin inline asm
	prmt.b32 %r437, %r437, 0, 0xba98;
	// end inline asm
	// begin inline asm
	prmt.b32 %r439, %r439, 0, 0xba98;
	// end inline asm
	xor.b32  	%r959, %r439, 2139062143;
	not.b32 	%r960, %r437;
	and.b32  	%r961, %r956, %r960;
	and.b32  	%r962, %r959, %r437;
	or.b32  	%r963, %r961, %r962;
	st.shared.u32 	[%r68], %r963;
	shr.u32 	%r964, %r954, 4;
	and.b32  	%r443, %r964, 252645135;
	add.s32 	%r965, %r443, 2021161080;
	xor.b32  	%r966, %r965, -2139062144;
	xor.b32  	%r967, %r443, 134744072;
	xor.b32  	%r968, %r965, %r964;
	and.b32  	%r441, %r968, %r967;
	// begin inline asm
	prmt.b32 %r441, %r441, 0, 0xba98;
	// end inline asm
	// begin inline asm
	prmt.b32 %r443, %r443, 0, 0xba98;
	// end inline asm
	xor.b32  	%r969, %r443, 2139062143;
	not.b32 	%r970, %r441;
	and.b32  	%r971, %r966, %r970;
	and.b32  	%r972, %r969, %r441;
	or.b32  	%r973, %r971, %r972;
	st.shared.u32 	[%r68+16], %r973;
	ld.global.nc.u16 	%rs1, [%rd244];
	// begin inline asm
	{  cvt.f32.f16 %f27, %rs1;}

	// end inline asm
	st.shared.f32 	[%r69], %f27;
	ld.global.nc.u16 	%rs2, [%rd242];
	// begin inline asm
	{  cvt.f32.f16 %f28, %rs2;}

	// end inline asm
	st.shared.f32 	[%r70], %f28;
	ld.global.nc.u16 	%rs3, [%rd240];
	// begin inline asm
	{  cvt.f32.f16 %f29, %rs3;}

	// end inline asm
	st.shared.f32 	[%r71], %f29;
	ld.global.nc.u16 	%rs4, [%rd238];
	// begin inline asm
	{  cvt.f32.f16 %f30, %rs4;}

	// end inline asm
	st.shared.f32 	[%r72], %f30;
	mad.lo.s64 	%rd277, %rd235, 9, %rd37;
	shl.b64 	%rd278, %rd277, 2;
	add.s64 	%rd279, %rd90, %rd278;
	ld.global.nc.u32 	%r974, [%rd279];
	st.shared.u32 	[%r9], %r974;
	ld.global.nc.u32 	%r975, [%rd279+1024];
	st.shared.u32 	[%r9+1024], %r975;
	bar.sync 	0;
	// begin inline asm
	ldmatrix.sync.aligned.m8n8.x4.b16 {%r445, %r446, %r447, %r448}, [%rd38];
	// end inline asm
	// begin inline asm
	ldmatrix.sync.aligned.m8n8.x4.b16 {%r449, %r450, %r451, %r452}, [%rd39];
	// end inline asm
	// begin inline asm
	ldmatrix.sync.aligned.m8n8.x4.b16 {%r453, %r454, %r455, %r456}, [%rd40];
	// end inline asm
	// begin inline asm
	ldmatrix.sync.aligned.m8n8.x4.b16 {%r457, %r458, %r459, %r460}, [%rd41];
	// end inline asm
	ld.shared.v4.f32 	{%f47, %f48, %f49, %f50}, [%r32];
	ld.shared.v4.f32 	{%f51, %f52, %f53, %f54}, [%r32+2432];
	ld.shared.u32 	%r471, [%r33];
	ld.shared.u32 	%r472, [%r33+16];
	ld.shared.v4.u32 	{%r461, %r477, %r493, %r509}, [%r34];
	// begin inline asm
	{.reg .f16 low,high;
  mov.b32 {low,high},%r461;
  cvt.f32.f16 %f31, low;}

	// end inline asm
	ld.shared.v4.u32 	{%r462, %r478, %r494, %r510}, [%r34+144];
	// begin inline asm
	{.reg .f16 low,high;
  mov.b32 {low,high},%r462;
  cvt.f32.f16 %f32, low;}

	// end inline asm
	mov.b32 	%r591, 0;
	mov.u32 	%r463, %r591;
	mov.u32 	%r464, %r591;
	mov.u32 	%r465, %r591;
	mov.u32 	%r466, %r591;
	// begin inline asm
	mma.sync.aligned.m16n8k32.row.col.s32.s8.s8.s32 {%r463, %r464, %r465, %r466}, {%r445, %r446, %r447, %r448}, {%r471, %r472}, {%r463, %r464, %r465, %r466};
	// end inline asm
	cvt.rn.f32.s32 	%f55, %r463;
	mul.f32 	%f56, %f47, %f55;
	fma.rn.f32 	%f57, %f56, %f31, %f292;
	cvt.rn.f32.s32 	%f58, %r464;
	mul.f32 	%f59, %f47, %f58;
	fma.rn.f32 	%f60, %f59, %f32, %f291;
	cvt.rn.f32.s32 	%f61, %r465;
	mul.f32 	%f62, %f51, %f61;
	fma.rn.f32 	%f63, %f62, %f31, %f290;
	cvt.rn.f32.s32 	%f64, %r466;
	mul.f32 	%f65, %f51, %f64;
	fma.rn.f32 	%f66, %f65, %f32, %f289;
	ld.shared.u32 	%r487, [%r33+32];
	ld.shared.u32 	%r488, [%r33+48];
	// begin inline asm
	{.reg .f16 low,high;
  mov.b32 {low,high},%r477;
  cvt.f32.f16 %f33, low;}

	// end inline asm
	// begin inline asm
	{.reg .f16 low,high;
  mov.b32 {low,high},%r478;
  cvt.f32.f16 %f34, low;}

	// end inline asm
	mov.u32 	%r479, %r591;
	mov.u32 	%r480, %r591;
	mov.u32 	%r481, %r591;
	mov.u32 	%r482, %r591;
	// begin inline asm
	mma.sync.aligned.m16n8k32.row.col.s32.s8.s8.s32 {%r479, %r480, %r481, %r482}, {%r449, %r450, %r451, %r452}, {%r487, %r488}, {%r479, %r480, %r481, %r482};
	// end inline asm
	cvt.rn.f32.s32 	%f67, %r479;
	mul.f32 	%f68, %f48, %f67;
	fma.rn.f32 	%f69, %f68, %f33, %f57;
	cvt.rn.f32.s32 	%f70, %r480;
	mul.f32 	%f71, %f48, %f70;
	fma.rn.f32 	%f72, %f71, %f34, %f60;
	cvt.rn.f32.s32 	%f73, %r481;
	mul.f32 	%f74, %f52, %f73;
	fma.rn.f32 	%f75, %f74, %f33, %f63;
	cvt.rn.f32.s32 	%f76, %r482;
	mul.f32 	%f77, %f52, %f76;
	fma.rn.f32 	%f78, %f77, %f34, %f66;
	ld.shared.u32 	%r503, [%r33+64];
	ld.shared.u32 	%r504, [%r33+80];
	// begin inline asm
	{.reg .f16 low,high;
  mov.b32 {low,high},%r493;
  cvt.f32.f16 %f35, low;}

	// end inline asm
	// begin inline asm
	{.reg .f16 low,high;
  mov.b32 {low,high},%r494;
  cvt.f32.f16 %f36, low;}

	// end inline asm
	mov.u32 	%r495, %r591;
	mov.u32 	%r496, %r591;
	mov.u32 	%r497, %r591;
	mov.u32 	%r498, %r591;
	// begin inline asm
	mma.sync.aligned.m16n8k32.row.col.s32.s8.s8.s32 {%r495, %r496, %r497, %r498}, {%r453, %r454, %r455, %r456}, {%r503, %r504}, {%r495, %r496, %r497, %r498};
	// end inline asm
	cvt.rn.f32.s32 	%f79, %r495;
	mul.f32 	%f80, %f49, %f79;
	fma.rn.f32 	%f81, %f80, %f35, %f69;
	cvt.rn.f32.s32 	%f82, %r496;
	mul.f32 	%f83, %f49, %f82;
	fma.rn.f32 	%f84, %f83, %f36, %f72;
	cvt.rn.f32.s32 	%f85, %r497;
	mul.f32 	%f86, %f53, %f85;
	fma.rn.f32 	%f87, %f86, %f35, %f75;
	cvt.rn.f32.s32 	%f88, %r498;
	mul.f32 	%f89, %f53, %f88;
	fma.rn.f32 	%f90, %f89, %f36, %f78;
	ld.shared.u32 	%r519, [%r33+96];
	ld.shared.u32 	%r520, [%r33+112];
	// begin inline asm
	{.reg .f16 low,high;
  mov.b32 {low,high},%r509;
  cvt.f32.f16 %f37, low;}

	// end inline asm
	// begin inline asm
	{.reg .f16 low,high;
  mov.b32 {low,high},%r510;
  cvt.f32.f16 %f38, low;}

	// end inline asm
	mov.u32 	%r511, %r591;
	mov.u32 	%r512, %r591;
	mov.u32 	%r513, %r591;
	mov.u32 	%r514, %r591;
	// begin inline asm
	mma.sync.aligned.m16n8k32.row.col.s32.s8.s8.s32 {%r511, %r512, %r513, %r514}, {%r457, %r458, %r459, %r460}, {%r519, %r520}, {%r511, %r512, %r513, %r514};
	// end inline asm
	cvt.rn.f32.s32 	%f91, %r511;
	mul.f32 	%f92, %f50, %f91;
	fma.rn.f32 	%f93, %f92, %f37, %f81;
	cvt.rn.f32.s32 	%f94, %r512;
	mul.f32 	%f95, %f50, %f94;
	fma.rn.f32 	%f96, %f95, %f38, %f84;
	cvt.rn.f32.s32 	%f97, %r513;
	mul.f32 	%f98, %f54, %f97;
	fma.rn.f32 	%f99, %f98, %f37, %f87;
	cvt.rn.f32.s32 	%f100, %r514;
	mul.f32 	%f101, %f54, %f100;
	fma.rn.f32 	%f102, %f101, %f38, %f90;
	bar.sync 	0;
	mad.lo.s64 	%rd280, %rd36, 144, %rd279;
	ld.global.nc.u32 	%r976, [%rd280];
	st.shared.u32 	[%r9], %r976;
	ld.global.nc.u32 	%r977, [%rd280+1024];
	st.shared.u32 	[%r9+1024], %r977;
	bar.sync 	0;
	// begin inline asm
	ldmatrix.sync.aligned.m8n8.x4.b16 {%r525, %r526, %r527, %r528}, [%rd42];
	// end inline asm
	// begin inline asm
	ldmatrix.sync.aligned.m8n8.x4.b16 {%r529, %r530, %r531, %r532}, [%rd43];
	// end inline asm
	// begin inline asm
	ldmatrix.sync.aligned.m8n8.x4.b16 {%r533, %r534, %r535, %r536}, [%rd44];
	// end inline asm
	// begin inline asm
	ldmatrix.sync.aligned.m8n8.x4.b16 {%r537, %r538, %r539, %r540}, [%rd45];
	// end inline asm
	ld.shared.v4.f32 	{%f103, %f104, %f105, %f106}, [%r32+16];
	ld.shared.v4.f32 	{%f107, %f108, %f109, %f110}, [%r32+2448];
	ld.shared.u32 	%r551, [%r33];
	ld.shared.u32 	%r552, [%r33+16];
	ld.shared.v4.u32 	{%r541, %r557, %r573, %r589}, [%r34];
	// begin inline asm
	{.reg .f16 low,high;
  mov.b32 {low,high},%r541;
  cvt.f32.f16 %f39, low;}

	// end inline asm
	ld.shared.v4.u32 	{%r542, %r558, %r574, %r590}, [%r34+144];
	// begin inline asm
	{.reg .f16 low,high;
  mov.b32 {low,high},%r542;
  cvt.f32.f16 %f40, low;}

	// end inline asm
	mov.u32 	%r543, %r591;
	mov.u32 	%r544, %r591;
	mov.u32 	%r545, %r591;
	mov.u32 	%r546, %r591;
	// begin inline asm
	mma.sync.aligned.m16n8k32.row.col.s32.s8.s8.s32 {%r543, %r544, %r545, %r546}, {%r525, %r526, %r527, %r528}, {%r551, %r552}, {%r543, %r544, %r545, %r546};
	// end inline asm
	cvt.rn.f32.s32 	%f111, %r543;
	mul.f32 	%f112, %f103, %f111;
	fma.rn.f32 	%f113, %f112, %f39, %f93;
	cvt.rn.f32.s32 	%f114, %r544;
	mul.f32 	%f115, %f103, %f114;
	fma.rn.f32 	%f116, %f115, %f40, %f96;
	cvt.rn.f32.s32 	%f117, %r545;
	mul.f32 	%f118, %f107, %f117;
	fma.rn.f32 	%f119, %f118, %f39, %f99;
	cvt.rn.f32.s32 	%f120, %r546;
	mul.f32 	%f121, %f107, %f120;
	fma.rn.f32 	%f122, %f121, %f40, %f102;
	ld.shared.u32 	%r567, [%r33+32];
	ld.shared.u32 	%r568, [%r33+48];
	// begin inline asm
	{.reg .f16 low,high;
  mov.b32 {low,high},%r557;
  cvt.f32.f16 %f41, low;}

	// end inline asm
	// begin inline asm
	{.reg .f16 low,high;
  mov.b32 {low,high},%r558;
  cvt.f32.f16 %f42, low;}

	// end inline asm
	mov.u32 	%r559, %r591;
	mov.u32 	%r560, %r591;
	mov.u32 	%r561, %r591;
	mov.u32 	%r562, %r591;
	// begin inline asm
	mma.sync.aligned.m16n8k32.row.col.s32.s8.s8.s32 {%r559, %r560, %r561, %r562}, {%r529, %r530, %r531, %r532}, {%r567, %r568}, {%r559, %r560, %r561, %r562};
	// end inline asm
	cvt.rn.f32.s32 	%f123, %r559;
	mul.f32 	%f124, %f104, %f123;
	fma.rn.f32 	%f125, %f124, %f41, %f113;
	cvt.rn.f32.s32 	%f126, %r560;
	mul.f32 	%f127, %f104, %f126;
	fma.rn.f32 	%f128, %f127, %f42, %f116;
	cvt.rn.f32.s32 	%f129, %r561;
	mul.f32 	%f130, %f108, %f129;
	fma.rn.f32 	%f131, %f130, %f41, %f119;
	cvt.rn.f32.s32 	%f132, %r562;
	mul.f32 	%f133, %f108, %f132;
	fma.rn.f32 	%f134, %f133, %f42, %f122;
	ld.shared.u32 	%r583, [%r33+64];
	ld.shared.u32 	%r584, [%r33+80];
	// begin inline asm
	{.reg .f16 low,high;
  mov.b32 {low,high},%r573;
  cvt.f32.f16 %f43, low;}

	// end inline asm
	// begin inline asm
	{.reg .f16 low,high;
  mov.b32 {low,high},%r574;
  cvt.f32.f16 %f44, low;}

	// end inline asm
	mov.u32 	%r575, %r591;
	mov.u32 	%r576, %r591;
	mov.u32 	%r577, %r591;
	mov.u32 	%r578, %r591;
	// begin inline asm
	mma.sync.aligned.m16n8k32.row.col.s32.s8.s8.s32 {%r575, %r576, %r577, %r578}, {%r533, %r534, %r535, %r536}, {%r583, %r584}, {%r575, %r576, %r577, %r578};
	// end inline asm
	cvt.rn.f32.s32 	%f135, %r575;
	mul.f32 	%f136, %f105, %f135;
	fma.rn.f32 	%f137, %f136, %f43, %f125;
	cvt.rn.f32.s32 	%f138, %r576;
	mul.f32 	%f139, %f105, %f138;
	fma.rn.f32 	%f140, %f139, %f44, %f128;
	cvt.rn.f32.s32 	%f141, %r577;
	mul.f32 	%f142, %f109, %f141;
	fma.rn.f32 	%f143, %f142, %f43, %f131;
	cvt.rn.f32.s32 	%f144, %r578;
	mul.f32 	%f145, %f109, %f144;
	fma.rn.f32 	%f146, %f145, %f44, %f134;
	ld.shared.u32 	%r599, [%r33+96];
	ld.shared.u32 	%r600, [%r33+112];
	// begin inline asm
	{.reg .f16 low,high;
  mov.b32 {low,high},%r589;
  cvt.f32.f16 %f45, low;}

	// end inline asm
	// begin inline asm
	{.reg .f16 low,high;
  mov.b32 {low,high},%r590;
  cvt.f32.f16 %f46, low;}

	// end inline asm
	mov.u32 	%r592, %r591;
	mov.u32 	%r593, %r591;
	mov.u32 	%r594, %r591;
	// begin inline asm
	mma.sync.aligned.m16n8k32.row.col.s32.s8.s8.s32 {%r591, %r592, %r593, %r594}, {%r537, %r538, %r539, %r540}, {%r599, %r600}, {%r591, %r592, %r593, %r594};
	// end inline asm
	cvt.rn.f32.s32 	%f147, %r591;
	mul.f32 	%f148, %f106, %f147;
	fma.rn.f32 	%f292, %f148, %f45, %f137;
	cvt.rn.f32.s32 	%f149, %r592;
	mul.f32 	%f150, %f106, %f149;
	fma.rn.f32 	%f291, %f150, %f46, %f140;
	cvt.rn.f32.s32 	%f151, %r593;
	mul.f32 	%f152, %f110, %f151;
	fma.rn.f32 	%f290, %f152, %f45, %f143;
	cvt.rn.f32.s32 	%f153, %r594;
	mul.f32 	%f154, %f110, %f153;
	fma.rn.f32 	%f289, %f154, %f46, %f146;
	bar.sync 	0;
	add.s32 	%r1811, %r1811, 8;
	add.s32 	%r1816, %r1816, 8;
	setp.lt.s32 	%p21, %r1811, %r178;
	@%p21 bra 	$L__BB0_39;
$L__BB0_40:
	setp.gt.s32 	%p22, %r13, %r50;
	setp.gt.s32 	%p23, %r12, %r49;
	or.pred  	%p24, %p22, %p23;
	@%p24 bra 	$L__BB0_42;
	ld.shared.u32 	%r979, [%r35];
	mad.lo.s32 	%r980, %r979, %r127, %r12;
	cvt.s64.s32 	%rd281, %r980;
	add.s64 	%rd282, %rd281, %rd69;
	shl.b64 	%rd283, %rd282, 2;
	add.s64 	%rd284, %rd1, %rd283;
	st.global.f32 	[%rd284], %f292;
$L__BB0_42:
	setp.gt.s32 	%p25, %r12, %r49;
	setp.ge.s32 	%p26, %r13, %r50;
	or.pred  	%p27, %p26, %p25;
	@%p27 bra 	$L__BB0_44;
	ld.shared.u32 	%r982, [%r35+4];
	mad.lo.s32 	%r983, %r982, %r127, %r12;
	cvt.s64.s32 	%rd285, %r983;
	add.s64 	%rd286, %rd285, %rd69;
	shl.b64 	%rd287, %rd286, 2;
	add.s64 	%rd288, %rd1, %rd287;
	st.global.f32 	[%rd288], %f291;
$L__BB0_44:
	setp.gt.s32 	%p28, %r13, %r50;
	setp.gt.s32 	%p29, %r36, %r49;
	or.pred  	%p30, %p28, %p29;
	@%p30 bra 	$L__BB0_46;
	ld.shared.u32 	%r985, [%r35];
	mul.lo.s32 	%r986, %r985, %r127;
	cvt.s64.s32 	%rd289, %r986;
	cvt.u64.u32 	%rd290, %r12;
	add.s64 	%rd291, %rd289, %rd290;
	add.s64 	%rd292, %rd291, %rd69;
	shl.b64 	%rd293, %rd292, 2;
	add.s64 	%rd294, %rd1, %rd293;
	st.global.f32 	[%rd294+32], %f290;
$L__BB0_46:
	setp.gt.s32 	%p31, %r36, %r49;
	setp.ge.s32 	%p32, %r13, %r50;
	or.pred  	%p33, %p32, %p31;
	@%p33 bra 	$L__BB0_48;
	ld.shared.u32 	%r988, [%r35+4];
	mul.lo.s32 	%r989, %r988, %r127;
	cvt.s64.s32 	%rd295, %r989;
	cvt.u64.u32 	%rd296, %r12;
	add.s64 	%rd297, %rd295, %rd296;
	add.s64 	%rd298, %rd297, %rd69;
	shl.b64 	%rd299, %rd298, 2;
	add.s64 	%rd300, %rd1, %rd299;
	st.global.f32 	[%rd300+32], %f289;
$L__BB0_48:
	add.s64 	%rd91, %rd433, %rd6;
	or.b64  	%rd301, %rd91, %rd6;
	and.b64  	%rd302, %rd301, -4294967296;
	setp.ne.s64 	%p34, %rd302, 0;
	@%p34 bra 	$L__BB0_50;
	cvt.u32.u64 	%r991, %rd91;
	rem.u32 	%r992, %r991, %r178;
	cvt.u64.u32 	%rd438, %r992;
	bra.uni 	$L__BB0_51;
$L__BB0_50:
	rem.s64 	%rd438, %rd91, %rd6;
$L__BB0_51:
	sub.s64 	%rd433, %rd91, %rd438;
	sub.s64 	%rd303, %rd26, %rd433;
	min.s64 	%rd440, %rd6, %rd303;
$L__BB0_52:
	cvt.u32.u64 	%r1819, %rd440;
	setp.lt.s64 	%p48, %rd433, %rd26;
	setp.eq.s32 	%p35, %r178, %r1819;
	and.pred  	%p36, %p48, %p35;
	mov.b32 	%r1811, 0;
	@%p36 bra 	$L__BB0_19;
$L__BB0_53:
	not.pred 	%p37, %p48;
	@%p37 bra 	$L__BB0_75;
	cvt.s64.s32 	%rd100, %rd433;
	mul.lo.s32 	%r81, %r129, %r1;
	cvt.s64.s32 	%rd305, %r81;
	mul.lo.s64 	%rd101, %rd305, %rd6;
	or.b64  	%rd306, %rd100, %rd101;
	and.b64  	%rd307, %rd306, -4294967296;
	setp.ne.s64 	%p38, %rd307, 0;
	@%p38 bra 	$L__BB0_56;
	cvt.u32.u64 	%r995, %rd101;
	cvt.u32.u64 	%r996, %rd100;
	div.u32 	%r997, %r996, %r995;
	cvt.u64.u32 	%rd442, %r997;
	bra.uni 	$L__BB0_57;
$L__BB0_56:
	div.s64 	%rd442, %rd100, %rd101;
$L__BB0_57:
	cvt.u32.u64 	%r82, %rd442;
	cvt.u64.u32 	%rd308, %r81;
	mul.lo.s64 	%rd309, %rd308, %rd6;
	mul.lo.s64 	%rd310, %rd309, %rd442;
	sub.s64 	%rd105, %rd433, %rd310;
	cvt.s64.s32 	%rd106, %rd105;
	mul.lo.s64 	%rd107, %rd8, %rd6;
	or.b64  	%rd311, %rd106, %rd107;
	and.b64  	%rd312, %rd311, -4294967296;
	setp.ne.s64 	%p39, %rd312, 0;
	@%p39 bra 	$L__BB0_59;
	cvt.u32.u64 	%r998, %rd107;
	cvt.u32.u64 	%r999, %rd106;
	div.u32 	%r1000, %r999, %r998;
	cvt.u64.u32 	%rd443, %r1000;
	bra.uni 	$L__BB0_60;
$L__BB0_59:
	div.s64 	%rd443, %rd106, %rd107;
$L__BB0_60:
	cvt.u32.u64 	%r83, %rd443;
	cvt.u64.u32 	%rd313, %r1;
	mul.lo.s64 	%rd314, %rd313, %rd6;
	mul.lo.s64 	%rd315, %rd314, %rd443;
	sub.s64 	%rd316, %rd105, %rd315;
	cvt.s64.s32 	%rd111, %rd316;
	or.b64  	%rd317, %rd111, %rd6;
	and.b64  	%rd318, %rd317, -4294967296;
	setp.ne.s64 	%p40, %rd318, 0;
	@%p40 bra 	$L__BB0_62;
	cvt.u32.u64 	%r1002, %rd111;
	div.u32 	%r1003, %r1002, %r178;
	cvt.u64.u32 	%rd444, %r1003;
	bra.uni 	$L__BB0_63;
$L__BB0_62:
	div.s64 	%rd444, %rd111, %rd6;
$L__BB0_63:
	cvt.u32.u64 	%r84, %rd444;
	mul.lo.s32 	%r1821, %r131, %r83;
	setp.eq.s64 	%p41, %rd148, 0;
	mov.b32 	%r1820, 0;
	@%p41 bra 	$L__BB0_68;
	shl.b64 	%rd319, %rd443, 32;
	shr.s64 	%rd320, %rd319, 30;
	add.s64 	%rd321, %rd5, %rd320;
	ld.global.nc.u32 	%r1820, [%rd321];
	add.s64 	%rd322, %rd319, 4294967296;
	shr.s64 	%rd323, %rd322, 30;
	add.s64 	%rd324, %rd5, %rd323;
	ld.global.nc.u32 	%r1005, [%rd324];
	sub.s32 	%r1006, %r1005, %r1820;
	shl.b32 	%r1007, %r84, 3;
	setp.ge.s32 	%p42, %r1007, %r1006;
	@%p42 bra 	$L__BB0_75;
	setp.gt.u32 	%p43, %r4, 7;
	bar.sync 	0;
	@%p43 bra 	$L__BB0_67;
	st.shared.u32 	[%r5], %r4;
$L__BB0_67:
	bar.sync 	0;
	mov.b32 	%r1821, 0;
$L__BB0_68:
	shl.b32 	%r1009, %r84, 3;
	add.s32 	%r1010, %r1820, %r1009;
	mad.lo.s32 	%r1011, %r1010, 36, %r1821;
	shl.b32 	%r1012, %r82, 7;
	not.b32 	%r1013, %r1012;
	add.s32 	%r89, %r123, %r1013;
	div.s32 	%r1014, %r83, %r128;
	mul.lo.s32 	%r90, %r1014, %r130;
	mul.lo.s32 	%r91, %r1012, %r125;
	mul.wide.s32 	%rd325, %r1011, 4;
	add.s64 	%rd115, %rd3, %rd325;
	setp.ge.s32 	%p44, %r1811, %r1819;
	mov.f32 	%f297, 0f00000000;
	mov.f32 	%f298, %f297;
	mov.f32 	%f299, %f297;
	mov.f32 	%f300, %f297;
	@%p44 bra 	$L__BB0_71;
	shr.u32 	%r1015, %r3, 2;
	and.b32  	%r1016, %r3, 3;
	cvt.u64.u32 	%rd326, %r1015;
	shl.b32 	%r1017, %r1015, 3;
	or.b32  	%r1018, %r1017, %r1016;
	and.b32  	%r1019, %r3, 7;
	shl.b32 	%r1020, %r2, 2;
	shr.u32 	%r1021, %r3, 3;
	add.s32 	%r1022, %r1021, %r1020;
	cvt.u64.u32 	%rd327, %r1019;
	cvt.s64.s32 	%rd116, %r126;
	shl.b32 	%r1023, %r2, 4;
	and.b32  	%r1024, %r3, 15;
	and.b32  	%r1025, %r1015, 252;
	mad.lo.s32 	%r1026, %r2, 1216, %r1025;
	mad.lo.s32 	%r1027, %r1024, 76, %r1026;
	add.s32 	%r1028, %r1015, %r1023;
	mad.lo.s32 	%r1029, %r1015, 28, %r1018;
	min.s32 	%r1030, %r2, %r89;
	mul.lo.s32 	%r1031, %r1030, %r125;
	cvt.s64.s32 	%rd328, %r1031;
	mad.lo.s32 	%r1032, %r1030, 76, %r1018;
	shl.b32 	%r1033, %r1032, 2;
	add.s32 	%r1035, %r180, 2080;
	add.s32 	%r92, %r1035, %r1033;
	add.s32 	%r1036, %r2, 8;
	min.s32 	%r1037, %r1036, %r89;
	mul.lo.s32 	%r1038, %r1037, %r125;
	cvt.s64.s32 	%rd329, %r1038;
	mad.lo.s32 	%r1039, %r1037, 76, %r1018;
	shl.b32 	%r1040, %r1039, 2;
	add.s32 	%r93, %r1035, %r1040;
	add.s32 	%r1041, %r2, 16;
	min.s32 	%r1042, %r1041, %r89;
	mul.lo.s32 	%r1043, %r1042, %r125;
	cvt.s64.s32 	%rd330, %r1043;
	mad.lo.s32 	%r1044, %r1042, 76, %r1018;
	shl.b32 	%r1045, %r1044, 2;
	add.s32 	%r94, %r1035, %r1045;
	add.s32 	%r1046, %r2, 24;
	min.s32 	%r1047, %r1046, %r89;
	mul.lo.s32 	%r1048, %r1047, %r125;
	cvt.s64.s32 	%rd331, %r1048;
	mad.lo.s32 	%r1049, %r1047, 76, %r1018;
	shl.b32 	%r1050, %r1049, 2;
	add.s32 	%r95, %r1035, %r1050;
	add.s32 	%r1051, %r2, 32;
	min.s32 	%r1052, %r1051, %r89;
	mul.lo.s32 	%r1053, %r1052, %r125;
	cvt.s64.s32 	%rd332, %r1053;
	mad.lo.s32 	%r1054, %r1052, 76, %r1018;
	shl.b32 	%r1055, %r1054, 2;
	add.s32 	%r96, %r1035, %r1055;
	add.s32 	%r1056, %r2, 40;
	min.s32 	%r1057, %r1056, %r89;
	mul.lo.s32 	%r1058, %r1057, %r125;
	cvt.s64.s32 	%rd333, %r1058;
	mad.lo.s32 	%r1059, %r1057, 76, %r1018;
	shl.b32 	%r1060, %r1059, 2;
	add.s32 	%r97, %r1035, %r1060;
	add.s32 	%r1061, %r2, 48;
	min.s32 	%r1062, %r1061, %r89;
	mul.lo.s32 	%r1063, %r1062, %r125;
	cvt.s64.s32 	%rd334, %r1063;
	mad.lo.s32 	%r1064, %r1062, 76, %r1018;
	shl.b32 	%r1065, %r1064, 2;
	add.s32 	%r98, %r1035, %r1065;
	add.s32 	%r1066, %r2, 56;
	min.s32 	%r1067, %r1066, %r89;
	mul.lo.s32 	%r1068, %r1067, %r125;
	cvt.s64.s32 	%rd335, %r1068;
	mad.lo.s32 	%r1069, %r1067, 76, %r1018;
	shl.b32 	%r1070, %r1069, 2;
	add.s32 	%r99, %r1035, %r1070;
	add.s32 	%r1071, %r2, 64;
	min.s32 	%r1072, %r1071, %r89;
	mul.lo.s32 	%r1073, %r1072, %r125;
	cvt.s64.s32 	%rd336, %r1073;
	mad.lo.s32 	%r1074, %r1072, 76, %r1018;
	shl.b32 	%r1075, %r1074, 2;
	add.s32 	%r100, %r1035, %r1075;
	add.s32 	%r1076, %r2, 72;
	min.s32 	%r1077, %r1076, %r89;
	mul.lo.s32 	%r1078, %r1077, %r125;
	cvt.s64.s32 	%rd337, %r1078;
	mad.lo.s32 	%r1079, %r1077, 76, %r1018;
	shl.b32 	%r1080, %r1079, 2;
	add.s32 	%r101, %r1035, %r1080;
	add.s32 	%r1081, %r2, 80;
	min.s32 	%r1082, %r1081, %r89;
	mul.lo.s32 	%r1083, %r1082, %r125;
	cvt.s64.s32 	%rd338, %r1083;
	mad.lo.s32 	%r1084, %r1082, 76, %r1018;
	shl.b32 	%r1085, %r1084, 2;
	add.s32 	%r102, %r1035, %r1085;
	add.s32 	%r1086, %r2, 88;
	min.s32 	%r1087, %r1086, %r89;
	mul.lo.s32 	%r1088, %r1087, %r125;
	cvt.s64.s32 	%rd339, %r1088;
	mad.lo.s32 	%r1089, %r1087, 76, %r1018;
	shl.b32 	%r1090, %r1089, 2;
	add.s32 	%r103, %r1035, %r1090;
	add.s32 	%r1091, %r2, 96;
	min.s32 	%r1092, %r1091, %r89;
	mul.lo.s32 	%r1093, %r1092, %r125;
	cvt.s64.s32 	%rd340, %r1093;
	mad.lo.s32 	%r1094, %r1092, 76, %r1018;
	shl.b32 	%r1095, %r1094, 2;
	add.s32 	%r104, %r1035, %r1095;
	add.s32 	%r1096, %r2, 104;
	min.s32 	%r1097, %r1096, %r89;
	mul.lo.s32 	%r1098, %r1097, %r125;
	cvt.s64.s32 	%rd341, %r1098;
	mad.lo.s32 	%r1099, %r1097, 76, %r1018;
	shl.b32 	%r1100, %r1099, 2;
	add.s32 	%r105, %r1035, %r1100;
	add.s32 	%r1101, %r2, 112;
	min.s32 	%r1102, %r1101, %r89;
	mul.lo.s32 	%r1103, %r1102, %r125;
	cvt.s64.s32 	%rd342, %r1103;
	mad.lo.s32 	%r1104, %r1102, 76, %r1018;
	shl.b32 	%r1105, %r1104, 2;
	add.s32 	%r106, %r1035, %r1105;
	add.s32 	%r1106, %r2, 120;
	min.s32 	%r1107, %r1106, %r89;
	mul.lo.s32 	%r1108, %r1107, %r125;
	cvt.s64.s32 	%rd343, %r1108;
	mad.lo.s32 	%r1109, %r1107, 76, %r1018;
	shl.b32 	%r1110, %r1109, 2;
	add.s32 	%r107, %r1035, %r1110;
	min.s32 	%r1111, %r1022, %r89;
	mul.lo.s32 	%r1112, %r1111, %r125;
	cvt.s64.s32 	%rd344, %r1112;
	mad.lo.s32 	%r1113, %r1111, 76, %r1019;
	shl.b32 	%r1114, %r1113, 2;
	add.s32 	%r1115, %r180, 2336;
	add.s32 	%r108, %r1115, %r1114;
	add.s32 	%r1116, %r1022, 32;
	min.s32 	%r1117, %r1116, %r89;
	mul.lo.s32 	%r1118, %r1117, %r125;
	cvt.s64.s32 	%rd345, %r1118;
	mad.lo.s32 	%r1119, %r1117, 76, %r1019;
	shl.b32 	%r1120, %r1119, 2;
	add.s32 	%r109, %r1115, %r1120;
	add.s32 	%r1121, %r1022, 64;
	min.s32 	%r1122, %r1121, %r89;
	mul.lo.s32 	%r1123, %r1122, %r125;
	cvt.s64.s32 	%rd346, %r1123;
	mad.lo.s32 	%r1124, %r1122, 76, %r1019;
	shl.b32 	%r1125, %r1124, 2;
	add.s32 	%r110, %r1115, %r1125;
	add.s32 	%r1126, %r1022, 96;
	min.s32 	%r1127, %r1126, %r89;
	mad.lo.s32 	%r1128, %r1127, 76, %r1019;
	shl.b32 	%r1129, %r1128, 2;
	add.s32 	%r111, %r1115, %r1129;
	cvt.u64.u32 	%rd117, %r4;
	mul.wide.u32 	%rd347, %r1027, 4;
	cvt.u64.u32 	%rd348, %r180;
	cvta.shared.u64 	%rd349, %rd348;
	add.s64 	%rd350, %rd349, %rd347;
	add.s64 	%rd118, %rd350, 2080;
	add.s64 	%rd119, %rd350, 2112;
	add.s64 	%rd120, %rd350, 2144;
	add.s64 	%rd121, %rd350, 2176;
	mad.lo.s32 	%r112, %r1028, 304, %r1115;
	shl.b32 	%r1130, %r1029, 2;
	add.s32 	%r1131, %r180, %r1130;
	add.s32 	%r113, %r1131, 48;
	mad.lo.s32 	%r1132, %r1016, 288, %r180;
	add.s32 	%r114, %r1132, 32;
	add.s64 	%rd122, %rd350, 2208;
	add.s64 	%rd123, %rd350, 2240;
	add.s64 	%rd124, %rd350, 2272;
	add.s64 	%rd125, %rd350, 2304;
	mul.lo.s32 	%r1133, %r125, %r1127;
	cvt.s64.s32 	%rd351, %r1133;
	add.s64 	%rd126, %rd351, %rd327;
	add.s32 	%r1134, %r1811, %r91;
	add.s32 	%r1822, %r1134, %r90;
	add.s64 	%rd127, %rd346, %rd327;
	add.s64 	%rd128, %rd345, %rd327;
	add.s64 	%rd129, %rd344, %rd327;
	mul.wide.u32 	%rd352, %r1016, 4;
	add.s64 	%rd353, %rd352, %rd2;
	add.s64 	%rd130, %rd353, 4;
	add.s64 	%rd131, %rd326, %rd328;
	add.s64 	%rd132, %rd326, %rd343;
	add.s64 	%rd133, %rd326, %rd329;
	add.s64 	%rd134, %rd326, %rd342;
	add.s64 	%rd135, %rd326, %rd330;
	add.s64 	%rd136, %rd326, %rd341;
	add.s64 	%rd137, %rd326, %rd331;
	add.s64 	%rd138, %rd326, %rd340;
	add.s64 	%rd139, %rd326, %rd332;
	add.s64 	%rd140, %rd326, %rd339;
	add.s64 	%rd141, %rd326, %rd333;
	add.s64 	%rd142, %rd326, %rd338;
	add.s64 	%rd143, %rd326, %rd334;
	add.s64 	%rd144, %rd326, %rd337;
	add.s64 	%rd145, %rd326, %rd335;
	add.s64 	%rd146, %rd326, %rd336;
	mov.f32 	%f297, 0f00000000;
$L__BB0_70:
	cvt.s64.s32 	%rd362, %r1811;
	mul.lo.s64 	%rd363, %rd362, %rd116;
	cvt.s64.s32 	%rd364, %r1822;
	add.s64 	%rd365, %rd126, %rd364;
	mad.lo.s64 	%rd366, %rd365, 18, %rd2;
	add.s64 	%rd367, %rd127, %rd364;
	mad.lo.s64 	%rd368, %rd367, 18, %rd2;
	add.s64 	%rd369, %rd128, %rd364;
	mad.lo.s64 	%rd370, %rd369, 18, %rd2;
	add.s64 	%rd371, %rd129, %rd364;
	mad.lo.s64 	%rd372, %rd371, 18, %rd2;
	add.s64 	%rd373, %rd131, %rd364;
	mad.lo.s64 	%rd374, %rd373, 18, %rd130;
	add.s64 	%rd375, %rd132, %rd364;
	mad.lo.s64 	%rd376, %rd375, 18, %rd130;
	add.s64 	%rd377, %rd133, %rd364;
	mad.lo.s64 	%rd378, %rd377, 18, %rd130;
	add.s64 	%rd379, %rd134, %rd364;
	mad.lo.s64 	%rd380, %rd379, 18, %rd130;
	add.s64 	%rd381, %rd135, %rd364;
	mad.lo.s64 	%rd382, %rd381, 18, %rd130;
	add.s64 	%rd383, %rd136, %rd364;
	mad.lo.s64 	%rd384, %rd383, 18, %rd130;
	add.s64 	%rd385, %rd137, %rd364;
	mad.lo.s64 	%rd386, %rd385, 18, %rd130;
	add.s64 	%rd387, %rd138, %rd364;
	mad.lo.s64 	%rd388, %rd387, 18, %rd130;
	add.s64 	%rd389, %rd139, %rd364;
	mad.lo.s64 	%rd390, %rd389, 18, %rd130;
	add.s64 	%rd391, %rd140, %rd364;
	mad.lo.s64 	%rd392, %rd391, 18, %rd130;
	add.s64 	%rd393, %rd141, %rd364;
	mad.lo.s64 	%rd394, %rd393, 18, %rd130;
	add.s64 	%rd395, %rd142, %rd364;
	mad.lo.s64 	%rd396, %rd395, 18, %rd130;
	add.s64 	%rd397, %rd143, %rd364;
	mad.lo.s64 	%rd398, %rd397, 18, %rd130;
	add.s64 	%rd399, %rd144, %rd364;
	mad.lo.s64 	%rd400, %rd399, 18, %rd130;
	add.s64 	%rd401, %rd145, %rd364;
	mad.lo.s64 	%rd402, %rd401, 18, %rd130;
	add.s64 	%rd403, %rd146, %rd364;
	mad.lo.s64 	%rd404, %rd403, 18, %rd130;
	ld.global.nc.u16 	%rs41, [%rd374+-2];
	cvt.u32.u16 	%r1423, %rs41;
	ld.global.nc.u16 	%rs42, [%rd374];
	cvt.u32.u16 	%r1424, %rs42;
	shl.b32 	%r1425, %r1424, 16;
	or.b32  	%r1426, %r1425, %r1423;
	and.b32  	%r1137, %r1426, 252645135;
	add.s32 	%r1427, %r1137, 2021161080;
	xor.b32  	%r1428, %r1427, -2139062144;
	xor.b32  	%r1429, %r1137, 134744072;
	xor.b32  	%r1430, %r1427, %r1426;
	and.b32  	%r1135, %r1430, %r1429;
	// begin inline asm
	prmt.b32 %r1135, %r1135, 0, 0xba98;
	// end inline asm
	// begin inline asm
	prmt.b32 %r1137, %r1137, 0, 0xba98;
	// end inline asm
	xor.b32  	%r1431, %r1137, 2139062143;
	not.b32 	%r1432, %r1135;
	and.b32  	%r1433, %r1428, %r1432;
	and.b32  	%r1434, %r1431, %r1135;
	or.b32  	%r1435, %r1433, %r1434;
	st.shared.u32 	[%r92], %r1435;
	shr.u32 	%r1436, %r1426, 4;
	and.b32  	%r1141, %r1436, 252645135;
	add.s32 	%r1437, %r1141, 2021161080;
	xor.b32  	%r1438, %r1437, -2139062144;
	xor.b32  	%r1439, %r1141, 134744072;
	xor.b32  	%r1440, %r1437, %r1436;
	and.b32  	%r1139, %r1440, %r1439;
	// begin inline asm
	prmt.b32 %r1139, %r1139, 0, 0xba98;
	// end inline asm
	// begin inline asm
	prmt.b32 %r1141, %r1141, 0, 0xba98;
	// end inline asm
	xor.b32  	%r1441, %r1141, 2139062143;
	not.b32 	%r1442, %r1139;
	and.b32  	%r1443, %r1438, %r1442;
	and.b32  	%r1444, %r1441, %r1139;
	or.b32  	%r1445, %r1443, %r1444;
	st.shared.u32 	[%r92+16], %r1445;
	ld.global.nc.u16 	%rs43, [%rd378+-2];
	cvt.u32.u16 	%r1446, %rs43;
	ld.global.nc.u16 	%rs44, [%rd378];
	cvt.u32.u16 	%r1447, %rs44;
	shl.b32 	%r1448, %r1447, 16;
	or.b32  	%r1449, %r1448, %r1446;
	and.b32  	%r1145, %r1449, 252645135;
	add.s32 	%r1450, %r1145, 2021161080;
	xor.b32  	%r1451, %r1450, -2139062144;
	xor.b32  	%r1452, %r1145, 134744072;
	xor.b32  	%r1453, %r1450, %r1449;
	and.b32  	%r1143, %r1453, %r1452;
	// begin inline asm
	prmt.b32 %r1143, %r1143, 0, 0xba98;
	// end inline asm
	// begin inline asm
	prmt.b32 %r1145, %r1145, 0, 0xba98;
	// end inline asm
	xor.b32  	%r1454, %r1145, 2139062143;
	not.b32 	%r1455, %r1143;
	and.b32  	%r1456, %r1451, %r1455;
	and.b32  	%r1457, %r1454, %r1143;
	or.b32  	%r1458, %r1456, %r1457;
	st.shared.u32 	[%r93], %r1458;
	shr.u32 	%r1459, %r1449, 4;
	and.b32  	%r1149, %r1459, 252645135;
	add.s32 	%r1460, %r1149, 2021161080;
	xor.b32  	%r1461, %r1460, -2139062144;
	xor.b32  	%r1462, %r1149, 134744072;
	xor.b32  	%r1463, %r1460, %r1459;
	and.b32  	%r1147, %r1463, %r1462;
	// begin inline asm
	prmt.b32 %r1147, %r1147, 0, 0xba98;
	// end inline asm
	// begin inline asm
	prmt.b32 %r1149, %r1149, 0, 0xba98;
	// end inline asm
	xor.b32  	%r1464, %r1149, 2139062143;
	not.b32 	%r1465, %r1147;
	and.b32  	%r1466, %r1461, %r1465;
	and.b32  	%r1467, %r1464, %r1147;
	or.b32  	%r1468, %r1466, %r1467;
	st.shared.u32 	[%r93+16], %r1468;
	ld.global.nc.u16 	%rs45, [%rd382+-2];
	cvt.u32.u16 	%r1469, %rs45;
	ld.global.nc.u16 	%rs46, [%rd382];
	cvt.u32.u16 	%r1470, %rs46;
	shl.b32 	%r1471, %r1470, 16;
	or.b32  	%r1472, %r1471, %r1469;
	and.b32  	%r1153, %r1472, 252645135;
	add.s32 	%r1473, %r1153, 2021161080;
	xor.b32  	%r1474, %r1473, -2139062144;
	xor.b32  	%r1475, %r1153, 134744072;
	xor.b32  	%r1476, %r1473, %r1472;
	and.b32  	%r1151, %r1476, %r1475;
	// begin inline asm
	prmt.b32 %r1151, %r1151, 0, 0xba98;
	// end inline asm
	// begin inline asm
	prmt.b32 %r1153, %r1153, 0, 0xba98;
	// end inline asm
	xor.b32  	%r1477, %r1153, 2139062143;
	not.b32 	%r1478, %r1151;
	and.b32  	%r1479, %r1474, %r1478;
	and.b32  	%r1480, %r1477, %r1151;
	or.b32  	%r1481, %r1479, %r1480;
	st.shared.u32 	[%r94], %r1481;
	shr.u32 	%r1482, %r1472, 4;
	and.b32  	%r1157, %r1482, 252645135;
	add.s32 	%r1483, %r1157, 2021161080;
	xor.b32  	%r1484, %r1483, -2139062144;
	xor.b32  	%r1485, %r1157, 134744072;
	xor.b32  	%r1486, %r1483, %r1482;
	and.b32  	%r1155, %r1486, %r1485;
	// begin inline asm
	prmt.b32 %r1155, %r1155, 0, 0xba98;
	// end inline asm
	// begin inline asm
	prmt.b32 %r1157, %r1157, 0, 0xba98;
	// end inline asm
	xor.b32  	%r1487, %r1157, 2139062143;
	not.b32 	%r1488, %r1155;
	and.b32  	%r1489, %r1484, %r1488;
	and.b32  	%r1490, %r1487, %r1155;
	or.b32  	%r1491, %r1489, %r1490;
	st.shared.u32 	[%r94+16], %r1491;
	ld.global.nc.u16 	%rs47, [%rd386+-2];
	cvt.u32.u16 	%r1492, %rs47;
	ld.global.nc.u16 	%rs48, [%rd386];
	cvt.u32.u16 	%r1493, %rs48;
	shl.b32 	%r1494, %r1493, 16;
	or.b32  	%r1495, %r1494, %r1492;
	and.b32  	%r1161, %r1495, 252645135;
	add.s32 	%r1496, %r1161, 2021161080;
	xor.b32  	%r1497, %r1496, -2139062144;
	xor.b32  	%r1498, %r1161, 134744072;
	xor.b32  	%r1499, %r1496, %r1495;
	and.b32  	%r1159, %r1499, %r1498;
	// begin inline asm
	prmt.b32 %r1159, %r1159, 0, 0xba98;
	// end inline asm
	// begin inline asm
	prmt.b32 %r1161, %r1161, 0, 0xba98;
	// end inline asm
	xor.b32  	%r1500, %r1161, 2139062143;
	not.b32 	%r1501, %r1159;
	and.b32  	%r1502, %r1497, %r1501;
	and.b32  	%r1503, %r1500, %r1159;
	or.b32  	%r1504, %r1502, %r1503;
	st.shared.u32 	[%r95], %r1504;
	shr.u32 	%r1505, %r1495, 4;
	and.b32  	%r1165, %r1505, 252645135;
	add.s32 	%r1506, %r1165, 2021161080;
	xor.b32  	%r1507, %r1506, -2139062144;
	xor.b32  	%r1508, %r1165, 134744072;
	xor.b32  	%r1509, %r1506, %r1505;
	and.b32  	%r1163, %r1509, %r1508;
	// begin inline asm
	prmt.b32 %r1163, %r1163, 0, 0xba98;
	// end inline asm
	// begin inline asm
	prmt.b32 %r1165, %r1165, 0, 0xba98;
	// end inline asm
	xor.b32  	%r1510, %r1165, 2139062143;
	not.b32 	%r1511, %r1163;
	and.b32  	%r1512, %r1507, %r1511;
	and.b32  	%r1513, %r1510, %r1163;
	or.b32  	%r1514, %r1512, %r1513;
	st.shared.u32 	[%r95+16], %r1514;
	ld.global.nc.u16 	%rs49, [%rd390+-2];
	cvt.u32.u16 	%r1515, %rs49;
	ld.global.nc.u16 	%rs50, [%rd390];
	cvt.u32.u16 	%r1516, %rs50;
	shl.b32 	%r1517, %r1516, 16;
	or.b32  	%r1518, %r1517, %r1515;
	and.b32  	%r1169, %r1518, 252645135;
	add.s32 	%r1519, %r1169, 2021161080;
	xor.b32  	%r1520, %r1519, -2139062144;
	xor.b32  	%r1521, %r1169, 134744072;
	xor.b32  	%r1522, %r1519, %r1518;
	and.b32  	%r1167, %r1522, %r1521;
	// begin inline asm
	prmt.b32 %r1167, %r1167, 0, 0xba98;
	// end inline asm
	// begin inline asm
	prmt.b32 %r1169, %r1169, 0, 0xba98;
	// end inline asm
	xor.b32  	%r1523, %r1169, 2139062143;
	not.b32 	%r1524, %r1167;
	and.b32  	%r1525, %r1520, %r1524;
	and.b32  	%r1526, %r1523, %r1167;
	or.b32  	%r1527, %r1525, %r1526;
	st.shared.u32 	[%r96], %r1527;
	shr.u32 	%r1528, %r1518, 4;
	and.b32  	%r1173, %r1528, 252645135;
	add.s32 	%r1529, %r1173, 2021161080;
	xor.b32  	%r1530, %r1529, -2139062144;
	xor.b32  	%r1531, %r1173, 134744072;
	xor.b32  	%r1532, %r1529, %r1528;
	and.b32  	%r1171, %r1532, %r1531;
	// begin inline asm
	prmt.b32 %r1171, %r1171, 0, 0xba98;
	// end inline asm
	// begin inline asm
	prmt.b32 %r1173, %r1173, 0, 0xba98;
	// end inline asm
	xor.b32  	%r1533, %r1173, 2139062143;
	not.b32 	%r1534, %r1171;
	and.b32  	%r1535, %r1530, %r1534;
	and.b32  	%r1536, %r1533, %r1171;
	or.b32  	%r1537, %r1535, %r1536;
	st.shared.u32 	[%r96+16], %r1537;
	ld.global.nc.u16 	%rs51, [%rd394+-2];
	cvt.u32.u16 	%r1538, %rs51;
	ld.global.nc.u16 	%rs52, [%rd394];
	cvt.u32.u16 	%r1539, %rs52;
	shl.b32 	%r1540, %r1539, 16;
	or.b32  	%r1541, %r1540, %r1538;
	and.b32  	%r1177, %r1541, 252645135;
	add.s32 	%r1542, %r1177, 2021161080;
	xor.b32  	%r1543, %r1542, -2139062144;
	xor.b32  	%r1544, %r1177, 134744072;
	xor.b32  	%r1545, %r1542, %r1541;
	and.b32  	%r1175, %r1545, %r1544;
	// begin inline asm
	prmt.b32 %r1175, %r1175, 0, 0xba98;
	// end inline asm
	// begin inline asm
	prmt.b32 %r1177, %r1177, 0, 0xba98;
	// end inline asm
	xor.b32  	%r1546, %r1177, 2139062143;
	not.b32 	%r1547, %r1175;
	and.b32  	%r1548, %r1543, %r1547;
	and.b32  	%r1549, %r1546, %r1175;
	or.b32  	%r1550, %r1548, %r1549;
	st.shared.u32 	[%r97], %r1550;
	shr.u32 	%r1551, %r1541, 4;
	and.b32  	%r1181, %r1551, 252645135;
	add.s32 	%r1552, %r1181, 2021161080;
	xor.b32  	%r1553, %r1552, -2139062144;
	xor.b32  	%r1554, %r1181, 134744072;
	xor.b32  	%r1555, %r1552, %r1551;
	and.b32  	%r1179, %r1555, %r1554;
	// begin inline asm
	prmt.b32 %r1179, %r1179, 0, 0xba98;
	// end inline asm
	// begin inline asm
	prmt.b32 %r1181, %r1181, 0, 0xba98;
	// end inline asm
	xor.b32  	%r1556, %r1181, 2139062143;
	not.b32 	%r1557, %r1179;
	and.b32  	%r1558, %r1553, %r1557;
	and.b32  	%r1559, %r1556, %r1179;
	or.b32  	%r1560, %r1558, %r1559;
	st.shared.u32 	[%r97+16], %r1560;
	ld.global.nc.u16 	%rs53, [%rd398+-2];
	cvt.u32.u16 	%r1561, %rs53;
	ld.global.nc.u16 	%rs54, [%rd398];
	cvt.u32.u16 	%r1562, %rs54;
	shl.b32 	%r1563, %r1562, 16;
	or.b32  	%r1564, %r1563, %r1561;
	and.b32  	%r1185, %r1564, 252645135;
	add.s32 	%r1565, %r1185, 2021161080;
	xor.b32  	%r1566, %r1565, -2139062144;
	xor.b32  	%r1567, %r1185, 134744072;
	xor.b32  	%r1568, %r1565, %r1564;
	and.b32  	%r1183, %r1568, %r1567;
	// begin inline asm
	prmt.b32 %r1183, %r1183, 0, 0xba98;
	// end inline asm
	// begin inline asm
	prmt.b32 %r1185, %r1185, 0, 0xba98;
	// end inline asm
	xor.b32  	%r1569, %r1185, 2139062143;
	not.b32 	%r1570, %r1183;
	and.b32  	%r1571, %r1566, %r1570;
	and.b32  	%r1572, %r1569, %r1183;
	or.b32  	%r1573, %r1571, %r1572;
	st.shared.u32 	[%r98], %r1573;
	shr.u32 	%r1574, %r1564, 4;
	and.b32  	%r1189, %r1574, 252645135;
	add.s32 	%r1575, %r1189, 2021161080;
	xor.b32  	%r1576, %r1575, -2139062144;
	xor.b32  	%r1577, %r1189, 134744072;
	xor.b32  	%r1578, %r1575, %r1574;
	and.b32  	%r1187, %r1578, %r1577;
	// begin inline asm
	prmt.b32 %r1187, %r1187, 0, 0xba98;
	// end inline asm
	// begin inline asm
	prmt.b32 %r1189, %r1189, 0, 0xba98;
	// end inline asm
	xor.b32  	%r1579, %r1189, 2139062143;
	not.b32 	%r1580, %r1187;
	and.b32  	%r1581, %r1576, %r1580;
	and.b32  	%r1582, %r1579, %r1187;
	or.b32  	%r1583, %r1581, %r1582;
	st.shared.u32 	[%r98+16], %r1583;
	ld.global.nc.u16 	%rs55, [%rd402+-2];
	cvt.u32.u16 	%r1584, %rs55;
	ld.global.nc.u16 	%rs56, [%rd402];
	cvt.u32.u16 	%r1585, %rs56;
	shl.b32 	%r1586, %r1585, 16;
	or.b32  	%r1587, %r1586, %r1584;
	and.b32  	%r1193, %r1587, 252645135;
	add.s32 	%r1588, %r1193, 2021161080;
	xor.b32  	%r1589, %r1588, -2139062144;
	xor.b32  	%r1590, %r1193, 134744072;
	xor.b32  	%r1591, %r1588, %r1587;
	and.b32  	%r1191, %r1591, %r1590;
	// begin inline asm
	prmt.b32 %r1191, %r1191, 0, 0xba98;
	// end inline asm
	// begin inline asm
	prmt.b32 %r1193, %r1193, 0, 0xba98;
	// end inline asm
	xor.b32  	%r1592, %r1193, 2139062143;
	not.b32 	%r1593, %r1191;
	and.b32  	%r1594, %r1589, %r1593;
	and.b32  	%r1595, %r1592, %r1191;
	or.b32  	%r1596, %r1594, %r1595;
	st.shared.u32 	[%r99], %r1596;
	shr.u32 	%r1597, %r1587, 4;
	and.b32  	%r1197, %r1597, 252645135;
	add.s32 	%r1598, %r1197, 2021161080;
	xor.b32  	%r1599, %r1598, -2139062144;
	xor.b32  	%r1600, %r1197, 134744072;
	xor.b32  	%r1601, %r1598, %r1597;
	and.b32  	%r1195, %r1601, %r1600;
	// begin inline asm
	prmt.b32 %r1195, %r1195, 0, 0xba98;
	// end inline asm
	// begin inline asm
	prmt.b32 %r1197, %r1197, 0, 0xba98;
	// end inline asm
	xor.b32  	%r1602, %r1197, 2139062143;
	not.b32 	%r1603, %r1195;
	and.b32  	%r1604, %r1599, %r1603;
	and.b32  	%r1605, %r1602, %r1195;
	or.b32  	%r1606, %r1604, %r1605;
	st.shared.u32 	[%r99+16], %r1606;
	ld.global.nc.u16 	%rs57, [%rd404+-2];
	cvt.u32.u16 	%r1607, %rs57;
	ld.global.nc.u16 	%rs58, [%rd404];
	cvt.u32.u16 	%r1608, %rs58;
	shl.b32 	%r1609, %r1608, 16;
	or.b32  	%r1610, %r1609, %r1607;
	and.b32  	%r1201, %r1610, 252645135;
	add.s32 	%r1611, %r1201, 2021161080;
	xor.b32  	%r1612, %r1611, -2139062144;
	xor.b32  	%r1613, %r1201, 134744072;
	xor.b32  	%r1614, %r1611, %r1610;
	and.b32  	%r1199, %r1614, %r1613;
	// begin inline asm
	prmt.b32 %r1199, %r1199, 0, 0xba98;
	// end inline asm
	// begin inline asm
	prmt.b32 %r1201, %r1201, 0, 0xba98;
	// end inline asm
	xor.b32  	%r1615, %r1201, 2139062143;
	not.b32 	%r1616, %r1199;
	and.b32  	%r1617, %r1612, %r1616;
	and.b32  	%r1618, %r1615, %r1199;
	or.b32  	%r1619, %r1617, %r1618;
	st.shared.u32 	[%r100], %r1619;
	shr.u32 	%r1620, %r1610, 4;
	and.b32  	%r1205, %r1620, 252645135;
	add.s32 	%r1621, %r1205, 2021161080;
	xor.b32  	%r1622, %r1621, -2139062144;
	xor.b32  	%r1623, %r1205, 134744072;
	xor.b32  	%r1624, %r1621, %r1620;
	and.b32  	%r1203, %r1624, %r1623;
	// begin inline asm
	prmt.b32 %r1203, %r1203, 0, 0xba98;
	// end inline asm
	// begin inline asm
	prmt.b32 %r1205, %r1205, 0, 0xba98;
	// end inline asm
	xor.b32  	%r1625, %r1205, 2139062143;
	not.b32 	%r1626, %r1203;
	and.b32  	%r1627, %r1622, %r1626;
	and.b32  	%r1628, %r1625, %r1203;
	or.b32  	%r1629, %r1627, %r1628;
	st.shared.u32 	[%r100+16], %r1629;
	ld.global.nc.u16 	%rs59, [%rd400+-2];
	cvt.u32.u16 	%r1630, %rs59;
	ld.global.nc.u16 	%rs60, [%rd400];
	cvt.u32.u16 	%r1631, %rs60;
	shl.b32 	%r1632, %r1631, 16;
	or.b32  	%r1633, %r1632, %r1630;
	and.b32  	%r1209, %r1633, 252645135;
	add.s32 	%r1634, %r1209, 2021161080;
	xor.b32  	%r1635, %r1634, -2139062144;
	xor.b32  	%r1636, %r1209, 134744072;
	xor.b32  	%r1637, %r1634, %r1633;
	and.b32  	%r1207, %r1637, %r1636;
	// begin inline asm
	prmt.b32 %r1207, %r1207, 0, 0xba98;
	// end inline asm
	// begin inline asm
	prmt.b32 %r1209, %r1209, 0, 0xba98;
	// end inline asm
	xor.b32  	%r1638, %r1209, 2139062143;
	not.b32 	%r1639, %r1207;
	and.b32  	%r1640, %r1635, %r1639;
	and.b32  	%r1641, %r1638, %r1207;
	or.b32  	%r1642, %r1640, %r1641;
	st.shared.u32 	[%r101], %r1642;
	shr.u32 	%r1643, %r1633, 4;
	and.b32  	%r1213, %r1643, 252645135;
	add.s32 	%r1644, %r1213, 2021161080;
	xor.b32  	%r1645, %r1644, -2139062144;
	xor.b32  	%r1646, %r1213, 134744072;
	xor.b32  	%r1647, %r1644, %r1643;
	and.b32  	%r1211, %r1647, %r1646;
	// begin inline asm
	prmt.b32 %r1211, %r1211, 0, 0xba98;
	// end inline asm
	// begin inline asm
	prmt.b32 %r1213, %r1213, 0, 0xba98;
	// end inline asm
	xor.b32  	%r1648, %r1213, 2139062143;
	not.b32 	%r1649, %r1211;
	and.b32  	%r1650, %r1645, %r1649;
	and.b32  	%r1651, %r1648, %r1211;
	or.b32  	%r1652, %r1650, %r1651;
	st.shared.u32 	[%r101+16], %r1652;
	ld.global.nc.u16 	%rs61, [%rd396+-2];
	cvt.u32.u16 	%r1653, %rs61;
	ld.global.nc.u16 	%rs62, [%rd396];
	cvt.u32.u16 	%r1654, %rs62;
	shl.b32 	%r1655, %r1654, 16;
	or.b32  	%r1656, %r1655, %r1653;
	and.b32  	%r1217, %r1656, 252645135;
	add.s32 	%r1657, %r1217, 2021161080;
	xor.b32  	%r1658, %r1657, -2139062144;
	xor.b32  	%r1659, %r1217, 134744072;
	xor.b32  	%r1660, %r1657, %r1656;
	and.b32  	%r1215, %r1660, %r1659;
	// begin inline asm
	prmt.b32 %r1215, %r1215, 0, 0xba98;
	// end inline asm
	// begin inline asm
	prmt.b32 %r1217, %r1217, 0, 0xba98;
	// end inline asm
	xor.b32  	%r1661, %r1217, 2139062143;
	not.b32 	%r1662, %r1215;
	and.b32  	%r1663, %r1658, %r1662;
	and.b32  	%r1664, %r1661, %r1215;
	or.b32  	%r1665, %r1663, %r1664;
	st.shared.u32 	[%r102], %r1665;
	shr.u32 	%r1666, %r1656, 4;
	and.b32  	%r1221, %r1666, 252645135;
	add.s32 	%r1667, %r1221, 2021161080;
	xor.b32  	%r1668, %r1667, -2139062144;
	xor.b32  	%r1669, %r1221, 134744072;
	xor.b32  	%r1670, %r1667, %r1666;
	and.b32  	%r1219, %r1670, %r1669;
	// begin inline asm
	prmt.b32 %r1219, %r1219, 0, 0xba98;
	// end inline asm
	// begin inline asm
	prmt.b32 %r1221, %r1221, 0, 0xba98;
	// end inline asm
	xor.b32  	%r1671, %r1221, 2139062143;
	not.b32 	%r1672, %r1219;
	and.b32  	%r1673, %r1668, %r1672;
	and.b32  	%r1674, %r1671, %r1219;
	or.b32  	%r1675, %r1673, %r1674;
	st.shared.u32 	[%r102+16], %r1675;
	ld.global.nc.u16 	%rs63, [%rd392+-2];
	cvt.u32.u16 	%r1676, %rs63;
	ld.global.nc.u16 	%rs64, [%rd392];
	cvt.u32.u16 	%r1677, %rs64;
	shl.b32 	%r1678, %r1677, 16;
	or.b32  	%r1679, %r1678, %r1676;
	and.b32  	%r1225, %r1679, 252645135;
	add.s32 	%r1680, %r1225, 2021161080;
	xor.b32  	%r1681, %r1680, -2139062144;
	xor.b32  	%r1682, %r1225, 134744072;
	xor.b32  	%r1683, %r1680, %r1679;
	and.b32  	%r1223, %r1683, %r1682;
	// begin inline asm
	prmt.b32 %r1223, %r1223, 0, 0xba98;
	// end inline asm
	// begin inline asm
	prmt.b32 %r1225, %r1225, 0, 0xba98;
	// end inline asm
	xor.b32  	%r1684, %r1225, 2139062143;
	not.b32 	%r1685, %r1223;
	and.b32  	%r1686, %r1681, %r1685;
	and.b32  	%r1687, %r1684, %r1223;
	or.b32  	%r1688, %r1686, %r1687;
	st.shared.u32 	[%r103], %r1688;
	shr.u32 	%r1689, %r1679, 4;
	and.b32  	%r1229, %r1689, 252645135;
	add.s32 	%r1690, %r1229, 2021161080;
	xor.b32  	%r1691, %r1690, -2139062144;
	xor.b32  	%r1692, %r1229, 134744072;
	xor.b32  	%r1693, %r1690, %r1689;
	and.b32  	%r1227, %r1693, %r1692;
	// begin inline asm
	prmt.b32 %r1227, %r1227, 0, 0xba98;
	// end inline asm
	// begin inline asm
	prmt.b32 %r1229, %r1229, 0, 0xba98;
	// end inline asm
	xor.b32  	%r1694, %r1229, 2139062143;
	not.b32 	%r1695, %r1227;
	and.b32  	%r1696, %r1691, %r1695;
	and.b32  	%r1697, %r1694, %r1227;
	or.b32  	%r1698, %r1696, %r1697;
	st.shared.u32 	[%r103+16], %r1698;
	ld.global.nc.u16 	%rs65, [%rd388+-2];
	cvt.u32.u16 	%r1699, %rs65;
	ld.global.nc.u16 	%rs66, [%rd388];
	cvt.u32.u16 	%r1700, %rs66;
	shl.b32 	%r1701, %r1700, 16;
	or.b32  	%r1702, %r1701, %r1699;
	and.b32  	%r1233, %r1702, 252645135;
	add.s32 	%r1703, %r1233, 2021161080;
	xor.b32  	%r1704, %r1703, -2139062144;
	xor.b32  	%r1705, %r1233, 134744072;
	xor.b32  	%r1706, %r1703, %r1702;
	and.b32  	%r1231, %r1706, %r1705;
	// begin inline asm
	prmt.b32 %r1231, %r1231, 0, 0xba98;
	// end inline asm
	// begin inline asm
	prmt.b32 %r1233, %r1233, 0, 0xba98;
	// end inline asm
	xor.b32  	%r1707, %r1233, 2139062143;
	not.b32 	%r1708, %r1231;
	and.b32  	%r1709, %r1704, %r1708;
	and.b32  	%r1710, %r1707, %r1231;
	or.b32  	%r1711, %r1709, %r1710;
	st.shared.u32 	[%r104], %r1711;
	shr.u32 	%r1712, %r1702, 4;
	and.b32  	%r1237, %r1712, 252645135;
	add.s32 	%r1713, %r1237, 2021161080;
	xor.b32  	%r1714, %r1713, -2139062144;
	xor.b32  	%r1715, %r1237, 134744072;
	xor.b32  	%r1716, %r1713, %r1712;
	and.b32  	%r1235, %r1716, %r1715;
	// begin inline asm
	prmt.b32 %r1235, %r1235, 0, 0xba98;
	// end inline asm
	// begin inline asm
	prmt.b32 %r1237, %r1237, 0, 0xba98;
	// end inline asm
	xor.b32  	%r1717, %r1237, 2139062143;
	not.b32 	%r1718, %r1235;
	and.b32  	%r1719, %r1714, %r1718;
	and.b32  	%r1720, %r1717, %r1235;
	or.b32  	%r1721, %r1719, %r1720;
	st.shared.u32 	[%r104+16], %r1721;
	ld.global.nc.u16 	%rs67, [%rd384+-2];
	cvt.u32.u16 	%r1722, %rs67;
	ld.global.nc.u16 	%rs68, [%rd384];
	cvt.u32.u16 	%r1723, %rs68;
	shl.b32 	%r1724, %r1723, 16;
	or.b32  	%r1725, %r1724, %r1722;
	and.b32  	%r1241, %r1725, 252645135;
	add.s32 	%r1726, %r1241, 2021161080;
	xor.b32  	%r1727, %r1726, -2139062144;
	xor.b32  	%r1728, %r1241, 134744072;
	xor.b32  	%r1729, %r1726, %r1725;
	and.b32  	%r1239, %r1729, %r1728;
	// begin inline asm
	prmt.b32 %r1239, %r1239, 0, 0xba98;
	// end inline asm
	// begin inline asm
	prmt.b32 %r1241, %r1241, 0, 0xba98;
	// end inline asm
	xor.b32  	%r1730, %r1241, 2139062143;
	not.b32 	%r1731, %r1239;
	and.b32  	%r1732, %r1727, %r1731;
	and.b32  	%r1733, %r1730, %r1239;
	or.b32  	%r1734, %r1732, %r1733;
	st.shared.u32 	[%r105], %r1734;
	shr.u32 	%r1735, %r1725, 4;
	and.b32  	%r1245, %r1735, 252645135;
	add.s32 	%r1736, %r1245, 2021161080;
	xor.b32  	%r1737, %r1736, -2139062144;
	xor.b32  	%r1738, %r1245, 134744072;
	xor.b32  	%r1739, %r1736, %r1735;
	and.b32  	%r1243, %r1739, %r1738;
	// begin inline asm
	prmt.b32 %r1243, %r1243, 0, 0xba98;
	// end inline asm
	// begin inline asm
	prmt.b32 %r1245, %r1245, 0, 0xba98;
	// end inline asm
	xor.b32  	%r1740, %r1245, 2139062143;
	not.b32 	%r1741, %r1243;
	and.b32  	%r1742, %r1737, %r1741;
	and.b32  	%r1743, %r1740, %r1243;
	or.b32  	%r1744, %r1742, %r1743;
	st.shared.u32 	[%r105+16], %r1744;
	ld.global.nc.u16 	%rs69, [%rd380+-2];
	cvt.u32.u16 	%r1745, %rs69;
	ld.global.nc.u16 	%rs70, [%rd380];
	cvt.u32.u16 	%r1746, %rs70;
	shl.b32 	%r1747, %r1746, 16;
	or.b32  	%r1748, %r1747, %r1745;
	and.b32  	%r1249, %r1748, 252645135;
	add.s32 	%r1749, %r1249, 2021161080;
	xor.b32  	%r1750, %r1749, -2139062144;
	xor.b32  	%r1751, %r1249, 134744072;
	xor.b32  	%r1752, %r1749, %r1748;
	and.b32  	%r1247, %r1752, %r1751;
	// begin inline asm
	prmt.b32 %r1247, %r1247, 0, 0xba98;
	// end inline asm
	// begin inline asm
	prmt.b32 %r1249, %r1249, 0, 0xba98;
	// end inline asm
	xor.b32  	%r1753, %r1249, 2139062143;
	not.b32 	%r1754, %r1247;
	and.b32  	%r1755, %r1750, %r1754;
	and.b32  	%r1756, %r1753, %r1247;
	or.b32  	%r1757, %r1755, %r1756;
	st.shared.u32 	[%r106], %r1757;
	shr.u32 	%r1758, %r1748, 4;
	and.b32  	%r1253, %r1758, 252645135;
	add.s32 	%r1759, %r1253, 2021161080;
	xor.b32  	%r1760, %r1759, -2139062144;
	xor.b32  	%r1761, %r1253, 134744072;
	xor.b32  	%r1762, %r1759, %r1758;
	and.b32  	%r1251, %r1762, %r1761;
	// begin inline asm
	prmt.b32 %r1251, %r1251, 0, 0xba98;
	// end inline asm
	// begin inline asm
	prmt.b32 %r1253, %r1253, 0, 0xba98;
	// end inline asm
	xor.b32  	%r1763, %r1253, 2139062143;
	not.b32 	%r1764, %r1251;
	and.b32  	%r1765, %r1760, %r1764;
	and.b32  	%r1766, %r1763, %r1251;
	or.b32  	%r1767, %r1765, %r1766;
	st.shared.u32 	[%r106+16], %r1767;
	ld.global.nc.u16 	%rs71, [%rd376+-2];
	cvt.u32.u16 	%r1768, %rs71;
	ld.global.nc.u16 	%rs72, [%rd376];
	cvt.u32.u16 	%r1769, %rs72;
	shl.b32 	%r1770, %r1769, 16;
	or.b32  	%r1771, %r1770, %r1768;
	and.b32  	%r1257, %r1771, 252645135;
	add.s32 	%r1772, %r1257, 2021161080;
	xor.b32  	%r1773, %r1772, -2139062144;
	xor.b32  	%r1774, %r1257, 134744072;
	xor.b32  	%r1775, %r1772, %r1771;
	and.b32  	%r1255, %r1775, %r1774;
	// begin inline asm
	prmt.b32 %r1255, %r1255, 0, 0xba98;
	// end inline asm
	// begin inline asm
	prmt.b32 %r1257, %r1257, 0, 0xba98;
	// end inline asm
	xor.b32  	%r1776, %r1257, 2139062143;
	not.b32 	%r1777, %r1255;
	and.b32  	%r1778, %r1773, %r1777;
	and.b32  	%r1779, %r1776, %r1255;
	or.b32  	%r1780, %r1778, %r1779;
	st.shared.u32 	[%r107], %r1780;
	shr.u32 	%r1781, %r1771, 4;
	and.b32  	%r1261, %r1781, 252645135;
	add.s32 	%r1782, %r1261, 2021161080;
	xor.b32  	%r1783, %r1782, -2139062144;
	xor.b32  	%r1784, %r1261, 134744072;
	xor.b32  	%r1785, %r1782, %r1781;
	and.b32  	%r1259, %r1785, %r1784;
	// begin inline asm
	prmt.b32 %r1259, %r1259, 0, 0xba98;
	// end inline asm
	// begin inline asm
	prmt.b32 %r1261, %r1261, 0, 0xba98;
	// end inline asm
	xor.b32  	%r1786, %r1261, 2139062143;
	not.b32 	%r1787, %r1259;
	and.b32  	%r1788, %r1783, %r1787;
	and.b32  	%r1789, %r1786, %r1259;
	or.b32  	%r1790, %r1788, %r1789;
	st.shared.u32 	[%r107+16], %r1790;
	ld.global.nc.u16 	%rs37, [%rd372];
	// begin inline asm
	{  cvt.f32.f16 %f157, %rs37;}

	// end inline asm
	st.shared.f32 	[%r108], %f157;
	ld.global.nc.u16 	%rs38, [%rd370];
	// begin inline asm
	{  cvt.f32.f16 %f158, %rs38;}

	// end inline asm
	st.shared.f32 	[%r109], %f158;
	ld.global.nc.u16 	%rs39, [%rd368];
	// begin inline asm
	{  cvt.f32.f16 %f159, %rs39;}

	// end inline asm
	st.shared.f32 	[%r110], %f159;
	ld.global.nc.u16 	%rs40, [%rd366];
	// begin inline asm
	{  cvt.f32.f16 %f160, %rs40;}

	// end inline asm
	st.shared.f32 	[%r111], %f160;
	mad.lo.s64 	%rd405, %rd363, 9, %rd117;
	shl.b64 	%rd406, %rd405, 2;
	add.s64 	%rd407, %rd115, %rd406;
	ld.global.nc.u32 	%r1791, [%rd407];
	st.shared.u32 	[%r9], %r1791;
	ld.global.nc.u32 	%r1792, [%rd407+1024];
	st.shared.u32 	[%r9+1024], %r1792;
	bar.sync 	0;
	// begin inline asm
	ldmatrix.sync.aligned.m8n8.x4.b16 {%r1263, %r1264, %r1265, %r1266}, [%rd118];
	// end inline asm
	// begin inline asm
	ldmatrix.sync.aligned.m8n8.x4.b16 {%r1267, %r1268, %r1269, %r1270}, [%rd119];
	// end inline asm
	// begin inline asm
	ldmatrix.sync.aligned.m8n8.x4.b16 {%r1271, %r1272, %r1273, %r1274}, [%rd120];
	// end inline asm
	// begin inline asm
	ldmatrix.sync.aligned.m8n8.x4.b16 {%r1275, %r1276, %r1277, %r1278}, [%rd121];
	// end inline asm
	ld.shared.v4.f32 	{%f177, %f178, %f179, %f180}, [%r112];
	ld.shared.v4.f32 	{%f181, %f182, %f183, %f184}, [%r112+2432];
	ld.shared.u32 	%r1289, [%r113];
	ld.shared.u32 	%r1290, [%r113+16];
	ld.shared.v4.u32 	{%r1279, %r1295, %r1311, %r1327}, [%r114];
	// begin inline asm
	{.reg .f16 low,high;
  mov.b32 {low,high},%r1279;
  cvt.f32.f16 %f161, low;}

	// end inline asm
	ld.shared.v4.u32 	{%r1280, %r1296, %r1312, %r1328}, [%r114+144];
	// begin inline asm
	{.reg .f16 low,high;
  mov.b32 {low,high},%r1280;
  cvt.f32.f16 %f162, low;}

	// end inline asm
	mov.b32 	%r1409, 0;
	mov.u32 	%r1281, %r1409;
	mov.u32 	%r1282, %r1409;
	mov.u32 	%r1283, %r1409;
	mov.u32 	%r1284, %r1409;
	// begin inline asm
	mma.sync.aligned.m16n8k32.row.col.s32.s8.s8.s32 {%r1281, %r1282, %r1283, %r1284}, {%r1263, %r1264, %r1265, %r1266}, {%r1289, %r1290}, {%r1281, %r1282, %r1283, %r1284};
	// end inline asm
	cvt.rn.f32.s32 	%f185, %r1281;
	mul.f32 	%f186, %f177, %f185;
	fma.rn.f32 	%f187, %f186, %f161, %f297;
	cvt.rn.f32.s32 	%f188, %r1282;
	mul.f32 	%f189, %f177, %f188;
	fma.rn.f32 	%f190, %f189, %f162, %f298;
	cvt.rn.f32.s32 	%f191, %r1283;
	mul.f32 	%f192, %f181, %f191;
	fma.rn.f32 	%f193, %f192, %f161, %f299;
	cvt.rn.f32.s32 	%f194, %r1284;
	mul.f32 	%f195, %f181, %f194;
	fma.rn.f32 	%f196, %f195, %f162, %f300;
	ld.shared.u32 	%r1305, [%r113+32];
	ld.shared.u32 	%r1306, [%r113+48];
	// begin inline asm
	{.reg .f16 low,high;
  mov.b32 {low,high},%r1295;
  cvt.f32.f16 %f163, low;}

	// end inline asm
	// begin inline asm
	{.reg .f16 low,high;
  mov.b32 {low,high},%r1296;
  cvt.f32.f16 %f164, low;}

	// end inline asm
	mov.u32 	%r1297, %r1409;
	mov.u32 	%r1298, %r1409;
	mov.u32 	%r1299, %r1409;
	mov.u32 	%r1300, %r1409;
	// begin inline asm
	mma.sync.aligned.m16n8k32.row.col.s32.s8.s8.s32 {%r1297, %r1298, %r1299, %r1300}, {%r1267, %r1268, %r1269, %r1270}, {%r1305, %r1306}, {%r1297, %r1298, %r1299, %r1300};
	// end inline asm
	cvt.rn.f32.s32 	%f197, %r1297;
	mul.f32 	%f198, %f178, %f197;
	fma.rn.f32 	%f199, %f198, %f163, %f187;
	cvt.rn.f32.s32 	%f200, %r1298;
	mul.f32 	%f201, %f178, %f200;
	fma.rn.f32 	%f202, %f201, %f164, %f190;
	cvt.rn.f32.s32 	%f203, %r1299;
	mul.f32 	%f204, %f182, %f203;
	fma.rn.f32 	%f205, %f204, %f163, %f193;
	cvt.rn.f32.s32 	%f206, %r1300;
	mul.f32 	%f207, %f182, %f206;
	fma.rn.f32 	%f208, %f207, %f164, %f196;
	ld.shared.u32 	%r1321, [%r113+64];
	ld.shared.u32 	%r1322, [%r113+80];
	// begin inline asm
	{.reg .f16 low,high;
  mov.b32 {low,high},%r1311;
  cvt.f32.f16 %f165, low;}

	// end inline asm
	// begin inline asm
	{.reg .f16 low,high;
  mov.b32 {low,high},%r1312;
  cvt.f32.f16 %f166, low;}

	// end inline asm
	mov.u32 	%r1313, %r1409;
	mov.u32 	%r1314, %r1409;
	mov.u32 	%r1315, %r1409;
	mov.u32 	%r1316, %r1409;
	// begin inline asm
	mma.sync.aligned.m16n8k32.row.col.s32.s8.s8.s32 {%r1313, %r1314, %r1315, %r1316}, {%r1271, %r1272, %r1273, %r1274}, {%r1321, %r1322}, {%r1313, %r1314, %r1315, %r1316};
	// end inline asm
	cvt.rn.f32.s32 	%f209, %r1313;
	mul.f32 	%f210, %f179, %f209;
	fma.rn.f32 	%f211, %f210, %f165, %f199;
	cvt.rn.f32.s32 	%f212, %r1314;
	mul.f32 	%f213, %f179, %f212;
	fma.rn.f32 	%f214, %f213, %f166, %f202;
	cvt.rn.f32.s32 	%f215, %r1315;
	mul.f32 	%f216, %f183, %f215;
	fma.rn.f32 	%f217, %f216, %f165, %f205;
	cvt.rn.f32.s32 	%f218, %r1316;
	mul.f32 	%f219, %f183, %f218;
	fma.rn.f32 	%f220, %f219, %f166, %f208;
	ld.shared.u32 	%r1337, [%r113+96];
	ld.shared.u32 	%r1338, [%r113+112];
	// begin inline asm
	{.reg .f16 low,high;
  mov.b32 {low,high},%r1327;
  cvt.f32.f16 %f167, low;}

	// end inline asm
	// begin inline asm
	{.reg .f16 low,high;
  mov.b32 {low,high},%r1328;
  cvt.f32.f16 %f168, low;}

	// end inline asm
	mov.u32 	%r1329, %r1409;
	mov.u32 	%r1330, %r1409;
	mov.u32 	%r1331, %r1409;
	mov.u32 	%r1332, %r1409;
	// begin inline asm
	mma.sync.aligned.m16n8k32.row.col.s32.s8.s8.s32 {%r1329, %r1330, %r1331, %r1332}, {%r1275, %r1276, %r1277, %r1278}, {%r1337, %r1338}, {%r1329, %r1330, %r1331, %r1332};
	// end inline asm
	cvt.rn.f32.s32 	%f221, %r1329;
	mul.f32 	%f222, %f180, %f221;
	fma.rn.f32 	%f223, %f222, %f167, %f211;
	cvt.rn.f32.s32 	%f224, %r1330;
	mul.f32 	%f225, %f180, %f224;
	fma.rn.f32 	%f226, %f225, %f168, %f214;
	cvt.rn.f32.s32 	%f227, %r1331;
	mul.f32 	%f228, %f184, %f227;
	fma.rn.f32 	%f229, %f228, %f167, %f217;
	cvt.rn.f32.s32 	%f230, %r1332;
	mul.f32 	%f231, %f184, %f230;
	fma.rn.f32 	%f232, %f231, %f168, %f220;
	bar.sync 	0;
	mad.lo.s64 	%rd408, %rd116, 144, %rd407;
	ld.global.nc.u32 	%r1793, [%rd408];
	st.shared.u32 	[%r9], %r1793;
	ld.global.nc.u32 	%r1794, [%rd408+1024];
	st.shared.u32 	[%r9+1024], %r1794;
	bar.sync 	0;
	// begin inline asm
	ldmatrix.sync.aligned.m8n8.x4.b16 {%r1343, %r1344, %r1345, %r1346}, [%rd122];
	// end inline asm
	// begin inline asm
	ldmatrix.sync.aligned.m8n8.x4.b16 {%r1347, %r1348, %r1349, %r1350}, [%rd123];
	// end inline asm
	// begin inline asm
	ldmatrix.sync.aligned.m8n8.x4.b16 {%r1351, %r1352, %r1353, %r1354}, [%rd124];
	// end inline asm
	// begin inline asm
	ldmatrix.sync.aligned.m8n8.x4.b16 {%r1355, %r1356, %r1357, %r1358}, [%rd125];
	// end inline asm
	ld.shared.v4.f32 	{%f233, %f234, %f235, %f236}, [%r112+16];
	ld.shared.v4.f32 	{%f237, %f238, %f239, %f240}, [%r112+2448];
	ld.shared.u32 	%r1369, [%r113];
	ld.shared.u32 	%r1370, [%r113+16];
	ld.shared.v4.u32 	{%r1359, %r1375, %r1391, %r1407}, [%r114];
	// begin inline asm
	{.reg .f16 low,high;
  mov.b32 {low,high},%r1359;
  cvt.f32.f16 %f169, low;}

	// end inline asm
	ld.shared.v4.u32 	{%r1360, %r1376, %r1392, %r1408}, [%r114+144];
	// begin inline asm
	{.reg .f16 low,high;
  mov.b32 {low,high},%r1360;
  cvt.f32.f16 %f170, low;}

	// end inline asm
	mov.u32 	%r1361, %r1409;
	mov.u32 	%r1362, %r1409;
	mov.u32 	%r1363, %r1409;
	mov.u32 	%r1364, %r1409;
	// begin inline asm
	mma.sync.aligned.m16n8k32.row.col.s32.s8.s8.s32 {%r1361, %r1362, %r1363, %r1364}, {%r1343, %r1344, %r1345, %r1346}, {%r1369, %r1370}, {%r1361, %r1362, %r1363, %r1364};
	// end inline asm
	cvt.rn.f32.s32 	%f241, %r1361;
	mul.f32 	%f242, %f233, %f241;
	fma.rn.f32 	%f243, %f242, %f169, %f223;
	cvt.rn.f32.s32 	%f244, %r1362;
	mul.f32 	%f245, %f233, %f244;
	fma.rn.f32 	%f246, %f245, %f170, %f226;
	cvt.rn.f32.s32 	%f247, %r1363;
	mul.f32 	%f248, %f237, %f247;
	fma.rn.f32 	%f249, %f248, %f169, %f229;
	cvt.rn.f32.s32 	%f250, %r1364;
	mul.f32 	%f251, %f237, %f250;
	fma.rn.f32 	%f252, %f251, %f170, %f232;
	ld.shared.u32 	%r1385, [%r113+32];
	ld.shared.u32 	%r1386, [%r113+48];
	// begin inline asm
	{.reg .f16 low,high;
  mov.b32 {low,high},%r1375;
  cvt.f32.f16 %f171, low;}

	// end inline asm
	// begin inline asm
	{.reg .f16 low,high;
  mov.b32 {low,high},%r1376;
  cvt.f32.f16 %f172, low;}

	// end inline asm
	mov.u32 	%r1377, %r1409;
	mov.u32 	%r1378, %r1409;
	mov.u32 	%r1379, %r1409;
	mov.u32 	%r1380, %r1409;
	// begin inline asm
	mma.sync.aligned.m16n8k32.row.col.s32.s8.s8.s32 {%r1377, %r1378, %r1379, %r1380}, {%r1347, %r1348, %r1349, %r1350}, {%r1385, %r1386}, {%r1377, %r1378, %r1379, %r1380};
	// end inline asm
	cvt.rn.f32.s32 	%f253, %r1377;
	mul.f32 	%f254, %f234, %f253;
	fma.rn.f32 	%f255, %f254, %f171, %f243;
	cvt.rn.f32.s32 	%f256, %r1378;
	mul.f32 	%f257, %f234, %f256;
	fma.rn.f32 	%f258, %f257, %f172, %f246;
	cvt.rn.f32.s32 	%f259, %r1379;
	mul.f32 	%f260, %f238, %f259;
	fma.rn.f32 	%f261, %f260, %f171, %f249;
	cvt.rn.f32.s32 	%f262, %r1380;
	mul.f32 	%f263, %f238, %f262;
	fma.rn.f32 	%f264, %f263, %f172, %f252;
	ld.shared.u32 	%r1401, [%r113+64];
	ld.shared.u32 	%r1402, [%r113+80];
	// begin inline asm
	{.reg .f16 low,high;
  mov.b32 {low,high},%r1391;
  cvt.f32.f16 %f173, low;}

	// end inline asm
	// begin inline asm
	{.reg .f16 low,high;
  mov.b32 {low,high},%r1392;
  cvt.f32.f16 %f174, low;}

	// end inline asm
	mov.u32 	%r1393, %r1409;
	mov.u32 	%r1394, %r1409;
	mov.u32 	%r1395, %r1409;
	mov.u32 	%r1396, %r1409;
	// begin inline asm
	mma.sync.aligned.m16n8k32.row.col.s32.s8.s8.s32 {%r1393, %r1394, %r1395, %r1396}, {%r1351, %r1352, %r1353, %r1354}, {%r1401, %r1402}, {%r1393, %r1394, %r1395, %r1396};
	// end inline asm
	cvt.rn.f32.s32 	%f265, %r1393;
	mul.f32 	%f266, %f235, %f265;
	fma.rn.f32 	%f267, %f266, %f173, %f255;
	cvt.rn.f32.s32 	%f268, %r1394;
	mul.f32 	%f269, %f235, %f268;
	fma.rn.f32 	%f270, %f269, %f174, %f258;
	cvt.rn.f32.s32 	%f271, %r1395;
	mul.f32 	%f272, %f239, %f271;
	fma.rn.f32 	%f273, %f272, %f173, %f261;
	cvt.rn.f32.s32 	%f274, %r1396;
	mul.f32 	%f275, %f239, %f274;
	fma.rn.f32 	%f276, %f275, %f174, %f264;
	ld.shared.u32 	%r1417, [%r113+96];
	ld.shared.u32 	%r1418, [%r113+112];
	// begin inline asm
	{.reg .f16 low,high;
  mov.b32 {low,high},%r1407;
  cvt.f32.f16 %f175, low;}

	// end inline asm
	// begin inline asm
	{.reg .f16 low,high;
  mov.b32 {low,high},%r1408;
  cvt.f32.f16 %f176, low;}

	// end inline asm
	mov.u32 	%r1410, %r1409;
	mov.u32 	%r1411, %r1409;
	mov.u32 	%r1412, %r1409;
	// begin inline asm
	mma.sync.aligned.m16n8k32.row.col.s32.s8.s8.s32 {%r1409, %r1410, %r1411, %r1412}, {%r1355, %r1356, %r1357, %r1358}, {%r1417, %r1418}, {%r1409, %r1410, %r1411, %r1412};
	// end inline asm
	cvt.rn.f32.s32 	%f277, %r1409;
	mul.f32 	%f278, %f236, %f277;
	fma.rn.f32 	%f297, %f278, %f175, %f267;
	cvt.rn.f32.s32 	%f279, %r1410;
	mul.f32 	%f280, %f236, %f279;
	fma.rn.f32 	%f298, %f280, %f176, %f270;
	cvt.rn.f32.s32 	%f281, %r1411;
	mul.f32 	%f282, %f240, %f281;
	fma.rn.f32 	%f299, %f282, %f175, %f273;
	cvt.rn.f32.s32 	%f283, %r1412;
	mul.f32 	%f284, %f240, %f283;
	fma.rn.f32 	%f300, %f284, %f176, %f276;
	bar.sync 	0;
	add.s32 	%r1811, %r1811, 8;
	add.s32 	%r1822, %r1822, 8;
	setp.lt.s32 	%p45, %r1811, %r1819;
	@%p45 bra 	$L__BB0_70;
$L__BB0_71:
	shl.b32 	%r1795, %r6, 10;
	cvt.u64.u32 	%rd147, %r1795;
	shl.b32 	%r1796, %r2, 4;
	shr.u32 	%r1797, %r3, 2;
	add.s32 	%r120, %r1796, %r1797;
	setp.gt.u32 	%p46, %r120, 128;
	shl.b32 	%r1798, %r3, 3;
	and.b32  	%r1799, %r1798, 24;
	add.s32 	%r121, %r139, %r1799;
	@%p46 bra 	$L__BB0_73;
	ld.shared.v2.u32 	{%r1801, %r1802}, [%r121];
	shl.b32 	%r1803, %r1801, 7;
	add.s32 	%r1804, %r1803, %r120;
	cvt.s64.s32 	%rd409, %r1804;
	add.s64 	%rd410, %rd409, %rd147;
	shl.b64 	%rd411, %rd410, 2;
	add.s64 	%rd412, %rd4, %rd411;
	st.global.f32 	[%rd412], %f297;
	shl.b32 	%r1805, %r1802, 7;
	add.s32 	%r1806, %r1805, %r120;
	cvt.s64.s32 	%rd413, %r1806;
	add.s64 	%rd414, %rd413, %rd147;
	shl.b64 	%rd415, %rd414, 2;
	add.s64 	%rd416, %rd4, %rd415;
	st.global.f32 	[%rd416], %f298;
$L__BB0_73:
	setp.gt.u32 	%p47, %r120, 120;
	@%p47 bra 	$L__BB0_75;
	ld.shared.v2.u32 	{%r1807, %r1808}, [%r121];
	shl.b32 	%r1809, %r1807, 7;
	cvt.s64.s32 	%rd417, %r1809;
	cvt.u64.u32 	%rd418, %r120;
	add.s64 	%rd419, %rd417, %rd418;
	add.s64 	%rd420, %rd419, %rd147;
	shl.b64 	%rd421, %rd420, 2;
	add.s64 	%rd422, %rd4, %rd421;
	st.global.f32 	[%rd422+32], %f299;
	shl.b32 	%r1810, %r1808, 7;
	cvt.s64.s32 	%rd423, %r1810;
	add.s64 	%rd424, %rd423, %rd418;
	add.s64 	%rd425, %rd424, %rd147;
	shl.b64 	%rd426, %rd425, 2;
	add.s64 	%rd427, %rd4, %rd426;
	st.global.f32 	[%rd427+32], %f300;
$L__BB0_75:
	ret;

}
	// .globl	mul_mat_q40_stream_k_fixup_8_8_true
.visible .entry mul_mat_q40_stream_k_fixup_8_8_true(
	.param .u64 .ptr .align 1 mul_mat_q40_stream_k_fixup_8_8_true_param_0,
	.param .u64 .ptr .align 1 mul_mat_q40_stream_k_fixup_8_8_true_param_1,
	.param .u64 .ptr .align 1 mul_mat_q40_stream_k_fixup_8_8_true_param_2,
	.param .u64 .ptr .align 1 mul_mat_q40_stream_k_fixup_8_8_true_param_3,
	.param .u32 mul_mat_q40_stream_k_fixup_8_8_true_param_4,
	.param .u32 mul_mat_q40_stream_k_fixup_8_8_true_param_5,
	.param .u32 mul_mat_q40_stream_k_fixup_8_8_true_param_6,
	.param .u32 mul_mat_q40_stream_k_fixup_8_8_true_param_7,
	.param .u32 mul_mat_q40_stream_k_fixup_8_8_true_param_8,
	.param .u32 mul_mat_q40_stream_k_fixup_8_8_true_param_9
)
{
	.reg .pred 	%p<39>;
	.reg .b32 	%r<135>;
	.reg .b32 	%f<42>;
	.reg .b64 	%rd<190>;
	// demoted variable
	.shared .align 4 .b8 _ZZN34_INTERNAL_9074448f_4_k_cu_5eb7d63f24mul_mat_q_stream_k_fixupILi8ELi8ELb1EEEvPKiS2_PfPKfiiiiiiE14ids_dst_shared[32];
	ld.param.u64 	%rd73, [mul_mat_q40_stream_k_fixup_8_8_true_param_0];
	ld.param.u64 	%rd76, [mul_mat_q40_stream_k_fixup_8_8_true_param_2];
	ld.param.u32 	%r21, [mul_mat_q40_stream_k_fixup_8_8_true_param_4];
	ld.param.u32 	%r16, [mul_mat_q40_stream_k_fixup_8_8_true_param_5];
	ld.param.u32 	%r17, [mul_mat_q40_stream_k_fixup_8_8_true_param_6];
	ld.param.u32 	%r18, [mul_mat_q40_stream_k_fixup_8_8_true_param_7];
	ld.param.u32 	%r19, [mul_mat_q40_stream_k_fixup_8_8_true_param_8];
	cvta.to.global.u64 	%rd1, %rd76;
	shr.s32 	%r22, %r21, 31;
	shr.u32 	%r23, %r22, 27;
	add.s32 	%r24, %r21, %r23;
	shr.s32 	%r25, %r24, 5;
	cvt.s64.s32 	%rd2, %r25;
	add.s32 	%r26, %r17, 7;
	shr.s32 	%r27, %r26, 31;
	shr.u32 	%r28, %r27, 29;
	add.s32 	%r29, %r26, %r28;
	shr.s32 	%r30, %r29, 3;
	add.s32 	%r31, %r16, 127;
	shr.s32 	%r32, %r31, 31;
	shr.u32 	%r33, %r32, 25;
	add.s32 	%r34, %r31, %r33;
	shr.s32 	%r35, %r34, 7;
	mov.u32 	%r1, %ctaid.x;
	cvt.u64.u32 	%rd77, %r1;
	cvt.s64.s32 	%rd3, %r19;
	cvt.s64.s32 	%rd4, %r30;
	cvt.s64.s32 	%rd5, %r35;
	mul.lo.s64 	%rd78, %rd2, %rd77;
	mul.lo.s64 	%rd79, %rd78, %rd5;
	mul.lo.s64 	%rd80, %rd79, %rd3;
	mul.lo.s64 	%rd6, %rd80, %rd4;
	mov.u32 	%r36, %nctaid.x;
	cvt.u64.u32 	%rd7, %r36;
	and.b64  	%rd81, %rd6, -4294967296;
	setp.ne.s64 	%p3, %rd81, 0;
	@%p3 bra 	$L__BB1_2;
	cvt.u32.u64 	%r37, %rd7;
	cvt.u32.u64 	%r38, %rd6;
	div.u32 	%r39, %r38, %r37;
	cvt.u64.u32 	%rd173, %r39;
	bra.uni 	$L__BB1_3;
$L__BB1_2:
	div.s64 	%rd173, %rd6, %rd7;
$L__BB1_3:
	add.s32 	%r40, %r1, 1;
	cvt.u64.u32 	%rd82, %r40;
	mul.lo.s64 	%rd83, %rd2, %rd82;
	mul.lo.s64 	%rd84, %rd83, %rd5;
	mul.lo.s64 	%rd85, %rd84, %rd3;
	mul.lo.s64 	%rd11, %rd85, %rd4;
	and.b64  	%rd86, %rd11, -4294967296;
	setp.ne.s64 	%p4, %rd86, 0;
	@%p4 bra 	$L__BB1_5;
	cvt.u32.u64 	%r41, %rd7;
	cvt.u32.u64 	%r42, %rd11;
	div.u32 	%r43, %r42, %r41;
	cvt.u64.u32 	%rd174, %r43;
	bra.uni 	$L__BB1_6;
$L__BB1_5:
	div.s64 	%rd174, %rd11, %rd7;
$L__BB1_6:
	or.b64  	%rd87, %rd173, %rd2;
	and.b64  	%rd88, %rd87, -4294967296;
	setp.ne.s64 	%p5, %rd88, 0;
	@%p5 bra 	$L__BB1_8;
	cvt.u32.u64 	%r44, %rd2;
	cvt.u32.u64 	%r45, %rd173;
	rem.u32 	%r46, %r45, %r44;
	cvt.u64.u32 	%rd175, %r46;
	bra.uni 	$L__BB1_9;
$L__BB1_8:
	rem.s64 	%rd175, %rd173, %rd2;
$L__BB1_9:
	cvt.u32.u64 	%r47, %rd175;
	shr.s32 	%r48, %r47, 31;
	shr.u32 	%r49, %r48, 29;
	add.s32 	%r50, %r47, %r49;
	and.b32  	%r51, %r50, -8;
	sub.s32 	%r52, %r47, %r51;
	cvt.s64.s32 	%rd89, %r52;
	sub.s64 	%rd18, %rd173, %rd89;
	or.b64  	%rd90, %rd174, %rd2;
	and.b64  	%rd91, %rd90, -4294967296;
	setp.ne.s64 	%p6, %rd91, 0;
	@%p6 bra 	$L__BB1_11;
	cvt.u32.u64 	%r53, %rd2;
	cvt.u32.u64 	%r54, %rd174;
	rem.u32 	%r55, %r54, %r53;
	cvt.u64.u32 	%rd176, %r55;
	bra.uni 	$L__BB1_12;
$L__BB1_11:
	rem.s64 	%rd176, %rd174, %rd2;
$L__BB1_12:
	cvt.u32.u64 	%r56, %rd176;
	shr.s32 	%r57, %r56, 31;
	shr.u32 	%r58, %r57, 29;
	add.s32 	%r59, %r56, %r58;
	and.b32  	%r60, %r59, -8;
	sub.s32 	%r61, %r56, %r60;
	cvt.s64.s32 	%rd92, %r61;
	sub.s64 	%rd22, %rd174, %rd92;
	or.b64  	%rd93, %rd18, %rd2;
	and.b64  	%rd94, %rd93, -4294967296;
	setp.ne.s64 	%p7, %rd94, 0;
	@%p7 bra 	$L__BB1_14;
	cvt.u32.u64 	%r62, %rd2;
	cvt.u32.u64 	%r63, %rd18;
	div.u32 	%r64, %r63, %r62;
	mul.lo.s32 	%r65, %r64, %r62;
	sub.s32 	%r66, %r63, %r65;
	cvt.u64.u32 	%rd177, %r64;
	cvt.u64.u32 	%rd178, %r66;
	bra.uni 	$L__BB1_15;
$L__BB1_14:
	div.s64 	%rd177, %rd18, %rd2;
	mul.lo.s64 	%rd95, %rd177, %rd2;
	sub.s64 	%rd178, %rd18, %rd95;
$L__BB1_15:
	or.b64  	%rd96, %rd22, %rd2;
	and.b64  	%rd97, %rd96, -4294967296;
	setp.ne.s64 	%p8, %rd97, 0;
	@%p8 bra 	$L__BB1_17;
	cvt.u32.u64 	%r67, %rd2;
	cvt.u32.u64 	%r68, %rd22;
	div.u32 	%r69, %r68, %r67;
	cvt.u64.u32 	%rd179, %r69;
	bra.uni 	$L__BB1_18;
$L__BB1_17:
	div.s64 	%rd179, %rd22, %rd2;
$L__BB1_18:
	setp.ne.s64 	%p10, %rd177, %rd179;
	mov.pred 	%p38, 0;
	@%p10 bra 	$L__BB1_23;
	setp.ne.s64 	%p11, %rd97, 0;
	@%p11 bra 	$L__BB1_21;
	cvt.u32.u64 	%r70, %rd2;
	cvt.u32.u64 	%r71, %rd22;
	rem.u32 	%r72, %r71, %r70;
	cvt.u64.u32 	%rd180, %r72;
	bra.uni 	$L__BB1_22;
$L__BB1_21:
	rem.s64 	%rd180, %rd22, %rd2;
$L__BB1_22:
	setp.ne.s64 	%p38, %rd180, 0;
$L__BB1_23:
	setp.eq.s64 	%p12, %rd178, 0;
	setp.eq.s64 	%p13, %rd18, %rd22;
	or.pred  	%p14, %p12, %p13;
	or.pred  	%p15, %p14, %p38;
	@%p15 bra 	$L__BB1_71;
	add.s32 	%r73, %r1, -1;
	cvt.s64.s32 	%rd181, %r73;
	mul.lo.s64 	%rd100, %rd5, %rd2;
	mul.lo.s64 	%rd101, %rd100, %rd3;
	mul.lo.s64 	%rd36, %rd101, %rd4;
	mov.u32 	%r2, %tid.y;
	mov.u32 	%r74, %tid.x;
	cvt.u64.u32 	%rd37, %r74;
	add.s32 	%r3, %r74, 32;
	add.s32 	%r4, %r74, 64;
	add.s32 	%r5, %r74, 96;
	mov.f32 	%f38, 0f00000000;
	mov.f32 	%f39, %f38;
	mov.f32 	%f40, %f38;
	mov.f32 	%f41, %f38;
	mov.u64 	%rd182, %rd18;
$L__BB1_25:
	mul.lo.s64 	%rd40, %rd36, %rd181;
	and.b64  	%rd102, %rd40, -4294967296;
	setp.ne.s64 	%p16, %rd102, 0;
	@%p16 bra 	$L__BB1_27;
	cvt.u32.u64 	%r75, %rd7;
	cvt.u32.u64 	%r76, %rd40;
	div.u32 	%r77, %r76, %r75;
	cvt.u64.u32 	%rd183, %r77;
	bra.uni 	$L__BB1_28;
$L__BB1_27:
	div.s64 	%rd183, %rd40, %rd7;
$L__BB1_28:
	or.b64  	%rd103, %rd183, %rd2;
	and.b64  	%rd104, %rd103, -4294967296;
	setp.ne.s64 	%p17, %rd104, 0;
	@%p17 bra 	$L__BB1_30;
	cvt.u32.u64 	%r78, %rd2;
	cvt.u32.u64 	%r79, %rd183;
	rem.u32 	%r80, %r79, %r78;
	cvt.u64.u32 	%rd184, %r80;
	bra.uni 	$L__BB1_31;
$L__BB1_30:
	rem.s64 	%rd184, %rd183, %rd2;
$L__BB1_31:
	shr.s64 	%rd105, %rd184, 63;
	shr.u64 	%rd106, %rd105, 61;
	add.s64 	%rd107, %rd184, %rd106;
	and.b64  	%rd108, %rd107, -8;
	sub.s64 	%rd109, %rd108, %rd184;
	add.s64 	%rd47, %rd183, %rd109;
	setp.eq.s64 	%p18, %rd47, %rd182;
	@%p18 bra 	$L__BB1_40;
	ld.param.u64 	%rd172, [mul_mat_q40_stream_k_fixup_8_8_true_param_3];
	shl.b64 	%rd110, %rd181, 10;
	shl.b32 	%r81, %r2, 7;
	cvt.u64.u32 	%rd111, %r81;
	add.s64 	%rd112, %rd110, %rd111;
	add.s64 	%rd113, %rd112, %rd37;
	cvta.to.global.u64 	%rd114, %rd172;
	shl.b64 	%rd115, %rd113, 2;
	add.s64 	%rd116, %rd114, %rd115;
	ld.global.nc.f32 	%f14, [%rd116];
	add.f32 	%f41, %f14, %f41;
	ld.global.nc.f32 	%f15, [%rd116+128];
	add.f32 	%f40, %f15, %f40;
	ld.global.nc.f32 	%f16, [%rd116+256];
	add.f32 	%f39, %f16, %f39;
	ld.global.nc.f32 	%f17, [%rd116+384];
	add.f32 	%f38, %f17, %f38;
	or.b64  	%rd117, %rd47, %rd2;
	and.b64  	%rd118, %rd117, -4294967296;
	setp.ne.s64 	%p19, %rd118, 0;
	@%p19 bra 	$L__BB1_34;
	cvt.u32.u64 	%r82, %rd2;
	cvt.u32.u64 	%r83, %rd47;
	rem.u32 	%r84, %r83, %r82;
	cvt.u64.u32 	%rd185, %r84;
	bra.uni 	$L__BB1_35;
$L__BB1_34:
	rem.s64 	%rd185, %rd47, %rd2;
$L__BB1_35:
	setp.eq.s64 	%p20, %rd185, 0;
	@%p20 bra 	$L__BB1_41;
	@%p19 bra 	$L__BB1_38;
	cvt.u32.u64 	%r85, %rd2;
	cvt.u32.u64 	%r86, %rd47;
	div.u32 	%r87, %r86, %r85;
	cvt.u64.u32 	%rd186, %r87;
	bra.uni 	$L__BB1_39;
$L__BB1_38:
	div.s64 	%rd186, %rd47, %rd2;
$L__BB1_39:
	setp.lt.s64 	%p22, %rd186, %rd177;
	@%p22 bra 	$L__BB1_41;
$L__BB1_40:
	add.s64 	%rd181, %rd181, -1;
	mov.u64 	%rd182, %rd47;
	bra.uni 	$L__BB1_25;
$L__BB1_41:
	cvt.u32.u64 	%r88, %rd4;
	cvt.s64.s32 	%rd55, %rd18;
	mul.lo.s32 	%r6, %r19, %r88;
	cvt.s64.s32 	%rd121, %r6;
	mul.lo.s64 	%rd56, %rd121, %rd2;
	or.b64  	%rd122, %rd55, %rd56;
	and.b64  	%rd123, %rd122, -4294967296;
	setp.ne.s64 	%p23, %rd123, 0;
	@%p23 bra 	$L__BB1_43;
	cvt.u32.u64 	%r89, %rd56;
	cvt.u32.u64 	%r90, %rd55;
	div.u32 	%r91, %r90, %r89;
	cvt.u64.u32 	%rd187, %r91;
	bra.uni 	$L__BB1_44;
$L__BB1_43:
	div.s64 	%rd187, %rd55, %rd56;
$L__BB1_44:
	cvt.u32.u64 	%r7, %rd187;
	cvt.u64.u32 	%rd124, %r6;
	mul.lo.s64 	%rd125, %rd124, %rd2;
	mul.lo.s64 	%rd126, %rd125, %rd187;
	sub.s64 	%rd60, %rd18, %rd126;
	cvt.s64.s32 	%rd61, %rd60;
	mul.lo.s64 	%rd62, %rd4, %rd2;
	or.b64  	%rd127, %rd61, %rd62;
	and.b64  	%rd128, %rd127, -4294967296;
	setp.ne.s64 	%p24, %rd128, 0;
	@%p24 bra 	$L__BB1_46;
	cvt.u32.u64 	%r92, %rd62;
	cvt.u32.u64 	%r93, %rd61;
	div.u32 	%r94, %r93, %r92;
	cvt.u64.u32 	%rd188, %r94;
	bra.uni 	$L__BB1_47;
$L__BB1_46:
	div.s64 	%rd188, %rd61, %rd62;
$L__BB1_47:
	mul.lo.s64 	%rd130, %rd62, %rd188;
	sub.s64 	%rd131, %rd60, %rd130;
	cvt.s64.s32 	%rd66, %rd131;
	or.b64  	%rd132, %rd66, %rd2;
	and.b64  	%rd133, %rd132, -4294967296;
	setp.ne.s64 	%p25, %rd133, 0;
	@%p25 bra 	$L__BB1_49;
	cvt.u32.u64 	%r95, %rd2;
	cvt.u32.u64 	%r96, %rd66;
	div.u32 	%r97, %r96, %r95;
	cvt.u64.u32 	%rd189, %r97;
	bra.uni 	$L__BB1_50;
$L__BB1_49:
	div.s64 	%rd189, %rd66, %rd2;
$L__BB1_50:
	cvt.u32.u64 	%r8, %rd189;
	setp.ne.s64 	%p26, %rd73, 0;
	@%p26 bra 	$L__BB1_60;
	ld.param.u32 	%r134, [mul_mat_q40_stream_k_fixup_8_8_true_param_9];
	cvt.u32.u64 	%r123, %rd188;
	shl.b32 	%r124, %r8, 3;
	shl.b32 	%r125, %r7, 7;
	mad.lo.s32 	%r126, %r134, %r123, %r125;
	mad.lo.s32 	%r127, %r124, %r18, %r126;
	cvt.s64.s32 	%rd70, %r127;
	not.b32 	%r128, %r125;
	add.s32 	%r9, %r16, %r128;
	not.b32 	%r129, %r124;
	add.s32 	%r130, %r17, %r129;
	setp.gt.s32 	%p33, %r2, %r130;
	@%p33 bra 	$L__BB1_71;
	cvt.u32.u64 	%r131, %rd37;
	mul.lo.s32 	%r10, %r18, %r2;
	setp.gt.s32 	%p34, %r131, %r9;
	@%p34 bra 	$L__BB1_54;
	add.s32 	%r133, %r131, %r10;
	cvt.s64.s32 	%rd163, %r133;
	add.s64 	%rd164, %rd163, %rd70;
	shl.b64 	%rd165, %rd164, 2;
	add.s64 	%rd166, %rd1, %rd165;
	ld.global.f32 	%f26, [%rd166];
	add.f32 	%f27, %f41, %f26;
	st.global.f32 	[%rd166], %f27;
$L__BB1_54:
	setp.gt.s32 	%p35, %r3, %r9;
	cvt.s64.s32 	%rd167, %r10;
	add.s64 	%rd168, %rd37, %rd167;
	add.s64 	%rd169, %rd168, %rd70;
	shl.b64 	%rd170, %rd169, 2;
	add.s64 	%rd71, %rd1, %rd170;
	@%p35 bra 	$L__BB1_56;
	ld.global.f32 	%f28, [%rd71+128];
	add.f32 	%f29, %f40, %f28;
	st.global.f32 	[%rd71+128], %f29;
$L__BB1_56:
	setp.gt.s32 	%p36, %r4, %r9;
	@%p36 bra 	$L__BB1_58;
	ld.global.f32 	%f30, [%rd71+256];
	add.f32 	%f31, %f39, %f30;
	st.global.f32 	[%rd71+256], %f31;
$L__BB1_58:
	setp.gt.s32 	%p37, %r5, %r9;
	@%p37 bra 	$L__BB1_71;
	ld.global.f32 	%f32, [%rd71+384];
	add.f32 	%f33, %f38, %f32;
	st.global.f32 	[%rd71+384], %f33;
	bra.uni 	$L__BB1_71;
$L__BB1_60:
	ld.param.u64 	%rd171, [mul_mat_q40_stream_k_fixup_8_8_true_param_1];
	cvta.to.global.u64 	%rd134, %rd171;
	cvt.u32.u64 	%r98, %rd37;
	shl.b64 	%rd135, %rd188, 32;
	shr.s64 	%rd136, %rd135, 30;
	add.s64 	%rd137, %rd134, %rd136;
	ld.global.u32 	%r11, [%rd137];
	add.s64 	%rd138, %rd135, 4294967296;
	shr.s64 	%rd139, %rd138, 30;
	add.s64 	%rd140, %rd134, %rd139;
	ld.global.u32 	%r12, [%rd140];
	shl.b32 	%r99, %r2, 5;
	add.s32 	%r13, %r99, %r98;
	setp.gt.u32 	%p27, %r13, 7;
	@%p27 bra 	$L__BB1_62;
	add.s32 	%r100, %r13, %r11;
	cvta.to.global.u64 	%rd141, %rd73;
	mul.wide.s32 	%rd142, %r100, 4;
	add.s64 	%rd143, %rd141, %rd142;
	ld.global.u32 	%r101, [%rd143];
	shl.b32 	%r102, %r13, 2;
	mov.u32 	%r103, _ZZN34_INTERNAL_9074448f_4_k_cu_5eb7d63f24mul_mat_q_stream_k_fixupILi8ELi8ELb1EEEvPKiS2_PfPKfiiiiiiE14ids_dst_shared;
	add.s32 	%r104, %r103, %r102;
	st.shared.u32 	[%r104], %r101;
$L__BB1_62:
	bar.sync 	0;
	shl.b32 	%r105, %r7, 7;
	cvt.s64.s32 	%rd72, %r105;
	not.b32 	%r106, %r105;
	add.s32 	%r14, %r16, %r106;
	shl.b32 	%r107, %r8, 3;
	add.s32 	%r108, %r11, %r107;
	not.b32 	%r109, %r108;
	add.s32 	%r110, %r12, %r109;
	setp.gt.s32 	%p28, %r2, %r110;
	@%p28 bra 	$L__BB1_71;
	shl.b32 	%r112, %r2, 2;
	mov.u32 	%r113, _ZZN34_INTERNAL_9074448f_4_k_cu_5eb7d63f24mul_mat_q_stream_k_fixupILi8ELi8ELb1EEEvPKiS2_PfPKfiiiiiiE14ids_dst_shared;
	add.s32 	%r15, %r113, %r112;
	setp.gt.s32 	%p29, %r98, %r14;
	@%p29 bra 	$L__BB1_65;
	ld.shared.u32 	%r115, [%r15];
	mad.lo.s32 	%r116, %r115, %r18, %r98;
	cvt.s64.s32 	%rd144, %r116;
	add.s64 	%rd145, %rd144, %rd72;
	shl.b64 	%rd146, %rd145, 2;
	add.s64 	%rd147, %rd1, %rd146;
	ld.global.f32 	%f18, [%rd147];
	add.f32 	%f19, %f41, %f18;
	st.global.f32 	[%rd147], %f19;
$L__BB1_65:
	setp.gt.s32 	%p30, %r3, %r14;
	@%p30 bra 	$L__BB1_67;
	ld.shared.u32 	%r117, [%r15];
	mul.lo.s32 	%r118, %r117, %r18;
	cvt.s64.s32 	%rd148, %r118;
	add.s64 	%rd149, %rd148, %rd37;
	add.s64 	%rd150, %rd149, %rd72;
	shl.b64 	%rd151, %rd150, 2;
	add.s64 	%rd152, %rd1, %rd151;
	ld.global.f32 	%f20, [%rd152+128];
	add.f32 	%f21, %f40, %f20;
	st.global.f32 	[%rd152+128], %f21;
$L__BB1_67:
	setp.gt.s32 	%p31, %r4, %r14;
	@%p31 bra 	$L__BB1_69;
	ld.shared.u32 	%r119, [%r15];
	mul.lo.s32 	%r120, %r119, %r18;
	cvt.s64.s32 	%rd153, %r120;
	add.s64 	%rd154, %rd153, %rd37;
	add.s64 	%rd155, %rd154, %rd72;
	shl.b64 	%rd156, %rd155, 2;
	add.s64 	%rd157, %rd1, %rd156;
	ld.global.f32 	%f22, [%rd157+256];
	add.f32 	%f23, %f39, %f22;
	st.global.f32 	[%rd157+256], %f23;
$L__BB1_69:
	setp.gt.s32 	%p32, %r5, %r14;
	@%p32 bra 	$L__BB1_71;
	ld.shared.u32 	%r121, [%r15];
	mul.lo.s32 	%r122, %r121, %r18;
	cvt.s64.s32 	%rd158, %r122;
	add.s64 	%rd159, %rd158, %rd37;
	add.s64 	%rd160, %rd159, %rd72;
	shl.b64 	%rd161, %rd160, 2;
	add.s64 	%rd162, %rd1, %rd161;
	ld.global.f32 	%f24, [%rd162+384];
	add.f32 	%f25, %f38, %f24;
	st.global.f32 	[%rd162+384], %f25;
$L__BB1_71:
	ret;

}
	// .globl	mul_mat_q40_16_8_true
.visible .entry mul_mat_q40_16_8_true(
	.param .u64 .ptr .align 1 mul_mat_q40_16_8_true_param_0,
	.param .u64 .ptr .align 1 mul_mat_q40_16_8_true_param_1,
	.param .u64 .ptr .align 1 mul_mat_q40_16_8_true_param_2,
	.param .u64 .ptr .align 1 mul_mat_q40_16_8_true_param_3,
	.param .u64 .ptr .align 1 mul_mat_q40_16_8_true_param_4,
	.param .u64 .ptr .align 1 mul_mat_q40_16_8_true_param_5,
	.param .u32 mul_mat_q40_16_8_true_param_6,
	.param .u32 mul_mat_q40_16_8_true_param_7,
	.param .u32 mul_mat_q40_16_8_true_param_8,
	.param .u32 mul_mat_q40_16_8_true_param_9,
	.param .u32 mul_mat_q40_16_8_true_param_10,
	.param .u32 mul_mat_q40_16_8_true_param_11,
	.param .u32 mul_mat_q40_16_8_true_param_12,
	.param .u32 mul_mat_q40_16_8_true_param_13,
	.param .u32 mul_mat_q40_16_8_true_param_14,
	.param .u32 mul_mat_q40_16_8_true_param_15,
	.param .u32 mul_mat_q40_16_8_true_param_16
)
.maxntid 256
.minnctapersm 1
{
	.reg .pred 	%p<63>;
	.reg .b16 	%rs<73>;
	.reg .b32 	%r<2108>;
	.reg .b32 	%f<557>;
	.reg .b64 	%rd<484>;

	ld.param.u64 	%rd149, [mul_mat_q40_16_8_true_param_0];
	ld.param.u64 	%rd150, [mul_mat_q40_16_8_true_param_1];
	ld.param.u64 	%rd148, [mul_mat_q40_16_8_true_param_2];
	ld.param.u64 	%rd151, [mul_mat_q40_16_8_true_param_3];
	ld.param.u64 	%rd152, [mul_mat_q40_16_8_true_param_4];
	ld.param.u64 	%rd153, [mul_mat_q40_16_8_true_param_5];
	ld.param.u32 	%r124, [mul_mat_q40_16_8_true_param_6];
	ld.param.u32 	%r125, [mul_mat_q40_16_8_true_param_7];
	ld.param.u32 	%r126, [mul_mat_q40_16_8_true_param_8];
	ld.param.u32 	%r127, [mul_mat_q40_16_8_true_param_9];
	ld.param.u32 	%r128, [mul_mat_q40_16_8_true_param_10];
	ld.param.u32 	%r129, [mul_mat_q40_16_8_true_param_11];
	ld.param.u32 	%r130, [mul_mat_q40_16_8_true_param_12];
	ld.param.u32 	%r131, [mul_mat_q40_16_8_true_param_13];
	ld.param.u32 	%r132, [mul_mat_q40_16_8_true_param_14];
	ld.param.u32 	%r133, [mul_mat_q40_16_8_true_param_15];
	ld.param.u32 	%r134, [mul_mat_q40_16_8_true_param_16];
	cvta.to.global.u64 	%rd1, %rd152;
	cvta.to.global.u64 	%rd2, %rd149;
	cvta.to.global.u64 	%rd3, %rd150;
	cvta.to.global.u64 	%rd4, %rd153;
	cvta.to.global.u64 	%rd5, %rd151;
	add.s32 	%r135, %r126, 15;
	shr.s32 	%r136, %r135, 31;
	shr.u32 	%r137, %r136, 28;
	add.s32 	%r138, %r135, %r137;
	shr.s32 	%r1, %r138, 4;
	mov.u32 	%r2, %tid.y;
	shl.b32 	%r139, %r2, 5;
	mov.u32 	%r3, %tid.x;
	add.s32 	%r4, %r139, %r3;
	setp.gt.u32 	%p4, %r4, 15;
	shl.b32 	%r140, %r4, 2;
	mov.u32 	%r141, ids_dst_shared;
	add.s32 	%r5, %r141, %r140;
	@%p4 bra 	$L__BB2_2;
	st.shared.u32 	[%r5], %r4;
$L__BB2_2:
	bar.sync 	0;
	shr.s32 	%r142, %r124, 31;
	shr.u32 	%r143, %r142, 27;
	add.s32 	%r144, %r124, %r143;
	shr.s32 	%r145, %r144, 5;
	cvt.s64.s32 	%rd6, %r145;
	mov.u32 	%r6, %ctaid.x;
	cvt.u64.u32 	%rd154, %r6;
	cvt.s64.s32 	%rd7, %r131;
	cvt.s64.s32 	%rd8, %r1;
	add.s32 	%r146, %r125, 127;
	shr.s32 	%r147, %r146, 31;
	shr.u32 	%r148, %r147, 25;
	add.s32 	%r149, %r146, %r148;
	shr.s32 	%r150, %r149, 7;
	cvt.s64.s32 	%rd9, %r150;
	mul.lo.s64 	%rd155, %rd6, %rd154;
	mul.lo.s64 	%rd156, %rd155, %rd9;
	mul.lo.s64 	%rd157, %rd156, %rd8;
	mul.lo.s64 	%rd10, %rd157, %rd7;
	mov.u32 	%r151, %nctaid.x;
	cvt.u64.u32 	%rd11, %r151;
	and.b64  	%rd158, %rd10, -4294967296;
	setp.ne.s64 	%p5, %rd158, 0;
	@%p5 bra 	$L__BB2_4;
	cvt.u32.u64 	%r152, %rd11;
	cvt.u32.u64 	%r153, %rd10;
	div.u32 	%r154, %r153, %r152;
	cvt.u64.u32 	%rd467, %r154;
	bra.uni 	$L__BB2_5;
$L__BB2_4:
	div.s64 	%rd467, %rd10, %rd11;
$L__BB2_5:
	add.s32 	%r155, %r6, 1;
	cvt.u64.u32 	%rd159, %r155;
	mul.lo.s64 	%rd160, %rd6, %rd159;
	mul.lo.s64 	%rd161, %rd160, %rd9;
	mul.lo.s64 	%rd162, %rd161, %rd8;
	mul.lo.s64 	%rd15, %rd162, %rd7;
	and.b64  	%rd163, %rd15, -4294967296;
	setp.ne.s64 	%p6, %rd163, 0;
	@%p6 bra 	$L__BB2_7;
	cvt.u32.u64 	%r156, %rd11;
	cvt.u32.u64 	%r157, %rd15;
	div.u32 	%r158, %r157, %r156;
	cvt.u64.u32 	%rd468, %r158;
	bra.uni 	$L__BB2_8;
$L__BB2_7:
	div.s64 	%rd468, %rd15, %rd11;
$L__BB2_8:
	or.b64  	%rd164, %rd467, %rd6;
	and.b64  	%rd165, %rd164, -4294967296;
	setp.ne.s64 	%p7, %rd165, 0;
	@%p7 bra 	$L__BB2_10;
	cvt.u32.u64 	%r159, %rd6;
	cvt.u32.u64 	%r160, %rd467;
	rem.u32 	%r161, %r160, %r159;
	cvt.u64.u32 	%rd469, %r161;
	bra.uni 	$L__BB2_11;
$L__BB2_10:
	rem.s64 	%rd469, %rd467, %rd6;
$L__BB2_11:
	cvt.u32.u64 	%r162, %rd469;
	shr.s32 	%r163, %r162, 31;
	shr.u32 	%r164, %r163, 29;
	add.s32 	%r165, %r162, %r164;
	and.b32  	%r166, %r165, -8;
	sub.s32 	%r167, %r162, %r166;
	cvt.s64.s32 	%rd166, %r167;
	sub.s64 	%rd472, %rd467, %rd166;
	or.b64  	%rd167, %rd468, %rd6;
	and.b64  	%rd168, %rd167, -4294967296;
	setp.ne.s64 	%p8, %rd168, 0;
	@%p8 bra 	$L__BB2_13;
	cvt.u32.u64 	%r168, %rd6;
	cvt.u32.u64 	%r169, %rd468;
	rem.u32 	%r170, %r169, %r168;
	cvt.u64.u32 	%rd470, %r170;
	bra.uni 	$L__BB2_14;
$L__BB2_13:
	rem.s64 	%rd470, %rd468, %rd6;
$L__BB2_14:
	cvt.u32.u64 	%r171, %rd470;
	shr.s32 	%r172, %r171, 31;
	shr.u32 	%r173, %r172, 29;
	add.s32 	%r174, %r171, %r173;
	and.b32  	%r175, %r174, -8;
	sub.s32 	%r176, %r171, %r175;
	cvt.s64.s32 	%rd169, %r176;
	sub.s64 	%rd26, %rd468, %rd169;
	or.b64  	%rd170, %rd472, %rd6;
	and.b64  	%rd171, %rd170, -4294967296;
	setp.ne.s64 	%p9, %rd171, 0;
	@%p9 bra 	$L__BB2_16;
	cvt.u32.u64 	%r177, %rd6;
	cvt.u32.u64 	%r178, %rd472;
	rem.u32 	%r179, %r178, %r177;
	cvt.u64.u32 	%rd471, %r179;
	bra.uni 	$L__BB2_17;
$L__BB2_16:
	rem.s64 	%rd471, %rd472, %rd6;
$L__BB2_17:
	cvt.u32.u64 	%r180, %rd6;
	cvt.u32.u64 	%r2095, %rd471;
	sub.s64 	%rd173, %rd471, %rd472;
	add.s64 	%rd174, %rd173, %rd26;
	min.s64 	%rd175, %rd6, %rd174;
	cvt.u32.u64 	%r2103, %rd175;
	setp.lt.s64 	%p62, %rd472, %rd26;
	setp.ge.s64 	%p10, %rd472, %rd26;
	setp.ne.s32 	%p11, %r180, %r2103;
	mov.u32 	%r182, data_mul_mat_q;
	add.s32 	%r183, %r182, %r140;
	add.s32 	%r9, %r183, 64;
	or.pred  	%p12, %p10, %p11;
	@%p12 bra 	$L__BB2_61;
	mul.lo.s32 	%r184, %r131, %r1;
	cvt.s64.s32 	%rd176, %r184;
	mul.lo.s64 	%rd30, %rd176, %rd6;
	cvt.u64.u32 	%rd177, %r184;
	mul.lo.s64 	%rd31, %rd177, %rd6;
	mul.lo.s64 	%rd32, %rd8, %rd6;
	cvt.u64.u32 	%rd178, %r1;
	mul.lo.s64 	%rd33, %rd178, %rd6;
	shr.u32 	%r185, %r3, 2;
	and.b32  	%r186, %r3, 3;
	cvt.u64.u32 	%rd34, %r185;
	shl.b32 	%r187, %r185, 3;
	or.b32  	%r10, %r187, %r186;
	and.b32  	%r188, %r3, 7;
	shl.b32 	%r189, %r2, 2;
	shr.u32 	%r190, %r3, 3;
	add.s32 	%r11, %r190, %r189;
	cvt.u64.u32 	%rd35, %r188;
	cvt.s64.s32 	%rd36, %r128;
	shl.b32 	%r191, %r2, 4;
	and.b32  	%r192, %r3, 15;
	and.b32  	%r193, %r185, 252;
	mad.lo.s32 	%r194, %r2, 1216, %r193;
	mad.lo.s32 	%r195, %r192, 76, %r194;
	add.s32 	%r12, %r185, %r191;
	shl.b32 	%r196, %r3, 1;
	and.b32  	%r13, %r196, 6;
	add.s32 	%r14, %r2, 8;
	add.s32 	%r15, %r2, 16;
	add.s32 	%r16, %r2, 24;
	add.s32 	%r17, %r2, 32;
	add.s32 	%r18, %r2, 40;
	add.s32 	%r19, %r2, 48;
	add.s32 	%r20, %r2, 56;
	add.s32 	%r21, %r2, 64;
	add.s32 	%r22, %r2, 72;
	add.s32 	%r23, %r2, 80;
	add.s32 	%r24, %r2, 88;
	add.s32 	%r25, %r2, 96;
	add.s32 	%r26, %r2, 104;
	add.s32 	%r27, %r2, 112;
	add.s32 	%r28, %r2, 120;
	add.s32 	%r29, %r11, 32;
	add.s32 	%r30, %r11, 64;
	add.s32 	%r31, %r11, 96;
	cvt.u64.u32 	%rd37, %r4;
	mul.wide.u32 	%rd179, %r195, 4;
	cvt.u64.u32 	%rd180, %r182;
	cvta.shared.u64 	%rd181, %rd180;
	add.s64 	%rd182, %rd181, %rd179;
	add.s64 	%rd38, %rd182, 3136;
	add.s64 	%rd39, %rd182, 3168;
	add.s64 	%rd40, %rd182, 3200;
	add.s64 	%rd41, %rd182, 3232;
	mad.lo.s32 	%r198, %r12, 304, %r182;
	add.s32 	%r32, %r198, 3392;
	mad.lo.s32 	%r199, %r185, 28, %r10;
	shl.b32 	%r200, %r199, 2;
	add.s32 	%r201, %r182, %r200;
	add.s32 	%r33, %r201, 80;
	mad.lo.s32 	%r202, %r186, 288, %r182;
	add.s32 	%r34, %r202, 64;
	add.s64 	%rd42, %rd182, 3264;
	add.s64 	%rd43, %rd182, 3296;
	add.s64 	%rd44, %rd182, 3328;
	add.s64 	%rd45, %rd182, 3360;
	shl.b32 	%r203, %r3, 3;
	and.b32  	%r204, %r203, 24;
	add.s32 	%r35, %r141, %r204;
	add.s32 	%r36, %r12, 8;
	or.b32  	%r37, %r13, 8;
	or.b32  	%r38, %r13, 9;
	mul.wide.u32 	%rd183, %r186, 4;
	add.s64 	%rd184, %rd183, %rd2;
	add.s64 	%rd46, %rd184, 4;
	cvta.to.global.u64 	%rd47, %rd148;
$L__BB2_19:
	cvt.s64.s32 	%rd49, %rd472;
	or.b64  	%rd185, %rd49, %rd30;
	and.b64  	%rd186, %rd185, -4294967296;
	setp.ne.s64 	%p13, %rd186, 0;
	@%p13 bra 	$L__BB2_21;
	cvt.u32.u64 	%r206, %rd30;
	cvt.u32.u64 	%r207, %rd49;
	div.u32 	%r208, %r207, %r206;
	cvt.u64.u32 	%rd473, %r208;
	bra.uni 	$L__BB2_22;
$L__BB2_21:
	div.s64 	%rd473, %rd49, %rd30;
$L__BB2_22:
	cvt.u32.u64 	%r40, %rd473;
	mul.lo.s64 	%rd187, %rd31, %rd473;
	sub.s64 	%rd53, %rd472, %rd187;
	cvt.s64.s32 	%rd54, %rd53;
	or.b64  	%rd188, %rd54, %rd32;
	and.b64  	%rd189, %rd188, -4294967296;
	setp.ne.s64 	%p14, %rd189, 0;
	@%p14 bra 	$L__BB2_24;
	cvt.u32.u64 	%r209, %rd32;
	cvt.u32.u64 	%r210, %rd54;
	div.u32 	%r211, %r210, %r209;
	cvt.u64.u32 	%rd474, %r211;
	bra.uni 	$L__BB2_25;
$L__BB2_24:
	div.s64 	%rd474, %rd54, %rd32;
$L__BB2_25:
	cvt.u32.u64 	%r41, %rd474;
	mul.lo.s64 	%rd190, %rd33, %rd474;
	sub.s64 	%rd191, %rd53, %rd190;
	cvt.s64.s32 	%rd58, %rd191;
	or.b64  	%rd192, %rd58, %rd6;
	and.b64  	%rd193, %rd192, -4294967296;
	setp.ne.s64 	%p15, %rd193, 0;
	@%p15 bra 	$L__BB2_27;
	cvt.u32.u64 	%r213, %rd58;
	div.u32 	%r214, %r213, %r180;
	cvt.u64.u32 	%rd475, %r214;
	bra.uni 	$L__BB2_28;
$L__BB2_27:
	div.s64 	%rd475, %rd58, %rd6;
$L__BB2_28:
	setp.eq.s64 	%p16, %rd148, 0;
	cvt.u32.u64 	%r216, %rd475;
	mul.lo.s32 	%r2098, %r133, %r41;
	mul.lo.s32 	%r217, %r134, %r41;
	shl.b32 	%r43, %r216, 4;
	mad.lo.s32 	%r2099, %r43, %r129, %r217;
	mov.b32 	%r2096, 0;
	mov.u32 	%r2097, %r126;
	@%p16 bra 	$L__BB2_37;
	shl.b64 	%rd194, %rd474, 32;
	shr.s64 	%rd195, %rd194, 30;
	add.s64 	%rd196, %rd5, %rd195;
	ld.global.nc.u32 	%r2096, [%rd196];
	add.s64 	%rd197, %rd194, 4294967296;
	shr.s64 	%rd198, %rd197, 30;
	add.s64 	%rd199, %rd5, %rd198;
	ld.global.nc.u32 	%r218, [%rd199];
	sub.s32 	%r2097, %r218, %r2096;
	setp.lt.s32 	%p17, %r43, %r2097;
	@%p17 bra 	$L__BB2_34;
	add.s64 	%rd62, %rd472, %rd6;
	or.b64  	%rd200, %rd62, %rd6;
	and.b64  	%rd201, %rd200, -4294967296;
	setp.ne.s64 	%p18, %rd201, 0;
	@%p18 bra 	$L__BB2_32;
	cvt.u32.u64 	%r220, %rd62;
	rem.u32 	%r221, %r220, %r180;
	cvt.u64.u32 	%rd476, %r221;
	bra.uni 	$L__BB2_33;
$L__BB2_32:
	rem.s64 	%rd476, %rd62, %rd6;
$L__BB2_33:
	sub.s64 	%rd472, %rd62, %rd476;
	sub.s64 	%rd202, %rd26, %rd472;
	min.s64 	%rd479, %rd6, %rd202;
	bra.uni 	$L__BB2_60;
$L__BB2_34:
	setp.gt.u32 	%p19, %r4, 15;
	bar.sync 	0;
	@%p19 bra 	$L__BB2_36;
	add.s32 	%r222, %r43, %r4;
	add.s32 	%r223, %r222, %r2096;
	mul.wide.s32 	%rd203, %r223, 4;
	add.s64 	%rd204, %rd47, %rd203;
	ld.global.nc.u32 	%r224, [%rd204];
	st.shared.u32 	[%r5], %r224;
$L__BB2_36:
	bar.sync 	0;
	mov.b32 	%r2098, 0;
	mov.u32 	%r2099, %r2098;
$L__BB2_37:
	add.s32 	%r227, %r2096, %r43;
	mad.lo.s32 	%r228, %r227, 36, %r2098;
	shl.b32 	%r229, %r40, 7;
	add.s32 	%r230, %r2099, %r229;
	not.b32 	%r231, %r229;
	add.s32 	%r51, %r125, %r231;
	not.b32 	%r232, %r43;
	add.s32 	%r52, %r2097, %r232;
	div.s32 	%r233, %r41, %r130;
	mul.lo.s32 	%r53, %r233, %r132;
	mul.lo.s32 	%r54, %r229, %r127;
	cvt.s64.s32 	%rd68, %r228;
	cvt.s64.s32 	%rd69, %r230;
	setp.ge.s32 	%p20, %r2095, %r180;
	mov.f32 	%f533, 0f00000000;
	mov.f32 	%f534, %f533;
	mov.f32 	%f535, %f533;
	mov.f32 	%f536, %f533;
	mov.f32 	%f537, %f533;
	mov.f32 	%f538, %f533;
	mov.f32 	%f539, %f533;
	mov.f32 	%f540, %f533;
	@%p20 bra 	$L__BB2_40;
	cvt.u32.u64 	%r234, %rd35;
	min.s32 	%r235, %r2, %r51;
	mul.lo.s32 	%r236, %r235, %r127;
	cvt.s64.s32 	%rd205, %r236;
	mad.lo.s32 	%r237, %r235, 76, %r10;
	shl.b32 	%r238, %r237, 2;
	add.s32 	%r240, %r182, 3136;
	add.s32 	%r55, %r240, %r238;
	min.s32 	%r241, %r14, %r51;
	mul.lo.s32 	%r242, %r241, %r127;
	cvt.s64.s32 	%rd206, %r242;
	mad.lo.s32 	%r243, %r241, 76, %r10;
	shl.b32 	%r244, %r243, 2;
	add.s32 	%r56, %r240, %r244;
	min.s32 	%r245, %r15, %r51;
	mul.lo.s32 	%r246, %r245, %r127;
	cvt.s64.s32 	%rd207, %r246;
	mad.lo.s32 	%r247, %r245, 76, %r10;
	shl.b32 	%r248, %r247, 2;
	add.s32 	%r57, %r240, %r248;
	min.s32 	%r249, %r16, %r51;
	mul.lo.s32 	%r250, %r249, %r127;
	cvt.s64.s32 	%rd208, %r250;
	mad.lo.s32 	%r251, %r249, 76, %r10;
	shl.b32 	%r252, %r251, 2;
	add.s32 	%r58, %r240, %r252;
	min.s32 	%r253, %r17, %r51;
	mul.lo.s32 	%r254, %r253, %r127;
	cvt.s64.s32 	%rd209, %r254;
	mad.lo.s32 	%r255, %r253, 76, %r10;
	shl.b32 	%r256, %r255, 2;
	add.s32 	%r59, %r240, %r256;
	min.s32 	%r257, %r18, %r51;
	mul.lo.s32 	%r258, %r257, %r127;
	cvt.s64.s32 	%rd210, %r258;
	mad.lo.s32 	%r259, %r257, 76, %r10;
	shl.b32 	%r260, %r259, 2;
	add.s32 	%r60, %r240, %r260;
	min.s32 	%r261, %r19, %r51;
	mul.lo.s32 	%r262, %r261, %r127;
	cvt.s64.s32 	%rd211, %r262;
	mad.lo.s32 	%r263, %r261, 76, %r10;
	shl.b32 	%r264, %r263, 2;
	add.s32 	%r61, %r240, %r264;
	min.s32 	%r265, %r20, %r51;
	mul.lo.s32 	%r266, %r265, %r127;
	cvt.s64.s32 	%rd212, %r266;
	mad.lo.s32 	%r267, %r265, 76, %r10;
	shl.b32 	%r268, %r267, 2;
	add.s32 	%r62, %r240, %r268;
	min.s32 	%r269, %r21, %r51;
	mul.lo.s32 	%r270, %r269, %r127;
	cvt.s64.s32 	%rd213, %r270;
	mad.lo.s32 	%r271, %r269, 76, %r10;
	shl.b32 	%r272, %r271, 2;
	add.s32 	%r63, %r240, %r272;
	min.s32 	%r273, %r22, %r51;
	mul.lo.s32 	%r274, %r273, %r127;
	cvt.s64.s32 	%rd214, %r274;
	mad.lo.s32 	%r275, %r273, 76, %r10;
	shl.b32 	%r276, %r275, 2;
	add.s32 	%r64, %r240, %r276;
	min.s32 	%r277, %r23, %r51;
	mul.lo.s32 	%r278, %r277, %r127;
	cvt.s64.s32 	%rd215, %r278;
	mad.lo.s32 	%r279, %r277, 76, %r10;
	shl.b32 	%r280, %r279, 2;
	add.s32 	%r65, %r240, %r280;
	min.s32 	%r281, %r24, %r51;
	mul.lo.s32 	%r282, %r281, %r127;
	cvt.s64.s32 	%rd216, %r282;
	mad.lo.s32 	%r283, %r281, 76, %r10;
	shl.b32 	%r284, %r283, 2;
	add.s32 	%r66, %r240, %r284;
	min.s32 	%r285, %r25, %r51;
	mul.lo.s32 	%r286, %r285, %r127;
	cvt.s64.s32 	%rd217, %r286;
	mad.lo.s32 	%r287, %r285, 76, %r10;
	shl.b32 	%r288, %r287, 2;
	add.s32 	%r67, %r240, %r288;
	min.s32 	%r289, %r26, %r51;
	mul.lo.s32 	%r290, %r289, %r127;
	cvt.s64.s32 	%rd218, %r290;
	mad.lo.s32 	%r291, %r289, 76, %r10;
	shl.b32 	%r292, %r291, 2;
	add.s32 	%r68, %r240, %r292;
	min.s32 	%r293, %r27, %r51;
	mul.lo.s32 	%r294, %r293, %r127;
	cvt.s64.s32 	%rd219, %r294;
	mad.lo.s32 	%r295, %r293, 76, %r10;
	shl.b32 	%r296, %r295, 2;
	add.s32 	%r69, %r240, %r296;
	min.s32 	%r297, %r28, %r51;
	mul.lo.s32 	%r298, %r297, %r127;
	cvt.s64.s32 	%rd220, %r298;
	mad.lo.s32 	%r299, %r297, 76, %r10;
	shl.b32 	%r300, %r299, 2;
	add.s32 	%r70, %r240, %r300;
	min.s32 	%r301, %r11, %r51;
	mul.lo.s32 	%r302, %r301, %r127;
	cvt.s64.s32 	%rd221, %r302;
	mad.lo.s32 	%r303, %r301, 76, %r234;
	shl.b32 	%r304, %r303, 2;
	add.s32 	%r305, %r182, 3392;
	add.s32 	%r71, %r305, %r304;
	min.s32 	%r306, %r29, %r51;
	mul.lo.s32 	%r307, %r306, %r127;
	cvt.s64.s32 	%rd222, %r307;
	mad.lo.s32 	%r308, %r306, 76, %r234;
	shl.b32 	%r309, %r308, 2;
	add.s32 	%r72, %r305, %r309;
	min.s32 	%r310, %r30, %r51;
	mul.lo.s32 	%r311, %r310, %r127;
	cvt.s64.s32 	%rd223, %r311;
	mad.lo.s32 	%r312, %r310, 76, %r234;
	shl.b32 	%r313, %r312, 2;
	add.s32 	%r73, %r305, %r313;
	min.s32 	%r314, %r31, %r51;
	mad.lo.s32 	%r315, %r314, 76, %r234;
	shl.b32 	%r316, %r315, 2;
	add.s32 	%r74, %r305, %r316;
	mul.lo.s32 	%r317, %r127, %r314;
	cvt.s64.s32 	%rd224, %r317;
	add.s64 	%rd70, %rd35, %rd224;
	add.s32 	%r318, %r2095, %r54;
	add.s32 	%r2100, %r318, %r53;
	add.s64 	%rd71, %rd35, %rd223;
	add.s64 	%rd72, %rd35, %rd222;
	add.s64 	%rd73, %rd35, %rd221;
	add.s64 	%rd74, %rd34, %rd205;
	add.s64 	%rd75, %rd34, %rd220;
	add.s64 	%rd76, %rd34, %rd206;
	add.s64 	%rd77, %rd34, %rd219;
	add.s64 	%rd78, %rd34, %rd207;
	add.s64 	%rd79, %rd34, %rd218;
	add.s64 	%rd80, %rd34, %rd208;
	add.s64 	%rd81, %rd34, %rd217;
	add.s64 	%rd82, %rd34, %rd209;
	add.s64 	%rd83, %rd34, %rd216;
	add.s64 	%rd84, %rd34, %rd210;
	add.s64 	%rd85, %rd34, %rd215;
	add.s64 	%rd86, %rd34, %rd211;
	add.s64 	%rd87, %rd34, %rd214;
	add.s64 	%rd88, %rd34, %rd212;
	add.s64 	%rd89, %rd34, %rd213;
	shl.b64 	%rd225, %rd68, 2;
	add.s64 	%rd90, %rd3, %rd225;
	mov.f32 	%f533, 0f00000000;
$L__BB2_39:
	cvt.s64.s32 	%rd234, %r2095;
	mul.lo.s64 	%rd235, %rd234, %rd36;
	cvt.s64.s32 	%rd236, %r2100;
	add.s64 	%rd237, %rd70, %rd236;
	mad.lo.s64 	%rd238, %rd237, 18, %rd2;
	add.s64 	%rd239, %rd71, %rd236;
	mad.lo.s64 	%rd240, %rd239, 18, %rd2;
	add.s64 	%rd241, %rd72, %rd236;
	mad.lo.s64 	%rd242, %rd241, 18, %rd2;
	add.s64 	%rd243, %rd73, %rd236;
	mad.lo.s64 	%rd244, %rd243, 18, %rd2;
	add.s64 	%rd245, %rd74, %rd236;
	mad.lo.s64 	%rd246, %rd245, 18, %rd46;
	add.s64 	%rd247, %rd75, %rd236;
	mad.lo.s64 	%rd248, %rd247, 18, %rd46;
	add.s64 	%rd249, %rd76, %rd236;
	mad.lo.s64 	%rd250, %rd249, 18, %rd46;
	add.s64 	%rd251, %rd77, %rd236;
	mad.lo.s64 	%rd252, %rd251, 18, %rd46;
	add.s64 	%rd253, %rd78, %rd236;
	mad.lo.s64 	%rd254, %rd253, 18, %rd46;
	add.s64 	%rd255, %rd79, %rd236;
	mad.lo.s64 	%rd256, %rd255, 18, %rd46;
	add.s64 	%rd257, %rd80, %rd236;
	mad.lo.s64 	%rd258, %rd257, 18, %rd46;
	add.s64 	%rd259, %rd81, %rd236;
	mad.lo.s64 	%rd260, %rd259, 18, %rd46;
	add.s64 	%rd261, %rd82, %rd236;
	mad.lo.s64 	%rd262, %rd261, 18, %rd46;
	add.s64 	%rd263, %rd83, %rd236;
	mad.lo.s64 	%rd264, %rd263, 18, %rd46;
	add.s64 	%rd265, %rd84, %rd236;
	mad.lo.s64 	%rd266, %rd265, 18, %rd46;
	add.s64 	%rd267, %rd85, %rd236;
	mad.lo.s64 	%rd268, %rd267, 18, %rd46;
	add.s64 	%rd269, %rd86, %rd236;
	mad.lo.s64 	%rd270, %rd269, 18, %rd46;
	add.s64 	%rd271, %rd87, %rd236;
	mad.lo.s64 	%rd272, %rd271, 18, %rd46;
	add.s64 	%rd273, %rd88, %rd236;
	mad.lo.s64 	%rd274, %rd273, 18, %rd46;
	add.s64 	%rd275, %rd89, %rd236;
	mad.lo.s64 	%rd276, %rd275, 18, %rd46;
	ld.global.nc.u16 	%rs5, [%rd246+-2];
	cvt.u32.u16 	%r736, %rs5;
	ld.global.nc.u16 	%rs6, [%rd246];
	cvt.u32.u16 	%r737, %rs6;
	shl.b32 	%r738, %r737, 16;
	or.b32  	%r739, %r738, %r736;
	and.b32  	%r321, %r739, 252645135;
	add.s32 	%r740, %r321, 2021161080;
	xor.b32  	%r741, %r740, -2139062144;
	xor.b32  	%r742, %r321, 134744072;
	xor.b32  	%r743, %r740, %r739;
	and.b32  	%r319, %r743, %r742;
	// begin inline asm
	prmt.b32 %r319, %r319, 0, 0xba98;
	// end inline asm
	// begin inline asm
	prmt.b32 %r321, %r321, 0, 0xba98;
	// end inline asm
	xor.b32  	%r744, %r321, 2139062143;
	not.b32 	%r745, %r319;
	and.b32  	%r746, %r741, %r745;
	and.b32  	%r747, %r744, %r319;
	or.b32  	%r748, %r746, %r747;
	st.shared.u32 	[%r55], %r748;
	shr.u32 	%r749, %r739, 4;
	and.b32  	%r325, %r749, 252645135;
	add.s32 	%r750, %r325, 2021161080;
	xor.b32  	%r751, %r750, -2139062144;
	xor.b32  	%r752, %r325, 134744072;
	xor.b32  	%r753, %r750, %r749;
	and.b32  	%r323, %r753, %r752;
	// begin inline asm
	prmt.b32 %r323, %r323, 0, 0xba98;
	// end inline asm
	// begin inline asm
	prmt.b32 %r325, %r325, 0, 0xba98;
	// end inline asm
	xor.b32  	%r754, %r325, 2139062143;
	not.b32 	%r755, %r323;
	and.b32  	%r756, %r751, %r755;
	and.b32  	%r757, %r754, %r323;
	or.b32  	%r758, %r756, %r757;
	st.shared.u32 	[%r55+16], %r758;
	ld.global.nc.u16 	%rs7, [%rd250+-2];
	cvt.u32.u16 	%r759, %rs7;
	ld.global.nc.u16 	%rs8, [%rd250];
	cvt.u32.u16 	%r760, %rs8;
	shl.b32 	%r761, %r760, 16;
	or.b32  	%r762, %r761, %r759;
	and.b32  	%r329, %r762, 252645135;
	add.s32 	%r763, %r329, 2021161080;
	xor.b32  	%r764, %r763, -2139062144;
	xor.b32  	%r765, %r329, 134744072;
	xor.b32  	%r766, %r763, %r762;
	and.b32  	%r327, %r766, %r765;
	// begin inline asm
	prmt.b32 %r327, %r327, 0, 0xba98;
	// end inline asm
	// begin inline asm
	prmt.b32 %r329, %r329, 0, 0xba98;
	// end inline asm
	xor.b32  	%r767, %r329, 2139062143;
	not.b32 	%r768, %r327;
	and.b32  	%r769, %r764, %r768;
	and.b32  	%r770, %r767, %r327;
	or.b32  	%r771, %r769, %r770;
	st.shared.u32 	[%r56], %r771;
	shr.u32 	%r772, %r762, 4;
	and.b32  	%r333, %r772, 252645135;
	add.s32 	%r773, %r333, 2021161080;
	xor.b32  	%r774, %r773, -2139062144;
	xor.b32  	%r775, %r333, 134744072;
	xor.b32  	%r776, %r773, %r772;
	and.b32  	%r331, %r776, %r775;
	// begin inline asm
	prmt.b32 %r331, %r331, 0, 0xba98;
	// end inline asm
	// begin inline asm
	prmt.b32 %r333, %r333, 0, 0xba98;
	// end inline asm
	xor.b32  	%r777, %r333, 2139062143;
	not.b32 	%r778, %r331;
	and.b32  	%r779, %r774, %r778;
	and.b32  	%r780, %r777, %r331;
	or.b32  	%r781, %r779, %r780;
	st.shared.u32 	[%r56+16], %r781;
	ld.global.nc.u16 	%rs9, [%rd254+-2];
	cvt.u32.u16 	%r782, %rs9;
	ld.global.nc.u16 	%rs10, [%rd254];
	cvt.u32.u16 	%r783, %rs10;
	shl.b32 	%r784, %r783, 16;
	or.b32  	%r785, %r784, %r782;
	and.b32  	%r337, %r785, 252645135;
	add.s32 	%r786, %r337, 2021161080;
	xor.b32  	%r787, %r786, -2139062144;
	xor.b32  	%r788, %r337, 134744072;
	xor.b32  	%r789, %r786, %r785;
	and.b32  	%r335, %r789, %r788;
	// begin inline asm
	prmt.b32 %r335, %r335, 0, 0xba98;
	// end inline asm
	// begin inline asm
	prmt.b32 %r337, %r337, 0, 0xba98;
	// end inline asm
	xor.b32  	%r790, %r337, 2139062143;
	not.b32 	%r791, %r335;
	and.b32  	%r792, %r787, %r791;
	and.b32  	%r793, %r790, %r335;
	or.b32  	%r794, %r792, %r793;
	st.shared.u32 	[%r57], %r794;
	shr.u32 	%r795, %r785, 4;
	and.b32  	%r341, %r795, 252645135;
	add.s32 	%r796, %r341, 2021161080;
	xor.b32  	%r797, %r796, -2139062144;
	xor.b32  	%r798, %r341, 134744072;
	xor.b32  	%r799, %r796, %r795;
	and.b32  	%r339, %r799, %r798;
	// begin inline asm
	prmt.b32 %r339, %r339, 0, 0xba98;
	// end inline asm
	// begin inline asm
	prmt.b32 %r341, %r341, 0, 0xba98;
	// end inline asm
	xor.b32  	%r800, %r341, 2139062143;
	not.b32 	%r801, %r339;
	and.b32  	%r802, %r797, %r801;
	and.b32  	%r803, %r800, %r339;
	or.b32  	%r804, %r802, %r803;
	st.shared.u32 	[%r57+16], %r804;
	ld.global.nc.u16 	%rs11, [%rd258+-2];
	cvt.u32.u16 	%r805, %rs11;
	ld.global.nc.u16 	%rs12, [%rd258];
	cvt.u32.u16 	%r806, %rs12;
	shl.b32 	%r807, %r806, 16;
	or.b32  	%r808, %r807, %r805;
	and.b32  	%r345, %r808, 252645135;
	add.s32 	%r809, %r345, 2021161080;
	xor.b32  	%r810, %r809, -2139062144;
	xor.b32  	%r811, %r345, 134744072;
	xor.b32  	%r812, %r809, %r808;
	and.b32  	%r343, %r812, %r811;
	// begin inline asm
	prmt.b32 %r343, %r343, 0, 0xba98;
	// end inline asm
	// begin inline asm
	prmt.b32 %r345, %r345, 0, 0xba98;
	// end inline asm
	xor.b32  	%r813, %r345, 2139062143;
	not.b32 	%r814, %r343;
	and.b32  	%r815, %r810, %r814;
	and.b32  	%r816, %r813, %r343;
	or.b32  	%r817, %r815, %r816;
	st.shared.u32 	[%r58], %r817;
	shr.u32 	%r818, %r808, 4;
	and.b32  	%r349, %r818, 252645135;
	add.s32 	%r819, %r349, 2021161080;
	xor.b32  	%r820, %r819, -2139062144;
	xor.b32  	%r821, %r349, 134744072;
	xor.b32  	%r822, %r819, %r818;
	and.b32  	%r347, %r822, %r821;
	// begin inline asm
	prmt.b32 %r347, %r347, 0, 0xba98;
	// end inline asm
	// begin inline asm
	prmt.b32 %r349, %r349, 0, 0xba98;
	// end inline asm
	xor.b32  	%r823, %r349, 2139062143;
	not.b32 	%r824, %r347;
	and.b32  	%r825, %r820, %r824;
	and.b32  	%r826, %r823, %r347;
	or.b32  	%r827, %r825, %r826;
	st.shared.u32 	[%r58+16], %r827;
	ld.global.nc.u16 	%rs13, [%rd262+-2];
	cvt.u32.u16 	%r828, %rs13;
	ld.global.nc.u16 	%rs14, [%rd262];
	cvt.u32.u16 	%r829, %rs14;
	shl.b32 	%r830, %r829, 16;
	or.b32  	%r831, %r830, %r828;
	and.b32  	%r353, %r831, 252645135;
	add.s32 	%r832, %r353, 2021161080;
	xor.b32  	%r833, %r832, -2139062144;
	xor.b32  	%r834, %r353, 134744072;
	xor.b32  	%r835, %r832, %r831;
	and.b32  	%r351, %r835, %r834;
	// begin inline asm
	prmt.b32 %r351, %r351, 0, 0xba98;
	// end inline asm
	// begin inline asm
	prmt.b32 %r353, %r353, 0, 0xba98;
	// end inline asm
	xor.b32  	%r836, %r353, 2139062143;
	not.b32 	%r837, %r351;
	and.b32  	%r838, %r833, %r837;
	and.b32  	%r839, %r836, %r351;
	or.b32  	%r840, %r838, %r839;
	st.shared.u32 	[%r59], %r840;
	shr.u32 	%r841, %r831, 4;
	and.b32  	%r357, %r841, 252645135;
	add.s32 	%r842, %r357, 2021161080;
	xor.b32  	%r843, %r842, -2139062144;
	xor.b32  	%r844, %r357, 134744072;
	xor.b32  	%r845, %r842, %r841;
	and.b32  	%r355, %r845, %r844;
	// begin inline asm
	prmt.b32 %r355, %r355, 0, 0xba98;
	// end inline asm
	// begin inline asm
	prmt.b32 %r357, %r357, 0, 0xba98;
	// end inline asm
	xor.b32  	%r846, %r357, 2139062143;
	not.b32 	%r847, %r355;
	and.b32  	%r848, %r843, %r847;
	and.b32  	%r849, %r846, %r355;
	or.b32  	%r850, %r848, %r849;
	st.shared.u32 	[%r59+16], %r850;
	ld.global.nc.u16 	%rs15, [%rd266+-2];
	cvt.u32.u16 	%r851, %rs15;
	ld.global.nc.u16 	%rs16, [%rd266];
	cvt.u32.u16 	%r852, %rs16;
	shl.b32 	%r853, %r852, 16;
	or.b32  	%r854, %r853, %r851;
	and.b32  	%r361, %r854, 252645135;
	add.s32 	%r855, %r361, 2021161080;
	xor.b32  	%r856, %r855, -2139062144;
	xor.b32  	%r857, %r361, 134744072;
	xor.b32  	%r858, %r855, %r854;
	and.b32  	%r359, %r858, %r857;
	// begin inline asm
	prmt.b32 %r359, %r359, 0, 0xba98;
	// end inline asm
	// begin inline asm
	prmt.b32 %r361, %r361, 0, 0xba98;
	// end inline asm
	xor.b32  	%r859, %r361, 2139062143;
	not.b32 	%r860, %r359;
	and.b32  	%r861, %r856, %r860;
	and.b32  	%r862, %r859, %r359;
	or.b32  	%r863, %r861, %r862;
	st.shared.u32 	[%r60], %r863;
	shr.u32 	%r864, %r854, 4;
	and.b32  	%r365, %r864, 252645135;
	add.s32 	%r865, %r365, 2021161080;
	xor.b32  	%r866, %r865, -2139062144;
	xor.b32  	%r867, %r365, 134744072;
	xor.b32  	%r868, %r865, %r864;
	and.b32  	%r363, %r868, %r867;
	// begin inline asm
	prmt.b32 %r363, %r363, 0, 0xba98;
	// end inline asm
	// begin inline asm
	prmt.b32 %r365, %r365, 0, 0xba98;
	// end inline asm
	xor.b32  	%r869, %r365, 2139062143;
	not.b32 	%r870, %r363;
	and.b32  	%r871, %r866, %r870;
	and.b32  	%r872, %r869, %r363;
	or.b32  	%r873, %r871, %r872;
	st.shared.u32 	[%r60+16], %r873;
	ld.global.nc.u16 	%rs17, [%rd270+-2];
	cvt.u32.u16 	%r874, %rs17;
	ld.global.nc.u16 	%rs18, [%rd270];
	cvt.u32.u16 	%r875, %rs18;
	shl.b32 	%r876, %r875, 16;
	or.b32  	%r877, %r876, %r874;
	and.b32  	%r369, %r877, 252645135;
	add.s32 	%r878, %r369, 2021161080;
	xor.b32  	%r879, %r878, -2139062144;
	xor.b32  	%r880, %r369, 134744072;
	xor.b32  	%r881, %r878, %r877;
	and.b32  	%r367, %r881, %r880;
	// begin inline asm
	prmt.b32 %r367, %r367, 0, 0xba98;
	// end inline asm
	// begin inline asm
	prmt.b32 %r369, %r369, 0, 0xba98;
	// end inline asm
	xor.b32  	%r882, %r369, 2139062143;
	not.b32 	%r883, %r367;
	and.b32  	%r884, %r879, %r883;
	and.b32  	%r885, %r882, %r367;
	or.b32  	%r886, %r884, %r885;
	st.shared.u32 	[%r61], %r886;
	shr.u32 	%r887, %r877, 4;
	and.b32  	%r373, %r887, 252645135;
	add.s32 	%r888, %r373, 2021161080;
	xor.b32  	%r889, %r888, -2139062144;
	xor.b32  	%r890, %r373, 134744072;
	xor.b32  	%r891, %r888, %r887;
	and.b32  	%r371, %r891, %r890;
	// begin inline asm
	prmt.b32 %r371, %r371, 0, 0xba98;
	// end inline asm
	// begin inline asm
	prmt.b32 %r373, %r373, 0, 0xba98;
	// end inline asm
	xor.b32  	%r892, %r373, 2139062143;
	not.b32 	%r893, %r371;
	and.b32  	%r894, %r889, %r893;
	and.b32  	%r895, %r892, %r371;
	or.b32  	%r896, %r894, %r895;
	st.shared.u32 	[%r61+16], %r896;
	ld.global.nc.u16 	%rs19, [%rd274+-2];
	cvt.u32.u16 	%r897, %rs19;
	ld.global.nc.u16 	%rs20, [%rd274];
	cvt.u32.u16 	%r898, %rs20;
	shl.b32 	%r899, %r898, 16;
	or.b32  	%r900, %r899, %r897;
	and.b32  	%r377, %r900, 252645135;
	add.s32 	%r901, %r377, 2021161080;
	xor.b32  	%r902, %r901, -2139062144;
	xor.b32  	%r903, %r377, 134744072;
	xor.b32  	%r904, %r901, %r900;
	and.b32  	%r375, %r904, %r903;
	// begin inline asm
	prmt.b32 %r375, %r375, 0, 0xba98;
	// end inline asm
	// begin inline asm
	prmt.b32 %r377, %r377, 0, 0xba98;
	// end inline asm
	xor.b32  	%r905, %r377, 2139062143;
	not.b32 	%r906, %r375;
	and.b32  	%r907, %r902, %r906;
	and.b32  	%r908, %r905, %r375;
	or.b32  	%r909, %r907, %r908;
	st.shared.u32 	[%r62], %r909;
	shr.u32 	%r910, %r900, 4;
	and.b32  	%r381, %r910, 252645135;
	add.s32 	%r911, %r381, 2021161080;
	xor.b32  	%r912, %r911, -2139062144;
	xor.b32  	%r913, %r381, 134744072;
	xor.b32  	%r914, %r911, %r910;
	and.b32  	%r379, %r914, %r913;
	// begin inline asm
	prmt.b32 %r379, %r379, 0, 0xba98;
	// end inline asm
	// begin inline asm
	prmt.b32 %r381, %r381, 0, 0xba98;
	// end inline asm
	xor.b32  	%r915, %r381, 2139062143;
	not.b32 	%r916, %r379;
	and.b32  	%r917, %r912, %r916;
	and.b32  	%r918, %r915, %r379;
	or.b32  	%r919, %r917, %r918;
	st.shared.u32 	[%r62+16], %r919;
	ld.global.nc.u16 	%rs21, [%rd276+-2];
	cvt.u32.u16 	%r920, %rs21;
	ld.global.nc.u16 	%rs22, [%rd276];
	cvt.u32.u16 	%r921, %rs22;
	shl.b32 	%r922, %r921, 16;
	or.b32  	%r923, %r922, %r920;
	and.b32  	%r385, %r923, 252645135;
	add.s32 	%r924, %r385, 2021161080;
	xor.b32  	%r925, %r924, -2139062144;
	xor.b32  	%r926, %r385, 134744072;
	xor.b32  	%r927, %r924, %r923;
	and.b32  	%r383, %r927, %r926;
	// begin inline asm
	prmt.b32 %r383, %r383, 0, 0xba98;
	// end inline asm
	// begin inline asm
	prmt.b32 %r385, %r385, 0, 0xba98;
	// end inline asm
	xor.b32  	%r928, %r385, 2139062143;
	not.b32 	%r929, %r383;
	and.b32  	%r930, %r925, %r929;
	and.b32  	%r931, %r928, %r383;
	or.b32  	%r932, %r930, %r931;
	st.shared.u32 	[%r63], %r932;
	shr.u32 	%r933, %r923, 4;
	and.b32  	%r389, %r933, 252645135;
	add.s32 	%r934, %r389, 2021161080;
	xor.b32  	%r935, %r934, -2139062144;
	xor.b32  	%r936, %r389, 134744072;
	xor.b32  	%r937, %r934, %r933;
	and.b32  	%r387, %r937, %r936;
	// begin inline asm
	prmt.b32 %r387, %r387, 0, 0xba98;
	// end inline asm
	// begin inline asm
	prmt.b32 %r389, %r389, 0, 0xba98;
	// end inline asm
	xor.b32  	%r938, %r389, 2139062143;
	not.b32 	%r939, %r387;
	and.b32  	%r940, %r935, %r939;
	and.b32  	%r941, %r938, %r387;
	or.b32  	%r942, %r940, %r941;
	st.shared.u32 	[%r63+16], %r942;
	ld.global.nc.u16 	%rs23, [%rd272+-2];
	cvt.u32.u16 	%r943, %rs23;
	ld.global.nc.u16 	%rs24, [%rd272];
	cvt.u32.u16 	%r944, %rs24;
	shl.b32 	%r945, %r944, 16;
	or.b32  	%r946, %r945, %r943;
	and.b32  	%r393, %r946, 252645135;
	add.s32 	%r947, %r393, 2021161080;
	xor.b32  	%r948, %r947, -2139062144;
	xor.b32  	%r949, %r393, 134744072;
	xor.b32  	%r950, %r947, %r946;
	and.b32  	%r391, %r950, %r949;
	// begin inline asm
	prmt.b32 %r391, %r391, 0, 0xba98;
	// end inline asm
	// begin inline asm
	prmt.b32 %r393, %r393, 0, 0xba98;
	// end inline asm
	xor.b32  	%r951, %r393, 2139062143;
	not.b32 	%r952, %r391;
	and.b32  	%r953, %r948, %r952;
	and.b32  	%r954, %r951, %r391;
	or.b32  	%r955, %r953, %r954;
	st.shared.u32 	[%r64], %r955;
	shr.u32 	%r956, %r946, 4;
	and.b32  	%r397, %r956, 252645135;
	add.s32 	%r957, %r397, 2021161080;
	xor.b32  	%r958, %r957, -2139062144;
	xor.b32  	%r959, %r397, 134744072;
	xor.b32  	%r960, %r957, %r956;
	and.b32  	%r395, %r960, %r959;
	// begin inline asm
	prmt.b32 %r395, %r395, 0, 0xba98;
	// end inline asm
	// begin inline asm
	prmt.b32 %r397, %r397, 0, 0xba98;
	// end inline asm
	xor.b32  	%r961, %r397, 2139062143;
	not.b32 	%r962, %r395;
	and.b32  	%r963, %r958, %r962;
	and.b32  	%r964, %r961, %r395;
	or.b32  	%r965, %r963, %r964;
	st.shared.u32 	[%r64+16], %r965;
	ld.global.nc.u16 	%rs25, [%rd268+-2];
	cvt.u32.u16 	%r966, %rs25;
	ld.global.nc.u16 	%rs26, [%rd268];
	cvt.u32.u16 	%r967, %rs26;
	shl.b32 	%r968, %r967, 16;
	or.b32  	%r969, %r968, %r966;
	and.b32  	%r401, %r969, 252645135;
	add.s32 	%r970, %r401, 2021161080;
	xor.b32  	%r971, %r970, -2139062144;
	xor.b32  	%r972, %r401, 134744072;
	xor.b32  	%r973, %r970, %r969;
	and.b32  	%r399, %r973, %r972;
	// begin inline asm
	prmt.b32 %r399, %r399, 0, 0xba98;
	// end inline asm
	// begin inline asm
	prmt.b32 %r401, %r401, 0, 0xba98;
	// end inline asm
	xor.b32  	%r974, %r401, 2139062143;
	not.b32 	%r975, %r399;
	and.b32  	%r976, %r971, %r975;
	and.b32  	%r977, %r974, %r399;
	or.b32  	%r978, %r976, %r977;
	st.shared.u32 	[%r65], %r978;
	shr.u32 	%r979, %r969, 4;
	and.b32  	%r405, %r979, 252645135;
	add.s32 	%r980, %r405, 2021161080;
	xor.b32  	%r981, %r980, -2139062144;
	xor.b32  	%r982, %r405, 134744072;
	xor.b32  	%r983, %r980, %r979;
	and.b32  	%r403, %r983, %r982;
	// begin inline asm
	prmt.b32 %r403, %r403, 0, 0xba98;
	// end inline asm
	// begin inline asm
	prmt.b32 %r405, %r405, 0, 0xba98;
	// end inline asm
	xor.b32  	%r984, %r405, 2139062143;
	not.b32 	%r985, %r403;
	and.b32  	%r986, %r981, %r985;
	and.b32  	%r987, %r984, %r403;
	or.b32  	%r988, %r986, %r987;
	st.shared.u32 	[%r65+16], %r988;
	ld.global.nc.u16 	%rs27, [%rd264+-2];
	cvt.u32.u16 	%r989, %rs27;
	ld.global.nc.u16 	%rs28, [%rd264];
	cvt.u32.u16 	%r990, %rs28;
	shl.b32 	%r991, %r990, 16;
	or.b32  	%r992, %r991, %r989;
	and.b32  	%r409, %r992, 252645135;
	add.s32 	%r993, %r409, 2021161080;
	xor.b32  	%r994, %r993, -2139062144;
	xor.b32  	%r995, %r409, 134744072;
	xor.b32  	%r996, %r993, %r992;
	and.b32  	%r407, %r996, %r995;
	// begin inline asm
	prmt.b32 %r407, %r407, 0, 0xba98;
	// end inline asm
	// begin inline asm
	prmt.b32 %r409, %r409, 0, 0xba98;
	// end inline asm
	xor.b32  	%r997, %r409, 2139062143;
	not.b32 	%r998, %r407;
	and.b32  	%r999, %r994, %r998;
	and.b32  	%r1000, %r997, %r407;
	or.b32  	%r1001, %r999, %r1000;
	st.shared.u32 	[%r66], %r1001;
	shr.u32 	%r1002, %r992, 4;
	and.b32  	%r413, %r1002, 252645135;
	add.s32 	%r1003, %r413, 2021161080;
	xor.b32  	%r1004, %r1003, -2139062144;
	xor.b32  	%r1005, %r413, 134744072;
	xor.b32  	%r1006, %r1003, %r1002;
	and.b32  	%r411, %r1006, %r1005;
	// begin inline asm
	prmt.b32 %r411, %r411, 0, 0xba98;
	// end inline asm
	// begin inline asm
	prmt.b32 %r413, %r413, 0, 0xba98;
	// end inline asm
	xor.b32  	%r1007, %r413, 2139062143;
	not.b32 	%r1008, %r411;
	and.b32  	%r1009, %r1004, %r1008;
	and.b32  	%r1010, %r1007, %r411;
	or.b32  	%r1011, %r1009, %r1010;
	st.shared.u32 	[%r66+16], %r1011;
	ld.global.nc.u16 	%rs29, [%rd260+-2];
	cvt.u32.u16 	%r1012, %rs29;
	ld.global.nc.u16 	%rs30, [%rd260];
	cvt.u32.u16 	%r1013, %rs30;
	shl.b32 	%r1014, %r1013, 16;
	or.b32  	%r1015, %r1014, %r1012;
	and.b32  	%r417, %r1015, 252645135;
	add.s32 	%r1016, %r417, 2021161080;
	xor.b32  	%r1017, %r1016, -2139062144;
	xor.b32  	%r1018, %r417, 134744072;
	xor.b32  	%r1019, %r1016, %r1015;
	and.b32  	%r415, %r1019, %r1018;
	// begin inline asm
	prmt.b32 %r415, %r415, 0, 0xba98;
	// end inline asm
	// begin inline asm
	prmt.b32 %r417, %r417, 0, 0xba98;
	// end inline asm
	xor.b32  	%r1020, %r417, 2139062143;
	not.b32 	%r1021, %r415;
	and.b32  	%r1022, %r1017, %r1021;
	and.b32  	%r1023, %r1020, %r415;
	or.b32  	%r1024, %r1022, %r1023;
	st.shared.u32 	[%r67], %r1024;
	shr.u32 	%r1025, %r1015, 4;
	and.b32  	%r421, %r1025, 252645135;
	add.s32 	%r1026, %r421, 2021161080;
	xor.b32  	%r1027, %r1026, -2139062144;
	xor.b32  	%r1028, %r421, 134744072;
	xor.b32  	%r1029, %r1026, %r1025;
	and.b32  	%r419, %r1029, %r1028;
	// begin inline asm
	prmt.b32 %r419, %r419, 0, 0xba98;
	// end inline asm
	// begin inline asm
	prmt.b32 %r421, %r421, 0, 0xba98;
	// end inline asm
	xor.b32  	%r1030, %r421, 2139062143;
	not.b32 	%r1031, %r419;
	and.b32  	%r1032, %r1027, %r1031;
	and.b32  	%r1033, %r1030, %r419;
	or.b32  	%r1034, %r1032, %r1033;
	st.shared.u32 	[%r67+16], %r1034;
	ld.global.nc.u16 	%rs31, [%rd256+-2];
	cvt.u32.u16 	%r1035, %rs31;
	ld.global.nc.u16 	%rs32, [%rd256];
	cvt.u32.u16 	%r1036, %rs32;
	shl.b32 	%r1037, %r1036, 16;
	or.b32  	%r1038, %r1037, %r1035;
	and.b32  	%r425, %r1038, 252645135;
	add.s32 	%r1039, %r425, 2021161080;
	xor.b32  	%r1040, %r1039, -2139062144;
	xor.b32  	%r1041, %r425, 134744072;
	xor.b32  	%r1042, %r1039, %r1038;
	and.b32  	%r423, %r1042, %r1041;
	// begin inline asm
	prmt.b32 %r423, %r423, 0, 0xba98;
	// end inline asm
	// begin inline asm
	prmt.b32 %r425, %r425, 0, 0xba98;
	// end inline asm
	xor.b32  	%r1043, %r425, 2139062143;
	not.b32 	%r1044, %r423;
	and.b32  	%r1045, %r1040, %r1044;
	and.b32  	%r1046, %r1043, %r423;
	or.b32  	%r1047, %r1045, %r1046;
	st.shared.u32 	[%r68], %r1047;
	shr.u32 	%r1048, %r1038, 4;
	and.b32  	%r429, %r1048, 252645135;
	add.s32 	%r1049, %r429, 2021161080;
	xor.b32  	%r1050, %r1049, -2139062144;
	xor.b32  	%r1051, %r429, 134744072;
	xor.b32  	%r1052, %r1049, %r1048;
	and.b32  	%r427, %r1052, %r1051;
	// begin inline asm
	prmt.b32 %r427, %r427, 0, 0xba98;
	// end inline asm
	// begin inline asm
	prmt.b32 %r429, %r429, 0, 0xba98;
	// end inline asm
	xor.b32  	%r1053, %r429, 2139062143;
	not.b32 	%r1054, %r427;
	and.b32  	%r1055, %r1050, %r1054;
	and.b32  	%r1056, %r1053, %r427;
	or.b32  	%r1057, %r1055, %r1056;
	st.shared.u32 	[%r68+16], %r1057;
	ld.global.nc.u16 	%rs33, [%rd252+-2];
	cvt.u32.u16 	%r1058, %rs33;
	ld.global.nc.u16 	%rs34, [%rd252];
	cvt.u32.u16 	%r1059, %rs34;
	shl.b32 	%r1060, %r1059, 16;
	or.b32  	%r1061, %r1060, %r1058;
	and.b32  	%r433, %r1061, 252645135;
	add.s32 	%r1062, %r433, 2021161080;
	xor.b32  	%r1063, %r1062, -2139062144;
	xor.b32  	%r1064, %r433, 134744072;
	xor.b32  	%r1065, %r1062, %r1061;
	and.b32  	%r431, %r1065, %r1064;
	// begin inline asm
	prmt.b32 %r431, %r431, 0, 0xba98;
	// end inline asm
	// begin inline asm
	prmt.b32 %r433, %r433, 0, 0xba98;
	// end inline asm
	xor.b32  	%r1066, %r433, 2139062143;
	not.b32 	%r1067, %r431;
	and.b32  	%r1068, %r1063, %r1067;
	and.b32  	%r1069, %r1066, %r431;
	or.b32  	%r1070, %r1068, %r1069;
	st.shared.u32 	[%r69], %r1070;
	shr.u32 	%r1071, %r1061, 4;
	and.b32  	%r437, %r1071, 252645135;
	add.s32 	%r1072, %r437, 2021161080;
	xor.b32  	%r1073, %r1072, -2139062144;
	xor.b32  	%r1074, %r437, 134744072;
	xor.b32  	%r1075, %r1072, %r1071;
	and.b32  	%r435, %r1075, %r1074;
	// begin inline asm
	prmt.b32 %r435, %r435, 0, 0xba98;
	// end inline asm
	// begin inline asm
	prmt.b32 %r437, %r437, 0, 0xba98;
	// end inline asm
	xor.b32  	%r1076, %r437, 2139062143;
	not.b32 	%r1077, %r435;
	and.b32  	%r1078, %r1073, %r1077;
	and.b32  	%r1079, %r1076, %r435;
	or.b32  	%r1080, %r1078, %r1079;
	st.shared.u32 	[%r69+16], %r1080;
	ld.global.nc.u16 	%rs35, [%rd248+-2];
	cvt.u32.u16 	%r1081, %rs35;
	ld.global.nc.u16 	%rs36, [%rd248];
	cvt.u32.u16 	%r1082, %rs36;
	shl.b32 	%r1083, %r1082, 16;
	or.b32  	%r1084, %r1083, %r1081;
	and.b32  	%r441, %r1084, 252645135;
	add.s32 	%r1085, %r441, 2021161080;
	xor.b32  	%r1086, %r1085, -2139062144;
	xor.b32  	%r1087, %r441, 134744072;
	xor.b32  	%r1088, %r1085, %r1084;
	and.b32  	%r439, %r1088, %r1087;
	// begin inline asm
	prmt.b32 %r439, %r439, 0, 0xba98;
	// end inline asm
	// begin inline asm
	prmt.b32 %r441, %r441, 0, 0xba98;
	// end inline asm
	xor.b32  	%r1089, %r441, 2139062143;
	not.b32 	%r1090, %r439;
	and.b32  	%r1091, %r1086, %r1090;
	and.b32  	%r1092, %r1089, %r439;
	or.b32  	%r1093, %r1091, %r1092;
	st.shared.u32 	[%r70], %r1093;
	shr.u32 	%r1094, %r1084, 4;
	and.b32  	%r445, %r1094, 252645135;
	add.s32 	%r1095, %r445, 2021161080;
	xor.b32  	%r1096, %r1095, -2139062144;
	xor.b32  	%r1097, %r445, 134744072;
	xor.b32  	%r1098, %r1095, %r1094;
	and.b32  	%r443, %r1098, %r1097;
	// begin inline asm
	prmt.b32 %r443, %r443, 0, 0xba98;
	// end inline asm
	// begin inline asm
	prmt.b32 %r445, %r445, 0, 0xba98;
	// end inline asm
	xor.b32  	%r1099, %r445, 2139062143;
	not.b32 	%r1100, %r443;
	and.b32  	%r1101, %r1096, %r1100;
	and.b32  	%r1102, %r1099, %r443;
	or.b32  	%r1103, %r1101, %r1102;
	st.shared.u32 	[%r70+16], %r1103;
	ld.global.nc.u16 	%rs1, [%rd244];
	// begin inline asm
	{  cvt.f32.f16 %f51, %rs1;}

	// end inline asm
	st.shared.f32 	[%r71], %f51;
	ld.global.nc.u16 	%rs2, [%rd242];
	// begin inline asm
	{  cvt.f32.f16 %f52, %rs2;}

	// end inline asm
	st.shared.f32 	[%r72], %f52;
	ld.global.nc.u16 	%rs3, [%rd240];
	// begin inline asm
	{  cvt.f32.f16 %f53, %rs3;}

	// end inline asm
	st.shared.f32 	[%r73], %f53;
	ld.global.nc.u16 	%rs4, [%rd238];
	// begin inline asm
	{  cvt.f32.f16 %f54, %rs4;}

	// end inline asm
	st.shared.f32 	[%r74], %f54;
	mad.lo.s64 	%rd277, %rd235, 9, %rd37;
	shl.b64 	%rd278, %rd277, 2;
	add.s64 	%rd279, %rd90, %rd278;
	ld.global.nc.u32 	%r1104, [%rd279];
	st.shared.u32 	[%r9], %r1104;
	ld.global.nc.u32 	%r1105, [%rd279+1024];
	st.shared.u32 	[%r9+1024], %r1105;
	ld.global.nc.u32 	%r1106, [%rd279+2048];
	st.shared.u32 	[%r9+2048], %r1106;
	bar.sync 	0;
	// begin inline asm
	ldmatrix.sync.aligned.m8n8.x4.b16 {%r447, %r448, %r449, %r450}, [%rd38];
	// end inline asm
	// begin inline asm
	ldmatrix.sync.aligned.m8n8.x4.b16 {%r451, %r452, %r453, %r454}, [%rd39];
	// end inline asm
	// begin inline asm
	ldmatrix.sync.aligned.m8n8.x4.b16 {%r455, %r456, %r457, %r458}, [%rd40];
	// end inline asm
	// begin inline asm
	ldmatrix.sync.aligned.m8n8.x4.b16 {%r459, %r460, %r461, %r462}, [%rd41];
	// end inline asm
	ld.shared.v4.f32 	{%f87, %f88, %f89, %f90}, [%r32];
	ld.shared.v4.f32 	{%f91, %f92, %f93, %f94}, [%r32+2432];
	ld.shared.u32 	%r473, [%r33];
	ld.shared.u32 	%r474, [%r33+16];
	ld.shared.v4.u32 	{%r463, %r479, %r495, %r511}, [%r34];
	// begin inline asm
	{.reg .f16 low,high;
  mov.b32 {low,high},%r463;
  cvt.f32.f16 %f55, low;}

	// end inline asm
	ld.shared.v4.u32 	{%r464, %r480, %r496, %r512}, [%r34+144];
	// begin inline asm
	{.reg .f16 low,high;
  mov.b32 {low,high},%r464;
  cvt.f32.f16 %f56, low;}

	// end inline asm
	mov.b32 	%r721, 0;
	mov.u32 	%r465, %r721;
	mov.u32 	%r466, %r721;
	mov.u32 	%r467, %r721;
	mov.u32 	%r468, %r721;
	// begin inline asm
	mma.sync.aligned.m16n8k32.row.col.s32.s8.s8.s32 {%r465, %r466, %r467, %r468}, {%r447, %r448, %r449, %r450}, {%r473, %r474}, {%r465, %r466, %r467, %r468};
	// end inline asm
	cvt.rn.f32.s32 	%f95, %r465;
	mul.f32 	%f96, %f87, %f95;
	fma.rn.f32 	%f97, %f96, %f55, %f540;
	cvt.rn.f32.s32 	%f98, %r466;
	mul.f32 	%f99, %f87, %f98;
	fma.rn.f32 	%f100, %f99, %f56, %f539;
	cvt.rn.f32.s32 	%f101, %r467;
	mul.f32 	%f102, %f91, %f101;
	fma.rn.f32 	%f103, %f102, %f55, %f538;
	cvt.rn.f32.s32 	%f104, %r468;
	mul.f32 	%f105, %f91, %f104;
	fma.rn.f32 	%f106, %f105, %f56, %f537;
	ld.shared.u32 	%r489, [%r33+32];
	ld.shared.u32 	%r490, [%r33+48];
	// begin inline asm
	{.reg .f16 low,high;
  mov.b32 {low,high},%r479;
  cvt.f32.f16 %f57, low;}

	// end inline asm
	// begin inline asm
	{.reg .f16 low,high;
  mov.b32 {low,high},%r480;
  cvt.f32.f16 %f58, low;}

	// end inline asm
	mov.u32 	%r481, %r721;
	mov.u32 	%r482, %r721;
	mov.u32 	%r483, %r721;
	mov.u32 	%r484, %r721;
	// begin inline asm
	mma.sync.aligned.m16n8k32.row.col.s32.s8.s8.s32 {%r481, %r482, %r483, %r484}, {%r451, %r452, %r453, %r454}, {%r489, %r490}, {%r481, %r482, %r483, %r484};
	// end inline asm
	cvt.rn.f32.s32 	%f107, %r481;
	mul.f32 	%f108, %f88, %f107;
	fma.rn.f32 	%f109, %f108, %f57, %f97;
	cvt.rn.f32.s32 	%f110, %r482;
	mul.f32 	%f111, %f88, %f110;
	fma.rn.f32 	%f112, %f111, %f58, %f100;
	cvt.rn.f32.s32 	%f113, %r483;
	mul.f32 	%f114, %f92, %f113;
	fma.rn.f32 	%f115, %f114, %f57, %f103;
	cvt.rn.f32.s32 	%f116, %r484;
	mul.f32 	%f117, %f92, %f116;
	fma.rn.f32 	%f118, %f117, %f58, %f106;
	ld.shared.u32 	%r505, [%r33+64];
	ld.shared.u32 	%r506, [%r33+80];
	// begin inline asm
	{.reg .f16 low,high;
  mov.b32 {low,high},%r495;
  cvt.f32.f16 %f59, low;}

	// end inline asm
	// begin inline asm
	{.reg .f16 low,high;
  mov.b32 {low,high},%r496;
  cvt.f32.f16 %f60, low;}

	// end inline asm
	mov.u32 	%r497, %r721;
	mov.u32 	%r498, %r721;
	mov.u32 	%r499, %r721;
	mov.u32 	%r500, %r721;
	// begin inline asm
	mma.sync.aligned.m16n8k32.row.col.s32.s8.s8.s32 {%r497, %r498, %r499, %r500}, {%r455, %r456, %r457, %r458}, {%r505, %r506}, {%r497, %r498, %r499, %r500};
	// end inline asm
	cvt.rn.f32.s32 	%f119, %r497;
	mul.f32 	%f120, %f89, %f119;
	fma.rn.f32 	%f121, %f120, %f59, %f109;
	cvt.rn.f32.s32 	%f122, %r498;
	mul.f32 	%f123, %f89, %f122;
	fma.rn.f32 	%f124, %f123, %f60, %f112;
	cvt.rn.f32.s32 	%f125, %r499;
	mul.f32 	%f126, %f93, %f125;
	fma.rn.f32 	%f127, %f126, %f59, %f115;
	cvt.rn.f32.s32 	%f128, %r500;
	mul.f32 	%f129, %f93, %f128;
	fma.rn.f32 	%f130, %f129, %f60, %f118;
	ld.shared.u32 	%r521, [%r33+96];
	ld.shared.u32 	%r522, [%r33+112];
	// begin inline asm
	{.reg .f16 low,high;
  mov.b32 {low,high},%r511;
  cvt.f32.f16 %f61, low;}

	// end inline asm
	// begin inline asm
	{.reg .f16 low,high;
  mov.b32 {low,high},%r512;
  cvt.f32.f16 %f62, low;}

	// end inline asm
	mov.u32 	%r513, %r721;
	mov.u32 	%r514, %r721;
	mov.u32 	%r515, %r721;
	mov.u32 	%r516, %r721;
	// begin inline asm
	mma.sync.aligned.m16n8k32.row.col.s32.s8.s8.s32 {%r513, %r514, %r515, %r516}, {%r459, %r460, %r461, %r462}, {%r521, %r522}, {%r513, %r514, %r515, %r516};
	// end inline asm
	cvt.rn.f32.s32 	%f131, %r513;
	mul.f32 	%f132, %f90, %f131;
	fma.rn.f32 	%f133, %f132, %f61, %f121;
	cvt.rn.f32.s32 	%f134, %r514;
	mul.f32 	%f135, %f90, %f134;
	fma.rn.f32 	%f136, %f135, %f62, %f124;
	cvt.rn.f32.s32 	%f137, %r515;
	mul.f32 	%f138, %f94, %f137;
	fma.rn.f32 	%f139, %f138, %f61, %f127;
	cvt.rn.f32.s32 	%f140, %r516;
	mul.f32 	%f141, %f94, %f140;
	fma.rn.f32 	%f142, %f141, %f62, %f130;
	ld.shared.u32 	%r537, [%r33+1152];
	ld.shared.u32 	%r538, [%r33+1168];
	ld.shared.v4.u32 	{%r527, %r543, %r559, %r575}, [%r34+1152];
	// begin inline asm
	{.reg .f16 low,high;
  mov.b32 {low,high},%r527;
  cvt.f32.f16 %f63, low;}

	// end inline asm
	ld.shared.v4.u32 	{%r528, %r544, %r560, %r576}, [%r34+1296];
	// begin inline asm
	{.reg .f16 low,high;
  mov.b32 {low,high},%r528;
  cvt.f32.f16 %f64, low;}

	// end inline asm
	mov.u32 	%r529, %r721;
	mov.u32 	%r530, %r721;
	mov.u32 	%r531, %r721;
	mov.u32 	%r532, %r721;
	// begin inline asm
	mma.sync.aligned.m16n8k32.row.col.s32.s8.s8.s32 {%r529, %r530, %r531, %r532}, {%r447, %r448, %r449, %r450}, {%r537, %r538}, {%r529, %r530, %r531, %r532};
	// end inline asm
	cvt.rn.f32.s32 	%f143, %r529;
	mul.f32 	%f144, %f87, %f143;
	fma.rn.f32 	%f145, %f144, %f63, %f536;
	cvt.rn.f32.s32 	%f146, %r530;
	mul.f32 	%f147, %f87, %f146;
	fma.rn.f32 	%f148, %f147, %f64, %f535;
	cvt.rn.f32.s32 	%f149, %r531;
	mul.f32 	%f150, %f91, %f149;
	fma.rn.f32 	%f151, %f150, %f63, %f534;
	cvt.rn.f32.s32 	%f152, %r532;
	mul.f32 	%f153, %f91, %f152;
	fma.rn.f32 	%f154, %f153, %f64, %f533;
	ld.shared.u32 	%r553, [%r33+1184];
	ld.shared.u32 	%r554, [%r33+1200];
	// begin inline asm
	{.reg .f16 low,high;
  mov.b32 {low,high},%r543;
  cvt.f32.f16 %f65, low;}

	// end inline asm
	// begin inline asm
	{.reg .f16 low,high;
  mov.b32 {low,high},%r544;
  cvt.f32.f16 %f66, low;}

	// end inline asm
	mov.u32 	%r545, %r721;
	mov.u32 	%r546, %r721;
	mov.u32 	%r547, %r721;
	mov.u32 	%r548, %r721;
	// begin inline asm
	mma.sync.aligned.m16n8k32.row.col.s32.s8.s8.s32 {%r545, %r546, %r547, %r548}, {%r451, %r452, %r453, %r454}, {%r553, %r554}, {%r545, %r546, %r547, %r548};
	// end inline asm
	cvt.rn.f32.s32 	%f155, %r545;
	mul.f32 	%f156, %f88, %f155;
	fma.rn.f32 	%f157, %f156, %f65, %f145;
	cvt.rn.f32.s32 	%f158, %r546;
	mul.f32 	%f159, %f88, %f158;
	fma.rn.f32 	%f160, %f159, %f66, %f148;
	cvt.rn.f32.s32 	%f161, %r547;
	mul.f32 	%f162, %f92, %f161;
	fma.rn.f32 	%f163, %f162, %f65, %f151;
	cvt.rn.f32.s32 	%f164, %r548;
	mul.f32 	%f165, %f92, %f164;
	fma.rn.f32 	%f166, %f165, %f66, %f154;
	ld.shared.u32 	%r569, [%r33+1216];
	ld.shared.u32 	%r570, [%r33+1232];
	// begin inline asm
	{.reg .f16 low,high;
  mov.b32 {low,high},%r559;
  cvt.f32.f16 %f67, low;}

	// end inline asm
	// begin inline asm
	{.reg .f16 low,high;
  mov.b32 {low,high},%r560;
  cvt.f32.f16 %f68, low;}

	// end inline asm
	mov.u32 	%r561, %r721;
	mov.u32 	%r562, %r721;
	mov.u32 	%r563, %r721;
	mov.u32 	%r564, %r721;
	// begin inline asm
	mma.sync.aligned.m16n8k32.row.col.s32.s8.s8.s32 {%r561, %r562, %r563, %r564}, {%r455, %r456, %r457, %r458}, {%r569, %r570}, {%r561, %r562, %r563, %r564};
	// end inline asm
	cvt.rn.f32.s32 	%f167, %r561;
	mul.f32 	%f168, %f89, %f167;
	fma.rn.f32 	%f169, %f168, %f67, %f157;
	cvt.rn.f32.s32 	%f170, %r562;
	mul.f32 	%f171, %f89, %f170;
	fma.rn.f32 	%f172, %f171, %f68, %f160;
	cvt.rn.f32.s32 	%f173, %r563;
	mul.f32 	%f174, %f93, %f173;
	fma.rn.f32 	%f175, %f174, %f67, %f163;
	cvt.rn.f32.s32 	%f176, %r564;
	mul.f32 	%f177, %f93, %f176;
	fma.rn.f32 	%f178, %f177, %f68, %f166;
	ld.shared.u32 	%r585, [%r33+1248];
	ld.shared.u32 	%r586, [%r33+1264];
	// begin inline asm
	{.reg .f16 low,high;
  mov.b32 {low,high},%r575;
  cvt.f32.f16 %f69, low;}

	// end inline asm
	// begin inline asm
	{.reg .f16 low,high;
  mov.b32 {low,high},%r576;
  cvt.f32.f16 %f70, low;}

	// end inline asm
	mov.u32 	%r577, %r721;
	mov.u32 	%r578, %r721;
	mov.u32 	%r579, %r721;
	mov.u32 	%r580, %r721;
	// begin inline asm
	mma.sync.aligned.m16n8k32.row.col.s32.s8.s8.s32 {%r577, %r578, %r579, %r580}, {%r459, %r460, %r461, %r462}, {%r585, %r586}, {%r577, %r578, %r579, %r580};
	// end inline asm
	cvt.rn.f32.s32 	%f179, %r577;
	mul.f32 	%f180, %f90, %f179;
	fma.rn.f32 	%f181, %f180, %f69, %f169;
	cvt.rn.f32.s32 	%f182, %r578;
	mul.f32 	%f183, %f90, %f182;
	fma.rn.f32 	%f184, %f183, %f70, %f172;
	cvt.rn.f32.s32 	%f185, %r579;
	mul.f32 	%f186, %f94, %f185;
	fma.rn.f32 	%f187, %f186, %f69, %f175;
	cvt.rn.f32.s32 	%f188, %r580;
	mul.f32 	%f189, %f94, %f188;
	fma.rn.f32 	%f190, %f189, %f70, %f178;
	bar.sync 	0;
	mad.lo.s64 	%rd280, %rd36, 144, %rd279;
	ld.global.nc.u32 	%r1107, [%rd280];
	st.shared.u32 	[%r9], %r1107;
	ld.global.nc.u32 	%r1108, [%rd280+1024];
	st.shared.u32 	[%r9+1024], %r1108;
	ld.global.nc.u32 	%r1109, [%rd280+2048];
	st.shared.u32 	[%r9+2048], %r1109;
	bar.sync 	0;
	// begin inline asm
	ldmatrix.sync.aligned.m8n8.x4.b16 {%r591, %r592, %r593, %r594}, [%rd42];
	// end inline asm
	// begin inline asm
	ldmatrix.sync.aligned.m8n8.x4.b16 {%r595, %r596, %r597, %r598}, [%rd43];
	// end inline asm
	// begin inline asm
	ldmatrix.sync.aligned.m8n8.x4.b16 {%r599, %r600, %r601, %r602}, [%rd44];
	// end inline asm
	// begin inline asm
	ldmatrix.sync.aligned.m8n8.x4.b16 {%r603, %r604, %r605, %r606}, [%rd45];
	// end inline asm
	ld.shared.v4.f32 	{%f191, %f192, %f193, %f194}, [%r32+16];
	ld.shared.v4.f32 	{%f195, %f196, %f197, %f198}, [%r32+2448];
	ld.shared.u32 	%r617, [%r33];
	ld.shared.u32 	%r618, [%r33+16];
	ld.shared.v4.u32 	{%r607, %r623, %r639, %r655}, [%r34];
	// begin inline asm
	{.reg .f16 low,high;
  mov.b32 {low,high},%r607;
  cvt.f32.f16 %f71, low;}

	// end inline asm
	ld.shared.v4.u32 	{%r608, %r624, %r640, %r656}, [%r34+144];
	// begin inline asm
	{.reg .f16 low,high;
  mov.b32 {low,high},%r608;
  cvt.f32.f16 %f72, low;}

	// end inline asm
	mov.u32 	%r609, %r721;
	mov.u32 	%r610, %r721;
	mov.u32 	%r611, %r721;
	mov.u32 	%r612, %r721;
	// begin inline asm
	mma.sync.aligned.m16n8k32.row.col.s32.s8.s8.s32 {%r609, %r610, %r611, %r612}, {%r591, %r592, %r593, %r594}, {%r617, %r618}, {%r609, %r610, %r611, %r612};
	// end inline asm
	cvt.rn.f32.s32 	%f199, %r609;
	mul.f32 	%f200, %f191, %f199;
	fma.rn.f32 	%f201, %f200, %f71, %f133;
	cvt.rn.f32.s32 	%f202, %r610;
	mul.f32 	%f203, %f191, %f202;
	fma.rn.f32 	%f204, %f203, %f72, %f136;
	cvt.rn.f32.s32 	%f205, %r611;
	mul.f32 	%f206, %f195, %f205;
	fma.rn.f32 	%f207, %f206, %f71, %f139;
	cvt.rn.f32.s32 	%f208, %r612;
	mul.f32 	%f209, %f195, %f208;
	fma.rn.f32 	%f210, %f209, %f72, %f142;
	ld.shared.u32 	%r633, [%r33+32];
	ld.shared.u32 	%r634, [%r33+48];
	// begin inline asm
	{.reg .f16 low,high;
  mov.b32 {low,high},%r623;
  cvt.f32.f16 %f73, low;}

	// end inline asm
	// begin inline asm
	{.reg .f16 low,high;
  mov.b32 {low,high},%r624;
  cvt.f32.f16 %f74, low;}

	// end inline asm
	mov.u32 	%r625, %r721;
	mov.u32 	%r626, %r721;
	mov.u32 	%r627, %r721;
	mov.u32 	%r628, %r721;
	// begin inline asm
	mma.sync.aligned.m16n8k32.row.col.s32.s8.s8.s32 {%r625, %r626, %r627, %r628}, {%r595, %r596, %r597, %r598}, {%r633, %r634}, {%r625, %r626, %r627, %r628};
	// end inline asm
	cvt.rn.f32.s32 	%f211, %r625;
	mul.f32 	%f212, %f192, %f211;
	fma.rn.f32 	%f213, %f212, %f73, %f201;
	cvt.rn.f32.s32 	%f214, %r626;
	mul.f32 	%f215, %f192, %f214;
	fma.rn.f32 	%f216, %f215, %f74, %f204;
	cvt.rn.f32.s32 	%f217, %r627;
	mul.f32 	%f218, %f196, %f217;
	fma.rn.f32 	%f219, %f218, %f73, %f207;
	cvt.rn.f32.s32 	%f220, %r628;
	mul.f32 	%f221, %f196, %f220;
	fma.rn.f32 	%f222, %f221, %f74, %f210;
	ld.shared.u32 	%r649, [%r33+64];
	ld.shared.u32 	%r650, [%r33+80];
	// begin inline asm
	{.reg .f16 low,high;
  mov.b32 {low,high},%r639;
  cvt.f32.f16 %f75, low;}

	// end inline asm
	// begin inline asm
	{.reg .f16 low,high;
  mov.b32 {low,high},%r640;
  cvt.f32.f16 %f76, low;}

	// end inline asm
	mov.u32 	%r641, %r721;
	mov.u32 	%r642, %r721;
	mov.u32 	%r643, %r721;
	mov.u32 	%r644, %r721;
	// begin inline asm
	mma.sync.aligned.m16n8k32.row.col.s32.s8.s8.s32 {%r641, %r642, %r643, %r644}, {%r599, %r600, %r601, %r602}, {%r649, %r650}, {%r641, %r642, %r643, %r644};
	// end inline asm
	cvt.rn.f32.s32 	%f223, %r641;
	mul.f32 	%f224, %f193, %f223;
	fma.rn.f32 	%f225, %f224, %f75, %f213;
	cvt.rn.f32.s32 	%f226, %r642;
	mul.f32 	%f227, %f193, %f226;
	fma.rn.f32 	%f228, %f227, %f76, %f216;
	cvt.rn.f32.s32 	%f229, %r643;
	mul.f32 	%f230, %f197, %f229;
	fma.rn.f32 	%f231, %f230, %f75, %f219;
	cvt.rn.f32.s32 	%f232, %r644;
	mul.f32 	%f233, %f197, %f232;
	fma.rn.f32 	%f234, %f233, %f76, %f222;
	ld.shared.u32 	%r665, [%r33+96];
	ld.shared.u32 	%r666, [%r33+112];
	// begin inline asm
	{.reg .f16 low,high;
  mov.b32 {low,high},%r655;
  cvt.f32.f16 %f77, low;}

	// end inline asm
	// begin inline asm
	{.reg .f16 low,high;
  mov.b32 {low,high},%r656;
  cvt.f32.f16 %f78, low;}

	// end inline asm
	mov.u32 	%r657, %r721;
	mov.u32 	%r658, %r721;
	mov.u32 	%r659, %r721;
	mov.u32 	%r660, %r721;
	// begin inline asm
	mma.sync.aligned.m16n8k32.row.col.s32.s8.s8.s32 {%r657, %r658, %r659, %r660}, {%r603, %r604, %r605, %r606}, {%r665, %r666}, {%r657, %r658, %r659, %r660};
	// end inline asm
	cvt.rn.f32.s32 	%f235, %r657;
	mul.f32 	%f236, %f194, %f235;
	fma.rn.f32 	%f540, %f236, %f77, %f225;
	cvt.rn.f32.s32 	%f237, %r658;
	mul.f32 	%f238, %f194, %f237;
	fma.rn.f32 	%f539, %f238, %f78, %f228;
	cvt.rn.f32.s32 	%f239, %r659;
	mul.f32 	%f240, %f198, %f239;
	fma.rn.f32 	%f538, %f240, %f77, %f231;
	cvt.rn.f32.s32 	%f241, %r660;
	mul.f32 	%f242, %f198, %f241;
	fma.rn.f32 	%f537, %f242, %f78, %f234;
	ld.shared.u32 	%r681, [%r33+1152];
	ld.shared.u32 	%r682, [%r33+1168];
	ld.shared.v4.u32 	{%r671, %r687, %r703, %r719}, [%r34+1152];
	// begin inline asm
	{.reg .f16 low,high;
  mov.b32 {low,high},%r671;
  cvt.f32.f16 %f79, low;}

	// end inline asm
	ld.shared.v4.u32 	{%r672, %r688, %r704, %r720}, [%r34+1296];
	// begin inline asm
	{.reg .f16 low,high;
  mov.b32 {low,high},%r672;
  cvt.f32.f16 %f80, low;}

	// end inline asm
	mov.u32 	%r673, %r721;
	mov.u32 	%r674, %r721;
	mov.u32 	%r675, %r721;
	mov.u32 	%r676, %r721;
	// begin inline asm
	mma.sync.aligned.m16n8k32.row.col.s32.s8.s8.s32 {%r673, %r674, %r675, %r676}, {%r591, %r592, %r593, %r594}, {%r681, %r682}, {%r673, %r674, %r675, %r676};
	// end inline asm
	cvt.rn.f32.s32 	%f243, %r673;
	mul.f32 	%f244, %f191, %f243;
	fma.rn.f32 	%f245, %f244, %f79, %f181;
	cvt.rn.f32.s32 	%f246, %r674;
	mul.f32 	%f247, %f191, %f246;
	fma.rn.f32 	%f248, %f247, %f80, %f184;
	cvt.rn.f32.s32 	%f249, %r675;
	mul.f32 	%f250, %f195, %f249;
	fma.rn.f32 	%f251, %f250, %f79, %f187;
	cvt.rn.f32.s32 	%f252, %r676;
	mul.f32 	%f253, %f195, %f252;
	fma.rn.f32 	%f254, %f253, %f80, %f190;
	ld.shared.u32 	%r697, [%r33+1184];
	ld.shared.u32 	%r698, [%r33+1200];
	// begin inline asm
	{.reg .f16 low,high;
  mov.b32 {low,high},%r687;
  cvt.f32.f16 %f81, low;}

	// end inline asm
	// begin inline asm
	{.reg .f16 low,high;
  mov.b32 {low,high},%r688;
  cvt.f32.f16 %f82, low;}

	// end inline asm
	mov.u32 	%r689, %r721;
	mov.u32 	%r690, %r721;
	mov.u32 	%r691, %r721;
	mov.u32 	%r692, %r721;
	// begin inline asm
	mma.sync.aligned.m16n8k32.row.col.s32.s8.s8.s32 {%r689, %r690, %r691, %r692}, {%r595, %r596, %r597, %r598}, {%r697, %r698}, {%r689, %r690, %r691, %r692};
	// end inline asm
	cvt.rn.f32.s32 	%f255, %r689;
	mul.f32 	%f256, %f192, %f255;
	fma.rn.f32 	%f257, %f256, %f81, %f245;
	cvt.rn.f32.s32 	%f258, %r690;
	mul.f32 	%f259, %f192, %f258;
	fma.rn.f32 	%f260, %f259, %f82, %f248;
	cvt.rn.f32.s32 	%f261, %r691;
	mul.f32 	%f262, %f196, %f261;
	fma.rn.f32 	%f263, %f262, %f81, %f251;
	cvt.rn.f32.s32 	%f264, %r692;
	mul.f32 	%f265, %f196, %f264;
	fma.rn.f32 	%f266, %f265, %f82, %f254;
	ld.shared.u32 	%r713, [%r33+1216];
	ld.shared.u32 	%r714, [%r33+1232];
	// begin inline asm
	{.reg .f16 low,high;
  mov.b32 {low,high},%r703;
  cvt.f32.f16 %f83, low;}

	// end inline asm
	// begin inline asm
	{.reg .f16 low,high;
  mov.b32 {low,high},%r704;
  cvt.f32.f16 %f84, low;}

	// end inline asm
	mov.u32 	%r705, %r721;
	mov.u32 	%r706, %r721;
	mov.u32 	%r707, %r721;
	mov.u32 	%r708, %r721;
	// begin inline asm
	mma.sync.aligned.m16n8k32.row.col.s32.s8.s8.s32 {%r705, %r706, %r707, %r708}, {%r599, %r600, %r601, %r602}, {%r713, %r714}, {%r705, %r706, %r707, %r708};
	// end inline asm
	cvt.rn.f32.s32 	%f267, %r705;
	mul.f32 	%f268, %f193, %f267;
	fma.rn.f32 	%f269, %f268, %f83, %f257;
	cvt.rn.f32.s32 	%f270, %r706;
	mul.f32 	%f271, %f193, %f270;
	fma.rn.f32 	%f272, %f271, %f84, %f260;
	cvt.rn.f32.s32 	%f273, %r707;
	mul.f32 	%f274, %f197, %f273;
	fma.rn.f32 	%f275, %f274, %f83, %f263;
	cvt.rn.f32.s32 	%f276, %r708;
	mul.f32 	%f277, %f197, %f276;
	fma.rn.f32 	%f278, %f277, %f84, %f266;
	ld.shared.u32 	%r729, [%r33+1248];
	ld.shared.u32 	%r730, [%r33+1264];
	// begin inline asm
	{.reg .f16 low,high;
  mov.b32 {low,high},%r719;
  cvt.f32.f16 %f85, low;}

	// end inline asm
	// begin inline asm
	{.reg .f16 low,high;
  mov.b32 {low,high},%r720;
  cvt.f32.f16 %f86, low;}

	// end inline asm
	mov.u32 	%r722, %r721;
	mov.u32 	%r723, %r721;
	mov.u32 	%r724, %r721;
	// begin inline asm
	mma.sync.aligned.m16n8k32.row.col.s32.s8.s8.s32 {%r721, %r722, %r723, %r724}, {%r603, %r604, %r605, %r606}, {%r729, %r730}, {%r721, %r722, %r723, %r724};
	// end inline asm
	cvt.rn.f32.s32 	%f279, %r721;
	mul.f32 	%f280, %f194, %f279;
	fma.rn.f32 	%f536, %f280, %f85, %f269;
	cvt.rn.f32.s32 	%f281, %r722;
	mul.f32 	%f282, %f194, %f281;
	fma.rn.f32 	%f535, %f282, %f86, %f272;
	cvt.rn.f32.s32 	%f283, %r723;
	mul.f32 	%f284, %f198, %f283;
	fma.rn.f32 	%f534, %f284, %f85, %f275;
	cvt.rn.f32.s32 	%f285, %r724;
	mul.f32 	%f286, %f198, %f285;
	fma.rn.f32 	%f533, %f286, %f86, %f278;
	bar.sync 	0;
	add.s32 	%r2095, %r2095, 8;
	add.s32 	%r2100, %r2100, 8;
	setp.lt.s32 	%p21, %r2095, %r180;
	@%p21 bra 	$L__BB2_39;
$L__BB2_40:
	setp.gt.s32 	%p22, %r13, %r52;
	setp.gt.s32 	%p23, %r12, %r51;
	or.pred  	%p24, %p22, %p23;
	@%p24 bra 	$L__BB2_42;
	ld.shared.u32 	%r1111, [%r35];
	mad.lo.s32 	%r1112, %r1111, %r129, %r12;
	cvt.s64.s32 	%rd281, %r1112;
	add.s64 	%rd282, %rd281, %rd69;
	shl.b64 	%rd283, %rd282, 2;
	add.s64 	%rd284, %rd1, %rd283;
	st.global.f32 	[%rd284], %f540;
$L__BB2_42:
	setp.gt.s32 	%p25, %r12, %r51;
	setp.ge.s32 	%p26, %r13, %r52;
	or.pred  	%p27, %p26, %p25;
	@%p27 bra 	$L__BB2_44;
	ld.shared.u32 	%r1114, [%r35+4];
	mad.lo.s32 	%r1115, %r1114, %r129, %r12;
	cvt.s64.s32 	%rd285, %r1115;
	add.s64 	%rd286, %rd285, %rd69;
	shl.b64 	%rd287, %rd286, 2;
	add.s64 	%rd288, %rd1, %rd287;
	st.global.f32 	[%rd288], %f539;
$L__BB2_44:
	setp.gt.s32 	%p28, %r13, %r52;
	setp.gt.s32 	%p29, %r36, %r51;
	or.pred  	%p30, %p28, %p29;
	@%p30 bra 	$L__BB2_46;
	ld.shared.u32 	%r1117, [%r35];
	mul.lo.s32 	%r1118, %r1117, %r129;
	cvt.s64.s32 	%rd289, %r1118;
	cvt.u64.u32 	%rd290, %r12;
	add.s64 	%rd291, %rd289, %rd290;
	add.s64 	%rd292, %rd291, %rd69;
	shl.b64 	%rd293, %rd292, 2;
	add.s64 	%rd294, %rd1, %rd293;
	st.global.f32 	[%rd294+32], %f538;
$L__BB2_46:
	setp.gt.s32 	%p31, %r36, %r51;
	setp.ge.s32 	%p32, %r13, %r52;
	or.pred  	%p33, %p32, %p31;
	@%p33 bra 	$L__BB2_48;
	ld.shared.u32 	%r1120, [%r35+4];
	mul.lo.s32 	%r1121, %r1120, %r129;
	cvt.s64.s32 	%rd295, %r1121;
	cvt.u64.u32 	%rd296, %r12;
	add.s64 	%rd297, %rd295, %rd296;
	add.s64 	%rd298, %rd297, %rd69;
	shl.b64 	%rd299, %rd298, 2;
	add.s64 	%rd300, %rd1, %rd299;
	st.global.f32 	[%rd300+32], %f537;
$L__BB2_48:
	setp.gt.s32 	%p34, %r12, %r51;
	setp.gt.s32 	%p35, %r37, %r52;
	or.pred  	%p36, %p35, %p34;
	@%p36 bra 	$L__BB2_50;
	ld.shared.u32 	%r1123, [%r35+32];
	mad.lo.s32 	%r1124, %r1123, %r129, %r12;
	cvt.s64.s32 	%rd301, %r1124;
	add.s64 	%rd302, %rd301, %rd69;
	shl.b64 	%rd303, %rd302, 2;
	add.s64 	%rd304, %rd1, %rd303;
	st.global.f32 	[%rd304], %f536;
$L__BB2_50:
	setp.gt.s32 	%p37, %r12, %r51;
	setp.gt.s32 	%p38, %r38, %r52;
	or.pred  	%p39, %p38, %p37;
	@%p39 bra 	$L__BB2_52;
	ld.shared.u32 	%r1126, [%r35+36];
	mad.lo.s32 	%r1127, %r1126, %r129, %r12;
	cvt.s64.s32 	%rd305, %r1127;
	add.s64 	%rd306, %rd305, %rd69;
	shl.b64 	%rd307, %rd306, 2;
	add.s64 	%rd308, %rd1, %rd307;
	st.global.f32 	[%rd308], %f535;
$L__BB2_52:
	setp.gt.s32 	%p40, %r37, %r52;
	setp.gt.s32 	%p41, %r36, %r51;
	or.pred  	%p42, %p40, %p41;
	@%p42 bra 	$L__BB2_54;
	ld.shared.u32 	%r1129, [%r35+32];
	mul.lo.s32 	%r1130, %r1129, %r129;
	cvt.s64.s32 	%rd309, %r1130;
	cvt.u64.u32 	%rd310, %r12;
	add.s64 	%rd311, %rd309, %rd310;
	add.s64 	%rd312, %rd311, %rd69;
	shl.b64 	%rd313, %rd312, 2;
	add.s64 	%rd314, %rd1, %rd313;
	st.global.f32 	[%rd314+32], %f534;
$L__BB2_54:
	setp.gt.s32 	%p43, %r38, %r52;
	setp.gt.s32 	%p44, %r36, %r51;
	or.pred  	%p45, %p43, %p44;
	@%p45 bra 	$L__BB2_56;
	ld.shared.u32 	%r1132, [%r35+36];
	mul.lo.s32 	%r1133, %r1132, %r129;
	cvt.s64.s32 	%rd315, %r1133;
	cvt.u64.u32 	%rd316, %r12;
	add.s64 	%rd317, %rd315, %rd316;
	add.s64 	%rd318, %rd317, %rd69;
	shl.b64 	%rd319, %rd318, 2;
	add.s64 	%rd320, %rd1, %rd319;
	st.global.f32 	[%rd320+32], %f533;
$L__BB2_56:
	add.s64 	%rd91, %rd472, %rd6;
	or.b64  	%rd321, %rd91, %rd6;
	and.b64  	%rd322, %rd321, -4294967296;
	setp.ne.s64 	%p46, %rd322, 0;
	@%p46 bra 	$L__BB2_58;
	cvt.u32.u64 	%r1135, %rd91;
	rem.u32 	%r1136, %r1135, %r180;
	cvt.u64.u32 	%rd477, %r1136;
	bra.uni 	$L__BB2_59;
$L__BB2_58:
	rem.s64 	%rd477, %rd91, %rd6;
$L__BB2_59:
	sub.s64 	%rd472, %rd91, %rd477;
	sub.s64 	%rd323, %rd26, %rd472;
	min.s64 	%rd479, %rd6, %rd323;
$L__BB2_60:
	cvt.u32.u64 	%r2103, %rd479;
	setp.lt.s64 	%p62, %rd472, %rd26;
	setp.eq.s32 	%p47, %r180, %r2103;
	and.pred  	%p48, %p62, %p47;
	mov.b32 	%r2095, 0;
	@%p48 bra 	$L__BB2_19;
$L__BB2_61:
	not.pred 	%p49, %p62;
	@%p49 bra 	$L__BB2_87;
	cvt.s64.s32 	%rd100, %rd472;
	mul.lo.s32 	%r83, %r131, %r1;
	cvt.s64.s32 	%rd325, %r83;
	mul.lo.s64 	%rd101, %rd325, %rd6;
	or.b64  	%rd326, %rd100, %rd101;
	and.b64  	%rd327, %rd326, -4294967296;
	setp.ne.s64 	%p50, %rd327, 0;
	@%p50 bra 	$L__BB2_64;
	cvt.u32.u64 	%r1139, %rd101;
	cvt.u32.u64 	%r1140, %rd100;
	div.u32 	%r1141, %r1140, %r1139;
	cvt.u64.u32 	%rd481, %r1141;
	bra.uni 	$L__BB2_65;
$L__BB2_64:
	div.s64 	%rd481, %rd100, %rd101;
$L__BB2_65:
	cvt.u32.u64 	%r84, %rd481;
	cvt.u64.u32 	%rd328, %r83;
	mul.lo.s64 	%rd329, %rd328, %rd6;
	mul.lo.s64 	%rd330, %rd329, %rd481;
	sub.s64 	%rd105, %rd472, %rd330;
	cvt.s64.s32 	%rd106, %rd105;
	mul.lo.s64 	%rd107, %rd8, %rd6;
	or.b64  	%rd331, %rd106, %rd107;
	and.b64  	%rd332, %rd331, -4294967296;
	setp.ne.s64 	%p51, %rd332, 0;
	@%p51 bra 	$L__BB2_67;
	cvt.u32.u64 	%r1142, %rd107;
	cvt.u32.u64 	%r1143, %rd106;
	div.u32 	%r1144, %r1143, %r1142;
	cvt.u64.u32 	%rd482, %r1144;
	bra.uni 	$L__BB2_68;
$L__BB2_67:
	div.s64 	%rd482, %rd106, %rd107;
$L__BB2_68:
	cvt.u32.u64 	%r85, %rd482;
	cvt.u64.u32 	%rd333, %r1;
	mul.lo.s64 	%rd334, %rd333, %rd6;
	mul.lo.s64 	%rd335, %rd334, %rd482;
	sub.s64 	%rd336, %rd105, %rd335;
	cvt.s64.s32 	%rd111, %rd336;
	or.b64  	%rd337, %rd111, %rd6;
	and.b64  	%rd338, %rd337, -4294967296;
	setp.ne.s64 	%p52, %rd338, 0;
	@%p52 bra 	$L__BB2_70;
	cvt.u32.u64 	%r1146, %rd111;
	div.u32 	%r1147, %r1146, %r180;
	cvt.u64.u32 	%rd483, %r1147;
	bra.uni 	$L__BB2_71;
$L__BB2_70:
	div.s64 	%rd483, %rd111, %rd6;
$L__BB2_71:
	cvt.u32.u64 	%r86, %rd483;
	mul.lo.s32 	%r2105, %r133, %r85;
	setp.eq.s64 	%p53, %rd148, 0;
	mov.b32 	%r2104, 0;
	@%p53 bra 	$L__BB2_76;
	shl.b64 	%rd339, %rd482, 32;
	shr.s64 	%rd340, %rd339, 30;
	add.s64 	%rd341, %rd5, %rd340;
	ld.global.nc.u32 	%r2104, [%rd341];
	add.s64 	%rd342, %rd339, 4294967296;
	shr.s64 	%rd343, %rd342, 30;
	add.s64 	%rd344, %rd5, %rd343;
	ld.global.nc.u32 	%r1149, [%rd344];
	sub.s32 	%r1150, %r1149, %r2104;
	shl.b32 	%r1151, %r86, 4;
	setp.ge.s32 	%p54, %r1151, %r1150;
	@%p54 bra 	$L__BB2_87;
	setp.gt.u32 	%p55, %r4, 15;
	bar.sync 	0;
	@%p55 bra 	$L__BB2_75;
	st.shared.u32 	[%r5], %r4;
$L__BB2_75:
	bar.sync 	0;
	mov.b32 	%r2105, 0;
$L__BB2_76:
	shl.b32 	%r1153, %r86, 4;
	add.s32 	%r1154, %r2104, %r1153;
	mad.lo.s32 	%r1155, %r1154, 36, %r2105;
	shl.b32 	%r1156, %r84, 7;
	not.b32 	%r1157, %r1156;
	add.s32 	%r91, %r125, %r1157;
	div.s32 	%r1158, %r85, %r130;
	mul.lo.s32 	%r92, %r1158, %r132;
	mul.lo.s32 	%r93, %r1156, %r127;
	mul.wide.s32 	%rd345, %r1155, 4;
	add.s64 	%rd115, %rd3, %rd345;
	setp.ge.s32 	%p56, %r2095, %r2103;
	mov.f32 	%f549, 0f00000000;
	mov.f32 	%f550, %f549;
	mov.f32 	%f551, %f549;
	mov.f32 	%f552, %f549;
	mov.f32 	%f553, %f549;
	mov.f32 	%f554, %f549;
	mov.f32 	%f555, %f549;
	mov.f32 	%f556, %f549;
	@%p56 bra 	$L__BB2_79;
	shr.u32 	%r1159, %r3, 2;
	and.b32  	%r1160, %r3, 3;
	cvt.u64.u32 	%rd346, %r1159;
	shl.b32 	%r1161, %r1159, 3;
	or.b32  	%r1162, %r1161, %r1160;
	and.b32  	%r1163, %r3, 7;
	shl.b32 	%r1164, %r2, 2;
	shr.u32 	%r1165, %r3, 3;
	add.s32 	%r1166, %r1165, %r1164;
	cvt.u64.u32 	%rd347, %r1163;
	cvt.s64.s32 	%rd116, %r128;
	shl.b32 	%r1167, %r2, 4;
	and.b32  	%r1168, %r3, 15;
	and.b32  	%r1169, %r1159, 252;
	mad.lo.s32 	%r1170, %r2, 1216, %r1169;
	mad.lo.s32 	%r1171, %r1168, 76, %r1170;
	add.s32 	%r1172, %r1159, %r1167;
	min.s32 	%r1173, %r2, %r91;
	mul.lo.s32 	%r1174, %r1173, %r127;
	cvt.s64.s32 	%rd348, %r1174;
	mad.lo.s32 	%r1175, %r1173, 76, %r1162;
	shl.b32 	%r1176, %r1175, 2;
	add.s32 	%r1178, %r182, 3136;
	add.s32 	%r94, %r1178, %r1176;
	add.s32 	%r1179, %r2, 8;
	min.s32 	%r1180, %r1179, %r91;
	mul.lo.s32 	%r1181, %r1180, %r127;
	cvt.s64.s32 	%rd349, %r1181;
	mad.lo.s32 	%r1182, %r1180, 76, %r1162;
	shl.b32 	%r1183, %r1182, 2;
	add.s32 	%r95, %r1178, %r1183;
	add.s32 	%r1184, %r2, 16;
	min.s32 	%r1185, %r1184, %r91;
	mul.lo.s32 	%r1186, %r1185, %r127;
	cvt.s64.s32 	%rd350, %r1186;
	mad.lo.s32 	%r1187, %r1185, 76, %r1162;
	shl.b32 	%r1188, %r1187, 2;
	add.s32 	%r96, %r1178, %r1188;
	add.s32 	%r1189, %r2, 24;
	min.s32 	%r1190, %r1189, %r91;
	mul.lo.s32 	%r1191, %r1190, %r127;
	cvt.s64.s32 	%rd351, %r1191;
	mad.lo.s32 	%r1192, %r1190, 76, %r1162;
	shl.b32 	%r1193, %r1192, 2;
	add.s32 	%r97, %r1178, %r1193;
	add.s32 	%r1194, %r2, 32;
	min.s32 	%r1195, %r1194, %r91;
	mul.lo.s32 	%r1196, %r1195, %r127;
	cvt.s64.s32 	%rd352, %r1196;
	mad.lo.s32 	%r1197, %r1195, 76, %r1162;
	shl.b32 	%r1198, %r1197, 2;
	add.s32 	%r98, %r1178, %r1198;
	add.s32 	%r1199, %r2, 40;
	min.s32 	%r1200, %r1199, %r91;
	mul.lo.s32 	%r1201, %r1200, %r127;
	cvt.s64.s32 	%rd353, %r1201;
	mad.lo.s32 	%r1202, %r1200, 76, %r1162;
	shl.b32 	%r1203, %r1202, 2;
	add.s32 	%r99, %r1178, %r1203;
	add.s32 	%r1204, %r2, 48;
	min.s32 	%r1205, %r1204, %r91;
	mul.lo.s32 	%r1206, %r1205, %r127;
	cvt.s64.s32 	%rd354, %r1206;
	mad.lo.s32 	%r1207, %r1205, 76, %r1162;
	shl.b32 	%r1208, %r1207, 2;
	add.s32 	%r100, %r1178, %r1208;
	add.s32 	%r1209, %r2, 56;
	min.s32 	%r1210, %r1209, %r91;
	mul.lo.s32 	%r1211, %r1210, %r127;
	cvt.s64.s32 	%rd355, %r1211;
	mad.lo.s32 	%r1212, %r1210, 76, %r1162;
	shl.b32 	%r1213, %r1212, 2;
	add.s32 	%r101, %r1178, %r1213;
	add.s32 	%r1214, %r2, 64;
	min.s32 	%r1215, %r1214, %r91;
	mul.lo.s32 	%r1216, %r1215, %r127;
	cvt.s64.s32 	%rd356, %r1216;
	mad.lo.s32 	%r1217, %r1215, 76, %r1162;
	shl.b32 	%r1218, %r1217, 2;
	add.s32 	%r102, %r1178, %r1218;
	add.s32 	%r1219, %r2, 72;
	min.s32 	%r1220, %r1219, %r91;
	mul.lo.s32 	%r1221, %r1220, %r127;
	cvt.s64.s32 	%rd357, %r1221;
	mad.lo.s32 	%r1222, %r1220, 76, %r1162;
	shl.b32 	%r1223, %r1222, 2;
	add.s32 	%r103, %r1178, %r1223;
	add.s32 	%r1224, %r2, 80;
	min.s32 	%r1225, %r1224, %r91;
	mul.lo.s32 	%r1226, %r1225, %r127;
	cvt.s64.s32 	%rd358, %r1226;
	mad.lo.s32 	%r1227, %r1225, 76, %r1162;
	shl.b32 	%r1228, %r1227, 2;
	add.s32 	%r104, %r1178, %r1228;
	add.s32 	%r1229, %r2, 88;
	min.s32 	%r1230, %r1229, %r91;
	mul.lo.s32 	%r1231, %r1230, %r127;
	cvt.s64.s32 	%rd359, %r1231;
	mad.lo.s32 	%r1232, %r1230, 76, %r1162;
	shl.b32 	%r1233, %r1232, 2;
	add.s32 	%r105, %r1178, %r1233;
	add.s32 	%r1234, %r2, 96;
	min.s32 	%r1235, %r1234, %r91;
	mul.lo.s32 	%r1236, %r1235, %r127;
	cvt.s64.s32 	%rd360, %r1236;
	mad.lo.s32 	%r1237, %r1235, 76, %r1162;
	shl.b32 	%r1238, %r1237, 2;
	add.s32 	%r106, %r1178, %r1238;
	add.s32 	%r1239, %r2, 104;
	min.s32 	%r1240, %r1239, %r91;
	mul.lo.s32 	%r1241, %r1240, %r127;
	cvt.s64.s32 	%rd361, %r1241;
	mad.lo.s32 	%r1242, %r1240, 76, %r1162;
	shl.b32 	%r1243, %r1242, 2;
	add.s32 	%r107, %r1178, %r1243;
	add.s32 	%r1244, %r2, 112;
	min.s32 	%r1245, %r1244, %r91;
	mul.lo.s32 	%r1246, %r1245, %r127;
	cvt.s64.s32 	%rd362, %r1246;
	mad.lo.s32 	%r1247, %r1245, 76, %r1162;
	shl.b32 	%r1248, %r1247, 2;
	add.s32 	%r108, %r1178, %r1248;
	add.s32 	%r1249, %r2, 120;
	min.s32 	%r1250, %r1249, %r91;
	mul.lo.s32 	%r1251, %r1250, %r127;
	cvt.s64.s32 	%rd363, %r1251;
	mad.lo.s32 	%r1252, %r1250, 76, %r1162;
	shl.b32 	%r1253, %r1252, 2;
	add.s32 	%r109, %r1178, %r1253;
	min.s32 	%r1254, %r1166, %r91;
	mul.lo.s32 	%r1255, %r1254, %r127;
	cvt.s64.s32 	%rd364, %r1255;
	mad.lo.s32 	%r1256, %r1254, 76, %r1163;
	shl.b32 	%r1257, %r1256, 2;
	add.s32 	%r1258, %r182, 3392;
	add.s32 	%r110, %r1258, %r1257;
	add.s32 	%r1259, %r1166, 32;
	min.s32 	%r1260, %r1259, %r91;
	mul.lo.s32 	%r1261, %r1260, %r127;
	cvt.s64.s32 	%rd365, %r1261;
	mad.lo.s32 	%r1262, %r1260, 76, %r1163;
	shl.b32 	%r1263, %r1262, 2;
	add.s32 	%r111, %r1258, %r1263;
	add.s32 	%r1264, %r1166, 64;
	min.s32 	%r1265, %r1264, %r91;
	mul.lo.s32 	%r1266, %r1265, %r127;
	cvt.s64.s32 	%rd366, %r1266;
	mad.lo.s32 	%r1267, %r1265, 76, %r1163;
	shl.b32 	%r1268, %r1267, 2;
	add.s32 	%r112, %r1258, %r1268;
	add.s32 	%r1269, %r1166, 96;
	min.s32 	%r1270, %r1269, %r91;
	mad.lo.s32 	%r1271, %r1270, 76, %r1163;
	shl.b32 	%r1272, %r1271, 2;
	add.s32 	%r113, %r1258, %r1272;
	cvt.u64.u32 	%rd117, %r4;
	mul.wide.u32 	%rd367, %r1171, 4;
	cvt.u64.u32 	%rd368, %r182;
	cvta.shared.u64 	%rd369, %rd368;
	add.s64 	%rd370, %rd369, %rd367;
	add.s64 	%rd118, %rd370, 3136;
	add.s64 	%rd119, %rd370, 3168;
	add.s64 	%rd120, %rd370, 3200;
	add.s64 	%rd121, %rd370, 3232;
	mad.lo.s32 	%r114, %r1172, 304, %r1258;
	mad.lo.s32 	%r1273, %r1159, 28, %r1162;
	shl.b32 	%r1274, %r1273, 2;
	add.s32 	%r1275, %r182, %r1274;
	add.s32 	%r115, %r1275, 80;
	mad.lo.s32 	%r1276, %r1160, 288, %r182;
	add.s32 	%r116, %r1276, 64;
	add.s64 	%rd122, %rd370, 3264;
	add.s64 	%rd123, %rd370, 3296;
	add.s64 	%rd124, %rd370, 3328;
	add.s64 	%rd125, %rd370, 3360;
	mul.lo.s32 	%r1277, %r127, %r1270;
	cvt.s64.s32 	%rd371, %r1277;
	add.s64 	%rd126, %rd371, %rd347;
	add.s32 	%r1278, %r2095, %r93;
	add.s32 	%r2106, %r1278, %r92;
	add.s64 	%rd127, %rd366, %rd347;
	add.s64 	%rd128, %rd365, %rd347;
	add.s64 	%rd129, %rd364, %rd347;
	mul.wide.u32 	%rd372, %r1160, 4;
	add.s64 	%rd373, %rd372, %rd2;
	add.s64 	%rd130, %rd373, 4;
	add.s64 	%rd131, %rd346, %rd348;
	add.s64 	%rd132, %rd346, %rd363;
	add.s64 	%rd133, %rd346, %rd349;
	add.s64 	%rd134, %rd346, %rd362;
	add.s64 	%rd135, %rd346, %rd350;
	add.s64 	%rd136, %rd346, %rd361;
	add.s64 	%rd137, %rd346, %rd351;
	add.s64 	%rd138, %rd346, %rd360;
	add.s64 	%rd139, %rd346, %rd352;
	add.s64 	%rd140, %rd346, %rd359;
	add.s64 	%rd141, %rd346, %rd353;
	add.s64 	%rd142, %rd346, %rd358;
	add.s64 	%rd143, %rd346, %rd354;
	add.s64 	%rd144, %rd346, %rd357;
	add.s64 	%rd145, %rd346, %rd355;
	add.s64 	%rd146, %rd346, %rd356;
	mov.f32 	%f549, 0f00000000;
$L__BB2_78:
	cvt.s64.s32 	%rd382, %r2095;
	mul.lo.s64 	%rd383, %rd382, %rd116;
	cvt.s64.s32 	%rd384, %r2106;
	add.s64 	%rd385, %rd126, %rd384;
	mad.lo.s64 	%rd386, %rd385, 18, %rd2;
	add.s64 	%rd387, %rd127, %rd384;
	mad.lo.s64 	%rd388, %rd387, 18, %rd2;
	add.s64 	%rd389, %rd128, %rd384;
	mad.lo.s64 	%rd390, %rd389, 18, %rd2;
	add.s64 	%rd391, %rd129, %rd384;
	mad.lo.s64 	%rd392, %rd391, 18, %rd2;
	add.s64 	%rd393, %rd131, %rd384;
	mad.lo.s64 	%rd394, %rd393, 18, %rd130;
	add.s64 	%rd395, %rd132, %rd384;
	mad.lo.s64 	%rd396, %rd395, 18, %rd130;
	add.s64 	%rd397, %rd133, %rd384;
	mad.lo.s64 	%rd398, %rd397, 18, %rd130;
	add.s64 	%rd399, %rd134, %rd384;
	mad.lo.s64 	%rd400, %rd399, 18, %rd130;
	add.s64 	%rd401, %rd135, %rd384;
	mad.lo.s64 	%rd402, %rd401, 18, %rd130;
	add.s64 	%rd403, %rd136, %rd384;
	mad.lo.s64 	%rd404, %rd403, 18, %rd130;
	add.s64 	%rd405, %rd137, %rd384;
	mad.lo.s64 	%rd406, %rd405, 18, %rd130;
	add.s64 	%rd407, %rd138, %rd384;
	mad.lo.s64 	%rd408, %rd407, 18, %rd130;
	add.s64 	%rd409, %rd139, %rd384;
	mad.lo.s64 	%rd410, %rd409, 18, %rd130;
	add.s64 	%rd411, %rd140, %rd384;
	mad.lo.s64 	%rd412, %rd411, 18, %rd130;
	add.s64 	%rd413, %rd141, %rd384;
	mad.lo.s64 	%rd414, %rd413, 18, %rd130;
	add.s64 	%rd415, %rd142, %rd384;
	mad.lo.s64 	%rd416, %rd415, 18, %rd130;
	add.s64 	%rd417, %rd143, %rd384;
	mad.lo.s64 	%rd418, %rd417, 18, %rd130;
	add.s64 	%rd419, %rd144, %rd384;
	mad.lo.s64 	%rd420, %rd419, 18, %rd130;
	add.s64 	%rd421, %rd145, %rd384;
	mad.lo.s64 	%rd422, %rd421, 18, %rd130;
	add.s64 	%rd423, %rd146, %rd384;
	mad.lo.s64 	%rd424, %rd423, 18, %rd130;
	ld.global.nc.u16 	%rs41, [%rd394+-2];
	cvt.u32.u16 	%r1695, %rs41;
	ld.global.nc.u16 	%rs42, [%rd394];
	cvt.u32.u16 	%r1696, %rs42;
	shl.b32 	%r1697, %r1696, 16;
	or.b32  	%r1698, %r1697, %r1695;
	and.b32  	%r1281, %r1698, 252645135;
	add.s32 	%r1699, %r1281, 2021161080;
	xor.b32  	%r1700, %r1699, -2139062144;
	xor.b32  	%r1701, %r1281, 134744072;
	xor.b32  	%r1702, %r1699, %r1698;
	and.b32  	%r1279, %r1702, %r1701;
	// begin inline asm
	prmt.b32 %r1279, %r1279, 0, 0xba98;
	// end inline asm
	// begin inline asm
	prmt.b32 %r1281, %r1281, 0, 0xba98;
	// end inline asm
	xor.b32  	%r1703, %r1281, 2139062143;
	not.b32 	%r1704, %r1279;
	and.b32  	%r1705, %r1700, %r1704;
	and.b32  	%r1706, %r1703, %r1279;
	or.b32  	%r1707, %r1705, %r1706;
	st.shared.u32 	[%r94], %r1707;
	shr.u32 	%r1708, %r1698, 4;
	and.b32  	%r1285, %r1708, 252645135;
	add.s32 	%r1709, %r1285, 2021161080;
	xor.b32  	%r1710, %r1709, -2139062144;
	xor.b32  	%r1711, %r1285, 134744072;
	xor.b32  	%r1712, %r1709, %r1708;
	and.b32  	%r1283, %r1712, %r1711;
	// begin inline asm
	prmt.b32 %r1283, %r1283, 0, 0xba98;
	// end inline asm
	// begin inline asm
	prmt.b32 %r1285, %r1285, 0, 0xba98;
	// end inline asm
	xor.b32  	%r1713, %r1285, 2139062143;
	not.b32 	%r1714, %r1283;
	and.b32  	%r1715, %r1710, %r1714;
	and.b32  	%r1716, %r1713, %r1283;
	or.b32  	%r1717, %r1715, %r1716;
	st.shared.u32 	[%r94+16], %r1717;
	ld.global.nc.u16 	%rs43, [%rd398+-2];
	cvt.u32.u16 	%r1718, %rs43;
	ld.global.nc.u16 	%rs44, [%rd398];
	cvt.u32.u16 	%r1719, %rs44;
	shl.b32 	%r1720, %r1719, 16;
	or.b32  	%r1721, %r1720, %r1718;
	and.b32  	%r1289, %r1721, 252645135;
	add.s32 	%r1722, %r1289, 2021161080;
	xor.b32  	%r1723, %r1722, -2139062144;
	xor.b32  	%r1724, %r1289, 134744072;
	xor.b32  	%r1725, %r1722, %r1721;
	and.b32  	%r1287, %r1725, %r1724;
	// begin inline asm
	prmt.b32 %r1287, %r1287, 0, 0xba98;
	// end inline asm
	// begin inline asm
	prmt.b32 %r1289, %r1289, 0, 0xba98;
	// end inline asm
	xor.b32  	%r1726, %r1289, 2139062143;
	not.b32 	%r1727, %r1287;
	and.b32  	%r1728, %r1723, %r1727;
	and.b32  	%r1729, %r1726, %r1287;
	or.b32  	%r1730, %r1728, %r1729;
	st.shared.u32 	[%r95], %r1730;
	shr.u32 	%r1731, %r1721, 4;
	and.b32  	%r1293, %r1731, 252645135;
	add.s32 	%r1732, %r1293, 2021161080;
	xor.b32  	%r1733, %r1732, -2139062144;
	xor.b32  	%r1734, %r1293, 134744072;
	xor.b32  	%r1735, %r1732, %r1731;
	and.b32  	%r1291, %r1735, %r1734;
	// begin inline asm
	prmt.b32 %r1291, %r1291, 0, 0xba98;
	// end inline asm
	// begin inline asm
	prmt.b32 %r1293, %r1293, 0, 0xba98;
	// end inline asm
	xor.b32  	%r1736, %r1293, 2139062143;
	not.b32 	%r1737, %r1291;
	and.b32  	%r1738, %r1733, %r1737;
	and.b32  	%r1739, %r1736, %r1291;
	or.b32  	%r1740, %r1738, %r1739;
	st.shared.u32 	[%r95+16], %r1740;
	ld.global.nc.u16 	%rs45, [%rd402+-2];
	cvt.u32.u16 	%r1741, %rs45;
	ld.global.nc.u16 	%rs46, [%rd402];
	cvt.u32.u16 	%r1742, %rs46;
	shl.b32 	%r1743, %r1742, 16;
	or.b32  	%r1744, %r1743, %r1741;
	and.b32  	%r1297, %r1744, 252645135;
	add.s32 	%r1745, %r1297, 2021161080;
	xor.b32  	%r1746, %r1745, -2139062144;
	xor.b32  	%r1747, %r1297, 134744072;
	xor.b32  	%r1748, %r1745, %r1744;
	and.b32  	%r1295, %r1748, %r1747;
	// begin inline asm
	prmt.b32 %r1295, %r1295, 0, 0xba98;
	// end inline asm
	// begin inline asm
	prmt.b32 %r1297, %r1297, 0, 0xba98;
	// end inline asm
	xor.b32  	%r1749, %r1297, 2139062143;
	not.b32 	%r1750, %r1295;
	and.b32  	%r1751, %r1746, %r1750;
	and.b32  	%r1752, %r1749, %r1295;
	or.b32  	%r1753, %r1751, %r1752;
	st.shared.u32 	[%r96], %r1753;
	shr.u32 	%r1754, %r1744, 4;
	and.b32  	%r1301, %r1754, 252645135;
	add.s32 	%r1755, %r1301, 2021161080;
	xor.b32  	%r1756, %r1755, -2139062144;
	xor.b32  	%r1757, %r1301, 134744072;
	xor.b32  	%r1758, %r1755, %r1754;
	and.b32  	%r1299, %r1758, %r1757;
	// begin inline asm
	prmt.b32 %r1299, %r1299, 0, 0xba98;
	// end inline asm
	// begin inline asm
	prmt.b32 %r1301, %r1301, 0, 0xba98;
	// end inline asm
	xor.b32  	%r1759, %r1301, 2139062143;
	not.b32 	%r1760, %r1299;
	and.b32  	%r1761, %r1756, %r1760;
	and.b32  	%r1762, %r1759, %r1299;
	or.b32  	%r1763, %r1761, %r1762;
	st.shared.u32 	[%r96+16], %r1763;
	ld.global.nc.u16 	%rs47, [%rd406+-2];
	cvt.u32.u16 	%r1764, %rs47;
	ld.global.nc.u16 	%rs48, [%rd406];
	cvt.u32.u16 	%r1765, %rs48;
	shl.b32 	%r1766, %r1765, 16;
	or.b32  	%r1767, %r1766, %r1764;
	and.b32  	%r1305, %r1767, 252645135;
	add.s32 	%r1768, %r1305, 2021161080;
	xor.b32  	%r1769, %r1768, -2139062144;
	xor.b32  	%r1770, %r1305, 134744072;
	xor.b32  	%r1771, %r1768, %r1767;
	and.b32  	%r1303, %r1771, %r1770;
	// begin inline asm
	prmt.b32 %r1303, %r1303, 0, 0xba98;
	// end inline asm
	// begin inline asm
	prmt.b32 %r1305, %r1305, 0, 0xba98;
	// end inline asm
	xor.b32  	%r1772, %r1305, 2139062143;
	not.b32 	%r1773, %r1303;
	and.b32  	%r1774, %r1769, %r1773;
	and.b32  	%r1775, %r1772, %r1303;
	or.b32  	%r1776, %r1774, %r1775;
	st.shared.u32 	[%r97], %r1776;
	shr.u32 	%r1777, %r1767, 4;
	and.b32  	%r1309, %r1777, 252645135;
	add.s32 	%r1778, %r1309, 2021161080;
	xor.b32  	%r1779, %r1778, -2139062144;
	xor.b32  	%r1780, %r1309, 134744072;
	xor.b32  	%r1781, %r1778, %r1777;
	and.b32  	%r1307, %r1781, %r1780;
	// begin inline asm
	prmt.b32 %r1307, %r1307, 0, 0xba98;
	// end inline asm
	// begin inline asm
	prmt.b32 %r1309, %r1309, 0, 0xba98;
	// end inline asm
	xor.b32  	%r1782, %r1309, 2139062143;
	not.b32 	%r1783, %r1307;
	and.b32  	%r1784, %r1779, %r1783;
	and.b32  	%r1785, %r1782, %r1307;
	or.b32  	%r1786, %r1784, %r1785;
	st.shared.u32 	[%r97+16], %r1786;
	ld.global.nc.u16 	%rs49, [%rd410+-2];
	cvt.u32.u16 	%r1787, %rs49;
	ld.global.nc.u16 	%rs50, [%rd410];
	cvt.u32.u16 	%r1788, %rs50;
	shl.b32 	%r1789, %r1788, 16;
	or.b32  	%r1790, %r1789, %r1787;
	and.b32  	%r1313, %r1790, 252645135;
	add.s32 	%r1791, %r1313, 2021161080;
	xor.b32  	%r1792, %r1791, -2139062144;
	xor.b32  	%r1793, %r1313, 134744072;
	xor.b32  	%r1794, %r1791, %r1790;
	and.b32  	%r1311, %r1794, %r1793;
	// begin inline asm
	prmt.b32 %r1311, %r1311, 0, 0xba98;
	// end inline asm
	// begin inline asm
	prmt.b32 %r1313, %r1313, 0, 0xba98;
	// end inline asm
	xor.b32  	%r1795, %r1313, 2139062143;
	not.b32 	%r1796, %r1311;
	and.b32  	%r1797, %r1792, %r1796;
	and.b32  	%r1798, %r1795, %r1311;
	or.b32  	%r1799, %r1797, %r1798;
	st.shared.u32 	[%r98], %r1799;
	shr.u32 	%r1800, %r1790, 4;
	and.b32  	%r1317, %r1800, 252645135;
	add.s32 	%r1801, %r1317, 2021161080;
	xor.b32  	%r1802, %r1801, -2139062144;
	xor.b32  	%r1803, %r1317, 134744072;
	xor.b32  	%r1804, %r1801, %r1800;
	and.b32  	%r1315, %r1804, %r1803;
	// begin inline asm
	prmt.b32 %r1315, %r1315, 0, 0xba98;
	// end inline asm
	// begin inline asm
	prmt.b32 %r1317, %r1317, 0, 0xba98;
	// end inline asm
	xor.b32  	%r1805, %r1317, 2139062143;
	not.b32 	%r1806, %r1315;
	and.b32  	%r1807, %r1802, %r1806;
	and.b32  	%r1808, %r1805, %r1315;
	or.b32  	%r1809, %r1807, %r1808;
	st.shared.u32 	[%r98+16], %r1809;
	ld.global.nc.u16 	%rs51, [%rd414+-2];
	cvt.u32.u16 	%r1810, %rs51;
	ld.global.nc.u16 	%rs52, [%rd414];
	cvt.u32.u16 	%r1811, %rs52;
	shl.b32 	%r1812, %r1811, 16;
	or.b32  	%r1813, %r1812, %r1810;
	and.b32  	%r1321, %r1813, 252645135;
	add.s32 	%r1814, %r1321, 2021161080;
	xor.b32  	%r1815, %r1814, -2139062144;
	xor.b32  	%r1816, %r1321, 134744072;
	xor.b32  	%r1817, %r1814, %r1813;
	and.b32  	%r1319, %r1817, %r1816;
	// begin inline asm
	prmt.b32 %r1319, %r1319, 0, 0xba98;
	// end inline asm
	// begin inline asm
	prmt.b32 %r1321, %r1321, 0, 0xba98;
	// end inline asm
	xor.b32  	%r1818, %r1321, 2139062143;
	not.b32 	%r1819, %r1319;
	and.b32  	%r1820, %r1815, %r1819;
	and.b32  	%r1821, %r1818, %r1319;
	or.b32  	%r1822, %r1820, %r1821;
	st.shared.u32 	[%r99], %r1822;
	shr.u32 	%r1823, %r1813, 4;
	and.b32  	%r1325, %r1823, 252645135;
	add.s32 	%r1824, %r1325, 2021161080;
	xor.b32  	%r1825, %r1824, -2139062144;
	xor.b32  	%r1826, %r1325, 134744072;
	xor.b32  	%r1827, %r1824, %r1823;
	and.b32  	%r1323, %r1827, %r1826;
	// begin inline asm
	prmt.b32 %r1323, %r1323, 0, 0xba98;
	// end inline asm
	// begin inline asm
	prmt.b32 %r1325, %r1325, 0, 0xba98;
	// end inline asm
	xor.b32  	%r1828, %r1325, 2139062143;
	not.b32 	%r1829, %r1323;
	and.b32  	%r1830, %r1825, %r1829;
	and.b32  	%r1831, %r1828, %r1323;
	or.b32  	%r1832, %r1830, %r1831;
	st.shared.u32 	[%r99+16], %r1832;
	ld.global.nc.u16 	%rs53, [%rd418+-2];
	cvt.u32.u16 	%r1833, %rs53;
	ld.global.nc.u16 	%rs54, [%rd418];
	cvt.u32.u16 	%r1834, %rs54;
	shl.b32 	%r1835, %r1834, 16;
	or.b32  	%r1836, %r1835, %r1833;
	and.b32  	%r1329, %r1836, 252645135;
	add.s32 	%r1837, %r1329, 2021161080;
	xor.b32  	%r1838, %r1837, -2139062144;
	xor.b32  	%r1839, %r1329, 134744072;
	xor.b32  	%r1840, %r1837, %r1836;
	and.b32  	%r1327, %r1840, %r1839;
	// begin inline asm
	prmt.b32 %r1327, %r1327, 0, 0xba98;
	// end inline asm
	// begin inline asm
	prmt.b32 %r1329, %r1329, 0, 0xba98;
	// end inline asm
	xor.b32  	%r1841, %r1329, 2139062143;
	not.b32 	%r1842, %r1327;
	and.b32  	%r1843, %r1838, %r1842;
	and.b32  	%r1844, %r1841, %r1327;
	or.b32  	%r1845, %r1843, %r1844;
	st.shared.u32 	[%r100], %r1845;
	shr.u32 	%r1846, %r1836, 4;
	and.b32  	%r1333, %r1846, 252645135;
	add.s32 	%r1847, %r1333, 2021161080;
	xor.b32  	%r1848, %r1847, -2139062144;
	xor.b32  	%r1849, %r1333, 134744072;
	xor.b32  	%r1850, %r1847, %r1846;
	and.b32  	%r1331, %r1850, %r1849;
	// begin inline asm
	prmt.b32 %r1331, %r1331, 0, 0xba98;
	// end inline asm
	// begin inline asm
	prmt.b32 %r1333, %r1333, 0, 0xba98;
	// end inline asm
	xor.b32  	%r1851, %r1333, 2139062143;
	not.b32 	%r1852, %r1331;
	and.b32  	%r1853, %r1848, %r1852;
	and.b32  	%r1854, %r1851, %r1331;
	or.b32  	%r1855, %r1853, %r1854;
	st.shared.u32 	[%r100+16], %r1855;
	ld.global.nc.u16 	%rs55, [%rd422+-2];
	cvt.u32.u16 	%r1856, %rs55;
	ld.global.nc.u16 	%rs56, [%rd422];
	cvt.u32.u16 	%r1857, %rs56;
	shl.b32 	%r1858, %r1857, 16;
	or.b32  	%r1859, %r1858, %r1856;
	and.b32  	%r1337, %r1859, 252645135;
	add.s32 	%r1860, %r1337, 2021161080;
	xor.b32  	%r1861, %r1860, -2139062144;
	xor.b32  	%r1862, %r1337, 134744072;
	xor.b32  	%r1863, %r1860, %r1859;
	and.b32  	%r1335, %r1863, %r1862;
	// begin inline asm
	prmt.b32 %r1335, %r1335, 0, 0xba98;
	// end inline asm
	// begin inline asm
	prmt.b32 %r1337, %r1337, 0, 0xba98;
	// end inline asm
	xor.b32  	%r1864, %r1337, 2139062143;
	not.b32 	%r1865, %r1335;
	and.b32  	%r1866, %r1861, %r1865;
	and.b32  	%r1867, %r1864, %r1335;
	or.b32  	%r1868, %r1866, %r1867;
	st.shared.u32 	[%r101], %r1868;
	shr.u32 	%r1869, %r1859, 4;
	and.b32  	%r1341, %r1869, 252645135;
	add.s32 	%r1870, %r1341, 2021161080;
	xor.b32  	%r1871, %r1870, -2139062144;
	xor.b32  	%r1872, %r1341, 134744072;
	xor.b32  	%r1873, %r1870, %r1869;
	and.b32  	%r1339, %r1873, %r1872;
	// begin inline asm
	prmt.b32 %r1339, %r1339, 0, 0xba98;
	// end inline asm
	// begin inline asm
	prmt.b32 %r1341, %r1341, 0, 0xba98;
	// end inline asm
	xor.b32  	%r1874, %r1341, 2139062143;
	not.b32 	%r1875, %r1339;
	and.b32  	%r1876, %r1871, %r1875;
	and.b32  	%r1877, %r1874, %r1339;
	or.b32  	%r1878, %r1876, %r1877;
	st.shared.u32 	[%r101+16], %r1878;
	ld.global.nc.u16 	%rs57, [%rd424+-2];
	cvt.u32.u16 	%r1879, %rs57;
	ld.global.nc.u16 	%rs58, [%rd424];
	cvt.u32.u16 	%r1880, %rs58;
	shl.b32 	%r1881, %r1880, 16;
	or.b32  	%r1882, %r1881, %r1879;
	and.b32  	%r1345, %r1882, 252645135;
	add.s32 	%r1883, %r1345, 2021161080;
	xor.b32  	%r1884, %r1883, -2139062144;
	xor.b32  	%r1885, %r1345, 134744072;
	xor.b32  	%r1886, %r1883, %r1882;
	and.b32  	%r1343, %r1886, %r1885;
	// begin inline asm
	prmt.b32 %r1343, %r1343, 0, 0xba98;
	// end inline asm
	// begin inline asm
	prmt.b32 %r1345, %r1345, 0, 0xba98;
	// end inline asm
	xor.b32  	%r1887, %r1345, 2139062143;
	not.b32 	%r1888, %r1343;
	and.b32  	%r1889, %r1884, %r1888;
	and.b32  	%r1890, %r1887, %r1343;
	or.b32  	%r1891, %r1889, %r1890;
	st.shared.u32 	[%r102], %r1891;
	shr.u32 	%r1892, %r1882, 4;
	and.b32  	%r1349, %r1892, 252645135;
	add.s32 	%r1893, %r1349, 2021161080;
	xor.b32  	%r1894, %r1893, -2139062144;
	xor.b32  	%r1895, %r1349, 134744072;
	xor.b32  	%r1896, %r1893, %r1892;
	and.b32  	%r1347, %r1896, %r1895;
	// begin inline asm
	prmt.b32 %r1347, %r1347, 0, 0xba98;
	// end inline asm
	// begin inline asm
	prmt.b32 %r1349, %r1349, 0, 0xba98;
	// end inline asm
	xor.b32  	%r1897, %r1349, 2139062143;
	not.b32 	%r1898, %r1347;
	and.b32  	%r1899, %r1894, %r1898;
	and.b32  	%r1900, %r1897, %r1347;
	or.b32  	%r1901, %r1899, %r1900;
	st.shared.u32 	[%r102+16], %r1901;
	ld.global.nc.u16 	%rs59, [%rd420+-2];
	cvt.u32.u16 	%r1902, %rs59;
	ld.global.nc.u16 	%rs60, [%rd420];
	cvt.u32.u16 	%r1903, %rs60;
	shl.b32 	%r1904, %r1903, 16;
	or.b32  	%r1905, %r1904, %r1902;
	and.b32  	%r1353, %r1905, 252645135;
	add.s32 	%r1906, %r1353, 2021161080;
	xor.b32  	%r1907, %r1906, -2139062144;
	xor.b32  	%r1908, %r1353, 134744072;
	xor.b32  	%r1909, %r1906, %r1905;
	and.b32  	%r1351, %r1909, %r1908;
	// begin inline asm
	prmt.b32 %r1351, %r1351, 0, 0xba98;
	// end inline asm
	// begin inline asm
	prmt.b32 %r1353, %r1353, 0, 0xba98;
	// end inline asm
	xor.b32  	%r1910, %r1353, 2139062143;
	not.b32 	%r1911, %r1351;
	and.b32  	%r1912, %r1907, %r1911;
	and.b32  	%r1913, %r1910, %r1351;
	or.b32  	%r1914, %r1912, %r1913;
	st.shared.u32 	[%r103], %r1914;
	shr.u32 	%r1915, %r1905, 4;
	and.b32  	%r1357, %r1915, 252645135;
	add.s32 	%r1916, %r1357, 2021161080;
	xor.b32  	%r1917, %r1916, -2139062144;
	xor.b32  	%r1918, %r1357, 134744072;
	xor.b32  	%r1919, %r1916, %r1915;
	and.b32  	%r1355, %r1919, %r1918;
	// begin inline asm
	prmt.b32 %r1355, %r1355, 0, 0xba98;
	// end inline asm
	// begin inline asm
	prmt.b32 %r1357, %r1357, 0, 0xba98;
	// end inline asm
	xor.b32  	%r1920, %r1357, 2139062143;
	not.b32 	%r1921, %r1355;
	and.b32  	%r1922, %r1917, %r1921;
	and.b32  	%r1923, %r1920, %r1355;
	or.b32  	%r1924, %r1922, %r1923;
	st.shared.u32 	[%r103+16], %r1924;
	ld.global.nc.u16 	%rs61, [%rd416+-2];
	cvt.u32.u16 	%r1925, %rs61;
	ld.global.nc.u16 	%rs62, [%rd416];
	cvt.u32.u16 	%r1926, %rs62;
	shl.b32 	%r1927, %r1926, 16;
	or.b32  	%r1928, %r1927, %r1925;
	and.b32  	%r1361, %r1928, 252645135;
	add.s32 	%r1929, %r1361, 2021161080;
	xor.b32  	%r1930, %r1929, -2139062144;
	xor.b32  	%r1931, %r1361, 134744072;
	xor.b32  	%r1932, %r1929, %r1928;
	and.b32  	%r1359, %r1932, %r1931;
	// begin inline asm
	prmt.b32 %r1359, %r1359, 0, 0xba98;
	// end inline asm
	// begin inline asm
	prmt.b32 %r1361, %r1361, 0, 0xba98;
	// end inline asm
	xor.b32  	%r1933, %r1361, 2139062143;
	not.b32 	%r1934, %r1359;
	and.b32  	%r1935, %r1930, %r1934;
	and.b32  	%r1936, %r1933, %r1359;
	or.b32  	%r1937, %r1935, %r1936;
	st.shared.u32 	[%r104], %r1937;
	shr.u32 	%r1938, %r1928, 4;
	and.b32  	%r1365, %r1938, 252645135;
	add.s32 	%r1939, %r1365, 2021161080;
	xor.b32  	%r1940, %r1939, -2139062144;
	xor.b32  	%r1941, %r1365, 134744072;
	xor.b32  	%r1942, %r1939, %r1938;
	and.b32  	%r1363, %r1942, %r1941;
	// begin inline asm
	prmt.b32 %r1363, %r1363, 0, 0xba98;
	// end inline asm
	// begin inline asm
	prmt.b32 %r1365, %r1365, 0, 0xba98;
	// end inline asm
	xor.b32  	%r1943, %r1365, 2139062143;
	not.b32 	%r1944, %r1363;
	and.b32  	%r1945, %r1940, %r1944;
	and.b32  	%r1946, %r1943, %r1363;
	or.b32  	%r1947, %r1945, %r1946;
	st.shared.u32 	[%r104+16], %r1947;
	ld.global.nc.u16 	%rs63, [%rd412+-2];
	cvt.u32.u16 	%r1948, %rs63;
	ld.global.nc.u16 	%rs64, [%rd412];
	cvt.u32.u16 	%r1949, %rs64;
	shl.b32 	%r1950, %r1949, 16;
	or.b32  	%r1951, %r1950, %r1948;
	and.b32  	%r1369, %r1951, 252645135;
	add.s32 	%r1952, %r1369, 2021161080;
	xor.b32  	%r1953, %r1952, -2139062144;
	xor.b32  	%r1954, %r1369, 134744072;
	xor.b32  	%r1955, %r1952, %r1951;
	and.b32  	%r1367, %r1955, %r1954;
	// begin inline asm
	prmt.b32 %r1367, %r1367, 0, 0xba98;
	// end inline asm
	// begin inline asm
	prmt.b32 %r1369, %r1369, 0, 0xba98;
	// end inline asm
	xor.b32  	%r1956, %r1369, 2139062143;
	not.b32 	%r1957, %r1367;
	and.b32  	%r1958, %r1953, %r1957;
	and.b32  	%r1959, %r1956, %r1367;
	or.b32  	%r1960, %r1958, %r1959;
	st.shared.u32 	[%r105], %r1960;
	shr.u32 	%r1961, %r1951, 4;
	and.b32  	%r1373, %r1961, 252645135;
	add.s32 	%r1962, %r1373, 2021161080;
	xor.b32  	%r1963, %r1962, -2139062144;
	xor.b32  	%r1964, %r1373, 134744072;
	xor.b32  	%r1965, %r1962, %r1961;
	and.b32  	%r1371, %r1965, %r1964;
	// begin inline asm
	prmt.b32 %r1371, %r1371, 0, 0xba98;
	// end inline asm
	// begin inline asm
	prmt.b32 %r1373, %r1373, 0, 0xba98;
	// end inline asm
	xor.b32  	%r1966, %r1373, 2139062143;
	not.b32 	%r1967, %r1371;
	and.b32  	%r1968, %r1963, %r1967;
	and.b32  	%r1969, %r1966, %r1371;
	or.b32  	%r1970, %r1968, %r1969;
	st.shared.u32 	[%r105+16], %r1970;
	ld.global.nc.u16 	%rs65, [%rd408+-2];
	cvt.u32.u16 	%r1971, %rs65;
	ld.global.nc.u16 	%rs66, [%rd408];
	cvt.u32.u16 	%r1972, %rs66;
	shl.b32 	%r1973, %r1972, 16;
	or.b32  	%r1974, %r1973, %r1971;
	and.b32  	%r1377, %r1974, 252645135;
	add.s32 	%r1975, %r1377, 2021161080;
	xor.b32  	%r1976, %r1975, -2139062144;
	xor.b32  	%r1977, %r1377, 134744072;
	xor.b32  	%r1978, %r1975, %r1974;
	and.b32  	%r1375, %r1978, %r1977;
	// begin inline asm
	prmt.b32 %r1375, %r1375, 0, 0xba98;
	// end inline asm
	// begin inline asm
	prmt.b32 %r1377, %r1377, 0, 0xba98;
	// end inline asm
	xor.b32  	%r1979, %r1377, 2139062143;
	not.b32 	%r1980, %r1375;
	and.b32  	%r1981, %r1976, %r1980;
	and.b32  	%r1982, %r1979, %r1375;
	or.b32  	%r1983, %r1981, %r1982;
	st.shared.u32 	[%r106], %r1983;
	shr.u32 	%r1984, %r1974, 4;
	and.b32  	%r1381, %r1984, 252645135;
	add.s32 	%r1985, %r1381, 2021161080;
	xor.b32  	%r1986, %r1985, -2139062144;
	xor.b32  	%r1987, %r1381, 134744072;
	xor.b32  	%r1988, %r1985, %r1984;
	and.b32  	%r1379, %r1988, %r1987;
	// begin inline asm
	prmt.b32 %r1379, %r1379, 0, 0xba98;
	// end inline asm
	// begin inline asm
	prmt.b32 %r1381, %r1381, 0, 0xba98;
	// end inline asm
	xor.b32  	%r1989, %r1381, 2139062143;
	not.b32 	%r1990, %r1379;
	and.b32  	%r1991, %r1986, %r1990;
	and.b32  	%r1992, %r1989, %r1379;
	or.b32  	%r1993, %r1991, %r1992;
	st.shared.u32 	[%r106+16], %r1993;
	ld.global.nc.u16 	%rs67, [%rd404+-2];
	cvt.u32.u16 	%r1994, %rs67;
	ld.global.nc.u16 	%rs68, [%rd404];
	cvt.u32.u16 	%r1995, %rs68;
	shl.b32 	%r1996, %r1995, 16;
	or.b32  	%r1997, %r1996, %r1994;
	and.b32  	%r1385, %r1997, 252645135;
	add.s32 	%r1998, %r1385, 2021161080;
	xor.b32  	%r1999, %r1998, -2139062144;
	xor.b32  	%r2000, %r1385, 134744072;
	xor.b32  	%r2001, %r1998, %r1997;
	and.b32  	%r1383, %r2001, %r2000;
	// begin inline asm
	prmt.b32 %r1383, %r1383, 0, 0xba98;
	// end inline asm
	// begin inline asm
	prmt.b32 %r1385, %r1385, 0, 0xba98;
	// end inline asm
	xor.b32  	%r2002, %r1385, 2139062143;
	not.b32 	%r2003, %r1383;
	and.b32  	%r2004, %r1999, %r2003;
	and.b32  	%r2005, %r2002, %r1383;
	or.b32  	%r2006, %r2004, %r2005;
	st.shared.u32 	[%r107], %r2006;
	shr.u32 	%r2007, %r1997, 4;
	and.b32  	%r1389, %r2007, 252645135;
	add.s32 	%r2008, %r1389, 2021161080;
	xor.b32  	%r2009, %r2008, -2139062144;
	xor.b32  	%r2010, %r1389, 134744072;
	xor.b32  	%r2011, %r2008, %r2007;
	and.b32  	%r1387, %r2011, %r2010;
	// begin inline asm
	prmt.b32 %r1387, %r1387, 0, 0xba98;
	// end inline asm
	// begin inline asm
	prmt.b32 %r1389, %r1389, 0, 0xba98;
	// end inline asm
	xor.b32  	%r2012, %r1389, 2139062143;
	not.b32 	%r2013, %r1387;
	and.b32  	%r2014, %r2009, %r2013;
	and.b32  	%r2015, %r2012, %r1387;
	or.b32  	%r2016, %r2014, %r2015;
	st.shared.u32 	[%r107+16], %r2016;
	ld.global.nc.u16 	%rs69, [%rd400+-2];
	cvt.u32.u16 	%r2017, %rs69;
	ld.global.nc.u16 	%rs70, [%rd400];
	cvt.u32.u16 	%r2018, %rs70;
	shl.b32 	%r2019, %r2018, 16;
	or.b32  	%r2020, %r2019, %r2017;
	and.b32  	%r1393, %r2020, 252645135;
	add.s32 	%r2021, %r1393, 2021161080;
	xor.b32  	%r2022, %r2021, -2139062144;
	xor.b32  	%r2023, %r1393, 134744072;
	xor.b32  	%r2024, %r2021, %r2020;
	and.b32  	%r1391, %r2024, %r2023;
	// begin inline asm
	prmt.b32 %r1391, %r1391, 0, 0xba98;
	// end inline asm
	// begin inline asm
	prmt.b32 %r1393, %r1393, 0, 0xba98;
	// end inline asm
	xor.b32  	%r2025, %r1393, 2139062143;
	not.b32 	%r2026, %r1391;
	and.b32  	%r2027, %r2022, %r2026;
	and.b32  	%r2028, %r2025, %r1391;
	or.b32  	%r2029, %r2027, %r2028;
	st.shared.u32 	[%r108], %r2029;
	shr.u32 	%r2030, %r2020, 4;
	and.b32  	%r1397, %r2030, 252645135;
	add.s32 	%r2031, %r1397, 2021161080;
	xor.b32  	%r2032, %r2031, -2139062144;
	xor.b32  	%r2033, %r1397, 134744072;
	xor.b32  	%r2034, %r2031, %r2030;
	and.b32  	%r1395, %r2034, %r2033;
	// begin inline asm
	prmt.b32 %r1395, %r1395, 0, 0xba98;
	// end inline asm
	// begin inline asm
	prmt.b32 %r1397, %r1397, 0, 0xba98;
	// end inline asm
	xor.b32  	%r2035, %r1397, 2139062143;
	not.b32 	%r2036, %r1395;
	and.b32  	%r2037, %r2032, %r2036;
	and.b32  	%r2038, %r2035, %r1395;
	or.b32  	%r2039, %r2037, %r2038;
	st.shared.u32 	[%r108+16], %r2039;
	ld.global.nc.u16 	%rs71, [%rd396+-2];
	cvt.u32.u16 	%r2040, %rs71;
	ld.global.nc.u16 	%rs72, [%rd396];
	cvt.u32.u16 	%r2041, %rs72;
	shl.b32 	%r2042, %r2041, 16;
	or.b32  	%r2043, %r2042, %r2040;
	and.b32  	%r1401, %r2043, 252645135;
	add.s32 	%r2044, %r1401, 2021161080;
	xor.b32  	%r2045, %r2044, -2139062144;
	xor.b32  	%r2046, %r1401, 134744072;
	xor.b32  	%r2047, %r2044, %r2043;
	and.b32  	%r1399, %r2047, %r2046;
	// begin inline asm
	prmt.b32 %r1399, %r1399, 0, 0xba98;
	// end inline asm
	// begin inline asm
	prmt.b32 %r1401, %r1401, 0, 0xba98;
	// end inline asm
	xor.b32  	%r2048, %r1401, 2139062143;
	not.b32 	%r2049, %r1399;
	and.b32  	%r2050, %r2045, %r2049;
	and.b32  	%r2051, %r2048, %r1399;
	or.b32  	%r2052, %r2050, %r2051;
	st.shared.u32 	[%r109], %r2052;
	shr.u32 	%r2053, %r2043, 4;
	and.b32  	%r1405, %r2053, 252645135;
	add.s32 	%r2054, %r1405, 2021161080;
	xor.b32  	%r2055, %r2054, -2139062144;
	xor.b32  	%r2056, %r1405, 134744072;
	xor.b32  	%r2057, %r2054, %r2053;
	and.b32  	%r1403, %r2057, %r2056;
	// begin inline asm
	prmt.b32 %r1403, %r1403, 0, 0xba98;
	// end inline asm
	// begin inline asm
	prmt.b32 %r1405, %r1405, 0, 0xba98;
	// end inline asm
	xor.b32  	%r2058, %r1405, 2139062143;
	not.b32 	%r2059, %r1403;
	and.b32  	%r2060, %r2055, %r2059;
	and.b32  	%r2061, %r2058, %r1403;
	or.b32  	%r2062, %r2060, %r2061;
	st.shared.u32 	[%r109+16], %r2062;
	ld.global.nc.u16 	%rs37, [%rd392];
	// begin inline asm
	{  cvt.f32.f16 %f289, %rs37;}

	// end inline asm
	st.shared.f32 	[%r110], %f289;
	ld.global.nc.u16 	%rs38, [%rd390];
	// begin inline asm
	{  cvt.f32.f16 %f290, %rs38;}

	// end inline asm
	st.shared.f32 	[%r111], %f290;
	ld.global.nc.u16 	%rs39, [%rd388];
	// begin inline asm
	{  cvt.f32.f16 %f291, %rs39;}

	// end inline asm
	st.shared.f32 	[%r112], %f291;
	ld.global.nc.u16 	%rs40, [%rd386];
	// begin inline asm
	{  cvt.f32.f16 %f292, %rs40;}

	// end inline asm
	st.shared.f32 	[%r113], %f292;
	mad.lo.s64 	%rd425, %rd383, 9, %rd117;
	shl.b64 	%rd426, %rd425, 2;
	add.s64 	%rd427, %rd115, %rd426;
	ld.global.nc.u32 	%r2063, [%rd427];
	st.shared.u32 	[%r9], %r2063;
	ld.global.nc.u32 	%r2064, [%rd427+1024];
	st.shared.u32 	[%r9+1024], %r2064;
	ld.global.nc.u32 	%r2065, [%rd427+2048];
	st.shared.u32 	[%r9+2048], %r2065;
	bar.sync 	0;
	// begin inline asm
	ldmatrix.sync.aligned.m8n8.x4.b16 {%r1407, %r1408, %r1409, %r1410}, [%rd118];
	// end inline asm
	// begin inline asm
	ldmatrix.sync.aligned.m8n8.x4.b16 {%r1411, %r1412, %r1413, %r1414}, [%rd119];
	// end inline asm
	// begin inline asm
	ldmatrix.sync.aligned.m8n8.x4.b16 {%r1415, %r1416, %r1417, %r1418}, [%rd120];
	// end inline asm
	// begin inline asm
	ldmatrix.sync.aligned.m8n8.x4.b16 {%r1419, %r1420, %r1421, %r1422}, [%rd121];
	// end inline asm
	ld.shared.v4.f32 	{%f325, %f326, %f327, %f328}, [%r114];
	ld.shared.v4.f32 	{%f329, %f330, %f331, %f332}, [%r114+2432];
	ld.shared.u32 	%r1433, [%r115];
	ld.shared.u32 	%r1434, [%r115+16];
	ld.shared.v4.u32 	{%r1423, %r1439, %r1455, %r1471}, [%r116];
	// begin inline asm
	{.reg .f16 low,high;
  mov.b32 {low,high},%r1423;
  cvt.f32.f16 %f293, low;}

	// end inline asm
	ld.shared.v4.u32 	{%r1424, %r1440, %r1456, %r1472}, [%r116+144];
	// begin inline asm
	{.reg .f16 low,high;
  mov.b32 {low,high},%r1424;
  cvt.f32.f16 %f294, low;}

	// end inline asm
	mov.b32 	%r1681, 0;
	mov.u32 	%r1425, %r1681;
	mov.u32 	%r1426, %r1681;
	mov.u32 	%r1427, %r1681;
	mov.u32 	%r1428, %r1681;
	// begin inline asm
	mma.sync.aligned.m16n8k32.row.col.s32.s8.s8.s32 {%r1425, %r1426, %r1427, %r1428}, {%r1407, %r1408, %r1409, %r1410}, {%r1433, %r1434}, {%r1425, %r1426, %r1427, %r1428};
	// end inline asm
	cvt.rn.f32.s32 	%f333, %r1425;
	mul.f32 	%f334, %f325, %f333;
	fma.rn.f32 	%f335, %f334, %f293, %f549;
	cvt.rn.f32.s32 	%f336, %r1426;
	mul.f32 	%f337, %f325, %f336;
	fma.rn.f32 	%f338, %f337, %f294, %f550;
	cvt.rn.f32.s32 	%f339, %r1427;
	mul.f32 	%f340, %f329, %f339;
	fma.rn.f32 	%f341, %f340, %f293, %f551;
	cvt.rn.f32.s32 	%f342, %r1428;
	mul.f32 	%f343, %f329, %f342;
	fma.rn.f32 	%f344, %f343, %f294, %f552;
	ld.shared.u32 	%r1449, [%r115+32];
	ld.shared.u32 	%r1450, [%r115+48];
	// begin inline asm
	{.reg .f16 low,high;
  mov.b32 {low,high},%r1439;
  cvt.f32.f16 %f295, low;}

	// end inline asm
	// begin inline asm
	{.reg .f16 low,high;
  mov.b32 {low,high},%r1440;
  cvt.f32.f16 %f296, low;}

	// end inline asm
	mov.u32 	%r1441, %r1681;
	mov.u32 	%r1442, %r1681;
	mov.u32 	%r1443, %r1681;
	mov.u32 	%r1444, %r1681;
	// begin inline asm
	mma.sync.aligned.m16n8k32.row.col.s32.s8.s8.s32 {%r1441, %r1442, %r1443, %r1444}, {%r1411, %r1412, %r1413, %r1414}, {%r1449, %r1450}, {%r1441, %r1442, %r1443, %r1444};
	// end inline asm
	cvt.rn.f32.s32 	%f345, %r1441;
	mul.f32 	%f346, %f326, %f345;
	fma.rn.f32 	%f347, %f346, %f295, %f335;
	cvt.rn.f32.s32 	%f348, %r1442;
	mul.f32 	%f349, %f326, %f348;
	fma.rn.f32 	%f350, %f349, %f296, %f338;
	cvt.rn.f32.s32 	%f351, %r1443;
	mul.f32 	%f352, %f330, %f351;
	fma.rn.f32 	%f353, %f352, %f295, %f341;
	cvt.rn.f32.s32 	%f354, %r1444;
	mul.f32 	%f355, %f330, %f354;
	fma.rn.f32 	%f356, %f355, %f296, %f344;
	ld.shared.u32 	%r1465, [%r115+64];
	ld.shared.u32 	%r1466, [%r115+80];
	// begin inline asm
	{.reg .f16 low,high;
  mov.b32 {low,high},%r1455;
  cvt.f32.f16 %f297, low;}

	// end inline asm
	// begin inline asm
	{.reg .f16 low,high;
  mov.b32 {low,high},%r1456;
  cvt.f32.f16 %f298, low;}

	// end inline asm
	mov.u32 	%r1457, %r1681;
	mov.u32 	%r1458, %r1681;
	mov.u32 	%r1459, %r1681;
	mov.u32 	%r1460, %r1681;
	// begin inline asm
	mma.sync.aligned.m16n8k32.row.col.s32.s8.s8.s32 {%r1457, %r1458, %r1459, %r1460}, {%r1415, %r1416, %r1417, %r1418}, {%r1465, %r1466}, {%r1457, %r1458, %r1459, %r1460};
	// end inline asm
	cvt.rn.f32.s32 	%f357, %r1457;
	mul.f32 	%f358, %f327, %f357;
	fma.rn.f32 	%f359, %f358, %f297, %f347;
	cvt.rn.f32.s32 	%f360, %r1458;
	mul.f32 	%f361, %f327, %f360;
	fma.rn.f32 	%f362, %f361, %f298, %f350;
	cvt.rn.f32.s32 	%f363, %r1459;
	mul.f32 	%f364, %f331, %f363;
	fma.rn.f32 	%f365, %f364, %f297, %f353;
	cvt.rn.f32.s32 	%f366, %r1460;
	mul.f32 	%f367, %f331, %f366;
	fma.rn.f32 	%f368, %f367, %f298, %f356;
	ld.shared.u32 	%r1481, [%r115+96];
	ld.shared.u32 	%r1482, [%r115+112];
	// begin inline asm
	{.reg .f16 low,high;
  mov.b32 {low,high},%r1471;
  cvt.f32.f16 %f299, low;}

	// end inline asm
	// begin inline asm
	{.reg .f16 low,high;
  mov.b32 {low,high},%r1472;
  cvt.f32.f16 %f300, low;}

	// end inline asm
	mov.u32 	%r1473, %r1681;
	mov.u32 	%r1474, %r1681;
	mov.u32 	%r1475, %r1681;
	mov.u32 	%r1476, %r1681;
	// begin inline asm
	mma.sync.aligned.m16n8k32.row.col.s32.s8.s8.s32 {%r1473, %r1474, %r1475, %r1476}, {%r1419, %r1420, %r1421, %r1422}, {%r1481, %r1482}, {%r1473, %r1474, %r1475, %r1476};
	// end inline asm
	cvt.rn.f32.s32 	%f369, %r1473;
	mul.f32 	%f370, %f328, %f369;
	fma.rn.f32 	%f371, %f370, %f299, %f359;
	cvt.rn.f32.s32 	%f372, %r1474;
	mul.f32 	%f373, %f328, %f372;
	fma.rn.f32 	%f374, %f373, %f300, %f362;
	cvt.rn.f32.s32 	%f375, %r1475;
	mul.f32 	%f376, %f332, %f375;
	fma.rn.f32 	%f377, %f376, %f299, %f365;
	cvt.rn.f32.s32 	%f378, %r1476;
	mul.f32 	%f379, %f332, %f378;
	fma.rn.f32 	%f380, %f379, %f300, %f368;
	ld.shared.u32 	%r1497, [%r115+1152];
	ld.shared.u32 	%r1498, [%r115+1168];
	ld.shared.v4.u32 	{%r1487, %r1503, %r1519, %r1535}, [%r116+1152];
	// begin inline asm
	{.reg .f16 low,high;
  mov.b32 {low,high},%r1487;
  cvt.f32.f16 %f301, low;}

	// end inline asm
	ld.shared.v4.u32 	{%r1488, %r1504, %r1520, %r1536}, [%r116+1296];
	// begin inline asm
	{.reg .f16 low,high;
  mov.b32 {low,high},%r1488;
  cvt.f32.f16 %f302, low;}

	// end inline asm
	mov.u32 	%r1489, %r1681;
	mov.u32 	%r1490, %r1681;
	mov.u32 	%r1491, %r1681;
	mov.u32 	%r1492, %r1681;
	// begin inline asm
	mma.sync.aligned.m16n8k32.row.col.s32.s8.s8.s32 {%r1489, %r1490, %r1491, %r1492}, {%r1407, %r1408, %r1409, %r1410}, {%r1497, %r1498}, {%r1489, %r1490, %r1491, %r1492};
	// end inline asm
	cvt.rn.f32.s32 	%f381, %r1489;
	mul.f32 	%f382, %f325, %f381;
	fma.rn.f32 	%f383, %f382, %f301, %f553;
	cvt.rn.f32.s32 	%f384, %r1490;
	mul.f32 	%f385, %f325, %f384;
	fma.rn.f32 	%f386, %f385, %f302, %f554;
	cvt.rn.f32.s32 	%f387, %r1491;
	mul.f32 	%f388, %f329, %f387;
	fma.rn.f32 	%f389, %f388, %f301, %f555;
	cvt.rn.f32.s32 	%f390, %r1492;
	mul.f32 	%f391, %f329, %f390;
	fma.rn.f32 	%f392, %f391, %f302, %f556;
	ld.shared.u32 	%r1513, [%r115+1184];
	ld.shared.u32 	%r1514, [%r115+1200];
	// begin inline asm
	{.reg .f16 low,high;
  mov.b32 {low,high},%r1503;
  cvt.f32.f16 %f303, low;}

	// end inline asm
	// begin inline asm
	{.reg .f16 low,high;
  mov.b32 {low,high},%r1504;
  cvt.f32.f16 %f304, low;}

	// end inline asm
	mov.u32 	%r1505, %r1681;
	mov.u32 	%r1506, %r1681;
	mov.u32 	%r1507, %r1681;
	mov.u32 	%r1508, %r1681;
	// begin inline asm
	mma.sync.aligned.m16n8k32.row.col.s32.s8.s8.s32 {%r1505, %r1506, %r1507, %r1508}, {%r1411, %r1412, %r1413, %r1414}, {%r1513, %r1514}, {%r1505, %r1506, %r1507, %r1508};
	// end inline asm
	cvt.rn.f32.s32 	%f393, %r1505;
	mul.f32 	%f394, %f326, %f393;
	fma.rn.f32 	%f395, %f394, %f303, %f383;
	cvt.rn.f32.s32 	%f396, %r1506;
	mul.f32 	%f397, %f326, %f396;
	fma.rn.f32 	%f398, %f397, %f304, %f386;
	cvt.rn.f32.s32 	%f399, %r1507;
	mul.f32 	%f400, %f330, %f399;
	fma.rn.f32 	%f401, %f400, %f303, %f389;
	cvt.rn.f32.s32 	%f402, %r1508;
	mul.f32 	%f403, %f330, %f402;
	fma.rn.f32 	%f404, %f403, %f304, %f392;
	ld.shared.u32 	%r1529, [%r115+1216];
	ld.shared.u32 	%r1530, [%r115+1232];
	// begin inline asm
	{.reg .f16 low,high;
  mov.b32 {low,high},%r1519;
  cvt.f32.f16 %f305, low;}

	// end inline asm
	// begin inline asm
	{.reg .f16 low,high;
  mov.b32 {low,high},%r1520;
  cvt.f32.f16 %f306, low;}

	// end inline asm
	mov.u32 	%r1521, %r1681;
	mov.u32 	%r1522, %r1681;
	mov.u32 	%r1523, %r1681;
	mov.u32 	%r1524, %r1681;
	// begin inline asm
	mma.sync.aligned.m16n8k32.row.col.s32.s8.s8.s32 {%r1521, %r1522, %r1523, %r1524}, {%r1415, %r1416, %r1417, %r1418}, {%r1529, %r1530}, {%r1521, %r1522, %r1523, %r1524};
	// end inline asm
	cvt.rn.f32.s32 	%f405, %r1521;
	mul.f32 	%f406, %f327, %f405;
	fma.rn.f32 	%f407, %f406, %f305, %f395;
	cvt.rn.f32.s32 	%f408, %r1522;
	mul.f32 	%f409, %f327, %f408;
	fma.rn.f32 	%f410, %f409, %f306, %f398;
	cvt.rn.f32.s32 	%f411, %r1523;
	mul.f32 	%f412, %f331, %f411;
	fma.rn.f32 	%f413, %f412, %f305, %f401;
	cvt.rn.f32.s32 	%f414, %r1524;
	mul.f32 	%f415, %f331, %f414;
	fma.rn.f32 	%f416, %f415, %f306, %f404;
	ld.shared.u32 	%r1545, [%r115+1248];
	ld.shared.u32 	%r1546, [%r115+1264];
	// begin inline asm
	{.reg .f16 low,high;
  mov.b32 {low,high},%r1535;
  cvt.f32.f16 %f307, low;}

	// end inline asm
	// begin inline asm
	{.reg .f16 low,high;
  mov.b32 {low,high},%r1536;
  cvt.f32.f16 %f308, low;}

	// end inline asm
	mov.u32 	%r1537, %r1681;
	mov.u32 	%r1538, %r1681;
	mov.u32 	%r1539, %r1681;
	mov.u32 	%r1540, %r1681;
	// begin inline asm
	mma.sync.aligned.m16n8k32.row.col.s32.s8.s8.s32 {%r1537, %r1538, %r1539, %r1540}, {%r1419, %r1420, %r1421, %r1422}, {%r1545, %r1546}, {%r1537, %r1538, %r1539, %r1540};
	// end inline asm
	cvt.rn.f32.s32 	%f417, %r1537;
	mul.f32 	%f418, %f328, %f417;
	fma.rn.f32 	%f419, %f418, %f307, %f407;
	cvt.rn.f32.s32 	%f420, %r1538;
	mul.f32 	%f421, %f328, %f420;
	fma.rn.f32 	%f422, %f421, %f308, %f410;
	cvt.rn.f32.s32 	%f423, %r1539;
	mul.f32 	%f424, %f332, %f423;
	fma.rn.f32 	%f425, %f424, %f307, %f413;
	cvt.rn.f32.s32 	%f426, %r1540;
	mul.f32 	%f427, %f332, %f426;
	fma.rn.f32 	%f428, %f427, %f308, %f416;
	bar.sync 	0;
	mad.lo.s64 	%rd428, %rd116, 144, %rd427;
	ld.global.nc.u32 	%r2066, [%rd428];
	st.shared.u32 	[%r9], %r2066;
	ld.global.nc.u32 	%r2067, [%rd428+1024];
	st.shared.u32 	[%r9+1024], %r2067;
	ld.global.nc.u32 	%r2068, [%rd428+2048];
	st.shared.u32 	[%r9+2048], %r2068;
	bar.sync 	0;
	// begin inline asm
	ldmatrix.sync.aligned.m8n8.x4.b16 {%r1551, %r1552, %r1553, %r1554}, [%rd122];
	// end inline asm
	// begin inline asm
	ldmatrix.sync.aligned.m8n8.x4.b16 {%r1555, %r1556, %r1557, %r1558}, [%rd123];
	// end inline asm
	// begin inline asm
	ldmatrix.sync.aligned.m8n8.x4.b16 {%r1559, %r1560, %r1561, %r1562}, [%rd124];
	// end inline asm
	// begin inline asm
	ldmatrix.sync.aligned.m8n8.x4.b16 {%r1563, %r1564, %r1565, %r1566}, [%rd125];
	// end inline asm
	ld.shared.v4.f32 	{%f429, %f430, %f431, %f432}, [%r114+16];
	ld.shared.v4.f32 	{%f433, %f434, %f435, %f436}, [%r114+2448];
	ld.shared.u32 	%r1577, [%r115];
	ld.shared.u32 	%r1578, [%r115+16];
	ld.shared.v4.u32 	{%r1567, %r1583, %r1599, %r1615}, [%r116];
	// begin inline asm
	{.reg .f16 low,high;
  mov.b32 {low,high},%r1567;
  cvt.f32.f16 %f309, low;}

	// end inline asm
	ld.shared.v4.u32 	{%r1568, %r1584, %r1600, %r1616}, [%r116+144];
	// begin inline asm
	{.reg .f16 low,high;
  mov.b32 {low,high},%r1568;
  cvt.f32.f16 %f310, low;}

	// end inline asm
	mov.u32 	%r1569, %r1681;
	mov.u32 	%r1570, %r1681;
	mov.u32 	%r1571, %r1681;
	mov.u32 	%r1572, %r1681;
	// begin inline asm
	mma.sync.aligned.m16n8k32.row.col.s32.s8.s8.s32 {%r1569, %r1570, %r1571, %r1572}, {%r1551, %r1552, %r1553, %r1554}, {%r1577, %r1578}, {%r1569, %r1570, %r1571, %r1572};
	// end inline asm
	cvt.rn.f32.s32 	%f437, %r1569;
	mul.f32 	%f438, %f429, %f437;
	fma.rn.f32 	%f439, %f438, %f309, %f371;
	cvt.rn.f32.s32 	%f440, %r1570;
	mul.f32 	%f441, %f429, %f440;
	fma.rn.f32 	%f442, %f441, %f310, %f374;
	cvt.rn.f32.s32 	%f443, %r1571;
	mul.f32 	%f444, %f433, %f443;
	fma.rn.f32 	%f445, %f444, %f309, %f377;
	cvt.rn.f32.s32 	%f446, %r1572;
	mul.f32 	%f447, %f433, %f446;
	fma.rn.f32 	%f448, %f447, %f310, %f380;
	ld.shared.u32 	%r1593, [%r115+32];
	ld.shared.u32 	%r1594, [%r115+48];
	// begin inline asm
	{.reg .f16 low,high;
  mov.b32 {low,high},%r1583;
  cvt.f32.f16 %f311, low;}

	// end inline asm
	// begin inline asm
	{.reg .f16 low,high;
  mov.b32 {low,high},%r1584;
  cvt.f32.f16 %f312, low;}

	// end inline asm
	mov.u32 	%r1585, %r1681;
	mov.u32 	%r1586, %r1681;
	mov.u32 	%r1587, %r1681;
	mov.u32 	%r1588, %r1681;
	// begin inline asm
	mma.sync.aligned.m16n8k32.row.col.s32.s8.s8.s32 {%r1585, %r1586, %r1587, %r1588}, {%r1555, %r1556, %r1557, %r1558}, {%r1593, %r1594}, {%r1585, %r1586, %r1587, %r1588};
	// end inline asm
	cvt.rn.f32.s32 	%f449, %r1585;
	mul.f32 	%f450, %f430, %f449;
	fma.rn.f32 	%f451, %f450, %f311, %f439;
	cvt.rn.f32.s32 	%f452, %r1586;
	mul.f32 	%f453, %f430, %f452;
	fma.rn.f32 	%f454, %f453, %f312, %f442;
	cvt.rn.f32.s32 	%f455, %r1587;
	mul.f32 	%f456, %f434, %f455;
	fma.rn.f32 	%f457, %f456, %f311, %f445;
	cvt.rn.f32.s32 	%f458, %r1588;
	mul.f32 	%f459, %f434, %f458;
	fma.rn.f32 	%f460, %f459, %f312, %f448;
	ld.shared.u32 	%r1609, [%r115+64];
	ld.shared.u32 	%r1610, [%r115+80];
	// begin inline asm
	{.reg .f16 low,high;
  mov.b32 {low,high},%r1599;
  cvt.f32.f16 %f313, low;}

	// end inline asm
	// begin inline asm
	{.reg .f16 low,high;
  mov.b32 {low,high},%r1600;
  cvt.f32.f16 %f314, low;}

	// end inline asm
	mov.u32 	%r1601, %r1681;
	mov.u32 	%r1602, %r1681;
	mov.u32 	%r1603, %r1681;
	mov.u32 	%r1604, %r1681;
	// begin inline asm
	mma.sync.aligned.m16n8k32.row.col.s32.s8.s8.s32 {%r1601, %r1602, %r1603, %r1604}, {%r1559, %r1560, %r1561, %r1562}, {%r1609, %r1610}, {%r1601, %r1602, %r1603, %r1604};
	// end inline asm
	cvt.rn.f32.s32 	%f461, %r1601;
	mul.f32 	%f462, %f431, %f461;
	fma.rn.f32 	%f463, %f462, %f313, %f451;
	cvt.rn.f32.s32 	%f464, %r1602;
	mul.f32 	%f465, %f431, %f464;
	fma.rn.f32 	%f466, %f465, %f314, %f454;
	cvt.rn.f32.s32 	%f467, %r1603;
	mul.f32 	%f468, %f435, %f467;
	fma.rn.f32 	%f469, %f468, %f313, %f457;
	cvt.rn.f32.s32 	%f470, %r1604;
	mul.f32 	%f471, %f435, %f470;
	fma.rn.f32 	%f472, %f471, %f314, %f460;
	ld.shared.u32 	%r1625, [%r115+96];
	ld.shared.u32 	%r1626, [%r115+112];
	// begin inline asm
	{.reg .f16 low,high;
  mov.b32 {low,high},%r1615;
  cvt.f32.f16 %f315, low;}

	// end inline asm
	// begin inline asm
	{.reg .f16 low,high;
  mov.b32 {low,high},%r1616;
  cvt.f32.f16 %f316, low;}

	// end inline asm
	mov.u32 	%r1617, %r1681;
	mov.u32 	%r1618, %r1681;
	mov.u32 	%r1619, %r1681;
	mov.u32 	%r1620, %r1681;
	// begin inline asm
	mma.sync.aligned.m16n8k32.row.col.s32.s8.s8.s32 {%r1617, %r1618, %r1619, %r1620}, {%r1563, %r1564, %r1565, %r1566}, {%r1625, %r1626}, {%r1617, %r1618, %r1619, %r1620};
	// end inline asm
	cvt.rn.f32.s32 	%f473, %r1617;
	mul.f32 	%f474, %f432, %f473;
	fma.rn.f32 	%f549, %f474, %f315, %f463;
	cvt.rn.f32.s32 	%f475, %r1618;
	mul.f32 	%f476, %f432, %f475;
	fma.rn.f32 	%f550, %f476, %f316, %f466;
	cvt.rn.f32.s32 	%f477, %r1619;
	mul.f32 	%f478, %f436, %f477;
	fma.rn.f32 	%f551, %f478, %f315, %f469;
	cvt.rn.f32.s32 	%f479, %r1620;
	mul.f32 	%f480, %f436, %f479;
	fma.rn.f32 	%f552, %f480, %f316, %f472;
	ld.shared.u32 	%r1641, [%r115+1152];
	ld.shared.u32 	%r1642, [%r115+1168];
	ld.shared.v4.u32 	{%r1631, %r1647, %r1663, %r1679}, [%r116+1152];
	// begin inline asm
	{.reg .f16 low,high;
  mov.b32 {low,high},%r1631;
  cvt.f32.f16 %f317, low;}

	// end inline asm
	ld.shared.v4.u32 	{%r1632, %r1648, %r1664, %r1680}, [%r116+1296];
	// begin inline asm
	{.reg .f16 low,high;
  mov.b32 {low,high},%r1632;
  cvt.f32.f16 %f318, low;}

	// end inline asm
	mov.u32 	%r1633, %r1681;
	mov.u32 	%r1634, %r1681;
	mov.u32 	%r1635, %r1681;
	mov.u32 	%r1636, %r1681;
	// begin inline asm
	mma.sync.aligned.m16n8k32.row.col.s32.s8.s8.s32 {%r1633, %r1634, %r1635, %r1636}, {%r1551, %r1552, %r1553, %r1554}, {%r1641, %r1642}, {%r1633, %r1634, %r1635, %r1636};
	// end inline asm
	cvt.rn.f32.s32 	%f481, %r1633;
	mul.f32 	%f482, %f429, %f481;
	fma.rn.f32 	%f483, %f482, %f317, %f419;
	cvt.rn.f32.s32 	%f484, %r1634;
	mul.f32 	%f485, %f429, %f484;
	fma.rn.f32 	%f486, %f485, %f318, %f422;
	cvt.rn.f32.s32 	%f487, %r1635;
	mul.f32 	%f488, %f433, %f487;
	fma.rn.f32 	%f489, %f488, %f317, %f425;
	cvt.rn.f32.s32 	%f490, %r1636;
	mul.f32 	%f491, %f433, %f490;
	fma.rn.f32 	%f492, %f491, %f318, %f428;
	ld.shared.u32 	%r1657, [%r115+1184];
	ld.shared.u32 	%r1658, [%r115+1200];
	// begin inline asm
	{.reg .f16 low,high;
  mov.b32 {low,high},%r1647;
  cvt.f32.f16 %f319, low;}

	// end inline asm
	// begin inline asm
	{.reg .f16 low,high;
  mov.b32 {low,high},%r1648;
  cvt.f32.f16 %f320, low;}

	// end inline asm
	mov.u32 	%r1649, %r1681;
	mov.u32 	%r1650, %r1681;
	mov.u32 	%r1651, %r1681;
	mov.u32 	%r1652, %r1681;
	// begin inline asm
	mma.sync.aligned.m16n8k32.row.col.s32.s8.s8.s32 {%r1649, %r1650, %r1651, %r1652}, {%r1555, %r1556, %r1557, %r1558}, {%r1657, %r1658}, {%r1649, %r1650, %r1651, %r1652};
	// end inline asm
	cvt.rn.f32.s32 	%f493, %r1649;
	mul.f32 	%f494, %f430, %f493;
	fma.rn.f32 	%f495, %f494, %f319, %f483;
	cvt.rn.f32.s32 	%f496, %r1650;
	mul.f32 	%f497, %f430, %f496;
	fma.rn.f32 	%f498, %f497, %f320, %f486;
	cvt.rn.f32.s32 	%f499, %r1651;
	mul.f32 	%f500, %f434, %f499;
	fma.rn.f32 	%f501, %f500, %f319, %f489;
	cvt.rn.f32.s32 	%f502, %r1652;
	mul.f32 	%f503, %f434, %f502;
	fma.rn.f32 	%f504, %f503, %f320, %f492;
	ld.shared.u32 	%r1673, [%r115+1216];
	ld.shared.u32 	%r1674, [%r115+1232];
	// begin inline asm
	{.reg .f16 low,high;
  mov.b32 {low,high},%r1663;
  cvt.f32.f16 %f321, low;}

	// end inline asm
	// begin inline asm
	{.reg .f16 low,high;
  mov.b32 {low,high},%r1664;
  cvt.f32.f16 %f322, low;}

	// end inline asm
	mov.u32 	%r1665, %r1681;
	mov.u32 	%r1666, %r1681;
	mov.u32 	%r1667, %r1681;
	mov.u32 	%r1668, %r1681;
	// begin inline asm
	mma.sync.aligned.m16n8k32.row.col.s32.s8.s8.s32 {%r1665, %r1666, %r1667, %r1668}, {%r1559, %r1560, %r1561, %r1562}, {%r1673, %r1674}, {%r1665, %r1666, %r1667, %r1668};
	// end inline asm
	cvt.rn.f32.s32 	%f505, %r1665;
	mul.f32 	%f506, %f431, %f505;
	fma.rn.f32 	%f507, %f506, %f321, %f495;
	cvt.rn.f32.s32 	%f508, %r1666;
	mul.f32 	%f509, %f431, %f508;
	fma.rn.f32 	%f510, %f509, %f322, %f498;
	cvt.rn.f32.s32 	%f511, %r1667;
	mul.f32 	%f512, %f435, %f511;
	fma.rn.f32 	%f513, %f512, %f321, %f501;
	cvt.rn.f32.s32 	%f514, %r1668;
	mul.f32 	%f515, %f435, %f514;
	fma.rn.f32 	%f516, %f515, %f322, %f504;
	ld.shared.u32 	%r1689, [%r115+1248];
	ld.shared.u32 	%r1690, [%r115+1264];
	// begin inline asm
	{.reg .f16 low,high;
  mov.b32 {low,high},%r1679;
  cvt.f32.f16 %f323, low;}

	// end inline asm
	// begin inline asm
	{.reg .f16 low,high;
  mov.b32 {low,high},%r1680;
  cvt.f32.f16 %f324, low;}

	// end inline asm
	mov.u32 	%r1682, %r1681;
	mov.u32 	%r1683, %r1681;
	mov.u32 	%r1684, %r1681;
	// begin inline asm
	mma.sync.aligned.m16n8k32.row.col.s32.s8.s8.s32 {%r1681, %r1682, %r1683, %r1684}, {%r1563, %r1564, %r1565, %r1566}, {%r1689, %r1690}, {%r1681, %r1682, %r1683, %r1684};
	// end inline asm
	cvt.rn.f32.s32 	%f517, %r1681;
	mul.f32 	%f518, %f432, %f517;
	fma.rn.f32 	%f553, %f518, %f323, %f507;
	cvt.rn.f32.s32 	%f519, %r1682;
	mul.f32 	%f520, %f432, %f519;
	fma.rn.f32 	%f554, %f520, %f324, %f510;
	cvt.rn.f32.s32 	%f521, %r1683;
	mul.f32 	%f522, %f436, %f521;
	fma.rn.f32 	%f555, %f522, %f323, %f513;
	cvt.rn.f32.s32 	%f523, %r1684;
	mul.f32 	%f524, %f436, %f523;
	fma.rn.f32 	%f556, %f524, %f324, %f516;
	bar.sync 	0;
	add.s32 	%r2095, %r2095, 8;
	add.s32 	%r2106, %r2106, 8;
	setp.lt.s32 	%p57, %r2095, %r2103;
	@%p57 bra 	$L__BB2_78;
$L__BB2_79:
	shl.b32 	%r2069, %r6, 11;
	cvt.u64.u32 	%rd147, %r2069;
	shl.b32 	%r2070, %r2, 4;
	shr.u32 	%r2071, %r3, 2;
	add.s32 	%r122, %r2070, %r2071;
	setp.gt.u32 	%p58, %r122, 128;
	shl.b32 	%r2072, %r3, 3;
	and.b32  	%r2073, %r2072, 24;
	add.s32 	%r123, %r141, %r2073;
	@%p58 bra 	$L__BB2_81;
	ld.shared.v2.u32 	{%r2075, %r2076}, [%r123];
	shl.b32 	%r2077, %r2075, 7;
	add.s32 	%r2078, %r2077, %r122;
	cvt.s64.s32 	%rd429, %r2078;
	add.s64 	%rd430, %rd429, %rd147;
	shl.b64 	%rd431, %rd430, 2;
	add.s64 	%rd432, %rd4, %rd431;
	st.global.f32 	[%rd432], %f549;
	shl.b32 	%r2079, %r2076, 7;
	add.s32 	%r2080, %r2079, %r122;
	cvt.s64.s32 	%rd433, %r2080;
	add.s64 	%rd434, %rd433, %rd147;
	shl.b64 	%rd435, %rd434, 2;
	add.s64 	%rd436, %rd4, %rd435;
	st.global.f32 	[%rd436], %f550;
$L__BB2_81:
	setp.gt.u32 	%p59, %r122, 120;
	@%p59 bra 	$L__BB2_83;
	ld.shared.v2.u32 	{%r2081, %r2082}, [%r123];
	shl.b32 	%r2083, %r2081, 7;
	cvt.s64.s32 	%rd437, %r2083;
	cvt.u64.u32 	%rd438, %r122;
	add.s64 	%rd439, %rd437, %rd438;
	add.s64 	%rd440, %rd439, %rd147;
	shl.b64 	%rd441, %rd440, 2;
	add.s64 	%rd442, %rd4, %rd441;
	st.global.f32 	[%rd442+32], %f551;
	shl.b32 	%r2084, %r2082, 7;
	cvt.s64.s32 	%rd443, %r2084;
	add.s64 	%rd444, %rd443, %rd438;
	add.s64 	%rd445, %rd444, %rd147;
	shl.b64 	%rd446, %rd445, 2;
	add.s64 	%rd447, %rd4, %rd446;
	st.global.f32 	[%rd447+32], %f552;
$L__BB2_83:
	setp.gt.u32 	%p60, %r122, 128;
	@%p60 bra 	$L__BB2_85;
	ld.shared.v2.u32 	{%r2085, %r2086}, [%r123+32];
	shl.b32 	%r2087, %r2085, 7;
	add.s32 	%r2088, %r2087, %r122;
	cvt.s64.s32 	%rd448, %r2088;
	add.s64 	%rd449, %rd448, %rd147;
	shl.b64 	%rd450, %rd449, 2;
	add.s64 	%rd451, %rd4, %rd450;
	st.global.f32 	[%rd451], %f553;
	shl.b32 	%r2089, %r2086, 7;
	add.s32 	%r2090, %r2089, %r122;
	cvt.s64.s32 	%rd452, %r2090;
	add.s64 	%rd453, %rd452, %rd147;
	shl.b64 	%rd454, %rd453, 2;
	add.s64 	%rd455, %rd4, %rd454;
	st.global.f32 	[%rd455], %f554;
$L__BB2_85:
	setp.gt.u32 	%p61, %r122, 120;
	@%p61 bra 	$L__BB2_87;
	ld.shared.v2.u32 	{%r2091, %r2092}, [%r123+32];
	shl.b32 	%r2093, %r2091, 7;
	cvt.s64.s32 	%rd456, %r2093;
	cvt.u64.u32 	%rd457, %r122;
	add.s64 	%rd458, %rd456, %rd457;
	add.s64 	%rd459, %rd458, %rd147;
	shl.b64 	%rd460, %rd459, 2;
	add.s64 	%rd461, %rd4, %rd460;
	st.global.f32 	[%rd461+32], %f555;
	shl.b32 	%r2094, %r2092, 7;
	cvt.s64.s32 	%rd462, %r2094;
	add.s64 	%rd463, %rd462, %rd457;
	add.s64 	%rd464, %rd463, %rd147;
	shl.b64 	%rd465, %rd464, 2;
	add.s64 	%rd466, %rd4, %rd465;
	st.global.f32 	[%rd466+32], %f556;
$L__BB2_87:
	ret;

}
	// .globl	mul_mat_q40_stream_k_fixup_16_8_true
.visible .entry mul_mat_q40_stream_k_fixup_16_8_true(
	.param .u64 .ptr .align 1 mul_mat_q40_stream_k_fixup_16_8_true_param_0,
	.param .u64 .ptr .align 1 mul_mat_q40_stream_k_fixup_16_8_true_param_1,
	.param .u64 .ptr .align 1 mul_mat_q40_stream_k_fixup_16_8_true_param_2,
	.param .u64 .ptr .align 1 mul_mat_q40_stream_k_fixup_16_8_true_param_3,
	.param .u32 mul_mat_q40_stream_k_fixup_16_8_true_param_4,
	.param .u32 mul_mat_q40_stream_k_fixup_16_8_true_param_5,
	.param .u32 mul_mat_q40_stream_k_fixup_16_8_true_param_6,
	.param .u32 mul_mat_q40_stream_k_fixup_16_8_true_param_7,
	.param .u32 mul_mat_q40_stream_k_fixup_16_8_true_param_8,
	.param .u32 mul_mat_q40_stream_k_fixup_16_8_true_param_9
)
{
	.reg .pred 	%p<49>;
	.reg .b32 	%r<151>;
	.reg .b32 	%f<82>;
	.reg .b64 	%rd<217>;
	// demoted variable
	.shared .align 4 .b8 _ZZN34_INTERNAL_9074448f_4_k_cu_5eb7d63f24mul_mat_q_stream_k_fixupILi16ELi8ELb1EEEvPKiS2_PfPKfiiiiiiE14ids_dst_shared[64];
	ld.param.u64 	%rd75, [mul_mat_q40_stream_k_fixup_16_8_true_param_0];
	ld.param.u64 	%rd78, [mul_mat_q40_stream_k_fixup_16_8_true_param_2];
	ld.param.u64 	%rd77, [mul_mat_q40_stream_k_fixup_16_8_true_param_3];
	ld.param.u32 	%r24, [mul_mat_q40_stream_k_fixup_16_8_true_param_4];
	ld.param.u32 	%r19, [mul_mat_q40_stream_k_fixup_16_8_true_param_5];
	ld.param.u32 	%r20, [mul_mat_q40_stream_k_fixup_16_8_true_param_6];
	ld.param.u32 	%r21, [mul_mat_q40_stream_k_fixup_16_8_true_param_7];
	ld.param.u32 	%r22, [mul_mat_q40_stream_k_fixup_16_8_true_param_8];
	ld.param.u32 	%r23, [mul_mat_q40_stream_k_fixup_16_8_true_param_9];
	cvta.to.global.u64 	%rd1, %rd78;
	shr.s32 	%r25, %r24, 31;
	shr.u32 	%r26, %r25, 27;
	add.s32 	%r27, %r24, %r26;
	shr.s32 	%r28, %r27, 5;
	cvt.s64.s32 	%rd2, %r28;
	add.s32 	%r29, %r20, 15;
	shr.s32 	%r30, %r29, 31;
	shr.u32 	%r31, %r30, 28;
	add.s32 	%r32, %r29, %r31;
	shr.s32 	%r33, %r32, 4;
	add.s32 	%r34, %r19, 127;
	shr.s32 	%r35, %r34, 31;
	shr.u32 	%r36, %r35, 25;
	add.s32 	%r37, %r34, %r36;
	shr.s32 	%r38, %r37, 7;
	mov.u32 	%r1, %ctaid.x;
	cvt.u64.u32 	%rd79, %r1;
	cvt.s64.s32 	%rd3, %r22;
	cvt.s64.s32 	%rd4, %r33;
	cvt.s64.s32 	%rd5, %r38;
	mul.lo.s64 	%rd80, %rd2, %rd79;
	mul.lo.s64 	%rd81, %rd80, %rd5;
	mul.lo.s64 	%rd82, %rd81, %rd3;
	mul.lo.s64 	%rd6, %rd82, %rd4;
	mov.u32 	%r39, %nctaid.x;
	cvt.u64.u32 	%rd7, %r39;
	and.b64  	%rd83, %rd6, -4294967296;
	setp.ne.s64 	%p3, %rd83, 0;
	@%p3 bra 	$L__BB3_2;
	cvt.u32.u64 	%r40, %rd7;
	cvt.u32.u64 	%r41, %rd6;
	div.u32 	%r42, %r41, %r40;
	cvt.u64.u32 	%rd200, %r42;
	bra.uni 	$L__BB3_3;
$L__BB3_2:
	div.s64 	%rd200, %rd6, %rd7;
$L__BB3_3:
	add.s32 	%r43, %r1, 1;
	cvt.u64.u32 	%rd84, %r43;
	mul.lo.s64 	%rd85, %rd2, %rd84;
	mul.lo.s64 	%rd86, %rd85, %rd5;
	mul.lo.s64 	%rd87, %rd86, %rd3;
	mul.lo.s64 	%rd11, %rd87, %rd4;
	and.b64  	%rd88, %rd11, -4294967296;
	setp.ne.s64 	%p4, %rd88, 0;
	@%p4 bra 	$L__BB3_5;
	cvt.u32.u64 	%r44, %rd7;
	cvt.u32.u64 	%r45, %rd11;
	div.u32 	%r46, %r45, %r44;
	cvt.u64.u32 	%rd201, %r46;
	bra.uni 	$L__BB3_6;
$L__BB3_5:
	div.s64 	%rd201, %rd11, %rd7;
$L__BB3_6:
	or.b64  	%rd89, %rd200, %rd2;
	and.b64  	%rd90, %rd89, -4294967296;
	setp.ne.s64 	%p5, %rd90, 0;
	@%p5 bra 	$L__BB3_8;
	cvt.u32.u64 	%r47, %rd2;
	cvt.u32.u64 	%r48, %rd200;
	rem.u32 	%r49, %r48, %r47;
	cvt.u64.u32 	%rd202, %r49;
	bra.uni 	$L__BB3_9;
$L__BB3_8:
	rem.s64 	%rd202, %rd200, %rd2;
$L__BB3_9:
	cvt.u32.u64 	%r50, %rd202;
	shr.s32 	%r51, %r50, 31;
	shr.u32 	%r52, %r51, 29;
	add.s32 	%r53, %r50, %r52;
	and.b32  	%r54, %r53, -8;
	sub.s32 	%r55, %r50, %r54;
	cvt.s64.s32 	%rd91, %r55;
	sub.s64 	%rd18, %rd200, %rd91;
	or.b64  	%rd92, %rd201, %rd2;
	and.b64  	%rd93, %rd92, -4294967296;
	setp.ne.s64 	%p6, %rd93, 0;
	@%p6 bra 	$L__BB3_11;
	cvt.u32.u64 	%r56, %rd2;
	cvt.u32.u64 	%r57, %rd201;
	rem.u32 	%r58, %r57, %r56;
	cvt.u64.u32 	%rd203, %r58;
	bra.uni 	$L__BB3_12;
$L__BB3_11:
	rem.s64 	%rd203, %rd201, %rd2;
$L__BB3_12:
	cvt.u32.u64 	%r59, %rd203;
	shr.s32 	%r60, %r59, 31;
	shr.u32 	%r61, %r60, 29;
	add.s32 	%r62, %r59, %r61;
	and.b32  	%r63, %r62, -8;
	sub.s32 	%r64, %r59, %r63;
	cvt.s64.s32 	%rd94, %r64;
	sub.s64 	%rd22, %rd201, %rd94;
	or.b64  	%rd95, %rd18, %rd2;
	and.b64  	%rd96, %rd95, -4294967296;
	setp.ne.s64 	%p7, %rd96, 0;
	@%p7 bra 	$L__BB3_14;
	cvt.u32.u64 	%r65, %rd2;
	cvt.u32.u64 	%r66, %rd18;
	div.u32 	%r67, %r66, %r65;
	mul.lo.s32 	%r68, %r67, %r65;
	sub.s32 	%r69, %r66, %r68;
	cvt.u64.u32 	%rd204, %r67;
	cvt.u64.u32 	%rd205, %r69;
	bra.uni 	$L__BB3_15;
$L__BB3_14:
	div.s64 	%rd204, %rd18, %rd2;
	mul.lo.s64 	%rd97, %rd204, %rd2;
	sub.s64 	%rd205, %rd18, %rd97;
$L__BB3_15:
	or.b64  	%rd98, %rd22, %rd2;
	and.b64  	%rd99, %rd98, -4294967296;
	setp.ne.s64 	%p8, %rd99, 0;
	@%p8 bra 	$L__BB3_17;
	cvt.u32.u64 	%r70, %rd2;
	cvt.u32.u64 	%r71, %rd22;
	div.u32 	%r72, %r71, %r70;
	cvt.u64.u32 	%rd206, %r72;
	bra.uni 	$L__BB3_18;
$L__BB3_17:
	div.s64 	%rd206, %rd22, %rd2;
$L__BB3_18:
	setp.ne.s64 	%p10, %rd204, %rd206;
	mov.pred 	%p48, 0;
	@%p10 bra 	$L__BB3_23;
	@%p8 bra 	$L__BB3_21;
	cvt.u32.u64 	%r73, %rd2;
	cvt.u32.u64 	%r74, %rd22;
	rem.u32 	%r75, %r74, %r73;
	cvt.u64.u32 	%rd207, %r75;
	bra.uni 	$L__BB3_22;
$L__BB3_21:
	rem.s64 	%rd207, %rd22, %rd2;
$L__BB3_22:
	setp.ne.s64 	%p48, %rd207, 0;
$L__BB3_23:
	setp.eq.s64 	%p12, %rd205, 0;
	setp.eq.s64 	%p13, %rd18, %rd22;
	or.pred  	%p14, %p12, %p13;
	or.pred  	%p15, %p14, %p48;
	@%p15 bra 	$L__BB3_89;
	add.s32 	%r76, %r1, -1;
	cvt.s64.s32 	%rd208, %r76;
	mul.lo.s64 	%rd102, %rd5, %rd2;
	mul.lo.s64 	%rd103, %rd102, %rd3;
	mul.lo.s64 	%rd36, %rd103, %rd4;
	mov.u32 	%r2, %tid.y;
	mov.u32 	%r77, %tid.x;
	cvt.u64.u32 	%rd37, %r77;
	add.s32 	%r3, %r77, 32;
	add.s32 	%r4, %r77, 64;
	add.s32 	%r5, %r77, 96;
	cvta.to.global.u64 	%rd38, %rd77;
	mov.f32 	%f74, 0f00000000;
	mov.f32 	%f75, %f74;
	mov.f32 	%f76, %f74;
	mov.f32 	%f77, %f74;
	mov.f32 	%f78, %f74;
	mov.f32 	%f79, %f74;
	mov.f32 	%f80, %f74;
	mov.f32 	%f81, %f74;
	mov.u64 	%rd209, %rd18;
$L__BB3_25:
	mul.lo.s64 	%rd41, %rd36, %rd208;
	and.b64  	%rd104, %rd41, -4294967296;
	setp.ne.s64 	%p16, %rd104, 0;
	@%p16 bra 	$L__BB3_27;
	cvt.u32.u64 	%r78, %rd7;
	cvt.u32.u64 	%r79, %rd41;
	div.u32 	%r80, %r79, %r78;
	cvt.u64.u32 	%rd210, %r80;
	bra.uni 	$L__BB3_28;
$L__BB3_27:
	div.s64 	%rd210, %rd41, %rd7;
$L__BB3_28:
	or.b64  	%rd105, %rd210, %rd2;
	and.b64  	%rd106, %rd105, -4294967296;
	setp.ne.s64 	%p17, %rd106, 0;
	@%p17 bra 	$L__BB3_30;
	cvt.u32.u64 	%r81, %rd2;
	cvt.u32.u64 	%r82, %rd210;
	rem.u32 	%r83, %r82, %r81;
	cvt.u64.u32 	%rd211, %r83;
	bra.uni 	$L__BB3_31;
$L__BB3_30:
	rem.s64 	%rd211, %rd210, %rd2;
$L__BB3_31:
	shr.s64 	%rd107, %rd211, 63;
	shr.u64 	%rd108, %rd107, 61;
	add.s64 	%rd109, %rd211, %rd108;
	and.b64  	%rd110, %rd109, -8;
	sub.s64 	%rd111, %rd110, %rd211;
	add.s64 	%rd48, %rd210, %rd111;
	setp.eq.s64 	%p18, %rd48, %rd209;
	@%p18 bra 	$L__BB3_40;
	shl.b64 	%rd112, %rd208, 11;
	shl.b32 	%r84, %r2, 7;
	cvt.u64.u32 	%rd113, %r84;
	add.s64 	%rd114, %rd112, %rd113;
	add.s64 	%rd115, %rd114, %rd37;
	shl.b64 	%rd116, %rd115, 2;
	add.s64 	%rd117, %rd38, %rd116;
	ld.global.nc.f32 	%f26, [%rd117];
	add.f32 	%f81, %f26, %f81;
	ld.global.nc.f32 	%f27, [%rd117+128];
	add.f32 	%f80, %f27, %f80;
	ld.global.nc.f32 	%f28, [%rd117+256];
	add.f32 	%f79, %f28, %f79;
	ld.global.nc.f32 	%f29, [%rd117+384];
	add.f32 	%f78, %f29, %f78;
	ld.global.nc.f32 	%f30, [%rd117+4096];
	add.f32 	%f77, %f30, %f77;
	ld.global.nc.f32 	%f31, [%rd117+4224];
	add.f32 	%f76, %f31, %f76;
	ld.global.nc.f32 	%f32, [%rd117+4352];
	add.f32 	%f75, %f32, %f75;
	ld.global.nc.f32 	%f33, [%rd117+4480];
	add.f32 	%f74, %f33, %f74;
	or.b64  	%rd118, %rd48, %rd2;
	and.b64  	%rd119, %rd118, -4294967296;
	setp.ne.s64 	%p19, %rd119, 0;
	@%p19 bra 	$L__BB3_34;
	cvt.u32.u64 	%r85, %rd2;
	cvt.u32.u64 	%r86, %rd48;
	rem.u32 	%r87, %r86, %r85;
	cvt.u64.u32 	%rd212, %r87;
	bra.uni 	$L__BB3_35;
$L__BB3_34:
	rem.s64 	%rd212, %rd48, %rd2;
$L__BB3_35:
	setp.eq.s64 	%p20, %rd212, 0;
	@%p20 bra 	$L__BB3_41;
	or.b64  	%rd120, %rd48, %rd2;
	and.b64  	%rd121, %rd120, -4294967296;
	setp.ne.s64 	%p21, %rd121, 0;
	@%p21 bra 	$L__BB3_38;
	cvt.u32.u64 	%r88, %rd2;
	cvt.u32.u64 	%r89, %rd48;
	div.u32 	%r90, %r89, %r88;
	cvt.u64.u32 	%rd213, %r90;
	bra.uni 	$L__BB3_39;
$L__BB3_38:
	div.s64 	%rd213, %rd48, %rd2;
$L__BB3_39:
	setp.lt.s64 	%p22, %rd213, %rd204;
	@%p22 bra 	$L__BB3_41;
$L__BB3_40:
	add.s64 	%rd208, %rd208, -1;
	mov.u64 	%rd209, %rd48;
	bra.uni 	$L__BB3_25;
$L__BB3_41:
	cvt.u32.u64 	%r91, %rd4;
	cvt.s64.s32 	%rd56, %rd18;
	mul.lo.s32 	%r6, %r22, %r91;
	cvt.s64.s32 	%rd122, %r6;
	mul.lo.s64 	%rd57, %rd122, %rd2;
	or.b64  	%rd123, %rd56, %rd57;
	and.b64  	%rd124, %rd123, -4294967296;
	setp.ne.s64 	%p23, %rd124, 0;
	@%p23 bra 	$L__BB3_43;
	cvt.u32.u64 	%r92, %rd57;
	cvt.u32.u64 	%r93, %rd56;
	div.u32 	%r94, %r93, %r92;
	cvt.u64.u32 	%rd214, %r94;
	bra.uni 	$L__BB3_44;
$L__BB3_43:
	div.s64 	%rd214, %rd56, %rd57;
$L__BB3_44:
	cvt.u32.u64 	%r7, %rd214;
	cvt.u64.u32 	%rd125, %r6;
	mul.lo.s64 	%rd126, %rd125, %rd2;
	mul.lo.s64 	%rd127, %rd126, %rd214;
	sub.s64 	%rd61, %rd18, %rd127;
	cvt.s64.s32 	%rd62, %rd61;
	mul.lo.s64 	%rd63, %rd4, %rd2;
	or.b64  	%rd128, %rd62, %rd63;
	and.b64  	%rd129, %rd128, -4294967296;
	setp.ne.s64 	%p24, %rd129, 0;
	@%p24 bra 	$L__BB3_46;
	cvt.u32.u64 	%r95, %rd63;
	cvt.u32.u64 	%r96, %rd62;
	div.u32 	%r97, %r96, %r95;
	cvt.u64.u32 	%rd215, %r97;
	bra.uni 	$L__BB3_47;
$L__BB3_46:
	div.s64 	%rd215, %rd62, %rd63;
$L__BB3_47:
	mul.lo.s64 	%rd131, %rd63, %rd215;
	sub.s64 	%rd132, %rd61, %rd131;
	cvt.s64.s32 	%rd67, %rd132;
	or.b64  	%rd133, %rd67, %rd2;
	and.b64  	%rd134, %rd133, -4294967296;
	setp.ne.s64 	%p25, %rd134, 0;
	@%p25 bra 	$L__BB3_49;
	cvt.u32.u64 	%r98, %rd2;
	cvt.u32.u64 	%r99, %rd67;
	div.u32 	%r100, %r99, %r98;
	cvt.u64.u32 	%rd216, %r100;
	bra.uni 	$L__BB3_50;
$L__BB3_49:
	div.s64 	%rd216, %rd67, %rd2;
$L__BB3_50:
	cvt.u32.u64 	%r8, %rd216;
	setp.ne.s64 	%p26, %rd75, 0;
	@%p26 bra 	$L__BB3_69;
	cvt.u32.u64 	%r136, %rd215;
	shl.b32 	%r137, %r8, 4;
	shl.b32 	%r138, %r7, 7;
	mad.lo.s32 	%r139, %r23, %r136, %r138;
	mad.lo.s32 	%r140, %r137, %r21, %r139;
	cvt.s64.s32 	%rd71, %r140;
	not.b32 	%r141, %r138;
	add.s32 	%r9, %r19, %r141;
	not.b32 	%r142, %r137;
	add.s32 	%r10, %r20, %r142;
	setp.gt.s32 	%p38, %r2, %r10;
	@%p38 bra 	$L__BB3_89;
	cvt.u32.u64 	%r143, %rd37;
	mul.lo.s32 	%r11, %r2, %r21;
	setp.gt.s32 	%p39, %r143, %r9;
	@%p39 bra 	$L__BB3_54;
	add.s32 	%r145, %r143, %r11;
	cvt.s64.s32 	%rd183, %r145;
	add.s64 	%rd184, %rd183, %rd71;
	shl.b64 	%rd185, %rd184, 2;
	add.s64 	%rd186, %rd1, %rd185;
	ld.global.f32 	%f50, [%rd186];
	add.f32 	%f51, %f81, %f50;
	st.global.f32 	[%rd186], %f51;
$L__BB3_54:
	setp.gt.s32 	%p40, %r3, %r9;
	cvt.s64.s32 	%rd187, %r11;
	add.s64 	%rd188, %rd37, %rd187;
	add.s64 	%rd189, %rd188, %rd71;
	shl.b64 	%rd190, %rd189, 2;
	add.s64 	%rd72, %rd1, %rd190;
	@%p40 bra 	$L__BB3_56;
	ld.global.f32 	%f52, [%rd72+128];
	add.f32 	%f53, %f80, %f52;
	st.global.f32 	[%rd72+128], %f53;
$L__BB3_56:
	setp.gt.s32 	%p41, %r4, %r9;
	@%p41 bra 	$L__BB3_58;
	ld.global.f32 	%f54, [%rd72+256];
	add.f32 	%f55, %f79, %f54;
	st.global.f32 	[%rd72+256], %f55;
$L__BB3_58:
	setp.gt.s32 	%p42, %r5, %r9;
	@%p42 bra 	$L__BB3_60;
	ld.global.f32 	%f56, [%rd72+384];
	add.f32 	%f57, %f78, %f56;
	st.global.f32 	[%rd72+384], %f57;
$L__BB3_60:
	add.s32 	%r146, %r2, 8;
	setp.gt.s32 	%p43, %r146, %r10;
	@%p43 bra 	$L__BB3_89;
	setp.gt.s32 	%p44, %r143, %r9;
	shl.b32 	%r148, %r21, 3;
	add.s32 	%r12, %r11, %r148;
	@%p44 bra 	$L__BB3_63;
	add.s32 	%r150, %r143, %r12;
	cvt.s64.s32 	%rd191, %r150;
	add.s64 	%rd192, %rd191, %rd71;
	shl.b64 	%rd193, %rd192, 2;
	add.s64 	%rd194, %rd1, %rd193;
	ld.global.f32 	%f58, [%rd194];
	add.f32 	%f59, %f77, %f58;
	st.global.f32 	[%rd194], %f59;
$L__BB3_63:
	setp.gt.s32 	%p45, %r3, %r9;
	cvt.s64.s32 	%rd195, %r12;
	add.s64 	%rd196, %rd37, %rd195;
	add.s64 	%rd197, %rd196, %rd71;
	shl.b64 	%rd198, %rd197, 2;
	add.s64 	%rd73, %rd1, %rd198;
	@%p45 bra 	$L__BB3_65;
	ld.global.f32 	%f60, [%rd73+128];
	add.f32 	%f61, %f76, %f60;
	st.global.f32 	[%rd73+128], %f61;
$L__BB3_65:
	setp.gt.s32 	%p46, %r4, %r9;
	@%p46 bra 	$L__BB3_67;
	ld.global.f32 	%f62, [%rd73+256];
	add.f32 	%f63, %f75, %f62;
	st.global.f32 	[%rd73+256], %f63;
$L__BB3_67:
	setp.gt.s32 	%p47, %r5, %r9;
	@%p47 bra 	$L__BB3_89;
	ld.global.f32 	%f64, [%rd73+384];
	add.f32 	%f65, %f74, %f64;
	st.global.f32 	[%rd73+384], %f65;
	bra.uni 	$L__BB3_89;
$L__BB3_69:
	ld.param.u64 	%rd199, [mul_mat_q40_stream_k_fixup_16_8_true_param_1];
	cvta.to.global.u64 	%rd135, %rd199;
	cvt.u32.u64 	%r101, %rd37;
	shl.b64 	%rd136, %rd215, 32;
	shr.s64 	%rd137, %rd136, 30;
	add.s64 	%rd138, %rd135, %rd137;
	ld.global.u32 	%r13, [%rd138];
	add.s64 	%rd139, %rd136, 4294967296;
	shr.s64 	%rd140, %rd139, 30;
	add.s64 	%rd141, %rd135, %rd140;
	ld.global.u32 	%r14, [%rd141];
	shl.b32 	%r102, %r2, 5;
	add.s32 	%r15, %r102, %r101;
	setp.gt.u32 	%p27, %r15, 15;
	@%p27 bra 	$L__BB3_71;
	add.s32 	%r103, %r15, %r13;
	cvta.to.global.u64 	%rd142, %rd75;
	mul.wide.s32 	%rd143, %r103, 4;
	add.s64 	%rd144, %rd142, %rd143;
	ld.global.u32 	%r104, [%rd144];
	shl.b32 	%r105, %r15, 2;
	mov.u32 	%r106, _ZZN34_INTERNAL_9074448f_4_k_cu_5eb7d63f24mul_mat_q_stream_k_fixupILi16ELi8ELb1EEEvPKiS2_PfPKfiiiiiiE14ids_dst_shared;
	add.s32 	%r107, %r106, %r105;
	st.shared.u32 	[%r107], %r104;
$L__BB3_71:
	bar.sync 	0;
	shl.b32 	%r108, %r7, 7;
	cvt.s64.s32 	%rd74, %r108;
	not.b32 	%r109, %r108;
	add.s32 	%r16, %r19, %r109;
	shl.b32 	%r110, %r8, 4;
	add.s32 	%r111, %r13, %r110;
	not.b32 	%r112, %r111;
	add.s32 	%r17, %r14, %r112;
	setp.gt.s32 	%p28, %r2, %r17;
	@%p28 bra 	$L__BB3_89;
	shl.b32 	%r114, %r2, 2;
	mov.u32 	%r115, _ZZN34_INTERNAL_9074448f_4_k_cu_5eb7d63f24mul_mat_q_stream_k_fixupILi16ELi8ELb1EEEvPKiS2_PfPKfiiiiiiE14ids_dst_shared;
	add.s32 	%r18, %r115, %r114;
	setp.gt.s32 	%p29, %r101, %r16;
	@%p29 bra 	$L__BB3_74;
	ld.shared.u32 	%r117, [%r18];
	mad.lo.s32 	%r118, %r117, %r21, %r101;
	cvt.s64.s32 	%rd145, %r118;
	add.s64 	%rd146, %rd145, %rd74;
	shl.b64 	%rd147, %rd146, 2;
	add.s64 	%rd148, %rd1, %rd147;
	ld.global.f32 	%f34, [%rd148];
	add.f32 	%f35, %f81, %f34;
	st.global.f32 	[%rd148], %f35;
$L__BB3_74:
	setp.gt.s32 	%p30, %r3, %r16;
	@%p30 bra 	$L__BB3_76;
	ld.shared.u32 	%r119, [%r18];
	mul.lo.s32 	%r120, %r119, %r21;
	cvt.s64.s32 	%rd149, %r120;
	add.s64 	%rd150, %rd149, %rd37;
	add.s64 	%rd151, %rd150, %rd74;
	shl.b64 	%rd152, %rd151, 2;
	add.s64 	%rd153, %rd1, %rd152;
	ld.global.f32 	%f36, [%rd153+128];
	add.f32 	%f37, %f80, %f36;
	st.global.f32 	[%rd153+128], %f37;
$L__BB3_76:
	setp.gt.s32 	%p31, %r4, %r16;
	@%p31 bra 	$L__BB3_78;
	ld.shared.u32 	%r121, [%r18];
	mul.lo.s32 	%r122, %r121, %r21;
	cvt.s64.s32 	%rd154, %r122;
	add.s64 	%rd155, %rd154, %rd37;
	add.s64 	%rd156, %rd155, %rd74;
	shl.b64 	%rd157, %rd156, 2;
	add.s64 	%rd158, %rd1, %rd157;
	ld.global.f32 	%f38, [%rd158+256];
	add.f32 	%f39, %f79, %f38;
	st.global.f32 	[%rd158+256], %f39;
$L__BB3_78:
	setp.gt.s32 	%p32, %r5, %r16;
	@%p32 bra 	$L__BB3_80;
	ld.shared.u32 	%r123, [%r18];
	mul.lo.s32 	%r124, %r123, %r21;
	cvt.s64.s32 	%rd159, %r124;
	add.s64 	%rd160, %rd159, %rd37;
	add.s64 	%rd161, %rd160, %rd74;
	shl.b64 	%rd162, %rd161, 2;
	add.s64 	%rd163, %rd1, %rd162;
	ld.global.f32 	%f40, [%rd163+384];
	add.f32 	%f41, %f78, %f40;
	st.global.f32 	[%rd163+384], %f41;
$L__BB3_80:
	add.s32 	%r125, %r2, 8;
	setp.gt.s32 	%p33, %r125, %r17;
	@%p33 bra 	$L__BB3_89;
	setp.gt.s32 	%p34, %r101, %r16;
	@%p34 bra 	$L__BB3_83;
	ld.shared.u32 	%r128, [%r18+32];
	mad.lo.s32 	%r129, %r128, %r21, %r101;
	cvt.s64.s32 	%rd164, %r129;
	add.s64 	%rd165, %rd164, %rd74;
	shl.b64 	%rd166, %rd165, 2;
	add.s64 	%rd167, %rd1, %rd166;
	ld.global.f32 	%f42, [%rd167];
	add.f32 	%f43, %f77, %f42;
	st.global.f32 	[%rd167], %f43;
$L__BB3_83:
	setp.gt.s32 	%p35, %r3, %r16;
	@%p35 bra 	$L__BB3_85;
	ld.shared.u32 	%r130, [%r18+32];
	mul.lo.s32 	%r131, %r130, %r21;
	cvt.s64.s32 	%rd168, %r131;
	add.s64 	%rd169, %rd168, %rd37;
	add.s64 	%rd170, %rd169, %rd74;
	shl.b64 	%rd171, %rd170, 2;
	add.s64 	%rd172, %rd1, %rd171;
	ld.global.f32 	%f44, [%rd172+128];
	add.f32 	%f45, %f76, %f44;
	st.global.f32 	[%rd172+128], %f45;
$L__BB3_85:
	setp.gt.s32 	%p36, %r4, %r16;
	@%p36 bra 	$L__BB3_87;
	ld.shared.u32 	%r132, [%r18+32];
	mul.lo.s32 	%r133, %r132, %r21;
	cvt.s64.s32 	%rd173, %r133;
	add.s64 	%rd174, %rd173, %rd37;
	add.s64 	%rd175, %rd174, %rd74;
	shl.b64 	%rd176, %rd175, 2;
	add.s64 	%rd177, %rd1, %rd176;
	ld.global.f32 	%f46, [%rd177+256];
	add.f32 	%f47, %f75, %f46;
	st.global.f32 	[%rd177+256], %f47;
$L__BB3_87:
	setp.gt.s32 	%p37, %r5, %r16;
	@%p37 bra 	$L__BB3_89;
	ld.shared.u32 	%r134, [%r18+32];
	mul.lo.s32 	%r135, %r134, %r21;
	cvt.s64.s32 	%rd178, %r135;
	add.s64 	%rd179, %rd178, %rd37;
	add.s64 	%rd180, %rd179, %rd74;
	shl.b64 	%rd181, %rd180, 2;
	add.s64 	%rd182, %rd1, %rd181;
	ld.global.f32 	%f48, [%rd182+384];
	add.f32 	%f49, %f74, %f48;
	st.global.f32 	[%rd182+384], %f49;
$L__BB3_89:
	ret;

}
	// .globl	mul_mat_q40_24_8_true
.visible .entry mul_mat_q40_24_8_true(
	.param .u64 .ptr .align 1 mul_mat_q40_24_8_true_param_0,
	.param .u64 .ptr .align 1 mul_mat_q40_24_8_true_param_1,
	.param .u64 .ptr .align 1 mul_mat_q40_24_8_true_param_2,
	.param .u64 .ptr .align 1 mul_mat_q40_24_8_true_param_3,
	.param .u64 .ptr .align 1 mul_mat_q40_24_8_true_param_4,
	.param .u64 .ptr .align 1 mul_mat_q40_24_8_true_param_5,
	.param .u32 mul_mat_q40_24_8_true_param_6,
	.param .u32 mul_mat_q40_24_8_true_param_7,
	.param .u32 mul_mat_q40_24_8_true_param_8,
	.param .u32 mul_mat_q40_24_8_true_param_9,
	.param .u32 mul_mat_q40_24_8_true_param_10,
	.param .u32 mul_mat_q40_24_8_true_param_11,
	.param .u32 mul_mat_q40_24_8_true_param_12,
	.param .u32 mul_mat_q40_24_8_true_param_13,
	.param .u32 mul_mat_q40_24_8_true_param_14,
	.param .u32 mul_mat_q40_24_8_true_param_15,
	.param .u32 mul_mat_q40_24_8_true_param_16
)
.maxntid 256
.minnctapersm 1
{
	.reg .pred 	%p<77>;
	.reg .b16 	%rs<73>;
	.reg .b32 	%r<2391>;
	.reg .b32 	%f<813>;
	.reg .b64 	%rd<523>;

	ld.param.u64 	%rd149, [mul_mat_q40_24_8_true_param_0];
	ld.param.u64 	%rd150, [mul_mat_q40_24_8_true_param_1];
	ld.param.u64 	%rd148, [mul_mat_q40_24_8_true_param_2];
	ld.param.u64 	%rd151, [mul_mat_q40_24_8_true_param_3];
	ld.param.u64 	%rd152, [mul_mat_q40_24_8_true_param_4];
	ld.param.u64 	%rd153, [mul_mat_q40_24_8_true_param_5];
	ld.param.u32 	%r128, [mul_mat_q40_24_8_true_param_6];
	ld.param.u32 	%r129, [mul_mat_q40_24_8_true_param_7];
	ld.param.u32 	%r130, [mul_mat_q40_24_8_true_param_8];
	ld.param.u32 	%r131, [mul_mat_q40_24_8_true_param_9];
	ld.param.u32 	%r132, [mul_mat_q40_24_8_true_param_10];
	ld.param.u32 	%r133, [mul_mat_q40_24_8_true_param_11];
	ld.param.u32 	%r134, [mul_mat_q40_24_8_true_param_12];
	ld.param.u32 	%r135, [mul_mat_q40_24_8_true_param_13];
	ld.param.u32 	%r136, [mul_mat_q40_24_8_true_param_14];
	ld.param.u32 	%r137, [mul_mat_q40_24_8_true_param_15];
	ld.param.u32 	%r138, [mul_mat_q40_24_8_true_param_16];
	cvta.to.global.u64 	%rd1, %rd152;
	cvta.to.global.u64 	%rd2, %rd149;
	cvta.to.global.u64 	%rd3, %rd150;
	cvta.to.global.u64 	%rd4, %rd153;
	cvta.to.global.u64 	%rd5, %rd151;
	add.s32 	%r139, %r130, 23;
	mul.hi.s32 	%r140, %r139, 715827883;
	shr.u32 	%r141, %r140, 31;
	shr.s32 	%r142, %r140, 2;
	add.s32 	%r1, %r142, %r141;
	mov.u32 	%r2, %tid.y;
	shl.b32 	%r143, %r2, 5;
	mov.u32 	%r3, %tid.x;
	add.s32 	%r4, %r143, %r3;
	setp.gt.u32 	%p4, %r4, 23;
	shl.b32 	%r144, %r4, 2;
	mov.u32 	%r145, ids_dst_shared;
	add.s32 	%r5, %r145, %r144;
	@%p4 bra 	$L__BB4_2;
	st.shared.u32 	[%r5], %r4;
$L__BB4_2:
	bar.sync 	0;
	shr.s32 	%r146, %r128, 31;
	shr.u32 	%r147, %r146, 27;
	add.s32 	%r148, %r128, %r147;
	shr.s32 	%r149, %r148, 5;
	cvt.s64.s32 	%rd6, %r149;
	mov.u32 	%r6, %ctaid.x;
	cvt.u64.u32 	%rd154, %r6;
	cvt.s64.s32 	%rd7, %r135;
	cvt.s64.s32 	%rd8, %r1;
	add.s32 	%r150, %r129, 127;
	shr.s32 	%r151, %r150, 31;
	shr.u32 	%r152, %r151, 25;
	add.s32 	%r153, %r150, %r152;
	shr.s32 	%r154, %r153, 7;
	cvt.s64.s32 	%rd9, %r154;
	mul.lo.s64 	%rd155, %rd6, %rd154;
	mul.lo.s64 	%rd156, %rd155, %rd9;
	mul.lo.s64 	%rd157, %rd156, %rd8;
	mul.lo.s64 	%rd10, %rd157, %rd7;
	mov.u32 	%r155, %nctaid.x;
	cvt.u64.u32 	%rd11, %r155;
	and.b64  	%rd158, %rd10, -4294967296;
	setp.ne.s64 	%p5, %rd158, 0;
	@%p5 bra 	$L__BB4_4;
	cvt.u32.u64 	%r156, %rd11;
	cvt.u32.u64 	%r157, %rd10;
	div.u32 	%r158, %r157, %r156;
	cvt.u64.u32 	%rd506, %r158;
	bra.uni 	$L__BB4_5;
$L__BB4_4:
	div.s64 	%rd506, %rd10, %rd11;
$L__BB4_5:
	add.s32 	%r159, %r6, 1;
	cvt.u64.u32 	%rd159, %r159;
	mul.lo.s64 	%rd160, %rd6, %rd159;
	mul.lo.s64 	%rd161, %rd160, %rd9;
	mul.lo.s64 	%rd162, %rd161, %rd8;
	mul.lo.s64 	%rd15, %rd162, %rd7;
	and.b64  	%rd163, %rd15, -4294967296;
	setp.ne.s64 	%p6, %rd163, 0;
	@%p6 bra 	$L__BB4_7;
	cvt.u32.u64 	%r160, %rd11;
	cvt.u32.u64 	%r161, %rd15;
	div.u32 	%r162, %r161, %r160;
	cvt.u64.u32 	%rd507, %r162;
	bra.uni 	$L__BB4_8;
$L__BB4_7:
	div.s64 	%rd507, %rd15, %rd11;
$L__BB4_8:
	or.b64  	%rd164, %rd506, %rd6;
	and.b64  	%rd165, %rd164, -4294967296;
	setp.ne.s64 	%p7, %rd165, 0;
	@%p7 bra 	$L__BB4_10;
	cvt.u32.u64 	%r163, %rd6;
	cvt.u32.u64 	%r164, %rd506;
	rem.u32 	%r165, %r164, %r163;
	cvt.u64.u32 	%rd508, %r165;
	bra.uni 	$L__BB4_11;
$L__BB4_10:
	rem.s64 	%rd508, %rd506, %rd6;
$L__BB4_11:
	cvt.u32.u64 	%r166, %rd508;
	shr.s32 	%r167, %r166, 31;
	shr.u32 	%r168, %r167, 29;
	add.s32 	%r169, %r166, %r168;
	and.b32  	%r170, %r169, -8;
	sub.s32 	%r171, %r166, %r170;
	cvt.s64.s32 	%rd166, %r171;
	sub.s64 	%rd511, %rd506, %rd166;
	or.b64  	%rd167, %rd507, %rd6;
	and.b64  	%rd168, %rd167, -4294967296;
	setp.ne.s64 	%p8, %rd168, 0;
	@%p8 bra 	$L__BB4_13;
	cvt.u32.u64 	%r172, %rd6;
	cvt.u32.u64 	%r173, %rd507;
	rem.u32 	%r174, %r173, %r172;
	cvt.u64.u32 	%rd509, %r174;
	bra.uni 	$L__BB4_14;
$L__BB4_13:
	rem.s64 	%rd509, %rd507, %rd6;
$L__BB4_14:
	cvt.u32.u64 	%r175, %rd509;
	shr.s32 	%r176, %r175, 31;
	shr.u32 	%r177, %r176, 29;
	add.s32 	%r178, %r175, %r177;
	and.b32  	%r179, %r178, -8;
	sub.s32 	%r180, %r175, %r179;
	cvt.s64.s32 	%rd169, %r180;
	sub.s64 	%rd26, %rd507, %rd169;
	or.b64  	%rd170, %rd511, %rd6;
	and.b64  	%rd171, %rd170, -4294967296;
	setp.ne.s64 	%p9, %rd171, 0;
	@%p9 bra 	$L__BB4_16;
	cvt.u32.u64 	%r181, %rd6;
	cvt.u32.u64 	%r182, %rd511;
	rem.u32 	%r183, %r182, %r181;
	cvt.u64.u32 	%rd510, %r183;
	bra.uni 	$L__BB4_17;
$L__BB4_16:
	rem.s64 	%rd510, %rd511, %rd6;
$L__BB4_17:
	cvt.u32.u64 	%r184, %rd6;
	cvt.u32.u64 	%r2378, %rd510;
	sub.s64 	%rd173, %rd510, %rd511;
	add.s64 	%rd174, %rd173, %rd26;
	min.s64 	%rd175, %rd6, %rd174;
	cvt.u32.u64 	%r2386, %rd175;
	setp.lt.s64 	%p76, %rd511, %rd26;
	setp.ge.s64 	%p10, %rd511, %rd26;
	setp.ne.s32 	%p11, %r184, %r2386;
	mov.u32 	%r186, data_mul_mat_q;
	add.s32 	%r187, %r186, %r144;
	add.s32 	%r9, %r187, 96;
	or.pred  	%p12, %p10, %p11;
	@%p12 bra 	$L__BB4_69;
	mul.lo.s32 	%r188, %r135, %r1;
	cvt.s64.s32 	%rd176, %r188;
	mul.lo.s64 	%rd30, %rd176, %rd6;
	cvt.u64.u32 	%rd177, %r188;
	mul.lo.s64 	%rd31, %rd177, %rd6;
	mul.lo.s64 	%rd32, %rd8, %rd6;
	cvt.u64.u32 	%rd178, %r1;
	mul.lo.s64 	%rd33, %rd178, %rd6;
	shr.u32 	%r189, %r3, 2;
	and.b32  	%r190, %r3, 3;
	cvt.u64.u32 	%rd34, %r189;
	shl.b32 	%r191, %r189, 3;
	or.b32  	%r10, %r191, %r190;
	and.b32  	%r192, %r3, 7;
	shl.b32 	%r193, %r2, 2;
	shr.u32 	%r194, %r3, 3;
	add.s32 	%r11, %r194, %r193;
	cvt.u64.u32 	%rd35, %r192;
	cvt.s64.s32 	%rd36, %r132;
	shl.b32 	%r195, %r2, 4;
	and.b32  	%r196, %r3, 15;
	and.b32  	%r197, %r189, 252;
	mad.lo.s32 	%r198, %r2, 1216, %r197;
	mad.lo.s32 	%r199, %r196, 76, %r198;
	add.s32 	%r12, %r189, %r195;
	shl.b32 	%r200, %r3, 1;
	and.b32  	%r13, %r200, 6;
	add.s32 	%r14, %r2, 8;
	add.s32 	%r15, %r2, 16;
	add.s32 	%r16, %r2, 24;
	add.s32 	%r17, %r2, 32;
	add.s32 	%r18, %r2, 40;
	add.s32 	%r19, %r2, 48;
	add.s32 	%r20, %r2, 56;
	add.s32 	%r21, %r2, 64;
	add.s32 	%r22, %r2, 72;
	add.s32 	%r23, %r2, 80;
	add.s32 	%r24, %r2, 88;
	add.s32 	%r25, %r2, 96;
	add.s32 	%r26, %r2, 104;
	add.s32 	%r27, %r2, 112;
	add.s32 	%r28, %r2, 120;
	add.s32 	%r29, %r11, 32;
	add.s32 	%r30, %r11, 64;
	add.s32 	%r31, %r11, 96;
	cvt.u64.u32 	%rd37, %r4;
	mul.wide.u32 	%rd179, %r199, 4;
	cvt.u64.u32 	%rd180, %r186;
	cvta.shared.u64 	%rd181, %rd180;
	add.s64 	%rd182, %rd181, %rd179;
	add.s64 	%rd38, %rd182, 4192;
	add.s64 	%rd39, %rd182, 4224;
	add.s64 	%rd40, %rd182, 4256;
	add.s64 	%rd41, %rd182, 4288;
	mad.lo.s32 	%r202, %r12, 304, %r186;
	add.s32 	%r32, %r202, 4448;
	mad.lo.s32 	%r203, %r189, 28, %r10;
	shl.b32 	%r204, %r203, 2;
	add.s32 	%r205, %r186, %r204;
	add.s32 	%r33, %r205, 112;
	mad.lo.s32 	%r206, %r190, 288, %r186;
	add.s32 	%r34, %r206, 96;
	add.s64 	%rd42, %rd182, 4320;
	add.s64 	%rd43, %rd182, 4352;
	add.s64 	%rd44, %rd182, 4384;
	add.s64 	%rd45, %rd182, 4416;
	shl.b32 	%r207, %r3, 3;
	and.b32  	%r208, %r207, 24;
	add.s32 	%r35, %r145, %r208;
	or.b32  	%r36, %r13, 1;
	add.s32 	%r37, %r12, 8;
	or.b32  	%r38, %r13, 8;
	or.b32  	%r39, %r13, 9;
	or.b32  	%r40, %r13, 16;
	or.b32  	%r41, %r13, 17;
	mul.wide.u32 	%rd183, %r190, 4;
	add.s64 	%rd184, %rd183, %rd2;
	add.s64 	%rd46, %rd184, 4;
	cvta.to.global.u64 	%rd47, %rd148;
$L__BB4_19:
	cvt.s64.s32 	%rd49, %rd511;
	or.b64  	%rd185, %rd49, %rd30;
	and.b64  	%rd186, %rd185, -4294967296;
	setp.ne.s64 	%p13, %rd186, 0;
	@%p13 bra 	$L__BB4_21;
	cvt.u32.u64 	%r210, %rd30;
	cvt.u32.u64 	%r211, %rd49;
	div.u32 	%r212, %r211, %r210;
	cvt.u64.u32 	%rd512, %r212;
	bra.uni 	$L__BB4_22;
$L__BB4_21:
	div.s64 	%rd512, %rd49, %rd30;
$L__BB4_22:
	cvt.u32.u64 	%r43, %rd512;
	mul.lo.s64 	%rd187, %rd31, %rd512;
	sub.s64 	%rd53, %rd511, %rd187;
	cvt.s64.s32 	%rd54, %rd53;
	or.b64  	%rd188, %rd54, %rd32;
	and.b64  	%rd189, %rd188, -4294967296;
	setp.ne.s64 	%p14, %rd189, 0;
	@%p14 bra 	$L__BB4_24;
	cvt.u32.u64 	%r213, %rd32;
	cvt.u32.u64 	%r214, %rd54;
	div.u32 	%r215, %r214, %r213;
	cvt.u64.u32 	%rd513, %r215;
	bra.uni 	$L__BB4_25;
$L__BB4_24:
	div.s64 	%rd513, %rd54, %rd32;
$L__BB4_25:
	cvt.u32.u64 	%r44, %rd513;
	mul.lo.s64 	%rd190, %rd33, %rd513;
	sub.s64 	%rd191, %rd53, %rd190;
	cvt.s64.s32 	%rd58, %rd191;
	or.b64  	%rd192, %rd58, %rd6;
	and.b64  	%rd193, %rd192, -4294967296;
	setp.ne.s64 	%p15, %rd193, 0;
	@%p15 bra 	$L__BB4_27;
	cvt.u32.u64 	%r217, %rd58;
	div.u32 	%r218, %r217, %r184;
	cvt.u64.u32 	%rd514, %r218;
	bra.uni 	$L__BB4_28;
$L__BB4_27:
	div.s64 	%rd514, %rd58, %rd6;
$L__BB4_28:
	setp.eq.s64 	%p16, %rd148, 0;
	cvt.u32.u64 	%r45, %rd514;
	mul.lo.s32 	%r2381, %r137, %r44;
	mul.lo.s32 	%r220, %r138, %r44;
	mul.lo.s32 	%r47, %r45, 24;
	mad.lo.s32 	%r2382, %r47, %r133, %r220;
	mov.b32 	%r2379, 0;
	mov.u32 	%r2380, %r130;
	@%p16 bra 	$L__BB4_37;
	shl.b64 	%rd194, %rd513, 32;
	shr.s64 	%rd195, %rd194, 30;
	add.s64 	%rd196, %rd5, %rd195;
	ld.global.nc.u32 	%r2379, [%rd196];
	add.s64 	%rd197, %rd194, 4294967296;
	shr.s64 	%rd198, %rd197, 30;
	add.s64 	%rd199, %rd5, %rd198;
	ld.global.nc.u32 	%r221, [%rd199];
	sub.s32 	%r2380, %r221, %r2379;
	setp.lt.s32 	%p17, %r47, %r2380;
	@%p17 bra 	$L__BB4_34;
	add.s64 	%rd62, %rd511, %rd6;
	or.b64  	%rd200, %rd62, %rd6;
	and.b64  	%rd201, %rd200, -4294967296;
	setp.ne.s64 	%p18, %rd201, 0;
	@%p18 bra 	$L__BB4_32;
	cvt.u32.u64 	%r223, %rd62;
	rem.u32 	%r224, %r223, %r184;
	cvt.u64.u32 	%rd515, %r224;
	bra.uni 	$L__BB4_33;
$L__BB4_32:
	rem.s64 	%rd515, %rd62, %rd6;
$L__BB4_33:
	sub.s64 	%rd511, %rd62, %rd515;
	sub.s64 	%rd202, %rd26, %rd511;
	min.s64 	%rd518, %rd6, %rd202;
	bra.uni 	$L__BB4_68;
$L__BB4_34:
	setp.gt.u32 	%p19, %r4, 23;
	bar.sync 	0;
	@%p19 bra 	$L__BB4_36;
	add.s32 	%r225, %r47, %r4;
	add.s32 	%r226, %r225, %r2379;
	mul.wide.s32 	%rd203, %r226, 4;
	add.s64 	%rd204, %rd47, %rd203;
	ld.global.nc.u32 	%r227, [%rd204];
	st.shared.u32 	[%r5], %r227;
$L__BB4_36:
	bar.sync 	0;
	mov.b32 	%r2381, 0;
	mov.u32 	%r2382, %r2381;
$L__BB4_37:
	add.s32 	%r230, %r2379, %r47;
	mad.lo.s32 	%r231, %r230, 36, %r2381;
	shl.b32 	%r232, %r43, 7;
	add.s32 	%r233, %r2382, %r232;
	not.b32 	%r234, %r232;
	add.s32 	%r55, %r129, %r234;
	mad.lo.s32 	%r56, %r45, -24, %r2380;
	div.s32 	%r235, %r44, %r134;
	mul.lo.s32 	%r57, %r235, %r136;
	mul.lo.s32 	%r58, %r232, %r131;
	cvt.s64.s32 	%rd68, %r231;
	cvt.s64.s32 	%rd69, %r233;
	setp.ge.s32 	%p20, %r2378, %r184;
	mov.f32 	%f777, 0f00000000;
	mov.f32 	%f778, %f777;
	mov.f32 	%f779, %f777;
	mov.f32 	%f780, %f777;
	mov.f32 	%f781, %f777;
	mov.f32 	%f782, %f777;
	mov.f32 	%f783, %f777;
	mov.f32 	%f784, %f777;
	mov.f32 	%f785, %f777;
	mov.f32 	%f786, %f777;
	mov.f32 	%f787, %f777;
	mov.f32 	%f788, %f777;
	@%p20 bra 	$L__BB4_40;
	cvt.u32.u64 	%r236, %rd35;
	min.s32 	%r237, %r2, %r55;
	mul.lo.s32 	%r238, %r237, %r131;
	cvt.s64.s32 	%rd205, %r238;
	mad.lo.s32 	%r239, %r237, 76, %r10;
	shl.b32 	%r240, %r239, 2;
	add.s32 	%r242, %r186, 4192;
	add.s32 	%r59, %r242, %r240;
	min.s32 	%r243, %r14, %r55;
	mul.lo.s32 	%r244, %r243, %r131;
	cvt.s64.s32 	%rd206, %r244;
	mad.lo.s32 	%r245, %r243, 76, %r10;
	shl.b32 	%r246, %r245, 2;
	add.s32 	%r60, %r242, %r246;
	min.s32 	%r247, %r15, %r55;
	mul.lo.s32 	%r248, %r247, %r131;
	cvt.s64.s32 	%rd207, %r248;
	mad.lo.s32 	%r249, %r247, 76, %r10;
	shl.b32 	%r250, %r249, 2;
	add.s32 	%r61, %r242, %r250;
	min.s32 	%r251, %r16, %r55;
	mul.lo.s32 	%r252, %r251, %r131;
	cvt.s64.s32 	%rd208, %r252;
	mad.lo.s32 	%r253, %r251, 76, %r10;
	shl.b32 	%r254, %r253, 2;
	add.s32 	%r62, %r242, %r254;
	min.s32 	%r255, %r17, %r55;
	mul.lo.s32 	%r256, %r255, %r131;
	cvt.s64.s32 	%rd209, %r256;
	mad.lo.s32 	%r257, %r255, 76, %r10;
	shl.b32 	%r258, %r257, 2;
	add.s32 	%r63, %r242, %r258;
	min.s32 	%r259, %r18, %r55;
	mul.lo.s32 	%r260, %r259, %r131;
	cvt.s64.s32 	%rd210, %r260;
	mad.lo.s32 	%r261, %r259, 76, %r10;
	shl.b32 	%r262, %r261, 2;
	add.s32 	%r64, %r242, %r262;
	min.s32 	%r263, %r19, %r55;
	mul.lo.s32 	%r264, %r263, %r131;
	cvt.s64.s32 	%rd211, %r264;
	mad.lo.s32 	%r265, %r263, 76, %r10;
	shl.b32 	%r266, %r265, 2;
	add.s32 	%r65, %r242, %r266;
	min.s32 	%r267, %r20, %r55;
	mul.lo.s32 	%r268, %r267, %r131;
	cvt.s64.s32 	%rd212, %r268;
	mad.lo.s32 	%r269, %r267, 76, %r10;
	shl.b32 	%r270, %r269, 2;
	add.s32 	%r66, %r242, %r270;
	min.s32 	%r271, %r21, %r55;
	mul.lo.s32 	%r272, %r271, %r131;
	cvt.s64.s32 	%rd213, %r272;
	mad.lo.s32 	%r273, %r271, 76, %r10;
	shl.b32 	%r274, %r273, 2;
	add.s32 	%r67, %r242, %r274;
	min.s32 	%r275, %r22, %r55;
	mul.lo.s32 	%r276, %r275, %r131;
	cvt.s64.s32 	%rd214, %r276;
	mad.lo.s32 	%r277, %r275, 76, %r10;
	shl.b32 	%r278, %r277, 2;
	add.s32 	%r68, %r242, %r278;
	min.s32 	%r279, %r23, %r55;
	mul.lo.s32 	%r280, %r279, %r131;
	cvt.s64.s32 	%rd215, %r280;
	mad.lo.s32 	%r281, %r279, 76, %r10;
	shl.b32 	%r282, %r281, 2;
	add.s32 	%r69, %r242, %r282;
	min.s32 	%r283, %r24, %r55;
	mul.lo.s32 	%r284, %r283, %r131;
	cvt.s64.s32 	%rd216, %r284;
	mad.lo.s32 	%r285, %r283, 76, %r10;
	shl.b32 	%r286, %r285, 2;
	add.s32 	%r70, %r242, %r286;
	min.s32 	%r287, %r25, %r55;
	mul.lo.s32 	%r288, %r287, %r131;
	cvt.s64.s32 	%rd217, %r288;
	mad.lo.s32 	%r289, %r287, 76, %r10;
	shl.b32 	%r290, %r289, 2;
	add.s32 	%r71, %r242, %r290;
	min.s32 	%r291, %r26, %r55;
	mul.lo.s32 	%r292, %r291, %r131;
	cvt.s64.s32 	%rd218, %r292;
	mad.lo.s32 	%r293, %r291, 76, %r10;
	shl.b32 	%r294, %r293, 2;
	add.s32 	%r72, %r242, %r294;
	min.s32 	%r295, %r27, %r55;
	mul.lo.s32 	%r296, %r295, %r131;
	cvt.s64.s32 	%rd219, %r296;
	mad.lo.s32 	%r297, %r295, 76, %r10;
	shl.b32 	%r298, %r297, 2;
	add.s32 	%r73, %r242, %r298;
	min.s32 	%r299, %r28, %r55;
	mul.lo.s32 	%r300, %r299, %r131;
	cvt.s64.s32 	%rd220, %r300;
	mad.lo.s32 	%r301, %r299, 76, %r10;
	shl.b32 	%r302, %r301, 2;
	add.s32 	%r74, %r242, %r302;
	min.s32 	%r303, %r11, %r55;
	mul.lo.s32 	%r304, %r303, %r131;
	cvt.s64.s32 	%rd221, %r304;
	mad.lo.s32 	%r305, %r303, 76, %r236;
	shl.b32 	%r306, %r305, 2;
	add.s32 	%r307, %r186, 4448;
	add.s32 	%r75, %r307, %r306;
	min.s32 	%r308, %r29, %r55;
	mul.lo.s32 	%r309, %r308, %r131;
	cvt.s64.s32 	%rd222, %r309;
	mad.lo.s32 	%r310, %r308, 76, %r236;
	shl.b32 	%r311, %r310, 2;
	add.s32 	%r76, %r307, %r311;
	min.s32 	%r312, %r30, %r55;
	mul.lo.s32 	%r313, %r312, %r131;
	cvt.s64.s32 	%rd223, %r313;
	mad.lo.s32 	%r314, %r312, 76, %r236;
	shl.b32 	%r315, %r314, 2;
	add.s32 	%r77, %r307, %r315;
	min.s32 	%r316, %r31, %r55;
	mad.lo.s32 	%r317, %r316, 76, %r236;
	shl.b32 	%r318, %r317, 2;
	add.s32 	%r78, %r307, %r318;
	mul.lo.s32 	%r319, %r131, %r316;
	cvt.s64.s32 	%rd224, %r319;
	add.s64 	%rd70, %rd35, %rd224;
	add.s32 	%r320, %r2378, %r58;
	add.s32 	%r2383, %r320, %r57;
	add.s64 	%rd71, %rd35, %rd223;
	add.s64 	%rd72, %rd35, %rd222;
	add.s64 	%rd73, %rd35, %rd221;
	add.s64 	%rd74, %rd34, %rd205;
	add.s64 	%rd75, %rd34, %rd220;
	add.s64 	%rd76, %rd34, %rd206;
	add.s64 	%rd77, %rd34, %rd219;
	add.s64 	%rd78, %rd34, %rd207;
	add.s64 	%rd79, %rd34, %rd218;
	add.s64 	%rd80, %rd34, %rd208;
	add.s64 	%rd81, %rd34, %rd217;
	add.s64 	%rd82, %rd34, %rd209;
	add.s64 	%rd83, %rd34, %rd216;
	add.s64 	%rd84, %rd34, %rd210;
	add.s64 	%rd85, %rd34, %rd215;
	add.s64 	%rd86, %rd34, %rd211;
	add.s64 	%rd87, %rd34, %rd214;
	add.s64 	%rd88, %rd34, %rd212;
	add.s64 	%rd89, %rd34, %rd213;
	shl.b64 	%rd225, %rd68, 2;
	add.s64 	%rd90, %rd3, %rd225;
	mov.f32 	%f777, 0f00000000;
$L__BB4_39:
	cvt.s64.s32 	%rd234, %r2378;
	mul.lo.s64 	%rd235, %rd234, %rd36;
	cvt.s64.s32 	%rd236, %r2383;
	add.s64 	%rd237, %rd70, %rd236;
	mad.lo.s64 	%rd238, %rd237, 18, %rd2;
	add.s64 	%rd239, %rd71, %rd236;
	mad.lo.s64 	%rd240, %rd239, 18, %rd2;
	add.s64 	%rd241, %rd72, %rd236;
	mad.lo.s64 	%rd242, %rd241, 18, %rd2;
	add.s64 	%rd243, %rd73, %rd236;
	mad.lo.s64 	%rd244, %rd243, 18, %rd2;
	add.s64 	%rd245, %rd74, %rd236;
	mad.lo.s64 	%rd246, %rd245, 18, %rd46;
	add.s64 	%rd247, %rd75, %rd236;
	mad.lo.s64 	%rd248, %rd247, 18, %rd46;
	add.s64 	%rd249, %rd76, %rd236;
	mad.lo.s64 	%rd250, %rd249, 18, %rd46;
	add.s64 	%rd251, %rd77, %rd236;
	mad.lo.s64 	%rd252, %rd251, 18, %rd46;
	add.s64 	%rd253, %rd78, %rd236;
	mad.lo.s64 	%rd254, %rd253, 18, %rd46;
	add.s64 	%rd255, %rd79, %rd236;
	mad.lo.s64 	%rd256, %rd255, 18, %rd46;
	add.s64 	%rd257, %rd80, %rd236;
	mad.lo.s64 	%rd258, %rd257, 18, %rd46;
	add.s64 	%rd259, %rd81, %rd236;
	mad.lo.s64 	%rd260, %rd259, 18, %rd46;
	add.s64 	%rd261, %rd82, %rd236;
	mad.lo.s64 	%rd262, %rd261, 18, %rd46;
	add.s64 	%rd263, %rd83, %rd236;
	mad.lo.s64 	%rd264, %rd263, 18, %rd46;
	add.s64 	%rd265, %rd84, %rd236;
	mad.lo.s64 	%rd266, %rd265, 18, %rd46;
	add.s64 	%rd267, %rd85, %rd236;
	mad.lo.s64 	%rd268, %rd267, 18, %rd46;
	add.s64 	%rd269, %rd86, %rd236;
	mad.lo.s64 	%rd270, %rd269, 18, %rd46;
	add.s64 	%rd271, %rd87, %rd236;
	mad.lo.s64 	%rd272, %rd271, 18, %rd46;
	add.s64 	%rd273, %rd88, %rd236;
	mad.lo.s64 	%rd274, %rd273, 18, %rd46;
	add.s64 	%rd275, %rd89, %rd236;
	mad.lo.s64 	%rd276, %rd275, 18, %rd46;
	ld.global.nc.u16 	%rs5, [%rd246+-2];
	cvt.u32.u16 	%r866, %rs5;
	ld.global.nc.u16 	%rs6, [%rd246];
	cvt.u32.u16 	%r867, %rs6;
	shl.b32 	%r868, %r867, 16;
	or.b32  	%r869, %r868, %r866;
	and.b32  	%r323, %r869, 252645135;
	add.s32 	%r870, %r323, 2021161080;
	xor.b32  	%r871, %r870, -2139062144;
	xor.b32  	%r872, %r323, 134744072;
	xor.b32  	%r873, %r870, %r869;
	and.b32  	%r321, %r873, %r872;
	// begin inline asm
	prmt.b32 %r321, %r321, 0, 0xba98;
	// end inline asm
	// begin inline asm
	prmt.b32 %r323, %r323, 0, 0xba98;
	// end inline asm
	xor.b32  	%r874, %r323, 2139062143;
	not.b32 	%r875, %r321;
	and.b32  	%r876, %r871, %r875;
	and.b32  	%r877, %r874, %r321;
	or.b32  	%r878, %r876, %r877;
	st.shared.u32 	[%r59], %r878;
	shr.u32 	%r879, %r869, 4;
	and.b32  	%r327, %r879, 252645135;
	add.s32 	%r880, %r327, 2021161080;
	xor.b32  	%r881, %r880, -2139062144;
	xor.b32  	%r882, %r327, 134744072;
	xor.b32  	%r883, %r880, %r879;
	and.b32  	%r325, %r883, %r882;
	// begin inline asm
	prmt.b32 %r325, %r325, 0, 0xba98;
	// end inline asm
	// begin inline asm
	prmt.b32 %r327, %r327, 0, 0xba98;
	// end inline asm
	xor.b32  	%r884, %r327, 2139062143;
	not.b32 	%r885, %r325;
	and.b32  	%r886, %r881, %r885;
	and.b32  	%r887, %r884, %r325;
	or.b32  	%r888, %r886, %r887;
	st.shared.u32 	[%r59+16], %r888;
	ld.global.nc.u16 	%rs7, [%rd250+-2];
	cvt.u32.u16 	%r889, %rs7;
	ld.global.nc.u16 	%rs8, [%rd250];
	cvt.u32.u16 	%r890, %rs8;
	shl.b32 	%r891, %r890, 16;
	or.b32  	%r892, %r891, %r889;
	and.b32  	%r331, %r892, 252645135;
	add.s32 	%r893, %r331, 2021161080;
	xor.b32  	%r894, %r893, -2139062144;
	xor.b32  	%r895, %r331, 134744072;
	xor.b32  	%r896, %r893, %r892;
	and.b32  	%r329, %r896, %r895;
	// begin inline asm
	prmt.b32 %r329, %r329, 0, 0xba98;
	// end inline asm
	// begin inline asm
	prmt.b32 %r331, %r331, 0, 0xba98;
	// end inline asm
	xor.b32  	%r897, %r331, 2139062143;
	not.b32 	%r898, %r329;
	and.b32  	%r899, %r894, %r898;
	and.b32  	%r900, %r897, %r329;
	or.b32  	%r901, %r899, %r900;
	st.shared.u32 	[%r60], %r901;
	shr.u32 	%r902, %r892, 4;
	and.b32  	%r335, %r902, 252645135;
	add.s32 	%r903, %r335, 2021161080;
	xor.b32  	%r904, %r903, -2139062144;
	xor.b32  	%r905, %r335, 134744072;
	xor.b32  	%r906, %r903, %r902;
	and.b32  	%r333, %r906, %r905;
	// begin inline asm
	prmt.b32 %r333, %r333, 0, 0xba98;
	// end inline asm
	// begin inline asm
	prmt.b32 %r335, %r335, 0, 0xba98;
	// end inline asm
	xor.b32  	%r907, %r335, 2139062143;
	not.b32 	%r908, %r333;
	and.b32  	%r909, %r904, %r908;
	and.b32  	%r910, %r907, %r333;
	or.b32  	%r911, %r909, %r910;
	st.shared.u32 	[%r60+16], %r911;
	ld.global.nc.u16 	%rs9, [%rd254+-2];
	cvt.u32.u16 	%r912, %rs9;
	ld.global.nc.u16 	%rs10, [%rd254];
	cvt.u32.u16 	%r913, %rs10;
	shl.b32 	%r914, %r913, 16;
	or.b32  	%r915, %r914, %r912;
	and.b32  	%r339, %r915, 252645135;
	add.s32 	%r916, %r339, 2021161080;
	xor.b32  	%r917, %r916, -2139062144;
	xor.b32  	%r918, %r339, 134744072;
	xor.b32  	%r919, %r916, %r915;
	and.b32  	%r337, %r919, %r918;
	// begin inline asm
	prmt.b32 %r337, %r337, 0, 0xba98;
	// end inline asm
	// begin inline asm
	prmt.b32 %r339, %r339, 0, 0xba98;
	// end inline asm
	xor.b32  	%r920, %r339, 2139062143;
	not.b32 	%r921, %r337;
	and.b32  	%r922, %r917, %r921;
	and.b32  	%r923, %r920, %r337;
	or.b32  	%r924, %r922, %r923;
	st.shared.u32 	[%r61], %r924;
	shr.u32 	%r925, %r915, 4;
	and.b32  	%r343, %r925, 252645135;
	add.s32 	%r926, %r343, 2021161080;
	xor.b32  	%r927, %r926, -2139062144;
	xor.b32  	%r928, %r343, 134744072;
	xor.b32  	%r929, %r926, %r925;
	and.b32  	%r341, %r929, %r928;
	// begin inline asm
	prmt.b32 %r341, %r341, 0, 0xba98;
	// end inline asm
	// begin inline asm
	prmt.b32 %r343, %r343, 0, 0xba98;
	// end inline asm
	xor.b32  	%r930, %r343, 2139062143;
	not.b32 	%r931, %r341;
	and.b32  	%r932, %r927, %r931;
	and.b32  	%r933, %r930, %r341;
	or.b32  	%r934, %r932, %r933;
	st.shared.u32 	[%r61+16], %r934;
	ld.global.nc.u16 	%rs11, [%rd258+-2];
	cvt.u32.u16 	%r935, %rs11;
	ld.global.nc.u16 	%rs12, [%rd258];
	cvt.u32.u16 	%r936, %rs12;
	shl.b32 	%r937, %r936, 16;
	or.b32  	%r938, %r937, %r935;
	and.b32  	%r347, %r938, 252645135;
	add.s32 	%r939, %r347, 2021161080;
	xor.b32  	%r940, %r939, -2139062144;
	xor.b32  	%r941, %r347, 134744072;
	xor.b32  	%r942, %r939, %r938;
	and.b32  	%r345, %r942, %r941;
	// begin inline asm
	prmt.b32 %r345, %r345, 0, 0xba98;
	// end inline asm
	// begin inline asm
	prmt.b32 %r347, %r347, 0, 0xba98;
	// end inline asm
	xor.b32  	%r943, %r347, 2139062143;
	not.b32 	%r944, %r345;
	and.b32  	%r945, %r940, %r944;
	and.b32  	%r946, %r943, %r345;
	or.b32  	%r947, %r945, %r946;
	st.shared.u32 	[%r62], %r947;
	shr.u32 	%r948, %r938, 4;
	and.b32  	%r351, %r948, 252645135;
	add.s32 	%r949, %r351, 2021161080;
	xor.b32  	%r950, %r949, -2139062144;
	xor.b32  	%r951, %r351, 134744072;
	xor.b32  	%r952, %r949, %r948;
	and.b32  	%r349, %r952, %r951;
	// begin inline asm
	prmt.b32 %r349, %r349, 0, 0xba98;
	// end inline asm
	// begin inline asm
	prmt.b32 %r351, %r351, 0, 0xba98;
	// end inline asm
	xor.b32  	%r953, %r351, 2139062143;
	not.b32 	%r954, %r349;
	and.b32  	%r955, %r950, %r954;
	and.b32  	%r956, %r953, %r349;
	or.b32  	%r957, %r955, %r956;
	st.shared.u32 	[%r62+16], %r957;
	ld.global.nc.u16 	%rs13, [%rd262+-2];
	cvt.u32.u16 	%r958, %rs13;
	ld.global.nc.u16 	%rs14, [%rd262];
	cvt.u32.u16 	%r959, %rs14;
	shl.b32 	%r960, %r959, 16;
	or.b32  	%r961, %r960, %r958;
	and.b32  	%r355, %r961, 252645135;
	add.s32 	%r962, %r355, 2021161080;
	xor.b32  	%r963, %r962, -2139062144;
	xor.b32  	%r964, %r355, 134744072;
	xor.b32  	%r965, %r962, %r961;
	and.b32  	%r353, %r965, %r964;
	// begin inline asm
	prmt.b32 %r353, %r353, 0, 0xba98;
	// end inline asm
	// begin inline asm
	prmt.b32 %r355, %r355, 0, 0xba98;
	// end inline asm
	xor.b32  	%r966, %r355, 2139062143;
	not.b32 	%r967, %r353;
	and.b32  	%r968, %r963, %r967;
	and.b32  	%r969, %r966, %r353;
	or.b32  	%r970, %r968, %r969;
	st.shared.u32 	[%r63], %r970;
	shr.u32 	%r971, %r961, 4;
	and.b32  	%r359, %r971, 252645135;
	add.s32 	%r972, %r359, 2021161080;
	xor.b32  	%r973, %r972, -2139062144;
	xor.b32  	%r974, %r359, 134744072;
	xor.b32  	%r975, %r972, %r971;
	and.b32  	%r357, %r975, %r974;
	// begin inline asm
	prmt.b32 %r357, %r357, 0, 0xba98;
	// end inline asm
	// begin inline asm
	prmt.b32 %r359, %r359, 0, 0xba98;
	// end inline asm
	xor.b32  	%r976, %r359, 2139062143;
	not.b32 	%r977, %r357;
	and.b32  	%r978, %r973, %r977;
	and.b32  	%r979, %r976, %r357;
	or.b32  	%r980, %r978, %r979;
	st.shared.u32 	[%r63+16], %r980;
	ld.global.nc.u16 	%rs15, [%rd266+-2];
	cvt.u32.u16 	%r981, %rs15;
	ld.global.nc.u16 	%rs16, [%rd266];
	cvt.u32.u16 	%r982, %rs16;
	shl.b32 	%r983, %r982, 16;
	or.b32  	%r984, %r983, %r981;
	and.b32  	%r363, %r984, 252645135;
	add.s32 	%r985, %r363, 2021161080;
	xor.b32  	%r986, %r985, -2139062144;
	xor.b32  	%r987, %r363, 134744072;
	xor.b32  	%r988, %r985, %r984;
	and.b32  	%r361, %r988, %r987;
	// begin inline asm
	prmt.b32 %r361, %r361, 0, 0xba98;
	// end inline asm
	// begin inline asm
	prmt.b32 %r363, %r363, 0, 0xba98;
	// end inline asm
	xor.b32  	%r989, %r363, 2139062143;
	not.b32 	%r990, %r361;
	and.b32  	%r991, %r986, %r990;
	and.b32  	%r992, %r989, %r361;
	or.b32  	%r993, %r991, %r992;
	st.shared.u32 	[%r64], %r993;
	shr.u32 	%r994, %r984, 4;
	and.b32  	%r367, %r994, 252645135;
	add.s32 	%r995, %r367, 2021161080;
	xor.b32  	%r996, %r995, -2139062144;
	xor.b32  	%r997, %r367, 134744072;
	xor.b32  	%r998, %r995, %r994;
	and.b32  	%r365, %r998, %r997;
	// begin inline asm
	prmt.b32 %r365, %r365, 0, 0xba98;
	// end inline asm
	// begin inline asm
	prmt.b32 %r367, %r367, 0, 0xba98;
	// end inline asm
	xor.b32  	%r999, %r367, 2139062143;
	not.b32 	%r1000, %r365;
	and.b32  	%r1001, %r996, %r1000;
	and.b32  	%r1002, %r999, %r365;
	or.b32  	%r1003, %r1001, %r1002;
	st.shared.u32 	[%r64+16], %r1003;
	ld.global.nc.u16 	%rs17, [%rd270+-2];
	cvt.u32.u16 	%r1004, %rs17;
	ld.global.nc.u16 	%rs18, [%rd270];
	cvt.u32.u16 	%r1005, %rs18;
	shl.b32 	%r1006, %r1005, 16;
	or.b32  	%r1007, %r1006, %r1004;
	and.b32  	%r371, %r1007, 252645135;
	add.s32 	%r1008, %r371, 2021161080;
	xor.b32  	%r1009, %r1008, -2139062144;
	xor.b32  	%r1010, %r371, 134744072;
	xor.b32  	%r1011, %r1008, %r1007;
	and.b32  	%r369, %r1011, %r1010;
	// begin inline asm
	prmt.b32 %r369, %r369, 0, 0xba98;
	// end inline asm
	// begin inline asm
	prmt.b32 %r371, %r371, 0, 0xba98;
	// end inline asm
	xor.b32  	%r1012, %r371, 2139062143;
	not.b32 	%r1013, %r369;
	and.b32  	%r1014, %r1009, %r1013;
	and.b32  	%r1015, %r1012, %r369;
	or.b32  	%r1016, %r1014, %r1015;
	st.shared.u32 	[%r65], %r1016;
	shr.u32 	%r1017, %r1007, 4;
	and.b32  	%r375, %r1017, 252645135;
	add.s32 	%r1018, %r375, 2021161080;
	xor.b32  	%r1019, %r1018, -2139062144;
	xor.b32  	%r1020, %r375, 134744072;
	xor.b32  	%r1021, %r1018, %r1017;
	and.b32  	%r373, %r1021, %r1020;
	// begin inline asm
	prmt.b32 %r373, %r373, 0, 0xba98;
	// end inline asm
	// begin inline asm
	prmt.b32 %r375, %r375, 0, 0xba98;
	// end inline asm
	xor.b32  	%r1022, %r375, 2139062143;
	not.b32 	%r1023, %r373;
	and.b32  	%r1024, %r1019, %r1023;
	and.b32  	%r1025, %r1022, %r373;
	or.b32  	%r1026, %r1024, %r1025;
	st.shared.u32 	[%r65+16], %r1026;
	ld.global.nc.u16 	%rs19, [%rd274+-2];
	cvt.u32.u16 	%r1027, %rs19;
	ld.global.nc.u16 	%rs20, [%rd274];
	cvt.u32.u16 	%r1028, %rs20;
	shl.b32 	%r1029, %r1028, 16;
	or.b32  	%r1030, %r1029, %r1027;
	and.b32  	%r379, %r1030, 252645135;
	add.s32 	%r1031, %r379, 2021161080;
	xor.b32  	%r1032, %r1031, -2139062144;
	xor.b32  	%r1033, %r379, 134744072;
	xor.b32  	%r1034, %r1031, %r1030;
	and.b32  	%r377, %r1034, %r1033;
	// begin inline asm
	prmt.b32 %r377, %r377, 0, 0xba98;
	// end inline asm
	// begin inline asm
	prmt.b32 %r379, %r379, 0, 0xba98;
	// end inline asm
	xor.b32  	%r1035, %r379, 2139062143;
	not.b32 	%r1036, %r377;
	and.b32  	%r1037, %r1032, %r1036;
	and.b32  	%r1038, %r1035, %r377;
	or.b32  	%r1039, %r1037, %r1038;
	st.shared.u32 	[%r66], %r1039;
	shr.u32 	%r1040, %r1030, 4;
	and.b32  	%r383, %r1040, 252645135;
	add.s32 	%r1041, %r383, 2021161080;
	xor.b32  	%r1042, %r1041, -2139062144;
	xor.b32  	%r1043, %r383, 134744072;
	xor.b32  	%r1044, %r1041, %r1040;
	and.b32  	%r381, %r1044, %r1043;
	// begin inline asm
	prmt.b32 %r381, %r381, 0, 0xba98;
	// end inline asm
	// begin inline asm
	prmt.b32 %r383, %r383, 0, 0xba98;
	// end inline asm
	xor.b32  	%r1045, %r383, 2139062143;
	not.b32 	%r1046, %r381;
	and.b32  	%r1047, %r1042, %r1046;
	and.b32  	%r1048, %r1045, %r381;
	or.b32  	%r1049, %r1047, %r1048;
	st.shared.u32 	[%r66+16], %r1049;
	ld.global.nc.u16 	%rs21, [%rd276+-2];
	cvt.u32.u16 	%r1050, %rs21;
	ld.global.nc.u16 	%rs22, [%rd276];
	cvt.u32.u16 	%r1051, %rs22;
	shl.b32 	%r1052, %r1051, 16;
	or.b32  	%r1053, %r1052, %r1050;
	and.b32  	%r387, %r1053, 252645135;
	add.s32 	%r1054, %r387, 2021161080;
	xor.b32  	%r1055, %r1054, -2139062144;
	xor.b32  	%r1056, %r387, 134744072;
	xor.b32  	%r1057, %r1054, %r1053;
	and.b32  	%r385, %r1057, %r1056;
	// begin inline asm
	prmt.b32 %r385, %r385, 0, 0xba98;
	// end inline asm
	// begin inline asm
	prmt.b32 %r387, %r387, 0, 0xba98;
	// end inline asm
	xor.b32  	%r1058, %r387, 2139062143;
	not.b32 	%r1059, %r385;
	and.b32  	%r1060, %r1055, %r1059;
	and.b32  	%r1061, %r1058, %r385;
	or.b32  	%r1062, %r1060, %r1061;
	st.shared.u32 	[%r67], %r1062;
	shr.u32 	%r1063, %r1053, 4;
	and.b32  	%r391, %r1063, 252645135;
	add.s32 	%r1064, %r391, 2021161080;
	xor.b32  	%r1065, %r1064, -2139062144;
	xor.b32  	%r1066, %r391, 134744072;
	xor.b32  	%r1067, %r1064, %r1063;
	and.b32  	%r389, %r1067, %r1066;
	// begin inline asm
	prmt.b32 %r389, %r389, 0, 0xba98;
	// end inline asm
	// begin inline asm
	prmt.b32 %r391, %r391, 0, 0xba98;
	// end inline asm
	xor.b32  	%r1068, %r391, 2139062143;
	not.b32 	%r1069, %r389;
	and.b32  	%r1070, %r1065, %r1069;
	and.b32  	%r1071, %r1068, %r389;
	or.b32  	%r1072, %r1070, %r1071;
	st.shared.u32 	[%r67+16], %r1072;
	ld.global.nc.u16 	%rs23, [%rd272+-2];
	cvt.u32.u16 	%r1073, %rs23;
	ld.global.nc.u16 	%rs24, [%rd272];
	cvt.u32.u16 	%r1074, %rs24;
	shl.b32 	%r1075, %r1074, 16;
	or.b32  	%r1076, %r1075, %r1073;
	and.b32  	%r395, %r1076, 252645135;
	add.s32 	%r1077, %r395, 2021161080;
	xor.b32  	%r1078, %r1077, -2139062144;
	xor.b32  	%r1079, %r395, 134744072;
	xor.b32  	%r1080, %r1077, %r1076;
	and.b32  	%r393, %r1080, %r1079;
	// begin inline asm
	prmt.b32 %r393, %r393, 0, 0xba98;
	// end inline asm
	// begin inline asm
	prmt.b32 %r395, %r395, 0, 0xba98;
	// end inline asm
	xor.b32  	%r1081, %r395, 2139062143;
	not.b32 	%r1082, %r393;
	and.b32  	%r1083, %r1078, %r1082;
	and.b32  	%r1084, %r1081, %r393;
	or.b32  	%r1085, %r1083, %r1084;
	st.shared.u32 	[%r68], %r1085;
	shr.u32 	%r1086, %r1076, 4;
	and.b32  	%r399, %r1086, 252645135;
	add.s32 	%r1087, %r399, 2021161080;
	xor.b32  	%r1088, %r1087, -2139062144;
	xor.b32  	%r1089, %r399, 134744072;
	xor.b32  	%r1090, %r1087, %r1086;
	and.b32  	%r397, %r1090, %r1089;
	// begin inline asm
	prmt.b32 %r397, %r397, 0, 0xba98;
	// end inline asm
	// begin inline asm
	prmt.b32 %r399, %r399, 0, 0xba98;
	// end inline asm
	xor.b32  	%r1091, %r399, 2139062143;
	not.b32 	%r1092, %r397;
	and.b32  	%r1093, %r1088, %r1092;
	and.b32  	%r1094, %r1091, %r397;
	or.b32  	%r1095, %r1093, %r1094;
	st.shared.u32 	[%r68+16], %r1095;
	ld.global.nc.u16 	%rs25, [%rd268+-2];
	cvt.u32.u16 	%r1096, %rs25;
	ld.global.nc.u16 	%rs26, [%rd268];
	cvt.u32.u16 	%r1097, %rs26;
	shl.b32 	%r1098, %r1097, 16;
	or.b32  	%r1099, %r1098, %r1096;
	and.b32  	%r403, %r1099, 252645135;
	add.s32 	%r1100, %r403, 2021161080;
	xor.b32  	%r1101, %r1100, -2139062144;
	xor.b32  	%r1102, %r403, 134744072;
	xor.b32  	%r1103, %r1100, %r1099;
	and.b32  	%r401, %r1103, %r1102;
	// begin inline asm
	prmt.b32 %r401, %r401, 0, 0xba98;
	// end inline asm
	// begin inline asm
	prmt.b32 %r403, %r403, 0, 0xba98;
	// end inline asm
	xor.b32  	%r1104, %r403, 2139062143;
	not.b32 	%r1105, %r401;
	and.b32  	%r1106, %r1101, %r1105;
	and.b32  	%r1107, %r1104, %r401;
	or.b32  	%r1108, %r1106, %r1107;
	st.shared.u32 	[%r69], %r1108;
	shr.u32 	%r1109, %r1099, 4;
	and.b32  	%r407, %r1109, 252645135;
	add.s32 	%r1110, %r407, 2021161080;
	xor.b32  	%r1111, %r1110, -2139062144;
	xor.b32  	%r1112, %r407, 134744072;
	xor.b32  	%r1113, %r1110, %r1109;
	and.b32  	%r405, %r1113, %r1112;
	// begin inline asm
	prmt.b32 %r405, %r405, 0, 0xba98;
	// end inline asm
	// begin inline asm
	prmt.b32 %r407, %r407, 0, 0xba98;
	// end inline asm
	xor.b32  	%r1114, %r407, 2139062143;
	not.b32 	%r1115, %r405;
	and.b32  	%r1116, %r1111, %r1115;
	and.b32  	%r1117, %r1114, %r405;
	or.b32  	%r1118, %r1116, %r1117;
	st.shared.u32 	[%r69+16], %r1118;
	ld.global.nc.u16 	%rs27, [%rd264+-2];
	cvt.u32.u16 	%r1119, %rs27;
	ld.global.nc.u16 	%rs28, [%rd264];
	cvt.u32.u16 	%r1120, %rs28;
	shl.b32 	%r1121, %r1120, 16;
	or.b32  	%r1122, %r1121, %r1119;
	and.b32  	%r411, %r1122, 252645135;
	add.s32 	%r1123, %r411, 2021161080;
	xor.b32  	%r1124, %r1123, -2139062144;
	xor.b32  	%r1125, %r411, 134744072;
	xor.b32  	%r1126, %r1123, %r1122;
	and.b32  	%r409, %r1126, %r1125;
	// begin inline asm
	prmt.b32 %r409, %r409, 0, 0xba98;
	// end inline asm
	// begin inline asm
	prmt.b32 %r411, %r411, 0, 0xba98;
	// end inline asm
	xor.b32  	%r1127, %r411, 2139062143;
	not.b32 	%r1128, %r409;
	and.b32  	%r1129, %r1124, %r1128;
	and.b32  	%r1130, %r1127, %r409;
	or.b32  	%r1131, %r1129, %r1130;
	st.shared.u32 	[%r70], %r1131;
	shr.u32 	%r1132, %r1122, 4;
	and.b32  	%r415, %r1132, 252645135;
	add.s32 	%r1133, %r415, 2021161080;
	xor.b32  	%r1134, %r1133, -2139062144;
	xor.b32  	%r1135, %r415, 134744072;
	xor.b32  	%r1136, %r1133, %r1132;
	and.b32  	%r413, %r1136, %r1135;
	// begin inline asm
	prmt.b32 %r413, %r413, 0, 0xba98;
	// end inline asm
	// begin inline asm
	prmt.b32 %r415, %r415, 0, 0xba98;
	// end inline asm
	xor.b32  	%r1137, %r415, 2139062143;
	not.b32 	%r1138, %r413;
	and.b32  	%r1139, %r1134, %r1138;
	and.b32  	%r1140, %r1137, %r413;
	or.b32  	%r1141, %r1139, %r1140;
	st.shared.u32 	[%r70+16], %r1141;
	ld.global.nc.u16 	%rs29, [%rd260+-2];
	cvt.u32.u16 	%r1142, %rs29;
	ld.global.nc.u16 	%rs30, [%rd260];
	cvt.u32.u16 	%r1143, %rs30;
	shl.b32 	%r1144, %r1143, 16;
	or.b32  	%r1145, %r1144, %r1142;
	and.b32  	%r419, %r1145, 252645135;
	add.s32 	%r1146, %r419, 2021161080;
	xor.b32  	%r1147, %r1146, -2139062144;
	xor.b32  	%r1148, %r419, 134744072;
	xor.b32  	%r1149, %r1146, %r1145;
	and.b32  	%r417, %r1149, %r1148;
	// begin inline asm
	prmt.b32 %r417, %r417, 0, 0xba98;
	// end inline asm
	// begin inline asm
	prmt.b32 %r419, %r419, 0, 0xba98;
	// end inline asm
	xor.b32  	%r1150, %r419, 2139062143;
	not.b32 	%r1151, %r417;
	and.b32  	%r1152, %r1147, %r1151;
	and.b32  	%r1153, %r1150, %r417;
	or.b32  	%r1154, %r1152, %r1153;
	st.shared.u32 	[%r71], %r1154;
	shr.u32 	%r1155, %r1145, 4;
	and.b32  	%r423, %r1155, 252645135;
	add.s32 	%r1156, %r423, 2021161080;
	xor.b32  	%r1157, %r1156, -2139062144;
	xor.b32  	%r1158, %r423, 134744072;
	xor.b32  	%r1159, %r1156, %r1155;
	and.b32  	%r421, %r1159, %r1158;
	// begin inline asm
	prmt.b32 %r421, %r421, 0, 0xba98;
	// end inline asm
	// begin inline asm
	prmt.b32 %r423, %r423, 0, 0xba98;
	// end inline asm
	xor.b32  	%r1160, %r423, 2139062143;
	not.b32 	%r1161, %r421;
	and.b32  	%r1162, %r1157, %r1161;
	and.b32  	%r1163, %r1160, %r421;
	or.b32  	%r1164, %r1162, %r1163;
	st.shared.u32 	[%r71+16], %r1164;
	ld.global.nc.u16 	%rs31, [%rd256+-2];
	cvt.u32.u16 	%r1165, %rs31;
	ld.global.nc.u16 	%rs32, [%rd256];
	cvt.u32.u16 	%r1166, %rs32;
	shl.b32 	%r1167, %r1166, 16;
	or.b32  	%r1168, %r1167, %r1165;
	and.b32  	%r427, %r1168, 252645135;
	add.s32 	%r1169, %r427, 2021161080;
	xor.b32  	%r1170, %r1169, -2139062144;
	xor.b32  	%r1171, %r427, 134744072;
	xor.b32  	%r1172, %r1169, %r1168;
	and.b32  	%r425, %r1172, %r1171;
	// begin inline asm
	prmt.b32 %r425, %r425, 0, 0xba98;
	// end inline asm
	// begin inline asm
	prmt.b32 %r427, %r427, 0, 0xba98;
	// end inline asm
	xor.b32  	%r1173, %r427, 2139062143;
	not.b32 	%r1174, %r425;
	and.b32  	%r1175, %r1170, %r1174;
	and.b32  	%r1176, %r1173, %r425;
	or.b32  	%r1177, %r1175, %r1176;
	st.shared.u32 	[%r72], %r1177;
	shr.u32 	%r1178, %r1168, 4;
	and.b32  	%r431, %r1178, 252645135;
	add.s32 	%r1179, %r431, 2021161080;
	xor.b32  	%r1180, %r1179, -2139062144;
	xor.b32  	%r1181, %r431, 134744072;
	xor.b32  	%r1182, %r1179, %r1178;
	and.b32  	%r429, %r1182, %r1181;
	// begin inline asm
	prmt.b32 %r429, %r429, 0, 0xba98;
	// end inline asm
	// begin inline asm
	prmt.b32 %r431, %r431, 0, 0xba98;
	// end inline asm
	xor.b32  	%r1183, %r431, 2139062143;
	not.b32 	%r1184, %r429;
	and.b32  	%r1185, %r1180, %r1184;
	and.b32  	%r1186, %r1183, %r429;
	or.b32  	%r1187, %r1185, %r1186;
	st.shared.u32 	[%r72+16], %r1187;
	ld.global.nc.u16 	%rs33, [%rd252+-2];
	cvt.u32.u16 	%r1188, %rs33;
	ld.global.nc.u16 	%rs34, [%rd252];
	cvt.u32.u16 	%r1189, %rs34;
	shl.b32 	%r1190, %r1189, 16;
	or.b32  	%r1191, %r1190, %r1188;
	and.b32  	%r435, %r1191, 252645135;
	add.s32 	%r1192, %r435, 2021161080;
	xor.b32  	%r1193, %r1192, -2139062144;
	xor.b32  	%r1194, %r435, 134744072;
	xor.b32  	%r1195, %r1192, %r1191;
	and.b32  	%r433, %r1195, %r1194;
	// begin inline asm
	prmt.b32 %r433, %r433, 0, 0xba98;
	// end inline asm
	// begin inline asm
	prmt.b32 %r435, %r435, 0, 0xba98;
	// end inline asm
	xor.b32  	%r1196, %r435, 2139062143;
	not.b32 	%r1197, %r433;
	and.b32  	%r1198, %r1193, %r1197;
	and.b32  	%r1199, %r1196, %r433;
	or.b32  	%r1200, %r1198, %r1199;
	st.shared.u32 	[%r73], %r1200;
	shr.u32 	%r1201, %r1191, 4;
	and.b32  	%r439, %r1201, 252645135;
	add.s32 	%r1202, %r439, 2021161080;
	xor.b32  	%r1203, %r1202, -2139062144;
	xor.b32  	%r1204, %r439, 134744072;
	xor.b32  	%r1205, %r1202, %r1201;
	and.b32  	%r437, %r1205, %r1204;
	// begin inline asm
	prmt.b32 %r437, %r437, 0, 0xba98;
	// end inline asm
	// begin inline asm
	prmt.b32 %r439, %r439, 0, 0xba98;
	// end inline asm
	xor.b32  	%r1206, %r439, 2139062143;
	not.b32 	%r1207, %r437;
	and.b32  	%r1208, %r1203, %r1207;
	and.b32  	%r1209, %r1206, %r437;
	or.b32  	%r1210, %r1208, %r1209;
	st.shared.u32 	[%r73+16], %r1210;
	ld.global.nc.u16 	%rs35, [%rd248+-2];
	cvt.u32.u16 	%r1211, %rs35;
	ld.global.nc.u16 	%rs36, [%rd248];
	cvt.u32.u16 	%r1212, %rs36;
	shl.b32 	%r1213, %r1212, 16;
	or.b32  	%r1214, %r1213, %r1211;
	and.b32  	%r443, %r1214, 252645135;
	add.s32 	%r1215, %r443, 2021161080;
	xor.b32  	%r1216, %r1215, -2139062144;
	xor.b32  	%r1217, %r443, 134744072;
	xor.b32  	%r1218, %r1215, %r1214;
	and.b32  	%r441, %r1218, %r1217;
	// begin inline asm
	prmt.b32 %r441, %r441, 0, 0xba98;
	// end inline asm
	// begin inline asm
	prmt.b32 %r443, %r443, 0, 0xba98;
	// end inline asm
	xor.b32  	%r1219, %r443, 2139062143;
	not.b32 	%r1220, %r441;
	and.b32  	%r1221, %r1216, %r1220;
	and.b32  	%r1222, %r1219, %r441;
	or.b32  	%r1223, %r1221, %r1222;
	st.shared.u32 	[%r74], %r1223;
	shr.u32 	%r1224, %r1214, 4;
	and.b32  	%r447, %r1224, 252645135;
	add.s32 	%r1225, %r447, 2021161080;
	xor.b32  	%r1226, %r1225, -2139062144;
	xor.b32  	%r1227, %r447, 134744072;
	xor.b32  	%r1228, %r1225, %r1224;
	and.b32  	%r445, %r1228, %r1227;
	// begin inline asm
	prmt.b32 %r445, %r445, 0, 0xba98;
	// end inline asm
	// begin inline asm
	prmt.b32 %r447, %r447, 0, 0xba98;
	// end inline asm
	xor.b32  	%r1229, %r447, 2139062143;
	not.b32 	%r1230, %r445;
	and.b32  	%r1231, %r1226, %r1230;
	and.b32  	%r1232, %r1229, %r445;
	or.b32  	%r1233, %r1231, %r1232;
	st.shared.u32 	[%r74+16], %r1233;
	ld.global.nc.u16 	%rs1, [%rd244];
	// begin inline asm
	{  cvt.f32.f16 %f75, %rs1;}

	// end inline asm
	st.shared.f32 	[%r75], %f75;
	ld.global.nc.u16 	%rs2, [%rd242];
	// begin inline asm
	{  cvt.f32.f16 %f76, %rs2;}

	// end inline asm
	st.shared.f32 	[%r76], %f76;
	ld.global.nc.u16 	%rs3, [%rd240];
	// begin inline asm
	{  cvt.f32.f16 %f77, %rs3;}

	// end inline asm
	st.shared.f32 	[%r77], %f77;
	ld.global.nc.u16 	%rs4, [%rd238];
	// begin inline asm
	{  cvt.f32.f16 %f78, %rs4;}

	// end inline asm
	st.shared.f32 	[%r78], %f78;
	mad.lo.s64 	%rd277, %rd235, 9, %rd37;
	shl.b64 	%rd278, %rd277, 2;
	add.s64 	%rd279, %rd90, %rd278;
	ld.global.nc.u32 	%r1234, [%rd279];
	st.shared.u32 	[%r9], %r1234;
	ld.global.nc.u32 	%r1235, [%rd279+1024];
	st.shared.u32 	[%r9+1024], %r1235;
	ld.global.nc.u32 	%r1236, [%rd279+2048];
	st.shared.u32 	[%r9+2048], %r1236;
	ld.global.nc.u32 	%r1237, [%rd279+3072];
	st.shared.u32 	[%r9+3072], %r1237;
	bar.sync 	0;
	// begin inline asm
	ldmatrix.sync.aligned.m8n8.x4.b16 {%r449, %r450, %r451, %r452}, [%rd38];
	// end inline asm
	// begin inline asm
	ldmatrix.sync.aligned.m8n8.x4.b16 {%r453, %r454, %r455, %r456}, [%rd39];
	// end inline asm
	// begin inline asm
	ldmatrix.sync.aligned.m8n8.x4.b16 {%r457, %r458, %r459, %r460}, [%rd40];
	// end inline asm
	// begin inline asm
	ldmatrix.sync.aligned.m8n8.x4.b16 {%r461, %r462, %r463, %r464}, [%rd41];
	// end inline asm
	ld.shared.v4.f32 	{%f127, %f128, %f129, %f130}, [%r32];
	ld.shared.v4.f32 	{%f131, %f132, %f133, %f134}, [%r32+2432];
	ld.shared.u32 	%r475, [%r33];
	ld.shared.u32 	%r476, [%r33+16];
	ld.shared.v4.u32 	{%r465, %r481, %r497, %r513}, [%r34];
	// begin inline asm
	{.reg .f16 low,high;
  mov.b32 {low,high},%r465;
  cvt.f32.f16 %f79, low;}

	// end inline asm
	ld.shared.v4.u32 	{%r466, %r482, %r498, %r514}, [%r34+144];
	// begin inline asm
	{.reg .f16 low,high;
  mov.b32 {low,high},%r466;
  cvt.f32.f16 %f80, low;}

	// end inline asm
	mov.b32 	%r851, 0;
	mov.u32 	%r467, %r851;
	mov.u32 	%r468, %r851;
	mov.u32 	%r469, %r851;
	mov.u32 	%r470, %r851;
	// begin inline asm
	mma.sync.aligned.m16n8k32.row.col.s32.s8.s8.s32 {%r467, %r468, %r469, %r470}, {%r449, %r450, %r451, %r452}, {%r475, %r476}, {%r467, %r468, %r469, %r470};
	// end inline asm
	cvt.rn.f32.s32 	%f135, %r467;
	mul.f32 	%f136, %f127, %f135;
	fma.rn.f32 	%f137, %f136, %f79, %f788;
	cvt.rn.f32.s32 	%f138, %r468;
	mul.f32 	%f139, %f127, %f138;
	fma.rn.f32 	%f140, %f139, %f80, %f787;
	cvt.rn.f32.s32 	%f141, %r469;
	mul.f32 	%f142, %f131, %f141;
	fma.rn.f32 	%f143, %f142, %f79, %f786;
	cvt.rn.f32.s32 	%f144, %r470;
	mul.f32 	%f145, %f131, %f144;
	fma.rn.f32 	%f146, %f145, %f80, %f785;
	ld.shared.u32 	%r491, [%r33+32];
	ld.shared.u32 	%r492, [%r33+48];
	// begin inline asm
	{.reg .f16 low,high;
  mov.b32 {low,high},%r481;
  cvt.f32.f16 %f81, low;}

	// end inline asm
	// begin inline asm
	{.reg .f16 low,high;
  mov.b32 {low,high},%r482;
  cvt.f32.f16 %f82, low;}

	// end inline asm
	mov.u32 	%r483, %r851;
	mov.u32 	%r484, %r851;
	mov.u32 	%r485, %r851;
	mov.u32 	%r486, %r851;
	// begin inline asm
	mma.sync.aligned.m16n8k32.row.col.s32.s8.s8.s32 {%r483, %r484, %r485, %r486}, {%r453, %r454, %r455, %r456}, {%r491, %r492}, {%r483, %r484, %r485, %r486};
	// end inline asm
	cvt.rn.f32.s32 	%f147, %r483;
	mul.f32 	%f148, %f128, %f147;
	fma.rn.f32 	%f149, %f148, %f81, %f137;
	cvt.rn.f32.s32 	%f150, %r484;
	mul.f32 	%f151, %f128, %f150;
	fma.rn.f32 	%f152, %f151, %f82, %f140;
	cvt.rn.f32.s32 	%f153, %r485;
	mul.f32 	%f154, %f132, %f153;
	fma.rn.f32 	%f155, %f154, %f81, %f143;
	cvt.rn.f32.s32 	%f156, %r486;
	mul.f32 	%f157, %f132, %f156;
	fma.rn.f32 	%f158, %f157, %f82, %f146;
	ld.shared.u32 	%r507, [%r33+64];
	ld.shared.u32 	%r508, [%r33+80];
	// begin inline asm
	{.reg .f16 low,high;
  mov.b32 {low,high},%r497;
  cvt.f32.f16 %f83, low;}

	// end inline asm
	// begin inline asm
	{.reg .f16 low,high;
  mov.b32 {low,high},%r498;
  cvt.f32.f16 %f84, low;}

	// end inline asm
	mov.u32 	%r499, %r851;
	mov.u32 	%r500, %r851;
	mov.u32 	%r501, %r851;
	mov.u32 	%r502, %r851;
	// begin inline asm
	mma.sync.aligned.m16n8k32.row.col.s32.s8.s8.s32 {%r499, %r500, %r501, %r502}, {%r457, %r458, %r459, %r460}, {%r507, %r508}, {%r499, %r500, %r501, %r502};
	// end inline asm
	cvt.rn.f32.s32 	%f159, %r499;
	mul.f32 	%f160, %f129, %f159;
	fma.rn.f32 	%f161, %f160, %f83, %f149;
	cvt.rn.f32.s32 	%f162, %r500;
	mul.f32 	%f163, %f129, %f162;
	fma.rn.f32 	%f164, %f163, %f84, %f152;
	cvt.rn.f32.s32 	%f165, %r501;
	mul.f32 	%f166, %f133, %f165;
	fma.rn.f32 	%f167, %f166, %f83, %f155;
	cvt.rn.f32.s32 	%f168, %r502;
	mul.f32 	%f169, %f133, %f168;
	fma.rn.f32 	%f170, %f169, %f84, %f158;
	ld.shared.u32 	%r523, [%r33+96];
	ld.shared.u32 	%r524, [%r33+112];
	// begin inline asm
	{.reg .f16 low,high;
  mov.b32 {low,high},%r513;
  cvt.f32.f16 %f85, low;}

	// end inline asm
	// begin inline asm
	{.reg .f16 low,high;
  mov.b32 {low,high},%r514;
  cvt.f32.f16 %f86, low;}

	// end inline asm
	mov.u32 	%r515, %r851;
	mov.u32 	%r516, %r851;
	mov.u32 	%r517, %r851;
	mov.u32 	%r518, %r851;
	// begin inline asm
	mma.sync.aligned.m16n8k32.row.col.s32.s8.s8.s32 {%r515, %r516, %r517, %r518}, {%r461, %r462, %r463, %r464}, {%r523, %r524}, {%r515, %r516, %r517, %r518};
	// end inline asm
	cvt.rn.f32.s32 	%f171, %r515;
	mul.f32 	%f172, %f130, %f171;
	fma.rn.f32 	%f173, %f172, %f85, %f161;
	cvt.rn.f32.s32 	%f174, %r516;
	mul.f32 	%f175, %f130, %f174;
	fma.rn.f32 	%f176, %f175, %f86, %f164;
	cvt.rn.f32.s32 	%f177, %r517;
	mul.f32 	%f178, %f134, %f177;
	fma.rn.f32 	%f179, %f178, %f85, %f167;
	cvt.rn.f32.s32 	%f180, %r518;
	mul.f32 	%f181, %f134, %f180;
	fma.rn.f32 	%f182, %f181, %f86, %f170;
	ld.shared.u32 	%r539, [%r33+1152];
	ld.shared.u32 	%r540, [%r33+1168];
	ld.shared.v4.u32 	{%r529, %r545, %r561, %r577}, [%r34+1152];
	// begin inline asm
	{.reg .f16 low,high;
  mov.b32 {low,high},%r529;
  cvt.f32.f16 %f87, low;}

	// end inline asm
	ld.shared.v4.u32 	{%r530, %r546, %r562, %r578}, [%r34+1296];
	// begin inline asm
	{.reg .f16 low,high;
  mov.b32 {low,high},%r530;
  cvt.f32.f16 %f88, low;}

	// end inline asm
	mov.u32 	%r531, %r851;
	mov.u32 	%r532, %r851;
	mov.u32 	%r533, %r851;
	mov.u32 	%r534, %r851;
	// begin inline asm
	mma.sync.aligned.m16n8k32.row.col.s32.s8.s8.s32 {%r531, %r532, %r533, %r534}, {%r449, %r450, %r451, %r452}, {%r539, %r540}, {%r531, %r532, %r533, %r534};
	// end inline asm
	cvt.rn.f32.s32 	%f183, %r531;
	mul.f32 	%f184, %f127, %f183;
	fma.rn.f32 	%f185, %f184, %f87, %f784;
	cvt.rn.f32.s32 	%f186, %r532;
	mul.f32 	%f187, %f127, %f186;
	fma.rn.f32 	%f188, %f187, %f88, %f783;
	cvt.rn.f32.s32 	%f189, %r533;
	mul.f32 	%f190, %f131, %f189;
	fma.rn.f32 	%f191, %f190, %f87, %f782;
	cvt.rn.f32.s32 	%f192, %r534;
	mul.f32 	%f193, %f131, %f192;
	fma.rn.f32 	%f194, %f193, %f88, %f781;
	ld.shared.u32 	%r555, [%r33+1184];
	ld.shared.u32 	%r556, [%r33+1200];
	// begin inline asm
	{.reg .f16 low,high;
  mov.b32 {low,high},%r545;
  cvt.f32.f16 %f89, low;}

	// end inline asm
	// begin inline asm
	{.reg .f16 low,high;
  mov.b32 {low,high},%r546;
  cvt.f32.f16 %f90, low;}

	// end inline asm
	mov.u32 	%r547, %r851;
	mov.u32 	%r548, %r851;
	mov.u32 	%r549, %r851;
	mov.u32 	%r550, %r851;
	// begin inline asm
	mma.sync.aligned.m16n8k32.row.col.s32.s8.s8.s32 {%r547, %r548, %r549, %r550}, {%r453, %r454, %r455, %r456}, {%r555, %r556}, {%r547, %r548, %r549, %r550};
	// end inline asm
	cvt.rn.f32.s32 	%f195, %r547;
	mul.f32 	%f196, %f128, %f195;
	fma.rn.f32 	%f197, %f196, %f89, %f185;
	cvt.rn.f32.s32 	%f198, %r548;
	mul.f32 	%f199, %f128, %f198;
	fma.rn.f32 	%f200, %f199, %f90, %f188;
	cvt.rn.f32.s32 	%f201, %r549;
	mul.f32 	%f202, %f132, %f201;
	fma.rn.f32 	%f203, %f202, %f89, %f191;
	cvt.rn.f32.s32 	%f204, %r550;
	mul.f32 	%f205, %f132, %f204;
	fma.rn.f32 	%f206, %f205, %f90, %f194;
	ld.shared.u32 	%r571, [%r33+1216];
	ld.shared.u32 	%r572, [%r33+1232];
	// begin inline asm
	{.reg .f16 low,high;
  mov.b32 {low,high},%r561;
  cvt.f32.f16 %f91, low;}

	// end inline asm
	// begin inline asm
	{.reg .f16 low,high;
  mov.b32 {low,high},%r562;
  cvt.f32.f16 %f92, low;}

	// end inline asm
	mov.u32 	%r563, %r851;
	mov.u32 	%r564, %r851;
	mov.u32 	%r565, %r851;
	mov.u32 	%r566, %r851;
	// begin inline asm
	mma.sync.aligned.m16n8k32.row.col.s32.s8.s8.s32 {%r563, %r564, %r565, %r566}, {%r457, %r458, %r459, %r460}, {%r571, %r572}, {%r563, %r564, %r565, %r566};
	// end inline asm
	cvt.rn.f32.s32 	%f207, %r563;
	mul.f32 	%f208, %f129, %f207;
	fma.rn.f32 	%f209, %f208, %f91, %f197;
	cvt.rn.f32.s32 	%f210, %r564;
	mul.f32 	%f211, %f129, %f210;
	fma.rn.f32 	%f212, %f211, %f92, %f200;
	cvt.rn.f32.s32 	%f213, %r565;
	mul.f32 	%f214, %f133, %f213;
	fma.rn.f32 	%f215, %f214, %f91, %f203;
	cvt.rn.f32.s32 	%f216, %r566;
	mul.f32 	%f217, %f133, %f216;
	fma.rn.f32 	%f218, %f217, %f92, %f206;
	ld.shared.u32 	%r587, [%r33+1248];
	ld.shared.u32 	%r588, [%r33+1264];
	// begin inline asm
	{.reg .f16 low,high;
  mov.b32 {low,high},%r577;
  cvt.f32.f16 %f93, low;}

	// end inline asm
	// begin inline asm
	{.reg .f16 low,high;
  mov.b32 {low,high},%r578;
  cvt.f32.f16 %f94, low;}

	// end inline asm
	mov.u32 	%r579, %r851;
	mov.u32 	%r580, %r851;
	mov.u32 	%r581, %r851;
	mov.u32 	%r582, %r851;
	// begin inline asm
	mma.sync.aligned.m16n8k32.row.col.s32.s8.s8.s32 {%r579, %r580, %r581, %r582}, {%r461, %r462, %r463, %r464}, {%r587, %r588}, {%r579, %r580, %r581, %r582};
	// end inline asm
	cvt.rn.f32.s32 	%f219, %r579;
	mul.f32 	%f220, %f130, %f219;
	fma.rn.f32 	%f221, %f220, %f93, %f209;
	cvt.rn.f32.s32 	%f222, %r580;
	mul.f32 	%f223, %f130, %f222;
	fma.rn.f32 	%f224, %f223, %f94, %f212;
	cvt.rn.f32.s32 	%f225, %r581;
	mul.f32 	%f226, %f134, %f225;
	fma.rn.f32 	%f227, %f226, %f93, %f215;
	cvt.rn.f32.s32 	%f228, %r582;
	mul.f32 	%f229, %f134, %f228;
	fma.rn.f32 	%f230, %f229, %f94, %f218;
	ld.shared.u32 	%r603, [%r33+2304];
	ld.shared.u32 	%r604, [%r33+2320];
	ld.shared.v4.u32 	{%r593, %r609, %r625, %r641}, [%r34+2304];
	// begin inline asm
	{.reg .f16 low,high;
  mov.b32 {low,high},%r593;
  cvt.f32.f16 %f95, low;}

	// end inline asm
	ld.shared.v4.u32 	{%r594, %r610, %r626, %r642}, [%r34+2448];
	// begin inline asm
	{.reg .f16 low,high;
  mov.b32 {low,high},%r594;
  cvt.f32.f16 %f96, low;}

	// end inline asm
	mov.u32 	%r595, %r851;
	mov.u32 	%r596, %r851;
	mov.u32 	%r597, %r851;
	mov.u32 	%r598, %r851;
	// begin inline asm
	mma.sync.aligned.m16n8k32.row.col.s32.s8.s8.s32 {%r595, %r596, %r597, %r598}, {%r449, %r450, %r451, %r452}, {%r603, %r604}, {%r595, %r596, %r597, %r598};
	// end inline asm
	cvt.rn.f32.s32 	%f231, %r595;
	mul.f32 	%f232, %f127, %f231;
	fma.rn.f32 	%f233, %f232, %f95, %f780;
	cvt.rn.f32.s32 	%f234, %r596;
	mul.f32 	%f235, %f127, %f234;
	fma.rn.f32 	%f236, %f235, %f96, %f779;
	cvt.rn.f32.s32 	%f237, %r597;
	mul.f32 	%f238, %f131, %f237;
	fma.rn.f32 	%f239, %f238, %f95, %f778;
	cvt.rn.f32.s32 	%f240, %r598;
	mul.f32 	%f241, %f131, %f240;
	fma.rn.f32 	%f242, %f241, %f96, %f777;
	ld.shared.u32 	%r619, [%r33+2336];
	ld.shared.u32 	%r620, [%r33+2352];
	// begin inline asm
	{.reg .f16 low,high;
  mov.b32 {low,high},%r609;
  cvt.f32.f16 %f97, low;}

	// end inline asm
	// begin inline asm
	{.reg .f16 low,high;
  mov.b32 {low,high},%r610;
  cvt.f32.f16 %f98, low;}

	// end inline asm
	mov.u32 	%r611, %r851;
	mov.u32 	%r612, %r851;
	mov.u32 	%r613, %r851;
	mov.u32 	%r614, %r851;
	// begin inline asm
	mma.sync.aligned.m16n8k32.row.col.s32.s8.s8.s32 {%r611, %r612, %r613, %r614}, {%r453, %r454, %r455, %r456}, {%r619, %r620}, {%r611, %r612, %r613, %r614};
	// end inline asm
	cvt.rn.f32.s32 	%f243, %r611;
	mul.f32 	%f244, %f128, %f243;
	fma.rn.f32 	%f245, %f244, %f97, %f233;
	cvt.rn.f32.s32 	%f246, %r612;
	mul.f32 	%f247, %f128, %f246;
	fma.rn.f32 	%f248, %f247, %f98, %f236;
	cvt.rn.f32.s32 	%f249, %r613;
	mul.f32 	%f250, %f132, %f249;
	fma.rn.f32 	%f251, %f250, %f97, %f239;
	cvt.rn.f32.s32 	%f252, %r614;
	mul.f32 	%f253, %f132, %f252;
	fma.rn.f32 	%f254, %f253, %f98, %f242;
	ld.shared.u32 	%r635, [%r33+2368];
	ld.shared.u32 	%r636, [%r33+2384];
	// begin inline asm
	{.reg .f16 low,high;
  mov.b32 {low,high},%r625;
  cvt.f32.f16 %f99, low;}

	// end inline asm
	// begin inline asm
	{.reg .f16 low,high;
  mov.b32 {low,high},%r626;
  cvt.f32.f16 %f100, low;}

	// end inline asm
	mov.u32 	%r627, %r851;
	mov.u32 	%r628, %r851;
	mov.u32 	%r629, %r851;
	mov.u32 	%r630, %r851;
	// begin inline asm
	mma.sync.aligned.m16n8k32.row.col.s32.s8.s8.s32 {%r627, %r628, %r629, %r630}, {%r457, %r458, %r459, %r460}, {%r635, %r636}, {%r627, %r628, %r629, %r630};
	// end inline asm
	cvt.rn.f32.s32 	%f255, %r627;
	mul.f32 	%f256, %f129, %f255;
	fma.rn.f32 	%f257, %f256, %f99, %f245;
	cvt.rn.f32.s32 	%f258, %r628;
	mul.f32 	%f259, %f129, %f258;
	fma.rn.f32 	%f260, %f259, %f100, %f248;
	cvt.rn.f32.s32 	%f261, %r629;
	mul.f32 	%f262, %f133, %f261;
	fma.rn.f32 	%f263, %f262, %f99, %f251;
	cvt.rn.f32.s32 	%f264, %r630;
	mul.f32 	%f265, %f133, %f264;
	fma.rn.f32 	%f266, %f265, %f100, %f254;
	ld.shared.u32 	%r651, [%r33+2400];
	ld.shared.u32 	%r652, [%r33+2416];
	// begin inline asm
	{.reg .f16 low,high;
  mov.b32 {low,high},%r641;
  cvt.f32.f16 %f101, low;}

	// end inline asm
	// begin inline asm
	{.reg .f16 low,high;
  mov.b32 {low,high},%r642;
  cvt.f32.f16 %f102, low;}

	// end inline asm
	mov.u32 	%r643, %r851;
	mov.u32 	%r644, %r851;
	mov.u32 	%r645, %r851;
	mov.u32 	%r646, %r851;
	// begin inline asm
	mma.sync.aligned.m16n8k32.row.col.s32.s8.s8.s32 {%r643, %r644, %r645, %r646}, {%r461, %r462, %r463, %r464}, {%r651, %r652}, {%r643, %r644, %r645, %r646};
	// end inline asm
	cvt.rn.f32.s32 	%f267, %r643;
	mul.f32 	%f268, %f130, %f267;
	fma.rn.f32 	%f269, %f268, %f101, %f257;
	cvt.rn.f32.s32 	%f270, %r644;
	mul.f32 	%f271, %f130, %f270;
	fma.rn.f32 	%f272, %f271, %f102, %f260;
	cvt.rn.f32.s32 	%f273, %r645;
	mul.f32 	%f274, %f134, %f273;
	fma.rn.f32 	%f275, %f274, %f101, %f263;
	cvt.rn.f32.s32 	%f276, %r646;
	mul.f32 	%f277, %f134, %f276;
	fma.rn.f32 	%f278, %f277, %f102, %f266;
	bar.sync 	0;
	mad.lo.s64 	%rd280, %rd36, 144, %rd279;
	ld.global.nc.u32 	%r1238, [%rd280];
	st.shared.u32 	[%r9], %r1238;
	ld.global.nc.u32 	%r1239, [%rd280+1024];
	st.shared.u32 	[%r9+1024], %r1239;
	ld.global.nc.u32 	%r1240, [%rd280+2048];
	st.shared.u32 	[%r9+2048], %r1240;
	ld.global.nc.u32 	%r1241, [%rd280+3072];
	st.shared.u32 	[%r9+3072], %r1241;
	bar.sync 	0;
	// begin inline asm
	ldmatrix.sync.aligned.m8n8.x4.b16 {%r657, %r658, %r659, %r660}, [%rd42];
	// end inline asm
	// begin inline asm
	ldmatrix.sync.aligned.m8n8.x4.b16 {%r661, %r662, %r663, %r664}, [%rd43];
	// end inline asm
	// begin inline asm
	ldmatrix.sync.aligned.m8n8.x4.b16 {%r665, %r666, %r667, %r668}, [%rd44];
	// end inline asm
	// begin inline asm
	ldmatrix.sync.aligned.m8n8.x4.b16 {%r669, %r670, %r671, %r672}, [%rd45];
	// end inline asm
	ld.shared.v4.f32 	{%f279, %f280, %f281, %f282}, [%r32+16];
	ld.shared.v4.f32 	{%f283, %f284, %f285, %f286}, [%r32+2448];
	ld.shared.u32 	%r683, [%r33];
	ld.shared.u32 	%r684, [%r33+16];
	ld.shared.v4.u32 	{%r673, %r689, %r705, %r721}, [%r34];
	// begin inline asm
	{.reg .f16 low,high;
  mov.b32 {low,high},%r673;
  cvt.f32.f16 %f103, low;}

	// end inline asm
	ld.shared.v4.u32 	{%r674, %r690, %r706, %r722}, [%r34+144];
	// begin inline asm
	{.reg .f16 low,high;
  mov.b32 {low,high},%r674;
  cvt.f32.f16 %f104, low;}

	// end inline asm
	mov.u32 	%r675, %r851;
	mov.u32 	%r676, %r851;
	mov.u32 	%r677, %r851;
	mov.u32 	%r678, %r851;
	// begin inline asm
	mma.sync.aligned.m16n8k32.row.col.s32.s8.s8.s32 {%r675, %r676, %r677, %r678}, {%r657, %r658, %r659, %r660}, {%r683, %r684}, {%r675, %r676, %r677, %r678};
	// end inline asm
	cvt.rn.f32.s32 	%f287, %r675;
	mul.f32 	%f288, %f279, %f287;
	fma.rn.f32 	%f289, %f288, %f103, %f173;
	cvt.rn.f32.s32 	%f290, %r676;
	mul.f32 	%f291, %f279, %f290;
	fma.rn.f32 	%f292, %f291, %f104, %f176;
	cvt.rn.f32.s32 	%f293, %r677;
	mul.f32 	%f294, %f283, %f293;
	fma.rn.f32 	%f295, %f294, %f103, %f179;
	cvt.rn.f32.s32 	%f296, %r678;
	mul.f32 	%f297, %f283, %f296;
	fma.rn.f32 	%f298, %f297, %f104, %f182;
	ld.shared.u32 	%r699, [%r33+32];
	ld.shared.u32 	%r700, [%r33+48];
	// begin inline asm
	{.reg .f16 low,high;
  mov.b32 {low,high},%r689;
  cvt.f32.f16 %f105, low;}

	// end inline asm
	// begin inline asm
	{.reg .f16 low,high;
  mov.b32 {low,high},%r690;
  cvt.f32.f16 %f106, low;}

	// end inline asm
	mov.u32 	%r691, %r851;
	mov.u32 	%r692, %r851;
	mov.u32 	%r693, %r851;
	mov.u32 	%r694, %r851;
	// begin inline asm
	mma.sync.aligned.m16n8k32.row.col.s32.s8.s8.s32 {%r691, %r692, %r693, %r694}, {%r661, %r662, %r663, %r664}, {%r699, %r700}, {%r691, %r692, %r693, %r694};
	// end inline asm
	cvt.rn.f32.s32 	%f299, %r691;
	mul.f32 	%f300, %f280, %f299;
	fma.rn.f32 	%f301, %f300, %f105, %f289;
	cvt.rn.f32.s32 	%f302, %r692;
	mul.f32 	%f303, %f280, %f302;
	fma.rn.f32 	%f304, %f303, %f106, %f292;
	cvt.rn.f32.s32 	%f305, %r693;
	mul.f32 	%f306, %f284, %f305;
	fma.rn.f32 	%f307, %f306, %f105, %f295;
	cvt.rn.f32.s32 	%f308, %r694;
	mul.f32 	%f309, %f284, %f308;
	fma.rn.f32 	%f310, %f309, %f106, %f298;
	ld.shared.u32 	%r715, [%r33+64];
	ld.shared.u32 	%r716, [%r33+80];
	// begin inline asm
	{.reg .f16 low,high;
  mov.b32 {low,high},%r705;
  cvt.f32.f16 %f107, low;}

	// end inline asm
	// begin inline asm
	{.reg .f16 low,high;
  mov.b32 {low,high},%r706;
  cvt.f32.f16 %f108, low;}

	// end inline asm
	mov.u32 	%r707, %r851;
	mov.u32 	%r708, %r851;
	mov.u32 	%r709, %r851;
	mov.u32 	%r710, %r851;
	// begin inline asm
	mma.sync.aligned.m16n8k32.row.col.s32.s8.s8.s32 {%r707, %r708, %r709, %r710}, {%r665, %r666, %r667, %r668}, {%r715, %r716}, {%r707, %r708, %r709, %r710};
	// end inline asm
	cvt.rn.f32.s32 	%f311, %r707;
	mul.f32 	%f312, %f281, %f311;
	fma.rn.f32 	%f313, %f312, %f107, %f301;
	cvt.rn.f32.s32 	%f314, %r708;
	mul.f32 	%f315, %f281, %f314;
	fma.rn.f32 	%f316, %f315, %f108, %f304;
	cvt.rn.f32.s32 	%f317, %r709;
	mul.f32 	%f318, %f285, %f317;
	fma.rn.f32 	%f319, %f318, %f107, %f307;
	cvt.rn.f32.s32 	%f320, %r710;
	mul.f32 	%f321, %f285, %f320;
	fma.rn.f32 	%f322, %f321, %f108, %f310;
	ld.shared.u32 	%r731, [%r33+96];
	ld.shared.u32 	%r732, [%r33+112];
	// begin inline asm
	{.reg .f16 low,high;
  mov.b32 {low,high},%r721;
  cvt.f32.f16 %f109, low;}

	// end inline asm
	// begin inline asm
	{.reg .f16 low,high;
  mov.b32 {low,high},%r722;
  cvt.f32.f16 %f110, low;}

	// end inline asm
	mov.u32 	%r723, %r851;
	mov.u32 	%r724, %r851;
	mov.u32 	%r725, %r851;
	mov.u32 	%r726, %r851;
	// begin inline asm
	mma.sync.aligned.m16n8k32.row.col.s32.s8.s8.s32 {%r723, %r724, %r725, %r726}, {%r669, %r670, %r671, %r672}, {%r731, %r732}, {%r723, %r724, %r725, %r726};
	// end inline asm
	cvt.rn.f32.s32 	%f323, %r723;
	mul.f32 	%f324, %f282, %f323;
	fma.rn.f32 	%f788, %f324, %f109, %f313;
	cvt.rn.f32.s32 	%f325, %r724;
	mul.f32 	%f326, %f282, %f325;
	fma.rn.f32 	%f787, %f326, %f110, %f316;
	cvt.rn.f32.s32 	%f327, %r725;
	mul.f32 	%f328, %f286, %f327;
	fma.rn.f32 	%f786, %f328, %f109, %f319;
	cvt.rn.f32.s32 	%f329, %r726;
	mul.f32 	%f330, %f286, %f329;
	fma.rn.f32 	%f785, %f330, %f110, %f322;
	ld.shared.u32 	%r747, [%r33+1152];
	ld.shared.u32 	%r748, [%r33+1168];
	ld.shared.v4.u32 	{%r737, %r753, %r769, %r785}, [%r34+1152];
	// begin inline asm
	{.reg .f16 low,high;
  mov.b32 {low,high},%r737;
  cvt.f32.f16 %f111, low;}

	// end inline asm
	ld.shared.v4.u32 	{%r738, %r754, %r770, %r786}, [%r34+1296];
	// begin inline asm
	{.reg .f16 low,high;
  mov.b32 {low,high},%r738;
  cvt.f32.f16 %f112, low;}

	// end inline asm
	mov.u32 	%r739, %r851;
	mov.u32 	%r740, %r851;
	mov.u32 	%r741, %r851;
	mov.u32 	%r742, %r851;
	// begin inline asm
	mma.sync.aligned.m16n8k32.row.col.s32.s8.s8.s32 {%r739, %r740, %r741, %r742}, {%r657, %r658, %r659, %r660}, {%r747, %r748}, {%r739, %r740, %r741, %r742};
	// end inline asm
	cvt.rn.f32.s32 	%f331, %r739;
	mul.f32 	%f332, %f279, %f331;
	fma.rn.f32 	%f333, %f332, %f111, %f221;
	cvt.rn.f32.s32 	%f334, %r740;
	mul.f32 	%f335, %f279, %f334;
	fma.rn.f32 	%f336, %f335, %f112, %f224;
	cvt.rn.f32.s32 	%f337, %r741;
	mul.f32 	%f338, %f283, %f337;
	fma.rn.f32 	%f339, %f338, %f111, %f227;
	cvt.rn.f32.s32 	%f340, %r742;
	mul.f32 	%f341, %f283, %f340;
	fma.rn.f32 	%f342, %f341, %f112, %f230;
	ld.shared.u32 	%r763, [%r33+1184];
	ld.shared.u32 	%r764, [%r33+1200];
	// begin inline asm
	{.reg .f16 low,high;
  mov.b32 {low,high},%r753;
  cvt.f32.f16 %f113, low;}

	// end inline asm
	// begin inline asm
	{.reg .f16 low,high;
  mov.b32 {low,high},%r754;
  cvt.f32.f16 %f114, low;}

	// end inline asm
	mov.u32 	%r755, %r851;
	mov.u32 	%r756, %r851;
	mov.u32 	%r757, %r851;
	mov.u32 	%r758, %r851;
	// begin inline asm
	mma.sync.aligned.m16n8k32.row.col.s32.s8.s8.s32 {%r755, %r756, %r757, %r758}, {%r661, %r662, %r663, %r664}, {%r763, %r764}, {%r755, %r756, %r757, %r758};
	// end inline asm
	cvt.rn.f32.s32 	%f343, %r755;
	mul.f32 	%f344, %f280, %f343;
	fma.rn.f32 	%f345, %f344, %f113, %f333;
	cvt.rn.f32.s32 	%f346, %r756;
	mul.f32 	%f347, %f280, %f346;
	fma.rn.f32 	%f348, %f347, %f114, %f336;
	cvt.rn.f32.s32 	%f349, %r757;
	mul.f32 	%f350, %f284, %f349;
	fma.rn.f32 	%f351, %f350, %f113, %f339;
	cvt.rn.f32.s32 	%f352, %r758;
	mul.f32 	%f353, %f284, %f352;
	fma.rn.f32 	%f354, %f353, %f114, %f342;
	ld.shared.u32 	%r779, [%r33+1216];
	ld.shared.u32 	%r780, [%r33+1232];
	// begin inline asm
	{.reg .f16 low,high;
  mov.b32 {low,high},%r769;
  cvt.f32.f16 %f115, low;}

	// end inline asm
	// begin inline asm
	{.reg .f16 low,high;
  mov.b32 {low,high},%r770;
  cvt.f32.f16 %f116, low;}

	// end inline asm
	mov.u32 	%r771, %r851;
	mov.u32 	%r772, %r851;
	mov.u32 	%r773, %r851;
	mov.u32 	%r774, %r851;
	// begin inline asm
	mma.sync.aligned.m16n8k32.row.col.s32.s8.s8.s32 {%r771, %r772, %r773, %r774}, {%r665, %r666, %r667, %r668}, {%r779, %r780}, {%r771, %r772, %r773, %r774};
	// end inline asm
	cvt.rn.f32.s32 	%f355, %r771;
	mul.f32 	%f356, %f281, %f355;
	fma.rn.f32 	%f357, %f356, %f115, %f345;
	cvt.rn.f32.s32 	%f358, %r772;
	mul.f32 	%f359, %f281, %f358;
	fma.rn.f32 	%f360, %f359, %f116, %f348;
	cvt.rn.f32.s32 	%f361, %r773;
	mul.f32 	%f362, %f285, %f361;
	fma.rn.f32 	%f363, %f362, %f115, %f351;
	cvt.rn.f32.s32 	%f364, %r774;
	mul.f32 	%f365, %f285, %f364;
	fma.rn.f32 	%f366, %f365, %f116, %f354;
	ld.shared.u32 	%r795, [%r33+1248];
	ld.shared.u32 	%r796, [%r33+1264];
	// begin inline asm
	{.reg .f16 low,high;
  mov.b32 {low,high},%r785;
  cvt.f32.f16 %f117, low;}

	// end inline asm
	// begin inline asm
	{.reg .f16 low,high;
  mov.b32 {low,high},%r786;
  cvt.f32.f16 %f118, low;}

	// end inline asm
	mov.u32 	%r787, %r851;
	mov.u32 	%r788, %r851;
	mov.u32 	%r789, %r851;
	mov.u32 	%r790, %r851;
	// begin inline asm
	mma.sync.aligned.m16n8k32.row.col.s32.s8.s8.s32 {%r787, %r788, %r789, %r790}, {%r669, %r670, %r671, %r672}, {%r795, %r796}, {%r787, %r788, %r789, %r790};
	// end inline asm
	cvt.rn.f32.s32 	%f367, %r787;
	mul.f32 	%f368, %f282, %f367;
	fma.rn.f32 	%f784, %f368, %f117, %f357;
	cvt.rn.f32.s32 	%f369, %r788;
	mul.f32 	%f370, %f282, %f369;
	fma.rn.f32 	%f783, %f370, %f118, %f360;
	cvt.rn.f32.s32 	%f371, %r789;
	mul.f32 	%f372, %f286, %f371;
	fma.rn.f32 	%f782, %f372, %f117, %f363;
	cvt.rn.f32.s32 	%f373, %r790;
	mul.f32 	%f374, %f286, %f373;
	fma.rn.f32 	%f781, %f374, %f118, %f366;
	ld.shared.u32 	%r811, [%r33+2304];
	ld.shared.u32 	%r812, [%r33+2320];
	ld.shared.v4.u32 	{%r801, %r817, %r833, %r849}, [%r34+2304];
	// begin inline asm
	{.reg .f16 low,high;
  mov.b32 {low,high},%r801;
  cvt.f32.f16 %f119, low;}

	// end inline asm
	ld.shared.v4.u32 	{%r802, %r818, %r834, %r850}, [%r34+2448];
	// begin inline asm
	{.reg .f16 low,high;
  mov.b32 {low,high},%r802;
  cvt.f32.f16 %f120, low;}

	// end inline asm
	mov.u32 	%r803, %r851;
	mov.u32 	%r804, %r851;
	mov.u32 	%r805, %r851;
	mov.u32 	%r806, %r851;
	// begin inline asm
	mma.sync.aligned.m16n8k32.row.col.s32.s8.s8.s32 {%r803, %r804, %r805, %r806}, {%r657, %r658, %r659, %r660}, {%r811, %r812}, {%r803, %r804, %r805, %r806};
	// end inline asm
	cvt.rn.f32.s32 	%f375, %r803;
	mul.f32 	%f376, %f279, %f375;
	fma.rn.f32 	%f377, %f376, %f119, %f269;
	cvt.rn.f32.s32 	%f378, %r804;
	mul.f32 	%f379, %f279, %f378;
	fma.rn.f32 	%f380, %f379, %f120, %f272;
	cvt.rn.f32.s32 	%f381, %r805;
	mul.f32 	%f382, %f283, %f381;
	fma.rn.f32 	%f383, %f382, %f119, %f275;
	cvt.rn.f32.s32 	%f384, %r806;
	mul.f32 	%f385, %f283, %f384;
	fma.rn.f32 	%f386, %f385, %f120, %f278;
	ld.shared.u32 	%r827, [%r33+2336];
	ld.shared.u32 	%r828, [%r33+2352];
	// begin inline asm
	{.reg .f16 low,high;
  mov.b32 {low,high},%r817;
  cvt.f32.f16 %f121, low;}

	// end inline asm
	// begin inline asm
	{.reg .f16 low,high;
  mov.b32 {low,high},%r818;
  cvt.f32.f16 %f122, low;}

	// end inline asm
	mov.u32 	%r819, %r851;
	mov.u32 	%r820, %r851;
	mov.u32 	%r821, %r851;
	mov.u32 	%r822, %r851;
	// begin inline asm
	mma.sync.aligned.m16n8k32.row.col.s32.s8.s8.s32 {%r819, %r820, %r821, %r822}, {%r661, %r662, %r663, %r664}, {%r827, %r828}, {%r819, %r820, %r821, %r822};
	// end inline asm
	cvt.rn.f32.s32 	%f387, %r819;
	mul.f32 	%f388, %f280, %f387;
	fma.rn.f32 	%f389, %f388, %f121, %f377;
	cvt.rn.f32.s32 	%f390, %r820;
	mul.f32 	%f391, %f280, %f390;
	fma.rn.f32 	%f392, %f391, %f122, %f380;
	cvt.rn.f32.s32 	%f393, %r821;
	mul.f32 	%f394, %f284, %f393;
	fma.rn.f32 	%f395, %f394, %f121, %f383;
	cvt.rn.f32.s32 	%f396, %r822;
	mul.f32 	%f397, %f284, %f396;
	fma.rn.f32 	%f398, %f397, %f122, %f386;
	ld.shared.u32 	%r843, [%r33+2368];
	ld.shared.u32 	%r844, [%r33+2384];
	// begin inline asm
	{.reg .f16 low,high;
  mov.b32 {low,high},%r833;
  cvt.f32.f16 %f123, low;}

	// end inline asm
	// begin inline asm
	{.reg .f16 low,high;
  mov.b32 {low,high},%r834;
  cvt.f32.f16 %f124, low;}

	// end inline asm
	mov.u32 	%r835, %r851;
	mov.u32 	%r836, %r851;
	mov.u32 	%r837, %r851;
	mov.u32 	%r838, %r851;
	// begin inline asm
	mma.sync.aligned.m16n8k32.row.col.s32.s8.s8.s32 {%r835, %r836, %r837, %r838}, {%r665, %r666, %r667, %r668}, {%r843, %r844}, {%r835, %r836, %r837, %r838};
	// end inline asm
	cvt.rn.f32.s32 	%f399, %r835;
	mul.f32 	%f400, %f281, %f399;
	fma.rn.f32 	%f401, %f400, %f123, %f389;
	cvt.rn.f32.s32 	%f402, %r836;
	mul.f32 	%f403, %f281, %f402;
	fma.rn.f32 	%f404, %f403, %f124, %f392;
	cvt.rn.f32.s32 	%f405, %r837;
	mul.f32 	%f406, %f285, %f405;
	fma.rn.f32 	%f407, %f406, %f123, %f395;
	cvt.rn.f32.s32 	%f408, %r838;
	mul.f32 	%f409, %f285, %f408;
	fma.rn.f32 	%f410, %f409, %f124, %f398;
	ld.shared.u32 	%r859, [%r33+2400];
	ld.shared.u32 	%r860, [%r33+2416];
	// begin inline asm
	{.reg .f16 low,high;
  mov.b32 {low,high},%r849;
  cvt.f32.f16 %f125, low;}

	// end inline asm
	// begin inline asm
	{.reg .f16 low,high;
  mov.b32 {low,high},%r850;
  cvt.f32.f16 %f126, low;}

	// end inline asm
	mov.u32 	%r852, %r851;
	mov.u32 	%r853, %r851;
	mov.u32 	%r854, %r851;
	// begin inline asm
	mma.sync.aligned.m16n8k32.row.col.s32.s8.s8.s32 {%r851, %r852, %r853, %r854}, {%r669, %r670, %r671, %r672}, {%r859, %r860}, {%r851, %r852, %r853, %r854};
	// end inline asm
	cvt.rn.f32.s32 	%f411, %r851;
	mul.f32 	%f412, %f282, %f411;
	fma.rn.f32 	%f780, %f412, %f125, %f401;
	cvt.rn.f32.s32 	%f413, %r852;
	mul.f32 	%f414, %f282, %f413;
	fma.rn.f32 	%f779, %f414, %f126, %f404;
	cvt.rn.f32.s32 	%f415, %r853;
	mul.f32 	%f416, %f286, %f415;
	fma.rn.f32 	%f778, %f416, %f125, %f407;
	cvt.rn.f32.s32 	%f417, %r854;
	mul.f32 	%f418, %f286, %f417;
	fma.rn.f32 	%f777, %f418, %f126, %f410;
	bar.sync 	0;
	add.s32 	%r2378, %r2378, 8;
	add.s32 	%r2383, %r2383, 8;
	setp.lt.s32 	%p21, %r2378, %r184;
	@%p21 bra 	$L__BB4_39;
$L__BB4_40:
	setp.ge.s32 	%p22, %r13, %r56;
	setp.gt.s32 	%p23, %r12, %r55;
	or.pred  	%p24, %p22, %p23;
	@%p24 bra 	$L__BB4_42;
	ld.shared.u32 	%r1243, [%r35];
	mad.lo.s32 	%r1244, %r1243, %r133, %r12;
	cvt.s64.s32 	%rd281, %r1244;
	add.s64 	%rd282, %rd281, %rd69;
	shl.b64 	%rd283, %rd282, 2;
	add.s64 	%rd284, %rd1, %rd283;
	st.global.f32 	[%rd284], %f788;
$L__BB4_42:
	setp.gt.s32 	%p25, %r12, %r55;
	setp.ge.s32 	%p26, %r36, %r56;
	or.pred  	%p27, %p26, %p25;
	@%p27 bra 	$L__BB4_44;
	ld.shared.u32 	%r1246, [%r35+4];
	mad.lo.s32 	%r1247, %r1246, %r133, %r12;
	cvt.s64.s32 	%rd285, %r1247;
	add.s64 	%rd286, %rd285, %rd69;
	shl.b64 	%rd287, %rd286, 2;
	add.s64 	%rd288, %rd1, %rd287;
	st.global.f32 	[%rd288], %f787;
$L__BB4_44:
	setp.ge.s32 	%p28, %r13, %r56;
	setp.gt.s32 	%p29, %r37, %r55;
	or.pred  	%p30, %p28, %p29;
	@%p30 bra 	$L__BB4_46;
	ld.shared.u32 	%r1249, [%r35];
	mul.lo.s32 	%r1250, %r1249, %r133;
	cvt.s64.s32 	%rd289, %r1250;
	cvt.u64.u32 	%rd290, %r12;
	add.s64 	%rd291, %rd289, %rd290;
	add.s64 	%rd292, %rd291, %rd69;
	shl.b64 	%rd293, %rd292, 2;
	add.s64 	%rd294, %rd1, %rd293;
	st.global.f32 	[%rd294+32], %f786;
$L__BB4_46:
	setp.gt.s32 	%p31, %r37, %r55;
	setp.ge.s32 	%p32, %r36, %r56;
	or.pred  	%p33, %p32, %p31;
	@%p33 bra 	$L__BB4_48;
	ld.shared.u32 	%r1252, [%r35+4];
	mul.lo.s32 	%r1253, %r1252, %r133;
	cvt.s64.s32 	%rd295, %r1253;
	cvt.u64.u32 	%rd296, %r12;
	add.s64 	%rd297, %rd295, %rd296;
	add.s64 	%rd298, %rd297, %rd69;
	shl.b64 	%rd299, %rd298, 2;
	add.s64 	%rd300, %rd1, %rd299;
	st.global.f32 	[%rd300+32], %f785;
$L__BB4_48:
	setp.gt.s32 	%p34, %r12, %r55;
	setp.ge.s32 	%p35, %r38, %r56;
	or.pred  	%p36, %p35, %p34;
	@%p36 bra 	$L__BB4_50;
	ld.shared.u32 	%r1255, [%r35+32];
	mad.lo.s32 	%r1256, %r1255, %r133, %r12;
	cvt.s64.s32 	%rd301, %r1256;
	add.s64 	%rd302, %rd301, %rd69;
	shl.b64 	%rd303, %rd302, 2;
	add.s64 	%rd304, %rd1, %rd303;
	st.global.f32 	[%rd304], %f784;
$L__BB4_50:
	setp.gt.s32 	%p37, %r12, %r55;
	setp.ge.s32 	%p38, %r39, %r56;
	or.pred  	%p39, %p38, %p37;
	@%p39 bra 	$L__BB4_52;
	ld.shared.u32 	%r1258, [%r35+36];
	mad.lo.s32 	%r1259, %r1258, %r133, %r12;
	cvt.s64.s32 	%rd305, %r1259;
	add.s64 	%rd306, %rd305, %rd69;
	shl.b64 	%rd307, %rd306, 2;
	add.s64 	%rd308, %rd1, %rd307;
	st.global.f32 	[%rd308], %f783;
$L__BB4_52:
	setp.ge.s32 	%p40, %r38, %r56;
	setp.gt.s32 	%p41, %r37, %r55;
	or.pred  	%p42, %p40, %p41;
	@%p42 bra 	$L__BB4_54;
	ld.shared.u32 	%r1261, [%r35+32];
	mul.lo.s32 	%r1262, %r1261, %r133;
	cvt.s64.s32 	%rd309, %r1262;
	cvt.u64.u32 	%rd310, %r12;
	add.s64 	%rd311, %rd309, %rd310;
	add.s64 	%rd312, %rd311, %rd69;
	shl.b64 	%rd313, %rd312, 2;
	add.s64 	%rd314, %rd1, %rd313;
	st.global.f32 	[%rd314+32], %f782;
$L__BB4_54:
	setp.ge.s32 	%p43, %r39, %r56;
	setp.gt.s32 	%p44, %r37, %r55;
	or.pred  	%p45, %p43, %p44;
	@%p45 bra 	$L__BB4_56;
	ld.shared.u32 	%r1264, [%r35+36];
	mul.lo.s32 	%r1265, %r1264, %r133;
	cvt.s64.s32 	%rd315, %r1265;
	cvt.u64.u32 	%rd316, %r12;
	add.s64 	%rd317, %rd315, %rd316;
	add.s64 	%rd318, %rd317, %rd69;
	shl.b64 	%rd319, %rd318, 2;
	add.s64 	%rd320, %rd1, %rd319;
	st.global.f32 	[%rd320+32], %f781;
$L__BB4_56:
	setp.gt.s32 	%p46, %r12, %r55;
	setp.ge.s32 	%p47, %r40, %r56;
	or.pred  	%p48, %p47, %p46;
	@%p48 bra 	$L__BB4_58;
	ld.shared.u32 	%r1267, [%r35+64];
	mad.lo.s32 	%r1268, %r1267, %r133, %r12;
	cvt.s64.s32 	%rd321, %r1268;
	add.s64 	%rd322, %rd321, %rd69;
	shl.b64 	%rd323, %rd322, 2;
	add.s64 	%rd324, %rd1, %rd323;
	st.global.f32 	[%rd324], %f780;
$L__BB4_58:
	setp.gt.s32 	%p49, %r12, %r55;
	setp.ge.s32 	%p50, %r41, %r56;
	or.pred  	%p51, %p50, %p49;
	@%p51 bra 	$L__BB4_60;
	ld.shared.u32 	%r1270, [%r35+68];
	mad.lo.s32 	%r1271, %r1270, %r133, %r12;
	cvt.s64.s32 	%rd325, %r1271;
	add.s64 	%rd326, %rd325, %rd69;
	shl.b64 	%rd327, %rd326, 2;
	add.s64 	%rd328, %rd1, %rd327;
	st.global.f32 	[%rd328], %f779;
$L__BB4_60:
	setp.ge.s32 	%p52, %r40, %r56;
	setp.gt.s32 	%p53, %r37, %r55;
	or.pred  	%p54, %p52, %p53;
	@%p54 bra 	$L__BB4_62;
	ld.shared.u32 	%r1273, [%r35+64];
	mul.lo.s32 	%r1274, %r1273, %r133;
	cvt.s64.s32 	%rd329, %r1274;
	cvt.u64.u32 	%rd330, %r12;
	add.s64 	%rd331, %rd329, %rd330;
	add.s64 	%rd332, %rd331, %rd69;
	shl.b64 	%rd333, %rd332, 2;
	add.s64 	%rd334, %rd1, %rd333;
	st.global.f32 	[%rd334+32], %f778;
$L__BB4_62:
	setp.ge.s32 	%p55, %r41, %r56;
	setp.gt.s32 	%p56, %r37, %r55;
	or.pred  	%p57, %p55, %p56;
	@%p57 bra 	$L__BB4_64;
	ld.shared.u32 	%r1276, [%r35+68];
	mul.lo.s32 	%r1277, %r1276, %r133;
	cvt.s64.s32 	%rd335, %r1277;
	cvt.u64.u32 	%rd336, %r12;
	add.s64 	%rd337, %rd335, %rd336;
	add.s64 	%rd338, %rd337, %rd69;
	shl.b64 	%rd339, %rd338, 2;
	add.s64 	%rd340, %rd1, %rd339;
	st.global.f32 	[%rd340+32], %f777;
$L__BB4_64:
	add.s64 	%rd91, %rd511, %rd6;
	or.b64  	%rd341, %rd91, %rd6;
	and.b64  	%rd342, %rd341, -4294967296;
	setp.ne.s64 	%p58, %rd342, 0;
	@%p58 bra 	$L__BB4_66;
	cvt.u32.u64 	%r1279, %rd91;
	rem.u32 	%r1280, %r1279, %r184;
	cvt.u64.u32 	%rd516, %r1280;
	bra.uni 	$L__BB4_67;
$L__BB4_66:
	rem.s64 	%rd516, %rd91, %rd6;
$L__BB4_67:
	sub.s64 	%rd511, %rd91, %rd516;
	sub.s64 	%rd343, %rd26, %rd511;
	min.s64 	%rd518, %rd6, %rd343;
$L__BB4_68:
	cvt.u32.u64 	%r2386, %rd518;
	setp.lt.s64 	%p76, %rd511, %rd26;
	setp.eq.s32 	%p59, %r184, %r2386;
	and.pred  	%p60, %p76, %p59;
	mov.b32 	%r2378, 0;
	@%p60 bra 	$L__BB4_19;
$L__BB4_69:
	not.pred 	%p61, %p76;
	@%p61 bra 	$L__BB4_99;
	cvt.s64.s32 	%rd100, %rd511;
	mul.lo.s32 	%r87, %r135, %r1;
	cvt.s64.s32 	%rd345, %r87;
	mul.lo.s64 	%rd101, %rd345, %rd6;
	or.b64  	%rd346, %rd100, %rd101;
	and.b64  	%rd347, %rd346, -4294967296;
	setp.ne.s64 	%p62, %rd347, 0;
	@%p62 bra 	$L__BB4_72;
	cvt.u32.u64 	%r1283, %rd101;
	cvt.u32.u64 	%r1284, %rd100;
	div.u32 	%r1285, %r1284, %r1283;
	cvt.u64.u32 	%rd520, %r1285;
	bra.uni 	$L__BB4_73;
$L__BB4_72:
	div.s64 	%rd520, %rd100, %rd101;
$L__BB4_73:
	cvt.u32.u64 	%r88, %rd520;
	cvt.u64.u32 	%rd348, %r87;
	mul.lo.s64 	%rd349, %rd348, %rd6;
	mul.lo.s64 	%rd350, %rd349, %rd520;
	sub.s64 	%rd105, %rd511, %rd350;
	cvt.s64.s32 	%rd106, %rd105;
	mul.lo.s64 	%rd107, %rd8, %rd6;
	or.b64  	%rd351, %rd106, %rd107;
	and.b64  	%rd352, %rd351, -4294967296;
	setp.ne.s64 	%p63, %rd352, 0;
	@%p63 bra 	$L__BB4_75;
	cvt.u32.u64 	%r1286, %rd107;
	cvt.u32.u64 	%r1287, %rd106;
	div.u32 	%r1288, %r1287, %r1286;
	cvt.u64.u32 	%rd521, %r1288;
	bra.uni 	$L__BB4_76;
$L__BB4_75:
	div.s64 	%rd521, %rd106, %rd107;
$L__BB4_76:
	cvt.u32.u64 	%r89, %rd521;
	cvt.u64.u32 	%rd353, %r1;
	mul.lo.s64 	%rd354, %rd353, %rd6;
	mul.lo.s64 	%rd355, %rd354, %rd521;
	sub.s64 	%rd356, %rd105, %rd355;
	cvt.s64.s32 	%rd111, %rd356;
	or.b64  	%rd357, %rd111, %rd6;
	and.b64  	%rd358, %rd357, -4294967296;
	setp.ne.s64 	%p64, %rd358, 0;
	@%p64 bra 	$L__BB4_78;
	cvt.u32.u64 	%r1290, %rd111;
	div.u32 	%r1291, %r1290, %r184;
	cvt.u64.u32 	%rd522, %r1291;
	bra.uni 	$L__BB4_79;
$L__BB4_78:
	div.s64 	%rd522, %rd111, %rd6;
$L__BB4_79:
	cvt.u32.u64 	%r90, %rd522;
	mul.lo.s32 	%r2388, %r137, %r89;
	setp.eq.s64 	%p65, %rd148, 0;
	mov.b32 	%r2387, 0;
	@%p65 bra 	$L__BB4_84;
	shl.b64 	%rd359, %rd521, 32;
	shr.s64 	%rd360, %rd359, 30;
	add.s64 	%rd361, %rd5, %rd360;
	ld.global.nc.u32 	%r2387, [%rd361];
	add.s64 	%rd362, %rd359, 4294967296;
	shr.s64 	%rd363, %rd362, 30;
	add.s64 	%rd364, %rd5, %rd363;
	ld.global.nc.u32 	%r1293, [%rd364];
	sub.s32 	%r1294, %r1293, %r2387;
	mul.lo.s32 	%r1295, %r90, 24;
	setp.ge.s32 	%p66, %r1295, %r1294;
	@%p66 bra 	$L__BB4_99;
	setp.gt.u32 	%p67, %r4, 23;
	bar.sync 	0;
	@%p67 bra 	$L__BB4_83;
	st.shared.u32 	[%r5], %r4;
$L__BB4_83:
	bar.sync 	0;
	mov.b32 	%r2388, 0;
$L__BB4_84:
	mad.lo.s32 	%r1297, %r90, 24, %r2387;
	mad.lo.s32 	%r1298, %r1297, 36, %r2388;
	shl.b32 	%r1299, %r88, 7;
	not.b32 	%r1300, %r1299;
	add.s32 	%r95, %r129, %r1300;
	div.s32 	%r1301, %r89, %r134;
	mul.lo.s32 	%r96, %r1301, %r136;
	mul.lo.s32 	%r97, %r1299, %r131;
	mul.wide.s32 	%rd365, %r1298, 4;
	add.s64 	%rd115, %rd3, %rd365;
	setp.ge.s32 	%p68, %r2378, %r2386;
	mov.f32 	%f801, 0f00000000;
	mov.f32 	%f802, %f801;
	mov.f32 	%f803, %f801;
	mov.f32 	%f804, %f801;
	mov.f32 	%f805, %f801;
	mov.f32 	%f806, %f801;
	mov.f32 	%f807, %f801;
	mov.f32 	%f808, %f801;
	mov.f32 	%f809, %f801;
	mov.f32 	%f810, %f801;
	mov.f32 	%f811, %f801;
	mov.f32 	%f812, %f801;
	@%p68 bra 	$L__BB4_87;
	shr.u32 	%r1302, %r3, 2;
	and.b32  	%r1303, %r3, 3;
	cvt.u64.u32 	%rd366, %r1302;
	shl.b32 	%r1304, %r1302, 3;
	or.b32  	%r1305, %r1304, %r1303;
	and.b32  	%r1306, %r3, 7;
	shl.b32 	%r1307, %r2, 2;
	shr.u32 	%r1308, %r3, 3;
	add.s32 	%r1309, %r1308, %r1307;
	cvt.u64.u32 	%rd367, %r1306;
	cvt.s64.s32 	%rd116, %r132;
	shl.b32 	%r1310, %r2, 4;
	and.b32  	%r1311, %r3, 15;
	and.b32  	%r1312, %r1302, 252;
	mad.lo.s32 	%r1313, %r2, 1216, %r1312;
	mad.lo.s32 	%r1314, %r1311, 76, %r1313;
	add.s32 	%r1315, %r1302, %r1310;
	min.s32 	%r1316, %r2, %r95;
	mul.lo.s32 	%r1317, %r1316, %r131;
	cvt.s64.s32 	%rd368, %r1317;
	mad.lo.s32 	%r1318, %r1316, 76, %r1305;
	shl.b32 	%r1319, %r1318, 2;
	add.s32 	%r1321, %r186, 4192;
	add.s32 	%r98, %r1321, %r1319;
	add.s32 	%r1322, %r2, 8;
	min.s32 	%r1323, %r1322, %r95;
	mul.lo.s32 	%r1324, %r1323, %r131;
	cvt.s64.s32 	%rd369, %r1324;
	mad.lo.s32 	%r1325, %r1323, 76, %r1305;
	shl.b32 	%r1326, %r1325, 2;
	add.s32 	%r99, %r1321, %r1326;
	add.s32 	%r1327, %r2, 16;
	min.s32 	%r1328, %r1327, %r95;
	mul.lo.s32 	%r1329, %r1328, %r131;
	cvt.s64.s32 	%rd370, %r1329;
	mad.lo.s32 	%r1330, %r1328, 76, %r1305;
	shl.b32 	%r1331, %r1330, 2;
	add.s32 	%r100, %r1321, %r1331;
	add.s32 	%r1332, %r2, 24;
	min.s32 	%r1333, %r1332, %r95;
	mul.lo.s32 	%r1334, %r1333, %r131;
	cvt.s64.s32 	%rd371, %r1334;
	mad.lo.s32 	%r1335, %r1333, 76, %r1305;
	shl.b32 	%r1336, %r1335, 2;
	add.s32 	%r101, %r1321, %r1336;
	add.s32 	%r1337, %r2, 32;
	min.s32 	%r1338, %r1337, %r95;
	mul.lo.s32 	%r1339, %r1338, %r131;
	cvt.s64.s32 	%rd372, %r1339;
	mad.lo.s32 	%r1340, %r1338, 76, %r1305;
	shl.b32 	%r1341, %r1340, 2;
	add.s32 	%r102, %r1321, %r1341;
	add.s32 	%r1342, %r2, 40;
	min.s32 	%r1343, %r1342, %r95;
	mul.lo.s32 	%r1344, %r1343, %r131;
	cvt.s64.s32 	%rd373, %r1344;
	mad.lo.s32 	%r1345, %r1343, 76, %r1305;
	shl.b32 	%r1346, %r1345, 2;
	add.s32 	%r103, %r1321, %r1346;
	add.s32 	%r1347, %r2, 48;
	min.s32 	%r1348, %r1347, %r95;
	mul.lo.s32 	%r1349, %r1348, %r131;
	cvt.s64.s32 	%rd374, %r1349;
	mad.lo.s32 	%r1350, %r1348, 76, %r1305;
	shl.b32 	%r1351, %r1350, 2;
	add.s32 	%r104, %r1321, %r1351;
	add.s32 	%r1352, %r2, 56;
	min.s32 	%r1353, %r1352, %r95;
	mul.lo.s32 	%r1354, %r1353, %r131;
	cvt.s64.s32 	%rd375, %r1354;
	mad.lo.s32 	%r1355, %r1353, 76, %r1305;
	shl.b32 	%r1356, %r1355, 2;
	add.s32 	%r105, %r1321, %r1356;
	add.s32 	%r1357, %r2, 64;
	min.s32 	%r1358, %r1357, %r95;
	mul.lo.s32 	%r1359, %r1358, %r131;
	cvt.s64.s32 	%rd376, %r1359;
	mad.lo.s32 	%r1360, %r1358, 76, %r1305;
	shl.b32 	%r1361, %r1360, 2;
	add.s32 	%r106, %r1321, %r1361;
	add.s32 	%r1362, %r2, 72;
	min.s32 	%r1363, %r1362, %r95;
	mul.lo.s32 	%r1364, %r1363, %r131;
	cvt.s64.s32 	%rd377, %r1364;
	mad.lo.s32 	%r1365, %r1363, 76, %r1305;
	shl.b32 	%r1366, %r1365, 2;
	add.s32 	%r107, %r1321, %r1366;
	add.s32 	%r1367, %r2, 80;
	min.s32 	%r1368, %r1367, %r95;
	mul.lo.s32 	%r1369, %r1368, %r131;
	cvt.s64.s32 	%rd378, %r1369;
	mad.lo.s32 	%r1370, %r1368, 76, %r1305;
	shl.b32 	%r1371, %r1370, 2;
	add.s32 	%r108, %r1321, %r1371;
	add.s32 	%r1372, %r2, 88;
	min.s32 	%r1373, %r1372, %r95;
	mul.lo.s32 	%r1374, %r1373, %r131;
	cvt.s64.s32 	%rd379, %r1374;
	mad.lo.s32 	%r1375, %r1373, 76, %r1305;
	shl.b32 	%r1376, %r1375, 2;
	add.s32 	%r109, %r1321, %r1376;
	add.s32 	%r1377, %r2, 96;
	min.s32 	%r1378, %r1377, %r95;
	mul.lo.s32 	%r1379, %r1378, %r131;
	cvt.s64.s32 	%rd380, %r1379;
	mad.lo.s32 	%r1380, %r1378, 76, %r1305;
	shl.b32 	%r1381, %r1380, 2;
	add.s32 	%r110, %r1321, %r1381;
	add.s32 	%r1382, %r2, 104;
	min.s32 	%r1383, %r1382, %r95;
	mul.lo.s32 	%r1384, %r1383, %r131;
	cvt.s64.s32 	%rd381, %r1384;
	mad.lo.s32 	%r1385, %r1383, 76, %r1305;
	shl.b32 	%r1386, %r1385, 2;
	add.s32 	%r111, %r1321, %r1386;
	add.s32 	%r1387, %r2, 112;
	min.s32 	%r1388, %r1387, %r95;
	mul.lo.s32 	%r1389, %r1388, %r131;
	cvt.s64.s32 	%rd382, %r1389;
	mad.lo.s32 	%r1390, %r1388, 76, %r1305;
	shl.b32 	%r1391, %r1390, 2;
	add.s32 	%r112, %r1321, %r1391;
	add.s32 	%r1392, %r2, 120;
	min.s32 	%r1393, %r1392, %r95;
	mul.lo.s32 	%r1394, %r1393, %r131;
	cvt.s64.s32 	%rd383, %r1394;
	mad.lo.s32 	%r1395, %r1393, 76, %r1305;
	shl.b32 	%r1396, %r1395, 2;
	add.s32 	%r113, %r1321, %r1396;
	min.s32 	%r1397, %r1309, %r95;
	mul.lo.s32 	%r1398, %r1397, %r131;
	cvt.s64.s32 	%rd384, %r1398;
	mad.lo.s32 	%r1399, %r1397, 76, %r1306;
	shl.b32 	%r1400, %r1399, 2;
	add.s32 	%r1401, %r186, 4448;
	add.s32 	%r114, %r1401, %r1400;
	add.s32 	%r1402, %r1309, 32;
	min.s32 	%r1403, %r1402, %r95;
	mul.lo.s32 	%r1404, %r1403, %r131;
	cvt.s64.s32 	%rd385, %r1404;
	mad.lo.s32 	%r1405, %r1403, 76, %r1306;
	shl.b32 	%r1406, %r1405, 2;
	add.s32 	%r115, %r1401, %r1406;
	add.s32 	%r1407, %r1309, 64;
	min.s32 	%r1408, %r1407, %r95;
	mul.lo.s32 	%r1409, %r1408, %r131;
	cvt.s64.s32 	%rd386, %r1409;
	mad.lo.s32 	%r1410, %r1408, 76, %r1306;
	shl.b32 	%r1411, %r1410, 2;
	add.s32 	%r116, %r1401, %r1411;
	add.s32 	%r1412, %r1309, 96;
	min.s32 	%r1413, %r1412, %r95;
	mad.lo.s32 	%r1414, %r1413, 76, %r1306;
	shl.b32 	%r1415, %r1414, 2;
	add.s32 	%r117, %r1401, %r1415;
	cvt.u64.u32 	%rd117, %r4;
	mul.wide.u32 	%rd387, %r1314, 4;
	cvt.u64.u32 	%rd388, %r186;
	cvta.shared.u64 	%rd389, %rd388;
	add.s64 	%rd390, %rd389, %rd387;
	add.s64 	%rd118, %rd390, 4192;
	add.s64 	%rd119, %rd390, 4224;
	add.s64 	%rd120, %rd390, 4256;
	add.s64 	%rd121, %rd390, 4288;
	mad.lo.s32 	%r118, %r1315, 304, %r1401;
	mad.lo.s32 	%r1416, %r1302, 28, %r1305;
	shl.b32 	%r1417, %r1416, 2;
	add.s32 	%r1418, %r186, %r1417;
	add.s32 	%r119, %r1418, 112;
	mad.lo.s32 	%r1419, %r1303, 288, %r186;
	add.s32 	%r120, %r1419, 96;
	add.s64 	%rd122, %rd390, 4320;
	add.s64 	%rd123, %rd390, 4352;
	add.s64 	%rd124, %rd390, 4384;
	add.s64 	%rd125, %rd390, 4416;
	mul.lo.s32 	%r1420, %r131, %r1413;
	cvt.s64.s32 	%rd391, %r1420;
	add.s64 	%rd126, %rd391, %rd367;
	add.s32 	%r1421, %r2378, %r97;
	add.s32 	%r2389, %r1421, %r96;
	add.s64 	%rd127, %rd386, %rd367;
	add.s64 	%rd128, %rd385, %rd367;
	add.s64 	%rd129, %rd384, %rd367;
	mul.wide.u32 	%rd392, %r1303, 4;
	add.s64 	%rd393, %rd392, %rd2;
	add.s64 	%rd130, %rd393, 4;
	add.s64 	%rd131, %rd366, %rd368;
	add.s64 	%rd132, %rd366, %rd383;
	add.s64 	%rd133, %rd366, %rd369;
	add.s64 	%rd134, %rd366, %rd382;
	add.s64 	%rd135, %rd366, %rd370;
	add.s64 	%rd136, %rd366, %rd381;
	add.s64 	%rd137, %rd366, %rd371;
	add.s64 	%rd138, %rd366, %rd380;
	add.s64 	%rd139, %rd366, %rd372;
	add.s64 	%rd140, %rd366, %rd379;
	add.s64 	%rd141, %rd366, %rd373;
	add.s64 	%rd142, %rd366, %rd378;
	add.s64 	%rd143, %rd366, %rd374;
	add.s64 	%rd144, %rd366, %rd377;
	add.s64 	%rd145, %rd366, %rd375;
	add.s64 	%rd146, %rd366, %rd376;
	mov.f32 	%f801, 0f00000000;
$L__BB4_86:
	cvt.s64.s32 	%rd402, %r2378;
	mul.lo.s64 	%rd403, %rd402, %rd116;
	cvt.s64.s32 	%rd404, %r2389;
	add.s64 	%rd405, %rd126, %rd404;
	mad.lo.s64 	%rd406, %rd405, 18, %rd2;
	add.s64 	%rd407, %rd127, %rd404;
	mad.lo.s64 	%rd408, %rd407, 18, %rd2;
	add.s64 	%rd409, %rd128, %rd404;
	mad.lo.s64 	%rd410, %rd409, 18, %rd2;
	add.s64 	%rd411, %rd129, %rd404;
	mad.lo.s64 	%rd412, %rd411, 18, %rd2;
	add.s64 	%rd413, %rd131, %rd404;
	mad.lo.s64 	%rd414, %rd413, 18, %rd130;
	add.s64 	%rd415, %rd132, %rd404;
	mad.lo.s64 	%rd416, %rd415, 18, %rd130;
	add.s64 	%rd417, %rd133, %rd404;
	mad.lo.s64 	%rd418, %rd417, 18, %rd130;
	add.s64 	%rd419, %rd134, %rd404;
	mad.lo.s64 	%rd420, %rd419, 18, %rd130;
	add.s64 	%rd421, %rd135, %rd404;
	mad.lo.s64 	%rd422, %rd421, 18, %rd130;
	add.s64 	%rd423, %rd136, %rd404;
	mad.lo.s64 	%rd424, %rd423, 18, %rd130;
	add.s64 	%rd425, %rd137, %rd404;
	mad.lo.s64 	%rd426, %rd425, 18, %rd130;
	add.s64 	%rd427, %rd138, %rd404;
	mad.lo.s64 	%rd428, %rd427, 18, %rd130;
	add.s64 	%rd429, %rd139, %rd404;
	mad.lo.s64 	%rd430, %rd429, 18, %rd130;
	add.s64 	%rd431, %rd140, %rd404;
	mad.lo.s64 	%rd432, %rd431, 18, %rd130;
	add.s64 	%rd433, %rd141, %rd404;
	mad.lo.s64 	%rd434, %rd433, 18, %rd130;
	add.s64 	%rd435, %rd142, %rd404;
	mad.lo.s64 	%rd436, %rd435, 18, %rd130;
	add.s64 	%rd437, %rd143, %rd404;
	mad.lo.s64 	%rd438, %rd437, 18, %rd130;
	add.s64 	%rd439, %rd144, %rd404;
	mad.lo.s64 	%rd440, %rd439, 18, %rd130;
	add.s64 	%rd441, %rd145, %rd404;
	mad.lo.s64 	%rd442, %rd441, 18, %rd130;
	add.s64 	%rd443, %rd146, %rd404;
	mad.lo.s64 	%rd444, %rd443, 18, %rd130;
	ld.global.nc.u16 	%rs41, [%rd414+-2];
	cvt.u32.u16 	%r1966, %rs41;
	ld.global.nc.u16 	%rs42, [%rd414];
	cvt.u32.u16 	%r1967, %rs42;
	shl.b32 	%r1968, %r1967, 16;
	or.b32  	%r1969, %r1968, %r1966;
	and.b32  	%r1424, %r1969, 252645135;
	add.s32 	%r1970, %r1424, 2021161080;
	xor.b32  	%r1971, %r1970, -2139062144;
	xor.b32  	%r1972, %r1424, 134744072;
	xor.b32  	%r1973, %r1970, %r1969;
	and.b32  	%r1422, %r1973, %r1972;
	// begin inline asm
	prmt.b32 %r1422, %r1422, 0, 0xba98;
	// end inline asm
	// begin inline asm
	prmt.b32 %r1424, %r1424, 0, 0xba98;
	// end inline asm
	xor.b32  	%r1974, %r1424, 2139062143;
	not.b32 	%r1975, %r1422;
	and.b32  	%r1976, %r1971, %r1975;
	and.b32  	%r1977, %r1974, %r1422;
	or.b32  	%r1978, %r1976, %r1977;
	st.shared.u32 	[%r98], %r1978;
	shr.u32 	%r1979, %r1969, 4;
	and.b32  	%r1428, %r1979, 252645135;
	add.s32 	%r1980, %r1428, 2021161080;
	xor.b32  	%r1981, %r1980, -2139062144;
	xor.b32  	%r1982, %r1428, 134744072;
	xor.b32  	%r1983, %r1980, %r1979;
	and.b32  	%r1426, %r1983, %r1982;
	// begin inline asm
	prmt.b32 %r1426, %r1426, 0, 0xba98;
	// end inline asm
	// begin inline asm
	prmt.b32 %r1428, %r1428, 0, 0xba98;
	// end inline asm
	xor.b32  	%r1984, %r1428, 2139062143;
	not.b32 	%r1985, %r1426;
	and.b32  	%r1986, %r1981, %r1985;
	and.b32  	%r1987, %r1984, %r1426;
	or.b32  	%r1988, %r1986, %r1987;
	st.shared.u32 	[%r98+16], %r1988;
	ld.global.nc.u16 	%rs43, [%rd418+-2];
	cvt.u32.u16 	%r1989, %rs43;
	ld.global.nc.u16 	%rs44, [%rd418];
	cvt.u32.u16 	%r1990, %rs44;
	shl.b32 	%r1991, %r1990, 16;
	or.b32  	%r1992, %r1991, %r1989;
	and.b32  	%r1432, %r1992, 252645135;
	add.s32 	%r1993, %r1432, 2021161080;
	xor.b32  	%r1994, %r1993, -2139062144;
	xor.b32  	%r1995, %r1432, 134744072;
	xor.b32  	%r1996, %r1993, %r1992;
	and.b32  	%r1430, %r1996, %r1995;
	// begin inline asm
	prmt.b32 %r1430, %r1430, 0, 0xba98;
	// end inline asm
	// begin inline asm
	prmt.b32 %r1432, %r1432, 0, 0xba98;
	// end inline asm
	xor.b32  	%r1997, %r1432, 2139062143;
	not.b32 	%r1998, %r1430;
	and.b32  	%r1999, %r1994, %r1998;
	and.b32  	%r2000, %r1997, %r1430;
	or.b32  	%r2001, %r1999, %r2000;
	st.shared.u32 	[%r99], %r2001;
	shr.u32 	%r2002, %r1992, 4;
	and.b32  	%r1436, %r2002, 252645135;
	add.s32 	%r2003, %r1436, 2021161080;
	xor.b32  	%r2004, %r2003, -2139062144;
	xor.b32  	%r2005, %r1436, 134744072;
	xor.b32  	%r2006, %r2003, %r2002;
	and.b32  	%r1434, %r2006, %r2005;
	// begin inline asm
	prmt.b32 %r1434, %r1434, 0, 0xba98;
	// end inline asm
	// begin inline asm
	prmt.b32 %r1436, %r1436, 0, 0xba98;
	// end inline asm
	xor.b32  	%r2007, %r1436, 2139062143;
	not.b32 	%r2008, %r1434;
	and.b32  	%r2009, %r2004, %r2008;
	and.b32  	%r2010, %r2007, %r1434;
	or.b32  	%r2011, %r2009, %r2010;
	st.shared.u32 	[%r99+16], %r2011;
	ld.global.nc.u16 	%rs45, [%rd422+-2];
	cvt.u32.u16 	%r2012, %rs45;
	ld.global.nc.u16 	%rs46, [%rd422];
	cvt.u32.u16 	%r2013, %rs46;
	shl.b32 	%r2014, %r2013, 16;
	or.b32  	%r2015, %r2014, %r2012;
	and.b32  	%r1440, %r2015, 252645135;
	add.s32 	%r2016, %r1440, 2021161080;
	xor.b32  	%r2017, %r2016, -2139062144;
	xor.b32  	%r2018, %r1440, 134744072;
	xor.b32  	%r2019, %r2016, %r2015;
	and.b32  	%r1438, %r2019, %r2018;
	// begin inline asm
	prmt.b32 %r1438, %r1438, 0, 0xba98;
	// end inline asm
	// begin inline asm
	prmt.b32 %r1440, %r1440, 0, 0xba98;
	// end inline asm
	xor.b32  	%r2020, %r1440, 2139062143;
	not.b32 	%r2021, %r1438;
	and.b32  	%r2022, %r2017, %r2021;
	and.b32  	%r2023, %r2020, %r1438;
	or.b32  	%r2024, %r2022, %r2023;
	st.shared.u32 	[%r100], %r2024;
	shr.u32 	%r2025, %r2015, 4;
	and.b32  	%r1444, %r2025, 252645135;
	add.s32 	%r2026, %r1444, 2021161080;
	xor.b32  	%r2027, %r2026, -2139062144;
	xor.b32  	%r2028, %r1444, 134744072;
	xor.b32  	%r2029, %r2026, %r2025;
	and.b32  	%r1442, %r2029, %r2028;
	// begin inline asm
	prmt.b32 %r1442, %r1442, 0, 0xba98;
	// end inline asm
	// begin inline asm
	prmt.b32 %r1444, %r1444, 0, 0xba98;
	// end inline asm
	xor.b32  	%r2030, %r1444, 2139062143;
	not.b32 	%r2031, %r1442;
	and.b32  	%r2032, %r2027, %r2031;
	and.b32  	%r2033, %r2030, %r1442;
	or.b32  	%r2034, %r2032, %r2033;
	st.shared.u32 	[%r100+16], %r2034;
	ld.global.nc.u16 	%rs47, [%rd426+-2];
	cvt.u32.u16 	%r2035, %rs47;
	ld.global.nc.u16 	%rs48, [%rd426];
	cvt.u32.u16 	%r2036, %rs48;
	shl.b32 	%r2037, %r2036, 16;
	or.b32  	%r2038, %r2037, %r2035;
	and.b32  	%r1448, %r2038, 252645135;
	add.s32 	%r2039, %r1448, 2021161080;
	xor.b32  	%r2040, %r2039, -2139062144;
	xor.b32  	%r2041, %r1448, 134744072;
	xor.b32  	%r2042, %r2039, %r2038;
	and.b32  	%r1446, %r2042, %r2041;
	// begin inline asm
	prmt.b32 %r1446, %r1446, 0, 0xba98;
	// end inline asm
	// begin inline asm
	prmt.b32 %r1448, %r1448, 0, 0xba98;
	// end inline asm
	xor.b32  	%r2043, %r1448, 2139062143;
	not.b32 	%r2044, %r1446;
	and.b32  	%r2045, %r2040, %r2044;
	and.b32  	%r2046, %r2043, %r1446;
	or.b32  	%r2047, %r2045, %r2046;
	st.shared.u32 	[%r101], %r2047;
	shr.u32 	%r2048, %r2038, 4;
	and.b32  	%r1452, %r2048, 252645135;
	add.s32 	%r2049, %r1452, 2021161080;
	xor.b32  	%r2050, %r2049, -2139062144;
	xor.b32  	%r2051, %r1452, 134744072;
	xor.b32  	%r2052, %r2049, %r2048;
	and.b32  	%r1450, %r2052, %r2051;
	// begin inline asm
	prmt.b32 %r1450, %r1450, 0, 0xba98;
	// end inline asm
	// begin inline asm
	prmt.b32 %r1452, %r1452, 0, 0xba98;
	// end inline asm
	xor.b32  	%r2053, %r1452, 2139062143;
	not.b32 	%r2054, %r1450;
	and.b32  	%r2055, %r2050, %r2054;
	and.b32  	%r2056, %r2053, %r1450;
	or.b32  	%r2057, %r2055, %r2056;
	st.shared.u32 	[%r101+16], %r2057;
	ld.global.nc.u16 	%rs49, [%rd430+-2];
	cvt.u32.u16 	%r2058, %rs49;
	ld.global.nc.u16 	%rs50, [%rd430];
	cvt.u32.u16 	%r2059, %rs50;
	shl.b32 	%r2060, %r2059, 16;
	or.b32  	%r2061, %r2060, %r2058;
	and.b32  	%r1456, %r2061, 252645135;
	add.s32 	%r2062, %r1456, 2021161080;
	xor.b32  	%r2063, %r2062, -2139062144;
	xor.b32  	%r2064, %r1456, 134744072;
	xor.b32  	%r2065, %r2062, %r2061;
	and.b32  	%r1454, %r2065, %r2064;
	// begin inline asm
	prmt.b32 %r1454, %r1454, 0, 0xba98;
	// end inline asm
	// begin inline asm
	prmt.b32 %r1456, %r1456, 0, 0xba98;
	// end inline asm
	xor.b32  	%r2066, %r1456, 2139062143;
	not.b32 	%r2067, %r1454;
	and.b32  	%r2068, %r2063, %r2067;
	and.b32  	%r2069, %r2066, %r1454;
	or.b32  	%r2070, %r2068, %r2069;
	st.shared.u32 	[%r102], %r2070;
	shr.u32 	%r2071, %r2061, 4;
	and.b32  	%r1460, %r2071, 252645135;
	add.s32 	%r2072, %r1460, 2021161080;
	xor.b32  	%r2073, %r2072, -2139062144;
	xor.b32  	%r2074, %r1460, 134744072;
	xor.b32  	%r2075, %r2072, %r2071;
	and.b32  	%r1458, %r2075, %r2074;
	// begin inline asm
	prmt.b32 %r1458, %r1458, 0, 0xba98;
	// end inline asm
	// begin inline asm
	prmt.b32 %r1460, %r1460, 0, 0xba98;
	// end inline asm
	xor.b32  	%r2076, %r1460, 2139062143;
	not.b32 	%r2077, %r1458;
	and.b32  	%r2078, %r2073, %r2077;
	and.b32  	%r2079, %r2076, %r1458;
	or.b32  	%r2080, %r2078, %r2079;
	st.shared.u32 	[%r102+16], %r2080;
	ld.global.nc.u16 	%rs51, [%rd434+-2];
	cvt.u32.u16 	%r2081, %rs51;
	ld.global.nc.u16 	%rs52, [%rd434];
	cvt.u32.u16 	%r2082, %rs52;
	shl.b32 	%r2083, %r2082, 16;
	or.b32  	%r2084, %r2083, %r2081;
	and.b32  	%r1464, %r2084, 252645135;
	add.s32 	%r2085, %r1464, 2021161080;
	xor.b32  	%r2086, %r2085, -2139062144;
	xor.b32  	%r2087, %r1464, 134744072;
	xor.b32  	%r2088, %r2085, %r2084;
	and.b32  	%r1462, %r2088, %r2087;
	// begin inline asm
	prmt.b32 %r1462, %r1462, 0, 0xba98;
	// end inline asm
	// begin inline asm
	prmt.b32 %r1464, %r1464, 0, 0xba98;
	// end inline asm
	xor.b32  	%r2089, %r1464, 2139062143;
	not.b32 	%r2090, %r1462;
	and.b32  	%r2091, %r2086, %r2090;
	and.b32  	%r2092, %r2089, %r1462;
	or.b32  	%r2093, %r2091, %r2092;
	st.shared.u32 	[%r103], %r2093;
	shr.u32 	%r2094, %r2084, 4;
	and.b32  	%r1468, %r2094, 252645135;
	add.s32 	%r2095, %r1468, 2021161080;
	xor.b32  	%r2096, %r2095, -2139062144;
	xor.b32  	%r2097, %r1468, 134744072;
	xor.b32  	%r2098, %r2095, %r2094;
	and.b32  	%r1466, %r2098, %r2097;
	// begin inline asm
	prmt.b32 %r1466, %r1466, 0, 0xba98;
	// end inline asm
	// begin inline asm
	prmt.b32 %r1468, %r1468, 0, 0xba98;
	// end inline asm
	xor.b32  	%r2099, %r1468, 2139062143;
	not.b32 	%r2100, %r1466;
	and.b32  	%r2101, %r2096, %r2100;
	and.b32  	%r2102, %r2099, %r1466;
	or.b32  	%r2103, %r2101, %r2102;
	st.shared.u32 	[%r103+16], %r2103;
	ld.global.nc.u16 	%rs53, [%rd438+-2];
	cvt.u32.u16 	%r2104, %rs53;
	ld.global.nc.u16 	%rs54, [%rd438];
	cvt.u32.u16 	%r2105, %rs54;
	shl.b32 	%r2106, %r2105, 16;
	or.b32  	%r2107, %r2106, %r2104;
	and.b32  	%r1472, %r2107, 252645135;
	add.s32 	%r2108, %r1472, 2021161080;
	xor.b32  	%r2109, %r2108, -2139062144;
	xor.b32  	%r2110, %r1472, 134744072;
	xor.b32  	%r2111, %r2108, %r2107;
	and.b32  	%r1470, %r2111, %r2110;
	// begin inline asm
	prmt.b32 %r1470, %r1470, 0, 0xba98;
	// end inline asm
	// begin inline asm
	prmt.b32 %r1472, %r1472, 0, 0xba98;
	// end inline asm
	xor.b32  	%r2112, %r1472, 2139062143;
	not.b32 	%r2113, %r1470;
	and.b32  	%r2114, %r2109, %r2113;
	and.b32  	%r2115, %r2112, %r1470;
	or.b32  	%r2116, %r2114, %r2115;
	st.shared.u32 	[%r104], %r2116;
	shr.u32 	%r2117, %r2107, 4;
	and.b32  	%r1476, %r2117, 252645135;
	add.s32 	%r2118, %r1476, 2021161080;
	xor.b32  	%r2119, %r2118, -2139062144;
	xor.b32  	%r2120, %r1476, 134744072;
	xor.b32  	%r2121, %r2118, %r2117;
	and.b32  	%r1474, %r2121, %r2120;
	// begin inline asm
	prmt.b32 %r1474, %r1474, 0, 0xba98;
	// end inline asm
	// begin inline asm
	prmt.b32 %r1476, %r1476, 0, 0xba98;
	// end inline asm
	xor.b32  	%r2122, %r1476, 2139062143;
	not.b32 	%r2123, %r1474;
	and.b32  	%r2124, %r2119, %r2123;
	and.b32  	%r2125, %r2122, %r1474;
	or.b32  	%r2126, %r2124, %r2125;
	st.shared.u32 	[%r104+16], %r2126;
	ld.global.nc.u16 	%rs55, [%rd442+-2];
	cvt.u32.u16 	%r2127, %rs55;
	ld.global.nc.u16 	%rs56, [%rd442];
	cvt.u32.u16 	%r2128, %rs56;
	shl.b32 	%r2129, %r2128, 16;
	or.b32  	%r2130, %r2129, %r2127;
	and.b32  	%r1480, %r2130, 252645135;
	add.s32 	%r2131, %r1480, 2021161080;
	xor.b32  	%r2132, %r2131, -2139062144;
	xor.b32  	%r2133, %r1480, 134744072;
	xor.b32  	%r2134, %r2131, %r2130;
	and.b32  	%r1478, %r2134, %r2133;
	// begin inline asm
	prmt.b32 %r1478, %r1478, 0, 0xba98;
	// end inline asm
	// begin inline asm
	prmt.b32 %r1480, %r1480, 0, 0xba98;
	// end inline asm
	xor.b32  	%r2135, %r1480, 2139062143;
	not.b32 	%r2136, %r1478;
	and.b32  	%r2137, %r2132, %r2136;
	and.b32  	%r2138, %r2135, %r1478;
	or.b32  	%r2139, %r2137, %r2138;
	st.shared.u32 	[%r105], %r2139;
	shr.u32 	%r2140, %r2130, 4;
	and.b32  	%r1484, %r2140, 252645135;
	add.s32 	%r2141, %r1484, 2021161080;
	xor.b32  	%r2142, %r2141, -2139062144;
	xor.b32  	%r2143, %r1484, 134744072;
	xor.b32  	%r2144, %r2141, %r2140;
	and.b32  	%r1482, %r2144, %r2143;
	// begin inline asm
	prmt.b32 %r1482, %r1482, 0, 0xba98;
	// end inline asm
	// begin inline asm
	prmt.b32 %r1484, %r1484, 0, 0xba98;
	// end inline asm
	xor.b32  	%r2145, %r1484, 2139062143;
	not.b32 	%r2146, %r1482;
	and.b32  	%r2147, %r2142, %r2146;
	and.b32  	%r2148, %r2145, %r1482;
	or.b32  	%r2149, %r2147, %r2148;
	st.shared.u32 	[%r105+16], %r2149;
	ld.global.nc.u16 	%rs57, [%rd444+-2];
	cvt.u32.u16 	%r2150, %rs57;
	ld.global.nc.u16 	%rs58, [%rd444];
	cvt.u32.u16 	%r2151, %rs58;
	shl.b32 	%r2152, %r2151, 16;
	or.b32  	%r2153, %r2152, %r2150;
	and.b32  	%r1488, %r2153, 252645135;
	add.s32 	%r2154, %r1488, 2021161080;
	xor.b32  	%r2155, %r2154, -2139062144;
	xor.b32  	%r2156, %r1488, 134744072;
	xor.b32  	%r2157, %r2154, %r2153;
	and.b32  	%r1486, %r2157, %r2156;
	// begin inline asm
	prmt.b32 %r1486, %r1486, 0, 0xba98;
	// end inline asm
	// begin inline asm
	prmt.b32 %r1488, %r1488, 0, 0xba98;
	// end inline asm
	xor.b32  	%r2158, %r1488, 2139062143;
	not.b32 	%r2159, %r1486;
	and.b32  	%r2160, %r2155, %r2159;
	and.b32  	%r2161, %r2158, %r1486;
	or.b32  	%r2162, %r2160, %r2161;
	st.shared.u32 	[%r106], %r2162;
	shr.u32 	%r2163, %r2153, 4;
	and.b32  	%r1492, %r2163, 252645135;
	add.s32 	%r2164, %r1492, 2021161080;
	xor.b32  	%r2165, %r2164, -2139062144;
	xor.b32  	%r2166, %r1492, 134744072;
	xor.b32  	%r2167, %r2164, %r2163;
	and.b32  	%r1490, %r2167, %r2166;
	// begin inline asm
	prmt.b32 %r1490, %r1490, 0, 0xba98;
	// end inline asm
	// begin inline asm
	prmt.b32 %r1492, %r1492, 0, 0xba98;
	// end inline asm
	xor.b32  	%r2168, %r1492, 2139062143;
	not.b32 	%r2169, %r1490;
	and.b32  	%r2170, %r2165, %r2169;
	and.b32  	%r2171, %r2168, %r1490;
	or.b32  	%r2172, %r2170, %r2171;
	st.shared.u32 	[%r106+16], %r2172;
	ld.global.nc.u16 	%rs59, [%rd440+-2];
	cvt.u32.u16 	%r2173, %rs59;
	ld.global.nc.u16 	%rs60, [%rd440];
	cvt.u32.u16 	%r2174, %rs60;
	shl.b32 	%r2175, %r2174, 16;
	or.b32  	%r2176, %r2175, %r2173;
	and.b32  	%r1496, %r2176, 252645135;
	add.s32 	%r2177, %r1496, 2021161080;
	xor.b32  	%r2178, %r2177, -2139062144;
	xor.b32  	%r2179, %r1496, 134744072;
	xor.b32  	%r2180, %r2177, %r2176;
	and.b32  	%r1494, %r2180, %r2179;
	// begin inline asm
	prmt.b32 %r1494, %r1494, 0, 0xba98;
	// end inline asm
	// begin inline asm
	prmt.b32 %r1496, %r1496, 0, 0xba98;
	// end inline asm
	xor.b32  	%r2181, %r1496, 2139062143;
	not.b32 	%r2182, %r1494;
	and.b32  	%r2183, %r2178, %r2182;
	and.b32  	%r2184, %r2181, %r1494;
	or.b32  	%r2185, %r2183, %r2184;
	st.shared.u32 	[%r107], %r2185;
	shr.u32 	%r2186, %r2176, 4;
	and.b32  	%r1500, %r2186, 252645135;
	add.s32 	%r2187, %r1500, 2021161080;
	xor.b32  	%r2188, %r2187, -2139062144;
	xor.b32  	%r2189, %r1500, 134744072;
	xor.b32  	%r2190, %r2187, %r2186;
	and.b32  	%r1498, %r2190, %r2189;
	// begin inline asm
	prmt.b32 %r1498, %r1498, 0, 0xba98;
	// end inline asm
	// begin inline asm
	prmt.b32 %r1500, %r1500, 0, 0xba98;
	// end inline asm
	xor.b32  	%r2191, %r1500, 2139062143;
	not.b32 	%r2192, %r1498;
	and.b32  	%r2193, %r2188, %r2192;
	and.b32  	%r2194, %r2191, %r1498;
	or.b32  	%r2195, %r2193, %r2194;
	st.shared.u32 	[%r107+16], %r2195;
	ld.global.nc.u16 	%rs61, [%rd436+-2];
	cvt.u32.u16 	%r2196, %rs61;
	ld.global.nc.u16 	%rs62, [%rd436];
	cvt.u32.u16 	%r2197, %rs62;
	shl.b32 	%r2198, %r2197, 16;
	or.b32  	%r2199, %r2198, %r2196;
	and.b32  	%r1504, %r2199, 252645135;
	add.s32 	%r2200, %r1504, 2021161080;
	xor.b32  	%r2201, %r2200, -2139062144;
	xor.b32  	%r2202, %r1504, 134744072;
	xor.b32  	%r2203, %r2200, %r2199;
	and.b32  	%r1502, %r2203, %r2202;
	// begin inline asm
	prmt.b32 %r1502, %r1502, 0, 0xba98;
	// end inline asm
	// begin inline asm
	prmt.b32 %r1504, %r1504, 0, 0xba98;
	// end inline asm
	xor.b32  	%r2204, %r1504, 2139062143;
	not.b32 	%r2205, %r1502;
	and.b32  	%r2206, %r2201, %r2205;
	and.b32  	%r2207, %r2204, %r1502;
	or.b32  	%r2208, %r2206, %r2207;
	st.shared.u32 	[%r108], %r2208;
	shr.u32 	%r2209, %r2199, 4;
	and.b32  	%r1508, %r2209, 252645135;
	add.s32 	%r2210, %r1508, 2021161080;
	xor.b32  	%r2211, %r2210, -2139062144;
	xor.b32  	%r2212, %r1508, 134744072;
	xor.b32  	%r2213, %r2210, %r2209;
	and.b32  	%r1506, %r2213, %r2212;
	// begin inline asm
	prmt.b32 %r1506, %r1506, 0, 0xba98;
	// end inline asm
	// begin inline asm
	prmt.b32 %r1508, %r1508, 0, 0xba98;
	// end inline asm
	xor.b32  	%r2214, %r1508, 2139062143;
	not.b32 	%r2215, %r1506;
	and.b32  	%r2216, %r2211, %r2215;
	and.b32  	%r2217, %r2214, %r1506;
	or.b32  	%r2218, %r2216, %r2217;
	st.shared.u32 	[%r108+16], %r2218;
	ld.global.nc.u16 	%rs63, [%rd432+-2];
	cvt.u32.u16 	%r2219, %rs63;
	ld.global.nc.u16 	%rs64, [%rd432];
	cvt.u32.u16 	%r2220, %rs64;
	shl.b32 	%r2221, %r2220, 16;
	or.b32  	%r2222, %r2221, %r2219;
	and.b32  	%r1512, %r2222, 252645135;
	add.s32 	%r2223, %r1512, 2021161080;
	xor.b32  	%r2224, %r2223, -2139062144;
	xor.b32  	%r2225, %r1512, 134744072;
	xor.b32  	%r2226, %r2223, %r2222;
	and.b32  	%r1510, %r2226, %r2225;
	// begin inline asm
	prmt.b32 %r1510, %r1510, 0, 0xba98;
	// end inline asm
	// begin inline asm
	prmt.b32 %r1512, %r1512, 0, 0xba98;
	// end inline asm
	xor.b32  	%r2227, %r1512, 2139062143;
	not.b32 	%r2228, %r1510;
	and.b32  	%r2229, %r2224, %r2228;
	and.b32  	%r2230, %r2227, %r1510;
	or.b32  	%r2231, %r2229, %r2230;
	st.shared.u32 	[%r109], %r2231;
	shr.u32 	%r2232, %r2222, 4;
	and.b32  	%r1516, %r2232, 252645135;
	add.s32 	%r2233, %r1516, 2021161080;
	xor.b32  	%r2234, %r2233, -2139062144;
	xor.b32  	%r2235, %r1516, 134744072;
	xor.b32  	%r2236, %r2233, %r2232;
	and.b32  	%r1514, %r2236, %r2235;
	// begin inline asm
	prmt.b32 %r1514, %r1514, 0, 0xba98;
	// end inline asm
	// begin inline asm
	prmt.b32 %r1516, %r1516, 0, 0xba98;
	// end inline asm
	xor.b32  	%r2237, %r1516, 2139062143;
	not.b32 	%r2238, %r1514;
	and.b32  	%r2239, %r2234, %r2238;
	and.b32  	%r2240, %r2237, %r1514;
	or.b32  	%r2241, %r2239, %r2240;
	st.shared.u32 	[%r109+16], %r2241;
	ld.global.nc.u16 	%rs65, [%rd428+-2];
	cvt.u32.u16 	%r2242, %rs65;
	ld.global.nc.u16 	%rs66, [%rd428];
	cvt.u32.u16 	%r2243, %rs66;
	shl.b32 	%r2244, %r2243, 16;
	or.b32  	%r2245, %r2244, %r2242;
	and.b32  	%r1520, %r2245, 252645135;
	add.s32 	%r2246, %r1520, 2021161080;
	xor.b32  	%r2247, %r2246, -2139062144;
	xor.b32  	%r2248, %r1520, 134744072;
	xor.b32  	%r2249, %r2246, %r2245;
	and.b32  	%r1518, %r2249, %r2248;
	// begin inline asm
	prmt.b32 %r1518, %r1518, 0, 0xba98;
	// end inline asm
	// begin inline asm
	prmt.b32 %r1520, %r1520, 0, 0xba98;
	// end inline asm
	xor.b32  	%r2250, %r1520, 2139062143;
	not.b32 	%r2251, %r1518;
	and.b32  	%r2252, %r2247, %r2251;
	and.b32  	%r2253, %r2250, %r1518;
	or.b32  	%r2254, %r2252, %r2253;
	st.shared.u32 	[%r110], %r2254;
	shr.u32 	%r2255, %r2245, 4;
	and.b32  	%r1524, %r2255, 252645135;
	add.s32 	%r2256, %r1524, 2021161080;
	xor.b32  	%r2257, %r2256, -2139062144;
	xor.b32  	%r2258, %r1524, 134744072;
	xor.b32  	%r2259, %r2256, %r2255;
	and.b32  	%r1522, %r2259, %r2258;
	// begin inline asm
	prmt.b32 %r1522, %r1522, 0, 0xba98;
	// end inline asm
	// begin inline asm
	prmt.b32 %r1524, %r1524, 0, 0xba98;
	// end inline asm
	xor.b32  	%r2260, %r1524, 2139062143;
	not.b32 	%r2261, %r1522;
	and.b32  	%r2262, %r2257, %r2261;
	and.b32  	%r2263, %r2260, %r1522;
	or.b32  	%r2264, %r2262, %r2263;
	st.shared.u32 	[%r110+16], %r2264;
	ld.global.nc.u16 	%rs67, [%rd424+-2];
	cvt.u32.u16 	%r2265, %rs67;
	ld.global.nc.u16 	%rs68, [%rd424];
	cvt.u32.u16 	%r2266, %rs68;
	shl.b32 	%r2267, %r2266, 16;
	or.b32  	%r2268, %r2267, %r2265;
	and.b32  	%r1528, %r2268, 252645135;
	add.s32 	%r2269, %r1528, 2021161080;
	xor.b32  	%r2270, %r2269, -2139062144;
	xor.b32  	%r2271, %r1528, 134744072;
	xor.b32  	%r2272, %r2269, %r2268;
	and.b32  	%r1526, %r2272, %r2271;
	// begin inline asm
	prmt.b32 %r1526, %r1526, 0, 0xba98;
	// end inline asm
	// begin inline asm
	prmt.b32 %r1528, %r1528, 0, 0xba98;
	// end inline asm
	xor.b32  	%r2273, %r1528, 2139062143;
	not.b32 	%r2274, %r1526;
	and.b32  	%r2275, %r2270, %r2274;
	and.b32  	%r2276, %r2273, %r1526;
	or.b32  	%r2277, %r2275, %r2276;
	st.shared.u32 	[%r111], %r2277;
	shr.u32 	%r2278, %r2268, 4;
	and.b32  	%r1532, %r2278, 252645135;
	add.s32 	%r2279, %r1532, 2021161080;
	xor.b32  	%r2280, %r2279, -2139062144;
	xor.b32  	%r2281, %r1532, 134744072;
	xor.b32  	%r2282, %r2279, %r2278;
	and.b32  	%r1530, %r2282, %r2281;
	// begin inline asm
	prmt.b32 %r1530, %r1530, 0, 0xba98;
	// end inline asm
	// begin inline asm
	prmt.b32 %r1532, %r1532, 0, 0xba98;
	// end inline asm
	xor.b32  	%r2283, %r1532, 2139062143;
	not.b32 	%r2284, %r1530;
	and.b32  	%r2285, %r2280, %r2284;
	and.b32  	%r2286, %r2283, %r1530;
	or.b32  	%r2287, %r2285, %r2286;
	st.shared.u32 	[%r111+16], %r2287;
	ld.global.nc.u16 	%rs69, [%rd420+-2];
	cvt.u32.u16 	%r2288, %rs69;
	ld.global.nc.u16 	%rs70, [%rd420];
	cvt.u32.u16 	%r2289, %rs70;
	shl.b32 	%r2290, %r2289, 16;
	or.b32  	%r2291, %r2290, %r2288;
	and.b32  	%r1536, %r2291, 252645135;
	add.s32 	%r2292, %r1536, 2021161080;
	xor.b32  	%r2293, %r2292, -2139062144;
	xor.b32  	%r2294, %r1536, 134744072;
	xor.b32  	%r2295, %r2292, %r2291;
	and.b32  	%r1534, %r2295, %r2294;
	// begin inline asm
	prmt.b32 %r1534, %r1534, 0, 0xba98;
	// end inline asm
	// begin inline asm
	prmt.b32 %r1536, %r1536, 0, 0xba98;
	// end inline asm
	xor.b32  	%r2296, %r1536, 2139062143;
	not.b32 	%r2297, %r1534;
	and.b32  	%r2298, %r2293, %r2297;
	and.b32  	%r2299, %r2296, %r1534;
	or.b32  	%r2300, %r2298, %r2299;
	st.shared.u32 	[%r112], %r2300;
	shr.u32 	%r2301, %r2291, 4;
	and.b32  	%r1540, %r2301, 252645135;
	add.s32 	%r2302, %r1540, 2021161080;
	xor.b32  	%r2303, %r2302, -2139062144;
	xor.b32  	%r2304, %r1540, 134744072;
	xor.b32  	%r2305, %r2302, %r2301;
	and.b32  	%r1538, %r2305, %r2304;
	// begin inline asm
	prmt.b32 %r1538, %r1538, 0, 0xba98;
	// end inline asm
	// begin inline asm
	prmt.b32 %r1540, %r1540, 0, 0xba98;
	// end inline asm
	xor.b32  	%r2306, %r1540, 2139062143;
	not.b32 	%r2307, %r1538;
	and.b32  	%r2308, %r2303, %r2307;
	and.b32  	%r2309, %r2306, %r1538;
	or.b32  	%r2310, %r2308, %r2309;
	st.shared.u32 	[%r112+16], %r2310;
	ld.global.nc.u16 	%rs71, [%rd416+-2];
	cvt.u32.u16 	%r2311, %rs71;
	ld.global.nc.u16 	%rs72, [%rd416];
	cvt.u32.u16 	%r2312, %rs72;
	shl.b32 	%r2313, %r2312, 16;
	or.b32  	%r2314, %r2313, %r2311;
	and.b32  	%r1544, %r2314, 252645135;
	add.s32 	%r2315, %r1544, 2021161080;
	xor.b32  	%r2316, %r2315, -2139062144;
	xor.b32  	%r2317, %r1544, 134744072;
	xor.b32  	%r2318, %r2315, %r2314;
	and.b32  	%r1542, %r2318, %r2317;
	// begin inline asm
	prmt.b32 %r1542, %r1542, 0, 0xba98;
	// end inline asm
	// begin inline asm
	prmt.b32 %r1544, %r1544, 0, 0xba98;
	// end inline asm
	xor.b32  	%r2319, %r1544, 2139062143;
	not.b32 	%r2320, %r1542;
	and.b32  	%r2321, %r2316, %r2320;
	and.b32  	%r2322, %r2319, %r1542;
	or.b32  	%r2323, %r2321, %r2322;
	st.shared.u32 	[%r113], %r2323;
	shr.u32 	%r2324, %r2314, 4;
	and.b32  	%r1548, %r2324, 252645135;
	add.s32 	%r2325, %r1548, 2021161080;
	xor.b32  	%r2326, %r2325, -2139062144;
	xor.b32  	%r2327, %r1548, 134744072;
	xor.b32  	%r2328, %r2325, %r2324;
	and.b32  	%r1546, %r2328, %r2327;
	// begin inline asm
	prmt.b32 %r1546, %r1546, 0, 0xba98;
	// end inline asm
	// begin inline asm
	prmt.b32 %r1548, %r1548, 0, 0xba98;
	// end inline asm
	xor.b32  	%r2329, %r1548, 2139062143;
	not.b32 	%r2330, %r1546;
	and.b32  	%r2331, %r2326, %r2330;
	and.b32  	%r2332, %r2329, %r1546;
	or.b32  	%r2333, %r2331, %r2332;
	st.shared.u32 	[%r113+16], %r2333;
	ld.global.nc.u16 	%rs37, [%rd412];
	// begin inline asm
	{  cvt.f32.f16 %f421, %rs37;}

	// end inline asm
	st.shared.f32 	[%r114], %f421;
	ld.global.nc.u16 	%rs38, [%rd410];
	// begin inline asm
	{  cvt.f32.f16 %f422, %rs38;}

	// end inline asm
	st.shared.f32 	[%r115], %f422;
	ld.global.nc.u16 	%rs39, [%rd408];
	// begin inline asm
	{  cvt.f32.f16 %f423, %rs39;}

	// end inline asm
	st.shared.f32 	[%r116], %f423;
	ld.global.nc.u16 	%rs40, [%rd406];
	// begin inline asm
	{  cvt.f32.f16 %f424, %rs40;}

	// end inline asm
	st.shared.f32 	[%r117], %f424;
	mad.lo.s64 	%rd445, %rd403, 9, %rd117;
	shl.b64 	%rd446, %rd445, 2;
	add.s64 	%rd447, %rd115, %rd446;
	ld.global.nc.u32 	%r2334, [%rd447];
	st.shared.u32 	[%r9], %r2334;
	ld.global.nc.u32 	%r2335, [%rd447+1024];
	st.shared.u32 	[%r9+1024], %r2335;
	ld.global.nc.u32 	%r2336, [%rd447+2048];
	st.shared.u32 	[%r9+2048], %r2336;
	ld.global.nc.u32 	%r2337, [%rd447+3072];
	st.shared.u32 	[%r9+3072], %r2337;
	bar.sync 	0;
	// begin inline asm
	ldmatrix.sync.aligned.m8n8.x4.b16 {%r1550, %r1551, %r1552, %r1553}, [%rd118];
	// end inline asm
	// begin inline asm
	ldmatrix.sync.aligned.m8n8.x4.b16 {%r1554, %r1555, %r1556, %r1557}, [%rd119];
	// end inline asm
	// begin inline asm
	ldmatrix.sync.aligned.m8n8.x4.b16 {%r1558, %r1559, %r1560, %r1561}, [%rd120];
	// end inline asm
	// begin inline asm
	ldmatrix.sync.aligned.m8n8.x4.b16 {%r1562, %r1563, %r1564, %r1565}, [%rd121];
	// end inline asm
	ld.shared.v4.f32 	{%f473, %f474, %f475, %f476}, [%r118];
	ld.shared.v4.f32 	{%f477, %f478, %f479, %f480}, [%r118+2432];
	ld.shared.u32 	%r1576, [%r119];
	ld.shared.u32 	%r1577, [%r119+16];
	ld.shared.v4.u32 	{%r1566, %r1582, %r1598, %r1614}, [%r120];
	// begin inline asm
	{.reg .f16 low,high;
  mov.b32 {low,high},%r1566;
  cvt.f32.f16 %f425, low;}

	// end inline asm
	ld.shared.v4.u32 	{%r1567, %r1583, %r1599, %r1615}, [%r120+144];
	// begin inline asm
	{.reg .f16 low,high;
  mov.b32 {low,high},%r1567;
  cvt.f32.f16 %f426, low;}

	// end inline asm
	mov.b32 	%r1952, 0;
	mov.u32 	%r1568, %r1952;
	mov.u32 	%r1569, %r1952;
	mov.u32 	%r1570, %r1952;
	mov.u32 	%r1571, %r1952;
	// begin inline asm
	mma.sync.aligned.m16n8k32.row.col.s32.s8.s8.s32 {%r1568, %r1569, %r1570, %r1571}, {%r1550, %r1551, %r1552, %r1553}, {%r1576, %r1577}, {%r1568, %r1569, %r1570, %r1571};
	// end inline asm
	cvt.rn.f32.s32 	%f481, %r1568;
	mul.f32 	%f482, %f473, %f481;
	fma.rn.f32 	%f483, %f482, %f425, %f801;
	cvt.rn.f32.s32 	%f484, %r1569;
	mul.f32 	%f485, %f473, %f484;
	fma.rn.f32 	%f486, %f485, %f426, %f802;
	cvt.rn.f32.s32 	%f487, %r1570;
	mul.f32 	%f488, %f477, %f487;
	fma.rn.f32 	%f489, %f488, %f425, %f803;
	cvt.rn.f32.s32 	%f490, %r1571;
	mul.f32 	%f491, %f477, %f490;
	fma.rn.f32 	%f492, %f491, %f426, %f804;
	ld.shared.u32 	%r1592, [%r119+32];
	ld.shared.u32 	%r1593, [%r119+48];
	// begin inline asm
	{.reg .f16 low,high;
  mov.b32 {low,high},%r1582;
  cvt.f32.f16 %f427, low;}

	// end inline asm
	// begin inline asm
	{.reg .f16 low,high;
  mov.b32 {low,high},%r1583;
  cvt.f32.f16 %f428, low;}

	// end inline asm
	mov.u32 	%r1584, %r1952;
	mov.u32 	%r1585, %r1952;
	mov.u32 	%r1586, %r1952;
	mov.u32 	%r1587, %r1952;
	// begin inline asm
	mma.sync.aligned.m16n8k32.row.col.s32.s8.s8.s32 {%r1584, %r1585, %r1586, %r1587}, {%r1554, %r1555, %r1556, %r1557}, {%r1592, %r1593}, {%r1584, %r1585, %r1586, %r1587};
	// end inline asm
	cvt.rn.f32.s32 	%f493, %r1584;
	mul.f32 	%f494, %f474, %f493;
	fma.rn.f32 	%f495, %f494, %f427, %f483;
	cvt.rn.f32.s32 	%f496, %r1585;
	mul.f32 	%f497, %f474, %f496;
	fma.rn.f32 	%f498, %f497, %f428, %f486;
	cvt.rn.f32.s32 	%f499, %r1586;
	mul.f32 	%f500, %f478, %f499;
	fma.rn.f32 	%f501, %f500, %f427, %f489;
	cvt.rn.f32.s32 	%f502, %r1587;
	mul.f32 	%f503, %f478, %f502;
	fma.rn.f32 	%f504, %f503, %f428, %f492;
	ld.shared.u32 	%r1608, [%r119+64];
	ld.shared.u32 	%r1609, [%r119+80];
	// begin inline asm
	{.reg .f16 low,high;
  mov.b32 {low,high},%r1598;
  cvt.f32.f16 %f429, low;}

	// end inline asm
	// begin inline asm
	{.reg .f16 low,high;
  mov.b32 {low,high},%r1599;
  cvt.f32.f16 %f430, low;}

	// end inline asm
	mov.u32 	%r1600, %r1952;
	mov.u32 	%r1601, %r1952;
	mov.u32 	%r1602, %r1952;
	mov.u32 	%r1603, %r1952;
	// begin inline asm
	mma.sync.aligned.m16n8k32.row.col.s32.s8.s8.s32 {%r1600, %r1601, %r1602, %r1603}, {%r1558, %r1559, %r1560, %r1561}, {%r1608, %r1609}, {%r1600, %r1601, %r1602, %r1603};
	// end inline asm
	cvt.rn.f32.s32 	%f505, %r1600;
	mul.f32 	%f506, %f475, %f505;
	fma.rn.f32 	%f507, %f506, %f429, %f495;
	cvt.rn.f32.s32 	%f508, %r1601;
	mul.f32 	%f509, %f475, %f508;
	fma.rn.f32 	%f510, %f509, %f430, %f498;
	cvt.rn.f32.s32 	%f511, %r1602;
	mul.f32 	%f512, %f479, %f511;
	fma.rn.f32 	%f513, %f512, %f429, %f501;
	cvt.rn.f32.s32 	%f514, %r1603;
	mul.f32 	%f515, %f479, %f514;
	fma.rn.f32 	%f516, %f515, %f430, %f504;
	ld.shared.u32 	%r1624, [%r119+96];
	ld.shared.u32 	%r1625, [%r119+112];
	// begin inline asm
	{.reg .f16 low,high;
  mov.b32 {low,high},%r1614;
  cvt.f32.f16 %f431, low;}

	// end inline asm
	// begin inline asm
	{.reg .f16 low,high;
  mov.b32 {low,high},%r1615;
  cvt.f32.f16 %f432, low;}

	// end inline asm
	mov.u32 	%r1616, %r1952;
	mov.u32 	%r1617, %r1952;
	mov.u32 	%r1618, %r1952;
	mov.u32 	%r1619, %r1952;
	// begin inline asm
	mma.sync.aligned.m16n8k32.row.col.s32.s8.s8.s32 {%r1616, %r1617, %r1618, %r1619}, {%r1562, %r1563, %r1564, %r1565}, {%r1624, %r1625}, {%r1616, %r1617, %r1618, %r1619};
	// end inline asm
	cvt.rn.f32.s32 	%f517, %r1616;
	mul.f32 	%f518, %f476, %f517;
	fma.rn.f32 	%f519, %f518, %f431, %f507;
	cvt.rn.f32.s32 	%f520, %r1617;
	mul.f32 	%f521, %f476, %f520;
	fma.rn.f32 	%f522, %f521, %f432, %f510;
	cvt.rn.f32.s32 	%f523, %r1618;
	mul.f32 	%f524, %f480, %f523;
	fma.rn.f32 	%f525, %f524, %f431, %f513;
	cvt.rn.f32.s32 	%f526, %r1619;
	mul.f32 	%f527, %f480, %f526;
	fma.rn.f32 	%f528, %f527, %f432, %f516;
	ld.shared.u32 	%r1640, [%r119+1152];
	ld.shared.u32 	%r1641, [%r119+1168];
	ld.shared.v4.u32 	{%r1630, %r1646, %r1662, %r1678}, [%r120+1152];
	// begin inline asm
	{.reg .f16 low,high;
  mov.b32 {low,high},%r1630;
  cvt.f32.f16 %f433, low;}

	// end inline asm
	ld.shared.v4.u32 	{%r1631, %r1647, %r1663, %r1679}, [%r120+1296];
	// begin inline asm
	{.reg .f16 low,high;
  mov.b32 {low,high},%r1631;
  cvt.f32.f16 %f434, low;}

	// end inline asm
	mov.u32 	%r1632, %r1952;
	mov.u32 	%r1633, %r1952;
	mov.u32 	%r1634, %r1952;
	mov.u32 	%r1635, %r1952;
	// begin inline asm
	mma.sync.aligned.m16n8k32.row.col.s32.s8.s8.s32 {%r1632, %r1633, %r1634, %r1635}, {%r1550, %r1551, %r1552, %r1553}, {%r1640, %r1641}, {%r1632, %r1633, %r1634, %r1635};
	// end inline asm
	cvt.rn.f32.s32 	%f529, %r1632;
	mul.f32 	%f530, %f473, %f529;
	fma.rn.f32 	%f531, %f530, %f433, %f805;
	cvt.rn.f32.s32 	%f532, %r1633;
	mul.f32 	%f533, %f473, %f532;
	fma.rn.f32 	%f534, %f533, %f434, %f806;
	cvt.rn.f32.s32 	%f535, %r1634;
	mul.f32 	%f536, %f477, %f535;
	fma.rn.f32 	%f537, %f536, %f433, %f807;
	cvt.rn.f32.s32 	%f538, %r1635;
	mul.f32 	%f539, %f477, %f538;
	fma.rn.f32 	%f540, %f539, %f434, %f808;
	ld.shared.u32 	%r1656, [%r119+1184];
	ld.shared.u32 	%r1657, [%r119+1200];
	// begin inline asm
	{.reg .f16 low,high;
  mov.b32 {low,high},%r1646;
  cvt.f32.f16 %f435, low;}

	// end inline asm
	// begin inline asm
	{.reg .f16 low,high;
  mov.b32 {low,high},%r1647;
  cvt.f32.f16 %f436, low;}

	// end inline asm
	mov.u32 	%r1648, %r1952;
	mov.u32 	%r1649, %r1952;
	mov.u32 	%r1650, %r1952;
	mov.u32 	%r1651, %r1952;
	// begin inline asm
	mma.sync.aligned.m16n8k32.row.col.s32.s8.s8.s32 {%r1648, %r1649, %r1650, %r1651}, {%r1554, %r1555, %r1556, %r1557}, {%r1656, %r1657}, {%r1648, %r1649, %r1650, %r1651};
	// end inline asm
	cvt.rn.f32.s32 	%f541, %r1648;
	mul.f32 	%f542, %f474, %f541;
	fma.rn.f32 	%f543, %f542, %f435, %f531;
	cvt.rn.f32.s32 	%f544, %r1649;
	mul.f32 	%f545, %f474, %f544;
	fma.rn.f32 	%f546, %f545, %f436, %f534;
	cvt.rn.f32.s32 	%f547, %r1650;
	mul.f32 	%f548, %f478, %f547;
	fma.rn.f32 	%f549, %f548, %f435, %f537;
	cvt.rn.f32.s32 	%f550, %r1651;
	mul.f32 	%f551, %f478, %f550;
	fma.rn.f32 	%f552, %f551, %f436, %f540;
	ld.shared.u32 	%r1672, [%r119+1216];
	ld.shared.u32 	%r1673, [%r119+1232];
	// begin inline asm
	{.reg .f16 low,high;
  mov.b32 {low,high},%r1662;
  cvt.f32.f16 %f437, low;}

	// end inline asm
	// begin inline asm
	{.reg .f16 low,high;
  mov.b32 {low,high},%r1663;
  cvt.f32.f16 %f438, low;}

	// end inline asm
	mov.u32 	%r1664, %r1952;
	mov.u32 	%r1665, %r1952;
	mov.u32 	%r1666, %r1952;
	mov.u32 	%r1667, %r1952;
	// begin inline asm
	mma.sync.aligned.m16n8k32.row.col.s32.s8.s8.s32 {%r1664, %r1665, %r1666, %r1667}, {%r1558, %r1559, %r1560, %r1561}, {%r1672, %r1673}, {%r1664, %r1665, %r1666, %r1667};
	// end inline asm
	cvt.rn.f32.s32 	%f553, %r1664;
	mul.f32 	%f554, %f475, %f553;
	fma.rn.f32 	%f555, %f554, %f437, %f543;
	cvt.rn.f32.s32 	%f556, %r1665;
	mul.f32 	%f557, %f475, %f556;
	fma.rn.f32 	%f558, %f557, %f438, %f546;
	cvt.rn.f32.s32 	%f559, %r1666;
	mul.f32 	%f560, %f479, %f559;
	fma.rn.f32 	%f561, %f560, %f437, %f549;
	cvt.rn.f32.s32 	%f562, %r1667;
	mul.f32 	%f563, %f479, %f562;
	fma.rn.f32 	%f564, %f563, %f438, %f552;
	ld.shared.u32 	%r1688, [%r119+1248];
	ld.shared.u32 	%r1689, [%r119+1264];
	// begin inline asm
	{.reg .f16 low,high;
  mov.b32 {low,high},%r1678;
  cvt.f32.f16 %f439, low;}

	// end inline asm
	// begin inline asm
	{.reg .f16 low,high;
  mov.b32 {low,high},%r1679;
  cvt.f32.f16 %f440, low;}

	// end inline asm
	mov.u32 	%r1680, %r1952;
	mov.u32 	%r1681, %r1952;
	mov.u32 	%r1682, %r1952;
	mov.u32 	%r1683, %r1952;
	// begin inline asm
	mma.sync.aligned.m16n8k32.row.col.s32.s8.s8.s32 {%r1680, %r1681, %r1682, %r1683}, {%r1562, %r1563, %r1564, %r1565}, {%r1688, %r1689}, {%r1680, %r1681, %r1682, %r1683};
	// end inline asm
	cvt.rn.f32.s32 	%f565, %r1680;
	mul.f32 	%f566, %f476, %f565;
	fma.rn.f32 	%f567, %f566, %f439, %f555;
	cvt.rn.f32.s32 	%f568, %r1681;
	mul.f32 	%f569, %f476, %f568;
	fma.rn.f32 	%f570, %f569, %f440, %f558;
	cvt.rn.f32.s32 	%f571, %r1682;
	mul.f32 	%f572, %f480, %f571;
	fma.rn.f32 	%f573, %f572, %f439, %f561;
	cvt.rn.f32.s32 	%f574, %r1683;
	mul.f32 	%f575, %f480, %f574;
	fma.rn.f32 	%f576, %f575, %f440, %f564;
	ld.shared.u32 	%r1704, [%r119+2304];
	ld.shared.u32 	%r1705, [%r119+2320];
	ld.shared.v4.u32 	{%r1694, %r1710, %r1726, %r1742}, [%r120+2304];
	// begin inline asm
	{.reg .f16 low,high;
  mov.b32 {low,high},%r1694;
  cvt.f32.f16 %f441, low;}

	// end inline asm
	ld.shared.v4.u32 	{%r1695, %r1711, %r1727, %r1743}, [%r120+2448];
	// begin inline asm
	{.reg .f16 low,high;
  mov.b32 {low,high},%r1695;
  cvt.f32.f16 %f442, low;}

	// end inline asm
	mov.u32 	%r1696, %r1952;
	mov.u32 	%r1697, %r1952;
	mov.u32 	%r1698, %r1952;
	mov.u32 	%r1699, %r1952;
	// begin inline asm
	mma.sync.aligned.m16n8k32.row.col.s32.s8.s8.s32 {%r1696, %r1697, %r1698, %r1699}, {%r1550, %r1551, %r1552, %r1553}, {%r1704, %r1705}, {%r1696, %r1697, %r1698, %r1699};
	// end inline asm
	cvt.rn.f32.s32 	%f577, %r1696;
	mul.f32 	%f578, %f473, %f577;
	fma.rn.f32 	%f579, %f578, %f441, %f809;
	cvt.rn.f32.s32 	%f580, %r1697;
	mul.f32 	%f581, %f473, %f580;
	fma.rn.f32 	%f582, %f581, %f442, %f810;
	cvt.rn.f32.s32 	%f583, %r1698;
	mul.f32 	%f584, %f477, %f583;
	fma.rn.f32 	%f585, %f584, %f441, %f811;
	cvt.rn.f32.s32 	%f586, %r1699;
	mul.f32 	%f587, %f477, %f586;
	fma.rn.f32 	%f588, %f587, %f442, %f812;
	ld.shared.u32 	%r1720, [%r119+2336];
	ld.shared.u32 	%r1721, [%r119+2352];
	// begin inline asm
	{.reg .f16 low,high;
  mov.b32 {low,high},%r1710;
  cvt.f32.f16 %f443, low;}

	// end inline asm
	// begin inline asm
	{.reg .f16 low,high;
  mov.b32 {low,high},%r1711;
  cvt.f32.f16 %f444, low;}

	// end inline asm
	mov.u32 	%r1712, %r1952;
	mov.u32 	%r1713, %r1952;
	mov.u32 	%r1714, %r1952;
	mov.u32 	%r1715, %r1952;
	// begin inline asm
	mma.sync.aligned.m16n8k32.row.col.s32.s8.s8.s32 {%r1712, %r1713, %r1714, %r1715}, {%r1554, %r1555, %r1556, %r1557}, {%r1720, %r1721}, {%r1712, %r1713, %r1714, %r1715};
	// end inline asm
	cvt.rn.f32.s32 	%f589, %r1712;
	mul.f32 	%f590, %f474, %f589;
	fma.rn.f32 	%f591, %f590, %f443, %f579;
	cvt.rn.f32.s32 	%f592, %r1713;
	mul.f32 	%f593, %f474, %f592;
	fma.rn.f32 	%f594, %f593, %f444, %f582;
	cvt.rn.f32.s32 	%f595, %r1714;
	mul.f32 	%f596, %f478, %f595;
	fma.rn.f32 	%f597, %f596, %f443, %f585;
	cvt.rn.f32.s32 	%f598, %r1715;
	mul.f32 	%f599, %f478, %f598;
	fma.rn.f32 	%f600, %f599, %f444, %f588;
	ld.shared.u32 	%r1736, [%r119+2368];
	ld.shared.u32 	%r1737, [%r119+2384];
	// begin inline asm
	{.reg .f16 low,high;
  mov.b32 {low,high},%r1726;
  cvt.f32.f16 %f445, low;}

	// end inline asm
	// begin inline asm
	{.reg .f16 low,high;
  mov.b32 {low,high},%r1727;
  cvt.f32.f16 %f446, low;}

	// end inline asm
	mov.u32 	%r1728, %r1952;
	mov.u32 	%r1729, %r1952;
	mov.u32 	%r1730, %r1952;
	mov.u32 	%r1731, %r1952;
	// begin inline asm
	mma.sync.aligned.m16n8k32.row.col.s32.s8.s8.s32 {%r1728, %r1729, %r1730, %r1731}, {%r1558, %r1559, %r1560, %r1561}, {%r1736, %r1737}, {%r1728, %r1729, %r1730, %r1731};
	// end inline asm
	cvt.rn.f32.s32 	%f601, %r1728;
	mul.f32 	%f602, %f475, %f601;
	fma.rn.f32 	%f603, %f602, %f445, %f591;
	cvt.rn.f32.s32 	%f604, %r1729;
	mul.f32 	%f605, %f475, %f604;
	fma.rn.f32 	%f606, %f605, %f446, %f594;
	cvt.rn.f32.s32 	%f607, %r1730;
	mul.f32 	%f608, %f479, %f607;
	fma.rn.f32 	%f609, %f608, %f445, %f597;
	cvt.rn.f32.s32 	%f610, %r1731;
	mul.f32 	%f611, %f479, %f610;
	fma.rn.f32 	%f612, %f611, %f446, %f600;
	ld.shared.u32 	%r1752, [%r119+2400];
	ld.shared.u32 	%r1753, [%r119+2416];
	// begin inline asm
	{.reg .f16 low,high;
  mov.b32 {low,high},%r1742;
  cvt.f32.f16 %f447, low;}

	// end inline asm
	// begin inline asm
	{.reg .f16 low,high;
  mov.b32 {low,high},%r1743;
  cvt.f32.f16 %f448, low;}

	// end inline asm
	mov.u32 	%r1744, %r1952;
	mov.u32 	%r1745, %r1952;
	mov.u32 	%r1746, %r1952;
	mov.u32 	%r1747, %r1952;
	// begin inline asm
	mma.sync.aligned.m16n8k32.row.col.s32.s8.s8.s32 {%r1744, %r1745, %r1746, %r1747}, {%r1562, %r1563, %r1564, %r1565}, {%r1752, %r1753}, {%r1744, %r1745, %r1746, %r1747};
	// end inline asm
	cvt.rn.f32.s32 	%f613, %r1744;
	mul.f32 	%f614, %f476, %f613;
	fma.rn.f32 	%f615, %f614, %f447, %f603;
	cvt.rn.f32.s32 	%f616, %r1745;
	mul.f32 	%f617, %f476, %f616;
	fma.rn.f32 	%f618, %f617, %f448, %f606;
	cvt.rn.f32.s32 	%f619, %r1746;
	mul.f32 	%f620, %f480, %f619;
	fma.rn.f32 	%f621, %f620, %f447, %f609;
	cvt.rn.f32.s32 	%f622, %r1747;
	mul.f32 	%f623, %f480, %f622;
	fma.rn.f32 	%f624, %f623, %f448, %f612;
	bar.sync 	0;
	mad.lo.s64 	%rd448, %rd116, 144, %rd447;
	ld.global.nc.u32 	%r2338, [%rd448];
	st.shared.u32 	[%r9], %r2338;
	ld.global.nc.u32 	%r2339, [%rd448+1024];
	st.shared.u32 	[%r9+1024], %r2339;
	ld.global.nc.u32 	%r2340, [%rd448+2048];
	st.shared.u32 	[%r9+2048], %r2340;
	ld.global.nc.u32 	%r2341, [%rd448+3072];
	st.shared.u32 	[%r9+3072], %r2341;
	bar.sync 	0;
	// begin inline asm
	ldmatrix.sync.aligned.m8n8.x4.b16 {%r1758, %r1759, %r1760, %r1761}, [%rd122];
	// end inline asm
	// begin inline asm
	ldmatrix.sync.aligned.m8n8.x4.b16 {%r1762, %r1763, %r1764, %r1765}, [%rd123];
	// end inline asm
	// begin inline asm
	ldmatrix.sync.aligned.m8n8.x4.b16 {%r1766, %r1767, %r1768, %r1769}, [%rd124];
	// end inline asm
	// begin inline asm
	ldmatrix.sync.aligned.m8n8.x4.b16 {%r1770, %r1771, %r1772, %r1773}, [%rd125];
	// end inline asm
	ld.shared.v4.f32 	{%f625, %f626, %f627, %f628}, [%r118+16];
	ld.shared.v4.f32 	{%f629, %f630, %f631, %f632}, [%r118+2448];
	ld.shared.u32 	%r1784, [%r119];
	ld.shared.u32 	%r1785, [%r119+16];
	ld.shared.v4.u32 	{%r1774, %r1790, %r1806, %r1822}, [%r120];
	// begin inline asm
	{.reg .f16 low,high;
  mov.b32 {low,high},%r1774;
  cvt.f32.f16 %f449, low;}

	// end inline asm
	ld.shared.v4.u32 	{%r1775, %r1791, %r1807, %r1823}, [%r120+144];
	// begin inline asm
	{.reg .f16 low,high;
  mov.b32 {low,high},%r1775;
  cvt.f32.f16 %f450, low;}

	// end inline asm
	mov.u32 	%r1776, %r1952;
	mov.u32 	%r1777, %r1952;
	mov.u32 	%r1778, %r1952;
	mov.u32 	%r1779, %r1952;
	// begin inline asm
	mma.sync.aligned.m16n8k32.row.col.s32.s8.s8.s32 {%r1776, %r1777, %r1778, %r1779}, {%r1758, %r1759, %r1760, %r1761}, {%r1784, %r1785}, {%r1776, %r1777, %r1778, %r1779};
	// end inline asm
	cvt.rn.f32.s32 	%f633, %r1776;
	mul.f32 	%f634, %f625, %f633;
	fma.rn.f32 	%f635, %f634, %f449, %f519;
	cvt.rn.f32.s32 	%f636, %r1777;
	mul.f32 	%f637, %f625, %f636;
	fma.rn.f32 	%f638, %f637, %f450, %f522;
	cvt.rn.f32.s32 	%f639, %r1778;
	mul.f32 	%f640, %f629, %f639;
	fma.rn.f32 	%f641, %f640, %f449, %f525;
	cvt.rn.f32.s32 	%f642, %r1779;
	mul.f32 	%f643, %f629, %f642;
	fma.rn.f32 	%f644, %f643, %f450, %f528;
	ld.shared.u32 	%r1800, [%r119+32];
	ld.shared.u32 	%r1801, [%r119+48];
	// begin inline asm
	{.reg .f16 low,high;
  mov.b32 {low,high},%r1790;
  cvt.f32.f16 %f451, low;}

	// end inline asm
	// begin inline asm
	{.reg .f16 low,high;
  mov.b32 {low,high},%r1791;
  cvt.f32.f16 %f452, low;}

	// end inline asm
	mov.u32 	%r1792, %r1952;
	mov.u32 	%r1793, %r1952;
	mov.u32 	%r1794, %r1952;
	mov.u32 	%r1795, %r1952;
	// begin inline asm
	mma.sync.aligned.m16n8k32.row.col.s32.s8.s8.s32 {%r1792, %r1793, %r1794, %r1795}, {%r1762, %r1763, %r1764, %r1765}, {%r1800, %r1801}, {%r1792, %r1793, %r1794, %r1795};
	// end inline asm
	cvt.rn.f32.s32 	%f645, %r1792;
	mul.f32 	%f646, %f626, %f645;
	fma.rn.f32 	%f647, %f646, %f451, %f635;
	cvt.rn.f32.s32 	%f648, %r1793;
	mul.f32 	%f649, %f626, %f648;
	fma.rn.f32 	%f650, %f649, %f452, %f638;
	cvt.rn.f32.s32 	%f651, %r1794;
	mul.f32 	%f652, %f630, %f651;
	fma.rn.f32 	%f653, %f652, %f451, %f641;
	cvt.rn.f32.s32 	%f654, %r1795;
	mul.f32 	%f655, %f630, %f654;
	fma.rn.f32 	%f656, %f655, %f452, %f644;
	ld.shared.u32 	%r1816, [%r119+64];
	ld.shared.u32 	%r1817, [%r119+80];
	// begin inline asm
	{.reg .f16 low,high;
  mov.b32 {low,high},%r1806;
  cvt.f32.f16 %f453, low;}

	// end inline asm
	// begin inline asm
	{.reg .f16 low,high;
  mov.b32 {low,high},%r1807;
  cvt.f32.f16 %f454, low;}

	// end inline asm
	mov.u32 	%r1808, %r1952;
	mov.u32 	%r1809, %r1952;
	mov.u32 	%r1810, %r1952;
	mov.u32 	%r1811, %r1952;
	// begin inline asm
	mma.sync.aligned.m16n8k32.row.col.s32.s8.s8.s32 {%r1808, %r1809, %r1810, %r1811}, {%r1766, %r1767, %r1768, %r1769}, {%r1816, %r1817}, {%r1808, %r1809, %r1810, %r1811};
	// end inline asm
	cvt.rn.f32.s32 	%f657, %r1808;
	mul.f32 	%f658, %f627, %f657;
	fma.rn.f32 	%f659, %f658, %f453, %f647;
	cvt.rn.f32.s32 	%f660, %r1809;
	mul.f32 	%f661, %f627, %f660;
	fma.rn.f32 	%f662, %f661, %f454, %f650;
	cvt.rn.f32.s32 	%f663, %r1810;
	mul.f32 	%f664, %f631, %f663;
	fma.rn.f32 	%f665, %f664, %f453, %f653;
	cvt.rn.f32.s32 	%f666, %r1811;
	mul.f32 	%f667, %f631, %f666;
	fma.rn.f32 	%f668, %f667, %f454, %f656;
	ld.shared.u32 	%r1832, [%r119+96];
	ld.shared.u32 	%r1833, [%r119+112];
	// begin inline asm
	{.reg .f16 low,high;
  mov.b32 {low,high},%r1822;
  cvt.f32.f16 %f455, low;}

	// end inline asm
	// begin inline asm
	{.reg .f16 low,high;
  mov.b32 {low,high},%r1823;
  cvt.f32.f16 %f456, low;}

	// end inline asm
	mov.u32 	%r1824, %r1952;
	mov.u32 	%r1825, %r1952;
	mov.u32 	%r1826, %r1952;
	mov.u32 	%r1827, %r1952;
	// begin inline asm
	mma.sync.aligned.m16n8k32.row.col.s32.s8.s8.s32 {%r1824, %r1825, %r1826, %r1827}, {%r1770, %r1771, %r1772, %r1773}, {%r1832, %r1833}, {%r1824, %r1825, %r1826, %r1827};
	// end inline asm
	cvt.rn.f32.s32 	%f669, %r1824;
	mul.f32 	%f670, %f628, %f669;
	fma.rn.f32 	%f801, %f670, %f455, %f659;
	cvt.rn.f32.s32 	%f671, %r1825;
	mul.f32 	%f672, %f628, %f671;
	fma.rn.f32 	%f802, %f672, %f456, %f662;
	cvt.rn.f32.s32 	%f673, %r1826;
	mul.f32 	%f674, %f632, %f673;
	fma.rn.f32 	%f803, %f674, %f455, %f665;
	cvt.rn.f32.s32 	%f675, %r1827;
	mul.f32 	%f676, %f632, %f675;
	fma.rn.f32 	%f804, %f676, %f456, %f668;
	ld.shared.u32 	%r1848, [%r119+1152];
	ld.shared.u32 	%r1849, [%r119+1168];
	ld.shared.v4.u32 	{%r1838, %r1854, %r1870, %r1886}, [%r120+1152];
	// begin inline asm
	{.reg .f16 low,high;
  mov.b32 {low,high},%r1838;
  cvt.f32.f16 %f457, low;}

	// end inline asm
	ld.shared.v4.u32 	{%r1839, %r1855, %r1871, %r1887}, [%r120+1296];
	// begin inline asm
	{.reg .f16 low,high;
  mov.b32 {low,high},%r1839;
  cvt.f32.f16 %f458, low;}

	// end inline asm
	mov.u32 	%r1840, %r1952;
	mov.u32 	%r1841, %r1952;
	mov.u32 	%r1842, %r1952;
	mov.u32 	%r1843, %r1952;
	// begin inline asm
	mma.sync.aligned.m16n8k32.row.col.s32.s8.s8.s32 {%r1840, %r1841, %r1842, %r1843}, {%r1758, %r1759, %r1760, %r1761}, {%r1848, %r1849}, {%r1840, %r1841, %r1842, %r1843};
	// end inline asm
	cvt.rn.f32.s32 	%f677, %r1840;
	mul.f32 	%f678, %f625, %f677;
	fma.rn.f32 	%f679, %f678, %f457, %f567;
	cvt.rn.f32.s32 	%f680, %r1841;
	mul.f32 	%f681, %f625, %f680;
	fma.rn.f32 	%f682, %f681, %f458, %f570;
	cvt.rn.f32.s32 	%f683, %r1842;
	mul.f32 	%f684, %f629, %f683;
	fma.rn.f32 	%f685, %f684, %f457, %f573;
	cvt.rn.f32.s32 	%f686, %r1843;
	mul.f32 	%f687, %f629, %f686;
	fma.rn.f32 	%f688, %f687, %f458, %f576;
	ld.shared.u32 	%r1864, [%r119+1184];
	ld.shared.u32 	%r1865, [%r119+1200];
	// begin inline asm
	{.reg .f16 low,high;
  mov.b32 {low,high},%r1854;
  cvt.f32.f16 %f459, low;}

	// end inline asm
	// begin inline asm
	{.reg .f16 low,high;
  mov.b32 {low,high},%r1855;
  cvt.f32.f16 %f460, low;}

	// end inline asm
	mov.u32 	%r1856, %r1952;
	mov.u32 	%r1857, %r1952;
	mov.u32 	%r1858, %r1952;
	mov.u32 	%r1859, %r1952;
	// begin inline asm
	mma.sync.aligned.m16n8k32.row.col.s32.s8.s8.s32 {%r1856, %r1857, %r1858, %r1859}, {%r1762, %r1763, %r1764, %r1765}, {%r1864, %r1865}, {%r1856, %r1857, %r1858, %r1859};
	// end inline asm
	cvt.rn.f32.s32 	%f689, %r1856;
	mul.f32 	%f690, %f626, %f689;
	fma.rn.f32 	%f691, %f690, %f459, %f679;
	cvt.rn.f32.s32 	%f692, %r1857;
	mul.f32 	%f693, %f626, %f692;
	fma.rn.f32 	%f694, %f693, %f460, %f682;
	cvt.rn.f32.s32 	%f695, %r1858;
	mul.f32 	%f696, %f630, %f695;
	fma.rn.f32 	%f697, %f696, %f459, %f685;
	cvt.rn.f32.s32 	%f698, %r1859;
	mul.f32 	%f699, %f630, %f698;
	fma.rn.f32 	%f700, %f699, %f460, %f688;
	ld.shared.u32 	%r1880, [%r119+1216];
	ld.shared.u32 	%r1881, [%r119+1232];
	// begin inline asm
	{.reg .f16 low,high;
  mov.b32 {low,high},%r1870;
  cvt.f32.f16 %f461, low;}

	// end inline asm
	// begin inline asm
	{.reg .f16 low,high;
  mov.b32 {low,high},%r1871;
  cvt.f32.f16 %f462, low;}

	// end inline asm
	mov.u32 	%r1872, %r1952;
	mov.u32 	%r1873, %r1952;
	mov.u32 	%r1874, %r1952;
	mov.u32 	%r1875, %r1952;
	// begin inline asm
	mma.sync.aligned.m16n8k32.row.col.s32.s8.s8.s32 {%r1872, %r1873, %r1874, %r1875}, {%r1766, %r1767, %r1768, %r1769}, {%r1880, %r1881}, {%r1872, %r1873, %r1874, %r1875};
	// end inline asm
	cvt.rn.f32.s32 	%f701, %r1872;
	mul.f32 	%f702, %f627, %f701;
	fma.rn.f32 	%f703, %f702, %f461, %f691;
	cvt.rn.f32.s32 	%f704, %r1873;
	mul.f32 	%f705, %f627, %f704;
	fma.rn.f32 	%f706, %f705, %f462, %f694;
	cvt.rn.f32.s32 	%f707, %r1874;
	mul.f32 	%f708, %f631, %f707;
	fma.rn.f32 	%f709, %f708, %f461, %f697;
	cvt.rn.f32.s32 	%f710, %r1875;
	mul.f32 	%f711, %f631, %f710;
	fma.rn.f32 	%f712, %f711, %f462, %f700;
	ld.shared.u32 	%r1896, [%r119+1248];
	ld.shared.u32 	%r1897, [%r119+1264];
	// begin inline asm
	{.reg .f16 low,high;
  mov.b32 {low,high},%r1886;
  cvt.f32.f16 %f463, low;}

	// end inline asm
	// begin inline asm
	{.reg .f16 low,high;
  mov.b32 {low,high},%r1887;
  cvt.f32.f16 %f464, low;}

	// end inline asm
	mov.u32 	%r1888, %r1952;
	mov.u32 	%r1889, %r1952;
	mov.u32 	%r1890, %r1952;
	mov.u32 	%r1891, %r1952;
	// begin inline asm
	mma.sync.aligned.m16n8k32.row.col.s32.s8.s8.s32 {%r1888, %r1889, %r1890, %r1891}, {%r1770, %r1771, %r1772, %r1773}, {%r1896, %r1897}, {%r1888, %r1889, %r1890, %r1891};
	// end inline asm
	cvt.rn.f32.s32 	%f713, %r1888;
	mul.f32 	%f714, %f628, %f713;
	fma.rn.f32 	%f805, %f714, %f463, %f703;
	cvt.rn.f32.s32 	%f715, %r1889;
	mul.f32 	%f716, %f628, %f715;
	fma.rn.f32 	%f806, %f716, %f464, %f706;
	cvt.rn.f32.s32 	%f717, %r1890;
	mul.f32 	%f718, %f632, %f717;
	fma.rn.f32 	%f807, %f718, %f463, %f709;
	cvt.rn.f32.s32 	%f719, %r1891;
	mul.f32 	%f720, %f632, %f719;
	fma.rn.f32 	%f808, %f720, %f464, %f712;
	ld.shared.u32 	%r1912, [%r119+2304];
	ld.shared.u32 	%r1913, [%r119+2320];
	ld.shared.v4.u32 	{%r1902, %r1918, %r1934, %r1950}, [%r120+2304];
	// begin inline asm
	{.reg .f16 low,high;
  mov.b32 {low,high},%r1902;
  cvt.f32.f16 %f465, low;}

	// end inline asm
	ld.shared.v4.u32 	{%r1903, %r1919, %r1935, %r1951}, [%r120+2448];
	// begin inline asm
	{.reg .f16 low,high;
  mov.b32 {low,high},%r1903;
  cvt.f32.f16 %f466, low;}

	// end inline asm
	mov.u32 	%r1904, %r1952;
	mov.u32 	%r1905, %r1952;
	mov.u32 	%r1906, %r1952;
	mov.u32 	%r1907, %r1952;
	// begin inline asm
	mma.sync.aligned.m16n8k32.row.col.s32.s8.s8.s32 {%r1904, %r1905, %r1906, %r1907}, {%r1758, %r1759, %r1760, %r1761}, {%r1912, %r1913}, {%r1904, %r1905, %r1906, %r1907};
	// end inline asm
	cvt.rn.f32.s32 	%f721, %r1904;
	mul.f32 	%f722, %f625, %f721;
	fma.rn.f32 	%f723, %f722, %f465, %f615;
	cvt.rn.f32.s32 	%f724, %r1905;
	mul.f32 	%f725, %f625, %f724;
	fma.rn.f32 	%f726, %f725, %f466, %f618;
	cvt.rn.f32.s32 	%f727, %r1906;
	mul.f32 	%f728, %f629, %f727;
	fma.rn.f32 	%f729, %f728, %f465, %f621;
	cvt.rn.f32.s32 	%f730, %r1907;
	mul.f32 	%f731, %f629, %f730;
	fma.rn.f32 	%f732, %f731, %f466, %f624;
	ld.shared.u32 	%r1928, [%r119+2336];
	ld.shared.u32 	%r1929, [%r119+2352];
	// begin inline asm
	{.reg .f16 low,high;
  mov.b32 {low,high},%r1918;
  cvt.f32.f16 %f467, low;}

	// end inline asm
	// begin inline asm
	{.reg .f16 low,high;
  mov.b32 {low,high},%r1919;
  cvt.f32.f16 %f468, low;}

	// end inline asm
	mov.u32 	%r1920, %r1952;
	mov.u32 	%r1921, %r1952;
	mov.u32 	%r1922, %r1952;
	mov.u32 	%r1923, %r1952;
	// begin inline asm
	mma.sync.aligned.m16n8k32.row.col.s32.s8.s8.s32 {%r1920, %r1921, %r1922, %r1923}, {%r1762, %r1763, %r1764, %r1765}, {%r1928, %r1929}, {%r1920, %r1921, %r1922, %r1923};
	// end inline asm
	cvt.rn.f32.s32 	%f733, %r1920;
	mul.f32 	%f734, %f626, %f733;
	fma.rn.f32 	%f735, %f734, %f467, %f723;
	cvt.rn.f32.s32 	%f736, %r1921;
	mul.f32 	%f737, %f626, %f736;
	fma.rn.f32 	%f738, %f737, %f468, %f726;
	cvt.rn.f32.s32 	%f739, %r1922;
	mul.f32 	%f740, %f630, %f739;
	fma.rn.f32 	%f741, %f740, %f467, %f729;
	cvt.rn.f32.s32 	%f742, %r1923;
	mul.f32 	%f743, %f630, %f742;
	fma.rn.f32 	%f744, %f743, %f468, %f732;
	ld.shared.u32 	%r1944, [%r119+2368];
	ld.shared.u32 	%r1945, [%r119+2384];
	// begin inline asm
	{.reg .f16 low,high;
  mov.b32 {low,high},%r1934;
  cvt.f32.f16 %f469, low;}

	// end inline asm
	// begin inline asm
	{.reg .f16 low,high;
  mov.b32 {low,high},%r1935;
  cvt.f32.f16 %f470, low;}

	// end inline asm
	mov.u32 	%r1936, %r1952;
	mov.u32 	%r1937, %r1952;
	mov.u32 	%r1938, %r1952;
	mov.u32 	%r1939, %r1952;
	// begin inline asm
	mma.sync.aligned.m16n8k32.row.col.s32.s8.s8.s32 {%r1936, %r1937, %r1938, %r1939}, {%r1766, %r1767, %r1768, %r1769}, {%r1944, %r1945}, {%r1936, %r1937, %r1938, %r1939};
	// end inline asm
	cvt.rn.f32.s32 	%f745, %r1936;
	mul.f32 	%f746, %f627, %f745;
	fma.rn.f32 	%f747, %f746, %f469, %f735;
	cvt.rn.f32.s32 	%f748, %r1937;
	mul.f32 	%f749, %f627, %f748;
	fma.rn.f32 	%f750, %f749, %f470, %f738;
	cvt.rn.f32.s32 	%f751, %r1938;
	mul.f32 	%f752, %f631, %f751;
	fma.rn.f32 	%f753, %f752, %f469, %f741;
	cvt.rn.f32.s32 	%f754, %r1939;
	mul.f32 	%f755, %f631, %f754;
	fma.rn.f32 	%f756, %f755, %f470, %f744;
	ld.shared.u32 	%r1960, [%r119+2400];
	ld.shared.u32 	%r1961, [%r119+2416];
	// begin inline asm
	{.reg .f16 low,high;
  mov.b32 {low,high},%r1950;
  cvt.f32.f16 %f471, low;}

	// end inline asm
	// begin inline asm
	{.reg .f16 low,high;
  mov.b32 {low,high},%r1951;
  cvt.f32.f16 %f472, low;}

	// end inline asm
	mov.u32 	%r1953, %r1952;
	mov.u32 	%r1954, %r1952;
	mov.u32 	%r1955, %r1952;
	// begin inline asm
	mma.sync.aligned.m16n8k32.row.col.s32.s8.s8.s32 {%r1952, %r1953, %r1954, %r1955}, {%r1770, %r1771, %r1772, %r1773}, {%r1960, %r1961}, {%r1952, %r1953, %r1954, %r1955};
	// end inline asm
	cvt.rn.f32.s32 	%f757, %r1952;
	mul.f32 	%f758, %f628, %f757;
	fma.rn.f32 	%f809, %f758, %f471, %f747;
	cvt.rn.f32.s32 	%f759, %r1953;
	mul.f32 	%f760, %f628, %f759;
	fma.rn.f32 	%f810, %f760, %f472, %f750;
	cvt.rn.f32.s32 	%f761, %r1954;
	mul.f32 	%f762, %f632, %f761;
	fma.rn.f32 	%f811, %f762, %f471, %f753;
	cvt.rn.f32.s32 	%f763, %r1955;
	mul.f32 	%f764, %f632, %f763;
	fma.rn.f32 	%f812, %f764, %f472, %f756;
	bar.sync 	0;
	add.s32 	%r2378, %r2378, 8;
	add.s32 	%r2389, %r2389, 8;
	setp.lt.s32 	%p69, %r2378, %r2386;
	@%p69 bra 	$L__BB4_86;
$L__BB4_87:
	mul.lo.s32 	%r2342, %r6, 3072;
	cvt.u64.u32 	%rd147, %r2342;
	shl.b32 	%r2343, %r2, 4;
	shr.u32 	%r2344, %r3, 2;
	add.s32 	%r126, %r2343, %r2344;
	setp.gt.u32 	%p70, %r126, 128;
	shl.b32 	%r2345, %r3, 3;
	and.b32  	%r2346, %r2345, 24;
	add.s32 	%r127, %r145, %r2346;
	@%p70 bra 	$L__BB4_89;
	ld.shared.v2.u32 	{%r2348, %r2349}, [%r127];
	shl.b32 	%r2350, %r2348, 7;
	add.s32 	%r2351, %r2350, %r126;
	cvt.s64.s32 	%rd449, %r2351;
	add.s64 	%rd450, %rd449, %rd147;
	shl.b64 	%rd451, %rd450, 2;
	add.s64 	%rd452, %rd4, %rd451;
	st.global.f32 	[%rd452], %f801;
	shl.b32 	%r2352, %r2349, 7;
	add.s32 	%r2353, %r2352, %r126;
	cvt.s64.s32 	%rd453, %r2353;
	add.s64 	%rd454, %rd453, %rd147;
	shl.b64 	%rd455, %rd454, 2;
	add.s64 	%rd456, %rd4, %rd455;
	st.global.f32 	[%rd456], %f802;
$L__BB4_89:
	setp.gt.u32 	%p71, %r126, 120;
	@%p71 bra 	$L__BB4_91;
	ld.shared.v2.u32 	{%r2354, %r2355}, [%r127];
	shl.b32 	%r2356, %r2354, 7;
	cvt.s64.s32 	%rd457, %r2356;
	cvt.u64.u32 	%rd458, %r126;
	add.s64 	%rd459, %rd457, %rd458;
	add.s64 	%rd460, %rd459, %rd147;
	shl.b64 	%rd461, %rd460, 2;
	add.s64 	%rd462, %rd4, %rd461;
	st.global.f32 	[%rd462+32], %f803;
	shl.b32 	%r2357, %r2355, 7;
	cvt.s64.s32 	%rd463, %r2357;
	add.s64 	%rd464, %rd463, %rd458;
	add.s64 	%rd465, %rd464, %rd147;
	shl.b64 	%rd466, %rd465, 2;
	add.s64 	%rd467, %rd4, %rd466;
	st.global.f32 	[%rd467+32], %f804;
$L__BB4_91:
	setp.gt.u32 	%p72, %r126, 128;
	@%p72 bra 	$L__BB4_93;
	ld.shared.v2.u32 	{%r2358, %r2359}, [%r127+32];
	shl.b32 	%r2360, %r2358, 7;
	add.s32 	%r2361, %r2360, %r126;
	cvt.s64.s32 	%rd468, %r2361;
	add.s64 	%rd469, %rd468, %rd147;
	shl.b64 	%rd470, %rd469, 2;
	add.s64 	%rd471, %rd4, %rd470;
	st.global.f32 	[%rd471], %f805;
	shl.b32 	%r2362, %r2359, 7;
	add.s32 	%r2363, %r2362, %r126;
	cvt.s64.s32 	%rd472, %r2363;
	add.s64 	%rd473, %rd472, %rd147;
	shl.b64 	%rd474, %rd473, 2;
	add.s64 	%rd475, %rd4, %rd474;
	st.global.f32 	[%rd475], %f806;
$L__BB4_93:
	setp.gt.u32 	%p73, %r126, 120;
	@%p73 bra 	$L__BB4_95;
	ld.shared.v2.u32 	{%r2364, %r2365}, [%r127+32];
	shl.b32 	%r2366, %r2364, 7;
	cvt.s64.s32 	%rd476, %r2366;
	cvt.u64.u32 	%rd477, %r126;
	add.s64 	%rd478, %rd476, %rd477;
	add.s64 	%rd479, %rd478, %rd147;
	shl.b64 	%rd480, %rd479, 2;
	add.s64 	%rd481, %rd4, %rd480;
	st.global.f32 	[%rd481+32], %f807;
	shl.b32 	%r2367, %r2365, 7;
	cvt.s64.s32 	%rd482, %r2367;
	add.s64 	%rd483, %rd482, %rd477;
	add.s64 	%rd484, %rd483, %rd147;
	shl.b64 	%rd485, %rd484, 2;
	add.s64 	%rd486, %rd4, %rd485;
	st.global.f32 	[%rd486+32], %f808;
$L__BB4_95:
	setp.gt.u32 	%p74, %r126, 128;
	@%p74 bra 	$L__BB4_97;
	ld.shared.v2.u32 	{%r2368, %r2369}, [%r127+64];
	shl.b32 	%r2370, %r2368, 7;
	add.s32 	%r2371, %r2370, %r126;
	cvt.s64.s32 	%rd487, %r2371;
	add.s64 	%rd488, %rd487, %rd147;
	shl.b64 	%rd489, %rd488, 2;
	add.s64 	%rd490, %rd4, %rd489;
	st.global.f32 	[%rd490], %f809;
	shl.b32 	%r2372, %r2369, 7;
	add.s32 	%r2373, %r2372, %r126;
	cvt.s64.s32 	%rd491, %r2373;
	add.s64 	%rd492, %rd491, %rd147;
	shl.b64 	%rd493, %rd492, 2;
	add.s64 	%rd494, %rd4, %rd493;
	st.global.f32 	[%rd494], %f810;
$L__BB4_97:
	setp.gt.u32 	%p75, %r126, 120;
	@%p75 bra 	$L__BB4_99;
	ld.shared.v2.u32 	{%r2374, %r2375}, [%r127+64];
	shl.b32 	%r2376, %r2374, 7;
	cvt.s64.s32 	%rd495, %r2376;
	cvt.u64.u32 	%rd496, %r126;
	add.s64 	%rd497, %rd495, %rd496;
	add.s64 	%rd498, %rd497, %rd147;
	shl.b64 	%rd499, %rd498, 2;
	add.s64 	%rd500, %rd4, %rd499;
	st.global.f32 	[%rd500+32], %f811;
	shl.b32 	%r2377, %r2375, 7;
	cvt.s64.s32 	%rd501, %r2377;
	add.s64 	%rd502, %rd501, %rd496;
	add.s64 	%rd503, %rd502, %rd147;
	shl.b64 	%rd504, %rd503, 2;
	add.s64 	%rd505, %rd4, %rd504;
	st.global.f32 	[%rd505+32], %f812;
$L__BB4_99:
	ret;

}
	// .globl	mul_mat_q40_stream_k_fixup_24_8_true
.visible .entry mul_mat_q40_stream_k_fixup_24_8_true(
	.param .u64 .ptr .align 1 mul_mat_q40_stream_k_fixup_24_8_true_param_0,
	.param .u64 .ptr .align 1 mul_mat_q40_stream_k_fixup_24_8_true_param_1,
	.param .u64 .ptr .align 1 mul_mat_q40_stream_k_fixup_24_8_true_param_2,
	.param .u64 .ptr .align 1 mul_mat_q40_stream_k_fixup_24_8_true_param_3,
	.param .u32 mul_mat_q40_stream_k_fixup_24_8_true_param_4,
	.param .u32 mul_mat_q40_stream_k_fixup_24_8_true_param_5,
	.param .u32 mul_mat_q40_stream_k_fixup_24_8_true_param_6,
	.param .u32 mul_mat_q40_stream_k_fixup_24_8_true_param_7,
	.param .u32 mul_mat_q40_stream_k_fixup_24_8_true_param_8,
	.param .u32 mul_mat_q40_stream_k_fixup_24_8_true_param_9
)
{
	.reg .pred 	%p<59>;
	.reg .b32 	%r<167>;
	.reg .b32 	%f<122>;
	.reg .b64 	%rd<245>;
	// demoted variable
	.shared .align 4 .b8 _ZZN34_INTERNAL_9074448f_4_k_cu_5eb7d63f24mul_mat_q_stream_k_fixupILi24ELi8ELb1EEEvPKiS2_PfPKfiiiiiiE14ids_dst_shared[96];
	ld.param.u64 	%rd75, [mul_mat_q40_stream_k_fixup_24_8_true_param_0];
	ld.param.u64 	%rd78, [mul_mat_q40_stream_k_fixup_24_8_true_param_2];
	ld.param.u32 	%r25, [mul_mat_q40_stream_k_fixup_24_8_true_param_4];
	ld.param.u32 	%r20, [mul_mat_q40_stream_k_fixup_24_8_true_param_5];
	ld.param.u32 	%r21, [mul_mat_q40_stream_k_fixup_24_8_true_param_6];
	ld.param.u32 	%r22, [mul_mat_q40_stream_k_fixup_24_8_true_param_7];
	ld.param.u32 	%r23, [mul_mat_q40_stream_k_fixup_24_8_true_param_8];
	cvta.to.global.u64 	%rd1, %rd78;
	shr.s32 	%r26, %r25, 31;
	shr.u32 	%r27, %r26, 27;
	add.s32 	%r28, %r25, %r27;
	shr.s32 	%r29, %r28, 5;
	cvt.s64.s32 	%rd2, %r29;
	add.s32 	%r30, %r21, 23;
	mul.hi.s32 	%r31, %r30, 715827883;
	shr.u32 	%r32, %r31, 31;
	shr.s32 	%r33, %r31, 2;
	add.s32 	%r34, %r33, %r32;
	add.s32 	%r35, %r20, 127;
	shr.s32 	%r36, %r35, 31;
	shr.u32 	%r37, %r36, 25;
	add.s32 	%r38, %r35, %r37;
	shr.s32 	%r39, %r38, 7;
	mov.u32 	%r1, %ctaid.x;
	cvt.u64.u32 	%rd79, %r1;
	cvt.s64.s32 	%rd3, %r23;
	cvt.s64.s32 	%rd4, %r34;
	cvt.s64.s32 	%rd5, %r39;
	mul.lo.s64 	%rd80, %rd2, %rd79;
	mul.lo.s64 	%rd81, %rd80, %rd5;
	mul.lo.s64 	%rd82, %rd81, %rd3;
	mul.lo.s64 	%rd6, %rd82, %rd4;
	mov.u32 	%r40, %nctaid.x;
	cvt.u64.u32 	%rd7, %r40;
	and.b64  	%rd83, %rd6, -4294967296;
	setp.ne.s64 	%p3, %rd83, 0;
	@%p3 bra 	$L__BB5_2;
	cvt.u32.u64 	%r41, %rd7;
	cvt.u32.u64 	%r42, %rd6;
	div.u32 	%r43, %r42, %r41;
	cvt.u64.u32 	%rd228, %r43;
	bra.uni 	$L__BB5_3;
$L__BB5_2:
	div.s64 	%rd228, %rd6, %rd7;
$L__BB5_3:
	add.s32 	%r44, %r1, 1;
	cvt.u64.u32 	%rd84, %r44;
	mul.lo.s64 	%rd85, %rd2, %rd84;
	mul.lo.s64 	%rd86, %rd85, %rd5;
	mul.lo.s64 	%rd87, %rd86, %rd3;
	mul.lo.s64 	%rd11, %rd87, %rd4;
	and.b64  	%rd88, %rd11, -4294967296;
	setp.ne.s64 	%p4, %rd88, 0;
	@%p4 bra 	$L__BB5_5;
	cvt.u32.u64 	%r45, %rd7;
	cvt.u32.u64 	%r46, %rd11;
	div.u32 	%r47, %r46, %r45;
	cvt.u64.u32 	%rd229, %r47;
	bra.uni 	$L__BB5_6;
$L__BB5_5:
	div.s64 	%rd229, %rd11, %rd7;
$L__BB5_6:
	or.b64  	%rd89, %rd228, %rd2;
	and.b64  	%rd90, %rd89, -4294967296;
	setp.ne.s64 	%p5, %rd90, 0;
	@%p5 bra 	$L__BB5_8;
	cvt.u32.u64 	%r48, %rd2;
	cvt.u32.u64 	%r49, %rd228;
	rem.u32 	%r50, %r49, %r48;
	cvt.u64.u32 	%rd230, %r50;
	bra.uni 	$L__BB5_9;
$L__BB5_8:
	rem.s64 	%rd230, %rd228, %rd2;
$L__BB5_9:
	cvt.u32.u64 	%r51, %rd230;
	shr.s32 	%r52, %r51, 31;
	shr.u32 	%r53, %r52, 29;
	add.s32 	%r54, %r51, %r53;
	and.b32  	%r55, %r54, -8;
	sub.s32 	%r56, %r51, %r55;
	cvt.s64.s32 	%rd91, %r56;
	sub.s64 	%rd18, %rd228, %rd91;
	or.b64  	%rd92, %rd229, %rd2;
	and.b64  	%rd93, %rd92, -4294967296;
	setp.ne.s64 	%p6, %rd93, 0;
	@%p6 bra 	$L__BB5_11;
	cvt.u32.u64 	%r57, %rd2;
	cvt.u32.u64 	%r58, %rd229;
	rem.u32 	%r59, %r58, %r57;
	cvt.u64.u32 	%rd231, %r59;
	bra.uni 	$L__BB5_12;
$L__BB5_11:
	rem.s64 	%rd231, %rd229, %rd2;
$L__BB5_12:
	cvt.u32.u64 	%r60, %rd231;
	shr.s32 	%r61, %r60, 31;
	shr.u32 	%r62, %r61, 29;
	add.s32 	%r63, %r60, %r62;
	and.b32  	%r64, %r63, -8;
	sub.s32 	%r65, %r60, %r64;
	cvt.s64.s32 	%rd94, %r65;
	sub.s64 	%rd22, %rd229, %rd94;
	or.b64  	%rd95, %rd18, %rd2;
	and.b64  	%rd96, %rd95, -4294967296;
	setp.ne.s64 	%p7, %rd96, 0;
	@%p7 bra 	$L__BB5_14;
	cvt.u32.u64 	%r66, %rd2;
	cvt.u32.u64 	%r67, %rd18;
	div.u32 	%r68, %r67, %r66;
	mul.lo.s32 	%r69, %r68, %r66;
	sub.s32 	%r70, %r67, %r69;
	cvt.u64.u32 	%rd232, %r68;
	cvt.u64.u32 	%rd233, %r70;
	bra.uni 	$L__BB5_15;
$L__BB5_14:
	div.s64 	%rd232, %rd18, %rd2;
	mul.lo.s64 	%rd97, %rd232, %rd2;
	sub.s64 	%rd233, %rd18, %rd97;
$L__BB5_15:
	or.b64  	%rd98, %rd22, %rd2;
	and.b64  	%rd99, %rd98, -4294967296;
	setp.ne.s64 	%p8, %rd99, 0;
	@%p8 bra 	$L__BB5_17;
	cvt.u32.u64 	%r71, %rd2;
	cvt.u32.u64 	%r72, %rd22;
	div.u32 	%r73, %r72, %r71;
	cvt.u64.u32 	%rd234, %r73;
	bra.uni 	$L__BB5_18;
$L__BB5_17:
	div.s64 	%rd234, %rd22, %rd2;
$L__BB5_18:
	setp.ne.s64 	%p10, %rd232, %rd234;
	mov.pred 	%p58, 0;
	@%p10 bra 	$L__BB5_23;
	setp.ne.s64 	%p11, %rd99, 0;
	@%p11 bra 	$L__BB5_21;
	cvt.u32.u64 	%r74, %rd2;
	cvt.u32.u64 	%r75, %rd22;
	rem.u32 	%r76, %r75, %r74;
	cvt.u64.u32 	%rd235, %r76;
	bra.uni 	$L__BB5_22;
$L__BB5_21:
	rem.s64 	%rd235, %rd22, %rd2;
$L__BB5_22:
	setp.ne.s64 	%p58, %rd235, 0;
$L__BB5_23:
	setp.eq.s64 	%p12, %rd233, 0;
	setp.eq.s64 	%p13, %rd18, %rd22;
	or.pred  	%p14, %p12, %p13;
	or.pred  	%p15, %p14, %p58;
	@%p15 bra 	$L__BB5_107;
	add.s32 	%r77, %r1, -1;
	cvt.s64.s32 	%rd236, %r77;
	mul.lo.s64 	%rd102, %rd5, %rd2;
	mul.lo.s64 	%rd103, %rd102, %rd3;
	mul.lo.s64 	%rd36, %rd103, %rd4;
	mov.u32 	%r2, %tid.y;
	mov.u32 	%r78, %tid.x;
	cvt.u64.u32 	%rd37, %r78;
	add.s32 	%r3, %r78, 32;
	add.s32 	%r4, %r78, 64;
	add.s32 	%r5, %r78, 96;
	mov.f32 	%f110, 0f00000000;
	mov.f32 	%f111, %f110;
	mov.f32 	%f112, %f110;
	mov.f32 	%f113, %f110;
	mov.f32 	%f114, %f110;
	mov.f32 	%f115, %f110;
	mov.f32 	%f116, %f110;
	mov.f32 	%f117, %f110;
	mov.f32 	%f118, %f110;
	mov.f32 	%f119, %f110;
	mov.f32 	%f120, %f110;
	mov.f32 	%f121, %f110;
	mov.u64 	%rd237, %rd18;
$L__BB5_25:
	mul.lo.s64 	%rd40, %rd36, %rd236;
	and.b64  	%rd104, %rd40, -4294967296;
	setp.ne.s64 	%p16, %rd104, 0;
	@%p16 bra 	$L__BB5_27;
	cvt.u32.u64 	%r79, %rd7;
	cvt.u32.u64 	%r80, %rd40;
	div.u32 	%r81, %r80, %r79;
	cvt.u64.u32 	%rd238, %r81;
	bra.uni 	$L__BB5_28;
$L__BB5_27:
	div.s64 	%rd238, %rd40, %rd7;
$L__BB5_28:
	or.b64  	%rd105, %rd238, %rd2;
	and.b64  	%rd106, %rd105, -4294967296;
	setp.ne.s64 	%p17, %rd106, 0;
	@%p17 bra 	$L__BB5_30;
	cvt.u32.u64 	%r82, %rd2;
	cvt.u32.u64 	%r83, %rd238;
	rem.u32 	%r84, %r83, %r82;
	cvt.u64.u32 	%rd239, %r84;
	bra.uni 	$L__BB5_31;
$L__BB5_30:
	rem.s64 	%rd239, %rd238, %rd2;
$L__BB5_31:
	shr.s64 	%rd107, %rd239, 63;
	shr.u64 	%rd108, %rd107, 61;
	add.s64 	%rd109, %rd239, %rd108;
	and.b64  	%rd110, %rd109, -8;
	sub.s64 	%rd111, %rd110, %rd239;
	add.s64 	%rd47, %rd238, %rd111;
	setp.eq.s64 	%p18, %rd47, %rd237;
	@%p18 bra 	$L__BB5_40;
	ld.param.u64 	%rd227, [mul_mat_q40_stream_k_fixup_24_8_true_param_3];
	shl.b32 	%r85, %r2, 7;
	cvt.u64.u32 	%rd112, %r85;
	mad.lo.s64 	%rd113, %rd236, 3072, %rd112;
	add.s64 	%rd114, %rd113, %rd37;
	cvta.to.global.u64 	%rd115, %rd227;
	shl.b64 	%rd116, %rd114, 2;
	add.s64 	%rd117, %rd115, %rd116;
	ld.global.nc.f32 	%f38, [%rd117];
	add.f32 	%f121, %f38, %f121;
	ld.global.nc.f32 	%f39, [%rd117+128];
	add.f32 	%f120, %f39, %f120;
	ld.global.nc.f32 	%f40, [%rd117+256];
	add.f32 	%f119, %f40, %f119;
	ld.global.nc.f32 	%f41, [%rd117+384];
	add.f32 	%f118, %f41, %f118;
	ld.global.nc.f32 	%f42, [%rd117+4096];
	add.f32 	%f117, %f42, %f117;
	ld.global.nc.f32 	%f43, [%rd117+4224];
	add.f32 	%f116, %f43, %f116;
	ld.global.nc.f32 	%f44, [%rd117+4352];
	add.f32 	%f115, %f44, %f115;
	ld.global.nc.f32 	%f45, [%rd117+4480];
	add.f32 	%f114, %f45, %f114;
	ld.global.nc.f32 	%f46, [%rd117+8192];
	add.f32 	%f113, %f46, %f113;
	ld.global.nc.f32 	%f47, [%rd117+8320];
	add.f32 	%f112, %f47, %f112;
	ld.global.nc.f32 	%f48, [%rd117+8448];
	add.f32 	%f111, %f48, %f111;
	ld.global.nc.f32 	%f49, [%rd117+8576];
	add.f32 	%f110, %f49, %f110;
	or.b64  	%rd118, %rd47, %rd2;
	and.b64  	%rd119, %rd118, -4294967296;
	setp.ne.s64 	%p19, %rd119, 0;
	@%p19 bra 	$L__BB5_34;
	cvt.u32.u64 	%r86, %rd2;
	cvt.u32.u64 	%r87, %rd47;
	rem.u32 	%r88, %r87, %r86;
	cvt.u64.u32 	%rd240, %r88;
	bra.uni 	$L__BB5_35;
$L__BB5_34:
	rem.s64 	%rd240, %rd47, %rd2;
$L__BB5_35:
	setp.eq.s64 	%p20, %rd240, 0;
	@%p20 bra 	$L__BB5_41;
	@%p19 bra 	$L__BB5_38;
	cvt.u32.u64 	%r89, %rd2;
	cvt.u32.u64 	%r90, %rd47;
	div.u32 	%r91, %r90, %r89;
	cvt.u64.u32 	%rd241, %r91;
	bra.uni 	$L__BB5_39;
$L__BB5_38:
	div.s64 	%rd241, %rd47, %rd2;
$L__BB5_39:
	setp.lt.s64 	%p22, %rd241, %rd232;
	@%p22 bra 	$L__BB5_41;
$L__BB5_40:
	add.s64 	%rd236, %rd236, -1;
	mov.u64 	%rd237, %rd47;
	bra.uni 	$L__BB5_25;
$L__BB5_41:
	cvt.u32.u64 	%r92, %rd4;
	cvt.s64.s32 	%rd55, %rd18;
	mul.lo.s32 	%r6, %r23, %r92;
	cvt.s64.s32 	%rd122, %r6;
	mul.lo.s64 	%rd56, %rd122, %rd2;
	or.b64  	%rd123, %rd55, %rd56;
	and.b64  	%rd124, %rd123, -4294967296;
	setp.ne.s64 	%p23, %rd124, 0;
	@%p23 bra 	$L__BB5_43;
	cvt.u32.u64 	%r93, %rd56;
	cvt.u32.u64 	%r94, %rd55;
	div.u32 	%r95, %r94, %r93;
	cvt.u64.u32 	%rd242, %r95;
	bra.uni 	$L__BB5_44;
$L__BB5_43:
	div.s64 	%rd242, %rd55, %rd56;
$L__BB5_44:
	cvt.u32.u64 	%r7, %rd242;
	cvt.u64.u32 	%rd125, %r6;
	mul.lo.s64 	%rd126, %rd125, %rd2;
	mul.lo.s64 	%rd127, %rd126, %rd242;
	sub.s64 	%rd60, %rd18, %rd127;
	cvt.s64.s32 	%rd61, %rd60;
	mul.lo.s64 	%rd62, %rd4, %rd2;
	or.b64  	%rd128, %rd61, %rd62;
	and.b64  	%rd129, %rd128, -4294967296;
	setp.ne.s64 	%p24, %rd129, 0;
	@%p24 bra 	$L__BB5_46;
	cvt.u32.u64 	%r96, %rd62;
	cvt.u32.u64 	%r97, %rd61;
	div.u32 	%r98, %r97, %r96;
	cvt.u64.u32 	%rd243, %r98;
	bra.uni 	$L__BB5_47;
$L__BB5_46:
	div.s64 	%rd243, %rd61, %rd62;
$L__BB5_47:
	mul.lo.s64 	%rd131, %rd62, %rd243;
	sub.s64 	%rd132, %rd60, %rd131;
	cvt.s64.s32 	%rd66, %rd132;
	or.b64  	%rd133, %rd66, %rd2;
	and.b64  	%rd134, %rd133, -4294967296;
	setp.ne.s64 	%p25, %rd134, 0;
	@%p25 bra 	$L__BB5_49;
	cvt.u32.u64 	%r99, %rd2;
	cvt.u32.u64 	%r100, %rd66;
	div.u32 	%r101, %r100, %r99;
	cvt.u64.u32 	%rd244, %r101;
	bra.uni 	$L__BB5_50;
$L__BB5_49:
	div.s64 	%rd244, %rd66, %rd2;
$L__BB5_50:
	cvt.u32.u64 	%r8, %rd244;
	setp.ne.s64 	%p26, %rd75, 0;
	@%p26 bra 	$L__BB5_78;
	ld.param.u32 	%r166, [mul_mat_q40_stream_k_fixup_24_8_true_param_9];
	cvt.u32.u64 	%r147, %rd243;
	mul.lo.s32 	%r148, %r22, %r8;
	shl.b32 	%r149, %r7, 7;
	mad.lo.s32 	%r150, %r166, %r147, %r149;
	mad.lo.s32 	%r151, %r148, 24, %r150;
	cvt.s64.s32 	%rd70, %r151;
	not.b32 	%r152, %r149;
	add.s32 	%r9, %r20, %r152;
	mad.lo.s32 	%r10, %r8, -24, %r21;
	setp.ge.s32 	%p43, %r2, %r10;
	@%p43 bra 	$L__BB5_107;
	cvt.u32.u64 	%r153, %rd37;
	mul.lo.s32 	%r11, %r2, %r22;
	setp.gt.s32 	%p44, %r153, %r9;
	@%p44 bra 	$L__BB5_54;
	add.s32 	%r155, %r153, %r11;
	cvt.s64.s32 	%rd202, %r155;
	add.s64 	%rd203, %rd202, %rd70;
	shl.b64 	%rd204, %rd203, 2;
	add.s64 	%rd205, %rd1, %rd204;
	ld.global.f32 	%f74, [%rd205];
	add.f32 	%f75, %f121, %f74;
	st.global.f32 	[%rd205], %f75;
$L__BB5_54:
	setp.gt.s32 	%p45, %r3, %r9;
	cvt.s64.s32 	%rd206, %r11;
	add.s64 	%rd207, %rd37, %rd206;
	add.s64 	%rd208, %rd207, %rd70;
	shl.b64 	%rd209, %rd208, 2;
	add.s64 	%rd71, %rd1, %rd209;
	@%p45 bra 	$L__BB5_56;
	ld.global.f32 	%f76, [%rd71+128];
	add.f32 	%f77, %f120, %f76;
	st.global.f32 	[%rd71+128], %f77;
$L__BB5_56:
	setp.gt.s32 	%p46, %r4, %r9;
	@%p46 bra 	$L__BB5_58;
	ld.global.f32 	%f78, [%rd71+256];
	add.f32 	%f79, %f119, %f78;
	st.global.f32 	[%rd71+256], %f79;
$L__BB5_58:
	setp.gt.s32 	%p47, %r5, %r9;
	@%p47 bra 	$L__BB5_60;
	ld.global.f32 	%f80, [%rd71+384];
	add.f32 	%f81, %f118, %f80;
	st.global.f32 	[%rd71+384], %f81;
$L__BB5_60:
	add.s32 	%r156, %r2, 8;
	setp.ge.s32 	%p48, %r156, %r10;
	@%p48 bra 	$L__BB5_107;
	setp.gt.s32 	%p49, %r153, %r9;
	shl.b32 	%r158, %r22, 3;
	add.s32 	%r12, %r11, %r158;
	@%p49 bra 	$L__BB5_63;
	add.s32 	%r160, %r153, %r12;
	cvt.s64.s32 	%rd210, %r160;
	add.s64 	%rd211, %rd210, %rd70;
	shl.b64 	%rd212, %rd211, 2;
	add.s64 	%rd213, %rd1, %rd212;
	ld.global.f32 	%f82, [%rd213];
	add.f32 	%f83, %f117, %f82;
	st.global.f32 	[%rd213], %f83;
$L__BB5_63:
	setp.gt.s32 	%p50, %r3, %r9;
	cvt.s64.s32 	%rd214, %r12;
	add.s64 	%rd215, %rd37, %rd214;
	add.s64 	%rd216, %rd215, %rd70;
	shl.b64 	%rd217, %rd216, 2;
	add.s64 	%rd72, %rd1, %rd217;
	@%p50 bra 	$L__BB5_65;
	ld.global.f32 	%f84, [%rd72+128];
	add.f32 	%f85, %f116, %f84;
	st.global.f32 	[%rd72+128], %f85;
$L__BB5_65:
	setp.gt.s32 	%p51, %r4, %r9;
	@%p51 bra 	$L__BB5_67;
	ld.global.f32 	%f86, [%rd72+256];
	add.f32 	%f87, %f115, %f86;
	st.global.f32 	[%rd72+256], %f87;
$L__BB5_67:
	setp.gt.s32 	%p52, %r5, %r9;
	@%p52 bra 	$L__BB5_69;
	ld.global.f32 	%f88, [%rd72+384];
	add.f32 	%f89, %f114, %f88;
	st.global.f32 	[%rd72+384], %f89;
$L__BB5_69:
	add.s32 	%r161, %r2, 16;
	setp.ge.s32 	%p53, %r161, %r10;
	@%p53 bra 	$L__BB5_107;
	setp.gt.s32 	%p54, %r153, %r9;
	shl.b32 	%r163, %r22, 4;
	add.s32 	%r13, %r163, %r11;
	@%p54 bra 	$L__BB5_72;
	add.s32 	%r165, %r153, %r13;
	cvt.s64.s32 	%rd218, %r165;
	add.s64 	%rd219, %rd218, %rd70;
	shl.b64 	%rd220, %rd219, 2;
	add.s64 	%rd221, %rd1, %rd220;
	ld.global.f32 	%f90, [%rd221];
	add.f32 	%f91, %f113, %f90;
	st.global.f32 	[%rd221], %f91;
$L__BB5_72:
	setp.gt.s32 	%p55, %r3, %r9;
	cvt.s64.s32 	%rd222, %r13;
	add.s64 	%rd223, %rd37, %rd222;
	add.s64 	%rd224, %rd223, %rd70;
	shl.b64 	%rd225, %rd224, 2;
	add.s64 	%rd73, %rd1, %rd225;
	@%p55 bra 	$L__BB5_74;
	ld.global.f32 	%f92, [%rd73+128];
	add.f32 	%f93, %f112, %f92;
	st.global.f32 	[%rd73+128], %f93;
$L__BB5_74:
	setp.gt.s32 	%p56, %r4, %r9;
	@%p56 bra 	$L__BB5_76;
	ld.global.f32 	%f94, [%rd73+256];
	add.f32 	%f95, %f111, %f94;
	st.global.f32 	[%rd73+256], %f95;
$L__BB5_76:
	setp.gt.s32 	%p57, %r5, %r9;
	@%p57 bra 	$L__BB5_107;
	ld.global.f32 	%f96, [%rd73+384];
	add.f32 	%f97, %f110, %f96;
	st.global.f32 	[%rd73+384], %f97;
	bra.uni 	$L__BB5_107;
$L__BB5_78:
	ld.param.u64 	%rd226, [mul_mat_q40_stream_k_fixup_24_8_true_param_1];
	cvta.to.global.u64 	%rd135, %rd226;
	cvt.u32.u64 	%r102, %rd37;
	shl.b64 	%rd136, %rd243, 32;
	shr.s64 	%rd137, %rd136, 30;
	add.s64 	%rd138, %rd135, %rd137;
	ld.global.u32 	%r14, [%rd138];
	add.s64 	%rd139, %rd136, 4294967296;
	shr.s64 	%rd140, %rd139, 30;
	add.s64 	%rd141, %rd135, %rd140;
	ld.global.u32 	%r15, [%rd141];
	shl.b32 	%r103, %r2, 5;
	add.s32 	%r16, %r103, %r102;
	setp.gt.u32 	%p27, %r16, 23;
	@%p27 bra 	$L__BB5_80;
	add.s32 	%r104, %r16, %r14;
	cvta.to.global.u64 	%rd142, %rd75;
	mul.wide.s32 	%rd143, %r104, 4;
	add.s64 	%rd144, %rd142, %rd143;
	ld.global.u32 	%r105, [%rd144];
	shl.b32 	%r106, %r16, 2;
	mov.u32 	%r107, _ZZN34_INTERNAL_9074448f_4_k_cu_5eb7d63f24mul_mat_q_stream_k_fixupILi24ELi8ELb1EEEvPKiS2_PfPKfiiiiiiE14ids_dst_shared;
	add.s32 	%r108, %r107, %r106;
	st.shared.u32 	[%r108], %r105;
$L__BB5_80:
	bar.sync 	0;
	shl.b32 	%r109, %r7, 7;
	cvt.s64.s32 	%rd74, %r109;
	not.b32 	%r110, %r109;
	add.s32 	%r17, %r20, %r110;
	mul.lo.s32 	%r111, %r8, -24;
	sub.s32 	%r112, %r111, %r14;
	add.s32 	%r18, %r112, %r15;
	setp.ge.s32 	%p28, %r2, %r18;
	@%p28 bra 	$L__BB5_107;
	shl.b32 	%r114, %r2, 2;
	mov.u32 	%r115, _ZZN34_INTERNAL_9074448f_4_k_cu_5eb7d63f24mul_mat_q_stream_k_fixupILi24ELi8ELb1EEEvPKiS2_PfPKfiiiiiiE14ids_dst_shared;
	add.s32 	%r19, %r115, %r114;
	setp.gt.s32 	%p29, %r102, %r17;
	@%p29 bra 	$L__BB5_83;
	ld.shared.u32 	%r117, [%r19];
	mad.lo.s32 	%r118, %r117, %r22, %r102;
	cvt.s64.s32 	%rd145, %r118;
	add.s64 	%rd146, %rd145, %rd74;
	shl.b64 	%rd147, %rd146, 2;
	add.s64 	%rd148, %rd1, %rd147;
	ld.global.f32 	%f50, [%rd148];
	add.f32 	%f51, %f121, %f50;
	st.global.f32 	[%rd148], %f51;
$L__BB5_83:
	setp.gt.s32 	%p30, %r3, %r17;
	@%p30 bra 	$L__BB5_85;
	ld.shared.u32 	%r119, [%r19];
	mul.lo.s32 	%r120, %r119, %r22;
	cvt.s64.s32 	%rd149, %r120;
	add.s64 	%rd150, %rd149, %rd37;
	add.s64 	%rd151, %rd150, %rd74;
	shl.b64 	%rd152, %rd151, 2;
	add.s64 	%rd153, %rd1, %rd152;
	ld.global.f32 	%f52, [%rd153+128];
	add.f32 	%f53, %f120, %f52;
	st.global.f32 	[%rd153+128], %f53;
$L__BB5_85:
	setp.gt.s32 	%p31, %r4, %r17;
	@%p31 bra 	$L__BB5_87;
	ld.shared.u32 	%r121, [%r19];
	mul.lo.s32 	%r122, %r121, %r22;
	cvt.s64.s32 	%rd154, %r122;
	add.s64 	%rd155, %rd154, %rd37;
	add.s64 	%rd156, %rd155, %rd74;
	shl.b64 	%rd157, %rd156, 2;
	add.s64 	%rd158, %rd1, %rd157;
	ld.global.f32 	%f54, [%rd158+256];
	add.f32 	%f55, %f119, %f54;
	st.global.f32 	[%rd158+256], %f55;
$L__BB5_87:
	setp.gt.s32 	%p32, %r5, %r17;
	@%p32 bra 	$L__BB5_89;
	ld.shared.u32 	%r123, [%r19];
	mul.lo.s32 	%r124, %r123, %r22;
	cvt.s64.s32 	%rd159, %r124;
	add.s64 	%rd160, %rd159, %rd37;
	add.s64 	%rd161, %rd160, %rd74;
	shl.b64 	%rd162, %rd161, 2;
	add.s64 	%rd163, %rd1, %rd162;
	ld.global.f32 	%f56, [%rd163+384];
	add.f32 	%f57, %f118, %f56;
	st.global.f32 	[%rd163+384], %f57;
$L__BB5_89:
	add.s32 	%r125, %r2, 8;
	setp.ge.s32 	%p33, %r125, %r18;
	@%p33 bra 	$L__BB5_107;
	setp.gt.s32 	%p34, %r102, %r17;
	@%p34 bra 	$L__BB5_92;
	ld.shared.u32 	%r128, [%r19+32];
	mad.lo.s32 	%r129, %r128, %r22, %r102;
	cvt.s64.s32 	%rd164, %r129;
	add.s64 	%rd165, %rd164, %rd74;
	shl.b64 	%rd166, %rd165, 2;
	add.s64 	%rd167, %rd1, %rd166;
	ld.global.f32 	%f58, [%rd167];
	add.f32 	%f59, %f117, %f58;
	st.global.f32 	[%rd167], %f59;
$L__BB5_92:
	setp.gt.s32 	%p35, %r3, %r17;
	@%p35 bra 	$L__BB5_94;
	ld.shared.u32 	%r130, [%r19+32];
	mul.lo.s32 	%r131, %r130, %r22;
	cvt.s64.s32 	%rd168, %r131;
	add.s64 	%rd169, %rd168, %rd37;
	add.s64 	%rd170, %rd169, %rd74;
	shl.b64 	%rd171, %rd170, 2;
	add.s64 	%rd172, %rd1, %rd171;
	ld.global.f32 	%f60, [%rd172+128];
	add.f32 	%f61, %f116, %f60;
	st.global.f32 	[%rd172+128], %f61;
$L__BB5_94:
	setp.gt.s32 	%p36, %r4, %r17;
	@%p36 bra 	$L__BB5_96;
	ld.shared.u32 	%r132, [%r19+32];
	mul.lo.s32 	%r133, %r132, %r22;
	cvt.s64.s32 	%rd173, %r133;
	add.s64 	%rd174, %rd173, %rd37;
	add.s64 	%rd175, %rd174, %rd74;
	shl.b64 	%rd176, %rd175, 2;
	add.s64 	%rd177, %rd1, %rd176;
	ld.global.f32 	%f62, [%rd177+256];
	add.f32 	%f63, %f115, %f62;
	st.global.f32 	[%rd177+256], %f63;
$L__BB5_96:
	setp.gt.s32 	%p37, %r5, %r17;
	@%p37 bra 	$L__BB5_98;
	ld.shared.u32 	%r134, [%r19+32];
	mul.lo.s32 	%r135, %r134, %r22;
	cvt.s64.s32 	%rd178, %r135;
	add.s64 	%rd179, %rd178, %rd37;
	add.s64 	%rd180, %rd179, %rd74;
	shl.b64 	%rd181, %rd180, 2;
	add.s64 	%rd182, %rd1, %rd181;
	ld.global.f32 	%f64, [%rd182+384];
	add.f32 	%f65, %f114, %f64;
	st.global.f32 	[%rd182+384], %f65;
$L__BB5_98:
	add.s32 	%r136, %r2, 16;
	setp.ge.s32 	%p38, %r136, %r18;
	@%p38 bra 	$L__BB5_107;
	setp.gt.s32 	%p39, %r102, %r17;
	@%p39 bra 	$L__BB5_101;
	ld.shared.u32 	%r139, [%r19+64];
	mad.lo.s32 	%r140, %r139, %r22, %r102;
	cvt.s64.s32 	%rd183, %r140;
	add.s64 	%rd184, %rd183, %rd74;
	shl.b64 	%rd185, %rd184, 2;
	add.s64 	%rd186, %rd1, %rd185;
	ld.global.f32 	%f66, [%rd186];
	add.f32 	%f67, %f113, %f66;
	st.global.f32 	[%rd186], %f67;
$L__BB5_101:
	setp.gt.s32 	%p40, %r3, %r17;
	@%p40 bra 	$L__BB5_103;
	ld.shared.u32 	%r141, [%r19+64];
	mul.lo.s32 	%r142, %r141, %r22;
	cvt.s64.s32 	%rd187, %r142;
	add.s64 	%rd188, %rd187, %rd37;
	add.s64 	%rd189, %rd188, %rd74;
	shl.b64 	%rd190, %rd189, 2;
	add.s64 	%rd191, %rd1, %rd190;
	ld.global.f32 	%f68, [%rd191+128];
	add.f32 	%f69, %f112, %f68;
	st.global.f32 	[%rd191+128], %f69;
$L__BB5_103:
	setp.gt.s32 	%p41, %r4, %r17;
	@%p41 bra 	$L__BB5_105;
	ld.shared.u32 	%r143, [%r19+64];
	mul.lo.s32 	%r144, %r143, %r22;
	cvt.s64.s32 	%rd192, %r144;
	add.s64 	%rd193, %rd192, %rd37;
	add.s64 	%rd194, %rd193, %rd74;
	shl.b64 	%rd195, %rd194, 2;
	add.s64 	%rd196, %rd1, %rd195;
	ld.global.f32 	%f70, [%rd196+256];
	add.f32 	%f71, %f111, %f70;
	st.global.f32 	[%rd196+256], %f71;
$L__BB5_105:
	setp.gt.s32 	%p42, %r5, %r17;
	@%p42 bra 	$L__BB5_107;
	ld.shared.u32 	%r145, [%r19+64];
	mul.lo.s32 	%r146, %r145, %r22;
	cvt.s64.s32 	%rd197, %r146;
	add.s64 	%rd198, %rd197, %rd37;
	add.s64 	%rd199, %rd198, %rd74;
	shl.b64 	%rd200, %rd199, 2;
	add.s64 	%rd201, %rd1, %rd200;
	ld.global.f32 	%f72, [%rd201+384];
	add.f32 	%f73, %f110, %f72;
	st.global.f32 	[%rd201+384], %f73;
$L__BB5_107:
	ret;

}
	// .globl	mul_mat_q40_32_8_true
.visible .entry mul_mat_q40_32_8_true(
	.param .u64 .ptr .align 1 mul_mat_q40_32_8_true_param_0,
	.param .u64 .ptr .align 1 mul_mat_q40_32_8_true_param_1,
	.param .u64 .ptr .align 1 mul_mat_q40_32_8_true_param_2,
	.param .u64 .ptr .align 1 mul_mat_q40_32_8_true_param_3,
	.param .u64 .ptr .align 1 mul_mat_q40_32_8_true_param_4,
	.param .u64 .ptr .align 1 mul_mat_q40_32_8_true_param_5,
	.param .u32 mul_mat_q40_32_8_true_param_6,
	.param .u32 mul_mat_q40_32_8_true_param_7,
	.param .u32 mul_mat_q40_32_8_true_param_8,
	.param .u32 mul_mat_q40_32_8_true_param_9,
	.param .u32 mul_mat_q40_32_8_true_param_10,
	.param .u32 mul_mat_q40_32_8_true_param_11,
	.param .u32 mul_mat_q40_32_8_true_param_12,
	.param .u32 mul_mat_q40_32_8_true_param_13,
	.param .u32 mul_mat_q40_32_8_true_param_14,
	.param .u32 mul_mat_q40_32_8_true_param_15,
	.param .u32 mul_mat_q40_32_8_true_param_16
)
.maxntid 256
.minnctapersm 1
{
	.reg .pred 	%p<91>;
	.reg .b16 	%rs<73>;
	.reg .b32 	%r<2676>;
	.reg .b32 	%f<1069>;
	.reg .b64 	%rd<562>;

	ld.param.u64 	%rd149, [mul_mat_q40_32_8_true_param_0];
	ld.param.u64 	%rd150, [mul_mat_q40_32_8_true_param_1];
	ld.param.u64 	%rd148, [mul_mat_q40_32_8_true_param_2];
	ld.param.u64 	%rd151, [mul_mat_q40_32_8_true_param_3];
	ld.param.u64 	%rd152, [mul_mat_q40_32_8_true_param_4];
	ld.param.u64 	%rd153, [mul_mat_q40_32_8_true_param_5];
	ld.param.u32 	%r120, [mul_mat_q40_32_8_true_param_6];
	ld.param.u32 	%r121, [mul_mat_q40_32_8_true_param_7];
	ld.param.u32 	%r122, [mul_mat_q40_32_8_true_param_8];
	ld.param.u32 	%r123, [mul_mat_q40_32_8_true_param_9];
	ld.param.u32 	%r124, [mul_mat_q40_32_8_true_param_10];
	ld.param.u32 	%r125, [mul_mat_q40_32_8_true_param_11];
	ld.param.u32 	%r126, [mul_mat_q40_32_8_true_param_12];
	ld.param.u32 	%r127, [mul_mat_q40_32_8_true_param_13];
	ld.param.u32 	%r128, [mul_mat_q40_32_8_true_param_14];
	ld.param.u32 	%r129, [mul_mat_q40_32_8_true_param_15];
	ld.param.u32 	%r130, [mul_mat_q40_32_8_true_param_16];
	cvta.to.global.u64 	%rd1, %rd152;
	cvta.to.global.u64 	%rd2, %rd149;
	cvta.to.global.u64 	%rd3, %rd150;
	cvta.to.global.u64 	%rd4, %rd153;
	cvta.to.global.u64 	%rd5, %rd151;
	add.s32 	%r131, %r122, 31;
	shr.s32 	%r132, %r131, 31;
	shr.u32 	%r133, %r132, 27;
	add.s32 	%r134, %r131, %r133;
	shr.s32 	%r1, %r134, 5;
	mov.u32 	%r2, %tid.y;
	shl.b32 	%r135, %r2, 5;
	mov.u32 	%r3, %tid.x;
	add.s32 	%r4, %r135, %r3;
	setp.gt.u32 	%p4, %r4, 31;
	shl.b32 	%r136, %r4, 2;
	mov.u32 	%r137, ids_dst_shared;
	add.s32 	%r5, %r137, %r136;
	@%p4 bra 	$L__BB6_2;
	st.shared.u32 	[%r5], %r4;
$L__BB6_2:
	bar.sync 	0;
	shr.s32 	%r138, %r120, 31;
	shr.u32 	%r139, %r138, 27;
	add.s32 	%r140, %r120, %r139;
	shr.s32 	%r141, %r140, 5;
	cvt.s64.s32 	%rd6, %r141;
	mov.u32 	%r6, %ctaid.x;
	cvt.u64.u32 	%rd154, %r6;
	cvt.s64.s32 	%rd7, %r127;
	cvt.s64.s32 	%rd8, %r1;
	add.s32 	%r142, %r121, 127;
	shr.s32 	%r143, %r142, 31;
	shr.u32 	%r144, %r143, 25;
	add.s32 	%r145, %r142, %r144;
	shr.s32 	%r146, %r145, 7;
	cvt.s64.s32 	%rd9, %r146;
	mul.lo.s64 	%rd155, %rd6, %rd154;
	mul.lo.s64 	%rd156, %rd155, %rd9;
	mul.lo.s64 	%rd157, %rd156, %rd8;
	mul.lo.s64 	%rd10, %rd157, %rd7;
	mov.u32 	%r147, %nctaid.x;
	cvt.u64.u32 	%rd11, %r147;
	and.b64  	%rd158, %rd10, -4294967296;
	setp.ne.s64 	%p5, %rd158, 0;
	@%p5 bra 	$L__BB6_4;
	cvt.u32.u64 	%r148, %rd11;
	cvt.u32.u64 	%r149, %rd10;
	div.u32 	%r150, %r149, %r148;
	cvt.u64.u32 	%rd545, %r150;
	bra.uni 	$L__BB6_5;
$L__BB6_4:
	div.s64 	%rd545, %rd10, %rd11;
$L__BB6_5:
	add.s32 	%r151, %r6, 1;
	cvt.u64.u32 	%rd159, %r151;
	mul.lo.s64 	%rd160, %rd6, %rd159;
	mul.lo.s64 	%rd161, %rd160, %rd9;
	mul.lo.s64 	%rd162, %rd161, %rd8;
	mul.lo.s64 	%rd15, %rd162, %rd7;
	and.b64  	%rd163, %rd15, -4294967296;
	setp.ne.s64 	%p6, %rd163, 0;
	@%p6 bra 	$L__BB6_7;
	cvt.u32.u64 	%r152, %rd11;
	cvt.u32.u64 	%r153, %rd15;
	div.u32 	%r154, %r153, %r152;
	cvt.u64.u32 	%rd546, %r154;
	bra.uni 	$L__BB6_8;
$L__BB6_7:
	div.s64 	%rd546, %rd15, %rd11;
$L__BB6_8:
	or.b64  	%rd164, %rd545, %rd6;
	and.b64  	%rd165, %rd164, -4294967296;
	setp.ne.s64 	%p7, %rd165, 0;
	@%p7 bra 	$L__BB6_10;
	cvt.u32.u64 	%r155, %rd6;
	cvt.u32.u64 	%r156, %rd545;
	rem.u32 	%r157, %r156, %r155;
	cvt.u64.u32 	%rd547, %r157;
	bra.uni 	$L__BB6_11;
$L__BB6_10:
	rem.s64 	%rd547, %rd545, %rd6;
$L__BB6_11:
	cvt.u32.u64 	%r158, %rd547;
	shr.s32 	%r159, %r158, 31;
	shr.u32 	%r160, %r159, 29;
	add.s32 	%r161, %r158, %r160;
	and.b32  	%r162, %r161, -8;
	sub.s32 	%r163, %r158, %r162;
	cvt.s64.s32 	%rd166, %r163;
	sub.s64 	%rd550, %rd545, %rd166;
	or.b64  	%rd167, %rd546, %rd6;
	and.b64  	%rd168, %rd167, -4294967296;
	setp.ne.s64 	%p8, %rd168, 0;
	@%p8 bra 	$L__BB6_13;
	cvt.u32.u64 	%r164, %rd6;
	cvt.u32.u64 	%r165, %rd546;
	rem.u32 	%r166, %r165, %r164;
	cvt.u64.u32 	%rd548, %r166;
	bra.uni 	$L__BB6_14;
$L__BB6_13:
	rem.s64 	%rd548, %rd546, %rd6;
$L__BB6_14:
	cvt.u32.u64 	%r167, %rd548;
	shr.s32 	%r168, %r167, 31;
	shr.u32 	%r169, %r168, 29;
	add.s32 	%r170, %r167, %r169;
	and.b32  	%r171, %r170, -8;
	sub.s32 	%r172, %r167, %r171;
	cvt.s64.s32 	%rd169, %r172;
	sub.s64 	%rd26, %rd546, %rd169;
	or.b64  	%rd170, %rd550, %rd6;
	and.b64  	%rd171, %rd170, -4294967296;
	setp.ne.s64 	%p9, %rd171, 0;
	@%p9 bra 	$L__BB6_16;
	cvt.u32.u64 	%r173, %rd6;
	cvt.u32.u64 	%r174, %rd550;
	rem.u32 	%r175, %r174, %r173;
	cvt.u64.u32 	%rd549, %r175;
	bra.uni 	$L__BB6_17;
$L__BB6_16:
	rem.s64 	%rd549, %rd550, %rd6;
$L__BB6_17:
	cvt.u32.u64 	%r176, %rd6;
	cvt.u32.u64 	%r2663, %rd549;
	sub.s64 	%rd173, %rd549, %rd550;
	add.s64 	%rd174, %rd173, %rd26;
	min.s64 	%rd175, %rd6, %rd174;
	cvt.u32.u64 	%r2671, %rd175;
	setp.lt.s64 	%p90, %rd550, %rd26;
	setp.ge.s64 	%p10, %rd550, %rd26;
	setp.ne.s32 	%p11, %r176, %r2671;
	mov.u32 	%r178, data_mul_mat_q;
	add.s32 	%r179, %r178, %r136;
	add.s32 	%r9, %r179, 128;
	or.pred  	%p12, %p10, %p11;
	@%p12 bra 	$L__BB6_77;
	mul.lo.s32 	%r180, %r127, %r1;
	cvt.s64.s32 	%rd176, %r180;
	mul.lo.s64 	%rd30, %rd176, %rd6;
	cvt.u64.u32 	%rd177, %r180;
	mul.lo.s64 	%rd31, %rd177, %rd6;
	mul.lo.s64 	%rd32, %rd8, %rd6;
	cvt.u64.u32 	%rd178, %r1;
	mul.lo.s64 	%rd33, %rd178, %rd6;
	shr.u32 	%r181, %r3, 2;
	and.b32  	%r182, %r3, 3;
	cvt.u64.u32 	%rd34, %r181;
	shl.b32 	%r183, %r181, 3;
	or.b32  	%r10, %r183, %r182;
	and.b32  	%r184, %r3, 7;
	shl.b32 	%r185, %r2, 2;
	shr.u32 	%r186, %r3, 3;
	add.s32 	%r11, %r186, %r185;
	cvt.u64.u32 	%rd35, %r184;
	cvt.s64.s32 	%rd36, %r124;
	shl.b32 	%r187, %r2, 4;
	and.b32  	%r188, %r3, 15;
	and.b32  	%r189, %r181, 252;
	mad.lo.s32 	%r190, %r2, 1216, %r189;
	mad.lo.s32 	%r191, %r188, 76, %r190;
	add.s32 	%r12, %r181, %r187;
	shl.b32 	%r192, %r3, 1;
	and.b32  	%r13, %r192, 6;
	add.s32 	%r14, %r2, 32;
	add.s32 	%r15, %r2, 40;
	add.s32 	%r16, %r2, 48;
	add.s32 	%r17, %r2, 56;
	add.s32 	%r18, %r2, 64;
	add.s32 	%r19, %r2, 72;
	add.s32 	%r20, %r2, 80;
	add.s32 	%r21, %r2, 96;
	add.s32 	%r22, %r2, 104;
	add.s32 	%r23, %r2, 112;
	cvt.u64.u32 	%rd37, %r4;
	mul.wide.u32 	%rd179, %r191, 4;
	cvt.u64.u32 	%rd180, %r178;
	cvta.shared.u64 	%rd181, %rd180;
	add.s64 	%rd182, %rd181, %rd179;
	add.s64 	%rd38, %rd182, 5248;
	add.s64 	%rd39, %rd182, 5280;
	add.s64 	%rd40, %rd182, 5312;
	add.s64 	%rd41, %rd182, 5344;
	mad.lo.s32 	%r194, %r12, 304, %r178;
	add.s32 	%r24, %r194, 5504;
	mad.lo.s32 	%r195, %r181, 28, %r10;
	shl.b32 	%r196, %r195, 2;
	add.s32 	%r197, %r178, %r196;
	add.s32 	%r25, %r197, 144;
	mad.lo.s32 	%r198, %r182, 288, %r178;
	add.s32 	%r26, %r198, 128;
	add.s64 	%rd42, %rd182, 5376;
	add.s64 	%rd43, %rd182, 5408;
	add.s64 	%rd44, %rd182, 5440;
	add.s64 	%rd45, %rd182, 5472;
	shl.b32 	%r199, %r3, 3;
	and.b32  	%r200, %r199, 24;
	add.s32 	%r27, %r137, %r200;
	add.s32 	%r28, %r12, 8;
	or.b32  	%r29, %r13, 8;
	or.b32  	%r30, %r13, 9;
	or.b32  	%r31, %r13, 16;
	or.b32  	%r32, %r13, 17;
	or.b32  	%r33, %r13, 24;
	or.b32  	%r34, %r13, 25;
	mul.wide.u32 	%rd183, %r182, 4;
	add.s64 	%rd184, %rd183, %rd2;
	add.s64 	%rd46, %rd184, 4;
	cvta.to.global.u64 	%rd47, %rd148;
$L__BB6_19:
	cvt.s64.s32 	%rd49, %rd550;
	or.b64  	%rd185, %rd49, %rd30;
	and.b64  	%rd186, %rd185, -4294967296;
	setp.ne.s64 	%p13, %rd186, 0;
	@%p13 bra 	$L__BB6_21;
	cvt.u32.u64 	%r202, %rd30;
	cvt.u32.u64 	%r203, %rd49;
	div.u32 	%r204, %r203, %r202;
	cvt.u64.u32 	%rd551, %r204;
	bra.uni 	$L__BB6_22;
$L__BB6_21:
	div.s64 	%rd551, %rd49, %rd30;
$L__BB6_22:
	cvt.u32.u64 	%r36, %rd551;
	mul.lo.s64 	%rd187, %rd31, %rd551;
	sub.s64 	%rd53, %rd550, %rd187;
	cvt.s64.s32 	%rd54, %rd53;
	or.b64  	%rd188, %rd54, %rd32;
	and.b64  	%rd189, %rd188, -4294967296;
	setp.ne.s64 	%p14, %rd189, 0;
	@%p14 bra 	$L__BB6_24;
	cvt.u32.u64 	%r205, %rd32;
	cvt.u32.u64 	%r206, %rd54;
	div.u32 	%r207, %r206, %r205;
	cvt.u64.u32 	%rd552, %r207;
	bra.uni 	$L__BB6_25;
$L__BB6_24:
	div.s64 	%rd552, %rd54, %rd32;
$L__BB6_25:
	cvt.u32.u64 	%r37, %rd552;
	mul.lo.s64 	%rd190, %rd33, %rd552;
	sub.s64 	%rd191, %rd53, %rd190;
	cvt.s64.s32 	%rd58, %rd191;
	or.b64  	%rd192, %rd58, %rd6;
	and.b64  	%rd193, %rd192, -4294967296;
	setp.ne.s64 	%p15, %rd193, 0;
	@%p15 bra 	$L__BB6_27;
	cvt.u32.u64 	%r209, %rd58;
	div.u32 	%r210, %r209, %r176;
	cvt.u64.u32 	%rd553, %r210;
	bra.uni 	$L__BB6_28;
$L__BB6_27:
	div.s64 	%rd553, %rd58, %rd6;
$L__BB6_28:
	setp.eq.s64 	%p16, %rd148, 0;
	cvt.u32.u64 	%r212, %rd553;
	mul.lo.s32 	%r2666, %r129, %r37;
	mul.lo.s32 	%r213, %r130, %r37;
	shl.b32 	%r39, %r212, 5;
	mad.lo.s32 	%r2667, %r39, %r125, %r213;
	mov.b32 	%r2664, 0;
	mov.u32 	%r2665, %r122;
	@%p16 bra 	$L__BB6_37;
	shl.b64 	%rd194, %rd552, 32;
	shr.s64 	%rd195, %rd194, 30;
	add.s64 	%rd196, %rd5, %rd195;
	ld.global.nc.u32 	%r2664, [%rd196];
	add.s64 	%rd197, %rd194, 4294967296;
	shr.s64 	%rd198, %rd197, 30;
	add.s64 	%rd199, %rd5, %rd198;
	ld.global.nc.u32 	%r214, [%rd199];
	sub.s32 	%r2665, %r214, %r2664;
	setp.lt.s32 	%p17, %r39, %r2665;
	@%p17 bra 	$L__BB6_34;
	add.s64 	%rd62, %rd550, %rd6;
	or.b64  	%rd200, %rd62, %rd6;
	and.b64  	%rd201, %rd200, -4294967296;
	setp.ne.s64 	%p18, %rd201, 0;
	@%p18 bra 	$L__BB6_32;
	cvt.u32.u64 	%r216, %rd62;
	rem.u32 	%r217, %r216, %r176;
	cvt.u64.u32 	%rd554, %r217;
	bra.uni 	$L__BB6_33;
$L__BB6_32:
	rem.s64 	%rd554, %rd62, %rd6;
$L__BB6_33:
	sub.s64 	%rd550, %rd62, %rd554;
	sub.s64 	%rd202, %rd26, %rd550;
	min.s64 	%rd557, %rd6, %rd202;
	bra.uni 	$L__BB6_76;
$L__BB6_34:
	setp.gt.u32 	%p19, %r4, 31;
	bar.sync 	0;
	@%p19 bra 	$L__BB6_36;
	add.s32 	%r218, %r39, %r4;
	add.s32 	%r219, %r218, %r2664;
	mul.wide.s32 	%rd203, %r219, 4;
	add.s64 	%rd204, %rd47, %rd203;
	ld.global.nc.u32 	%r220, [%rd204];
	st.shared.u32 	[%r5], %r220;
$L__BB6_36:
	bar.sync 	0;
	mov.b32 	%r2666, 0;
	mov.u32 	%r2667, %r2666;
$L__BB6_37:
	add.s32 	%r223, %r2664, %r39;
	mad.lo.s32 	%r224, %r223, 36, %r2666;
	shl.b32 	%r225, %r36, 7;
	add.s32 	%r226, %r2667, %r225;
	not.b32 	%r227, %r225;
	add.s32 	%r47, %r121, %r227;
	not.b32 	%r228, %r39;
	add.s32 	%r48, %r2665, %r228;
	div.s32 	%r229, %r37, %r126;
	mul.lo.s32 	%r49, %r229, %r128;
	mul.lo.s32 	%r50, %r225, %r123;
	cvt.s64.s32 	%rd68, %r224;
	cvt.s64.s32 	%rd69, %r226;
	setp.ge.s32 	%p20, %r2663, %r176;
	mov.f32 	%f1021, 0f00000000;
	mov.f32 	%f1022, %f1021;
	mov.f32 	%f1023, %f1021;
	mov.f32 	%f1024, %f1021;
	mov.f32 	%f1025, %f1021;
	mov.f32 	%f1026, %f1021;
	mov.f32 	%f1027, %f1021;
	mov.f32 	%f1028, %f1021;
	mov.f32 	%f1029, %f1021;
	mov.f32 	%f1030, %f1021;
	mov.f32 	%f1031, %f1021;
	mov.f32 	%f1032, %f1021;
	mov.f32 	%f1033, %f1021;
	mov.f32 	%f1034, %f1021;
	mov.f32 	%f1035, %f1021;
	mov.f32 	%f1036, %f1021;
	@%p20 bra 	$L__BB6_40;
	cvt.u32.u64 	%r230, %rd35;
	min.s32 	%r231, %r2, %r47;
	mul.lo.s32 	%r232, %r231, %r123;
	cvt.s64.s32 	%rd205, %r232;
	mad.lo.s32 	%r233, %r231, 76, %r10;
	shl.b32 	%r234, %r233, 2;
	add.s32 	%r236, %r178, 5248;
	add.s32 	%r51, %r236, %r234;
	add.s32 	%r237, %r2, 8;
	min.s32 	%r238, %r237, %r47;
	mul.lo.s32 	%r239, %r238, %r123;
	cvt.s64.s32 	%rd206, %r239;
	mad.lo.s32 	%r240, %r238, 76, %r10;
	shl.b32 	%r241, %r240, 2;
	add.s32 	%r52, %r236, %r241;
	add.s32 	%r242, %r2, 16;
	min.s32 	%r243, %r242, %r47;
	mul.lo.s32 	%r244, %r243, %r123;
	cvt.s64.s32 	%rd207, %r244;
	mad.lo.s32 	%r245, %r243, 76, %r10;
	shl.b32 	%r246, %r245, 2;
	add.s32 	%r53, %r236, %r246;
	add.s32 	%r247, %r2, 24;
	min.s32 	%r248, %r247, %r47;
	mul.lo.s32 	%r249, %r248, %r123;
	cvt.s64.s32 	%rd208, %r249;
	mad.lo.s32 	%r250, %r248, 76, %r10;
	shl.b32 	%r251, %r250, 2;
	add.s32 	%r54, %r236, %r251;
	min.s32 	%r252, %r14, %r47;
	mul.lo.s32 	%r253, %r252, %r123;
	cvt.s64.s32 	%rd209, %r253;
	mad.lo.s32 	%r254, %r252, 76, %r10;
	shl.b32 	%r255, %r254, 2;
	add.s32 	%r55, %r236, %r255;
	min.s32 	%r256, %r15, %r47;
	mul.lo.s32 	%r257, %r256, %r123;
	cvt.s64.s32 	%rd210, %r257;
	mad.lo.s32 	%r258, %r256, 76, %r10;
	shl.b32 	%r259, %r258, 2;
	add.s32 	%r56, %r236, %r259;
	min.s32 	%r260, %r16, %r47;
	mul.lo.s32 	%r261, %r260, %r123;
	cvt.s64.s32 	%rd211, %r261;
	mad.lo.s32 	%r262, %r260, 76, %r10;
	shl.b32 	%r263, %r262, 2;
	add.s32 	%r57, %r236, %r263;
	min.s32 	%r264, %r17, %r47;
	mul.lo.s32 	%r265, %r264, %r123;
	cvt.s64.s32 	%rd212, %r265;
	mad.lo.s32 	%r266, %r264, 76, %r10;
	shl.b32 	%r267, %r266, 2;
	add.s32 	%r58, %r236, %r267;
	min.s32 	%r268, %r18, %r47;
	mul.lo.s32 	%r269, %r268, %r123;
	cvt.s64.s32 	%rd213, %r269;
	mad.lo.s32 	%r270, %r268, 76, %r10;
	shl.b32 	%r271, %r270, 2;
	add.s32 	%r59, %r236, %r271;
	min.s32 	%r272, %r19, %r47;
	mul.lo.s32 	%r273, %r272, %r123;
	cvt.s64.s32 	%rd214, %r273;
	mad.lo.s32 	%r274, %r272, 76, %r10;
	shl.b32 	%r275, %r274, 2;
	add.s32 	%r60, %r236, %r275;
	min.s32 	%r276, %r20, %r47;
	mul.lo.s32 	%r277, %r276, %r123;
	cvt.s64.s32 	%rd215, %r277;
	mad.lo.s32 	%r278, %r276, 76, %r10;
	shl.b32 	%r279, %r278, 2;
	add.s32 	%r61, %r236, %r279;
	add.s32 	%r280, %r2, 88;
	min.s32 	%r281, %r280, %r47;
	mul.lo.s32 	%r282, %r281, %r123;
	cvt.s64.s32 	%rd216, %r282;
	mad.lo.s32 	%r283, %r281, 76, %r10;
	shl.b32 	%r284, %r283, 2;
	add.s32 	%r62, %r236, %r284;
	min.s32 	%r285, %r21, %r47;
	mul.lo.s32 	%r286, %r285, %r123;
	cvt.s64.s32 	%rd217, %r286;
	mad.lo.s32 	%r287, %r285, 76, %r10;
	shl.b32 	%r288, %r287, 2;
	add.s32 	%r63, %r236, %r288;
	min.s32 	%r289, %r22, %r47;
	mul.lo.s32 	%r290, %r289, %r123;
	cvt.s64.s32 	%rd218, %r290;
	mad.lo.s32 	%r291, %r289, 76, %r10;
	shl.b32 	%r292, %r291, 2;
	add.s32 	%r64, %r236, %r292;
	min.s32 	%r293, %r23, %r47;
	mul.lo.s32 	%r294, %r293, %r123;
	cvt.s64.s32 	%rd219, %r294;
	mad.lo.s32 	%r295, %r293, 76, %r10;
	shl.b32 	%r296, %r295, 2;
	add.s32 	%r65, %r236, %r296;
	add.s32 	%r297, %r2, 120;
	min.s32 	%r298, %r297, %r47;
	mul.lo.s32 	%r299, %r298, %r123;
	cvt.s64.s32 	%rd220, %r299;
	mad.lo.s32 	%r300, %r298, 76, %r10;
	shl.b32 	%r301, %r300, 2;
	add.s32 	%r66, %r236, %r301;
	min.s32 	%r302, %r11, %r47;
	mul.lo.s32 	%r303, %r302, %r123;
	cvt.s64.s32 	%rd221, %r303;
	mad.lo.s32 	%r304, %r302, 76, %r230;
	shl.b32 	%r305, %r304, 2;
	add.s32 	%r306, %r178, 5504;
	add.s32 	%r67, %r306, %r305;
	add.s32 	%r307, %r11, 32;
	min.s32 	%r308, %r307, %r47;
	mul.lo.s32 	%r309, %r308, %r123;
	cvt.s64.s32 	%rd222, %r309;
	mad.lo.s32 	%r310, %r308, 76, %r230;
	shl.b32 	%r311, %r310, 2;
	add.s32 	%r68, %r306, %r311;
	add.s32 	%r312, %r11, 64;
	min.s32 	%r313, %r312, %r47;
	mul.lo.s32 	%r314, %r313, %r123;
	cvt.s64.s32 	%rd223, %r314;
	mad.lo.s32 	%r315, %r313, 76, %r230;
	shl.b32 	%r316, %r315, 2;
	add.s32 	%r69, %r306, %r316;
	add.s32 	%r317, %r11, 96;
	min.s32 	%r318, %r317, %r47;
	mad.lo.s32 	%r319, %r318, 76, %r230;
	shl.b32 	%r320, %r319, 2;
	add.s32 	%r70, %r306, %r320;
	mul.lo.s32 	%r321, %r123, %r318;
	cvt.s64.s32 	%rd224, %r321;
	add.s64 	%rd70, %rd35, %rd224;
	add.s32 	%r322, %r2663, %r50;
	add.s32 	%r2668, %r322, %r49;
	add.s64 	%rd71, %rd35, %rd223;
	add.s64 	%rd72, %rd35, %rd222;
	add.s64 	%rd73, %rd35, %rd221;
	add.s64 	%rd74, %rd34, %rd205;
	add.s64 	%rd75, %rd34, %rd220;
	add.s64 	%rd76, %rd34, %rd206;
	add.s64 	%rd77, %rd34, %rd219;
	add.s64 	%rd78, %rd34, %rd207;
	add.s64 	%rd79, %rd34, %rd218;
	add.s64 	%rd80, %rd34, %rd208;
	add.s64 	%rd81, %rd34, %rd217;
	add.s64 	%rd82, %rd34, %rd209;
	add.s64 	%rd83, %rd34, %rd216;
	add.s64 	%rd84, %rd34, %rd210;
	add.s64 	%rd85, %rd34, %rd215;
	add.s64 	%rd86, %rd34, %rd211;
	add.s64 	%rd87, %rd34, %rd214;
	add.s64 	%rd88, %rd34, %rd212;
	add.s64 	%rd89, %rd34, %rd213;
	shl.b64 	%rd225, %rd68, 2;
	add.s64 	%rd90, %rd3, %rd225;
	mov.f32 	%f1021, 0f00000000;
$L__BB6_39:
	cvt.s64.s32 	%rd234, %r2663;
	mul.lo.s64 	%rd235, %rd234, %rd36;
	cvt.s64.s32 	%rd236, %r2668;
	add.s64 	%rd237, %rd70, %rd236;
	mad.lo.s64 	%rd238, %rd237, 18, %rd2;
	add.s64 	%rd239, %rd71, %rd236;
	mad.lo.s64 	%rd240, %rd239, 18, %rd2;
	add.s64 	%rd241, %rd72, %rd236;
	mad.lo.s64 	%rd242, %rd241, 18, %rd2;
	add.s64 	%rd243, %rd73, %rd236;
	mad.lo.s64 	%rd244, %rd243, 18, %rd2;
	add.s64 	%rd245, %rd74, %rd236;
	mad.lo.s64 	%rd246, %rd245, 18, %rd46;
	add.s64 	%rd247, %rd75, %rd236;
	mad.lo.s64 	%rd248, %rd247, 18, %rd46;
	add.s64 	%rd249, %rd76, %rd236;
	mad.lo.s64 	%rd250, %rd249, 18, %rd46;
	add.s64 	%rd251, %rd77, %rd236;
	mad.lo.s64 	%rd252, %rd251, 18, %rd46;
	add.s64 	%rd253, %rd78, %rd236;
	mad.lo.s64 	%rd254, %rd253, 18, %rd46;
	add.s64 	%rd255, %rd79, %rd236;
	mad.lo.s64 	%rd256, %rd255, 18, %rd46;
	add.s64 	%rd257, %rd80, %rd236;
	mad.lo.s64 	%rd258, %rd257, 18, %rd46;
	add.s64 	%rd259, %rd81, %rd236;
	mad.lo.s64 	%rd260, %rd259, 18, %rd46;
	add.s64 	%rd261, %rd82, %rd236;
	mad.lo.s64 	%rd262, %rd261, 18, %rd46;
	add.s64 	%rd263, %rd83, %rd236;
	mad.lo.s64 	%rd264, %rd263, 18, %rd46;
	add.s64 	%rd265, %rd84, %rd236;
	mad.lo.s64 	%rd266, %rd265, 18, %rd46;
	add.s64 	%rd267, %rd85, %rd236;
	mad.lo.s64 	%rd268, %rd267, 18, %rd46;
	add.s64 	%rd269, %rd86, %rd236;
	mad.lo.s64 	%rd270, %rd269, 18, %rd46;
	add.s64 	%rd271, %rd87, %rd236;
	mad.lo.s64 	%rd272, %rd271, 18, %rd46;
	add.s64 	%rd273, %rd88, %rd236;
	mad.lo.s64 	%rd274, %rd273, 18, %rd46;
	add.s64 	%rd275, %rd89, %rd236;
	mad.lo.s64 	%rd276, %rd275, 18, %rd46;
	ld.global.nc.u16 	%rs5, [%rd246+-2];
	cvt.u32.u16 	%r996, %rs5;
	ld.global.nc.u16 	%rs6, [%rd246];
	cvt.u32.u16 	%r997, %rs6;
	shl.b32 	%r998, %r997, 16;
	or.b32  	%r999, %r998, %r996;
	and.b32  	%r325, %r999, 252645135;
	add.s32 	%r1000, %r325, 2021161080;
	xor.b32  	%r1001, %r1000, -2139062144;
	xor.b32  	%r1002, %r325, 134744072;
	xor.b32  	%r1003, %r1000, %r999;
	and.b32  	%r323, %r1003, %r1002;
	// begin inline asm
	prmt.b32 %r323, %r323, 0, 0xba98;
	// end inline asm
	// begin inline asm
	prmt.b32 %r325, %r325, 0, 0xba98;
	// end inline asm
	xor.b32  	%r1004, %r325, 2139062143;
	not.b32 	%r1005, %r323;
	and.b32  	%r1006, %r1001, %r1005;
	and.b32  	%r1007, %r1004, %r323;
	or.b32  	%r1008, %r1006, %r1007;
	st.shared.u32 	[%r51], %r1008;
	shr.u32 	%r1009, %r999, 4;
	and.b32  	%r329, %r1009, 252645135;
	add.s32 	%r1010, %r329, 2021161080;
	xor.b32  	%r1011, %r1010, -2139062144;
	xor.b32  	%r1012, %r329, 134744072;
	xor.b32  	%r1013, %r1010, %r1009;
	and.b32  	%r327, %r1013, %r1012;
	// begin inline asm
	prmt.b32 %r327, %r327, 0, 0xba98;
	// end inline asm
	// begin inline asm
	prmt.b32 %r329, %r329, 0, 0xba98;
	// end inline asm
	xor.b32  	%r1014, %r329, 2139062143;
	not.b32 	%r1015, %r327;
	and.b32  	%r1016, %r1011, %r1015;
	and.b32  	%r1017, %r1014, %r327;
	or.b32  	%r1018, %r1016, %r1017;
	st.shared.u32 	[%r51+16], %r1018;
	ld.global.nc.u16 	%rs7, [%rd250+-2];
	cvt.u32.u16 	%r1019, %rs7;
	ld.global.nc.u16 	%rs8, [%rd250];
	cvt.u32.u16 	%r1020, %rs8;
	shl.b32 	%r1021, %r1020, 16;
	or.b32  	%r1022, %r1021, %r1019;
	and.b32  	%r333, %r1022, 252645135;
	add.s32 	%r1023, %r333, 2021161080;
	xor.b32  	%r1024, %r1023, -2139062144;
	xor.b32  	%r1025, %r333, 134744072;
	xor.b32  	%r1026, %r1023, %r1022;
	and.b32  	%r331, %r1026, %r1025;
	// begin inline asm
	prmt.b32 %r331, %r331, 0, 0xba98;
	// end inline asm
	// begin inline asm
	prmt.b32 %r333, %r333, 0, 0xba98;
	// end inline asm
	xor.b32  	%r1027, %r333, 2139062143;
	not.b32 	%r1028, %r331;
	and.b32  	%r1029, %r1024, %r1028;
	and.b32  	%r1030, %r1027, %r331;
	or.b32  	%r1031, %r1029, %r1030;
	st.shared.u32 	[%r52], %r1031;
	shr.u32 	%r1032, %r1022, 4;
	and.b32  	%r337, %r1032, 252645135;
	add.s32 	%r1033, %r337, 2021161080;
	xor.b32  	%r1034, %r1033, -2139062144;
	xor.b32  	%r1035, %r337, 134744072;
	xor.b32  	%r1036, %r1033, %r1032;
	and.b32  	%r335, %r1036, %r1035;
	// begin inline asm
	prmt.b32 %r335, %r335, 0, 0xba98;
	// end inline asm
	// begin inline asm
	prmt.b32 %r337, %r337, 0, 0xba98;
	// end inline asm
	xor.b32  	%r1037, %r337, 2139062143;
	not.b32 	%r1038, %r335;
	and.b32  	%r1039, %r1034, %r1038;
	and.b32  	%r1040, %r1037, %r335;
	or.b32  	%r1041, %r1039, %r1040;
	st.shared.u32 	[%r52+16], %r1041;
	ld.global.nc.u16 	%rs9, [%rd254+-2];
	cvt.u32.u16 	%r1042, %rs9;
	ld.global.nc.u16 	%rs10, [%rd254];
	cvt.u32.u16 	%r1043, %rs10;
	shl.b32 	%r1044, %r1043, 16;
	or.b32  	%r1045, %r1044, %r1042;
	and.b32  	%r341, %r1045, 252645135;
	add.s32 	%r1046, %r341, 2021161080;
	xor.b32  	%r1047, %r1046, -2139062144;
	xor.b32  	%r1048, %r341, 134744072;
	xor.b32  	%r1049, %r1046, %r1045;
	and.b32  	%r339, %r1049, %r1048;
	// begin inline asm
	prmt.b32 %r339, %r339, 0, 0xba98;
	// end inline asm
	// begin inline asm
	prmt.b32 %r341, %r341, 0, 0xba98;
	// end inline asm
	xor.b32  	%r1050, %r341, 2139062143;
	not.b32 	%r1051, %r339;
	and.b32  	%r1052, %r1047, %r1051;
	and.b32  	%r1053, %r1050, %r339;
	or.b32  	%r1054, %r1052, %r1053;
	st.shared.u32 	[%r53], %r1054;
	shr.u32 	%r1055, %r1045, 4;
	and.b32  	%r345, %r1055, 252645135;
	add.s32 	%r1056, %r345, 2021161080;
	xor.b32  	%r1057, %r1056, -2139062144;
	xor.b32  	%r1058, %r345, 134744072;
	xor.b32  	%r1059, %r1056, %r1055;
	and.b32  	%r343, %r1059, %r1058;
	// begin inline asm
	prmt.b32 %r343, %r343, 0, 0xba98;
	// end inline asm
	// begin inline asm
	prmt.b32 %r345, %r345, 0, 0xba98;
	// end inline asm
	xor.b32  	%r1060, %r345, 2139062143;
	not.b32 	%r1061, %r343;
	and.b32  	%r1062, %r1057, %r1061;
	and.b32  	%r1063, %r1060, %r343;
	or.b32  	%r1064, %r1062, %r1063;
	st.shared.u32 	[%r53+16], %r1064;
	ld.global.nc.u16 	%rs11, [%rd258+-2];
	cvt.u32.u16 	%r1065, %rs11;
	ld.global.nc.u16 	%rs12, [%rd258];
	cvt.u32.u16 	%r1066, %rs12;
	shl.b32 	%r1067, %r1066, 16;
	or.b32  	%r1068, %r1067, %r1065;
	and.b32  	%r349, %r1068, 252645135;
	add.s32 	%r1069, %r349, 2021161080;
	xor.b32  	%r1070, %r1069, -2139062144;
	xor.b32  	%r1071, %r349, 134744072;
	xor.b32  	%r1072, %r1069, %r1068;
	and.b32  	%r347, %r1072, %r1071;
	// begin inline asm
	prmt.b32 %r347, %r347, 0, 0xba98;
	// end inline asm
	// begin inline asm
	prmt.b32 %r349, %r349, 0, 0xba98;
	// end inline asm
	xor.b32  	%r1073, %r349, 2139062143;
	not.b32 	%r1074, %r347;
	and.b32  	%r1075, %r1070, %r1074;
	and.b32  	%r1076, %r1073, %r347;
	or.b32  	%r1077, %r1075, %r1076;
	st.shared.u32 	[%r54], %r1077;
	shr.u32 	%r1078, %r1068, 4;
	and.b32  	%r353, %r1078, 252645135;
	add.s32 	%r1079, %r353, 2021161080;
	xor.b32  	%r1080, %r1079, -2139062144;
	xor.b32  	%r1081, %r353, 134744072;
	xor.b32  	%r1082, %r1079, %r1078;
	and.b32  	%r351, %r1082, %r1081;
	// begin inline asm
	prmt.b32 %r351, %r351, 0, 0xba98;
	// end inline asm
	// begin inline asm
	prmt.b32 %r353, %r353, 0, 0xba98;
	// end inline asm
	xor.b32  	%r1083, %r353, 2139062143;
	not.b32 	%r1084, %r351;
	and.b32  	%r1085, %r1080, %r1084;
	and.b32  	%r1086, %r1083, %r351;
	or.b32  	%r1087, %r1085, %r1086;
	st.shared.u32 	[%r54+16], %r1087;
	ld.global.nc.u16 	%rs13, [%rd262+-2];
	cvt.u32.u16 	%r1088, %rs13;
	ld.global.nc.u16 	%rs14, [%rd262];
	cvt.u32.u16 	%r1089, %rs14;
	shl.b32 	%r1090, %r1089, 16;
	or.b32  	%r1091, %r1090, %r1088;
	and.b32  	%r357, %r1091, 252645135;
	add.s32 	%r1092, %r357, 2021161080;
	xor.b32  	%r1093, %r1092, -2139062144;
	xor.b32  	%r1094, %r357, 134744072;
	xor.b32  	%r1095, %r1092, %r1091;
	and.b32  	%r355, %r1095, %r1094;
	// begin inline asm
	prmt.b32 %r355, %r355, 0, 0xba98;
	// end inline asm
	// begin inline asm
	prmt.b32 %r357, %r357, 0, 0xba98;
	// end inline asm
	xor.b32  	%r1096, %r357, 2139062143;
	not.b32 	%r1097, %r355;
	and.b32  	%r1098, %r1093, %r1097;
	and.b32  	%r1099, %r1096, %r355;
	or.b32  	%r1100, %r1098, %r1099;
	st.shared.u32 	[%r55], %r1100;
	shr.u32 	%r1101, %r1091, 4;
	and.b32  	%r361, %r1101, 252645135;
	add.s32 	%r1102, %r361, 2021161080;
	xor.b32  	%r1103, %r1102, -2139062144;
	xor.b32  	%r1104, %r361, 134744072;
	xor.b32  	%r1105, %r1102, %r1101;
	and.b32  	%r359, %r1105, %r1104;
	// begin inline asm
	prmt.b32 %r359, %r359, 0, 0xba98;
	// end inline asm
	// begin inline asm
	prmt.b32 %r361, %r361, 0, 0xba98;
	// end inline asm
	xor.b32  	%r1106, %r361, 2139062143;
	not.b32 	%r1107, %r359;
	and.b32  	%r1108, %r1103, %r1107;
	and.b32  	%r1109, %r1106, %r359;
	or.b32  	%r1110, %r1108, %r1109;
	st.shared.u32 	[%r55+16], %r1110;
	ld.global.nc.u16 	%rs15, [%rd266+-2];
	cvt.u32.u16 	%r1111, %rs15;
	ld.global.nc.u16 	%rs16, [%rd266];
	cvt.u32.u16 	%r1112, %rs16;
	shl.b32 	%r1113, %r1112, 16;
	or.b32  	%r1114, %r1113, %r1111;
	and.b32  	%r365, %r1114, 252645135;
	add.s32 	%r1115, %r365, 2021161080;
	xor.b32  	%r1116, %r1115, -2139062144;
	xor.b32  	%r1117, %r365, 134744072;
	xor.b32  	%r1118, %r1115, %r1114;
	and.b32  	%r363, %r1118, %r1117;
	// begin inline asm
	prmt.b32 %r363, %r363, 0, 0xba98;
	// end inline asm
	// begin inline asm
	prmt.b32 %r365, %r365, 0, 0xba98;
	// end inline asm
	xor.b32  	%r1119, %r365, 2139062143;
	not.b32 	%r1120, %r363;
	and.b32  	%r1121, %r1116, %r1120;
	and.b32  	%r1122, %r1119, %r363;
	or.b32  	%r1123, %r1121, %r1122;
	st.shared.u32 	[%r56], %r1123;
	shr.u32 	%r1124, %r1114, 4;
	and.b32  	%r369, %r1124, 252645135;
	add.s32 	%r1125, %r369, 2021161080;
	xor.b32  	%r1126, %r1125, -2139062144;
	xor.b32  	%r1127, %r369, 134744072;
	xor.b32  	%r1128, %r1125, %r1124;
	and.b32  	%r367, %r1128, %r1127;
	// begin inline asm
	prmt.b32 %r367, %r367, 0, 0xba98;
	// end inline asm
	// begin inline asm
	prmt.b32 %r369, %r369, 0, 0xba98;
	// end inline asm
	xor.b32  	%r1129, %r369, 2139062143;
	not.b32 	%r1130, %r367;
	and.b32  	%r1131, %r1126, %r1130;
	and.b32  	%r1132, %r1129, %r367;
	or.b32  	%r1133, %r1131, %r1132;
	st.shared.u32 	[%r56+16], %r1133;
	ld.global.nc.u16 	%rs17, [%rd270+-2];
	cvt.u32.u16 	%r1134, %rs17;
	ld.global.nc.u16 	%rs18, [%rd270];
	cvt.u32.u16 	%r1135, %rs18;
	shl.b32 	%r1136, %r1135, 16;
	or.b32  	%r1137, %r1136, %r1134;
	and.b32  	%r373, %r1137, 252645135;
	add.s32 	%r1138, %r373, 2021161080;
	xor.b32  	%r1139, %r1138, -2139062144;
	xor.b32  	%r1140, %r373, 134744072;
	xor.b32  	%r1141, %r1138, %r1137;
	and.b32  	%r371, %r1141, %r1140;
	// begin inline asm
	prmt.b32 %r371, %r371, 0, 0xba98;
	// end inline asm
	// begin inline asm
	prmt.b32 %r373, %r373, 0, 0xba98;
	// end inline asm
	xor.b32  	%r1142, %r373, 2139062143;
	not.b32 	%r1143, %r371;
	and.b32  	%r1144, %r1139, %r1143;
	and.b32  	%r1145, %r1142, %r371;
	or.b32  	%r1146, %r1144, %r1145;
	st.shared.u32 	[%r57], %r1146;
	shr.u32 	%r1147, %r1137, 4;
	and.b32  	%r377, %r1147, 252645135;
	add.s32 	%r1148, %r377, 2021161080;
	xor.b32  	%r1149, %r1148, -2139062144;
	xor.b32  	%r1150, %r377, 134744072;
	xor.b32  	%r1151, %r1148, %r1147;
	and.b32  	%r375, %r1151, %r1150;
	// begin inline asm
	prmt.b32 %r375, %r375, 0, 0xba98;
	// end inline asm
	// begin inline asm
	prmt.b32 %r377, %r377, 0, 0xba98;
	// end inline asm
	xor.b32  	%r1152, %r377, 2139062143;
	not.b32 	%r1153, %r375;
	and.b32  	%r1154, %r1149, %r1153;
	and.b32  	%r1155, %r1152, %r375;
	or.b32  	%r1156, %r1154, %r1155;
	st.shared.u32 	[%r57+16], %r1156;
	ld.global.nc.u16 	%rs19, [%rd274+-2];
	cvt.u32.u16 	%r1157, %rs19;
	ld.global.nc.u16 	%rs20, [%rd274];
	cvt.u32.u16 	%r1158, %rs20;
	shl.b32 	%r1159, %r1158, 16;
	or.b32  	%r1160, %r1159, %r1157;
	and.b32  	%r381, %r1160, 252645135;
	add.s32 	%r1161, %r381, 2021161080;
	xor.b32  	%r1162, %r1161, -2139062144;
	xor.b32  	%r1163, %r381, 134744072;
	xor.b32  	%r1164, %r1161, %r1160;
	and.b32  	%r379, %r1164, %r1163;
	// begin inline asm
	prmt.b32 %r379, %r379, 0, 0xba98;
	// end inline asm
	// begin inline asm
	prmt.b32 %r381, %r381, 0, 0xba98;
	// end inline asm
	xor.b32  	%r1165, %r381, 2139062143;
	not.b32 	%r1166, %r379;
	and.b32  	%r1167, %r1162, %r1166;
	and.b32  	%r1168, %r1165, %r379;
	or.b32  	%r1169, %r1167, %r1168;
	st.shared.u32 	[%r58], %r1169;
	shr.u32 	%r1170, %r1160, 4;
	and.b32  	%r385, %r1170, 252645135;
	add.s32 	%r1171, %r385, 2021161080;
	xor.b32  	%r1172, %r1171, -2139062144;
	xor.b32  	%r1173, %r385, 134744072;
	xor.b32  	%r1174, %r1171, %r1170;
	and.b32  	%r383, %r1174, %r1173;
	// begin inline asm
	prmt.b32 %r383, %r383, 0, 0xba98;
	// end inline asm
	// begin inline asm
	prmt.b32 %r385, %r385, 0, 0xba98;
	// end inline asm
	xor.b32  	%r1175, %r385, 2139062143;
	not.b32 	%r1176, %r383;
	and.b32  	%r1177, %r1172, %r1176;
	and.b32  	%r1178, %r1175, %r383;
	or.b32  	%r1179, %r1177, %r1178;
	st.shared.u32 	[%r58+16], %r1179;
	ld.global.nc.u16 	%rs21, [%rd276+-2];
	cvt.u32.u16 	%r1180, %rs21;
	ld.global.nc.u16 	%rs22, [%rd276];
	cvt.u32.u16 	%r1181, %rs22;
	shl.b32 	%r1182, %r1181, 16;
	or.b32  	%r1183, %r1182, %r1180;
	and.b32  	%r389, %r1183, 252645135;
	add.s32 	%r1184, %r389, 2021161080;
	xor.b32  	%r1185, %r1184, -2139062144;
	xor.b32  	%r1186, %r389, 134744072;
	xor.b32  	%r1187, %r1184, %r1183;
	and.b32  	%r387, %r1187, %r1186;
	// begin inline asm
	prmt.b32 %r387, %r387, 0, 0xba98;
	// end inline asm
	// begin inline asm
	prmt.b32 %r389, %r389, 0, 0xba98;
	// end inline asm
	xor.b32  	%r1188, %r389, 2139062143;
	not.b32 	%r1189, %r387;
	and.b32  	%r1190, %r1185, %r1189;
	and.b32  	%r1191, %r1188, %r387;
	or.b32  	%r1192, %r1190, %r1191;
	st.shared.u32 	[%r59], %r1192;
	shr.u32 	%r1193, %r1183, 4;
	and.b32  	%r393, %r1193, 252645135;
	add.s32 	%r1194, %r393, 2021161080;
	xor.b32  	%r1195, %r1194, -2139062144;
	xor.b32  	%r1196, %r393, 134744072;
	xor.b32  	%r1197, %r1194, %r1193;
	and.b32  	%r391, %r1197, %r1196;
	// begin inline asm
	prmt.b32 %r391, %r391, 0, 0xba98;
	// end inline asm
	// begin inline asm
	prmt.b32 %r393, %r393, 0, 0xba98;
	// end inline asm
	xor.b32  	%r1198, %r393, 2139062143;
	not.b32 	%r1199, %r391;
	and.b32  	%r1200, %r1195, %r1199;
	and.b32  	%r1201, %r1198, %r391;
	or.b32  	%r1202, %r1200, %r1201;
	st.shared.u32 	[%r59+16], %r1202;
	ld.global.nc.u16 	%rs23, [%rd272+-2];
	cvt.u32.u16 	%r1203, %rs23;
	ld.global.nc.u16 	%rs24, [%rd272];
	cvt.u32.u16 	%r1204, %rs24;
	shl.b32 	%r1205, %r1204, 16;
	or.b32  	%r1206, %r1205, %r1203;
	and.b32  	%r397, %r1206, 252645135;
	add.s32 	%r1207, %r397, 2021161080;
	xor.b32  	%r1208, %r1207, -2139062144;
	xor.b32  	%r1209, %r397, 134744072;
	xor.b32  	%r1210, %r1207, %r1206;
	and.b32  	%r395, %r1210, %r1209;
	// begin inline asm
	prmt.b32 %r395, %r395, 0, 0xba98;
	// end inline asm
	// begin inline asm
	prmt.b32 %r397, %r397, 0, 0xba98;
	// end inline asm
	xor.b32  	%r1211, %r397, 2139062143;
	not.b32 	%r1212, %r395;
	and.b32  	%r1213, %r1208, %r1212;
	and.b32  	%r1214, %r1211, %r395;
	or.b32  	%r1215, %r1213, %r1214;
	st.shared.u32 	[%r60], %r1215;
	shr.u32 	%r1216, %r1206, 4;
	and.b32  	%r401, %r1216, 252645135;
	add.s32 	%r1217, %r401, 2021161080;
	xor.b32  	%r1218, %r1217, -2139062144;
	xor.b32  	%r1219, %r401, 134744072;
	xor.b32  	%r1220, %r1217, %r1216;
	and.b32  	%r399, %r1220, %r1219;
	// begin inline asm
	prmt.b32 %r399, %r399, 0, 0xba98;
	// end inline asm
	// begin inline asm
	prmt.b32 %r401, %r401, 0, 0xba98;
	// end inline asm
	xor.b32  	%r1221, %r401, 2139062143;
	not.b32 	%r1222, %r399;
	and.b32  	%r1223, %r1218, %r1222;
	and.b32  	%r1224, %r1221, %r399;
	or.b32  	%r1225, %r1223, %r1224;
	st.shared.u32 	[%r60+16], %r1225;
	ld.global.nc.u16 	%rs25, [%rd268+-2];
	cvt.u32.u16 	%r1226, %rs25;
	ld.global.nc.u16 	%rs26, [%rd268];
	cvt.u32.u16 	%r1227, %rs26;
	shl.b32 	%r1228, %r1227, 16;
	or.b32  	%r1229, %r1228, %r1226;
	and.b32  	%r405, %r1229, 252645135;
	add.s32 	%r1230, %r405, 2021161080;
	xor.b32  	%r1231, %r1230, -2139062144;
	xor.b32  	%r1232, %r405, 134744072;
	xor.b32  	%r1233, %r1230, %r1229;
	and.b32  	%r403, %r1233, %r1232;
	// begin inline asm
	prmt.b32 %r403, %r403, 0, 0xba98;
	// end inline asm
	// begin inline asm
	prmt.b32 %r405, %r405, 0, 0xba98;
	// end inline asm
	xor.b32  	%r1234, %r405, 2139062143;
	not.b32 	%r1235, %r403;
	and.b32  	%r1236, %r1231, %r1235;
	and.b32  	%r1237, %r1234, %r403;
	or.b32  	%r1238, %r1236, %r1237;
	st.shared.u32 	[%r61], %r1238;
	shr.u32 	%r1239, %r1229, 4;
	and.b32  	%r409, %r1239, 252645135;
	add.s32 	%r1240, %r409, 2021161080;
	xor.b32  	%r1241, %r1240, -2139062144;
	xor.b32  	%r1242, %r409, 134744072;
	xor.b32  	%r1243, %r1240, %r1239;
	and.b32  	%r407, %r1243, %r1242;
	// begin inline asm
	prmt.b32 %r407, %r407, 0, 0xba98;
	// end inline asm
	// begin inline asm
	prmt.b32 %r409, %r409, 0, 0xba98;
	// end inline asm
	xor.b32  	%r1244, %r409, 2139062143;
	not.b32 	%r1245, %r407;
	and.b32  	%r1246, %r1241, %r1245;
	and.b32  	%r1247, %r1244, %r407;
	or.b32  	%r1248, %r1246, %r1247;
	st.shared.u32 	[%r61+16], %r1248;
	ld.global.nc.u16 	%rs27, [%rd264+-2];
	cvt.u32.u16 	%r1249, %rs27;
	ld.global.nc.u16 	%rs28, [%rd264];
	cvt.u32.u16 	%r1250, %rs28;
	shl.b32 	%r1251, %r1250, 16;
	or.b32  	%r1252, %r1251, %r1249;
	and.b32  	%r413, %r1252, 252645135;
	add.s32 	%r1253, %r413, 2021161080;
	xor.b32  	%r1254, %r1253, -2139062144;
	xor.b32  	%r1255, %r413, 134744072;
	xor.b32  	%r1256, %r1253, %r1252;
	and.b32  	%r411, %r1256, %r1255;
	// begin inline asm
	prmt.b32 %r411, %r411, 0, 0xba98;
	// end inline asm
	// begin inline asm
	prmt.b32 %r413, %r413, 0, 0xba98;
	// end inline asm
	xor.b32  	%r1257, %r413, 2139062143;
	not.b32 	%r1258, %r411;
	and.b32  	%r1259, %r1254, %r1258;
	and.b32  	%r1260, %r1257, %r411;
	or.b32  	%r1261, %r1259, %r1260;
	st.shared.u32 	[%r62], %r1261;
	shr.u32 	%r1262, %r1252, 4;
	and.b32  	%r417, %r1262, 252645135;
	add.s32 	%r1263, %r417, 2021161080;
	xor.b32  	%r1264, %r1263, -2139062144;
	xor.b32  	%r1265, %r417, 134744072;
	xor.b32  	%r1266, %r1263, %r1262;
	and.b32  	%r415, %r1266, %r1265;
	// begin inline asm
	prmt.b32 %r415, %r415, 0, 0xba98;
	// end inline asm
	// begin inline asm
	prmt.b32 %r417, %r417, 0, 0xba98;
	// end inline asm
	xor.b32  	%r1267, %r417, 2139062143;
	not.b32 	%r1268, %r415;
	and.b32  	%r1269, %r1264, %r1268;
	and.b32  	%r1270, %r1267, %r415;
	or.b32  	%r1271, %r1269, %r1270;
	st.shared.u32 	[%r62+16], %r1271;
	ld.global.nc.u16 	%rs29, [%rd260+-2];
	cvt.u32.u16 	%r1272, %rs29;
	ld.global.nc.u16 	%rs30, [%rd260];
	cvt.u32.u16 	%r1273, %rs30;
	shl.b32 	%r1274, %r1273, 16;
	or.b32  	%r1275, %r1274, %r1272;
	and.b32  	%r421, %r1275, 252645135;
	add.s32 	%r1276, %r421, 2021161080;
	xor.b32  	%r1277, %r1276, -2139062144;
	xor.b32  	%r1278, %r421, 134744072;
	xor.b32  	%r1279, %r1276, %r1275;
	and.b32  	%r419, %r1279, %r1278;
	// begin inline asm
	prmt.b32 %r419, %r419, 0, 0xba98;
	// end inline asm
	// begin inline asm
	prmt.b32 %r421, %r421, 0, 0xba98;
	// end inline asm
	xor.b32  	%r1280, %r421, 2139062143;
	not.b32 	%r1281, %r419;
	and.b32  	%r1282, %r1277, %r1281;
	and.b32  	%r1283, %r1280, %r419;
	or.b32  	%r1284, %r1282, %r1283;
	st.shared.u32 	[%r63], %r1284;
	shr.u32 	%r1285, %r1275, 4;
	and.b32  	%r425, %r1285, 252645135;
	add.s32 	%r1286, %r425, 2021161080;
	xor.b32  	%r1287, %r1286, -2139062144;
	xor.b32  	%r1288, %r425, 134744072;
	xor.b32  	%r1289, %r1286, %r1285;
	and.b32  	%r423, %r1289, %r1288;
	// begin inline asm
	prmt.b32 %r423, %r423, 0, 0xba98;
	// end inline asm
	// begin inline asm
	prmt.b32 %r425, %r425, 0, 0xba98;
	// end inline asm
	xor.b32  	%r1290, %r425, 2139062143;
	not.b32 	%r1291, %r423;
	and.b32  	%r1292, %r1287, %r1291;
	and.b32  	%r1293, %r1290, %r423;
	or.b32  	%r1294, %r1292, %r1293;
	st.shared.u32 	[%r63+16], %r1294;
	ld.global.nc.u16 	%rs31, [%rd256+-2];
	cvt.u32.u16 	%r1295, %rs31;
	ld.global.nc.u16 	%rs32, [%rd256];
	cvt.u32.u16 	%r1296, %rs32;
	shl.b32 	%r1297, %r1296, 16;
	or.b32  	%r1298, %r1297, %r1295;
	and.b32  	%r429, %r1298, 252645135;
	add.s32 	%r1299, %r429, 2021161080;
	xor.b32  	%r1300, %r1299, -2139062144;
	xor.b32  	%r1301, %r429, 134744072;
	xor.b32  	%r1302, %r1299, %r1298;
	and.b32  	%r427, %r1302, %r1301;
	// begin inline asm
	prmt.b32 %r427, %r427, 0, 0xba98;
	// end inline asm
	// begin inline asm
	prmt.b32 %r429, %r429, 0, 0xba98;
	// end inline asm
	xor.b32  	%r1303, %r429, 2139062143;
	not.b32 	%r1304, %r427;
	and.b32  	%r1305, %r1300, %r1304;
	and.b32  	%r1306, %r1303, %r427;
	or.b32  	%r1307, %r1305, %r1306;
	st.shared.u32 	[%r64], %r1307;
	shr.u32 	%r1308, %r1298, 4;
	and.b32  	%r433, %r1308, 252645135;
	add.s32 	%r1309, %r433, 2021161080;
	xor.b32  	%r1310, %r1309, -2139062144;
	xor.b32  	%r1311, %r433, 134744072;
	xor.b32  	%r1312, %r1309, %r1308;
	and.b32  	%r431, %r1312, %r1311;
	// begin inline asm
	prmt.b32 %r431, %r431, 0, 0xba98;
	// end inline asm
	// begin inline asm
	prmt.b32 %r433, %r433, 0, 0xba98;
	// end inline asm
	xor.b32  	%r1313, %r433, 2139062143;
	not.b32 	%r1314, %r431;
	and.b32  	%r1315, %r1310, %r1314;
	and.b32  	%r1316, %r1313, %r431;
	or.b32  	%r1317, %r1315, %r1316;
	st.shared.u32 	[%r64+16], %r1317;
	ld.global.nc.u16 	%rs33, [%rd252+-2];
	cvt.u32.u16 	%r1318, %rs33;
	ld.global.nc.u16 	%rs34, [%rd252];
	cvt.u32.u16 	%r1319, %rs34;
	shl.b32 	%r1320, %r1319, 16;
	or.b32  	%r1321, %r1320, %r1318;
	and.b32  	%r437, %r1321, 252645135;
	add.s32 	%r1322, %r437, 2021161080;
	xor.b32  	%r1323, %r1322, -2139062144;
	xor.b32  	%r1324, %r437, 134744072;
	xor.b32  	%r1325, %r1322, %r1321;
	and.b32  	%r435, %r1325, %r1324;
	// begin inline asm
	prmt.b32 %r435, %r435, 0, 0xba98;
	// end inline asm
	// begin inline asm
	prmt.b32 %r437, %r437, 0, 0xba98;
	// end inline asm
	xor.b32  	%r1326, %r437, 2139062143;
	not.b32 	%r1327, %r435;
	and.b32  	%r1328, %r1323, %r1327;
	and.b32  	%r1329, %r1326, %r435;
	or.b32  	%r1330, %r1328, %r1329;
	st.shared.u32 	[%r65], %r1330;
	shr.u32 	%r1331, %r1321, 4;
	and.b32  	%r441, %r1331, 252645135;
	add.s32 	%r1332, %r441, 2021161080;
	xor.b32  	%r1333, %r1332, -2139062144;
	xor.b32  	%r1334, %r441, 134744072;
	xor.b32  	%r1335, %r1332, %r1331;
	and.b32  	%r439, %r1335, %r1334;
	// begin inline asm
	prmt.b32 %r439, %r439, 0, 0xba98;
	// end inline asm
	// begin inline asm
	prmt.b32 %r441, %r441, 0, 0xba98;
	// end inline asm
	xor.b32  	%r1336, %r441, 2139062143;
	not.b32 	%r1337, %r439;
	and.b32  	%r1338, %r1333, %r1337;
	and.b32  	%r1339, %r1336, %r439;
	or.b32  	%r1340, %r1338, %r1339;
	st.shared.u32 	[%r65+16], %r1340;
	ld.global.nc.u16 	%rs35, [%rd248+-2];
	cvt.u32.u16 	%r1341, %rs35;
	ld.global.nc.u16 	%rs36, [%rd248];
	cvt.u32.u16 	%r1342, %rs36;
	shl.b32 	%r1343, %r1342, 16;
	or.b32  	%r1344, %r1343, %r1341;
	and.b32  	%r445, %r1344, 252645135;
	add.s32 	%r1345, %r445, 2021161080;
	xor.b32  	%r1346, %r1345, -2139062144;
	xor.b32  	%r1347, %r445, 134744072;
	xor.b32  	%r1348, %r1345, %r1344;
	and.b32  	%r443, %r1348, %r1347;
	// begin inline asm
	prmt.b32 %r443, %r443, 0, 0xba98;
	// end inline asm
	// begin inline asm
	prmt.b32 %r445, %r445, 0, 0xba98;
	// end inline asm
	xor.b32  	%r1349, %r445, 2139062143;
	not.b32 	%r1350, %r443;
	and.b32  	%r1351, %r1346, %r1350;
	and.b32  	%r1352, %r1349, %r443;
	or.b32  	%r1353, %r1351, %r1352;
	st.shared.u32 	[%r66], %r1353;
	shr.u32 	%r1354, %r1344, 4;
	and.b32  	%r449, %r1354, 252645135;
	add.s32 	%r1355, %r449, 2021161080;
	xor.b32  	%r1356, %r1355, -2139062144;
	xor.b32  	%r1357, %r449, 134744072;
	xor.b32  	%r1358, %r1355, %r1354;
	and.b32  	%r447, %r1358, %r1357;
	// begin inline asm
	prmt.b32 %r447, %r447, 0, 0xba98;
	// end inline asm
	// begin inline asm
	prmt.b32 %r449, %r449, 0, 0xba98;
	// end inline asm
	xor.b32  	%r1359, %r449, 2139062143;
	not.b32 	%r1360, %r447;
	and.b32  	%r1361, %r1356, %r1360;
	and.b32  	%r1362, %r1359, %r447;
	or.b32  	%r1363, %r1361, %r1362;
	st.shared.u32 	[%r66+16], %r1363;
	ld.global.nc.u16 	%rs1, [%rd244];
	// begin inline asm
	{  cvt.f32.f16 %f99, %rs1;}

	// end inline asm
	st.shared.f32 	[%r67], %f99;
	ld.global.nc.u16 	%rs2, [%rd242];
	// begin inline asm
	{  cvt.f32.f16 %f100, %rs2;}

	// end inline asm
	st.shared.f32 	[%r68], %f100;
	ld.global.nc.u16 	%rs3, [%rd240];
	// begin inline asm
	{  cvt.f32.f16 %f101, %rs3;}

	// end inline asm
	st.shared.f32 	[%r69], %f101;
	ld.global.nc.u16 	%rs4, [%rd238];
	// begin inline asm
	{  cvt.f32.f16 %f102, %rs4;}

	// end inline asm
	st.shared.f32 	[%r70], %f102;
	mad.lo.s64 	%rd277, %rd235, 9, %rd37;
	shl.b64 	%rd278, %rd277, 2;
	add.s64 	%rd279, %rd90, %rd278;
	ld.global.nc.u32 	%r1364, [%rd279];
	st.shared.u32 	[%r9], %r1364;
	ld.global.nc.u32 	%r1365, [%rd279+1024];
	st.shared.u32 	[%r9+1024], %r1365;
	ld.global.nc.u32 	%r1366, [%rd279+2048];
	st.shared.u32 	[%r9+2048], %r1366;
	ld.global.nc.u32 	%r1367, [%rd279+3072];
	st.shared.u32 	[%r9+3072], %r1367;
	ld.global.nc.u32 	%r1368, [%rd279+4096];
	st.shared.u32 	[%r9+4096], %r1368;
	bar.sync 	0;
	// begin inline asm
	ldmatrix.sync.aligned.m8n8.x4.b16 {%r451, %r452, %r453, %r454}, [%rd38];
	// end inline asm
	// begin inline asm
	ldmatrix.sync.aligned.m8n8.x4.b16 {%r455, %r456, %r457, %r458}, [%rd39];
	// end inline asm
	// begin inline asm
	ldmatrix.sync.aligned.m8n8.x4.b16 {%r459, %r460, %r461, %r462}, [%rd40];
	// end inline asm
	// begin inline asm
	ldmatrix.sync.aligned.m8n8.x4.b16 {%r463, %r464, %r465, %r466}, [%rd41];
	// end inline asm
	ld.shared.v4.f32 	{%f167, %f168, %f169, %f170}, [%r24];
	ld.shared.v4.f32 	{%f171, %f172, %f173, %f174}, [%r24+2432];
	ld.shared.u32 	%r477, [%r25];
	ld.shared.u32 	%r478, [%r25+16];
	ld.shared.v4.u32 	{%r467, %r483, %r499, %r515}, [%r26];
	// begin inline asm
	{.reg .f16 low,high;
  mov.b32 {low,high},%r467;
  cvt.f32.f16 %f103, low;}

	// end inline asm
	ld.shared.v4.u32 	{%r468, %r484, %r500, %r516}, [%r26+144];
	// begin inline asm
	{.reg .f16 low,high;
  mov.b32 {low,high},%r468;
  cvt.f32.f16 %f104, low;}

	// end inline asm
	mov.b32 	%r981, 0;
	mov.u32 	%r469, %r981;
	mov.u32 	%r470, %r981;
	mov.u32 	%r471, %r981;
	mov.u32 	%r472, %r981;
	// begin inline asm
	mma.sync.aligned.m16n8k32.row.col.s32.s8.s8.s32 {%r469, %r470, %r471, %r472}, {%r451, %r452, %r453, %r454}, {%r477, %r478}, {%r469, %r470, %r471, %r472};
	// end inline asm
	cvt.rn.f32.s32 	%f175, %r469;
	mul.f32 	%f176, %f167, %f175;
	fma.rn.f32 	%f177, %f176, %f103, %f1036;
	cvt.rn.f32.s32 	%f178, %r470;
	mul.f32 	%f179, %f167, %f178;
	fma.rn.f32 	%f180, %f179, %f104, %f1035;
	cvt.rn.f32.s32 	%f181, %r471;
	mul.f32 	%f182, %f171, %f181;
	fma.rn.f32 	%f183, %f182, %f103, %f1034;
	cvt.rn.f32.s32 	%f184, %r472;
	mul.f32 	%f185, %f171, %f184;
	fma.rn.f32 	%f186, %f185, %f104, %f1033;
	ld.shared.u32 	%r493, [%r25+32];
	ld.shared.u32 	%r494, [%r25+48];
	// begin inline asm
	{.reg .f16 low,high;
  mov.b32 {low,high},%r483;
  cvt.f32.f16 %f105, low;}

	// end inline asm
	// begin inline asm
	{.reg .f16 low,high;
  mov.b32 {low,high},%r484;
  cvt.f32.f16 %f106, low;}

	// end inline asm
	mov.u32 	%r485, %r981;
	mov.u32 	%r486, %r981;
	mov.u32 	%r487, %r981;
	mov.u32 	%r488, %r981;
	// begin inline asm
	mma.sync.aligned.m16n8k32.row.col.s32.s8.s8.s32 {%r485, %r486, %r487, %r488}, {%r455, %r456, %r457, %r458}, {%r493, %r494}, {%r485, %r486, %r487, %r488};
	// end inline asm
	cvt.rn.f32.s32 	%f187, %r485;
	mul.f32 	%f188, %f168, %f187;
	fma.rn.f32 	%f189, %f188, %f105, %f177;
	cvt.rn.f32.s32 	%f190, %r486;
	mul.f32 	%f191, %f168, %f190;
	fma.rn.f32 	%f192, %f191, %f106, %f180;
	cvt.rn.f32.s32 	%f193, %r487;
	mul.f32 	%f194, %f172, %f193;
	fma.rn.f32 	%f195, %f194, %f105, %f183;
	cvt.rn.f32.s32 	%f196, %r488;
	mul.f32 	%f197, %f172, %f196;
	fma.rn.f32 	%f198, %f197, %f106, %f186;
	ld.shared.u32 	%r509, [%r25+64];
	ld.shared.u32 	%r510, [%r25+80];
	// begin inline asm
	{.reg .f16 low,high;
  mov.b32 {low,high},%r499;
  cvt.f32.f16 %f107, low;}

	// end inline asm
	// begin inline asm
	{.reg .f16 low,high;
  mov.b32 {low,high},%r500;
  cvt.f32.f16 %f108, low;}

	// end inline asm
	mov.u32 	%r501, %r981;
	mov.u32 	%r502, %r981;
	mov.u32 	%r503, %r981;
	mov.u32 	%r504, %r981;
	// begin inline asm
	mma.sync.aligned.m16n8k32.row.col.s32.s8.s8.s32 {%r501, %r502, %r503, %r504}, {%r459, %r460, %r461, %r462}, {%r509, %r510}, {%r501, %r502, %r503, %r504};
	// end inline asm
	cvt.rn.f32.s32 	%f199, %r501;
	mul.f32 	%f200, %f169, %f199;
	fma.rn.f32 	%f201, %f200, %f107, %f189;
	cvt.rn.f32.s32 	%f202, %r502;
	mul.f32 	%f203, %f169, %f202;
	fma.rn.f32 	%f204, %f203, %f108, %f192;
	cvt.rn.f32.s32 	%f205, %r503;
	mul.f32 	%f206, %f173, %f205;
	fma.rn.f32 	%f207, %f206, %f107, %f195;
	cvt.rn.f32.s32 	%f208, %r504;
	mul.f32 	%f209, %f173, %f208;
	fma.rn.f32 	%f210, %f209, %f108, %f198;
	ld.shared.u32 	%r525, [%r25+96];
	ld.shared.u32 	%r526, [%r25+112];
	// begin inline asm
	{.reg .f16 low,high;
  mov.b32 {low,high},%r515;
  cvt.f32.f16 %f109, low;}

	// end inline asm
	// begin inline asm
	{.reg .f16 low,high;
  mov.b32 {low,high},%r516;
  cvt.f32.f16 %f110, low;}

	// end inline asm
	mov.u32 	%r517, %r981;
	mov.u32 	%r518, %r981;
	mov.u32 	%r519, %r981;
	mov.u32 	%r520, %r981;
	// begin inline asm
	mma.sync.aligned.m16n8k32.row.col.s32.s8.s8.s32 {%r517, %r518, %r519, %r520}, {%r463, %r464, %r465, %r466}, {%r525, %r526}, {%r517, %r518, %r519, %r520};
	// end inline asm
	cvt.rn.f32.s32 	%f211, %r517;
	mul.f32 	%f212, %f170, %f211;
	fma.rn.f32 	%f213, %f212, %f109, %f201;
	cvt.rn.f32.s32 	%f214, %r518;
	mul.f32 	%f215, %f170, %f214;
	fma.rn.f32 	%f216, %f215, %f110, %f204;
	cvt.rn.f32.s32 	%f217, %r519;
	mul.f32 	%f218, %f174, %f217;
	fma.rn.f32 	%f219, %f218, %f109, %f207;
	cvt.rn.f32.s32 	%f220, %r520;
	mul.f32 	%f221, %f174, %f220;
	fma.rn.f32 	%f222, %f221, %f110, %f210;
	ld.shared.u32 	%r541, [%r25+1152];
	ld.shared.u32 	%r542, [%r25+1168];
	ld.shared.v4.u32 	{%r531, %r547, %r563, %r579}, [%r26+1152];
	// begin inline asm
	{.reg .f16 low,high;
  mov.b32 {low,high},%r531;
  cvt.f32.f16 %f111, low;}

	// end inline asm
	ld.shared.v4.u32 	{%r532, %r548, %r564, %r580}, [%r26+1296];
	// begin inline asm
	{.reg .f16 low,high;
  mov.b32 {low,high},%r532;
  cvt.f32.f16 %f112, low;}

	// end inline asm
	mov.u32 	%r533, %r981;
	mov.u32 	%r534, %r981;
	mov.u32 	%r535, %r981;
	mov.u32 	%r536, %r981;
	// begin inline asm
	mma.sync.aligned.m16n8k32.row.col.s32.s8.s8.s32 {%r533, %r534, %r535, %r536}, {%r451, %r452, %r453, %r454}, {%r541, %r542}, {%r533, %r534, %r535, %r536};
	// end inline asm
	cvt.rn.f32.s32 	%f223, %r533;
	mul.f32 	%f224, %f167, %f223;
	fma.rn.f32 	%f225, %f224, %f111, %f1032;
	cvt.rn.f32.s32 	%f226, %r534;
	mul.f32 	%f227, %f167, %f226;
	fma.rn.f32 	%f228, %f227, %f112, %f1031;
	cvt.rn.f32.s32 	%f229, %r535;
	mul.f32 	%f230, %f171, %f229;
	fma.rn.f32 	%f231, %f230, %f111, %f1030;
	cvt.rn.f32.s32 	%f232, %r536;
	mul.f32 	%f233, %f171, %f232;
	fma.rn.f32 	%f234, %f233, %f112, %f1029;
	ld.shared.u32 	%r557, [%r25+1184];
	ld.shared.u32 	%r558, [%r25+1200];
	// begin inline asm
	{.reg .f16 low,high;
  mov.b32 {low,high},%r547;
  cvt.f32.f16 %f113, low;}

	// end inline asm
	// begin inline asm
	{.reg .f16 low,high;
  mov.b32 {low,high},%r548;
  cvt.f32.f16 %f114, low;}

	// end inline asm
	mov.u32 	%r549, %r981;
	mov.u32 	%r550, %r981;
	mov.u32 	%r551, %r981;
	mov.u32 	%r552, %r981;
	// begin inline asm
	mma.sync.aligned.m16n8k32.row.col.s32.s8.s8.s32 {%r549, %r550, %r551, %r552}, {%r455, %r456, %r457, %r458}, {%r557, %r558}, {%r549, %r550, %r551, %r552};
	// end inline asm
	cvt.rn.f32.s32 	%f235, %r549;
	mul.f32 	%f236, %f168, %f235;
	fma.rn.f32 	%f237, %f236, %f113, %f225;
	cvt.rn.f32.s32 	%f238, %r550;
	mul.f32 	%f239, %f168, %f238;
	fma.rn.f32 	%f240, %f239, %f114, %f228;
	cvt.rn.f32.s32 	%f241, %r551;
	mul.f32 	%f242, %f172, %f241;
	fma.rn.f32 	%f243, %f242, %f113, %f231;
	cvt.rn.f32.s32 	%f244, %r552;
	mul.f32 	%f245, %f172, %f244;
	fma.rn.f32 	%f246, %f245, %f114, %f234;
	ld.shared.u32 	%r573, [%r25+1216];
	ld.shared.u32 	%r574, [%r25+1232];
	// begin inline asm
	{.reg .f16 low,high;
  mov.b32 {low,high},%r563;
  cvt.f32.f16 %f115, low;}

	// end inline asm
	// begin inline asm
	{.reg .f16 low,high;
  mov.b32 {low,high},%r564;
  cvt.f32.f16 %f116, low;}

	// end inline asm
	mov.u32 	%r565, %r981;
	mov.u32 	%r566, %r981;
	mov.u32 	%r567, %r981;
	mov.u32 	%r568, %r981;
	// begin inline asm
	mma.sync.aligned.m16n8k32.row.col.s32.s8.s8.s32 {%r565, %r566, %r567, %r568}, {%r459, %r460, %r461, %r462}, {%r573, %r574}, {%r565, %r566, %r567, %r568};
	// end inline asm
	cvt.rn.f32.s32 	%f247, %r565;
	mul.f32 	%f248, %f169, %f247;
	fma.rn.f32 	%f249, %f248, %f115, %f237;
	cvt.rn.f32.s32 	%f250, %r566;
	mul.f32 	%f251, %f169, %f250;
	fma.rn.f32 	%f252, %f251, %f116, %f240;
	cvt.rn.f32.s32 	%f253, %r567;
	mul.f32 	%f254, %f173, %f253;
	fma.rn.f32 	%f255, %f254, %f115, %f243;
	cvt.rn.f32.s32 	%f256, %r568;
	mul.f32 	%f257, %f173, %f256;
	fma.rn.f32 	%f258, %f257, %f116, %f246;
	ld.shared.u32 	%r589, [%r25+1248];
	ld.shared.u32 	%r590, [%r25+1264];
	// begin inline asm
	{.reg .f16 low,high;
  mov.b32 {low,high},%r579;
  cvt.f32.f16 %f117, low;}

	// end inline asm
	// begin inline asm
	{.reg .f16 low,high;
  mov.b32 {low,high},%r580;
  cvt.f32.f16 %f118, low;}

	// end inline asm
	mov.u32 	%r581, %r981;
	mov.u32 	%r582, %r981;
	mov.u32 	%r583, %r981;
	mov.u32 	%r584, %r981;
	// begin inline asm
	mma.sync.aligned.m16n8k32.row.col.s32.s8.s8.s32 {%r581, %r582, %r583, %r584}, {%r463, %r464, %r465, %r466}, {%r589, %r590}, {%r581, %r582, %r583, %r584};
	// end inline asm
	cvt.rn.f32.s32 	%f259, %r581;
	mul.f32 	%f260, %f170, %f259;
	fma.rn.f32 	%f261, %f260, %f117, %f249;
	cvt.rn.f32.s32 	%f262, %r582;
	mul.f32 	%f263, %f170, %f262;
	fma.rn.f32 	%f264, %f263, %f118, %f252;
	cvt.rn.f32.s32 	%f265, %r583;
	mul.f32 	%f266, %f174, %f265;
	fma.rn.f32 	%f267, %f266, %f117, %f255;
	cvt.rn.f32.s32 	%f268, %r584;
	mul.f32 	%f269, %f174, %f268;
	fma.rn.f32 	%f270, %f269, %f118, %f258;
	ld.shared.u32 	%r605, [%r25+2304];
	ld.shared.u32 	%r606, [%r25+2320];
	ld.shared.v4.u32 	{%r595, %r611, %r627, %r643}, [%r26+2304];
	// begin inline asm
	{.reg .f16 low,high;
  mov.b32 {low,high},%r595;
  cvt.f32.f16 %f119, low;}

	// end inline asm
	ld.shared.v4.u32 	{%r596, %r612, %r628, %r644}, [%r26+2448];
	// begin inline asm
	{.reg .f16 low,high;
  mov.b32 {low,high},%r596;
  cvt.f32.f16 %f120, low;}

	// end inline asm
	mov.u32 	%r597, %r981;
	mov.u32 	%r598, %r981;
	mov.u32 	%r599, %r981;
	mov.u32 	%r600, %r981;
	// begin inline asm
	mma.sync.aligned.m16n8k32.row.col.s32.s8.s8.s32 {%r597, %r598, %r599, %r600}, {%r451, %r452, %r453, %r454}, {%r605, %r606}, {%r597, %r598, %r599, %r600};
	// end inline asm
	cvt.rn.f32.s32 	%f271, %r597;
	mul.f32 	%f272, %f167, %f271;
	fma.rn.f32 	%f273, %f272, %f119, %f1028;
	cvt.rn.f32.s32 	%f274, %r598;
	mul.f32 	%f275, %f167, %f274;
	fma.rn.f32 	%f276, %f275, %f120, %f1027;
	cvt.rn.f32.s32 	%f277, %r599;
	mul.f32 	%f278, %f171, %f277;
	fma.rn.f32 	%f279, %f278, %f119, %f1026;
	cvt.rn.f32.s32 	%f280, %r600;
	mul.f32 	%f281, %f171, %f280;
	fma.rn.f32 	%f282, %f281, %f120, %f1025;
	ld.shared.u32 	%r621, [%r25+2336];
	ld.shared.u32 	%r622, [%r25+2352];
	// begin inline asm
	{.reg .f16 low,high;
  mov.b32 {low,high},%r611;
  cvt.f32.f16 %f121, low;}

	// end inline asm
	// begin inline asm
	{.reg .f16 low,high;
  mov.b32 {low,high},%r612;
  cvt.f32.f16 %f122, low;}

	// end inline asm
	mov.u32 	%r613, %r981;
	mov.u32 	%r614, %r981;
	mov.u32 	%r615, %r981;
	mov.u32 	%r616, %r981;
	// begin inline asm
	mma.sync.aligned.m16n8k32.row.col.s32.s8.s8.s32 {%r613, %r614, %r615, %r616}, {%r455, %r456, %r457, %r458}, {%r621, %r622}, {%r613, %r614, %r615, %r616};
	// end inline asm
	cvt.rn.f32.s32 	%f283, %r613;
	mul.f32 	%f284, %f168, %f283;
	fma.rn.f32 	%f285, %f284, %f121, %f273;
	cvt.rn.f32.s32 	%f286, %r614;
	mul.f32 	%f287, %f168, %f286;
	fma.rn.f32 	%f288, %f287, %f122, %f276;
	cvt.rn.f32.s32 	%f289, %r615;
	mul.f32 	%f290, %f172, %f289;
	fma.rn.f32 	%f291, %f290, %f121, %f279;
	cvt.rn.f32.s32 	%f292, %r616;
	mul.f32 	%f293, %f172, %f292;
	fma.rn.f32 	%f294, %f293, %f122, %f282;
	ld.shared.u32 	%r637, [%r25+2368];
	ld.shared.u32 	%r638, [%r25+2384];
	// begin inline asm
	{.reg .f16 low,high;
  mov.b32 {low,high},%r627;
  cvt.f32.f16 %f123, low;}

	// end inline asm
	// begin inline asm
	{.reg .f16 low,high;
  mov.b32 {low,high},%r628;
  cvt.f32.f16 %f124, low;}

	// end inline asm
	mov.u32 	%r629, %r981;
	mov.u32 	%r630, %r981;
	mov.u32 	%r631, %r981;
	mov.u32 	%r632, %r981;
	// begin inline asm
	mma.sync.aligned.m16n8k32.row.col.s32.s8.s8.s32 {%r629, %r630, %r631, %r632}, {%r459, %r460, %r461, %r462}, {%r637, %r638}, {%r629, %r630, %r631, %r632};
	// end inline asm
	cvt.rn.f32.s32 	%f295, %r629;
	mul.f32 	%f296, %f169, %f295;
	fma.rn.f32 	%f297, %f296, %f123, %f285;
	cvt.rn.f32.s32 	%f298, %r630;
	mul.f32 	%f299, %f169, %f298;
	fma.rn.f32 	%f300, %f299, %f124, %f288;
	cvt.rn.f32.s32 	%f301, %r631;
	mul.f32 	%f302, %f173, %f301;
	fma.rn.f32 	%f303, %f302, %f123, %f291;
	cvt.rn.f32.s32 	%f304, %r632;
	mul.f32 	%f305, %f173, %f304;
	fma.rn.f32 	%f306, %f305, %f124, %f294;
	ld.shared.u32 	%r653, [%r25+2400];
	ld.shared.u32 	%r654, [%r25+2416];
	// begin inline asm
	{.reg .f16 low,high;
  mov.b32 {low,high},%r643;
  cvt.f32.f16 %f125, low;}

	// end inline asm
	// begin inline asm
	{.reg .f16 low,high;
  mov.b32 {low,high},%r644;
  cvt.f32.f16 %f126, low;}

	// end inline asm
	mov.u32 	%r645, %r981;
	mov.u32 	%r646, %r981;
	mov.u32 	%r647, %r981;
	mov.u32 	%r648, %r981;
	// begin inline asm
	mma.sync.aligned.m16n8k32.row.col.s32.s8.s8.s32 {%r645, %r646, %r647, %r648}, {%r463, %r464, %r465, %r466}, {%r653, %r654}, {%r645, %r646, %r647, %r648};
	// end inline asm
	cvt.rn.f32.s32 	%f307, %r645;
	mul.f32 	%f308, %f170, %f307;
	fma.rn.f32 	%f309, %f308, %f125, %f297;
	cvt.rn.f32.s32 	%f310, %r646;
	mul.f32 	%f311, %f170, %f310;
	fma.rn.f32 	%f312, %f311, %f126, %f300;
	cvt.rn.f32.s32 	%f313, %r647;
	mul.f32 	%f314, %f174, %f313;
	fma.rn.f32 	%f315, %f314, %f125, %f303;
	cvt.rn.f32.s32 	%f316, %r648;
	mul.f32 	%f317, %f174, %f316;
	fma.rn.f32 	%f318, %f317, %f126, %f306;
	ld.shared.u32 	%r669, [%r25+3456];
	ld.shared.u32 	%r670, [%r25+3472];
	ld.shared.v4.u32 	{%r659, %r675, %r691, %r707}, [%r26+3456];
	// begin inline asm
	{.reg .f16 low,high;
  mov.b32 {low,high},%r659;
  cvt.f32.f16 %f127, low;}

	// end inline asm
	ld.shared.v4.u32 	{%r660, %r676, %r692, %r708}, [%r26+3600];
	// begin inline asm
	{.reg .f16 low,high;
  mov.b32 {low,high},%r660;
  cvt.f32.f16 %f128, low;}

	// end inline asm
	mov.u32 	%r661, %r981;
	mov.u32 	%r662, %r981;
	mov.u32 	%r663, %r981;
	mov.u32 	%r664, %r981;
	// begin inline asm
	mma.sync.aligned.m16n8k32.row.col.s32.s8.s8.s32 {%r661, %r662, %r663, %r664}, {%r451, %r452, %r453, %r454}, {%r669, %r670}, {%r661, %r662, %r663, %r664};
	// end inline asm
	cvt.rn.f32.s32 	%f319, %r661;
	mul.f32 	%f320, %f167, %f319;
	fma.rn.f32 	%f321, %f320, %f127, %f1024;
	cvt.rn.f32.s32 	%f322, %r662;
	mul.f32 	%f323, %f167, %f322;
	fma.rn.f32 	%f324, %f323, %f128, %f1023;
	cvt.rn.f32.s32 	%f325, %r663;
	mul.f32 	%f326, %f171, %f325;
	fma.rn.f32 	%f327, %f326, %f127, %f1022;
	cvt.rn.f32.s32 	%f328, %r664;
	mul.f32 	%f329, %f171, %f328;
	fma.rn.f32 	%f330, %f329, %f128, %f1021;
	ld.shared.u32 	%r685, [%r25+3488];
	ld.shared.u32 	%r686, [%r25+3504];
	// begin inline asm
	{.reg .f16 low,high;
  mov.b32 {low,high},%r675;
  cvt.f32.f16 %f129, low;}

	// end inline asm
	// begin inline asm
	{.reg .f16 low,high;
  mov.b32 {low,high},%r676;
  cvt.f32.f16 %f130, low;}

	// end inline asm
	mov.u32 	%r677, %r981;
	mov.u32 	%r678, %r981;
	mov.u32 	%r679, %r981;
	mov.u32 	%r680, %r981;
	// begin inline asm
	mma.sync.aligned.m16n8k32.row.col.s32.s8.s8.s32 {%r677, %r678, %r679, %r680}, {%r455, %r456, %r457, %r458}, {%r685, %r686}, {%r677, %r678, %r679, %r680};
	// end inline asm
	cvt.rn.f32.s32 	%f331, %r677;
	mul.f32 	%f332, %f168, %f331;
	fma.rn.f32 	%f333, %f332, %f129, %f321;
	cvt.rn.f32.s32 	%f334, %r678;
	mul.f32 	%f335, %f168, %f334;
	fma.rn.f32 	%f336, %f335, %f130, %f324;
	cvt.rn.f32.s32 	%f337, %r679;
	mul.f32 	%f338, %f172, %f337;
	fma.rn.f32 	%f339, %f338, %f129, %f327;
	cvt.rn.f32.s32 	%f340, %r680;
	mul.f32 	%f341, %f172, %f340;
	fma.rn.f32 	%f342, %f341, %f130, %f330;
	ld.shared.u32 	%r701, [%r25+3520];
	ld.shared.u32 	%r702, [%r25+3536];
	// begin inline asm
	{.reg .f16 low,high;
  mov.b32 {low,high},%r691;
  cvt.f32.f16 %f131, low;}

	// end inline asm
	// begin inline asm
	{.reg .f16 low,high;
  mov.b32 {low,high},%r692;
  cvt.f32.f16 %f132, low;}

	// end inline asm
	mov.u32 	%r693, %r981;
	mov.u32 	%r694, %r981;
	mov.u32 	%r695, %r981;
	mov.u32 	%r696, %r981;
	// begin inline asm
	mma.sync.aligned.m16n8k32.row.col.s32.s8.s8.s32 {%r693, %r694, %r695, %r696}, {%r459, %r460, %r461, %r462}, {%r701, %r702}, {%r693, %r694, %r695, %r696};
	// end inline asm
	cvt.rn.f32.s32 	%f343, %r693;
	mul.f32 	%f344, %f169, %f343;
	fma.rn.f32 	%f345, %f344, %f131, %f333;
	cvt.rn.f32.s32 	%f346, %r694;
	mul.f32 	%f347, %f169, %f346;
	fma.rn.f32 	%f348, %f347, %f132, %f336;
	cvt.rn.f32.s32 	%f349, %r695;
	mul.f32 	%f350, %f173, %f349;
	fma.rn.f32 	%f351, %f350, %f131, %f339;
	cvt.rn.f32.s32 	%f352, %r696;
	mul.f32 	%f353, %f173, %f352;
	fma.rn.f32 	%f354, %f353, %f132, %f342;
	ld.shared.u32 	%r717, [%r25+3552];
	ld.shared.u32 	%r718, [%r25+3568];
	// begin inline asm
	{.reg .f16 low,high;
  mov.b32 {low,high},%r707;
  cvt.f32.f16 %f133, low;}

	// end inline asm
	// begin inline asm
	{.reg .f16 low,high;
  mov.b32 {low,high},%r708;
  cvt.f32.f16 %f134, low;}

	// end inline asm
	mov.u32 	%r709, %r981;
	mov.u32 	%r710, %r981;
	mov.u32 	%r711, %r981;
	mov.u32 	%r712, %r981;
	// begin inline asm
	mma.sync.aligned.m16n8k32.row.col.s32.s8.s8.s32 {%r709, %r710, %r711, %r712}, {%r463, %r464, %r465, %r466}, {%r717, %r718}, {%r709, %r710, %r711, %r712};
	// end inline asm
	cvt.rn.f32.s32 	%f355, %r709;
	mul.f32 	%f356, %f170, %f355;
	fma.rn.f32 	%f357, %f356, %f133, %f345;
	cvt.rn.f32.s32 	%f358, %r710;
	mul.f32 	%f359, %f170, %f358;
	fma.rn.f32 	%f360, %f359, %f134, %f348;
	cvt.rn.f32.s32 	%f361, %r711;
	mul.f32 	%f362, %f174, %f361;
	fma.rn.f32 	%f363, %f362, %f133, %f351;
	cvt.rn.f32.s32 	%f364, %r712;
	mul.f32 	%f365, %f174, %f364;
	fma.rn.f32 	%f366, %f365, %f134, %f354;
	bar.sync 	0;
	mad.lo.s64 	%rd280, %rd36, 144, %rd279;
	ld.global.nc.u32 	%r1369, [%rd280];
	st.shared.u32 	[%r9], %r1369;
	ld.global.nc.u32 	%r1370, [%rd280+1024];
	st.shared.u32 	[%r9+1024], %r1370;
	ld.global.nc.u32 	%r1371, [%rd280+2048];
	st.shared.u32 	[%r9+2048], %r1371;
	ld.global.nc.u32 	%r1372, [%rd280+3072];
	st.shared.u32 	[%r9+3072], %r1372;
	ld.global.nc.u32 	%r1373, [%rd280+4096];
	st.shared.u32 	[%r9+4096], %r1373;
	bar.sync 	0;
	// begin inline asm
	ldmatrix.sync.aligned.m8n8.x4.b16 {%r723, %r724, %r725, %r726}, [%rd42];
	// end inline asm
	// begin inline asm
	ldmatrix.sync.aligned.m8n8.x4.b16 {%r727, %r728, %r729, %r730}, [%rd43];
	// end inline asm
	// begin inline asm
	ldmatrix.sync.aligned.m8n8.x4.b16 {%r731, %r732, %r733, %r734}, [%rd44];
	// end inline asm
	// begin inline asm
	ldmatrix.sync.aligned.m8n8.x4.b16 {%r735, %r736, %r737, %r738}, [%rd45];
	// end inline asm
	ld.shared.v4.f32 	{%f367, %f368, %f369, %f370}, [%r24+16];
	ld.shared.v4.f32 	{%f371, %f372, %f373, %f374}, [%r24+2448];
	ld.shared.u32 	%r749, [%r25];
	ld.shared.u32 	%r750, [%r25+16];
	ld.shared.v4.u32 	{%r739, %r755, %r771, %r787}, [%r26];
	// begin inline asm
	{.reg .f16 low,high;
  mov.b32 {low,high},%r739;
  cvt.f32.f16 %f135, low;}

	// end inline asm
	ld.shared.v4.u32 	{%r740, %r756, %r772, %r788}, [%r26+144];
	// begin inline asm
	{.reg .f16 low,high;
  mov.b32 {low,high},%r740;
  cvt.f32.f16 %f136, low;}

	// end inline asm
	mov.u32 	%r741, %r981;
	mov.u32 	%r742, %r981;
	mov.u32 	%r743, %r981;
	mov.u32 	%r744, %r981;
	// begin inline asm
	mma.sync.aligned.m16n8k32.row.col.s32.s8.s8.s32 {%r741, %r742, %r743, %r744}, {%r723, %r724, %r725, %r726}, {%r749, %r750}, {%r741, %r742, %r743, %r744};
	// end inline asm
	cvt.rn.f32.s32 	%f375, %r741;
	mul.f32 	%f376, %f367, %f375;
	fma.rn.f32 	%f377, %f376, %f135, %f213;
	cvt.rn.f32.s32 	%f378, %r742;
	mul.f32 	%f379, %f367, %f378;
	fma.rn.f32 	%f380, %f379, %f136, %f216;
	cvt.rn.f32.s32 	%f381, %r743;
	mul.f32 	%f382, %f371, %f381;
	fma.rn.f32 	%f383, %f382, %f135, %f219;
	cvt.rn.f32.s32 	%f384, %r744;
	mul.f32 	%f385, %f371, %f384;
	fma.rn.f32 	%f386, %f385, %f136, %f222;
	ld.shared.u32 	%r765, [%r25+32];
	ld.shared.u32 	%r766, [%r25+48];
	// begin inline asm
	{.reg .f16 low,high;
  mov.b32 {low,high},%r755;
  cvt.f32.f16 %f137, low;}

	// end inline asm
	// begin inline asm
	{.reg .f16 low,high;
  mov.b32 {low,high},%r756;
  cvt.f32.f16 %f138, low;}

	// end inline asm
	mov.u32 	%r757, %r981;
	mov.u32 	%r758, %r981;
	mov.u32 	%r759, %r981;
	mov.u32 	%r760, %r981;
	// begin inline asm
	mma.sync.aligned.m16n8k32.row.col.s32.s8.s8.s32 {%r757, %r758, %r759, %r760}, {%r727, %r728, %r729, %r730}, {%r765, %r766}, {%r757, %r758, %r759, %r760};
	// end inline asm
	cvt.rn.f32.s32 	%f387, %r757;
	mul.f32 	%f388, %f368, %f387;
	fma.rn.f32 	%f389, %f388, %f137, %f377;
	cvt.rn.f32.s32 	%f390, %r758;
	mul.f32 	%f391, %f368, %f390;
	fma.rn.f32 	%f392, %f391, %f138, %f380;
	cvt.rn.f32.s32 	%f393, %r759;
	mul.f32 	%f394, %f372, %f393;
	fma.rn.f32 	%f395, %f394, %f137, %f383;
	cvt.rn.f32.s32 	%f396, %r760;
	mul.f32 	%f397, %f372, %f396;
	fma.rn.f32 	%f398, %f397, %f138, %f386;
	ld.shared.u32 	%r781, [%r25+64];
	ld.shared.u32 	%r782, [%r25+80];
	// begin inline asm
	{.reg .f16 low,high;
  mov.b32 {low,high},%r771;
  cvt.f32.f16 %f139, low;}

	// end inline asm
	// begin inline asm
	{.reg .f16 low,high;
  mov.b32 {low,high},%r772;
  cvt.f32.f16 %f140, low;}

	// end inline asm
	mov.u32 	%r773, %r981;
	mov.u32 	%r774, %r981;
	mov.u32 	%r775, %r981;
	mov.u32 	%r776, %r981;
	// begin inline asm
	mma.sync.aligned.m16n8k32.row.col.s32.s8.s8.s32 {%r773, %r774, %r775, %r776}, {%r731, %r732, %r733, %r734}, {%r781, %r782}, {%r773, %r774, %r775, %r776};
	// end inline asm
	cvt.rn.f32.s32 	%f399, %r773;
	mul.f32 	%f400, %f369, %f399;
	fma.rn.f32 	%f401, %f400, %f139, %f389;
	cvt.rn.f32.s32 	%f402, %r774;
	mul.f32 	%f403, %f369, %f402;
	fma.rn.f32 	%f404, %f403, %f140, %f392;
	cvt.rn.f32.s32 	%f405, %r775;
	mul.f32 	%f406, %f373, %f405;
	fma.rn.f32 	%f407, %f406, %f139, %f395;
	cvt.rn.f32.s32 	%f408, %r776;
	mul.f32 	%f409, %f373, %f408;
	fma.rn.f32 	%f410, %f409, %f140, %f398;
	ld.shared.u32 	%r797, [%r25+96];
	ld.shared.u32 	%r798, [%r25+112];
	// begin inline asm
	{.reg .f16 low,high;
  mov.b32 {low,high},%r787;
  cvt.f32.f16 %f141, low;}

	// end inline asm
	// begin inline asm
	{.reg .f16 low,high;
  mov.b32 {low,high},%r788;
  cvt.f32.f16 %f142, low;}

	// end inline asm
	mov.u32 	%r789, %r981;
	mov.u32 	%r790, %r981;
	mov.u32 	%r791, %r981;
	mov.u32 	%r792, %r981;
	// begin inline asm
	mma.sync.aligned.m16n8k32.row.col.s32.s8.s8.s32 {%r789, %r790, %r791, %r792}, {%r735, %r736, %r737, %r738}, {%r797, %r798}, {%r789, %r790, %r791, %r792};
	// end inline asm
	cvt.rn.f32.s32 	%f411, %r789;
	mul.f32 	%f412, %f370, %f411;
	fma.rn.f32 	%f1036, %f412, %f141, %f401;
	cvt.rn.f32.s32 	%f413, %r790;
	mul.f32 	%f414, %f370, %f413;
	fma.rn.f32 	%f1035, %f414, %f142, %f404;
	cvt.rn.f32.s32 	%f415, %r791;
	mul.f32 	%f416, %f374, %f415;
	fma.rn.f32 	%f1034, %f416, %f141, %f407;
	cvt.rn.f32.s32 	%f417, %r792;
	mul.f32 	%f418, %f374, %f417;
	fma.rn.f32 	%f1033, %f418, %f142, %f410;
	ld.shared.u32 	%r813, [%r25+1152];
	ld.shared.u32 	%r814, [%r25+1168];
	ld.shared.v4.u32 	{%r803, %r819, %r835, %r851}, [%r26+1152];
	// begin inline asm
	{.reg .f16 low,high;
  mov.b32 {low,high},%r803;
  cvt.f32.f16 %f143, low;}

	// end inline asm
	ld.shared.v4.u32 	{%r804, %r820, %r836, %r852}, [%r26+1296];
	// begin inline asm
	{.reg .f16 low,high;
  mov.b32 {low,high},%r804;
  cvt.f32.f16 %f144, low;}

	// end inline asm
	mov.u32 	%r805, %r981;
	mov.u32 	%r806, %r981;
	mov.u32 	%r807, %r981;
	mov.u32 	%r808, %r981;
	// begin inline asm
	mma.sync.aligned.m16n8k32.row.col.s32.s8.s8.s32 {%r805, %r806, %r807, %r808}, {%r723, %r724, %r725, %r726}, {%r813, %r814}, {%r805, %r806, %r807, %r808};
	// end inline asm
	cvt.rn.f32.s32 	%f419, %r805;
	mul.f32 	%f420, %f367, %f419;
	fma.rn.f32 	%f421, %f420, %f143, %f261;
	cvt.rn.f32.s32 	%f422, %r806;
	mul.f32 	%f423, %f367, %f422;
	fma.rn.f32 	%f424, %f423, %f144, %f264;
	cvt.rn.f32.s32 	%f425, %r807;
	mul.f32 	%f426, %f371, %f425;
	fma.rn.f32 	%f427, %f426, %f143, %f267;
	cvt.rn.f32.s32 	%f428, %r808;
	mul.f32 	%f429, %f371, %f428;
	fma.rn.f32 	%f430, %f429, %f144, %f270;
	ld.shared.u32 	%r829, [%r25+1184];
	ld.shared.u32 	%r830, [%r25+1200];
	// begin inline asm
	{.reg .f16 low,high;
  mov.b32 {low,high},%r819;
  cvt.f32.f16 %f145, low;}

	// end inline asm
	// begin inline asm
	{.reg .f16 low,high;
  mov.b32 {low,high},%r820;
  cvt.f32.f16 %f146, low;}

	// end inline asm
	mov.u32 	%r821, %r981;
	mov.u32 	%r822, %r981;
	mov.u32 	%r823, %r981;
	mov.u32 	%r824, %r981;
	// begin inline asm
	mma.sync.aligned.m16n8k32.row.col.s32.s8.s8.s32 {%r821, %r822, %r823, %r824}, {%r727, %r728, %r729, %r730}, {%r829, %r830}, {%r821, %r822, %r823, %r824};
	// end inline asm
	cvt.rn.f32.s32 	%f431, %r821;
	mul.f32 	%f432, %f368, %f431;
	fma.rn.f32 	%f433, %f432, %f145, %f421;
	cvt.rn.f32.s32 	%f434, %r822;
	mul.f32 	%f435, %f368, %f434;
	fma.rn.f32 	%f436, %f435, %f146, %f424;
	cvt.rn.f32.s32 	%f437, %r823;
	mul.f32 	%f438, %f372, %f437;
	fma.rn.f32 	%f439, %f438, %f145, %f427;
	cvt.rn.f32.s32 	%f440, %r824;
	mul.f32 	%f441, %f372, %f440;
	fma.rn.f32 	%f442, %f441, %f146, %f430;
	ld.shared.u32 	%r845, [%r25+1216];
	ld.shared.u32 	%r846, [%r25+1232];
	// begin inline asm
	{.reg .f16 low,high;
  mov.b32 {low,high},%r835;
  cvt.f32.f16 %f147, low;}

	// end inline asm
	// begin inline asm
	{.reg .f16 low,high;
  mov.b32 {low,high},%r836;
  cvt.f32.f16 %f148, low;}

	// end inline asm
	mov.u32 	%r837, %r981;
	mov.u32 	%r838, %r981;
	mov.u32 	%r839, %r981;
	mov.u32 	%r840, %r981;
	// begin inline asm
	mma.sync.aligned.m16n8k32.row.col.s32.s8.s8.s32 {%r837, %r838, %r839, %r840}, {%r731, %r732, %r733, %r734}, {%r845, %r846}, {%r837, %r838, %r839, %r840};
	// end inline asm
	cvt.rn.f32.s32 	%f443, %r837;
	mul.f32 	%f444, %f369, %f443;
	fma.rn.f32 	%f445, %f444, %f147, %f433;
	cvt.rn.f32.s32 	%f446, %r838;
	mul.f32 	%f447, %f369, %f446;
	fma.rn.f32 	%f448, %f447, %f148, %f436;
	cvt.rn.f32.s32 	%f449, %r839;
	mul.f32 	%f450, %f373, %f449;
	fma.rn.f32 	%f451, %f450, %f147, %f439;
	cvt.rn.f32.s32 	%f452, %r840;
	mul.f32 	%f453, %f373, %f452;
	fma.rn.f32 	%f454, %f453, %f148, %f442;
	ld.shared.u32 	%r861, [%r25+1248];
	ld.shared.u32 	%r862, [%r25+1264];
	// begin inline asm
	{.reg .f16 low,high;
  mov.b32 {low,high},%r851;
  cvt.f32.f16 %f149, low;}

	// end inline asm
	// begin inline asm
	{.reg .f16 low,high;
  mov.b32 {low,high},%r852;
  cvt.f32.f16 %f150, low;}

	// end inline asm
	mov.u32 	%r853, %r981;
	mov.u32 	%r854, %r981;
	mov.u32 	%r855, %r981;
	mov.u32 	%r856, %r981;
	// begin inline asm
	mma.sync.aligned.m16n8k32.row.col.s32.s8.s8.s32 {%r853, %r854, %r855, %r856}, {%r735, %r736, %r737, %r738}, {%r861, %r862}, {%r853, %r854, %r855, %r856};
	// end inline asm
	cvt.rn.f32.s32 	%f455, %r853;
	mul.f32 	%f456, %f370, %f455;
	fma.rn.f32 	%f1032, %f456, %f149, %f445;
	cvt.rn.f32.s32 	%f457, %r854;
	mul.f32 	%f458, %f370, %f457;
	fma.rn.f32 	%f1031, %f458, %f150, %f448;
	cvt.rn.f32.s32 	%f459, %r855;
	mul.f32 	%f460, %f374, %f459;
	fma.rn.f32 	%f1030, %f460, %f149, %f451;
	cvt.rn.f32.s32 	%f461, %r856;
	mul.f32 	%f462, %f374, %f461;
	fma.rn.f32 	%f1029, %f462, %f150, %f454;
	ld.shared.u32 	%r877, [%r25+2304];
	ld.shared.u32 	%r878, [%r25+2320];
	ld.shared.v4.u32 	{%r867, %r883, %r899, %r915}, [%r26+2304];
	// begin inline asm
	{.reg .f16 low,high;
  mov.b32 {low,high},%r867;
  cvt.f32.f16 %f151, low;}

	// end inline asm
	ld.shared.v4.u32 	{%r868, %r884, %r900, %r916}, [%r26+2448];
	// begin inline asm
	{.reg .f16 low,high;
  mov.b32 {low,high},%r868;
  cvt.f32.f16 %f152, low;}

	// end inline asm
	mov.u32 	%r869, %r981;
	mov.u32 	%r870, %r981;
	mov.u32 	%r871, %r981;
	mov.u32 	%r872, %r981;
	// begin inline asm
	mma.sync.aligned.m16n8k32.row.col.s32.s8.s8.s32 {%r869, %r870, %r871, %r872}, {%r723, %r724, %r725, %r726}, {%r877, %r878}, {%r869, %r870, %r871, %r872};
	// end inline asm
	cvt.rn.f32.s32 	%f463, %r869;
	mul.f32 	%f464, %f367, %f463;
	fma.rn.f32 	%f465, %f464, %f151, %f309;
	cvt.rn.f32.s32 	%f466, %r870;
	mul.f32 	%f467, %f367, %f466;
	fma.rn.f32 	%f468, %f467, %f152, %f312;
	cvt.rn.f32.s32 	%f469, %r871;
	mul.f32 	%f470, %f371, %f469;
	fma.rn.f32 	%f471, %f470, %f151, %f315;
	cvt.rn.f32.s32 	%f472, %r872;
	mul.f32 	%f473, %f371, %f472;
	fma.rn.f32 	%f474, %f473, %f152, %f318;
	ld.shared.u32 	%r893, [%r25+2336];
	ld.shared.u32 	%r894, [%r25+2352];
	// begin inline asm
	{.reg .f16 low,high;
  mov.b32 {low,high},%r883;
  cvt.f32.f16 %f153, low;}

	// end inline asm
	// begin inline asm
	{.reg .f16 low,high;
  mov.b32 {low,high},%r884;
  cvt.f32.f16 %f154, low;}

	// end inline asm
	mov.u32 	%r885, %r981;
	mov.u32 	%r886, %r981;
	mov.u32 	%r887, %r981;
	mov.u32 	%r888, %r981;
	// begin inline asm
	mma.sync.aligned.m16n8k32.row.col.s32.s8.s8.s32 {%r885, %r886, %r887, %r888}, {%r727, %r728, %r729, %r730}, {%r893, %r894}, {%r885, %r886, %r887, %r888};
	// end inline asm
	cvt.rn.f32.s32 	%f475, %r885;
	mul.f32 	%f476, %f368, %f475;
	fma.rn.f32 	%f477, %f476, %f153, %f465;
	cvt.rn.f32.s32 	%f478, %r886;
	mul.f32 	%f479, %f368, %f478;
	fma.rn.f32 	%f480, %f479, %f154, %f468;
	cvt.rn.f32.s32 	%f481, %r887;
	mul.f32 	%f482, %f372, %f481;
	fma.rn.f32 	%f483, %f482, %f153, %f471;
	cvt.rn.f32.s32 	%f484, %r888;
	mul.f32 	%f485, %f372, %f484;
	fma.rn.f32 	%f486, %f485, %f154, %f474;
	ld.shared.u32 	%r909, [%r25+2368];
	ld.shared.u32 	%r910, [%r25+2384];
	// begin inline asm
	{.reg .f16 low,high;
  mov.b32 {low,high},%r899;
  cvt.f32.f16 %f155, low;}

	// end inline asm
	// begin inline asm
	{.reg .f16 low,high;
  mov.b32 {low,high},%r900;
  cvt.f32.f16 %f156, low;}

	// end inline asm
	mov.u32 	%r901, %r981;
	mov.u32 	%r902, %r981;
	mov.u32 	%r903, %r981;
	mov.u32 	%r904, %r981;
	// begin inline asm
	mma.sync.aligned.m16n8k32.row.col.s32.s8.s8.s32 {%r901, %r902, %r903, %r904}, {%r731, %r732, %r733, %r734}, {%r909, %r910}, {%r901, %r902, %r903, %r904};
	// end inline asm
	cvt.rn.f32.s32 	%f487, %r901;
	mul.f32 	%f488, %f369, %f487;
	fma.rn.f32 	%f489, %f488, %f155, %f477;
	cvt.rn.f32.s32 	%f490, %r902;
	mul.f32 	%f491, %f369, %f490;
	fma.rn.f32 	%f492, %f491, %f156, %f480;
	cvt.rn.f32.s32 	%f493, %r903;
	mul.f32 	%f494, %f373, %f493;
	fma.rn.f32 	%f495, %f494, %f155, %f483;
	cvt.rn.f32.s32 	%f496, %r904;
	mul.f32 	%f497, %f373, %f496;
	fma.rn.f32 	%f498, %f497, %f156, %f486;
	ld.shared.u32 	%r925, [%r25+2400];
	ld.shared.u32 	%r926, [%r25+2416];
	// begin inline asm
	{.reg .f16 low,high;
  mov.b32 {low,high},%r915;
  cvt.f32.f16 %f157, low;}

	// end inline asm
	// begin inline asm
	{.reg .f16 low,high;
  mov.b32 {low,high},%r916;
  cvt.f32.f16 %f158, low;}

	// end inline asm
	mov.u32 	%r917, %r981;
	mov.u32 	%r918, %r981;
	mov.u32 	%r919, %r981;
	mov.u32 	%r920, %r981;
	// begin inline asm
	mma.sync.aligned.m16n8k32.row.col.s32.s8.s8.s32 {%r917, %r918, %r919, %r920}, {%r735, %r736, %r737, %r738}, {%r925, %r926}, {%r917, %r918, %r919, %r920};
	// end inline asm
	cvt.rn.f32.s32 	%f499, %r917;
	mul.f32 	%f500, %f370, %f499;
	fma.rn.f32 	%f1028, %f500, %f157, %f489;
	cvt.rn.f32.s32 	%f501, %r918;
	mul.f32 	%f502, %f370, %f501;
	fma.rn.f32 	%f1027, %f502, %f158, %f492;
	cvt.rn.f32.s32 	%f503, %r919;
	mul.f32 	%f504, %f374, %f503;
	fma.rn.f32 	%f1026, %f504, %f157, %f495;
	cvt.rn.f32.s32 	%f505, %r920;
	mul.f32 	%f506, %f374, %f505;
	fma.rn.f32 	%f1025, %f506, %f158, %f498;
	ld.shared.u32 	%r941, [%r25+3456];
	ld.shared.u32 	%r942, [%r25+3472];
	ld.shared.v4.u32 	{%r931, %r947, %r963, %r979}, [%r26+3456];
	// begin inline asm
	{.reg .f16 low,high;
  mov.b32 {low,high},%r931;
  cvt.f32.f16 %f159, low;}

	// end inline asm
	ld.shared.v4.u32 	{%r932, %r948, %r964, %r980}, [%r26+3600];
	// begin inline asm
	{.reg .f16 low,high;
  mov.b32 {low,high},%r932;
  cvt.f32.f16 %f160, low;}

	// end inline asm
	mov.u32 	%r933, %r981;
	mov.u32 	%r934, %r981;
	mov.u32 	%r935, %r981;
	mov.u32 	%r936, %r981;
	// begin inline asm
	mma.sync.aligned.m16n8k32.row.col.s32.s8.s8.s32 {%r933, %r934, %r935, %r936}, {%r723, %r724, %r725, %r726}, {%r941, %r942}, {%r933, %r934, %r935, %r936};
	// end inline asm
	cvt.rn.f32.s32 	%f507, %r933;
	mul.f32 	%f508, %f367, %f507;
	fma.rn.f32 	%f509, %f508, %f159, %f357;
	cvt.rn.f32.s32 	%f510, %r934;
	mul.f32 	%f511, %f367, %f510;
	fma.rn.f32 	%f512, %f511, %f160, %f360;
	cvt.rn.f32.s32 	%f513, %r935;
	mul.f32 	%f514, %f371, %f513;
	fma.rn.f32 	%f515, %f514, %f159, %f363;
	cvt.rn.f32.s32 	%f516, %r936;
	mul.f32 	%f517, %f371, %f516;
	fma.rn.f32 	%f518, %f517, %f160, %f366;
	ld.shared.u32 	%r957, [%r25+3488];
	ld.shared.u32 	%r958, [%r25+3504];
	// begin inline asm
	{.reg .f16 low,high;
  mov.b32 {low,high},%r947;
  cvt.f32.f16 %f161, low;}

	// end inline asm
	// begin inline asm
	{.reg .f16 low,high;
  mov.b32 {low,high},%r948;
  cvt.f32.f16 %f162, low;}

	// end inline asm
	mov.u32 	%r949, %r981;
	mov.u32 	%r950, %r981;
	mov.u32 	%r951, %r981;
	mov.u32 	%r952, %r981;
	// begin inline asm
	mma.sync.aligned.m16n8k32.row.col.s32.s8.s8.s32 {%r949, %r950, %r951, %r952}, {%r727, %r728, %r729, %r730}, {%r957, %r958}, {%r949, %r950, %r951, %r952};
	// end inline asm
	cvt.rn.f32.s32 	%f519, %r949;
	mul.f32 	%f520, %f368, %f519;
	fma.rn.f32 	%f521, %f520, %f161, %f509;
	cvt.rn.f32.s32 	%f522, %r950;
	mul.f32 	%f523, %f368, %f522;
	fma.rn.f32 	%f524, %f523, %f162, %f512;
	cvt.rn.f32.s32 	%f525, %r951;
	mul.f32 	%f526, %f372, %f525;
	fma.rn.f32 	%f527, %f526, %f161, %f515;
	cvt.rn.f32.s32 	%f528, %r952;
	mul.f32 	%f529, %f372, %f528;
	fma.rn.f32 	%f530, %f529, %f162, %f518;
	ld.shared.u32 	%r973, [%r25+3520];
	ld.shared.u32 	%r974, [%r25+3536];
	// begin inline asm
	{.reg .f16 low,high;
  mov.b32 {low,high},%r963;
  cvt.f32.f16 %f163, low;}

	// end inline asm
	// begin inline asm
	{.reg .f16 low,high;
  mov.b32 {low,high},%r964;
  cvt.f32.f16 %f164, low;}

	// end inline asm
	mov.u32 	%r965, %r981;
	mov.u32 	%r966, %r981;
	mov.u32 	%r967, %r981;
	mov.u32 	%r968, %r981;
	// begin inline asm
	mma.sync.aligned.m16n8k32.row.col.s32.s8.s8.s32 {%r965, %r966, %r967, %r968}, {%r731, %r732, %r733, %r734}, {%r973, %r974}, {%r965, %r966, %r967, %r968};
	// end inline asm
	cvt.rn.f32.s32 	%f531, %r965;
	mul.f32 	%f532, %f369, %f531;
	fma.rn.f32 	%f533, %f532, %f163, %f521;
	cvt.rn.f32.s32 	%f534, %r966;
	mul.f32 	%f535, %f369, %f534;
	fma.rn.f32 	%f536, %f535, %f164, %f524;
	cvt.rn.f32.s32 	%f537, %r967;
	mul.f32 	%f538, %f373, %f537;
	fma.rn.f32 	%f539, %f538, %f163, %f527;
	cvt.rn.f32.s32 	%f540, %r968;
	mul.f32 	%f541, %f373, %f540;
	fma.rn.f32 	%f542, %f541, %f164, %f530;
	ld.shared.u32 	%r989, [%r25+3552];
	ld.shared.u32 	%r990, [%r25+3568];
	// begin inline asm
	{.reg .f16 low,high;
  mov.b32 {low,high},%r979;
  cvt.f32.f16 %f165, low;}

	// end inline asm
	// begin inline asm
	{.reg .f16 low,high;
  mov.b32 {low,high},%r980;
  cvt.f32.f16 %f166, low;}

	// end inline asm
	mov.u32 	%r982, %r981;
	mov.u32 	%r983, %r981;
	mov.u32 	%r984, %r981;
	// begin inline asm
	mma.sync.aligned.m16n8k32.row.col.s32.s8.s8.s32 {%r981, %r982, %r983, %r984}, {%r735, %r736, %r737, %r738}, {%r989, %r990}, {%r981, %r982, %r983, %r984};
	// end inline asm
	cvt.rn.f32.s32 	%f543, %r981;
	mul.f32 	%f544, %f370, %f543;
	fma.rn.f32 	%f1024, %f544, %f165, %f533;
	cvt.rn.f32.s32 	%f545, %r982;
	mul.f32 	%f546, %f370, %f545;
	fma.rn.f32 	%f1023, %f546, %f166, %f536;
	cvt.rn.f32.s32 	%f547, %r983;
	mul.f32 	%f548, %f374, %f547;
	fma.rn.f32 	%f1022, %f548, %f165, %f539;
	cvt.rn.f32.s32 	%f549, %r984;
	mul.f32 	%f550, %f374, %f549;
	fma.rn.f32 	%f1021, %f550, %f166, %f542;
	bar.sync 	0;
	add.s32 	%r2663, %r2663, 8;
	add.s32 	%r2668, %r2668, 8;
	setp.lt.s32 	%p21, %r2663, %r176;
	@%p21 bra 	$L__BB6_39;
$L__BB6_40:
	setp.gt.s32 	%p22, %r13, %r48;
	setp.gt.s32 	%p23, %r12, %r47;
	or.pred  	%p24, %p22, %p23;
	@%p24 bra 	$L__BB6_42;
	ld.shared.u32 	%r1375, [%r27];
	mad.lo.s32 	%r1376, %r1375, %r125, %r12;
	cvt.s64.s32 	%rd281, %r1376;
	add.s64 	%rd282, %rd281, %rd69;
	shl.b64 	%rd283, %rd282, 2;
	add.s64 	%rd284, %rd1, %rd283;
	st.global.f32 	[%rd284], %f1036;
$L__BB6_42:
	setp.gt.s32 	%p25, %r12, %r47;
	setp.ge.s32 	%p26, %r13, %r48;
	or.pred  	%p27, %p26, %p25;
	@%p27 bra 	$L__BB6_44;
	ld.shared.u32 	%r1378, [%r27+4];
	mad.lo.s32 	%r1379, %r1378, %r125, %r12;
	cvt.s64.s32 	%rd285, %r1379;
	add.s64 	%rd286, %rd285, %rd69;
	shl.b64 	%rd287, %rd286, 2;
	add.s64 	%rd288, %rd1, %rd287;
	st.global.f32 	[%rd288], %f1035;
$L__BB6_44:
	setp.gt.s32 	%p28, %r13, %r48;
	setp.gt.s32 	%p29, %r28, %r47;
	or.pred  	%p30, %p28, %p29;
	@%p30 bra 	$L__BB6_46;
	ld.shared.u32 	%r1381, [%r27];
	mul.lo.s32 	%r1382, %r1381, %r125;
	cvt.s64.s32 	%rd289, %r1382;
	cvt.u64.u32 	%rd290, %r12;
	add.s64 	%rd291, %rd289, %rd290;
	add.s64 	%rd292, %rd291, %rd69;
	shl.b64 	%rd293, %rd292, 2;
	add.s64 	%rd294, %rd1, %rd293;
	st.global.f32 	[%rd294+32], %f1034;
$L__BB6_46:
	setp.gt.s32 	%p31, %r28, %r47;
	setp.ge.s32 	%p32, %r13, %r48;
	or.pred  	%p33, %p32, %p31;
	@%p33 bra 	$L__BB6_48;
	ld.shared.u32 	%r1384, [%r27+4];
	mul.lo.s32 	%r1385, %r1384, %r125;
	cvt.s64.s32 	%rd295, %r1385;
	cvt.u64.u32 	%rd296, %r12;
	add.s64 	%rd297, %rd295, %rd296;
	add.s64 	%rd298, %rd297, %rd69;
	shl.b64 	%rd299, %rd298, 2;
	add.s64 	%rd300, %rd1, %rd299;
	st.global.f32 	[%rd300+32], %f1033;
$L__BB6_48:
	setp.gt.s32 	%p34, %r12, %r47;
	setp.gt.s32 	%p35, %r29, %r48;
	or.pred  	%p36, %p35, %p34;
	@%p36 bra 	$L__BB6_50;
	ld.shared.u32 	%r1387, [%r27+32];
	mad.lo.s32 	%r1388, %r1387, %r125, %r12;
	cvt.s64.s32 	%rd301, %r1388;
	add.s64 	%rd302, %rd301, %rd69;
	shl.b64 	%rd303, %rd302, 2;
	add.s64 	%rd304, %rd1, %rd303;
	st.global.f32 	[%rd304], %f1032;
$L__BB6_50:
	setp.gt.s32 	%p37, %r12, %r47;
	setp.gt.s32 	%p38, %r30, %r48;
	or.pred  	%p39, %p38, %p37;
	@%p39 bra 	$L__BB6_52;
	ld.shared.u32 	%r1390, [%r27+36];
	mad.lo.s32 	%r1391, %r1390, %r125, %r12;
	cvt.s64.s32 	%rd305, %r1391;
	add.s64 	%rd306, %rd305, %rd69;
	shl.b64 	%rd307, %rd306, 2;
	add.s64 	%rd308, %rd1, %rd307;
	st.global.f32 	[%rd308], %f1031;
$L__BB6_52:
	setp.gt.s32 	%p40, %r29, %r48;
	setp.gt.s32 	%p41, %r28, %r47;
	or.pred  	%p42, %p40, %p41;
	@%p42 bra 	$L__BB6_54;
	ld.shared.u32 	%r1393, [%r27+32];
	mul.lo.s32 	%r1394, %r1393, %r125;
	cvt.s64.s32 	%rd309, %r1394;
	cvt.u64.u32 	%rd310, %r12;
	add.s64 	%rd311, %rd309, %rd310;
	add.s64 	%rd312, %rd311, %rd69;
	shl.b64 	%rd313, %rd312, 2;
	add.s64 	%rd314, %rd1, %rd313;
	st.global.f32 	[%rd314+32], %f1030;
$L__BB6_54:
	setp.gt.s32 	%p43, %r30, %r48;
	setp.gt.s32 	%p44, %r28, %r47;
	or.pred  	%p45, %p43, %p44;
	@%p45 bra 	$L__BB6_56;
	ld.shared.u32 	%r1396, [%r27+36];
	mul.lo.s32 	%r1397, %r1396, %r125;
	cvt.s64.s32 	%rd315, %r1397;
	cvt.u64.u32 	%rd316, %r12;
	add.s64 	%rd317, %rd315, %rd316;
	add.s64 	%rd318, %rd317, %rd69;
	shl.b64 	%rd319, %rd318, 2;
	add.s64 	%rd320, %rd1, %rd319;
	st.global.f32 	[%rd320+32], %f1029;
$L__BB6_56:
	setp.gt.s32 	%p46, %r12, %r47;
	setp.gt.s32 	%p47, %r31, %r48;
	or.pred  	%p48, %p47, %p46;
	@%p48 bra 	$L__BB6_58;
	ld.shared.u32 	%r1399, [%r27+64];
	mad.lo.s32 	%r1400, %r1399, %r125, %r12;
	cvt.s64.s32 	%rd321, %r1400;
	add.s64 	%rd322, %rd321, %rd69;
	shl.b64 	%rd323, %rd322, 2;
	add.s64 	%rd324, %rd1, %rd323;
	st.global.f32 	[%rd324], %f1028;
$L__BB6_58:
	setp.gt.s32 	%p49, %r12, %r47;
	setp.gt.s32 	%p50, %r32, %r48;
	or.pred  	%p51, %p50, %p49;
	@%p51 bra 	$L__BB6_60;
	ld.shared.u32 	%r1402, [%r27+68];
	mad.lo.s32 	%r1403, %r1402, %r125, %r12;
	cvt.s64.s32 	%rd325, %r1403;
	add.s64 	%rd326, %rd325, %rd69;
	shl.b64 	%rd327, %rd326, 2;
	add.s64 	%rd328, %rd1, %rd327;
	st.global.f32 	[%rd328], %f1027;
$L__BB6_60:
	setp.gt.s32 	%p52, %r31, %r48;
	setp.gt.s32 	%p53, %r28, %r47;
	or.pred  	%p54, %p52, %p53;
	@%p54 bra 	$L__BB6_62;
	ld.shared.u32 	%r1405, [%r27+64];
	mul.lo.s32 	%r1406, %r1405, %r125;
	cvt.s64.s32 	%rd329, %r1406;
	cvt.u64.u32 	%rd330, %r12;
	add.s64 	%rd331, %rd329, %rd330;
	add.s64 	%rd332, %rd331, %rd69;
	shl.b64 	%rd333, %rd332, 2;
	add.s64 	%rd334, %rd1, %rd333;
	st.global.f32 	[%rd334+32], %f1026;
$L__BB6_62:
	setp.gt.s32 	%p55, %r32, %r48;
	setp.gt.s32 	%p56, %r28, %r47;
	or.pred  	%p57, %p55, %p56;
	@%p57 bra 	$L__BB6_64;
	ld.shared.u32 	%r1408, [%r27+68];
	mul.lo.s32 	%r1409, %r1408, %r125;
	cvt.s64.s32 	%rd335, %r1409;
	cvt.u64.u32 	%rd336, %r12;
	add.s64 	%rd337, %rd335, %rd336;
	add.s64 	%rd338, %rd337, %rd69;
	shl.b64 	%rd339, %rd338, 2;
	add.s64 	%rd340, %rd1, %rd339;
	st.global.f32 	[%rd340+32], %f1025;
$L__BB6_64:
	setp.gt.s32 	%p58, %r12, %r47;
	setp.gt.s32 	%p59, %r33, %r48;
	or.pred  	%p60, %p59, %p58;
	@%p60 bra 	$L__BB6_66;
	ld.shared.u32 	%r1411, [%r27+96];
	mad.lo.s32 	%r1412, %r1411, %r125, %r12;
	cvt.s64.s32 	%rd341, %r1412;
	add.s64 	%rd342, %rd341, %rd69;
	shl.b64 	%rd343, %rd342, 2;
	add.s64 	%rd344, %rd1, %rd343;
	st.global.f32 	[%rd344], %f1024;
$L__BB6_66:
	setp.gt.s32 	%p61, %r12, %r47;
	setp.gt.s32 	%p62, %r34, %r48;
	or.pred  	%p63, %p62, %p61;
	@%p63 bra 	$L__BB6_68;
	ld.shared.u32 	%r1414, [%r27+100];
	mad.lo.s32 	%r1415, %r1414, %r125, %r12;
	cvt.s64.s32 	%rd345, %r1415;
	add.s64 	%rd346, %rd345, %rd69;
	shl.b64 	%rd347, %rd346, 2;
	add.s64 	%rd348, %rd1, %rd347;
	st.global.f32 	[%rd348], %f1023;
$L__BB6_68:
	setp.gt.s32 	%p64, %r33, %r48;
	setp.gt.s32 	%p65, %r28, %r47;
	or.pred  	%p66, %p64, %p65;
	@%p66 bra 	$L__BB6_70;
	ld.shared.u32 	%r1417, [%r27+96];
	mul.lo.s32 	%r1418, %r1417, %r125;
	cvt.s64.s32 	%rd349, %r1418;
	cvt.u64.u32 	%rd350, %r12;
	add.s64 	%rd351, %rd349, %rd350;
	add.s64 	%rd352, %rd351, %rd69;
	shl.b64 	%rd353, %rd352, 2;
	add.s64 	%rd354, %rd1, %rd353;
	st.global.f32 	[%rd354+32], %f1022;
$L__BB6_70:
	setp.gt.s32 	%p67, %r34, %r48;
	setp.gt.s32 	%p68, %r28, %r47;
	or.pred  	%p69, %p67, %p68;
	@%p69 bra 	$L__BB6_72;
	ld.shared.u32 	%r1420, [%r27+100];
	mul.lo.s32 	%r1421, %r1420, %r125;
	cvt.s64.s32 	%rd355, %r1421;
	cvt.u64.u32 	%rd356, %r12;
	add.s64 	%rd357, %rd355, %rd356;
	add.s64 	%rd358, %rd357, %rd69;
	shl.b64 	%rd359, %rd358, 2;
	add.s64 	%rd360, %rd1, %rd359;
	st.global.f32 	[%rd360+32], %f1021;
$L__BB6_72:
	add.s64 	%rd91, %rd550, %rd6;
	or.b64  	%rd361, %rd91, %rd6;
	and.b64  	%rd362, %rd361, -4294967296;
	setp.ne.s64 	%p70, %rd362, 0;
	@%p70 bra 	$L__BB6_74;
	cvt.u32.u64 	%r1423, %rd91;
	rem.u32 	%r1424, %r1423, %r176;
	cvt.u64.u32 	%rd555, %r1424;
	bra.uni 	$L__BB6_75;
$L__BB6_74:
	rem.s64 	%rd555, %rd91, %rd6;
$L__BB6_75:
	sub.s64 	%rd550, %rd91, %rd555;
	sub.s64 	%rd363, %rd26, %rd550;
	min.s64 	%rd557, %rd6, %rd363;
$L__BB6_76:
	cvt.u32.u64 	%r2671, %rd557;
	setp.lt.s64 	%p90, %rd550, %rd26;
	setp.eq.s32 	%p71, %r176, %r2671;
	and.pred  	%p72, %p90, %p71;
	mov.b32 	%r2663, 0;
	@%p72 bra 	$L__BB6_19;
$L__BB6_77:
	not.pred 	%p73, %p90;
	@%p73 bra 	$L__BB6_111;
	cvt.s64.s32 	%rd100, %rd550;
	mul.lo.s32 	%r79, %r127, %r1;
	cvt.s64.s32 	%rd365, %r79;
	mul.lo.s64 	%rd101, %rd365, %rd6;
	or.b64  	%rd366, %rd100, %rd101;
	and.b64  	%rd367, %rd366, -4294967296;
	setp.ne.s64 	%p74, %rd367, 0;
	@%p74 bra 	$L__BB6_80;
	cvt.u32.u64 	%r1427, %rd101;
	cvt.u32.u64 	%r1428, %rd100;
	div.u32 	%r1429, %r1428, %r1427;
	cvt.u64.u32 	%rd559, %r1429;
	bra.uni 	$L__BB6_81;
$L__BB6_80:
	div.s64 	%rd559, %rd100, %rd101;
$L__BB6_81:
	cvt.u32.u64 	%r80, %rd559;
	cvt.u64.u32 	%rd368, %r79;
	mul.lo.s64 	%rd369, %rd368, %rd6;
	mul.lo.s64 	%rd370, %rd369, %rd559;
	sub.s64 	%rd105, %rd550, %rd370;
	cvt.s64.s32 	%rd106, %rd105;
	mul.lo.s64 	%rd107, %rd8, %rd6;
	or.b64  	%rd371, %rd106, %rd107;
	and.b64  	%rd372, %rd371, -4294967296;
	setp.ne.s64 	%p75, %rd372, 0;
	@%p75 bra 	$L__BB6_83;
	cvt.u32.u64 	%r1430, %rd107;
	cvt.u32.u64 	%r1431, %rd106;
	div.u32 	%r1432, %r1431, %r1430;
	cvt.u64.u32 	%rd560, %r1432;
	bra.uni 	$L__BB6_84;
$L__BB6_83:
	div.s64 	%rd560, %rd106, %rd107;
$L__BB6_84:
	cvt.u32.u64 	%r81, %rd560;
	cvt.u64.u32 	%rd373, %r1;
	mul.lo.s64 	%rd374, %rd373, %rd6;
	mul.lo.s64 	%rd375, %rd374, %rd560;
	sub.s64 	%rd376, %rd105, %rd375;
	cvt.s64.s32 	%rd111, %rd376;
	or.b64  	%rd377, %rd111, %rd6;
	and.b64  	%rd378, %rd377, -4294967296;
	setp.ne.s64 	%p76, %rd378, 0;
	@%p76 bra 	$L__BB6_86;
	cvt.u32.u64 	%r1434, %rd111;
	div.u32 	%r1435, %r1434, %r176;
	cvt.u64.u32 	%rd561, %r1435;
	bra.uni 	$L__BB6_87;
$L__BB6_86:
	div.s64 	%rd561, %rd111, %rd6;
$L__BB6_87:
	cvt.u32.u64 	%r82, %rd561;
	mul.lo.s32 	%r2673, %r129, %r81;
	setp.eq.s64 	%p77, %rd148, 0;
	mov.b32 	%r2672, 0;
	@%p77 bra 	$L__BB6_92;
	shl.b64 	%rd379, %rd560, 32;
	shr.s64 	%rd380, %rd379, 30;
	add.s64 	%rd381, %rd5, %rd380;
	ld.global.nc.u32 	%r2672, [%rd381];
	add.s64 	%rd382, %rd379, 4294967296;
	shr.s64 	%rd383, %rd382, 30;
	add.s64 	%rd384, %rd5, %rd383;
	ld.global.nc.u32 	%r1437, [%rd384];
	sub.s32 	%r1438, %r1437, %r2672;
	shl.b32 	%r1439, %r82, 5;
	setp.ge.s32 	%p78, %r1439, %r1438;
	@%p78 bra 	$L__BB6_111;
	setp.gt.u32 	%p79, %r4, 31;
	bar.sync 	0;
	@%p79 bra 	$L__BB6_91;
	st.shared.u32 	[%r5], %r4;
$L__BB6_91:
	bar.sync 	0;
	mov.b32 	%r2673, 0;
$L__BB6_92:
	shl.b32 	%r1441, %r82, 5;
	add.s32 	%r1442, %r2672, %r1441;
	mad.lo.s32 	%r1443, %r1442, 36, %r2673;
	shl.b32 	%r1444, %r80, 7;
	not.b32 	%r1445, %r1444;
	add.s32 	%r87, %r121, %r1445;
	div.s32 	%r1446, %r81, %r126;
	mul.lo.s32 	%r88, %r1446, %r128;
	mul.lo.s32 	%r89, %r1444, %r123;
	mul.wide.s32 	%rd385, %r1443, 4;
	add.s64 	%rd115, %rd3, %rd385;
	setp.ge.s32 	%p80, %r2663, %r2671;
	mov.f32 	%f1053, 0f00000000;
	mov.f32 	%f1054, %f1053;
	mov.f32 	%f1055, %f1053;
	mov.f32 	%f1056, %f1053;
	mov.f32 	%f1057, %f1053;
	mov.f32 	%f1058, %f1053;
	mov.f32 	%f1059, %f1053;
	mov.f32 	%f1060, %f1053;
	mov.f32 	%f1061, %f1053;
	mov.f32 	%f1062, %f1053;
	mov.f32 	%f1063, %f1053;
	mov.f32 	%f1064, %f1053;
	mov.f32 	%f1065, %f1053;
	mov.f32 	%f1066, %f1053;
	mov.f32 	%f1067, %f1053;
	mov.f32 	%f1068, %f1053;
	@%p80 bra 	$L__BB6_95;
	shr.u32 	%r1447, %r3, 2;
	and.b32  	%r1448, %r3, 3;
	cvt.u64.u32 	%rd386, %r1447;
	shl.b32 	%r1449, %r1447, 3;
	or.b32  	%r1450, %r1449, %r1448;
	and.b32  	%r1451, %r3, 7;
	shl.b32 	%r1452, %r2, 2;
	shr.u32 	%r1453, %r3, 3;
	add.s32 	%r1454, %r1453, %r1452;
	cvt.u64.u32 	%rd387, %r1451;
	cvt.s64.s32 	%rd116, %r124;
	shl.b32 	%r1455, %r2, 4;
	and.b32  	%r1456, %r3, 15;
	and.b32  	%r1457, %r1447, 252;
	mad.lo.s32 	%r1458, %r2, 1216, %r1457;
	mad.lo.s32 	%r1459, %r1456, 76, %r1458;
	add.s32 	%r1460, %r1447, %r1455;
	min.s32 	%r1461, %r2, %r87;
	mul.lo.s32 	%r1462, %r1461, %r123;
	cvt.s64.s32 	%rd388, %r1462;
	mad.lo.s32 	%r1463, %r1461, 76, %r1450;
	shl.b32 	%r1464, %r1463, 2;
	add.s32 	%r1466, %r178, 5248;
	add.s32 	%r90, %r1466, %r1464;
	add.s32 	%r1467, %r2, 8;
	min.s32 	%r1468, %r1467, %r87;
	mul.lo.s32 	%r1469, %r1468, %r123;
	cvt.s64.s32 	%rd389, %r1469;
	mad.lo.s32 	%r1470, %r1468, 76, %r1450;
	shl.b32 	%r1471, %r1470, 2;
	add.s32 	%r91, %r1466, %r1471;
	add.s32 	%r1472, %r2, 16;
	min.s32 	%r1473, %r1472, %r87;
	mul.lo.s32 	%r1474, %r1473, %r123;
	cvt.s64.s32 	%rd390, %r1474;
	mad.lo.s32 	%r1475, %r1473, 76, %r1450;
	shl.b32 	%r1476, %r1475, 2;
	add.s32 	%r92, %r1466, %r1476;
	add.s32 	%r1477, %r2, 24;
	min.s32 	%r1478, %r1477, %r87;
	mul.lo.s32 	%r1479, %r1478, %r123;
	cvt.s64.s32 	%rd391, %r1479;
	mad.lo.s32 	%r1480, %r1478, 76, %r1450;
	shl.b32 	%r1481, %r1480, 2;
	add.s32 	%r93, %r1466, %r1481;
	add.s32 	%r1482, %r2, 32;
	min.s32 	%r1483, %r1482, %r87;
	mul.lo.s32 	%r1484, %r1483, %r123;
	cvt.s64.s32 	%rd392, %r1484;
	mad.lo.s32 	%r1485, %r1483, 76, %r1450;
	shl.b32 	%r1486, %r1485, 2;
	add.s32 	%r94, %r1466, %r1486;
	add.s32 	%r1487, %r2, 40;
	min.s32 	%r1488, %r1487, %r87;
	mul.lo.s32 	%r1489, %r1488, %r123;
	cvt.s64.s32 	%rd393, %r1489;
	mad.lo.s32 	%r1490, %r1488, 76, %r1450;
	shl.b32 	%r1491, %r1490, 2;
	add.s32 	%r95, %r1466, %r1491;
	add.s32 	%r1492, %r2, 48;
	min.s32 	%r1493, %r1492, %r87;
	mul.lo.s32 	%r1494, %r1493, %r123;
	cvt.s64.s32 	%rd394, %r1494;
	mad.lo.s32 	%r1495, %r1493, 76, %r1450;
	shl.b32 	%r1496, %r1495, 2;
	add.s32 	%r96, %r1466, %r1496;
	add.s32 	%r1497, %r2, 56;
	min.s32 	%r1498, %r1497, %r87;
	mul.lo.s32 	%r1499, %r1498, %r123;
	cvt.s64.s32 	%rd395, %r1499;
	mad.lo.s32 	%r1500, %r1498, 76, %r1450;
	shl.b32 	%r1501, %r1500, 2;
	add.s32 	%r97, %r1466, %r1501;
	add.s32 	%r1502, %r2, 64;
	min.s32 	%r1503, %r1502, %r87;
	mul.lo.s32 	%r1504, %r1503, %r123;
	cvt.s64.s32 	%rd396, %r1504;
	mad.lo.s32 	%r1505, %r1503, 76, %r1450;
	shl.b32 	%r1506, %r1505, 2;
	add.s32 	%r98, %r1466, %r1506;
	add.s32 	%r1507, %r2, 72;
	min.s32 	%r1508, %r1507, %r87;
	mul.lo.s32 	%r1509, %r1508, %r123;
	cvt.s64.s32 	%rd397, %r1509;
	mad.lo.s32 	%r1510, %r1508, 76, %r1450;
	shl.b32 	%r1511, %r1510, 2;
	add.s32 	%r99, %r1466, %r1511;
	add.s32 	%r1512, %r2, 80;
	min.s32 	%r1513, %r1512, %r87;
	mul.lo.s32 	%r1514, %r1513, %r123;
	cvt.s64.s32 	%rd398, %r1514;
	mad.lo.s32 	%r1515, %r1513, 76, %r1450;
	shl.b32 	%r1516, %r1515, 2;
	add.s32 	%r100, %r1466, %r1516;
	add.s32 	%r1517, %r2, 88;
	min.s32 	%r1518, %r1517, %r87;
	mul.lo.s32 	%r1519, %r1518, %r123;
	cvt.s64.s32 	%rd399, %r1519;
	mad.lo.s32 	%r1520, %r1518, 76, %r1450;
	shl.b32 	%r1521, %r1520, 2;
	add.s32 	%r101, %r1466, %r1521;
	add.s32 	%r1522, %r2, 96;
	min.s32 	%r1523, %r1522, %r87;
	mul.lo.s32 	%r1524, %r1523, %r123;
	cvt.s64.s32 	%rd400, %r1524;
	mad.lo.s32 	%r1525, %r1523, 76, %r1450;
	shl.b32 	%r1526, %r1525, 2;
	add.s32 	%r102, %r1466, %r1526;
	add.s32 	%r1527, %r2, 104;
	min.s32 	%r1528, %r1527, %r87;
	mul.lo.s32 	%r1529, %r1528, %r123;
	cvt.s64.s32 	%rd401, %r1529;
	mad.lo.s32 	%r1530, %r1528, 76, %r1450;
	shl.b32 	%r1531, %r1530, 2;
	add.s32 	%r103, %r1466, %r1531;
	add.s32 	%r1532, %r2, 112;
	min.s32 	%r1533, %r1532, %r87;
	mul.lo.s32 	%r1534, %r1533, %r123;
	cvt.s64.s32 	%rd402, %r1534;
	mad.lo.s32 	%r1535, %r1533, 76, %r1450;
	shl.b32 	%r1536, %r1535, 2;
	add.s32 	%r104, %r1466, %r1536;
	add.s32 	%r1537, %r2, 120;
	min.s32 	%r1538, %r1537, %r87;
	mul.lo.s32 	%r1539, %r1538, %r123;
	cvt.s64.s32 	%rd403, %r1539;
	mad.lo.s32 	%r1540, %r1538, 76, %r1450;
	shl.b32 	%r1541, %r1540, 2;
	add.s32 	%r105, %r1466, %r1541;
	min.s32 	%r1542, %r1454, %r87;
	mul.lo.s32 	%r1543, %r1542, %r123;
	cvt.s64.s32 	%rd404, %r1543;
	mad.lo.s32 	%r1544, %r1542, 76, %r1451;
	shl.b32 	%r1545, %r1544, 2;
	add.s32 	%r1546, %r178, 5504;
	add.s32 	%r106, %r1546, %r1545;
	add.s32 	%r1547, %r1454, 32;
	min.s32 	%r1548, %r1547, %r87;
	mul.lo.s32 	%r1549, %r1548, %r123;
	cvt.s64.s32 	%rd405, %r1549;
	mad.lo.s32 	%r1550, %r1548, 76, %r1451;
	shl.b32 	%r1551, %r1550, 2;
	add.s32 	%r107, %r1546, %r1551;
	add.s32 	%r1552, %r1454, 64;
	min.s32 	%r1553, %r1552, %r87;
	mul.lo.s32 	%r1554, %r1553, %r123;
	cvt.s64.s32 	%rd406, %r1554;
	mad.lo.s32 	%r1555, %r1553, 76, %r1451;
	shl.b32 	%r1556, %r1555, 2;
	add.s32 	%r108, %r1546, %r1556;
	add.s32 	%r1557, %r1454, 96;
	min.s32 	%r1558, %r1557, %r87;
	mad.lo.s32 	%r1559, %r1558, 76, %r1451;
	shl.b32 	%r1560, %r1559, 2;
	add.s32 	%r109, %r1546, %r1560;
	cvt.u64.u32 	%rd117, %r4;
	mul.wide.u32 	%rd407, %r1459, 4;
	cvt.u64.u32 	%rd408, %r178;
	cvta.shared.u64 	%rd409, %rd408;
	add.s64 	%rd410, %rd409, %rd407;
	add.s64 	%rd118, %rd410, 5248;
	add.s64 	%rd119, %rd410, 5280;
	add.s64 	%rd120, %rd410, 5312;
	add.s64 	%rd121, %rd410, 5344;
	mad.lo.s32 	%r110, %r1460, 304, %r1546;
	mad.lo.s32 	%r1561, %r1447, 28, %r1450;
	shl.b32 	%r1562, %r1561, 2;
	add.s32 	%r1563, %r178, %r1562;
	add.s32 	%r111, %r1563, 144;
	mad.lo.s32 	%r1564, %r1448, 288, %r178;
	add.s32 	%r112, %r1564, 128;
	add.s64 	%rd122, %rd410, 5376;
	add.s64 	%rd123, %rd410, 5408;
	add.s64 	%rd124, %rd410, 5440;
	add.s64 	%rd125, %rd410, 5472;
	mul.lo.s32 	%r1565, %r123, %r1558;
	cvt.s64.s32 	%rd411, %r1565;
	add.s64 	%rd126, %rd411, %rd387;
	add.s32 	%r1566, %r2663, %r89;
	add.s32 	%r2674, %r1566, %r88;
	add.s64 	%rd127, %rd406, %rd387;
	add.s64 	%rd128, %rd405, %rd387;
	add.s64 	%rd129, %rd404, %rd387;
	mul.wide.u32 	%rd412, %r1448, 4;
	add.s64 	%rd413, %rd412, %rd2;
	add.s64 	%rd130, %rd413, 4;
	add.s64 	%rd131, %rd386, %rd388;
	add.s64 	%rd132, %rd386, %rd403;
	add.s64 	%rd133, %rd386, %rd389;
	add.s64 	%rd134, %rd386, %rd402;
	add.s64 	%rd135, %rd386, %rd390;
	add.s64 	%rd136, %rd386, %rd401;
	add.s64 	%rd137, %rd386, %rd391;
	add.s64 	%rd138, %rd386, %rd400;
	add.s64 	%rd139, %rd386, %rd392;
	add.s64 	%rd140, %rd386, %rd399;
	add.s64 	%rd141, %rd386, %rd393;
	add.s64 	%rd142, %rd386, %rd398;
	add.s64 	%rd143, %rd386, %rd394;
	add.s64 	%rd144, %rd386, %rd397;
	add.s64 	%rd145, %rd386, %rd395;
	add.s64 	%rd146, %rd386, %rd396;
	mov.f32 	%f1053, 0f00000000;
$L__BB6_94:
	cvt.s64.s32 	%rd422, %r2663;
	mul.lo.s64 	%rd423, %rd422, %rd116;
	cvt.s64.s32 	%rd424, %r2674;
	add.s64 	%rd425, %rd126, %rd424;
	mad.lo.s64 	%rd426, %rd425, 18, %rd2;
	add.s64 	%rd427, %rd127, %rd424;
	mad.lo.s64 	%rd428, %rd427, 18, %rd2;
	add.s64 	%rd429, %rd128, %rd424;
	mad.lo.s64 	%rd430, %rd429, 18, %rd2;
	add.s64 	%rd431, %rd129, %rd424;
	mad.lo.s64 	%rd432, %rd431, 18, %rd2;
	add.s64 	%rd433, %rd131, %rd424;
	mad.lo.s64 	%rd434, %rd433, 18, %rd130;
	add.s64 	%rd435, %rd132, %rd424;
	mad.lo.s64 	%rd436, %rd435, 18, %rd130;
	add.s64 	%rd437, %rd133, %rd424;
	mad.lo.s64 	%rd438, %rd437, 18, %rd130;
	add.s64 	%rd439, %rd134, %rd424;
	mad.lo.s64 	%rd440, %rd439, 18, %rd130;
	add.s64 	%rd441, %rd135, %rd424;
	mad.lo.s64 	%rd442, %rd441, 18, %rd130;
	add.s64 	%rd443, %rd136, %rd424;
	mad.lo.s64 	%rd444, %rd443, 18, %rd130;
	add.s64 	%rd445, %rd137, %rd424;
	mad.lo.s64 	%rd446, %rd445, 18, %rd130;
	add.s64 	%rd447, %rd138, %rd424;
	mad.lo.s64 	%rd448, %rd447, 18, %rd130;
	add.s64 	%rd449, %rd139, %rd424;
	mad.lo.s64 	%rd450, %rd449, 18, %rd130;
	add.s64 	%rd451, %rd140, %rd424;
	mad.lo.s64 	%rd452, %rd451, 18, %rd130;
	add.s64 	%rd453, %rd141, %rd424;
	mad.lo.s64 	%rd454, %rd453, 18, %rd130;
	add.s64 	%rd455, %rd142, %rd424;
	mad.lo.s64 	%rd456, %rd455, 18, %rd130;
	add.s64 	%rd457, %rd143, %rd424;
	mad.lo.s64 	%rd458, %rd457, 18, %rd130;
	add.s64 	%rd459, %rd144, %rd424;
	mad.lo.s64 	%rd460, %rd459, 18, %rd130;
	add.s64 	%rd461, %rd145, %rd424;
	mad.lo.s64 	%rd462, %rd461, 18, %rd130;
	add.s64 	%rd463, %rd146, %rd424;
	mad.lo.s64 	%rd464, %rd463, 18, %rd130;
	ld.global.nc.u16 	%rs41, [%rd434+-2];
	cvt.u32.u16 	%r2239, %rs41;
	ld.global.nc.u16 	%rs42, [%rd434];
	cvt.u32.u16 	%r2240, %rs42;
	shl.b32 	%r2241, %r2240, 16;
	or.b32  	%r2242, %r2241, %r2239;
	and.b32  	%r1569, %r2242, 252645135;
	add.s32 	%r2243, %r1569, 2021161080;
	xor.b32  	%r2244, %r2243, -2139062144;
	xor.b32  	%r2245, %r1569, 134744072;
	xor.b32  	%r2246, %r2243, %r2242;
	and.b32  	%r1567, %r2246, %r2245;
	// begin inline asm
	prmt.b32 %r1567, %r1567, 0, 0xba98;
	// end inline asm
	// begin inline asm
	prmt.b32 %r1569, %r1569, 0, 0xba98;
	// end inline asm
	xor.b32  	%r2247, %r1569, 2139062143;
	not.b32 	%r2248, %r1567;
	and.b32  	%r2249, %r2244, %r2248;
	and.b32  	%r2250, %r2247, %r1567;
	or.b32  	%r2251, %r2249, %r2250;
	st.shared.u32 	[%r90], %r2251;
	shr.u32 	%r2252, %r2242, 4;
	and.b32  	%r1573, %r2252, 252645135;
	add.s32 	%r2253, %r1573, 2021161080;
	xor.b32  	%r2254, %r2253, -2139062144;
	xor.b32  	%r2255, %r1573, 134744072;
	xor.b32  	%r2256, %r2253, %r2252;
	and.b32  	%r1571, %r2256, %r2255;
	// begin inline asm
	prmt.b32 %r1571, %r1571, 0, 0xba98;
	// end inline asm
	// begin inline asm
	prmt.b32 %r1573, %r1573, 0, 0xba98;
	// end inline asm
	xor.b32  	%r2257, %r1573, 2139062143;
	not.b32 	%r2258, %r1571;
	and.b32  	%r2259, %r2254, %r2258;
	and.b32  	%r2260, %r2257, %r1571;
	or.b32  	%r2261, %r2259, %r2260;
	st.shared.u32 	[%r90+16], %r2261;
	ld.global.nc.u16 	%rs43, [%rd438+-2];
	cvt.u32.u16 	%r2262, %rs43;
	ld.global.nc.u16 	%rs44, [%rd438];
	cvt.u32.u16 	%r2263, %rs44;
	shl.b32 	%r2264, %r2263, 16;
	or.b32  	%r2265, %r2264, %r2262;
	and.b32  	%r1577, %r2265, 252645135;
	add.s32 	%r2266, %r1577, 2021161080;
	xor.b32  	%r2267, %r2266, -2139062144;
	xor.b32  	%r2268, %r1577, 134744072;
	xor.b32  	%r2269, %r2266, %r2265;
	and.b32  	%r1575, %r2269, %r2268;
	// begin inline asm
	prmt.b32 %r1575, %r1575, 0, 0xba98;
	// end inline asm
	// begin inline asm
	prmt.b32 %r1577, %r1577, 0, 0xba98;
	// end inline asm
	xor.b32  	%r2270, %r1577, 2139062143;
	not.b32 	%r2271, %r1575;
	and.b32  	%r2272, %r2267, %r2271;
	and.b32  	%r2273, %r2270, %r1575;
	or.b32  	%r2274, %r2272, %r2273;
	st.shared.u32 	[%r91], %r2274;
	shr.u32 	%r2275, %r2265, 4;
	and.b32  	%r1581, %r2275, 252645135;
	add.s32 	%r2276, %r1581, 2021161080;
	xor.b32  	%r2277, %r2276, -2139062144;
	xor.b32  	%r2278, %r1581, 134744072;
	xor.b32  	%r2279, %r2276, %r2275;
	and.b32  	%r1579, %r2279, %r2278;
	// begin inline asm
	prmt.b32 %r1579, %r1579, 0, 0xba98;
	// end inline asm
	// begin inline asm
	prmt.b32 %r1581, %r1581, 0, 0xba98;
	// end inline asm
	xor.b32  	%r2280, %r1581, 2139062143;
	not.b32 	%r2281, %r1579;
	and.b32  	%r2282, %r2277, %r2281;
	and.b32  	%r2283, %r2280, %r1579;
	or.b32  	%r2284, %r2282, %r2283;
	st.shared.u32 	[%r91+16], %r2284;
	ld.global.nc.u16 	%rs45, [%rd442+-2];
	cvt.u32.u16 	%r2285, %rs45;
	ld.global.nc.u16 	%rs46, [%rd442];
	cvt.u32.u16 	%r2286, %rs46;
	shl.b32 	%r2287, %r2286, 16;
	or.b32  	%r2288, %r2287, %r2285;
	and.b32  	%r1585, %r2288, 252645135;
	add.s32 	%r2289, %r1585, 2021161080;
	xor.b32  	%r2290, %r2289, -2139062144;
	xor.b32  	%r2291, %r1585, 134744072;
	xor.b32  	%r2292, %r2289, %r2288;
	and.b32  	%r1583, %r2292, %r2291;
	// begin inline asm
	prmt.b32 %r1583, %r1583, 0, 0xba98;
	// end inline asm
	// begin inline asm
	prmt.b32 %r1585, %r1585, 0, 0xba98;
	// end inline asm
	xor.b32  	%r2293, %r1585, 2139062143;
	not.b32 	%r2294, %r1583;
	and.b32  	%r2295, %r2290, %r2294;
	and.b32  	%r2296, %r2293, %r1583;
	or.b32  	%r2297, %r2295, %r2296;
	st.shared.u32 	[%r92], %r2297;
	shr.u32 	%r2298, %r2288, 4;
	and.b32  	%r1589, %r2298, 252645135;
	add.s32 	%r2299, %r1589, 2021161080;
	xor.b32  	%r2300, %r2299, -2139062144;
	xor.b32  	%r2301, %r1589, 134744072;
	xor.b32  	%r2302, %r2299, %r2298;
	and.b32  	%r1587, %r2302, %r2301;
	// begin inline asm
	prmt.b32 %r1587, %r1587, 0, 0xba98;
	// end inline asm
	// begin inline asm
	prmt.b32 %r1589, %r1589, 0, 0xba98;
	// end inline asm
	xor.b32  	%r2303, %r1589, 2139062143;
	not.b32 	%r2304, %r1587;
	and.b32  	%r2305, %r2300, %r2304;
	and.b32  	%r2306, %r2303, %r1587;
	or.b32  	%r2307, %r2305, %r2306;
	st.shared.u32 	[%r92+16], %r2307;
	ld.global.nc.u16 	%rs47, [%rd446+-2];
	cvt.u32.u16 	%r2308, %rs47;
	ld.global.nc.u16 	%rs48, [%rd446];
	cvt.u32.u16 	%r2309, %rs48;
	shl.b32 	%r2310, %r2309, 16;
	or.b32  	%r2311, %r2310, %r2308;
	and.b32  	%r1593, %r2311, 252645135;
	add.s32 	%r2312, %r1593, 2021161080;
	xor.b32  	%r2313, %r2312, -2139062144;
	xor.b32  	%r2314, %r1593, 134744072;
	xor.b32  	%r2315, %r2312, %r2311;
	and.b32  	%r1591, %r2315, %r2314;
	// begin inline asm
	prmt.b32 %r1591, %r1591, 0, 0xba98;
	// end inline asm
	// begin inline asm
	prmt.b32 %r1593, %r1593, 0, 0xba98;
	// end inline asm
	xor.b32  	%r2316, %r1593, 2139062143;
	not.b32 	%r2317, %r1591;
	and.b32  	%r2318, %r2313, %r2317;
	and.b32  	%r2319, %r2316, %r1591;
	or.b32  	%r2320, %r2318, %r2319;
	st.shared.u32 	[%r93], %r2320;
	shr.u32 	%r2321, %r2311, 4;
	and.b32  	%r1597, %r2321, 252645135;
	add.s32 	%r2322, %r1597, 2021161080;
	xor.b32  	%r2323, %r2322, -2139062144;
	xor.b32  	%r2324, %r1597, 134744072;
	xor.b32  	%r2325, %r2322, %r2321;
	and.b32  	%r1595, %r2325, %r2324;
	// begin inline asm
	prmt.b32 %r1595, %r1595, 0, 0xba98;
	// end inline asm
	// begin inline asm
	prmt.b32 %r1597, %r1597, 0, 0xba98;
	// end inline asm
	xor.b32  	%r2326, %r1597, 2139062143;
	not.b32 	%r2327, %r1595;
	and.b32  	%r2328, %r2323, %r2327;
	and.b32  	%r2329, %r2326, %r1595;
	or.b32  	%r2330, %r2328, %r2329;
	st.shared.u32 	[%r93+16], %r2330;
	ld.global.nc.u16 	%rs49, [%rd450+-2];
	cvt.u32.u16 	%r2331, %rs49;
	ld.global.nc.u16 	%rs50, [%rd450];
	cvt.u32.u16 	%r2332, %rs50;
	shl.b32 	%r2333, %r2332, 16;
	or.b32  	%r2334, %r2333, %r2331;
	and.b32  	%r1601, %r2334, 252645135;
	add.s32 	%r2335, %r1601, 2021161080;
	xor.b32  	%r2336, %r2335, -2139062144;
	xor.b32  	%r2337, %r1601, 134744072;
	xor.b32  	%r2338, %r2335, %r2334;
	and.b32  	%r1599, %r2338, %r2337;
	// begin inline asm
	prmt.b32 %r1599, %r1599, 0, 0xba98;
	// end inline asm
	// begin inline asm
	prmt.b32 %r1601, %r1601, 0, 0xba98;
	// end inline asm
	xor.b32  	%r2339, %r1601, 2139062143;
	not.b32 	%r2340, %r1599;
	and.b32  	%r2341, %r2336, %r2340;
	and.b32  	%r2342, %r2339, %r1599;
	or.b32  	%r2343, %r2341, %r2342;
	st.shared.u32 	[%r94], %r2343;
	shr.u32 	%r2344, %r2334, 4;
	and.b32  	%r1605, %r2344, 252645135;
	add.s32 	%r2345, %r1605, 2021161080;
	xor.b32  	%r2346, %r2345, -2139062144;
	xor.b32  	%r2347, %r1605, 134744072;
	xor.b32  	%r2348, %r2345, %r2344;
	and.b32  	%r1603, %r2348, %r2347;
	// begin inline asm
	prmt.b32 %r1603, %r1603, 0, 0xba98;
	// end inline asm
	// begin inline asm
	prmt.b32 %r1605, %r1605, 0, 0xba98;
	// end inline asm
	xor.b32  	%r2349, %r1605, 2139062143;
	not.b32 	%r2350, %r1603;
	and.b32  	%r2351, %r2346, %r2350;
	and.b32  	%r2352, %r2349, %r1603;
	or.b32  	%r2353, %r2351, %r2352;
	st.shared.u32 	[%r94+16], %r2353;
	ld.global.nc.u16 	%rs51, [%rd454+-2];
	cvt.u32.u16 	%r2354, %rs51;
	ld.global.nc.u16 	%rs52, [%rd454];
	cvt.u32.u16 	%r2355, %rs52;
	shl.b32 	%r2356, %r2355, 16;
	or.b32  	%r2357, %r2356, %r2354;
	and.b32  	%r1609, %r2357, 252645135;
	add.s32 	%r2358, %r1609, 2021161080;
	xor.b32  	%r2359, %r2358, -2139062144;
	xor.b32  	%r2360, %r1609, 134744072;
	xor.b32  	%r2361, %r2358, %r2357;
	and.b32  	%r1607, %r2361, %r2360;
	// begin inline asm
	prmt.b32 %r1607, %r1607, 0, 0xba98;
	// end inline asm
	// begin inline asm
	prmt.b32 %r1609, %r1609, 0, 0xba98;
	// end inline asm
	xor.b32  	%r2362, %r1609, 2139062143;
	not.b32 	%r2363, %r1607;
	and.b32  	%r2364, %r2359, %r2363;
	and.b32  	%r2365, %r2362, %r1607;
	or.b32  	%r2366, %r2364, %r2365;
	st.shared.u32 	[%r95], %r2366;
	shr.u32 	%r2367, %r2357, 4;
	and.b32  	%r1613, %r2367, 252645135;
	add.s32 	%r2368, %r1613, 2021161080;
	xor.b32  	%r2369, %r2368, -2139062144;
	xor.b32  	%r2370, %r1613, 134744072;
	xor.b32  	%r2371, %r2368, %r2367;
	and.b32  	%r1611, %r2371, %r2370;
	// begin inline asm
	prmt.b32 %r1611, %r1611, 0, 0xba98;
	// end inline asm
	// begin inline asm
	prmt.b32 %r1613, %r1613, 0, 0xba98;
	// end inline asm
	xor.b32  	%r2372, %r1613, 2139062143;
	not.b32 	%r2373, %r1611;
	and.b32  	%r2374, %r2369, %r2373;
	and.b32  	%r2375, %r2372, %r1611;
	or.b32  	%r2376, %r2374, %r2375;
	st.shared.u32 	[%r95+16], %r2376;
	ld.global.nc.u16 	%rs53, [%rd458+-2];
	cvt.u32.u16 	%r2377, %rs53;
	ld.global.nc.u16 	%rs54, [%rd458];
	cvt.u32.u16 	%r2378, %rs54;
	shl.b32 	%r2379, %r2378, 16;
	or.b32  	%r2380, %r2379, %r2377;
	and.b32  	%r1617, %r2380, 252645135;
	add.s32 	%r2381, %r1617, 2021161080;
	xor.b32  	%r2382, %r2381, -2139062144;
	xor.b32  	%r2383, %r1617, 134744072;
	xor.b32  	%r2384, %r2381, %r2380;
	and.b32  	%r1615, %r2384, %r2383;
	// begin inline asm
	prmt.b32 %r1615, %r1615, 0, 0xba98;
	// end inline asm
	// begin inline asm
	prmt.b32 %r1617, %r1617, 0, 0xba98;
	// end inline asm
	xor.b32  	%r2385, %r1617, 2139062143;
	not.b32 	%r2386, %r1615;
	and.b32  	%r2387, %r2382, %r2386;
	and.b32  	%r2388, %r2385, %r1615;
	or.b32  	%r2389, %r2387, %r2388;
	st.shared.u32 	[%r96], %r2389;
	shr.u32 	%r2390, %r2380, 4;
	and.b32  	%r1621, %r2390, 252645135;
	add.s32 	%r2391, %r1621, 2021161080;
	xor.b32  	%r2392, %r2391, -2139062144;
	xor.b32  	%r2393, %r1621, 134744072;
	xor.b32  	%r2394, %r2391, %r2390;
	and.b32  	%r1619, %r2394, %r2393;
	// begin inline asm
	prmt.b32 %r1619, %r1619, 0, 0xba98;
	// end inline asm
	// begin inline asm
	prmt.b32 %r1621, %r1621, 0, 0xba98;
	// end inline asm
	xor.b32  	%r2395, %r1621, 2139062143;
	not.b32 	%r2396, %r1619;
	and.b32  	%r2397, %r2392, %r2396;
	and.b32  	%r2398, %r2395, %r1619;
	or.b32  	%r2399, %r2397, %r2398;
	st.shared.u32 	[%r96+16], %r2399;
	ld.global.nc.u16 	%rs55, [%rd462+-2];
	cvt.u32.u16 	%r2400, %rs55;
	ld.global.nc.u16 	%rs56, [%rd462];
	cvt.u32.u16 	%r2401, %rs56;
	shl.b32 	%r2402, %r2401, 16;
	or.b32  	%r2403, %r2402, %r2400;
	and.b32  	%r1625, %r2403, 252645135;
	add.s32 	%r2404, %r1625, 2021161080;
	xor.b32  	%r2405, %r2404, -2139062144;
	xor.b32  	%r2406, %r1625, 134744072;
	xor.b32  	%r2407, %r2404, %r2403;
	and.b32  	%r1623, %r2407, %r2406;
	// begin inline asm
	prmt.b32 %r1623, %r1623, 0, 0xba98;
	// end inline asm
	// begin inline asm
	prmt.b32 %r1625, %r1625, 0, 0xba98;
	// end inline asm
	xor.b32  	%r2408, %r1625, 2139062143;
	not.b32 	%r2409, %r1623;
	and.b32  	%r2410, %r2405, %r2409;
	and.b32  	%r2411, %r2408, %r1623;
	or.b32  	%r2412, %r2410, %r2411;
	st.shared.u32 	[%r97], %r2412;
	shr.u32 	%r2413, %r2403, 4;
	and.b32  	%r1629, %r2413, 252645135;
	add.s32 	%r2414, %r1629, 2021161080;
	xor.b32  	%r2415, %r2414, -2139062144;
	xor.b32  	%r2416, %r1629, 134744072;
	xor.b32  	%r2417, %r2414, %r2413;
	and.b32  	%r1627, %r2417, %r2416;
	// begin inline asm
	prmt.b32 %r1627, %r1627, 0, 0xba98;
	// end inline asm
	// begin inline asm
	prmt.b32 %r1629, %r1629, 0, 0xba98;
	// end inline asm
	xor.b32  	%r2418, %r1629, 2139062143;
	not.b32 	%r2419, %r1627;
	and.b32  	%r2420, %r2415, %r2419;
	and.b32  	%r2421, %r2418, %r1627;
	or.b32  	%r2422, %r2420, %r2421;
	st.shared.u32 	[%r97+16], %r2422;
	ld.global.nc.u16 	%rs57, [%rd464+-2];
	cvt.u32.u16 	%r2423, %rs57;
	ld.global.nc.u16 	%rs58, [%rd464];
	cvt.u32.u16 	%r2424, %rs58;
	shl.b32 	%r2425, %r2424, 16;
	or.b32  	%r2426, %r2425, %r2423;
	and.b32  	%r1633, %r2426, 252645135;
	add.s32 	%r2427, %r1633, 2021161080;
	xor.b32  	%r2428, %r2427, -2139062144;
	xor.b32  	%r2429, %r1633, 134744072;
	xor.b32  	%r2430, %r2427, %r2426;
	and.b32  	%r1631, %r2430, %r2429;
	// begin inline asm
	prmt.b32 %r1631, %r1631, 0, 0xba98;
	// end inline asm
	// begin inline asm
	prmt.b32 %r1633, %r1633, 0, 0xba98;
	// end inline asm
	xor.b32  	%r2431, %r1633, 2139062143;
	not.b32 	%r2432, %r1631;
	and.b32  	%r2433, %r2428, %r2432;
	and.b32  	%r2434, %r2431, %r1631;
	or.b32  	%r2435, %r2433, %r2434;
	st.shared.u32 	[%r98], %r2435;
	shr.u32 	%r2436, %r2426, 4;
	and.b32  	%r1637, %r2436, 252645135;
	add.s32 	%r2437, %r1637, 2021161080;
	xor.b32  	%r2438, %r2437, -2139062144;
	xor.b32  	%r2439, %r1637, 134744072;
	xor.b32  	%r2440, %r2437, %r2436;
	and.b32  	%r1635, %r2440, %r2439;
	// begin inline asm
	prmt.b32 %r1635, %r1635, 0, 0xba98;
	// end inline asm
	// begin inline asm
	prmt.b32 %r1637, %r1637, 0, 0xba98;
	// end inline asm
	xor.b32  	%r2441, %r1637, 2139062143;
	not.b32 	%r2442, %r1635;
	and.b32  	%r2443, %r2438, %r2442;
	and.b32  	%r2444, %r2441, %r1635;
	or.b32  	%r2445, %r2443, %r2444;
	st.shared.u32 	[%r98+16], %r2445;
	ld.global.nc.u16 	%rs59, [%rd460+-2];
	cvt.u32.u16 	%r2446, %rs59;
	ld.global.nc.u16 	%rs60, [%rd460];
	cvt.u32.u16 	%r2447, %rs60;
	shl.b32 	%r2448, %r2447, 16;
	or.b32  	%r2449, %r2448, %r2446;
	and.b32  	%r1641, %r2449, 252645135;
	add.s32 	%r2450, %r1641, 2021161080;
	xor.b32  	%r2451, %r2450, -2139062144;
	xor.b32  	%r2452, %r1641, 134744072;
	xor.b32  	%r2453, %r2450, %r2449;
	and.b32  	%r1639, %r2453, %r2452;
	// begin inline asm
	prmt.b32 %r1639, %r1639, 0, 0xba98;
	// end inline asm
	// begin inline asm
	prmt.b32 %r1641, %r1641, 0, 0xba98;
	// end inline asm
	xor.b32  	%r2454, %r1641, 2139062143;
	not.b32 	%r2455, %r1639;
	and.b32  	%r2456, %r2451, %r2455;
	and.b32  	%r2457, %r2454, %r1639;
	or.b32  	%r2458, %r2456, %r2457;
	st.shared.u32 	[%r99], %r2458;
	shr.u32 	%r2459, %r2449, 4;
	and.b32  	%r1645, %r2459, 252645135;
	add.s32 	%r2460, %r1645, 2021161080;
	xor.b32  	%r2461, %r2460, -2139062144;
	xor.b32  	%r2462, %r1645, 134744072;
	xor.b32  	%r2463, %r2460, %r2459;
	and.b32  	%r1643, %r2463, %r2462;
	// begin inline asm
	prmt.b32 %r1643, %r1643, 0, 0xba98;
	// end inline asm
	// begin inline asm
	prmt.b32 %r1645, %r1645, 0, 0xba98;
	// end inline asm
	xor.b32  	%r2464, %r1645, 2139062143;
	not.b32 	%r2465, %r1643;
	and.b32  	%r2466, %r2461, %r2465;
	and.b32  	%r2467, %r2464, %r1643;
	or.b32  	%r2468, %r2466, %r2467;
	st.shared.u32 	[%r99+16], %r2468;
	ld.global.nc.u16 	%rs61, [%rd456+-2];
	cvt.u32.u16 	%r2469, %rs61;
	ld.global.nc.u16 	%rs62, [%rd456];
	cvt.u32.u16 	%r2470, %rs62;
	shl.b32 	%r2471, %r2470, 16;
	or.b32  	%r2472, %r2471, %r2469;
	and.b32  	%r1649, %r2472, 252645135;
	add.s32 	%r2473, %r1649, 2021161080;
	xor.b32  	%r2474, %r2473, -2139062144;
	xor.b32  	%r2475, %r1649, 134744072;
	xor.b32  	%r2476, %r2473, %r2472;
	and.b32  	%r1647, %r2476, %r2475;
	// begin inline asm
	prmt.b32 %r1647, %r1647, 0, 0xba98;
	// end inline asm
	// begin inline asm
	prmt.b32 %r1649, %r1649, 0, 0xba98;
	// end inline asm
	xor.b32  	%r2477, %r1649, 2139062143;
	not.b32 	%r2478, %r1647;
	and.b32  	%r2479, %r2474, %r2478;
	and.b32  	%r2480, %r2477, %r1647;
	or.b32  	%r2481, %r2479, %r2480;
	st.shared.u32 	[%r100], %r2481;
	shr.u32 	%r2482, %r2472, 4;
	and.b32  	%r1653, %r2482, 252645135;
	add.s32 	%r2483, %r1653, 2021161080;
	xor.b32  	%r2484, %r2483, -2139062144;
	xor.b32  	%r2485, %r1653, 134744072;
	xor.b32  	%r2486, %r2483, %r2482;
	and.b32  	%r1651, %r2486, %r2485;
	// begin inline asm
	prmt.b32 %r1651, %r1651, 0, 0xba98;
	// end inline asm
	// begin inline asm
	prmt.b32 %r1653, %r1653, 0, 0xba98;
	// end inline asm
	xor.b32  	%r2487, %r1653, 2139062143;
	not.b32 	%r2488, %r1651;
	and.b32  	%r2489, %r2484, %r2488;
	and.b32  	%r2490, %r2487, %r1651;
	or.b32  	%r2491, %r2489, %r2490;
	st.shared.u32 	[%r100+16], %r2491;
	ld.global.nc.u16 	%rs63, [%rd452+-2];
	cvt.u32.u16 	%r2492, %rs63;
	ld.global.nc.u16 	%rs64, [%rd452];
	cvt.u32.u16 	%r2493, %rs64;
	shl.b32 	%r2494, %r2493, 16;
	or.b32  	%r2495, %r2494, %r2492;
	and.b32  	%r1657, %r2495, 252645135;
	add.s32 	%r2496, %r1657, 2021161080;
	xor.b32  	%r2497, %r2496, -2139062144;
	xor.b32  	%r2498, %r1657, 134744072;
	xor.b32  	%r2499, %r2496, %r2495;
	and.b32  	%r1655, %r2499, %r2498;
	// begin inline asm
	prmt.b32 %r1655, %r1655, 0, 0xba98;
	// end inline asm
	// begin inline asm
	prmt.b32 %r1657, %r1657, 0, 0xba98;
	// end inline asm
	xor.b32  	%r2500, %r1657, 2139062143;
	not.b32 	%r2501, %r1655;
	and.b32  	%r2502, %r2497, %r2501;
	and.b32  	%r2503, %r2500, %r1655;
	or.b32  	%r2504, %r2502, %r2503;
	st.shared.u32 	[%r101], %r2504;
	shr.u32 	%r2505, %r2495, 4;
	and.b32  	%r1661, %r2505, 252645135;
	add.s32 	%r2506, %r1661, 2021161080;
	xor.b32  	%r2507, %r2506, -2139062144;
	xor.b32  	%r2508, %r1661, 134744072;
	xor.b32  	%r2509, %r2506, %r2505;
	and.b32  	%r1659, %r2509, %r2508;
	// begin inline asm
	prmt.b32 %r1659, %r1659, 0, 0xba98;
	// end inline asm
	// begin inline asm
	prmt.b32 %r1661, %r1661, 0, 0xba98;
	// end inline asm
	xor.b32  	%r2510, %r1661, 2139062143;
	not.b32 	%r2511, %r1659;
	and.b32  	%r2512, %r2507, %r2511;
	and.b32  	%r2513, %r2510, %r1659;
	or.b32  	%r2514, %r2512, %r2513;
	st.shared.u32 	[%r101+16], %r2514;
	ld.global.nc.u16 	%rs65, [%rd448+-2];
	cvt.u32.u16 	%r2515, %rs65;
	ld.global.nc.u16 	%rs66, [%rd448];
	cvt.u32.u16 	%r2516, %rs66;
	shl.b32 	%r2517, %r2516, 16;
	or.b32  	%r2518, %r2517, %r2515;
	and.b32  	%r1665, %r2518, 252645135;
	add.s32 	%r2519, %r1665, 2021161080;
	xor.b32  	%r2520, %r2519, -2139062144;
	xor.b32  	%r2521, %r1665, 134744072;
	xor.b32  	%r2522, %r2519, %r2518;
	and.b32  	%r1663, %r2522, %r2521;
	// begin inline asm
	prmt.b32 %r1663, %r1663, 0, 0xba98;
	// end inline asm
	// begin inline asm
	prmt.b32 %r1665, %r1665, 0, 0xba98;
	// end inline asm
	xor.b32  	%r2523, %r1665, 2139062143;
	not.b32 	%r2524, %r1663;
	and.b32  	%r2525, %r2520, %r2524;
	and.b32  	%r2526, %r2523, %r1663;
	or.b32  	%r2527, %r2525, %r2526;
	st.shared.u32 	[%r102], %r2527;
	shr.u32 	%r2528, %r2518, 4;
	and.b32  	%r1669, %r2528, 252645135;
	add.s32 	%r2529, %r1669, 2021161080;
	xor.b32  	%r2530, %r2529, -2139062144;
	xor.b32  	%r2531, %r1669, 134744072;
	xor.b32  	%r2532, %r2529, %r2528;
	and.b32  	%r1667, %r2532, %r2531;
	// begin inline asm
	prmt.b32 %r1667, %r1667, 0, 0xba98;
	// end inline asm
	// begin inline asm
	prmt.b32 %r1669, %r1669, 0, 0xba98;
	// end inline asm
	xor.b32  	%r2533, %r1669, 2139062143;
	not.b32 	%r2534, %r1667;
	and.b32  	%r2535, %r2530, %r2534;
	and.b32  	%r2536, %r2533, %r1667;
	or.b32  	%r2537, %r2535, %r2536;
	st.shared.u32 	[%r102+16], %r2537;
	ld.global.nc.u16 	%rs67, [%rd444+-2];
	cvt.u32.u16 	%r2538, %rs67;
	ld.global.nc.u16 	%rs68, [%rd444];
	cvt.u32.u16 	%r2539, %rs68;
	shl.b32 	%r2540, %r2539, 16;
	or.b32  	%r2541, %r2540, %r2538;
	and.b32  	%r1673, %r2541, 252645135;
	add.s32 	%r2542, %r1673, 2021161080;
	xor.b32  	%r2543, %r2542, -2139062144;
	xor.b32  	%r2544, %r1673, 134744072;
	xor.b32  	%r2545, %r2542, %r2541;
	and.b32  	%r1671, %r2545, %r2544;
	// begin inline asm
	prmt.b32 %r1671, %r1671, 0, 0xba98;
	// end inline asm
	// begin inline asm
	prmt.b32 %r1673, %r1673, 0, 0xba98;
	// end inline asm
	xor.b32  	%r2546, %r1673, 2139062143;
	not.b32 	%r2547, %r1671;
	and.b32  	%r2548, %r2543, %r2547;
	and.b32  	%r2549, %r2546, %r1671;
	or.b32  	%r2550, %r2548, %r2549;
	st.shared.u32 	[%r103], %r2550;
	shr.u32 	%r2551, %r2541, 4;
	and.b32  	%r1677, %r2551, 252645135;
	add.s32 	%r2552, %r1677, 2021161080;
	xor.b32  	%r2553, %r2552, -2139062144;
	xor.b32  	%r2554, %r1677, 134744072;
	xor.b32  	%r2555, %r2552, %r2551;
	and.b32  	%r1675, %r2555, %r2554;
	// begin inline asm
	prmt.b32 %r1675, %r1675, 0, 0xba98;
	// end inline asm
	// begin inline asm
	prmt.b32 %r1677, %r1677, 0, 0xba98;
	// end inline asm
	xor.b32  	%r2556, %r1677, 2139062143;
	not.b32 	%r2557, %r1675;
	and.b32  	%r2558, %r2553, %r2557;
	and.b32  	%r2559, %r2556, %r1675;
	or.b32  	%r2560, %r2558, %r2559;
	st.shared.u32 	[%r103+16], %r2560;
	ld.global.nc.u16 	%rs69, [%rd440+-2];
	cvt.u32.u16 	%r2561, %rs69;
	ld.global.nc.u16 	%rs70, [%rd440];
	cvt.u32.u16 	%r2562, %rs70;
	shl.b32 	%r2563, %r2562, 16;
	or.b32  	%r2564, %r2563, %r2561;
	and.b32  	%r1681, %r2564, 252645135;
	add.s32 	%r2565, %r1681, 2021161080;
	xor.b32  	%r2566, %r2565, -2139062144;
	xor.b32  	%r2567, %r1681, 134744072;
	xor.b32  	%r2568, %r2565, %r2564;
	and.b32  	%r1679, %r2568, %r2567;
	// begin inline asm
	prmt.b32 %r1679, %r1679, 0, 0xba98;
	// end inline asm
	// begin inline asm
	prmt.b32 %r1681, %r1681, 0, 0xba98;
	// end inline asm
	xor.b32  	%r2569, %r1681, 2139062143;
	not.b32 	%r2570, %r1679;
	and.b32  	%r2571, %r2566, %r2570;
	and.b32  	%r2572, %r2569, %r1679;
	or.b32  	%r2573, %r2571, %r2572;
	st.shared.u32 	[%r104], %r2573;
	shr.u32 	%r2574, %r2564, 4;
	and.b32  	%r1685, %r2574, 252645135;
	add.s32 	%r2575, %r1685, 2021161080;
	xor.b32  	%r2576, %r2575, -2139062144;
	xor.b32  	%r2577, %r1685, 134744072;
	xor.b32  	%r2578, %r2575, %r2574;
	and.b32  	%r1683, %r2578, %r2577;
	// begin inline asm
	prmt.b32 %r1683, %r1683, 0, 0xba98;
	// end inline asm
	// begin inline asm
	prmt.b32 %r1685, %r1685, 0, 0xba98;
	// end inline asm
	xor.b32  	%r2579, %r1685, 2139062143;
	not.b32 	%r2580, %r1683;
	and.b32  	%r2581, %r2576, %r2580;
	and.b32  	%r2582, %r2579, %r1683;
	or.b32  	%r2583, %r2581, %r2582;
	st.shared.u32 	[%r104+16], %r2583;
	ld.global.nc.u16 	%rs71, [%rd436+-2];
	cvt.u32.u16 	%r2584, %rs71;
	ld.global.nc.u16 	%rs72, [%rd436];
	cvt.u32.u16 	%r2585, %rs72;
	shl.b32 	%r2586, %r2585, 16;
	or.b32  	%r2587, %r2586, %r2584;
	and.b32  	%r1689, %r2587, 252645135;
	add.s32 	%r2588, %r1689, 2021161080;
	xor.b32  	%r2589, %r2588, -2139062144;
	xor.b32  	%r2590, %r1689, 134744072;
	xor.b32  	%r2591, %r2588, %r2587;
	and.b32  	%r1687, %r2591, %r2590;
	// begin inline asm
	prmt.b32 %r1687, %r1687, 0, 0xba98;
	// end inline asm
	// begin inline asm
	prmt.b32 %r1689, %r1689, 0, 0xba98;
	// end inline asm
	xor.b32  	%r2592, %r1689, 2139062143;
	not.b32 	%r2593, %r1687;
	and.b32  	%r2594, %r2589, %r2593;
	and.b32  	%r2595, %r2592, %r1687;
	or.b32  	%r2596, %r2594, %r2595;
	st.shared.u32 	[%r105], %r2596;
	shr.u32 	%r2597, %r2587, 4;
	and.b32  	%r1693, %r2597, 252645135;
	add.s32 	%r2598, %r1693, 2021161080;
	xor.b32  	%r2599, %r2598, -2139062144;
	xor.b32  	%r2600, %r1693, 134744072;
	xor.b32  	%r2601, %r2598, %r2597;
	and.b32  	%r1691, %r2601, %r2600;
	// begin inline asm
	prmt.b32 %r1691, %r1691, 0, 0xba98;
	// end inline asm
	// begin inline asm
	prmt.b32 %r1693, %r1693, 0, 0xba98;
	// end inline asm
	xor.b32  	%r2602, %r1693, 2139062143;
	not.b32 	%r2603, %r1691;
	and.b32  	%r2604, %r2599, %r2603;
	and.b32  	%r2605, %r2602, %r1691;
	or.b32  	%r2606, %r2604, %r2605;
	st.shared.u32 	[%r105+16], %r2606;
	ld.global.nc.u16 	%rs37, [%rd432];
	// begin inline asm
	{  cvt.f32.f16 %f553, %rs37;}

	// end inline asm
	st.shared.f32 	[%r106], %f553;
	ld.global.nc.u16 	%rs38, [%rd430];
	// begin inline asm
	{  cvt.f32.f16 %f554, %rs38;}

	// end inline asm
	st.shared.f32 	[%r107], %f554;
	ld.global.nc.u16 	%rs39, [%rd428];
	// begin inline asm
	{  cvt.f32.f16 %f555, %rs39;}

	// end inline asm
	st.shared.f32 	[%r108], %f555;
	ld.global.nc.u16 	%rs40, [%rd426];
	// begin inline asm
	{  cvt.f32.f16 %f556, %rs40;}

	// end inline asm
	st.shared.f32 	[%r109], %f556;
	mad.lo.s64 	%rd465, %rd423, 9, %rd117;
	shl.b64 	%rd466, %rd465, 2;
	add.s64 	%rd467, %rd115, %rd466;
	ld.global.nc.u32 	%r2607, [%rd467];
	st.shared.u32 	[%r9], %r2607;
	ld.global.nc.u32 	%r2608, [%rd467+1024];
	st.shared.u32 	[%r9+1024], %r2608;
	ld.global.nc.u32 	%r2609, [%rd467+2048];
	st.shared.u32 	[%r9+2048], %r2609;
	ld.global.nc.u32 	%r2610, [%rd467+3072];
	st.shared.u32 	[%r9+3072], %r2610;
	ld.global.nc.u32 	%r2611, [%rd467+4096];
	st.shared.u32 	[%r9+4096], %r2611;
	bar.sync 	0;
	// begin inline asm
	ldmatrix.sync.aligned.m8n8.x4.b16 {%r1695, %r1696, %r1697, %r1698}, [%rd118];
	// end inline asm
	// begin inline asm
	ldmatrix.sync.aligned.m8n8.x4.b16 {%r1699, %r1700, %r1701, %r1702}, [%rd119];
	// end inline asm
	// begin inline asm
	ldmatrix.sync.aligned.m8n8.x4.b16 {%r1703, %r1704, %r1705, %r1706}, [%rd120];
	// end inline asm
	// begin inline asm
	ldmatrix.sync.aligned.m8n8.x4.b16 {%r1707, %r1708, %r1709, %r1710}, [%rd121];
	// end inline asm
	ld.shared.v4.f32 	{%f621, %f622, %f623, %f624}, [%r110];
	ld.shared.v4.f32 	{%f625, %f626, %f627, %f628}, [%r110+2432];
	ld.shared.u32 	%r1721, [%r111];
	ld.shared.u32 	%r1722, [%r111+16];
	ld.shared.v4.u32 	{%r1711, %r1727, %r1743, %r1759}, [%r112];
	// begin inline asm
	{.reg .f16 low,high;
  mov.b32 {low,high},%r1711;
  cvt.f32.f16 %f557, low;}

	// end inline asm
	ld.shared.v4.u32 	{%r1712, %r1728, %r1744, %r1760}, [%r112+144];
	// begin inline asm
	{.reg .f16 low,high;
  mov.b32 {low,high},%r1712;
  cvt.f32.f16 %f558, low;}

	// end inline asm
	mov.b32 	%r2225, 0;
	mov.u32 	%r1713, %r2225;
	mov.u32 	%r1714, %r2225;
	mov.u32 	%r1715, %r2225;
	mov.u32 	%r1716, %r2225;
	// begin inline asm
	mma.sync.aligned.m16n8k32.row.col.s32.s8.s8.s32 {%r1713, %r1714, %r1715, %r1716}, {%r1695, %r1696, %r1697, %r1698}, {%r1721, %r1722}, {%r1713, %r1714, %r1715, %r1716};
	// end inline asm
	cvt.rn.f32.s32 	%f629, %r1713;
	mul.f32 	%f630, %f621, %f629;
	fma.rn.f32 	%f631, %f630, %f557, %f1053;
	cvt.rn.f32.s32 	%f632, %r1714;
	mul.f32 	%f633, %f621, %f632;
	fma.rn.f32 	%f634, %f633, %f558, %f1054;
	cvt.rn.f32.s32 	%f635, %r1715;
	mul.f32 	%f636, %f625, %f635;
	fma.rn.f32 	%f637, %f636, %f557, %f1055;
	cvt.rn.f32.s32 	%f638, %r1716;
	mul.f32 	%f639, %f625, %f638;
	fma.rn.f32 	%f640, %f639, %f558, %f1056;
	ld.shared.u32 	%r1737, [%r111+32];
	ld.shared.u32 	%r1738, [%r111+48];
	// begin inline asm
	{.reg .f16 low,high;
  mov.b32 {low,high},%r1727;
  cvt.f32.f16 %f559, low;}

	// end inline asm
	// begin inline asm
	{.reg .f16 low,high;
  mov.b32 {low,high},%r1728;
  cvt.f32.f16 %f560, low;}

	// end inline asm
	mov.u32 	%r1729, %r2225;
	mov.u32 	%r1730, %r2225;
	mov.u32 	%r1731, %r2225;
	mov.u32 	%r1732, %r2225;
	// begin inline asm
	mma.sync.aligned.m16n8k32.row.col.s32.s8.s8.s32 {%r1729, %r1730, %r1731, %r1732}, {%r1699, %r1700, %r1701, %r1702}, {%r1737, %r1738}, {%r1729, %r1730, %r1731, %r1732};
	// end inline asm
	cvt.rn.f32.s32 	%f641, %r1729;
	mul.f32 	%f642, %f622, %f641;
	fma.rn.f32 	%f643, %f642, %f559, %f631;
	cvt.rn.f32.s32 	%f644, %r1730;
	mul.f32 	%f645, %f622, %f644;
	fma.rn.f32 	%f646, %f645, %f560, %f634;
	cvt.rn.f32.s32 	%f647, %r1731;
	mul.f32 	%f648, %f626, %f647;
	fma.rn.f32 	%f649, %f648, %f559, %f637;
	cvt.rn.f32.s32 	%f650, %r1732;
	mul.f32 	%f651, %f626, %f650;
	fma.rn.f32 	%f652, %f651, %f560, %f640;
	ld.shared.u32 	%r1753, [%r111+64];
	ld.shared.u32 	%r1754, [%r111+80];
	// begin inline asm
	{.reg .f16 low,high;
  mov.b32 {low,high},%r1743;
  cvt.f32.f16 %f561, low;}

	// end inline asm
	// begin inline asm
	{.reg .f16 low,high;
  mov.b32 {low,high},%r1744;
  cvt.f32.f16 %f562, low;}

	// end inline asm
	mov.u32 	%r1745, %r2225;
	mov.u32 	%r1746, %r2225;
	mov.u32 	%r1747, %r2225;
	mov.u32 	%r1748, %r2225;
	// begin inline asm
	mma.sync.aligned.m16n8k32.row.col.s32.s8.s8.s32 {%r1745, %r1746, %r1747, %r1748}, {%r1703, %r1704, %r1705, %r1706}, {%r1753, %r1754}, {%r1745, %r1746, %r1747, %r1748};
	// end inline asm
	cvt.rn.f32.s32 	%f653, %r1745;
	mul.f32 	%f654, %f623, %f653;
	fma.rn.f32 	%f655, %f654, %f561, %f643;
	cvt.rn.f32.s32 	%f656, %r1746;
	mul.f32 	%f657, %f623, %f656;
	fma.rn.f32 	%f658, %f657, %f562, %f646;
	cvt.rn.f32.s32 	%f659, %r1747;
	mul.f32 	%f660, %f627, %f659;
	fma.rn.f32 	%f661, %f660, %f561, %f649;
	cvt.rn.f32.s32 	%f662, %r1748;
	mul.f32 	%f663, %f627, %f662;
	fma.rn.f32 	%f664, %f663, %f562, %f652;
	ld.shared.u32 	%r1769, [%r111+96];
	ld.shared.u32 	%r1770, [%r111+112];
	// begin inline asm
	{.reg .f16 low,high;
  mov.b32 {low,high},%r1759;
  cvt.f32.f16 %f563, low;}

	// end inline asm
	// begin inline asm
	{.reg .f16 low,high;
  mov.b32 {low,high},%r1760;
  cvt.f32.f16 %f564, low;}

	// end inline asm
	mov.u32 	%r1761, %r2225;
	mov.u32 	%r1762, %r2225;
	mov.u32 	%r1763, %r2225;
	mov.u32 	%r1764, %r2225;
	// begin inline asm
	mma.sync.aligned.m16n8k32.row.col.s32.s8.s8.s32 {%r1761, %r1762, %r1763, %r1764}, {%r1707, %r1708, %r1709, %r1710}, {%r1769, %r1770}, {%r1761, %r1762, %r1763, %r1764};
	// end inline asm
	cvt.rn.f32.s32 	%f665, %r1761;
	mul.f32 	%f666, %f624, %f665;
	fma.rn.f32 	%f667, %f666, %f563, %f655;
	cvt.rn.f32.s32 	%f668, %r1762;
	mul.f32 	%f669, %f624, %f668;
	fma.rn.f32 	%f670, %f669, %f564, %f658;
	cvt.rn.f32.s32 	%f671, %r1763;
	mul.f32 	%f672, %f628, %f671;
	fma.rn.f32 	%f673, %f672, %f563, %f661;
	cvt.rn.f32.s32 	%f674, %r1764;
	mul.f32 	%f675, %f628, %f674;
	fma.rn.f32 	%f676, %f675, %f564, %f664;
	ld.shared.u32 	%r1785, [%r111+1152];
	ld.shared.u32 	%r1786, [%r111+1168];
	ld.shared.v4.u32 	{%r1775, %r1791, %r1807, %r1823}, [%r112+1152];
	// begin inline asm
	{.reg .f16 low,high;
  mov.b32 {low,high},%r1775;
  cvt.f32.f16 %f565, low;}

	// end inline asm
	ld.shared.v4.u32 	{%r1776, %r1792, %r1808, %r1824}, [%r112+1296];
	// begin inline asm
	{.reg .f16 low,high;
  mov.b32 {low,high},%r1776;
  cvt.f32.f16 %f566, low;}

	// end inline asm
	mov.u32 	%r1777, %r2225;
	mov.u32 	%r1778, %r2225;
	mov.u32 	%r1779, %r2225;
	mov.u32 	%r1780, %r2225;
	// begin inline asm
	mma.sync.aligned.m16n8k32.row.col.s32.s8.s8.s32 {%r1777, %r1778, %r1779, %r1780}, {%r1695, %r1696, %r1697, %r1698}, {%r1785, %r1786}, {%r1777, %r1778, %r1779, %r1780};
	// end inline asm
	cvt.rn.f32.s32 	%f677, %r1777;
	mul.f32 	%f678, %f621, %f677;
	fma.rn.f32 	%f679, %f678, %f565, %f1057;
	cvt.rn.f32.s32 	%f680, %r1778;
	mul.f32 	%f681, %f621, %f680;
	fma.rn.f32 	%f682, %f681, %f566, %f1058;
	cvt.rn.f32.s32 	%f683, %r1779;
	mul.f32 	%f684, %f625, %f683;
	fma.rn.f32 	%f685, %f684, %f565, %f1059;
	cvt.rn.f32.s32 	%f686, %r1780;
	mul.f32 	%f687, %f625, %f686;
	fma.rn.f32 	%f688, %f687, %f566, %f1060;
	ld.shared.u32 	%r1801, [%r111+1184];
	ld.shared.u32 	%r1802, [%r111+1200];
	// begin inline asm
	{.reg .f16 low,high;
  mov.b32 {low,high},%r1791;
  cvt.f32.f16 %f567, low;}

	// end inline asm
	// begin inline asm
	{.reg .f16 low,high;
  mov.b32 {low,high},%r1792;
  cvt.f32.f16 %f568, low;}

	// end inline asm
	mov.u32 	%r1793, %r2225;
	mov.u32 	%r1794, %r2225;
	mov.u32 	%r1795, %r2225;
	mov.u32 	%r1796, %r2225;
	// begin inline asm
	mma.sync.aligned.m16n8k32.row.col.s32.s8.s8.s32 {%r1793, %r1794, %r1795, %r1796}, {%r1699, %r1700, %r1701, %r1702}, {%r1801, %r1802}, {%r1793, %r1794, %r1795, %r1796};
	// end inline asm
	cvt.rn.f32.s32 	%f689, %r1793;
	mul.f32 	%f690, %f622, %f689;
	fma.rn.f32 	%f691, %f690, %f567, %f679;
	cvt.rn.f32.s32 	%f692, %r1794;
	mul.f32 	%f693, %f622, %f692;
	fma.rn.f32 	%f694, %f693, %f568, %f682;
	cvt.rn.f32.s32 	%f695, %r1795;
	mul.f32 	%f696, %f626, %f695;
	fma.rn.f32 	%f697, %f696, %f567, %f685;
	cvt.rn.f32.s32 	%f698, %r1796;
	mul.f32 	%f699, %f626, %f698;
	fma.rn.f32 	%f700, %f699, %f568, %f688;
	ld.shared.u32 	%r1817, [%r111+1216];
	ld.shared.u32 	%r1818, [%r111+1232];
	// begin inline asm
	{.reg .f16 low,high;
  mov.b32 {low,high},%r1807;
  cvt.f32.f16 %f569, low;}

	// end inline asm
	// begin inline asm
	{.reg .f16 low,high;
  mov.b32 {low,high},%r1808;
  cvt.f32.f16 %f570, low;}

	// end inline asm
	mov.u32 	%r1809, %r2225;
	mov.u32 	%r1810, %r2225;
	mov.u32 	%r1811, %r2225;
	mov.u32 	%r1812, %r2225;
	// begin inline asm
	mma.sync.aligned.m16n8k32.row.col.s32.s8.s8.s32 {%r1809, %r1810, %r1811, %r1812}, {%r1703, %r1704, %r1705, %r1706}, {%r1817, %r1818}, {%r1809, %r1810, %r1811, %r1812};
	// end inline asm
	cvt.rn.f32.s32 	%f701, %r1809;
	mul.f32 	%f702, %f623, %f701;
	fma.rn.f32 	%f703, %f702, %f569, %f691;
	cvt.rn.f32.s32 	%f704, %r1810;
	mul.f32 	%f705, %f623, %f704;
	fma.rn.f32 	%f706, %f705, %f570, %f694;
	cvt.rn.f32.s32 	%f707, %r1811;
	mul.f32 	%f708, %f627, %f707;
	fma.rn.f32 	%f709, %f708, %f569, %f697;
	cvt.rn.f32.s32 	%f710, %r1812;
	mul.f32 	%f711, %f627, %f710;
	fma.rn.f32 	%f712, %f711, %f570, %f700;
	ld.shared.u32 	%r1833, [%r111+1248];
	ld.shared.u32 	%r1834, [%r111+1264];
	// begin inline asm
	{.reg .f16 low,high;
  mov.b32 {low,high},%r1823;
  cvt.f32.f16 %f571, low;}

	// end inline asm
	// begin inline asm
	{.reg .f16 low,high;
  mov.b32 {low,high},%r1824;
  cvt.f32.f16 %f572, low;}

	// end inline asm
	mov.u32 	%r1825, %r2225;
	mov.u32 	%r1826, %r2225;
	mov.u32 	%r1827, %r2225;
	mov.u32 	%r1828, %r2225;
	// begin inline asm
	mma.sync.aligned.m16n8k32.row.col.s32.s8.s8.s32 {%r1825, %r1826, %r1827, %r1828}, {%r1707, %r1708, %r1709, %r1710}, {%r1833, %r1834}, {%r1825, %r1826, %r1827, %r1828};
	// end inline asm
	cvt.rn.f32.s32 	%f713, %r1825;
	mul.f32 	%f714, %f624, %f713;
	fma.rn.f32 	%f715, %f714, %f571, %f703;
	cvt.rn.f32.s32 	%f716, %r1826;
	mul.f32 	%f717, %f624, %f716;
	fma.rn.f32 	%f718, %f717, %f572, %f706;
	cvt.rn.f32.s32 	%f719, %r1827;
	mul.f32 	%f720, %f628, %f719;
	fma.rn.f32 	%f721, %f720, %f571, %f709;
	cvt.rn.f32.s32 	%f722, %r1828;
	mul.f32 	%f723, %f628, %f722;
	fma.rn.f32 	%f724, %f723, %f572, %f712;
	ld.shared.u32 	%r1849, [%r111+2304];
	ld.shared.u32 	%r1850, [%r111+2320];
	ld.shared.v4.u32 	{%r1839, %r1855, %r1871, %r1887}, [%r112+2304];
	// begin inline asm
	{.reg .f16 low,high;
  mov.b32 {low,high},%r1839;
  cvt.f32.f16 %f573, low;}

	// end inline asm
	ld.shared.v4.u32 	{%r1840, %r1856, %r1872, %r1888}, [%r112+2448];
	// begin inline asm
	{.reg .f16 low,high;
  mov.b32 {low,high},%r1840;
  cvt.f32.f16 %f574, low;}

	// end inline asm
	mov.u32 	%r1841, %r2225;
	mov.u32 	%r1842, %r2225;
	mov.u32 	%r1843, %r2225;
	mov.u32 	%r1844, %r2225;
	// begin inline asm
	mma.sync.aligned.m16n8k32.row.col.s32.s8.s8.s32 {%r1841, %r1842, %r1843, %r1844}, {%r1695, %r1696, %r1697, %r1698}, {%r1849, %r1850}, {%r1841, %r1842, %r1843, %r1844};
	// end inline asm
	cvt.rn.f32.s32 	%f725, %r1841;
	mul.f32 	%f726, %f621, %f725;
	fma.rn.f32 	%f727, %f726, %f573, %f1061;
	cvt.rn.f32.s32 	%f728, %r1842;
	mul.f32 	%f729, %f621, %f728;
	fma.rn.f32 	%f730, %f729, %f574, %f1062;
	cvt.rn.f32.s32 	%f731, %r1843;
	mul.f32 	%f732, %f625, %f731;
	fma.rn.f32 	%f733, %f732, %f573, %f1063;
	cvt.rn.f32.s32 	%f734, %r1844;
	mul.f32 	%f735, %f625, %f734;
	fma.rn.f32 	%f736, %f735, %f574, %f1064;
	ld.shared.u32 	%r1865, [%r111+2336];
	ld.shared.u32 	%r1866, [%r111+2352];
	// begin inline asm
	{.reg .f16 low,high;
  mov.b32 {low,high},%r1855;
  cvt.f32.f16 %f575, low;}

	// end inline asm
	// begin inline asm
	{.reg .f16 low,high;
  mov.b32 {low,high},%r1856;
  cvt.f32.f16 %f576, low;}

	// end inline asm
	mov.u32 	%r1857, %r2225;
	mov.u32 	%r1858, %r2225;
	mov.u32 	%r1859, %r2225;
	mov.u32 	%r1860, %r2225;
	// begin inline asm
	mma.sync.aligned.m16n8k32.row.col.s32.s8.s8.s32 {%r1857, %r1858, %r1859, %r1860}, {%r1699, %r1700, %r1701, %r1702}, {%r1865, %r1866}, {%r1857, %r1858, %r1859, %r1860};
	// end inline asm
	cvt.rn.f32.s32 	%f737, %r1857;
	mul.f32 	%f738, %f622, %f737;
	fma.rn.f32 	%f739, %f738, %f575, %f727;
	cvt.rn.f32.s32 	%f740, %r1858;
	mul.f32 	%f741, %f622, %f740;
	fma.rn.f32 	%f742, %f741, %f576, %f730;
	cvt.rn.f32.s32 	%f743, %r1859;
	mul.f32 	%f744, %f626, %f743;
	fma.rn.f32 	%f745, %f744, %f575, %f733;
	cvt.rn.f32.s32 	%f746, %r1860;
	mul.f32 	%f747, %f626, %f746;
	fma.rn.f32 	%f748, %f747, %f576, %f736;
	ld.shared.u32 	%r1881, [%r111+2368];
	ld.shared.u32 	%r1882, [%r111+2384];
	// begin inline asm
	{.reg .f16 low,high;
  mov.b32 {low,high},%r1871;
  cvt.f32.f16 %f577, low;}

	// end inline asm
	// begin inline asm
	{.reg .f16 low,high;
  mov.b32 {low,high},%r1872;
  cvt.f32.f16 %f578, low;}

	// end inline asm
	mov.u32 	%r1873, %r2225;
	mov.u32 	%r1874, %r2225;
	mov.u32 	%r1875, %r2225;
	mov.u32 	%r1876, %r2225;
	// begin inline asm
	mma.sync.aligned.m16n8k32.row.col.s32.s8.s8.s32 {%r1873, %r1874, %r1875, %r1876}, {%r1703, %r1704, %r1705, %r1706}, {%r1881, %r1882}, {%r1873, %r1874, %r1875, %r1876};
	// end inline asm
	cvt.rn.f32.s32 	%f749, %r1873;
	mul.f32 	%f750, %f623, %f749;
	fma.rn.f32 	%f751, %f750, %f577, %f739;
	cvt.rn.f32.s32 	%f752, %r1874;
	mul.f32 	%f753, %f623, %f752;
	fma.rn.f32 	%f754, %f753, %f578, %f742;
	cvt.rn.f32.s32 	%f755, %r1875;
	mul.f32 	%f756, %f627, %f755;
	fma.rn.f32 	%f757, %f756, %f577, %f745;
	cvt.rn.f32.s32 	%f758, %r1876;
	mul.f32 	%f759, %f627, %f758;
	fma.rn.f32 	%f760, %f759, %f578, %f748;
	ld.shared.u32 	%r1897, [%r111+2400];
	ld.shared.u32 	%r1898, [%r111+2416];
	// begin inline asm
	{.reg .f16 low,high;
  mov.b32 {low,high},%r1887;
  cvt.f32.f16 %f579, low;}

	// end inline asm
	// begin inline asm
	{.reg .f16 low,high;
  mov.b32 {low,high},%r1888;
  cvt.f32.f16 %f580, low;}

	// end inline asm
	mov.u32 	%r1889, %r2225;
	mov.u32 	%r1890, %r2225;
	mov.u32 	%r1891, %r2225;
	mov.u32 	%r1892, %r2225;
	// begin inline asm
	mma.sync.aligned.m16n8k32.row.col.s32.s8.s8.s32 {%r1889, %r1890, %r1891, %r1892}, {%r1707, %r1708, %r1709, %r1710}, {%r1897, %r1898}, {%r1889, %r1890, %r1891, %r1892};
	// end inline asm
	cvt.rn.f32.s32 	%f761, %r1889;
	mul.f32 	%f762, %f624, %f761;
	fma.rn.f32 	%f763, %f762, %f579, %f751;
	cvt.rn.f32.s32 	%f764, %r1890;
	mul.f32 	%f765, %f624, %f764;
	fma.rn.f32 	%f766, %f765, %f580, %f754;
	cvt.rn.f32.s32 	%f767, %r1891;
	mul.f32 	%f768, %f628, %f767;
	fma.rn.f32 	%f769, %f768, %f579, %f757;
	cvt.rn.f32.s32 	%f770, %r1892;
	mul.f32 	%f771, %f628, %f770;
	fma.rn.f32 	%f772, %f771, %f580, %f760;
	ld.shared.u32 	%r1913, [%r111+3456];
	ld.shared.u32 	%r1914, [%r111+3472];
	ld.shared.v4.u32 	{%r1903, %r1919, %r1935, %r1951}, [%r112+3456];
	// begin inline asm
	{.reg .f16 low,high;
  mov.b32 {low,high},%r1903;
  cvt.f32.f16 %f581, low;}

	// end inline asm
	ld.shared.v4.u32 	{%r1904, %r1920, %r1936, %r1952}, [%r112+3600];
	// begin inline asm
	{.reg .f16 low,high;
  mov.b32 {low,high},%r1904;
  cvt.f32.f16 %f582, low;}

	// end inline asm
	mov.u32 	%r1905, %r2225;
	mov.u32 	%r1906, %r2225;
	mov.u32 	%r1907, %r2225;
	mov.u32 	%r1908, %r2225;
	// begin inline asm
	mma.sync.aligned.m16n8k32.row.col.s32.s8.s8.s32 {%r1905, %r1906, %r1907, %r1908}, {%r1695, %r1696, %r1697, %r1698}, {%r1913, %r1914}, {%r1905, %r1906, %r1907, %r1908};
	// end inline asm
	cvt.rn.f32.s32 	%f773, %r1905;
	mul.f32 	%f774, %f621, %f773;
	fma.rn.f32 	%f775, %f774, %f581, %f1065;
	cvt.rn.f32.s32 	%f776, %r1906;
	mul.f32 	%f777, %f621, %f776;
	fma.rn.f32 	%f778, %f777, %f582, %f1066;
	cvt.rn.f32.s32 	%f779, %r1907;
	mul.f32 	%f780, %f625, %f779;
	fma.rn.f32 	%f781, %f780, %f581, %f1067;
	cvt.rn.f32.s32 	%f782, %r1908;
	mul.f32 	%f783, %f625, %f782;
	fma.rn.f32 	%f784, %f783, %f582, %f1068;
	ld.shared.u32 	%r1929, [%r111+3488];
	ld.shared.u32 	%r1930, [%r111+3504];
	// begin inline asm
	{.reg .f16 low,high;
  mov.b32 {low,high},%r1919;
  cvt.f32.f16 %f583, low;}

	// end inline asm
	// begin inline asm
	{.reg .f16 low,high;
  mov.b32 {low,high},%r1920;
  cvt.f32.f16 %f584, low;}

	// end inline asm
	mov.u32 	%r1921, %r2225;
	mov.u32 	%r1922, %r2225;
	mov.u32 	%r1923, %r2225;
	mov.u32 	%r1924, %r2225;
	// begin inline asm
	mma.sync.aligned.m16n8k32.row.col.s32.s8.s8.s32 {%r1921, %r1922, %r1923, %r1924}, {%r1699, %r1700, %r1701, %r1702}, {%r1929, %r1930}, {%r1921, %r1922, %r1923, %r1924};
	// end inline asm
	cvt.rn.f32.s32 	%f785, %r1921;
	mul.f32 	%f786, %f622, %f785;
	fma.rn.f32 	%f787, %f786, %f583, %f775;
	cvt.rn.f32.s32 	%f788, %r1922;
	mul.f32 	%f789, %f622, %f788;
	fma.rn.f32 	%f790, %f789, %f584, %f778;
	cvt.rn.f32.s32 	%f791, %r1923;
	mul.f32 	%f792, %f626, %f791;
	fma.rn.f32 	%f793, %f792, %f583, %f781;
	cvt.rn.f32.s32 	%f794, %r1924;
	mul.f32 	%f795, %f626, %f794;
	fma.rn.f32 	%f796, %f795, %f584, %f784;
	ld.shared.u32 	%r1945, [%r111+3520];
	ld.shared.u32 	%r1946, [%r111+3536];
	// begin inline asm
	{.reg .f16 low,high;
  mov.b32 {low,high},%r1935;
  cvt.f32.f16 %f585, low;}

	// end inline asm
	// begin inline asm
	{.reg .f16 low,high;
  mov.b32 {low,high},%r1936;
  cvt.f32.f16 %f586, low;}

	// end inline asm
	mov.u32 	%r1937, %r2225;
	mov.u32 	%r1938, %r2225;
	mov.u32 	%r1939, %r2225;
	mov.u32 	%r1940, %r2225;
	// begin inline asm
	mma.sync.aligned.m16n8k32.row.col.s32.s8.s8.s32 {%r1937, %r1938, %r1939, %r1940}, {%r1703, %r1704, %r1705, %r1706}, {%r1945, %r1946}, {%r1937, %r1938, %r1939, %r1940};
	// end inline asm
	cvt.rn.f32.s32 	%f797, %r1937;
	mul.f32 	%f798, %f623, %f797;
	fma.rn.f32 	%f799, %f798, %f585, %f787;
	cvt.rn.f32.s32 	%f800, %r1938;
	mul.f32 	%f801, %f623, %f800;
	fma.rn.f32 	%f802, %f801, %f586, %f790;
	cvt.rn.f32.s32 	%f803, %r1939;
	mul.f32 	%f804, %f627, %f803;
	fma.rn.f32 	%f805, %f804, %f585, %f793;
	cvt.rn.f32.s32 	%f806, %r1940;
	mul.f32 	%f807, %f627, %f806;
	fma.rn.f32 	%f808, %f807, %f586, %f796;
	ld.shared.u32 	%r1961, [%r111+3552];
	ld.shared.u32 	%r1962, [%r111+3568];
	// begin inline asm
	{.reg .f16 low,high;
  mov.b32 {low,high},%r1951;
  cvt.f32.f16 %f587, low;}

	// end inline asm
	// begin inline asm
	{.reg .f16 low,high;
  mov.b32 {low,high},%r1952;
  cvt.f32.f16 %f588, low;}

	// end inline asm
	mov.u32 	%r1953, %r2225;
	mov.u32 	%r1954, %r2225;
	mov.u32 	%r1955, %r2225;
	mov.u32 	%r1956, %r2225;
	// begin inline asm
	mma.sync.aligned.m16n8k32.row.col.s32.s8.s8.s32 {%r1953, %r1954, %r1955, %r1956}, {%r1707, %r1708, %r1709, %r1710}, {%r1961, %r1962}, {%r1953, %r1954, %r1955, %r1956};
	// end inline asm
	cvt.rn.f32.s32 	%f809, %r1953;
	mul.f32 	%f810, %f624, %f809;
	fma.rn.f32 	%f811, %f810, %f587, %f799;
	cvt.rn.f32.s32 	%f812, %r1954;
	mul.f32 	%f813, %f624, %f812;
	fma.rn.f32 	%f814, %f813, %f588, %f802;
	cvt.rn.f32.s32 	%f815, %r1955;
	mul.f32 	%f816, %f628, %f815;
	fma.rn.f32 	%f817, %f816, %f587, %f805;
	cvt.rn.f32.s32 	%f818, %r1956;
	mul.f32 	%f819, %f628, %f818;
	fma.rn.f32 	%f820, %f819, %f588, %f808;
	bar.sync 	0;
	mad.lo.s64 	%rd468, %rd116, 144, %rd467;
	ld.global.nc.u32 	%r2612, [%rd468];
	st.shared.u32 	[%r9], %r2612;
	ld.global.nc.u32 	%r2613, [%rd468+1024];
	st.shared.u32 	[%r9+1024], %r2613;
	ld.global.nc.u32 	%r2614, [%rd468+2048];
	st.shared.u32 	[%r9+2048], %r2614;
	ld.global.nc.u32 	%r2615, [%rd468+3072];
	st.shared.u32 	[%r9+3072], %r2615;
	ld.global.nc.u32 	%r2616, [%rd468+4096];
	st.shared.u32 	[%r9+4096], %r2616;
	bar.sync 	0;
	// begin inline asm
	ldmatrix.sync.aligned.m8n8.x4.b16 {%r1967, %r1968, %r1969, %r1970}, [%rd122];
	// end inline asm
	// begin inline asm
	ldmatrix.sync.aligned.m8n8.x4.b16 {%r1971, %r1972, %r1973, %r1974}, [%rd123];
	// end inline asm
	// begin inline asm
	ldmatrix.sync.aligned.m8n8.x4.b16 {%r1975, %r1976, %r1977, %r1978}, [%rd124];
	// end inline asm
	// begin inline asm
	ldmatrix.sync.aligned.m8n8.x4.b16 {%r1979, %r1980, %r1981, %r1982}, [%rd125];
	// end inline asm
	ld.shared.v4.f32 	{%f821, %f822, %f823, %f824}, [%r110+16];
	ld.shared.v4.f32 	{%f825, %f826, %f827, %f828}, [%r110+2448];
	ld.shared.u32 	%r1993, [%r111];
	ld.shared.u32 	%r1994, [%r111+16];
	ld.shared.v4.u32 	{%r1983, %r1999, %r2015, %r2031}, [%r112];
	// begin inline asm
	{.reg .f16 low,high;
  mov.b32 {low,high},%r1983;
  cvt.f32.f16 %f589, low;}

	// end inline asm
	ld.shared.v4.u32 	{%r1984, %r2000, %r2016, %r2032}, [%r112+144];
	// begin inline asm
	{.reg .f16 low,high;
  mov.b32 {low,high},%r1984;
  cvt.f32.f16 %f590, low;}

	// end inline asm
	mov.u32 	%r1985, %r2225;
	mov.u32 	%r1986, %r2225;
	mov.u32 	%r1987, %r2225;
	mov.u32 	%r1988, %r2225;
	// begin inline asm
	mma.sync.aligned.m16n8k32.row.col.s32.s8.s8.s32 {%r1985, %r1986, %r1987, %r1988}, {%r1967, %r1968, %r1969, %r1970}, {%r1993, %r1994}, {%r1985, %r1986, %r1987, %r1988};
	// end inline asm
	cvt.rn.f32.s32 	%f829, %r1985;
	mul.f32 	%f830, %f821, %f829;
	fma.rn.f32 	%f831, %f830, %f589, %f667;
	cvt.rn.f32.s32 	%f832, %r1986;
	mul.f32 	%f833, %f821, %f832;
	fma.rn.f32 	%f834, %f833, %f590, %f670;
	cvt.rn.f32.s32 	%f835, %r1987;
	mul.f32 	%f836, %f825, %f835;
	fma.rn.f32 	%f837, %f836, %f589, %f673;
	cvt.rn.f32.s32 	%f838, %r1988;
	mul.f32 	%f839, %f825, %f838;
	fma.rn.f32 	%f840, %f839, %f590, %f676;
	ld.shared.u32 	%r2009, [%r111+32];
	ld.shared.u32 	%r2010, [%r111+48];
	// begin inline asm
	{.reg .f16 low,high;
  mov.b32 {low,high},%r1999;
  cvt.f32.f16 %f591, low;}

	// end inline asm
	// begin inline asm
	{.reg .f16 low,high;
  mov.b32 {low,high},%r2000;
  cvt.f32.f16 %f592, low;}

	// end inline asm
	mov.u32 	%r2001, %r2225;
	mov.u32 	%r2002, %r2225;
	mov.u32 	%r2003, %r2225;
	mov.u32 	%r2004, %r2225;
	// begin inline asm
	mma.sync.aligned.m16n8k32.row.col.s32.s8.s8.s32 {%r2001, %r2002, %r2003, %r2004}, {%r1971, %r1972, %r1973, %r1974}, {%r2009, %r2010}, {%r2001, %r2002, %r2003, %r2004};
	// end inline asm
	cvt.rn.f32.s32 	%f841, %r2001;
	mul.f32 	%f842, %f822, %f841;
	fma.rn.f32 	%f843, %f842, %f591, %f831;
	cvt.rn.f32.s32 	%f844, %r2002;
	mul.f32 	%f845, %f822, %f844;
	fma.rn.f32 	%f846, %f845, %f592, %f834;
	cvt.rn.f32.s32 	%f847, %r2003;
	mul.f32 	%f848, %f826, %f847;
	fma.rn.f32 	%f849, %f848, %f591, %f837;
	cvt.rn.f32.s32 	%f850, %r2004;
	mul.f32 	%f851, %f826, %f850;
	fma.rn.f32 	%f852, %f851, %f592, %f840;
	ld.shared.u32 	%r2025, [%r111+64];
	ld.shared.u32 	%r2026, [%r111+80];
	// begin inline asm
	{.reg .f16 low,high;
  mov.b32 {low,high},%r2015;
  cvt.f32.f16 %f593, low;}

	// end inline asm
	// begin inline asm
	{.reg .f16 low,high;
  mov.b32 {low,high},%r2016;
  cvt.f32.f16 %f594, low;}

	// end inline asm
	mov.u32 	%r2017, %r2225;
	mov.u32 	%r2018, %r2225;
	mov.u32 	%r2019, %r2225;
	mov.u32 	%r2020, %r2225;
	// begin inline asm
	mma.sync.aligned.m16n8k32.row.col.s32.s8.s8.s32 {%r2017, %r2018, %r2019, %r2020}, {%r1975, %r1976, %r1977, %r1978}, {%r2025, %r2026}, {%r2017, %r2018, %r2019, %r2020};
	// end inline asm
	cvt.rn.f32.s32 	%f853, %r2017;
	mul.f32 	%f854, %f823, %f853;
	fma.rn.f32 	%f855, %f854, %f593, %f843;
	cvt.rn.f32.s32 	%f856, %r2018;
	mul.f32 	%f857, %f823, %f856;
	fma.rn.f32 	%f858, %f857, %f594, %f846;
	cvt.rn.f32.s32 	%f859, %r2019;
	mul.f32 	%f860, %f827, %f859;
	fma.rn.f32 	%f861, %f860, %f593, %f849;
	cvt.rn.f32.s32 	%f862, %r2020;
	mul.f32 	%f863, %f827, %f862;
	fma.rn.f32 	%f864, %f863, %f594, %f852;
	ld.shared.u32 	%r2041, [%r111+96];
	ld.shared.u32 	%r2042, [%r111+112];
	// begin inline asm
	{.reg .f16 low,high;
  mov.b32 {low,high},%r2031;
  cvt.f32.f16 %f595, low;}

	// end inline asm
	// begin inline asm
	{.reg .f16 low,high;
  mov.b32 {low,high},%r2032;
  cvt.f32.f16 %f596, low;}

	// end inline asm
	mov.u32 	%r2033, %r2225;
	mov.u32 	%r2034, %r2225;
	mov.u32 	%r2035, %r2225;
	mov.u32 	%r2036, %r2225;
	// begin inline asm
	mma.sync.aligned.m16n8k32.row.col.s32.s8.s8.s32 {%r2033, %r2034, %r2035, %r2036}, {%r1979, %r1980, %r1981, %r1982}, {%r2041, %r2042}, {%r2033, %r2034, %r2035, %r2036};
	// end inline asm
	cvt.rn.f32.s32 	%f865, %r2033;
	mul.f32 	%f866, %f824, %f865;
	fma.rn.f32 	%f1053, %f866, %f595, %f855;
	cvt.rn.f32.s32 	%f867, %r2034;
	mul.f32 	%f868, %f824, %f867;
	fma.rn.f32 	%f1054, %f868, %f596, %f858;
	cvt.rn.f32.s32 	%f869, %r2035;
	mul.f32 	%f870, %f828, %f869;
	fma.rn.f32 	%f1055, %f870, %f595, %f861;
	cvt.rn.f32.s32 	%f871, %r2036;
	mul.f32 	%f872, %f828, %f871;
	fma.rn.f32 	%f1056, %f872, %f596, %f864;
	ld.shared.u32 	%r2057, [%r111+1152];
	ld.shared.u32 	%r2058, [%r111+1168];
	ld.shared.v4.u32 	{%r2047, %r2063, %r2079, %r2095}, [%r112+1152];
	// begin inline asm
	{.reg .f16 low,high;
  mov.b32 {low,high},%r2047;
  cvt.f32.f16 %f597, low;}

	// end inline asm
	ld.shared.v4.u32 	{%r2048, %r2064, %r2080, %r2096}, [%r112+1296];
	// begin inline asm
	{.reg .f16 low,high;
  mov.b32 {low,high},%r2048;
  cvt.f32.f16 %f598, low;}

	// end inline asm
	mov.u32 	%r2049, %r2225;
	mov.u32 	%r2050, %r2225;
	mov.u32 	%r2051, %r2225;
	mov.u32 	%r2052, %r2225;
	// begin inline asm
	mma.sync.aligned.m16n8k32.row.col.s32.s8.s8.s32 {%r2049, %r2050, %r2051, %r2052}, {%r1967, %r1968, %r1969, %r1970}, {%r2057, %r2058}, {%r2049, %r2050, %r2051, %r2052};
	// end inline asm
	cvt.rn.f32.s32 	%f873, %r2049;
	mul.f32 	%f874, %f821, %f873;
	fma.rn.f32 	%f875, %f874, %f597, %f715;
	cvt.rn.f32.s32 	%f876, %r2050;
	mul.f32 	%f877, %f821, %f876;
	fma.rn.f32 	%f878, %f877, %f598, %f718;
	cvt.rn.f32.s32 	%f879, %r2051;
	mul.f32 	%f880, %f825, %f879;
	fma.rn.f32 	%f881, %f880, %f597, %f721;
	cvt.rn.f32.s32 	%f882, %r2052;
	mul.f32 	%f883, %f825, %f882;
	fma.rn.f32 	%f884, %f883, %f598, %f724;
	ld.shared.u32 	%r2073, [%r111+1184];
	ld.shared.u32 	%r2074, [%r111+1200];
	// begin inline asm
	{.reg .f16 low,high;
  mov.b32 {low,high},%r2063;
  cvt.f32.f16 %f599, low;}

	// end inline asm
	// begin inline asm
	{.reg .f16 low,high;
  mov.b32 {low,high},%r2064;
  cvt.f32.f16 %f600, low;}

	// end inline asm
	mov.u32 	%r2065, %r2225;
	mov.u32 	%r2066, %r2225;
	mov.u32 	%r2067, %r2225;
	mov.u32 	%r2068, %r2225;
	// begin inline asm
	mma.sync.aligned.m16n8k32.row.col.s32.s8.s8.s32 {%r2065, %r2066, %r2067, %r2068}, {%r1971, %r1972, %r1973, %r1974}, {%r2073, %r2074}, {%r2065, %r2066, %r2067, %r2068};
	// end inline asm
	cvt.rn.f32.s32 	%f885, %r2065;
	mul.f32 	%f886, %f822, %f885;
	fma.rn.f32 	%f887, %f886, %f599, %f875;
	cvt.rn.f32.s32 	%f888, %r2066;
	mul.f32 	%f889, %f822, %f888;
	fma.rn.f32 	%f890, %f889, %f600, %f878;
	cvt.rn.f32.s32 	%f891, %r2067;
	mul.f32 	%f892, %f826, %f891;
	fma.rn.f32 	%f893, %f892, %f599, %f881;
	cvt.rn.f32.s32 	%f894, %r2068;
	mul.f32 	%f895, %f826, %f894;
	fma.rn.f32 	%f896, %f895, %f600, %f884;
	ld.shared.u32 	%r2089, [%r111+1216];
	ld.shared.u32 	%r2090, [%r111+1232];
	// begin inline asm
	{.reg .f16 low,high;
  mov.b32 {low,high},%r2079;
  cvt.f32.f16 %f601, low;}

	// end inline asm
	// begin inline asm
	{.reg .f16 low,high;
  mov.b32 {low,high},%r2080;
  cvt.f32.f16 %f602, low;}

	// end inline asm
	mov.u32 	%r2081, %r2225;
	mov.u32 	%r2082, %r2225;
	mov.u32 	%r2083, %r2225;
	mov.u32 	%r2084, %r2225;
	// begin inline asm
	mma.sync.aligned.m16n8k32.row.col.s32.s8.s8.s32 {%r2081, %r2082, %r2083, %r2084}, {%r1975, %r1976, %r1977, %r1978}, {%r2089, %r2090}, {%r2081, %r2082, %r2083, %r2084};
	// end inline asm
	cvt.rn.f32.s32 	%f897, %r2081;
	mul.f32 	%f898, %f823, %f897;
	fma.rn.f32 	%f899, %f898, %f601, %f887;
	cvt.rn.f32.s32 	%f900, %r2082;
	mul.f32 	%f901, %f823, %f900;
	fma.rn.f32 	%f902, %f901, %f602, %f890;
	cvt.rn.f32.s32 	%f903, %r2083;
	mul.f32 	%f904, %f827, %f903;
	fma.rn.f32 	%f905, %f904, %f601, %f893;
	cvt.rn.f32.s32 	%f906, %r2084;
	mul.f32 	%f907, %f827, %f906;
	fma.rn.f32 	%f908, %f907, %f602, %f896;
	ld.shared.u32 	%r2105, [%r111+1248];
	ld.shared.u32 	%r2106, [%r111+1264];
	// begin inline asm
	{.reg .f16 low,high;
  mov.b32 {low,high},%r2095;
  cvt.f32.f16 %f603, low;}

	// end inline asm
	// begin inline asm
	{.reg .f16 low,high;
  mov.b32 {low,high},%r2096;
  cvt.f32.f16 %f604, low;}

	// end inline asm
	mov.u32 	%r2097, %r2225;
	mov.u32 	%r2098, %r2225;
	mov.u32 	%r2099, %r2225;
	mov.u32 	%r2100, %r2225;
	// begin inline asm
	mma.sync.aligned.m16n8k32.row.col.s32.s8.s8.s32 {%r2097, %r2098, %r2099, %r2100}, {%r1979, %r1980, %r1981, %r1982}, {%r2105, %r2106}, {%r2097, %r2098, %r2099, %r2100};
	// end inline asm
	cvt.rn.f32.s32 	%f909, %r2097;
	mul.f32 	%f910, %f824, %f909;
	fma.rn.f32 	%f1057, %f910, %f603, %f899;
	cvt.rn.f32.s32 	%f911, %r2098;
	mul.f32 	%f912, %f824, %f911;
	fma.rn.f32 	%f1058, %f912, %f604, %f902;
	cvt.rn.f32.s32 	%f913, %r2099;
	mul.f32 	%f914, %f828, %f913;
	fma.rn.f32 	%f1059, %f914, %f603, %f905;
	cvt.rn.f32.s32 	%f915, %r2100;
	mul.f32 	%f916, %f828, %f915;
	fma.rn.f32 	%f1060, %f916, %f604, %f908;
	ld.shared.u32 	%r2121, [%r111+2304];
	ld.shared.u32 	%r2122, [%r111+2320];
	ld.shared.v4.u32 	{%r2111, %r2127, %r2143, %r2159}, [%r112+2304];
	// begin inline asm
	{.reg .f16 low,high;
  mov.b32 {low,high},%r2111;
  cvt.f32.f16 %f605, low;}

	// end inline asm
	ld.shared.v4.u32 	{%r2112, %r2128, %r2144, %r2160}, [%r112+2448];
	// begin inline asm
	{.reg .f16 low,high;
  mov.b32 {low,high},%r2112;
  cvt.f32.f16 %f606, low;}

	// end inline asm
	mov.u32 	%r2113, %r2225;
	mov.u32 	%r2114, %r2225;
	mov.u32 	%r2115, %r2225;
	mov.u32 	%r2116, %r2225;
	// begin inline asm
	mma.sync.aligned.m16n8k32.row.col.s32.s8.s8.s32 {%r2113, %r2114, %r2115, %r2116}, {%r1967, %r1968, %r1969, %r1970}, {%r2121, %r2122}, {%r2113, %r2114, %r2115, %r2116};
	// end inline asm
	cvt.rn.f32.s32 	%f917, %r2113;
	mul.f32 	%f918, %f821, %f917;
	fma.rn.f32 	%f919, %f918, %f605, %f763;
	cvt.rn.f32.s32 	%f920, %r2114;
	mul.f32 	%f921, %f821, %f920;
	fma.rn.f32 	%f922, %f921, %f606, %f766;
	cvt.rn.f32.s32 	%f923, %r2115;
	mul.f32 	%f924, %f825, %f923;
	fma.rn.f32 	%f925, %f924, %f605, %f769;
	cvt.rn.f32.s32 	%f926, %r2116;
	mul.f32 	%f927, %f825, %f926;
	fma.rn.f32 	%f928, %f927, %f606, %f772;
	ld.shared.u32 	%r2137, [%r111+2336];
	ld.shared.u32 	%r2138, [%r111+2352];
	// begin inline asm
	{.reg .f16 low,high;
  mov.b32 {low,high},%r2127;
  cvt.f32.f16 %f607, low;}

	// end inline asm
	// begin inline asm
	{.reg .f16 low,high;
  mov.b32 {low,high},%r2128;
  cvt.f32.f16 %f608, low;}

	// end inline asm
	mov.u32 	%r2129, %r2225;
	mov.u32 	%r2130, %r2225;
	mov.u32 	%r2131, %r2225;
	mov.u32 	%r2132, %r2225;
	// begin inline asm
	mma.sync.aligned.m16n8k32.row.col.s32.s8.s8.s32 {%r2129, %r2130, %r2131, %r2132}, {%r1971, %r1972, %r1973, %r1974}, {%r2137, %r2138}, {%r2129, %r2130, %r2131, %r2132};
	// end inline asm
	cvt.rn.f32.s32 	%f929, %r2129;
	mul.f32 	%f930, %f822, %f929;
	fma.rn.f32 	%f931, %f930, %f607, %f919;
	cvt.rn.f32.s32 	%f932, %r2130;
	mul.f32 	%f933, %f822, %f932;
	fma.rn.f32 	%f934, %f933, %f608, %f922;
	cvt.rn.f32.s32 	%f935, %r2131;
	mul.f32 	%f936, %f826, %f935;
	fma.rn.f32 	%f937, %f936, %f607, %f925;
	cvt.rn.f32.s32 	%f938, %r2132;
	mul.f32 	%f939, %f826, %f938;
	fma.rn.f32 	%f940, %f939, %f608, %f928;
	ld.shared.u32 	%r2153, [%r111+2368];
	ld.shared.u32 	%r2154, [%r111+2384];
	// begin inline asm
	{.reg .f16 low,high;
  mov.b32 {low,high},%r2143;
  cvt.f32.f16 %f609, low;}

	// end inline asm
	// begin inline asm
	{.reg .f16 low,high;
  mov.b32 {low,high},%r2144;
  cvt.f32.f16 %f610, low;}

	// end inline asm
	mov.u32 	%r2145, %r2225;
	mov.u32 	%r2146, %r2225;
	mov.u32 	%r2147, %r2225;
	mov.u32 	%r2148, %r2225;
	// begin inline asm
	mma.sync.aligned.m16n8k32.row.col.s32.s8.s8.s32 {%r2145, %r2146, %r2147, %r2148}, {%r1975, %r1976, %r1977, %r1978}, {%r2153, %r2154}, {%r2145, %r2146, %r2147, %r2148};
	// end inline asm
	cvt.rn.f32.s32 	%f941, %r2145;
	mul.f32 	%f942, %f823, %f941;
	fma.rn.f32 	%f943, %f942, %f609, %f931;
	cvt.rn.f32.s32 	%f944, %r2146;
	mul.f32 	%f945, %f823, %f944;
	fma.rn.f32 	%f946, %f945, %f610, %f934;
	cvt.rn.f32.s32 	%f947, %r2147;
	mul.f32 	%f948, %f827, %f947;
	fma.rn.f32 	%f949, %f948, %f609, %f937;
	cvt.rn.f32.s32 	%f950, %r2148;
	mul.f32 	%f951, %f827, %f950;
	fma.rn.f32 	%f952, %f951, %f610, %f940;
	ld.shared.u32 	%r2169, [%r111+2400];
	ld.shared.u32 	%r2170, [%r111+2416];
	// begin inline asm
	{.reg .f16 low,high;
  mov.b32 {low,high},%r2159;
  cvt.f32.f16 %f611, low;}

	// end inline asm
	// begin inline asm
	{.reg .f16 low,high;
  mov.b32 {low,high},%r2160;
  cvt.f32.f16 %f612, low;}

	// end inline asm
	mov.u32 	%r2161, %r2225;
	mov.u32 	%r2162, %r2225;
	mov.u32 	%r2163, %r2225;
	mov.u32 	%r2164, %r2225;
	// begin inline asm
	mma.sync.aligned.m16n8k32.row.col.s32.s8.s8.s32 {%r2161, %r2162, %r2163, %r2164}, {%r1979, %r1980, %r1981, %r1982}, {%r2169, %r2170}, {%r2161, %r2162, %r2163, %r2164};
	// end inline asm
	cvt.rn.f32.s32 	%f953, %r2161;
	mul.f32 	%f954, %f824, %f953;
	fma.rn.f32 	%f1061, %f954, %f611, %f943;
	cvt.rn.f32.s32 	%f955, %r2162;
	mul.f32 	%f956, %f824, %f955;
	fma.rn.f32 	%f1062, %f956, %f612, %f946;
	cvt.rn.f32.s32 	%f957, %r2163;
	mul.f32 	%f958, %f828, %f957;
	fma.rn.f32 	%f1063, %f958, %f611, %f949;
	cvt.rn.f32.s32 	%f959, %r2164;
	mul.f32 	%f960, %f828, %f959;
	fma.rn.f32 	%f1064, %f960, %f612, %f952;
	ld.shared.u32 	%r2185, [%r111+3456];
	ld.shared.u32 	%r2186, [%r111+3472];
	ld.shared.v4.u32 	{%r2175, %r2191, %r2207, %r2223}, [%r112+3456];
	// begin inline asm
	{.reg .f16 low,high;
  mov.b32 {low,high},%r2175;
  cvt.f32.f16 %f613, low;}

	// end inline asm
	ld.shared.v4.u32 	{%r2176, %r2192, %r2208, %r2224}, [%r112+3600];
	// begin inline asm
	{.reg .f16 low,high;
  mov.b32 {low,high},%r2176;
  cvt.f32.f16 %f614, low;}

	// end inline asm
	mov.u32 	%r2177, %r2225;
	mov.u32 	%r2178, %r2225;
	mov.u32 	%r2179, %r2225;
	mov.u32 	%r2180, %r2225;
	// begin inline asm
	mma.sync.aligned.m16n8k32.row.col.s32.s8.s8.s32 {%r2177, %r2178, %r2179, %r2180}, {%r1967, %r1968, %r1969, %r1970}, {%r2185, %r2186}, {%r2177, %r2178, %r2179, %r2180};
	// end inline asm
	cvt.rn.f32.s32 	%f961, %r2177;
	mul.f32 	%f962, %f821, %f961;
	fma.rn.f32 	%f963, %f962, %f613, %f811;
	cvt.rn.f32.s32 	%f964, %r2178;
	mul.f32 	%f965, %f821, %f964;
	fma.rn.f32 	%f966, %f965, %f614, %f814;
	cvt.rn.f32.s32 	%f967, %r2179;
	mul.f32 	%f968, %f825, %f967;
	fma.rn.f32 	%f969, %f968, %f613, %f817;
	cvt.rn.f32.s32 	%f970, %r2180;
	mul.f32 	%f971, %f825, %f970;
	fma.rn.f32 	%f972, %f971, %f614, %f820;
	ld.shared.u32 	%r2201, [%r111+3488];
	ld.shared.u32 	%r2202, [%r111+3504];
	// begin inline asm
	{.reg .f16 low,high;
  mov.b32 {low,high},%r2191;
  cvt.f32.f16 %f615, low;}

	// end inline asm
	// begin inline asm
	{.reg .f16 low,high;
  mov.b32 {low,high},%r2192;
  cvt.f32.f16 %f616, low;}

	// end inline asm
	mov.u32 	%r2193, %r2225;
	mov.u32 	%r2194, %r2225;
	mov.u32 	%r2195, %r2225;
	mov.u32 	%r2196, %r2225;
	// begin inline asm
	mma.sync.aligned.m16n8k32.row.col.s32.s8.s8.s32 {%r2193, %r2194, %r2195, %r2196}, {%r1971, %r1972, %r1973, %r1974}, {%r2201, %r2202}, {%r2193, %r2194, %r2195, %r2196};
	// end inline asm
	cvt.rn.f32.s32 	%f973, %r2193;
	mul.f32 	%f974, %f822, %f973;
	fma.rn.f32 	%f975, %f974, %f615, %f963;
	cvt.rn.f32.s32 	%f976, %r2194;
	mul.f32 	%f977, %f822, %f976;
	fma.rn.f32 	%f978, %f977, %f616, %f966;
	cvt.rn.f32.s32 	%f979, %r2195;
	mul.f32 	%f980, %f826, %f979;
	fma.rn.f32 	%f981, %f980, %f615, %f969;
	cvt.rn.f32.s32 	%f982, %r2196;
	mul.f32 	%f983, %f826, %f982;
	fma.rn.f32 	%f984, %f983, %f616, %f972;
	ld.shared.u32 	%r2217, [%r111+3520];
	ld.shared.u32 	%r2218, [%r111+3536];
	// begin inline asm
	{.reg .f16 low,high;
  mov.b32 {low,high},%r2207;
  cvt.f32.f16 %f617, low;}

	// end inline asm
	// begin inline asm
	{.reg .f16 low,high;
  mov.b32 {low,high},%r2208;
  cvt.f32.f16 %f618, low;}

	// end inline asm
	mov.u32 	%r2209, %r2225;
	mov.u32 	%r2210, %r2225;
	mov.u32 	%r2211, %r2225;
	mov.u32 	%r2212, %r2225;
	// begin inline asm
	mma.sync.aligned.m16n8k32.row.col.s32.s8.s8.s32 {%r2209, %r2210, %r2211, %r2212}, {%r1975, %r1976, %r1977, %r1978}, {%r2217, %r2218}, {%r2209, %r2210, %r2211, %r2212};
	// end inline asm
	cvt.rn.f32.s32 	%f985, %r2209;
	mul.f32 	%f986, %f823, %f985;
	fma.rn.f32 	%f987, %f986, %f617, %f975;
	cvt.rn.f32.s32 	%f988, %r2210;
	mul.f32 	%f989, %f823, %f988;
	fma.rn.f32 	%f990, %f989, %f618, %f978;
	cvt.rn.f32.s32 	%f991, %r2211;
	mul.f32 	%f992, %f827, %f991;
	fma.rn.f32 	%f993, %f992, %f617, %f981;
	cvt.rn.f32.s32 	%f994, %r2212;
	mul.f32 	%f995, %f827, %f994;
	fma.rn.f32 	%f996, %f995, %f618, %f984;
	ld.shared.u32 	%r2233, [%r111+3552];
	ld.shared.u32 	%r2234, [%r111+3568];
	// begin inline asm
	{.reg .f16 low,high;
  mov.b32 {low,high},%r2223;
  cvt.f32.f16 %f619, low;}

	// end inline asm
	// begin inline asm
	{.reg .f16 low,high;
  mov.b32 {low,high},%r2224;
  cvt.f32.f16 %f620, low;}

	// end inline asm
	mov.u32 	%r2226, %r2225;
	mov.u32 	%r2227, %r2225;
	mov.u32 	%r2228, %r2225;
	// begin inline asm
	mma.sync.aligned.m16n8k32.row.col.s32.s8.s8.s32 {%r2225, %r2226, %r2227, %r2228}, {%r1979, %r1980, %r1981, %r1982}, {%r2233, %r2234}, {%r2225, %r2226, %r2227, %r2228};
	// end inline asm
	cvt.rn.f32.s32 	%f997, %r2225;
	mul.f32 	%f998, %f824, %f997;
	fma.rn.f32 	%f1065, %f998, %f619, %f987;
	cvt.rn.f32.s32 	%f999, %r2226;
	mul.f32 	%f1000, %f824, %f999;
	fma.rn.f32 	%f1066, %f1000, %f620, %f990;
	cvt.rn.f32.s32 	%f1001, %r2227;
	mul.f32 	%f1002, %f828, %f1001;
	fma.rn.f32 	%f1067, %f1002, %f619, %f993;
	cvt.rn.f32.s32 	%f1003, %r2228;
	mul.f32 	%f1004, %f828, %f1003;
	fma.rn.f32 	%f1068, %f1004, %f620, %f996;
	bar.sync 	0;
	add.s32 	%r2663, %r2663, 8;
	add.s32 	%r2674, %r2674, 8;
	setp.lt.s32 	%p81, %r2663, %r2671;
	@%p81 bra 	$L__BB6_94;
$L__BB6_95:
	shl.b32 	%r2617, %r6, 12;
	cvt.u64.u32 	%rd147, %r2617;
	shl.b32 	%r2618, %r2, 4;
	shr.u32 	%r2619, %r3, 2;
	add.s32 	%r118, %r2618, %r2619;
	setp.gt.u32 	%p82, %r118, 128;
	shl.b32 	%r2620, %r3, 3;
	and.b32  	%r2621, %r2620, 24;
	add.s32 	%r119, %r137, %r2621;
	@%p82 bra 	$L__BB6_97;
	ld.shared.v2.u32 	{%r2623, %r2624}, [%r119];
	shl.b32 	%r2625, %r2623, 7;
	add.s32 	%r2626, %r2625, %r118;
	cvt.s64.s32 	%rd469, %r2626;
	add.s64 	%rd470, %rd469, %rd147;
	shl.b64 	%rd471, %rd470, 2;
	add.s64 	%rd472, %rd4, %rd471;
	st.global.f32 	[%rd472], %f1053;
	shl.b32 	%r2627, %r2624, 7;
	add.s32 	%r2628, %r2627, %r118;
	cvt.s64.s32 	%rd473, %r2628;
	add.s64 	%rd474, %rd473, %rd147;
	shl.b64 	%rd475, %rd474, 2;
	add.s64 	%rd476, %rd4, %rd475;
	st.global.f32 	[%rd476], %f1054;
$L__BB6_97:
	setp.gt.u32 	%p83, %r118, 120;
	@%p83 bra 	$L__BB6_99;
	ld.shared.v2.u32 	{%r2629, %r2630}, [%r119];
	shl.b32 	%r2631, %r2629, 7;
	cvt.s64.s32 	%rd477, %r2631;
	cvt.u64.u32 	%rd478, %r118;
	add.s64 	%rd479, %rd477, %rd478;
	add.s64 	%rd480, %rd479, %rd147;
	shl.b64 	%rd481, %rd480, 2;
	add.s64 	%rd482, %rd4, %rd481;
	st.global.f32 	[%rd482+32], %f1055;
	shl.b32 	%r2632, %r2630, 7;
	cvt.s64.s32 	%rd483, %r2632;
	add.s64 	%rd484, %rd483, %rd478;
	add.s64 	%rd485, %rd484, %rd147;
	shl.b64 	%rd486, %rd485, 2;
	add.s64 	%rd487, %rd4, %rd486;
	st.global.f32 	[%rd487+32], %f1056;
$L__BB6_99:
	setp.gt.u32 	%p84, %r118, 128;
	@%p84 bra 	$L__BB6_101;
	ld.shared.v2.u32 	{%r2633, %r2634}, [%r119+32];
	shl.b32 	%r2635, %r2633, 7;
	add.s32 	%r2636, %r2635, %r118;
	cvt.s64.s32 	%rd488, %r2636;
	add.s64 	%rd489, %rd488, %rd147;
	shl.b64 	%rd490, %rd489, 2;
	add.s64 	%rd491, %rd4, %rd490;
	st.global.f32 	[%rd491], %f1057;
	shl.b32 	%r2637, %r2634, 7;
	add.s32 	%r2638, %r2637, %r118;
	cvt.s64.s32 	%rd492, %r2638;
	add.s64 	%rd493, %rd492, %rd147;
	shl.b64 	%rd494, %rd493, 2;
	add.s64 	%rd495, %rd4, %rd494;
	st.global.f32 	[%rd495], %f1058;
$L__BB6_101:
	setp.gt.u32 	%p85, %r118, 120;
	@%p85 bra 	$L__BB6_103;
	ld.shared.v2.u32 	{%r2639, %r2640}, [%r119+32];
	shl.b32 	%r2641, %r2639, 7;
	cvt.s64.s32 	%rd496, %r2641;
	cvt.u64.u32 	%rd497, %r118;
	add.s64 	%rd498, %rd496, %rd497;
	add.s64 	%rd499, %rd498, %rd147;
	shl.b64 	%rd500, %rd499, 2;
	add.s64 	%rd501, %rd4, %rd500;
	st.global.f32 	[%rd501+32], %f1059;
	shl.b32 	%r2642, %r2640, 7;
	cvt.s64.s32 	%rd502, %r2642;
	add.s64 	%rd503, %rd502, %rd497;
	add.s64 	%rd504, %rd503, %rd147;
	shl.b64 	%rd505, %rd504, 2;
	add.s64 	%rd506, %rd4, %rd505;
	st.global.f32 	[%rd506+32], %f1060;
$L__BB6_103:
	setp.gt.u32 	%p86, %r118, 128;
	@%p86 bra 	$L__BB6_105;
	ld.shared.v2.u32 	{%r2643, %r2644}, [%r119+64];
	shl.b32 	%r2645, %r2643, 7;
	add.s32 	%r2646, %r2645, %r118;
	cvt.s64.s32 	%rd507, %r2646;
	add.s64 	%rd508, %rd507, %rd147;
	shl.b64 	%rd509, %rd508, 2;
	add.s64 	%rd510, %rd4, %rd509;
	st.global.f32 	[%rd510], %f1061;
	shl.b32 	%r2647, %r2644, 7;
	add.s32 	%r2648, %r2647, %r118;
	cvt.s64.s32 	%rd511, %r2648;
	add.s64 	%rd512, %rd511, %rd147;
	shl.b64 	%rd513, %rd512, 2;
	add.s64 	%rd514, %rd4, %rd513;
	st.global.f32 	[%rd514], %f1062;
$L__BB6_105:
	setp.gt.u32 	%p87, %r118, 120;
	@%p87 bra 	$L__BB6_107;
	ld.shared.v2.u32 	{%r2649, %r2650}, [%r119+64];
	shl.b32 	%r2651, %r2649, 7;
	cvt.s64.s32 	%rd515, %r2651;
	cvt.u64.u32 	%rd516, %r118;
	add.s64 	%rd517, %rd515, %rd516;
	add.s64 	%rd518, %rd517, %rd147;
	shl.b64 	%rd519, %rd518, 2;
	add.s64 	%rd520, %rd4, %rd519;
	st.global.f32 	[%rd520+32], %f1063;
	shl.b32 	%r2652, %r2650, 7;
	cvt.s64.s32 	%rd521, %r2652;
	add.s64 	%rd522, %rd521, %rd516;
	add.s64 	%rd523, %rd522, %rd147;
	shl.b64 	%rd524, %rd523, 2;
	add.s64 	%rd525, %rd4, %rd524;
	st.global.f32 	[%rd525+32], %f1064;
$L__BB6_107:
	setp.gt.u32 	%p88, %r118, 128;
	@%p88 bra 	$L__BB6_109;
	ld.shared.v2.u32 	{%r2653, %r2654}, [%r119+96];
	shl.b32 	%r2655, %r2653, 7;
	add.s32 	%r2656, %r2655, %r118;
	cvt.s64.s32 	%rd526, %r2656;
	add.s64 	%rd527, %rd526, %rd147;
	shl.b64 	%rd528, %rd527, 2;
	add.s64 	%rd529, %rd4, %rd528;
	st.global.f32 	[%rd529], %f1065;
	shl.b32 	%r2657, %r2654, 7;
	add.s32 	%r2658, %r2657, %r118;
	cvt.s64.s32 	%rd530, %r2658;
	add.s64 	%rd531, %rd530, %rd147;
	shl.b64 	%rd532, %rd531, 2;
	add.s64 	%rd533, %rd4, %rd532;
	st.global.f32 	[%rd533], %f1066;
$L__BB6_109:
	setp.gt.u32 	%p89, %r118, 120;
	@%p89 bra 	$L__BB6_111;
	ld.shared.v2.u32 	{%r2659, %r2660}, [%r119+96];
	shl.b32 	%r2661, %r2659, 7;
	cvt.s64.s32 	%rd534, %r2661;
	cvt.u64.u32 	%rd535, %r118;
	add.s64 	%rd536, %rd534, %rd535;
	add.s64 	%rd537, %rd536, %rd147;
	shl.b64 	%rd538, %rd537, 2;
	add.s64 	%rd539, %rd4, %rd538;
	st.global.f32 	[%rd539+32], %f1067;
	shl.b32 	%r2662, %r2660, 7;
	cvt.s64.s32 	%rd540, %r2662;
	add.s64 	%rd541, %rd540, %rd535;
	add.s64 	%rd542, %rd541, %rd147;
	shl.b64 	%rd543, %rd542, 2;
	add.s64 	%rd544, %rd4, %rd543;
	st.global.f32 	[%rd544+32], %f1068;
$L__BB6_111:
	ret;

}
	// .globl	mul_mat_q40_stream_k_fixup_32_8_true
.visible .entry mul_mat_q40_stream_k_fixup_32_8_true(
	.param .u64 .ptr .align 1 mul_mat_q40_stream_k_fixup_32_8_true_param_0,
	.param .u64 .ptr .align 1 mul_mat_q40_stream_k_fixup_32_8_true_param_1,
	.param .u64 .ptr .align 1 mul_mat_q40_stream_k_fixup_32_8_true_param_2,
	.param .u64 .ptr .align 1 mul_mat_q40_stream_k_fixup_32_8_true_param_3,
	.param .u32 mul_mat_q40_stream_k_fixup_32_8_true_param_4,
	.param .u32 mul_mat_q40_stream_k_fixup_32_8_true_param_5,
	.param .u32 mul_mat_q40_stream_k_fixup_32_8_true_param_6,
	.param .u32 mul_mat_q40_stream_k_fixup_32_8_true_param_7,
	.param .u32 mul_mat_q40_stream_k_fixup_32_8_true_param_8,
	.param .u32 mul_mat_q40_stream_k_fixup_32_8_true_param_9
)
{
	.reg .pred 	%p<69>;
	.reg .b32 	%r<187>;
	.reg .b32 	%f<162>;
	.reg .b64 	%rd<278>;
	// demoted variable
	.shared .align 4 .b8 _ZZN34_INTERNAL_9074448f_4_k_cu_5eb7d63f24mul_mat_q_stream_k_fixupILi32ELi8ELb1EEEvPKiS2_PfPKfiiiiiiE14ids_dst_shared[128];
	ld.param.u64 	%rd78, [mul_mat_q40_stream_k_fixup_32_8_true_param_2];
	ld.param.u32 	%r28, [mul_mat_q40_stream_k_fixup_32_8_true_param_4];
	ld.param.u32 	%r23, [mul_mat_q40_stream_k_fixup_32_8_true_param_5];
	ld.param.u32 	%r24, [mul_mat_q40_stream_k_fixup_32_8_true_param_6];
	ld.param.u32 	%r25, [mul_mat_q40_stream_k_fixup_32_8_true_param_7];
	ld.param.u32 	%r26, [mul_mat_q40_stream_k_fixup_32_8_true_param_8];
	cvta.to.global.u64 	%rd1, %rd78;
	shr.s32 	%r29, %r28, 31;
	shr.u32 	%r30, %r29, 27;
	add.s32 	%r31, %r28, %r30;
	shr.s32 	%r32, %r31, 5;
	cvt.s64.s32 	%rd2, %r32;
	add.s32 	%r33, %r24, 31;
	shr.s32 	%r34, %r33, 31;
	shr.u32 	%r35, %r34, 27;
	add.s32 	%r36, %r33, %r35;
	shr.s32 	%r37, %r36, 5;
	add.s32 	%r38, %r23, 127;
	shr.s32 	%r39, %r38, 31;
	shr.u32 	%r40, %r39, 25;
	add.s32 	%r41, %r38, %r40;
	shr.s32 	%r1, %r41, 7;
	mov.u32 	%r2, %ctaid.x;
	cvt.u64.u32 	%rd79, %r2;
	cvt.s64.s32 	%rd3, %r26;
	cvt.s64.s32 	%rd4, %r37;
	cvt.s64.s32 	%rd5, %r1;
	mul.lo.s64 	%rd80, %rd2, %rd79;
	mul.lo.s64 	%rd81, %rd80, %rd5;
	mul.lo.s64 	%rd82, %rd81, %rd3;
	mul.lo.s64 	%rd6, %rd82, %rd4;
	mov.u32 	%r42, %nctaid.x;
	cvt.u64.u32 	%rd7, %r42;
	and.b64  	%rd83, %rd6, -4294967296;
	setp.ne.s64 	%p3, %rd83, 0;
	@%p3 bra 	$L__BB7_2;
	cvt.u32.u64 	%r43, %rd7;
	cvt.u32.u64 	%r44, %rd6;
	div.u32 	%r45, %r44, %r43;
	cvt.u64.u32 	%rd261, %r45;
	bra.uni 	$L__BB7_3;
$L__BB7_2:
	div.s64 	%rd261, %rd6, %rd7;
$L__BB7_3:
	add.s32 	%r46, %r2, 1;
	cvt.u64.u32 	%rd84, %r46;
	mul.lo.s64 	%rd85, %rd2, %rd84;
	mul.lo.s64 	%rd86, %rd85, %rd5;
	mul.lo.s64 	%rd87, %rd86, %rd3;
	mul.lo.s64 	%rd11, %rd87, %rd4;
	and.b64  	%rd88, %rd11, -4294967296;
	setp.ne.s64 	%p4, %rd88, 0;
	@%p4 bra 	$L__BB7_5;
	cvt.u32.u64 	%r47, %rd7;
	cvt.u32.u64 	%r48, %rd11;
	div.u32 	%r49, %r48, %r47;
	cvt.u64.u32 	%rd262, %r49;
	bra.uni 	$L__BB7_6;
$L__BB7_5:
	div.s64 	%rd262, %rd11, %rd7;
$L__BB7_6:
	or.b64  	%rd89, %rd261, %rd2;
	and.b64  	%rd90, %rd89, -4294967296;
	setp.ne.s64 	%p5, %rd90, 0;
	@%p5 bra 	$L__BB7_8;
	cvt.u32.u64 	%r50, %rd2;
	cvt.u32.u64 	%r51, %rd261;
	rem.u32 	%r52, %r51, %r50;
	cvt.u64.u32 	%rd263, %r52;
	bra.uni 	$L__BB7_9;
$L__BB7_8:
	rem.s64 	%rd263, %rd261, %rd2;
$L__BB7_9:
	cvt.u32.u64 	%r53, %rd263;
	shr.s32 	%r54, %r53, 31;
	shr.u32 	%r55, %r54, 29;
	add.s32 	%r56, %r53, %r55;
	and.b32  	%r57, %r56, -8;
	sub.s32 	%r58, %r53, %r57;
	cvt.s64.s32 	%rd91, %r58;
	sub.s64 	%rd18, %rd261, %rd91;
	or.b64  	%rd92, %rd262, %rd2;
	and.b64  	%rd93, %rd92, -4294967296;
	setp.ne.s64 	%p6, %rd93, 0;
	@%p6 bra 	$L__BB7_11;
	cvt.u32.u64 	%r59, %rd2;
	cvt.u32.u64 	%r60, %rd262;
	rem.u32 	%r61, %r60, %r59;
	cvt.u64.u32 	%rd264, %r61;
	bra.uni 	$L__BB7_12;
$L__BB7_11:
	rem.s64 	%rd264, %rd262, %rd2;
$L__BB7_12:
	cvt.u32.u64 	%r62, %rd264;
	shr.s32 	%r63, %r62, 31;
	shr.u32 	%r64, %r63, 29;
	add.s32 	%r65, %r62, %r64;
	and.b32  	%r66, %r65, -8;
	sub.s32 	%r67, %r62, %r66;
	cvt.s64.s32 	%rd94, %r67;
	sub.s64 	%rd22, %rd262, %rd94;
	or.b64  	%rd95, %rd18, %rd2;
	and.b64  	%rd96, %rd95, -4294967296;
	setp.ne.s64 	%p7, %rd96, 0;
	@%p7 bra 	$L__BB7_14;
	cvt.u32.u64 	%r68, %rd2;
	cvt.u32.u64 	%r69, %rd18;
	div.u32 	%r70, %r69, %r68;
	mul.lo.s32 	%r71, %r70, %r68;
	sub.s32 	%r72, %r69, %r71;
	cvt.u64.u32 	%rd265, %r70;
	cvt.u64.u32 	%rd266, %r72;
	bra.uni 	$L__BB7_15;
$L__BB7_14:
	div.s64 	%rd265, %rd18, %rd2;
	mul.lo.s64 	%rd97, %rd265, %rd2;
	sub.s64 	%rd266, %rd18, %rd97;
$L__BB7_15:
	or.b64  	%rd98, %rd22, %rd2;
	and.b64  	%rd99, %rd98, -4294967296;
	setp.ne.s64 	%p8, %rd99, 0;
	@%p8 bra 	$L__BB7_17;
	cvt.u32.u64 	%r73, %rd2;
	cvt.u32.u64 	%r74, %rd22;
	div.u32 	%r75, %r74, %r73;
	cvt.u64.u32 	%rd267, %r75;
	bra.uni 	$L__BB7_18;
$L__BB7_17:
	div.s64 	%rd267, %rd22, %rd2;
$L__BB7_18:
	setp.ne.s64 	%p10, %rd265, %rd267;
	mov.pred 	%p68, 0;
	@%p10 bra 	$L__BB7_23;
	setp.ne.s64 	%p11, %rd99, 0;
	@%p11 bra 	$L__BB7_21;
	cvt.u32.u64 	%r76, %rd2;
	cvt.u32.u64 	%r77, %rd22;
	rem.u32 	%r78, %r77, %r76;
	cvt.u64.u32 	%rd268, %r78;
	bra.uni 	$L__BB7_22;
$L__BB7_21:
	rem.s64 	%rd268, %rd22, %rd2;
$L__BB7_22:
	setp.ne.s64 	%p68, %rd268, 0;
$L__BB7_23:
	setp.eq.s64 	%p12, %rd266, 0;
	setp.eq.s64 	%p13, %rd18, %rd22;
	or.pred  	%p14, %p12, %p13;
	or.pred  	%p15, %p14, %p68;
	@%p15 bra 	$L__BB7_125;
	add.s32 	%r79, %r2, -1;
	cvt.s64.s32 	%rd269, %r79;
	mov.u32 	%r3, %tid.y;
	mov.u32 	%r80, %tid.x;
	cvt.u64.u32 	%rd36, %r80;
	add.s32 	%r4, %r80, 32;
	add.s32 	%r5, %r80, 64;
	add.s32 	%r6, %r80, 96;
	mov.f32 	%f146, 0f00000000;
	mul.lo.s64 	%rd103, %rd5, %rd2;
	mov.f32 	%f147, %f146;
	mov.f32 	%f148, %f146;
	mov.f32 	%f149, %f146;
	mov.f32 	%f150, %f146;
	mov.f32 	%f151, %f146;
	mov.f32 	%f152, %f146;
	mov.f32 	%f153, %f146;
	mov.f32 	%f154, %f146;
	mov.f32 	%f155, %f146;
	mov.f32 	%f156, %f146;
	mov.f32 	%f157, %f146;
	mov.f32 	%f158, %f146;
	mov.f32 	%f159, %f146;
	mov.f32 	%f160, %f146;
	mov.f32 	%f161, %f146;
	mov.u64 	%rd270, %rd18;
$L__BB7_25:
	ld.param.u32 	%r184, [mul_mat_q40_stream_k_fixup_32_8_true_param_8];
	cvt.s64.s32 	%rd104, %r184;
	mul.lo.s64 	%rd105, %rd103, %rd104;
	mul.lo.s64 	%rd106, %rd105, %rd4;
	mul.lo.s64 	%rd39, %rd106, %rd269;
	and.b64  	%rd107, %rd39, -4294967296;
	setp.ne.s64 	%p16, %rd107, 0;
	@%p16 bra 	$L__BB7_27;
	cvt.u32.u64 	%r81, %rd7;
	cvt.u32.u64 	%r82, %rd39;
	div.u32 	%r83, %r82, %r81;
	cvt.u64.u32 	%rd271, %r83;
	bra.uni 	$L__BB7_28;
$L__BB7_27:
	div.s64 	%rd271, %rd39, %rd7;
$L__BB7_28:
	or.b64  	%rd108, %rd271, %rd2;
	and.b64  	%rd109, %rd108, -4294967296;
	setp.ne.s64 	%p17, %rd109, 0;
	@%p17 bra 	$L__BB7_30;
	cvt.u32.u64 	%r84, %rd2;
	cvt.u32.u64 	%r85, %rd271;
	rem.u32 	%r86, %r85, %r84;
	cvt.u64.u32 	%rd272, %r86;
	bra.uni 	$L__BB7_31;
$L__BB7_30:
	rem.s64 	%rd272, %rd271, %rd2;
$L__BB7_31:
	shr.s64 	%rd110, %rd272, 63;
	shr.u64 	%rd111, %rd110, 61;
	add.s64 	%rd112, %rd272, %rd111;
	and.b64  	%rd113, %rd112, -8;
	sub.s64 	%rd114, %rd113, %rd272;
	add.s64 	%rd46, %rd271, %rd114;
	setp.eq.s64 	%p18, %rd46, %rd270;
	@%p18 bra 	$L__BB7_40;
	ld.param.u64 	%rd260, [mul_mat_q40_stream_k_fixup_32_8_true_param_3];
	shl.b64 	%rd115, %rd269, 12;
	shl.b32 	%r87, %r3, 7;
	cvt.u64.u32 	%rd116, %r87;
	add.s64 	%rd117, %rd115, %rd116;
	add.s64 	%rd118, %rd117, %rd36;
	cvta.to.global.u64 	%rd119, %rd260;
	shl.b64 	%rd120, %rd118, 2;
	add.s64 	%rd121, %rd119, %rd120;
	ld.global.nc.f32 	%f50, [%rd121];
	add.f32 	%f161, %f50, %f161;
	ld.global.nc.f32 	%f51, [%rd121+128];
	add.f32 	%f160, %f51, %f160;
	ld.global.nc.f32 	%f52, [%rd121+256];
	add.f32 	%f159, %f52, %f159;
	ld.global.nc.f32 	%f53, [%rd121+384];
	add.f32 	%f158, %f53, %f158;
	ld.global.nc.f32 	%f54, [%rd121+4096];
	add.f32 	%f157, %f54, %f157;
	ld.global.nc.f32 	%f55, [%rd121+4224];
	add.f32 	%f156, %f55, %f156;
	ld.global.nc.f32 	%f56, [%rd121+4352];
	add.f32 	%f155, %f56, %f155;
	ld.global.nc.f32 	%f57, [%rd121+4480];
	add.f32 	%f154, %f57, %f154;
	ld.global.nc.f32 	%f58, [%rd121+8192];
	add.f32 	%f153, %f58, %f153;
	ld.global.nc.f32 	%f59, [%rd121+8320];
	add.f32 	%f152, %f59, %f152;
	ld.global.nc.f32 	%f60, [%rd121+8448];
	add.f32 	%f151, %f60, %f151;
	ld.global.nc.f32 	%f61, [%rd121+8576];
	add.f32 	%f150, %f61, %f150;
	ld.global.nc.f32 	%f62, [%rd121+12288];
	add.f32 	%f149, %f62, %f149;
	ld.global.nc.f32 	%f63, [%rd121+12416];
	add.f32 	%f148, %f63, %f148;
	ld.global.nc.f32 	%f64, [%rd121+12544];
	add.f32 	%f147, %f64, %f147;
	ld.global.nc.f32 	%f65, [%rd121+12672];
	add.f32 	%f146, %f65, %f146;
	or.b64  	%rd122, %rd46, %rd2;
	and.b64  	%rd123, %rd122, -4294967296;
	setp.ne.s64 	%p19, %rd123, 0;
	@%p19 bra 	$L__BB7_34;
	cvt.u32.u64 	%r88, %rd2;
	cvt.u32.u64 	%r89, %rd46;
	rem.u32 	%r90, %r89, %r88;
	cvt.u64.u32 	%rd273, %r90;
	bra.uni 	$L__BB7_35;
$L__BB7_34:
	rem.s64 	%rd273, %rd46, %rd2;
$L__BB7_35:
	setp.eq.s64 	%p20, %rd273, 0;
	@%p20 bra 	$L__BB7_41;
	or.b64  	%rd124, %rd46, %rd2;
	and.b64  	%rd125, %rd124, -4294967296;
	setp.ne.s64 	%p21, %rd125, 0;
	@%p21 bra 	$L__BB7_38;
	cvt.u32.u64 	%r91, %rd2;
	cvt.u32.u64 	%r92, %rd46;
	div.u32 	%r93, %r92, %r91;
	cvt.u64.u32 	%rd274, %r93;
	bra.uni 	$L__BB7_39;
$L__BB7_38:
	div.s64 	%rd274, %rd46, %rd2;
$L__BB7_39:
	setp.lt.s64 	%p22, %rd274, %rd265;
	@%p22 bra 	$L__BB7_41;
$L__BB7_40:
	add.s64 	%rd269, %rd269, -1;
	mov.u64 	%rd270, %rd46;
	bra.uni 	$L__BB7_25;
$L__BB7_41:
	ld.param.u32 	%r185, [mul_mat_q40_stream_k_fixup_32_8_true_param_8];
	cvt.u32.u64 	%r94, %rd4;
	cvt.s64.s32 	%rd54, %rd18;
	mul.lo.s32 	%r7, %r185, %r94;
	cvt.s64.s32 	%rd126, %r7;
	mul.lo.s64 	%rd55, %rd126, %rd2;
	or.b64  	%rd127, %rd54, %rd55;
	and.b64  	%rd128, %rd127, -4294967296;
	setp.ne.s64 	%p23, %rd128, 0;
	@%p23 bra 	$L__BB7_43;
	cvt.u32.u64 	%r95, %rd55;
	cvt.u32.u64 	%r96, %rd54;
	div.u32 	%r97, %r96, %r95;
	cvt.u64.u32 	%rd275, %r97;
	bra.uni 	$L__BB7_44;
$L__BB7_43:
	div.s64 	%rd275, %rd54, %rd55;
$L__BB7_44:
	cvt.u32.u64 	%r8, %rd275;
	cvt.u64.u32 	%rd129, %r7;
	mul.lo.s64 	%rd130, %rd129, %rd2;
	mul.lo.s64 	%rd131, %rd130, %rd275;
	sub.s64 	%rd59, %rd18, %rd131;
	cvt.s64.s32 	%rd60, %rd59;
	mul.lo.s64 	%rd61, %rd4, %rd2;
	or.b64  	%rd132, %rd60, %rd61;
	and.b64  	%rd133, %rd132, -4294967296;
	setp.ne.s64 	%p24, %rd133, 0;
	@%p24 bra 	$L__BB7_46;
	cvt.u32.u64 	%r98, %rd61;
	cvt.u32.u64 	%r99, %rd60;
	div.u32 	%r100, %r99, %r98;
	cvt.u64.u32 	%rd276, %r100;
	bra.uni 	$L__BB7_47;
$L__BB7_46:
	div.s64 	%rd276, %rd60, %rd61;
$L__BB7_47:
	mul.lo.s64 	%rd135, %rd61, %rd276;
	sub.s64 	%rd136, %rd59, %rd135;
	cvt.s64.s32 	%rd65, %rd136;
	or.b64  	%rd137, %rd65, %rd2;
	and.b64  	%rd138, %rd137, -4294967296;
	setp.ne.s64 	%p25, %rd138, 0;
	@%p25 bra 	$L__BB7_49;
	cvt.u32.u64 	%r101, %rd2;
	cvt.u32.u64 	%r102, %rd65;
	div.u32 	%r103, %r102, %r101;
	cvt.u64.u32 	%rd277, %r103;
	bra.uni 	$L__BB7_50;
$L__BB7_49:
	div.s64 	%rd277, %rd65, %rd2;
$L__BB7_50:
	ld.param.u64 	%rd257, [mul_mat_q40_stream_k_fixup_32_8_true_param_0];
	cvt.u32.u64 	%r9, %rd277;
	setp.ne.s64 	%p26, %rd257, 0;
	@%p26 bra 	$L__BB7_87;
	ld.param.u32 	%r186, [mul_mat_q40_stream_k_fixup_32_8_true_param_9];
	cvt.u32.u64 	%r161, %rd276;
	shl.b32 	%r162, %r9, 5;
	shl.b32 	%r163, %r8, 7;
	mad.lo.s32 	%r164, %r186, %r161, %r163;
	mad.lo.s32 	%r165, %r162, %r25, %r164;
	cvt.s64.s32 	%rd69, %r165;
	not.b32 	%r166, %r163;
	add.s32 	%r10, %r23, %r166;
	not.b32 	%r167, %r162;
	add.s32 	%r11, %r24, %r167;
	setp.gt.s32 	%p48, %r3, %r11;
	@%p48 bra 	$L__BB7_125;
	cvt.u32.u64 	%r168, %rd36;
	mul.lo.s32 	%r12, %r3, %r25;
	setp.gt.s32 	%p49, %r168, %r10;
	@%p49 bra 	$L__BB7_54;
	add.s32 	%r170, %r168, %r12;
	cvt.s64.s32 	%rd225, %r170;
	add.s64 	%rd226, %rd225, %rd69;
	shl.b64 	%rd227, %rd226, 2;
	add.s64 	%rd228, %rd1, %rd227;
	ld.global.f32 	%f98, [%rd228];
	add.f32 	%f99, %f161, %f98;
	st.global.f32 	[%rd228], %f99;
$L__BB7_54:
	setp.gt.s32 	%p50, %r4, %r10;
	cvt.s64.s32 	%rd229, %r12;
	add.s64 	%rd230, %rd36, %rd229;
	add.s64 	%rd231, %rd230, %rd69;
	shl.b64 	%rd232, %rd231, 2;
	add.s64 	%rd70, %rd1, %rd232;
	@%p50 bra 	$L__BB7_56;
	ld.global.f32 	%f100, [%rd70+128];
	add.f32 	%f101, %f160, %f100;
	st.global.f32 	[%rd70+128], %f101;
$L__BB7_56:
	setp.gt.s32 	%p51, %r5, %r10;
	@%p51 bra 	$L__BB7_58;
	ld.global.f32 	%f102, [%rd70+256];
	add.f32 	%f103, %f159, %f102;
	st.global.f32 	[%rd70+256], %f103;
$L__BB7_58:
	setp.gt.s32 	%p52, %r6, %r10;
	@%p52 bra 	$L__BB7_60;
	ld.global.f32 	%f104, [%rd70+384];
	add.f32 	%f105, %f158, %f104;
	st.global.f32 	[%rd70+384], %f105;
$L__BB7_60:
	add.s32 	%r171, %r3, 8;
	setp.gt.s32 	%p53, %r171, %r11;
	@%p53 bra 	$L__BB7_125;
	setp.gt.s32 	%p54, %r168, %r10;
	shl.b32 	%r13, %r25, 3;
	add.s32 	%r14, %r12, %r13;
	@%p54 bra 	$L__BB7_63;
	add.s32 	%r174, %r168, %r14;
	cvt.s64.s32 	%rd233, %r174;
	add.s64 	%rd234, %rd233, %rd69;
	shl.b64 	%rd235, %rd234, 2;
	add.s64 	%rd236, %rd1, %rd235;
	ld.global.f32 	%f106, [%rd236];
	add.f32 	%f107, %f157, %f106;
	st.global.f32 	[%rd236], %f107;
$L__BB7_63:
	setp.gt.s32 	%p55, %r4, %r10;
	cvt.s64.s32 	%rd237, %r14;
	add.s64 	%rd238, %rd36, %rd237;
	add.s64 	%rd239, %rd238, %rd69;
	shl.b64 	%rd240, %rd239, 2;
	add.s64 	%rd71, %rd1, %rd240;
	@%p55 bra 	$L__BB7_65;
	ld.global.f32 	%f108, [%rd71+128];
	add.f32 	%f109, %f156, %f108;
	st.global.f32 	[%rd71+128], %f109;
$L__BB7_65:
	setp.gt.s32 	%p56, %r5, %r10;
	@%p56 bra 	$L__BB7_67;
	ld.global.f32 	%f110, [%rd71+256];
	add.f32 	%f111, %f155, %f110;
	st.global.f32 	[%rd71+256], %f111;
$L__BB7_67:
	setp.gt.s32 	%p57, %r6, %r10;
	@%p57 bra 	$L__BB7_69;
	ld.global.f32 	%f112, [%rd71+384];
	add.f32 	%f113, %f154, %f112;
	st.global.f32 	[%rd71+384], %f113;
$L__BB7_69:
	add.s32 	%r175, %r3, 16;
	setp.gt.s32 	%p58, %r175, %r11;
	@%p58 bra 	$L__BB7_125;
	setp.gt.s32 	%p59, %r168, %r10;
	shl.b32 	%r177, %r25, 4;
	add.s32 	%r15, %r177, %r12;
	@%p59 bra 	$L__BB7_72;
	add.s32 	%r179, %r168, %r15;
	cvt.s64.s32 	%rd241, %r179;
	add.s64 	%rd242, %rd241, %rd69;
	shl.b64 	%rd243, %rd242, 2;
	add.s64 	%rd244, %rd1, %rd243;
	ld.global.f32 	%f114, [%rd244];
	add.f32 	%f115, %f153, %f114;
	st.global.f32 	[%rd244], %f115;
$L__BB7_72:
	setp.gt.s32 	%p60, %r4, %r10;
	cvt.s64.s32 	%rd245, %r15;
	add.s64 	%rd246, %rd36, %rd245;
	add.s64 	%rd247, %rd246, %rd69;
	shl.b64 	%rd248, %rd247, 2;
	add.s64 	%rd72, %rd1, %rd248;
	@%p60 bra 	$L__BB7_74;
	ld.global.f32 	%f116, [%rd72+128];
	add.f32 	%f117, %f152, %f116;
	st.global.f32 	[%rd72+128], %f117;
$L__BB7_74:
	setp.gt.s32 	%p61, %r5, %r10;
	@%p61 bra 	$L__BB7_76;
	ld.global.f32 	%f118, [%rd72+256];
	add.f32 	%f119, %f151, %f118;
	st.global.f32 	[%rd72+256], %f119;
$L__BB7_76:
	setp.gt.s32 	%p62, %r6, %r10;
	@%p62 bra 	$L__BB7_78;
	ld.global.f32 	%f120, [%rd72+384];
	add.f32 	%f121, %f150, %f120;
	st.global.f32 	[%rd72+384], %f121;
$L__BB7_78:
	add.s32 	%r180, %r3, 24;
	setp.gt.s32 	%p63, %r180, %r11;
	@%p63 bra 	$L__BB7_125;
	setp.gt.s32 	%p64, %r168, %r10;
	add.s32 	%r16, %r15, %r13;
	@%p64 bra 	$L__BB7_81;
	add.s32 	%r183, %r168, %r16;
	cvt.s64.s32 	%rd249, %r183;
	add.s64 	%rd250, %rd249, %rd69;
	shl.b64 	%rd251, %rd250, 2;
	add.s64 	%rd252, %rd1, %rd251;
	ld.global.f32 	%f122, [%rd252];
	add.f32 	%f123, %f149, %f122;
	st.global.f32 	[%rd252], %f123;
$L__BB7_81:
	setp.gt.s32 	%p65, %r4, %r10;
	cvt.s64.s32 	%rd253, %r16;
	add.s64 	%rd254, %rd36, %rd253;
	add.s64 	%rd255, %rd254, %rd69;
	shl.b64 	%rd256, %rd255, 2;
	add.s64 	%rd73, %rd1, %rd256;
	@%p65 bra 	$L__BB7_83;
	ld.global.f32 	%f124, [%rd73+128];
	add.f32 	%f125, %f148, %f124;
	st.global.f32 	[%rd73+128], %f125;
$L__BB7_83:
	setp.gt.s32 	%p66, %r5, %r10;
	@%p66 bra 	$L__BB7_85;
	ld.global.f32 	%f126, [%rd73+256];
	add.f32 	%f127, %f147, %f126;
	st.global.f32 	[%rd73+256], %f127;
$L__BB7_85:
	setp.gt.s32 	%p67, %r6, %r10;
	@%p67 bra 	$L__BB7_125;
	ld.global.f32 	%f128, [%rd73+384];
	add.f32 	%f129, %f146, %f128;
	st.global.f32 	[%rd73+384], %f129;
	bra.uni 	$L__BB7_125;
$L__BB7_87:
	ld.param.u64 	%rd259, [mul_mat_q40_stream_k_fixup_32_8_true_param_1];
	cvta.to.global.u64 	%rd139, %rd259;
	cvt.u32.u64 	%r104, %rd36;
	shl.b64 	%rd140, %rd276, 32;
	shr.s64 	%rd141, %rd140, 30;
	add.s64 	%rd142, %rd139, %rd141;
	ld.global.u32 	%r17, [%rd142];
	add.s64 	%rd143, %rd140, 4294967296;
	shr.s64 	%rd144, %rd143, 30;
	add.s64 	%rd145, %rd139, %rd144;
	ld.global.u32 	%r18, [%rd145];
	shl.b32 	%r105, %r3, 5;
	add.s32 	%r19, %r105, %r104;
	setp.gt.u32 	%p27, %r19, 31;
	@%p27 bra 	$L__BB7_89;
	ld.param.u64 	%rd258, [mul_mat_q40_stream_k_fixup_32_8_true_param_0];
	add.s32 	%r106, %r19, %r17;
	cvta.to.global.u64 	%rd146, %rd258;
	mul.wide.s32 	%rd147, %r106, 4;
	add.s64 	%rd148, %rd146, %rd147;
	ld.global.u32 	%r107, [%rd148];
	shl.b32 	%r108, %r19, 2;
	mov.u32 	%r109, _ZZN34_INTERNAL_9074448f_4_k_cu_5eb7d63f24mul_mat_q_stream_k_fixupILi32ELi8ELb1EEEvPKiS2_PfPKfiiiiiiE14ids_dst_shared;
	add.s32 	%r110, %r109, %r108;
	st.shared.u32 	[%r110], %r107;
$L__BB7_89:
	bar.sync 	0;
	shl.b32 	%r111, %r8, 7;
	cvt.s64.s32 	%rd74, %r111;
	not.b32 	%r112, %r111;
	add.s32 	%r20, %r23, %r112;
	shl.b32 	%r113, %r9, 5;
	add.s32 	%r114, %r17, %r113;
	not.b32 	%r115, %r114;
	add.s32 	%r21, %r18, %r115;
	setp.gt.s32 	%p28, %r3, %r21;
	@%p28 bra 	$L__BB7_125;
	shl.b32 	%r117, %r3, 2;
	mov.u32 	%r118, _ZZN34_INTERNAL_9074448f_4_k_cu_5eb7d63f24mul_mat_q_stream_k_fixupILi32ELi8ELb1EEEvPKiS2_PfPKfiiiiiiE14ids_dst_shared;
	add.s32 	%r22, %r118, %r117;
	setp.gt.s32 	%p29, %r104, %r20;
	@%p29 bra 	$L__BB7_92;
	ld.shared.u32 	%r120, [%r22];
	mad.lo.s32 	%r121, %r120, %r25, %r104;
	cvt.s64.s32 	%rd149, %r121;
	add.s64 	%rd150, %rd149, %rd74;
	shl.b64 	%rd151, %rd150, 2;
	add.s64 	%rd152, %rd1, %rd151;
	ld.global.f32 	%f66, [%rd152];
	add.f32 	%f67, %f161, %f66;
	st.global.f32 	[%rd152], %f67;
$L__BB7_92:
	setp.gt.s32 	%p30, %r4, %r20;
	@%p30 bra 	$L__BB7_94;
	ld.shared.u32 	%r122, [%r22];
	mul.lo.s32 	%r123, %r122, %r25;
	cvt.s64.s32 	%rd153, %r123;
	add.s64 	%rd154, %rd153, %rd36;
	add.s64 	%rd155, %rd154, %rd74;
	shl.b64 	%rd156, %rd155, 2;
	add.s64 	%rd157, %rd1, %rd156;
	ld.global.f32 	%f68, [%rd157+128];
	add.f32 	%f69, %f160, %f68;
	st.global.f32 	[%rd157+128], %f69;
$L__BB7_94:
	setp.gt.s32 	%p31, %r5, %r20;
	@%p31 bra 	$L__BB7_96;
	ld.shared.u32 	%r124, [%r22];
	mul.lo.s32 	%r125, %r124, %r25;
	cvt.s64.s32 	%rd158, %r125;
	add.s64 	%rd159, %rd158, %rd36;
	add.s64 	%rd160, %rd159, %rd74;
	shl.b64 	%rd161, %rd160, 2;
	add.s64 	%rd162, %rd1, %rd161;
	ld.global.f32 	%f70, [%rd162+256];
	add.f32 	%f71, %f159, %f70;
	st.global.f32 	[%rd162+256], %f71;
$L__BB7_96:
	setp.gt.s32 	%p32, %r6, %r20;
	@%p32 bra 	$L__BB7_98;
	ld.shared.u32 	%r126, [%r22];
	mul.lo.s32 	%r127, %r126, %r25;
	cvt.s64.s32 	%rd163, %r127;
	add.s64 	%rd164, %rd163, %rd36;
	add.s64 	%rd165, %rd164, %rd74;
	shl.b64 	%rd166, %rd165, 2;
	add.s64 	%rd167, %rd1, %rd166;
	ld.global.f32 	%f72, [%rd167+384];
	add.f32 	%f73, %f158, %f72;
	st.global.f32 	[%rd167+384], %f73;
$L__BB7_98:
	add.s32 	%r128, %r3, 8;
	setp.gt.s32 	%p33, %r128, %r21;
	@%p33 bra 	$L__BB7_125;
	setp.gt.s32 	%p34, %r104, %r20;
	@%p34 bra 	$L__BB7_101;
	ld.shared.u32 	%r131, [%r22+32];
	mad.lo.s32 	%r132, %r131, %r25, %r104;
	cvt.s64.s32 	%rd168, %r132;
	add.s64 	%rd169, %rd168, %rd74;
	shl.b64 	%rd170, %rd169, 2;
	add.s64 	%rd171, %rd1, %rd170;
	ld.global.f32 	%f74, [%rd171];
	add.f32 	%f75, %f157, %f74;
	st.global.f32 	[%rd171], %f75;
$L__BB7_101:
	setp.gt.s32 	%p35, %r4, %r20;
	@%p35 bra 	$L__BB7_103;
	ld.shared.u32 	%r133, [%r22+32];
	mul.lo.s32 	%r134, %r133, %r25;
	cvt.s64.s32 	%rd172, %r134;
	add.s64 	%rd173, %rd172, %rd36;
	add.s64 	%rd174, %rd173, %rd74;
	shl.b64 	%rd175, %rd174, 2;
	add.s64 	%rd176, %rd1, %rd175;
	ld.global.f32 	%f76, [%rd176+128];
	add.f32 	%f77, %f156, %f76;
	st.global.f32 	[%rd176+128], %f77;
$L__BB7_103:
	setp.gt.s32 	%p36, %r5, %r20;
	@%p36 bra 	$L__BB7_105;
	ld.shared.u32 	%r135, [%r22+32];
	mul.lo.s32 	%r136, %r135, %r25;
	cvt.s64.s32 	%rd177, %r136;
	add.s64 	%rd178, %rd177, %rd36;
	add.s64 	%rd179, %rd178, %rd74;
	shl.b64 	%rd180, %rd179, 2;
	add.s64 	%rd181, %rd1, %rd180;
	ld.global.f32 	%f78, [%rd181+256];
	add.f32 	%f79, %f155, %f78;
	st.global.f32 	[%rd181+256], %f79;
$L__BB7_105:
	setp.gt.s32 	%p37, %r6, %r20;
	@%p37 bra 	$L__BB7_107;
	ld.shared.u32 	%r137, [%r22+32];
	mul.lo.s32 	%r138, %r137, %r25;
	cvt.s64.s32 	%rd182, %r138;
	add.s64 	%rd183, %rd182, %rd36;
	add.s64 	%rd184, %rd183, %rd74;
	shl.b64 	%rd185, %rd184, 2;
	add.s64 	%rd186, %rd1, %rd185;
	ld.global.f32 	%f80, [%rd186+384];
	add.f32 	%f81, %f154, %f80;
	st.global.f32 	[%rd186+384], %f81;
$L__BB7_107:
	add.s32 	%r139, %r3, 16;
	setp.gt.s32 	%p38, %r139, %r21;
	@%p38 bra 	$L__BB7_125;
	setp.gt.s32 	%p39, %r104, %r20;
	@%p39 bra 	$L__BB7_110;
	ld.shared.u32 	%r142, [%r22+64];
	mad.lo.s32 	%r143, %r142, %r25, %r104;
	cvt.s64.s32 	%rd187, %r143;
	add.s64 	%rd188, %rd187, %rd74;
	shl.b64 	%rd189, %rd188, 2;
	add.s64 	%rd190, %rd1, %rd189;
	ld.global.f32 	%f82, [%rd190];
	add.f32 	%f83, %f153, %f82;
	st.global.f32 	[%rd190], %f83;
$L__BB7_110:
	setp.gt.s32 	%p40, %r4, %r20;
	@%p40 bra 	$L__BB7_112;
	ld.shared.u32 	%r144, [%r22+64];
	mul.lo.s32 	%r145, %r144, %r25;
	cvt.s64.s32 	%rd191, %r145;
	add.s64 	%rd192, %rd191, %rd36;
	add.s64 	%rd193, %rd192, %rd74;
	shl.b64 	%rd194, %rd193, 2;
	add.s64 	%rd195, %rd1, %rd194;
	ld.global.f32 	%f84, [%rd195+128];
	add.f32 	%f85, %f152, %f84;
	st.global.f32 	[%rd195+128], %f85;
$L__BB7_112:
	setp.gt.s32 	%p41, %r5, %r20;
	@%p41 bra 	$L__BB7_114;
	ld.shared.u32 	%r146, [%r22+64];
	mul.lo.s32 	%r147, %r146, %r25;
	cvt.s64.s32 	%rd196, %r147;
	add.s64 	%rd197, %rd196, %rd36;
	add.s64 	%rd198, %rd197, %rd74;
	shl.b64 	%rd199, %rd198, 2;
	add.s64 	%rd200, %rd1, %rd199;
	ld.global.f32 	%f86, [%rd200+256];
	add.f32 	%f87, %f151, %f86;
	st.global.f32 	[%rd200+256], %f87;
$L__BB7_114:
	setp.gt.s32 	%p42, %r6, %r20;
	@%p42 bra 	$L__BB7_116;
	ld.shared.u32 	%r148, [%r22+64];
	mul.lo.s32 	%r149, %r148, %r25;
	cvt.s64.s32 	%rd201, %r149;
	add.s64 	%rd202, %rd201, %rd36;
	add.s64 	%rd203, %rd202, %rd74;
	shl.b64 	%rd204, %rd203, 2;
	add.s64 	%rd205, %rd1, %rd204;
	ld.global.f32 	%f88, [%rd205+384];
	add.f32 	%f89, %f150, %f88;
	st.global.f32 	[%rd205+384], %f89;
$L__BB7_116:
	add.s32 	%r150, %r3, 24;
	setp.gt.s32 	%p43, %r150, %r21;
	@%p43 bra 	$L__BB7_125;
	setp.gt.s32 	%p44, %r104, %r20;
	@%p44 bra 	$L__BB7_119;
	ld.shared.u32 	%r153, [%r22+96];
	mad.lo.s32 	%r154, %r153, %r25, %r104;
	cvt.s64.s32 	%rd206, %r154;
	add.s64 	%rd207, %rd206, %rd74;
	shl.b64 	%rd208, %rd207, 2;
	add.s64 	%rd209, %rd1, %rd208;
	ld.global.f32 	%f90, [%rd209];
	add.f32 	%f91, %f149, %f90;
	st.global.f32 	[%rd209], %f91;
$L__BB7_119:
	setp.gt.s32 	%p45, %r4, %r20;
	@%p45 bra 	$L__BB7_121;
	ld.shared.u32 	%r155, [%r22+96];
	mul.lo.s32 	%r156, %r155, %r25;
	cvt.s64.s32 	%rd210, %r156;
	add.s64 	%rd211, %rd210, %rd36;
	add.s64 	%rd212, %rd211, %rd74;
	shl.b64 	%rd213, %rd212, 2;
	add.s64 	%rd214, %rd1, %rd213;
	ld.global.f32 	%f92, [%rd214+128];
	add.f32 	%f93, %f148, %f92;
	st.global.f32 	[%rd214+128], %f93;
$L__BB7_121:
	setp.gt.s32 	%p46, %r5, %r20;
	@%p46 bra 	$L__BB7_123;
	ld.shared.u32 	%r157, [%r22+96];
	mul.lo.s32 	%r158, %r157, %r25;
	cvt.s64.s32 	%rd215, %r158;
	add.s64 	%rd216, %rd215, %rd36;
	add.s64 	%rd217, %rd216, %rd74;
	shl.b64 	%rd218, %rd217, 2;
	add.s64 	%rd219, %rd1, %rd218;
	ld.global.f32 	%f94, [%rd219+256];
	add.f32 	%f95, %f147, %f94;
	st.global.f32 	[%rd219+256], %f95;
$L__BB7_123:
	setp.gt.s32 	%p47, %r6, %r20;
	@%p47 bra 	$L__BB7_125;
	ld.shared.u32 	%r159, [%r22+96];
	mul.lo.s32 	%r160, %r159, %r25;
	cvt.s64.s32 	%rd220, %r160;
	add.s64 	%rd221, %rd220, %rd36;
	add.s64 	%rd222, %rd221, %rd74;
	shl.b64 	%rd223, %rd222, 2;
	add.s64 	%rd224, %rd1, %rd223;
	ld.global.f32 	%f96, [%rd224+384];
	add.f32 	%f97, %f146, %f96;
	st.global.f32 	[%rd224+384], %f97;
$L__BB7_125:
	ret;

}
	// .globl	mul_mat_q40_40_8_true
.visible .entry mul_mat_q40_40_8_true(
	.param .u64 .ptr .align 1 mul_mat_q40_40_8_true_param_0,
	.param .u64 .ptr .align 1 mul_mat_q40_40_8_true_param_1,
	.param .u64 .ptr .align 1 mul_mat_q40_40_8_true_param_2,
	.param .u64 .ptr .align 1 mul_mat_q40_40_8_true_param_3,
	.param .u64 .ptr .align 1 mul_mat_q40_40_8_true_param_4,
	.param .u64 .ptr .align 1 mul_mat_q40_40_8_true_param_5,
	.param .u32 mul_mat_q40_40_8_true_param_6,
	.param .u32 mul_mat_q40_40_8_true_param_7,
	.param .u32 mul_mat_q40_40_8_true_param_8,
	.param .u32 mul_mat_q40_40_8_true_param_9,
	.param .u32 mul_mat_q40_40_8_true_param_10,
	.param .u32 mul_mat_q40_40_8_true_param_11,
	.param .u32 mul_mat_q40_40_8_true_param_12,
	.param .u32 mul_mat_q40_40_8_true_param_13,
	.param .u32 mul_mat_q40_40_8_true_param_14,
	.param .u32 mul_mat_q40_40_8_true_param_15,
	.param .u32 mul_mat_q40_40_8_true_param_16
)
.maxntid 256
.minnctapersm 1
{
	.reg .pred 	%p<105>;
	.reg .b16 	%rs<73>;
	.reg .b32 	%r<2958>;
	.reg .b32 	%f<1325>;
	.reg .b64 	%rd<599>;

	ld.param.u64 	%rd145, [mul_mat_q40_40_8_true_param_0];
	ld.param.u64 	%rd146, [mul_mat_q40_40_8_true_param_1];
	ld.param.u64 	%rd144, [mul_mat_q40_40_8_true_param_2];
	ld.param.u64 	%rd147, [mul_mat_q40_40_8_true_param_3];
	ld.param.u64 	%rd148, [mul_mat_q40_40_8_true_param_4];
	ld.param.u64 	%rd149, [mul_mat_q40_40_8_true_param_5];
	ld.param.u32 	%r114, [mul_mat_q40_40_8_true_param_6];
	ld.param.u32 	%r115, [mul_mat_q40_40_8_true_param_7];
	ld.param.u32 	%r116, [mul_mat_q40_40_8_true_param_8];
	ld.param.u32 	%r117, [mul_mat_q40_40_8_true_param_9];
	ld.param.u32 	%r118, [mul_mat_q40_40_8_true_param_10];
	ld.param.u32 	%r119, [mul_mat_q40_40_8_true_param_11];
	ld.param.u32 	%r120, [mul_mat_q40_40_8_true_param_12];
	ld.param.u32 	%r121, [mul_mat_q40_40_8_true_param_13];
	ld.param.u32 	%r122, [mul_mat_q40_40_8_true_param_14];
	ld.param.u32 	%r123, [mul_mat_q40_40_8_true_param_15];
	ld.param.u32 	%r124, [mul_mat_q40_40_8_true_param_16];
	cvta.to.global.u64 	%rd1, %rd148;
	cvta.to.global.u64 	%rd2, %rd145;
	cvta.to.global.u64 	%rd3, %rd146;
	cvta.to.global.u64 	%rd4, %rd149;
	cvta.to.global.u64 	%rd5, %rd147;
	add.s32 	%r125, %r116, 39;
	mul.hi.s32 	%r126, %r125, 1717986919;
	shr.u32 	%r127, %r126, 31;
	shr.s32 	%r128, %r126, 4;
	add.s32 	%r1, %r128, %r127;
	mov.u32 	%r2, %tid.y;
	shl.b32 	%r129, %r2, 5;
	mov.u32 	%r3, %tid.x;
	add.s32 	%r4, %r129, %r3;
	setp.gt.u32 	%p4, %r4, 39;
	shl.b32 	%r130, %r4, 2;
	mov.u32 	%r131, ids_dst_shared;
	add.s32 	%r5, %r131, %r130;
	@%p4 bra 	$L__BB8_2;
	st.shared.u32 	[%r5], %r4;
$L__BB8_2:
	bar.sync 	0;
	shr.s32 	%r132, %r114, 31;
	shr.u32 	%r133, %r132, 27;
	add.s32 	%r134, %r114, %r133;
	shr.s32 	%r135, %r134, 5;
	cvt.s64.s32 	%rd6, %r135;
	mov.u32 	%r6, %ctaid.x;
	cvt.u64.u32 	%rd150, %r6;
	cvt.s64.s32 	%rd7, %r121;
	cvt.s64.s32 	%rd8, %r1;
	add.s32 	%r136, %r115, 127;
	shr.s32 	%r137, %r136, 31;
	shr.u32 	%r138, %r137, 25;
	add.s32 	%r139, %r136, %r138;
	shr.s32 	%r140, %r139, 7;
	cvt.s64.s32 	%rd9, %r140;
	mul.lo.s64 	%rd151, %rd6, %rd150;
	mul.lo.s64 	%rd152, %rd151, %rd9;
	mul.lo.s64 	%rd153, %rd152, %rd8;
	mul.lo.s64 	%rd10, %rd153, %rd7;
	mov.u32 	%r141, %nctaid.x;
	cvt.u64.u32 	%rd11, %r141;
	and.b64  	%rd154, %rd10, -4294967296;
	setp.ne.s64 	%p5, %rd154, 0;
	@%p5 bra 	$L__BB8_4;
	cvt.u32.u64 	%r142, %rd11;
	cvt.u32.u64 	%r143, %rd10;
	div.u32 	%r144, %r143, %r142;
	cvt.u64.u32 	%rd582, %r144;
	bra.uni 	$L__BB8_5;
$L__BB8_4:
	div.s64 	%rd582, %rd10, %rd11;
$L__BB8_5:
	add.s32 	%r145, %r6, 1;
	cvt.u64.u32 	%rd155, %r145;
	mul.lo.s64 	%rd156, %rd6, %rd155;
	mul.lo.s64 	%rd157, %rd156, %rd9;
	mul.lo.s64 	%rd158, %rd157, %rd8;
	mul.lo.s64 	%rd15, %rd158, %rd7;
	and.b64  	%rd159, %rd15, -4294967296;
	setp.ne.s64 	%p6, %rd159, 0;
	@%p6 bra 	$L__BB8_7;
	cvt.u32.u64 	%r146, %rd11;
	cvt.u32.u64 	%r147, %rd15;
	div.u32 	%r148, %r147, %r146;
	cvt.u64.u32 	%rd583, %r148;
	bra.uni 	$L__BB8_8;
$L__BB8_7:
	div.s64 	%rd583, %rd15, %rd11;
$L__BB8_8:
	or.b64  	%rd160, %rd582, %rd6;
	and.b64  	%rd161, %rd160, -4294967296;
	setp.ne.s64 	%p7, %rd161, 0;
	@%p7 bra 	$L__BB8_10;
	cvt.u32.u64 	%r149, %rd6;
	cvt.u32.u64 	%r150, %rd582;
	rem.u32 	%r151, %r150, %r149;
	cvt.u64.u32 	%rd584, %r151;
	bra.uni 	$L__BB8_11;
$L__BB8_10:
	rem.s64 	%rd584, %rd582, %rd6;
$L__BB8_11:
	cvt.u32.u64 	%r152, %rd584;
	shr.s32 	%r153, %r152, 31;
	shr.u32 	%r154, %r153, 29;
	add.s32 	%r155, %r152, %r154;
	and.b32  	%r156, %r155, -8;
	sub.s32 	%r157, %r152, %r156;
	cvt.s64.s32 	%rd162, %r157;
	sub.s64 	%rd587, %rd582, %rd162;
	or.b64  	%rd163, %rd583, %rd6;
	and.b64  	%rd164, %rd163, -4294967296;
	setp.ne.s64 	%p8, %rd164, 0;
	@%p8 bra 	$L__BB8_13;
	cvt.u32.u64 	%r158, %rd6;
	cvt.u32.u64 	%r159, %rd583;
	rem.u32 	%r160, %r159, %r158;
	cvt.u64.u32 	%rd585, %r160;
	bra.uni 	$L__BB8_14;
$L__BB8_13:
	rem.s64 	%rd585, %rd583, %rd6;
$L__BB8_14:
	cvt.u32.u64 	%r161, %rd585;
	shr.s32 	%r162, %r161, 31;
	shr.u32 	%r163, %r162, 29;
	add.s32 	%r164, %r161, %r163;
	and.b32  	%r165, %r164, -8;
	sub.s32 	%r166, %r161, %r165;
	cvt.s64.s32 	%rd165, %r166;
	sub.s64 	%rd26, %rd583, %rd165;
	or.b64  	%rd166, %rd587, %rd6;
	and.b64  	%rd167, %rd166, -4294967296;
	setp.ne.s64 	%p9, %rd167, 0;
	@%p9 bra 	$L__BB8_16;
	cvt.u32.u64 	%r167, %rd6;
	cvt.u32.u64 	%r168, %rd587;
	rem.u32 	%r169, %r168, %r167;
	cvt.u64.u32 	%rd586, %r169;
	bra.uni 	$L__BB8_17;
$L__BB8_16:
	rem.s64 	%rd586, %rd587, %rd6;
$L__BB8_17:
	cvt.u32.u64 	%r170, %rd6;
	cvt.u32.u64 	%r2945, %rd586;
	sub.s64 	%rd169, %rd586, %rd587;
	add.s64 	%rd170, %rd169, %rd26;
	min.s64 	%rd171, %rd6, %rd170;
	cvt.u32.u64 	%r2953, %rd171;
	setp.lt.s64 	%p104, %rd587, %rd26;
	setp.ge.s64 	%p10, %rd587, %rd26;
	setp.ne.s32 	%p11, %r170, %r2953;
	mov.u32 	%r172, data_mul_mat_q;
	add.s32 	%r173, %r172, %r130;
	add.s32 	%r9, %r173, 160;
	or.pred  	%p12, %p10, %p11;
	@%p12 bra 	$L__BB8_85;
	mul.lo.s32 	%r174, %r121, %r1;
	cvt.s64.s32 	%rd172, %r174;
	mul.lo.s64 	%rd30, %rd172, %rd6;
	cvt.u64.u32 	%rd173, %r174;
	mul.lo.s64 	%rd31, %rd173, %rd6;
	mul.lo.s64 	%rd32, %rd8, %rd6;
	shr.u32 	%r175, %r3, 2;
	and.b32  	%r176, %r3, 3;
	cvt.u64.u32 	%rd33, %r175;
	shl.b32 	%r177, %r175, 3;
	or.b32  	%r10, %r177, %r176;
	shl.b32 	%r178, %r2, 2;
	shr.u32 	%r179, %r3, 3;
	add.s32 	%r11, %r179, %r178;
	cvt.s64.s32 	%rd34, %r118;
	shl.b32 	%r180, %r2, 4;
	and.b32  	%r181, %r3, 15;
	and.b32  	%r182, %r175, 252;
	mad.lo.s32 	%r183, %r2, 1216, %r182;
	mad.lo.s32 	%r184, %r181, 76, %r183;
	add.s32 	%r12, %r175, %r180;
	shl.b32 	%r185, %r3, 1;
	and.b32  	%r13, %r185, 6;
	cvt.u64.u32 	%rd35, %r4;
	mul.wide.u32 	%rd174, %r184, 4;
	cvt.u64.u32 	%rd175, %r172;
	cvta.shared.u64 	%rd176, %rd175;
	add.s64 	%rd177, %rd176, %rd174;
	add.s64 	%rd36, %rd177, 6304;
	add.s64 	%rd37, %rd177, 6336;
	add.s64 	%rd38, %rd177, 6368;
	add.s64 	%rd39, %rd177, 6400;
	mad.lo.s32 	%r187, %r12, 304, %r172;
	add.s32 	%r14, %r187, 6560;
	mad.lo.s32 	%r188, %r175, 28, %r10;
	shl.b32 	%r189, %r188, 2;
	add.s32 	%r190, %r172, %r189;
	add.s32 	%r15, %r190, 176;
	mad.lo.s32 	%r191, %r176, 288, %r172;
	add.s32 	%r16, %r191, 160;
	add.s64 	%rd40, %rd177, 6432;
	add.s64 	%rd41, %rd177, 6528;
	shl.b32 	%r192, %r3, 3;
	and.b32  	%r193, %r192, 24;
	add.s32 	%r17, %r131, %r193;
	or.b32  	%r18, %r13, 1;
	add.s32 	%r19, %r12, 8;
	or.b32  	%r20, %r13, 8;
	or.b32  	%r21, %r13, 9;
	or.b32  	%r22, %r13, 16;
	or.b32  	%r23, %r13, 17;
	or.b32  	%r24, %r13, 24;
	or.b32  	%r25, %r13, 25;
	or.b32  	%r26, %r13, 32;
	or.b32  	%r27, %r13, 33;
	mul.wide.u32 	%rd178, %r176, 4;
	add.s64 	%rd179, %rd178, %rd2;
	add.s64 	%rd42, %rd179, 4;
	cvta.to.global.u64 	%rd43, %rd144;
$L__BB8_19:
	cvt.s64.s32 	%rd45, %rd587;
	or.b64  	%rd180, %rd45, %rd30;
	and.b64  	%rd181, %rd180, -4294967296;
	setp.ne.s64 	%p13, %rd181, 0;
	@%p13 bra 	$L__BB8_21;
	cvt.u32.u64 	%r195, %rd30;
	cvt.u32.u64 	%r196, %rd45;
	div.u32 	%r197, %r196, %r195;
	cvt.u64.u32 	%rd588, %r197;
	bra.uni 	$L__BB8_22;
$L__BB8_21:
	div.s64 	%rd588, %rd45, %rd30;
$L__BB8_22:
	cvt.u32.u64 	%r29, %rd588;
	mul.lo.s64 	%rd182, %rd31, %rd588;
	sub.s64 	%rd49, %rd587, %rd182;
	cvt.s64.s32 	%rd50, %rd49;
	or.b64  	%rd183, %rd50, %rd32;
	and.b64  	%rd184, %rd183, -4294967296;
	setp.ne.s64 	%p14, %rd184, 0;
	@%p14 bra 	$L__BB8_24;
	cvt.u32.u64 	%r198, %rd32;
	cvt.u32.u64 	%r199, %rd50;
	div.u32 	%r200, %r199, %r198;
	cvt.u64.u32 	%rd589, %r200;
	bra.uni 	$L__BB8_25;
$L__BB8_24:
	div.s64 	%rd589, %rd50, %rd32;
$L__BB8_25:
	cvt.u32.u64 	%r30, %rd589;
	cvt.u64.u32 	%rd185, %r1;
	mul.lo.s64 	%rd186, %rd185, %rd6;
	mul.lo.s64 	%rd187, %rd186, %rd589;
	sub.s64 	%rd188, %rd49, %rd187;
	cvt.s64.s32 	%rd54, %rd188;
	or.b64  	%rd189, %rd54, %rd6;
	and.b64  	%rd190, %rd189, -4294967296;
	setp.ne.s64 	%p15, %rd190, 0;
	@%p15 bra 	$L__BB8_27;
	cvt.u32.u64 	%r202, %rd54;
	div.u32 	%r203, %r202, %r170;
	cvt.u64.u32 	%rd590, %r203;
	bra.uni 	$L__BB8_28;
$L__BB8_27:
	div.s64 	%rd590, %rd54, %rd6;
$L__BB8_28:
	setp.eq.s64 	%p16, %rd144, 0;
	cvt.u32.u64 	%r31, %rd590;
	mul.lo.s32 	%r2948, %r123, %r30;
	mul.lo.s32 	%r205, %r124, %r30;
	mul.lo.s32 	%r33, %r31, 40;
	mad.lo.s32 	%r2949, %r33, %r119, %r205;
	mov.b32 	%r2946, 0;
	mov.u32 	%r2947, %r116;
	@%p16 bra 	$L__BB8_37;
	shl.b64 	%rd191, %rd589, 32;
	shr.s64 	%rd192, %rd191, 30;
	add.s64 	%rd193, %rd5, %rd192;
	ld.global.nc.u32 	%r2946, [%rd193];
	add.s64 	%rd194, %rd191, 4294967296;
	shr.s64 	%rd195, %rd194, 30;
	add.s64 	%rd196, %rd5, %rd195;
	ld.global.nc.u32 	%r206, [%rd196];
	sub.s32 	%r2947, %r206, %r2946;
	setp.lt.s32 	%p17, %r33, %r2947;
	@%p17 bra 	$L__BB8_34;
	add.s64 	%rd58, %rd587, %rd6;
	or.b64  	%rd197, %rd58, %rd6;
	and.b64  	%rd198, %rd197, -4294967296;
	setp.ne.s64 	%p18, %rd198, 0;
	@%p18 bra 	$L__BB8_32;
	cvt.u32.u64 	%r208, %rd58;
	rem.u32 	%r209, %r208, %r170;
	cvt.u64.u32 	%rd591, %r209;
	bra.uni 	$L__BB8_33;
$L__BB8_32:
	rem.s64 	%rd591, %rd58, %rd6;
$L__BB8_33:
	sub.s64 	%rd587, %rd58, %rd591;
	sub.s64 	%rd199, %rd26, %rd587;
	min.s64 	%rd594, %rd6, %rd199;
	bra.uni 	$L__BB8_84;
$L__BB8_34:
	setp.gt.u32 	%p19, %r4, 39;
	bar.sync 	0;
	@%p19 bra 	$L__BB8_36;
	add.s32 	%r210, %r33, %r4;
	add.s32 	%r211, %r210, %r2946;
	mul.wide.s32 	%rd200, %r211, 4;
	add.s64 	%rd201, %rd43, %rd200;
	ld.global.nc.u32 	%r212, [%rd201];
	st.shared.u32 	[%r5], %r212;
$L__BB8_36:
	bar.sync 	0;
	mov.b32 	%r2948, 0;
	mov.u32 	%r2949, %r2948;
$L__BB8_37:
	add.s32 	%r215, %r2946, %r33;
	mad.lo.s32 	%r216, %r215, 36, %r2948;
	shl.b32 	%r217, %r29, 7;
	add.s32 	%r218, %r2949, %r217;
	not.b32 	%r219, %r217;
	add.s32 	%r41, %r115, %r219;
	mad.lo.s32 	%r42, %r31, -40, %r2947;
	div.s32 	%r220, %r30, %r120;
	mul.lo.s32 	%r43, %r220, %r122;
	mul.lo.s32 	%r44, %r217, %r117;
	cvt.s64.s32 	%rd64, %r216;
	cvt.s64.s32 	%rd65, %r218;
	setp.ge.s32 	%p20, %r2945, %r170;
	mov.f32 	%f1265, 0f00000000;
	mov.f32 	%f1266, %f1265;
	mov.f32 	%f1267, %f1265;
	mov.f32 	%f1268, %f1265;
	mov.f32 	%f1269, %f1265;
	mov.f32 	%f1270, %f1265;
	mov.f32 	%f1271, %f1265;
	mov.f32 	%f1272, %f1265;
	mov.f32 	%f1273, %f1265;
	mov.f32 	%f1274, %f1265;
	mov.f32 	%f1275, %f1265;
	mov.f32 	%f1276, %f1265;
	mov.f32 	%f1277, %f1265;
	mov.f32 	%f1278, %f1265;
	mov.f32 	%f1279, %f1265;
	mov.f32 	%f1280, %f1265;
	mov.f32 	%f1281, %f1265;
	mov.f32 	%f1282, %f1265;
	mov.f32 	%f1283, %f1265;
	mov.f32 	%f1284, %f1265;
	@%p20 bra 	$L__BB8_40;
	and.b32  	%r221, %r3, 7;
	cvt.u64.u32 	%rd202, %r221;
	min.s32 	%r222, %r2, %r41;
	mul.lo.s32 	%r223, %r222, %r117;
	cvt.s64.s32 	%rd203, %r223;
	mad.lo.s32 	%r224, %r222, 76, %r10;
	shl.b32 	%r225, %r224, 2;
	add.s32 	%r227, %r172, 6304;
	add.s32 	%r45, %r227, %r225;
	add.s32 	%r228, %r2, 8;
	min.s32 	%r229, %r228, %r41;
	mul.lo.s32 	%r230, %r229, %r117;
	cvt.s64.s32 	%rd204, %r230;
	mad.lo.s32 	%r231, %r229, 76, %r10;
	shl.b32 	%r232, %r231, 2;
	add.s32 	%r46, %r227, %r232;
	add.s32 	%r233, %r2, 16;
	min.s32 	%r234, %r233, %r41;
	mul.lo.s32 	%r235, %r234, %r117;
	cvt.s64.s32 	%rd205, %r235;
	mad.lo.s32 	%r236, %r234, 76, %r10;
	shl.b32 	%r237, %r236, 2;
	add.s32 	%r47, %r227, %r237;
	add.s32 	%r238, %r2, 24;
	min.s32 	%r239, %r238, %r41;
	mul.lo.s32 	%r240, %r239, %r117;
	cvt.s64.s32 	%rd206, %r240;
	mad.lo.s32 	%r241, %r239, 76, %r10;
	shl.b32 	%r242, %r241, 2;
	add.s32 	%r48, %r227, %r242;
	add.s32 	%r243, %r2, 32;
	min.s32 	%r244, %r243, %r41;
	mul.lo.s32 	%r245, %r244, %r117;
	cvt.s64.s32 	%rd207, %r245;
	mad.lo.s32 	%r246, %r244, 76, %r10;
	shl.b32 	%r247, %r246, 2;
	add.s32 	%r49, %r227, %r247;
	add.s32 	%r248, %r2, 40;
	min.s32 	%r249, %r248, %r41;
	mul.lo.s32 	%r250, %r249, %r117;
	cvt.s64.s32 	%rd208, %r250;
	mad.lo.s32 	%r251, %r249, 76, %r10;
	shl.b32 	%r252, %r251, 2;
	add.s32 	%r50, %r227, %r252;
	add.s32 	%r253, %r2, 48;
	min.s32 	%r254, %r253, %r41;
	mul.lo.s32 	%r255, %r254, %r117;
	cvt.s64.s32 	%rd209, %r255;
	mad.lo.s32 	%r256, %r254, 76, %r10;
	shl.b32 	%r257, %r256, 2;
	add.s32 	%r51, %r227, %r257;
	add.s32 	%r258, %r2, 56;
	min.s32 	%r259, %r258, %r41;
	mul.lo.s32 	%r260, %r259, %r117;
	cvt.s64.s32 	%rd210, %r260;
	mad.lo.s32 	%r261, %r259, 76, %r10;
	shl.b32 	%r262, %r261, 2;
	add.s32 	%r52, %r227, %r262;
	add.s32 	%r263, %r2, 64;
	min.s32 	%r264, %r263, %r41;
	mul.lo.s32 	%r265, %r264, %r117;
	cvt.s64.s32 	%rd211, %r265;
	mad.lo.s32 	%r266, %r264, 76, %r10;
	shl.b32 	%r267, %r266, 2;
	add.s32 	%r53, %r227, %r267;
	add.s32 	%r268, %r2, 72;
	min.s32 	%r269, %r268, %r41;
	mul.lo.s32 	%r270, %r269, %r117;
	cvt.s64.s32 	%rd212, %r270;
	mad.lo.s32 	%r271, %r269, 76, %r10;
	shl.b32 	%r272, %r271, 2;
	add.s32 	%r54, %r227, %r272;
	add.s32 	%r273, %r2, 80;
	min.s32 	%r274, %r273, %r41;
	mul.lo.s32 	%r275, %r274, %r117;
	cvt.s64.s32 	%rd213, %r275;
	mad.lo.s32 	%r276, %r274, 76, %r10;
	shl.b32 	%r277, %r276, 2;
	add.s32 	%r55, %r227, %r277;
	add.s32 	%r278, %r2, 88;
	min.s32 	%r279, %r278, %r41;
	mul.lo.s32 	%r280, %r279, %r117;
	cvt.s64.s32 	%rd214, %r280;
	mad.lo.s32 	%r281, %r279, 76, %r10;
	shl.b32 	%r282, %r281, 2;
	add.s32 	%r56, %r227, %r282;
	add.s32 	%r283, %r2, 96;
	min.s32 	%r284, %r283, %r41;
	mul.lo.s32 	%r285, %r284, %r117;
	cvt.s64.s32 	%rd215, %r285;
	mad.lo.s32 	%r286, %r284, 76, %r10;
	shl.b32 	%r287, %r286, 2;
	add.s32 	%r57, %r227, %r287;
	add.s32 	%r288, %r2, 104;
	min.s32 	%r289, %r288, %r41;
	mul.lo.s32 	%r290, %r289, %r117;
	cvt.s64.s32 	%rd216, %r290;
	mad.lo.s32 	%r291, %r289, 76, %r10;
	shl.b32 	%r292, %r291, 2;
	add.s32 	%r58, %r227, %r292;
	add.s32 	%r293, %r2, 112;
	min.s32 	%r294, %r293, %r41;
	mul.lo.s32 	%r295, %r294, %r117;
	cvt.s64.s32 	%rd217, %r295;
	mad.lo.s32 	%r296, %r294, 76, %r10;
	shl.b32 	%r297, %r296, 2;
	add.s32 	%r59, %r227, %r297;
	add.s32 	%r298, %r2, 120;
	min.s32 	%r299, %r298, %r41;
	mul.lo.s32 	%r300, %r299, %r117;
	cvt.s64.s32 	%rd218, %r300;
	mad.lo.s32 	%r301, %r299, 76, %r10;
	shl.b32 	%r302, %r301, 2;
	add.s32 	%r60, %r227, %r302;
	min.s32 	%r303, %r11, %r41;
	mul.lo.s32 	%r304, %r303, %r117;
	cvt.s64.s32 	%rd219, %r304;
	mad.lo.s32 	%r305, %r303, 76, %r221;
	shl.b32 	%r306, %r305, 2;
	add.s32 	%r307, %r172, 6560;
	add.s32 	%r61, %r307, %r306;
	add.s32 	%r308, %r11, 32;
	min.s32 	%r309, %r308, %r41;
	mul.lo.s32 	%r310, %r309, %r117;
	cvt.s64.s32 	%rd220, %r310;
	mad.lo.s32 	%r311, %r309, 76, %r221;
	shl.b32 	%r312, %r311, 2;
	add.s32 	%r62, %r307, %r312;
	add.s32 	%r313, %r11, 64;
	min.s32 	%r314, %r313, %r41;
	mul.lo.s32 	%r315, %r314, %r117;
	cvt.s64.s32 	%rd221, %r315;
	mad.lo.s32 	%r316, %r314, 76, %r221;
	shl.b32 	%r317, %r316, 2;
	add.s32 	%r63, %r307, %r317;
	add.s32 	%r318, %r11, 96;
	min.s32 	%r319, %r318, %r41;
	mad.lo.s32 	%r320, %r319, 76, %r221;
	shl.b32 	%r321, %r320, 2;
	add.s32 	%r64, %r307, %r321;
	mul.lo.s32 	%r322, %r117, %r319;
	cvt.s64.s32 	%rd222, %r322;
	add.s64 	%rd66, %rd202, %rd222;
	add.s32 	%r323, %r2945, %r44;
	add.s32 	%r2950, %r323, %r43;
	add.s64 	%rd67, %rd202, %rd221;
	add.s64 	%rd68, %rd202, %rd220;
	add.s64 	%rd69, %rd202, %rd219;
	add.s64 	%rd70, %rd33, %rd203;
	add.s64 	%rd71, %rd33, %rd218;
	add.s64 	%rd72, %rd33, %rd204;
	add.s64 	%rd73, %rd33, %rd217;
	add.s64 	%rd74, %rd33, %rd205;
	add.s64 	%rd75, %rd33, %rd216;
	add.s64 	%rd76, %rd33, %rd206;
	add.s64 	%rd77, %rd33, %rd215;
	add.s64 	%rd78, %rd33, %rd207;
	add.s64 	%rd79, %rd33, %rd214;
	add.s64 	%rd80, %rd33, %rd208;
	add.s64 	%rd81, %rd33, %rd213;
	add.s64 	%rd82, %rd33, %rd209;
	add.s64 	%rd83, %rd33, %rd212;
	add.s64 	%rd84, %rd33, %rd210;
	add.s64 	%rd85, %rd33, %rd211;
	shl.b64 	%rd223, %rd64, 2;
	add.s64 	%rd86, %rd3, %rd223;
	mov.f32 	%f1265, 0f00000000;
$L__BB8_39:
	cvt.s64.s32 	%rd232, %r2945;
	mul.lo.s64 	%rd233, %rd232, %rd34;
	cvt.s64.s32 	%rd234, %r2950;
	add.s64 	%rd235, %rd66, %rd234;
	mad.lo.s64 	%rd236, %rd235, 18, %rd2;
	add.s64 	%rd237, %rd67, %rd234;
	mad.lo.s64 	%rd238, %rd237, 18, %rd2;
	add.s64 	%rd239, %rd68, %rd234;
	mad.lo.s64 	%rd240, %rd239, 18, %rd2;
	add.s64 	%rd241, %rd69, %rd234;
	mad.lo.s64 	%rd242, %rd241, 18, %rd2;
	add.s64 	%rd243, %rd70, %rd234;
	mad.lo.s64 	%rd244, %rd243, 18, %rd42;
	add.s64 	%rd245, %rd71, %rd234;
	mad.lo.s64 	%rd246, %rd245, 18, %rd42;
	add.s64 	%rd247, %rd72, %rd234;
	mad.lo.s64 	%rd248, %rd247, 18, %rd42;
	add.s64 	%rd249, %rd73, %rd234;
	mad.lo.s64 	%rd250, %rd249, 18, %rd42;
	add.s64 	%rd251, %rd74, %rd234;
	mad.lo.s64 	%rd252, %rd251, 18, %rd42;
	add.s64 	%rd253, %rd75, %rd234;
	mad.lo.s64 	%rd254, %rd253, 18, %rd42;
	add.s64 	%rd255, %rd76, %rd234;
	mad.lo.s64 	%rd256, %rd255, 18, %rd42;
	add.s64 	%rd257, %rd77, %rd234;
	mad.lo.s64 	%rd258, %rd257, 18, %rd42;
	add.s64 	%rd259, %rd78, %rd234;
	mad.lo.s64 	%rd260, %rd259, 18, %rd42;
	add.s64 	%rd261, %rd79, %rd234;
	mad.lo.s64 	%rd262, %rd261, 18, %rd42;
	add.s64 	%rd263, %rd80, %rd234;
	mad.lo.s64 	%rd264, %rd263, 18, %rd42;
	add.s64 	%rd265, %rd81, %rd234;
	mad.lo.s64 	%rd266, %rd265, 18, %rd42;
	add.s64 	%rd267, %rd82, %rd234;
	mad.lo.s64 	%rd268, %rd267, 18, %rd42;
	add.s64 	%rd269, %rd83, %rd234;
	mad.lo.s64 	%rd270, %rd269, 18, %rd42;
	add.s64 	%rd271, %rd84, %rd234;
	mad.lo.s64 	%rd272, %rd271, 18, %rd42;
	add.s64 	%rd273, %rd85, %rd234;
	mad.lo.s64 	%rd274, %rd273, 18, %rd42;
	ld.global.nc.u16 	%rs5, [%rd244+-2];
	cvt.u32.u16 	%r1125, %rs5;
	ld.global.nc.u16 	%rs6, [%rd244];
	cvt.u32.u16 	%r1126, %rs6;
	shl.b32 	%r1127, %r1126, 16;
	or.b32  	%r1128, %r1127, %r1125;
	and.b32  	%r326, %r1128, 252645135;
	add.s32 	%r1129, %r326, 2021161080;
	xor.b32  	%r1130, %r1129, -2139062144;
	xor.b32  	%r1131, %r326, 134744072;
	xor.b32  	%r1132, %r1129, %r1128;
	and.b32  	%r324, %r1132, %r1131;
	// begin inline asm
	prmt.b32 %r324, %r324, 0, 0xba98;
	// end inline asm
	// begin inline asm
	prmt.b32 %r326, %r326, 0, 0xba98;
	// end inline asm
	xor.b32  	%r1133, %r326, 2139062143;
	not.b32 	%r1134, %r324;
	and.b32  	%r1135, %r1130, %r1134;
	and.b32  	%r1136, %r1133, %r324;
	or.b32  	%r1137, %r1135, %r1136;
	st.shared.u32 	[%r45], %r1137;
	shr.u32 	%r1138, %r1128, 4;
	and.b32  	%r330, %r1138, 252645135;
	add.s32 	%r1139, %r330, 2021161080;
	xor.b32  	%r1140, %r1139, -2139062144;
	xor.b32  	%r1141, %r330, 134744072;
	xor.b32  	%r1142, %r1139, %r1138;
	and.b32  	%r328, %r1142, %r1141;
	// begin inline asm
	prmt.b32 %r328, %r328, 0, 0xba98;
	// end inline asm
	// begin inline asm
	prmt.b32 %r330, %r330, 0, 0xba98;
	// end inline asm
	xor.b32  	%r1143, %r330, 2139062143;
	not.b32 	%r1144, %r328;
	and.b32  	%r1145, %r1140, %r1144;
	and.b32  	%r1146, %r1143, %r328;
	or.b32  	%r1147, %r1145, %r1146;
	st.shared.u32 	[%r45+16], %r1147;
	ld.global.nc.u16 	%rs7, [%rd248+-2];
	cvt.u32.u16 	%r1148, %rs7;
	ld.global.nc.u16 	%rs8, [%rd248];
	cvt.u32.u16 	%r1149, %rs8;
	shl.b32 	%r1150, %r1149, 16;
	or.b32  	%r1151, %r1150, %r1148;
	and.b32  	%r334, %r1151, 252645135;
	add.s32 	%r1152, %r334, 2021161080;
	xor.b32  	%r1153, %r1152, -2139062144;
	xor.b32  	%r1154, %r334, 134744072;
	xor.b32  	%r1155, %r1152, %r1151;
	and.b32  	%r332, %r1155, %r1154;
	// begin inline asm
	prmt.b32 %r332, %r332, 0, 0xba98;
	// end inline asm
	// begin inline asm
	prmt.b32 %r334, %r334, 0, 0xba98;
	// end inline asm
	xor.b32  	%r1156, %r334, 2139062143;
	not.b32 	%r1157, %r332;
	and.b32  	%r1158, %r1153, %r1157;
	and.b32  	%r1159, %r1156, %r332;
	or.b32  	%r1160, %r1158, %r1159;
	st.shared.u32 	[%r46], %r1160;
	shr.u32 	%r1161, %r1151, 4;
	and.b32  	%r338, %r1161, 252645135;
	add.s32 	%r1162, %r338, 2021161080;
	xor.b32  	%r1163, %r1162, -2139062144;
	xor.b32  	%r1164, %r338, 134744072;
	xor.b32  	%r1165, %r1162, %r1161;
	and.b32  	%r336, %r1165, %r1164;
	// begin inline asm
	prmt.b32 %r336, %r336, 0, 0xba98;
	// end inline asm
	// begin inline asm
	prmt.b32 %r338, %r338, 0, 0xba98;
	// end inline asm
	xor.b32  	%r1166, %r338, 2139062143;
	not.b32 	%r1167, %r336;
	and.b32  	%r1168, %r1163, %r1167;
	and.b32  	%r1169, %r1166, %r336;
	or.b32  	%r1170, %r1168, %r1169;
	st.shared.u32 	[%r46+16], %r1170;
	ld.global.nc.u16 	%rs9, [%rd252+-2];
	cvt.u32.u16 	%r1171, %rs9;
	ld.global.nc.u16 	%rs10, [%rd252];
	cvt.u32.u16 	%r1172, %rs10;
	shl.b32 	%r1173, %r1172, 16;
	or.b32  	%r1174, %r1173, %r1171;
	and.b32  	%r342, %r1174, 252645135;
	add.s32 	%r1175, %r342, 2021161080;
	xor.b32  	%r1176, %r1175, -2139062144;
	xor.b32  	%r1177, %r342, 134744072;
	xor.b32  	%r1178, %r1175, %r1174;
	and.b32  	%r340, %r1178, %r1177;
	// begin inline asm
	prmt.b32 %r340, %r340, 0, 0xba98;
	// end inline asm
	// begin inline asm
	prmt.b32 %r342, %r342, 0, 0xba98;
	// end inline asm
	xor.b32  	%r1179, %r342, 2139062143;
	not.b32 	%r1180, %r340;
	and.b32  	%r1181, %r1176, %r1180;
	and.b32  	%r1182, %r1179, %r340;
	or.b32  	%r1183, %r1181, %r1182;
	st.shared.u32 	[%r47], %r1183;
	shr.u32 	%r1184, %r1174, 4;
	and.b32  	%r346, %r1184, 252645135;
	add.s32 	%r1185, %r346, 2021161080;
	xor.b32  	%r1186, %r1185, -2139062144;
	xor.b32  	%r1187, %r346, 134744072;
	xor.b32  	%r1188, %r1185, %r1184;
	and.b32  	%r344, %r1188, %r1187;
	// begin inline asm
	prmt.b32 %r344, %r344, 0, 0xba98;
	// end inline asm
	// begin inline asm
	prmt.b32 %r346, %r346, 0, 0xba98;
	// end inline asm
	xor.b32  	%r1189, %r346, 2139062143;
	not.b32 	%r1190, %r344;
	and.b32  	%r1191, %r1186, %r1190;
	and.b32  	%r1192, %r1189, %r344;
	or.b32  	%r1193, %r1191, %r1192;
	st.shared.u32 	[%r47+16], %r1193;
	ld.global.nc.u16 	%rs11, [%rd256+-2];
	cvt.u32.u16 	%r1194, %rs11;
	ld.global.nc.u16 	%rs12, [%rd256];
	cvt.u32.u16 	%r1195, %rs12;
	shl.b32 	%r1196, %r1195, 16;
	or.b32  	%r1197, %r1196, %r1194;
	and.b32  	%r350, %r1197, 252645135;
	add.s32 	%r1198, %r350, 2021161080;
	xor.b32  	%r1199, %r1198, -2139062144;
	xor.b32  	%r1200, %r350, 134744072;
	xor.b32  	%r1201, %r1198, %r1197;
	and.b32  	%r348, %r1201, %r1200;
	// begin inline asm
	prmt.b32 %r348, %r348, 0, 0xba98;
	// end inline asm
	// begin inline asm
	prmt.b32 %r350, %r350, 0, 0xba98;
	// end inline asm
	xor.b32  	%r1202, %r350, 2139062143;
	not.b32 	%r1203, %r348;
	and.b32  	%r1204, %r1199, %r1203;
	and.b32  	%r1205, %r1202, %r348;
	or.b32  	%r1206, %r1204, %r1205;
	st.shared.u32 	[%r48], %r1206;
	shr.u32 	%r1207, %r1197, 4;
	and.b32  	%r354, %r1207, 252645135;
	add.s32 	%r1208, %r354, 2021161080;
	xor.b32  	%r1209, %r1208, -2139062144;
	xor.b32  	%r1210, %r354, 134744072;
	xor.b32  	%r1211, %r1208, %r1207;
	and.b32  	%r352, %r1211, %r1210;
	// begin inline asm
	prmt.b32 %r352, %r352, 0, 0xba98;
	// end inline asm
	// begin inline asm
	prmt.b32 %r354, %r354, 0, 0xba98;
	// end inline asm
	xor.b32  	%r1212, %r354, 2139062143;
	not.b32 	%r1213, %r352;
	and.b32  	%r1214, %r1209, %r1213;
	and.b32  	%r1215, %r1212, %r352;
	or.b32  	%r1216, %r1214, %r1215;
	st.shared.u32 	[%r48+16], %r1216;
	ld.global.nc.u16 	%rs13, [%rd260+-2];
	cvt.u32.u16 	%r1217, %rs13;
	ld.global.nc.u16 	%rs14, [%rd260];
	cvt.u32.u16 	%r1218, %rs14;
	shl.b32 	%r1219, %r1218, 16;
	or.b32  	%r1220, %r1219, %r1217;
	and.b32  	%r358, %r1220, 252645135;
	add.s32 	%r1221, %r358, 2021161080;
	xor.b32  	%r1222, %r1221, -2139062144;
	xor.b32  	%r1223, %r358, 134744072;
	xor.b32  	%r1224, %r1221, %r1220;
	and.b32  	%r356, %r1224, %r1223;
	// begin inline asm
	prmt.b32 %r356, %r356, 0, 0xba98;
	// end inline asm
	// begin inline asm
	prmt.b32 %r358, %r358, 0, 0xba98;
	// end inline asm
	xor.b32  	%r1225, %r358, 2139062143;
	not.b32 	%r1226, %r356;
	and.b32  	%r1227, %r1222, %r1226;
	and.b32  	%r1228, %r1225, %r356;
	or.b32  	%r1229, %r1227, %r1228;
	st.shared.u32 	[%r49], %r1229;
	shr.u32 	%r1230, %r1220, 4;
	and.b32  	%r362, %r1230, 252645135;
	add.s32 	%r1231, %r362, 2021161080;
	xor.b32  	%r1232, %r1231, -2139062144;
	xor.b32  	%r1233, %r362, 134744072;
	xor.b32  	%r1234, %r1231, %r1230;
	and.b32  	%r360, %r1234, %r1233;
	// begin inline asm
	prmt.b32 %r360, %r360, 0, 0xba98;
	// end inline asm
	// begin inline asm
	prmt.b32 %r362, %r362, 0, 0xba98;
	// end inline asm
	xor.b32  	%r1235, %r362, 2139062143;
	not.b32 	%r1236, %r360;
	and.b32  	%r1237, %r1232, %r1236;
	and.b32  	%r1238, %r1235, %r360;
	or.b32  	%r1239, %r1237, %r1238;
	st.shared.u32 	[%r49+16], %r1239;
	ld.global.nc.u16 	%rs15, [%rd264+-2];
	cvt.u32.u16 	%r1240, %rs15;
	ld.global.nc.u16 	%rs16, [%rd264];
	cvt.u32.u16 	%r1241, %rs16;
	shl.b32 	%r1242, %r1241, 16;
	or.b32  	%r1243, %r1242, %r1240;
	and.b32  	%r366, %r1243, 252645135;
	add.s32 	%r1244, %r366, 2021161080;
	xor.b32  	%r1245, %r1244, -2139062144;
	xor.b32  	%r1246, %r366, 134744072;
	xor.b32  	%r1247, %r1244, %r1243;
	and.b32  	%r364, %r1247, %r1246;
	// begin inline asm
	prmt.b32 %r364, %r364, 0, 0xba98;
	// end inline asm
	// begin inline asm
	prmt.b32 %r366, %r366, 0, 0xba98;
	// end inline asm
	xor.b32  	%r1248, %r366, 2139062143;
	not.b32 	%r1249, %r364;
	and.b32  	%r1250, %r1245, %r1249;
	and.b32  	%r1251, %r1248, %r364;
	or.b32  	%r1252, %r1250, %r1251;
	st.shared.u32 	[%r50], %r1252;
	shr.u32 	%r1253, %r1243, 4;
	and.b32  	%r370, %r1253, 252645135;
	add.s32 	%r1254, %r370, 2021161080;
	xor.b32  	%r1255, %r1254, -2139062144;
	xor.b32  	%r1256, %r370, 134744072;
	xor.b32  	%r1257, %r1254, %r1253;
	and.b32  	%r368, %r1257, %r1256;
	// begin inline asm
	prmt.b32 %r368, %r368, 0, 0xba98;
	// end inline asm
	// begin inline asm
	prmt.b32 %r370, %r370, 0, 0xba98;
	// end inline asm
	xor.b32  	%r1258, %r370, 2139062143;
	not.b32 	%r1259, %r368;
	and.b32  	%r1260, %r1255, %r1259;
	and.b32  	%r1261, %r1258, %r368;
	or.b32  	%r1262, %r1260, %r1261;
	st.shared.u32 	[%r50+16], %r1262;
	ld.global.nc.u16 	%rs17, [%rd268+-2];
	cvt.u32.u16 	%r1263, %rs17;
	ld.global.nc.u16 	%rs18, [%rd268];
	cvt.u32.u16 	%r1264, %rs18;
	shl.b32 	%r1265, %r1264, 16;
	or.b32  	%r1266, %r1265, %r1263;
	and.b32  	%r374, %r1266, 252645135;
	add.s32 	%r1267, %r374, 2021161080;
	xor.b32  	%r1268, %r1267, -2139062144;
	xor.b32  	%r1269, %r374, 134744072;
	xor.b32  	%r1270, %r1267, %r1266;
	and.b32  	%r372, %r1270, %r1269;
	// begin inline asm
	prmt.b32 %r372, %r372, 0, 0xba98;
	// end inline asm
	// begin inline asm
	prmt.b32 %r374, %r374, 0, 0xba98;
	// end inline asm
	xor.b32  	%r1271, %r374, 2139062143;
	not.b32 	%r1272, %r372;
	and.b32  	%r1273, %r1268, %r1272;
	and.b32  	%r1274, %r1271, %r372;
	or.b32  	%r1275, %r1273, %r1274;
	st.shared.u32 	[%r51], %r1275;
	shr.u32 	%r1276, %r1266, 4;
	and.b32  	%r378, %r1276, 252645135;
	add.s32 	%r1277, %r378, 2021161080;
	xor.b32  	%r1278, %r1277, -2139062144;
	xor.b32  	%r1279, %r378, 134744072;
	xor.b32  	%r1280, %r1277, %r1276;
	and.b32  	%r376, %r1280, %r1279;
	// begin inline asm
	prmt.b32 %r376, %r376, 0, 0xba98;
	// end inline asm
	// begin inline asm
	prmt.b32 %r378, %r378, 0, 0xba98;
	// end inline asm
	xor.b32  	%r1281, %r378, 2139062143;
	not.b32 	%r1282, %r376;
	and.b32  	%r1283, %r1278, %r1282;
	and.b32  	%r1284, %r1281, %r376;
	or.b32  	%r1285, %r1283, %r1284;
	st.shared.u32 	[%r51+16], %r1285;
	ld.global.nc.u16 	%rs19, [%rd272+-2];
	cvt.u32.u16 	%r1286, %rs19;
	ld.global.nc.u16 	%rs20, [%rd272];
	cvt.u32.u16 	%r1287, %rs20;
	shl.b32 	%r1288, %r1287, 16;
	or.b32  	%r1289, %r1288, %r1286;
	and.b32  	%r382, %r1289, 252645135;
	add.s32 	%r1290, %r382, 2021161080;
	xor.b32  	%r1291, %r1290, -2139062144;
	xor.b32  	%r1292, %r382, 134744072;
	xor.b32  	%r1293, %r1290, %r1289;
	and.b32  	%r380, %r1293, %r1292;
	// begin inline asm
	prmt.b32 %r380, %r380, 0, 0xba98;
	// end inline asm
	// begin inline asm
	prmt.b32 %r382, %r382, 0, 0xba98;
	// end inline asm
	xor.b32  	%r1294, %r382, 2139062143;
	not.b32 	%r1295, %r380;
	and.b32  	%r1296, %r1291, %r1295;
	and.b32  	%r1297, %r1294, %r380;
	or.b32  	%r1298, %r1296, %r1297;
	st.shared.u32 	[%r52], %r1298;
	shr.u32 	%r1299, %r1289, 4;
	and.b32  	%r386, %r1299, 252645135;
	add.s32 	%r1300, %r386, 2021161080;
	xor.b32  	%r1301, %r1300, -2139062144;
	xor.b32  	%r1302, %r386, 134744072;
	xor.b32  	%r1303, %r1300, %r1299;
	and.b32  	%r384, %r1303, %r1302;
	// begin inline asm
	prmt.b32 %r384, %r384, 0, 0xba98;
	// end inline asm
	// begin inline asm
	prmt.b32 %r386, %r386, 0, 0xba98;
	// end inline asm
	xor.b32  	%r1304, %r386, 2139062143;
	not.b32 	%r1305, %r384;
	and.b32  	%r1306, %r1301, %r1305;
	and.b32  	%r1307, %r1304, %r384;
	or.b32  	%r1308, %r1306, %r1307;
	st.shared.u32 	[%r52+16], %r1308;
	ld.global.nc.u16 	%rs21, [%rd274+-2];
	cvt.u32.u16 	%r1309, %rs21;
	ld.global.nc.u16 	%rs22, [%rd274];
	cvt.u32.u16 	%r1310, %rs22;
	shl.b32 	%r1311, %r1310, 16;
	or.b32  	%r1312, %r1311, %r1309;
	and.b32  	%r390, %r1312, 252645135;
	add.s32 	%r1313, %r390, 2021161080;
	xor.b32  	%r1314, %r1313, -2139062144;
	xor.b32  	%r1315, %r390, 134744072;
	xor.b32  	%r1316, %r1313, %r1312;
	and.b32  	%r388, %r1316, %r1315;
	// begin inline asm
	prmt.b32 %r388, %r388, 0, 0xba98;
	// end inline asm
	// begin inline asm
	prmt.b32 %r390, %r390, 0, 0xba98;
	// end inline asm
	xor.b32  	%r1317, %r390, 2139062143;
	not.b32 	%r1318, %r388;
	and.b32  	%r1319, %r1314, %r1318;
	and.b32  	%r1320, %r1317, %r388;
	or.b32  	%r1321, %r1319, %r1320;
	st.shared.u32 	[%r53], %r1321;
	shr.u32 	%r1322, %r1312, 4;
	and.b32  	%r394, %r1322, 252645135;
	add.s32 	%r1323, %r394, 2021161080;
	xor.b32  	%r1324, %r1323, -2139062144;
	xor.b32  	%r1325, %r394, 134744072;
	xor.b32  	%r1326, %r1323, %r1322;
	and.b32  	%r392, %r1326, %r1325;
	// begin inline asm
	prmt.b32 %r392, %r392, 0, 0xba98;
	// end inline asm
	// begin inline asm
	prmt.b32 %r394, %r394, 0, 0xba98;
	// end inline asm
	xor.b32  	%r1327, %r394, 2139062143;
	not.b32 	%r1328, %r392;
	and.b32  	%r1329, %r1324, %r1328;
	and.b32  	%r1330, %r1327, %r392;
	or.b32  	%r1331, %r1329, %r1330;
	st.shared.u32 	[%r53+16], %r1331;
	ld.global.nc.u16 	%rs23, [%rd270+-2];
	cvt.u32.u16 	%r1332, %rs23;
	ld.global.nc.u16 	%rs24, [%rd270];
	cvt.u32.u16 	%r1333, %rs24;
	shl.b32 	%r1334, %r1333, 16;
	or.b32  	%r1335, %r1334, %r1332;
	and.b32  	%r398, %r1335, 252645135;
	add.s32 	%r1336, %r398, 2021161080;
	xor.b32  	%r1337, %r1336, -2139062144;
	xor.b32  	%r1338, %r398, 134744072;
	xor.b32  	%r1339, %r1336, %r1335;
	and.b32  	%r396, %r1339, %r1338;
	// begin inline asm
	prmt.b32 %r396, %r396, 0, 0xba98;
	// end inline asm
	// begin inline asm
	prmt.b32 %r398, %r398, 0, 0xba98;
	// end inline asm
	xor.b32  	%r1340, %r398, 2139062143;
	not.b32 	%r1341, %r396;
	and.b32  	%r1342, %r1337, %r1341;
	and.b32  	%r1343, %r1340, %r396;
	or.b32  	%r1344, %r1342, %r1343;
	st.shared.u32 	[%r54], %r1344;
	shr.u32 	%r1345, %r1335, 4;
	and.b32  	%r402, %r1345, 252645135;
	add.s32 	%r1346, %r402, 2021161080;
	xor.b32  	%r1347, %r1346, -2139062144;
	xor.b32  	%r1348, %r402, 134744072;
	xor.b32  	%r1349, %r1346, %r1345;
	and.b32  	%r400, %r1349, %r1348;
	// begin inline asm
	prmt.b32 %r400, %r400, 0, 0xba98;
	// end inline asm
	// begin inline asm
	prmt.b32 %r402, %r402, 0, 0xba98;
	// end inline asm
	xor.b32  	%r1350, %r402, 2139062143;
	not.b32 	%r1351, %r400;
	and.b32  	%r1352, %r1347, %r1351;
	and.b32  	%r1353, %r1350, %r400;
	or.b32  	%r1354, %r1352, %r1353;
	st.shared.u32 	[%r54+16], %r1354;
	ld.global.nc.u16 	%rs25, [%rd266+-2];
	cvt.u32.u16 	%r1355, %rs25;
	ld.global.nc.u16 	%rs26, [%rd266];
	cvt.u32.u16 	%r1356, %rs26;
	shl.b32 	%r1357, %r1356, 16;
	or.b32  	%r1358, %r1357, %r1355;
	and.b32  	%r406, %r1358, 252645135;
	add.s32 	%r1359, %r406, 2021161080;
	xor.b32  	%r1360, %r1359, -2139062144;
	xor.b32  	%r1361, %r406, 134744072;
	xor.b32  	%r1362, %r1359, %r1358;
	and.b32  	%r404, %r1362, %r1361;
	// begin inline asm
	prmt.b32 %r404, %r404, 0, 0xba98;
	// end inline asm
	// begin inline asm
	prmt.b32 %r406, %r406, 0, 0xba98;
	// end inline asm
	xor.b32  	%r1363, %r406, 2139062143;
	not.b32 	%r1364, %r404;
	and.b32  	%r1365, %r1360, %r1364;
	and.b32  	%r1366, %r1363, %r404;
	or.b32  	%r1367, %r1365, %r1366;
	st.shared.u32 	[%r55], %r1367;
	shr.u32 	%r1368, %r1358, 4;
	and.b32  	%r410, %r1368, 252645135;
	add.s32 	%r1369, %r410, 2021161080;
	xor.b32  	%r1370, %r1369, -2139062144;
	xor.b32  	%r1371, %r410, 134744072;
	xor.b32  	%r1372, %r1369, %r1368;
	and.b32  	%r408, %r1372, %r1371;
	// begin inline asm
	prmt.b32 %r408, %r408, 0, 0xba98;
	// end inline asm
	// begin inline asm
	prmt.b32 %r410, %r410, 0, 0xba98;
	// end inline asm
	xor.b32  	%r1373, %r410, 2139062143;
	not.b32 	%r1374, %r408;
	and.b32  	%r1375, %r1370, %r1374;
	and.b32  	%r1376, %r1373, %r408;
	or.b32  	%r1377, %r1375, %r1376;
	st.shared.u32 	[%r55+16], %r1377;
	ld.global.nc.u16 	%rs27, [%rd262+-2];
	cvt.u32.u16 	%r1378, %rs27;
	ld.global.nc.u16 	%rs28, [%rd262];
	cvt.u32.u16 	%r1379, %rs28;
	shl.b32 	%r1380, %r1379, 16;
	or.b32  	%r1381, %r1380, %r1378;
	and.b32  	%r414, %r1381, 252645135;
	add.s32 	%r1382, %r414, 2021161080;
	xor.b32  	%r1383, %r1382, -2139062144;
	xor.b32  	%r1384, %r414, 134744072;
	xor.b32  	%r1385, %r1382, %r1381;
	and.b32  	%r412, %r1385, %r1384;
	// begin inline asm
	prmt.b32 %r412, %r412, 0, 0xba98;
	// end inline asm
	// begin inline asm
	prmt.b32 %r414, %r414, 0, 0xba98;
	// end inline asm
	xor.b32  	%r1386, %r414, 2139062143;
	not.b32 	%r1387, %r412;
	and.b32  	%r1388, %r1383, %r1387;
	and.b32  	%r1389, %r1386, %r412;
	or.b32  	%r1390, %r1388, %r1389;
	st.shared.u32 	[%r56], %r1390;
	shr.u32 	%r1391, %r1381, 4;
	and.b32  	%r418, %r1391, 252645135;
	add.s32 	%r1392, %r418, 2021161080;
	xor.b32  	%r1393, %r1392, -2139062144;
	xor.b32  	%r1394, %r418, 134744072;
	xor.b32  	%r1395, %r1392, %r1391;
	and.b32  	%r416, %r1395, %r1394;
	// begin inline asm
	prmt.b32 %r416, %r416, 0, 0xba98;
	// end inline asm
	// begin inline asm
	prmt.b32 %r418, %r418, 0, 0xba98;
	// end inline asm
	xor.b32  	%r1396, %r418, 2139062143;
	not.b32 	%r1397, %r416;
	and.b32  	%r1398, %r1393, %r1397;
	and.b32  	%r1399, %r1396, %r416;
	or.b32  	%r1400, %r1398, %r1399;
	st.shared.u32 	[%r56+16], %r1400;
	ld.global.nc.u16 	%rs29, [%rd258+-2];
	cvt.u32.u16 	%r1401, %rs29;
	ld.global.nc.u16 	%rs30, [%rd258];
	cvt.u32.u16 	%r1402, %rs30;
	shl.b32 	%r1403, %r1402, 16;
	or.b32  	%r1404, %r1403, %r1401;
	and.b32  	%r422, %r1404, 252645135;
	add.s32 	%r1405, %r422, 2021161080;
	xor.b32  	%r1406, %r1405, -2139062144;
	xor.b32  	%r1407, %r422, 134744072;
	xor.b32  	%r1408, %r1405, %r1404;
	and.b32  	%r420, %r1408, %r1407;
	// begin inline asm
	prmt.b32 %r420, %r420, 0, 0xba98;
	// end inline asm
	// begin inline asm
	prmt.b32 %r422, %r422, 0, 0xba98;
	// end inline asm
	xor.b32  	%r1409, %r422, 2139062143;
	not.b32 	%r1410, %r420;
	and.b32  	%r1411, %r1406, %r1410;
	and.b32  	%r1412, %r1409, %r420;
	or.b32  	%r1413, %r1411, %r1412;
	st.shared.u32 	[%r57], %r1413;
	shr.u32 	%r1414, %r1404, 4;
	and.b32  	%r426, %r1414, 252645135;
	add.s32 	%r1415, %r426, 2021161080;
	xor.b32  	%r1416, %r1415, -2139062144;
	xor.b32  	%r1417, %r426, 134744072;
	xor.b32  	%r1418, %r1415, %r1414;
	and.b32  	%r424, %r1418, %r1417;
	// begin inline asm
	prmt.b32 %r424, %r424, 0, 0xba98;
	// end inline asm
	// begin inline asm
	prmt.b32 %r426, %r426, 0, 0xba98;
	// end inline asm
	xor.b32  	%r1419, %r426, 2139062143;
	not.b32 	%r1420, %r424;
	and.b32  	%r1421, %r1416, %r1420;
	and.b32  	%r1422, %r1419, %r424;
	or.b32  	%r1423, %r1421, %r1422;
	st.shared.u32 	[%r57+16], %r1423;
	ld.global.nc.u16 	%rs31, [%rd254+-2];
	cvt.u32.u16 	%r1424, %rs31;
	ld.global.nc.u16 	%rs32, [%rd254];
	cvt.u32.u16 	%r1425, %rs32;
	shl.b32 	%r1426, %r1425, 16;
	or.b32  	%r1427, %r1426, %r1424;
	and.b32  	%r430, %r1427, 252645135;
	add.s32 	%r1428, %r430, 2021161080;
	xor.b32  	%r1429, %r1428, -2139062144;
	xor.b32  	%r1430, %r430, 134744072;
	xor.b32  	%r1431, %r1428, %r1427;
	and.b32  	%r428, %r1431, %r1430;
	// begin inline asm
	prmt.b32 %r428, %r428, 0, 0xba98;
	// end inline asm
	// begin inline asm
	prmt.b32 %r430, %r430, 0, 0xba98;
	// end inline asm
	xor.b32  	%r1432, %r430, 2139062143;
	not.b32 	%r1433, %r428;
	and.b32  	%r1434, %r1429, %r1433;
	and.b32  	%r1435, %r1432, %r428;
	or.b32  	%r1436, %r1434, %r1435;
	st.shared.u32 	[%r58], %r1436;
	shr.u32 	%r1437, %r1427, 4;
	and.b32  	%r434, %r1437, 252645135;
	add.s32 	%r1438, %r434, 2021161080;
	xor.b32  	%r1439, %r1438, -2139062144;
	xor.b32  	%r1440, %r434, 134744072;
	xor.b32  	%r1441, %r1438, %r1437;
	and.b32  	%r432, %r1441, %r1440;
	// begin inline asm
	prmt.b32 %r432, %r432, 0, 0xba98;
	// end inline asm
	// begin inline asm
	prmt.b32 %r434, %r434, 0, 0xba98;
	// end inline asm
	xor.b32  	%r1442, %r434, 2139062143;
	not.b32 	%r1443, %r432;
	and.b32  	%r1444, %r1439, %r1443;
	and.b32  	%r1445, %r1442, %r432;
	or.b32  	%r1446, %r1444, %r1445;
	st.shared.u32 	[%r58+16], %r1446;
	ld.global.nc.u16 	%rs33, [%rd250+-2];
	cvt.u32.u16 	%r1447, %rs33;
	ld.global.nc.u16 	%rs34, [%rd250];
	cvt.u32.u16 	%r1448, %rs34;
	shl.b32 	%r1449, %r1448, 16;
	or.b32  	%r1450, %r1449, %r1447;
	and.b32  	%r438, %r1450, 252645135;
	add.s32 	%r1451, %r438, 2021161080;
	xor.b32  	%r1452, %r1451, -2139062144;
	xor.b32  	%r1453, %r438, 134744072;
	xor.b32  	%r1454, %r1451, %r1450;
	and.b32  	%r436, %r1454, %r1453;
	// begin inline asm
	prmt.b32 %r436, %r436, 0, 0xba98;
	// end inline asm
	// begin inline asm
	prmt.b32 %r438, %r438, 0, 0xba98;
	// end inline asm
	xor.b32  	%r1455, %r438, 2139062143;
	not.b32 	%r1456, %r436;
	and.b32  	%r1457, %r1452, %r1456;
	and.b32  	%r1458, %r1455, %r436;
	or.b32  	%r1459, %r1457, %r1458;
	st.shared.u32 	[%r59], %r1459;
	shr.u32 	%r1460, %r1450, 4;
	and.b32  	%r442, %r1460, 252645135;
	add.s32 	%r1461, %r442, 2021161080;
	xor.b32  	%r1462, %r1461, -2139062144;
	xor.b32  	%r1463, %r442, 134744072;
	xor.b32  	%r1464, %r1461, %r1460;
	and.b32  	%r440, %r1464, %r1463;
	// begin inline asm
	prmt.b32 %r440, %r440, 0, 0xba98;
	// end inline asm
	// begin inline asm
	prmt.b32 %r442, %r442, 0, 0xba98;
	// end inline asm
	xor.b32  	%r1465, %r442, 2139062143;
	not.b32 	%r1466, %r440;
	and.b32  	%r1467, %r1462, %r1466;
	and.b32  	%r1468, %r1465, %r440;
	or.b32  	%r1469, %r1467, %r1468;
	st.shared.u32 	[%r59+16], %r1469;
	ld.global.nc.u16 	%rs35, [%rd246+-2];
	cvt.u32.u16 	%r1470, %rs35;
	ld.global.nc.u16 	%rs36, [%rd246];
	cvt.u32.u16 	%r1471, %rs36;
	shl.b32 	%r1472, %r1471, 16;
	or.b32  	%r1473, %r1472, %r1470;
	and.b32  	%r446, %r1473, 252645135;
	add.s32 	%r1474, %r446, 2021161080;
	xor.b32  	%r1475, %r1474, -2139062144;
	xor.b32  	%r1476, %r446, 134744072;
	xor.b32  	%r1477, %r1474, %r1473;
	and.b32  	%r444, %r1477, %r1476;
	// begin inline asm
	prmt.b32 %r444, %r444, 0, 0xba98;
	// end inline asm
	// begin inline asm
	prmt.b32 %r446, %r446, 0, 0xba98;
	// end inline asm
	xor.b32  	%r1478, %r446, 2139062143;
	not.b32 	%r1479, %r444;
	and.b32  	%r1480, %r1475, %r1479;
	and.b32  	%r1481, %r1478, %r444;
	or.b32  	%r1482, %r1480, %r1481;
	st.shared.u32 	[%r60], %r1482;
	shr.u32 	%r1483, %r1473, 4;
	and.b32  	%r450, %r1483, 252645135;
	add.s32 	%r1484, %r450, 2021161080;
	xor.b32  	%r1485, %r1484, -2139062144;
	xor.b32  	%r1486, %r450, 134744072;
	xor.b32  	%r1487, %r1484, %r1483;
	and.b32  	%r448, %r1487, %r1486;
	// begin inline asm
	prmt.b32 %r448, %r448, 0, 0xba98;
	// end inline asm
	// begin inline asm
	prmt.b32 %r450, %r450, 0, 0xba98;
	// end inline asm
	xor.b32  	%r1488, %r450, 2139062143;
	not.b32 	%r1489, %r448;
	and.b32  	%r1490, %r1485, %r1489;
	and.b32  	%r1491, %r1488, %r448;
	or.b32  	%r1492, %r1490, %r1491;
	st.shared.u32 	[%r60+16], %r1492;
	ld.global.nc.u16 	%rs1, [%rd242];
	// begin inline asm
	{  cvt.f32.f16 %f123, %rs1;}

	// end inline asm
	st.shared.f32 	[%r61], %f123;
	ld.global.nc.u16 	%rs2, [%rd240];
	// begin inline asm
	{  cvt.f32.f16 %f124, %rs2;}

	// end inline asm
	st.shared.f32 	[%r62], %f124;
	ld.global.nc.u16 	%rs3, [%rd238];
	// begin inline asm
	{  cvt.f32.f16 %f125, %rs3;}

	// end inline asm
	st.shared.f32 	[%r63], %f125;
	ld.global.nc.u16 	%rs4, [%rd236];
	// begin inline asm
	{  cvt.f32.f16 %f126, %rs4;}

	// end inline asm
	st.shared.f32 	[%r64], %f126;
	mad.lo.s64 	%rd275, %rd233, 9, %rd35;
	shl.b64 	%rd276, %rd275, 2;
	add.s64 	%rd277, %rd86, %rd276;
	ld.global.nc.u32 	%r1493, [%rd277];
	st.shared.u32 	[%r9], %r1493;
	ld.global.nc.u32 	%r1494, [%rd277+1024];
	st.shared.u32 	[%r9+1024], %r1494;
	ld.global.nc.u32 	%r1495, [%rd277+2048];
	st.shared.u32 	[%r9+2048], %r1495;
	ld.global.nc.u32 	%r1496, [%rd277+3072];
	st.shared.u32 	[%r9+3072], %r1496;
	ld.global.nc.u32 	%r1497, [%rd277+4096];
	st.shared.u32 	[%r9+4096], %r1497;
	ld.global.nc.u32 	%r1498, [%rd277+5120];
	st.shared.u32 	[%r9+5120], %r1498;
	bar.sync 	0;
	// begin inline asm
	ldmatrix.sync.aligned.m8n8.x4.b16 {%r452, %r453, %r454, %r455}, [%rd36];
	// end inline asm
	// begin inline asm
	ldmatrix.sync.aligned.m8n8.x4.b16 {%r456, %r457, %r458, %r459}, [%rd37];
	// end inline asm
	// begin inline asm
	ldmatrix.sync.aligned.m8n8.x4.b16 {%r460, %r461, %r462, %r463}, [%rd38];
	// end inline asm
	// begin inline asm
	ldmatrix.sync.aligned.m8n8.x4.b16 {%r464, %r465, %r466, %r467}, [%rd39];
	// end inline asm
	ld.shared.v4.f32 	{%f207, %f208, %f209, %f210}, [%r14];
	ld.shared.v4.f32 	{%f211, %f212, %f213, %f214}, [%r14+2432];
	ld.shared.u32 	%r478, [%r15];
	ld.shared.u32 	%r479, [%r15+16];
	ld.shared.v4.u32 	{%r468, %r484, %r500, %r516}, [%r16];
	// begin inline asm
	{.reg .f16 low,high;
  mov.b32 {low,high},%r468;
  cvt.f32.f16 %f127, low;}

	// end inline asm
	ld.shared.v4.u32 	{%r469, %r485, %r501, %r517}, [%r16+144];
	// begin inline asm
	{.reg .f16 low,high;
  mov.b32 {low,high},%r469;
  cvt.f32.f16 %f128, low;}

	// end inline asm
	mov.b32 	%r1110, 0;
	mov.u32 	%r470, %r1110;
	mov.u32 	%r471, %r1110;
	mov.u32 	%r472, %r1110;
	mov.u32 	%r473, %r1110;
	// begin inline asm
	mma.sync.aligned.m16n8k32.row.col.s32.s8.s8.s32 {%r470, %r471, %r472, %r473}, {%r452, %r453, %r454, %r455}, {%r478, %r479}, {%r470, %r471, %r472, %r473};
	// end inline asm
	cvt.rn.f32.s32 	%f215, %r470;
	mul.f32 	%f216, %f207, %f215;
	fma.rn.f32 	%f217, %f216, %f127, %f1284;
	cvt.rn.f32.s32 	%f218, %r471;
	mul.f32 	%f219, %f207, %f218;
	fma.rn.f32 	%f220, %f219, %f128, %f1283;
	cvt.rn.f32.s32 	%f221, %r472;
	mul.f32 	%f222, %f211, %f221;
	fma.rn.f32 	%f223, %f222, %f127, %f1282;
	cvt.rn.f32.s32 	%f224, %r473;
	mul.f32 	%f225, %f211, %f224;
	fma.rn.f32 	%f226, %f225, %f128, %f1281;
	ld.shared.u32 	%r494, [%r15+32];
	ld.shared.u32 	%r495, [%r15+48];
	// begin inline asm
	{.reg .f16 low,high;
  mov.b32 {low,high},%r484;
  cvt.f32.f16 %f129, low;}

	// end inline asm
	// begin inline asm
	{.reg .f16 low,high;
  mov.b32 {low,high},%r485;
  cvt.f32.f16 %f130, low;}

	// end inline asm
	mov.u32 	%r486, %r1110;
	mov.u32 	%r487, %r1110;
	mov.u32 	%r488, %r1110;
	mov.u32 	%r489, %r1110;
	// begin inline asm
	mma.sync.aligned.m16n8k32.row.col.s32.s8.s8.s32 {%r486, %r487, %r488, %r489}, {%r456, %r457, %r458, %r459}, {%r494, %r495}, {%r486, %r487, %r488, %r489};
	// end inline asm
	cvt.rn.f32.s32 	%f227, %r486;
	mul.f32 	%f228, %f208, %f227;
	fma.rn.f32 	%f229, %f228, %f129, %f217;
	cvt.rn.f32.s32 	%f230, %r487;
	mul.f32 	%f231, %f208, %f230;
	fma.rn.f32 	%f232, %f231, %f130, %f220;
	cvt.rn.f32.s32 	%f233, %r488;
	mul.f32 	%f234, %f212, %f233;
	fma.rn.f32 	%f235, %f234, %f129, %f223;
	cvt.rn.f32.s32 	%f236, %r489;
	mul.f32 	%f237, %f212, %f236;
	fma.rn.f32 	%f238, %f237, %f130, %f226;
	ld.shared.u32 	%r510, [%r15+64];
	ld.shared.u32 	%r511, [%r15+80];
	// begin inline asm
	{.reg .f16 low,high;
  mov.b32 {low,high},%r500;
  cvt.f32.f16 %f131, low;}

	// end inline asm
	// begin inline asm
	{.reg .f16 low,high;
  mov.b32 {low,high},%r501;
  cvt.f32.f16 %f132, low;}

	// end inline asm
	mov.u32 	%r502, %r1110;
	mov.u32 	%r503, %r1110;
	mov.u32 	%r504, %r1110;
	mov.u32 	%r505, %r1110;
	// begin inline asm
	mma.sync.aligned.m16n8k32.row.col.s32.s8.s8.s32 {%r502, %r503, %r504, %r505}, {%r460, %r461, %r462, %r463}, {%r510, %r511}, {%r502, %r503, %r504, %r505};
	// end inline asm
	cvt.rn.f32.s32 	%f239, %r502;
	mul.f32 	%f240, %f209, %f239;
	fma.rn.f32 	%f241, %f240, %f131, %f229;
	cvt.rn.f32.s32 	%f242, %r503;
	mul.f32 	%f243, %f209, %f242;
	fma.rn.f32 	%f244, %f243, %f132, %f232;
	cvt.rn.f32.s32 	%f245, %r504;
	mul.f32 	%f246, %f213, %f245;
	fma.rn.f32 	%f247, %f246, %f131, %f235;
	cvt.rn.f32.s32 	%f248, %r505;
	mul.f32 	%f249, %f213, %f248;
	fma.rn.f32 	%f250, %f249, %f132, %f238;
	ld.shared.u32 	%r526, [%r15+96];
	ld.shared.u32 	%r527, [%r15+112];
	// begin inline asm
	{.reg .f16 low,high;
  mov.b32 {low,high},%r516;
  cvt.f32.f16 %f133, low;}

	// end inline asm
	// begin inline asm
	{.reg .f16 low,high;
  mov.b32 {low,high},%r517;
  cvt.f32.f16 %f134, low;}

	// end inline asm
	mov.u32 	%r518, %r1110;
	mov.u32 	%r519, %r1110;
	mov.u32 	%r520, %r1110;
	mov.u32 	%r521, %r1110;
	// begin inline asm
	mma.sync.aligned.m16n8k32.row.col.s32.s8.s8.s32 {%r518, %r519, %r520, %r521}, {%r464, %r465, %r466, %r467}, {%r526, %r527}, {%r518, %r519, %r520, %r521};
	// end inline asm
	cvt.rn.f32.s32 	%f251, %r518;
	mul.f32 	%f252, %f210, %f251;
	fma.rn.f32 	%f253, %f252, %f133, %f241;
	cvt.rn.f32.s32 	%f254, %r519;
	mul.f32 	%f255, %f210, %f254;
	fma.rn.f32 	%f256, %f255, %f134, %f244;
	cvt.rn.f32.s32 	%f257, %r520;
	mul.f32 	%f258, %f214, %f257;
	fma.rn.f32 	%f259, %f258, %f133, %f247;
	cvt.rn.f32.s32 	%f260, %r521;
	mul.f32 	%f261, %f214, %f260;
	fma.rn.f32 	%f262, %f261, %f134, %f250;
	ld.shared.u32 	%r542, [%r15+1152];
	ld.shared.u32 	%r543, [%r15+1168];
	ld.shared.v4.u32 	{%r532, %r548, %r564, %r580}, [%r16+1152];
	// begin inline asm
	{.reg .f16 low,high;
  mov.b32 {low,high},%r532;
  cvt.f32.f16 %f135, low;}

	// end inline asm
	ld.shared.v4.u32 	{%r533, %r549, %r565, %r581}, [%r16+1296];
	// begin inline asm
	{.reg .f16 low,high;
  mov.b32 {low,high},%r533;
  cvt.f32.f16 %f136, low;}

	// end inline asm
	mov.u32 	%r534, %r1110;
	mov.u32 	%r535, %r1110;
	mov.u32 	%r536, %r1110;
	mov.u32 	%r537, %r1110;
	// begin inline asm
	mma.sync.aligned.m16n8k32.row.col.s32.s8.s8.s32 {%r534, %r535, %r536, %r537}, {%r452, %r453, %r454, %r455}, {%r542, %r543}, {%r534, %r535, %r536, %r537};
	// end inline asm
	cvt.rn.f32.s32 	%f263, %r534;
	mul.f32 	%f264, %f207, %f263;
	fma.rn.f32 	%f265, %f264, %f135, %f1280;
	cvt.rn.f32.s32 	%f266, %r535;
	mul.f32 	%f267, %f207, %f266;
	fma.rn.f32 	%f268, %f267, %f136, %f1279;
	cvt.rn.f32.s32 	%f269, %r536;
	mul.f32 	%f270, %f211, %f269;
	fma.rn.f32 	%f271, %f270, %f135, %f1278;
	cvt.rn.f32.s32 	%f272, %r537;
	mul.f32 	%f273, %f211, %f272;
	fma.rn.f32 	%f274, %f273, %f136, %f1277;
	ld.shared.u32 	%r558, [%r15+1184];
	ld.shared.u32 	%r559, [%r15+1200];
	// begin inline asm
	{.reg .f16 low,high;
  mov.b32 {low,high},%r548;
  cvt.f32.f16 %f137, low;}

	// end inline asm
	// begin inline asm
	{.reg .f16 low,high;
  mov.b32 {low,high},%r549;
  cvt.f32.f16 %f138, low;}

	// end inline asm
	mov.u32 	%r550, %r1110;
	mov.u32 	%r551, %r1110;
	mov.u32 	%r552, %r1110;
	mov.u32 	%r553, %r1110;
	// begin inline asm
	mma.sync.aligned.m16n8k32.row.col.s32.s8.s8.s32 {%r550, %r551, %r552, %r553}, {%r456, %r457, %r458, %r459}, {%r558, %r559}, {%r550, %r551, %r552, %r553};
	// end inline asm
	cvt.rn.f32.s32 	%f275, %r550;
	mul.f32 	%f276, %f208, %f275;
	fma.rn.f32 	%f277, %f276, %f137, %f265;
	cvt.rn.f32.s32 	%f278, %r551;
	mul.f32 	%f279, %f208, %f278;
	fma.rn.f32 	%f280, %f279, %f138, %f268;
	cvt.rn.f32.s32 	%f281, %r552;
	mul.f32 	%f282, %f212, %f281;
	fma.rn.f32 	%f283, %f282, %f137, %f271;
	cvt.rn.f32.s32 	%f284, %r553;
	mul.f32 	%f285, %f212, %f284;
	fma.rn.f32 	%f286, %f285, %f138, %f274;
	ld.shared.u32 	%r574, [%r15+1216];
	ld.shared.u32 	%r575, [%r15+1232];
	// begin inline asm
	{.reg .f16 low,high;
  mov.b32 {low,high},%r564;
  cvt.f32.f16 %f139, low;}

	// end inline asm
	// begin inline asm
	{.reg .f16 low,high;
  mov.b32 {low,high},%r565;
  cvt.f32.f16 %f140, low;}

	// end inline asm
	mov.u32 	%r566, %r1110;
	mov.u32 	%r567, %r1110;
	mov.u32 	%r568, %r1110;
	mov.u32 	%r569, %r1110;
	// begin inline asm
	mma.sync.aligned.m16n8k32.row.col.s32.s8.s8.s32 {%r566, %r567, %r568, %r569}, {%r460, %r461, %r462, %r463}, {%r574, %r575}, {%r566, %r567, %r568, %r569};
	// end inline asm
	cvt.rn.f32.s32 	%f287, %r566;
	mul.f32 	%f288, %f209, %f287;
	fma.rn.f32 	%f289, %f288, %f139, %f277;
	cvt.rn.f32.s32 	%f290, %r567;
	mul.f32 	%f291, %f209, %f290;
	fma.rn.f32 	%f292, %f291, %f140, %f280;
	cvt.rn.f32.s32 	%f293, %r568;
	mul.f32 	%f294, %f213, %f293;
	fma.rn.f32 	%f295, %f294, %f139, %f283;
	cvt.rn.f32.s32 	%f296, %r569;
	mul.f32 	%f297, %f213, %f296;
	fma.rn.f32 	%f298, %f297, %f140, %f286;
	ld.shared.u32 	%r590, [%r15+1248];
	ld.shared.u32 	%r591, [%r15+1264];
	// begin inline asm
	{.reg .f16 low,high;
  mov.b32 {low,high},%r580;
  cvt.f32.f16 %f141, low;}

	// end inline asm
	// begin inline asm
	{.reg .f16 low,high;
  mov.b32 {low,high},%r581;
  cvt.f32.f16 %f142, low;}

	// end inline asm
	mov.u32 	%r582, %r1110;
	mov.u32 	%r583, %r1110;
	mov.u32 	%r584, %r1110;
	mov.u32 	%r585, %r1110;
	// begin inline asm
	mma.sync.aligned.m16n8k32.row.col.s32.s8.s8.s32 {%r582, %r583, %r584, %r585}, {%r464, %r465, %r466, %r467}, {%r590, %r591}, {%r582, %r583, %r584, %r585};
	// end inline asm
	cvt.rn.f32.s32 	%f299, %r582;
	mul.f32 	%f300, %f210, %f299;
	fma.rn.f32 	%f301, %f300, %f141, %f289;
	cvt.rn.f32.s32 	%f302, %r583;
	mul.f32 	%f303, %f210, %f302;
	fma.rn.f32 	%f304, %f303, %f142, %f292;
	cvt.rn.f32.s32 	%f305, %r584;
	mul.f32 	%f306, %f214, %f305;
	fma.rn.f32 	%f307, %f306, %f141, %f295;
	cvt.rn.f32.s32 	%f308, %r585;
	mul.f32 	%f309, %f214, %f308;
	fma.rn.f32 	%f310, %f309, %f142, %f298;
	ld.shared.u32 	%r606, [%r15+2304];
	ld.shared.u32 	%r607, [%r15+2320];
	ld.shared.v4.u32 	{%r596, %r612, %r628, %r644}, [%r16+2304];
	// begin inline asm
	{.reg .f16 low,high;
  mov.b32 {low,high},%r596;
  cvt.f32.f16 %f143, low;}

	// end inline asm
	ld.shared.v4.u32 	{%r597, %r613, %r629, %r645}, [%r16+2448];
	// begin inline asm
	{.reg .f16 low,high;
  mov.b32 {low,high},%r597;
  cvt.f32.f16 %f144, low;}

	// end inline asm
	mov.u32 	%r598, %r1110;
	mov.u32 	%r599, %r1110;
	mov.u32 	%r600, %r1110;
	mov.u32 	%r601, %r1110;
	// begin inline asm
	mma.sync.aligned.m16n8k32.row.col.s32.s8.s8.s32 {%r598, %r599, %r600, %r601}, {%r452, %r453, %r454, %r455}, {%r606, %r607}, {%r598, %r599, %r600, %r601};
	// end inline asm
	cvt.rn.f32.s32 	%f311, %r598;
	mul.f32 	%f312, %f207, %f311;
	fma.rn.f32 	%f313, %f312, %f143, %f1276;
	cvt.rn.f32.s32 	%f314, %r599;
	mul.f32 	%f315, %f207, %f314;
	fma.rn.f32 	%f316, %f315, %f144, %f1275;
	cvt.rn.f32.s32 	%f317, %r600;
	mul.f32 	%f318, %f211, %f317;
	fma.rn.f32 	%f319, %f318, %f143, %f1274;
	cvt.rn.f32.s32 	%f320, %r601;
	mul.f32 	%f321, %f211, %f320;
	fma.rn.f32 	%f322, %f321, %f144, %f1273;
	ld.shared.u32 	%r622, [%r15+2336];
	ld.shared.u32 	%r623, [%r15+2352];
	// begin inline asm
	{.reg .f16 low,high;
  mov.b32 {low,high},%r612;
  cvt.f32.f16 %f145, low;}

	// end inline asm
	// begin inline asm
	{.reg .f16 low,high;
  mov.b32 {low,high},%r613;
  cvt.f32.f16 %f146, low;}

	// end inline asm
	mov.u32 	%r614, %r1110;
	mov.u32 	%r615, %r1110;
	mov.u32 	%r616, %r1110;
	mov.u32 	%r617, %r1110;
	// begin inline asm
	mma.sync.aligned.m16n8k32.row.col.s32.s8.s8.s32 {%r614, %r615, %r616, %r617}, {%r456, %r457, %r458, %r459}, {%r622, %r623}, {%r614, %r615, %r616, %r617};
	// end inline asm
	cvt.rn.f32.s32 	%f323, %r614;
	mul.f32 	%f324, %f208, %f323;
	fma.rn.f32 	%f325, %f324, %f145, %f313;
	cvt.rn.f32.s32 	%f326, %r615;
	mul.f32 	%f327, %f208, %f326;
	fma.rn.f32 	%f328, %f327, %f146, %f316;
	cvt.rn.f32.s32 	%f329, %r616;
	mul.f32 	%f330, %f212, %f329;
	fma.rn.f32 	%f331, %f330, %f145, %f319;
	cvt.rn.f32.s32 	%f332, %r617;
	mul.f32 	%f333, %f212, %f332;
	fma.rn.f32 	%f334, %f333, %f146, %f322;
	ld.shared.u32 	%r638, [%r15+2368];
	ld.shared.u32 	%r639, [%r15+2384];
	// begin inline asm
	{.reg .f16 low,high;
  mov.b32 {low,high},%r628;
  cvt.f32.f16 %f147, low;}

	// end inline asm
	// begin inline asm
	{.reg .f16 low,high;
  mov.b32 {low,high},%r629;
  cvt.f32.f16 %f148, low;}

	// end inline asm
	mov.u32 	%r630, %r1110;
	mov.u32 	%r631, %r1110;
	mov.u32 	%r632, %r1110;
	mov.u32 	%r633, %r1110;
	// begin inline asm
	mma.sync.aligned.m16n8k32.row.col.s32.s8.s8.s32 {%r630, %r631, %r632, %r633}, {%r460, %r461, %r462, %r463}, {%r638, %r639}, {%r630, %r631, %r632, %r633};
	// end inline asm
	cvt.rn.f32.s32 	%f335, %r630;
	mul.f32 	%f336, %f209, %f335;
	fma.rn.f32 	%f337, %f336, %f147, %f325;
	cvt.rn.f32.s32 	%f338, %r631;
	mul.f32 	%f339, %f209, %f338;
	fma.rn.f32 	%f340, %f339, %f148, %f328;
	cvt.rn.f32.s32 	%f341, %r632;
	mul.f32 	%f342, %f213, %f341;
	fma.rn.f32 	%f343, %f342, %f147, %f331;
	cvt.rn.f32.s32 	%f344, %r633;
	mul.f32 	%f345, %f213, %f344;
	fma.rn.f32 	%f346, %f345, %f148, %f334;
	ld.shared.u32 	%r654, [%r15+2400];
	ld.shared.u32 	%r655, [%r15+2416];
	// begin inline asm
	{.reg .f16 low,high;
  mov.b32 {low,high},%r644;
  cvt.f32.f16 %f149, low;}

	// end inline asm
	// begin inline asm
	{.reg .f16 low,high;
  mov.b32 {low,high},%r645;
  cvt.f32.f16 %f150, low;}

	// end inline asm
	mov.u32 	%r646, %r1110;
	mov.u32 	%r647, %r1110;
	mov.u32 	%r648, %r1110;
	mov.u32 	%r649, %r1110;
	// begin inline asm
	mma.sync.aligned.m16n8k32.row.col.s32.s8.s8.s32 {%r646, %r647, %r648, %r649}, {%r464, %r465, %r466, %r467}, {%r654, %r655}, {%r646, %r647, %r648, %r649};
	// end inline asm
	cvt.rn.f32.s32 	%f347, %r646;
	mul.f32 	%f348, %f210, %f347;
	fma.rn.f32 	%f349, %f348, %f149, %f337;
	cvt.rn.f32.s32 	%f350, %r647;
	mul.f32 	%f351, %f210, %f350;
	fma.rn.f32 	%f352, %f351, %f150, %f340;
	cvt.rn.f32.s32 	%f353, %r648;
	mul.f32 	%f354, %f214, %f353;
	fma.rn.f32 	%f355, %f354, %f149, %f343;
	cvt.rn.f32.s32 	%f356, %r649;
	mul.f32 	%f357, %f214, %f356;
	fma.rn.f32 	%f358, %f357, %f150, %f346;
	ld.shared.u32 	%r670, [%r15+3456];
	ld.shared.u32 	%r671, [%r15+3472];
	ld.shared.v4.u32 	{%r660, %r676, %r692, %r708}, [%r16+3456];
	// begin inline asm
	{.reg .f16 low,high;
  mov.b32 {low,high},%r660;
  cvt.f32.f16 %f151, low;}

	// end inline asm
	ld.shared.v4.u32 	{%r661, %r677, %r693, %r709}, [%r16+3600];
	// begin inline asm
	{.reg .f16 low,high;
  mov.b32 {low,high},%r661;
  cvt.f32.f16 %f152, low;}

	// end inline asm
	mov.u32 	%r662, %r1110;
	mov.u32 	%r663, %r1110;
	mov.u32 	%r664, %r1110;
	mov.u32 	%r665, %r1110;
	// begin inline asm
	mma.sync.aligned.m16n8k32.row.col.s32.s8.s8.s32 {%r662, %r663, %r664, %r665}, {%r452, %r453, %r454, %r455}, {%r670, %r671}, {%r662, %r663, %r664, %r665};
	// end inline asm
	cvt.rn.f32.s32 	%f359, %r662;
	mul.f32 	%f360, %f207, %f359;
	fma.rn.f32 	%f361, %f360, %f151, %f1272;
	cvt.rn.f32.s32 	%f362, %r663;
	mul.f32 	%f363, %f207, %f362;
	fma.rn.f32 	%f364, %f363, %f152, %f1271;
	cvt.rn.f32.s32 	%f365, %r664;
	mul.f32 	%f366, %f211, %f365;
	fma.rn.f32 	%f367, %f366, %f151, %f1270;
	cvt.rn.f32.s32 	%f368, %r665;
	mul.f32 	%f369, %f211, %f368;
	fma.rn.f32 	%f370, %f369, %f152, %f1269;
	ld.shared.u32 	%r686, [%r15+3488];
	ld.shared.u32 	%r687, [%r15+3504];
	// begin inline asm
	{.reg .f16 low,high;
  mov.b32 {low,high},%r676;
  cvt.f32.f16 %f153, low;}

	// end inline asm
	// begin inline asm
	{.reg .f16 low,high;
  mov.b32 {low,high},%r677;
  cvt.f32.f16 %f154, low;}

	// end inline asm
	mov.u32 	%r678, %r1110;
	mov.u32 	%r679, %r1110;
	mov.u32 	%r680, %r1110;
	mov.u32 	%r681, %r1110;
	// begin inline asm
	mma.sync.aligned.m16n8k32.row.col.s32.s8.s8.s32 {%r678, %r679, %r680, %r681}, {%r456, %r457, %r458, %r459}, {%r686, %r687}, {%r678, %r679, %r680, %r681};
	// end inline asm
	cvt.rn.f32.s32 	%f371, %r678;
	mul.f32 	%f372, %f208, %f371;
	fma.rn.f32 	%f373, %f372, %f153, %f361;
	cvt.rn.f32.s32 	%f374, %r679;
	mul.f32 	%f375, %f208, %f374;
	fma.rn.f32 	%f376, %f375, %f154, %f364;
	cvt.rn.f32.s32 	%f377, %r680;
	mul.f32 	%f378, %f212, %f377;
	fma.rn.f32 	%f379, %f378, %f153, %f367;
	cvt.rn.f32.s32 	%f380, %r681;
	mul.f32 	%f381, %f212, %f380;
	fma.rn.f32 	%f382, %f381, %f154, %f370;
	ld.shared.u32 	%r702, [%r15+3520];
	ld.shared.u32 	%r703, [%r15+3536];
	// begin inline asm
	{.reg .f16 low,high;
  mov.b32 {low,high},%r692;
  cvt.f32.f16 %f155, low;}

	// end inline asm
	// begin inline asm
	{.reg .f16 low,high;
  mov.b32 {low,high},%r693;
  cvt.f32.f16 %f156, low;}

	// end inline asm
	mov.u32 	%r694, %r1110;
	mov.u32 	%r695, %r1110;
	mov.u32 	%r696, %r1110;
	mov.u32 	%r697, %r1110;
	// begin inline asm
	mma.sync.aligned.m16n8k32.row.col.s32.s8.s8.s32 {%r694, %r695, %r696, %r697}, {%r460, %r461, %r462, %r463}, {%r702, %r703}, {%r694, %r695, %r696, %r697};
	// end inline asm
	cvt.rn.f32.s32 	%f383, %r694;
	mul.f32 	%f384, %f209, %f383;
	fma.rn.f32 	%f385, %f384, %f155, %f373;
	cvt.rn.f32.s32 	%f386, %r695;
	mul.f32 	%f387, %f209, %f386;
	fma.rn.f32 	%f388, %f387, %f156, %f376;
	cvt.rn.f32.s32 	%f389, %r696;
	mul.f32 	%f390, %f213, %f389;
	fma.rn.f32 	%f391, %f390, %f155, %f379;
	cvt.rn.f32.s32 	%f392, %r697;
	mul.f32 	%f393, %f213, %f392;
	fma.rn.f32 	%f394, %f393, %f156, %f382;
	ld.shared.u32 	%r718, [%r15+3552];
	ld.shared.u32 	%r719, [%r15+3568];
	// begin inline asm
	{.reg .f16 low,high;
  mov.b32 {low,high},%r708;
  cvt.f32.f16 %f157, low;}

	// end inline asm
	// begin inline asm
	{.reg .f16 low,high;
  mov.b32 {low,high},%r709;
  cvt.f32.f16 %f158, low;}

	// end inline asm
	mov.u32 	%r710, %r1110;
	mov.u32 	%r711, %r1110;
	mov.u32 	%r712, %r1110;
	mov.u32 	%r713, %r1110;
	// begin inline asm
	mma.sync.aligned.m16n8k32.row.col.s32.s8.s8.s32 {%r710, %r711, %r712, %r713}, {%r464, %r465, %r466, %r467}, {%r718, %r719}, {%r710, %r711, %r712, %r713};
	// end inline asm
	cvt.rn.f32.s32 	%f395, %r710;
	mul.f32 	%f396, %f210, %f395;
	fma.rn.f32 	%f397, %f396, %f157, %f385;
	cvt.rn.f32.s32 	%f398, %r711;
	mul.f32 	%f399, %f210, %f398;
	fma.rn.f32 	%f400, %f399, %f158, %f388;
	cvt.rn.f32.s32 	%f401, %r712;
	mul.f32 	%f402, %f214, %f401;
	fma.rn.f32 	%f403, %f402, %f157, %f391;
	cvt.rn.f32.s32 	%f404, %r713;
	mul.f32 	%f405, %f214, %f404;
	fma.rn.f32 	%f406, %f405, %f158, %f394;
	ld.shared.u32 	%r734, [%r15+4608];
	ld.shared.u32 	%r735, [%r15+4624];
	ld.shared.v4.u32 	{%r724, %r740, %r756, %r772}, [%r16+4608];
	// begin inline asm
	{.reg .f16 low,high;
  mov.b32 {low,high},%r724;
  cvt.f32.f16 %f159, low;}

	// end inline asm
	ld.shared.v4.u32 	{%r725, %r741, %r757, %r773}, [%r16+4752];
	// begin inline asm
	{.reg .f16 low,high;
  mov.b32 {low,high},%r725;
  cvt.f32.f16 %f160, low;}

	// end inline asm
	mov.u32 	%r726, %r1110;
	mov.u32 	%r727, %r1110;
	mov.u32 	%r728, %r1110;
	mov.u32 	%r729, %r1110;
	// begin inline asm
	mma.sync.aligned.m16n8k32.row.col.s32.s8.s8.s32 {%r726, %r727, %r728, %r729}, {%r452, %r453, %r454, %r455}, {%r734, %r735}, {%r726, %r727, %r728, %r729};
	// end inline asm
	cvt.rn.f32.s32 	%f407, %r726;
	mul.f32 	%f408, %f207, %f407;
	fma.rn.f32 	%f409, %f408, %f159, %f1268;
	cvt.rn.f32.s32 	%f410, %r727;
	mul.f32 	%f411, %f207, %f410;
	fma.rn.f32 	%f412, %f411, %f160, %f1267;
	cvt.rn.f32.s32 	%f413, %r728;
	mul.f32 	%f414, %f211, %f413;
	fma.rn.f32 	%f415, %f414, %f159, %f1266;
	cvt.rn.f32.s32 	%f416, %r729;
	mul.f32 	%f417, %f211, %f416;
	fma.rn.f32 	%f418, %f417, %f160, %f1265;
	ld.shared.u32 	%r750, [%r15+4640];
	ld.shared.u32 	%r751, [%r15+4656];
	// begin inline asm
	{.reg .f16 low,high;
  mov.b32 {low,high},%r740;
  cvt.f32.f16 %f161, low;}

	// end inline asm
	// begin inline asm
	{.reg .f16 low,high;
  mov.b32 {low,high},%r741;
  cvt.f32.f16 %f162, low;}

	// end inline asm
	mov.u32 	%r742, %r1110;
	mov.u32 	%r743, %r1110;
	mov.u32 	%r744, %r1110;
	mov.u32 	%r745, %r1110;
	// begin inline asm
	mma.sync.aligned.m16n8k32.row.col.s32.s8.s8.s32 {%r742, %r743, %r744, %r745}, {%r456, %r457, %r458, %r459}, {%r750, %r751}, {%r742, %r743, %r744, %r745};
	// end inline asm
	cvt.rn.f32.s32 	%f419, %r742;
	mul.f32 	%f420, %f208, %f419;
	fma.rn.f32 	%f421, %f420, %f161, %f409;
	cvt.rn.f32.s32 	%f422, %r743;
	mul.f32 	%f423, %f208, %f422;
	fma.rn.f32 	%f424, %f423, %f162, %f412;
	cvt.rn.f32.s32 	%f425, %r744;
	mul.f32 	%f426, %f212, %f425;
	fma.rn.f32 	%f427, %f426, %f161, %f415;
	cvt.rn.f32.s32 	%f428, %r745;
	mul.f32 	%f429, %f212, %f428;
	fma.rn.f32 	%f430, %f429, %f162, %f418;
	ld.shared.u32 	%r766, [%r15+4672];
	ld.shared.u32 	%r767, [%r15+4688];
	// begin inline asm
	{.reg .f16 low,high;
  mov.b32 {low,high},%r756;
  cvt.f32.f16 %f163, low;}

	// end inline asm
	// begin inline asm
	{.reg .f16 low,high;
  mov.b32 {low,high},%r757;
  cvt.f32.f16 %f164, low;}

	// end inline asm
	mov.u32 	%r758, %r1110;
	mov.u32 	%r759, %r1110;
	mov.u32 	%r760, %r1110;
	mov.u32 	%r761, %r1110;
	// begin inline asm
	mma.sync.aligned.m16n8k32.row.col.s32.s8.s8.s32 {%r758, %r759, %r760, %r761}, {%r460, %r461, %r462, %r463}, {%r766, %r767}, {%r758, %r759, %r760, %r761};
	// end inline asm
	cvt.rn.f32.s32 	%f431, %r758;
	mul.f32 	%f432, %f209, %f431;
	fma.rn.f32 	%f433, %f432, %f163, %f421;
	cvt.rn.f32.s32 	%f434, %r759;
	mul.f32 	%f435, %f209, %f434;
	fma.rn.f32 	%f436, %f435, %f164, %f424;
	cvt.rn.f32.s32 	%f437, %r760;
	mul.f32 	%f438, %f213, %f437;
	fma.rn.f32 	%f439, %f438, %f163, %f427;
	cvt.rn.f32.s32 	%f440, %r761;
	mul.f32 	%f441, %f213, %f440;
	fma.rn.f32 	%f442, %f441, %f164, %f430;
	ld.shared.u32 	%r782, [%r15+4704];
	ld.shared.u32 	%r783, [%r15+4720];
	// begin inline asm
	{.reg .f16 low,high;
  mov.b32 {low,high},%r772;
  cvt.f32.f16 %f165, low;}

	// end inline asm
	// begin inline asm
	{.reg .f16 low,high;
  mov.b32 {low,high},%r773;
  cvt.f32.f16 %f166, low;}

	// end inline asm
	mov.u32 	%r774, %r1110;
	mov.u32 	%r775, %r1110;
	mov.u32 	%r776, %r1110;
	mov.u32 	%r777, %r1110;
	// begin inline asm
	mma.sync.aligned.m16n8k32.row.col.s32.s8.s8.s32 {%r774, %r775, %r776, %r777}, {%r464, %r465, %r466, %r467}, {%r782, %r783}, {%r774, %r775, %r776, %r777};
	// end inline asm
	cvt.rn.f32.s32 	%f443, %r774;
	mul.f32 	%f444, %f210, %f443;
	fma.rn.f32 	%f445, %f444, %f165, %f433;
	cvt.rn.f32.s32 	%f446, %r775;
	mul.f32 	%f447, %f210, %f446;
	fma.rn.f32 	%f448, %f447, %f166, %f436;
	cvt.rn.f32.s32 	%f449, %r776;
	mul.f32 	%f450, %f214, %f449;
	fma.rn.f32 	%f451, %f450, %f165, %f439;
	cvt.rn.f32.s32 	%f452, %r777;
	mul.f32 	%f453, %f214, %f452;
	fma.rn.f32 	%f454, %f453, %f166, %f442;
	bar.sync 	0;
	mad.lo.s64 	%rd278, %rd34, 144, %rd277;
	ld.global.nc.u32 	%r1499, [%rd278];
	st.shared.u32 	[%r9], %r1499;
	ld.global.nc.u32 	%r1500, [%rd278+1024];
	st.shared.u32 	[%r9+1024], %r1500;
	ld.global.nc.u32 	%r1501, [%rd278+2048];
	st.shared.u32 	[%r9+2048], %r1501;
	ld.global.nc.u32 	%r1502, [%rd278+3072];
	st.shared.u32 	[%r9+3072], %r1502;
	ld.global.nc.u32 	%r1503, [%rd278+4096];
	st.shared.u32 	[%r9+4096], %r1503;
	ld.global.nc.u32 	%r1504, [%rd278+5120];
	st.shared.u32 	[%r9+5120], %r1504;
	bar.sync 	0;
	// begin inline asm
	ldmatrix.sync.aligned.m8n8.x4.b16 {%r788, %r789, %r790, %r791}, [%rd40];
	// end inline asm
	add.s64 	%rd229, %rd36, 160;
	// begin inline asm
	ldmatrix.sync.aligned.m8n8.x4.b16 {%r792, %r793, %r794, %r795}, [%rd229];
	// end inline asm
	add.s64 	%rd230, %rd36, 192;
	// begin inline asm
	ldmatrix.sync.aligned.m8n8.x4.b16 {%r796, %r797, %r798, %r799}, [%rd230];
	// end inline asm
	// begin inline asm
	ldmatrix.sync.aligned.m8n8.x4.b16 {%r800, %r801, %r802, %r803}, [%rd41];
	// end inline asm
	ld.shared.v4.f32 	{%f455, %f456, %f457, %f458}, [%r14+16];
	ld.shared.v4.f32 	{%f459, %f460, %f461, %f462}, [%r14+2448];
	ld.shared.u32 	%r814, [%r15];
	ld.shared.u32 	%r815, [%r15+16];
	ld.shared.v4.u32 	{%r804, %r820, %r836, %r852}, [%r16];
	// begin inline asm
	{.reg .f16 low,high;
  mov.b32 {low,high},%r804;
  cvt.f32.f16 %f167, low;}

	// end inline asm
	ld.shared.v4.u32 	{%r805, %r821, %r837, %r853}, [%r16+144];
	// begin inline asm
	{.reg .f16 low,high;
  mov.b32 {low,high},%r805;
  cvt.f32.f16 %f168, low;}

	// end inline asm
	mov.u32 	%r806, %r1110;
	mov.u32 	%r807, %r1110;
	mov.u32 	%r808, %r1110;
	mov.u32 	%r809, %r1110;
	// begin inline asm
	mma.sync.aligned.m16n8k32.row.col.s32.s8.s8.s32 {%r806, %r807, %r808, %r809}, {%r788, %r789, %r790, %r791}, {%r814, %r815}, {%r806, %r807, %r808, %r809};
	// end inline asm
	cvt.rn.f32.s32 	%f463, %r806;
	mul.f32 	%f464, %f455, %f463;
	fma.rn.f32 	%f465, %f464, %f167, %f253;
	cvt.rn.f32.s32 	%f466, %r807;
	mul.f32 	%f467, %f455, %f466;
	fma.rn.f32 	%f468, %f467, %f168, %f256;
	cvt.rn.f32.s32 	%f469, %r808;
	mul.f32 	%f470, %f459, %f469;
	fma.rn.f32 	%f471, %f470, %f167, %f259;
	cvt.rn.f32.s32 	%f472, %r809;
	mul.f32 	%f473, %f459, %f472;
	fma.rn.f32 	%f474, %f473, %f168, %f262;
	ld.shared.u32 	%r830, [%r15+32];
	ld.shared.u32 	%r831, [%r15+48];
	// begin inline asm
	{.reg .f16 low,high;
  mov.b32 {low,high},%r820;
  cvt.f32.f16 %f169, low;}

	// end inline asm
	// begin inline asm
	{.reg .f16 low,high;
  mov.b32 {low,high},%r821;
  cvt.f32.f16 %f170, low;}

	// end inline asm
	mov.u32 	%r822, %r1110;
	mov.u32 	%r823, %r1110;
	mov.u32 	%r824, %r1110;
	mov.u32 	%r825, %r1110;
	// begin inline asm
	mma.sync.aligned.m16n8k32.row.col.s32.s8.s8.s32 {%r822, %r823, %r824, %r825}, {%r792, %r793, %r794, %r795}, {%r830, %r831}, {%r822, %r823, %r824, %r825};
	// end inline asm
	cvt.rn.f32.s32 	%f475, %r822;
	mul.f32 	%f476, %f456, %f475;
	fma.rn.f32 	%f477, %f476, %f169, %f465;
	cvt.rn.f32.s32 	%f478, %r823;
	mul.f32 	%f479, %f456, %f478;
	fma.rn.f32 	%f480, %f479, %f170, %f468;
	cvt.rn.f32.s32 	%f481, %r824;
	mul.f32 	%f482, %f460, %f481;
	fma.rn.f32 	%f483, %f482, %f169, %f471;
	cvt.rn.f32.s32 	%f484, %r825;
	mul.f32 	%f485, %f460, %f484;
	fma.rn.f32 	%f486, %f485, %f170, %f474;
	ld.shared.u32 	%r846, [%r15+64];
	ld.shared.u32 	%r847, [%r15+80];
	// begin inline asm
	{.reg .f16 low,high;
  mov.b32 {low,high},%r836;
  cvt.f32.f16 %f171, low;}

	// end inline asm
	// begin inline asm
	{.reg .f16 low,high;
  mov.b32 {low,high},%r837;
  cvt.f32.f16 %f172, low;}

	// end inline asm
	mov.u32 	%r838, %r1110;
	mov.u32 	%r839, %r1110;
	mov.u32 	%r840, %r1110;
	mov.u32 	%r841, %r1110;
	// begin inline asm
	mma.sync.aligned.m16n8k32.row.col.s32.s8.s8.s32 {%r838, %r839, %r840, %r841}, {%r796, %r797, %r798, %r799}, {%r846, %r847}, {%r838, %r839, %r840, %r841};
	// end inline asm
	cvt.rn.f32.s32 	%f487, %r838;
	mul.f32 	%f488, %f457, %f487;
	fma.rn.f32 	%f489, %f488, %f171, %f477;
	cvt.rn.f32.s32 	%f490, %r839;
	mul.f32 	%f491, %f457, %f490;
	fma.rn.f32 	%f492, %f491, %f172, %f480;
	cvt.rn.f32.s32 	%f493, %r840;
	mul.f32 	%f494, %f461, %f493;
	fma.rn.f32 	%f495, %f494, %f171, %f483;
	cvt.rn.f32.s32 	%f496, %r841;
	mul.f32 	%f497, %f461, %f496;
	fma.rn.f32 	%f498, %f497, %f172, %f486;
	ld.shared.u32 	%r862, [%r15+96];
	ld.shared.u32 	%r863, [%r15+112];
	// begin inline asm
	{.reg .f16 low,high;
  mov.b32 {low,high},%r852;
  cvt.f32.f16 %f173, low;}

	// end inline asm
	// begin inline asm
	{.reg .f16 low,high;
  mov.b32 {low,high},%r853;
  cvt.f32.f16 %f174, low;}

	// end inline asm
	mov.u32 	%r854, %r1110;
	mov.u32 	%r855, %r1110;
	mov.u32 	%r856, %r1110;
	mov.u32 	%r857, %r1110;
	// begin inline asm
	mma.sync.aligned.m16n8k32.row.col.s32.s8.s8.s32 {%r854, %r855, %r856, %r857}, {%r800, %r801, %r802, %r803}, {%r862, %r863}, {%r854, %r855, %r856, %r857};
	// end inline asm
	cvt.rn.f32.s32 	%f499, %r854;
	mul.f32 	%f500, %f458, %f499;
	fma.rn.f32 	%f1284, %f500, %f173, %f489;
	cvt.rn.f32.s32 	%f501, %r855;
	mul.f32 	%f502, %f458, %f501;
	fma.rn.f32 	%f1283, %f502, %f174, %f492;
	cvt.rn.f32.s32 	%f503, %r856;
	mul.f32 	%f504, %f462, %f503;
	fma.rn.f32 	%f1282, %f504, %f173, %f495;
	cvt.rn.f32.s32 	%f505, %r857;
	mul.f32 	%f506, %f462, %f505;
	fma.rn.f32 	%f1281, %f506, %f174, %f498;
	ld.shared.u32 	%r878, [%r15+1152];
	ld.shared.u32 	%r879, [%r15+1168];
	ld.shared.v4.u32 	{%r868, %r884, %r900, %r916}, [%r16+1152];
	// begin inline asm
	{.reg .f16 low,high;
  mov.b32 {low,high},%r868;
  cvt.f32.f16 %f175, low;}

	// end inline asm
	ld.shared.v4.u32 	{%r869, %r885, %r901, %r917}, [%r16+1296];
	// begin inline asm
	{.reg .f16 low,high;
  mov.b32 {low,high},%r869;
  cvt.f32.f16 %f176, low;}

	// end inline asm
	mov.u32 	%r870, %r1110;
	mov.u32 	%r871, %r1110;
	mov.u32 	%r872, %r1110;
	mov.u32 	%r873, %r1110;
	// begin inline asm
	mma.sync.aligned.m16n8k32.row.col.s32.s8.s8.s32 {%r870, %r871, %r872, %r873}, {%r788, %r789, %r790, %r791}, {%r878, %r879}, {%r870, %r871, %r872, %r873};
	// end inline asm
	cvt.rn.f32.s32 	%f507, %r870;
	mul.f32 	%f508, %f455, %f507;
	fma.rn.f32 	%f509, %f508, %f175, %f301;
	cvt.rn.f32.s32 	%f510, %r871;
	mul.f32 	%f511, %f455, %f510;
	fma.rn.f32 	%f512, %f511, %f176, %f304;
	cvt.rn.f32.s32 	%f513, %r872;
	mul.f32 	%f514, %f459, %f513;
	fma.rn.f32 	%f515, %f514, %f175, %f307;
	cvt.rn.f32.s32 	%f516, %r873;
	mul.f32 	%f517, %f459, %f516;
	fma.rn.f32 	%f518, %f517, %f176, %f310;
	ld.shared.u32 	%r894, [%r15+1184];
	ld.shared.u32 	%r895, [%r15+1200];
	// begin inline asm
	{.reg .f16 low,high;
  mov.b32 {low,high},%r884;
  cvt.f32.f16 %f177, low;}

	// end inline asm
	// begin inline asm
	{.reg .f16 low,high;
  mov.b32 {low,high},%r885;
  cvt.f32.f16 %f178, low;}

	// end inline asm
	mov.u32 	%r886, %r1110;
	mov.u32 	%r887, %r1110;
	mov.u32 	%r888, %r1110;
	mov.u32 	%r889, %r1110;
	// begin inline asm
	mma.sync.aligned.m16n8k32.row.col.s32.s8.s8.s32 {%r886, %r887, %r888, %r889}, {%r792, %r793, %r794, %r795}, {%r894, %r895}, {%r886, %r887, %r888, %r889};
	// end inline asm
	cvt.rn.f32.s32 	%f519, %r886;
	mul.f32 	%f520, %f456, %f519;
	fma.rn.f32 	%f521, %f520, %f177, %f509;
	cvt.rn.f32.s32 	%f522, %r887;
	mul.f32 	%f523, %f456, %f522;
	fma.rn.f32 	%f524, %f523, %f178, %f512;
	cvt.rn.f32.s32 	%f525, %r888;
	mul.f32 	%f526, %f460, %f525;
	fma.rn.f32 	%f527, %f526, %f177, %f515;
	cvt.rn.f32.s32 	%f528, %r889;
	mul.f32 	%f529, %f460, %f528;
	fma.rn.f32 	%f530, %f529, %f178, %f518;
	ld.shared.u32 	%r910, [%r15+1216];
	ld.shared.u32 	%r911, [%r15+1232];
	// begin inline asm
	{.reg .f16 low,high;
  mov.b32 {low,high},%r900;
  cvt.f32.f16 %f179, low;}

	// end inline asm
	// begin inline asm
	{.reg .f16 low,high;
  mov.b32 {low,high},%r901;
  cvt.f32.f16 %f180, low;}

	// end inline asm
	mov.u32 	%r902, %r1110;
	mov.u32 	%r903, %r1110;
	mov.u32 	%r904, %r1110;
	mov.u32 	%r905, %r1110;
	// begin inline asm
	mma.sync.aligned.m16n8k32.row.col.s32.s8.s8.s32 {%r902, %r903, %r904, %r905}, {%r796, %r797, %r798, %r799}, {%r910, %r911}, {%r902, %r903, %r904, %r905};
	// end inline asm
	cvt.rn.f32.s32 	%f531, %r902;
	mul.f32 	%f532, %f457, %f531;
	fma.rn.f32 	%f533, %f532, %f179, %f521;
	cvt.rn.f32.s32 	%f534, %r903;
	mul.f32 	%f535, %f457, %f534;
	fma.rn.f32 	%f536, %f535, %f180, %f524;
	cvt.rn.f32.s32 	%f537, %r904;
	mul.f32 	%f538, %f461, %f537;
	fma.rn.f32 	%f539, %f538, %f179, %f527;
	cvt.rn.f32.s32 	%f540, %r905;
	mul.f32 	%f541, %f461, %f540;
	fma.rn.f32 	%f542, %f541, %f180, %f530;
	ld.shared.u32 	%r926, [%r15+1248];
	ld.shared.u32 	%r927, [%r15+1264];
	// begin inline asm
	{.reg .f16 low,high;
  mov.b32 {low,high},%r916;
  cvt.f32.f16 %f181, low;}

	// end inline asm
	// begin inline asm
	{.reg .f16 low,high;
  mov.b32 {low,high},%r917;
  cvt.f32.f16 %f182, low;}

	// end inline asm
	mov.u32 	%r918, %r1110;
	mov.u32 	%r919, %r1110;
	mov.u32 	%r920, %r1110;
	mov.u32 	%r921, %r1110;
	// begin inline asm
	mma.sync.aligned.m16n8k32.row.col.s32.s8.s8.s32 {%r918, %r919, %r920, %r921}, {%r800, %r801, %r802, %r803}, {%r926, %r927}, {%r918, %r919, %r920, %r921};
	// end inline asm
	cvt.rn.f32.s32 	%f543, %r918;
	mul.f32 	%f544, %f458, %f543;
	fma.rn.f32 	%f1280, %f544, %f181, %f533;
	cvt.rn.f32.s32 	%f545, %r919;
	mul.f32 	%f546, %f458, %f545;
	fma.rn.f32 	%f1279, %f546, %f182, %f536;
	cvt.rn.f32.s32 	%f547, %r920;
	mul.f32 	%f548, %f462, %f547;
	fma.rn.f32 	%f1278, %f548, %f181, %f539;
	cvt.rn.f32.s32 	%f549, %r921;
	mul.f32 	%f550, %f462, %f549;
	fma.rn.f32 	%f1277, %f550, %f182, %f542;
	ld.shared.u32 	%r942, [%r15+2304];
	ld.shared.u32 	%r943, [%r15+2320];
	ld.shared.v4.u32 	{%r932, %r948, %r964, %r980}, [%r16+2304];
	// begin inline asm
	{.reg .f16 low,high;
  mov.b32 {low,high},%r932;
  cvt.f32.f16 %f183, low;}

	// end inline asm
	ld.shared.v4.u32 	{%r933, %r949, %r965, %r981}, [%r16+2448];
	// begin inline asm
	{.reg .f16 low,high;
  mov.b32 {low,high},%r933;
  cvt.f32.f16 %f184, low;}

	// end inline asm
	mov.u32 	%r934, %r1110;
	mov.u32 	%r935, %r1110;
	mov.u32 	%r936, %r1110;
	mov.u32 	%r937, %r1110;
	// begin inline asm
	mma.sync.aligned.m16n8k32.row.col.s32.s8.s8.s32 {%r934, %r935, %r936, %r937}, {%r788, %r789, %r790, %r791}, {%r942, %r943}, {%r934, %r935, %r936, %r937};
	// end inline asm
	cvt.rn.f32.s32 	%f551, %r934;
	mul.f32 	%f552, %f455, %f551;
	fma.rn.f32 	%f553, %f552, %f183, %f349;
	cvt.rn.f32.s32 	%f554, %r935;
	mul.f32 	%f555, %f455, %f554;
	fma.rn.f32 	%f556, %f555, %f184, %f352;
	cvt.rn.f32.s32 	%f557, %r936;
	mul.f32 	%f558, %f459, %f557;
	fma.rn.f32 	%f559, %f558, %f183, %f355;
	cvt.rn.f32.s32 	%f560, %r937;
	mul.f32 	%f561, %f459, %f560;
	fma.rn.f32 	%f562, %f561, %f184, %f358;
	ld.shared.u32 	%r958, [%r15+2336];
	ld.shared.u32 	%r959, [%r15+2352];
	// begin inline asm
	{.reg .f16 low,high;
  mov.b32 {low,high},%r948;
  cvt.f32.f16 %f185, low;}

	// end inline asm
	// begin inline asm
	{.reg .f16 low,high;
  mov.b32 {low,high},%r949;
  cvt.f32.f16 %f186, low;}

	// end inline asm
	mov.u32 	%r950, %r1110;
	mov.u32 	%r951, %r1110;
	mov.u32 	%r952, %r1110;
	mov.u32 	%r953, %r1110;
	// begin inline asm
	mma.sync.aligned.m16n8k32.row.col.s32.s8.s8.s32 {%r950, %r951, %r952, %r953}, {%r792, %r793, %r794, %r795}, {%r958, %r959}, {%r950, %r951, %r952, %r953};
	// end inline asm
	cvt.rn.f32.s32 	%f563, %r950;
	mul.f32 	%f564, %f456, %f563;
	fma.rn.f32 	%f565, %f564, %f185, %f553;
	cvt.rn.f32.s32 	%f566, %r951;
	mul.f32 	%f567, %f456, %f566;
	fma.rn.f32 	%f568, %f567, %f186, %f556;
	cvt.rn.f32.s32 	%f569, %r952;
	mul.f32 	%f570, %f460, %f569;
	fma.rn.f32 	%f571, %f570, %f185, %f559;
	cvt.rn.f32.s32 	%f572, %r953;
	mul.f32 	%f573, %f460, %f572;
	fma.rn.f32 	%f574, %f573, %f186, %f562;
	ld.shared.u32 	%r974, [%r15+2368];
	ld.shared.u32 	%r975, [%r15+2384];
	// begin inline asm
	{.reg .f16 low,high;
  mov.b32 {low,high},%r964;
  cvt.f32.f16 %f187, low;}

	// end inline asm
	// begin inline asm
	{.reg .f16 low,high;
  mov.b32 {low,high},%r965;
  cvt.f32.f16 %f188, low;}

	// end inline asm
	mov.u32 	%r966, %r1110;
	mov.u32 	%r967, %r1110;
	mov.u32 	%r968, %r1110;
	mov.u32 	%r969, %r1110;
	// begin inline asm
	mma.sync.aligned.m16n8k32.row.col.s32.s8.s8.s32 {%r966, %r967, %r968, %r969}, {%r796, %r797, %r798, %r799}, {%r974, %r975}, {%r966, %r967, %r968, %r969};
	// end inline asm
	cvt.rn.f32.s32 	%f575, %r966;
	mul.f32 	%f576, %f457, %f575;
	fma.rn.f32 	%f577, %f576, %f187, %f565;
	cvt.rn.f32.s32 	%f578, %r967;
	mul.f32 	%f579, %f457, %f578;
	fma.rn.f32 	%f580, %f579, %f188, %f568;
	cvt.rn.f32.s32 	%f581, %r968;
	mul.f32 	%f582, %f461, %f581;
	fma.rn.f32 	%f583, %f582, %f187, %f571;
	cvt.rn.f32.s32 	%f584, %r969;
	mul.f32 	%f585, %f461, %f584;
	fma.rn.f32 	%f586, %f585, %f188, %f574;
	ld.shared.u32 	%r990, [%r15+2400];
	ld.shared.u32 	%r991, [%r15+2416];
	// begin inline asm
	{.reg .f16 low,high;
  mov.b32 {low,high},%r980;
  cvt.f32.f16 %f189, low;}

	// end inline asm
	// begin inline asm
	{.reg .f16 low,high;
  mov.b32 {low,high},%r981;
  cvt.f32.f16 %f190, low;}

	// end inline asm
	mov.u32 	%r982, %r1110;
	mov.u32 	%r983, %r1110;
	mov.u32 	%r984, %r1110;
	mov.u32 	%r985, %r1110;
	// begin inline asm
	mma.sync.aligned.m16n8k32.row.col.s32.s8.s8.s32 {%r982, %r983, %r984, %r985}, {%r800, %r801, %r802, %r803}, {%r990, %r991}, {%r982, %r983, %r984, %r985};
	// end inline asm
	cvt.rn.f32.s32 	%f587, %r982;
	mul.f32 	%f588, %f458, %f587;
	fma.rn.f32 	%f1276, %f588, %f189, %f577;
	cvt.rn.f32.s32 	%f589, %r983;
	mul.f32 	%f590, %f458, %f589;
	fma.rn.f32 	%f1275, %f590, %f190, %f580;
	cvt.rn.f32.s32 	%f591, %r984;
	mul.f32 	%f592, %f462, %f591;
	fma.rn.f32 	%f1274, %f592, %f189, %f583;
	cvt.rn.f32.s32 	%f593, %r985;
	mul.f32 	%f594, %f462, %f593;
	fma.rn.f32 	%f1273, %f594, %f190, %f586;
	ld.shared.u32 	%r1006, [%r15+3456];
	ld.shared.u32 	%r1007, [%r15+3472];
	ld.shared.v4.u32 	{%r996, %r1012, %r1028, %r1044}, [%r16+3456];
	// begin inline asm
	{.reg .f16 low,high;
  mov.b32 {low,high},%r996;
  cvt.f32.f16 %f191, low;}

	// end inline asm
	ld.shared.v4.u32 	{%r997, %r1013, %r1029, %r1045}, [%r16+3600];
	// begin inline asm
	{.reg .f16 low,high;
  mov.b32 {low,high},%r997;
  cvt.f32.f16 %f192, low;}

	// end inline asm
	mov.u32 	%r998, %r1110;
	mov.u32 	%r999, %r1110;
	mov.u32 	%r1000, %r1110;
	mov.u32 	%r1001, %r1110;
	// begin inline asm
	mma.sync.aligned.m16n8k32.row.col.s32.s8.s8.s32 {%r998, %r999, %r1000, %r1001}, {%r788, %r789, %r790, %r791}, {%r1006, %r1007}, {%r998, %r999, %r1000, %r1001};
	// end inline asm
	cvt.rn.f32.s32 	%f595, %r998;
	mul.f32 	%f596, %f455, %f595;
	fma.rn.f32 	%f597, %f596, %f191, %f397;
	cvt.rn.f32.s32 	%f598, %r999;
	mul.f32 	%f599, %f455, %f598;
	fma.rn.f32 	%f600, %f599, %f192, %f400;
	cvt.rn.f32.s32 	%f601, %r1000;
	mul.f32 	%f602, %f459, %f601;
	fma.rn.f32 	%f603, %f602, %f191, %f403;
	cvt.rn.f32.s32 	%f604, %r1001;
	mul.f32 	%f605, %f459, %f604;
	fma.rn.f32 	%f606, %f605, %f192, %f406;
	ld.shared.u32 	%r1022, [%r15+3488];
	ld.shared.u32 	%r1023, [%r15+3504];
	// begin inline asm
	{.reg .f16 low,high;
  mov.b32 {low,high},%r1012;
  cvt.f32.f16 %f193, low;}

	// end inline asm
	// begin inline asm
	{.reg .f16 low,high;
  mov.b32 {low,high},%r1013;
  cvt.f32.f16 %f194, low;}

	// end inline asm
	mov.u32 	%r1014, %r1110;
	mov.u32 	%r1015, %r1110;
	mov.u32 	%r1016, %r1110;
	mov.u32 	%r1017, %r1110;
	// begin inline asm
	mma.sync.aligned.m16n8k32.row.col.s32.s8.s8.s32 {%r1014, %r1015, %r1016, %r1017}, {%r792, %r793, %r794, %r795}, {%r1022, %r1023}, {%r1014, %r1015, %r1016, %r1017};
	// end inline asm
	cvt.rn.f32.s32 	%f607, %r1014;
	mul.f32 	%f608, %f456, %f607;
	fma.rn.f32 	%f609, %f608, %f193, %f597;
	cvt.rn.f32.s32 	%f610, %r1015;
	mul.f32 	%f611, %f456, %f610;
	fma.rn.f32 	%f612, %f611, %f194, %f600;
	cvt.rn.f32.s32 	%f613, %r1016;
	mul.f32 	%f614, %f460, %f613;
	fma.rn.f32 	%f615, %f614, %f193, %f603;
	cvt.rn.f32.s32 	%f616, %r1017;
	mul.f32 	%f617, %f460, %f616;
	fma.rn.f32 	%f618, %f617, %f194, %f606;
	ld.shared.u32 	%r1038, [%r15+3520];
	ld.shared.u32 	%r1039, [%r15+3536];
	// begin inline asm
	{.reg .f16 low,high;
  mov.b32 {low,high},%r1028;
  cvt.f32.f16 %f195, low;}

	// end inline asm
	// begin inline asm
	{.reg .f16 low,high;
  mov.b32 {low,high},%r1029;
  cvt.f32.f16 %f196, low;}

	// end inline asm
	mov.u32 	%r1030, %r1110;
	mov.u32 	%r1031, %r1110;
	mov.u32 	%r1032, %r1110;
	mov.u32 	%r1033, %r1110;
	// begin inline asm
	mma.sync.aligned.m16n8k32.row.col.s32.s8.s8.s32 {%r1030, %r1031, %r1032, %r1033}, {%r796, %r797, %r798, %r799}, {%r1038, %r1039}, {%r1030, %r1031, %r1032, %r1033};
	// end inline asm
	cvt.rn.f32.s32 	%f619, %r1030;
	mul.f32 	%f620, %f457, %f619;
	fma.rn.f32 	%f621, %f620, %f195, %f609;
	cvt.rn.f32.s32 	%f622, %r1031;
	mul.f32 	%f623, %f457, %f622;
	fma.rn.f32 	%f624, %f623, %f196, %f612;
	cvt.rn.f32.s32 	%f625, %r1032;
	mul.f32 	%f626, %f461, %f625;
	fma.rn.f32 	%f627, %f626, %f195, %f615;
	cvt.rn.f32.s32 	%f628, %r1033;
	mul.f32 	%f629, %f461, %f628;
	fma.rn.f32 	%f630, %f629, %f196, %f618;
	ld.shared.u32 	%r1054, [%r15+3552];
	ld.shared.u32 	%r1055, [%r15+3568];
	// begin inline asm
	{.reg .f16 low,high;
  mov.b32 {low,high},%r1044;
  cvt.f32.f16 %f197, low;}

	// end inline asm
	// begin inline asm
	{.reg .f16 low,high;
  mov.b32 {low,high},%r1045;
  cvt.f32.f16 %f198, low;}

	// end inline asm
	mov.u32 	%r1046, %r1110;
	mov.u32 	%r1047, %r1110;
	mov.u32 	%r1048, %r1110;
	mov.u32 	%r1049, %r1110;
	// begin inline asm
	mma.sync.aligned.m16n8k32.row.col.s32.s8.s8.s32 {%r1046, %r1047, %r1048, %r1049}, {%r800, %r801, %r802, %r803}, {%r1054, %r1055}, {%r1046, %r1047, %r1048, %r1049};
	// end inline asm
	cvt.rn.f32.s32 	%f631, %r1046;
	mul.f32 	%f632, %f458, %f631;
	fma.rn.f32 	%f1272, %f632, %f197, %f621;
	cvt.rn.f32.s32 	%f633, %r1047;
	mul.f32 	%f634, %f458, %f633;
	fma.rn.f32 	%f1271, %f634, %f198, %f624;
	cvt.rn.f32.s32 	%f635, %r1048;
	mul.f32 	%f636, %f462, %f635;
	fma.rn.f32 	%f1270, %f636, %f197, %f627;
	cvt.rn.f32.s32 	%f637, %r1049;
	mul.f32 	%f638, %f462, %f637;
	fma.rn.f32 	%f1269, %f638, %f198, %f630;
	ld.shared.u32 	%r1070, [%r15+4608];
	ld.shared.u32 	%r1071, [%r15+4624];
	ld.shared.v4.u32 	{%r1060, %r1076, %r1092, %r1108}, [%r16+4608];
	// begin inline asm
	{.reg .f16 low,high;
  mov.b32 {low,high},%r1060;
  cvt.f32.f16 %f199, low;}

	// end inline asm
	ld.shared.v4.u32 	{%r1061, %r1077, %r1093, %r1109}, [%r16+4752];
	// begin inline asm
	{.reg .f16 low,high;
  mov.b32 {low,high},%r1061;
  cvt.f32.f16 %f200, low;}

	// end inline asm
	mov.u32 	%r1062, %r1110;
	mov.u32 	%r1063, %r1110;
	mov.u32 	%r1064, %r1110;
	mov.u32 	%r1065, %r1110;
	// begin inline asm
	mma.sync.aligned.m16n8k32.row.col.s32.s8.s8.s32 {%r1062, %r1063, %r1064, %r1065}, {%r788, %r789, %r790, %r791}, {%r1070, %r1071}, {%r1062, %r1063, %r1064, %r1065};
	// end inline asm
	cvt.rn.f32.s32 	%f639, %r1062;
	mul.f32 	%f640, %f455, %f639;
	fma.rn.f32 	%f641, %f640, %f199, %f445;
	cvt.rn.f32.s32 	%f642, %r1063;
	mul.f32 	%f643, %f455, %f642;
	fma.rn.f32 	%f644, %f643, %f200, %f448;
	cvt.rn.f32.s32 	%f645, %r1064;
	mul.f32 	%f646, %f459, %f645;
	fma.rn.f32 	%f647, %f646, %f199, %f451;
	cvt.rn.f32.s32 	%f648, %r1065;
	mul.f32 	%f649, %f459, %f648;
	fma.rn.f32 	%f650, %f649, %f200, %f454;
	ld.shared.u32 	%r1086, [%r15+4640];
	ld.shared.u32 	%r1087, [%r15+4656];
	// begin inline asm
	{.reg .f16 low,high;
  mov.b32 {low,high},%r1076;
  cvt.f32.f16 %f201, low;}

	// end inline asm
	// begin inline asm
	{.reg .f16 low,high;
  mov.b32 {low,high},%r1077;
  cvt.f32.f16 %f202, low;}

	// end inline asm
	mov.u32 	%r1078, %r1110;
	mov.u32 	%r1079, %r1110;
	mov.u32 	%r1080, %r1110;
	mov.u32 	%r1081, %r1110;
	// begin inline asm
	mma.sync.aligned.m16n8k32.row.col.s32.s8.s8.s32 {%r1078, %r1079, %r1080, %r1081}, {%r792, %r793, %r794, %r795}, {%r1086, %r1087}, {%r1078, %r1079, %r1080, %r1081};
	// end inline asm
	cvt.rn.f32.s32 	%f651, %r1078;
	mul.f32 	%f652, %f456, %f651;
	fma.rn.f32 	%f653, %f652, %f201, %f641;
	cvt.rn.f32.s32 	%f654, %r1079;
	mul.f32 	%f655, %f456, %f654;
	fma.rn.f32 	%f656, %f655, %f202, %f644;
	cvt.rn.f32.s32 	%f657, %r1080;
	mul.f32 	%f658, %f460, %f657;
	fma.rn.f32 	%f659, %f658, %f201, %f647;
	cvt.rn.f32.s32 	%f660, %r1081;
	mul.f32 	%f661, %f460, %f660;
	fma.rn.f32 	%f662, %f661, %f202, %f650;
	ld.shared.u32 	%r1102, [%r15+4672];
	ld.shared.u32 	%r1103, [%r15+4688];
	// begin inline asm
	{.reg .f16 low,high;
  mov.b32 {low,high},%r1092;
  cvt.f32.f16 %f203, low;}

	// end inline asm
	// begin inline asm
	{.reg .f16 low,high;
  mov.b32 {low,high},%r1093;
  cvt.f32.f16 %f204, low;}

	// end inline asm
	mov.u32 	%r1094, %r1110;
	mov.u32 	%r1095, %r1110;
	mov.u32 	%r1096, %r1110;
	mov.u32 	%r1097, %r1110;
	// begin inline asm
	mma.sync.aligned.m16n8k32.row.col.s32.s8.s8.s32 {%r1094, %r1095, %r1096, %r1097}, {%r796, %r797, %r798, %r799}, {%r1102, %r1103}, {%r1094, %r1095, %r1096, %r1097};
	// end inline asm
	cvt.rn.f32.s32 	%f663, %r1094;
	mul.f32 	%f664, %f457, %f663;
	fma.rn.f32 	%f665, %f664, %f203, %f653;
	cvt.rn.f32.s32 	%f666, %r1095;
	mul.f32 	%f667, %f457, %f666;
	fma.rn.f32 	%f668, %f667, %f204, %f656;
	cvt.rn.f32.s32 	%f669, %r1096;
	mul.f32 	%f670, %f461, %f669;
	fma.rn.f32 	%f671, %f670, %f203, %f659;
	cvt.rn.f32.s32 	%f672, %r1097;
	mul.f32 	%f673, %f461, %f672;
	fma.rn.f32 	%f674, %f673, %f204, %f662;
	ld.shared.u32 	%r1118, [%r15+4704];
	ld.shared.u32 	%r1119, [%r15+4720];
	// begin inline asm
	{.reg .f16 low,high;
  mov.b32 {low,high},%r1108;
  cvt.f32.f16 %f205, low;}

	// end inline asm
	// begin inline asm
	{.reg .f16 low,high;
  mov.b32 {low,high},%r1109;
  cvt.f32.f16 %f206, low;}

	// end inline asm
	mov.u32 	%r1111, %r1110;
	mov.u32 	%r1112, %r1110;
	mov.u32 	%r1113, %r1110;
	// begin inline asm
	mma.sync.aligned.m16n8k32.row.col.s32.s8.s8.s32 {%r1110, %r1111, %r1112, %r1113}, {%r800, %r801, %r802, %r803}, {%r1118, %r1119}, {%r1110, %r1111, %r1112, %r1113};
	// end inline asm
	cvt.rn.f32.s32 	%f675, %r1110;
	mul.f32 	%f676, %f458, %f675;
	fma.rn.f32 	%f1268, %f676, %f205, %f665;
	cvt.rn.f32.s32 	%f677, %r1111;
	mul.f32 	%f678, %f458, %f677;
	fma.rn.f32 	%f1267, %f678, %f206, %f668;
	cvt.rn.f32.s32 	%f679, %r1112;
	mul.f32 	%f680, %f462, %f679;
	fma.rn.f32 	%f1266, %f680, %f205, %f671;
	cvt.rn.f32.s32 	%f681, %r1113;
	mul.f32 	%f682, %f462, %f681;
	fma.rn.f32 	%f1265, %f682, %f206, %f674;
	bar.sync 	0;
	add.s32 	%r2945, %r2945, 8;
	add.s32 	%r2950, %r2950, 8;
	setp.lt.s32 	%p21, %r2945, %r170;
	@%p21 bra 	$L__BB8_39;
$L__BB8_40:
	setp.ge.s32 	%p22, %r13, %r42;
	setp.gt.s32 	%p23, %r12, %r41;
	or.pred  	%p24, %p22, %p23;
	@%p24 bra 	$L__BB8_42;
	ld.shared.u32 	%r1506, [%r17];
	mad.lo.s32 	%r1507, %r1506, %r119, %r12;
	cvt.s64.s32 	%rd279, %r1507;
	add.s64 	%rd280, %rd279, %rd65;
	shl.b64 	%rd281, %rd280, 2;
	add.s64 	%rd282, %rd1, %rd281;
	st.global.f32 	[%rd282], %f1284;
$L__BB8_42:
	setp.gt.s32 	%p25, %r12, %r41;
	setp.ge.s32 	%p26, %r18, %r42;
	or.pred  	%p27, %p26, %p25;
	@%p27 bra 	$L__BB8_44;
	ld.shared.u32 	%r1509, [%r17+4];
	mad.lo.s32 	%r1510, %r1509, %r119, %r12;
	cvt.s64.s32 	%rd283, %r1510;
	add.s64 	%rd284, %rd283, %rd65;
	shl.b64 	%rd285, %rd284, 2;
	add.s64 	%rd286, %rd1, %rd285;
	st.global.f32 	[%rd286], %f1283;
$L__BB8_44:
	setp.ge.s32 	%p28, %r13, %r42;
	setp.gt.s32 	%p29, %r19, %r41;
	or.pred  	%p30, %p28, %p29;
	@%p30 bra 	$L__BB8_46;
	ld.shared.u32 	%r1512, [%r17];
	mul.lo.s32 	%r1513, %r1512, %r119;
	cvt.s64.s32 	%rd287, %r1513;
	cvt.u64.u32 	%rd288, %r12;
	add.s64 	%rd289, %rd287, %rd288;
	add.s64 	%rd290, %rd289, %rd65;
	shl.b64 	%rd291, %rd290, 2;
	add.s64 	%rd292, %rd1, %rd291;
	st.global.f32 	[%rd292+32], %f1282;
$L__BB8_46:
	setp.gt.s32 	%p31, %r19, %r41;
	setp.ge.s32 	%p32, %r18, %r42;
	or.pred  	%p33, %p32, %p31;
	@%p33 bra 	$L__BB8_48;
	ld.shared.u32 	%r1515, [%r17+4];
	mul.lo.s32 	%r1516, %r1515, %r119;
	cvt.s64.s32 	%rd293, %r1516;
	cvt.u64.u32 	%rd294, %r12;
	add.s64 	%rd295, %rd293, %rd294;
	add.s64 	%rd296, %rd295, %rd65;
	shl.b64 	%rd297, %rd296, 2;
	add.s64 	%rd298, %rd1, %rd297;
	st.global.f32 	[%rd298+32], %f1281;
$L__BB8_48:
	setp.gt.s32 	%p34, %r12, %r41;
	setp.ge.s32 	%p35, %r20, %r42;
	or.pred  	%p36, %p35, %p34;
	@%p36 bra 	$L__BB8_50;
	ld.shared.u32 	%r1518, [%r17+32];
	mad.lo.s32 	%r1519, %r1518, %r119, %r12;
	cvt.s64.s32 	%rd299, %r1519;
	add.s64 	%rd300, %rd299, %rd65;
	shl.b64 	%rd301, %rd300, 2;
	add.s64 	%rd302, %rd1, %rd301;
	st.global.f32 	[%rd302], %f1280;
$L__BB8_50:
	setp.gt.s32 	%p37, %r12, %r41;
	setp.ge.s32 	%p38, %r21, %r42;
	or.pred  	%p39, %p38, %p37;
	@%p39 bra 	$L__BB8_52;
	ld.shared.u32 	%r1521, [%r17+36];
	mad.lo.s32 	%r1522, %r1521, %r119, %r12;
	cvt.s64.s32 	%rd303, %r1522;
	add.s64 	%rd304, %rd303, %rd65;
	shl.b64 	%rd305, %rd304, 2;
	add.s64 	%rd306, %rd1, %rd305;
	st.global.f32 	[%rd306], %f1279;
$L__BB8_52:
	setp.ge.s32 	%p40, %r20, %r42;
	setp.gt.s32 	%p41, %r19, %r41;
	or.pred  	%p42, %p40, %p41;
	@%p42 bra 	$L__BB8_54;
	ld.shared.u32 	%r1524, [%r17+32];
	mul.lo.s32 	%r1525, %r1524, %r119;
	cvt.s64.s32 	%rd307, %r1525;
	cvt.u64.u32 	%rd308, %r12;
	add.s64 	%rd309, %rd307, %rd308;
	add.s64 	%rd310, %rd309, %rd65;
	shl.b64 	%rd311, %rd310, 2;
	add.s64 	%rd312, %rd1, %rd311;
	st.global.f32 	[%rd312+32], %f1278;
$L__BB8_54:
	setp.ge.s32 	%p43, %r21, %r42;
	setp.gt.s32 	%p44, %r19, %r41;
	or.pred  	%p45, %p43, %p44;
	@%p45 bra 	$L__BB8_56;
	ld.shared.u32 	%r1527, [%r17+36];
	mul.lo.s32 	%r1528, %r1527, %r119;
	cvt.s64.s32 	%rd313, %r1528;
	cvt.u64.u32 	%rd314, %r12;
	add.s64 	%rd315, %rd313, %rd314;
	add.s64 	%rd316, %rd315, %rd65;
	shl.b64 	%rd317, %rd316, 2;
	add.s64 	%rd318, %rd1, %rd317;
	st.global.f32 	[%rd318+32], %f1277;
$L__BB8_56:
	setp.gt.s32 	%p46, %r12, %r41;
	setp.ge.s32 	%p47, %r22, %r42;
	or.pred  	%p48, %p47, %p46;
	@%p48 bra 	$L__BB8_58;
	ld.shared.u32 	%r1530, [%r17+64];
	mad.lo.s32 	%r1531, %r1530, %r119, %r12;
	cvt.s64.s32 	%rd319, %r1531;
	add.s64 	%rd320, %rd319, %rd65;
	shl.b64 	%rd321, %rd320, 2;
	add.s64 	%rd322, %rd1, %rd321;
	st.global.f32 	[%rd322], %f1276;
$L__BB8_58:
	setp.gt.s32 	%p49, %r12, %r41;
	setp.ge.s32 	%p50, %r23, %r42;
	or.pred  	%p51, %p50, %p49;
	@%p51 bra 	$L__BB8_60;
	ld.shared.u32 	%r1533, [%r17+68];
	mad.lo.s32 	%r1534, %r1533, %r119, %r12;
	cvt.s64.s32 	%rd323, %r1534;
	add.s64 	%rd324, %rd323, %rd65;
	shl.b64 	%rd325, %rd324, 2;
	add.s64 	%rd326, %rd1, %rd325;
	st.global.f32 	[%rd326], %f1275;
$L__BB8_60:
	setp.ge.s32 	%p52, %r22, %r42;
	setp.gt.s32 	%p53, %r19, %r41;
	or.pred  	%p54, %p52, %p53;
	@%p54 bra 	$L__BB8_62;
	ld.shared.u32 	%r1536, [%r17+64];
	mul.lo.s32 	%r1537, %r1536, %r119;
	cvt.s64.s32 	%rd327, %r1537;
	cvt.u64.u32 	%rd328, %r12;
	add.s64 	%rd329, %rd327, %rd328;
	add.s64 	%rd330, %rd329, %rd65;
	shl.b64 	%rd331, %rd330, 2;
	add.s64 	%rd332, %rd1, %rd331;
	st.global.f32 	[%rd332+32], %f1274;
$L__BB8_62:
	setp.ge.s32 	%p55, %r23, %r42;
	setp.gt.s32 	%p56, %r19, %r41;
	or.pred  	%p57, %p55, %p56;
	@%p57 bra 	$L__BB8_64;
	ld.shared.u32 	%r1539, [%r17+68];
	mul.lo.s32 	%r1540, %r1539, %r119;
	cvt.s64.s32 	%rd333, %r1540;
	cvt.u64.u32 	%rd334, %r12;
	add.s64 	%rd335, %rd333, %rd334;
	add.s64 	%rd336, %rd335, %rd65;
	shl.b64 	%rd337, %rd336, 2;
	add.s64 	%rd338, %rd1, %rd337;
	st.global.f32 	[%rd338+32], %f1273;
$L__BB8_64:
	setp.gt.s32 	%p58, %r12, %r41;
	setp.ge.s32 	%p59, %r24, %r42;
	or.pred  	%p60, %p59, %p58;
	@%p60 bra 	$L__BB8_66;
	ld.shared.u32 	%r1542, [%r17+96];
	mad.lo.s32 	%r1543, %r1542, %r119, %r12;
	cvt.s64.s32 	%rd339, %r1543;
	add.s64 	%rd340, %rd339, %rd65;
	shl.b64 	%rd341, %rd340, 2;
	add.s64 	%rd342, %rd1, %rd341;
	st.global.f32 	[%rd342], %f1272;
$L__BB8_66:
	setp.gt.s32 	%p61, %r12, %r41;
	setp.ge.s32 	%p62, %r25, %r42;
	or.pred  	%p63, %p62, %p61;
	@%p63 bra 	$L__BB8_68;
	ld.shared.u32 	%r1545, [%r17+100];
	mad.lo.s32 	%r1546, %r1545, %r119, %r12;
	cvt.s64.s32 	%rd343, %r1546;
	add.s64 	%rd344, %rd343, %rd65;
	shl.b64 	%rd345, %rd344, 2;
	add.s64 	%rd346, %rd1, %rd345;
	st.global.f32 	[%rd346], %f1271;
$L__BB8_68:
	setp.ge.s32 	%p64, %r24, %r42;
	setp.gt.s32 	%p65, %r19, %r41;
	or.pred  	%p66, %p64, %p65;
	@%p66 bra 	$L__BB8_70;
	ld.shared.u32 	%r1548, [%r17+96];
	mul.lo.s32 	%r1549, %r1548, %r119;
	cvt.s64.s32 	%rd347, %r1549;
	cvt.u64.u32 	%rd348, %r12;
	add.s64 	%rd349, %rd347, %rd348;
	add.s64 	%rd350, %rd349, %rd65;
	shl.b64 	%rd351, %rd350, 2;
	add.s64 	%rd352, %rd1, %rd351;
	st.global.f32 	[%rd352+32], %f1270;
$L__BB8_70:
	setp.ge.s32 	%p67, %r25, %r42;
	setp.gt.s32 	%p68, %r19, %r41;
	or.pred  	%p69, %p67, %p68;
	@%p69 bra 	$L__BB8_72;
	ld.shared.u32 	%r1551, [%r17+100];
	mul.lo.s32 	%r1552, %r1551, %r119;
	cvt.s64.s32 	%rd353, %r1552;
	cvt.u64.u32 	%rd354, %r12;
	add.s64 	%rd355, %rd353, %rd354;
	add.s64 	%rd356, %rd355, %rd65;
	shl.b64 	%rd357, %rd356, 2;
	add.s64 	%rd358, %rd1, %rd357;
	st.global.f32 	[%rd358+32], %f1269;
$L__BB8_72:
	setp.gt.s32 	%p70, %r12, %r41;
	setp.ge.s32 	%p71, %r26, %r42;
	or.pred  	%p72, %p71, %p70;
	@%p72 bra 	$L__BB8_74;
	ld.shared.u32 	%r1554, [%r17+128];
	mad.lo.s32 	%r1555, %r1554, %r119, %r12;
	cvt.s64.s32 	%rd359, %r1555;
	add.s64 	%rd360, %rd359, %rd65;
	shl.b64 	%rd361, %rd360, 2;
	add.s64 	%rd362, %rd1, %rd361;
	st.global.f32 	[%rd362], %f1268;
$L__BB8_74:
	setp.gt.s32 	%p73, %r12, %r41;
	setp.ge.s32 	%p74, %r27, %r42;
	or.pred  	%p75, %p74, %p73;
	@%p75 bra 	$L__BB8_76;
	ld.shared.u32 	%r1557, [%r17+132];
	mad.lo.s32 	%r1558, %r1557, %r119, %r12;
	cvt.s64.s32 	%rd363, %r1558;
	add.s64 	%rd364, %rd363, %rd65;
	shl.b64 	%rd365, %rd364, 2;
	add.s64 	%rd366, %rd1, %rd365;
	st.global.f32 	[%rd366], %f1267;
$L__BB8_76:
	setp.ge.s32 	%p76, %r26, %r42;
	setp.gt.s32 	%p77, %r19, %r41;
	or.pred  	%p78, %p76, %p77;
	@%p78 bra 	$L__BB8_78;
	ld.shared.u32 	%r1560, [%r17+128];
	mul.lo.s32 	%r1561, %r1560, %r119;
	cvt.s64.s32 	%rd367, %r1561;
	cvt.u64.u32 	%rd368, %r12;
	add.s64 	%rd369, %rd367, %rd368;
	add.s64 	%rd370, %rd369, %rd65;
	shl.b64 	%rd371, %rd370, 2;
	add.s64 	%rd372, %rd1, %rd371;
	st.global.f32 	[%rd372+32], %f1266;
$L__BB8_78:
	setp.ge.s32 	%p79, %r27, %r42;
	setp.gt.s32 	%p80, %r19, %r41;
	or.pred  	%p81, %p79, %p80;
	@%p81 bra 	$L__BB8_80;
	ld.shared.u32 	%r1563, [%r17+132];
	mul.lo.s32 	%r1564, %r1563, %r119;
	cvt.s64.s32 	%rd373, %r1564;
	cvt.u64.u32 	%rd374, %r12;
	add.s64 	%rd375, %rd373, %rd374;
	add.s64 	%rd376, %rd375, %rd65;
	shl.b64 	%rd377, %rd376, 2;
	add.s64 	%rd378, %rd1, %rd377;
	st.global.f32 	[%rd378+32], %f1265;
$L__BB8_80:
	add.s64 	%rd87, %rd587, %rd6;
	or.b64  	%rd379, %rd87, %rd6;
	and.b64  	%rd380, %rd379, -4294967296;
	setp.ne.s64 	%p82, %rd380, 0;
	@%p82 bra 	$L__BB8_82;
	cvt.u32.u64 	%r1566, %rd87;
	rem.u32 	%r1567, %r1566, %r170;
	cvt.u64.u32 	%rd592, %r1567;
	bra.uni 	$L__BB8_83;
$L__BB8_82:
	rem.s64 	%rd592, %rd87, %rd6;
$L__BB8_83:
	sub.s64 	%rd587, %rd87, %rd592;
	sub.s64 	%rd381, %rd26, %rd587;
	min.s64 	%rd594, %rd6, %rd381;
$L__BB8_84:
	cvt.u32.u64 	%r2953, %rd594;
	setp.lt.s64 	%p104, %rd587, %rd26;
	setp.eq.s32 	%p83, %r170, %r2953;
	and.pred  	%p84, %p104, %p83;
	mov.b32 	%r2945, 0;
	@%p84 bra 	$L__BB8_19;
$L__BB8_85:
	not.pred 	%p85, %p104;
	@%p85 bra 	$L__BB8_123;
	cvt.s64.s32 	%rd96, %rd587;
	mul.lo.s32 	%r73, %r121, %r1;
	cvt.s64.s32 	%rd383, %r73;
	mul.lo.s64 	%rd97, %rd383, %rd6;
	or.b64  	%rd384, %rd96, %rd97;
	and.b64  	%rd385, %rd384, -4294967296;
	setp.ne.s64 	%p86, %rd385, 0;
	@%p86 bra 	$L__BB8_88;
	cvt.u32.u64 	%r1570, %rd97;
	cvt.u32.u64 	%r1571, %rd96;
	div.u32 	%r1572, %r1571, %r1570;
	cvt.u64.u32 	%rd596, %r1572;
	bra.uni 	$L__BB8_89;
$L__BB8_88:
	div.s64 	%rd596, %rd96, %rd97;
$L__BB8_89:
	cvt.u32.u64 	%r74, %rd596;
	cvt.u64.u32 	%rd386, %r73;
	mul.lo.s64 	%rd387, %rd386, %rd6;
	mul.lo.s64 	%rd388, %rd387, %rd596;
	sub.s64 	%rd101, %rd587, %rd388;
	cvt.s64.s32 	%rd102, %rd101;
	mul.lo.s64 	%rd103, %rd8, %rd6;
	or.b64  	%rd389, %rd102, %rd103;
	and.b64  	%rd390, %rd389, -4294967296;
	setp.ne.s64 	%p87, %rd390, 0;
	@%p87 bra 	$L__BB8_91;
	cvt.u32.u64 	%r1573, %rd103;
	cvt.u32.u64 	%r1574, %rd102;
	div.u32 	%r1575, %r1574, %r1573;
	cvt.u64.u32 	%rd597, %r1575;
	bra.uni 	$L__BB8_92;
$L__BB8_91:
	div.s64 	%rd597, %rd102, %rd103;
$L__BB8_92:
	cvt.u32.u64 	%r75, %rd597;
	cvt.u64.u32 	%rd391, %r1;
	mul.lo.s64 	%rd392, %rd391, %rd6;
	mul.lo.s64 	%rd393, %rd392, %rd597;
	sub.s64 	%rd394, %rd101, %rd393;
	cvt.s64.s32 	%rd107, %rd394;
	or.b64  	%rd395, %rd107, %rd6;
	and.b64  	%rd396, %rd395, -4294967296;
	setp.ne.s64 	%p88, %rd396, 0;
	@%p88 bra 	$L__BB8_94;
	cvt.u32.u64 	%r1577, %rd107;
	div.u32 	%r1578, %r1577, %r170;
	cvt.u64.u32 	%rd598, %r1578;
	bra.uni 	$L__BB8_95;
$L__BB8_94:
	div.s64 	%rd598, %rd107, %rd6;
$L__BB8_95:
	cvt.u32.u64 	%r76, %rd598;
	mul.lo.s32 	%r2955, %r123, %r75;
	setp.eq.s64 	%p89, %rd144, 0;
	mov.b32 	%r2954, 0;
	@%p89 bra 	$L__BB8_100;
	shl.b64 	%rd397, %rd597, 32;
	shr.s64 	%rd398, %rd397, 30;
	add.s64 	%rd399, %rd5, %rd398;
	ld.global.nc.u32 	%r2954, [%rd399];
	add.s64 	%rd400, %rd397, 4294967296;
	shr.s64 	%rd401, %rd400, 30;
	add.s64 	%rd402, %rd5, %rd401;
	ld.global.nc.u32 	%r1580, [%rd402];
	sub.s32 	%r1581, %r1580, %r2954;
	mul.lo.s32 	%r1582, %r76, 40;
	setp.ge.s32 	%p90, %r1582, %r1581;
	@%p90 bra 	$L__BB8_123;
	setp.gt.u32 	%p91, %r4, 39;
	bar.sync 	0;
	@%p91 bra 	$L__BB8_99;
	st.shared.u32 	[%r5], %r4;
$L__BB8_99:
	bar.sync 	0;
	mov.b32 	%r2955, 0;
$L__BB8_100:
	mad.lo.s32 	%r1584, %r76, 40, %r2954;
	mad.lo.s32 	%r1585, %r1584, 36, %r2955;
	shl.b32 	%r1586, %r74, 7;
	not.b32 	%r1587, %r1586;
	add.s32 	%r81, %r115, %r1587;
	div.s32 	%r1588, %r75, %r120;
	mul.lo.s32 	%r82, %r1588, %r122;
	mul.lo.s32 	%r83, %r1586, %r117;
	mul.wide.s32 	%rd403, %r1585, 4;
	add.s64 	%rd111, %rd3, %rd403;
	setp.ge.s32 	%p92, %r2945, %r2953;
	mov.f32 	%f1305, 0f00000000;
	mov.f32 	%f1306, %f1305;
	mov.f32 	%f1307, %f1305;
	mov.f32 	%f1308, %f1305;
	mov.f32 	%f1309, %f1305;
	mov.f32 	%f1310, %f1305;
	mov.f32 	%f1311, %f1305;
	mov.f32 	%f1312, %f1305;
	mov.f32 	%f1313, %f1305;
	mov.f32 	%f1314, %f1305;
	mov.f32 	%f1315, %f1305;
	mov.f32 	%f1316, %f1305;
	mov.f32 	%f1317, %f1305;
	mov.f32 	%f1318, %f1305;
	mov.f32 	%f1319, %f1305;
	mov.f32 	%f1320, %f1305;
	mov.f32 	%f1321, %f1305;
	mov.f32 	%f1322, %f1305;
	mov.f32 	%f1323, %f1305;
	mov.f32 	%f1324, %f1305;
	@%p92 bra 	$L__BB8_103;
	shr.u32 	%r1589, %r3, 2;
	and.b32  	%r1590, %r3, 3;
	cvt.u64.u32 	%rd404, %r1589;
	shl.b32 	%r1591, %r1589, 3;
	or.b32  	%r1592, %r1591, %r1590;
	and.b32  	%r1593, %r3, 7;
	shl.b32 	%r1594, %r2, 2;
	shr.u32 	%r1595, %r3, 3;
	add.s32 	%r1596, %r1595, %r1594;
	cvt.u64.u32 	%rd405, %r1593;
	cvt.s64.s32 	%rd112, %r118;
	shl.b32 	%r1597, %r2, 4;
	and.b32  	%r1598, %r3, 15;
	and.b32  	%r1599, %r1589, 252;
	mad.lo.s32 	%r1600, %r2, 1216, %r1599;
	mad.lo.s32 	%r1601, %r1598, 76, %r1600;
	add.s32 	%r1602, %r1589, %r1597;
	min.s32 	%r1603, %r2, %r81;
	mul.lo.s32 	%r1604, %r1603, %r117;
	cvt.s64.s32 	%rd406, %r1604;
	mad.lo.s32 	%r1605, %r1603, 76, %r1592;
	shl.b32 	%r1606, %r1605, 2;
	add.s32 	%r1608, %r172, 6304;
	add.s32 	%r84, %r1608, %r1606;
	add.s32 	%r1609, %r2, 8;
	min.s32 	%r1610, %r1609, %r81;
	mul.lo.s32 	%r1611, %r1610, %r117;
	cvt.s64.s32 	%rd407, %r1611;
	mad.lo.s32 	%r1612, %r1610, 76, %r1592;
	shl.b32 	%r1613, %r1612, 2;
	add.s32 	%r85, %r1608, %r1613;
	add.s32 	%r1614, %r2, 16;
	min.s32 	%r1615, %r1614, %r81;
	mul.lo.s32 	%r1616, %r1615, %r117;
	cvt.s64.s32 	%rd408, %r1616;
	mad.lo.s32 	%r1617, %r1615, 76, %r1592;
	shl.b32 	%r1618, %r1617, 2;
	add.s32 	%r86, %r1608, %r1618;
	add.s32 	%r1619, %r2, 24;
	min.s32 	%r1620, %r1619, %r81;
	mul.lo.s32 	%r1621, %r1620, %r117;
	cvt.s64.s32 	%rd409, %r1621;
	mad.lo.s32 	%r1622, %r1620, 76, %r1592;
	shl.b32 	%r1623, %r1622, 2;
	add.s32 	%r87, %r1608, %r1623;
	add.s32 	%r1624, %r2, 32;
	min.s32 	%r1625, %r1624, %r81;
	mul.lo.s32 	%r1626, %r1625, %r117;
	cvt.s64.s32 	%rd410, %r1626;
	mad.lo.s32 	%r1627, %r1625, 76, %r1592;
	shl.b32 	%r1628, %r1627, 2;
	add.s32 	%r88, %r1608, %r1628;
	add.s32 	%r1629, %r2, 40;
	min.s32 	%r1630, %r1629, %r81;
	mul.lo.s32 	%r1631, %r1630, %r117;
	cvt.s64.s32 	%rd411, %r1631;
	mad.lo.s32 	%r1632, %r1630, 76, %r1592;
	shl.b32 	%r1633, %r1632, 2;
	add.s32 	%r89, %r1608, %r1633;
	add.s32 	%r1634, %r2, 48;
	min.s32 	%r1635, %r1634, %r81;
	mul.lo.s32 	%r1636, %r1635, %r117;
	cvt.s64.s32 	%rd412, %r1636;
	mad.lo.s32 	%r1637, %r1635, 76, %r1592;
	shl.b32 	%r1638, %r1637, 2;
	add.s32 	%r90, %r1608, %r1638;
	add.s32 	%r1639, %r2, 56;
	min.s32 	%r1640, %r1639, %r81;
	mul.lo.s32 	%r1641, %r1640, %r117;
	cvt.s64.s32 	%rd413, %r1641;
	mad.lo.s32 	%r1642, %r1640, 76, %r1592;
	shl.b32 	%r1643, %r1642, 2;
	add.s32 	%r91, %r1608, %r1643;
	add.s32 	%r1644, %r2, 64;
	min.s32 	%r1645, %r1644, %r81;
	mul.lo.s32 	%r1646, %r1645, %r117;
	cvt.s64.s32 	%rd414, %r1646;
	mad.lo.s32 	%r1647, %r1645, 76, %r1592;
	shl.b32 	%r1648, %r1647, 2;
	add.s32 	%r92, %r1608, %r1648;
	add.s32 	%r1649, %r2, 72;
	min.s32 	%r1650, %r1649, %r81;
	mul.lo.s32 	%r1651, %r1650, %r117;
	cvt.s64.s32 	%rd415, %r1651;
	mad.lo.s32 	%r1652, %r1650, 76, %r1592;
	shl.b32 	%r1653, %r1652, 2;
	add.s32 	%r93, %r1608, %r1653;
	add.s32 	%r1654, %r2, 80;
	min.s32 	%r1655, %r1654, %r81;
	mul.lo.s32 	%r1656, %r1655, %r117;
	cvt.s64.s32 	%rd416, %r1656;
	mad.lo.s32 	%r1657, %r1655, 76, %r1592;
	shl.b32 	%r1658, %r1657, 2;
	add.s32 	%r94, %r1608, %r1658;
	add.s32 	%r1659, %r2, 88;
	min.s32 	%r1660, %r1659, %r81;
	mul.lo.s32 	%r1661, %r1660, %r117;
	cvt.s64.s32 	%rd417, %r1661;
	mad.lo.s32 	%r1662, %r1660, 76, %r1592;
	shl.b32 	%r1663, %r1662, 2;
	add.s32 	%r95, %r1608, %r1663;
	add.s32 	%r1664, %r2, 96;
	min.s32 	%r1665, %r1664, %r81;
	mul.lo.s32 	%r1666, %r1665, %r117;
	cvt.s64.s32 	%rd418, %r1666;
	mad.lo.s32 	%r1667, %r1665, 76, %r1592;
	shl.b32 	%r1668, %r1667, 2;
	add.s32 	%r96, %r1608, %r1668;
	add.s32 	%r1669, %r2, 104;
	min.s32 	%r1670, %r1669, %r81;
	mul.lo.s32 	%r1671, %r1670, %r117;
	cvt.s64.s32 	%rd419, %r1671;
	mad.lo.s32 	%r1672, %r1670, 76, %r1592;
	shl.b32 	%r1673, %r1672, 2;
	add.s32 	%r97, %r1608, %r1673;
	add.s32 	%r1674, %r2, 112;
	min.s32 	%r1675, %r1674, %r81;
	mul.lo.s32 	%r1676, %r1675, %r117;
	cvt.s64.s32 	%rd420, %r1676;
	mad.lo.s32 	%r1677, %r1675, 76, %r1592;
	shl.b32 	%r1678, %r1677, 2;
	add.s32 	%r98, %r1608, %r1678;
	add.s32 	%r1679, %r2, 120;
	min.s32 	%r1680, %r1679, %r81;
	mul.lo.s32 	%r1681, %r1680, %r117;
	cvt.s64.s32 	%rd421, %r1681;
	mad.lo.s32 	%r1682, %r1680, 76, %r1592;
	shl.b32 	%r1683, %r1682, 2;
	add.s32 	%r99, %r1608, %r1683;
	min.s32 	%r1684, %r1596, %r81;
	mul.lo.s32 	%r1685, %r1684, %r117;
	cvt.s64.s32 	%rd422, %r1685;
	mad.lo.s32 	%r1686, %r1684, 76, %r1593;
	shl.b32 	%r1687, %r1686, 2;
	add.s32 	%r1688, %r172, 6560;
	add.s32 	%r100, %r1688, %r1687;
	add.s32 	%r1689, %r1596, 32;
	min.s32 	%r1690, %r1689, %r81;
	mul.lo.s32 	%r1691, %r1690, %r117;
	cvt.s64.s32 	%rd423, %r1691;
	mad.lo.s32 	%r1692, %r1690, 76, %r1593;
	shl.b32 	%r1693, %r1692, 2;
	add.s32 	%r101, %r1688, %r1693;
	add.s32 	%r1694, %r1596, 64;
	min.s32 	%r1695, %r1694, %r81;
	mul.lo.s32 	%r1696, %r1695, %r117;
	cvt.s64.s32 	%rd424, %r1696;
	mad.lo.s32 	%r1697, %r1695, 76, %r1593;
	shl.b32 	%r1698, %r1697, 2;
	add.s32 	%r102, %r1688, %r1698;
	add.s32 	%r1699, %r1596, 96;
	min.s32 	%r1700, %r1699, %r81;
	mad.lo.s32 	%r1701, %r1700, 76, %r1593;
	shl.b32 	%r1702, %r1701, 2;
	add.s32 	%r103, %r1688, %r1702;
	cvt.u64.u32 	%rd113, %r4;
	mul.wide.u32 	%rd425, %r1601, 4;
	cvt.u64.u32 	%rd426, %r172;
	cvta.shared.u64 	%rd427, %rd426;
	add.s64 	%rd428, %rd427, %rd425;
	add.s64 	%rd114, %rd428, 6304;
	add.s64 	%rd115, %rd428, 6336;
	add.s64 	%rd116, %rd428, 6368;
	add.s64 	%rd117, %rd428, 6400;
	mad.lo.s32 	%r104, %r1602, 304, %r1688;
	mad.lo.s32 	%r1703, %r1589, 28, %r1592;
	shl.b32 	%r1704, %r1703, 2;
	add.s32 	%r1705, %r172, %r1704;
	add.s32 	%r105, %r1705, 176;
	mad.lo.s32 	%r1706, %r1590, 288, %r172;
	add.s32 	%r106, %r1706, 160;
	add.s64 	%rd118, %rd428, 6432;
	add.s64 	%rd119, %rd428, 6464;
	add.s64 	%rd120, %rd428, 6496;
	add.s64 	%rd121, %rd428, 6528;
	mul.lo.s32 	%r1707, %r117, %r1700;
	cvt.s64.s32 	%rd429, %r1707;
	add.s64 	%rd122, %rd429, %rd405;
	add.s32 	%r1708, %r2945, %r83;
	add.s32 	%r2956, %r1708, %r82;
	add.s64 	%rd123, %rd424, %rd405;
	add.s64 	%rd124, %rd423, %rd405;
	add.s64 	%rd125, %rd422, %rd405;
	mul.wide.u32 	%rd430, %r1590, 4;
	add.s64 	%rd431, %rd430, %rd2;
	add.s64 	%rd126, %rd431, 4;
	add.s64 	%rd127, %rd404, %rd406;
	add.s64 	%rd128, %rd404, %rd421;
	add.s64 	%rd129, %rd404, %rd407;
	add.s64 	%rd130, %rd404, %rd420;
	add.s64 	%rd131, %rd404, %rd408;
	add.s64 	%rd132, %rd404, %rd419;
	add.s64 	%rd133, %rd404, %rd409;
	add.s64 	%rd134, %rd404, %rd418;
	add.s64 	%rd135, %rd404, %rd410;
	add.s64 	%rd136, %rd404, %rd417;
	add.s64 	%rd137, %rd404, %rd411;
	add.s64 	%rd138, %rd404, %rd416;
	add.s64 	%rd139, %rd404, %rd412;
	add.s64 	%rd140, %rd404, %rd415;
	add.s64 	%rd141, %rd404, %rd413;
	add.s64 	%rd142, %rd404, %rd414;
	mov.f32 	%f1305, 0f00000000;
$L__BB8_102:
	cvt.s64.s32 	%rd440, %r2945;
	mul.lo.s64 	%rd441, %rd440, %rd112;
	cvt.s64.s32 	%rd442, %r2956;
	add.s64 	%rd443, %rd122, %rd442;
	mad.lo.s64 	%rd444, %rd443, 18, %rd2;
	add.s64 	%rd445, %rd123, %rd442;
	mad.lo.s64 	%rd446, %rd445, 18, %rd2;
	add.s64 	%rd447, %rd124, %rd442;
	mad.lo.s64 	%rd448, %rd447, 18, %rd2;
	add.s64 	%rd449, %rd125, %rd442;
	mad.lo.s64 	%rd450, %rd449, 18, %rd2;
	add.s64 	%rd451, %rd127, %rd442;
	mad.lo.s64 	%rd452, %rd451, 18, %rd126;
	add.s64 	%rd453, %rd128, %rd442;
	mad.lo.s64 	%rd454, %rd453, 18, %rd126;
	add.s64 	%rd455, %rd129, %rd442;
	mad.lo.s64 	%rd456, %rd455, 18, %rd126;
	add.s64 	%rd457, %rd130, %rd442;
	mad.lo.s64 	%rd458, %rd457, 18, %rd126;
	add.s64 	%rd459, %rd131, %rd442;
	mad.lo.s64 	%rd460, %rd459, 18, %rd126;
	add.s64 	%rd461, %rd132, %rd442;
	mad.lo.s64 	%rd462, %rd461, 18, %rd126;
	add.s64 	%rd463, %rd133, %rd442;
	mad.lo.s64 	%rd464, %rd463, 18, %rd126;
	add.s64 	%rd465, %rd134, %rd442;
	mad.lo.s64 	%rd466, %rd465, 18, %rd126;
	add.s64 	%rd467, %rd135, %rd442;
	mad.lo.s64 	%rd468, %rd467, 18, %rd126;
	add.s64 	%rd469, %rd136, %rd442;
	mad.lo.s64 	%rd470, %rd469, 18, %rd126;
	add.s64 	%rd471, %rd137, %rd442;
	mad.lo.s64 	%rd472, %rd471, 18, %rd126;
	add.s64 	%rd473, %rd138, %rd442;
	mad.lo.s64 	%rd474, %rd473, 18, %rd126;
	add.s64 	%rd475, %rd139, %rd442;
	mad.lo.s64 	%rd476, %rd475, 18, %rd126;
	add.s64 	%rd477, %rd140, %rd442;
	mad.lo.s64 	%rd478, %rd477, 18, %rd126;
	add.s64 	%rd479, %rd141, %rd442;
	mad.lo.s64 	%rd480, %rd479, 18, %rd126;
	add.s64 	%rd481, %rd142, %rd442;
	mad.lo.s64 	%rd482, %rd481, 18, %rd126;
	ld.global.nc.u16 	%rs41, [%rd452+-2];
	cvt.u32.u16 	%r2509, %rs41;
	ld.global.nc.u16 	%rs42, [%rd452];
	cvt.u32.u16 	%r2510, %rs42;
	shl.b32 	%r2511, %r2510, 16;
	or.b32  	%r2512, %r2511, %r2509;
	and.b32  	%r1711, %r2512, 252645135;
	add.s32 	%r2513, %r1711, 2021161080;
	xor.b32  	%r2514, %r2513, -2139062144;
	xor.b32  	%r2515, %r1711, 134744072;
	xor.b32  	%r2516, %r2513, %r2512;
	and.b32  	%r1709, %r2516, %r2515;
	// begin inline asm
	prmt.b32 %r1709, %r1709, 0, 0xba98;
	// end inline asm
	// begin inline asm
	prmt.b32 %r1711, %r1711, 0, 0xba98;
	// end inline asm
	xor.b32  	%r2517, %r1711, 2139062143;
	not.b32 	%r2518, %r1709;
	and.b32  	%r2519, %r2514, %r2518;
	and.b32  	%r2520, %r2517, %r1709;
	or.b32  	%r2521, %r2519, %r2520;
	st.shared.u32 	[%r84], %r2521;
	shr.u32 	%r2522, %r2512, 4;
	and.b32  	%r1715, %r2522, 252645135;
	add.s32 	%r2523, %r1715, 2021161080;
	xor.b32  	%r2524, %r2523, -2139062144;
	xor.b32  	%r2525, %r1715, 134744072;
	xor.b32  	%r2526, %r2523, %r2522;
	and.b32  	%r1713, %r2526, %r2525;
	// begin inline asm
	prmt.b32 %r1713, %r1713, 0, 0xba98;
	// end inline asm
	// begin inline asm
	prmt.b32 %r1715, %r1715, 0, 0xba98;
	// end inline asm
	xor.b32  	%r2527, %r1715, 2139062143;
	not.b32 	%r2528, %r1713;
	and.b32  	%r2529, %r2524, %r2528;
	and.b32  	%r2530, %r2527, %r1713;
	or.b32  	%r2531, %r2529, %r2530;
	st.shared.u32 	[%r84+16], %r2531;
	ld.global.nc.u16 	%rs43, [%rd456+-2];
	cvt.u32.u16 	%r2532, %rs43;
	ld.global.nc.u16 	%rs44, [%rd456];
	cvt.u32.u16 	%r2533, %rs44;
	shl.b32 	%r2534, %r2533, 16;
	or.b32  	%r2535, %r2534, %r2532;
	and.b32  	%r1719, %r2535, 252645135;
	add.s32 	%r2536, %r1719, 2021161080;
	xor.b32  	%r2537, %r2536, -2139062144;
	xor.b32  	%r2538, %r1719, 134744072;
	xor.b32  	%r2539, %r2536, %r2535;
	and.b32  	%r1717, %r2539, %r2538;
	// begin inline asm
	prmt.b32 %r1717, %r1717, 0, 0xba98;
	// end inline asm
	// begin inline asm
	prmt.b32 %r1719, %r1719, 0, 0xba98;
	// end inline asm
	xor.b32  	%r2540, %r1719, 2139062143;
	not.b32 	%r2541, %r1717;
	and.b32  	%r2542, %r2537, %r2541;
	and.b32  	%r2543, %r2540, %r1717;
	or.b32  	%r2544, %r2542, %r2543;
	st.shared.u32 	[%r85], %r2544;
	shr.u32 	%r2545, %r2535, 4;
	and.b32  	%r1723, %r2545, 252645135;
	add.s32 	%r2546, %r1723, 2021161080;
	xor.b32  	%r2547, %r2546, -2139062144;
	xor.b32  	%r2548, %r1723, 134744072;
	xor.b32  	%r2549, %r2546, %r2545;
	and.b32  	%r1721, %r2549, %r2548;
	// begin inline asm
	prmt.b32 %r1721, %r1721, 0, 0xba98;
	// end inline asm
	// begin inline asm
	prmt.b32 %r1723, %r1723, 0, 0xba98;
	// end inline asm
	xor.b32  	%r2550, %r1723, 2139062143;
	not.b32 	%r2551, %r1721;
	and.b32  	%r2552, %r2547, %r2551;
	and.b32  	%r2553, %r2550, %r1721;
	or.b32  	%r2554, %r2552, %r2553;
	st.shared.u32 	[%r85+16], %r2554;
	ld.global.nc.u16 	%rs45, [%rd460+-2];
	cvt.u32.u16 	%r2555, %rs45;
	ld.global.nc.u16 	%rs46, [%rd460];
	cvt.u32.u16 	%r2556, %rs46;
	shl.b32 	%r2557, %r2556, 16;
	or.b32  	%r2558, %r2557, %r2555;
	and.b32  	%r1727, %r2558, 252645135;
	add.s32 	%r2559, %r1727, 2021161080;
	xor.b32  	%r2560, %r2559, -2139062144;
	xor.b32  	%r2561, %r1727, 134744072;
	xor.b32  	%r2562, %r2559, %r2558;
	and.b32  	%r1725, %r2562, %r2561;
	// begin inline asm
	prmt.b32 %r1725, %r1725, 0, 0xba98;
	// end inline asm
	// begin inline asm
	prmt.b32 %r1727, %r1727, 0, 0xba98;
	// end inline asm
	xor.b32  	%r2563, %r1727, 2139062143;
	not.b32 	%r2564, %r1725;
	and.b32  	%r2565, %r2560, %r2564;
	and.b32  	%r2566, %r2563, %r1725;
	or.b32  	%r2567, %r2565, %r2566;
	st.shared.u32 	[%r86], %r2567;
	shr.u32 	%r2568, %r2558, 4;
	and.b32  	%r1731, %r2568, 252645135;
	add.s32 	%r2569, %r1731, 2021161080;
	xor.b32  	%r2570, %r2569, -2139062144;
	xor.b32  	%r2571, %r1731, 134744072;
	xor.b32  	%r2572, %r2569, %r2568;
	and.b32  	%r1729, %r2572, %r2571;
	// begin inline asm
	prmt.b32 %r1729, %r1729, 0, 0xba98;
	// end inline asm
	// begin inline asm
	prmt.b32 %r1731, %r1731, 0, 0xba98;
	// end inline asm
	xor.b32  	%r2573, %r1731, 2139062143;
	not.b32 	%r2574, %r1729;
	and.b32  	%r2575, %r2570, %r2574;
	and.b32  	%r2576, %r2573, %r1729;
	or.b32  	%r2577, %r2575, %r2576;
	st.shared.u32 	[%r86+16], %r2577;
	ld.global.nc.u16 	%rs47, [%rd464+-2];
	cvt.u32.u16 	%r2578, %rs47;
	ld.global.nc.u16 	%rs48, [%rd464];
	cvt.u32.u16 	%r2579, %rs48;
	shl.b32 	%r2580, %r2579, 16;
	or.b32  	%r2581, %r2580, %r2578;
	and.b32  	%r1735, %r2581, 252645135;
	add.s32 	%r2582, %r1735, 2021161080;
	xor.b32  	%r2583, %r2582, -2139062144;
	xor.b32  	%r2584, %r1735, 134744072;
	xor.b32  	%r2585, %r2582, %r2581;
	and.b32  	%r1733, %r2585, %r2584;
	// begin inline asm
	prmt.b32 %r1733, %r1733, 0, 0xba98;
	// end inline asm
	// begin inline asm
	prmt.b32 %r1735, %r1735, 0, 0xba98;
	// end inline asm
	xor.b32  	%r2586, %r1735, 2139062143;
	not.b32 	%r2587, %r1733;
	and.b32  	%r2588, %r2583, %r2587;
	and.b32  	%r2589, %r2586, %r1733;
	or.b32  	%r2590, %r2588, %r2589;
	st.shared.u32 	[%r87], %r2590;
	shr.u32 	%r2591, %r2581, 4;
	and.b32  	%r1739, %r2591, 252645135;
	add.s32 	%r2592, %r1739, 2021161080;
	xor.b32  	%r2593, %r2592, -2139062144;
	xor.b32  	%r2594, %r1739, 134744072;
	xor.b32  	%r2595, %r2592, %r2591;
	and.b32  	%r1737, %r2595, %r2594;
	// begin inline asm
	prmt.b32 %r1737, %r1737, 0, 0xba98;
	// end inline asm
	// begin inline asm
	prmt.b32 %r1739, %r1739, 0, 0xba98;
	// end inline asm
	xor.b32  	%r2596, %r1739, 2139062143;
	not.b32 	%r2597, %r1737;
	and.b32  	%r2598, %r2593, %r2597;
	and.b32  	%r2599, %r2596, %r1737;
	or.b32  	%r2600, %r2598, %r2599;
	st.shared.u32 	[%r87+16], %r2600;
	ld.global.nc.u16 	%rs49, [%rd468+-2];
	cvt.u32.u16 	%r2601, %rs49;
	ld.global.nc.u16 	%rs50, [%rd468];
	cvt.u32.u16 	%r2602, %rs50;
	shl.b32 	%r2603, %r2602, 16;
	or.b32  	%r2604, %r2603, %r2601;
	and.b32  	%r1743, %r2604, 252645135;
	add.s32 	%r2605, %r1743, 2021161080;
	xor.b32  	%r2606, %r2605, -2139062144;
	xor.b32  	%r2607, %r1743, 134744072;
	xor.b32  	%r2608, %r2605, %r2604;
	and.b32  	%r1741, %r2608, %r2607;
	// begin inline asm
	prmt.b32 %r1741, %r1741, 0, 0xba98;
	// end inline asm
	// begin inline asm
	prmt.b32 %r1743, %r1743, 0, 0xba98;
	// end inline asm
	xor.b32  	%r2609, %r1743, 2139062143;
	not.b32 	%r2610, %r1741;
	and.b32  	%r2611, %r2606, %r2610;
	and.b32  	%r2612, %r2609, %r1741;
	or.b32  	%r2613, %r2611, %r2612;
	st.shared.u32 	[%r88], %r2613;
	shr.u32 	%r2614, %r2604, 4;
	and.b32  	%r1747, %r2614, 252645135;
	add.s32 	%r2615, %r1747, 2021161080;
	xor.b32  	%r2616, %r2615, -2139062144;
	xor.b32  	%r2617, %r1747, 134744072;
	xor.b32  	%r2618, %r2615, %r2614;
	and.b32  	%r1745, %r2618, %r2617;
	// begin inline asm
	prmt.b32 %r1745, %r1745, 0, 0xba98;
	// end inline asm
	// begin inline asm
	prmt.b32 %r1747, %r1747, 0, 0xba98;
	// end inline asm
	xor.b32  	%r2619, %r1747, 2139062143;
	not.b32 	%r2620, %r1745;
	and.b32  	%r2621, %r2616, %r2620;
	and.b32  	%r2622, %r2619, %r1745;
	or.b32  	%r2623, %r2621, %r2622;
	st.shared.u32 	[%r88+16], %r2623;
	ld.global.nc.u16 	%rs51, [%rd472+-2];
	cvt.u32.u16 	%r2624, %rs51;
	ld.global.nc.u16 	%rs52, [%rd472];
	cvt.u32.u16 	%r2625, %rs52;
	shl.b32 	%r2626, %r2625, 16;
	or.b32  	%r2627, %r2626, %r2624;
	and.b32  	%r1751, %r2627, 252645135;
	add.s32 	%r2628, %r1751, 2021161080;
	xor.b32  	%r2629, %r2628, -2139062144;
	xor.b32  	%r2630, %r1751, 134744072;
	xor.b32  	%r2631, %r2628, %r2627;
	and.b32  	%r1749, %r2631, %r2630;
	// begin inline asm
	prmt.b32 %r1749, %r1749, 0, 0xba98;
	// end inline asm
	// begin inline asm
	prmt.b32 %r1751, %r1751, 0, 0xba98;
	// end inline asm
	xor.b32  	%r2632, %r1751, 2139062143;
	not.b32 	%r2633, %r1749;
	and.b32  	%r2634, %r2629, %r2633;
	and.b32  	%r2635, %r2632, %r1749;
	or.b32  	%r2636, %r2634, %r2635;
	st.shared.u32 	[%r89], %r2636;
	shr.u32 	%r2637, %r2627, 4;
	and.b32  	%r1755, %r2637, 252645135;
	add.s32 	%r2638, %r1755, 2021161080;
	xor.b32  	%r2639, %r2638, -2139062144;
	xor.b32  	%r2640, %r1755, 134744072;
	xor.b32  	%r2641, %r2638, %r2637;
	and.b32  	%r1753, %r2641, %r2640;
	// begin inline asm
	prmt.b32 %r1753, %r1753, 0, 0xba98;
	// end inline asm
	// begin inline asm
	prmt.b32 %r1755, %r1755, 0, 0xba98;
	// end inline asm
	xor.b32  	%r2642, %r1755, 2139062143;
	not.b32 	%r2643, %r1753;
	and.b32  	%r2644, %r2639, %r2643;
	and.b32  	%r2645, %r2642, %r1753;
	or.b32  	%r2646, %r2644, %r2645;
	st.shared.u32 	[%r89+16], %r2646;
	ld.global.nc.u16 	%rs53, [%rd476+-2];
	cvt.u32.u16 	%r2647, %rs53;
	ld.global.nc.u16 	%rs54, [%rd476];
	cvt.u32.u16 	%r2648, %rs54;
	shl.b32 	%r2649, %r2648, 16;
	or.b32  	%r2650, %r2649, %r2647;
	and.b32  	%r1759, %r2650, 252645135;
	add.s32 	%r2651, %r1759, 2021161080;
	xor.b32  	%r2652, %r2651, -2139062144;
	xor.b32  	%r2653, %r1759, 134744072;
	xor.b32  	%r2654, %r2651, %r2650;
	and.b32  	%r1757, %r2654, %r2653;
	// begin inline asm
	prmt.b32 %r1757, %r1757, 0, 0xba98;
	// end inline asm
	// begin inline asm
	prmt.b32 %r1759, %r1759, 0, 0xba98;
	// end inline asm
	xor.b32  	%r2655, %r1759, 2139062143;
	not.b32 	%r2656, %r1757;
	and.b32  	%r2657, %r2652, %r2656;
	and.b32  	%r2658, %r2655, %r1757;
	or.b32  	%r2659, %r2657, %r2658;
	st.shared.u32 	[%r90], %r2659;
	shr.u32 	%r2660, %r2650, 4;
	and.b32  	%r1763, %r2660, 252645135;
	add.s32 	%r2661, %r1763, 2021161080;
	xor.b32  	%r2662, %r2661, -2139062144;
	xor.b32  	%r2663, %r1763, 134744072;
	xor.b32  	%r2664, %r2661, %r2660;
	and.b32  	%r1761, %r2664, %r2663;
	// begin inline asm
	prmt.b32 %r1761, %r1761, 0, 0xba98;
	// end inline asm
	// begin inline asm
	prmt.b32 %r1763, %r1763, 0, 0xba98;
	// end inline asm
	xor.b32  	%r2665, %r1763, 2139062143;
	not.b32 	%r2666, %r1761;
	and.b32  	%r2667, %r2662, %r2666;
	and.b32  	%r2668, %r2665, %r1761;
	or.b32  	%r2669, %r2667, %r2668;
	st.shared.u32 	[%r90+16], %r2669;
	ld.global.nc.u16 	%rs55, [%rd480+-2];
	cvt.u32.u16 	%r2670, %rs55;
	ld.global.nc.u16 	%rs56, [%rd480];
	cvt.u32.u16 	%r2671, %rs56;
	shl.b32 	%r2672, %r2671, 16;
	or.b32  	%r2673, %r2672, %r2670;
	and.b32  	%r1767, %r2673, 252645135;
	add.s32 	%r2674, %r1767, 2021161080;
	xor.b32  	%r2675, %r2674, -2139062144;
	xor.b32  	%r2676, %r1767, 134744072;
	xor.b32  	%r2677, %r2674, %r2673;
	and.b32  	%r1765, %r2677, %r2676;
	// begin inline asm
	prmt.b32 %r1765, %r1765, 0, 0xba98;
	// end inline asm
	// begin inline asm
	prmt.b32 %r1767, %r1767, 0, 0xba98;
	// end inline asm
	xor.b32  	%r2678, %r1767, 2139062143;
	not.b32 	%r2679, %r1765;
	and.b32  	%r2680, %r2675, %r2679;
	and.b32  	%r2681, %r2678, %r1765;
	or.b32  	%r2682, %r2680, %r2681;
	st.shared.u32 	[%r91], %r2682;
	shr.u32 	%r2683, %r2673, 4;
	and.b32  	%r1771, %r2683, 252645135;
	add.s32 	%r2684, %r1771, 2021161080;
	xor.b32  	%r2685, %r2684, -2139062144;
	xor.b32  	%r2686, %r1771, 134744072;
	xor.b32  	%r2687, %r2684, %r2683;
	and.b32  	%r1769, %r2687, %r2686;
	// begin inline asm
	prmt.b32 %r1769, %r1769, 0, 0xba98;
	// end inline asm
	// begin inline asm
	prmt.b32 %r1771, %r1771, 0, 0xba98;
	// end inline asm
	xor.b32  	%r2688, %r1771, 2139062143;
	not.b32 	%r2689, %r1769;
	and.b32  	%r2690, %r2685, %r2689;
	and.b32  	%r2691, %r2688, %r1769;
	or.b32  	%r2692, %r2690, %r2691;
	st.shared.u32 	[%r91+16], %r2692;
	ld.global.nc.u16 	%rs57, [%rd482+-2];
	cvt.u32.u16 	%r2693, %rs57;
	ld.global.nc.u16 	%rs58, [%rd482];
	cvt.u32.u16 	%r2694, %rs58;
	shl.b32 	%r2695, %r2694, 16;
	or.b32  	%r2696, %r2695, %r2693;
	and.b32  	%r1775, %r2696, 252645135;
	add.s32 	%r2697, %r1775, 2021161080;
	xor.b32  	%r2698, %r2697, -2139062144;
	xor.b32  	%r2699, %r1775, 134744072;
	xor.b32  	%r2700, %r2697, %r2696;
	and.b32  	%r1773, %r2700, %r2699;
	// begin inline asm
	prmt.b32 %r1773, %r1773, 0, 0xba98;
	// end inline asm
	// begin inline asm
	prmt.b32 %r1775, %r1775, 0, 0xba98;
	// end inline asm
	xor.b32  	%r2701, %r1775, 2139062143;
	not.b32 	%r2702, %r1773;
	and.b32  	%r2703, %r2698, %r2702;
	and.b32  	%r2704, %r2701, %r1773;
	or.b32  	%r2705, %r2703, %r2704;
	st.shared.u32 	[%r92], %r2705;
	shr.u32 	%r2706, %r2696, 4;
	and.b32  	%r1779, %r2706, 252645135;
	add.s32 	%r2707, %r1779, 2021161080;
	xor.b32  	%r2708, %r2707, -2139062144;
	xor.b32  	%r2709, %r1779, 134744072;
	xor.b32  	%r2710, %r2707, %r2706;
	and.b32  	%r1777, %r2710, %r2709;
	// begin inline asm
	prmt.b32 %r1777, %r1777, 0, 0xba98;
	// end inline asm
	// begin inline asm
	prmt.b32 %r1779, %r1779, 0, 0xba98;
	// end inline asm
	xor.b32  	%r2711, %r1779, 2139062143;
	not.b32 	%r2712, %r1777;
	and.b32  	%r2713, %r2708, %r2712;
	and.b32  	%r2714, %r2711, %r1777;
	or.b32  	%r2715, %r2713, %r2714;
	st.shared.u32 	[%r92+16], %r2715;
	ld.global.nc.u16 	%rs59, [%rd478+-2];
	cvt.u32.u16 	%r2716, %rs59;
	ld.global.nc.u16 	%rs60, [%rd478];
	cvt.u32.u16 	%r2717, %rs60;
	shl.b32 	%r2718, %r2717, 16;
	or.b32  	%r2719, %r2718, %r2716;
	and.b32  	%r1783, %r2719, 252645135;
	add.s32 	%r2720, %r1783, 2021161080;
	xor.b32  	%r2721, %r2720, -2139062144;
	xor.b32  	%r2722, %r1783, 134744072;
	xor.b32  	%r2723, %r2720, %r2719;
	and.b32  	%r1781, %r2723, %r2722;
	// begin inline asm
	prmt.b32 %r1781, %r1781, 0, 0xba98;
	// end inline asm
	// begin inline asm
	prmt.b32 %r1783, %r1783, 0, 0xba98;
	// end inline asm
	xor.b32  	%r2724, %r1783, 2139062143;
	not.b32 	%r2725, %r1781;
	and.b32  	%r2726, %r2721, %r2725;
	and.b32  	%r2727, %r2724, %r1781;
	or.b32  	%r2728, %r2726, %r2727;
	st.shared.u32 	[%r93], %r2728;
	shr.u32 	%r2729, %r2719, 4;
	and.b32  	%r1787, %r2729, 252645135;
	add.s32 	%r2730, %r1787, 2021161080;
	xor.b32  	%r2731, %r2730, -2139062144;
	xor.b32  	%r2732, %r1787, 134744072;
	xor.b32  	%r2733, %r2730, %r2729;
	and.b32  	%r1785, %r2733, %r2732;
	// begin inline asm
	prmt.b32 %r1785, %r1785, 0, 0xba98;
	// end inline asm
	// begin inline asm
	prmt.b32 %r1787, %r1787, 0, 0xba98;
	// end inline asm
	xor.b32  	%r2734, %r1787, 2139062143;
	not.b32 	%r2735, %r1785;
	and.b32  	%r2736, %r2731, %r2735;
	and.b32  	%r2737, %r2734, %r1785;
	or.b32  	%r2738, %r2736, %r2737;
	st.shared.u32 	[%r93+16], %r2738;
	ld.global.nc.u16 	%rs61, [%rd474+-2];
	cvt.u32.u16 	%r2739, %rs61;
	ld.global.nc.u16 	%rs62, [%rd474];
	cvt.u32.u16 	%r2740, %rs62;
	shl.b32 	%r2741, %r2740, 16;
	or.b32  	%r2742, %r2741, %r2739;
	and.b32  	%r1791, %r2742, 252645135;
	add.s32 	%r2743, %r1791, 2021161080;
	xor.b32  	%r2744, %r2743, -2139062144;
	xor.b32  	%r2745, %r1791, 134744072;
	xor.b32  	%r2746, %r2743, %r2742;
	and.b32  	%r1789, %r2746, %r2745;
	// begin inline asm
	prmt.b32 %r1789, %r1789, 0, 0xba98;
	// end inline asm
	// begin inline asm
	prmt.b32 %r1791, %r1791, 0, 0xba98;
	// end inline asm
	xor.b32  	%r2747, %r1791, 2139062143;
	not.b32 	%r2748, %r1789;
	and.b32  	%r2749, %r2744, %r2748;
	and.b32  	%r2750, %r2747, %r1789;
	or.b32  	%r2751, %r2749, %r2750;
	st.shared.u32 	[%r94], %r2751;
	shr.u32 	%r2752, %r2742, 4;
	and.b32  	%r1795, %r2752, 252645135;
	add.s32 	%r2753, %r1795, 2021161080;
	xor.b32  	%r2754, %r2753, -2139062144;
	xor.b32  	%r2755, %r1795, 134744072;
	xor.b32  	%r2756, %r2753, %r2752;
	and.b32  	%r1793, %r2756, %r2755;
	// begin inline asm
	prmt.b32 %r1793, %r1793, 0, 0xba98;
	// end inline asm
	// begin inline asm
	prmt.b32 %r1795, %r1795, 0, 0xba98;
	// end inline asm
	xor.b32  	%r2757, %r1795, 2139062143;
	not.b32 	%r2758, %r1793;
	and.b32  	%r2759, %r2754, %r2758;
	and.b32  	%r2760, %r2757, %r1793;
	or.b32  	%r2761, %r2759, %r2760;
	st.shared.u32 	[%r94+16], %r2761;
	ld.global.nc.u16 	%rs63, [%rd470+-2];
	cvt.u32.u16 	%r2762, %rs63;
	ld.global.nc.u16 	%rs64, [%rd470];
	cvt.u32.u16 	%r2763, %rs64;
	shl.b32 	%r2764, %r2763, 16;
	or.b32  	%r2765, %r2764, %r2762;
	and.b32  	%r1799, %r2765, 252645135;
	add.s32 	%r2766, %r1799, 2021161080;
	xor.b32  	%r2767, %r2766, -2139062144;
	xor.b32  	%r2768, %r1799, 134744072;
	xor.b32  	%r2769, %r2766, %r2765;
	and.b32  	%r1797, %r2769, %r2768;
	// begin inline asm
	prmt.b32 %r1797, %r1797, 0, 0xba98;
	// end inline asm
	// begin inline asm
	prmt.b32 %r1799, %r1799, 0, 0xba98;
	// end inline asm
	xor.b32  	%r2770, %r1799, 2139062143;
	not.b32 	%r2771, %r1797;
	and.b32  	%r2772, %r2767, %r2771;
	and.b32  	%r2773, %r2770, %r1797;
	or.b32  	%r2774, %r2772, %r2773;
	st.shared.u32 	[%r95], %r2774;
	shr.u32 	%r2775, %r2765, 4;
	and.b32  	%r1803, %r2775, 252645135;
	add.s32 	%r2776, %r1803, 2021161080;
	xor.b32  	%r2777, %r2776, -2139062144;
	xor.b32  	%r2778, %r1803, 134744072;
	xor.b32  	%r2779, %r2776, %r2775;
	and.b32  	%r1801, %r2779, %r2778;
	// begin inline asm
	prmt.b32 %r1801, %r1801, 0, 0xba98;
	// end inline asm
	// begin inline asm
	prmt.b32 %r1803, %r1803, 0, 0xba98;
	// end inline asm
	xor.b32  	%r2780, %r1803, 2139062143;
	not.b32 	%r2781, %r1801;
	and.b32  	%r2782, %r2777, %r2781;
	and.b32  	%r2783, %r2780, %r1801;
	or.b32  	%r2784, %r2782, %r2783;
	st.shared.u32 	[%r95+16], %r2784;
	ld.global.nc.u16 	%rs65, [%rd466+-2];
	cvt.u32.u16 	%r2785, %rs65;
	ld.global.nc.u16 	%rs66, [%rd466];
	cvt.u32.u16 	%r2786, %rs66;
	shl.b32 	%r2787, %r2786, 16;
	or.b32  	%r2788, %r2787, %r2785;
	and.b32  	%r1807, %r2788, 252645135;
	add.s32 	%r2789, %r1807, 2021161080;
	xor.b32  	%r2790, %r2789, -2139062144;
	xor.b32  	%r2791, %r1807, 134744072;
	xor.b32  	%r2792, %r2789, %r2788;
	and.b32  	%r1805, %r2792, %r2791;
	// begin inline asm
	prmt.b32 %r1805, %r1805, 0, 0xba98;
	// end inline asm
	// begin inline asm
	prmt.b32 %r1807, %r1807, 0, 0xba98;
	// end inline asm
	xor.b32  	%r2793, %r1807, 2139062143;
	not.b32 	%r2794, %r1805;
	and.b32  	%r2795, %r2790, %r2794;
	and.b32  	%r2796, %r2793, %r1805;
	or.b32  	%r2797, %r2795, %r2796;
	st.shared.u32 	[%r96], %r2797;
	shr.u32 	%r2798, %r2788, 4;
	and.b32  	%r1811, %r2798, 252645135;
	add.s32 	%r2799, %r1811, 2021161080;
	xor.b32  	%r2800, %r2799, -2139062144;
	xor.b32  	%r2801, %r1811, 134744072;
	xor.b32  	%r2802, %r2799, %r2798;
	and.b32  	%r1809, %r2802, %r2801;
	// begin inline asm
	prmt.b32 %r1809, %r1809, 0, 0xba98;
	// end inline asm
	// begin inline asm
	prmt.b32 %r1811, %r1811, 0, 0xba98;
	// end inline asm
	xor.b32  	%r2803, %r1811, 2139062143;
	not.b32 	%r2804, %r1809;
	and.b32  	%r2805, %r2800, %r2804;
	and.b32  	%r2806, %r2803, %r1809;
	or.b32  	%r2807, %r2805, %r2806;
	st.shared.u32 	[%r96+16], %r2807;
	ld.global.nc.u16 	%rs67, [%rd462+-2];
	cvt.u32.u16 	%r2808, %rs67;
	ld.global.nc.u16 	%rs68, [%rd462];
	cvt.u32.u16 	%r2809, %rs68;
	shl.b32 	%r2810, %r2809, 16;
	or.b32  	%r2811, %r2810, %r2808;
	and.b32  	%r1815, %r2811, 252645135;
	add.s32 	%r2812, %r1815, 2021161080;
	xor.b32  	%r2813, %r2812, -2139062144;
	xor.b32  	%r2814, %r1815, 134744072;
	xor.b32  	%r2815, %r2812, %r2811;
	and.b32  	%r1813, %r2815, %r2814;
	// begin inline asm
	prmt.b32 %r1813, %r1813, 0, 0xba98;
	// end inline asm
	// begin inline asm
	prmt.b32 %r1815, %r1815, 0, 0xba98;
	// end inline asm
	xor.b32  	%r2816, %r1815, 2139062143;
	not.b32 	%r2817, %r1813;
	and.b32  	%r2818, %r2813, %r2817;
	and.b32  	%r2819, %r2816, %r1813;
	or.b32  	%r2820, %r2818, %r2819;
	st.shared.u32 	[%r97], %r2820;
	shr.u32 	%r2821, %r2811, 4;
	and.b32  	%r1819, %r2821, 252645135;
	add.s32 	%r2822, %r1819, 2021161080;
	xor.b32  	%r2823, %r2822, -2139062144;
	xor.b32  	%r2824, %r1819, 134744072;
	xor.b32  	%r2825, %r2822, %r2821;
	and.b32  	%r1817, %r2825, %r2824;
	// begin inline asm
	prmt.b32 %r1817, %r1817, 0, 0xba98;
	// end inline asm
	// begin inline asm
	prmt.b32 %r1819, %r1819, 0, 0xba98;
	// end inline asm
	xor.b32  	%r2826, %r1819, 2139062143;
	not.b32 	%r2827, %r1817;
	and.b32  	%r2828, %r2823, %r2827;
	and.b32  	%r2829, %r2826, %r1817;
	or.b32  	%r2830, %r2828, %r2829;
	st.shared.u32 	[%r97+16], %r2830;
	ld.global.nc.u16 	%rs69, [%rd458+-2];
	cvt.u32.u16 	%r2831, %rs69;
	ld.global.nc.u16 	%rs70, [%rd458];
	cvt.u32.u16 	%r2832, %rs70;
	shl.b32 	%r2833, %r2832, 16;
	or.b32  	%r2834, %r2833, %r2831;
	and.b32  	%r1823, %r2834, 252645135;
	add.s32 	%r2835, %r1823, 2021161080;
	xor.b32  	%r2836, %r2835, -2139062144;
	xor.b32  	%r2837, %r1823, 134744072;
	xor.b32  	%r2838, %r2835, %r2834;
	and.b32  	%r1821, %r2838, %r2837;
	// begin inline asm
	prmt.b32 %r1821, %r1821, 0, 0xba98;
	// end inline asm
	// begin inline asm
	prmt.b32 %r1823, %r1823, 0, 0xba98;
	// end inline asm
	xor.b32  	%r2839, %r1823, 2139062143;
	not.b32 	%r2840, %r1821;
	and.b32  	%r2841, %r2836, %r2840;
	and.b32  	%r2842, %r2839, %r1821;
	or.b32  	%r2843, %r2841, %r2842;
	st.shared.u32 	[%r98], %r2843;
	shr.u32 	%r2844, %r2834, 4;
	and.b32  	%r1827, %r2844, 252645135;
	add.s32 	%r2845, %r1827, 2021161080;
	xor.b32  	%r2846, %r2845, -2139062144;
	xor.b32  	%r2847, %r1827, 134744072;
	xor.b32  	%r2848, %r2845, %r2844;
	and.b32  	%r1825, %r2848, %r2847;
	// begin inline asm
	prmt.b32 %r1825, %r1825, 0, 0xba98;
	// end inline asm
	// begin inline asm
	prmt.b32 %r1827, %r1827, 0, 0xba98;
	// end inline asm
	xor.b32  	%r2849, %r1827, 2139062143;
	not.b32 	%r2850, %r1825;
	and.b32  	%r2851, %r2846, %r2850;
	and.b32  	%r2852, %r2849, %r1825;
	or.b32  	%r2853, %r2851, %r2852;
	st.shared.u32 	[%r98+16], %r2853;
	ld.global.nc.u16 	%rs71, [%rd454+-2];
	cvt.u32.u16 	%r2854, %rs71;
	ld.global.nc.u16 	%rs72, [%rd454];
	cvt.u32.u16 	%r2855, %rs72;
	shl.b32 	%r2856, %r2855, 16;
	or.b32  	%r2857, %r2856, %r2854;
	and.b32  	%r1831, %r2857, 252645135;
	add.s32 	%r2858, %r1831, 2021161080;
	xor.b32  	%r2859, %r2858, -2139062144;
	xor.b32  	%r2860, %r1831, 134744072;
	xor.b32  	%r2861, %r2858, %r2857;
	and.b32  	%r1829, %r2861, %r2860;
	// begin inline asm
	prmt.b32 %r1829, %r1829, 0, 0xba98;
	// end inline asm
	// begin inline asm
	prmt.b32 %r1831, %r1831, 0, 0xba98;
	// end inline asm
	xor.b32  	%r2862, %r1831, 2139062143;
	not.b32 	%r2863, %r1829;
	and.b32  	%r2864, %r2859, %r2863;
	and.b32  	%r2865, %r2862, %r1829;
	or.b32  	%r2866, %r2864, %r2865;
	st.shared.u32 	[%r99], %r2866;
	shr.u32 	%r2867, %r2857, 4;
	and.b32  	%r1835, %r2867, 252645135;
	add.s32 	%r2868, %r1835, 2021161080;
	xor.b32  	%r2869, %r2868, -2139062144;
	xor.b32  	%r2870, %r1835, 134744072;
	xor.b32  	%r2871, %r2868, %r2867;
	and.b32  	%r1833, %r2871, %r2870;
	// begin inline asm
	prmt.b32 %r1833, %r1833, 0, 0xba98;
	// end inline asm
	// begin inline asm
	prmt.b32 %r1835, %r1835, 0, 0xba98;
	// end inline asm
	xor.b32  	%r2872, %r1835, 2139062143;
	not.b32 	%r2873, %r1833;
	and.b32  	%r2874, %r2869, %r2873;
	and.b32  	%r2875, %r2872, %r1833;
	or.b32  	%r2876, %r2874, %r2875;
	st.shared.u32 	[%r99+16], %r2876;
	ld.global.nc.u16 	%rs37, [%rd450];
	// begin inline asm
	{  cvt.f32.f16 %f685, %rs37;}

	// end inline asm
	st.shared.f32 	[%r100], %f685;
	ld.global.nc.u16 	%rs38, [%rd448];
	// begin inline asm
	{  cvt.f32.f16 %f686, %rs38;}

	// end inline asm
	st.shared.f32 	[%r101], %f686;
	ld.global.nc.u16 	%rs39, [%rd446];
	// begin inline asm
	{  cvt.f32.f16 %f687, %rs39;}

	// end inline asm
	st.shared.f32 	[%r102], %f687;
	ld.global.nc.u16 	%rs40, [%rd444];
	// begin inline asm
	{  cvt.f32.f16 %f688, %rs40;}

	// end inline asm
	st.shared.f32 	[%r103], %f688;
	mad.lo.s64 	%rd483, %rd441, 9, %rd113;
	shl.b64 	%rd484, %rd483, 2;
	add.s64 	%rd485, %rd111, %rd484;
	ld.global.nc.u32 	%r2877, [%rd485];
	st.shared.u32 	[%r9], %r2877;
	ld.global.nc.u32 	%r2878, [%rd485+1024];
	st.shared.u32 	[%r9+1024], %r2878;
	ld.global.nc.u32 	%r2879, [%rd485+2048];
	st.shared.u32 	[%r9+2048], %r2879;
	ld.global.nc.u32 	%r2880, [%rd485+3072];
	st.shared.u32 	[%r9+3072], %r2880;
	ld.global.nc.u32 	%r2881, [%rd485+4096];
	st.shared.u32 	[%r9+4096], %r2881;
	ld.global.nc.u32 	%r2882, [%rd485+5120];
	st.shared.u32 	[%r9+5120], %r2882;
	bar.sync 	0;
	// begin inline asm
	ldmatrix.sync.aligned.m8n8.x4.b16 {%r1837, %r1838, %r1839, %r1840}, [%rd114];
	// end inline asm
	// begin inline asm
	ldmatrix.sync.aligned.m8n8.x4.b16 {%r1841, %r1842, %r1843, %r1844}, [%rd115];
	// end inline asm
	// begin inline asm
	ldmatrix.sync.aligned.m8n8.x4.b16 {%r1845, %r1846, %r1847, %r1848}, [%rd116];
	// end inline asm
	// begin inline asm
	ldmatrix.sync.aligned.m8n8.x4.b16 {%r1849, %r1850, %r1851, %r1852}, [%rd117];
	// end inline asm
	ld.shared.v4.f32 	{%f769, %f770, %f771, %f772}, [%r104];
	ld.shared.v4.f32 	{%f773, %f774, %f775, %f776}, [%r104+2432];
	ld.shared.u32 	%r1863, [%r105];
	ld.shared.u32 	%r1864, [%r105+16];
	ld.shared.v4.u32 	{%r1853, %r1869, %r1885, %r1901}, [%r106];
	// begin inline asm
	{.reg .f16 low,high;
  mov.b32 {low,high},%r1853;
  cvt.f32.f16 %f689, low;}

	// end inline asm
	ld.shared.v4.u32 	{%r1854, %r1870, %r1886, %r1902}, [%r106+144];
	// begin inline asm
	{.reg .f16 low,high;
  mov.b32 {low,high},%r1854;
  cvt.f32.f16 %f690, low;}

	// end inline asm
	mov.b32 	%r2495, 0;
	mov.u32 	%r1855, %r2495;
	mov.u32 	%r1856, %r2495;
	mov.u32 	%r1857, %r2495;
	mov.u32 	%r1858, %r2495;
	// begin inline asm
	mma.sync.aligned.m16n8k32.row.col.s32.s8.s8.s32 {%r1855, %r1856, %r1857, %r1858}, {%r1837, %r1838, %r1839, %r1840}, {%r1863, %r1864}, {%r1855, %r1856, %r1857, %r1858};
	// end inline asm
	cvt.rn.f32.s32 	%f777, %r1855;
	mul.f32 	%f778, %f769, %f777;
	fma.rn.f32 	%f779, %f778, %f689, %f1305;
	cvt.rn.f32.s32 	%f780, %r1856;
	mul.f32 	%f781, %f769, %f780;
	fma.rn.f32 	%f782, %f781, %f690, %f1306;
	cvt.rn.f32.s32 	%f783, %r1857;
	mul.f32 	%f784, %f773, %f783;
	fma.rn.f32 	%f785, %f784, %f689, %f1307;
	cvt.rn.f32.s32 	%f786, %r1858;
	mul.f32 	%f787, %f773, %f786;
	fma.rn.f32 	%f788, %f787, %f690, %f1308;
	ld.shared.u32 	%r1879, [%r105+32];
	ld.shared.u32 	%r1880, [%r105+48];
	// begin inline asm
	{.reg .f16 low,high;
  mov.b32 {low,high},%r1869;
  cvt.f32.f16 %f691, low;}

	// end inline asm
	// begin inline asm
	{.reg .f16 low,high;
  mov.b32 {low,high},%r1870;
  cvt.f32.f16 %f692, low;}

	// end inline asm
	mov.u32 	%r1871, %r2495;
	mov.u32 	%r1872, %r2495;
	mov.u32 	%r1873, %r2495;
	mov.u32 	%r1874, %r2495;
	// begin inline asm
	mma.sync.aligned.m16n8k32.row.col.s32.s8.s8.s32 {%r1871, %r1872, %r1873, %r1874}, {%r1841, %r1842, %r1843, %r1844}, {%r1879, %r1880}, {%r1871, %r1872, %r1873, %r1874};
	// end inline asm
	cvt.rn.f32.s32 	%f789, %r1871;
	mul.f32 	%f790, %f770, %f789;
	fma.rn.f32 	%f791, %f790, %f691, %f779;
	cvt.rn.f32.s32 	%f792, %r1872;
	mul.f32 	%f793, %f770, %f792;
	fma.rn.f32 	%f794, %f793, %f692, %f782;
	cvt.rn.f32.s32 	%f795, %r1873;
	mul.f32 	%f796, %f774, %f795;
	fma.rn.f32 	%f797, %f796, %f691, %f785;
	cvt.rn.f32.s32 	%f798, %r1874;
	mul.f32 	%f799, %f774, %f798;
	fma.rn.f32 	%f800, %f799, %f692, %f788;
	ld.shared.u32 	%r1895, [%r105+64];
	ld.shared.u32 	%r1896, [%r105+80];
	// begin inline asm
	{.reg .f16 low,high;
  mov.b32 {low,high},%r1885;
  cvt.f32.f16 %f693, low;}

	// end inline asm
	// begin inline asm
	{.reg .f16 low,high;
  mov.b32 {low,high},%r1886;
  cvt.f32.f16 %f694, low;}

	// end inline asm
	mov.u32 	%r1887, %r2495;
	mov.u32 	%r1888, %r2495;
	mov.u32 	%r1889, %r2495;
	mov.u32 	%r1890, %r2495;
	// begin inline asm
	mma.sync.aligned.m16n8k32.row.col.s32.s8.s8.s32 {%r1887, %r1888, %r1889, %r1890}, {%r1845, %r1846, %r1847, %r1848}, {%r1895, %r1896}, {%r1887, %r1888, %r1889, %r1890};
	// end inline asm
	cvt.rn.f32.s32 	%f801, %r1887;
	mul.f32 	%f802, %f771, %f801;
	fma.rn.f32 	%f803, %f802, %f693, %f791;
	cvt.rn.f32.s32 	%f804, %r1888;
	mul.f32 	%f805, %f771, %f804;
	fma.rn.f32 	%f806, %f805, %f694, %f794;
	cvt.rn.f32.s32 	%f807, %r1889;
	mul.f32 	%f808, %f775, %f807;
	fma.rn.f32 	%f809, %f808, %f693, %f797;
	cvt.rn.f32.s32 	%f810, %r1890;
	mul.f32 	%f811, %f775, %f810;
	fma.rn.f32 	%f812, %f811, %f694, %f800;
	ld.shared.u32 	%r1911, [%r105+96];
	ld.shared.u32 	%r1912, [%r105+112];
	// begin inline asm
	{.reg .f16 low,high;
  mov.b32 {low,high},%r1901;
  cvt.f32.f16 %f695, low;}

	// end inline asm
	// begin inline asm
	{.reg .f16 low,high;
  mov.b32 {low,high},%r1902;
  cvt.f32.f16 %f696, low;}

	// end inline asm
	mov.u32 	%r1903, %r2495;
	mov.u32 	%r1904, %r2495;
	mov.u32 	%r1905, %r2495;
	mov.u32 	%r1906, %r2495;
	// begin inline asm
	mma.sync.aligned.m16n8k32.row.col.s32.s8.s8.s32 {%r1903, %r1904, %r1905, %r1906}, {%r1849, %r1850, %r1851, %r1852}, {%r1911, %r1912}, {%r1903, %r1904, %r1905, %r1906};
	// end inline asm
	cvt.rn.f32.s32 	%f813, %r1903;
	mul.f32 	%f814, %f772, %f813;
	fma.rn.f32 	%f815, %f814, %f695, %f803;
	cvt.rn.f32.s32 	%f816, %r1904;
	mul.f32 	%f817, %f772, %f816;
	fma.rn.f32 	%f818, %f817, %f696, %f806;
	cvt.rn.f32.s32 	%f819, %r1905;
	mul.f32 	%f820, %f776, %f819;
	fma.rn.f32 	%f821, %f820, %f695, %f809;
	cvt.rn.f32.s32 	%f822, %r1906;
	mul.f32 	%f823, %f776, %f822;
	fma.rn.f32 	%f824, %f823, %f696, %f812;
	ld.shared.u32 	%r1927, [%r105+1152];
	ld.shared.u32 	%r1928, [%r105+1168];
	ld.shared.v4.u32 	{%r1917, %r1933, %r1949, %r1965}, [%r106+1152];
	// begin inline asm
	{.reg .f16 low,high;
  mov.b32 {low,high},%r1917;
  cvt.f32.f16 %f697, low;}

	// end inline asm
	ld.shared.v4.u32 	{%r1918, %r1934, %r1950, %r1966}, [%r106+1296];
	// begin inline asm
	{.reg .f16 low,high;
  mov.b32 {low,high},%r1918;
  cvt.f32.f16 %f698, low;}

	// end inline asm
	mov.u32 	%r1919, %r2495;
	mov.u32 	%r1920, %r2495;
	mov.u32 	%r1921, %r2495;
	mov.u32 	%r1922, %r2495;
	// begin inline asm
	mma.sync.aligned.m16n8k32.row.col.s32.s8.s8.s32 {%r1919, %r1920, %r1921, %r1922}, {%r1837, %r1838, %r1839, %r1840}, {%r1927, %r1928}, {%r1919, %r1920, %r1921, %r1922};
	// end inline asm
	cvt.rn.f32.s32 	%f825, %r1919;
	mul.f32 	%f826, %f769, %f825;
	fma.rn.f32 	%f827, %f826, %f697, %f1309;
	cvt.rn.f32.s32 	%f828, %r1920;
	mul.f32 	%f829, %f769, %f828;
	fma.rn.f32 	%f830, %f829, %f698, %f1310;
	cvt.rn.f32.s32 	%f831, %r1921;
	mul.f32 	%f832, %f773, %f831;
	fma.rn.f32 	%f833, %f832, %f697, %f1311;
	cvt.rn.f32.s32 	%f834, %r1922;
	mul.f32 	%f835, %f773, %f834;
	fma.rn.f32 	%f836, %f835, %f698, %f1312;
	ld.shared.u32 	%r1943, [%r105+1184];
	ld.shared.u32 	%r1944, [%r105+1200];
	// begin inline asm
	{.reg .f16 low,high;
  mov.b32 {low,high},%r1933;
  cvt.f32.f16 %f699, low;}

	// end inline asm
	// begin inline asm
	{.reg .f16 low,high;
  mov.b32 {low,high},%r1934;
  cvt.f32.f16 %f700, low;}

	// end inline asm
	mov.u32 	%r1935, %r2495;
	mov.u32 	%r1936, %r2495;
	mov.u32 	%r1937, %r2495;
	mov.u32 	%r1938, %r2495;
	// begin inline asm
	mma.sync.aligned.m16n8k32.row.col.s32.s8.s8.s32 {%r1935, %r1936, %r1937, %r1938}, {%r1841, %r1842, %r1843, %r1844}, {%r1943, %r1944}, {%r1935, %r1936, %r1937, %r1938};
	// end inline asm
	cvt.rn.f32.s32 	%f837, %r1935;
	mul.f32 	%f838, %f770, %f837;
	fma.rn.f32 	%f839, %f838, %f699, %f827;
	cvt.rn.f32.s32 	%f840, %r1936;
	mul.f32 	%f841, %f770, %f840;
	fma.rn.f32 	%f842, %f841, %f700, %f830;
	cvt.rn.f32.s32 	%f843, %r1937;
	mul.f32 	%f844, %f774, %f843;
	fma.rn.f32 	%f845, %f844, %f699, %f833;
	cvt.rn.f32.s32 	%f846, %r1938;
	mul.f32 	%f847, %f774, %f846;
	fma.rn.f32 	%f848, %f847, %f700, %f836;
	ld.shared.u32 	%r1959, [%r105+1216];
	ld.shared.u32 	%r1960, [%r105+1232];
	// begin inline asm
	{.reg .f16 low,high;
  mov.b32 {low,high},%r1949;
  cvt.f32.f16 %f701, low;}

	// end inline asm
	// begin inline asm
	{.reg .f16 low,high;
  mov.b32 {low,high},%r1950;
  cvt.f32.f16 %f702, low;}

	// end inline asm
	mov.u32 	%r1951, %r2495;
	mov.u32 	%r1952, %r2495;
	mov.u32 	%r1953, %r2495;
	mov.u32 	%r1954, %r2495;
	// begin inline asm
	mma.sync.aligned.m16n8k32.row.col.s32.s8.s8.s32 {%r1951, %r1952, %r1953, %r1954}, {%r1845, %r1846, %r1847, %r1848}, {%r1959, %r1960}, {%r1951, %r1952, %r1953, %r1954};
	// end inline asm
	cvt.rn.f32.s32 	%f849, %r1951;
	mul.f32 	%f850, %f771, %f849;
	fma.rn.f32 	%f851, %f850, %f701, %f839;
	cvt.rn.f32.s32 	%f852, %r1952;
	mul.f32 	%f853, %f771, %f852;
	fma.rn.f32 	%f854, %f853, %f702, %f842;
	cvt.rn.f32.s32 	%f855, %r1953;
	mul.f32 	%f856, %f775, %f855;
	fma.rn.f32 	%f857, %f856, %f701, %f845;
	cvt.rn.f32.s32 	%f858, %r1954;
	mul.f32 	%f859, %f775, %f858;
	fma.rn.f32 	%f860, %f859, %f702, %f848;
	ld.shared.u32 	%r1975, [%r105+1248];
	ld.shared.u32 	%r1976, [%r105+1264];
	// begin inline asm
	{.reg .f16 low,high;
  mov.b32 {low,high},%r1965;
  cvt.f32.f16 %f703, low;}

	// end inline asm
	// begin inline asm
	{.reg .f16 low,high;
  mov.b32 {low,high},%r1966;
  cvt.f32.f16 %f704, low;}

	// end inline asm
	mov.u32 	%r1967, %r2495;
	mov.u32 	%r1968, %r2495;
	mov.u32 	%r1969, %r2495;
	mov.u32 	%r1970, %r2495;
	// begin inline asm
	mma.sync.aligned.m16n8k32.row.col.s32.s8.s8.s32 {%r1967, %r1968, %r1969, %r1970}, {%r1849, %r1850, %r1851, %r1852}, {%r1975, %r1976}, {%r1967, %r1968, %r1969, %r1970};
	// end inline asm
	cvt.rn.f32.s32 	%f861, %r1967;
	mul.f32 	%f862, %f772, %f861;
	fma.rn.f32 	%f863, %f862, %f703, %f851;
	cvt.rn.f32.s32 	%f864, %r1968;
	mul.f32 	%f865, %f772, %f864;
	fma.rn.f32 	%f866, %f865, %f704, %f854;
	cvt.rn.f32.s32 	%f867, %r1969;
	mul.f32 	%f868, %f776, %f867;
	fma.rn.f32 	%f869, %f868, %f703, %f857;
	cvt.rn.f32.s32 	%f870, %r1970;
	mul.f32 	%f871, %f776, %f870;
	fma.rn.f32 	%f872, %f871, %f704, %f860;
	ld.shared.u32 	%r1991, [%r105+2304];
	ld.shared.u32 	%r1992, [%r105+2320];
	ld.shared.v4.u32 	{%r1981, %r1997, %r2013, %r2029}, [%r106+2304];
	// begin inline asm
	{.reg .f16 low,high;
  mov.b32 {low,high},%r1981;
  cvt.f32.f16 %f705, low;}

	// end inline asm
	ld.shared.v4.u32 	{%r1982, %r1998, %r2014, %r2030}, [%r106+2448];
	// begin inline asm
	{.reg .f16 low,high;
  mov.b32 {low,high},%r1982;
  cvt.f32.f16 %f706, low;}

	// end inline asm
	mov.u32 	%r1983, %r2495;
	mov.u32 	%r1984, %r2495;
	mov.u32 	%r1985, %r2495;
	mov.u32 	%r1986, %r2495;
	// begin inline asm
	mma.sync.aligned.m16n8k32.row.col.s32.s8.s8.s32 {%r1983, %r1984, %r1985, %r1986}, {%r1837, %r1838, %r1839, %r1840}, {%r1991, %r1992}, {%r1983, %r1984, %r1985, %r1986};
	// end inline asm
	cvt.rn.f32.s32 	%f873, %r1983;
	mul.f32 	%f874, %f769, %f873;
	fma.rn.f32 	%f875, %f874, %f705, %f1313;
	cvt.rn.f32.s32 	%f876, %r1984;
	mul.f32 	%f877, %f769, %f876;
	fma.rn.f32 	%f878, %f877, %f706, %f1314;
	cvt.rn.f32.s32 	%f879, %r1985;
	mul.f32 	%f880, %f773, %f879;
	fma.rn.f32 	%f881, %f880, %f705, %f1315;
	cvt.rn.f32.s32 	%f882, %r1986;
	mul.f32 	%f883, %f773, %f882;
	fma.rn.f32 	%f884, %f883, %f706, %f1316;
	ld.shared.u32 	%r2007, [%r105+2336];
	ld.shared.u32 	%r2008, [%r105+2352];
	// begin inline asm
	{.reg .f16 low,high;
  mov.b32 {low,high},%r1997;
  cvt.f32.f16 %f707, low;}

	// end inline asm
	// begin inline asm
	{.reg .f16 low,high;
  mov.b32 {low,high},%r1998;
  cvt.f32.f16 %f708, low;}

	// end inline asm
	mov.u32 	%r1999, %r2495;
	mov.u32 	%r2000, %r2495;
	mov.u32 	%r2001, %r2495;
	mov.u32 	%r2002, %r2495;
	// begin inline asm
	mma.sync.aligned.m16n8k32.row.col.s32.s8.s8.s32 {%r1999, %r2000, %r2001, %r2002}, {%r1841, %r1842, %r1843, %r1844}, {%r2007, %r2008}, {%r1999, %r2000, %r2001, %r2002};
	// end inline asm
	cvt.rn.f32.s32 	%f885, %r1999;
	mul.f32 	%f886, %f770, %f885;
	fma.rn.f32 	%f887, %f886, %f707, %f875;
	cvt.rn.f32.s32 	%f888, %r2000;
	mul.f32 	%f889, %f770, %f888;
	fma.rn.f32 	%f890, %f889, %f708, %f878;
	cvt.rn.f32.s32 	%f891, %r2001;
	mul.f32 	%f892, %f774, %f891;
	fma.rn.f32 	%f893, %f892, %f707, %f881;
	cvt.rn.f32.s32 	%f894, %r2002;
	mul.f32 	%f895, %f774, %f894;
	fma.rn.f32 	%f896, %f895, %f708, %f884;
	ld.shared.u32 	%r2023, [%r105+2368];
	ld.shared.u32 	%r2024, [%r105+2384];
	// begin inline asm
	{.reg .f16 low,high;
  mov.b32 {low,high},%r2013;
  cvt.f32.f16 %f709, low;}

	// end inline asm
	// begin inline asm
	{.reg .f16 low,high;
  mov.b32 {low,high},%r2014;
  cvt.f32.f16 %f710, low;}

	// end inline asm
	mov.u32 	%r2015, %r2495;
	mov.u32 	%r2016, %r2495;
	mov.u32 	%r2017, %r2495;
	mov.u32 	%r2018, %r2495;
	// begin inline asm
	mma.sync.aligned.m16n8k32.row.col.s32.s8.s8.s32 {%r2015, %r2016, %r2017, %r2018}, {%r1845, %r1846, %r1847, %r1848}, {%r2023, %r2024}, {%r2015, %r2016, %r2017, %r2018};
	// end inline asm
	cvt.rn.f32.s32 	%f897, %r2015;
	mul.f32 	%f898, %f771, %f897;
	fma.rn.f32 	%f899, %f898, %f709, %f887;
	cvt.rn.f32.s32 	%f900, %r2016;
	mul.f32 	%f901, %f771, %f900;
	fma.rn.f32 	%f902, %f901, %f710, %f890;
	cvt.rn.f32.s32 	%f903, %r2017;
	mul.f32 	%f904, %f775, %f903;
	fma.rn.f32 	%f905, %f904, %f709, %f893;
	cvt.rn.f32.s32 	%f906, %r2018;
	mul.f32 	%f907, %f775, %f906;
	fma.rn.f32 	%f908, %f907, %f710, %f896;
	ld.shared.u32 	%r2039, [%r105+2400];
	ld.shared.u32 	%r2040, [%r105+2416];
	// begin inline asm
	{.reg .f16 low,high;
  mov.b32 {low,high},%r2029;
  cvt.f32.f16 %f711, low;}

	// end inline asm
	// begin inline asm
	{.reg .f16 low,high;
  mov.b32 {low,high},%r2030;
  cvt.f32.f16 %f712, low;}

	// end inline asm
	mov.u32 	%r2031, %r2495;
	mov.u32 	%r2032, %r2495;
	mov.u32 	%r2033, %r2495;
	mov.u32 	%r2034, %r2495;
	// begin inline asm
	mma.sync.aligned.m16n8k32.row.col.s32.s8.s8.s32 {%r2031, %r2032, %r2033, %r2034}, {%r1849, %r1850, %r1851, %r1852}, {%r2039, %r2040}, {%r2031, %r2032, %r2033, %r2034};
	// end inline asm
	cvt.rn.f32.s32 	%f909, %r2031;
	mul.f32 	%f910, %f772, %f909;
	fma.rn.f32 	%f911, %f910, %f711, %f899;
	cvt.rn.f32.s32 	%f912, %r2032;
	mul.f32 	%f913, %f772, %f912;
	fma.rn.f32 	%f914, %f913, %f712, %f902;
	cvt.rn.f32.s32 	%f915, %r2033;
	mul.f32 	%f916, %f776, %f915;
	fma.rn.f32 	%f917, %f916, %f711, %f905;
	cvt.rn.f32.s32 	%f918, %r2034;
	mul.f32 	%f919, %f776, %f918;
	fma.rn.f32 	%f920, %f919, %f712, %f908;
	ld.shared.u32 	%r2055, [%r105+3456];
	ld.shared.u32 	%r2056, [%r105+3472];
	ld.shared.v4.u32 	{%r2045, %r2061, %r2077, %r2093}, [%r106+3456];
	// begin inline asm
	{.reg .f16 low,high;
  mov.b32 {low,high},%r2045;
  cvt.f32.f16 %f713, low;}

	// end inline asm
	ld.shared.v4.u32 	{%r2046, %r2062, %r2078, %r2094}, [%r106+3600];
	// begin inline asm
	{.reg .f16 low,high;
  mov.b32 {low,high},%r2046;
  cvt.f32.f16 %f714, low;}

	// end inline asm
	mov.u32 	%r2047, %r2495;
	mov.u32 	%r2048, %r2495;
	mov.u32 	%r2049, %r2495;
	mov.u32 	%r2050, %r2495;
	// begin inline asm
	mma.sync.aligned.m16n8k32.row.col.s32.s8.s8.s32 {%r2047, %r2048, %r2049, %r2050}, {%r1837, %r1838, %r1839, %r1840}, {%r2055, %r2056}, {%r2047, %r2048, %r2049, %r2050};
	// end inline asm
	cvt.rn.f32.s32 	%f921, %r2047;
	mul.f32 	%f922, %f769, %f921;
	fma.rn.f32 	%f923, %f922, %f713, %f1317;
	cvt.rn.f32.s32 	%f924, %r2048;
	mul.f32 	%f925, %f769, %f924;
	fma.rn.f32 	%f926, %f925, %f714, %f1318;
	cvt.rn.f32.s32 	%f927, %r2049;
	mul.f32 	%f928, %f773, %f927;
	fma.rn.f32 	%f929, %f928, %f713, %f1319;
	cvt.rn.f32.s32 	%f930, %r2050;
	mul.f32 	%f931, %f773, %f930;
	fma.rn.f32 	%f932, %f931, %f714, %f1320;
	ld.shared.u32 	%r2071, [%r105+3488];
	ld.shared.u32 	%r2072, [%r105+3504];
	// begin inline asm
	{.reg .f16 low,high;
  mov.b32 {low,high},%r2061;
  cvt.f32.f16 %f715, low;}

	// end inline asm
	// begin inline asm
	{.reg .f16 low,high;
  mov.b32 {low,high},%r2062;
  cvt.f32.f16 %f716, low;}

	// end inline asm
	mov.u32 	%r2063, %r2495;
	mov.u32 	%r2064, %r2495;
	mov.u32 	%r2065, %r2495;
	mov.u32 	%r2066, %r2495;
	// begin inline asm
	mma.sync.aligned.m16n8k32.row.col.s32.s8.s8.s32 {%r2063, %r2064, %r2065, %r2066}, {%r1841, %r1842, %r1843, %r1844}, {%r2071, %r2072}, {%r2063, %r2064, %r2065, %r2066};
	// end inline asm
	cvt.rn.f32.s32 	%f933, %r2063;
	mul.f32 	%f934, %f770, %f933;
	fma.rn.f32 	%f935, %f934, %f715, %f923;
	cvt.rn.f32.s32 	%f936, %r2064;
	mul.f32 	%f937, %f770, %f936;
	fma.rn.f32 	%f938, %f937, %f716, %f926;
	cvt.rn.f32.s32 	%f939, %r2065;
	mul.f32 	%f940, %f774, %f939;
	fma.rn.f32 	%f941, %f940, %f715, %f929;
	cvt.rn.f32.s32 	%f942, %r2066;
	mul.f32 	%f943, %f774, %f942;
	fma.rn.f32 	%f944, %f943, %f716, %f932;
	ld.shared.u32 	%r2087, [%r105+3520];
	ld.shared.u32 	%r2088, [%r105+3536];
	// begin inline asm
	{.reg .f16 low,high;
  mov.b32 {low,high},%r2077;
  cvt.f32.f16 %f717, low;}

	// end inline asm
	// begin inline asm
	{.reg .f16 low,high;
  mov.b32 {low,high},%r2078;
  cvt.f32.f16 %f718, low;}

	// end inline asm
	mov.u32 	%r2079, %r2495;
	mov.u32 	%r2080, %r2495;
	mov.u32 	%r2081, %r2495;
	mov.u32 	%r2082, %r2495;
	// begin inline asm
	mma.sync.aligned.m16n8k32.row.col.s32.s8.s8.s32 {%r2079, %r2080, %r2081, %r2082}, {%r1845, %r1846, %r1847, %r1848}, {%r2087, %r2088}, {%r2079, %r2080, %r2081, %r2082};
	// end inline asm
	cvt.rn.f32.s32 	%f945, %r2079;
	mul.f32 	%f946, %f771, %f945;
	fma.rn.f32 	%f947, %f946, %f717, %f935;
	cvt.rn.f32.s32 	%f948, %r2080;
	mul.f32 	%f949, %f771, %f948;
	fma.rn.f32 	%f950, %f949, %f718, %f938;
	cvt.rn.f32.s32 	%f951, %r2081;
	mul.f32 	%f952, %f775, %f951;
	fma.rn.f32 	%f953, %f952, %f717, %f941;
	cvt.rn.f32.s32 	%f954, %r2082;
	mul.f32 	%f955, %f775, %f954;
	fma.rn.f32 	%f956, %f955, %f718, %f944;
	ld.shared.u32 	%r2103, [%r105+3552];
	ld.shared.u32 	%r2104, [%r105+3568];
	// begin inline asm
	{.reg .f16 low,high;
  mov.b32 {low,high},%r2093;
  cvt.f32.f16 %f719, low;}

	// end inline asm
	// begin inline asm
	{.reg .f16 low,high;
  mov.b32 {low,high},%r2094;
  cvt.f32.f16 %f720, low;}

	// end inline asm
	mov.u32 	%r2095, %r2495;
	mov.u32 	%r2096, %r2495;
	mov.u32 	%r2097, %r2495;
	mov.u32 	%r2098, %r2495;
	// begin inline asm
	mma.sync.aligned.m16n8k32.row.col.s32.s8.s8.s32 {%r2095, %r2096, %r2097, %r2098}, {%r1849, %r1850, %r1851, %r1852}, {%r2103, %r2104}, {%r2095, %r2096, %r2097, %r2098};
	// end inline asm
	cvt.rn.f32.s32 	%f957, %r2095;
	mul.f32 	%f958, %f772, %f957;
	fma.rn.f32 	%f959, %f958, %f719, %f947;
	cvt.rn.f32.s32 	%f960, %r2096;
	mul.f32 	%f961, %f772, %f960;
	fma.rn.f32 	%f962, %f961, %f720, %f950;
	cvt.rn.f32.s32 	%f963, %r2097;
	mul.f32 	%f964, %f776, %f963;
	fma.rn.f32 	%f965, %f964, %f719, %f953;
	cvt.rn.f32.s32 	%f966, %r2098;
	mul.f32 	%f967, %f776, %f966;
	fma.rn.f32 	%f968, %f967, %f720, %f956;
	ld.shared.u32 	%r2119, [%r105+4608];
	ld.shared.u32 	%r2120, [%r105+4624];
	ld.shared.v4.u32 	{%r2109, %r2125, %r2141, %r2157}, [%r106+4608];
	// begin inline asm
	{.reg .f16 low,high;
  mov.b32 {low,high},%r2109;
  cvt.f32.f16 %f721, low;}

	// end inline asm
	ld.shared.v4.u32 	{%r2110, %r2126, %r2142, %r2158}, [%r106+4752];
	// begin inline asm
	{.reg .f16 low,high;
  mov.b32 {low,high},%r2110;
  cvt.f32.f16 %f722, low;}

	// end inline asm
	mov.u32 	%r2111, %r2495;
	mov.u32 	%r2112, %r2495;
	mov.u32 	%r2113, %r2495;
	mov.u32 	%r2114, %r2495;
	// begin inline asm
	mma.sync.aligned.m16n8k32.row.col.s32.s8.s8.s32 {%r2111, %r2112, %r2113, %r2114}, {%r1837, %r1838, %r1839, %r1840}, {%r2119, %r2120}, {%r2111, %r2112, %r2113, %r2114};
	// end inline asm
	cvt.rn.f32.s32 	%f969, %r2111;
	mul.f32 	%f970, %f769, %f969;
	fma.rn.f32 	%f971, %f970, %f721, %f1321;
	cvt.rn.f32.s32 	%f972, %r2112;
	mul.f32 	%f973, %f769, %f972;
	fma.rn.f32 	%f974, %f973, %f722, %f1322;
	cvt.rn.f32.s32 	%f975, %r2113;
	mul.f32 	%f976, %f773, %f975;
	fma.rn.f32 	%f977, %f976, %f721, %f1323;
	cvt.rn.f32.s32 	%f978, %r2114;
	mul.f32 	%f979, %f773, %f978;
	fma.rn.f32 	%f980, %f979, %f722, %f1324;
	ld.shared.u32 	%r2135, [%r105+4640];
	ld.shared.u32 	%r2136, [%r105+4656];
	// begin inline asm
	{.reg .f16 low,high;
  mov.b32 {low,high},%r2125;
  cvt.f32.f16 %f723, low;}

	// end inline asm
	// begin inline asm
	{.reg .f16 low,high;
  mov.b32 {low,high},%r2126;
  cvt.f32.f16 %f724, low;}

	// end inline asm
	mov.u32 	%r2127, %r2495;
	mov.u32 	%r2128, %r2495;
	mov.u32 	%r2129, %r2495;
	mov.u32 	%r2130, %r2495;
	// begin inline asm
	mma.sync.aligned.m16n8k32.row.col.s32.s8.s8.s32 {%r2127, %r2128, %r2129, %r2130}, {%r1841, %r1842, %r1843, %r1844}, {%r2135, %r2136}, {%r2127, %r2128, %r2129, %r2130};
	// end inline asm
	cvt.rn.f32.s32 	%f981, %r2127;
	mul.f32 	%f982, %f770, %f981;
	fma.rn.f32 	%f983, %f982, %f723, %f971;
	cvt.rn.f32.s32 	%f984, %r2128;
	mul.f32 	%f985, %f770, %f984;
	fma.rn.f32 	%f986, %f985, %f724, %f974;
	cvt.rn.f32.s32 	%f987, %r2129;
	mul.f32 	%f988, %f774, %f987;
	fma.rn.f32 	%f989, %f988, %f723, %f977;
	cvt.rn.f32.s32 	%f990, %r2130;
	mul.f32 	%f991, %f774, %f990;
	fma.rn.f32 	%f992, %f991, %f724, %f980;
	ld.shared.u32 	%r2151, [%r105+4672];
	ld.shared.u32 	%r2152, [%r105+4688];
	// begin inline asm
	{.reg .f16 low,high;
  mov.b32 {low,high},%r2141;
  cvt.f32.f16 %f725, low;}

	// end inline asm
	// begin inline asm
	{.reg .f16 low,high;
  mov.b32 {low,high},%r2142;
  cvt.f32.f16 %f726, low;}

	// end inline asm
	mov.u32 	%r2143, %r2495;
	mov.u32 	%r2144, %r2495;
	mov.u32 	%r2145, %r2495;
	mov.u32 	%r2146, %r2495;
	// begin inline asm
	mma.sync.aligned.m16n8k32.row.col.s32.s8.s8.s32 {%r2143, %r2144, %r2145, %r2146}, {%r1845, %r1846, %r1847, %r1848}, {%r2151, %r2152}, {%r2143, %r2144, %r2145, %r2146};
	// end inline asm
	cvt.rn.f32.s32 	%f993, %r2143;
	mul.f32 	%f994, %f771, %f993;
	fma.rn.f32 	%f995, %f994, %f725, %f983;
	cvt.rn.f32.s32 	%f996, %r2144;
	mul.f32 	%f997, %f771, %f996;
	fma.rn.f32 	%f998, %f997, %f726, %f986;
	cvt.rn.f32.s32 	%f999, %r2145;
	mul.f32 	%f1000, %f775, %f999;
	fma.rn.f32 	%f1001, %f1000, %f725, %f989;
	cvt.rn.f32.s32 	%f1002, %r2146;
	mul.f32 	%f1003, %f775, %f1002;
	fma.rn.f32 	%f1004, %f1003, %f726, %f992;
	ld.shared.u32 	%r2167, [%r105+4704];
	ld.shared.u32 	%r2168, [%r105+4720];
	// begin inline asm
	{.reg .f16 low,high;
  mov.b32 {low,high},%r2157;
  cvt.f32.f16 %f727, low;}

	// end inline asm
	// begin inline asm
	{.reg .f16 low,high;
  mov.b32 {low,high},%r2158;
  cvt.f32.f16 %f728, low;}

	// end inline asm
	mov.u32 	%r2159, %r2495;
	mov.u32 	%r2160, %r2495;
	mov.u32 	%r2161, %r2495;
	mov.u32 	%r2162, %r2495;
	// begin inline asm
	mma.sync.aligned.m16n8k32.row.col.s32.s8.s8.s32 {%r2159, %r2160, %r2161, %r2162}, {%r1849, %r1850, %r1851, %r1852}, {%r2167, %r2168}, {%r2159, %r2160, %r2161, %r2162};
	// end inline asm
	cvt.rn.f32.s32 	%f1005, %r2159;
	mul.f32 	%f1006, %f772, %f1005;
	fma.rn.f32 	%f1007, %f1006, %f727, %f995;
	cvt.rn.f32.s32 	%f1008, %r2160;
	mul.f32 	%f1009, %f772, %f1008;
	fma.rn.f32 	%f1010, %f1009, %f728, %f998;
	cvt.rn.f32.s32 	%f1011, %r2161;
	mul.f32 	%f1012, %f776, %f1011;
	fma.rn.f32 	%f1013, %f1012, %f727, %f1001;
	cvt.rn.f32.s32 	%f1014, %r2162;
	mul.f32 	%f1015, %f776, %f1014;
	fma.rn.f32 	%f1016, %f1015, %f728, %f1004;
	bar.sync 	0;
	mad.lo.s64 	%rd486, %rd112, 144, %rd485;
	ld.global.nc.u32 	%r2883, [%rd486];
	st.shared.u32 	[%r9], %r2883;
	ld.global.nc.u32 	%r2884, [%rd486+1024];
	st.shared.u32 	[%r9+1024], %r2884;
	ld.global.nc.u32 	%r2885, [%rd486+2048];
	st.shared.u32 	[%r9+2048], %r2885;
	ld.global.nc.u32 	%r2886, [%rd486+3072];
	st.shared.u32 	[%r9+3072], %r2886;
	ld.global.nc.u32 	%r2887, [%rd486+4096];
	st.shared.u32 	[%r9+4096], %r2887;
	ld.global.nc.u32 	%r2888, [%rd486+5120];
	st.shared.u32 	[%r9+5120], %r2888;
	bar.sync 	0;
	// begin inline asm
	ldmatrix.sync.aligned.m8n8.x4.b16 {%r2173, %r2174, %r2175, %r2176}, [%rd118];
	// end inline asm
	// begin inline asm
	ldmatrix.sync.aligned.m8n8.x4.b16 {%r2177, %r2178, %r2179, %r2180}, [%rd119];
	// end inline asm
	// begin inline asm
	ldmatrix.sync.aligned.m8n8.x4.b16 {%r2181, %r2182, %r2183, %r2184}, [%rd120];
	// end inline asm
	// begin inline asm
	ldmatrix.sync.aligned.m8n8.x4.b16 {%r2185, %r2186, %r2187, %r2188}, [%rd121];
	// end inline asm
	ld.shared.v4.f32 	{%f1017, %f1018, %f1019, %f1020}, [%r104+16];
	ld.shared.v4.f32 	{%f1021, %f1022, %f1023, %f1024}, [%r104+2448];
	ld.shared.u32 	%r2199, [%r105];
	ld.shared.u32 	%r2200, [%r105+16];
	ld.shared.v4.u32 	{%r2189, %r2205, %r2221, %r2237}, [%r106];
	// begin inline asm
	{.reg .f16 low,high;
  mov.b32 {low,high},%r2189;
  cvt.f32.f16 %f729, low;}

	// end inline asm
	ld.shared.v4.u32 	{%r2190, %r2206, %r2222, %r2238}, [%r106+144];
	// begin inline asm
	{.reg .f16 low,high;
  mov.b32 {low,high},%r2190;
  cvt.f32.f16 %f730, low;}

	// end inline asm
	mov.u32 	%r2191, %r2495;
	mov.u32 	%r2192, %r2495;
	mov.u32 	%r2193, %r2495;
	mov.u32 	%r2194, %r2495;
	// begin inline asm
	mma.sync.aligned.m16n8k32.row.col.s32.s8.s8.s32 {%r2191, %r2192, %r2193, %r2194}, {%r2173, %r2174, %r2175, %r2176}, {%r2199, %r2200}, {%r2191, %r2192, %r2193, %r2194};
	// end inline asm
	cvt.rn.f32.s32 	%f1025, %r2191;
	mul.f32 	%f1026, %f1017, %f1025;
	fma.rn.f32 	%f1027, %f1026, %f729, %f815;
	cvt.rn.f32.s32 	%f1028, %r2192;
	mul.f32 	%f1029, %f1017, %f1028;
	fma.rn.f32 	%f1030, %f1029, %f730, %f818;
	cvt.rn.f32.s32 	%f1031, %r2193;
	mul.f32 	%f1032, %f1021, %f1031;
	fma.rn.f32 	%f1033, %f1032, %f729, %f821;
	cvt.rn.f32.s32 	%f1034, %r2194;
	mul.f32 	%f1035, %f1021, %f1034;
	fma.rn.f32 	%f1036, %f1035, %f730, %f824;
	ld.shared.u32 	%r2215, [%r105+32];
	ld.shared.u32 	%r2216, [%r105+48];
	// begin inline asm
	{.reg .f16 low,high;
  mov.b32 {low,high},%r2205;
  cvt.f32.f16 %f731, low;}

	// end inline asm
	// begin inline asm
	{.reg .f16 low,high;
  mov.b32 {low,high},%r2206;
  cvt.f32.f16 %f732, low;}

	// end inline asm
	mov.u32 	%r2207, %r2495;
	mov.u32 	%r2208, %r2495;
	mov.u32 	%r2209, %r2495;
	mov.u32 	%r2210, %r2495;
	// begin inline asm
	mma.sync.aligned.m16n8k32.row.col.s32.s8.s8.s32 {%r2207, %r2208, %r2209, %r2210}, {%r2177, %r2178, %r2179, %r2180}, {%r2215, %r2216}, {%r2207, %r2208, %r2209, %r2210};
	// end inline asm
	cvt.rn.f32.s32 	%f1037, %r2207;
	mul.f32 	%f1038, %f1018, %f1037;
	fma.rn.f32 	%f1039, %f1038, %f731, %f1027;
	cvt.rn.f32.s32 	%f1040, %r2208;
	mul.f32 	%f1041, %f1018, %f1040;
	fma.rn.f32 	%f1042, %f1041, %f732, %f1030;
	cvt.rn.f32.s32 	%f1043, %r2209;
	mul.f32 	%f1044, %f1022, %f1043;
	fma.rn.f32 	%f1045, %f1044, %f731, %f1033;
	cvt.rn.f32.s32 	%f1046, %r2210;
	mul.f32 	%f1047, %f1022, %f1046;
	fma.rn.f32 	%f1048, %f1047, %f732, %f1036;
	ld.shared.u32 	%r2231, [%r105+64];
	ld.shared.u32 	%r2232, [%r105+80];
	// begin inline asm
	{.reg .f16 low,high;
  mov.b32 {low,high},%r2221;
  cvt.f32.f16 %f733, low;}

	// end inline asm
	// begin inline asm
	{.reg .f16 low,high;
  mov.b32 {low,high},%r2222;
  cvt.f32.f16 %f734, low;}

	// end inline asm
	mov.u32 	%r2223, %r2495;
	mov.u32 	%r2224, %r2495;
	mov.u32 	%r2225, %r2495;
	mov.u32 	%r2226, %r2495;
	// begin inline asm
	mma.sync.aligned.m16n8k32.row.col.s32.s8.s8.s32 {%r2223, %r2224, %r2225, %r2226}, {%r2181, %r2182, %r2183, %r2184}, {%r2231, %r2232}, {%r2223, %r2224, %r2225, %r2226};
	// end inline asm
	cvt.rn.f32.s32 	%f1049, %r2223;
	mul.f32 	%f1050, %f1019, %f1049;
	fma.rn.f32 	%f1051, %f1050, %f733, %f1039;
	cvt.rn.f32.s32 	%f1052, %r2224;
	mul.f32 	%f1053, %f1019, %f1052;
	fma.rn.f32 	%f1054, %f1053, %f734, %f1042;
	cvt.rn.f32.s32 	%f1055, %r2225;
	mul.f32 	%f1056, %f1023, %f1055;
	fma.rn.f32 	%f1057, %f1056, %f733, %f1045;
	cvt.rn.f32.s32 	%f1058, %r2226;
	mul.f32 	%f1059, %f1023, %f1058;
	fma.rn.f32 	%f1060, %f1059, %f734, %f1048;
	ld.shared.u32 	%r2247, [%r105+96];
	ld.shared.u32 	%r2248, [%r105+112];
	// begin inline asm
	{.reg .f16 low,high;
  mov.b32 {low,high},%r2237;
  cvt.f32.f16 %f735, low;}

	// end inline asm
	// begin inline asm
	{.reg .f16 low,high;
  mov.b32 {low,high},%r2238;
  cvt.f32.f16 %f736, low;}

	// end inline asm
	mov.u32 	%r2239, %r2495;
	mov.u32 	%r2240, %r2495;
	mov.u32 	%r2241, %r2495;
	mov.u32 	%r2242, %r2495;
	// begin inline asm
	mma.sync.aligned.m16n8k32.row.col.s32.s8.s8.s32 {%r2239, %r2240, %r2241, %r2242}, {%r2185, %r2186, %r2187, %r2188}, {%r2247, %r2248}, {%r2239, %r2240, %r2241, %r2242};
	// end inline asm
	cvt.rn.f32.s32 	%f1061, %r2239;
	mul.f32 	%f1062, %f1020, %f1061;
	fma.rn.f32 	%f1305, %f1062, %f735, %f1051;
	cvt.rn.f32.s32 	%f1063, %r2240;
	mul.f32 	%f1064, %f1020, %f1063;
	fma.rn.f32 	%f1306, %f1064, %f736, %f1054;
	cvt.rn.f32.s32 	%f1065, %r2241;
	mul.f32 	%f1066, %f1024, %f1065;
	fma.rn.f32 	%f1307, %f1066, %f735, %f1057;
	cvt.rn.f32.s32 	%f1067, %r2242;
	mul.f32 	%f1068, %f1024, %f1067;
	fma.rn.f32 	%f1308, %f1068, %f736, %f1060;
	ld.shared.u32 	%r2263, [%r105+1152];
	ld.shared.u32 	%r2264, [%r105+1168];
	ld.shared.v4.u32 	{%r2253, %r2269, %r2285, %r2301}, [%r106+1152];
	// begin inline asm
	{.reg .f16 low,high;
  mov.b32 {low,high},%r2253;
  cvt.f32.f16 %f737, low;}

	// end inline asm
	ld.shared.v4.u32 	{%r2254, %r2270, %r2286, %r2302}, [%r106+1296];
	// begin inline asm
	{.reg .f16 low,high;
  mov.b32 {low,high},%r2254;
  cvt.f32.f16 %f738, low;}

	// end inline asm
	mov.u32 	%r2255, %r2495;
	mov.u32 	%r2256, %r2495;
	mov.u32 	%r2257, %r2495;
	mov.u32 	%r2258, %r2495;
	// begin inline asm
	mma.sync.aligned.m16n8k32.row.col.s32.s8.s8.s32 {%r2255, %r2256, %r2257, %r2258}, {%r2173, %r2174, %r2175, %r2176}, {%r2263, %r2264}, {%r2255, %r2256, %r2257, %r2258};
	// end inline asm
	cvt.rn.f32.s32 	%f1069, %r2255;
	mul.f32 	%f1070, %f1017, %f1069;
	fma.rn.f32 	%f1071, %f1070, %f737, %f863;
	cvt.rn.f32.s32 	%f1072, %r2256;
	mul.f32 	%f1073, %f1017, %f1072;
	fma.rn.f32 	%f1074, %f1073, %f738, %f866;
	cvt.rn.f32.s32 	%f1075, %r2257;
	mul.f32 	%f1076, %f1021, %f1075;
	fma.rn.f32 	%f1077, %f1076, %f737, %f869;
	cvt.rn.f32.s32 	%f1078, %r2258;
	mul.f32 	%f1079, %f1021, %f1078;
	fma.rn.f32 	%f1080, %f1079, %f738, %f872;
	ld.shared.u32 	%r2279, [%r105+1184];
	ld.shared.u32 	%r2280, [%r105+1200];
	// begin inline asm
	{.reg .f16 low,high;
  mov.b32 {low,high},%r2269;
  cvt.f32.f16 %f739, low;}

	// end inline asm
	// begin inline asm
	{.reg .f16 low,high;
  mov.b32 {low,high},%r2270;
  cvt.f32.f16 %f740, low;}

	// end inline asm
	mov.u32 	%r2271, %r2495;
	mov.u32 	%r2272, %r2495;
	mov.u32 	%r2273, %r2495;
	mov.u32 	%r2274, %r2495;
	// begin inline asm
	mma.sync.aligned.m16n8k32.row.col.s32.s8.s8.s32 {%r2271, %r2272, %r2273, %r2274}, {%r2177, %r2178, %r2179, %r2180}, {%r2279, %r2280}, {%r2271, %r2272, %r2273, %r2274};
	// end inline asm
	cvt.rn.f32.s32 	%f1081, %r2271;
	mul.f32 	%f1082, %f1018, %f1081;
	fma.rn.f32 	%f1083, %f1082, %f739, %f1071;
	cvt.rn.f32.s32 	%f1084, %r2272;
	mul.f32 	%f1085, %f1018, %f1084;
	fma.rn.f32 	%f1086, %f1085, %f740, %f1074;
	cvt.rn.f32.s32 	%f1087, %r2273;
	mul.f32 	%f1088, %f1022, %f1087;
	fma.rn.f32 	%f1089, %f1088, %f739, %f1077;
	cvt.rn.f32.s32 	%f1090, %r2274;
	mul.f32 	%f1091, %f1022, %f1090;
	fma.rn.f32 	%f1092, %f1091, %f740, %f1080;
	ld.shared.u32 	%r2295, [%r105+1216];
	ld.shared.u32 	%r2296, [%r105+1232];
	// begin inline asm
	{.reg .f16 low,high;
  mov.b32 {low,high},%r2285;
  cvt.f32.f16 %f741, low;}

	// end inline asm
	// begin inline asm
	{.reg .f16 low,high;
  mov.b32 {low,high},%r2286;
  cvt.f32.f16 %f742, low;}

	// end inline asm
	mov.u32 	%r2287, %r2495;
	mov.u32 	%r2288, %r2495;
	mov.u32 	%r2289, %r2495;
	mov.u32 	%r2290, %r2495;
	// begin inline asm
	mma.sync.aligned.m16n8k32.row.col.s32.s8.s8.s32 {%r2287, %r2288, %r2289, %r2290}, {%r2181, %r2182, %r2183, %r2184}, {%r2295, %r2296}, {%r2287, %r2288, %r2289, %r2290};
	// end inline asm
	cvt.rn.f32.s32 	%f1093, %r2287;
	mul.f32 	%f1094, %f1019, %f1093;
	fma.rn.f32 	%f1095, %f1094, %f741, %f1083;
	cvt.rn.f32.s32 	%f1096, %r2288;
	mul.f32 	%f1097, %f1019, %f1096;
	fma.rn.f32 	%f1098, %f1097, %f742, %f1086;
	cvt.rn.f32.s32 	%f1099, %r2289;
	mul.f32 	%f1100, %f1023, %f1099;
	fma.rn.f32 	%f1101, %f1100, %f741, %f1089;
	cvt.rn.f32.s32 	%f1102, %r2290;
	mul.f32 	%f1103, %f1023, %f1102;
	fma.rn.f32 	%f1104, %f1103, %f742, %f1092;
	ld.shared.u32 	%r2311, [%r105+1248];
	ld.shared.u32 	%r2312, [%r105+1264];
	// begin inline asm
	{.reg .f16 low,high;
  mov.b32 {low,high},%r2301;
  cvt.f32.f16 %f743, low;}

	// end inline asm
	// begin inline asm
	{.reg .f16 low,high;
  mov.b32 {low,high},%r2302;
  cvt.f32.f16 %f744, low;}

	// end inline asm
	mov.u32 	%r2303, %r2495;
	mov.u32 	%r2304, %r2495;
	mov.u32 	%r2305, %r2495;
	mov.u32 	%r2306, %r2495;
	// begin inline asm
	mma.sync.aligned.m16n8k32.row.col.s32.s8.s8.s32 {%r2303, %r2304, %r2305, %r2306}, {%r2185, %r2186, %r2187, %r2188}, {%r2311, %r2312}, {%r2303, %r2304, %r2305, %r2306};
	// end inline asm
	cvt.rn.f32.s32 	%f1105, %r2303;
	mul.f32 	%f1106, %f1020, %f1105;
	fma.rn.f32 	%f1309, %f1106, %f743, %f1095;
	cvt.rn.f32.s32 	%f1107, %r2304;
	mul.f32 	%f1108, %f1020, %f1107;
	fma.rn.f32 	%f1310, %f1108, %f744, %f1098;
	cvt.rn.f32.s32 	%f1109, %r2305;
	mul.f32 	%f1110, %f1024, %f1109;
	fma.rn.f32 	%f1311, %f1110, %f743, %f1101;
	cvt.rn.f32.s32 	%f1111, %r2306;
	mul.f32 	%f1112, %f1024, %f1111;
	fma.rn.f32 	%f1312, %f1112, %f744, %f1104;
	ld.shared.u32 	%r2327, [%r105+2304];
	ld.shared.u32 	%r2328, [%r105+2320];
	ld.shared.v4.u32 	{%r2317, %r2333, %r2349, %r2365}, [%r106+2304];
	// begin inline asm
	{.reg .f16 low,high;
  mov.b32 {low,high},%r2317;
  cvt.f32.f16 %f745, low;}

	// end inline asm
	ld.shared.v4.u32 	{%r2318, %r2334, %r2350, %r2366}, [%r106+2448];
	// begin inline asm
	{.reg .f16 low,high;
  mov.b32 {low,high},%r2318;
  cvt.f32.f16 %f746, low;}

	// end inline asm
	mov.u32 	%r2319, %r2495;
	mov.u32 	%r2320, %r2495;
	mov.u32 	%r2321, %r2495;
	mov.u32 	%r2322, %r2495;
	// begin inline asm
	mma.sync.aligned.m16n8k32.row.col.s32.s8.s8.s32 {%r2319, %r2320, %r2321, %r2322}, {%r2173, %r2174, %r2175, %r2176}, {%r2327, %r2328}, {%r2319, %r2320, %r2321, %r2322};
	// end inline asm
	cvt.rn.f32.s32 	%f1113, %r2319;
	mul.f32 	%f1114, %f1017, %f1113;
	fma.rn.f32 	%f1115, %f1114, %f745, %f911;
	cvt.rn.f32.s32 	%f1116, %r2320;
	mul.f32 	%f1117, %f1017, %f1116;
	fma.rn.f32 	%f1118, %f1117, %f746, %f914;
	cvt.rn.f32.s32 	%f1119, %r2321;
	mul.f32 	%f1120, %f1021, %f1119;
	fma.rn.f32 	%f1121, %f1120, %f745, %f917;
	cvt.rn.f32.s32 	%f1122, %r2322;
	mul.f32 	%f1123, %f1021, %f1122;
	fma.rn.f32 	%f1124, %f1123, %f746, %f920;
	ld.shared.u32 	%r2343, [%r105+2336];
	ld.shared.u32 	%r2344, [%r105+2352];
	// begin inline asm
	{.reg .f16 low,high;
  mov.b32 {low,high},%r2333;
  cvt.f32.f16 %f747, low;}

	// end inline asm
	// begin inline asm
	{.reg .f16 low,high;
  mov.b32 {low,high},%r2334;
  cvt.f32.f16 %f748, low;}

	// end inline asm
	mov.u32 	%r2335, %r2495;
	mov.u32 	%r2336, %r2495;
	mov.u32 	%r2337, %r2495;
	mov.u32 	%r2338, %r2495;
	// begin inline asm
	mma.sync.aligned.m16n8k32.row.col.s32.s8.s8.s32 {%r2335, %r2336, %r2337, %r2338}, {%r2177, %r2178, %r2179, %r2180}, {%r2343, %r2344}, {%r2335, %r2336, %r2337, %r2338};
	// end inline asm
	cvt.rn.f32.s32 	%f1125, %r2335;
	mul.f32 	%f1126, %f1018, %f1125;
	fma.rn.f32 	%f1127, %f1126, %f747, %f1115;
	cvt.rn.f32.s32 	%f1128, %r2336;
	mul.f32 	%f1129, %f1018, %f1128;
	fma.rn.f32 	%f1130, %f1129, %f748, %f1118;
	cvt.rn.f32.s32 	%f1131, %r2337;
	mul.f32 	%f1132, %f1022, %f1131;
	fma.rn.f32 	%f1133, %f1132, %f747, %f1121;
	cvt.rn.f32.s32 	%f1134, %r2338;
	mul.f32 	%f1135, %f1022, %f1134;
	fma.rn.f32 	%f1136, %f1135, %f748, %f1124;
	ld.shared.u32 	%r2359, [%r105+2368];
	ld.shared.u32 	%r2360, [%r105+2384];
	// begin inline asm
	{.reg .f16 low,high;
  mov.b32 {low,high},%r2349;
  cvt.f32.f16 %f749, low;}

	// end inline asm
	// begin inline asm
	{.reg .f16 low,high;
  mov.b32 {low,high},%r2350;
  cvt.f32.f16 %f750, low;}

	// end inline asm
	mov.u32 	%r2351, %r2495;
	mov.u32 	%r2352, %r2495;
	mov.u32 	%r2353, %r2495;
	mov.u32 	%r2354, %r2495;
	// begin inline asm
	mma.sync.aligned.m16n8k32.row.col.s32.s8.s8.s32 {%r2351, %r2352, %r2353, %r2354}, {%r2181, %r2182, %r2183, %r2184}, {%r2359, %r2360}, {%r2351, %r2352, %r2353, %r2354};
	// end inline asm
	cvt.rn.f32.s32 	%f1137, %r2351;
	mul.f32 	%f1138, %f1019, %f1137;
	fma.rn.f32 	%f1139, %f1138, %f749, %f1127;
	cvt.rn.f32.s32 	%f1140, %r2352;
	mul.f32 	%f1141, %f1019, %f1140;
	fma.rn.f32 	%f1142, %f1141, %f750, %f1130;
	cvt.rn.f32.s32 	%f1143, %r2353;
	mul.f32 	%f1144, %f1023, %f1143;
	fma.rn.f32 	%f1145, %f1144, %f749, %f1133;
	cvt.rn.f32.s32 	%f1146, %r2354;
	mul.f32 	%f1147, %f1023, %f1146;
	fma.rn.f32 	%f1148, %f1147, %f750, %f1136;
	ld.shared.u32 	%r2375, [%r105+2400];
	ld.shared.u32 	%r2376, [%r105+2416];
	// begin inline asm
	{.reg .f16 low,high;
  mov.b32 {low,high},%r2365;
  cvt.f32.f16 %f751, low;}

	// end inline asm
	// begin inline asm
	{.reg .f16 low,high;
  mov.b32 {low,high},%r2366;
  cvt.f32.f16 %f752, low;}

	// end inline asm
	mov.u32 	%r2367, %r2495;
	mov.u32 	%r2368, %r2495;
	mov.u32 	%r2369, %r2495;
	mov.u32 	%r2370, %r2495;
	// begin inline asm
	mma.sync.aligned.m16n8k32.row.col.s32.s8.s8.s32 {%r2367, %r2368, %r2369, %r2370}, {%r2185, %r2186, %r2187, %r2188}, {%r2375, %r2376}, {%r2367, %r2368, %r2369, %r2370};
	// end inline asm
	cvt.rn.f32.s32 	%f1149, %r2367;
	mul.f32 	%f1150, %f1020, %f1149;
	fma.rn.f32 	%f1313, %f1150, %f751, %f1139;
	cvt.rn.f32.s32 	%f1151, %r2368;
	mul.f32 	%f1152, %f1020, %f1151;
	fma.rn.f32 	%f1314, %f1152, %f752, %f1142;
	cvt.rn.f32.s32 	%f1153, %r2369;
	mul.f32 	%f1154, %f1024, %f1153;
	fma.rn.f32 	%f1315, %f1154, %f751, %f1145;
	cvt.rn.f32.s32 	%f1155, %r2370;
	mul.f32 	%f1156, %f1024, %f1155;
	fma.rn.f32 	%f1316, %f1156, %f752, %f1148;
	ld.shared.u32 	%r2391, [%r105+3456];
	ld.shared.u32 	%r2392, [%r105+3472];
	ld.shared.v4.u32 	{%r2381, %r2397, %r2413, %r2429}, [%r106+3456];
	// begin inline asm
	{.reg .f16 low,high;
  mov.b32 {low,high},%r2381;
  cvt.f32.f16 %f753, low;}

	// end inline asm
	ld.shared.v4.u32 	{%r2382, %r2398, %r2414, %r2430}, [%r106+3600];
	// begin inline asm
	{.reg .f16 low,high;
  mov.b32 {low,high},%r2382;
  cvt.f32.f16 %f754, low;}

	// end inline asm
	mov.u32 	%r2383, %r2495;
	mov.u32 	%r2384, %r2495;
	mov.u32 	%r2385, %r2495;
	mov.u32 	%r2386, %r2495;
	// begin inline asm
	mma.sync.aligned.m16n8k32.row.col.s32.s8.s8.s32 {%r2383, %r2384, %r2385, %r2386}, {%r2173, %r2174, %r2175, %r2176}, {%r2391, %r2392}, {%r2383, %r2384, %r2385, %r2386};
	// end inline asm
	cvt.rn.f32.s32 	%f1157, %r2383;
	mul.f32 	%f1158, %f1017, %f1157;
	fma.rn.f32 	%f1159, %f1158, %f753, %f959;
	cvt.rn.f32.s32 	%f1160, %r2384;
	mul.f32 	%f1161, %f1017, %f1160;
	fma.rn.f32 	%f1162, %f1161, %f754, %f962;
	cvt.rn.f32.s32 	%f1163, %r2385;
	mul.f32 	%f1164, %f1021, %f1163;
	fma.rn.f32 	%f1165, %f1164, %f753, %f965;
	cvt.rn.f32.s32 	%f1166, %r2386;
	mul.f32 	%f1167, %f1021, %f1166;
	fma.rn.f32 	%f1168, %f1167, %f754, %f968;
	ld.shared.u32 	%r2407, [%r105+3488];
	ld.shared.u32 	%r2408, [%r105+3504];
	// begin inline asm
	{.reg .f16 low,high;
  mov.b32 {low,high},%r2397;
  cvt.f32.f16 %f755, low;}

	// end inline asm
	// begin inline asm
	{.reg .f16 low,high;
  mov.b32 {low,high},%r2398;
  cvt.f32.f16 %f756, low;}

	// end inline asm
	mov.u32 	%r2399, %r2495;
	mov.u32 	%r2400, %r2495;
	mov.u32 	%r2401, %r2495;
	mov.u32 	%r2402, %r2495;
	// begin inline asm
	mma.sync.aligned.m16n8k32.row.col.s32.s8.s8.s32 {%r2399, %r2400, %r2401, %r2402}, {%r2177, %r2178, %r2179, %r2180}, {%r2407, %r2408}, {%r2399, %r2400, %r2401, %r2402};
	// end inline asm
	cvt.rn.f32.s32 	%f1169, %r2399;
	mul.f32 	%f1170, %f1018, %f1169;
	fma.rn.f32 	%f1171, %f1170, %f755, %f1159;
	cvt.rn.f32.s32 	%f1172, %r2400;
	mul.f32 	%f1173, %f1018, %f1172;
	fma.rn.f32 	%f1174, %f1173, %f756, %f1162;
	cvt.rn.f32.s32 	%f1175, %r2401;
	mul.f32 	%f1176, %f1022, %f1175;
	fma.rn.f32 	%f1177, %f1176, %f755, %f1165;
	cvt.rn.f32.s32 	%f1178, %r2402;
	mul.f32 	%f1179, %f1022, %f1178;
	fma.rn.f32 	%f1180, %f1179, %f756, %f1168;
	ld.shared.u32 	%r2423, [%r105+3520];
	ld.shared.u32 	%r2424, [%r105+3536];
	// begin inline asm
	{.reg .f16 low,high;
  mov.b32 {low,high},%r2413;
  cvt.f32.f16 %f757, low;}

	// end inline asm
	// begin inline asm
	{.reg .f16 low,high;
  mov.b32 {low,high},%r2414;
  cvt.f32.f16 %f758, low;}

	// end inline asm
	mov.u32 	%r2415, %r2495;
	mov.u32 	%r2416, %r2495;
	mov.u32 	%r2417, %r2495;
	mov.u32 	%r2418, %r2495;
	// begin inline asm
	mma.sync.aligned.m16n8k32.row.col.s32.s8.s8.s32 {%r2415, %r2416, %r2417, %r2418}, {%r2181, %r2182, %r2183, %r2184}, {%r2423, %r2424}, {%r2415, %r2416, %r2417, %r2418};
	// end inline asm
	cvt.rn.f32.s32 	%f1181, %r2415;
	mul.f32 	%f1182, %f1019, %f1181;
	fma.rn.f32 	%f1183, %f1182, %f757, %f1171;
	cvt.rn.f32.s32 	%f1184, %r2416;
	mul.f32 	%f1185, %f1019, %f1184;
	fma.rn.f32 	%f1186, %f1185, %f758, %f1174;
	cvt.rn.f32.s32 	%f1187, %r2417;
	mul.f32 	%f1188, %f1023, %f1187;
	fma.rn.f32 	%f1189, %f1188, %f757, %f1177;
	cvt.rn.f32.s32 	%f1190, %r2418;
	mul.f32 	%f1191, %f1023, %f1190;
	fma.rn.f32 	%f1192, %f1191, %f758, %f1180;
	ld.shared.u32 	%r2439, [%r105+3552];
	ld.shared.u32 	%r2440, [%r105+3568];
	// begin inline asm
	{.reg .f16 low,high;
  mov.b32 {low,high},%r2429;
  cvt.f32.f16 %f759, low;}

	// end inline asm
	// begin inline asm
	{.reg .f16 low,high;
  mov.b32 {low,high},%r2430;
  cvt.f32.f16 %f760, low;}

	// end inline asm
	mov.u32 	%r2431, %r2495;
	mov.u32 	%r2432, %r2495;
	mov.u32 	%r2433, %r2495;
	mov.u32 	%r2434, %r2495;
	// begin inline asm
	mma.sync.aligned.m16n8k32.row.col.s32.s8.s8.s32 {%r2431, %r2432, %r2433, %r2434}, {%r2185, %r2186, %r2187, %r2188}, {%r2439, %r2440}, {%r2431, %r2432, %r2433, %r2434};
	// end inline asm
	cvt.rn.f32.s32 	%f1193, %r2431;
	mul.f32 	%f1194, %f1020, %f1193;
	fma.rn.f32 	%f1317, %f1194, %f759, %f1183;
	cvt.rn.f32.s32 	%f1195, %r2432;
	mul.f32 	%f1196, %f1020, %f1195;
	fma.rn.f32 	%f1318, %f1196, %f760, %f1186;
	cvt.rn.f32.s32 	%f1197, %r2433;
	mul.f32 	%f1198, %f1024, %f1197;
	fma.rn.f32 	%f1319, %f1198, %f759, %f1189;
	cvt.rn.f32.s32 	%f1199, %r2434;
	mul.f32 	%f1200, %f1024, %f1199;
	fma.rn.f32 	%f1320, %f1200, %f760, %f1192;
	ld.shared.u32 	%r2455, [%r105+4608];
	ld.shared.u32 	%r2456, [%r105+4624];
	ld.shared.v4.u32 	{%r2445, %r2461, %r2477, %r2493}, [%r106+4608];
	// begin inline asm
	{.reg .f16 low,high;
  mov.b32 {low,high},%r2445;
  cvt.f32.f16 %f761, low;}

	// end inline asm
	ld.shared.v4.u32 	{%r2446, %r2462, %r2478, %r2494}, [%r106+4752];
	// begin inline asm
	{.reg .f16 low,high;
  mov.b32 {low,high},%r2446;
  cvt.f32.f16 %f762, low;}

	// end inline asm
	mov.u32 	%r2447, %r2495;
	mov.u32 	%r2448, %r2495;
	mov.u32 	%r2449, %r2495;
	mov.u32 	%r2450, %r2495;
	// begin inline asm
	mma.sync.aligned.m16n8k32.row.col.s32.s8.s8.s32 {%r2447, %r2448, %r2449, %r2450}, {%r2173, %r2174, %r2175, %r2176}, {%r2455, %r2456}, {%r2447, %r2448, %r2449, %r2450};
	// end inline asm
	cvt.rn.f32.s32 	%f1201, %r2447;
	mul.f32 	%f1202, %f1017, %f1201;
	fma.rn.f32 	%f1203, %f1202, %f761, %f1007;
	cvt.rn.f32.s32 	%f1204, %r2448;
	mul.f32 	%f1205, %f1017, %f1204;
	fma.rn.f32 	%f1206, %f1205, %f762, %f1010;
	cvt.rn.f32.s32 	%f1207, %r2449;
	mul.f32 	%f1208, %f1021, %f1207;
	fma.rn.f32 	%f1209, %f1208, %f761, %f1013;
	cvt.rn.f32.s32 	%f1210, %r2450;
	mul.f32 	%f1211, %f1021, %f1210;
	fma.rn.f32 	%f1212, %f1211, %f762, %f1016;
	ld.shared.u32 	%r2471, [%r105+4640];
	ld.shared.u32 	%r2472, [%r105+4656];
	// begin inline asm
	{.reg .f16 low,high;
  mov.b32 {low,high},%r2461;
  cvt.f32.f16 %f763, low;}

	// end inline asm
	// begin inline asm
	{.reg .f16 low,high;
  mov.b32 {low,high},%r2462;
  cvt.f32.f16 %f764, low;}

	// end inline asm
	mov.u32 	%r2463, %r2495;
	mov.u32 	%r2464, %r2495;
	mov.u32 	%r2465, %r2495;
	mov.u32 	%r2466, %r2495;
	// begin inline asm
	mma.sync.aligned.m16n8k32.row.col.s32.s8.s8.s32 {%r2463, %r2464, %r2465, %r2466}, {%r2177, %r2178, %r2179, %r2180}, {%r2471, %r2472}, {%r2463, %r2464, %r2465, %r2466};
	// end inline asm
	cvt.rn.f32.s32 	%f1213, %r2463;
	mul.f32 	%f1214, %f1018, %f1213;
	fma.rn.f32 	%f1215, %f1214, %f763, %f1203;
	cvt.rn.f32.s32 	%f1216, %r2464;
	mul.f32 	%f1217, %f1018, %f1216;
	fma.rn.f32 	%f1218, %f1217, %f764, %f1206;
	cvt.rn.f32.s32 	%f1219, %r2465;
	mul.f32 	%f1220, %f1022, %f1219;
	fma.rn.f32 	%f1221, %f1220, %f763, %f1209;
	cvt.rn.f32.s32 	%f1222, %r2466;
	mul.f32 	%f1223, %f1022, %f1222;
	fma.rn.f32 	%f1224, %f1223, %f764, %f1212;
	ld.shared.u32 	%r2487, [%r105+4672];
	ld.shared.u32 	%r2488, [%r105+4688];
	// begin inline asm
	{.reg .f16 low,high;
  mov.b32 {low,high},%r2477;
  cvt.f32.f16 %f765, low;}

	// end inline asm
	// begin inline asm
	{.reg .f16 low,high;
  mov.b32 {low,high},%r2478;
  cvt.f32.f16 %f766, low;}

	// end inline asm
	mov.u32 	%r2479, %r2495;
	mov.u32 	%r2480, %r2495;
	mov.u32 	%r2481, %r2495;
	mov.u32 	%r2482, %r2495;
	// begin inline asm
	mma.sync.aligned.m16n8k32.row.col.s32.s8.s8.s32 {%r2479, %r2480, %r2481, %r2482}, {%r2181, %r2182, %r2183, %r2184}, {%r2487, %r2488}, {%r2479, %r2480, %r2481, %r2482};
	// end inline asm
	cvt.rn.f32.s32 	%f1225, %r2479;
	mul.f32 	%f1226, %f1019, %f1225;
	fma.rn.f32 	%f1227, %f1226, %f765, %f1215;
	cvt.rn.f32.s32 	%f1228, %r2480;
	mul.f32 	%f1229, %f1019, %f1228;
	fma.rn.f32 	%f1230, %f1229, %f766, %f1218;
	cvt.rn.f32.s32 	%f1231, %r2481;
	mul.f32 	%f1232, %f1023, %f1231;
	fma.rn.f32 	%f1233, %f1232, %f765, %f1221;
	cvt.rn.f32.s32 	%f1234, %r2482;
	mul.f32 	%f1235, %f1023, %f1234;
	fma.rn.f32 	%f1236, %f1235, %f766, %f1224;
	ld.shared.u32 	%r2503, [%r105+4704];
	ld.shared.u32 	%r2504, [%r105+4720];
	// begin inline asm
	{.reg .f16 low,high;
  mov.b32 {low,high},%r2493;
  cvt.f32.f16 %f767, low;}

	// end inline asm
	// begin inline asm
	{.reg .f16 low,high;
  mov.b32 {low,high},%r2494;
  cvt.f32.f16 %f768, low;}

	// end inline asm
	mov.u32 	%r2496, %r2495;
	mov.u32 	%r2497, %r2495;
	mov.u32 	%r2498, %r2495;
	// begin inline asm
	mma.sync.aligned.m16n8k32.row.col.s32.s8.s8.s32 {%r2495, %r2496, %r2497, %r2498}, {%r2185, %r2186, %r2187, %r2188}, {%r2503, %r2504}, {%r2495, %r2496, %r2497, %r2498};
	// end inline asm
	cvt.rn.f32.s32 	%f1237, %r2495;
	mul.f32 	%f1238, %f1020, %f1237;
	fma.rn.f32 	%f1321, %f1238, %f767, %f1227;
	cvt.rn.f32.s32 	%f1239, %r2496;
	mul.f32 	%f1240, %f1020, %f1239;
	fma.rn.f32 	%f1322, %f1240, %f768, %f1230;
	cvt.rn.f32.s32 	%f1241, %r2497;
	mul.f32 	%f1242, %f1024, %f1241;
	fma.rn.f32 	%f1323, %f1242, %f767, %f1233;
	cvt.rn.f32.s32 	%f1243, %r2498;
	mul.f32 	%f1244, %f1024, %f1243;
	fma.rn.f32 	%f1324, %f1244, %f768, %f1236;
	bar.sync 	0;
	add.s32 	%r2945, %r2945, 8;
	add.s32 	%r2956, %r2956, 8;
	setp.lt.s32 	%p93, %r2945, %r2953;
	@%p93 bra 	$L__BB8_102;
$L__BB8_103:
	mul.lo.s32 	%r2889, %r6, 5120;
	cvt.u64.u32 	%rd143, %r2889;
	shl.b32 	%r2890, %r2, 4;
	shr.u32 	%r2891, %r3, 2;
	add.s32 	%r112, %r2890, %r2891;
	setp.gt.u32 	%p94, %r112, 128;
	shl.b32 	%r2892, %r3, 3;
	and.b32  	%r2893, %r2892, 24;
	add.s32 	%r113, %r131, %r2893;
	@%p94 bra 	$L__BB8_105;
	ld.shared.v2.u32 	{%r2895, %r2896}, [%r113];
	shl.b32 	%r2897, %r2895, 7;
	add.s32 	%r2898, %r2897, %r112;
	cvt.s64.s32 	%rd487, %r2898;
	add.s64 	%rd488, %rd487, %rd143;
	shl.b64 	%rd489, %rd488, 2;
	add.s64 	%rd490, %rd4, %rd489;
	st.global.f32 	[%rd490], %f1305;
	shl.b32 	%r2899, %r2896, 7;
	add.s32 	%r2900, %r2899, %r112;
	cvt.s64.s32 	%rd491, %r2900;
	add.s64 	%rd492, %rd491, %rd143;
	shl.b64 	%rd493, %rd492, 2;
	add.s64 	%rd494, %rd4, %rd493;
	st.global.f32 	[%rd494], %f1306;
$L__BB8_105:
	setp.gt.u32 	%p95, %r112, 120;
	@%p95 bra 	$L__BB8_107;
	ld.shared.v2.u32 	{%r2901, %r2902}, [%r113];
	shl.b32 	%r2903, %r2901, 7;
	cvt.s64.s32 	%rd495, %r2903;
	cvt.u64.u32 	%rd496, %r112;
	add.s64 	%rd497, %rd495, %rd496;
	add.s64 	%rd498, %rd497, %rd143;
	shl.b64 	%rd499, %rd498, 2;
	add.s64 	%rd500, %rd4, %rd499;
	st.global.f32 	[%rd500+32], %f1307;
	shl.b32 	%r2904, %r2902, 7;
	cvt.s64.s32 	%rd501, %r2904;
	add.s64 	%rd502, %rd501, %rd496;
	add.s64 	%rd503, %rd502, %rd143;
	shl.b64 	%rd504, %rd503, 2;
	add.s64 	%rd505, %rd4, %rd504;
	st.global.f32 	[%rd505+32], %f1308;
$L__BB8_107:
	setp.gt.u32 	%p96, %r112, 128;
	@%p96 bra 	$L__BB8_109;
	ld.shared.v2.u32 	{%r2905, %r2906}, [%r113+32];
	shl.b32 	%r2907, %r2905, 7;
	add.s32 	%r2908, %r2907, %r112;
	cvt.s64.s32 	%rd506, %r2908;
	add.s64 	%rd507, %rd506, %rd143;
	shl.b64 	%rd508, %rd507, 2;
	add.s64 	%rd509, %rd4, %rd508;
	st.global.f32 	[%rd509], %f1309;
	shl.b32 	%r2909, %r2906, 7;
	add.s32 	%r2910, %r2909, %r112;
	cvt.s64.s32 	%rd510, %r2910;
	add.s64 	%rd511, %rd510, %rd143;
	shl.b64 	%rd512, %rd511, 2;
	add.s64 	%rd513, %rd4, %rd512;
	st.global.f32 	[%rd513], %f1310;
$L__BB8_109:
	setp.gt.u32 	%p97, %r112, 120;
	@%p97 bra 	$L__BB8_111;
	ld.shared.v2.u32 	{%r2911, %r2912}, [%r113+32];
	shl.b32 	%r2913, %r2911, 7;
	cvt.s64.s32 	%rd514, %r2913;
	cvt.u64.u32 	%rd515, %r112;
	add.s64 	%rd516, %rd514, %rd515;
	add.s64 	%rd517, %rd516, %rd143;
	shl.b64 	%rd518, %rd517, 2;
	add.s64 	%rd519, %rd4, %rd518;
	st.global.f32 	[%rd519+32], %f1311;
	shl.b32 	%r2914, %r2912, 7;
	cvt.s64.s32 	%rd520, %r2914;
	add.s64 	%rd521, %rd520, %rd515;
	add.s64 	%rd522, %rd521, %rd143;
	shl.b64 	%rd523, %rd522, 2;
	add.s64 	%rd524, %rd4, %rd523;
	st.global.f32 	[%rd524+32], %f1312;
$L__BB8_111:
	setp.gt.u32 	%p98, %r112, 128;
	@%p98 bra 	$L__BB8_113;
	ld.shared.v2.u32 	{%r2915, %r2916}, [%r113+64];
	shl.b32 	%r2917, %r2915, 7;
	add.s32 	%r2918, %r2917, %r112;
	cvt.s64.s32 	%rd525, %r2918;
	add.s64 	%rd526, %rd525, %rd143;
	shl.b64 	%rd527, %rd526, 2;
	add.s64 	%rd528, %rd4, %rd527;
	st.global.f32 	[%rd528], %f1313;
	shl.b32 	%r2919, %r2916, 7;
	add.s32 	%r2920, %r2919, %r112;
	cvt.s64.s32 	%rd529, %r2920;
	add.s64 	%rd530, %rd529, %rd143;
	shl.b64 	%rd531, %rd530, 2;
	add.s64 	%rd532, %rd4, %rd531;
	st.global.f32 	[%rd532], %f1314;
$L__BB8_113:
	setp.gt.u32 	%p99, %r112, 120;
	@%p99 bra 	$L__BB8_115;
	ld.shared.v2.u32 	{%r2921, %r2922}, [%r113+64];
	shl.b32 	%r2923, %r2921, 7;
	cvt.s64.s32 	%rd533, %r2923;
	cvt.u64.u32 	%rd534, %r112;
	add.s64 	%rd535, %rd533, %rd534;
	add.s64 	%rd536, %rd535, %rd143;
	shl.b64 	%rd537, %rd536, 2;
	add.s64 	%rd538, %rd4, %rd537;
	st.global.f32 	[%rd538+32], %f1315;
	shl.b32 	%r2924, %r2922, 7;
	cvt.s64.s32 	%rd539, %r2924;
	add.s64 	%rd540, %rd539, %rd534;
	add.s64 	%rd541, %rd540, %rd143;
	shl.b64 	%rd542, %rd541, 2;
	add.s64 	%rd543, %rd4, %rd542;
	st.global.f32 	[%rd543+32], %f1316;
$L__BB8_115:
	setp.gt.u32 	%p100, %r112, 128;
	@%p100 bra 	$L__BB8_117;
	ld.shared.v2.u32 	{%r2925, %r2926}, [%r113+96];
	shl.b32 	%r2927, %r2925, 7;
	add.s32 	%r2928, %r2927, %r112;
	cvt.s64.s32 	%rd544, %r2928;
	add.s64 	%rd545, %rd544, %rd143;
	shl.b64 	%rd546, %rd545, 2;
	add.s64 	%rd547, %rd4, %rd546;
	st.global.f32 	[%rd547], %f1317;
	shl.b32 	%r2929, %r2926, 7;
	add.s32 	%r2930, %r2929, %r112;
	cvt.s64.s32 	%rd548, %r2930;
	add.s64 	%rd549, %rd548, %rd143;
	shl.b64 	%rd550, %rd549, 2;
	add.s64 	%rd551, %rd4, %rd550;
	st.global.f32 	[%rd551], %f1318;
$L__BB8_117:
	setp.gt.u32 	%p101, %r112, 120;
	@%p101 bra 	$L__BB8_119;
	ld.shared.v2.u32 	{%r2931, %r2932}, [%r113+96];
	shl.b32 	%r2933, %r2931, 7;
	cvt.s64.s32 	%rd552, %r2933;
	cvt.u64.u32 	%rd553, %r112;
	add.s64 	%rd554, %rd552, %rd553;
	add.s64 	%rd555, %rd554, %rd143;
	shl.b64 	%rd556, %rd555, 2;
	add.s64 	%rd557, %rd4, %rd556;
	st.global.f32 	[%rd557+32], %f1319;
	shl.b32 	%r2934, %r2932, 7;
	cvt.s64.s32 	%rd558, %r2934;
	add.s64 	%rd559, %rd558, %rd553;
	add.s64 	%rd560, %rd559, %rd143;
	shl.b64 	%rd561, %rd560, 2;
	add.s64 	%rd562, %rd4, %rd561;
	st.global.f32 	[%rd562+32], %f1320;
$L__BB8_119:
	setp.gt.u32 	%p102, %r112, 128;
	@%p102 bra 	$L__BB8_121;
	ld.shared.v2.u32 	{%r2935, %r2936}, [%r113+128];
	shl.b32 	%r2937, %r2935, 7;
	add.s32 	%r2938, %r2937, %r112;
	cvt.s64.s32 	%rd563, %r2938;
	add.s64 	%rd564, %rd563, %rd143;
	shl.b64 	%rd565, %rd564, 2;
	add.s64 	%rd566, %rd4, %rd565;
	st.global.f32 	[%rd566], %f1321;
	shl.b32 	%r2939, %r2936, 7;
	add.s32 	%r2940, %r2939, %r112;
	cvt.s64.s32 	%rd567, %r2940;
	add.s64 	%rd568, %rd567, %rd143;
	shl.b64 	%rd569, %rd568, 2;
	add.s64 	%rd570, %rd4, %rd569;
	st.global.f32 	[%rd570], %f1322;
$L__BB8_121:
	setp.gt.u32 	%p103, %r112, 120;
	@%p103 bra 	$L__BB8_123;
	ld.shared.v2.u32 	{%r2941, %r2942}, [%r113+128];
	shl.b32 	%r2943, %r2941, 7;
	cvt.s64.s32 	%rd571, %r2943;
	cvt.u64.u32 	%rd572, %r112;
	add.s64 	%rd573, %rd571, %rd572;
	add.s64 	%rd574, %rd573, %rd143;
	shl.b64 	%rd575, %rd574, 2;
	add.s64 	%rd576, %rd4, %rd575;
	st.global.f32 	[%rd576+32], %f1323;
	shl.b32 	%r2944, %r2942, 7;
	cvt.s64.s32 	%rd577, %r2944;
	add.s64 	%rd578, %rd577, %rd572;
	add.s64 	%rd579, %rd578, %rd143;
	shl.b64 	%rd580, %rd579, 2;
	add.s64 	%rd581, %rd4, %rd580;
	st.global.f32 	[%rd581+32], %f1324;
$L__BB8_123:
	ret;

}
	// .globl	mul_mat_q40_stream_k_fixup_40_8_true
.visible .entry mul_mat_q40_stream_k_fixup_40_8_true(
	.param .u64 .ptr .align 1 mul_mat_q40_stream_k_fixup_40_8_true_param_0,
	.param .u64 .ptr .align 1 mul_mat_q40_stream_k_fixup_40_8_true_param_1,
	.param .u64 .ptr .align 1 mul_mat_q40_stream_k_fixup_40_8_true_param_2,
	.param .u64 .ptr .align 1 mul_mat_q40_stream_k_fixup_40_8_true_param_3,
	.param .u32 mul_mat_q40_stream_k_fixup_40_8_true_param_4,
	.param .u32 mul_mat_q40_stream_k_fixup_40_8_true_param_5,
	.param .u32 mul_mat_q40_stream_k_fixup_40_8_true_param_6,
	.param .u32 mul_mat_q40_stream_k_fixup_40_8_true_param_7,
	.param .u32 mul_mat_q40_stream_k_fixup_40_8_true_param_8,
	.param .u32 mul_mat_q40_stream_k_fixup_40_8_true_param_9
)
{
	.reg .pred 	%p<79>;
	.reg .b32 	%r<213>;
	.reg .b32 	%f<202>;
	.reg .b64 	%rd<319>;
	// demoted variable
	.shared .align 4 .b8 _ZZN34_INTERNAL_9074448f_4_k_cu_5eb7d63f24mul_mat_q_stream_k_fixupILi40ELi8ELb1EEEvPKiS2_PfPKfiiiiiiE14ids_dst_shared[160];
	ld.param.u64 	%rd79, [mul_mat_q40_stream_k_fixup_40_8_true_param_2];
	ld.param.u32 	%r30, [mul_mat_q40_stream_k_fixup_40_8_true_param_4];
	ld.param.u32 	%r25, [mul_mat_q40_stream_k_fixup_40_8_true_param_5];
	ld.param.u32 	%r26, [mul_mat_q40_stream_k_fixup_40_8_true_param_6];
	ld.param.u32 	%r27, [mul_mat_q40_stream_k_fixup_40_8_true_param_7];
	ld.param.u32 	%r28, [mul_mat_q40_stream_k_fixup_40_8_true_param_8];
	cvta.to.global.u64 	%rd1, %rd79;
	shr.s32 	%r31, %r30, 31;
	shr.u32 	%r32, %r31, 27;
	add.s32 	%r33, %r30, %r32;
	shr.s32 	%r34, %r33, 5;
	cvt.s64.s32 	%rd2, %r34;
	add.s32 	%r35, %r26, 39;
	mul.hi.s32 	%r36, %r35, 1717986919;
	shr.u32 	%r37, %r36, 31;
	shr.s32 	%r38, %r36, 4;
	add.s32 	%r1, %r38, %r37;
	add.s32 	%r39, %r25, 127;
	shr.s32 	%r40, %r39, 31;
	shr.u32 	%r41, %r40, 25;
	add.s32 	%r42, %r39, %r41;
	shr.s32 	%r2, %r42, 7;
	mov.u32 	%r3, %ctaid.x;
	cvt.u64.u32 	%rd80, %r3;
	cvt.s64.s32 	%rd3, %r28;
	cvt.s64.s32 	%rd4, %r1;
	cvt.s64.s32 	%rd5, %r2;
	mul.lo.s64 	%rd81, %rd2, %rd80;
	mul.lo.s64 	%rd82, %rd81, %rd5;
	mul.lo.s64 	%rd83, %rd82, %rd3;
	mul.lo.s64 	%rd6, %rd83, %rd4;
	mov.u32 	%r43, %nctaid.x;
	cvt.u64.u32 	%rd7, %r43;
	and.b64  	%rd84, %rd6, -4294967296;
	setp.ne.s64 	%p3, %rd84, 0;
	@%p3 bra 	$L__BB9_2;
	cvt.u32.u64 	%r44, %rd7;
	cvt.u32.u64 	%r45, %rd6;
	div.u32 	%r46, %r45, %r44;
	cvt.u64.u32 	%rd302, %r46;
	bra.uni 	$L__BB9_3;
$L__BB9_2:
	div.s64 	%rd302, %rd6, %rd7;
$L__BB9_3:
	add.s32 	%r47, %r3, 1;
	cvt.u64.u32 	%rd85, %r47;
	mul.lo.s64 	%rd86, %rd2, %rd85;
	mul.lo.s64 	%rd87, %rd86, %rd5;
	mul.lo.s64 	%rd88, %rd87, %rd3;
	mul.lo.s64 	%rd11, %rd88, %rd4;
	and.b64  	%rd89, %rd11, -4294967296;
	setp.ne.s64 	%p4, %rd89, 0;
	@%p4 bra 	$L__BB9_5;
	cvt.u32.u64 	%r48, %rd7;
	cvt.u32.u64 	%r49, %rd11;
	div.u32 	%r50, %r49, %r48;
	cvt.u64.u32 	%rd303, %r50;
	bra.uni 	$L__BB9_6;
$L__BB9_5:
	div.s64 	%rd303, %rd11, %rd7;
$L__BB9_6:
	or.b64  	%rd90, %rd302, %rd2;
	and.b64  	%rd91, %rd90, -4294967296;
	setp.ne.s64 	%p5, %rd91, 0;
	@%p5 bra 	$L__BB9_8;
	cvt.u32.u64 	%r51, %rd2;
	cvt.u32.u64 	%r52, %rd302;
	rem.u32 	%r53, %r52, %r51;
	cvt.u64.u32 	%rd304, %r53;
	bra.uni 	$L__BB9_9;
$L__BB9_8:
	rem.s64 	%rd304, %rd302, %rd2;
$L__BB9_9:
	cvt.u32.u64 	%r54, %rd304;
	shr.s32 	%r55, %r54, 31;
	shr.u32 	%r56, %r55, 29;
	add.s32 	%r57, %r54, %r56;
	and.b32  	%r58, %r57, -8;
	sub.s32 	%r59, %r54, %r58;
	cvt.s64.s32 	%rd92, %r59;
	sub.s64 	%rd18, %rd302, %rd92;
	or.b64  	%rd93, %rd303, %rd2;
	and.b64  	%rd94, %rd93, -4294967296;
	setp.ne.s64 	%p6, %rd94, 0;
	@%p6 bra 	$L__BB9_11;
	cvt.u32.u64 	%r60, %rd2;
	cvt.u32.u64 	%r61, %rd303;
	rem.u32 	%r62, %r61, %r60;
	cvt.u64.u32 	%rd305, %r62;
	bra.uni 	$L__BB9_12;
$L__BB9_11:
	rem.s64 	%rd305, %rd303, %rd2;
$L__BB9_12:
	cvt.u32.u64 	%r63, %rd305;
	shr.s32 	%r64, %r63, 31;
	shr.u32 	%r65, %r64, 29;
	add.s32 	%r66, %r63, %r65;
	and.b32  	%r67, %r66, -8;
	sub.s32 	%r68, %r63, %r67;
	cvt.s64.s32 	%rd95, %r68;
	sub.s64 	%rd22, %rd303, %rd95;
	or.b64  	%rd96, %rd18, %rd2;
	and.b64  	%rd97, %rd96, -4294967296;
	setp.ne.s64 	%p7, %rd97, 0;
	@%p7 bra 	$L__BB9_14;
	cvt.u32.u64 	%r69, %rd2;
	cvt.u32.u64 	%r70, %rd18;
	div.u32 	%r71, %r70, %r69;
	mul.lo.s32 	%r72, %r71, %r69;
	sub.s32 	%r73, %r70, %r72;
	cvt.u64.u32 	%rd306, %r71;
	cvt.u64.u32 	%rd307, %r73;
	bra.uni 	$L__BB9_15;
$L__BB9_14:
	div.s64 	%rd306, %rd18, %rd2;
	mul.lo.s64 	%rd98, %rd306, %rd2;
	sub.s64 	%rd307, %rd18, %rd98;
$L__BB9_15:
	or.b64  	%rd99, %rd22, %rd2;
	and.b64  	%rd100, %rd99, -4294967296;
	setp.ne.s64 	%p8, %rd100, 0;
	@%p8 bra 	$L__BB9_17;
	cvt.u32.u64 	%r74, %rd2;
	cvt.u32.u64 	%r75, %rd22;
	div.u32 	%r76, %r75, %r74;
	cvt.u64.u32 	%rd308, %r76;
	bra.uni 	$L__BB9_18;
$L__BB9_17:
	div.s64 	%rd308, %rd22, %rd2;
$L__BB9_18:
	setp.ne.s64 	%p10, %rd306, %rd308;
	mov.pred 	%p78, 0;
	@%p10 bra 	$L__BB9_23;
	setp.ne.s64 	%p11, %rd100, 0;
	@%p11 bra 	$L__BB9_21;
	cvt.u32.u64 	%r77, %rd2;
	cvt.u32.u64 	%r78, %rd22;
	rem.u32 	%r79, %r78, %r77;
	cvt.u64.u32 	%rd309, %r79;
	bra.uni 	$L__BB9_22;
$L__BB9_21:
	rem.s64 	%rd309, %rd22, %rd2;
$L__BB9_22:
	setp.ne.s64 	%p78, %rd309, 0;
$L__BB9_23:
	setp.eq.s64 	%p12, %rd307, 0;
	setp.eq.s64 	%p13, %rd18, %rd22;
	or.pred  	%p14, %p12, %p13;
	or.pred  	%p15, %p14, %p78;
	@%p15 bra 	$L__BB9_143;
	add.s32 	%r80, %r3, -1;
	cvt.s64.s32 	%rd310, %r80;
	mov.u32 	%r4, %tid.y;
	mov.u32 	%r81, %tid.x;
	cvt.u64.u32 	%rd36, %r81;
	add.s32 	%r5, %r81, 32;
	add.s32 	%r6, %r81, 64;
	add.s32 	%r7, %r81, 96;
	mov.f32 	%f182, 0f00000000;
	mul.lo.s64 	%rd104, %rd5, %rd2;
	mov.f32 	%f183, %f182;
	mov.f32 	%f184, %f182;
	mov.f32 	%f185, %f182;
	mov.f32 	%f186, %f182;
	mov.f32 	%f187, %f182;
	mov.f32 	%f188, %f182;
	mov.f32 	%f189, %f182;
	mov.f32 	%f190, %f182;
	mov.f32 	%f191, %f182;
	mov.f32 	%f192, %f182;
	mov.f32 	%f193, %f182;
	mov.f32 	%f194, %f182;
	mov.f32 	%f195, %f182;
	mov.f32 	%f196, %f182;
	mov.f32 	%f197, %f182;
	mov.f32 	%f198, %f182;
	mov.f32 	%f199, %f182;
	mov.f32 	%f200, %f182;
	mov.f32 	%f201, %f182;
	mov.u64 	%rd311, %rd18;
$L__BB9_25:
	ld.param.u32 	%r208, [mul_mat_q40_stream_k_fixup_40_8_true_param_8];
	cvt.s64.s32 	%rd105, %r208;
	mul.lo.s64 	%rd106, %rd104, %rd105;
	mul.lo.s64 	%rd108, %rd106, %rd4;
	mul.lo.s64 	%rd109, %rd108, %rd310;
	and.b64  	%rd110, %rd109, -4294967296;
	setp.ne.s64 	%p16, %rd110, 0;
	@%p16 bra 	$L__BB9_27;
	ld.param.u32 	%r210, [mul_mat_q40_stream_k_fixup_40_8_true_param_8];
	mov.u32 	%r83, %nctaid.x;
	cvt.u64.u32 	%rd119, %r2;
	cvt.u64.u32 	%rd120, %r210;
	cvt.u64.u32 	%rd121, %r1;
	cvt.u32.u64 	%r84, %rd2;
	cvt.u32.u64 	%r85, %rd119;
	mul.lo.s32 	%r86, %r85, %r84;
	cvt.u32.u64 	%r87, %rd120;
	mul.lo.s32 	%r88, %r86, %r87;
	cvt.u32.u64 	%r89, %rd121;
	mul.lo.s32 	%r90, %r88, %r89;
	cvt.u32.u64 	%r91, %rd310;
	mul.lo.s32 	%r92, %r90, %r91;
	div.u32 	%r93, %r92, %r83;
	cvt.u64.u32 	%rd312, %r93;
	bra.uni 	$L__BB9_28;
$L__BB9_27:
	ld.param.u32 	%r209, [mul_mat_q40_stream_k_fixup_40_8_true_param_8];
	cvt.s64.s32 	%rd111, %r2;
	mul.lo.s64 	%rd112, %rd111, %rd2;
	cvt.s64.s32 	%rd113, %r209;
	mul.lo.s64 	%rd114, %rd112, %rd113;
	cvt.s64.s32 	%rd115, %r1;
	mul.lo.s64 	%rd116, %rd114, %rd115;
	mul.lo.s64 	%rd117, %rd116, %rd310;
	mov.u32 	%r82, %nctaid.x;
	cvt.u64.u32 	%rd118, %r82;
	div.s64 	%rd312, %rd117, %rd118;
$L__BB9_28:
	or.b64  	%rd122, %rd312, %rd2;
	and.b64  	%rd123, %rd122, -4294967296;
	setp.ne.s64 	%p17, %rd123, 0;
	@%p17 bra 	$L__BB9_30;
	cvt.u32.u64 	%r94, %rd2;
	cvt.u32.u64 	%r95, %rd312;
	rem.u32 	%r96, %r95, %r94;
	cvt.u64.u32 	%rd313, %r96;
	bra.uni 	$L__BB9_31;
$L__BB9_30:
	rem.s64 	%rd313, %rd312, %rd2;
$L__BB9_31:
	shr.s64 	%rd124, %rd313, 63;
	shr.u64 	%rd125, %rd124, 61;
	add.s64 	%rd126, %rd313, %rd125;
	and.b64  	%rd127, %rd126, -8;
	sub.s64 	%rd128, %rd127, %rd313;
	add.s64 	%rd45, %rd312, %rd128;
	setp.eq.s64 	%p18, %rd45, %rd311;
	@%p18 bra 	$L__BB9_40;
	ld.param.u64 	%rd301, [mul_mat_q40_stream_k_fixup_40_8_true_param_3];
	shl.b32 	%r97, %r4, 7;
	cvt.u64.u32 	%rd129, %r97;
	mad.lo.s64 	%rd130, %rd310, 5120, %rd129;
	add.s64 	%rd131, %rd130, %rd36;
	cvta.to.global.u64 	%rd132, %rd301;
	shl.b64 	%rd133, %rd131, 2;
	add.s64 	%rd134, %rd132, %rd133;
	ld.global.nc.f32 	%f62, [%rd134];
	add.f32 	%f201, %f62, %f201;
	ld.global.nc.f32 	%f63, [%rd134+128];
	add.f32 	%f200, %f63, %f200;
	ld.global.nc.f32 	%f64, [%rd134+256];
	add.f32 	%f199, %f64, %f199;
	ld.global.nc.f32 	%f65, [%rd134+384];
	add.f32 	%f198, %f65, %f198;
	ld.global.nc.f32 	%f66, [%rd134+4096];
	add.f32 	%f197, %f66, %f197;
	ld.global.nc.f32 	%f67, [%rd134+4224];
	add.f32 	%f196, %f67, %f196;
	ld.global.nc.f32 	%f68, [%rd134+4352];
	add.f32 	%f195, %f68, %f195;
	ld.global.nc.f32 	%f69, [%rd134+4480];
	add.f32 	%f194, %f69, %f194;
	ld.global.nc.f32 	%f70, [%rd134+8192];
	add.f32 	%f193, %f70, %f193;
	ld.global.nc.f32 	%f71, [%rd134+8320];
	add.f32 	%f192, %f71, %f192;
	ld.global.nc.f32 	%f72, [%rd134+8448];
	add.f32 	%f191, %f72, %f191;
	ld.global.nc.f32 	%f73, [%rd134+8576];
	add.f32 	%f190, %f73, %f190;
	ld.global.nc.f32 	%f74, [%rd134+12288];
	add.f32 	%f189, %f74, %f189;
	ld.global.nc.f32 	%f75, [%rd134+12416];
	add.f32 	%f188, %f75, %f188;
	ld.global.nc.f32 	%f76, [%rd134+12544];
	add.f32 	%f187, %f76, %f187;
	ld.global.nc.f32 	%f77, [%rd134+12672];
	add.f32 	%f186, %f77, %f186;
	ld.global.nc.f32 	%f78, [%rd134+16384];
	add.f32 	%f185, %f78, %f185;
	ld.global.nc.f32 	%f79, [%rd134+16512];
	add.f32 	%f184, %f79, %f184;
	ld.global.nc.f32 	%f80, [%rd134+16640];
	add.f32 	%f183, %f80, %f183;
	ld.global.nc.f32 	%f81, [%rd134+16768];
	add.f32 	%f182, %f81, %f182;
	or.b64  	%rd135, %rd45, %rd2;
	and.b64  	%rd136, %rd135, -4294967296;
	setp.ne.s64 	%p19, %rd136, 0;
	@%p19 bra 	$L__BB9_34;
	cvt.u32.u64 	%r98, %rd2;
	cvt.u32.u64 	%r99, %rd45;
	rem.u32 	%r100, %r99, %r98;
	cvt.u64.u32 	%rd314, %r100;
	bra.uni 	$L__BB9_35;
$L__BB9_34:
	rem.s64 	%rd314, %rd45, %rd2;
$L__BB9_35:
	setp.eq.s64 	%p20, %rd314, 0;
	@%p20 bra 	$L__BB9_41;
	or.b64  	%rd137, %rd45, %rd2;
	and.b64  	%rd138, %rd137, -4294967296;
	setp.ne.s64 	%p21, %rd138, 0;
	@%p21 bra 	$L__BB9_38;
	cvt.u32.u64 	%r101, %rd2;
	cvt.u32.u64 	%r102, %rd45;
	div.u32 	%r103, %r102, %r101;
	cvt.u64.u32 	%rd315, %r103;
	bra.uni 	$L__BB9_39;
$L__BB9_38:
	div.s64 	%rd315, %rd45, %rd2;
$L__BB9_39:
	setp.lt.s64 	%p22, %rd315, %rd306;
	@%p22 bra 	$L__BB9_41;
$L__BB9_40:
	add.s64 	%rd310, %rd310, -1;
	mov.u64 	%rd311, %rd45;
	bra.uni 	$L__BB9_25;
$L__BB9_41:
	ld.param.u32 	%r211, [mul_mat_q40_stream_k_fixup_40_8_true_param_8];
	cvt.s64.s32 	%rd53, %rd18;
	mul.lo.s32 	%r8, %r211, %r1;
	cvt.s64.s32 	%rd139, %r8;
	mul.lo.s64 	%rd54, %rd139, %rd2;
	or.b64  	%rd140, %rd53, %rd54;
	and.b64  	%rd141, %rd140, -4294967296;
	setp.ne.s64 	%p23, %rd141, 0;
	@%p23 bra 	$L__BB9_43;
	cvt.u32.u64 	%r104, %rd54;
	cvt.u32.u64 	%r105, %rd53;
	div.u32 	%r106, %r105, %r104;
	cvt.u64.u32 	%rd316, %r106;
	bra.uni 	$L__BB9_44;
$L__BB9_43:
	div.s64 	%rd316, %rd53, %rd54;
$L__BB9_44:
	cvt.u32.u64 	%r9, %rd316;
	cvt.u64.u32 	%rd142, %r8;
	mul.lo.s64 	%rd143, %rd142, %rd2;
	mul.lo.s64 	%rd144, %rd143, %rd316;
	sub.s64 	%rd58, %rd18, %rd144;
	cvt.s64.s32 	%rd59, %rd58;
	cvt.s64.s32 	%rd60, %r1;
	mul.lo.s64 	%rd61, %rd60, %rd2;
	or.b64  	%rd145, %rd59, %rd61;
	and.b64  	%rd146, %rd145, -4294967296;
	setp.ne.s64 	%p24, %rd146, 0;
	@%p24 bra 	$L__BB9_46;
	cvt.u32.u64 	%r107, %rd61;
	cvt.u32.u64 	%r108, %rd59;
	div.u32 	%r109, %r108, %r107;
	cvt.u64.u32 	%rd317, %r109;
	bra.uni 	$L__BB9_47;
$L__BB9_46:
	div.s64 	%rd317, %rd59, %rd61;
$L__BB9_47:
	mul.lo.s64 	%rd149, %rd61, %rd317;
	sub.s64 	%rd150, %rd58, %rd149;
	cvt.s64.s32 	%rd65, %rd150;
	or.b64  	%rd151, %rd65, %rd2;
	and.b64  	%rd152, %rd151, -4294967296;
	setp.ne.s64 	%p25, %rd152, 0;
	@%p25 bra 	$L__BB9_49;
	cvt.u32.u64 	%r110, %rd2;
	cvt.u32.u64 	%r111, %rd65;
	div.u32 	%r112, %r111, %r110;
	cvt.u64.u32 	%rd318, %r112;
	bra.uni 	$L__BB9_50;
$L__BB9_49:
	div.s64 	%rd318, %rd65, %rd2;
$L__BB9_50:
	ld.param.u64 	%rd298, [mul_mat_q40_stream_k_fixup_40_8_true_param_0];
	cvt.u32.u64 	%r10, %rd318;
	setp.ne.s64 	%p26, %rd298, 0;
	@%p26 bra 	$L__BB9_96;
	ld.param.u32 	%r212, [mul_mat_q40_stream_k_fixup_40_8_true_param_9];
	ld.param.u32 	%r207, [mul_mat_q40_stream_k_fixup_40_8_true_param_6];
	cvt.u32.u64 	%r180, %rd317;
	mul.lo.s32 	%r181, %r27, %r10;
	shl.b32 	%r182, %r9, 7;
	mad.lo.s32 	%r183, %r212, %r180, %r182;
	mad.lo.s32 	%r184, %r181, 40, %r183;
	cvt.s64.s32 	%rd69, %r184;
	not.b32 	%r185, %r182;
	add.s32 	%r11, %r25, %r185;
	mad.lo.s32 	%r12, %r10, -40, %r207;
	setp.ge.s32 	%p53, %r4, %r12;
	@%p53 bra 	$L__BB9_143;
	cvt.u32.u64 	%r186, %rd36;
	mul.lo.s32 	%r13, %r4, %r27;
	setp.gt.s32 	%p54, %r186, %r11;
	@%p54 bra 	$L__BB9_54;
	add.s32 	%r188, %r186, %r13;
	cvt.s64.s32 	%rd258, %r188;
	add.s64 	%rd259, %rd258, %rd69;
	shl.b64 	%rd260, %rd259, 2;
	add.s64 	%rd261, %rd1, %rd260;
	ld.global.f32 	%f122, [%rd261];
	add.f32 	%f123, %f201, %f122;
	st.global.f32 	[%rd261], %f123;
$L__BB9_54:
	setp.gt.s32 	%p55, %r5, %r11;
	cvt.s64.s32 	%rd262, %r13;
	add.s64 	%rd263, %rd36, %rd262;
	add.s64 	%rd264, %rd263, %rd69;
	shl.b64 	%rd265, %rd264, 2;
	add.s64 	%rd70, %rd1, %rd265;
	@%p55 bra 	$L__BB9_56;
	ld.global.f32 	%f124, [%rd70+128];
	add.f32 	%f125, %f200, %f124;
	st.global.f32 	[%rd70+128], %f125;
$L__BB9_56:
	setp.gt.s32 	%p56, %r6, %r11;
	@%p56 bra 	$L__BB9_58;
	ld.global.f32 	%f126, [%rd70+256];
	add.f32 	%f127, %f199, %f126;
	st.global.f32 	[%rd70+256], %f127;
$L__BB9_58:
	setp.gt.s32 	%p57, %r7, %r11;
	@%p57 bra 	$L__BB9_60;
	ld.global.f32 	%f128, [%rd70+384];
	add.f32 	%f129, %f198, %f128;
	st.global.f32 	[%rd70+384], %f129;
$L__BB9_60:
	add.s32 	%r189, %r4, 8;
	setp.ge.s32 	%p58, %r189, %r12;
	@%p58 bra 	$L__BB9_143;
	setp.gt.s32 	%p59, %r186, %r11;
	shl.b32 	%r14, %r27, 3;
	add.s32 	%r15, %r13, %r14;
	@%p59 bra 	$L__BB9_63;
	add.s32 	%r192, %r186, %r15;
	cvt.s64.s32 	%rd266, %r192;
	add.s64 	%rd267, %rd266, %rd69;
	shl.b64 	%rd268, %rd267, 2;
	add.s64 	%rd269, %rd1, %rd268;
	ld.global.f32 	%f130, [%rd269];
	add.f32 	%f131, %f197, %f130;
	st.global.f32 	[%rd269], %f131;
$L__BB9_63:
	setp.gt.s32 	%p60, %r5, %r11;
	cvt.s64.s32 	%rd270, %r15;
	add.s64 	%rd271, %rd36, %rd270;
	add.s64 	%rd272, %rd271, %rd69;
	shl.b64 	%rd273, %rd272, 2;
	add.s64 	%rd71, %rd1, %rd273;
	@%p60 bra 	$L__BB9_65;
	ld.global.f32 	%f132, [%rd71+128];
	add.f32 	%f133, %f196, %f132;
	st.global.f32 	[%rd71+128], %f133;
$L__BB9_65:
	setp.gt.s32 	%p61, %r6, %r11;
	@%p61 bra 	$L__BB9_67;
	ld.global.f32 	%f134, [%rd71+256];
	add.f32 	%f135, %f195, %f134;
	st.global.f32 	[%rd71+256], %f135;
$L__BB9_67:
	setp.gt.s32 	%p62, %r7, %r11;
	@%p62 bra 	$L__BB9_69;
	ld.global.f32 	%f136, [%rd71+384];
	add.f32 	%f137, %f194, %f136;
	st.global.f32 	[%rd71+384], %f137;
$L__BB9_69:
	add.s32 	%r193, %r4, 16;
	setp.ge.s32 	%p63, %r193, %r12;
	@%p63 bra 	$L__BB9_143;
	setp.gt.s32 	%p64, %r186, %r11;
	shl.b32 	%r195, %r27, 4;
	add.s32 	%r16, %r195, %r13;
	@%p64 bra 	$L__BB9_72;
	add.s32 	%r197, %r186, %r16;
	cvt.s64.s32 	%rd274, %r197;
	add.s64 	%rd275, %rd274, %rd69;
	shl.b64 	%rd276, %rd275, 2;
	add.s64 	%rd277, %rd1, %rd276;
	ld.global.f32 	%f138, [%rd277];
	add.f32 	%f139, %f193, %f138;
	st.global.f32 	[%rd277], %f139;
$L__BB9_72:
	setp.gt.s32 	%p65, %r5, %r11;
	cvt.s64.s32 	%rd278, %r16;
	add.s64 	%rd279, %rd36, %rd278;
	add.s64 	%rd280, %rd279, %rd69;
	shl.b64 	%rd281, %rd280, 2;
	add.s64 	%rd72, %rd1, %rd281;
	@%p65 bra 	$L__BB9_74;
	ld.global.f32 	%f140, [%rd72+128];
	add.f32 	%f141, %f192, %f140;
	st.global.f32 	[%rd72+128], %f141;
$L__BB9_74:
	setp.gt.s32 	%p66, %r6, %r11;
	@%p66 bra 	$L__BB9_76;
	ld.global.f32 	%f142, [%rd72+256];
	add.f32 	%f143, %f191, %f142;
	st.global.f32 	[%rd72+256], %f143;
$L__BB9_76:
	setp.gt.s32 	%p67, %r7, %r11;
	@%p67 bra 	$L__BB9_78;
	ld.global.f32 	%f144, [%rd72+384];
	add.f32 	%f145, %f190, %f144;
	st.global.f32 	[%rd72+384], %f145;
$L__BB9_78:
	add.s32 	%r198, %r4, 24;
	setp.ge.s32 	%p68, %r198, %r12;
	@%p68 bra 	$L__BB9_143;
	setp.gt.s32 	%p69, %r186, %r11;
	add.s32 	%r17, %r16, %r14;
	@%p69 bra 	$L__BB9_81;
	add.s32 	%r201, %r186, %r17;
	cvt.s64.s32 	%rd282, %r201;
	add.s64 	%rd283, %rd282, %rd69;
	shl.b64 	%rd284, %rd283, 2;
	add.s64 	%rd285, %rd1, %rd284;
	ld.global.f32 	%f146, [%rd285];
	add.f32 	%f147, %f189, %f146;
	st.global.f32 	[%rd285], %f147;
$L__BB9_81:
	setp.gt.s32 	%p70, %r5, %r11;
	cvt.s64.s32 	%rd286, %r17;
	add.s64 	%rd287, %rd36, %rd286;
	add.s64 	%rd288, %rd287, %rd69;
	shl.b64 	%rd289, %rd288, 2;
	add.s64 	%rd73, %rd1, %rd289;
	@%p70 bra 	$L__BB9_83;
	ld.global.f32 	%f148, [%rd73+128];
	add.f32 	%f149, %f188, %f148;
	st.global.f32 	[%rd73+128], %f149;
$L__BB9_83:
	setp.gt.s32 	%p71, %r6, %r11;
	@%p71 bra 	$L__BB9_85;
	ld.global.f32 	%f150, [%rd73+256];
	add.f32 	%f151, %f187, %f150;
	st.global.f32 	[%rd73+256], %f151;
$L__BB9_85:
	setp.gt.s32 	%p72, %r7, %r11;
	@%p72 bra 	$L__BB9_87;
	ld.global.f32 	%f152, [%rd73+384];
	add.f32 	%f153, %f186, %f152;
	st.global.f32 	[%rd73+384], %f153;
$L__BB9_87:
	add.s32 	%r202, %r4, 32;
	setp.ge.s32 	%p73, %r202, %r12;
	@%p73 bra 	$L__BB9_143;
	setp.gt.s32 	%p74, %r186, %r11;
	shl.b32 	%r204, %r27, 5;
	add.s32 	%r18, %r204, %r13;
	@%p74 bra 	$L__BB9_90;
	add.s32 	%r206, %r186, %r18;
	cvt.s64.s32 	%rd290, %r206;
	add.s64 	%rd291, %rd290, %rd69;
	shl.b64 	%rd292, %rd291, 2;
	add.s64 	%rd293, %rd1, %rd292;
	ld.global.f32 	%f154, [%rd293];
	add.f32 	%f155, %f185, %f154;
	st.global.f32 	[%rd293], %f155;
$L__BB9_90:
	setp.gt.s32 	%p75, %r5, %r11;
	cvt.s64.s32 	%rd294, %r18;
	add.s64 	%rd295, %rd36, %rd294;
	add.s64 	%rd296, %rd295, %rd69;
	shl.b64 	%rd297, %rd296, 2;
	add.s64 	%rd74, %rd1, %rd297;
	@%p75 bra 	$L__BB9_92;
	ld.global.f32 	%f156, [%rd74+128];
	add.f32 	%f157, %f184, %f156;
	st.global.f32 	[%rd74+128], %f157;
$L__BB9_92:
	setp.gt.s32 	%p76, %r6, %r11;
	@%p76 bra 	$L__BB9_94;
	ld.global.f32 	%f158, [%rd74+256];
	add.f32 	%f159, %f183, %f158;
	st.global.f32 	[%rd74+256], %f159;
$L__BB9_94:
	setp.gt.s32 	%p77, %r7, %r11;
	@%p77 bra 	$L__BB9_143;
	ld.global.f32 	%f160, [%rd74+384];
	add.f32 	%f161, %f182, %f160;
	st.global.f32 	[%rd74+384], %f161;
	bra.uni 	$L__BB9_143;
$L__BB9_96:
	ld.param.u64 	%rd300, [mul_mat_q40_stream_k_fixup_40_8_true_param_1];
	cvta.to.global.u64 	%rd153, %rd300;
	cvt.u32.u64 	%r113, %rd36;
	shl.b64 	%rd154, %rd317, 32;
	shr.s64 	%rd155, %rd154, 30;
	add.s64 	%rd156, %rd153, %rd155;
	ld.global.u32 	%r19, [%rd156];
	add.s64 	%rd157, %rd154, 4294967296;
	shr.s64 	%rd158, %rd157, 30;
	add.s64 	%rd159, %rd153, %rd158;
	ld.global.u32 	%r20, [%rd159];
	shl.b32 	%r114, %r4, 5;
	add.s32 	%r21, %r114, %r113;
	setp.gt.u32 	%p27, %r21, 39;
	@%p27 bra 	$L__BB9_98;
	ld.param.u64 	%rd299, [mul_mat_q40_stream_k_fixup_40_8_true_param_0];
	add.s32 	%r115, %r21, %r19;
	cvta.to.global.u64 	%rd160, %rd299;
	mul.wide.s32 	%rd161, %r115, 4;
	add.s64 	%rd162, %rd160, %rd161;
	ld.global.u32 	%r116, [%rd162];
	shl.b32 	%r117, %r21, 2;
	mov.u32 	%r118, _ZZN34_INTERNAL_9074448f_4_k_cu_5eb7d63f24mul_mat_q_stream_k_fixupILi40ELi8ELb1EEEvPKiS2_PfPKfiiiiiiE14ids_dst_shared;
	add.s32 	%r119, %r118, %r117;
	st.shared.u32 	[%r119], %r116;
$L__BB9_98:
	bar.sync 	0;
	shl.b32 	%r120, %r9, 7;
	cvt.s64.s32 	%rd75, %r120;
	not.b32 	%r121, %r120;
	add.s32 	%r22, %r25, %r121;
	mul.lo.s32 	%r122, %r10, -40;
	sub.s32 	%r123, %r122, %r19;
	add.s32 	%r23, %r123, %r20;
	setp.ge.s32 	%p28, %r4, %r23;
	@%p28 bra 	$L__BB9_143;
	shl.b32 	%r125, %r4, 2;
	mov.u32 	%r126, _ZZN34_INTERNAL_9074448f_4_k_cu_5eb7d63f24mul_mat_q_stream_k_fixupILi40ELi8ELb1EEEvPKiS2_PfPKfiiiiiiE14ids_dst_shared;
	add.s32 	%r24, %r126, %r125;
	setp.gt.s32 	%p29, %r113, %r22;
	@%p29 bra 	$L__BB9_101;
	ld.shared.u32 	%r128, [%r24];
	mad.lo.s32 	%r129, %r128, %r27, %r113;
	cvt.s64.s32 	%rd163, %r129;
	add.s64 	%rd164, %rd163, %rd75;
	shl.b64 	%rd165, %rd164, 2;
	add.s64 	%rd166, %rd1, %rd165;
	ld.global.f32 	%f82, [%rd166];
	add.f32 	%f83, %f201, %f82;
	st.global.f32 	[%rd166], %f83;
$L__BB9_101:
	setp.gt.s32 	%p30, %r5, %r22;
	@%p30 bra 	$L__BB9_103;
	ld.shared.u32 	%r130, [%r24];
	mul.lo.s32 	%r131, %r130, %r27;
	cvt.s64.s32 	%rd167, %r131;
	add.s64 	%rd168, %rd167, %rd36;
	add.s64 	%rd169, %rd168, %rd75;
	shl.b64 	%rd170, %rd169, 2;
	add.s64 	%rd171, %rd1, %rd170;
	ld.global.f32 	%f84, [%rd171+128];
	add.f32 	%f85, %f200, %f84;
	st.global.f32 	[%rd171+128], %f85;
$L__BB9_103:
	setp.gt.s32 	%p31, %r6, %r22;
	@%p31 bra 	$L__BB9_105;
	ld.shared.u32 	%r132, [%r24];
	mul.lo.s32 	%r133, %r132, %r27;
	cvt.s64.s32 	%rd172, %r133;
	add.s64 	%rd173, %rd172, %rd36;
	add.s64 	%rd174, %rd173, %rd75;
	shl.b64 	%rd175, %rd174, 2;
	add.s64 	%rd176, %rd1, %rd175;
	ld.global.f32 	%f86, [%rd176+256];
	add.f32 	%f87, %f199, %f86;
	st.global.f32 	[%rd176+256], %f87;
$L__BB9_105:
	setp.gt.s32 	%p32, %r7, %r22;
	@%p32 bra 	$L__BB9_107;
	ld.shared.u32 	%r134, [%r24];
	mul.lo.s32 	%r135, %r134, %r27;
	cvt.s64.s32 	%rd177, %r135;
	add.s64 	%rd178, %rd177, %rd36;
	add.s64 	%rd179, %rd178, %rd75;
	shl.b64 	%rd180, %rd179, 2;
	add.s64 	%rd181, %rd1, %rd180;
	ld.global.f32 	%f88, [%rd181+384];
	add.f32 	%f89, %f198, %f88;
	st.global.f32 	[%rd181+384], %f89;
$L__BB9_107:
	add.s32 	%r136, %r4, 8;
	setp.ge.s32 	%p33, %r136, %r23;
	@%p33 bra 	$L__BB9_143;
	setp.gt.s32 	%p34, %r113, %r22;
	@%p34 bra 	$L__BB9_110;
	ld.shared.u32 	%r139, [%r24+32];
	mad.lo.s32 	%r140, %r139, %r27, %r113;
	cvt.s64.s32 	%rd182, %r140;
	add.s64 	%rd183, %rd182, %rd75;
	shl.b64 	%rd184, %rd183, 2;
	add.s64 	%rd185, %rd1, %rd184;
	ld.global.f32 	%f90, [%rd185];
	add.f32 	%f91, %f197, %f90;
	st.global.f32 	[%rd185], %f91;
$L__BB9_110:
	setp.gt.s32 	%p35, %r5, %r22;
	@%p35 bra 	$L__BB9_112;
	ld.shared.u32 	%r141, [%r24+32];
	mul.lo.s32 	%r142, %r141, %r27;
	cvt.s64.s32 	%rd186, %r142;
	add.s64 	%rd187, %rd186, %rd36;
	add.s64 	%rd188, %rd187, %rd75;
	shl.b64 	%rd189, %rd188, 2;
	add.s64 	%rd190, %rd1, %rd189;
	ld.global.f32 	%f92, [%rd190+128];
	add.f32 	%f93, %f196, %f92;
	st.global.f32 	[%rd190+128], %f93;
$L__BB9_112:
	setp.gt.s32 	%p36, %r6, %r22;
	@%p36 bra 	$L__BB9_114;
	ld.shared.u32 	%r143, [%r24+32];
	mul.lo.s32 	%r144, %r143, %r27;
	cvt.s64.s32 	%rd191, %r144;
	add.s64 	%rd192, %rd191, %rd36;
	add.s64 	%rd193, %rd192, %rd75;
	shl.b64 	%rd194, %rd193, 2;
	add.s64 	%rd195, %rd1, %rd194;
	ld.global.f32 	%f94, [%rd195+256];
	add.f32 	%f95, %f195, %f94;
	st.global.f32 	[%rd195+256], %f95;
$L__BB9_114:
	setp.gt.s32 	%p37, %r7, %r22;
	@%p37 bra 	$L__BB9_116;
	ld.shared.u32 	%r145, [%r24+32];
	mul.lo.s32 	%r146, %r145, %r27;
	cvt.s64.s32 	%rd196, %r146;
	add.s64 	%rd197, %rd196, %rd36;
	add.s64 	%rd198, %rd197, %rd75;
	shl.b64 	%rd199, %rd198, 2;
	add.s64 	%rd200, %rd1, %rd199;
	ld.global.f32 	%f96, [%rd200+384];
	add.f32 	%f97, %f194, %f96;
	st.global.f32 	[%rd200+384], %f97;
$L__BB9_116:
	add.s32 	%r147, %r4, 16;
	setp.ge.s32 	%p38, %r147, %r23;
	@%p38 bra 	$L__BB9_143;
	setp.gt.s32 	%p39, %r113, %r22;
	@%p39 bra 	$L__BB9_119;
	ld.shared.u32 	%r150, [%r24+64];
	mad.lo.s32 	%r151, %r150, %r27, %r113;
	cvt.s64.s32 	%rd201, %r151;
	add.s64 	%rd202, %rd201, %rd75;
	shl.b64 	%rd203, %rd202, 2;
	add.s64 	%rd204, %rd1, %rd203;
	ld.global.f32 	%f98, [%rd204];
	add.f32 	%f99, %f193, %f98;
	st.global.f32 	[%rd204], %f99;
$L__BB9_119:
	setp.gt.s32 	%p40, %r5, %r22;
	@%p40 bra 	$L__BB9_121;
	ld.shared.u32 	%r152, [%r24+64];
	mul.lo.s32 	%r153, %r152, %r27;
	cvt.s64.s32 	%rd205, %r153;
	add.s64 	%rd206, %rd205, %rd36;
	add.s64 	%rd207, %rd206, %rd75;
	shl.b64 	%rd208, %rd207, 2;
	add.s64 	%rd209, %rd1, %rd208;
	ld.global.f32 	%f100, [%rd209+128];
	add.f32 	%f101, %f192, %f100;
	st.global.f32 	[%rd209+128], %f101;
$L__BB9_121:
	setp.gt.s32 	%p41, %r6, %r22;
	@%p41 bra 	$L__BB9_123;
	ld.shared.u32 	%r154, [%r24+64];
	mul.lo.s32 	%r155, %r154, %r27;
	cvt.s64.s32 	%rd210, %r155;
	add.s64 	%rd211, %rd210, %rd36;
	add.s64 	%rd212, %rd211, %rd75;
	shl.b64 	%rd213, %rd212, 2;
	add.s64 	%rd214, %rd1, %rd213;
	ld.global.f32 	%f102, [%rd214+256];
	add.f32 	%f103, %f191, %f102;
	st.global.f32 	[%rd214+256], %f103;
$L__BB9_123:
	setp.gt.s32 	%p42, %r7, %r22;
	@%p42 bra 	$L__BB9_125;
	ld.shared.u32 	%r156, [%r24+64];
	mul.lo.s32 	%r157, %r156, %r27;
	cvt.s64.s32 	%rd215, %r157;
	add.s64 	%rd216, %rd215, %rd36;
	add.s64 	%rd217, %rd216, %rd75;
	shl.b64 	%rd218, %rd217, 2;
	add.s64 	%rd219, %rd1, %rd218;
	ld.global.f32 	%f104, [%rd219+384];
	add.f32 	%f105, %f190, %f104;
	st.global.f32 	[%rd219+384], %f105;
$L__BB9_125:
	add.s32 	%r158, %r4, 24;
	setp.ge.s32 	%p43, %r158, %r23;
	@%p43 bra 	$L__BB9_143;
	setp.gt.s32 	%p44, %r113, %r22;
	@%p44 bra 	$L__BB9_128;
	ld.shared.u32 	%r161, [%r24+96];
	mad.lo.s32 	%r162, %r161, %r27, %r113;
	cvt.s64.s32 	%rd220, %r162;
	add.s64 	%rd221, %rd220, %rd75;
	shl.b64 	%rd222, %rd221, 2;
	add.s64 	%rd223, %rd1, %rd222;
	ld.global.f32 	%f106, [%rd223];
	add.f32 	%f107, %f189, %f106;
	st.global.f32 	[%rd223], %f107;
$L__BB9_128:
	setp.gt.s32 	%p45, %r5, %r22;
	@%p45 bra 	$L__BB9_130;
	ld.shared.u32 	%r163, [%r24+96];
	mul.lo.s32 	%r164, %r163, %r27;
	cvt.s64.s32 	%rd224, %r164;
	add.s64 	%rd225, %rd224, %rd36;
	add.s64 	%rd226, %rd225, %rd75;
	shl.b64 	%rd227, %rd226, 2;
	add.s64 	%rd228, %rd1, %rd227;
	ld.global.f32 	%f108, [%rd228+128];
	add.f32 	%f109, %f188, %f108;
	st.global.f32 	[%rd228+128], %f109;
$L__BB9_130:
	setp.gt.s32 	%p46, %r6, %r22;
	@%p46 bra 	$L__BB9_132;
	ld.shared.u32 	%r165, [%r24+96];
	mul.lo.s32 	%r166, %r165, %r27;
	cvt.s64.s32 	%rd229, %r166;
	add.s64 	%rd230, %rd229, %rd36;
	add.s64 	%rd231, %rd230, %rd75;
	shl.b64 	%rd232, %rd231, 2;
	add.s64 	%rd233, %rd1, %rd232;
	ld.global.f32 	%f110, [%rd233+256];
	add.f32 	%f111, %f187, %f110;
	st.global.f32 	[%rd233+256], %f111;
$L__BB9_132:
	setp.gt.s32 	%p47, %r7, %r22;
	@%p47 bra 	$L__BB9_134;
	ld.shared.u32 	%r167, [%r24+96];
	mul.lo.s32 	%r168, %r167, %r27;
	cvt.s64.s32 	%rd234, %r168;
	add.s64 	%rd235, %rd234, %rd36;
	add.s64 	%rd236, %rd235, %rd75;
	shl.b64 	%rd237, %rd236, 2;
	add.s64 	%rd238, %rd1, %rd237;
	ld.global.f32 	%f112, [%rd238+384];
	add.f32 	%f113, %f186, %f112;
	st.global.f32 	[%rd238+384], %f113;
$L__BB9_134:
	add.s32 	%r169, %r4, 32;
	setp.ge.s32 	%p48, %r169, %r23;
	@%p48 bra 	$L__BB9_143;
	setp.gt.s32 	%p49, %r113, %r22;
	@%p49 bra 	$L__BB9_137;
	ld.shared.u32 	%r172, [%r24+128];
	mad.lo.s32 	%r173, %r172, %r27, %r113;
	cvt.s64.s32 	%rd239, %r173;
	add.s64 	%rd240, %rd239, %rd75;
	shl.b64 	%rd241, %rd240, 2;
	add.s64 	%rd242, %rd1, %rd241;
	ld.global.f32 	%f114, [%rd242];
	add.f32 	%f115, %f185, %f114;
	st.global.f32 	[%rd242], %f115;
$L__BB9_137:
	setp.gt.s32 	%p50, %r5, %r22;
	@%p50 bra 	$L__BB9_139;
	ld.shared.u32 	%r174, [%r24+128];
	mul.lo.s32 	%r175, %r174, %r27;
	cvt.s64.s32 	%rd243, %r175;
	add.s64 	%rd244, %rd243, %rd36;
	add.s64 	%rd245, %rd244, %rd75;
	shl.b64 	%rd246, %rd245, 2;
	add.s64 	%rd247, %rd1, %rd246;
	ld.global.f32 	%f116, [%rd247+128];
	add.f32 	%f117, %f184, %f116;
	st.global.f32 	[%rd247+128], %f117;
$L__BB9_139:
	setp.gt.s32 	%p51, %r6, %r22;
	@%p51 bra 	$L__BB9_141;
	ld.shared.u32 	%r176, [%r24+128];
	mul.lo.s32 	%r177, %r176, %r27;
	cvt.s64.s32 	%rd248, %r177;
	add.s64 	%rd249, %rd248, %rd36;
	add.s64 	%rd250, %rd249, %rd75;
	shl.b64 	%rd251, %rd250, 2;
	add.s64 	%rd252, %rd1, %rd251;
	ld.global.f32 	%f118, [%rd252+256];
	add.f32 	%f119, %f183, %f118;
	st.global.f32 	[%rd252+256], %f119;
$L__BB9_141:
	setp.gt.s32 	%p52, %r7, %r22;
	@%p52 bra 	$L__BB9_143;
	ld.shared.u32 	%r178, [%r24+128];
	mul.lo.s32 	%r179, %r178, %r27;
	cvt.s64.s32 	%rd253, %r179;
	add.s64 	%rd254, %rd253, %rd36;
	add.s64 	%rd255, %rd254, %rd75;
	shl.b64 	%rd256, %rd255, 2;
	add.s64 	%rd257, %rd1, %rd256;
	ld.global.f32 	%f120, [%rd257+384];
	add.f32 	%f121, %f182, %f120;
	st.global.f32 	[%rd257+384], %f121;
$L__BB9_143:
	ret;

}
	// .globl	mul_mat_q40_48_8_true
.visible .entry mul_mat_q40_48_8_true(
	.param .u64 .ptr .align 1 mul_mat_q40_48_8_true_param_0,
	.param .u64 .ptr .align 1 mul_mat_q40_48_8_true_param_1,
	.param .u64 .ptr .align 1 mul_mat_q40_48_8_true_param_2,
	.param .u64 .ptr .align 1 mul_mat_q40_48_8_true_param_3,
	.param .u64 .ptr .align 1 mul_mat_q40_48_8_true_param_4,
	.param .u64 .ptr .align 1 mul_mat_q40_48_8_true_param_5,
	.param .u32 mul_mat_q40_48_8_true_param_6,
	.param .u32 mul_mat_q40_48_8_true_param_7,
	.param .u32 mul_mat_q40_48_8_true_param_8,
	.param .u32 mul_mat_q40_48_8_true_param_9,
	.param .u32 mul_mat_q40_48_8_true_param_10,
	.param .u32 mul_mat_q40_48_8_true_param_11,
	.param .u32 mul_mat_q40_48_8_true_param_12,
	.param .u32 mul_mat_q40_48_8_true_param_13,
	.param .u32 mul_mat_q40_48_8_true_param_14,
	.param .u32 mul_mat_q40_48_8_true_param_15,
	.param .u32 mul_mat_q40_48_8_true_param_16
)
.maxntid 256
.minnctapersm 1
{
	.reg .pred 	%p<121>;
	.reg .b16 	%rs<73>;
	.reg .b32 	%r<3222>;
	.reg .b32 	%f<1517>;
	.reg .b64 	%rd<659>;

	ld.param.u64 	%rd149, [mul_mat_q40_48_8_true_param_0];
	ld.param.u64 	%rd150, [mul_mat_q40_48_8_true_param_1];
	ld.param.u64 	%rd148, [mul_mat_q40_48_8_true_param_2];
	ld.param.u64 	%rd151, [mul_mat_q40_48_8_true_param_3];
	ld.param.u64 	%rd152, [mul_mat_q40_48_8_true_param_4];
	ld.param.u64 	%rd153, [mul_mat_q40_48_8_true_param_5];
	ld.param.u32 	%r113, [mul_mat_q40_48_8_true_param_6];
	ld.param.u32 	%r114, [mul_mat_q40_48_8_true_param_7];
	ld.param.u32 	%r115, [mul_mat_q40_48_8_true_param_8];
	ld.param.u32 	%r116, [mul_mat_q40_48_8_true_param_9];
	ld.param.u32 	%r117, [mul_mat_q40_48_8_true_param_10];
	ld.param.u32 	%r118, [mul_mat_q40_48_8_true_param_11];
	ld.param.u32 	%r119, [mul_mat_q40_48_8_true_param_12];
	ld.param.u32 	%r120, [mul_mat_q40_48_8_true_param_13];
	ld.param.u32 	%r121, [mul_mat_q40_48_8_true_param_14];
	ld.param.u32 	%r122, [mul_mat_q40_48_8_true_param_15];
	ld.param.u32 	%r123, [mul_mat_q40_48_8_true_param_16];
	cvta.to.global.u64 	%rd1, %rd152;
	cvta.to.global.u64 	%rd2, %rd149;
	cvta.to.global.u64 	%rd3, %rd150;
	cvta.to.global.u64 	%rd4, %rd153;
	cvta.to.global.u64 	%rd5, %rd151;
	add.s32 	%r124, %r115, 47;
	mul.hi.s32 	%r125, %r124, 715827883;
	shr.u32 	%r126, %r125, 31;
	shr.s32 	%r127, %r125, 3;
	add.s32 	%r1, %r127, %r126;
	mov.u32 	%r2, %tid.y;
	shl.b32 	%r128, %r2, 5;
	mov.u32 	%r3, %tid.x;
	add.s32 	%r4, %r128, %r3;
	setp.gt.u32 	%p4, %r4, 47;
	shl.b32 	%r129, %r4, 2;
	mov.u32 	%r130, ids_dst_shared;
	add.s32 	%r5, %r130, %r129;
	@%p4 bra 	$L__BB10_2;
	st.shared.u32 	[%r5], %r4;
$L__BB10_2:
	bar.sync 	0;
	shr.s32 	%r131, %r113, 31;
	shr.u32 	%r132, %r131, 27;
	add.s32 	%r133, %r113, %r132;
	shr.s32 	%r134, %r133, 5;
	cvt.s64.s32 	%rd6, %r134;
	mov.u32 	%r6, %ctaid.x;
	cvt.u64.u32 	%rd154, %r6;
	cvt.s64.s32 	%rd7, %r120;
	cvt.s64.s32 	%rd8, %r1;
	add.s32 	%r135, %r114, 127;
	shr.s32 	%r136, %r135, 31;
	shr.u32 	%r137, %r136, 25;
	add.s32 	%r138, %r135, %r137;
	shr.s32 	%r139, %r138, 7;
	cvt.s64.s32 	%rd9, %r139;
	mul.lo.s64 	%rd155, %rd6, %rd154;
	mul.lo.s64 	%rd156, %rd155, %rd9;
	mul.lo.s64 	%rd157, %rd156, %rd8;
	mul.lo.s64 	%rd10, %rd157, %rd7;
	mov.u32 	%r140, %nctaid.x;
	cvt.u64.u32 	%rd11, %r140;
	and.b64  	%rd158, %rd10, -4294967296;
	setp.ne.s64 	%p5, %rd158, 0;
	@%p5 bra 	$L__BB10_4;
	cvt.u32.u64 	%r141, %rd11;
	cvt.u32.u64 	%r142, %rd10;
	div.u32 	%r143, %r142, %r141;
	cvt.u64.u32 	%rd642, %r143;
	bra.uni 	$L__BB10_5;
$L__BB10_4:
	div.s64 	%rd642, %rd10, %rd11;
$L__BB10_5:
	add.s32 	%r144, %r6, 1;
	cvt.u64.u32 	%rd159, %r144;
	mul.lo.s64 	%rd160, %rd6, %rd159;
	mul.lo.s64 	%rd161, %rd160, %rd9;
	mul.lo.s64 	%rd162, %rd161, %rd8;
	mul.lo.s64 	%rd15, %rd162, %rd7;
	and.b64  	%rd163, %rd15, -4294967296;
	setp.ne.s64 	%p6, %rd163, 0;
	@%p6 bra 	$L__BB10_7;
	cvt.u32.u64 	%r145, %rd11;
	cvt.u32.u64 	%r146, %rd15;
	div.u32 	%r147, %r146, %r145;
	cvt.u64.u32 	%rd643, %r147;
	bra.uni 	$L__BB10_8;
$L__BB10_7:
	div.s64 	%rd643, %rd15, %rd11;
$L__BB10_8:
	or.b64  	%rd164, %rd642, %rd6;
	and.b64  	%rd165, %rd164, -4294967296;
	setp.ne.s64 	%p7, %rd165, 0;
	@%p7 bra 	$L__BB10_10;
	cvt.u32.u64 	%r148, %rd6;
	cvt.u32.u64 	%r149, %rd642;
	rem.u32 	%r150, %r149, %r148;
	cvt.u64.u32 	%rd644, %r150;
	bra.uni 	$L__BB10_11;
$L__BB10_10:
	rem.s64 	%rd644, %rd642, %rd6;
$L__BB10_11:
	cvt.u32.u64 	%r151, %rd644;
	shr.s32 	%r152, %r151, 31;
	shr.u32 	%r153, %r152, 29;
	add.s32 	%r154, %r151, %r153;
	and.b32  	%r155, %r154, -8;
	sub.s32 	%r156, %r151, %r155;
	cvt.s64.s32 	%rd166, %r156;
	sub.s64 	%rd647, %rd642, %rd166;
	or.b64  	%rd167, %rd643, %rd6;
	and.b64  	%rd168, %rd167, -4294967296;
	setp.ne.s64 	%p8, %rd168, 0;
	@%p8 bra 	$L__BB10_13;
	cvt.u32.u64 	%r157, %rd6;
	cvt.u32.u64 	%r158, %rd643;
	rem.u32 	%r159, %r158, %r157;
	cvt.u64.u32 	%rd645, %r159;
	bra.uni 	$L__BB10_14;
$L__BB10_13:
	rem.s64 	%rd645, %rd643, %rd6;
$L__BB10_14:
	cvt.u32.u64 	%r160, %rd645;
	shr.s32 	%r161, %r160, 31;
	shr.u32 	%r162, %r161, 29;
	add.s32 	%r163, %r160, %r162;
	and.b32  	%r164, %r163, -8;
	sub.s32 	%r165, %r160, %r164;
	cvt.s64.s32 	%rd169, %r165;
	sub.s64 	%rd26, %rd643, %rd169;
	or.b64  	%rd170, %rd647, %rd6;
	and.b64  	%rd171, %rd170, -4294967296;
	setp.ne.s64 	%p9, %rd171, 0;
	@%p9 bra 	$L__BB10_16;
	cvt.u32.u64 	%r166, %rd6;
	cvt.u32.u64 	%r167, %rd647;
	rem.u32 	%r168, %r167, %r166;
	cvt.u64.u32 	%rd646, %r168;
	bra.uni 	$L__BB10_17;
$L__BB10_16:
	rem.s64 	%rd646, %rd647, %rd6;
$L__BB10_17:
	cvt.u32.u64 	%r169, %rd6;
	cvt.u32.u64 	%r3209, %rd646;
	sub.s64 	%rd173, %rd646, %rd647;
	add.s64 	%rd174, %rd173, %rd26;
	min.s64 	%rd175, %rd6, %rd174;
	cvt.u32.u64 	%r3217, %rd175;
	setp.lt.s64 	%p120, %rd647, %rd26;
	setp.ge.s64 	%p10, %rd647, %rd26;
	setp.ne.s32 	%p11, %r169, %r3217;
	mov.u32 	%r171, data_mul_mat_q;
	add.s32 	%r172, %r171, %r129;
	add.s32 	%r9, %r172, 192;
	or.pred  	%p12, %p10, %p11;
	@%p12 bra 	$L__BB10_93;
	mul.lo.s32 	%r173, %r120, %r1;
	cvt.s64.s32 	%rd176, %r173;
	mul.lo.s64 	%rd30, %rd176, %rd6;
	cvt.u64.u32 	%rd177, %r173;
	mul.lo.s64 	%rd31, %rd177, %rd6;
	mul.lo.s64 	%rd32, %rd8, %rd6;
	shr.u32 	%r174, %r3, 2;
	and.b32  	%r175, %r3, 3;
	shl.b32 	%r176, %r3, 1;
	and.b32  	%r177, %r176, 6;
	shl.b32 	%r178, %r174, 3;
	or.b32  	%r10, %r178, %r175;
	shl.b32 	%r179, %r2, 2;
	shr.u32 	%r180, %r3, 3;
	add.s32 	%r11, %r180, %r179;
	cvt.s64.s32 	%rd33, %r117;
	and.b32  	%r181, %r2, 1;
	setp.eq.b32 	%p13, %r181, 1;
	selp.b32 	%r182, 1152, 0, %p13;
	add.s32 	%r184, %r171, %r182;
	add.s32 	%r185, %r184, 192;
	and.b32  	%r186, %r2, 1022;
	and.b32  	%r187, %r3, 15;
	and.b32  	%r188, %r174, 252;
	mad.lo.s32 	%r189, %r187, 76, %r188;
	shl.b32 	%r190, %r2, 3;
	and.b32  	%r191, %r190, 8;
	or.b32  	%r12, %r177, %r191;
	cvt.u64.u32 	%rd34, %r4;
	mad.lo.s32 	%r192, %r186, 1216, %r189;
	mul.wide.u32 	%rd178, %r192, 4;
	cvt.u64.u32 	%rd179, %r171;
	cvta.shared.u64 	%rd180, %rd179;
	add.s64 	%rd181, %rd180, %rd178;
	add.s64 	%rd35, %rd181, 7360;
	add.s64 	%rd36, %rd181, 7424;
	add.s64 	%rd37, %rd181, 7456;
	shl.b32 	%r193, %r2, 4;
	and.b32  	%r194, %r193, 16352;
	add.s32 	%r13, %r174, %r194;
	mad.lo.s32 	%r195, %r13, 304, %r171;
	add.s32 	%r14, %r195, 7616;
	mad.lo.s32 	%r196, %r174, 28, %r10;
	shl.b32 	%r197, %r196, 2;
	add.s32 	%r15, %r185, %r197;
	mad.lo.s32 	%r16, %r175, 288, %r185;
	shl.b32 	%r198, %r12, 2;
	add.s32 	%r17, %r130, %r198;
	or.b32  	%r18, %r12, 1;
	add.s32 	%r19, %r13, 8;
	add.s32 	%r20, %r13, 16;
	add.s32 	%r21, %r13, 24;
	or.b32  	%r22, %r12, 16;
	or.b32  	%r23, %r12, 17;
	or.b32  	%r24, %r12, 32;
	or.b32  	%r25, %r12, 33;
	mul.wide.u32 	%rd182, %r175, 4;
	add.s64 	%rd183, %rd182, %rd2;
	add.s64 	%rd38, %rd183, 4;
	cvta.to.global.u64 	%rd39, %rd148;
$L__BB10_19:
	cvt.s64.s32 	%rd41, %rd647;
	or.b64  	%rd184, %rd41, %rd30;
	and.b64  	%rd185, %rd184, -4294967296;
	setp.ne.s64 	%p14, %rd185, 0;
	@%p14 bra 	$L__BB10_21;
	cvt.u32.u64 	%r200, %rd30;
	cvt.u32.u64 	%r201, %rd41;
	div.u32 	%r202, %r201, %r200;
	cvt.u64.u32 	%rd648, %r202;
	bra.uni 	$L__BB10_22;
$L__BB10_21:
	div.s64 	%rd648, %rd41, %rd30;
$L__BB10_22:
	cvt.u32.u64 	%r27, %rd648;
	mul.lo.s64 	%rd186, %rd31, %rd648;
	sub.s64 	%rd45, %rd647, %rd186;
	cvt.s64.s32 	%rd46, %rd45;
	or.b64  	%rd187, %rd46, %rd32;
	and.b64  	%rd188, %rd187, -4294967296;
	setp.ne.s64 	%p15, %rd188, 0;
	@%p15 bra 	$L__BB10_24;
	cvt.u32.u64 	%r203, %rd32;
	cvt.u32.u64 	%r204, %rd46;
	div.u32 	%r205, %r204, %r203;
	cvt.u64.u32 	%rd649, %r205;
	bra.uni 	$L__BB10_25;
$L__BB10_24:
	div.s64 	%rd649, %rd46, %rd32;
$L__BB10_25:
	cvt.u32.u64 	%r28, %rd649;
	cvt.u64.u32 	%rd189, %r1;
	mul.lo.s64 	%rd190, %rd189, %rd6;
	mul.lo.s64 	%rd191, %rd190, %rd649;
	sub.s64 	%rd192, %rd45, %rd191;
	cvt.s64.s32 	%rd50, %rd192;
	or.b64  	%rd193, %rd50, %rd6;
	and.b64  	%rd194, %rd193, -4294967296;
	setp.ne.s64 	%p16, %rd194, 0;
	@%p16 bra 	$L__BB10_27;
	cvt.u32.u64 	%r207, %rd50;
	div.u32 	%r208, %r207, %r169;
	cvt.u64.u32 	%rd650, %r208;
	bra.uni 	$L__BB10_28;
$L__BB10_27:
	div.s64 	%rd650, %rd50, %rd6;
$L__BB10_28:
	setp.eq.s64 	%p17, %rd148, 0;
	cvt.u32.u64 	%r29, %rd650;
	mul.lo.s32 	%r3212, %r122, %r28;
	mul.lo.s32 	%r210, %r123, %r28;
	mul.lo.s32 	%r31, %r29, 48;
	mad.lo.s32 	%r3213, %r31, %r118, %r210;
	mov.b32 	%r3210, 0;
	mov.u32 	%r3211, %r115;
	@%p17 bra 	$L__BB10_37;
	shl.b64 	%rd195, %rd649, 32;
	shr.s64 	%rd196, %rd195, 30;
	add.s64 	%rd197, %rd5, %rd196;
	ld.global.nc.u32 	%r3210, [%rd197];
	add.s64 	%rd198, %rd195, 4294967296;
	shr.s64 	%rd199, %rd198, 30;
	add.s64 	%rd200, %rd5, %rd199;
	ld.global.nc.u32 	%r211, [%rd200];
	sub.s32 	%r3211, %r211, %r3210;
	setp.lt.s32 	%p18, %r31, %r3211;
	@%p18 bra 	$L__BB10_34;
	add.s64 	%rd54, %rd647, %rd6;
	or.b64  	%rd201, %rd54, %rd6;
	and.b64  	%rd202, %rd201, -4294967296;
	setp.ne.s64 	%p19, %rd202, 0;
	@%p19 bra 	$L__BB10_32;
	cvt.u32.u64 	%r213, %rd54;
	rem.u32 	%r214, %r213, %r169;
	cvt.u64.u32 	%rd651, %r214;
	bra.uni 	$L__BB10_33;
$L__BB10_32:
	rem.s64 	%rd651, %rd54, %rd6;
$L__BB10_33:
	sub.s64 	%rd647, %rd54, %rd651;
	sub.s64 	%rd203, %rd26, %rd647;
	min.s64 	%rd654, %rd6, %rd203;
	bra.uni 	$L__BB10_92;
$L__BB10_34:
	setp.gt.u32 	%p20, %r4, 47;
	bar.sync 	0;
	@%p20 bra 	$L__BB10_36;
	add.s32 	%r215, %r31, %r4;
	add.s32 	%r216, %r215, %r3210;
	mul.wide.s32 	%rd204, %r216, 4;
	add.s64 	%rd205, %rd39, %rd204;
	ld.global.nc.u32 	%r217, [%rd205];
	st.shared.u32 	[%r5], %r217;
$L__BB10_36:
	bar.sync 	0;
	mov.b32 	%r3212, 0;
	mov.u32 	%r3213, %r3212;
$L__BB10_37:
	add.s32 	%r220, %r3210, %r31;
	mad.lo.s32 	%r221, %r220, 36, %r3212;
	shl.b32 	%r222, %r27, 7;
	add.s32 	%r223, %r3213, %r222;
	not.b32 	%r224, %r222;
	add.s32 	%r39, %r114, %r224;
	mad.lo.s32 	%r40, %r29, -48, %r3211;
	div.s32 	%r225, %r28, %r119;
	mul.lo.s32 	%r41, %r225, %r121;
	mul.lo.s32 	%r42, %r222, %r116;
	cvt.s64.s32 	%rd60, %r221;
	cvt.s64.s32 	%rd61, %r223;
	setp.ge.s32 	%p21, %r3209, %r169;
	mov.f32 	%f1445, 0f00000000;
	mov.f32 	%f1446, %f1445;
	mov.f32 	%f1447, %f1445;
	mov.f32 	%f1448, %f1445;
	mov.f32 	%f1449, %f1445;
	mov.f32 	%f1450, %f1445;
	mov.f32 	%f1451, %f1445;
	mov.f32 	%f1452, %f1445;
	mov.f32 	%f1453, %f1445;
	mov.f32 	%f1454, %f1445;
	mov.f32 	%f1455, %f1445;
	mov.f32 	%f1456, %f1445;
	mov.f32 	%f1457, %f1445;
	mov.f32 	%f1458, %f1445;
	mov.f32 	%f1459, %f1445;
	mov.f32 	%f1460, %f1445;
	mov.f32 	%f1461, %f1445;
	mov.f32 	%f1462, %f1445;
	mov.f32 	%f1463, %f1445;
	mov.f32 	%f1464, %f1445;
	mov.f32 	%f1465, %f1445;
	mov.f32 	%f1466, %f1445;
	mov.f32 	%f1467, %f1445;
	mov.f32 	%f1468, %f1445;
	@%p21 bra 	$L__BB10_40;
	and.b32  	%r226, %r3, 7;
	cvt.u64.u32 	%rd206, %r226;
	min.s32 	%r227, %r2, %r39;
	mul.lo.s32 	%r228, %r227, %r116;
	cvt.s64.s32 	%rd207, %r228;
	mad.lo.s32 	%r229, %r227, 76, %r10;
	shl.b32 	%r230, %r229, 2;
	add.s32 	%r232, %r171, 7360;
	add.s32 	%r43, %r232, %r230;
	add.s32 	%r233, %r2, 8;
	min.s32 	%r234, %r233, %r39;
	mul.lo.s32 	%r235, %r234, %r116;
	cvt.s64.s32 	%rd208, %r235;
	mad.lo.s32 	%r236, %r234, 76, %r10;
	shl.b32 	%r237, %r236, 2;
	add.s32 	%r44, %r232, %r237;
	add.s32 	%r238, %r2, 16;
	min.s32 	%r239, %r238, %r39;
	mul.lo.s32 	%r240, %r239, %r116;
	cvt.s64.s32 	%rd209, %r240;
	mad.lo.s32 	%r241, %r239, 76, %r10;
	shl.b32 	%r242, %r241, 2;
	add.s32 	%r45, %r232, %r242;
	add.s32 	%r243, %r2, 24;
	min.s32 	%r244, %r243, %r39;
	mul.lo.s32 	%r245, %r244, %r116;
	cvt.s64.s32 	%rd210, %r245;
	mad.lo.s32 	%r246, %r244, 76, %r10;
	shl.b32 	%r247, %r246, 2;
	add.s32 	%r46, %r232, %r247;
	add.s32 	%r248, %r2, 32;
	min.s32 	%r249, %r248, %r39;
	mul.lo.s32 	%r250, %r249, %r116;
	cvt.s64.s32 	%rd211, %r250;
	mad.lo.s32 	%r251, %r249, 76, %r10;
	shl.b32 	%r252, %r251, 2;
	add.s32 	%r47, %r232, %r252;
	add.s32 	%r253, %r2, 40;
	min.s32 	%r254, %r253, %r39;
	mul.lo.s32 	%r255, %r254, %r116;
	cvt.s64.s32 	%rd212, %r255;
	mad.lo.s32 	%r256, %r254, 76, %r10;
	shl.b32 	%r257, %r256, 2;
	add.s32 	%r48, %r232, %r257;
	add.s32 	%r258, %r2, 48;
	min.s32 	%r259, %r258, %r39;
	mul.lo.s32 	%r260, %r259, %r116;
	cvt.s64.s32 	%rd213, %r260;
	mad.lo.s32 	%r261, %r259, 76, %r10;
	shl.b32 	%r262, %r261, 2;
	add.s32 	%r49, %r232, %r262;
	add.s32 	%r263, %r2, 56;
	min.s32 	%r264, %r263, %r39;
	mul.lo.s32 	%r265, %r264, %r116;
	cvt.s64.s32 	%rd214, %r265;
	mad.lo.s32 	%r266, %r264, 76, %r10;
	shl.b32 	%r267, %r266, 2;
	add.s32 	%r50, %r232, %r267;
	add.s32 	%r268, %r2, 64;
	min.s32 	%r269, %r268, %r39;
	mul.lo.s32 	%r270, %r269, %r116;
	cvt.s64.s32 	%rd215, %r270;
	mad.lo.s32 	%r271, %r269, 76, %r10;
	shl.b32 	%r272, %r271, 2;
	add.s32 	%r51, %r232, %r272;
	add.s32 	%r273, %r2, 72;
	min.s32 	%r274, %r273, %r39;
	mul.lo.s32 	%r275, %r274, %r116;
	cvt.s64.s32 	%rd216, %r275;
	mad.lo.s32 	%r276, %r274, 76, %r10;
	shl.b32 	%r277, %r276, 2;
	add.s32 	%r52, %r232, %r277;
	add.s32 	%r278, %r2, 80;
	min.s32 	%r279, %r278, %r39;
	mul.lo.s32 	%r280, %r279, %r116;
	cvt.s64.s32 	%rd217, %r280;
	mad.lo.s32 	%r281, %r279, 76, %r10;
	shl.b32 	%r282, %r281, 2;
	add.s32 	%r53, %r232, %r282;
	add.s32 	%r283, %r2, 88;
	min.s32 	%r284, %r283, %r39;
	mul.lo.s32 	%r285, %r284, %r116;
	cvt.s64.s32 	%rd218, %r285;
	mad.lo.s32 	%r286, %r284, 76, %r10;
	shl.b32 	%r287, %r286, 2;
	add.s32 	%r54, %r232, %r287;
	add.s32 	%r288, %r2, 96;
	min.s32 	%r289, %r288, %r39;
	mul.lo.s32 	%r290, %r289, %r116;
	cvt.s64.s32 	%rd219, %r290;
	mad.lo.s32 	%r291, %r289, 76, %r10;
	shl.b32 	%r292, %r291, 2;
	add.s32 	%r55, %r232, %r292;
	add.s32 	%r293, %r2, 104;
	min.s32 	%r294, %r293, %r39;
	mul.lo.s32 	%r295, %r294, %r116;
	cvt.s64.s32 	%rd220, %r295;
	mad.lo.s32 	%r296, %r294, 76, %r10;
	shl.b32 	%r297, %r296, 2;
	add.s32 	%r56, %r232, %r297;
	add.s32 	%r298, %r2, 112;
	min.s32 	%r299, %r298, %r39;
	mul.lo.s32 	%r300, %r299, %r116;
	cvt.s64.s32 	%rd221, %r300;
	mad.lo.s32 	%r301, %r299, 76, %r10;
	shl.b32 	%r302, %r301, 2;
	add.s32 	%r57, %r232, %r302;
	add.s32 	%r303, %r2, 120;
	min.s32 	%r304, %r303, %r39;
	mul.lo.s32 	%r305, %r304, %r116;
	cvt.s64.s32 	%rd222, %r305;
	mad.lo.s32 	%r306, %r304, 76, %r10;
	shl.b32 	%r307, %r306, 2;
	add.s32 	%r58, %r232, %r307;
	min.s32 	%r308, %r11, %r39;
	mul.lo.s32 	%r309, %r308, %r116;
	cvt.s64.s32 	%rd223, %r309;
	mad.lo.s32 	%r310, %r308, 76, %r226;
	shl.b32 	%r311, %r310, 2;
	add.s32 	%r312, %r171, 7616;
	add.s32 	%r59, %r312, %r311;
	add.s32 	%r313, %r11, 32;
	min.s32 	%r314, %r313, %r39;
	mul.lo.s32 	%r315, %r314, %r116;
	cvt.s64.s32 	%rd224, %r315;
	mad.lo.s32 	%r316, %r314, 76, %r226;
	shl.b32 	%r317, %r316, 2;
	add.s32 	%r60, %r312, %r317;
	add.s32 	%r318, %r11, 64;
	min.s32 	%r319, %r318, %r39;
	mul.lo.s32 	%r320, %r319, %r116;
	cvt.s64.s32 	%rd225, %r320;
	mad.lo.s32 	%r321, %r319, 76, %r226;
	shl.b32 	%r322, %r321, 2;
	add.s32 	%r61, %r312, %r322;
	add.s32 	%r323, %r11, 96;
	min.s32 	%r324, %r323, %r39;
	mad.lo.s32 	%r325, %r324, 76, %r226;
	shl.b32 	%r326, %r325, 2;
	add.s32 	%r62, %r312, %r326;
	mul.lo.s32 	%r327, %r116, %r324;
	cvt.s64.s32 	%rd226, %r327;
	add.s64 	%rd62, %rd206, %rd226;
	add.s32 	%r328, %r3209, %r42;
	add.s32 	%r3214, %r328, %r41;
	add.s64 	%rd63, %rd206, %rd225;
	add.s64 	%rd64, %rd206, %rd224;
	add.s64 	%rd65, %rd206, %rd223;
	cvt.u64.u32 	%rd227, %r174;
	add.s64 	%rd66, %rd227, %rd207;
	add.s64 	%rd67, %rd227, %rd222;
	add.s64 	%rd68, %rd227, %rd208;
	add.s64 	%rd69, %rd227, %rd221;
	add.s64 	%rd70, %rd227, %rd209;
	add.s64 	%rd71, %rd227, %rd220;
	add.s64 	%rd72, %rd227, %rd210;
	add.s64 	%rd73, %rd227, %rd219;
	add.s64 	%rd74, %rd227, %rd211;
	add.s64 	%rd75, %rd227, %rd218;
	add.s64 	%rd76, %rd227, %rd212;
	add.s64 	%rd77, %rd227, %rd217;
	add.s64 	%rd78, %rd227, %rd213;
	add.s64 	%rd79, %rd227, %rd216;
	add.s64 	%rd80, %rd227, %rd214;
	add.s64 	%rd81, %rd227, %rd215;
	shl.b64 	%rd228, %rd60, 2;
	add.s64 	%rd82, %rd3, %rd228;
	mov.f32 	%f1445, 0f00000000;
$L__BB10_39:
	cvt.s64.s32 	%rd245, %r3209;
	mul.lo.s64 	%rd246, %rd245, %rd33;
	cvt.s64.s32 	%rd247, %r3214;
	add.s64 	%rd248, %rd62, %rd247;
	mad.lo.s64 	%rd249, %rd248, 18, %rd2;
	add.s64 	%rd250, %rd63, %rd247;
	mad.lo.s64 	%rd251, %rd250, 18, %rd2;
	add.s64 	%rd252, %rd64, %rd247;
	mad.lo.s64 	%rd253, %rd252, 18, %rd2;
	add.s64 	%rd254, %rd65, %rd247;
	mad.lo.s64 	%rd255, %rd254, 18, %rd2;
	add.s64 	%rd256, %rd66, %rd247;
	mad.lo.s64 	%rd257, %rd256, 18, %rd38;
	add.s64 	%rd258, %rd67, %rd247;
	mad.lo.s64 	%rd259, %rd258, 18, %rd38;
	add.s64 	%rd260, %rd68, %rd247;
	mad.lo.s64 	%rd261, %rd260, 18, %rd38;
	add.s64 	%rd262, %rd69, %rd247;
	mad.lo.s64 	%rd263, %rd262, 18, %rd38;
	add.s64 	%rd264, %rd70, %rd247;
	mad.lo.s64 	%rd265, %rd264, 18, %rd38;
	add.s64 	%rd266, %rd71, %rd247;
	mad.lo.s64 	%rd267, %rd266, 18, %rd38;
	add.s64 	%rd268, %rd72, %rd247;
	mad.lo.s64 	%rd269, %rd268, 18, %rd38;
	add.s64 	%rd270, %rd73, %rd247;
	mad.lo.s64 	%rd271, %rd270, 18, %rd38;
	add.s64 	%rd272, %rd74, %rd247;
	mad.lo.s64 	%rd273, %rd272, 18, %rd38;
	add.s64 	%rd274, %rd75, %rd247;
	mad.lo.s64 	%rd275, %rd274, 18, %rd38;
	add.s64 	%rd276, %rd76, %rd247;
	mad.lo.s64 	%rd277, %rd276, 18, %rd38;
	add.s64 	%rd278, %rd77, %rd247;
	mad.lo.s64 	%rd279, %rd278, 18, %rd38;
	add.s64 	%rd280, %rd78, %rd247;
	mad.lo.s64 	%rd281, %rd280, 18, %rd38;
	add.s64 	%rd282, %rd79, %rd247;
	mad.lo.s64 	%rd283, %rd282, 18, %rd38;
	add.s64 	%rd284, %rd80, %rd247;
	mad.lo.s64 	%rd285, %rd284, 18, %rd38;
	add.s64 	%rd286, %rd81, %rd247;
	mad.lo.s64 	%rd287, %rd286, 18, %rd38;
	ld.global.nc.u16 	%rs5, [%rd257+-2];
	cvt.u32.u16 	%r1243, %rs5;
	ld.global.nc.u16 	%rs6, [%rd257];
	cvt.u32.u16 	%r1244, %rs6;
	shl.b32 	%r1245, %r1244, 16;
	or.b32  	%r1246, %r1245, %r1243;
	and.b32  	%r332, %r1246, 252645135;
	add.s32 	%r1247, %r332, 2021161080;
	xor.b32  	%r1248, %r1247, -2139062144;
	xor.b32  	%r1249, %r332, 134744072;
	xor.b32  	%r1250, %r1247, %r1246;
	and.b32  	%r330, %r1250, %r1249;
	// begin inline asm
	prmt.b32 %r330, %r330, 0, 0xba98;
	// end inline asm
	// begin inline asm
	prmt.b32 %r332, %r332, 0, 0xba98;
	// end inline asm
	xor.b32  	%r1251, %r332, 2139062143;
	not.b32 	%r1252, %r330;
	and.b32  	%r1253, %r1248, %r1252;
	and.b32  	%r1254, %r1251, %r330;
	or.b32  	%r1255, %r1253, %r1254;
	st.shared.u32 	[%r43], %r1255;
	shr.u32 	%r1256, %r1246, 4;
	and.b32  	%r336, %r1256, 252645135;
	add.s32 	%r1257, %r336, 2021161080;
	xor.b32  	%r1258, %r1257, -2139062144;
	xor.b32  	%r1259, %r336, 134744072;
	xor.b32  	%r1260, %r1257, %r1256;
	and.b32  	%r334, %r1260, %r1259;
	// begin inline asm
	prmt.b32 %r334, %r334, 0, 0xba98;
	// end inline asm
	// begin inline asm
	prmt.b32 %r336, %r336, 0, 0xba98;
	// end inline asm
	xor.b32  	%r1261, %r336, 2139062143;
	not.b32 	%r1262, %r334;
	and.b32  	%r1263, %r1258, %r1262;
	and.b32  	%r1264, %r1261, %r334;
	or.b32  	%r1265, %r1263, %r1264;
	st.shared.u32 	[%r43+16], %r1265;
	ld.global.nc.u16 	%rs7, [%rd261+-2];
	cvt.u32.u16 	%r1266, %rs7;
	ld.global.nc.u16 	%rs8, [%rd261];
	cvt.u32.u16 	%r1267, %rs8;
	shl.b32 	%r1268, %r1267, 16;
	or.b32  	%r1269, %r1268, %r1266;
	and.b32  	%r340, %r1269, 252645135;
	add.s32 	%r1270, %r340, 2021161080;
	xor.b32  	%r1271, %r1270, -2139062144;
	xor.b32  	%r1272, %r340, 134744072;
	xor.b32  	%r1273, %r1270, %r1269;
	and.b32  	%r338, %r1273, %r1272;
	// begin inline asm
	prmt.b32 %r338, %r338, 0, 0xba98;
	// end inline asm
	// begin inline asm
	prmt.b32 %r340, %r340, 0, 0xba98;
	// end inline asm
	xor.b32  	%r1274, %r340, 2139062143;
	not.b32 	%r1275, %r338;
	and.b32  	%r1276, %r1271, %r1275;
	and.b32  	%r1277, %r1274, %r338;
	or.b32  	%r1278, %r1276, %r1277;
	st.shared.u32 	[%r44], %r1278;
	shr.u32 	%r1279, %r1269, 4;
	and.b32  	%r344, %r1279, 252645135;
	add.s32 	%r1280, %r344, 2021161080;
	xor.b32  	%r1281, %r1280, -2139062144;
	xor.b32  	%r1282, %r344, 134744072;
	xor.b32  	%r1283, %r1280, %r1279;
	and.b32  	%r342, %r1283, %r1282;
	// begin inline asm
	prmt.b32 %r342, %r342, 0, 0xba98;
	// end inline asm
	// begin inline asm
	prmt.b32 %r344, %r344, 0, 0xba98;
	// end inline asm
	xor.b32  	%r1284, %r344, 2139062143;
	not.b32 	%r1285, %r342;
	and.b32  	%r1286, %r1281, %r1285;
	and.b32  	%r1287, %r1284, %r342;
	or.b32  	%r1288, %r1286, %r1287;
	st.shared.u32 	[%r44+16], %r1288;
	ld.global.nc.u16 	%rs9, [%rd265+-2];
	cvt.u32.u16 	%r1289, %rs9;
	ld.global.nc.u16 	%rs10, [%rd265];
	cvt.u32.u16 	%r1290, %rs10;
	shl.b32 	%r1291, %r1290, 16;
	or.b32  	%r1292, %r1291, %r1289;
	and.b32  	%r348, %r1292, 252645135;
	add.s32 	%r1293, %r348, 2021161080;
	xor.b32  	%r1294, %r1293, -2139062144;
	xor.b32  	%r1295, %r348, 134744072;
	xor.b32  	%r1296, %r1293, %r1292;
	and.b32  	%r346, %r1296, %r1295;
	// begin inline asm
	prmt.b32 %r346, %r346, 0, 0xba98;
	// end inline asm
	// begin inline asm
	prmt.b32 %r348, %r348, 0, 0xba98;
	// end inline asm
	xor.b32  	%r1297, %r348, 2139062143;
	not.b32 	%r1298, %r346;
	and.b32  	%r1299, %r1294, %r1298;
	and.b32  	%r1300, %r1297, %r346;
	or.b32  	%r1301, %r1299, %r1300;
	st.shared.u32 	[%r45], %r1301;
	shr.u32 	%r1302, %r1292, 4;
	and.b32  	%r352, %r1302, 252645135;
	add.s32 	%r1303, %r352, 2021161080;
	xor.b32  	%r1304, %r1303, -2139062144;
	xor.b32  	%r1305, %r352, 134744072;
	xor.b32  	%r1306, %r1303, %r1302;
	and.b32  	%r350, %r1306, %r1305;
	// begin inline asm
	prmt.b32 %r350, %r350, 0, 0xba98;
	// end inline asm
	// begin inline asm
	prmt.b32 %r352, %r352, 0, 0xba98;
	// end inline asm
	xor.b32  	%r1307, %r352, 2139062143;
	not.b32 	%r1308, %r350;
	and.b32  	%r1309, %r1304, %r1308;
	and.b32  	%r1310, %r1307, %r350;
	or.b32  	%r1311, %r1309, %r1310;
	st.shared.u32 	[%r45+16], %r1311;
	ld.global.nc.u16 	%rs11, [%rd269+-2];
	cvt.u32.u16 	%r1312, %rs11;
	ld.global.nc.u16 	%rs12, [%rd269];
	cvt.u32.u16 	%r1313, %rs12;
	shl.b32 	%r1314, %r1313, 16;
	or.b32  	%r1315, %r1314, %r1312;
	and.b32  	%r356, %r1315, 252645135;
	add.s32 	%r1316, %r356, 2021161080;
	xor.b32  	%r1317, %r1316, -2139062144;
	xor.b32  	%r1318, %r356, 134744072;
	xor.b32  	%r1319, %r1316, %r1315;
	and.b32  	%r354, %r1319, %r1318;
	// begin inline asm
	prmt.b32 %r354, %r354, 0, 0xba98;
	// end inline asm
	// begin inline asm
	prmt.b32 %r356, %r356, 0, 0xba98;
	// end inline asm
	xor.b32  	%r1320, %r356, 2139062143;
	not.b32 	%r1321, %r354;
	and.b32  	%r1322, %r1317, %r1321;
	and.b32  	%r1323, %r1320, %r354;
	or.b32  	%r1324, %r1322, %r1323;
	st.shared.u32 	[%r46], %r1324;
	shr.u32 	%r1325, %r1315, 4;
	and.b32  	%r360, %r1325, 252645135;
	add.s32 	%r1326, %r360, 2021161080;
	xor.b32  	%r1327, %r1326, -2139062144;
	xor.b32  	%r1328, %r360, 134744072;
	xor.b32  	%r1329, %r1326, %r1325;
	and.b32  	%r358, %r1329, %r1328;
	// begin inline asm
	prmt.b32 %r358, %r358, 0, 0xba98;
	// end inline asm
	// begin inline asm
	prmt.b32 %r360, %r360, 0, 0xba98;
	// end inline asm
	xor.b32  	%r1330, %r360, 2139062143;
	not.b32 	%r1331, %r358;
	and.b32  	%r1332, %r1327, %r1331;
	and.b32  	%r1333, %r1330, %r358;
	or.b32  	%r1334, %r1332, %r1333;
	st.shared.u32 	[%r46+16], %r1334;
	ld.global.nc.u16 	%rs13, [%rd273+-2];
	cvt.u32.u16 	%r1335, %rs13;
	ld.global.nc.u16 	%rs14, [%rd273];
	cvt.u32.u16 	%r1336, %rs14;
	shl.b32 	%r1337, %r1336, 16;
	or.b32  	%r1338, %r1337, %r1335;
	and.b32  	%r364, %r1338, 252645135;
	add.s32 	%r1339, %r364, 2021161080;
	xor.b32  	%r1340, %r1339, -2139062144;
	xor.b32  	%r1341, %r364, 134744072;
	xor.b32  	%r1342, %r1339, %r1338;
	and.b32  	%r362, %r1342, %r1341;
	// begin inline asm
	prmt.b32 %r362, %r362, 0, 0xba98;
	// end inline asm
	// begin inline asm
	prmt.b32 %r364, %r364, 0, 0xba98;
	// end inline asm
	xor.b32  	%r1343, %r364, 2139062143;
	not.b32 	%r1344, %r362;
	and.b32  	%r1345, %r1340, %r1344;
	and.b32  	%r1346, %r1343, %r362;
	or.b32  	%r1347, %r1345, %r1346;
	st.shared.u32 	[%r47], %r1347;
	shr.u32 	%r1348, %r1338, 4;
	and.b32  	%r368, %r1348, 252645135;
	add.s32 	%r1349, %r368, 2021161080;
	xor.b32  	%r1350, %r1349, -2139062144;
	xor.b32  	%r1351, %r368, 134744072;
	xor.b32  	%r1352, %r1349, %r1348;
	and.b32  	%r366, %r1352, %r1351;
	// begin inline asm
	prmt.b32 %r366, %r366, 0, 0xba98;
	// end inline asm
	// begin inline asm
	prmt.b32 %r368, %r368, 0, 0xba98;
	// end inline asm
	xor.b32  	%r1353, %r368, 2139062143;
	not.b32 	%r1354, %r366;
	and.b32  	%r1355, %r1350, %r1354;
	and.b32  	%r1356, %r1353, %r366;
	or.b32  	%r1357, %r1355, %r1356;
	st.shared.u32 	[%r47+16], %r1357;
	ld.global.nc.u16 	%rs15, [%rd277+-2];
	cvt.u32.u16 	%r1358, %rs15;
	ld.global.nc.u16 	%rs16, [%rd277];
	cvt.u32.u16 	%r1359, %rs16;
	shl.b32 	%r1360, %r1359, 16;
	or.b32  	%r1361, %r1360, %r1358;
	and.b32  	%r372, %r1361, 252645135;
	add.s32 	%r1362, %r372, 2021161080;
	xor.b32  	%r1363, %r1362, -2139062144;
	xor.b32  	%r1364, %r372, 134744072;
	xor.b32  	%r1365, %r1362, %r1361;
	and.b32  	%r370, %r1365, %r1364;
	// begin inline asm
	prmt.b32 %r370, %r370, 0, 0xba98;
	// end inline asm
	// begin inline asm
	prmt.b32 %r372, %r372, 0, 0xba98;
	// end inline asm
	xor.b32  	%r1366, %r372, 2139062143;
	not.b32 	%r1367, %r370;
	and.b32  	%r1368, %r1363, %r1367;
	and.b32  	%r1369, %r1366, %r370;
	or.b32  	%r1370, %r1368, %r1369;
	st.shared.u32 	[%r48], %r1370;
	shr.u32 	%r1371, %r1361, 4;
	and.b32  	%r376, %r1371, 252645135;
	add.s32 	%r1372, %r376, 2021161080;
	xor.b32  	%r1373, %r1372, -2139062144;
	xor.b32  	%r1374, %r376, 134744072;
	xor.b32  	%r1375, %r1372, %r1371;
	and.b32  	%r374, %r1375, %r1374;
	// begin inline asm
	prmt.b32 %r374, %r374, 0, 0xba98;
	// end inline asm
	// begin inline asm
	prmt.b32 %r376, %r376, 0, 0xba98;
	// end inline asm
	xor.b32  	%r1376, %r376, 2139062143;
	not.b32 	%r1377, %r374;
	and.b32  	%r1378, %r1373, %r1377;
	and.b32  	%r1379, %r1376, %r374;
	or.b32  	%r1380, %r1378, %r1379;
	st.shared.u32 	[%r48+16], %r1380;
	ld.global.nc.u16 	%rs17, [%rd281+-2];
	cvt.u32.u16 	%r1381, %rs17;
	ld.global.nc.u16 	%rs18, [%rd281];
	cvt.u32.u16 	%r1382, %rs18;
	shl.b32 	%r1383, %r1382, 16;
	or.b32  	%r1384, %r1383, %r1381;
	and.b32  	%r380, %r1384, 252645135;
	add.s32 	%r1385, %r380, 2021161080;
	xor.b32  	%r1386, %r1385, -2139062144;
	xor.b32  	%r1387, %r380, 134744072;
	xor.b32  	%r1388, %r1385, %r1384;
	and.b32  	%r378, %r1388, %r1387;
	// begin inline asm
	prmt.b32 %r378, %r378, 0, 0xba98;
	// end inline asm
	// begin inline asm
	prmt.b32 %r380, %r380, 0, 0xba98;
	// end inline asm
	xor.b32  	%r1389, %r380, 2139062143;
	not.b32 	%r1390, %r378;
	and.b32  	%r1391, %r1386, %r1390;
	and.b32  	%r1392, %r1389, %r378;
	or.b32  	%r1393, %r1391, %r1392;
	st.shared.u32 	[%r49], %r1393;
	shr.u32 	%r1394, %r1384, 4;
	and.b32  	%r384, %r1394, 252645135;
	add.s32 	%r1395, %r384, 2021161080;
	xor.b32  	%r1396, %r1395, -2139062144;
	xor.b32  	%r1397, %r384, 134744072;
	xor.b32  	%r1398, %r1395, %r1394;
	and.b32  	%r382, %r1398, %r1397;
	// begin inline asm
	prmt.b32 %r382, %r382, 0, 0xba98;
	// end inline asm
	// begin inline asm
	prmt.b32 %r384, %r384, 0, 0xba98;
	// end inline asm
	xor.b32  	%r1399, %r384, 2139062143;
	not.b32 	%r1400, %r382;
	and.b32  	%r1401, %r1396, %r1400;
	and.b32  	%r1402, %r1399, %r382;
	or.b32  	%r1403, %r1401, %r1402;
	st.shared.u32 	[%r49+16], %r1403;
	ld.global.nc.u16 	%rs19, [%rd285+-2];
	cvt.u32.u16 	%r1404, %rs19;
	ld.global.nc.u16 	%rs20, [%rd285];
	cvt.u32.u16 	%r1405, %rs20;
	shl.b32 	%r1406, %r1405, 16;
	or.b32  	%r1407, %r1406, %r1404;
	and.b32  	%r388, %r1407, 252645135;
	add.s32 	%r1408, %r388, 2021161080;
	xor.b32  	%r1409, %r1408, -2139062144;
	xor.b32  	%r1410, %r388, 134744072;
	xor.b32  	%r1411, %r1408, %r1407;
	and.b32  	%r386, %r1411, %r1410;
	// begin inline asm
	prmt.b32 %r386, %r386, 0, 0xba98;
	// end inline asm
	// begin inline asm
	prmt.b32 %r388, %r388, 0, 0xba98;
	// end inline asm
	xor.b32  	%r1412, %r388, 2139062143;
	not.b32 	%r1413, %r386;
	and.b32  	%r1414, %r1409, %r1413;
	and.b32  	%r1415, %r1412, %r386;
	or.b32  	%r1416, %r1414, %r1415;
	st.shared.u32 	[%r50], %r1416;
	shr.u32 	%r1417, %r1407, 4;
	and.b32  	%r392, %r1417, 252645135;
	add.s32 	%r1418, %r392, 2021161080;
	xor.b32  	%r1419, %r1418, -2139062144;
	xor.b32  	%r1420, %r392, 134744072;
	xor.b32  	%r1421, %r1418, %r1417;
	and.b32  	%r390, %r1421, %r1420;
	// begin inline asm
	prmt.b32 %r390, %r390, 0, 0xba98;
	// end inline asm
	// begin inline asm
	prmt.b32 %r392, %r392, 0, 0xba98;
	// end inline asm
	xor.b32  	%r1422, %r392, 2139062143;
	not.b32 	%r1423, %r390;
	and.b32  	%r1424, %r1419, %r1423;
	and.b32  	%r1425, %r1422, %r390;
	or.b32  	%r1426, %r1424, %r1425;
	st.shared.u32 	[%r50+16], %r1426;
	ld.global.nc.u16 	%rs21, [%rd287+-2];
	cvt.u32.u16 	%r1427, %rs21;
	ld.global.nc.u16 	%rs22, [%rd287];
	cvt.u32.u16 	%r1428, %rs22;
	shl.b32 	%r1429, %r1428, 16;
	or.b32  	%r1430, %r1429, %r1427;
	and.b32  	%r396, %r1430, 252645135;
	add.s32 	%r1431, %r396, 2021161080;
	xor.b32  	%r1432, %r1431, -2139062144;
	xor.b32  	%r1433, %r396, 134744072;
	xor.b32  	%r1434, %r1431, %r1430;
	and.b32  	%r394, %r1434, %r1433;
	// begin inline asm
	prmt.b32 %r394, %r394, 0, 0xba98;
	// end inline asm
	// begin inline asm
	prmt.b32 %r396, %r396, 0, 0xba98;
	// end inline asm
	xor.b32  	%r1435, %r396, 2139062143;
	not.b32 	%r1436, %r394;
	and.b32  	%r1437, %r1432, %r1436;
	and.b32  	%r1438, %r1435, %r394;
	or.b32  	%r1439, %r1437, %r1438;
	st.shared.u32 	[%r51], %r1439;
	shr.u32 	%r1440, %r1430, 4;
	and.b32  	%r400, %r1440, 252645135;
	add.s32 	%r1441, %r400, 2021161080;
	xor.b32  	%r1442, %r1441, -2139062144;
	xor.b32  	%r1443, %r400, 134744072;
	xor.b32  	%r1444, %r1441, %r1440;
	and.b32  	%r398, %r1444, %r1443;
	// begin inline asm
	prmt.b32 %r398, %r398, 0, 0xba98;
	// end inline asm
	// begin inline asm
	prmt.b32 %r400, %r400, 0, 0xba98;
	// end inline asm
	xor.b32  	%r1445, %r400, 2139062143;
	not.b32 	%r1446, %r398;
	and.b32  	%r1447, %r1442, %r1446;
	and.b32  	%r1448, %r1445, %r398;
	or.b32  	%r1449, %r1447, %r1448;
	st.shared.u32 	[%r51+16], %r1449;
	ld.global.nc.u16 	%rs23, [%rd283+-2];
	cvt.u32.u16 	%r1450, %rs23;
	ld.global.nc.u16 	%rs24, [%rd283];
	cvt.u32.u16 	%r1451, %rs24;
	shl.b32 	%r1452, %r1451, 16;
	or.b32  	%r1453, %r1452, %r1450;
	and.b32  	%r404, %r1453, 252645135;
	add.s32 	%r1454, %r404, 2021161080;
	xor.b32  	%r1455, %r1454, -2139062144;
	xor.b32  	%r1456, %r404, 134744072;
	xor.b32  	%r1457, %r1454, %r1453;
	and.b32  	%r402, %r1457, %r1456;
	// begin inline asm
	prmt.b32 %r402, %r402, 0, 0xba98;
	// end inline asm
	// begin inline asm
	prmt.b32 %r404, %r404, 0, 0xba98;
	// end inline asm
	xor.b32  	%r1458, %r404, 2139062143;
	not.b32 	%r1459, %r402;
	and.b32  	%r1460, %r1455, %r1459;
	and.b32  	%r1461, %r1458, %r402;
	or.b32  	%r1462, %r1460, %r1461;
	st.shared.u32 	[%r52], %r1462;
	shr.u32 	%r1463, %r1453, 4;
	and.b32  	%r408, %r1463, 252645135;
	add.s32 	%r1464, %r408, 2021161080;
	xor.b32  	%r1465, %r1464, -2139062144;
	xor.b32  	%r1466, %r408, 134744072;
	xor.b32  	%r1467, %r1464, %r1463;
	and.b32  	%r406, %r1467, %r1466;
	// begin inline asm
	prmt.b32 %r406, %r406, 0, 0xba98;
	// end inline asm
	// begin inline asm
	prmt.b32 %r408, %r408, 0, 0xba98;
	// end inline asm
	xor.b32  	%r1468, %r408, 2139062143;
	not.b32 	%r1469, %r406;
	and.b32  	%r1470, %r1465, %r1469;
	and.b32  	%r1471, %r1468, %r406;
	or.b32  	%r1472, %r1470, %r1471;
	st.shared.u32 	[%r52+16], %r1472;
	ld.global.nc.u16 	%rs25, [%rd279+-2];
	cvt.u32.u16 	%r1473, %rs25;
	ld.global.nc.u16 	%rs26, [%rd279];
	cvt.u32.u16 	%r1474, %rs26;
	shl.b32 	%r1475, %r1474, 16;
	or.b32  	%r1476, %r1475, %r1473;
	and.b32  	%r412, %r1476, 252645135;
	add.s32 	%r1477, %r412, 2021161080;
	xor.b32  	%r1478, %r1477, -2139062144;
	xor.b32  	%r1479, %r412, 134744072;
	xor.b32  	%r1480, %r1477, %r1476;
	and.b32  	%r410, %r1480, %r1479;
	// begin inline asm
	prmt.b32 %r410, %r410, 0, 0xba98;
	// end inline asm
	// begin inline asm
	prmt.b32 %r412, %r412, 0, 0xba98;
	// end inline asm
	xor.b32  	%r1481, %r412, 2139062143;
	not.b32 	%r1482, %r410;
	and.b32  	%r1483, %r1478, %r1482;
	and.b32  	%r1484, %r1481, %r410;
	or.b32  	%r1485, %r1483, %r1484;
	st.shared.u32 	[%r53], %r1485;
	shr.u32 	%r1486, %r1476, 4;
	and.b32  	%r416, %r1486, 252645135;
	add.s32 	%r1487, %r416, 2021161080;
	xor.b32  	%r1488, %r1487, -2139062144;
	xor.b32  	%r1489, %r416, 134744072;
	xor.b32  	%r1490, %r1487, %r1486;
	and.b32  	%r414, %r1490, %r1489;
	// begin inline asm
	prmt.b32 %r414, %r414, 0, 0xba98;
	// end inline asm
	// begin inline asm
	prmt.b32 %r416, %r416, 0, 0xba98;
	// end inline asm
	xor.b32  	%r1491, %r416, 2139062143;
	not.b32 	%r1492, %r414;
	and.b32  	%r1493, %r1488, %r1492;
	and.b32  	%r1494, %r1491, %r414;
	or.b32  	%r1495, %r1493, %r1494;
	st.shared.u32 	[%r53+16], %r1495;
	ld.global.nc.u16 	%rs27, [%rd275+-2];
	cvt.u32.u16 	%r1496, %rs27;
	ld.global.nc.u16 	%rs28, [%rd275];
	cvt.u32.u16 	%r1497, %rs28;
	shl.b32 	%r1498, %r1497, 16;
	or.b32  	%r1499, %r1498, %r1496;
	and.b32  	%r420, %r1499, 252645135;
	add.s32 	%r1500, %r420, 2021161080;
	xor.b32  	%r1501, %r1500, -2139062144;
	xor.b32  	%r1502, %r420, 134744072;
	xor.b32  	%r1503, %r1500, %r1499;
	and.b32  	%r418, %r1503, %r1502;
	// begin inline asm
	prmt.b32 %r418, %r418, 0, 0xba98;
	// end inline asm
	// begin inline asm
	prmt.b32 %r420, %r420, 0, 0xba98;
	// end inline asm
	xor.b32  	%r1504, %r420, 2139062143;
	not.b32 	%r1505, %r418;
	and.b32  	%r1506, %r1501, %r1505;
	and.b32  	%r1507, %r1504, %r418;
	or.b32  	%r1508, %r1506, %r1507;
	st.shared.u32 	[%r54], %r1508;
	shr.u32 	%r1509, %r1499, 4;
	and.b32  	%r424, %r1509, 252645135;
	add.s32 	%r1510, %r424, 2021161080;
	xor.b32  	%r1511, %r1510, -2139062144;
	xor.b32  	%r1512, %r424, 134744072;
	xor.b32  	%r1513, %r1510, %r1509;
	and.b32  	%r422, %r1513, %r1512;
	// begin inline asm
	prmt.b32 %r422, %r422, 0, 0xba98;
	// end inline asm
	// begin inline asm
	prmt.b32 %r424, %r424, 0, 0xba98;
	// end inline asm
	xor.b32  	%r1514, %r424, 2139062143;
	not.b32 	%r1515, %r422;
	and.b32  	%r1516, %r1511, %r1515;
	and.b32  	%r1517, %r1514, %r422;
	or.b32  	%r1518, %r1516, %r1517;
	st.shared.u32 	[%r54+16], %r1518;
	ld.global.nc.u16 	%rs29, [%rd271+-2];
	cvt.u32.u16 	%r1519, %rs29;
	ld.global.nc.u16 	%rs30, [%rd271];
	cvt.u32.u16 	%r1520, %rs30;
	shl.b32 	%r1521, %r1520, 16;
	or.b32  	%r1522, %r1521, %r1519;
	and.b32  	%r428, %r1522, 252645135;
	add.s32 	%r1523, %r428, 2021161080;
	xor.b32  	%r1524, %r1523, -2139062144;
	xor.b32  	%r1525, %r428, 134744072;
	xor.b32  	%r1526, %r1523, %r1522;
	and.b32  	%r426, %r1526, %r1525;
	// begin inline asm
	prmt.b32 %r426, %r426, 0, 0xba98;
	// end inline asm
	// begin inline asm
	prmt.b32 %r428, %r428, 0, 0xba98;
	// end inline asm
	xor.b32  	%r1527, %r428, 2139062143;
	not.b32 	%r1528, %r426;
	and.b32  	%r1529, %r1524, %r1528;
	and.b32  	%r1530, %r1527, %r426;
	or.b32  	%r1531, %r1529, %r1530;
	st.shared.u32 	[%r55], %r1531;
	shr.u32 	%r1532, %r1522, 4;
	and.b32  	%r432, %r1532, 252645135;
	add.s32 	%r1533, %r432, 2021161080;
	xor.b32  	%r1534, %r1533, -2139062144;
	xor.b32  	%r1535, %r432, 134744072;
	xor.b32  	%r1536, %r1533, %r1532;
	and.b32  	%r430, %r1536, %r1535;
	// begin inline asm
	prmt.b32 %r430, %r430, 0, 0xba98;
	// end inline asm
	// begin inline asm
	prmt.b32 %r432, %r432, 0, 0xba98;
	// end inline asm
	xor.b32  	%r1537, %r432, 2139062143;
	not.b32 	%r1538, %r430;
	and.b32  	%r1539, %r1534, %r1538;
	and.b32  	%r1540, %r1537, %r430;
	or.b32  	%r1541, %r1539, %r1540;
	st.shared.u32 	[%r55+16], %r1541;
	ld.global.nc.u16 	%rs31, [%rd267+-2];
	cvt.u32.u16 	%r1542, %rs31;
	ld.global.nc.u16 	%rs32, [%rd267];
	cvt.u32.u16 	%r1543, %rs32;
	shl.b32 	%r1544, %r1543, 16;
	or.b32  	%r1545, %r1544, %r1542;
	and.b32  	%r436, %r1545, 252645135;
	add.s32 	%r1546, %r436, 2021161080;
	xor.b32  	%r1547, %r1546, -2139062144;
	xor.b32  	%r1548, %r436, 134744072;
	xor.b32  	%r1549, %r1546, %r1545;
	and.b32  	%r434, %r1549, %r1548;
	// begin inline asm
	prmt.b32 %r434, %r434, 0, 0xba98;
	// end inline asm
	// begin inline asm
	prmt.b32 %r436, %r436, 0, 0xba98;
	// end inline asm
	xor.b32  	%r1550, %r436, 2139062143;
	not.b32 	%r1551, %r434;
	and.b32  	%r1552, %r1547, %r1551;
	and.b32  	%r1553, %r1550, %r434;
	or.b32  	%r1554, %r1552, %r1553;
	st.shared.u32 	[%r56], %r1554;
	shr.u32 	%r1555, %r1545, 4;
	and.b32  	%r440, %r1555, 252645135;
	add.s32 	%r1556, %r440, 2021161080;
	xor.b32  	%r1557, %r1556, -2139062144;
	xor.b32  	%r1558, %r440, 134744072;
	xor.b32  	%r1559, %r1556, %r1555;
	and.b32  	%r438, %r1559, %r1558;
	// begin inline asm
	prmt.b32 %r438, %r438, 0, 0xba98;
	// end inline asm
	// begin inline asm
	prmt.b32 %r440, %r440, 0, 0xba98;
	// end inline asm
	xor.b32  	%r1560, %r440, 2139062143;
	not.b32 	%r1561, %r438;
	and.b32  	%r1562, %r1557, %r1561;
	and.b32  	%r1563, %r1560, %r438;
	or.b32  	%r1564, %r1562, %r1563;
	st.shared.u32 	[%r56+16], %r1564;
	ld.global.nc.u16 	%rs33, [%rd263+-2];
	cvt.u32.u16 	%r1565, %rs33;
	ld.global.nc.u16 	%rs34, [%rd263];
	cvt.u32.u16 	%r1566, %rs34;
	shl.b32 	%r1567, %r1566, 16;
	or.b32  	%r1568, %r1567, %r1565;
	and.b32  	%r444, %r1568, 252645135;
	add.s32 	%r1569, %r444, 2021161080;
	xor.b32  	%r1570, %r1569, -2139062144;
	xor.b32  	%r1571, %r444, 134744072;
	xor.b32  	%r1572, %r1569, %r1568;
	and.b32  	%r442, %r1572, %r1571;
	// begin inline asm
	prmt.b32 %r442, %r442, 0, 0xba98;
	// end inline asm
	// begin inline asm
	prmt.b32 %r444, %r444, 0, 0xba98;
	// end inline asm
	xor.b32  	%r1573, %r444, 2139062143;
	not.b32 	%r1574, %r442;
	and.b32  	%r1575, %r1570, %r1574;
	and.b32  	%r1576, %r1573, %r442;
	or.b32  	%r1577, %r1575, %r1576;
	st.shared.u32 	[%r57], %r1577;
	shr.u32 	%r1578, %r1568, 4;
	and.b32  	%r448, %r1578, 252645135;
	add.s32 	%r1579, %r448, 2021161080;
	xor.b32  	%r1580, %r1579, -2139062144;
	xor.b32  	%r1581, %r448, 134744072;
	xor.b32  	%r1582, %r1579, %r1578;
	and.b32  	%r446, %r1582, %r1581;
	// begin inline asm
	prmt.b32 %r446, %r446, 0, 0xba98;
	// end inline asm
	// begin inline asm
	prmt.b32 %r448, %r448, 0, 0xba98;
	// end inline asm
	xor.b32  	%r1583, %r448, 2139062143;
	not.b32 	%r1584, %r446;
	and.b32  	%r1585, %r1580, %r1584;
	and.b32  	%r1586, %r1583, %r446;
	or.b32  	%r1587, %r1585, %r1586;
	st.shared.u32 	[%r57+16], %r1587;
	ld.global.nc.u16 	%rs35, [%rd259+-2];
	cvt.u32.u16 	%r1588, %rs35;
	ld.global.nc.u16 	%rs36, [%rd259];
	cvt.u32.u16 	%r1589, %rs36;
	shl.b32 	%r1590, %r1589, 16;
	or.b32  	%r1591, %r1590, %r1588;
	and.b32  	%r452, %r1591, 252645135;
	add.s32 	%r1592, %r452, 2021161080;
	xor.b32  	%r1593, %r1592, -2139062144;
	xor.b32  	%r1594, %r452, 134744072;
	xor.b32  	%r1595, %r1592, %r1591;
	and.b32  	%r450, %r1595, %r1594;
	// begin inline asm
	prmt.b32 %r450, %r450, 0, 0xba98;
	// end inline asm
	// begin inline asm
	prmt.b32 %r452, %r452, 0, 0xba98;
	// end inline asm
	xor.b32  	%r1596, %r452, 2139062143;
	not.b32 	%r1597, %r450;
	and.b32  	%r1598, %r1593, %r1597;
	and.b32  	%r1599, %r1596, %r450;
	or.b32  	%r1600, %r1598, %r1599;
	st.shared.u32 	[%r58], %r1600;
	shr.u32 	%r1601, %r1591, 4;
	and.b32  	%r456, %r1601, 252645135;
	add.s32 	%r1602, %r456, 2021161080;
	xor.b32  	%r1603, %r1602, -2139062144;
	xor.b32  	%r1604, %r456, 134744072;
	xor.b32  	%r1605, %r1602, %r1601;
	and.b32  	%r454, %r1605, %r1604;
	// begin inline asm
	prmt.b32 %r454, %r454, 0, 0xba98;
	// end inline asm
	// begin inline asm
	prmt.b32 %r456, %r456, 0, 0xba98;
	// end inline asm
	xor.b32  	%r1606, %r456, 2139062143;
	not.b32 	%r1607, %r454;
	and.b32  	%r1608, %r1603, %r1607;
	and.b32  	%r1609, %r1606, %r454;
	or.b32  	%r1610, %r1608, %r1609;
	st.shared.u32 	[%r58+16], %r1610;
	ld.global.nc.u16 	%rs1, [%rd255];
	// begin inline asm
	{  cvt.f32.f16 %f147, %rs1;}

	// end inline asm
	st.shared.f32 	[%r59], %f147;
	ld.global.nc.u16 	%rs2, [%rd253];
	// begin inline asm
	{  cvt.f32.f16 %f148, %rs2;}

	// end inline asm
	st.shared.f32 	[%r60], %f148;
	ld.global.nc.u16 	%rs3, [%rd251];
	// begin inline asm
	{  cvt.f32.f16 %f149, %rs3;}

	// end inline asm
	st.shared.f32 	[%r61], %f149;
	ld.global.nc.u16 	%rs4, [%rd249];
	// begin inline asm
	{  cvt.f32.f16 %f150, %rs4;}

	// end inline asm
	st.shared.f32 	[%r62], %f150;
	mad.lo.s64 	%rd288, %rd246, 9, %rd34;
	shl.b64 	%rd289, %rd288, 2;
	add.s64 	%rd290, %rd82, %rd289;
	ld.global.nc.u32 	%r1611, [%rd290];
	st.shared.u32 	[%r9], %r1611;
	ld.global.nc.u32 	%r1612, [%rd290+1024];
	st.shared.u32 	[%r9+1024], %r1612;
	ld.global.nc.u32 	%r1613, [%rd290+2048];
	st.shared.u32 	[%r9+2048], %r1613;
	ld.global.nc.u32 	%r1614, [%rd290+3072];
	st.shared.u32 	[%r9+3072], %r1614;
	ld.global.nc.u32 	%r1615, [%rd290+4096];
	st.shared.u32 	[%r9+4096], %r1615;
	ld.global.nc.u32 	%r1616, [%rd290+5120];
	st.shared.u32 	[%r9+5120], %r1616;
	ld.global.nc.u32 	%r1617, [%rd290+6144];
	st.shared.u32 	[%r9+6144], %r1617;
	bar.sync 	0;
	// begin inline asm
	ldmatrix.sync.aligned.m8n8.x4.b16 {%r458, %r459, %r460, %r461}, [%rd35];
	// end inline asm
	add.s64 	%rd230, %rd35, 32;
	// begin inline asm
	ldmatrix.sync.aligned.m8n8.x4.b16 {%r462, %r463, %r464, %r465}, [%rd230];
	// end inline asm
	// begin inline asm
	ldmatrix.sync.aligned.m8n8.x4.b16 {%r466, %r467, %r468, %r469}, [%rd36];
	// end inline asm
	// begin inline asm
	ldmatrix.sync.aligned.m8n8.x4.b16 {%r470, %r471, %r472, %r473}, [%rd37];
	// end inline asm
	ld.shared.v4.f32 	{%f199, %f200, %f201, %f202}, [%r14];
	ld.shared.v4.f32 	{%f203, %f204, %f205, %f206}, [%r14+2432];
	add.s64 	%rd233, %rd35, 4864;
	// begin inline asm
	ldmatrix.sync.aligned.m8n8.x4.b16 {%r474, %r475, %r476, %r477}, [%rd233];
	// end inline asm
	add.s64 	%rd234, %rd35, 4896;
	// begin inline asm
	ldmatrix.sync.aligned.m8n8.x4.b16 {%r478, %r479, %r480, %r481}, [%rd234];
	// end inline asm
	add.s64 	%rd235, %rd35, 4928;
	// begin inline asm
	ldmatrix.sync.aligned.m8n8.x4.b16 {%r482, %r483, %r484, %r485}, [%rd235];
	// end inline asm
	add.s64 	%rd236, %rd35, 4960;
	// begin inline asm
	ldmatrix.sync.aligned.m8n8.x4.b16 {%r486, %r487, %r488, %r489}, [%rd236];
	// end inline asm
	ld.shared.v4.f32 	{%f207, %f208, %f209, %f210}, [%r14+4864];
	ld.shared.v4.f32 	{%f211, %f212, %f213, %f214}, [%r14+7296];
	ld.shared.u32 	%r514, [%r15+16];
	ld.shared.u32 	%r515, [%r15+32];
	ld.shared.v4.u32 	{%r490, %r520, %r550, %r580}, [%r16];
	// begin inline asm
	{.reg .f16 low,high;
  mov.b32 {low,high},%r490;
  cvt.f32.f16 %f151, low;}

	// end inline asm
	ld.shared.v4.u32 	{%r491, %r521, %r551, %r581}, [%r16+144];
	// begin inline asm
	{.reg .f16 low,high;
  mov.b32 {low,high},%r491;
  cvt.f32.f16 %f152, low;}

	// end inline asm
	mov.b32 	%r1228, 0;
	mov.u32 	%r492, %r1228;
	mov.u32 	%r493, %r1228;
	mov.u32 	%r494, %r1228;
	mov.u32 	%r495, %r1228;
	// begin inline asm
	mma.sync.aligned.m16n8k32.row.col.s32.s8.s8.s32 {%r492, %r493, %r494, %r495}, {%r458, %r459, %r460, %r461}, {%r514, %r515}, {%r492, %r493, %r494, %r495};
	// end inline asm
	cvt.rn.f32.s32 	%f215, %r492;
	mul.f32 	%f216, %f199, %f215;
	fma.rn.f32 	%f217, %f216, %f151, %f1468;
	cvt.rn.f32.s32 	%f218, %r493;
	mul.f32 	%f219, %f199, %f218;
	fma.rn.f32 	%f220, %f219, %f152, %f1467;
	cvt.rn.f32.s32 	%f221, %r494;
	mul.f32 	%f222, %f203, %f221;
	fma.rn.f32 	%f223, %f222, %f151, %f1466;
	cvt.rn.f32.s32 	%f224, %r495;
	mul.f32 	%f225, %f203, %f224;
	fma.rn.f32 	%f226, %f225, %f152, %f1465;
	mov.u32 	%r506, %r1228;
	mov.u32 	%r507, %r1228;
	mov.u32 	%r508, %r1228;
	mov.u32 	%r509, %r1228;
	// begin inline asm
	mma.sync.aligned.m16n8k32.row.col.s32.s8.s8.s32 {%r506, %r507, %r508, %r509}, {%r474, %r475, %r476, %r477}, {%r514, %r515}, {%r506, %r507, %r508, %r509};
	// end inline asm
	cvt.rn.f32.s32 	%f227, %r506;
	mul.f32 	%f228, %f207, %f227;
	fma.rn.f32 	%f229, %f228, %f151, %f1464;
	cvt.rn.f32.s32 	%f230, %r507;
	mul.f32 	%f231, %f207, %f230;
	fma.rn.f32 	%f232, %f231, %f152, %f1463;
	cvt.rn.f32.s32 	%f233, %r508;
	mul.f32 	%f234, %f211, %f233;
	fma.rn.f32 	%f235, %f234, %f151, %f1462;
	cvt.rn.f32.s32 	%f236, %r509;
	mul.f32 	%f237, %f211, %f236;
	fma.rn.f32 	%f238, %f237, %f152, %f1461;
	ld.shared.u32 	%r544, [%r15+48];
	ld.shared.u32 	%r545, [%r15+64];
	// begin inline asm
	{.reg .f16 low,high;
  mov.b32 {low,high},%r520;
  cvt.f32.f16 %f153, low;}

	// end inline asm
	// begin inline asm
	{.reg .f16 low,high;
  mov.b32 {low,high},%r521;
  cvt.f32.f16 %f154, low;}

	// end inline asm
	mov.u32 	%r522, %r1228;
	mov.u32 	%r523, %r1228;
	mov.u32 	%r524, %r1228;
	mov.u32 	%r525, %r1228;
	// begin inline asm
	mma.sync.aligned.m16n8k32.row.col.s32.s8.s8.s32 {%r522, %r523, %r524, %r525}, {%r462, %r463, %r464, %r465}, {%r544, %r545}, {%r522, %r523, %r524, %r525};
	// end inline asm
	cvt.rn.f32.s32 	%f239, %r522;
	mul.f32 	%f240, %f200, %f239;
	fma.rn.f32 	%f241, %f240, %f153, %f217;
	cvt.rn.f32.s32 	%f242, %r523;
	mul.f32 	%f243, %f200, %f242;
	fma.rn.f32 	%f244, %f243, %f154, %f220;
	cvt.rn.f32.s32 	%f245, %r524;
	mul.f32 	%f246, %f204, %f245;
	fma.rn.f32 	%f247, %f246, %f153, %f223;
	cvt.rn.f32.s32 	%f248, %r525;
	mul.f32 	%f249, %f204, %f248;
	fma.rn.f32 	%f250, %f249, %f154, %f226;
	mov.u32 	%r536, %r1228;
	mov.u32 	%r537, %r1228;
	mov.u32 	%r538, %r1228;
	mov.u32 	%r539, %r1228;
	// begin inline asm
	mma.sync.aligned.m16n8k32.row.col.s32.s8.s8.s32 {%r536, %r537, %r538, %r539}, {%r478, %r479, %r480, %r481}, {%r544, %r545}, {%r536, %r537, %r538, %r539};
	// end inline asm
	cvt.rn.f32.s32 	%f251, %r536;
	mul.f32 	%f252, %f208, %f251;
	fma.rn.f32 	%f253, %f252, %f153, %f229;
	cvt.rn.f32.s32 	%f254, %r537;
	mul.f32 	%f255, %f208, %f254;
	fma.rn.f32 	%f256, %f255, %f154, %f232;
	cvt.rn.f32.s32 	%f257, %r538;
	mul.f32 	%f258, %f212, %f257;
	fma.rn.f32 	%f259, %f258, %f153, %f235;
	cvt.rn.f32.s32 	%f260, %r539;
	mul.f32 	%f261, %f212, %f260;
	fma.rn.f32 	%f262, %f261, %f154, %f238;
	ld.shared.u32 	%r574, [%r15+80];
	ld.shared.u32 	%r575, [%r15+96];
	// begin inline asm
	{.reg .f16 low,high;
  mov.b32 {low,high},%r550;
  cvt.f32.f16 %f155, low;}

	// end inline asm
	// begin inline asm
	{.reg .f16 low,high;
  mov.b32 {low,high},%r551;
  cvt.f32.f16 %f156, low;}

	// end inline asm
	mov.u32 	%r552, %r1228;
	mov.u32 	%r553, %r1228;
	mov.u32 	%r554, %r1228;
	mov.u32 	%r555, %r1228;
	// begin inline asm
	mma.sync.aligned.m16n8k32.row.col.s32.s8.s8.s32 {%r552, %r553, %r554, %r555}, {%r466, %r467, %r468, %r469}, {%r574, %r575}, {%r552, %r553, %r554, %r555};
	// end inline asm
	cvt.rn.f32.s32 	%f263, %r552;
	mul.f32 	%f264, %f201, %f263;
	fma.rn.f32 	%f265, %f264, %f155, %f241;
	cvt.rn.f32.s32 	%f266, %r553;
	mul.f32 	%f267, %f201, %f266;
	fma.rn.f32 	%f268, %f267, %f156, %f244;
	cvt.rn.f32.s32 	%f269, %r554;
	mul.f32 	%f270, %f205, %f269;
	fma.rn.f32 	%f271, %f270, %f155, %f247;
	cvt.rn.f32.s32 	%f272, %r555;
	mul.f32 	%f273, %f205, %f272;
	fma.rn.f32 	%f274, %f273, %f156, %f250;
	mov.u32 	%r566, %r1228;
	mov.u32 	%r567, %r1228;
	mov.u32 	%r568, %r1228;
	mov.u32 	%r569, %r1228;
	// begin inline asm
	mma.sync.aligned.m16n8k32.row.col.s32.s8.s8.s32 {%r566, %r567, %r568, %r569}, {%r482, %r483, %r484, %r485}, {%r574, %r575}, {%r566, %r567, %r568, %r569};
	// end inline asm
	cvt.rn.f32.s32 	%f275, %r566;
	mul.f32 	%f276, %f209, %f275;
	fma.rn.f32 	%f277, %f276, %f155, %f253;
	cvt.rn.f32.s32 	%f278, %r567;
	mul.f32 	%f279, %f209, %f278;
	fma.rn.f32 	%f280, %f279, %f156, %f256;
	cvt.rn.f32.s32 	%f281, %r568;
	mul.f32 	%f282, %f213, %f281;
	fma.rn.f32 	%f283, %f282, %f155, %f259;
	cvt.rn.f32.s32 	%f284, %r569;
	mul.f32 	%f285, %f213, %f284;
	fma.rn.f32 	%f286, %f285, %f156, %f262;
	ld.shared.u32 	%r604, [%r15+112];
	ld.shared.u32 	%r605, [%r15+128];
	// begin inline asm
	{.reg .f16 low,high;
  mov.b32 {low,high},%r580;
  cvt.f32.f16 %f157, low;}

	// end inline asm
	// begin inline asm
	{.reg .f16 low,high;
  mov.b32 {low,high},%r581;
  cvt.f32.f16 %f158, low;}

	// end inline asm
	mov.u32 	%r582, %r1228;
	mov.u32 	%r583, %r1228;
	mov.u32 	%r584, %r1228;
	mov.u32 	%r585, %r1228;
	// begin inline asm
	mma.sync.aligned.m16n8k32.row.col.s32.s8.s8.s32 {%r582, %r583, %r584, %r585}, {%r470, %r471, %r472, %r473}, {%r604, %r605}, {%r582, %r583, %r584, %r585};
	// end inline asm
	cvt.rn.f32.s32 	%f287, %r582;
	mul.f32 	%f288, %f202, %f287;
	fma.rn.f32 	%f289, %f288, %f157, %f265;
	cvt.rn.f32.s32 	%f290, %r583;
	mul.f32 	%f291, %f202, %f290;
	fma.rn.f32 	%f292, %f291, %f158, %f268;
	cvt.rn.f32.s32 	%f293, %r584;
	mul.f32 	%f294, %f206, %f293;
	fma.rn.f32 	%f295, %f294, %f157, %f271;
	cvt.rn.f32.s32 	%f296, %r585;
	mul.f32 	%f297, %f206, %f296;
	fma.rn.f32 	%f298, %f297, %f158, %f274;
	mov.u32 	%r596, %r1228;
	mov.u32 	%r597, %r1228;
	mov.u32 	%r598, %r1228;
	mov.u32 	%r599, %r1228;
	// begin inline asm
	mma.sync.aligned.m16n8k32.row.col.s32.s8.s8.s32 {%r596, %r597, %r598, %r599}, {%r486, %r487, %r488, %r489}, {%r604, %r605}, {%r596, %r597, %r598, %r599};
	// end inline asm
	cvt.rn.f32.s32 	%f299, %r596;
	mul.f32 	%f300, %f210, %f299;
	fma.rn.f32 	%f301, %f300, %f157, %f277;
	cvt.rn.f32.s32 	%f302, %r597;
	mul.f32 	%f303, %f210, %f302;
	fma.rn.f32 	%f304, %f303, %f158, %f280;
	cvt.rn.f32.s32 	%f305, %r598;
	mul.f32 	%f306, %f214, %f305;
	fma.rn.f32 	%f307, %f306, %f157, %f283;
	cvt.rn.f32.s32 	%f308, %r599;
	mul.f32 	%f309, %f214, %f308;
	fma.rn.f32 	%f310, %f309, %f158, %f286;
	ld.shared.u32 	%r634, [%r15+2320];
	ld.shared.u32 	%r635, [%r15+2336];
	ld.shared.v4.u32 	{%r610, %r640, %r670, %r700}, [%r16+2304];
	// begin inline asm
	{.reg .f16 low,high;
  mov.b32 {low,high},%r610;
  cvt.f32.f16 %f159, low;}

	// end inline asm
	ld.shared.v4.u32 	{%r611, %r641, %r671, %r701}, [%r16+2448];
	// begin inline asm
	{.reg .f16 low,high;
  mov.b32 {low,high},%r611;
  cvt.f32.f16 %f160, low;}

	// end inline asm
	mov.u32 	%r612, %r1228;
	mov.u32 	%r613, %r1228;
	mov.u32 	%r614, %r1228;
	mov.u32 	%r615, %r1228;
	// begin inline asm
	mma.sync.aligned.m16n8k32.row.col.s32.s8.s8.s32 {%r612, %r613, %r614, %r615}, {%r458, %r459, %r460, %r461}, {%r634, %r635}, {%r612, %r613, %r614, %r615};
	// end inline asm
	cvt.rn.f32.s32 	%f311, %r612;
	mul.f32 	%f312, %f199, %f311;
	fma.rn.f32 	%f313, %f312, %f159, %f1460;
	cvt.rn.f32.s32 	%f314, %r613;
	mul.f32 	%f315, %f199, %f314;
	fma.rn.f32 	%f316, %f315, %f160, %f1459;
	cvt.rn.f32.s32 	%f317, %r614;
	mul.f32 	%f318, %f203, %f317;
	fma.rn.f32 	%f319, %f318, %f159, %f1458;
	cvt.rn.f32.s32 	%f320, %r615;
	mul.f32 	%f321, %f203, %f320;
	fma.rn.f32 	%f322, %f321, %f160, %f1457;
	mov.u32 	%r626, %r1228;
	mov.u32 	%r627, %r1228;
	mov.u32 	%r628, %r1228;
	mov.u32 	%r629, %r1228;
	// begin inline asm
	mma.sync.aligned.m16n8k32.row.col.s32.s8.s8.s32 {%r626, %r627, %r628, %r629}, {%r474, %r475, %r476, %r477}, {%r634, %r635}, {%r626, %r627, %r628, %r629};
	// end inline asm
	cvt.rn.f32.s32 	%f323, %r626;
	mul.f32 	%f324, %f207, %f323;
	fma.rn.f32 	%f325, %f324, %f159, %f1456;
	cvt.rn.f32.s32 	%f326, %r627;
	mul.f32 	%f327, %f207, %f326;
	fma.rn.f32 	%f328, %f327, %f160, %f1455;
	cvt.rn.f32.s32 	%f329, %r628;
	mul.f32 	%f330, %f211, %f329;
	fma.rn.f32 	%f331, %f330, %f159, %f1454;
	cvt.rn.f32.s32 	%f332, %r629;
	mul.f32 	%f333, %f211, %f332;
	fma.rn.f32 	%f334, %f333, %f160, %f1453;
	ld.shared.u32 	%r664, [%r15+2352];
	ld.shared.u32 	%r665, [%r15+2368];
	// begin inline asm
	{.reg .f16 low,high;
  mov.b32 {low,high},%r640;
  cvt.f32.f16 %f161, low;}

	// end inline asm
	// begin inline asm
	{.reg .f16 low,high;
  mov.b32 {low,high},%r641;
  cvt.f32.f16 %f162, low;}

	// end inline asm
	mov.u32 	%r642, %r1228;
	mov.u32 	%r643, %r1228;
	mov.u32 	%r644, %r1228;
	mov.u32 	%r645, %r1228;
	// begin inline asm
	mma.sync.aligned.m16n8k32.row.col.s32.s8.s8.s32 {%r642, %r643, %r644, %r645}, {%r462, %r463, %r464, %r465}, {%r664, %r665}, {%r642, %r643, %r644, %r645};
	// end inline asm
	cvt.rn.f32.s32 	%f335, %r642;
	mul.f32 	%f336, %f200, %f335;
	fma.rn.f32 	%f337, %f336, %f161, %f313;
	cvt.rn.f32.s32 	%f338, %r643;
	mul.f32 	%f339, %f200, %f338;
	fma.rn.f32 	%f340, %f339, %f162, %f316;
	cvt.rn.f32.s32 	%f341, %r644;
	mul.f32 	%f342, %f204, %f341;
	fma.rn.f32 	%f343, %f342, %f161, %f319;
	cvt.rn.f32.s32 	%f344, %r645;
	mul.f32 	%f345, %f204, %f344;
	fma.rn.f32 	%f346, %f345, %f162, %f322;
	mov.u32 	%r656, %r1228;
	mov.u32 	%r657, %r1228;
	mov.u32 	%r658, %r1228;
	mov.u32 	%r659, %r1228;
	// begin inline asm
	mma.sync.aligned.m16n8k32.row.col.s32.s8.s8.s32 {%r656, %r657, %r658, %r659}, {%r478, %r479, %r480, %r481}, {%r664, %r665}, {%r656, %r657, %r658, %r659};
	// end inline asm
	cvt.rn.f32.s32 	%f347, %r656;
	mul.f32 	%f348, %f208, %f347;
	fma.rn.f32 	%f349, %f348, %f161, %f325;
	cvt.rn.f32.s32 	%f350, %r657;
	mul.f32 	%f351, %f208, %f350;
	fma.rn.f32 	%f352, %f351, %f162, %f328;
	cvt.rn.f32.s32 	%f353, %r658;
	mul.f32 	%f354, %f212, %f353;
	fma.rn.f32 	%f355, %f354, %f161, %f331;
	cvt.rn.f32.s32 	%f356, %r659;
	mul.f32 	%f357, %f212, %f356;
	fma.rn.f32 	%f358, %f357, %f162, %f334;
	ld.shared.u32 	%r694, [%r15+2384];
	ld.shared.u32 	%r695, [%r15+2400];
	// begin inline asm
	{.reg .f16 low,high;
  mov.b32 {low,high},%r670;
  cvt.f32.f16 %f163, low;}

	// end inline asm
	// begin inline asm
	{.reg .f16 low,high;
  mov.b32 {low,high},%r671;
  cvt.f32.f16 %f164, low;}

	// end inline asm
	mov.u32 	%r672, %r1228;
	mov.u32 	%r673, %r1228;
	mov.u32 	%r674, %r1228;
	mov.u32 	%r675, %r1228;
	// begin inline asm
	mma.sync.aligned.m16n8k32.row.col.s32.s8.s8.s32 {%r672, %r673, %r674, %r675}, {%r466, %r467, %r468, %r469}, {%r694, %r695}, {%r672, %r673, %r674, %r675};
	// end inline asm
	cvt.rn.f32.s32 	%f359, %r672;
	mul.f32 	%f360, %f201, %f359;
	fma.rn.f32 	%f361, %f360, %f163, %f337;
	cvt.rn.f32.s32 	%f362, %r673;
	mul.f32 	%f363, %f201, %f362;
	fma.rn.f32 	%f364, %f363, %f164, %f340;
	cvt.rn.f32.s32 	%f365, %r674;
	mul.f32 	%f366, %f205, %f365;
	fma.rn.f32 	%f367, %f366, %f163, %f343;
	cvt.rn.f32.s32 	%f368, %r675;
	mul.f32 	%f369, %f205, %f368;
	fma.rn.f32 	%f370, %f369, %f164, %f346;
	mov.u32 	%r686, %r1228;
	mov.u32 	%r687, %r1228;
	mov.u32 	%r688, %r1228;
	mov.u32 	%r689, %r1228;
	// begin inline asm
	mma.sync.aligned.m16n8k32.row.col.s32.s8.s8.s32 {%r686, %r687, %r688, %r689}, {%r482, %r483, %r484, %r485}, {%r694, %r695}, {%r686, %r687, %r688, %r689};
	// end inline asm
	cvt.rn.f32.s32 	%f371, %r686;
	mul.f32 	%f372, %f209, %f371;
	fma.rn.f32 	%f373, %f372, %f163, %f349;
	cvt.rn.f32.s32 	%f374, %r687;
	mul.f32 	%f375, %f209, %f374;
	fma.rn.f32 	%f376, %f375, %f164, %f352;
	cvt.rn.f32.s32 	%f377, %r688;
	mul.f32 	%f378, %f213, %f377;
	fma.rn.f32 	%f379, %f378, %f163, %f355;
	cvt.rn.f32.s32 	%f380, %r689;
	mul.f32 	%f381, %f213, %f380;
	fma.rn.f32 	%f382, %f381, %f164, %f358;
	ld.shared.u32 	%r724, [%r15+2416];
	ld.shared.u32 	%r725, [%r15+2432];
	// begin inline asm
	{.reg .f16 low,high;
  mov.b32 {low,high},%r700;
  cvt.f32.f16 %f165, low;}

	// end inline asm
	// begin inline asm
	{.reg .f16 low,high;
  mov.b32 {low,high},%r701;
  cvt.f32.f16 %f166, low;}

	// end inline asm
	mov.u32 	%r702, %r1228;
	mov.u32 	%r703, %r1228;
	mov.u32 	%r704, %r1228;
	mov.u32 	%r705, %r1228;
	// begin inline asm
	mma.sync.aligned.m16n8k32.row.col.s32.s8.s8.s32 {%r702, %r703, %r704, %r705}, {%r470, %r471, %r472, %r473}, {%r724, %r725}, {%r702, %r703, %r704, %r705};
	// end inline asm
	cvt.rn.f32.s32 	%f383, %r702;
	mul.f32 	%f384, %f202, %f383;
	fma.rn.f32 	%f385, %f384, %f165, %f361;
	cvt.rn.f32.s32 	%f386, %r703;
	mul.f32 	%f387, %f202, %f386;
	fma.rn.f32 	%f388, %f387, %f166, %f364;
	cvt.rn.f32.s32 	%f389, %r704;
	mul.f32 	%f390, %f206, %f389;
	fma.rn.f32 	%f391, %f390, %f165, %f367;
	cvt.rn.f32.s32 	%f392, %r705;
	mul.f32 	%f393, %f206, %f392;
	fma.rn.f32 	%f394, %f393, %f166, %f370;
	mov.u32 	%r716, %r1228;
	mov.u32 	%r717, %r1228;
	mov.u32 	%r718, %r1228;
	mov.u32 	%r719, %r1228;
	// begin inline asm
	mma.sync.aligned.m16n8k32.row.col.s32.s8.s8.s32 {%r716, %r717, %r718, %r719}, {%r486, %r487, %r488, %r489}, {%r724, %r725}, {%r716, %r717, %r718, %r719};
	// end inline asm
	cvt.rn.f32.s32 	%f395, %r716;
	mul.f32 	%f396, %f210, %f395;
	fma.rn.f32 	%f397, %f396, %f165, %f373;
	cvt.rn.f32.s32 	%f398, %r717;
	mul.f32 	%f399, %f210, %f398;
	fma.rn.f32 	%f400, %f399, %f166, %f376;
	cvt.rn.f32.s32 	%f401, %r718;
	mul.f32 	%f402, %f214, %f401;
	fma.rn.f32 	%f403, %f402, %f165, %f379;
	cvt.rn.f32.s32 	%f404, %r719;
	mul.f32 	%f405, %f214, %f404;
	fma.rn.f32 	%f406, %f405, %f166, %f382;
	ld.shared.u32 	%r754, [%r15+4624];
	ld.shared.u32 	%r755, [%r15+4640];
	ld.shared.v4.u32 	{%r730, %r760, %r790, %r820}, [%r16+4608];
	// begin inline asm
	{.reg .f16 low,high;
  mov.b32 {low,high},%r730;
  cvt.f32.f16 %f167, low;}

	// end inline asm
	ld.shared.v4.u32 	{%r731, %r761, %r791, %r821}, [%r16+4752];
	// begin inline asm
	{.reg .f16 low,high;
  mov.b32 {low,high},%r731;
  cvt.f32.f16 %f168, low;}

	// end inline asm
	mov.u32 	%r732, %r1228;
	mov.u32 	%r733, %r1228;
	mov.u32 	%r734, %r1228;
	mov.u32 	%r735, %r1228;
	// begin inline asm
	mma.sync.aligned.m16n8k32.row.col.s32.s8.s8.s32 {%r732, %r733, %r734, %r735}, {%r458, %r459, %r460, %r461}, {%r754, %r755}, {%r732, %r733, %r734, %r735};
	// end inline asm
	cvt.rn.f32.s32 	%f407, %r732;
	mul.f32 	%f408, %f199, %f407;
	fma.rn.f32 	%f409, %f408, %f167, %f1452;
	cvt.rn.f32.s32 	%f410, %r733;
	mul.f32 	%f411, %f199, %f410;
	fma.rn.f32 	%f412, %f411, %f168, %f1451;
	cvt.rn.f32.s32 	%f413, %r734;
	mul.f32 	%f414, %f203, %f413;
	fma.rn.f32 	%f415, %f414, %f167, %f1450;
	cvt.rn.f32.s32 	%f416, %r735;
	mul.f32 	%f417, %f203, %f416;
	fma.rn.f32 	%f418, %f417, %f168, %f1449;
	mov.u32 	%r746, %r1228;
	mov.u32 	%r747, %r1228;
	mov.u32 	%r748, %r1228;
	mov.u32 	%r749, %r1228;
	// begin inline asm
	mma.sync.aligned.m16n8k32.row.col.s32.s8.s8.s32 {%r746, %r747, %r748, %r749}, {%r474, %r475, %r476, %r477}, {%r754, %r755}, {%r746, %r747, %r748, %r749};
	// end inline asm
	cvt.rn.f32.s32 	%f419, %r746;
	mul.f32 	%f420, %f207, %f419;
	fma.rn.f32 	%f421, %f420, %f167, %f1448;
	cvt.rn.f32.s32 	%f422, %r747;
	mul.f32 	%f423, %f207, %f422;
	fma.rn.f32 	%f424, %f423, %f168, %f1447;
	cvt.rn.f32.s32 	%f425, %r748;
	mul.f32 	%f426, %f211, %f425;
	fma.rn.f32 	%f427, %f426, %f167, %f1446;
	cvt.rn.f32.s32 	%f428, %r749;
	mul.f32 	%f429, %f211, %f428;
	fma.rn.f32 	%f430, %f429, %f168, %f1445;
	ld.shared.u32 	%r784, [%r15+4656];
	ld.shared.u32 	%r785, [%r15+4672];
	// begin inline asm
	{.reg .f16 low,high;
  mov.b32 {low,high},%r760;
  cvt.f32.f16 %f169, low;}

	// end inline asm
	// begin inline asm
	{.reg .f16 low,high;
  mov.b32 {low,high},%r761;
  cvt.f32.f16 %f170, low;}

	// end inline asm
	mov.u32 	%r762, %r1228;
	mov.u32 	%r763, %r1228;
	mov.u32 	%r764, %r1228;
	mov.u32 	%r765, %r1228;
	// begin inline asm
	mma.sync.aligned.m16n8k32.row.col.s32.s8.s8.s32 {%r762, %r763, %r764, %r765}, {%r462, %r463, %r464, %r465}, {%r784, %r785}, {%r762, %r763, %r764, %r765};
	// end inline asm
	cvt.rn.f32.s32 	%f431, %r762;
	mul.f32 	%f432, %f200, %f431;
	fma.rn.f32 	%f433, %f432, %f169, %f409;
	cvt.rn.f32.s32 	%f434, %r763;
	mul.f32 	%f435, %f200, %f434;
	fma.rn.f32 	%f436, %f435, %f170, %f412;
	cvt.rn.f32.s32 	%f437, %r764;
	mul.f32 	%f438, %f204, %f437;
	fma.rn.f32 	%f439, %f438, %f169, %f415;
	cvt.rn.f32.s32 	%f440, %r765;
	mul.f32 	%f441, %f204, %f440;
	fma.rn.f32 	%f442, %f441, %f170, %f418;
	mov.u32 	%r776, %r1228;
	mov.u32 	%r777, %r1228;
	mov.u32 	%r778, %r1228;
	mov.u32 	%r779, %r1228;
	// begin inline asm
	mma.sync.aligned.m16n8k32.row.col.s32.s8.s8.s32 {%r776, %r777, %r778, %r779}, {%r478, %r479, %r480, %r481}, {%r784, %r785}, {%r776, %r777, %r778, %r779};
	// end inline asm
	cvt.rn.f32.s32 	%f443, %r776;
	mul.f32 	%f444, %f208, %f443;
	fma.rn.f32 	%f445, %f444, %f169, %f421;
	cvt.rn.f32.s32 	%f446, %r777;
	mul.f32 	%f447, %f208, %f446;
	fma.rn.f32 	%f448, %f447, %f170, %f424;
	cvt.rn.f32.s32 	%f449, %r778;
	mul.f32 	%f450, %f212, %f449;
	fma.rn.f32 	%f451, %f450, %f169, %f427;
	cvt.rn.f32.s32 	%f452, %r779;
	mul.f32 	%f453, %f212, %f452;
	fma.rn.f32 	%f454, %f453, %f170, %f430;
	ld.shared.u32 	%r814, [%r15+4688];
	ld.shared.u32 	%r815, [%r15+4704];
	// begin inline asm
	{.reg .f16 low,high;
  mov.b32 {low,high},%r790;
  cvt.f32.f16 %f171, low;}

	// end inline asm
	// begin inline asm
	{.reg .f16 low,high;
  mov.b32 {low,high},%r791;
  cvt.f32.f16 %f172, low;}

	// end inline asm
	mov.u32 	%r792, %r1228;
	mov.u32 	%r793, %r1228;
	mov.u32 	%r794, %r1228;
	mov.u32 	%r795, %r1228;
	// begin inline asm
	mma.sync.aligned.m16n8k32.row.col.s32.s8.s8.s32 {%r792, %r793, %r794, %r795}, {%r466, %r467, %r468, %r469}, {%r814, %r815}, {%r792, %r793, %r794, %r795};
	// end inline asm
	cvt.rn.f32.s32 	%f455, %r792;
	mul.f32 	%f456, %f201, %f455;
	fma.rn.f32 	%f457, %f456, %f171, %f433;
	cvt.rn.f32.s32 	%f458, %r793;
	mul.f32 	%f459, %f201, %f458;
	fma.rn.f32 	%f460, %f459, %f172, %f436;
	cvt.rn.f32.s32 	%f461, %r794;
	mul.f32 	%f462, %f205, %f461;
	fma.rn.f32 	%f463, %f462, %f171, %f439;
	cvt.rn.f32.s32 	%f464, %r795;
	mul.f32 	%f465, %f205, %f464;
	fma.rn.f32 	%f466, %f465, %f172, %f442;
	mov.u32 	%r806, %r1228;
	mov.u32 	%r807, %r1228;
	mov.u32 	%r808, %r1228;
	mov.u32 	%r809, %r1228;
	// begin inline asm
	mma.sync.aligned.m16n8k32.row.col.s32.s8.s8.s32 {%r806, %r807, %r808, %r809}, {%r482, %r483, %r484, %r485}, {%r814, %r815}, {%r806, %r807, %r808, %r809};
	// end inline asm
	cvt.rn.f32.s32 	%f467, %r806;
	mul.f32 	%f468, %f209, %f467;
	fma.rn.f32 	%f469, %f468, %f171, %f445;
	cvt.rn.f32.s32 	%f470, %r807;
	mul.f32 	%f471, %f209, %f470;
	fma.rn.f32 	%f472, %f471, %f172, %f448;
	cvt.rn.f32.s32 	%f473, %r808;
	mul.f32 	%f474, %f213, %f473;
	fma.rn.f32 	%f475, %f474, %f171, %f451;
	cvt.rn.f32.s32 	%f476, %r809;
	mul.f32 	%f477, %f213, %f476;
	fma.rn.f32 	%f478, %f477, %f172, %f454;
	ld.shared.u32 	%r844, [%r15+4720];
	ld.shared.u32 	%r845, [%r15+4736];
	// begin inline asm
	{.reg .f16 low,high;
  mov.b32 {low,high},%r820;
  cvt.f32.f16 %f173, low;}

	// end inline asm
	// begin inline asm
	{.reg .f16 low,high;
  mov.b32 {low,high},%r821;
  cvt.f32.f16 %f174, low;}

	// end inline asm
	mov.u32 	%r822, %r1228;
	mov.u32 	%r823, %r1228;
	mov.u32 	%r824, %r1228;
	mov.u32 	%r825, %r1228;
	// begin inline asm
	mma.sync.aligned.m16n8k32.row.col.s32.s8.s8.s32 {%r822, %r823, %r824, %r825}, {%r470, %r471, %r472, %r473}, {%r844, %r845}, {%r822, %r823, %r824, %r825};
	// end inline asm
	cvt.rn.f32.s32 	%f479, %r822;
	mul.f32 	%f480, %f202, %f479;
	fma.rn.f32 	%f481, %f480, %f173, %f457;
	cvt.rn.f32.s32 	%f482, %r823;
	mul.f32 	%f483, %f202, %f482;
	fma.rn.f32 	%f484, %f483, %f174, %f460;
	cvt.rn.f32.s32 	%f485, %r824;
	mul.f32 	%f486, %f206, %f485;
	fma.rn.f32 	%f487, %f486, %f173, %f463;
	cvt.rn.f32.s32 	%f488, %r825;
	mul.f32 	%f489, %f206, %f488;
	fma.rn.f32 	%f490, %f489, %f174, %f466;
	mov.u32 	%r836, %r1228;
	mov.u32 	%r837, %r1228;
	mov.u32 	%r838, %r1228;
	mov.u32 	%r839, %r1228;
	// begin inline asm
	mma.sync.aligned.m16n8k32.row.col.s32.s8.s8.s32 {%r836, %r837, %r838, %r839}, {%r486, %r487, %r488, %r489}, {%r844, %r845}, {%r836, %r837, %r838, %r839};
	// end inline asm
	cvt.rn.f32.s32 	%f491, %r836;
	mul.f32 	%f492, %f210, %f491;
	fma.rn.f32 	%f493, %f492, %f173, %f469;
	cvt.rn.f32.s32 	%f494, %r837;
	mul.f32 	%f495, %f210, %f494;
	fma.rn.f32 	%f496, %f495, %f174, %f472;
	cvt.rn.f32.s32 	%f497, %r838;
	mul.f32 	%f498, %f214, %f497;
	fma.rn.f32 	%f499, %f498, %f173, %f475;
	cvt.rn.f32.s32 	%f500, %r839;
	mul.f32 	%f501, %f214, %f500;
	fma.rn.f32 	%f502, %f501, %f174, %f478;
	bar.sync 	0;
	mad.lo.s64 	%rd291, %rd33, 144, %rd290;
	ld.global.nc.u32 	%r1618, [%rd291];
	st.shared.u32 	[%r9], %r1618;
	ld.global.nc.u32 	%r1619, [%rd291+1024];
	st.shared.u32 	[%r9+1024], %r1619;
	ld.global.nc.u32 	%r1620, [%rd291+2048];
	st.shared.u32 	[%r9+2048], %r1620;
	ld.global.nc.u32 	%r1621, [%rd291+3072];
	st.shared.u32 	[%r9+3072], %r1621;
	ld.global.nc.u32 	%r1622, [%rd291+4096];
	st.shared.u32 	[%r9+4096], %r1622;
	ld.global.nc.u32 	%r1623, [%rd291+5120];
	st.shared.u32 	[%r9+5120], %r1623;
	ld.global.nc.u32 	%r1624, [%rd291+6144];
	st.shared.u32 	[%r9+6144], %r1624;
	bar.sync 	0;
	add.s64 	%rd237, %rd35, 128;
	// begin inline asm
	ldmatrix.sync.aligned.m8n8.x4.b16 {%r850, %r851, %r852, %r853}, [%rd237];
	// end inline asm
	add.s64 	%rd238, %rd35, 160;
	// begin inline asm
	ldmatrix.sync.aligned.m8n8.x4.b16 {%r854, %r855, %r856, %r857}, [%rd238];
	// end inline asm
	add.s64 	%rd239, %rd35, 192;
	// begin inline asm
	ldmatrix.sync.aligned.m8n8.x4.b16 {%r858, %r859, %r860, %r861}, [%rd239];
	// end inline asm
	add.s64 	%rd240, %rd35, 224;
	// begin inline asm
	ldmatrix.sync.aligned.m8n8.x4.b16 {%r862, %r863, %r864, %r865}, [%rd240];
	// end inline asm
	ld.shared.v4.f32 	{%f503, %f504, %f505, %f506}, [%r14+16];
	ld.shared.v4.f32 	{%f507, %f508, %f509, %f510}, [%r14+2448];
	add.s64 	%rd241, %rd35, 4992;
	// begin inline asm
	ldmatrix.sync.aligned.m8n8.x4.b16 {%r866, %r867, %r868, %r869}, [%rd241];
	// end inline asm
	add.s64 	%rd242, %rd35, 5024;
	// begin inline asm
	ldmatrix.sync.aligned.m8n8.x4.b16 {%r870, %r871, %r872, %r873}, [%rd242];
	// end inline asm
	add.s64 	%rd243, %rd35, 5056;
	// begin inline asm
	ldmatrix.sync.aligned.m8n8.x4.b16 {%r874, %r875, %r876, %r877}, [%rd243];
	// end inline asm
	add.s64 	%rd244, %rd35, 5088;
	// begin inline asm
	ldmatrix.sync.aligned.m8n8.x4.b16 {%r878, %r879, %r880, %r881}, [%rd244];
	// end inline asm
	ld.shared.v4.f32 	{%f511, %f512, %f513, %f514}, [%r14+4880];
	ld.shared.v4.f32 	{%f515, %f516, %f517, %f518}, [%r14+7312];
	ld.shared.u32 	%r906, [%r15+16];
	ld.shared.u32 	%r907, [%r15+32];
	ld.shared.v4.u32 	{%r882, %r912, %r942, %r972}, [%r16];
	// begin inline asm
	{.reg .f16 low,high;
  mov.b32 {low,high},%r882;
  cvt.f32.f16 %f175, low;}

	// end inline asm
	ld.shared.v4.u32 	{%r883, %r913, %r943, %r973}, [%r16+144];
	// begin inline asm
	{.reg .f16 low,high;
  mov.b32 {low,high},%r883;
  cvt.f32.f16 %f176, low;}

	// end inline asm
	mov.u32 	%r884, %r1228;
	mov.u32 	%r885, %r1228;
	mov.u32 	%r886, %r1228;
	mov.u32 	%r887, %r1228;
	// begin inline asm
	mma.sync.aligned.m16n8k32.row.col.s32.s8.s8.s32 {%r884, %r885, %r886, %r887}, {%r850, %r851, %r852, %r853}, {%r906, %r907}, {%r884, %r885, %r886, %r887};
	// end inline asm
	cvt.rn.f32.s32 	%f519, %r884;
	mul.f32 	%f520, %f503, %f519;
	fma.rn.f32 	%f521, %f520, %f175, %f289;
	cvt.rn.f32.s32 	%f522, %r885;
	mul.f32 	%f523, %f503, %f522;
	fma.rn.f32 	%f524, %f523, %f176, %f292;
	cvt.rn.f32.s32 	%f525, %r886;
	mul.f32 	%f526, %f507, %f525;
	fma.rn.f32 	%f527, %f526, %f175, %f295;
	cvt.rn.f32.s32 	%f528, %r887;
	mul.f32 	%f529, %f507, %f528;
	fma.rn.f32 	%f530, %f529, %f176, %f298;
	mov.u32 	%r898, %r1228;
	mov.u32 	%r899, %r1228;
	mov.u32 	%r900, %r1228;
	mov.u32 	%r901, %r1228;
	// begin inline asm
	mma.sync.aligned.m16n8k32.row.col.s32.s8.s8.s32 {%r898, %r899, %r900, %r901}, {%r866, %r867, %r868, %r869}, {%r906, %r907}, {%r898, %r899, %r900, %r901};
	// end inline asm
	cvt.rn.f32.s32 	%f531, %r898;
	mul.f32 	%f532, %f511, %f531;
	fma.rn.f32 	%f533, %f532, %f175, %f301;
	cvt.rn.f32.s32 	%f534, %r899;
	mul.f32 	%f535, %f511, %f534;
	fma.rn.f32 	%f536, %f535, %f176, %f304;
	cvt.rn.f32.s32 	%f537, %r900;
	mul.f32 	%f538, %f515, %f537;
	fma.rn.f32 	%f539, %f538, %f175, %f307;
	cvt.rn.f32.s32 	%f540, %r901;
	mul.f32 	%f541, %f515, %f540;
	fma.rn.f32 	%f542, %f541, %f176, %f310;
	ld.shared.u32 	%r936, [%r15+48];
	ld.shared.u32 	%r937, [%r15+64];
	// begin inline asm
	{.reg .f16 low,high;
  mov.b32 {low,high},%r912;
  cvt.f32.f16 %f177, low;}

	// end inline asm
	// begin inline asm
	{.reg .f16 low,high;
  mov.b32 {low,high},%r913;
  cvt.f32.f16 %f178, low;}

	// end inline asm
	mov.u32 	%r914, %r1228;
	mov.u32 	%r915, %r1228;
	mov.u32 	%r916, %r1228;
	mov.u32 	%r917, %r1228;
	// begin inline asm
	mma.sync.aligned.m16n8k32.row.col.s32.s8.s8.s32 {%r914, %r915, %r916, %r917}, {%r854, %r855, %r856, %r857}, {%r936, %r937}, {%r914, %r915, %r916, %r917};
	// end inline asm
	cvt.rn.f32.s32 	%f543, %r914;
	mul.f32 	%f544, %f504, %f543;
	fma.rn.f32 	%f545, %f544, %f177, %f521;
	cvt.rn.f32.s32 	%f546, %r915;
	mul.f32 	%f547, %f504, %f546;
	fma.rn.f32 	%f548, %f547, %f178, %f524;
	cvt.rn.f32.s32 	%f549, %r916;
	mul.f32 	%f550, %f508, %f549;
	fma.rn.f32 	%f551, %f550, %f177, %f527;
	cvt.rn.f32.s32 	%f552, %r917;
	mul.f32 	%f553, %f508, %f552;
	fma.rn.f32 	%f554, %f553, %f178, %f530;
	mov.u32 	%r928, %r1228;
	mov.u32 	%r929, %r1228;
	mov.u32 	%r930, %r1228;
	mov.u32 	%r931, %r1228;
	// begin inline asm
	mma.sync.aligned.m16n8k32.row.col.s32.s8.s8.s32 {%r928, %r929, %r930, %r931}, {%r870, %r871, %r872, %r873}, {%r936, %r937}, {%r928, %r929, %r930, %r931};
	// end inline asm
	cvt.rn.f32.s32 	%f555, %r928;
	mul.f32 	%f556, %f512, %f555;
	fma.rn.f32 	%f557, %f556, %f177, %f533;
	cvt.rn.f32.s32 	%f558, %r929;
	mul.f32 	%f559, %f512, %f558;
	fma.rn.f32 	%f560, %f559, %f178, %f536;
	cvt.rn.f32.s32 	%f561, %r930;
	mul.f32 	%f562, %f516, %f561;
	fma.rn.f32 	%f563, %f562, %f177, %f539;
	cvt.rn.f32.s32 	%f564, %r931;
	mul.f32 	%f565, %f516, %f564;
	fma.rn.f32 	%f566, %f565, %f178, %f542;
	ld.shared.u32 	%r966, [%r15+80];
	ld.shared.u32 	%r967, [%r15+96];
	// begin inline asm
	{.reg .f16 low,high;
  mov.b32 {low,high},%r942;
  cvt.f32.f16 %f179, low;}

	// end inline asm
	// begin inline asm
	{.reg .f16 low,high;
  mov.b32 {low,high},%r943;
  cvt.f32.f16 %f180, low;}

	// end inline asm
	mov.u32 	%r944, %r1228;
	mov.u32 	%r945, %r1228;
	mov.u32 	%r946, %r1228;
	mov.u32 	%r947, %r1228;
	// begin inline asm
	mma.sync.aligned.m16n8k32.row.col.s32.s8.s8.s32 {%r944, %r945, %r946, %r947}, {%r858, %r859, %r860, %r861}, {%r966, %r967}, {%r944, %r945, %r946, %r947};
	// end inline asm
	cvt.rn.f32.s32 	%f567, %r944;
	mul.f32 	%f568, %f505, %f567;
	fma.rn.f32 	%f569, %f568, %f179, %f545;
	cvt.rn.f32.s32 	%f570, %r945;
	mul.f32 	%f571, %f505, %f570;
	fma.rn.f32 	%f572, %f571, %f180, %f548;
	cvt.rn.f32.s32 	%f573, %r946;
	mul.f32 	%f574, %f509, %f573;
	fma.rn.f32 	%f575, %f574, %f179, %f551;
	cvt.rn.f32.s32 	%f576, %r947;
	mul.f32 	%f577, %f509, %f576;
	fma.rn.f32 	%f578, %f577, %f180, %f554;
	mov.u32 	%r958, %r1228;
	mov.u32 	%r959, %r1228;
	mov.u32 	%r960, %r1228;
	mov.u32 	%r961, %r1228;
	// begin inline asm
	mma.sync.aligned.m16n8k32.row.col.s32.s8.s8.s32 {%r958, %r959, %r960, %r961}, {%r874, %r875, %r876, %r877}, {%r966, %r967}, {%r958, %r959, %r960, %r961};
	// end inline asm
	cvt.rn.f32.s32 	%f579, %r958;
	mul.f32 	%f580, %f513, %f579;
	fma.rn.f32 	%f581, %f580, %f179, %f557;
	cvt.rn.f32.s32 	%f582, %r959;
	mul.f32 	%f583, %f513, %f582;
	fma.rn.f32 	%f584, %f583, %f180, %f560;
	cvt.rn.f32.s32 	%f585, %r960;
	mul.f32 	%f586, %f517, %f585;
	fma.rn.f32 	%f587, %f586, %f179, %f563;
	cvt.rn.f32.s32 	%f588, %r961;
	mul.f32 	%f589, %f517, %f588;
	fma.rn.f32 	%f590, %f589, %f180, %f566;
	ld.shared.u32 	%r996, [%r15+112];
	ld.shared.u32 	%r997, [%r15+128];
	// begin inline asm
	{.reg .f16 low,high;
  mov.b32 {low,high},%r972;
  cvt.f32.f16 %f181, low;}

	// end inline asm
	// begin inline asm
	{.reg .f16 low,high;
  mov.b32 {low,high},%r973;
  cvt.f32.f16 %f182, low;}

	// end inline asm
	mov.u32 	%r974, %r1228;
	mov.u32 	%r975, %r1228;
	mov.u32 	%r976, %r1228;
	mov.u32 	%r977, %r1228;
	// begin inline asm
	mma.sync.aligned.m16n8k32.row.col.s32.s8.s8.s32 {%r974, %r975, %r976, %r977}, {%r862, %r863, %r864, %r865}, {%r996, %r997}, {%r974, %r975, %r976, %r977};
	// end inline asm
	cvt.rn.f32.s32 	%f591, %r974;
	mul.f32 	%f592, %f506, %f591;
	fma.rn.f32 	%f1468, %f592, %f181, %f569;
	cvt.rn.f32.s32 	%f593, %r975;
	mul.f32 	%f594, %f506, %f593;
	fma.rn.f32 	%f1467, %f594, %f182, %f572;
	cvt.rn.f32.s32 	%f595, %r976;
	mul.f32 	%f596, %f510, %f595;
	fma.rn.f32 	%f1466, %f596, %f181, %f575;
	cvt.rn.f32.s32 	%f597, %r977;
	mul.f32 	%f598, %f510, %f597;
	fma.rn.f32 	%f1465, %f598, %f182, %f578;
	mov.u32 	%r988, %r1228;
	mov.u32 	%r989, %r1228;
	mov.u32 	%r990, %r1228;
	mov.u32 	%r991, %r1228;
	// begin inline asm
	mma.sync.aligned.m16n8k32.row.col.s32.s8.s8.s32 {%r988, %r989, %r990, %r991}, {%r878, %r879, %r880, %r881}, {%r996, %r997}, {%r988, %r989, %r990, %r991};
	// end inline asm
	cvt.rn.f32.s32 	%f599, %r988;
	mul.f32 	%f600, %f514, %f599;
	fma.rn.f32 	%f1464, %f600, %f181, %f581;
	cvt.rn.f32.s32 	%f601, %r989;
	mul.f32 	%f602, %f514, %f601;
	fma.rn.f32 	%f1463, %f602, %f182, %f584;
	cvt.rn.f32.s32 	%f603, %r990;
	mul.f32 	%f604, %f518, %f603;
	fma.rn.f32 	%f1462, %f604, %f181, %f587;
	cvt.rn.f32.s32 	%f605, %r991;
	mul.f32 	%f606, %f518, %f605;
	fma.rn.f32 	%f1461, %f606, %f182, %f590;
	ld.shared.u32 	%r1026, [%r15+2320];
	ld.shared.u32 	%r1027, [%r15+2336];
	ld.shared.v4.u32 	{%r1002, %r1032, %r1062, %r1092}, [%r16+2304];
	// begin inline asm
	{.reg .f16 low,high;
  mov.b32 {low,high},%r1002;
  cvt.f32.f16 %f183, low;}

	// end inline asm
	ld.shared.v4.u32 	{%r1003, %r1033, %r1063, %r1093}, [%r16+2448];
	// begin inline asm
	{.reg .f16 low,high;
  mov.b32 {low,high},%r1003;
  cvt.f32.f16 %f184, low;}

	// end inline asm
	mov.u32 	%r1004, %r1228;
	mov.u32 	%r1005, %r1228;
	mov.u32 	%r1006, %r1228;
	mov.u32 	%r1007, %r1228;
	// begin inline asm
	mma.sync.aligned.m16n8k32.row.col.s32.s8.s8.s32 {%r1004, %r1005, %r1006, %r1007}, {%r850, %r851, %r852, %r853}, {%r1026, %r1027}, {%r1004, %r1005, %r1006, %r1007};
	// end inline asm
	cvt.rn.f32.s32 	%f607, %r1004;
	mul.f32 	%f608, %f503, %f607;
	fma.rn.f32 	%f609, %f608, %f183, %f385;
	cvt.rn.f32.s32 	%f610, %r1005;
	mul.f32 	%f611, %f503, %f610;
	fma.rn.f32 	%f612, %f611, %f184, %f388;
	cvt.rn.f32.s32 	%f613, %r1006;
	mul.f32 	%f614, %f507, %f613;
	fma.rn.f32 	%f615, %f614, %f183, %f391;
	cvt.rn.f32.s32 	%f616, %r1007;
	mul.f32 	%f617, %f507, %f616;
	fma.rn.f32 	%f618, %f617, %f184, %f394;
	mov.u32 	%r1018, %r1228;
	mov.u32 	%r1019, %r1228;
	mov.u32 	%r1020, %r1228;
	mov.u32 	%r1021, %r1228;
	// begin inline asm
	mma.sync.aligned.m16n8k32.row.col.s32.s8.s8.s32 {%r1018, %r1019, %r1020, %r1021}, {%r866, %r867, %r868, %r869}, {%r1026, %r1027}, {%r1018, %r1019, %r1020, %r1021};
	// end inline asm
	cvt.rn.f32.s32 	%f619, %r1018;
	mul.f32 	%f620, %f511, %f619;
	fma.rn.f32 	%f621, %f620, %f183, %f397;
	cvt.rn.f32.s32 	%f622, %r1019;
	mul.f32 	%f623, %f511, %f622;
	fma.rn.f32 	%f624, %f623, %f184, %f400;
	cvt.rn.f32.s32 	%f625, %r1020;
	mul.f32 	%f626, %f515, %f625;
	fma.rn.f32 	%f627, %f626, %f183, %f403;
	cvt.rn.f32.s32 	%f628, %r1021;
	mul.f32 	%f629, %f515, %f628;
	fma.rn.f32 	%f630, %f629, %f184, %f406;
	ld.shared.u32 	%r1056, [%r15+2352];
	ld.shared.u32 	%r1057, [%r15+2368];
	// begin inline asm
	{.reg .f16 low,high;
  mov.b32 {low,high},%r1032;
  cvt.f32.f16 %f185, low;}

	// end inline asm
	// begin inline asm
	{.reg .f16 low,high;
  mov.b32 {low,high},%r1033;
  cvt.f32.f16 %f186, low;}

	// end inline asm
	mov.u32 	%r1034, %r1228;
	mov.u32 	%r1035, %r1228;
	mov.u32 	%r1036, %r1228;
	mov.u32 	%r1037, %r1228;
	// begin inline asm
	mma.sync.aligned.m16n8k32.row.col.s32.s8.s8.s32 {%r1034, %r1035, %r1036, %r1037}, {%r854, %r855, %r856, %r857}, {%r1056, %r1057}, {%r1034, %r1035, %r1036, %r1037};
	// end inline asm
	cvt.rn.f32.s32 	%f631, %r1034;
	mul.f32 	%f632, %f504, %f631;
	fma.rn.f32 	%f633, %f632, %f185, %f609;
	cvt.rn.f32.s32 	%f634, %r1035;
	mul.f32 	%f635, %f504, %f634;
	fma.rn.f32 	%f636, %f635, %f186, %f612;
	cvt.rn.f32.s32 	%f637, %r1036;
	mul.f32 	%f638, %f508, %f637;
	fma.rn.f32 	%f639, %f638, %f185, %f615;
	cvt.rn.f32.s32 	%f640, %r1037;
	mul.f32 	%f641, %f508, %f640;
	fma.rn.f32 	%f642, %f641, %f186, %f618;
	mov.u32 	%r1048, %r1228;
	mov.u32 	%r1049, %r1228;
	mov.u32 	%r1050, %r1228;
	mov.u32 	%r1051, %r1228;
	// begin inline asm
	mma.sync.aligned.m16n8k32.row.col.s32.s8.s8.s32 {%r1048, %r1049, %r1050, %r1051}, {%r870, %r871, %r872, %r873}, {%r1056, %r1057}, {%r1048, %r1049, %r1050, %r1051};
	// end inline asm
	cvt.rn.f32.s32 	%f643, %r1048;
	mul.f32 	%f644, %f512, %f643;
	fma.rn.f32 	%f645, %f644, %f185, %f621;
	cvt.rn.f32.s32 	%f646, %r1049;
	mul.f32 	%f647, %f512, %f646;
	fma.rn.f32 	%f648, %f647, %f186, %f624;
	cvt.rn.f32.s32 	%f649, %r1050;
	mul.f32 	%f650, %f516, %f649;
	fma.rn.f32 	%f651, %f650, %f185, %f627;
	cvt.rn.f32.s32 	%f652, %r1051;
	mul.f32 	%f653, %f516, %f652;
	fma.rn.f32 	%f654, %f653, %f186, %f630;
	ld.shared.u32 	%r1086, [%r15+2384];
	ld.shared.u32 	%r1087, [%r15+2400];
	// begin inline asm
	{.reg .f16 low,high;
  mov.b32 {low,high},%r1062;
  cvt.f32.f16 %f187, low;}

	// end inline asm
	// begin inline asm
	{.reg .f16 low,high;
  mov.b32 {low,high},%r1063;
  cvt.f32.f16 %f188, low;}

	// end inline asm
	mov.u32 	%r1064, %r1228;
	mov.u32 	%r1065, %r1228;
	mov.u32 	%r1066, %r1228;
	mov.u32 	%r1067, %r1228;
	// begin inline asm
	mma.sync.aligned.m16n8k32.row.col.s32.s8.s8.s32 {%r1064, %r1065, %r1066, %r1067}, {%r858, %r859, %r860, %r861}, {%r1086, %r1087}, {%r1064, %r1065, %r1066, %r1067};
	// end inline asm
	cvt.rn.f32.s32 	%f655, %r1064;
	mul.f32 	%f656, %f505, %f655;
	fma.rn.f32 	%f657, %f656, %f187, %f633;
	cvt.rn.f32.s32 	%f658, %r1065;
	mul.f32 	%f659, %f505, %f658;
	fma.rn.f32 	%f660, %f659, %f188, %f636;
	cvt.rn.f32.s32 	%f661, %r1066;
	mul.f32 	%f662, %f509, %f661;
	fma.rn.f32 	%f663, %f662, %f187, %f639;
	cvt.rn.f32.s32 	%f664, %r1067;
	mul.f32 	%f665, %f509, %f664;
	fma.rn.f32 	%f666, %f665, %f188, %f642;
	mov.u32 	%r1078, %r1228;
	mov.u32 	%r1079, %r1228;
	mov.u32 	%r1080, %r1228;
	mov.u32 	%r1081, %r1228;
	// begin inline asm
	mma.sync.aligned.m16n8k32.row.col.s32.s8.s8.s32 {%r1078, %r1079, %r1080, %r1081}, {%r874, %r875, %r876, %r877}, {%r1086, %r1087}, {%r1078, %r1079, %r1080, %r1081};
	// end inline asm
	cvt.rn.f32.s32 	%f667, %r1078;
	mul.f32 	%f668, %f513, %f667;
	fma.rn.f32 	%f669, %f668, %f187, %f645;
	cvt.rn.f32.s32 	%f670, %r1079;
	mul.f32 	%f671, %f513, %f670;
	fma.rn.f32 	%f672, %f671, %f188, %f648;
	cvt.rn.f32.s32 	%f673, %r1080;
	mul.f32 	%f674, %f517, %f673;
	fma.rn.f32 	%f675, %f674, %f187, %f651;
	cvt.rn.f32.s32 	%f676, %r1081;
	mul.f32 	%f677, %f517, %f676;
	fma.rn.f32 	%f678, %f677, %f188, %f654;
	ld.shared.u32 	%r1116, [%r15+2416];
	ld.shared.u32 	%r1117, [%r15+2432];
	// begin inline asm
	{.reg .f16 low,high;
  mov.b32 {low,high},%r1092;
  cvt.f32.f16 %f189, low;}

	// end inline asm
	// begin inline asm
	{.reg .f16 low,high;
  mov.b32 {low,high},%r1093;
  cvt.f32.f16 %f190, low;}

	// end inline asm
	mov.u32 	%r1094, %r1228;
	mov.u32 	%r1095, %r1228;
	mov.u32 	%r1096, %r1228;
	mov.u32 	%r1097, %r1228;
	// begin inline asm
	mma.sync.aligned.m16n8k32.row.col.s32.s8.s8.s32 {%r1094, %r1095, %r1096, %r1097}, {%r862, %r863, %r864, %r865}, {%r1116, %r1117}, {%r1094, %r1095, %r1096, %r1097};
	// end inline asm
	cvt.rn.f32.s32 	%f679, %r1094;
	mul.f32 	%f680, %f506, %f679;
	fma.rn.f32 	%f1460, %f680, %f189, %f657;
	cvt.rn.f32.s32 	%f681, %r1095;
	mul.f32 	%f682, %f506, %f681;
	fma.rn.f32 	%f1459, %f682, %f190, %f660;
	cvt.rn.f32.s32 	%f683, %r1096;
	mul.f32 	%f684, %f510, %f683;
	fma.rn.f32 	%f1458, %f684, %f189, %f663;
	cvt.rn.f32.s32 	%f685, %r1097;
	mul.f32 	%f686, %f510, %f685;
	fma.rn.f32 	%f1457, %f686, %f190, %f666;
	mov.u32 	%r1108, %r1228;
	mov.u32 	%r1109, %r1228;
	mov.u32 	%r1110, %r1228;
	mov.u32 	%r1111, %r1228;
	// begin inline asm
	mma.sync.aligned.m16n8k32.row.col.s32.s8.s8.s32 {%r1108, %r1109, %r1110, %r1111}, {%r878, %r879, %r880, %r881}, {%r1116, %r1117}, {%r1108, %r1109, %r1110, %r1111};
	// end inline asm
	cvt.rn.f32.s32 	%f687, %r1108;
	mul.f32 	%f688, %f514, %f687;
	fma.rn.f32 	%f1456, %f688, %f189, %f669;
	cvt.rn.f32.s32 	%f689, %r1109;
	mul.f32 	%f690, %f514, %f689;
	fma.rn.f32 	%f1455, %f690, %f190, %f672;
	cvt.rn.f32.s32 	%f691, %r1110;
	mul.f32 	%f692, %f518, %f691;
	fma.rn.f32 	%f1454, %f692, %f189, %f675;
	cvt.rn.f32.s32 	%f693, %r1111;
	mul.f32 	%f694, %f518, %f693;
	fma.rn.f32 	%f1453, %f694, %f190, %f678;
	ld.shared.u32 	%r1146, [%r15+4624];
	ld.shared.u32 	%r1147, [%r15+4640];
	ld.shared.v4.u32 	{%r1122, %r1152, %r1182, %r1212}, [%r16+4608];
	// begin inline asm
	{.reg .f16 low,high;
  mov.b32 {low,high},%r1122;
  cvt.f32.f16 %f191, low;}

	// end inline asm
	ld.shared.v4.u32 	{%r1123, %r1153, %r1183, %r1213}, [%r16+4752];
	// begin inline asm
	{.reg .f16 low,high;
  mov.b32 {low,high},%r1123;
  cvt.f32.f16 %f192, low;}

	// end inline asm
	mov.u32 	%r1124, %r1228;
	mov.u32 	%r1125, %r1228;
	mov.u32 	%r1126, %r1228;
	mov.u32 	%r1127, %r1228;
	// begin inline asm
	mma.sync.aligned.m16n8k32.row.col.s32.s8.s8.s32 {%r1124, %r1125, %r1126, %r1127}, {%r850, %r851, %r852, %r853}, {%r1146, %r1147}, {%r1124, %r1125, %r1126, %r1127};
	// end inline asm
	cvt.rn.f32.s32 	%f695, %r1124;
	mul.f32 	%f696, %f503, %f695;
	fma.rn.f32 	%f697, %f696, %f191, %f481;
	cvt.rn.f32.s32 	%f698, %r1125;
	mul.f32 	%f699, %f503, %f698;
	fma.rn.f32 	%f700, %f699, %f192, %f484;
	cvt.rn.f32.s32 	%f701, %r1126;
	mul.f32 	%f702, %f507, %f701;
	fma.rn.f32 	%f703, %f702, %f191, %f487;
	cvt.rn.f32.s32 	%f704, %r1127;
	mul.f32 	%f705, %f507, %f704;
	fma.rn.f32 	%f706, %f705, %f192, %f490;
	mov.u32 	%r1138, %r1228;
	mov.u32 	%r1139, %r1228;
	mov.u32 	%r1140, %r1228;
	mov.u32 	%r1141, %r1228;
	// begin inline asm
	mma.sync.aligned.m16n8k32.row.col.s32.s8.s8.s32 {%r1138, %r1139, %r1140, %r1141}, {%r866, %r867, %r868, %r869}, {%r1146, %r1147}, {%r1138, %r1139, %r1140, %r1141};
	// end inline asm
	cvt.rn.f32.s32 	%f707, %r1138;
	mul.f32 	%f708, %f511, %f707;
	fma.rn.f32 	%f709, %f708, %f191, %f493;
	cvt.rn.f32.s32 	%f710, %r1139;
	mul.f32 	%f711, %f511, %f710;
	fma.rn.f32 	%f712, %f711, %f192, %f496;
	cvt.rn.f32.s32 	%f713, %r1140;
	mul.f32 	%f714, %f515, %f713;
	fma.rn.f32 	%f715, %f714, %f191, %f499;
	cvt.rn.f32.s32 	%f716, %r1141;
	mul.f32 	%f717, %f515, %f716;
	fma.rn.f32 	%f718, %f717, %f192, %f502;
	ld.shared.u32 	%r1176, [%r15+4656];
	ld.shared.u32 	%r1177, [%r15+4672];
	// begin inline asm
	{.reg .f16 low,high;
  mov.b32 {low,high},%r1152;
  cvt.f32.f16 %f193, low;}

	// end inline asm
	// begin inline asm
	{.reg .f16 low,high;
  mov.b32 {low,high},%r1153;
  cvt.f32.f16 %f194, low;}

	// end inline asm
	mov.u32 	%r1154, %r1228;
	mov.u32 	%r1155, %r1228;
	mov.u32 	%r1156, %r1228;
	mov.u32 	%r1157, %r1228;
	// begin inline asm
	mma.sync.aligned.m16n8k32.row.col.s32.s8.s8.s32 {%r1154, %r1155, %r1156, %r1157}, {%r854, %r855, %r856, %r857}, {%r1176, %r1177}, {%r1154, %r1155, %r1156, %r1157};
	// end inline asm
	cvt.rn.f32.s32 	%f719, %r1154;
	mul.f32 	%f720, %f504, %f719;
	fma.rn.f32 	%f721, %f720, %f193, %f697;
	cvt.rn.f32.s32 	%f722, %r1155;
	mul.f32 	%f723, %f504, %f722;
	fma.rn.f32 	%f724, %f723, %f194, %f700;
	cvt.rn.f32.s32 	%f725, %r1156;
	mul.f32 	%f726, %f508, %f725;
	fma.rn.f32 	%f727, %f726, %f193, %f703;
	cvt.rn.f32.s32 	%f728, %r1157;
	mul.f32 	%f729, %f508, %f728;
	fma.rn.f32 	%f730, %f729, %f194, %f706;
	mov.u32 	%r1168, %r1228;
	mov.u32 	%r1169, %r1228;
	mov.u32 	%r1170, %r1228;
	mov.u32 	%r1171, %r1228;
	// begin inline asm
	mma.sync.aligned.m16n8k32.row.col.s32.s8.s8.s32 {%r1168, %r1169, %r1170, %r1171}, {%r870, %r871, %r872, %r873}, {%r1176, %r1177}, {%r1168, %r1169, %r1170, %r1171};
	// end inline asm
	cvt.rn.f32.s32 	%f731, %r1168;
	mul.f32 	%f732, %f512, %f731;
	fma.rn.f32 	%f733, %f732, %f193, %f709;
	cvt.rn.f32.s32 	%f734, %r1169;
	mul.f32 	%f735, %f512, %f734;
	fma.rn.f32 	%f736, %f735, %f194, %f712;
	cvt.rn.f32.s32 	%f737, %r1170;
	mul.f32 	%f738, %f516, %f737;
	fma.rn.f32 	%f739, %f738, %f193, %f715;
	cvt.rn.f32.s32 	%f740, %r1171;
	mul.f32 	%f741, %f516, %f740;
	fma.rn.f32 	%f742, %f741, %f194, %f718;
	ld.shared.u32 	%r1206, [%r15+4688];
	ld.shared.u32 	%r1207, [%r15+4704];
	// begin inline asm
	{.reg .f16 low,high;
  mov.b32 {low,high},%r1182;
  cvt.f32.f16 %f195, low;}

	// end inline asm
	// begin inline asm
	{.reg .f16 low,high;
  mov.b32 {low,high},%r1183;
  cvt.f32.f16 %f196, low;}

	// end inline asm
	mov.u32 	%r1184, %r1228;
	mov.u32 	%r1185, %r1228;
	mov.u32 	%r1186, %r1228;
	mov.u32 	%r1187, %r1228;
	// begin inline asm
	mma.sync.aligned.m16n8k32.row.col.s32.s8.s8.s32 {%r1184, %r1185, %r1186, %r1187}, {%r858, %r859, %r860, %r861}, {%r1206, %r1207}, {%r1184, %r1185, %r1186, %r1187};
	// end inline asm
	cvt.rn.f32.s32 	%f743, %r1184;
	mul.f32 	%f744, %f505, %f743;
	fma.rn.f32 	%f745, %f744, %f195, %f721;
	cvt.rn.f32.s32 	%f746, %r1185;
	mul.f32 	%f747, %f505, %f746;
	fma.rn.f32 	%f748, %f747, %f196, %f724;
	cvt.rn.f32.s32 	%f749, %r1186;
	mul.f32 	%f750, %f509, %f749;
	fma.rn.f32 	%f751, %f750, %f195, %f727;
	cvt.rn.f32.s32 	%f752, %r1187;
	mul.f32 	%f753, %f509, %f752;
	fma.rn.f32 	%f754, %f753, %f196, %f730;
	mov.u32 	%r1198, %r1228;
	mov.u32 	%r1199, %r1228;
	mov.u32 	%r1200, %r1228;
	mov.u32 	%r1201, %r1228;
	// begin inline asm
	mma.sync.aligned.m16n8k32.row.col.s32.s8.s8.s32 {%r1198, %r1199, %r1200, %r1201}, {%r874, %r875, %r876, %r877}, {%r1206, %r1207}, {%r1198, %r1199, %r1200, %r1201};
	// end inline asm
	cvt.rn.f32.s32 	%f755, %r1198;
	mul.f32 	%f756, %f513, %f755;
	fma.rn.f32 	%f757, %f756, %f195, %f733;
	cvt.rn.f32.s32 	%f758, %r1199;
	mul.f32 	%f759, %f513, %f758;
	fma.rn.f32 	%f760, %f759, %f196, %f736;
	cvt.rn.f32.s32 	%f761, %r1200;
	mul.f32 	%f762, %f517, %f761;
	fma.rn.f32 	%f763, %f762, %f195, %f739;
	cvt.rn.f32.s32 	%f764, %r1201;
	mul.f32 	%f765, %f517, %f764;
	fma.rn.f32 	%f766, %f765, %f196, %f742;
	ld.shared.u32 	%r1236, [%r15+4720];
	ld.shared.u32 	%r1237, [%r15+4736];
	// begin inline asm
	{.reg .f16 low,high;
  mov.b32 {low,high},%r1212;
  cvt.f32.f16 %f197, low;}

	// end inline asm
	// begin inline asm
	{.reg .f16 low,high;
  mov.b32 {low,high},%r1213;
  cvt.f32.f16 %f198, low;}

	// end inline asm
	mov.u32 	%r1214, %r1228;
	mov.u32 	%r1215, %r1228;
	mov.u32 	%r1216, %r1228;
	mov.u32 	%r1217, %r1228;
	// begin inline asm
	mma.sync.aligned.m16n8k32.row.col.s32.s8.s8.s32 {%r1214, %r1215, %r1216, %r1217}, {%r862, %r863, %r864, %r865}, {%r1236, %r1237}, {%r1214, %r1215, %r1216, %r1217};
	// end inline asm
	cvt.rn.f32.s32 	%f767, %r1214;
	mul.f32 	%f768, %f506, %f767;
	fma.rn.f32 	%f1452, %f768, %f197, %f745;
	cvt.rn.f32.s32 	%f769, %r1215;
	mul.f32 	%f770, %f506, %f769;
	fma.rn.f32 	%f1451, %f770, %f198, %f748;
	cvt.rn.f32.s32 	%f771, %r1216;
	mul.f32 	%f772, %f510, %f771;
	fma.rn.f32 	%f1450, %f772, %f197, %f751;
	cvt.rn.f32.s32 	%f773, %r1217;
	mul.f32 	%f774, %f510, %f773;
	fma.rn.f32 	%f1449, %f774, %f198, %f754;
	mov.u32 	%r1229, %r1228;
	mov.u32 	%r1230, %r1228;
	mov.u32 	%r1231, %r1228;
	// begin inline asm
	mma.sync.aligned.m16n8k32.row.col.s32.s8.s8.s32 {%r1228, %r1229, %r1230, %r1231}, {%r878, %r879, %r880, %r881}, {%r1236, %r1237}, {%r1228, %r1229, %r1230, %r1231};
	// end inline asm
	cvt.rn.f32.s32 	%f775, %r1228;
	mul.f32 	%f776, %f514, %f775;
	fma.rn.f32 	%f1448, %f776, %f197, %f757;
	cvt.rn.f32.s32 	%f777, %r1229;
	mul.f32 	%f778, %f514, %f777;
	fma.rn.f32 	%f1447, %f778, %f198, %f760;
	cvt.rn.f32.s32 	%f779, %r1230;
	mul.f32 	%f780, %f518, %f779;
	fma.rn.f32 	%f1446, %f780, %f197, %f763;
	cvt.rn.f32.s32 	%f781, %r1231;
	mul.f32 	%f782, %f518, %f781;
	fma.rn.f32 	%f1445, %f782, %f198, %f766;
	bar.sync 	0;
	add.s32 	%r3209, %r3209, 8;
	add.s32 	%r3214, %r3214, 8;
	setp.lt.s32 	%p22, %r3209, %r169;
	@%p22 bra 	$L__BB10_39;
$L__BB10_40:
	setp.ge.s32 	%p23, %r12, %r40;
	setp.gt.s32 	%p24, %r13, %r39;
	or.pred  	%p25, %p23, %p24;
	@%p25 bra 	$L__BB10_42;
	ld.shared.u32 	%r1626, [%r17];
	mad.lo.s32 	%r1627, %r1626, %r118, %r13;
	cvt.s64.s32 	%rd292, %r1627;
	add.s64 	%rd293, %rd292, %rd61;
	shl.b64 	%rd294, %rd293, 2;
	add.s64 	%rd295, %rd1, %rd294;
	st.global.f32 	[%rd295], %f1468;
$L__BB10_42:
	setp.gt.s32 	%p26, %r13, %r39;
	setp.ge.s32 	%p27, %r18, %r40;
	or.pred  	%p28, %p27, %p26;
	@%p28 bra 	$L__BB10_44;
	ld.shared.u32 	%r1629, [%r17+4];
	mad.lo.s32 	%r1630, %r1629, %r118, %r13;
	cvt.s64.s32 	%rd296, %r1630;
	add.s64 	%rd297, %rd296, %rd61;
	shl.b64 	%rd298, %rd297, 2;
	add.s64 	%rd299, %rd1, %rd298;
	st.global.f32 	[%rd299], %f1467;
$L__BB10_44:
	setp.ge.s32 	%p29, %r12, %r40;
	setp.gt.s32 	%p30, %r19, %r39;
	or.pred  	%p31, %p29, %p30;
	@%p31 bra 	$L__BB10_46;
	ld.shared.u32 	%r1632, [%r17];
	mul.lo.s32 	%r1633, %r1632, %r118;
	cvt.s64.s32 	%rd300, %r1633;
	cvt.u64.u32 	%rd301, %r13;
	add.s64 	%rd302, %rd300, %rd301;
	add.s64 	%rd303, %rd302, %rd61;
	shl.b64 	%rd304, %rd303, 2;
	add.s64 	%rd305, %rd1, %rd304;
	st.global.f32 	[%rd305+32], %f1466;
$L__BB10_46:
	setp.gt.s32 	%p32, %r19, %r39;
	setp.ge.s32 	%p33, %r18, %r40;
	or.pred  	%p34, %p33, %p32;
	@%p34 bra 	$L__BB10_48;
	ld.shared.u32 	%r1635, [%r17+4];
	mul.lo.s32 	%r1636, %r1635, %r118;
	cvt.s64.s32 	%rd306, %r1636;
	cvt.u64.u32 	%rd307, %r13;
	add.s64 	%rd308, %rd306, %rd307;
	add.s64 	%rd309, %rd308, %rd61;
	shl.b64 	%rd310, %rd309, 2;
	add.s64 	%rd311, %rd1, %rd310;
	st.global.f32 	[%rd311+32], %f1465;
$L__BB10_48:
	setp.ge.s32 	%p35, %r12, %r40;
	setp.gt.s32 	%p36, %r20, %r39;
	or.pred  	%p37, %p35, %p36;
	@%p37 bra 	$L__BB10_50;
	ld.shared.u32 	%r1638, [%r17];
	mad.lo.s32 	%r1639, %r1638, %r118, %r20;
	cvt.s64.s32 	%rd312, %r1639;
	add.s64 	%rd313, %rd312, %rd61;
	shl.b64 	%rd314, %rd313, 2;
	add.s64 	%rd315, %rd1, %rd314;
	st.global.f32 	[%rd315], %f1464;
$L__BB10_50:
	setp.gt.s32 	%p38, %r20, %r39;
	setp.ge.s32 	%p39, %r18, %r40;
	or.pred  	%p40, %p39, %p38;
	@%p40 bra 	$L__BB10_52;
	ld.shared.u32 	%r1641, [%r17+4];
	mad.lo.s32 	%r1642, %r1641, %r118, %r20;
	cvt.s64.s32 	%rd316, %r1642;
	add.s64 	%rd317, %rd316, %rd61;
	shl.b64 	%rd318, %rd317, 2;
	add.s64 	%rd319, %rd1, %rd318;
	st.global.f32 	[%rd319], %f1463;
$L__BB10_52:
	setp.ge.s32 	%p41, %r12, %r40;
	setp.gt.s32 	%p42, %r21, %r39;
	or.pred  	%p43, %p41, %p42;
	@%p43 bra 	$L__BB10_54;
	ld.shared.u32 	%r1644, [%r17];
	mul.lo.s32 	%r1645, %r1644, %r118;
	cvt.s64.s32 	%rd320, %r1645;
	cvt.u64.u32 	%rd321, %r20;
	add.s64 	%rd322, %rd320, %rd321;
	add.s64 	%rd323, %rd322, %rd61;
	shl.b64 	%rd324, %rd323, 2;
	add.s64 	%rd325, %rd1, %rd324;
	st.global.f32 	[%rd325+32], %f1462;
$L__BB10_54:
	setp.gt.s32 	%p44, %r21, %r39;
	setp.ge.s32 	%p45, %r18, %r40;
	or.pred  	%p46, %p45, %p44;
	@%p46 bra 	$L__BB10_56;
	ld.shared.u32 	%r1647, [%r17+4];
	mul.lo.s32 	%r1648, %r1647, %r118;
	cvt.s64.s32 	%rd326, %r1648;
	cvt.u64.u32 	%rd327, %r20;
	add.s64 	%rd328, %rd326, %rd327;
	add.s64 	%rd329, %rd328, %rd61;
	shl.b64 	%rd330, %rd329, 2;
	add.s64 	%rd331, %rd1, %rd330;
	st.global.f32 	[%rd331+32], %f1461;
$L__BB10_56:
	setp.gt.s32 	%p47, %r13, %r39;
	setp.ge.s32 	%p48, %r22, %r40;
	or.pred  	%p49, %p48, %p47;
	@%p49 bra 	$L__BB10_58;
	ld.shared.u32 	%r1650, [%r17+64];
	mad.lo.s32 	%r1651, %r1650, %r118, %r13;
	cvt.s64.s32 	%rd332, %r1651;
	add.s64 	%rd333, %rd332, %rd61;
	shl.b64 	%rd334, %rd333, 2;
	add.s64 	%rd335, %rd1, %rd334;
	st.global.f32 	[%rd335], %f1460;
$L__BB10_58:
	setp.gt.s32 	%p50, %r13, %r39;
	setp.ge.s32 	%p51, %r23, %r40;
	or.pred  	%p52, %p51, %p50;
	@%p52 bra 	$L__BB10_60;
	ld.shared.u32 	%r1653, [%r17+68];
	mad.lo.s32 	%r1654, %r1653, %r118, %r13;
	cvt.s64.s32 	%rd336, %r1654;
	add.s64 	%rd337, %rd336, %rd61;
	shl.b64 	%rd338, %rd337, 2;
	add.s64 	%rd339, %rd1, %rd338;
	st.global.f32 	[%rd339], %f1459;
$L__BB10_60:
	setp.ge.s32 	%p53, %r22, %r40;
	setp.gt.s32 	%p54, %r19, %r39;
	or.pred  	%p55, %p53, %p54;
	@%p55 bra 	$L__BB10_62;
	ld.shared.u32 	%r1656, [%r17+64];
	mul.lo.s32 	%r1657, %r1656, %r118;
	cvt.s64.s32 	%rd340, %r1657;
	cvt.u64.u32 	%rd341, %r13;
	add.s64 	%rd342, %rd340, %rd341;
	add.s64 	%rd343, %rd342, %rd61;
	shl.b64 	%rd344, %rd343, 2;
	add.s64 	%rd345, %rd1, %rd344;
	st.global.f32 	[%rd345+32], %f1458;
$L__BB10_62:
	setp.ge.s32 	%p56, %r23, %r40;
	setp.gt.s32 	%p57, %r19, %r39;
	or.pred  	%p58, %p56, %p57;
	@%p58 bra 	$L__BB10_64;
	ld.shared.u32 	%r1659, [%r17+68];
	mul.lo.s32 	%r1660, %r1659, %r118;
	cvt.s64.s32 	%rd346, %r1660;
	cvt.u64.u32 	%rd347, %r13;
	add.s64 	%rd348, %rd346, %rd347;
	add.s64 	%rd349, %rd348, %rd61;
	shl.b64 	%rd350, %rd349, 2;
	add.s64 	%rd351, %rd1, %rd350;
	st.global.f32 	[%rd351+32], %f1457;
$L__BB10_64:
	setp.ge.s32 	%p59, %r22, %r40;
	setp.gt.s32 	%p60, %r20, %r39;
	or.pred  	%p61, %p59, %p60;
	@%p61 bra 	$L__BB10_66;
	ld.shared.u32 	%r1662, [%r17+64];
	mad.lo.s32 	%r1663, %r1662, %r118, %r20;
	cvt.s64.s32 	%rd352, %r1663;
	add.s64 	%rd353, %rd352, %rd61;
	shl.b64 	%rd354, %rd353, 2;
	add.s64 	%rd355, %rd1, %rd354;
	st.global.f32 	[%rd355], %f1456;
$L__BB10_66:
	setp.ge.s32 	%p62, %r23, %r40;
	setp.gt.s32 	%p63, %r20, %r39;
	or.pred  	%p64, %p62, %p63;
	@%p64 bra 	$L__BB10_68;
	ld.shared.u32 	%r1665, [%r17+68];
	mad.lo.s32 	%r1666, %r1665, %r118, %r20;
	cvt.s64.s32 	%rd356, %r1666;
	add.s64 	%rd357, %rd356, %rd61;
	shl.b64 	%rd358, %rd357, 2;
	add.s64 	%rd359, %rd1, %rd358;
	st.global.f32 	[%rd359], %f1455;
$L__BB10_68:
	setp.ge.s32 	%p65, %r22, %r40;
	setp.gt.s32 	%p66, %r21, %r39;
	or.pred  	%p67, %p65, %p66;
	@%p67 bra 	$L__BB10_70;
	ld.shared.u32 	%r1668, [%r17+64];
	mul.lo.s32 	%r1669, %r1668, %r118;
	cvt.s64.s32 	%rd360, %r1669;
	cvt.u64.u32 	%rd361, %r20;
	add.s64 	%rd362, %rd360, %rd361;
	add.s64 	%rd363, %rd362, %rd61;
	shl.b64 	%rd364, %rd363, 2;
	add.s64 	%rd365, %rd1, %rd364;
	st.global.f32 	[%rd365+32], %f1454;
$L__BB10_70:
	setp.ge.s32 	%p68, %r23, %r40;
	setp.gt.s32 	%p69, %r21, %r39;
	or.pred  	%p70, %p68, %p69;
	@%p70 bra 	$L__BB10_72;
	ld.shared.u32 	%r1671, [%r17+68];
	mul.lo.s32 	%r1672, %r1671, %r118;
	cvt.s64.s32 	%rd366, %r1672;
	cvt.u64.u32 	%rd367, %r20;
	add.s64 	%rd368, %rd366, %rd367;
	add.s64 	%rd369, %rd368, %rd61;
	shl.b64 	%rd370, %rd369, 2;
	add.s64 	%rd371, %rd1, %rd370;
	st.global.f32 	[%rd371+32], %f1453;
$L__BB10_72:
	setp.gt.s32 	%p71, %r13, %r39;
	setp.ge.s32 	%p72, %r24, %r40;
	or.pred  	%p73, %p72, %p71;
	@%p73 bra 	$L__BB10_74;
	ld.shared.u32 	%r1674, [%r17+128];
	mad.lo.s32 	%r1675, %r1674, %r118, %r13;
	cvt.s64.s32 	%rd372, %r1675;
	add.s64 	%rd373, %rd372, %rd61;
	shl.b64 	%rd374, %rd373, 2;
	add.s64 	%rd375, %rd1, %rd374;
	st.global.f32 	[%rd375], %f1452;
$L__BB10_74:
	setp.gt.s32 	%p74, %r13, %r39;
	setp.ge.s32 	%p75, %r25, %r40;
	or.pred  	%p76, %p75, %p74;
	@%p76 bra 	$L__BB10_76;
	ld.shared.u32 	%r1677, [%r17+132];
	mad.lo.s32 	%r1678, %r1677, %r118, %r13;
	cvt.s64.s32 	%rd376, %r1678;
	add.s64 	%rd377, %rd376, %rd61;
	shl.b64 	%rd378, %rd377, 2;
	add.s64 	%rd379, %rd1, %rd378;
	st.global.f32 	[%rd379], %f1451;
$L__BB10_76:
	setp.ge.s32 	%p77, %r24, %r40;
	setp.gt.s32 	%p78, %r19, %r39;
	or.pred  	%p79, %p77, %p78;
	@%p79 bra 	$L__BB10_78;
	ld.shared.u32 	%r1680, [%r17+128];
	mul.lo.s32 	%r1681, %r1680, %r118;
	cvt.s64.s32 	%rd380, %r1681;
	cvt.u64.u32 	%rd381, %r13;
	add.s64 	%rd382, %rd380, %rd381;
	add.s64 	%rd383, %rd382, %rd61;
	shl.b64 	%rd384, %rd383, 2;
	add.s64 	%rd385, %rd1, %rd384;
	st.global.f32 	[%rd385+32], %f1450;
$L__BB10_78:
	setp.ge.s32 	%p80, %r25, %r40;
	setp.gt.s32 	%p81, %r19, %r39;
	or.pred  	%p82, %p80, %p81;
	@%p82 bra 	$L__BB10_80;
	ld.shared.u32 	%r1683, [%r17+132];
	mul.lo.s32 	%r1684, %r1683, %r118;
	cvt.s64.s32 	%rd386, %r1684;
	cvt.u64.u32 	%rd387, %r13;
	add.s64 	%rd388, %rd386, %rd387;
	add.s64 	%rd389, %rd388, %rd61;
	shl.b64 	%rd390, %rd389, 2;
	add.s64 	%rd391, %rd1, %rd390;
	st.global.f32 	[%rd391+32], %f1449;
$L__BB10_80:
	setp.ge.s32 	%p83, %r24, %r40;
	setp.gt.s32 	%p84, %r20, %r39;
	or.pred  	%p85, %p83, %p84;
	@%p85 bra 	$L__BB10_82;
	ld.shared.u32 	%r1686, [%r17+128];
	mad.lo.s32 	%r1687, %r1686, %r118, %r20;
	cvt.s64.s32 	%rd392, %r1687;
	add.s64 	%rd393, %rd392, %rd61;
	shl.b64 	%rd394, %rd393, 2;
	add.s64 	%rd395, %rd1, %rd394;
	st.global.f32 	[%rd395], %f1448;
$L__BB10_82:
	setp.ge.s32 	%p86, %r25, %r40;
	setp.gt.s32 	%p87, %r20, %r39;
	or.pred  	%p88, %p86, %p87;
	@%p88 bra 	$L__BB10_84;
	ld.shared.u32 	%r1689, [%r17+132];
	mad.lo.s32 	%r1690, %r1689, %r118, %r20;
	cvt.s64.s32 	%rd396, %r1690;
	add.s64 	%rd397, %rd396, %rd61;
	shl.b64 	%rd398, %rd397, 2;
	add.s64 	%rd399, %rd1, %rd398;
	st.global.f32 	[%rd399], %f1447;
$L__BB10_84:
	setp.ge.s32 	%p89, %r24, %r40;
	setp.gt.s32 	%p90, %r21, %r39;
	or.pred  	%p91, %p89, %p90;
	@%p91 bra 	$L__BB10_86;
	ld.shared.u32 	%r1692, [%r17+128];
	mul.lo.s32 	%r1693, %r1692, %r118;
	cvt.s64.s32 	%rd400, %r1693;
	cvt.u64.u32 	%rd401, %r20;
	add.s64 	%rd402, %rd400, %rd401;
	add.s64 	%rd403, %rd402, %rd61;
	shl.b64 	%rd404, %rd403, 2;
	add.s64 	%rd405, %rd1, %rd404;
	st.global.f32 	[%rd405+32], %f1446;
$L__BB10_86:
	setp.ge.s32 	%p92, %r25, %r40;
	setp.gt.s32 	%p93, %r21, %r39;
	or.pred  	%p94, %p92, %p93;
	@%p94 bra 	$L__BB10_88;
	ld.shared.u32 	%r1695, [%r17+132];
	mul.lo.s32 	%r1696, %r1695, %r118;
	cvt.s64.s32 	%rd406, %r1696;
	cvt.u64.u32 	%rd407, %r20;
	add.s64 	%rd408, %rd406, %rd407;
	add.s64 	%rd409, %rd408, %rd61;
	shl.b64 	%rd410, %rd409, 2;
	add.s64 	%rd411, %rd1, %rd410;
	st.global.f32 	[%rd411+32], %f1445;
$L__BB10_88:
	add.s64 	%rd83, %rd647, %rd6;
	or.b64  	%rd412, %rd83, %rd6;
	and.b64  	%rd413, %rd412, -4294967296;
	setp.ne.s64 	%p95, %rd413, 0;
	@%p95 bra 	$L__BB10_90;
	cvt.u32.u64 	%r1698, %rd83;
	rem.u32 	%r1699, %r1698, %r169;
	cvt.u64.u32 	%rd652, %r1699;
	bra.uni 	$L__BB10_91;
$L__BB10_90:
	rem.s64 	%rd652, %rd83, %rd6;
$L__BB10_91:
	sub.s64 	%rd647, %rd83, %rd652;
	sub.s64 	%rd414, %rd26, %rd647;
	min.s64 	%rd654, %rd6, %rd414;
$L__BB10_92:
	cvt.u32.u64 	%r3217, %rd654;
	setp.lt.s64 	%p120, %rd647, %rd26;
	setp.eq.s32 	%p96, %r169, %r3217;
	and.pred  	%p97, %p120, %p96;
	mov.b32 	%r3209, 0;
	@%p97 bra 	$L__BB10_19;
$L__BB10_93:
	not.pred 	%p98, %p120;
	@%p98 bra 	$L__BB10_135;
	cvt.s64.s32 	%rd92, %rd647;
	mul.lo.s32 	%r71, %r120, %r1;
	cvt.s64.s32 	%rd416, %r71;
	mul.lo.s64 	%rd93, %rd416, %rd6;
	or.b64  	%rd417, %rd92, %rd93;
	and.b64  	%rd418, %rd417, -4294967296;
	setp.ne.s64 	%p99, %rd418, 0;
	@%p99 bra 	$L__BB10_96;
	cvt.u32.u64 	%r1702, %rd93;
	cvt.u32.u64 	%r1703, %rd92;
	div.u32 	%r1704, %r1703, %r1702;
	cvt.u64.u32 	%rd656, %r1704;
	bra.uni 	$L__BB10_97;
$L__BB10_96:
	div.s64 	%rd656, %rd92, %rd93;
$L__BB10_97:
	cvt.u32.u64 	%r72, %rd656;
	cvt.u64.u32 	%rd419, %r71;
	mul.lo.s64 	%rd420, %rd419, %rd6;
	mul.lo.s64 	%rd421, %rd420, %rd656;
	sub.s64 	%rd97, %rd647, %rd421;
	cvt.s64.s32 	%rd98, %rd97;
	mul.lo.s64 	%rd99, %rd8, %rd6;
	or.b64  	%rd422, %rd98, %rd99;
	and.b64  	%rd423, %rd422, -4294967296;
	setp.ne.s64 	%p100, %rd423, 0;
	@%p100 bra 	$L__BB10_99;
	cvt.u32.u64 	%r1705, %rd99;
	cvt.u32.u64 	%r1706, %rd98;
	div.u32 	%r1707, %r1706, %r1705;
	cvt.u64.u32 	%rd657, %r1707;
	bra.uni 	$L__BB10_100;
$L__BB10_99:
	div.s64 	%rd657, %rd98, %rd99;
$L__BB10_100:
	cvt.u32.u64 	%r73, %rd657;
	cvt.u64.u32 	%rd424, %r1;
	mul.lo.s64 	%rd425, %rd424, %rd6;
	mul.lo.s64 	%rd426, %rd425, %rd657;
	sub.s64 	%rd427, %rd97, %rd426;
	cvt.s64.s32 	%rd103, %rd427;
	or.b64  	%rd428, %rd103, %rd6;
	and.b64  	%rd429, %rd428, -4294967296;
	setp.ne.s64 	%p101, %rd429, 0;
	@%p101 bra 	$L__BB10_102;
	cvt.u32.u64 	%r1709, %rd103;
	div.u32 	%r1710, %r1709, %r169;
	cvt.u64.u32 	%rd658, %r1710;
	bra.uni 	$L__BB10_103;
$L__BB10_102:
	div.s64 	%rd658, %rd103, %rd6;
$L__BB10_103:
	cvt.u32.u64 	%r74, %rd658;
	mul.lo.s32 	%r3219, %r122, %r73;
	setp.eq.s64 	%p102, %rd148, 0;
	mov.b32 	%r3218, 0;
	@%p102 bra 	$L__BB10_108;
	shl.b64 	%rd430, %rd657, 32;
	shr.s64 	%rd431, %rd430, 30;
	add.s64 	%rd432, %rd5, %rd431;
	ld.global.nc.u32 	%r3218, [%rd432];
	add.s64 	%rd433, %rd430, 4294967296;
	shr.s64 	%rd434, %rd433, 30;
	add.s64 	%rd435, %rd5, %rd434;
	ld.global.nc.u32 	%r1712, [%rd435];
	sub.s32 	%r1713, %r1712, %r3218;
	mul.lo.s32 	%r1714, %r74, 48;
	setp.ge.s32 	%p103, %r1714, %r1713;
	@%p103 bra 	$L__BB10_135;
	setp.gt.u32 	%p104, %r4, 47;
	bar.sync 	0;
	@%p104 bra 	$L__BB10_107;
	st.shared.u32 	[%r5], %r4;
$L__BB10_107:
	bar.sync 	0;
	mov.b32 	%r3219, 0;
$L__BB10_108:
	mad.lo.s32 	%r1716, %r74, 48, %r3218;
	mad.lo.s32 	%r1717, %r1716, 36, %r3219;
	shl.b32 	%r1718, %r72, 7;
	not.b32 	%r1719, %r1718;
	add.s32 	%r79, %r114, %r1719;
	div.s32 	%r1720, %r73, %r119;
	mul.lo.s32 	%r80, %r1720, %r121;
	mul.lo.s32 	%r81, %r1718, %r116;
	mul.wide.s32 	%rd436, %r1717, 4;
	add.s64 	%rd107, %rd3, %rd436;
	setp.ge.s32 	%p105, %r3209, %r3217;
	mov.f32 	%f1493, 0f00000000;
	mov.f32 	%f1494, %f1493;
	mov.f32 	%f1495, %f1493;
	mov.f32 	%f1496, %f1493;
	mov.f32 	%f1497, %f1493;
	mov.f32 	%f1498, %f1493;
	mov.f32 	%f1499, %f1493;
	mov.f32 	%f1500, %f1493;
	mov.f32 	%f1501, %f1493;
	mov.f32 	%f1502, %f1493;
	mov.f32 	%f1503, %f1493;
	mov.f32 	%f1504, %f1493;
	mov.f32 	%f1505, %f1493;
	mov.f32 	%f1506, %f1493;
	mov.f32 	%f1507, %f1493;
	mov.f32 	%f1508, %f1493;
	mov.f32 	%f1509, %f1493;
	mov.f32 	%f1510, %f1493;
	mov.f32 	%f1511, %f1493;
	mov.f32 	%f1512, %f1493;
	mov.f32 	%f1513, %f1493;
	mov.f32 	%f1514, %f1493;
	mov.f32 	%f1515, %f1493;
	mov.f32 	%f1516, %f1493;
	@%p105 bra 	$L__BB10_111;
	shr.u32 	%r1721, %r3, 2;
	and.b32  	%r1722, %r3, 3;
	cvt.u64.u32 	%rd437, %r1721;
	shl.b32 	%r1723, %r1721, 3;
	or.b32  	%r1724, %r1723, %r1722;
	and.b32  	%r1725, %r3, 7;
	shl.b32 	%r1726, %r2, 2;
	shr.u32 	%r1727, %r3, 3;
	add.s32 	%r1728, %r1727, %r1726;
	cvt.u64.u32 	%rd438, %r1725;
	cvt.s64.s32 	%rd108, %r117;
	and.b32  	%r1729, %r2, 1;
	setp.eq.b32 	%p106, %r1729, 1;
	selp.b32 	%r1730, 1152, 0, %p106;
	add.s32 	%r1732, %r171, %r1730;
	add.s32 	%r1733, %r1732, 192;
	and.b32  	%r1734, %r2, 1022;
	and.b32  	%r1735, %r3, 15;
	and.b32  	%r1736, %r1721, 252;
	mad.lo.s32 	%r1737, %r1735, 76, %r1736;
	min.s32 	%r1738, %r2, %r79;
	mul.lo.s32 	%r1739, %r1738, %r116;
	cvt.s64.s32 	%rd439, %r1739;
	mad.lo.s32 	%r1740, %r1738, 76, %r1724;
	shl.b32 	%r1741, %r1740, 2;
	add.s32 	%r1742, %r171, 7360;
	add.s32 	%r82, %r1742, %r1741;
	add.s32 	%r1743, %r2, 8;
	min.s32 	%r1744, %r1743, %r79;
	mul.lo.s32 	%r1745, %r1744, %r116;
	cvt.s64.s32 	%rd440, %r1745;
	mad.lo.s32 	%r1746, %r1744, 76, %r1724;
	shl.b32 	%r1747, %r1746, 2;
	add.s32 	%r83, %r1742, %r1747;
	add.s32 	%r1748, %r2, 16;
	min.s32 	%r1749, %r1748, %r79;
	mul.lo.s32 	%r1750, %r1749, %r116;
	cvt.s64.s32 	%rd441, %r1750;
	mad.lo.s32 	%r1751, %r1749, 76, %r1724;
	shl.b32 	%r1752, %r1751, 2;
	add.s32 	%r84, %r1742, %r1752;
	add.s32 	%r1753, %r2, 24;
	min.s32 	%r1754, %r1753, %r79;
	mul.lo.s32 	%r1755, %r1754, %r116;
	cvt.s64.s32 	%rd442, %r1755;
	mad.lo.s32 	%r1756, %r1754, 76, %r1724;
	shl.b32 	%r1757, %r1756, 2;
	add.s32 	%r85, %r1742, %r1757;
	add.s32 	%r1758, %r2, 32;
	min.s32 	%r1759, %r1758, %r79;
	mul.lo.s32 	%r1760, %r1759, %r116;
	cvt.s64.s32 	%rd443, %r1760;
	mad.lo.s32 	%r1761, %r1759, 76, %r1724;
	shl.b32 	%r1762, %r1761, 2;
	add.s32 	%r86, %r1742, %r1762;
	add.s32 	%r1763, %r2, 40;
	min.s32 	%r1764, %r1763, %r79;
	mul.lo.s32 	%r1765, %r1764, %r116;
	cvt.s64.s32 	%rd444, %r1765;
	mad.lo.s32 	%r1766, %r1764, 76, %r1724;
	shl.b32 	%r1767, %r1766, 2;
	add.s32 	%r87, %r1742, %r1767;
	add.s32 	%r1768, %r2, 48;
	min.s32 	%r1769, %r1768, %r79;
	mul.lo.s32 	%r1770, %r1769, %r116;
	cvt.s64.s32 	%rd445, %r1770;
	mad.lo.s32 	%r1771, %r1769, 76, %r1724;
	shl.b32 	%r1772, %r1771, 2;
	add.s32 	%r88, %r1742, %r1772;
	add.s32 	%r1773, %r2, 56;
	min.s32 	%r1774, %r1773, %r79;
	mul.lo.s32 	%r1775, %r1774, %r116;
	cvt.s64.s32 	%rd446, %r1775;
	mad.lo.s32 	%r1776, %r1774, 76, %r1724;
	shl.b32 	%r1777, %r1776, 2;
	add.s32 	%r89, %r1742, %r1777;
	add.s32 	%r1778, %r2, 64;
	min.s32 	%r1779, %r1778, %r79;
	mul.lo.s32 	%r1780, %r1779, %r116;
	cvt.s64.s32 	%rd447, %r1780;
	mad.lo.s32 	%r1781, %r1779, 76, %r1724;
	shl.b32 	%r1782, %r1781, 2;
	add.s32 	%r90, %r1742, %r1782;
	add.s32 	%r1783, %r2, 72;
	min.s32 	%r1784, %r1783, %r79;
	mul.lo.s32 	%r1785, %r1784, %r116;
	cvt.s64.s32 	%rd448, %r1785;
	mad.lo.s32 	%r1786, %r1784, 76, %r1724;
	shl.b32 	%r1787, %r1786, 2;
	add.s32 	%r91, %r1742, %r1787;
	add.s32 	%r1788, %r2, 80;
	min.s32 	%r1789, %r1788, %r79;
	mul.lo.s32 	%r1790, %r1789, %r116;
	cvt.s64.s32 	%rd449, %r1790;
	mad.lo.s32 	%r1791, %r1789, 76, %r1724;
	shl.b32 	%r1792, %r1791, 2;
	add.s32 	%r92, %r1742, %r1792;
	add.s32 	%r1793, %r2, 88;
	min.s32 	%r1794, %r1793, %r79;
	mul.lo.s32 	%r1795, %r1794, %r116;
	cvt.s64.s32 	%rd450, %r1795;
	mad.lo.s32 	%r1796, %r1794, 76, %r1724;
	shl.b32 	%r1797, %r1796, 2;
	add.s32 	%r93, %r1742, %r1797;
	add.s32 	%r1798, %r2, 96;
	min.s32 	%r1799, %r1798, %r79;
	mul.lo.s32 	%r1800, %r1799, %r116;
	cvt.s64.s32 	%rd451, %r1800;
	mad.lo.s32 	%r1801, %r1799, 76, %r1724;
	shl.b32 	%r1802, %r1801, 2;
	add.s32 	%r94, %r1742, %r1802;
	add.s32 	%r1803, %r2, 104;
	min.s32 	%r1804, %r1803, %r79;
	mul.lo.s32 	%r1805, %r1804, %r116;
	cvt.s64.s32 	%rd452, %r1805;
	mad.lo.s32 	%r1806, %r1804, 76, %r1724;
	shl.b32 	%r1807, %r1806, 2;
	add.s32 	%r95, %r1742, %r1807;
	add.s32 	%r1808, %r2, 112;
	min.s32 	%r1809, %r1808, %r79;
	mul.lo.s32 	%r1810, %r1809, %r116;
	cvt.s64.s32 	%rd453, %r1810;
	mad.lo.s32 	%r1811, %r1809, 76, %r1724;
	shl.b32 	%r1812, %r1811, 2;
	add.s32 	%r96, %r1742, %r1812;
	add.s32 	%r1813, %r2, 120;
	min.s32 	%r1814, %r1813, %r79;
	mul.lo.s32 	%r1815, %r1814, %r116;
	cvt.s64.s32 	%rd454, %r1815;
	mad.lo.s32 	%r1816, %r1814, 76, %r1724;
	shl.b32 	%r1817, %r1816, 2;
	add.s32 	%r97, %r1742, %r1817;
	min.s32 	%r1818, %r1728, %r79;
	mul.lo.s32 	%r1819, %r1818, %r116;
	cvt.s64.s32 	%rd455, %r1819;
	mad.lo.s32 	%r1820, %r1818, 76, %r1725;
	shl.b32 	%r1821, %r1820, 2;
	add.s32 	%r1822, %r171, 7616;
	add.s32 	%r98, %r1822, %r1821;
	add.s32 	%r1823, %r1728, 32;
	min.s32 	%r1824, %r1823, %r79;
	mul.lo.s32 	%r1825, %r1824, %r116;
	cvt.s64.s32 	%rd456, %r1825;
	mad.lo.s32 	%r1826, %r1824, 76, %r1725;
	shl.b32 	%r1827, %r1826, 2;
	add.s32 	%r99, %r1822, %r1827;
	add.s32 	%r1828, %r1728, 64;
	min.s32 	%r1829, %r1828, %r79;
	mul.lo.s32 	%r1830, %r1829, %r116;
	cvt.s64.s32 	%rd457, %r1830;
	mad.lo.s32 	%r1831, %r1829, 76, %r1725;
	shl.b32 	%r1832, %r1831, 2;
	add.s32 	%r100, %r1822, %r1832;
	add.s32 	%r1833, %r1728, 96;
	min.s32 	%r1834, %r1833, %r79;
	mad.lo.s32 	%r1835, %r1834, 76, %r1725;
	shl.b32 	%r1836, %r1835, 2;
	add.s32 	%r101, %r1822, %r1836;
	cvt.u64.u32 	%rd109, %r4;
	mad.lo.s32 	%r1837, %r1734, 1216, %r1737;
	mul.wide.u32 	%rd458, %r1837, 4;
	cvt.u64.u32 	%rd459, %r171;
	cvta.shared.u64 	%rd460, %rd459;
	add.s64 	%rd461, %rd460, %rd458;
	add.s64 	%rd110, %rd461, 7360;
	add.s64 	%rd111, %rd461, 7392;
	add.s64 	%rd112, %rd461, 7424;
	add.s64 	%rd113, %rd461, 7456;
	shl.b32 	%r1838, %r2, 4;
	and.b32  	%r1839, %r1838, 16352;
	add.s32 	%r1840, %r1721, %r1839;
	mad.lo.s32 	%r102, %r1840, 304, %r1822;
	add.s64 	%rd114, %rd461, 12224;
	add.s64 	%rd115, %rd461, 12256;
	add.s64 	%rd116, %rd461, 12288;
	add.s64 	%rd117, %rd461, 12320;
	mad.lo.s32 	%r1841, %r1721, 28, %r1724;
	shl.b32 	%r1842, %r1841, 2;
	add.s32 	%r103, %r1733, %r1842;
	mad.lo.s32 	%r104, %r1722, 288, %r1733;
	add.s64 	%rd118, %rd461, 7488;
	add.s64 	%rd119, %rd461, 7520;
	add.s64 	%rd120, %rd461, 7552;
	add.s64 	%rd121, %rd461, 7584;
	add.s64 	%rd122, %rd461, 12352;
	add.s64 	%rd123, %rd461, 12384;
	add.s64 	%rd124, %rd461, 12416;
	add.s64 	%rd125, %rd461, 12448;
	mul.lo.s32 	%r1843, %r116, %r1834;
	cvt.s64.s32 	%rd462, %r1843;
	add.s64 	%rd126, %rd462, %rd438;
	add.s32 	%r1844, %r3209, %r81;
	add.s32 	%r3220, %r1844, %r80;
	add.s64 	%rd127, %rd457, %rd438;
	add.s64 	%rd128, %rd456, %rd438;
	add.s64 	%rd129, %rd455, %rd438;
	mul.wide.u32 	%rd463, %r1722, 4;
	add.s64 	%rd464, %rd463, %rd2;
	add.s64 	%rd130, %rd464, 4;
	add.s64 	%rd131, %rd437, %rd439;
	add.s64 	%rd132, %rd437, %rd454;
	add.s64 	%rd133, %rd437, %rd440;
	add.s64 	%rd134, %rd437, %rd453;
	add.s64 	%rd135, %rd437, %rd441;
	add.s64 	%rd136, %rd437, %rd452;
	add.s64 	%rd137, %rd437, %rd442;
	add.s64 	%rd138, %rd437, %rd451;
	add.s64 	%rd139, %rd437, %rd443;
	add.s64 	%rd140, %rd437, %rd450;
	add.s64 	%rd141, %rd437, %rd444;
	add.s64 	%rd142, %rd437, %rd449;
	add.s64 	%rd143, %rd437, %rd445;
	add.s64 	%rd144, %rd437, %rd448;
	add.s64 	%rd145, %rd437, %rd446;
	add.s64 	%rd146, %rd437, %rd447;
	mov.f32 	%f1493, 0f00000000;
$L__BB10_110:
	cvt.s64.s32 	%rd481, %r3209;
	mul.lo.s64 	%rd482, %rd481, %rd108;
	cvt.s64.s32 	%rd483, %r3220;
	add.s64 	%rd484, %rd126, %rd483;
	mad.lo.s64 	%rd485, %rd484, 18, %rd2;
	add.s64 	%rd486, %rd127, %rd483;
	mad.lo.s64 	%rd487, %rd486, 18, %rd2;
	add.s64 	%rd488, %rd128, %rd483;
	mad.lo.s64 	%rd489, %rd488, 18, %rd2;
	add.s64 	%rd490, %rd129, %rd483;
	mad.lo.s64 	%rd491, %rd490, 18, %rd2;
	add.s64 	%rd492, %rd131, %rd483;
	mad.lo.s64 	%rd493, %rd492, 18, %rd130;
	add.s64 	%rd494, %rd132, %rd483;
	mad.lo.s64 	%rd495, %rd494, 18, %rd130;
	add.s64 	%rd496, %rd133, %rd483;
	mad.lo.s64 	%rd497, %rd496, 18, %rd130;
	add.s64 	%rd498, %rd134, %rd483;
	mad.lo.s64 	%rd499, %rd498, 18, %rd130;
	add.s64 	%rd500, %rd135, %rd483;
	mad.lo.s64 	%rd501, %rd500, 18, %rd130;
	add.s64 	%rd502, %rd136, %rd483;
	mad.lo.s64 	%rd503, %rd502, 18, %rd130;
	add.s64 	%rd504, %rd137, %rd483;
	mad.lo.s64 	%rd505, %rd504, 18, %rd130;
	add.s64 	%rd506, %rd138, %rd483;
	mad.lo.s64 	%rd507, %rd506, 18, %rd130;
	add.s64 	%rd508, %rd139, %rd483;
	mad.lo.s64 	%rd509, %rd508, 18, %rd130;
	add.s64 	%rd510, %rd140, %rd483;
	mad.lo.s64 	%rd511, %rd510, 18, %rd130;
	add.s64 	%rd512, %rd141, %rd483;
	mad.lo.s64 	%rd513, %rd512, 18, %rd130;
	add.s64 	%rd514, %rd142, %rd483;
	mad.lo.s64 	%rd515, %rd514, 18, %rd130;
	add.s64 	%rd516, %rd143, %rd483;
	mad.lo.s64 	%rd517, %rd516, 18, %rd130;
	add.s64 	%rd518, %rd144, %rd483;
	mad.lo.s64 	%rd519, %rd518, 18, %rd130;
	add.s64 	%rd520, %rd145, %rd483;
	mad.lo.s64 	%rd521, %rd520, 18, %rd130;
	add.s64 	%rd522, %rd146, %rd483;
	mad.lo.s64 	%rd523, %rd522, 18, %rd130;
	ld.global.nc.u16 	%rs41, [%rd493+-2];
	cvt.u32.u16 	%r2757, %rs41;
	ld.global.nc.u16 	%rs42, [%rd493];
	cvt.u32.u16 	%r2758, %rs42;
	shl.b32 	%r2759, %r2758, 16;
	or.b32  	%r2760, %r2759, %r2757;
	and.b32  	%r1847, %r2760, 252645135;
	add.s32 	%r2761, %r1847, 2021161080;
	xor.b32  	%r2762, %r2761, -2139062144;
	xor.b32  	%r2763, %r1847, 134744072;
	xor.b32  	%r2764, %r2761, %r2760;
	and.b32  	%r1845, %r2764, %r2763;
	// begin inline asm
	prmt.b32 %r1845, %r1845, 0, 0xba98;
	// end inline asm
	// begin inline asm
	prmt.b32 %r1847, %r1847, 0, 0xba98;
	// end inline asm
	xor.b32  	%r2765, %r1847, 2139062143;
	not.b32 	%r2766, %r1845;
	and.b32  	%r2767, %r2762, %r2766;
	and.b32  	%r2768, %r2765, %r1845;
	or.b32  	%r2769, %r2767, %r2768;
	st.shared.u32 	[%r82], %r2769;
	shr.u32 	%r2770, %r2760, 4;
	and.b32  	%r1851, %r2770, 252645135;
	add.s32 	%r2771, %r1851, 2021161080;
	xor.b32  	%r2772, %r2771, -2139062144;
	xor.b32  	%r2773, %r1851, 134744072;
	xor.b32  	%r2774, %r2771, %r2770;
	and.b32  	%r1849, %r2774, %r2773;
	// begin inline asm
	prmt.b32 %r1849, %r1849, 0, 0xba98;
	// end inline asm
	// begin inline asm
	prmt.b32 %r1851, %r1851, 0, 0xba98;
	// end inline asm
	xor.b32  	%r2775, %r1851, 2139062143;
	not.b32 	%r2776, %r1849;
	and.b32  	%r2777, %r2772, %r2776;
	and.b32  	%r2778, %r2775, %r1849;
	or.b32  	%r2779, %r2777, %r2778;
	st.shared.u32 	[%r82+16], %r2779;
	ld.global.nc.u16 	%rs43, [%rd497+-2];
	cvt.u32.u16 	%r2780, %rs43;
	ld.global.nc.u16 	%rs44, [%rd497];
	cvt.u32.u16 	%r2781, %rs44;
	shl.b32 	%r2782, %r2781, 16;
	or.b32  	%r2783, %r2782, %r2780;
	and.b32  	%r1855, %r2783, 252645135;
	add.s32 	%r2784, %r1855, 2021161080;
	xor.b32  	%r2785, %r2784, -2139062144;
	xor.b32  	%r2786, %r1855, 134744072;
	xor.b32  	%r2787, %r2784, %r2783;
	and.b32  	%r1853, %r2787, %r2786;
	// begin inline asm
	prmt.b32 %r1853, %r1853, 0, 0xba98;
	// end inline asm
	// begin inline asm
	prmt.b32 %r1855, %r1855, 0, 0xba98;
	// end inline asm
	xor.b32  	%r2788, %r1855, 2139062143;
	not.b32 	%r2789, %r1853;
	and.b32  	%r2790, %r2785, %r2789;
	and.b32  	%r2791, %r2788, %r1853;
	or.b32  	%r2792, %r2790, %r2791;
	st.shared.u32 	[%r83], %r2792;
	shr.u32 	%r2793, %r2783, 4;
	and.b32  	%r1859, %r2793, 252645135;
	add.s32 	%r2794, %r1859, 2021161080;
	xor.b32  	%r2795, %r2794, -2139062144;
	xor.b32  	%r2796, %r1859, 134744072;
	xor.b32  	%r2797, %r2794, %r2793;
	and.b32  	%r1857, %r2797, %r2796;
	// begin inline asm
	prmt.b32 %r1857, %r1857, 0, 0xba98;
	// end inline asm
	// begin inline asm
	prmt.b32 %r1859, %r1859, 0, 0xba98;
	// end inline asm
	xor.b32  	%r2798, %r1859, 2139062143;
	not.b32 	%r2799, %r1857;
	and.b32  	%r2800, %r2795, %r2799;
	and.b32  	%r2801, %r2798, %r1857;
	or.b32  	%r2802, %r2800, %r2801;
	st.shared.u32 	[%r83+16], %r2802;
	ld.global.nc.u16 	%rs45, [%rd501+-2];
	cvt.u32.u16 	%r2803, %rs45;
	ld.global.nc.u16 	%rs46, [%rd501];
	cvt.u32.u16 	%r2804, %rs46;
	shl.b32 	%r2805, %r2804, 16;
	or.b32  	%r2806, %r2805, %r2803;
	and.b32  	%r1863, %r2806, 252645135;
	add.s32 	%r2807, %r1863, 2021161080;
	xor.b32  	%r2808, %r2807, -2139062144;
	xor.b32  	%r2809, %r1863, 134744072;
	xor.b32  	%r2810, %r2807, %r2806;
	and.b32  	%r1861, %r2810, %r2809;
	// begin inline asm
	prmt.b32 %r1861, %r1861, 0, 0xba98;
	// end inline asm
	// begin inline asm
	prmt.b32 %r1863, %r1863, 0, 0xba98;
	// end inline asm
	xor.b32  	%r2811, %r1863, 2139062143;
	not.b32 	%r2812, %r1861;
	and.b32  	%r2813, %r2808, %r2812;
	and.b32  	%r2814, %r2811, %r1861;
	or.b32  	%r2815, %r2813, %r2814;
	st.shared.u32 	[%r84], %r2815;
	shr.u32 	%r2816, %r2806, 4;
	and.b32  	%r1867, %r2816, 252645135;
	add.s32 	%r2817, %r1867, 2021161080;
	xor.b32  	%r2818, %r2817, -2139062144;
	xor.b32  	%r2819, %r1867, 134744072;
	xor.b32  	%r2820, %r2817, %r2816;
	and.b32  	%r1865, %r2820, %r2819;
	// begin inline asm
	prmt.b32 %r1865, %r1865, 0, 0xba98;
	// end inline asm
	// begin inline asm
	prmt.b32 %r1867, %r1867, 0, 0xba98;
	// end inline asm
	xor.b32  	%r2821, %r1867, 2139062143;
	not.b32 	%r2822, %r1865;
	and.b32  	%r2823, %r2818, %r2822;
	and.b32  	%r2824, %r2821, %r1865;
	or.b32  	%r2825, %r2823, %r2824;
	st.shared.u32 	[%r84+16], %r2825;
	ld.global.nc.u16 	%rs47, [%rd505+-2];
	cvt.u32.u16 	%r2826, %rs47;
	ld.global.nc.u16 	%rs48, [%rd505];
	cvt.u32.u16 	%r2827, %rs48;
	shl.b32 	%r2828, %r2827, 16;
	or.b32  	%r2829, %r2828, %r2826;
	and.b32  	%r1871, %r2829, 252645135;
	add.s32 	%r2830, %r1871, 2021161080;
	xor.b32  	%r2831, %r2830, -2139062144;
	xor.b32  	%r2832, %r1871, 134744072;
	xor.b32  	%r2833, %r2830, %r2829;
	and.b32  	%r1869, %r2833, %r2832;
	// begin inline asm
	prmt.b32 %r1869, %r1869, 0, 0xba98;
	// end inline asm
	// begin inline asm
	prmt.b32 %r1871, %r1871, 0, 0xba98;
	// end inline asm
	xor.b32  	%r2834, %r1871, 2139062143;
	not.b32 	%r2835, %r1869;
	and.b32  	%r2836, %r2831, %r2835;
	and.b32  	%r2837, %r2834, %r1869;
	or.b32  	%r2838, %r2836, %r2837;
	st.shared.u32 	[%r85], %r2838;
	shr.u32 	%r2839, %r2829, 4;
	and.b32  	%r1875, %r2839, 252645135;
	add.s32 	%r2840, %r1875, 2021161080;
	xor.b32  	%r2841, %r2840, -2139062144;
	xor.b32  	%r2842, %r1875, 134744072;
	xor.b32  	%r2843, %r2840, %r2839;
	and.b32  	%r1873, %r2843, %r2842;
	// begin inline asm
	prmt.b32 %r1873, %r1873, 0, 0xba98;
	// end inline asm
	// begin inline asm
	prmt.b32 %r1875, %r1875, 0, 0xba98;
	// end inline asm
	xor.b32  	%r2844, %r1875, 2139062143;
	not.b32 	%r2845, %r1873;
	and.b32  	%r2846, %r2841, %r2845;
	and.b32  	%r2847, %r2844, %r1873;
	or.b32  	%r2848, %r2846, %r2847;
	st.shared.u32 	[%r85+16], %r2848;
	ld.global.nc.u16 	%rs49, [%rd509+-2];
	cvt.u32.u16 	%r2849, %rs49;
	ld.global.nc.u16 	%rs50, [%rd509];
	cvt.u32.u16 	%r2850, %rs50;
	shl.b32 	%r2851, %r2850, 16;
	or.b32  	%r2852, %r2851, %r2849;
	and.b32  	%r1879, %r2852, 252645135;
	add.s32 	%r2853, %r1879, 2021161080;
	xor.b32  	%r2854, %r2853, -2139062144;
	xor.b32  	%r2855, %r1879, 134744072;
	xor.b32  	%r2856, %r2853, %r2852;
	and.b32  	%r1877, %r2856, %r2855;
	// begin inline asm
	prmt.b32 %r1877, %r1877, 0, 0xba98;
	// end inline asm
	// begin inline asm
	prmt.b32 %r1879, %r1879, 0, 0xba98;
	// end inline asm
	xor.b32  	%r2857, %r1879, 2139062143;
	not.b32 	%r2858, %r1877;
	and.b32  	%r2859, %r2854, %r2858;
	and.b32  	%r2860, %r2857, %r1877;
	or.b32  	%r2861, %r2859, %r2860;
	st.shared.u32 	[%r86], %r2861;
	shr.u32 	%r2862, %r2852, 4;
	and.b32  	%r1883, %r2862, 252645135;
	add.s32 	%r2863, %r1883, 2021161080;
	xor.b32  	%r2864, %r2863, -2139062144;
	xor.b32  	%r2865, %r1883, 134744072;
	xor.b32  	%r2866, %r2863, %r2862;
	and.b32  	%r1881, %r2866, %r2865;
	// begin inline asm
	prmt.b32 %r1881, %r1881, 0, 0xba98;
	// end inline asm
	// begin inline asm
	prmt.b32 %r1883, %r1883, 0, 0xba98;
	// end inline asm
	xor.b32  	%r2867, %r1883, 2139062143;
	not.b32 	%r2868, %r1881;
	and.b32  	%r2869, %r2864, %r2868;
	and.b32  	%r2870, %r2867, %r1881;
	or.b32  	%r2871, %r2869, %r2870;
	st.shared.u32 	[%r86+16], %r2871;
	ld.global.nc.u16 	%rs51, [%rd513+-2];
	cvt.u32.u16 	%r2872, %rs51;
	ld.global.nc.u16 	%rs52, [%rd513];
	cvt.u32.u16 	%r2873, %rs52;
	shl.b32 	%r2874, %r2873, 16;
	or.b32  	%r2875, %r2874, %r2872;
	and.b32  	%r1887, %r2875, 252645135;
	add.s32 	%r2876, %r1887, 2021161080;
	xor.b32  	%r2877, %r2876, -2139062144;
	xor.b32  	%r2878, %r1887, 134744072;
	xor.b32  	%r2879, %r2876, %r2875;
	and.b32  	%r1885, %r2879, %r2878;
	// begin inline asm
	prmt.b32 %r1885, %r1885, 0, 0xba98;
	// end inline asm
	// begin inline asm
	prmt.b32 %r1887, %r1887, 0, 0xba98;
	// end inline asm
	xor.b32  	%r2880, %r1887, 2139062143;
	not.b32 	%r2881, %r1885;
	and.b32  	%r2882, %r2877, %r2881;
	and.b32  	%r2883, %r2880, %r1885;
	or.b32  	%r2884, %r2882, %r2883;
	st.shared.u32 	[%r87], %r2884;
	shr.u32 	%r2885, %r2875, 4;
	and.b32  	%r1891, %r2885, 252645135;
	add.s32 	%r2886, %r1891, 2021161080;
	xor.b32  	%r2887, %r2886, -2139062144;
	xor.b32  	%r2888, %r1891, 134744072;
	xor.b32  	%r2889, %r2886, %r2885;
	and.b32  	%r1889, %r2889, %r2888;
	// begin inline asm
	prmt.b32 %r1889, %r1889, 0, 0xba98;
	// end inline asm
	// begin inline asm
	prmt.b32 %r1891, %r1891, 0, 0xba98;
	// end inline asm
	xor.b32  	%r2890, %r1891, 2139062143;
	not.b32 	%r2891, %r1889;
	and.b32  	%r2892, %r2887, %r2891;
	and.b32  	%r2893, %r2890, %r1889;
	or.b32  	%r2894, %r2892, %r2893;
	st.shared.u32 	[%r87+16], %r2894;
	ld.global.nc.u16 	%rs53, [%rd517+-2];
	cvt.u32.u16 	%r2895, %rs53;
	ld.global.nc.u16 	%rs54, [%rd517];
	cvt.u32.u16 	%r2896, %rs54;
	shl.b32 	%r2897, %r2896, 16;
	or.b32  	%r2898, %r2897, %r2895;
	and.b32  	%r1895, %r2898, 252645135;
	add.s32 	%r2899, %r1895, 2021161080;
	xor.b32  	%r2900, %r2899, -2139062144;
	xor.b32  	%r2901, %r1895, 134744072;
	xor.b32  	%r2902, %r2899, %r2898;
	and.b32  	%r1893, %r2902, %r2901;
	// begin inline asm
	prmt.b32 %r1893, %r1893, 0, 0xba98;
	// end inline asm
	// begin inline asm
	prmt.b32 %r1895, %r1895, 0, 0xba98;
	// end inline asm
	xor.b32  	%r2903, %r1895, 2139062143;
	not.b32 	%r2904, %r1893;
	and.b32  	%r2905, %r2900, %r2904;
	and.b32  	%r2906, %r2903, %r1893;
	or.b32  	%r2907, %r2905, %r2906;
	st.shared.u32 	[%r88], %r2907;
	shr.u32 	%r2908, %r2898, 4;
	and.b32  	%r1899, %r2908, 252645135;
	add.s32 	%r2909, %r1899, 2021161080;
	xor.b32  	%r2910, %r2909, -2139062144;
	xor.b32  	%r2911, %r1899, 134744072;
	xor.b32  	%r2912, %r2909, %r2908;
	and.b32  	%r1897, %r2912, %r2911;
	// begin inline asm
	prmt.b32 %r1897, %r1897, 0, 0xba98;
	// end inline asm
	// begin inline asm
	prmt.b32 %r1899, %r1899, 0, 0xba98;
	// end inline asm
	xor.b32  	%r2913, %r1899, 2139062143;
	not.b32 	%r2914, %r1897;
	and.b32  	%r2915, %r2910, %r2914;
	and.b32  	%r2916, %r2913, %r1897;
	or.b32  	%r2917, %r2915, %r2916;
	st.shared.u32 	[%r88+16], %r2917;
	ld.global.nc.u16 	%rs55, [%rd521+-2];
	cvt.u32.u16 	%r2918, %rs55;
	ld.global.nc.u16 	%rs56, [%rd521];
	cvt.u32.u16 	%r2919, %rs56;
	shl.b32 	%r2920, %r2919, 16;
	or.b32  	%r2921, %r2920, %r2918;
	and.b32  	%r1903, %r2921, 252645135;
	add.s32 	%r2922, %r1903, 2021161080;
	xor.b32  	%r2923, %r2922, -2139062144;
	xor.b32  	%r2924, %r1903, 134744072;
	xor.b32  	%r2925, %r2922, %r2921;
	and.b32  	%r1901, %r2925, %r2924;
	// begin inline asm
	prmt.b32 %r1901, %r1901, 0, 0xba98;
	// end inline asm
	// begin inline asm
	prmt.b32 %r1903, %r1903, 0, 0xba98;
	// end inline asm
	xor.b32  	%r2926, %r1903, 2139062143;
	not.b32 	%r2927, %r1901;
	and.b32  	%r2928, %r2923, %r2927;
	and.b32  	%r2929, %r2926, %r1901;
	or.b32  	%r2930, %r2928, %r2929;
	st.shared.u32 	[%r89], %r2930;
	shr.u32 	%r2931, %r2921, 4;
	and.b32  	%r1907, %r2931, 252645135;
	add.s32 	%r2932, %r1907, 2021161080;
	xor.b32  	%r2933, %r2932, -2139062144;
	xor.b32  	%r2934, %r1907, 134744072;
	xor.b32  	%r2935, %r2932, %r2931;
	and.b32  	%r1905, %r2935, %r2934;
	// begin inline asm
	prmt.b32 %r1905, %r1905, 0, 0xba98;
	// end inline asm
	// begin inline asm
	prmt.b32 %r1907, %r1907, 0, 0xba98;
	// end inline asm
	xor.b32  	%r2936, %r1907, 2139062143;
	not.b32 	%r2937, %r1905;
	and.b32  	%r2938, %r2933, %r2937;
	and.b32  	%r2939, %r2936, %r1905;
	or.b32  	%r2940, %r2938, %r2939;
	st.shared.u32 	[%r89+16], %r2940;
	ld.global.nc.u16 	%rs57, [%rd523+-2];
	cvt.u32.u16 	%r2941, %rs57;
	ld.global.nc.u16 	%rs58, [%rd523];
	cvt.u32.u16 	%r2942, %rs58;
	shl.b32 	%r2943, %r2942, 16;
	or.b32  	%r2944, %r2943, %r2941;
	and.b32  	%r1911, %r2944, 252645135;
	add.s32 	%r2945, %r1911, 2021161080;
	xor.b32  	%r2946, %r2945, -2139062144;
	xor.b32  	%r2947, %r1911, 134744072;
	xor.b32  	%r2948, %r2945, %r2944;
	and.b32  	%r1909, %r2948, %r2947;
	// begin inline asm
	prmt.b32 %r1909, %r1909, 0, 0xba98;
	// end inline asm
	// begin inline asm
	prmt.b32 %r1911, %r1911, 0, 0xba98;
	// end inline asm
	xor.b32  	%r2949, %r1911, 2139062143;
	not.b32 	%r2950, %r1909;
	and.b32  	%r2951, %r2946, %r2950;
	and.b32  	%r2952, %r2949, %r1909;
	or.b32  	%r2953, %r2951, %r2952;
	st.shared.u32 	[%r90], %r2953;
	shr.u32 	%r2954, %r2944, 4;
	and.b32  	%r1915, %r2954, 252645135;
	add.s32 	%r2955, %r1915, 2021161080;
	xor.b32  	%r2956, %r2955, -2139062144;
	xor.b32  	%r2957, %r1915, 134744072;
	xor.b32  	%r2958, %r2955, %r2954;
	and.b32  	%r1913, %r2958, %r2957;
	// begin inline asm
	prmt.b32 %r1913, %r1913, 0, 0xba98;
	// end inline asm
	// begin inline asm
	prmt.b32 %r1915, %r1915, 0, 0xba98;
	// end inline asm
	xor.b32  	%r2959, %r1915, 2139062143;
	not.b32 	%r2960, %r1913;
	and.b32  	%r2961, %r2956, %r2960;
	and.b32  	%r2962, %r2959, %r1913;
	or.b32  	%r2963, %r2961, %r2962;
	st.shared.u32 	[%r90+16], %r2963;
	ld.global.nc.u16 	%rs59, [%rd519+-2];
	cvt.u32.u16 	%r2964, %rs59;
	ld.global.nc.u16 	%rs60, [%rd519];
	cvt.u32.u16 	%r2965, %rs60;
	shl.b32 	%r2966, %r2965, 16;
	or.b32  	%r2967, %r2966, %r2964;
	and.b32  	%r1919, %r2967, 252645135;
	add.s32 	%r2968, %r1919, 2021161080;
	xor.b32  	%r2969, %r2968, -2139062144;
	xor.b32  	%r2970, %r1919, 134744072;
	xor.b32  	%r2971, %r2968, %r2967;
	and.b32  	%r1917, %r2971, %r2970;
	// begin inline asm
	prmt.b32 %r1917, %r1917, 0, 0xba98;
	// end inline asm
	// begin inline asm
	prmt.b32 %r1919, %r1919, 0, 0xba98;
	// end inline asm
	xor.b32  	%r2972, %r1919, 2139062143;
	not.b32 	%r2973, %r1917;
	and.b32  	%r2974, %r2969, %r2973;
	and.b32  	%r2975, %r2972, %r1917;
	or.b32  	%r2976, %r2974, %r2975;
	st.shared.u32 	[%r91], %r2976;
	shr.u32 	%r2977, %r2967, 4;
	and.b32  	%r1923, %r2977, 252645135;
	add.s32 	%r2978, %r1923, 2021161080;
	xor.b32  	%r2979, %r2978, -2139062144;
	xor.b32  	%r2980, %r1923, 134744072;
	xor.b32  	%r2981, %r2978, %r2977;
	and.b32  	%r1921, %r2981, %r2980;
	// begin inline asm
	prmt.b32 %r1921, %r1921, 0, 0xba98;
	// end inline asm
	// begin inline asm
	prmt.b32 %r1923, %r1923, 0, 0xba98;
	// end inline asm
	xor.b32  	%r2982, %r1923, 2139062143;
	not.b32 	%r2983, %r1921;
	and.b32  	%r2984, %r2979, %r2983;
	and.b32  	%r2985, %r2982, %r1921;
	or.b32  	%r2986, %r2984, %r2985;
	st.shared.u32 	[%r91+16], %r2986;
	ld.global.nc.u16 	%rs61, [%rd515+-2];
	cvt.u32.u16 	%r2987, %rs61;
	ld.global.nc.u16 	%rs62, [%rd515];
	cvt.u32.u16 	%r2988, %rs62;
	shl.b32 	%r2989, %r2988, 16;
	or.b32  	%r2990, %r2989, %r2987;
	and.b32  	%r1927, %r2990, 252645135;
	add.s32 	%r2991, %r1927, 2021161080;
	xor.b32  	%r2992, %r2991, -2139062144;
	xor.b32  	%r2993, %r1927, 134744072;
	xor.b32  	%r2994, %r2991, %r2990;
	and.b32  	%r1925, %r2994, %r2993;
	// begin inline asm
	prmt.b32 %r1925, %r1925, 0, 0xba98;
	// end inline asm
	// begin inline asm
	prmt.b32 %r1927, %r1927, 0, 0xba98;
	// end inline asm
	xor.b32  	%r2995, %r1927, 2139062143;
	not.b32 	%r2996, %r1925;
	and.b32  	%r2997, %r2992, %r2996;
	and.b32  	%r2998, %r2995, %r1925;
	or.b32  	%r2999, %r2997, %r2998;
	st.shared.u32 	[%r92], %r2999;
	shr.u32 	%r3000, %r2990, 4;
	and.b32  	%r1931, %r3000, 252645135;
	add.s32 	%r3001, %r1931, 2021161080;
	xor.b32  	%r3002, %r3001, -2139062144;
	xor.b32  	%r3003, %r1931, 134744072;
	xor.b32  	%r3004, %r3001, %r3000;
	and.b32  	%r1929, %r3004, %r3003;
	// begin inline asm
	prmt.b32 %r1929, %r1929, 0, 0xba98;
	// end inline asm
	// begin inline asm
	prmt.b32 %r1931, %r1931, 0, 0xba98;
	// end inline asm
	xor.b32  	%r3005, %r1931, 2139062143;
	not.b32 	%r3006, %r1929;
	and.b32  	%r3007, %r3002, %r3006;
	and.b32  	%r3008, %r3005, %r1929;
	or.b32  	%r3009, %r3007, %r3008;
	st.shared.u32 	[%r92+16], %r3009;
	ld.global.nc.u16 	%rs63, [%rd511+-2];
	cvt.u32.u16 	%r3010, %rs63;
	ld.global.nc.u16 	%rs64, [%rd511];
	cvt.u32.u16 	%r3011, %rs64;
	shl.b32 	%r3012, %r3011, 16;
	or.b32  	%r3013, %r3012, %r3010;
	and.b32  	%r1935, %r3013, 252645135;
	add.s32 	%r3014, %r1935, 2021161080;
	xor.b32  	%r3015, %r3014, -2139062144;
	xor.b32  	%r3016, %r1935, 134744072;
	xor.b32  	%r3017, %r3014, %r3013;
	and.b32  	%r1933, %r3017, %r3016;
	// begin inline asm
	prmt.b32 %r1933, %r1933, 0, 0xba98;
	// end inline asm
	// begin inline asm
	prmt.b32 %r1935, %r1935, 0, 0xba98;
	// end inline asm
	xor.b32  	%r3018, %r1935, 2139062143;
	not.b32 	%r3019, %r1933;
	and.b32  	%r3020, %r3015, %r3019;
	and.b32  	%r3021, %r3018, %r1933;
	or.b32  	%r3022, %r3020, %r3021;
	st.shared.u32 	[%r93], %r3022;
	shr.u32 	%r3023, %r3013, 4;
	and.b32  	%r1939, %r3023, 252645135;
	add.s32 	%r3024, %r1939, 2021161080;
	xor.b32  	%r3025, %r3024, -2139062144;
	xor.b32  	%r3026, %r1939, 134744072;
	xor.b32  	%r3027, %r3024, %r3023;
	and.b32  	%r1937, %r3027, %r3026;
	// begin inline asm
	prmt.b32 %r1937, %r1937, 0, 0xba98;
	// end inline asm
	// begin inline asm
	prmt.b32 %r1939, %r1939, 0, 0xba98;
	// end inline asm
	xor.b32  	%r3028, %r1939, 2139062143;
	not.b32 	%r3029, %r1937;
	and.b32  	%r3030, %r3025, %r3029;
	and.b32  	%r3031, %r3028, %r1937;
	or.b32  	%r3032, %r3030, %r3031;
	st.shared.u32 	[%r93+16], %r3032;
	ld.global.nc.u16 	%rs65, [%rd507+-2];
	cvt.u32.u16 	%r3033, %rs65;
	ld.global.nc.u16 	%rs66, [%rd507];
	cvt.u32.u16 	%r3034, %rs66;
	shl.b32 	%r3035, %r3034, 16;
	or.b32  	%r3036, %r3035, %r3033;
	and.b32  	%r1943, %r3036, 252645135;
	add.s32 	%r3037, %r1943, 2021161080;
	xor.b32  	%r3038, %r3037, -2139062144;
	xor.b32  	%r3039, %r1943, 134744072;
	xor.b32  	%r3040, %r3037, %r3036;
	and.b32  	%r1941, %r3040, %r3039;
	// begin inline asm
	prmt.b32 %r1941, %r1941, 0, 0xba98;
	// end inline asm
	// begin inline asm
	prmt.b32 %r1943, %r1943, 0, 0xba98;
	// end inline asm
	xor.b32  	%r3041, %r1943, 2139062143;
	not.b32 	%r3042, %r1941;
	and.b32  	%r3043, %r3038, %r3042;
	and.b32  	%r3044, %r3041, %r1941;
	or.b32  	%r3045, %r3043, %r3044;
	st.shared.u32 	[%r94], %r3045;
	shr.u32 	%r3046, %r3036, 4;
	and.b32  	%r1947, %r3046, 252645135;
	add.s32 	%r3047, %r1947, 2021161080;
	xor.b32  	%r3048, %r3047, -2139062144;
	xor.b32  	%r3049, %r1947, 134744072;
	xor.b32  	%r3050, %r3047, %r3046;
	and.b32  	%r1945, %r3050, %r3049;
	// begin inline asm
	prmt.b32 %r1945, %r1945, 0, 0xba98;
	// end inline asm
	// begin inline asm
	prmt.b32 %r1947, %r1947, 0, 0xba98;
	// end inline asm
	xor.b32  	%r3051, %r1947, 2139062143;
	not.b32 	%r3052, %r1945;
	and.b32  	%r3053, %r3048, %r3052;
	and.b32  	%r3054, %r3051, %r1945;
	or.b32  	%r3055, %r3053, %r3054;
	st.shared.u32 	[%r94+16], %r3055;
	ld.global.nc.u16 	%rs67, [%rd503+-2];
	cvt.u32.u16 	%r3056, %rs67;
	ld.global.nc.u16 	%rs68, [%rd503];
	cvt.u32.u16 	%r3057, %rs68;
	shl.b32 	%r3058, %r3057, 16;
	or.b32  	%r3059, %r3058, %r3056;
	and.b32  	%r1951, %r3059, 252645135;
	add.s32 	%r3060, %r1951, 2021161080;
	xor.b32  	%r3061, %r3060, -2139062144;
	xor.b32  	%r3062, %r1951, 134744072;
	xor.b32  	%r3063, %r3060, %r3059;
	and.b32  	%r1949, %r3063, %r3062;
	// begin inline asm
	prmt.b32 %r1949, %r1949, 0, 0xba98;
	// end inline asm
	// begin inline asm
	prmt.b32 %r1951, %r1951, 0, 0xba98;
	// end inline asm
	xor.b32  	%r3064, %r1951, 2139062143;
	not.b32 	%r3065, %r1949;
	and.b32  	%r3066, %r3061, %r3065;
	and.b32  	%r3067, %r3064, %r1949;
	or.b32  	%r3068, %r3066, %r3067;
	st.shared.u32 	[%r95], %r3068;
	shr.u32 	%r3069, %r3059, 4;
	and.b32  	%r1955, %r3069, 252645135;
	add.s32 	%r3070, %r1955, 2021161080;
	xor.b32  	%r3071, %r3070, -2139062144;
	xor.b32  	%r3072, %r1955, 134744072;
	xor.b32  	%r3073, %r3070, %r3069;
	and.b32  	%r1953, %r3073, %r3072;
	// begin inline asm
	prmt.b32 %r1953, %r1953, 0, 0xba98;
	// end inline asm
	// begin inline asm
	prmt.b32 %r1955, %r1955, 0, 0xba98;
	// end inline asm
	xor.b32  	%r3074, %r1955, 2139062143;
	not.b32 	%r3075, %r1953;
	and.b32  	%r3076, %r3071, %r3075;
	and.b32  	%r3077, %r3074, %r1953;
	or.b32  	%r3078, %r3076, %r3077;
	st.shared.u32 	[%r95+16], %r3078;
	ld.global.nc.u16 	%rs69, [%rd499+-2];
	cvt.u32.u16 	%r3079, %rs69;
	ld.global.nc.u16 	%rs70, [%rd499];
	cvt.u32.u16 	%r3080, %rs70;
	shl.b32 	%r3081, %r3080, 16;
	or.b32  	%r3082, %r3081, %r3079;
	and.b32  	%r1959, %r3082, 252645135;
	add.s32 	%r3083, %r1959, 2021161080;
	xor.b32  	%r3084, %r3083, -2139062144;
	xor.b32  	%r3085, %r1959, 134744072;
	xor.b32  	%r3086, %r3083, %r3082;
	and.b32  	%r1957, %r3086, %r3085;
	// begin inline asm
	prmt.b32 %r1957, %r1957, 0, 0xba98;
	// end inline asm
	// begin inline asm
	prmt.b32 %r1959, %r1959, 0, 0xba98;
	// end inline asm
	xor.b32  	%r3087, %r1959, 2139062143;
	not.b32 	%r3088, %r1957;
	and.b32  	%r3089, %r3084, %r3088;
	and.b32  	%r3090, %r3087, %r1957;
	or.b32  	%r3091, %r3089, %r3090;
	st.shared.u32 	[%r96], %r3091;
	shr.u32 	%r3092, %r3082, 4;
	and.b32  	%r1963, %r3092, 252645135;
	add.s32 	%r3093, %r1963, 2021161080;
	xor.b32  	%r3094, %r3093, -2139062144;
	xor.b32  	%r3095, %r1963, 134744072;
	xor.b32  	%r3096, %r3093, %r3092;
	and.b32  	%r1961, %r3096, %r3095;
	// begin inline asm
	prmt.b32 %r1961, %r1961, 0, 0xba98;
	// end inline asm
	// begin inline asm
	prmt.b32 %r1963, %r1963, 0, 0xba98;
	// end inline asm
	xor.b32  	%r3097, %r1963, 2139062143;
	not.b32 	%r3098, %r1961;
	and.b32  	%r3099, %r3094, %r3098;
	and.b32  	%r3100, %r3097, %r1961;
	or.b32  	%r3101, %r3099, %r3100;
	st.shared.u32 	[%r96+16], %r3101;
	ld.global.nc.u16 	%rs71, [%rd495+-2];
	cvt.u32.u16 	%r3102, %rs71;
	ld.global.nc.u16 	%rs72, [%rd495];
	cvt.u32.u16 	%r3103, %rs72;
	shl.b32 	%r3104, %r3103, 16;
	or.b32  	%r3105, %r3104, %r3102;
	and.b32  	%r1967, %r3105, 252645135;
	add.s32 	%r3106, %r1967, 2021161080;
	xor.b32  	%r3107, %r3106, -2139062144;
	xor.b32  	%r3108, %r1967, 134744072;
	xor.b32  	%r3109, %r3106, %r3105;
	and.b32  	%r1965, %r3109, %r3108;
	// begin inline asm
	prmt.b32 %r1965, %r1965, 0, 0xba98;
	// end inline asm
	// begin inline asm
	prmt.b32 %r1967, %r1967, 0, 0xba98;
	// end inline asm
	xor.b32  	%r3110, %r1967, 2139062143;
	not.b32 	%r3111, %r1965;
	and.b32  	%r3112, %r3107, %r3111;
	and.b32  	%r3113, %r3110, %r1965;
	or.b32  	%r3114, %r3112, %r3113;
	st.shared.u32 	[%r97], %r3114;
	shr.u32 	%r3115, %r3105, 4;
	and.b32  	%r1971, %r3115, 252645135;
	add.s32 	%r3116, %r1971, 2021161080;
	xor.b32  	%r3117, %r3116, -2139062144;
	xor.b32  	%r3118, %r1971, 134744072;
	xor.b32  	%r3119, %r3116, %r3115;
	and.b32  	%r1969, %r3119, %r3118;
	// begin inline asm
	prmt.b32 %r1969, %r1969, 0, 0xba98;
	// end inline asm
	// begin inline asm
	prmt.b32 %r1971, %r1971, 0, 0xba98;
	// end inline asm
	xor.b32  	%r3120, %r1971, 2139062143;
	not.b32 	%r3121, %r1969;
	and.b32  	%r3122, %r3117, %r3121;
	and.b32  	%r3123, %r3120, %r1969;
	or.b32  	%r3124, %r3122, %r3123;
	st.shared.u32 	[%r97+16], %r3124;
	ld.global.nc.u16 	%rs37, [%rd491];
	// begin inline asm
	{  cvt.f32.f16 %f785, %rs37;}

	// end inline asm
	st.shared.f32 	[%r98], %f785;
	ld.global.nc.u16 	%rs38, [%rd489];
	// begin inline asm
	{  cvt.f32.f16 %f786, %rs38;}

	// end inline asm
	st.shared.f32 	[%r99], %f786;
	ld.global.nc.u16 	%rs39, [%rd487];
	// begin inline asm
	{  cvt.f32.f16 %f787, %rs39;}

	// end inline asm
	st.shared.f32 	[%r100], %f787;
	ld.global.nc.u16 	%rs40, [%rd485];
	// begin inline asm
	{  cvt.f32.f16 %f788, %rs40;}

	// end inline asm
	st.shared.f32 	[%r101], %f788;
	mad.lo.s64 	%rd524, %rd482, 9, %rd109;
	shl.b64 	%rd525, %rd524, 2;
	add.s64 	%rd526, %rd107, %rd525;
	ld.global.nc.u32 	%r3125, [%rd526];
	st.shared.u32 	[%r9], %r3125;
	ld.global.nc.u32 	%r3126, [%rd526+1024];
	st.shared.u32 	[%r9+1024], %r3126;
	ld.global.nc.u32 	%r3127, [%rd526+2048];
	st.shared.u32 	[%r9+2048], %r3127;
	ld.global.nc.u32 	%r3128, [%rd526+3072];
	st.shared.u32 	[%r9+3072], %r3128;
	ld.global.nc.u32 	%r3129, [%rd526+4096];
	st.shared.u32 	[%r9+4096], %r3129;
	ld.global.nc.u32 	%r3130, [%rd526+5120];
	st.shared.u32 	[%r9+5120], %r3130;
	ld.global.nc.u32 	%r3131, [%rd526+6144];
	st.shared.u32 	[%r9+6144], %r3131;
	bar.sync 	0;
	// begin inline asm
	ldmatrix.sync.aligned.m8n8.x4.b16 {%r1973, %r1974, %r1975, %r1976}, [%rd110];
	// end inline asm
	// begin inline asm
	ldmatrix.sync.aligned.m8n8.x4.b16 {%r1977, %r1978, %r1979, %r1980}, [%rd111];
	// end inline asm
	// begin inline asm
	ldmatrix.sync.aligned.m8n8.x4.b16 {%r1981, %r1982, %r1983, %r1984}, [%rd112];
	// end inline asm
	// begin inline asm
	ldmatrix.sync.aligned.m8n8.x4.b16 {%r1985, %r1986, %r1987, %r1988}, [%rd113];
	// end inline asm
	ld.shared.v4.f32 	{%f837, %f838, %f839, %f840}, [%r102];
	ld.shared.v4.f32 	{%f841, %f842, %f843, %f844}, [%r102+2432];
	// begin inline asm
	ldmatrix.sync.aligned.m8n8.x4.b16 {%r1989, %r1990, %r1991, %r1992}, [%rd114];
	// end inline asm
	// begin inline asm
	ldmatrix.sync.aligned.m8n8.x4.b16 {%r1993, %r1994, %r1995, %r1996}, [%rd115];
	// end inline asm
	// begin inline asm
	ldmatrix.sync.aligned.m8n8.x4.b16 {%r1997, %r1998, %r1999, %r2000}, [%rd116];
	// end inline asm
	// begin inline asm
	ldmatrix.sync.aligned.m8n8.x4.b16 {%r2001, %r2002, %r2003, %r2004}, [%rd117];
	// end inline asm
	ld.shared.v4.f32 	{%f845, %f846, %f847, %f848}, [%r102+4864];
	ld.shared.v4.f32 	{%f849, %f850, %f851, %f852}, [%r102+7296];
	ld.shared.u32 	%r2029, [%r103+16];
	ld.shared.u32 	%r2030, [%r103+32];
	ld.shared.v4.u32 	{%r2005, %r2035, %r2065, %r2095}, [%r104];
	// begin inline asm
	{.reg .f16 low,high;
  mov.b32 {low,high},%r2005;
  cvt.f32.f16 %f789, low;}

	// end inline asm
	ld.shared.v4.u32 	{%r2006, %r2036, %r2066, %r2096}, [%r104+144];
	// begin inline asm
	{.reg .f16 low,high;
  mov.b32 {low,high},%r2006;
  cvt.f32.f16 %f790, low;}

	// end inline asm
	mov.b32 	%r2743, 0;
	mov.u32 	%r2007, %r2743;
	mov.u32 	%r2008, %r2743;
	mov.u32 	%r2009, %r2743;
	mov.u32 	%r2010, %r2743;
	// begin inline asm
	mma.sync.aligned.m16n8k32.row.col.s32.s8.s8.s32 {%r2007, %r2008, %r2009, %r2010}, {%r1973, %r1974, %r1975, %r1976}, {%r2029, %r2030}, {%r2007, %r2008, %r2009, %r2010};
	// end inline asm
	cvt.rn.f32.s32 	%f853, %r2007;
	mul.f32 	%f854, %f837, %f853;
	fma.rn.f32 	%f855, %f854, %f789, %f1493;
	cvt.rn.f32.s32 	%f856, %r2008;
	mul.f32 	%f857, %f837, %f856;
	fma.rn.f32 	%f858, %f857, %f790, %f1494;
	cvt.rn.f32.s32 	%f859, %r2009;
	mul.f32 	%f860, %f841, %f859;
	fma.rn.f32 	%f861, %f860, %f789, %f1495;
	cvt.rn.f32.s32 	%f862, %r2010;
	mul.f32 	%f863, %f841, %f862;
	fma.rn.f32 	%f864, %f863, %f790, %f1496;
	mov.u32 	%r2021, %r2743;
	mov.u32 	%r2022, %r2743;
	mov.u32 	%r2023, %r2743;
	mov.u32 	%r2024, %r2743;
	// begin inline asm
	mma.sync.aligned.m16n8k32.row.col.s32.s8.s8.s32 {%r2021, %r2022, %r2023, %r2024}, {%r1989, %r1990, %r1991, %r1992}, {%r2029, %r2030}, {%r2021, %r2022, %r2023, %r2024};
	// end inline asm
	cvt.rn.f32.s32 	%f865, %r2021;
	mul.f32 	%f866, %f845, %f865;
	fma.rn.f32 	%f867, %f866, %f789, %f1497;
	cvt.rn.f32.s32 	%f868, %r2022;
	mul.f32 	%f869, %f845, %f868;
	fma.rn.f32 	%f870, %f869, %f790, %f1498;
	cvt.rn.f32.s32 	%f871, %r2023;
	mul.f32 	%f872, %f849, %f871;
	fma.rn.f32 	%f873, %f872, %f789, %f1499;
	cvt.rn.f32.s32 	%f874, %r2024;
	mul.f32 	%f875, %f849, %f874;
	fma.rn.f32 	%f876, %f875, %f790, %f1500;
	ld.shared.u32 	%r2059, [%r103+48];
	ld.shared.u32 	%r2060, [%r103+64];
	// begin inline asm
	{.reg .f16 low,high;
  mov.b32 {low,high},%r2035;
  cvt.f32.f16 %f791, low;}

	// end inline asm
	// begin inline asm
	{.reg .f16 low,high;
  mov.b32 {low,high},%r2036;
  cvt.f32.f16 %f792, low;}

	// end inline asm
	mov.u32 	%r2037, %r2743;
	mov.u32 	%r2038, %r2743;
	mov.u32 	%r2039, %r2743;
	mov.u32 	%r2040, %r2743;
	// begin inline asm
	mma.sync.aligned.m16n8k32.row.col.s32.s8.s8.s32 {%r2037, %r2038, %r2039, %r2040}, {%r1977, %r1978, %r1979, %r1980}, {%r2059, %r2060}, {%r2037, %r2038, %r2039, %r2040};
	// end inline asm
	cvt.rn.f32.s32 	%f877, %r2037;
	mul.f32 	%f878, %f838, %f877;
	fma.rn.f32 	%f879, %f878, %f791, %f855;
	cvt.rn.f32.s32 	%f880, %r2038;
	mul.f32 	%f881, %f838, %f880;
	fma.rn.f32 	%f882, %f881, %f792, %f858;
	cvt.rn.f32.s32 	%f883, %r2039;
	mul.f32 	%f884, %f842, %f883;
	fma.rn.f32 	%f885, %f884, %f791, %f861;
	cvt.rn.f32.s32 	%f886, %r2040;
	mul.f32 	%f887, %f842, %f886;
	fma.rn.f32 	%f888, %f887, %f792, %f864;
	mov.u32 	%r2051, %r2743;
	mov.u32 	%r2052, %r2743;
	mov.u32 	%r2053, %r2743;
	mov.u32 	%r2054, %r2743;
	// begin inline asm
	mma.sync.aligned.m16n8k32.row.col.s32.s8.s8.s32 {%r2051, %r2052, %r2053, %r2054}, {%r1993, %r1994, %r1995, %r1996}, {%r2059, %r2060}, {%r2051, %r2052, %r2053, %r2054};
	// end inline asm
	cvt.rn.f32.s32 	%f889, %r2051;
	mul.f32 	%f890, %f846, %f889;
	fma.rn.f32 	%f891, %f890, %f791, %f867;
	cvt.rn.f32.s32 	%f892, %r2052;
	mul.f32 	%f893, %f846, %f892;
	fma.rn.f32 	%f894, %f893, %f792, %f870;
	cvt.rn.f32.s32 	%f895, %r2053;
	mul.f32 	%f896, %f850, %f895;
	fma.rn.f32 	%f897, %f896, %f791, %f873;
	cvt.rn.f32.s32 	%f898, %r2054;
	mul.f32 	%f899, %f850, %f898;
	fma.rn.f32 	%f900, %f899, %f792, %f876;
	ld.shared.u32 	%r2089, [%r103+80];
	ld.shared.u32 	%r2090, [%r103+96];
	// begin inline asm
	{.reg .f16 low,high;
  mov.b32 {low,high},%r2065;
  cvt.f32.f16 %f793, low;}

	// end inline asm
	// begin inline asm
	{.reg .f16 low,high;
  mov.b32 {low,high},%r2066;
  cvt.f32.f16 %f794, low;}

	// end inline asm
	mov.u32 	%r2067, %r2743;
	mov.u32 	%r2068, %r2743;
	mov.u32 	%r2069, %r2743;
	mov.u32 	%r2070, %r2743;
	// begin inline asm
	mma.sync.aligned.m16n8k32.row.col.s32.s8.s8.s32 {%r2067, %r2068, %r2069, %r2070}, {%r1981, %r1982, %r1983, %r1984}, {%r2089, %r2090}, {%r2067, %r2068, %r2069, %r2070};
	// end inline asm
	cvt.rn.f32.s32 	%f901, %r2067;
	mul.f32 	%f902, %f839, %f901;
	fma.rn.f32 	%f903, %f902, %f793, %f879;
	cvt.rn.f32.s32 	%f904, %r2068;
	mul.f32 	%f905, %f839, %f904;
	fma.rn.f32 	%f906, %f905, %f794, %f882;
	cvt.rn.f32.s32 	%f907, %r2069;
	mul.f32 	%f908, %f843, %f907;
	fma.rn.f32 	%f909, %f908, %f793, %f885;
	cvt.rn.f32.s32 	%f910, %r2070;
	mul.f32 	%f911, %f843, %f910;
	fma.rn.f32 	%f912, %f911, %f794, %f888;
	mov.u32 	%r2081, %r2743;
	mov.u32 	%r2082, %r2743;
	mov.u32 	%r2083, %r2743;
	mov.u32 	%r2084, %r2743;
	// begin inline asm
	mma.sync.aligned.m16n8k32.row.col.s32.s8.s8.s32 {%r2081, %r2082, %r2083, %r2084}, {%r1997, %r1998, %r1999, %r2000}, {%r2089, %r2090}, {%r2081, %r2082, %r2083, %r2084};
	// end inline asm
	cvt.rn.f32.s32 	%f913, %r2081;
	mul.f32 	%f914, %f847, %f913;
	fma.rn.f32 	%f915, %f914, %f793, %f891;
	cvt.rn.f32.s32 	%f916, %r2082;
	mul.f32 	%f917, %f847, %f916;
	fma.rn.f32 	%f918, %f917, %f794, %f894;
	cvt.rn.f32.s32 	%f919, %r2083;
	mul.f32 	%f920, %f851, %f919;
	fma.rn.f32 	%f921, %f920, %f793, %f897;
	cvt.rn.f32.s32 	%f922, %r2084;
	mul.f32 	%f923, %f851, %f922;
	fma.rn.f32 	%f924, %f923, %f794, %f900;
	ld.shared.u32 	%r2119, [%r103+112];
	ld.shared.u32 	%r2120, [%r103+128];
	// begin inline asm
	{.reg .f16 low,high;
  mov.b32 {low,high},%r2095;
  cvt.f32.f16 %f795, low;}

	// end inline asm
	// begin inline asm
	{.reg .f16 low,high;
  mov.b32 {low,high},%r2096;
  cvt.f32.f16 %f796, low;}

	// end inline asm
	mov.u32 	%r2097, %r2743;
	mov.u32 	%r2098, %r2743;
	mov.u32 	%r2099, %r2743;
	mov.u32 	%r2100, %r2743;
	// begin inline asm
	mma.sync.aligned.m16n8k32.row.col.s32.s8.s8.s32 {%r2097, %r2098, %r2099, %r2100}, {%r1985, %r1986, %r1987, %r1988}, {%r2119, %r2120}, {%r2097, %r2098, %r2099, %r2100};
	// end inline asm
	cvt.rn.f32.s32 	%f925, %r2097;
	mul.f32 	%f926, %f840, %f925;
	fma.rn.f32 	%f927, %f926, %f795, %f903;
	cvt.rn.f32.s32 	%f928, %r2098;
	mul.f32 	%f929, %f840, %f928;
	fma.rn.f32 	%f930, %f929, %f796, %f906;
	cvt.rn.f32.s32 	%f931, %r2099;
	mul.f32 	%f932, %f844, %f931;
	fma.rn.f32 	%f933, %f932, %f795, %f909;
	cvt.rn.f32.s32 	%f934, %r2100;
	mul.f32 	%f935, %f844, %f934;
	fma.rn.f32 	%f936, %f935, %f796, %f912;
	mov.u32 	%r2111, %r2743;
	mov.u32 	%r2112, %r2743;
	mov.u32 	%r2113, %r2743;
	mov.u32 	%r2114, %r2743;
	// begin inline asm
	mma.sync.aligned.m16n8k32.row.col.s32.s8.s8.s32 {%r2111, %r2112, %r2113, %r2114}, {%r2001, %r2002, %r2003, %r2004}, {%r2119, %r2120}, {%r2111, %r2112, %r2113, %r2114};
	// end inline asm
	cvt.rn.f32.s32 	%f937, %r2111;
	mul.f32 	%f938, %f848, %f937;
	fma.rn.f32 	%f939, %f938, %f795, %f915;
	cvt.rn.f32.s32 	%f940, %r2112;
	mul.f32 	%f941, %f848, %f940;
	fma.rn.f32 	%f942, %f941, %f796, %f918;
	cvt.rn.f32.s32 	%f943, %r2113;
	mul.f32 	%f944, %f852, %f943;
	fma.rn.f32 	%f945, %f944, %f795, %f921;
	cvt.rn.f32.s32 	%f946, %r2114;
	mul.f32 	%f947, %f852, %f946;
	fma.rn.f32 	%f948, %f947, %f796, %f924;
	ld.shared.u32 	%r2149, [%r103+2320];
	ld.shared.u32 	%r2150, [%r103+2336];
	ld.shared.v4.u32 	{%r2125, %r2155, %r2185, %r2215}, [%r104+2304];
	// begin inline asm
	{.reg .f16 low,high;
  mov.b32 {low,high},%r2125;
  cvt.f32.f16 %f797, low;}

	// end inline asm
	ld.shared.v4.u32 	{%r2126, %r2156, %r2186, %r2216}, [%r104+2448];
	// begin inline asm
	{.reg .f16 low,high;
  mov.b32 {low,high},%r2126;
  cvt.f32.f16 %f798, low;}

	// end inline asm
	mov.u32 	%r2127, %r2743;
	mov.u32 	%r2128, %r2743;
	mov.u32 	%r2129, %r2743;
	mov.u32 	%r2130, %r2743;
	// begin inline asm
	mma.sync.aligned.m16n8k32.row.col.s32.s8.s8.s32 {%r2127, %r2128, %r2129, %r2130}, {%r1973, %r1974, %r1975, %r1976}, {%r2149, %r2150}, {%r2127, %r2128, %r2129, %r2130};
	// end inline asm
	cvt.rn.f32.s32 	%f949, %r2127;
	mul.f32 	%f950, %f837, %f949;
	fma.rn.f32 	%f951, %f950, %f797, %f1501;
	cvt.rn.f32.s32 	%f952, %r2128;
	mul.f32 	%f953, %f837, %f952;
	fma.rn.f32 	%f954, %f953, %f798, %f1502;
	cvt.rn.f32.s32 	%f955, %r2129;
	mul.f32 	%f956, %f841, %f955;
	fma.rn.f32 	%f957, %f956, %f797, %f1503;
	cvt.rn.f32.s32 	%f958, %r2130;
	mul.f32 	%f959, %f841, %f958;
	fma.rn.f32 	%f960, %f959, %f798, %f1504;
	mov.u32 	%r2141, %r2743;
	mov.u32 	%r2142, %r2743;
	mov.u32 	%r2143, %r2743;
	mov.u32 	%r2144, %r2743;
	// begin inline asm
	mma.sync.aligned.m16n8k32.row.col.s32.s8.s8.s32 {%r2141, %r2142, %r2143, %r2144}, {%r1989, %r1990, %r1991, %r1992}, {%r2149, %r2150}, {%r2141, %r2142, %r2143, %r2144};
	// end inline asm
	cvt.rn.f32.s32 	%f961, %r2141;
	mul.f32 	%f962, %f845, %f961;
	fma.rn.f32 	%f963, %f962, %f797, %f1505;
	cvt.rn.f32.s32 	%f964, %r2142;
	mul.f32 	%f965, %f845, %f964;
	fma.rn.f32 	%f966, %f965, %f798, %f1506;
	cvt.rn.f32.s32 	%f967, %r2143;
	mul.f32 	%f968, %f849, %f967;
	fma.rn.f32 	%f969, %f968, %f797, %f1507;
	cvt.rn.f32.s32 	%f970, %r2144;
	mul.f32 	%f971, %f849, %f970;
	fma.rn.f32 	%f972, %f971, %f798, %f1508;
	ld.shared.u32 	%r2179, [%r103+2352];
	ld.shared.u32 	%r2180, [%r103+2368];
	// begin inline asm
	{.reg .f16 low,high;
  mov.b32 {low,high},%r2155;
  cvt.f32.f16 %f799, low;}

	// end inline asm
	// begin inline asm
	{.reg .f16 low,high;
  mov.b32 {low,high},%r2156;
  cvt.f32.f16 %f800, low;}

	// end inline asm
	mov.u32 	%r2157, %r2743;
	mov.u32 	%r2158, %r2743;
	mov.u32 	%r2159, %r2743;
	mov.u32 	%r2160, %r2743;
	// begin inline asm
	mma.sync.aligned.m16n8k32.row.col.s32.s8.s8.s32 {%r2157, %r2158, %r2159, %r2160}, {%r1977, %r1978, %r1979, %r1980}, {%r2179, %r2180}, {%r2157, %r2158, %r2159, %r2160};
	// end inline asm
	cvt.rn.f32.s32 	%f973, %r2157;
	mul.f32 	%f974, %f838, %f973;
	fma.rn.f32 	%f975, %f974, %f799, %f951;
	cvt.rn.f32.s32 	%f976, %r2158;
	mul.f32 	%f977, %f838, %f976;
	fma.rn.f32 	%f978, %f977, %f800, %f954;
	cvt.rn.f32.s32 	%f979, %r2159;
	mul.f32 	%f980, %f842, %f979;
	fma.rn.f32 	%f981, %f980, %f799, %f957;
	cvt.rn.f32.s32 	%f982, %r2160;
	mul.f32 	%f983, %f842, %f982;
	fma.rn.f32 	%f984, %f983, %f800, %f960;
	mov.u32 	%r2171, %r2743;
	mov.u32 	%r2172, %r2743;
	mov.u32 	%r2173, %r2743;
	mov.u32 	%r2174, %r2743;
	// begin inline asm
	mma.sync.aligned.m16n8k32.row.col.s32.s8.s8.s32 {%r2171, %r2172, %r2173, %r2174}, {%r1993, %r1994, %r1995, %r1996}, {%r2179, %r2180}, {%r2171, %r2172, %r2173, %r2174};
	// end inline asm
	cvt.rn.f32.s32 	%f985, %r2171;
	mul.f32 	%f986, %f846, %f985;
	fma.rn.f32 	%f987, %f986, %f799, %f963;
	cvt.rn.f32.s32 	%f988, %r2172;
	mul.f32 	%f989, %f846, %f988;
	fma.rn.f32 	%f990, %f989, %f800, %f966;
	cvt.rn.f32.s32 	%f991, %r2173;
	mul.f32 	%f992, %f850, %f991;
	fma.rn.f32 	%f993, %f992, %f799, %f969;
	cvt.rn.f32.s32 	%f994, %r2174;
	mul.f32 	%f995, %f850, %f994;
	fma.rn.f32 	%f996, %f995, %f800, %f972;
	ld.shared.u32 	%r2209, [%r103+2384];
	ld.shared.u32 	%r2210, [%r103+2400];
	// begin inline asm
	{.reg .f16 low,high;
  mov.b32 {low,high},%r2185;
  cvt.f32.f16 %f801, low;}

	// end inline asm
	// begin inline asm
	{.reg .f16 low,high;
  mov.b32 {low,high},%r2186;
  cvt.f32.f16 %f802, low;}

	// end inline asm
	mov.u32 	%r2187, %r2743;
	mov.u32 	%r2188, %r2743;
	mov.u32 	%r2189, %r2743;
	mov.u32 	%r2190, %r2743;
	// begin inline asm
	mma.sync.aligned.m16n8k32.row.col.s32.s8.s8.s32 {%r2187, %r2188, %r2189, %r2190}, {%r1981, %r1982, %r1983, %r1984}, {%r2209, %r2210}, {%r2187, %r2188, %r2189, %r2190};
	// end inline asm
	cvt.rn.f32.s32 	%f997, %r2187;
	mul.f32 	%f998, %f839, %f997;
	fma.rn.f32 	%f999, %f998, %f801, %f975;
	cvt.rn.f32.s32 	%f1000, %r2188;
	mul.f32 	%f1001, %f839, %f1000;
	fma.rn.f32 	%f1002, %f1001, %f802, %f978;
	cvt.rn.f32.s32 	%f1003, %r2189;
	mul.f32 	%f1004, %f843, %f1003;
	fma.rn.f32 	%f1005, %f1004, %f801, %f981;
	cvt.rn.f32.s32 	%f1006, %r2190;
	mul.f32 	%f1007, %f843, %f1006;
	fma.rn.f32 	%f1008, %f1007, %f802, %f984;
	mov.u32 	%r2201, %r2743;
	mov.u32 	%r2202, %r2743;
	mov.u32 	%r2203, %r2743;
	mov.u32 	%r2204, %r2743;
	// begin inline asm
	mma.sync.aligned.m16n8k32.row.col.s32.s8.s8.s32 {%r2201, %r2202, %r2203, %r2204}, {%r1997, %r1998, %r1999, %r2000}, {%r2209, %r2210}, {%r2201, %r2202, %r2203, %r2204};
	// end inline asm
	cvt.rn.f32.s32 	%f1009, %r2201;
	mul.f32 	%f1010, %f847, %f1009;
	fma.rn.f32 	%f1011, %f1010, %f801, %f987;
	cvt.rn.f32.s32 	%f1012, %r2202;
	mul.f32 	%f1013, %f847, %f1012;
	fma.rn.f32 	%f1014, %f1013, %f802, %f990;
	cvt.rn.f32.s32 	%f1015, %r2203;
	mul.f32 	%f1016, %f851, %f1015;
	fma.rn.f32 	%f1017, %f1016, %f801, %f993;
	cvt.rn.f32.s32 	%f1018, %r2204;
	mul.f32 	%f1019, %f851, %f1018;
	fma.rn.f32 	%f1020, %f1019, %f802, %f996;
	ld.shared.u32 	%r2239, [%r103+2416];
	ld.shared.u32 	%r2240, [%r103+2432];
	// begin inline asm
	{.reg .f16 low,high;
  mov.b32 {low,high},%r2215;
  cvt.f32.f16 %f803, low;}

	// end inline asm
	// begin inline asm
	{.reg .f16 low,high;
  mov.b32 {low,high},%r2216;
  cvt.f32.f16 %f804, low;}

	// end inline asm
	mov.u32 	%r2217, %r2743;
	mov.u32 	%r2218, %r2743;
	mov.u32 	%r2219, %r2743;
	mov.u32 	%r2220, %r2743;
	// begin inline asm
	mma.sync.aligned.m16n8k32.row.col.s32.s8.s8.s32 {%r2217, %r2218, %r2219, %r2220}, {%r1985, %r1986, %r1987, %r1988}, {%r2239, %r2240}, {%r2217, %r2218, %r2219, %r2220};
	// end inline asm
	cvt.rn.f32.s32 	%f1021, %r2217;
	mul.f32 	%f1022, %f840, %f1021;
	fma.rn.f32 	%f1023, %f1022, %f803, %f999;
	cvt.rn.f32.s32 	%f1024, %r2218;
	mul.f32 	%f1025, %f840, %f1024;
	fma.rn.f32 	%f1026, %f1025, %f804, %f1002;
	cvt.rn.f32.s32 	%f1027, %r2219;
	mul.f32 	%f1028, %f844, %f1027;
	fma.rn.f32 	%f1029, %f1028, %f803, %f1005;
	cvt.rn.f32.s32 	%f1030, %r2220;
	mul.f32 	%f1031, %f844, %f1030;
	fma.rn.f32 	%f1032, %f1031, %f804, %f1008;
	mov.u32 	%r2231, %r2743;
	mov.u32 	%r2232, %r2743;
	mov.u32 	%r2233, %r2743;
	mov.u32 	%r2234, %r2743;
	// begin inline asm
	mma.sync.aligned.m16n8k32.row.col.s32.s8.s8.s32 {%r2231, %r2232, %r2233, %r2234}, {%r2001, %r2002, %r2003, %r2004}, {%r2239, %r2240}, {%r2231, %r2232, %r2233, %r2234};
	// end inline asm
	cvt.rn.f32.s32 	%f1033, %r2231;
	mul.f32 	%f1034, %f848, %f1033;
	fma.rn.f32 	%f1035, %f1034, %f803, %f1011;
	cvt.rn.f32.s32 	%f1036, %r2232;
	mul.f32 	%f1037, %f848, %f1036;
	fma.rn.f32 	%f1038, %f1037, %f804, %f1014;
	cvt.rn.f32.s32 	%f1039, %r2233;
	mul.f32 	%f1040, %f852, %f1039;
	fma.rn.f32 	%f1041, %f1040, %f803, %f1017;
	cvt.rn.f32.s32 	%f1042, %r2234;
	mul.f32 	%f1043, %f852, %f1042;
	fma.rn.f32 	%f1044, %f1043, %f804, %f1020;
	ld.shared.u32 	%r2269, [%r103+4624];
	ld.shared.u32 	%r2270, [%r103+4640];
	ld.shared.v4.u32 	{%r2245, %r2275, %r2305, %r2335}, [%r104+4608];
	// begin inline asm
	{.reg .f16 low,high;
  mov.b32 {low,high},%r2245;
  cvt.f32.f16 %f805, low;}

	// end inline asm
	ld.shared.v4.u32 	{%r2246, %r2276, %r2306, %r2336}, [%r104+4752];
	// begin inline asm
	{.reg .f16 low,high;
  mov.b32 {low,high},%r2246;
  cvt.f32.f16 %f806, low;}

	// end inline asm
	mov.u32 	%r2247, %r2743;
	mov.u32 	%r2248, %r2743;
	mov.u32 	%r2249, %r2743;
	mov.u32 	%r2250, %r2743;
	// begin inline asm
	mma.sync.aligned.m16n8k32.row.col.s32.s8.s8.s32 {%r2247, %r2248, %r2249, %r2250}, {%r1973, %r1974, %r1975, %r1976}, {%r2269, %r2270}, {%r2247, %r2248, %r2249, %r2250};
	// end inline asm
	cvt.rn.f32.s32 	%f1045, %r2247;
	mul.f32 	%f1046, %f837, %f1045;
	fma.rn.f32 	%f1047, %f1046, %f805, %f1509;
	cvt.rn.f32.s32 	%f1048, %r2248;
	mul.f32 	%f1049, %f837, %f1048;
	fma.rn.f32 	%f1050, %f1049, %f806, %f1510;
	cvt.rn.f32.s32 	%f1051, %r2249;
	mul.f32 	%f1052, %f841, %f1051;
	fma.rn.f32 	%f1053, %f1052, %f805, %f1511;
	cvt.rn.f32.s32 	%f1054, %r2250;
	mul.f32 	%f1055, %f841, %f1054;
	fma.rn.f32 	%f1056, %f1055, %f806, %f1512;
	mov.u32 	%r2261, %r2743;
	mov.u32 	%r2262, %r2743;
	mov.u32 	%r2263, %r2743;
	mov.u32 	%r2264, %r2743;
	// begin inline asm
	mma.sync.aligned.m16n8k32.row.col.s32.s8.s8.s32 {%r2261, %r2262, %r2263, %r2264}, {%r1989, %r1990, %r1991, %r1992}, {%r2269, %r2270}, {%r2261, %r2262, %r2263, %r2264};
	// end inline asm
	cvt.rn.f32.s32 	%f1057, %r2261;
	mul.f32 	%f1058, %f845, %f1057;
	fma.rn.f32 	%f1059, %f1058, %f805, %f1513;
	cvt.rn.f32.s32 	%f1060, %r2262;
	mul.f32 	%f1061, %f845, %f1060;
	fma.rn.f32 	%f1062, %f1061, %f806, %f1514;
	cvt.rn.f32.s32 	%f1063, %r2263;
	mul.f32 	%f1064, %f849, %f1063;
	fma.rn.f32 	%f1065, %f1064, %f805, %f1515;
	cvt.rn.f32.s32 	%f1066, %r2264;
	mul.f32 	%f1067, %f849, %f1066;
	fma.rn.f32 	%f1068, %f1067, %f806, %f1516;
	ld.shared.u32 	%r2299, [%r103+4656];
	ld.shared.u32 	%r2300, [%r103+4672];
	// begin inline asm
	{.reg .f16 low,high;
  mov.b32 {low,high},%r2275;
  cvt.f32.f16 %f807, low;}

	// end inline asm
	// begin inline asm
	{.reg .f16 low,high;
  mov.b32 {low,high},%r2276;
  cvt.f32.f16 %f808, low;}

	// end inline asm
	mov.u32 	%r2277, %r2743;
	mov.u32 	%r2278, %r2743;
	mov.u32 	%r2279, %r2743;
	mov.u32 	%r2280, %r2743;
	// begin inline asm
	mma.sync.aligned.m16n8k32.row.col.s32.s8.s8.s32 {%r2277, %r2278, %r2279, %r2280}, {%r1977, %r1978, %r1979, %r1980}, {%r2299, %r2300}, {%r2277, %r2278, %r2279, %r2280};
	// end inline asm
	cvt.rn.f32.s32 	%f1069, %r2277;
	mul.f32 	%f1070, %f838, %f1069;
	fma.rn.f32 	%f1071, %f1070, %f807, %f1047;
	cvt.rn.f32.s32 	%f1072, %r2278;
	mul.f32 	%f1073, %f838, %f1072;
	fma.rn.f32 	%f1074, %f1073, %f808, %f1050;
	cvt.rn.f32.s32 	%f1075, %r2279;
	mul.f32 	%f1076, %f842, %f1075;
	fma.rn.f32 	%f1077, %f1076, %f807, %f1053;
	cvt.rn.f32.s32 	%f1078, %r2280;
	mul.f32 	%f1079, %f842, %f1078;
	fma.rn.f32 	%f1080, %f1079, %f808, %f1056;
	mov.u32 	%r2291, %r2743;
	mov.u32 	%r2292, %r2743;
	mov.u32 	%r2293, %r2743;
	mov.u32 	%r2294, %r2743;
	// begin inline asm
	mma.sync.aligned.m16n8k32.row.col.s32.s8.s8.s32 {%r2291, %r2292, %r2293, %r2294}, {%r1993, %r1994, %r1995, %r1996}, {%r2299, %r2300}, {%r2291, %r2292, %r2293, %r2294};
	// end inline asm
	cvt.rn.f32.s32 	%f1081, %r2291;
	mul.f32 	%f1082, %f846, %f1081;
	fma.rn.f32 	%f1083, %f1082, %f807, %f1059;
	cvt.rn.f32.s32 	%f1084, %r2292;
	mul.f32 	%f1085, %f846, %f1084;
	fma.rn.f32 	%f1086, %f1085, %f808, %f1062;
	cvt.rn.f32.s32 	%f1087, %r2293;
	mul.f32 	%f1088, %f850, %f1087;
	fma.rn.f32 	%f1089, %f1088, %f807, %f1065;
	cvt.rn.f32.s32 	%f1090, %r2294;
	mul.f32 	%f1091, %f850, %f1090;
	fma.rn.f32 	%f1092, %f1091, %f808, %f1068;
	ld.shared.u32 	%r2329, [%r103+4688];
	ld.shared.u32 	%r2330, [%r103+4704];
	// begin inline asm
	{.reg .f16 low,high;
  mov.b32 {low,high},%r2305;
  cvt.f32.f16 %f809, low;}

	// end inline asm
	// begin inline asm
	{.reg .f16 low,high;
  mov.b32 {low,high},%r2306;
  cvt.f32.f16 %f810, low;}

	// end inline asm
	mov.u32 	%r2307, %r2743;
	mov.u32 	%r2308, %r2743;
	mov.u32 	%r2309, %r2743;
	mov.u32 	%r2310, %r2743;
	// begin inline asm
	mma.sync.aligned.m16n8k32.row.col.s32.s8.s8.s32 {%r2307, %r2308, %r2309, %r2310}, {%r1981, %r1982, %r1983, %r1984}, {%r2329, %r2330}, {%r2307, %r2308, %r2309, %r2310};
	// end inline asm
	cvt.rn.f32.s32 	%f1093, %r2307;
	mul.f32 	%f1094, %f839, %f1093;
	fma.rn.f32 	%f1095, %f1094, %f809, %f1071;
	cvt.rn.f32.s32 	%f1096, %r2308;
	mul.f32 	%f1097, %f839, %f1096;
	fma.rn.f32 	%f1098, %f1097, %f810, %f1074;
	cvt.rn.f32.s32 	%f1099, %r2309;
	mul.f32 	%f1100, %f843, %f1099;
	fma.rn.f32 	%f1101, %f1100, %f809, %f1077;
	cvt.rn.f32.s32 	%f1102, %r2310;
	mul.f32 	%f1103, %f843, %f1102;
	fma.rn.f32 	%f1104, %f1103, %f810, %f1080;
	mov.u32 	%r2321, %r2743;
	mov.u32 	%r2322, %r2743;
	mov.u32 	%r2323, %r2743;
	mov.u32 	%r2324, %r2743;
	// begin inline asm
	mma.sync.aligned.m16n8k32.row.col.s32.s8.s8.s32 {%r2321, %r2322, %r2323, %r2324}, {%r1997, %r1998, %r1999, %r2000}, {%r2329, %r2330}, {%r2321, %r2322, %r2323, %r2324};
	// end inline asm
	cvt.rn.f32.s32 	%f1105, %r2321;
	mul.f32 	%f1106, %f847, %f1105;
	fma.rn.f32 	%f1107, %f1106, %f809, %f1083;
	cvt.rn.f32.s32 	%f1108, %r2322;
	mul.f32 	%f1109, %f847, %f1108;
	fma.rn.f32 	%f1110, %f1109, %f810, %f1086;
	cvt.rn.f32.s32 	%f1111, %r2323;
	mul.f32 	%f1112, %f851, %f1111;
	fma.rn.f32 	%f1113, %f1112, %f809, %f1089;
	cvt.rn.f32.s32 	%f1114, %r2324;
	mul.f32 	%f1115, %f851, %f1114;
	fma.rn.f32 	%f1116, %f1115, %f810, %f1092;
	ld.shared.u32 	%r2359, [%r103+4720];
	ld.shared.u32 	%r2360, [%r103+4736];
	// begin inline asm
	{.reg .f16 low,high;
  mov.b32 {low,high},%r2335;
  cvt.f32.f16 %f811, low;}

	// end inline asm
	// begin inline asm
	{.reg .f16 low,high;
  mov.b32 {low,high},%r2336;
  cvt.f32.f16 %f812, low;}

	// end inline asm
	mov.u32 	%r2337, %r2743;
	mov.u32 	%r2338, %r2743;
	mov.u32 	%r2339, %r2743;
	mov.u32 	%r2340, %r2743;
	// begin inline asm
	mma.sync.aligned.m16n8k32.row.col.s32.s8.s8.s32 {%r2337, %r2338, %r2339, %r2340}, {%r1985, %r1986, %r1987, %r1988}, {%r2359, %r2360}, {%r2337, %r2338, %r2339, %r2340};
	// end inline asm
	cvt.rn.f32.s32 	%f1117, %r2337;
	mul.f32 	%f1118, %f840, %f1117;
	fma.rn.f32 	%f1119, %f1118, %f811, %f1095;
	cvt.rn.f32.s32 	%f1120, %r2338;
	mul.f32 	%f1121, %f840, %f1120;
	fma.rn.f32 	%f1122, %f1121, %f812, %f1098;
	cvt.rn.f32.s32 	%f1123, %r2339;
	mul.f32 	%f1124, %f844, %f1123;
	fma.rn.f32 	%f1125, %f1124, %f811, %f1101;
	cvt.rn.f32.s32 	%f1126, %r2340;
	mul.f32 	%f1127, %f844, %f1126;
	fma.rn.f32 	%f1128, %f1127, %f812, %f1104;
	mov.u32 	%r2351, %r2743;
	mov.u32 	%r2352, %r2743;
	mov.u32 	%r2353, %r2743;
	mov.u32 	%r2354, %r2743;
	// begin inline asm
	mma.sync.aligned.m16n8k32.row.col.s32.s8.s8.s32 {%r2351, %r2352, %r2353, %r2354}, {%r2001, %r2002, %r2003, %r2004}, {%r2359, %r2360}, {%r2351, %r2352, %r2353, %r2354};
	// end inline asm
	cvt.rn.f32.s32 	%f1129, %r2351;
	mul.f32 	%f1130, %f848, %f1129;
	fma.rn.f32 	%f1131, %f1130, %f811, %f1107;
	cvt.rn.f32.s32 	%f1132, %r2352;
	mul.f32 	%f1133, %f848, %f1132;
	fma.rn.f32 	%f1134, %f1133, %f812, %f1110;
	cvt.rn.f32.s32 	%f1135, %r2353;
	mul.f32 	%f1136, %f852, %f1135;
	fma.rn.f32 	%f1137, %f1136, %f811, %f1113;
	cvt.rn.f32.s32 	%f1138, %r2354;
	mul.f32 	%f1139, %f852, %f1138;
	fma.rn.f32 	%f1140, %f1139, %f812, %f1116;
	bar.sync 	0;
	mad.lo.s64 	%rd527, %rd108, 144, %rd526;
	ld.global.nc.u32 	%r3132, [%rd527];
	st.shared.u32 	[%r9], %r3132;
	ld.global.nc.u32 	%r3133, [%rd527+1024];
	st.shared.u32 	[%r9+1024], %r3133;
	ld.global.nc.u32 	%r3134, [%rd527+2048];
	st.shared.u32 	[%r9+2048], %r3134;
	ld.global.nc.u32 	%r3135, [%rd527+3072];
	st.shared.u32 	[%r9+3072], %r3135;
	ld.global.nc.u32 	%r3136, [%rd527+4096];
	st.shared.u32 	[%r9+4096], %r3136;
	ld.global.nc.u32 	%r3137, [%rd527+5120];
	st.shared.u32 	[%r9+5120], %r3137;
	ld.global.nc.u32 	%r3138, [%rd527+6144];
	st.shared.u32 	[%r9+6144], %r3138;
	bar.sync 	0;
	// begin inline asm
	ldmatrix.sync.aligned.m8n8.x4.b16 {%r2365, %r2366, %r2367, %r2368}, [%rd118];
	// end inline asm
	// begin inline asm
	ldmatrix.sync.aligned.m8n8.x4.b16 {%r2369, %r2370, %r2371, %r2372}, [%rd119];
	// end inline asm
	// begin inline asm
	ldmatrix.sync.aligned.m8n8.x4.b16 {%r2373, %r2374, %r2375, %r2376}, [%rd120];
	// end inline asm
	// begin inline asm
	ldmatrix.sync.aligned.m8n8.x4.b16 {%r2377, %r2378, %r2379, %r2380}, [%rd121];
	// end inline asm
	ld.shared.v4.f32 	{%f1141, %f1142, %f1143, %f1144}, [%r102+16];
	ld.shared.v4.f32 	{%f1145, %f1146, %f1147, %f1148}, [%r102+2448];
	// begin inline asm
	ldmatrix.sync.aligned.m8n8.x4.b16 {%r2381, %r2382, %r2383, %r2384}, [%rd122];
	// end inline asm
	// begin inline asm
	ldmatrix.sync.aligned.m8n8.x4.b16 {%r2385, %r2386, %r2387, %r2388}, [%rd123];
	// end inline asm
	// begin inline asm
	ldmatrix.sync.aligned.m8n8.x4.b16 {%r2389, %r2390, %r2391, %r2392}, [%rd124];
	// end inline asm
	// begin inline asm
	ldmatrix.sync.aligned.m8n8.x4.b16 {%r2393, %r2394, %r2395, %r2396}, [%rd125];
	// end inline asm
	ld.shared.v4.f32 	{%f1149, %f1150, %f1151, %f1152}, [%r102+4880];
	ld.shared.v4.f32 	{%f1153, %f1154, %f1155, %f1156}, [%r102+7312];
	ld.shared.u32 	%r2421, [%r103+16];
	ld.shared.u32 	%r2422, [%r103+32];
	ld.shared.v4.u32 	{%r2397, %r2427, %r2457, %r2487}, [%r104];
	// begin inline asm
	{.reg .f16 low,high;
  mov.b32 {low,high},%r2397;
  cvt.f32.f16 %f813, low;}

	// end inline asm
	ld.shared.v4.u32 	{%r2398, %r2428, %r2458, %r2488}, [%r104+144];
	// begin inline asm
	{.reg .f16 low,high;
  mov.b32 {low,high},%r2398;
  cvt.f32.f16 %f814, low;}

	// end inline asm
	mov.u32 	%r2399, %r2743;
	mov.u32 	%r2400, %r2743;
	mov.u32 	%r2401, %r2743;
	mov.u32 	%r2402, %r2743;
	// begin inline asm
	mma.sync.aligned.m16n8k32.row.col.s32.s8.s8.s32 {%r2399, %r2400, %r2401, %r2402}, {%r2365, %r2366, %r2367, %r2368}, {%r2421, %r2422}, {%r2399, %r2400, %r2401, %r2402};
	// end inline asm
	cvt.rn.f32.s32 	%f1157, %r2399;
	mul.f32 	%f1158, %f1141, %f1157;
	fma.rn.f32 	%f1159, %f1158, %f813, %f927;
	cvt.rn.f32.s32 	%f1160, %r2400;
	mul.f32 	%f1161, %f1141, %f1160;
	fma.rn.f32 	%f1162, %f1161, %f814, %f930;
	cvt.rn.f32.s32 	%f1163, %r2401;
	mul.f32 	%f1164, %f1145, %f1163;
	fma.rn.f32 	%f1165, %f1164, %f813, %f933;
	cvt.rn.f32.s32 	%f1166, %r2402;
	mul.f32 	%f1167, %f1145, %f1166;
	fma.rn.f32 	%f1168, %f1167, %f814, %f936;
	mov.u32 	%r2413, %r2743;
	mov.u32 	%r2414, %r2743;
	mov.u32 	%r2415, %r2743;
	mov.u32 	%r2416, %r2743;
	// begin inline asm
	mma.sync.aligned.m16n8k32.row.col.s32.s8.s8.s32 {%r2413, %r2414, %r2415, %r2416}, {%r2381, %r2382, %r2383, %r2384}, {%r2421, %r2422}, {%r2413, %r2414, %r2415, %r2416};
	// end inline asm
	cvt.rn.f32.s32 	%f1169, %r2413;
	mul.f32 	%f1170, %f1149, %f1169;
	fma.rn.f32 	%f1171, %f1170, %f813, %f939;
	cvt.rn.f32.s32 	%f1172, %r2414;
	mul.f32 	%f1173, %f1149, %f1172;
	fma.rn.f32 	%f1174, %f1173, %f814, %f942;
	cvt.rn.f32.s32 	%f1175, %r2415;
	mul.f32 	%f1176, %f1153, %f1175;
	fma.rn.f32 	%f1177, %f1176, %f813, %f945;
	cvt.rn.f32.s32 	%f1178, %r2416;
	mul.f32 	%f1179, %f1153, %f1178;
	fma.rn.f32 	%f1180, %f1179, %f814, %f948;
	ld.shared.u32 	%r2451, [%r103+48];
	ld.shared.u32 	%r2452, [%r103+64];
	// begin inline asm
	{.reg .f16 low,high;
  mov.b32 {low,high},%r2427;
  cvt.f32.f16 %f815, low;}

	// end inline asm
	// begin inline asm
	{.reg .f16 low,high;
  mov.b32 {low,high},%r2428;
  cvt.f32.f16 %f816, low;}

	// end inline asm
	mov.u32 	%r2429, %r2743;
	mov.u32 	%r2430, %r2743;
	mov.u32 	%r2431, %r2743;
	mov.u32 	%r2432, %r2743;
	// begin inline asm
	mma.sync.aligned.m16n8k32.row.col.s32.s8.s8.s32 {%r2429, %r2430, %r2431, %r2432}, {%r2369, %r2370, %r2371, %r2372}, {%r2451, %r2452}, {%r2429, %r2430, %r2431, %r2432};
	// end inline asm
	cvt.rn.f32.s32 	%f1181, %r2429;
	mul.f32 	%f1182, %f1142, %f1181;
	fma.rn.f32 	%f1183, %f1182, %f815, %f1159;
	cvt.rn.f32.s32 	%f1184, %r2430;
	mul.f32 	%f1185, %f1142, %f1184;
	fma.rn.f32 	%f1186, %f1185, %f816, %f1162;
	cvt.rn.f32.s32 	%f1187, %r2431;
	mul.f32 	%f1188, %f1146, %f1187;
	fma.rn.f32 	%f1189, %f1188, %f815, %f1165;
	cvt.rn.f32.s32 	%f1190, %r2432;
	mul.f32 	%f1191, %f1146, %f1190;
	fma.rn.f32 	%f1192, %f1191, %f816, %f1168;
	mov.u32 	%r2443, %r2743;
	mov.u32 	%r2444, %r2743;
	mov.u32 	%r2445, %r2743;
	mov.u32 	%r2446, %r2743;
	// begin inline asm
	mma.sync.aligned.m16n8k32.row.col.s32.s8.s8.s32 {%r2443, %r2444, %r2445, %r2446}, {%r2385, %r2386, %r2387, %r2388}, {%r2451, %r2452}, {%r2443, %r2444, %r2445, %r2446};
	// end inline asm
	cvt.rn.f32.s32 	%f1193, %r2443;
	mul.f32 	%f1194, %f1150, %f1193;
	fma.rn.f32 	%f1195, %f1194, %f815, %f1171;
	cvt.rn.f32.s32 	%f1196, %r2444;
	mul.f32 	%f1197, %f1150, %f1196;
	fma.rn.f32 	%f1198, %f1197, %f816, %f1174;
	cvt.rn.f32.s32 	%f1199, %r2445;
	mul.f32 	%f1200, %f1154, %f1199;
	fma.rn.f32 	%f1201, %f1200, %f815, %f1177;
	cvt.rn.f32.s32 	%f1202, %r2446;
	mul.f32 	%f1203, %f1154, %f1202;
	fma.rn.f32 	%f1204, %f1203, %f816, %f1180;
	ld.shared.u32 	%r2481, [%r103+80];
	ld.shared.u32 	%r2482, [%r103+96];
	// begin inline asm
	{.reg .f16 low,high;
  mov.b32 {low,high},%r2457;
  cvt.f32.f16 %f817, low;}

	// end inline asm
	// begin inline asm
	{.reg .f16 low,high;
  mov.b32 {low,high},%r2458;
  cvt.f32.f16 %f818, low;}

	// end inline asm
	mov.u32 	%r2459, %r2743;
	mov.u32 	%r2460, %r2743;
	mov.u32 	%r2461, %r2743;
	mov.u32 	%r2462, %r2743;
	// begin inline asm
	mma.sync.aligned.m16n8k32.row.col.s32.s8.s8.s32 {%r2459, %r2460, %r2461, %r2462}, {%r2373, %r2374, %r2375, %r2376}, {%r2481, %r2482}, {%r2459, %r2460, %r2461, %r2462};
	// end inline asm
	cvt.rn.f32.s32 	%f1205, %r2459;
	mul.f32 	%f1206, %f1143, %f1205;
	fma.rn.f32 	%f1207, %f1206, %f817, %f1183;
	cvt.rn.f32.s32 	%f1208, %r2460;
	mul.f32 	%f1209, %f1143, %f1208;
	fma.rn.f32 	%f1210, %f1209, %f818, %f1186;
	cvt.rn.f32.s32 	%f1211, %r2461;
	mul.f32 	%f1212, %f1147, %f1211;
	fma.rn.f32 	%f1213, %f1212, %f817, %f1189;
	cvt.rn.f32.s32 	%f1214, %r2462;
	mul.f32 	%f1215, %f1147, %f1214;
	fma.rn.f32 	%f1216, %f1215, %f818, %f1192;
	mov.u32 	%r2473, %r2743;
	mov.u32 	%r2474, %r2743;
	mov.u32 	%r2475, %r2743;
	mov.u32 	%r2476, %r2743;
	// begin inline asm
	mma.sync.aligned.m16n8k32.row.col.s32.s8.s8.s32 {%r2473, %r2474, %r2475, %r2476}, {%r2389, %r2390, %r2391, %r2392}, {%r2481, %r2482}, {%r2473, %r2474, %r2475, %r2476};
	// end inline asm
	cvt.rn.f32.s32 	%f1217, %r2473;
	mul.f32 	%f1218, %f1151, %f1217;
	fma.rn.f32 	%f1219, %f1218, %f817, %f1195;
	cvt.rn.f32.s32 	%f1220, %r2474;
	mul.f32 	%f1221, %f1151, %f1220;
	fma.rn.f32 	%f1222, %f1221, %f818, %f1198;
	cvt.rn.f32.s32 	%f1223, %r2475;
	mul.f32 	%f1224, %f1155, %f1223;
	fma.rn.f32 	%f1225, %f1224, %f817, %f1201;
	cvt.rn.f32.s32 	%f1226, %r2476;
	mul.f32 	%f1227, %f1155, %f1226;
	fma.rn.f32 	%f1228, %f1227, %f818, %f1204;
	ld.shared.u32 	%r2511, [%r103+112];
	ld.shared.u32 	%r2512, [%r103+128];
	// begin inline asm
	{.reg .f16 low,high;
  mov.b32 {low,high},%r2487;
  cvt.f32.f16 %f819, low;}

	// end inline asm
	// begin inline asm
	{.reg .f16 low,high;
  mov.b32 {low,high},%r2488;
  cvt.f32.f16 %f820, low;}

	// end inline asm
	mov.u32 	%r2489, %r2743;
	mov.u32 	%r2490, %r2743;
	mov.u32 	%r2491, %r2743;
	mov.u32 	%r2492, %r2743;
	// begin inline asm
	mma.sync.aligned.m16n8k32.row.col.s32.s8.s8.s32 {%r2489, %r2490, %r2491, %r2492}, {%r2377, %r2378, %r2379, %r2380}, {%r2511, %r2512}, {%r2489, %r2490, %r2491, %r2492};
	// end inline asm
	cvt.rn.f32.s32 	%f1229, %r2489;
	mul.f32 	%f1230, %f1144, %f1229;
	fma.rn.f32 	%f1493, %f1230, %f819, %f1207;
	cvt.rn.f32.s32 	%f1231, %r2490;
	mul.f32 	%f1232, %f1144, %f1231;
	fma.rn.f32 	%f1494, %f1232, %f820, %f1210;
	cvt.rn.f32.s32 	%f1233, %r2491;
	mul.f32 	%f1234, %f1148, %f1233;
	fma.rn.f32 	%f1495, %f1234, %f819, %f1213;
	cvt.rn.f32.s32 	%f1235, %r2492;
	mul.f32 	%f1236, %f1148, %f1235;
	fma.rn.f32 	%f1496, %f1236, %f820, %f1216;
	mov.u32 	%r2503, %r2743;
	mov.u32 	%r2504, %r2743;
	mov.u32 	%r2505, %r2743;
	mov.u32 	%r2506, %r2743;
	// begin inline asm
	mma.sync.aligned.m16n8k32.row.col.s32.s8.s8.s32 {%r2503, %r2504, %r2505, %r2506}, {%r2393, %r2394, %r2395, %r2396}, {%r2511, %r2512}, {%r2503, %r2504, %r2505, %r2506};
	// end inline asm
	cvt.rn.f32.s32 	%f1237, %r2503;
	mul.f32 	%f1238, %f1152, %f1237;
	fma.rn.f32 	%f1497, %f1238, %f819, %f1219;
	cvt.rn.f32.s32 	%f1239, %r2504;
	mul.f32 	%f1240, %f1152, %f1239;
	fma.rn.f32 	%f1498, %f1240, %f820, %f1222;
	cvt.rn.f32.s32 	%f1241, %r2505;
	mul.f32 	%f1242, %f1156, %f1241;
	fma.rn.f32 	%f1499, %f1242, %f819, %f1225;
	cvt.rn.f32.s32 	%f1243, %r2506;
	mul.f32 	%f1244, %f1156, %f1243;
	fma.rn.f32 	%f1500, %f1244, %f820, %f1228;
	ld.shared.u32 	%r2541, [%r103+2320];
	ld.shared.u32 	%r2542, [%r103+2336];
	ld.shared.v4.u32 	{%r2517, %r2547, %r2577, %r2607}, [%r104+2304];
	// begin inline asm
	{.reg .f16 low,high;
  mov.b32 {low,high},%r2517;
  cvt.f32.f16 %f821, low;}

	// end inline asm
	ld.shared.v4.u32 	{%r2518, %r2548, %r2578, %r2608}, [%r104+2448];
	// begin inline asm
	{.reg .f16 low,high;
  mov.b32 {low,high},%r2518;
  cvt.f32.f16 %f822, low;}

	// end inline asm
	mov.u32 	%r2519, %r2743;
	mov.u32 	%r2520, %r2743;
	mov.u32 	%r2521, %r2743;
	mov.u32 	%r2522, %r2743;
	// begin inline asm
	mma.sync.aligned.m16n8k32.row.col.s32.s8.s8.s32 {%r2519, %r2520, %r2521, %r2522}, {%r2365, %r2366, %r2367, %r2368}, {%r2541, %r2542}, {%r2519, %r2520, %r2521, %r2522};
	// end inline asm
	cvt.rn.f32.s32 	%f1245, %r2519;
	mul.f32 	%f1246, %f1141, %f1245;
	fma.rn.f32 	%f1247, %f1246, %f821, %f1023;
	cvt.rn.f32.s32 	%f1248, %r2520;
	mul.f32 	%f1249, %f1141, %f1248;
	fma.rn.f32 	%f1250, %f1249, %f822, %f1026;
	cvt.rn.f32.s32 	%f1251, %r2521;
	mul.f32 	%f1252, %f1145, %f1251;
	fma.rn.f32 	%f1253, %f1252, %f821, %f1029;
	cvt.rn.f32.s32 	%f1254, %r2522;
	mul.f32 	%f1255, %f1145, %f1254;
	fma.rn.f32 	%f1256, %f1255, %f822, %f1032;
	mov.u32 	%r2533, %r2743;
	mov.u32 	%r2534, %r2743;
	mov.u32 	%r2535, %r2743;
	mov.u32 	%r2536, %r2743;
	// begin inline asm
	mma.sync.aligned.m16n8k32.row.col.s32.s8.s8.s32 {%r2533, %r2534, %r2535, %r2536}, {%r2381, %r2382, %r2383, %r2384}, {%r2541, %r2542}, {%r2533, %r2534, %r2535, %r2536};
	// end inline asm
	cvt.rn.f32.s32 	%f1257, %r2533;
	mul.f32 	%f1258, %f1149, %f1257;
	fma.rn.f32 	%f1259, %f1258, %f821, %f1035;
	cvt.rn.f32.s32 	%f1260, %r2534;
	mul.f32 	%f1261, %f1149, %f1260;
	fma.rn.f32 	%f1262, %f1261, %f822, %f1038;
	cvt.rn.f32.s32 	%f1263, %r2535;
	mul.f32 	%f1264, %f1153, %f1263;
	fma.rn.f32 	%f1265, %f1264, %f821, %f1041;
	cvt.rn.f32.s32 	%f1266, %r2536;
	mul.f32 	%f1267, %f1153, %f1266;
	fma.rn.f32 	%f1268, %f1267, %f822, %f1044;
	ld.shared.u32 	%r2571, [%r103+2352];
	ld.shared.u32 	%r2572, [%r103+2368];
	// begin inline asm
	{.reg .f16 low,high;
  mov.b32 {low,high},%r2547;
  cvt.f32.f16 %f823, low;}

	// end inline asm
	// begin inline asm
	{.reg .f16 low,high;
  mov.b32 {low,high},%r2548;
  cvt.f32.f16 %f824, low;}

	// end inline asm
	mov.u32 	%r2549, %r2743;
	mov.u32 	%r2550, %r2743;
	mov.u32 	%r2551, %r2743;
	mov.u32 	%r2552, %r2743;
	// begin inline asm
	mma.sync.aligned.m16n8k32.row.col.s32.s8.s8.s32 {%r2549, %r2550, %r2551, %r2552}, {%r2369, %r2370, %r2371, %r2372}, {%r2571, %r2572}, {%r2549, %r2550, %r2551, %r2552};
	// end inline asm
	cvt.rn.f32.s32 	%f1269, %r2549;
	mul.f32 	%f1270, %f1142, %f1269;
	fma.rn.f32 	%f1271, %f1270, %f823, %f1247;
	cvt.rn.f32.s32 	%f1272, %r2550;
	mul.f32 	%f1273, %f1142, %f1272;
	fma.rn.f32 	%f1274, %f1273, %f824, %f1250;
	cvt.rn.f32.s32 	%f1275, %r2551;
	mul.f32 	%f1276, %f1146, %f1275;
	fma.rn.f32 	%f1277, %f1276, %f823, %f1253;
	cvt.rn.f32.s32 	%f1278, %r2552;
	mul.f32 	%f1279, %f1146, %f1278;
	fma.rn.f32 	%f1280, %f1279, %f824, %f1256;
	mov.u32 	%r2563, %r2743;
	mov.u32 	%r2564, %r2743;
	mov.u32 	%r2565, %r2743;
	mov.u32 	%r2566, %r2743;
	// begin inline asm
	mma.sync.aligned.m16n8k32.row.col.s32.s8.s8.s32 {%r2563, %r2564, %r2565, %r2566}, {%r2385, %r2386, %r2387, %r2388}, {%r2571, %r2572}, {%r2563, %r2564, %r2565, %r2566};
	// end inline asm
	cvt.rn.f32.s32 	%f1281, %r2563;
	mul.f32 	%f1282, %f1150, %f1281;
	fma.rn.f32 	%f1283, %f1282, %f823, %f1259;
	cvt.rn.f32.s32 	%f1284, %r2564;
	mul.f32 	%f1285, %f1150, %f1284;
	fma.rn.f32 	%f1286, %f1285, %f824, %f1262;
	cvt.rn.f32.s32 	%f1287, %r2565;
	mul.f32 	%f1288, %f1154, %f1287;
	fma.rn.f32 	%f1289, %f1288, %f823, %f1265;
	cvt.rn.f32.s32 	%f1290, %r2566;
	mul.f32 	%f1291, %f1154, %f1290;
	fma.rn.f32 	%f1292, %f1291, %f824, %f1268;
	ld.shared.u32 	%r2601, [%r103+2384];
	ld.shared.u32 	%r2602, [%r103+2400];
	// begin inline asm
	{.reg .f16 low,high;
  mov.b32 {low,high},%r2577;
  cvt.f32.f16 %f825, low;}

	// end inline asm
	// begin inline asm
	{.reg .f16 low,high;
  mov.b32 {low,high},%r2578;
  cvt.f32.f16 %f826, low;}

	// end inline asm
	mov.u32 	%r2579, %r2743;
	mov.u32 	%r2580, %r2743;
	mov.u32 	%r2581, %r2743;
	mov.u32 	%r2582, %r2743;
	// begin inline asm
	mma.sync.aligned.m16n8k32.row.col.s32.s8.s8.s32 {%r2579, %r2580, %r2581, %r2582}, {%r2373, %r2374, %r2375, %r2376}, {%r2601, %r2602}, {%r2579, %r2580, %r2581, %r2582};
	// end inline asm
	cvt.rn.f32.s32 	%f1293, %r2579;
	mul.f32 	%f1294, %f1143, %f1293;
	fma.rn.f32 	%f1295, %f1294, %f825, %f1271;
	cvt.rn.f32.s32 	%f1296, %r2580;
	mul.f32 	%f1297, %f1143, %f1296;
	fma.rn.f32 	%f1298, %f1297, %f826, %f1274;
	cvt.rn.f32.s32 	%f1299, %r2581;
	mul.f32 	%f1300, %f1147, %f1299;
	fma.rn.f32 	%f1301, %f1300, %f825, %f1277;
	cvt.rn.f32.s32 	%f1302, %r2582;
	mul.f32 	%f1303, %f1147, %f1302;
	fma.rn.f32 	%f1304, %f1303, %f826, %f1280;
	mov.u32 	%r2593, %r2743;
	mov.u32 	%r2594, %r2743;
	mov.u32 	%r2595, %r2743;
	mov.u32 	%r2596, %r2743;
	// begin inline asm
	mma.sync.aligned.m16n8k32.row.col.s32.s8.s8.s32 {%r2593, %r2594, %r2595, %r2596}, {%r2389, %r2390, %r2391, %r2392}, {%r2601, %r2602}, {%r2593, %r2594, %r2595, %r2596};
	// end inline asm
	cvt.rn.f32.s32 	%f1305, %r2593;
	mul.f32 	%f1306, %f1151, %f1305;
	fma.rn.f32 	%f1307, %f1306, %f825, %f1283;
	cvt.rn.f32.s32 	%f1308, %r2594;
	mul.f32 	%f1309, %f1151, %f1308;
	fma.rn.f32 	%f1310, %f1309, %f826, %f1286;
	cvt.rn.f32.s32 	%f1311, %r2595;
	mul.f32 	%f1312, %f1155, %f1311;
	fma.rn.f32 	%f1313, %f1312, %f825, %f1289;
	cvt.rn.f32.s32 	%f1314, %r2596;
	mul.f32 	%f1315, %f1155, %f1314;
	fma.rn.f32 	%f1316, %f1315, %f826, %f1292;
	ld.shared.u32 	%r2631, [%r103+2416];
	ld.shared.u32 	%r2632, [%r103+2432];
	// begin inline asm
	{.reg .f16 low,high;
  mov.b32 {low,high},%r2607;
  cvt.f32.f16 %f827, low;}

	// end inline asm
	// begin inline asm
	{.reg .f16 low,high;
  mov.b32 {low,high},%r2608;
  cvt.f32.f16 %f828, low;}

	// end inline asm
	mov.u32 	%r2609, %r2743;
	mov.u32 	%r2610, %r2743;
	mov.u32 	%r2611, %r2743;
	mov.u32 	%r2612, %r2743;
	// begin inline asm
	mma.sync.aligned.m16n8k32.row.col.s32.s8.s8.s32 {%r2609, %r2610, %r2611, %r2612}, {%r2377, %r2378, %r2379, %r2380}, {%r2631, %r2632}, {%r2609, %r2610, %r2611, %r2612};
	// end inline asm
	cvt.rn.f32.s32 	%f1317, %r2609;
	mul.f32 	%f1318, %f1144, %f1317;
	fma.rn.f32 	%f1501, %f1318, %f827, %f1295;
	cvt.rn.f32.s32 	%f1319, %r2610;
	mul.f32 	%f1320, %f1144, %f1319;
	fma.rn.f32 	%f1502, %f1320, %f828, %f1298;
	cvt.rn.f32.s32 	%f1321, %r2611;
	mul.f32 	%f1322, %f1148, %f1321;
	fma.rn.f32 	%f1503, %f1322, %f827, %f1301;
	cvt.rn.f32.s32 	%f1323, %r2612;
	mul.f32 	%f1324, %f1148, %f1323;
	fma.rn.f32 	%f1504, %f1324, %f828, %f1304;
	mov.u32 	%r2623, %r2743;
	mov.u32 	%r2624, %r2743;
	mov.u32 	%r2625, %r2743;
	mov.u32 	%r2626, %r2743;
	// begin inline asm
	mma.sync.aligned.m16n8k32.row.col.s32.s8.s8.s32 {%r2623, %r2624, %r2625, %r2626}, {%r2393, %r2394, %r2395, %r2396}, {%r2631, %r2632}, {%r2623, %r2624, %r2625, %r2626};
	// end inline asm
	cvt.rn.f32.s32 	%f1325, %r2623;
	mul.f32 	%f1326, %f1152, %f1325;
	fma.rn.f32 	%f1505, %f1326, %f827, %f1307;
	cvt.rn.f32.s32 	%f1327, %r2624;
	mul.f32 	%f1328, %f1152, %f1327;
	fma.rn.f32 	%f1506, %f1328, %f828, %f1310;
	cvt.rn.f32.s32 	%f1329, %r2625;
	mul.f32 	%f1330, %f1156, %f1329;
	fma.rn.f32 	%f1507, %f1330, %f827, %f1313;
	cvt.rn.f32.s32 	%f1331, %r2626;
	mul.f32 	%f1332, %f1156, %f1331;
	fma.rn.f32 	%f1508, %f1332, %f828, %f1316;
	ld.shared.u32 	%r2661, [%r103+4624];
	ld.shared.u32 	%r2662, [%r103+4640];
	ld.shared.v4.u32 	{%r2637, %r2667, %r2697, %r2727}, [%r104+4608];
	// begin inline asm
	{.reg .f16 low,high;
  mov.b32 {low,high},%r2637;
  cvt.f32.f16 %f829, low;}

	// end inline asm
	ld.shared.v4.u32 	{%r2638, %r2668, %r2698, %r2728}, [%r104+4752];
	// begin inline asm
	{.reg .f16 low,high;
  mov.b32 {low,high},%r2638;
  cvt.f32.f16 %f830, low;}

	// end inline asm
	mov.u32 	%r2639, %r2743;
	mov.u32 	%r2640, %r2743;
	mov.u32 	%r2641, %r2743;
	mov.u32 	%r2642, %r2743;
	// begin inline asm
	mma.sync.aligned.m16n8k32.row.col.s32.s8.s8.s32 {%r2639, %r2640, %r2641, %r2642}, {%r2365, %r2366, %r2367, %r2368}, {%r2661, %r2662}, {%r2639, %r2640, %r2641, %r2642};
	// end inline asm
	cvt.rn.f32.s32 	%f1333, %r2639;
	mul.f32 	%f1334, %f1141, %f1333;
	fma.rn.f32 	%f1335, %f1334, %f829, %f1119;
	cvt.rn.f32.s32 	%f1336, %r2640;
	mul.f32 	%f1337, %f1141, %f1336;
	fma.rn.f32 	%f1338, %f1337, %f830, %f1122;
	cvt.rn.f32.s32 	%f1339, %r2641;
	mul.f32 	%f1340, %f1145, %f1339;
	fma.rn.f32 	%f1341, %f1340, %f829, %f1125;
	cvt.rn.f32.s32 	%f1342, %r2642;
	mul.f32 	%f1343, %f1145, %f1342;
	fma.rn.f32 	%f1344, %f1343, %f830, %f1128;
	mov.u32 	%r2653, %r2743;
	mov.u32 	%r2654, %r2743;
	mov.u32 	%r2655, %r2743;
	mov.u32 	%r2656, %r2743;
	// begin inline asm
	mma.sync.aligned.m16n8k32.row.col.s32.s8.s8.s32 {%r2653, %r2654, %r2655, %r2656}, {%r2381, %r2382, %r2383, %r2384}, {%r2661, %r2662}, {%r2653, %r2654, %r2655, %r2656};
	// end inline asm
	cvt.rn.f32.s32 	%f1345, %r2653;
	mul.f32 	%f1346, %f1149, %f1345;
	fma.rn.f32 	%f1347, %f1346, %f829, %f1131;
	cvt.rn.f32.s32 	%f1348, %r2654;
	mul.f32 	%f1349, %f1149, %f1348;
	fma.rn.f32 	%f1350, %f1349, %f830, %f1134;
	cvt.rn.f32.s32 	%f1351, %r2655;
	mul.f32 	%f1352, %f1153, %f1351;
	fma.rn.f32 	%f1353, %f1352, %f829, %f1137;
	cvt.rn.f32.s32 	%f1354, %r2656;
	mul.f32 	%f1355, %f1153, %f1354;
	fma.rn.f32 	%f1356, %f1355, %f830, %f1140;
	ld.shared.u32 	%r2691, [%r103+4656];
	ld.shared.u32 	%r2692, [%r103+4672];
	// begin inline asm
	{.reg .f16 low,high;
  mov.b32 {low,high},%r2667;
  cvt.f32.f16 %f831, low;}

	// end inline asm
	// begin inline asm
	{.reg .f16 low,high;
  mov.b32 {low,high},%r2668;
  cvt.f32.f16 %f832, low;}

	// end inline asm
	mov.u32 	%r2669, %r2743;
	mov.u32 	%r2670, %r2743;
	mov.u32 	%r2671, %r2743;
	mov.u32 	%r2672, %r2743;
	// begin inline asm
	mma.sync.aligned.m16n8k32.row.col.s32.s8.s8.s32 {%r2669, %r2670, %r2671, %r2672}, {%r2369, %r2370, %r2371, %r2372}, {%r2691, %r2692}, {%r2669, %r2670, %r2671, %r2672};
	// end inline asm
	cvt.rn.f32.s32 	%f1357, %r2669;
	mul.f32 	%f1358, %f1142, %f1357;
	fma.rn.f32 	%f1359, %f1358, %f831, %f1335;
	cvt.rn.f32.s32 	%f1360, %r2670;
	mul.f32 	%f1361, %f1142, %f1360;
	fma.rn.f32 	%f1362, %f1361, %f832, %f1338;
	cvt.rn.f32.s32 	%f1363, %r2671;
	mul.f32 	%f1364, %f1146, %f1363;
	fma.rn.f32 	%f1365, %f1364, %f831, %f1341;
	cvt.rn.f32.s32 	%f1366, %r2672;
	mul.f32 	%f1367, %f1146, %f1366;
	fma.rn.f32 	%f1368, %f1367, %f832, %f1344;
	mov.u32 	%r2683, %r2743;
	mov.u32 	%r2684, %r2743;
	mov.u32 	%r2685, %r2743;
	mov.u32 	%r2686, %r2743;
	// begin inline asm
	mma.sync.aligned.m16n8k32.row.col.s32.s8.s8.s32 {%r2683, %r2684, %r2685, %r2686}, {%r2385, %r2386, %r2387, %r2388}, {%r2691, %r2692}, {%r2683, %r2684, %r2685, %r2686};
	// end inline asm
	cvt.rn.f32.s32 	%f1369, %r2683;
	mul.f32 	%f1370, %f1150, %f1369;
	fma.rn.f32 	%f1371, %f1370, %f831, %f1347;
	cvt.rn.f32.s32 	%f1372, %r2684;
	mul.f32 	%f1373, %f1150, %f1372;
	fma.rn.f32 	%f1374, %f1373, %f832, %f1350;
	cvt.rn.f32.s32 	%f1375, %r2685;
	mul.f32 	%f1376, %f1154, %f1375;
	fma.rn.f32 	%f1377, %f1376, %f831, %f1353;
	cvt.rn.f32.s32 	%f1378, %r2686;
	mul.f32 	%f1379, %f1154, %f1378;
	fma.rn.f32 	%f1380, %f1379, %f832, %f1356;
	ld.shared.u32 	%r2721, [%r103+4688];
	ld.shared.u32 	%r2722, [%r103+4704];
	// begin inline asm
	{.reg .f16 low,high;
  mov.b32 {low,high},%r2697;
  cvt.f32.f16 %f833, low;}

	// end inline asm
	// begin inline asm
	{.reg .f16 low,high;
  mov.b32 {low,high},%r2698;
  cvt.f32.f16 %f834, low;}

	// end inline asm
	mov.u32 	%r2699, %r2743;
	mov.u32 	%r2700, %r2743;
	mov.u32 	%r2701, %r2743;
	mov.u32 	%r2702, %r2743;
	// begin inline asm
	mma.sync.aligned.m16n8k32.row.col.s32.s8.s8.s32 {%r2699, %r2700, %r2701, %r2702}, {%r2373, %r2374, %r2375, %r2376}, {%r2721, %r2722}, {%r2699, %r2700, %r2701, %r2702};
	// end inline asm
	cvt.rn.f32.s32 	%f1381, %r2699;
	mul.f32 	%f1382, %f1143, %f1381;
	fma.rn.f32 	%f1383, %f1382, %f833, %f1359;
	cvt.rn.f32.s32 	%f1384, %r2700;
	mul.f32 	%f1385, %f1143, %f1384;
	fma.rn.f32 	%f1386, %f1385, %f834, %f1362;
	cvt.rn.f32.s32 	%f1387, %r2701;
	mul.f32 	%f1388, %f1147, %f1387;
	fma.rn.f32 	%f1389, %f1388, %f833, %f1365;
	cvt.rn.f32.s32 	%f1390, %r2702;
	mul.f32 	%f1391, %f1147, %f1390;
	fma.rn.f32 	%f1392, %f1391, %f834, %f1368;
	mov.u32 	%r2713, %r2743;
	mov.u32 	%r2714, %r2743;
	mov.u32 	%r2715, %r2743;
	mov.u32 	%r2716, %r2743;
	// begin inline asm
	mma.sync.aligned.m16n8k32.row.col.s32.s8.s8.s32 {%r2713, %r2714, %r2715, %r2716}, {%r2389, %r2390, %r2391, %r2392}, {%r2721, %r2722}, {%r2713, %r2714, %r2715, %r2716};
	// end inline asm
	cvt.rn.f32.s32 	%f1393, %r2713;
	mul.f32 	%f1394, %f1151, %f1393;
	fma.rn.f32 	%f1395, %f1394, %f833, %f1371;
	cvt.rn.f32.s32 	%f1396, %r2714;
	mul.f32 	%f1397, %f1151, %f1396;
	fma.rn.f32 	%f1398, %f1397, %f834, %f1374;
	cvt.rn.f32.s32 	%f1399, %r2715;
	mul.f32 	%f1400, %f1155, %f1399;
	fma.rn.f32 	%f1401, %f1400, %f833, %f1377;
	cvt.rn.f32.s32 	%f1402, %r2716;
	mul.f32 	%f1403, %f1155, %f1402;
	fma.rn.f32 	%f1404, %f1403, %f834, %f1380;
	ld.shared.u32 	%r2751, [%r103+4720];
	ld.shared.u32 	%r2752, [%r103+4736];
	// begin inline asm
	{.reg .f16 low,high;
  mov.b32 {low,high},%r2727;
  cvt.f32.f16 %f835, low;}

	// end inline asm
	// begin inline asm
	{.reg .f16 low,high;
  mov.b32 {low,high},%r2728;
  cvt.f32.f16 %f836, low;}

	// end inline asm
	mov.u32 	%r2729, %r2743;
	mov.u32 	%r2730, %r2743;
	mov.u32 	%r2731, %r2743;
	mov.u32 	%r2732, %r2743;
	// begin inline asm
	mma.sync.aligned.m16n8k32.row.col.s32.s8.s8.s32 {%r2729, %r2730, %r2731, %r2732}, {%r2377, %r2378, %r2379, %r2380}, {%r2751, %r2752}, {%r2729, %r2730, %r2731, %r2732};
	// end inline asm
	cvt.rn.f32.s32 	%f1405, %r2729;
	mul.f32 	%f1406, %f1144, %f1405;
	fma.rn.f32 	%f1509, %f1406, %f835, %f1383;
	cvt.rn.f32.s32 	%f1407, %r2730;
	mul.f32 	%f1408, %f1144, %f1407;
	fma.rn.f32 	%f1510, %f1408, %f836, %f1386;
	cvt.rn.f32.s32 	%f1409, %r2731;
	mul.f32 	%f1410, %f1148, %f1409;
	fma.rn.f32 	%f1511, %f1410, %f835, %f1389;
	cvt.rn.f32.s32 	%f1411, %r2732;
	mul.f32 	%f1412, %f1148, %f1411;
	fma.rn.f32 	%f1512, %f1412, %f836, %f1392;
	mov.u32 	%r2744, %r2743;
	mov.u32 	%r2745, %r2743;
	mov.u32 	%r2746, %r2743;
	// begin inline asm
	mma.sync.aligned.m16n8k32.row.col.s32.s8.s8.s32 {%r2743, %r2744, %r2745, %r2746}, {%r2393, %r2394, %r2395, %r2396}, {%r2751, %r2752}, {%r2743, %r2744, %r2745, %r2746};
	// end inline asm
	cvt.rn.f32.s32 	%f1413, %r2743;
	mul.f32 	%f1414, %f1152, %f1413;
	fma.rn.f32 	%f1513, %f1414, %f835, %f1395;
	cvt.rn.f32.s32 	%f1415, %r2744;
	mul.f32 	%f1416, %f1152, %f1415;
	fma.rn.f32 	%f1514, %f1416, %f836, %f1398;
	cvt.rn.f32.s32 	%f1417, %r2745;
	mul.f32 	%f1418, %f1156, %f1417;
	fma.rn.f32 	%f1515, %f1418, %f835, %f1401;
	cvt.rn.f32.s32 	%f1419, %r2746;
	mul.f32 	%f1420, %f1156, %f1419;
	fma.rn.f32 	%f1516, %f1420, %f836, %f1404;
	bar.sync 	0;
	add.s32 	%r3209, %r3209, 8;
	add.s32 	%r3220, %r3220, 8;
	setp.lt.s32 	%p107, %r3209, %r3217;
	@%p107 bra 	$L__BB10_110;
$L__BB10_111:
	mul.lo.s32 	%r3139, %r6, 6144;
	cvt.u64.u32 	%rd147, %r3139;
	shr.u32 	%r3140, %r3, 2;
	shl.b32 	%r3141, %r2, 4;
	and.b32  	%r3142, %r3141, 16352;
	add.s32 	%r110, %r3142, %r3140;
	setp.gt.u32 	%p108, %r110, 128;
	and.b32  	%r3144, %r128, 32;
	shl.b32 	%r3145, %r3, 3;
	and.b32  	%r3146, %r3145, 24;
	or.b32  	%r3147, %r3146, %r3144;
	add.s32 	%r111, %r130, %r3147;
	@%p108 bra 	$L__BB10_113;
	ld.shared.v2.u32 	{%r3149, %r3150}, [%r111];
	shl.b32 	%r3151, %r3149, 7;
	add.s32 	%r3152, %r3151, %r110;
	cvt.s64.s32 	%rd528, %r3152;
	add.s64 	%rd529, %rd528, %rd147;
	shl.b64 	%rd530, %rd529, 2;
	add.s64 	%rd531, %rd4, %rd530;
	st.global.f32 	[%rd531], %f1493;
	shl.b32 	%r3153, %r3150, 7;
	add.s32 	%r3154, %r3153, %r110;
	cvt.s64.s32 	%rd532, %r3154;
	add.s64 	%rd533, %rd532, %rd147;
	shl.b64 	%rd534, %rd533, 2;
	add.s64 	%rd535, %rd4, %rd534;
	st.global.f32 	[%rd535], %f1494;
$L__BB10_113:
	setp.gt.u32 	%p109, %r110, 120;
	@%p109 bra 	$L__BB10_115;
	ld.shared.v2.u32 	{%r3155, %r3156}, [%r111];
	shl.b32 	%r3157, %r3155, 7;
	cvt.s64.s32 	%rd536, %r3157;
	cvt.u64.u32 	%rd537, %r110;
	add.s64 	%rd538, %rd536, %rd537;
	add.s64 	%rd539, %rd538, %rd147;
	shl.b64 	%rd540, %rd539, 2;
	add.s64 	%rd541, %rd4, %rd540;
	st.global.f32 	[%rd541+32], %f1495;
	shl.b32 	%r3158, %r3156, 7;
	cvt.s64.s32 	%rd542, %r3158;
	add.s64 	%rd543, %rd542, %rd537;
	add.s64 	%rd544, %rd543, %rd147;
	shl.b64 	%rd545, %rd544, 2;
	add.s64 	%rd546, %rd4, %rd545;
	st.global.f32 	[%rd546+32], %f1496;
$L__BB10_115:
	add.s32 	%r112, %r110, 16;
	setp.gt.u32 	%p110, %r110, 112;
	@%p110 bra 	$L__BB10_117;
	ld.shared.v2.u32 	{%r3159, %r3160}, [%r111];
	shl.b32 	%r3161, %r3159, 7;
	add.s32 	%r3162, %r3161, %r112;
	cvt.s64.s32 	%rd547, %r3162;
	add.s64 	%rd548, %rd547, %rd147;
	shl.b64 	%rd549, %rd548, 2;
	add.s64 	%rd550, %rd4, %rd549;
	st.global.f32 	[%rd550], %f1497;
	shl.b32 	%r3163, %r3160, 7;
	add.s32 	%r3164, %r3163, %r112;
	cvt.s64.s32 	%rd551, %r3164;
	add.s64 	%rd552, %rd551, %rd147;
	shl.b64 	%rd553, %rd552, 2;
	add.s64 	%rd554, %rd4, %rd553;
	st.global.f32 	[%rd554], %f1498;
$L__BB10_117:
	setp.gt.u32 	%p111, %r110, 104;
	@%p111 bra 	$L__BB10_119;
	ld.shared.v2.u32 	{%r3165, %r3166}, [%r111];
	shl.b32 	%r3167, %r3165, 7;
	cvt.s64.s32 	%rd555, %r3167;
	cvt.u64.u32 	%rd556, %r112;
	add.s64 	%rd557, %rd555, %rd556;
	add.s64 	%rd558, %rd557, %rd147;
	shl.b64 	%rd559, %rd558, 2;
	add.s64 	%rd560, %rd4, %rd559;
	st.global.f32 	[%rd560+32], %f1499;
	shl.b32 	%r3168, %r3166, 7;
	cvt.s64.s32 	%rd561, %r3168;
	add.s64 	%rd562, %rd561, %rd556;
	add.s64 	%rd563, %rd562, %rd147;
	shl.b64 	%rd564, %rd563, 2;
	add.s64 	%rd565, %rd4, %rd564;
	st.global.f32 	[%rd565+32], %f1500;
$L__BB10_119:
	setp.gt.u32 	%p112, %r110, 128;
	@%p112 bra 	$L__BB10_121;
	ld.shared.v2.u32 	{%r3169, %r3170}, [%r111+64];
	shl.b32 	%r3171, %r3169, 7;
	add.s32 	%r3172, %r3171, %r110;
	cvt.s64.s32 	%rd566, %r3172;
	add.s64 	%rd567, %rd566, %rd147;
	shl.b64 	%rd568, %rd567, 2;
	add.s64 	%rd569, %rd4, %rd568;
	st.global.f32 	[%rd569], %f1501;
	shl.b32 	%r3173, %r3170, 7;
	add.s32 	%r3174, %r3173, %r110;
	cvt.s64.s32 	%rd570, %r3174;
	add.s64 	%rd571, %rd570, %rd147;
	shl.b64 	%rd572, %rd571, 2;
	add.s64 	%rd573, %rd4, %rd572;
	st.global.f32 	[%rd573], %f1502;
$L__BB10_121:
	setp.gt.u32 	%p113, %r110, 120;
	@%p113 bra 	$L__BB10_123;
	ld.shared.v2.u32 	{%r3175, %r3176}, [%r111+64];
	shl.b32 	%r3177, %r3175, 7;
	cvt.s64.s32 	%rd574, %r3177;
	cvt.u64.u32 	%rd575, %r110;
	add.s64 	%rd576, %rd574, %rd575;
	add.s64 	%rd577, %rd576, %rd147;
	shl.b64 	%rd578, %rd577, 2;
	add.s64 	%rd579, %rd4, %rd578;
	st.global.f32 	[%rd579+32], %f1503;
	shl.b32 	%r3178, %r3176, 7;
	cvt.s64.s32 	%rd580, %r3178;
	add.s64 	%rd581, %rd580, %rd575;
	add.s64 	%rd582, %rd581, %rd147;
	shl.b64 	%rd583, %rd582, 2;
	add.s64 	%rd584, %rd4, %rd583;
	st.global.f32 	[%rd584+32], %f1504;
$L__BB10_123:
	setp.gt.u32 	%p114, %r110, 112;
	@%p114 bra 	$L__BB10_125;
	ld.shared.v2.u32 	{%r3179, %r3180}, [%r111+64];
	shl.b32 	%r3181, %r3179, 7;
	add.s32 	%r3182, %r3181, %r112;
	cvt.s64.s32 	%rd585, %r3182;
	add.s64 	%rd586, %rd585, %rd147;
	shl.b64 	%rd587, %rd586, 2;
	add.s64 	%rd588, %rd4, %rd587;
	st.global.f32 	[%rd588], %f1505;
	shl.b32 	%r3183, %r3180, 7;
	add.s32 	%r3184, %r3183, %r112;
	cvt.s64.s32 	%rd589, %r3184;
	add.s64 	%rd590, %rd589, %rd147;
	shl.b64 	%rd591, %rd590, 2;
	add.s64 	%rd592, %rd4, %rd591;
	st.global.f32 	[%rd592], %f1506;
$L__BB10_125:
	setp.gt.u32 	%p115, %r110, 104;
	@%p115 bra 	$L__BB10_127;
	ld.shared.v2.u32 	{%r3185, %r3186}, [%r111+64];
	shl.b32 	%r3187, %r3185, 7;
	cvt.s64.s32 	%rd593, %r3187;
	cvt.u64.u32 	%rd594, %r112;
	add.s64 	%rd595, %rd593, %rd594;
	add.s64 	%rd596, %rd595, %rd147;
	shl.b64 	%rd597, %rd596, 2;
	add.s64 	%rd598, %rd4, %rd597;
	st.global.f32 	[%rd598+32], %f1507;
	shl.b32 	%r3188, %r3186, 7;
	cvt.s64.s32 	%rd599, %r3188;
	add.s64 	%rd600, %rd599, %rd594;
	add.s64 	%rd601, %rd600, %rd147;
	shl.b64 	%rd602, %rd601, 2;
	add.s64 	%rd603, %rd4, %rd602;
	st.global.f32 	[%rd603+32], %f1508;
$L__BB10_127:
	setp.gt.u32 	%p116, %r110, 128;
	@%p116 bra 	$L__BB10_129;
	ld.shared.v2.u32 	{%r3189, %r3190}, [%r111+128];
	shl.b32 	%r3191, %r3189, 7;
	add.s32 	%r3192, %r3191, %r110;
	cvt.s64.s32 	%rd604, %r3192;
	add.s64 	%rd605, %rd604, %rd147;
	shl.b64 	%rd606, %rd605, 2;
	add.s64 	%rd607, %rd4, %rd606;
	st.global.f32 	[%rd607], %f1509;
	shl.b32 	%r3193, %r3190, 7;
	add.s32 	%r3194, %r3193, %r110;
	cvt.s64.s32 	%rd608, %r3194;
	add.s64 	%rd609, %rd608, %rd147;
	shl.b64 	%rd610, %rd609, 2;
	add.s64 	%rd611, %rd4, %rd610;
	st.global.f32 	[%rd611], %f1510;
$L__BB10_129:
	setp.gt.u32 	%p117, %r110, 120;
	@%p117 bra 	$L__BB10_131;
	ld.shared.v2.u32 	{%r3195, %r3196}, [%r111+128];
	shl.b32 	%r3197, %r3195, 7;
	cvt.s64.s32 	%rd612, %r3197;
	cvt.u64.u32 	%rd613, %r110;
	add.s64 	%rd614, %rd612, %rd613;
	add.s64 	%rd615, %rd614, %rd147;
	shl.b64 	%rd616, %rd615, 2;
	add.s64 	%rd617, %rd4, %rd616;
	st.global.f32 	[%rd617+32], %f1511;
	shl.b32 	%r3198, %r3196, 7;
	cvt.s64.s32 	%rd618, %r3198;
	add.s64 	%rd619, %rd618, %rd613;
	add.s64 	%rd620, %rd619, %rd147;
	shl.b64 	%rd621, %rd620, 2;
	add.s64 	%rd622, %rd4, %rd621;
	st.global.f32 	[%rd622+32], %f1512;
$L__BB10_131:
	setp.gt.u32 	%p118, %r110, 112;
	@%p118 bra 	$L__BB10_133;
	ld.shared.v2.u32 	{%r3199, %r3200}, [%r111+128];
	shl.b32 	%r3201, %r3199, 7;
	add.s32 	%r3202, %r3201, %r112;
	cvt.s64.s32 	%rd623, %r3202;
	add.s64 	%rd624, %rd623, %rd147;
	shl.b64 	%rd625, %rd624, 2;
	add.s64 	%rd626, %rd4, %rd625;
	st.global.f32 	[%rd626], %f1513;
	shl.b32 	%r3203, %r3200, 7;
	add.s32 	%r3204, %r3203, %r112;
	cvt.s64.s32 	%rd627, %r3204;
	add.s64 	%rd628, %rd627, %rd147;
	shl.b64 	%rd629, %rd628, 2;
	add.s64 	%rd630, %rd4, %rd629;
	st.global.f32 	[%rd630], %f1514;
$L__BB10_133:
	setp.gt.u32 	%p119, %r110, 104;
	@%p119 bra 	$L__BB10_135;
	ld.shared.v2.u32 	{%r3205, %r3206}, [%r111+128];
	shl.b32 	%r3207, %r3205, 7;
	cvt.s64.s32 	%rd631, %r3207;
	cvt.u64.u32 	%rd632, %r112;
	add.s64 	%rd633, %rd631, %rd632;
	add.s64 	%rd634, %rd633, %rd147;
	shl.b64 	%rd635, %rd634, 2;
	add.s64 	%rd636, %rd4, %rd635;
	st.global.f32 	[%rd636+32], %f1515;
	shl.b32 	%r3208, %r3206, 7;
	cvt.s64.s32 	%rd637, %r3208;
	add.s64 	%rd638, %rd637, %rd632;
	add.s64 	%rd639, %rd638, %rd147;
	shl.b64 	%rd640, %rd639, 2;
	add.s64 	%rd641, %rd4, %rd640;
	st.global.f32 	[%rd641+32], %f1516;
$L__BB10_135:
	ret;

}
	// .globl	mul_mat_q40_stream_k_fixup_48_8_true
.visible .entry mul_mat_q40_stream_k_fixup_48_8_true(
	.param .u64 .ptr .align 1 mul_mat_q40_stream_k_fixup_48_8_true_param_0,
	.param .u64 .ptr .align 1 mul_mat_q40_stream_k_fixup_48_8_true_param_1,
	.param .u64 .ptr .align 1 mul_mat_q40_stream_k_fixup_48_8_true_param_2,
	.param .u64 .ptr .align 1 mul_mat_q40_stream_k_fixup_48_8_true_param_3,
	.param .u32 mul_mat_q40_stream_k_fixup_48_8_true_param_4,
	.param .u32 mul_mat_q40_stream_k_fixup_48_8_true_param_5,
	.param .u32 mul_mat_q40_stream_k_fixup_48_8_true_param_6,
	.param .u32 mul_mat_q40_stream_k_fixup_48_8_true_param_7,
	.param .u32 mul_mat_q40_stream_k_fixup_48_8_true_param_8,
	.param .u32 mul_mat_q40_stream_k_fixup_48_8_true_param_9
)
{
	.reg .pred 	%p<89>;
	.reg .b32 	%r<215>;
	.reg .b32 	%f<242>;
	.reg .b64 	%rd<328>;
	// demoted variable
	.shared .align 4 .b8 _ZZN34_INTERNAL_9074448f_4_k_cu_5eb7d63f24mul_mat_q_stream_k_fixupILi48ELi8ELb1EEEvPKiS2_PfPKfiiiiiiE14ids_dst_shared[192];
	ld.param.u64 	%rd79, [mul_mat_q40_stream_k_fixup_48_8_true_param_0];
	ld.param.u64 	%rd82, [mul_mat_q40_stream_k_fixup_48_8_true_param_2];
	ld.param.u64 	%rd81, [mul_mat_q40_stream_k_fixup_48_8_true_param_3];
	ld.param.u32 	%r29, [mul_mat_q40_stream_k_fixup_48_8_true_param_4];
	ld.param.u32 	%r24, [mul_mat_q40_stream_k_fixup_48_8_true_param_5];
	ld.param.u32 	%r25, [mul_mat_q40_stream_k_fixup_48_8_true_param_6];
	ld.param.u32 	%r26, [mul_mat_q40_stream_k_fixup_48_8_true_param_7];
	ld.param.u32 	%r27, [mul_mat_q40_stream_k_fixup_48_8_true_param_8];
	ld.param.u32 	%r28, [mul_mat_q40_stream_k_fixup_48_8_true_param_9];
	cvta.to.global.u64 	%rd1, %rd82;
	shr.s32 	%r30, %r29, 31;
	shr.u32 	%r31, %r30, 27;
	add.s32 	%r32, %r29, %r31;
	shr.s32 	%r33, %r32, 5;
	cvt.s64.s32 	%rd2, %r33;
	add.s32 	%r34, %r25, 47;
	mul.hi.s32 	%r35, %r34, 715827883;
	shr.u32 	%r36, %r35, 31;
	shr.s32 	%r37, %r35, 3;
	add.s32 	%r38, %r37, %r36;
	add.s32 	%r39, %r24, 127;
	shr.s32 	%r40, %r39, 31;
	shr.u32 	%r41, %r40, 25;
	add.s32 	%r42, %r39, %r41;
	shr.s32 	%r43, %r42, 7;
	mov.u32 	%r1, %ctaid.x;
	cvt.u64.u32 	%rd83, %r1;
	cvt.s64.s32 	%rd3, %r27;
	cvt.s64.s32 	%rd4, %r38;
	cvt.s64.s32 	%rd5, %r43;
	mul.lo.s64 	%rd84, %rd2, %rd83;
	mul.lo.s64 	%rd85, %rd84, %rd5;
	mul.lo.s64 	%rd86, %rd85, %rd3;
	mul.lo.s64 	%rd6, %rd86, %rd4;
	mov.u32 	%r44, %nctaid.x;
	cvt.u64.u32 	%rd7, %r44;
	and.b64  	%rd87, %rd6, -4294967296;
	setp.ne.s64 	%p3, %rd87, 0;
	@%p3 bra 	$L__BB11_2;
	cvt.u32.u64 	%r45, %rd7;
	cvt.u32.u64 	%r46, %rd6;
	div.u32 	%r47, %r46, %r45;
	cvt.u64.u32 	%rd311, %r47;
	bra.uni 	$L__BB11_3;
$L__BB11_2:
	div.s64 	%rd311, %rd6, %rd7;
$L__BB11_3:
	add.s32 	%r48, %r1, 1;
	cvt.u64.u32 	%rd88, %r48;
	mul.lo.s64 	%rd89, %rd2, %rd88;
	mul.lo.s64 	%rd90, %rd89, %rd5;
	mul.lo.s64 	%rd91, %rd90, %rd3;
	mul.lo.s64 	%rd11, %rd91, %rd4;
	and.b64  	%rd92, %rd11, -4294967296;
	setp.ne.s64 	%p4, %rd92, 0;
	@%p4 bra 	$L__BB11_5;
	cvt.u32.u64 	%r49, %rd7;
	cvt.u32.u64 	%r50, %rd11;
	div.u32 	%r51, %r50, %r49;
	cvt.u64.u32 	%rd312, %r51;
	bra.uni 	$L__BB11_6;
$L__BB11_5:
	div.s64 	%rd312, %rd11, %rd7;
$L__BB11_6:
	or.b64  	%rd93, %rd311, %rd2;
	and.b64  	%rd94, %rd93, -4294967296;
	setp.ne.s64 	%p5, %rd94, 0;
	@%p5 bra 	$L__BB11_8;
	cvt.u32.u64 	%r52, %rd2;
	cvt.u32.u64 	%r53, %rd311;
	rem.u32 	%r54, %r53, %r52;
	cvt.u64.u32 	%rd313, %r54;
	bra.uni 	$L__BB11_9;
$L__BB11_8:
	rem.s64 	%rd313, %rd311, %rd2;
$L__BB11_9:
	cvt.u32.u64 	%r55, %rd313;
	shr.s32 	%r56, %r55, 31;
	shr.u32 	%r57, %r56, 29;
	add.s32 	%r58, %r55, %r57;
	and.b32  	%r59, %r58, -8;
	sub.s32 	%r60, %r55, %r59;
	cvt.s64.s32 	%rd95, %r60;
	sub.s64 	%rd18, %rd311, %rd95;
	or.b64  	%rd96, %rd312, %rd2;
	and.b64  	%rd97, %rd96, -4294967296;
	setp.ne.s64 	%p6, %rd97, 0;
	@%p6 bra 	$L__BB11_11;
	cvt.u32.u64 	%r61, %rd2;
	cvt.u32.u64 	%r62, %rd312;
	rem.u32 	%r63, %r62, %r61;
	cvt.u64.u32 	%rd314, %r63;
	bra.uni 	$L__BB11_12;
$L__BB11_11:
	rem.s64 	%rd314, %rd312, %rd2;
$L__BB11_12:
	cvt.u32.u64 	%r64, %rd314;
	shr.s32 	%r65, %r64, 31;
	shr.u32 	%r66, %r65, 29;
	add.s32 	%r67, %r64, %r66;
	and.b32  	%r68, %r67, -8;
	sub.s32 	%r69, %r64, %r68;
	cvt.s64.s32 	%rd98, %r69;
	sub.s64 	%rd22, %rd312, %rd98;
	or.b64  	%rd99, %rd18, %rd2;
	and.b64  	%rd100, %rd99, -4294967296;
	setp.ne.s64 	%p7, %rd100, 0;
	@%p7 bra 	$L__BB11_14;
	cvt.u32.u64 	%r70, %rd2;
	cvt.u32.u64 	%r71, %rd18;
	div.u32 	%r72, %r71, %r70;
	mul.lo.s32 	%r73, %r72, %r70;
	sub.s32 	%r74, %r71, %r73;
	cvt.u64.u32 	%rd315, %r72;
	cvt.u64.u32 	%rd316, %r74;
	bra.uni 	$L__BB11_15;
$L__BB11_14:
	div.s64 	%rd315, %rd18, %rd2;
	mul.lo.s64 	%rd101, %rd315, %rd2;
	sub.s64 	%rd316, %rd18, %rd101;
$L__BB11_15:
	or.b64  	%rd102, %rd22, %rd2;
	and.b64  	%rd103, %rd102, -4294967296;
	setp.ne.s64 	%p8, %rd103, 0;
	@%p8 bra 	$L__BB11_17;
	cvt.u32.u64 	%r75, %rd2;
	cvt.u32.u64 	%r76, %rd22;
	div.u32 	%r77, %r76, %r75;
	cvt.u64.u32 	%rd317, %r77;
	bra.uni 	$L__BB11_18;
$L__BB11_17:
	div.s64 	%rd317, %rd22, %rd2;
$L__BB11_18:
	setp.ne.s64 	%p10, %rd315, %rd317;
	mov.pred 	%p88, 0;
	@%p10 bra 	$L__BB11_23;
	setp.ne.s64 	%p11, %rd103, 0;
	@%p11 bra 	$L__BB11_21;
	cvt.u32.u64 	%r78, %rd2;
	cvt.u32.u64 	%r79, %rd22;
	rem.u32 	%r80, %r79, %r78;
	cvt.u64.u32 	%rd318, %r80;
	bra.uni 	$L__BB11_22;
$L__BB11_21:
	rem.s64 	%rd318, %rd22, %rd2;
$L__BB11_22:
	setp.ne.s64 	%p88, %rd318, 0;
$L__BB11_23:
	setp.eq.s64 	%p12, %rd316, 0;
	setp.eq.s64 	%p13, %rd18, %rd22;
	or.pred  	%p14, %p12, %p13;
	or.pred  	%p15, %p14, %p88;
	@%p15 bra 	$L__BB11_161;
	add.s32 	%r81, %r1, -1;
	cvt.s64.s32 	%rd319, %r81;
	mul.lo.s64 	%rd106, %rd5, %rd2;
	mul.lo.s64 	%rd107, %rd106, %rd3;
	mul.lo.s64 	%rd36, %rd107, %rd4;
	mov.u32 	%r2, %tid.y;
	mov.u32 	%r82, %tid.x;
	cvt.u64.u32 	%rd37, %r82;
	add.s32 	%r3, %r82, 32;
	add.s32 	%r4, %r82, 64;
	add.s32 	%r5, %r82, 96;
	cvta.to.global.u64 	%rd38, %rd81;
	mov.f32 	%f218, 0f00000000;
	mov.f32 	%f219, %f218;
	mov.f32 	%f220, %f218;
	mov.f32 	%f221, %f218;
	mov.f32 	%f222, %f218;
	mov.f32 	%f223, %f218;
	mov.f32 	%f224, %f218;
	mov.f32 	%f225, %f218;
	mov.f32 	%f226, %f218;
	mov.f32 	%f227, %f218;
	mov.f32 	%f228, %f218;
	mov.f32 	%f229, %f218;
	mov.f32 	%f230, %f218;
	mov.f32 	%f231, %f218;
	mov.f32 	%f232, %f218;
	mov.f32 	%f233, %f218;
	mov.f32 	%f234, %f218;
	mov.f32 	%f235, %f218;
	mov.f32 	%f236, %f218;
	mov.f32 	%f237, %f218;
	mov.f32 	%f238, %f218;
	mov.f32 	%f239, %f218;
	mov.f32 	%f240, %f218;
	mov.f32 	%f241, %f218;
	mov.u64 	%rd320, %rd18;
$L__BB11_25:
	mul.lo.s64 	%rd41, %rd36, %rd319;
	and.b64  	%rd108, %rd41, -4294967296;
	setp.ne.s64 	%p16, %rd108, 0;
	@%p16 bra 	$L__BB11_27;
	cvt.u32.u64 	%r83, %rd7;
	cvt.u32.u64 	%r84, %rd41;
	div.u32 	%r85, %r84, %r83;
	cvt.u64.u32 	%rd321, %r85;
	bra.uni 	$L__BB11_28;
$L__BB11_27:
	div.s64 	%rd321, %rd41, %rd7;
$L__BB11_28:
	or.b64  	%rd109, %rd321, %rd2;
	and.b64  	%rd110, %rd109, -4294967296;
	setp.ne.s64 	%p17, %rd110, 0;
	@%p17 bra 	$L__BB11_30;
	cvt.u32.u64 	%r86, %rd2;
	cvt.u32.u64 	%r87, %rd321;
	rem.u32 	%r88, %r87, %r86;
	cvt.u64.u32 	%rd322, %r88;
	bra.uni 	$L__BB11_31;
$L__BB11_30:
	rem.s64 	%rd322, %rd321, %rd2;
$L__BB11_31:
	shr.s64 	%rd111, %rd322, 63;
	shr.u64 	%rd112, %rd111, 61;
	add.s64 	%rd113, %rd322, %rd112;
	and.b64  	%rd114, %rd113, -8;
	sub.s64 	%rd115, %rd114, %rd322;
	add.s64 	%rd48, %rd321, %rd115;
	setp.eq.s64 	%p18, %rd48, %rd320;
	@%p18 bra 	$L__BB11_40;
	shl.b32 	%r89, %r2, 7;
	cvt.u64.u32 	%rd116, %r89;
	mad.lo.s64 	%rd117, %rd319, 6144, %rd116;
	add.s64 	%rd118, %rd117, %rd37;
	shl.b64 	%rd119, %rd118, 2;
	add.s64 	%rd120, %rd38, %rd119;
	ld.global.nc.f32 	%f74, [%rd120];
	add.f32 	%f241, %f74, %f241;
	ld.global.nc.f32 	%f75, [%rd120+128];
	add.f32 	%f240, %f75, %f240;
	ld.global.nc.f32 	%f76, [%rd120+256];
	add.f32 	%f239, %f76, %f239;
	ld.global.nc.f32 	%f77, [%rd120+384];
	add.f32 	%f238, %f77, %f238;
	ld.global.nc.f32 	%f78, [%rd120+4096];
	add.f32 	%f237, %f78, %f237;
	ld.global.nc.f32 	%f79, [%rd120+4224];
	add.f32 	%f236, %f79, %f236;
	ld.global.nc.f32 	%f80, [%rd120+4352];
	add.f32 	%f235, %f80, %f235;
	ld.global.nc.f32 	%f81, [%rd120+4480];
	add.f32 	%f234, %f81, %f234;
	ld.global.nc.f32 	%f82, [%rd120+8192];
	add.f32 	%f233, %f82, %f233;
	ld.global.nc.f32 	%f83, [%rd120+8320];
	add.f32 	%f232, %f83, %f232;
	ld.global.nc.f32 	%f84, [%rd120+8448];
	add.f32 	%f231, %f84, %f231;
	ld.global.nc.f32 	%f85, [%rd120+8576];
	add.f32 	%f230, %f85, %f230;
	ld.global.nc.f32 	%f86, [%rd120+12288];
	add.f32 	%f229, %f86, %f229;
	ld.global.nc.f32 	%f87, [%rd120+12416];
	add.f32 	%f228, %f87, %f228;
	ld.global.nc.f32 	%f88, [%rd120+12544];
	add.f32 	%f227, %f88, %f227;
	ld.global.nc.f32 	%f89, [%rd120+12672];
	add.f32 	%f226, %f89, %f226;
	ld.global.nc.f32 	%f90, [%rd120+16384];
	add.f32 	%f225, %f90, %f225;
	ld.global.nc.f32 	%f91, [%rd120+16512];
	add.f32 	%f224, %f91, %f224;
	ld.global.nc.f32 	%f92, [%rd120+16640];
	add.f32 	%f223, %f92, %f223;
	ld.global.nc.f32 	%f93, [%rd120+16768];
	add.f32 	%f222, %f93, %f222;
	ld.global.nc.f32 	%f94, [%rd120+20480];
	add.f32 	%f221, %f94, %f221;
	ld.global.nc.f32 	%f95, [%rd120+20608];
	add.f32 	%f220, %f95, %f220;
	ld.global.nc.f32 	%f96, [%rd120+20736];
	add.f32 	%f219, %f96, %f219;
	ld.global.nc.f32 	%f97, [%rd120+20864];
	add.f32 	%f218, %f97, %f218;
	or.b64  	%rd121, %rd48, %rd2;
	and.b64  	%rd122, %rd121, -4294967296;
	setp.ne.s64 	%p19, %rd122, 0;
	@%p19 bra 	$L__BB11_34;
	cvt.u32.u64 	%r90, %rd2;
	cvt.u32.u64 	%r91, %rd48;
	rem.u32 	%r92, %r91, %r90;
	cvt.u64.u32 	%rd323, %r92;
	bra.uni 	$L__BB11_35;
$L__BB11_34:
	rem.s64 	%rd323, %rd48, %rd2;
$L__BB11_35:
	setp.eq.s64 	%p20, %rd323, 0;
	@%p20 bra 	$L__BB11_41;
	or.b64  	%rd123, %rd48, %rd2;
	and.b64  	%rd124, %rd123, -4294967296;
	setp.ne.s64 	%p21, %rd124, 0;
	@%p21 bra 	$L__BB11_38;
	cvt.u32.u64 	%r93, %rd2;
	cvt.u32.u64 	%r94, %rd48;
	div.u32 	%r95, %r94, %r93;
	cvt.u64.u32 	%rd324, %r95;
	bra.uni 	$L__BB11_39;
$L__BB11_38:
	div.s64 	%rd324, %rd48, %rd2;
$L__BB11_39:
	setp.lt.s64 	%p22, %rd324, %rd315;
	@%p22 bra 	$L__BB11_41;
$L__BB11_40:
	add.s64 	%rd319, %rd319, -1;
	mov.u64 	%rd320, %rd48;
	bra.uni 	$L__BB11_25;
$L__BB11_41:
	cvt.u32.u64 	%r96, %rd4;
	cvt.s64.s32 	%rd56, %rd18;
	mul.lo.s32 	%r6, %r27, %r96;
	cvt.s64.s32 	%rd125, %r6;
	mul.lo.s64 	%rd57, %rd125, %rd2;
	or.b64  	%rd126, %rd56, %rd57;
	and.b64  	%rd127, %rd126, -4294967296;
	setp.ne.s64 	%p23, %rd127, 0;
	@%p23 bra 	$L__BB11_43;
	cvt.u32.u64 	%r97, %rd57;
	cvt.u32.u64 	%r98, %rd56;
	div.u32 	%r99, %r98, %r97;
	cvt.u64.u32 	%rd325, %r99;
	bra.uni 	$L__BB11_44;
$L__BB11_43:
	div.s64 	%rd325, %rd56, %rd57;
$L__BB11_44:
	cvt.u32.u64 	%r7, %rd325;
	cvt.u64.u32 	%rd128, %r6;
	mul.lo.s64 	%rd129, %rd128, %rd2;
	mul.lo.s64 	%rd130, %rd129, %rd325;
	sub.s64 	%rd61, %rd18, %rd130;
	cvt.s64.s32 	%rd62, %rd61;
	mul.lo.s64 	%rd63, %rd4, %rd2;
	or.b64  	%rd131, %rd62, %rd63;
	and.b64  	%rd132, %rd131, -4294967296;
	setp.ne.s64 	%p24, %rd132, 0;
	@%p24 bra 	$L__BB11_46;
	cvt.u32.u64 	%r100, %rd63;
	cvt.u32.u64 	%r101, %rd62;
	div.u32 	%r102, %r101, %r100;
	cvt.u64.u32 	%rd326, %r102;
	bra.uni 	$L__BB11_47;
$L__BB11_46:
	div.s64 	%rd326, %rd62, %rd63;
$L__BB11_47:
	mul.lo.s64 	%rd133, %rd4, %rd2;
	mul.lo.s64 	%rd134, %rd133, %rd326;
	sub.s64 	%rd135, %rd61, %rd134;
	cvt.s64.s32 	%rd67, %rd135;
	or.b64  	%rd136, %rd67, %rd2;
	and.b64  	%rd137, %rd136, -4294967296;
	setp.ne.s64 	%p25, %rd137, 0;
	@%p25 bra 	$L__BB11_49;
	cvt.u32.u64 	%r103, %rd2;
	cvt.u32.u64 	%r104, %rd67;
	div.u32 	%r105, %r104, %r103;
	cvt.u64.u32 	%rd327, %r105;
	bra.uni 	$L__BB11_50;
$L__BB11_49:
	div.s64 	%rd327, %rd67, %rd2;
$L__BB11_50:
	cvt.u32.u64 	%r8, %rd327;
	setp.ne.s64 	%p26, %rd79, 0;
	@%p26 bra 	$L__BB11_105;
	cvt.u32.u64 	%r184, %rd326;
	mul.lo.s32 	%r185, %r26, %r8;
	shl.b32 	%r186, %r7, 7;
	mad.lo.s32 	%r187, %r28, %r184, %r186;
	mad.lo.s32 	%r188, %r185, 48, %r187;
	cvt.s64.s32 	%rd71, %r188;
	not.b32 	%r189, %r186;
	add.s32 	%r9, %r24, %r189;
	mad.lo.s32 	%r10, %r8, -48, %r25;
	setp.ge.s32 	%p58, %r2, %r10;
	@%p58 bra 	$L__BB11_161;
	cvt.u32.u64 	%r190, %rd37;
	mul.lo.s32 	%r11, %r2, %r26;
	setp.gt.s32 	%p59, %r190, %r9;
	@%p59 bra 	$L__BB11_54;
	add.s32 	%r192, %r190, %r11;
	cvt.s64.s32 	%rd262, %r192;
	add.s64 	%rd263, %rd262, %rd71;
	shl.b64 	%rd264, %rd263, 2;
	add.s64 	%rd265, %rd1, %rd264;
	ld.global.f32 	%f146, [%rd265];
	add.f32 	%f147, %f241, %f146;
	st.global.f32 	[%rd265], %f147;
$L__BB11_54:
	setp.gt.s32 	%p60, %r3, %r9;
	cvt.s64.s32 	%rd266, %r11;
	add.s64 	%rd267, %rd37, %rd266;
	add.s64 	%rd268, %rd267, %rd71;
	shl.b64 	%rd269, %rd268, 2;
	add.s64 	%rd72, %rd1, %rd269;
	@%p60 bra 	$L__BB11_56;
	ld.global.f32 	%f148, [%rd72+128];
	add.f32 	%f149, %f240, %f148;
	st.global.f32 	[%rd72+128], %f149;
$L__BB11_56:
	setp.gt.s32 	%p61, %r4, %r9;
	@%p61 bra 	$L__BB11_58;
	ld.global.f32 	%f150, [%rd72+256];
	add.f32 	%f151, %f239, %f150;
	st.global.f32 	[%rd72+256], %f151;
$L__BB11_58:
	setp.gt.s32 	%p62, %r5, %r9;
	@%p62 bra 	$L__BB11_60;
	ld.global.f32 	%f152, [%rd72+384];
	add.f32 	%f153, %f238, %f152;
	st.global.f32 	[%rd72+384], %f153;
$L__BB11_60:
	add.s32 	%r193, %r2, 8;
	setp.ge.s32 	%p63, %r193, %r10;
	@%p63 bra 	$L__BB11_161;
	setp.gt.s32 	%p64, %r190, %r9;
	shl.b32 	%r12, %r26, 3;
	add.s32 	%r13, %r11, %r12;
	@%p64 bra 	$L__BB11_63;
	add.s32 	%r196, %r190, %r13;
	cvt.s64.s32 	%rd270, %r196;
	add.s64 	%rd271, %rd270, %rd71;
	shl.b64 	%rd272, %rd271, 2;
	add.s64 	%rd273, %rd1, %rd272;
	ld.global.f32 	%f154, [%rd273];
	add.f32 	%f155, %f237, %f154;
	st.global.f32 	[%rd273], %f155;
$L__BB11_63:
	setp.gt.s32 	%p65, %r3, %r9;
	cvt.s64.s32 	%rd274, %r13;
	add.s64 	%rd275, %rd37, %rd274;
	add.s64 	%rd276, %rd275, %rd71;
	shl.b64 	%rd277, %rd276, 2;
	add.s64 	%rd73, %rd1, %rd277;
	@%p65 bra 	$L__BB11_65;
	ld.global.f32 	%f156, [%rd73+128];
	add.f32 	%f157, %f236, %f156;
	st.global.f32 	[%rd73+128], %f157;
$L__BB11_65:
	setp.gt.s32 	%p66, %r4, %r9;
	@%p66 bra 	$L__BB11_67;
	ld.global.f32 	%f158, [%rd73+256];
	add.f32 	%f159, %f235, %f158;
	st.global.f32 	[%rd73+256], %f159;
$L__BB11_67:
	setp.gt.s32 	%p67, %r5, %r9;
	@%p67 bra 	$L__BB11_69;
	ld.global.f32 	%f160, [%rd73+384];
	add.f32 	%f161, %f234, %f160;
	st.global.f32 	[%rd73+384], %f161;
$L__BB11_69:
	add.s32 	%r197, %r2, 16;
	setp.ge.s32 	%p68, %r197, %r10;
	@%p68 bra 	$L__BB11_161;
	setp.gt.s32 	%p69, %r190, %r9;
	shl.b32 	%r199, %r26, 4;
	add.s32 	%r14, %r199, %r11;
	@%p69 bra 	$L__BB11_72;
	add.s32 	%r201, %r190, %r14;
	cvt.s64.s32 	%rd278, %r201;
	add.s64 	%rd279, %rd278, %rd71;
	shl.b64 	%rd280, %rd279, 2;
	add.s64 	%rd281, %rd1, %rd280;
	ld.global.f32 	%f162, [%rd281];
	add.f32 	%f163, %f233, %f162;
	st.global.f32 	[%rd281], %f163;
$L__BB11_72:
	setp.gt.s32 	%p70, %r3, %r9;
	cvt.s64.s32 	%rd282, %r14;
	add.s64 	%rd283, %rd37, %rd282;
	add.s64 	%rd284, %rd283, %rd71;
	shl.b64 	%rd285, %rd284, 2;
	add.s64 	%rd74, %rd1, %rd285;
	@%p70 bra 	$L__BB11_74;
	ld.global.f32 	%f164, [%rd74+128];
	add.f32 	%f165, %f232, %f164;
	st.global.f32 	[%rd74+128], %f165;
$L__BB11_74:
	setp.gt.s32 	%p71, %r4, %r9;
	@%p71 bra 	$L__BB11_76;
	ld.global.f32 	%f166, [%rd74+256];
	add.f32 	%f167, %f231, %f166;
	st.global.f32 	[%rd74+256], %f167;
$L__BB11_76:
	setp.gt.s32 	%p72, %r5, %r9;
	@%p72 bra 	$L__BB11_78;
	ld.global.f32 	%f168, [%rd74+384];
	add.f32 	%f169, %f230, %f168;
	st.global.f32 	[%rd74+384], %f169;
$L__BB11_78:
	add.s32 	%r202, %r2, 24;
	setp.ge.s32 	%p73, %r202, %r10;
	@%p73 bra 	$L__BB11_161;
	setp.gt.s32 	%p74, %r190, %r9;
	add.s32 	%r15, %r14, %r12;
	@%p74 bra 	$L__BB11_81;
	add.s32 	%r205, %r190, %r15;
	cvt.s64.s32 	%rd286, %r205;
	add.s64 	%rd287, %rd286, %rd71;
	shl.b64 	%rd288, %rd287, 2;
	add.s64 	%rd289, %rd1, %rd288;
	ld.global.f32 	%f170, [%rd289];
	add.f32 	%f171, %f229, %f170;
	st.global.f32 	[%rd289], %f171;
$L__BB11_81:
	setp.gt.s32 	%p75, %r3, %r9;
	cvt.s64.s32 	%rd290, %r15;
	add.s64 	%rd291, %rd37, %rd290;
	add.s64 	%rd292, %rd291, %rd71;
	shl.b64 	%rd293, %rd292, 2;
	add.s64 	%rd75, %rd1, %rd293;
	@%p75 bra 	$L__BB11_83;
	ld.global.f32 	%f172, [%rd75+128];
	add.f32 	%f173, %f228, %f172;
	st.global.f32 	[%rd75+128], %f173;
$L__BB11_83:
	setp.gt.s32 	%p76, %r4, %r9;
	@%p76 bra 	$L__BB11_85;
	ld.global.f32 	%f174, [%rd75+256];
	add.f32 	%f175, %f227, %f174;
	st.global.f32 	[%rd75+256], %f175;
$L__BB11_85:
	setp.gt.s32 	%p77, %r5, %r9;
	@%p77 bra 	$L__BB11_87;
	ld.global.f32 	%f176, [%rd75+384];
	add.f32 	%f177, %f226, %f176;
	st.global.f32 	[%rd75+384], %f177;
$L__BB11_87:
	add.s32 	%r206, %r2, 32;
	setp.ge.s32 	%p78, %r206, %r10;
	@%p78 bra 	$L__BB11_161;
	setp.gt.s32 	%p79, %r190, %r9;
	shl.b32 	%r208, %r26, 5;
	add.s32 	%r16, %r208, %r11;
	@%p79 bra 	$L__BB11_90;
	add.s32 	%r210, %r190, %r16;
	cvt.s64.s32 	%rd294, %r210;
	add.s64 	%rd295, %rd294, %rd71;
	shl.b64 	%rd296, %rd295, 2;
	add.s64 	%rd297, %rd1, %rd296;
	ld.global.f32 	%f178, [%rd297];
	add.f32 	%f179, %f225, %f178;
	st.global.f32 	[%rd297], %f179;
$L__BB11_90:
	setp.gt.s32 	%p80, %r3, %r9;
	cvt.s64.s32 	%rd298, %r16;
	add.s64 	%rd299, %rd37, %rd298;
	add.s64 	%rd300, %rd299, %rd71;
	shl.b64 	%rd301, %rd300, 2;
	add.s64 	%rd76, %rd1, %rd301;
	@%p80 bra 	$L__BB11_92;
	ld.global.f32 	%f180, [%rd76+128];
	add.f32 	%f181, %f224, %f180;
	st.global.f32 	[%rd76+128], %f181;
$L__BB11_92:
	setp.gt.s32 	%p81, %r4, %r9;
	@%p81 bra 	$L__BB11_94;
	ld.global.f32 	%f182, [%rd76+256];
	add.f32 	%f183, %f223, %f182;
	st.global.f32 	[%rd76+256], %f183;
$L__BB11_94:
	setp.gt.s32 	%p82, %r5, %r9;
	@%p82 bra 	$L__BB11_96;
	ld.global.f32 	%f184, [%rd76+384];
	add.f32 	%f185, %f222, %f184;
	st.global.f32 	[%rd76+384], %f185;
$L__BB11_96:
	add.s32 	%r211, %r2, 40;
	setp.ge.s32 	%p83, %r211, %r10;
	@%p83 bra 	$L__BB11_161;
	setp.gt.s32 	%p84, %r190, %r9;
	add.s32 	%r17, %r16, %r12;
	@%p84 bra 	$L__BB11_99;
	add.s32 	%r214, %r190, %r17;
	cvt.s64.s32 	%rd302, %r214;
	add.s64 	%rd303, %rd302, %rd71;
	shl.b64 	%rd304, %rd303, 2;
	add.s64 	%rd305, %rd1, %rd304;
	ld.global.f32 	%f186, [%rd305];
	add.f32 	%f187, %f221, %f186;
	st.global.f32 	[%rd305], %f187;
$L__BB11_99:
	setp.gt.s32 	%p85, %r3, %r9;
	cvt.s64.s32 	%rd306, %r17;
	add.s64 	%rd307, %rd37, %rd306;
	add.s64 	%rd308, %rd307, %rd71;
	shl.b64 	%rd309, %rd308, 2;
	add.s64 	%rd77, %rd1, %rd309;
	@%p85 bra 	$L__BB11_101;
	ld.global.f32 	%f188, [%rd77+128];
	add.f32 	%f189, %f220, %f188;
	st.global.f32 	[%rd77+128], %f189;
$L__BB11_101:
	setp.gt.s32 	%p86, %r4, %r9;
	@%p86 bra 	$L__BB11_103;
	ld.global.f32 	%f190, [%rd77+256];
	add.f32 	%f191, %f219, %f190;
	st.global.f32 	[%rd77+256], %f191;
$L__BB11_103:
	setp.gt.s32 	%p87, %r5, %r9;
	@%p87 bra 	$L__BB11_161;
	ld.global.f32 	%f192, [%rd77+384];
	add.f32 	%f193, %f218, %f192;
	st.global.f32 	[%rd77+384], %f193;
	bra.uni 	$L__BB11_161;
$L__BB11_105:
	ld.param.u64 	%rd310, [mul_mat_q40_stream_k_fixup_48_8_true_param_1];
	cvta.to.global.u64 	%rd138, %rd310;
	cvt.u32.u64 	%r106, %rd37;
	shl.b64 	%rd139, %rd326, 32;
	shr.s64 	%rd140, %rd139, 30;
	add.s64 	%rd141, %rd138, %rd140;
	ld.global.u32 	%r18, [%rd141];
	add.s64 	%rd142, %rd139, 4294967296;
	shr.s64 	%rd143, %rd142, 30;
	add.s64 	%rd144, %rd138, %rd143;
	ld.global.u32 	%r19, [%rd144];
	shl.b32 	%r107, %r2, 5;
	add.s32 	%r20, %r107, %r106;
	setp.gt.u32 	%p27, %r20, 47;
	@%p27 bra 	$L__BB11_107;
	add.s32 	%r108, %r20, %r18;
	cvta.to.global.u64 	%rd145, %rd79;
	mul.wide.s32 	%rd146, %r108, 4;
	add.s64 	%rd147, %rd145, %rd146;
	ld.global.u32 	%r109, [%rd147];
	shl.b32 	%r110, %r20, 2;
	mov.u32 	%r111, _ZZN34_INTERNAL_9074448f_4_k_cu_5eb7d63f24mul_mat_q_stream_k_fixupILi48ELi8ELb1EEEvPKiS2_PfPKfiiiiiiE14ids_dst_shared;
	add.s32 	%r112, %r111, %r110;
	st.shared.u32 	[%r112], %r109;
$L__BB11_107:
	bar.sync 	0;
	shl.b32 	%r113, %r7, 7;
	cvt.s64.s32 	%rd78, %r113;
	not.b32 	%r114, %r113;
	add.s32 	%r21, %r24, %r114;
	mul.lo.s32 	%r115, %r8, -48;
	sub.s32 	%r116, %r115, %r18;
	add.s32 	%r22, %r116, %r19;
	setp.ge.s32 	%p28, %r2, %r22;
	@%p28 bra 	$L__BB11_161;
	shl.b32 	%r118, %r2, 2;
	mov.u32 	%r119, _ZZN34_INTERNAL_9074448f_4_k_cu_5eb7d63f24mul_mat_q_stream_k_fixupILi48ELi8ELb1EEEvPKiS2_PfPKfiiiiiiE14ids_dst_shared;
	add.s32 	%r23, %r119, %r118;
	setp.gt.s32 	%p29, %r106, %r21;
	@%p29 bra 	$L__BB11_110;
	ld.shared.u32 	%r121, [%r23];
	mad.lo.s32 	%r122, %r121, %r26, %r106;
	cvt.s64.s32 	%rd148, %r122;
	add.s64 	%rd149, %rd148, %rd78;
	shl.b64 	%rd150, %rd149, 2;
	add.s64 	%rd151, %rd1, %rd150;
	ld.global.f32 	%f98, [%rd151];
	add.f32 	%f99, %f241, %f98;
	st.global.f32 	[%rd151], %f99;
$L__BB11_110:
	setp.gt.s32 	%p30, %r3, %r21;
	@%p30 bra 	$L__BB11_112;
	ld.shared.u32 	%r123, [%r23];
	mul.lo.s32 	%r124, %r123, %r26;
	cvt.s64.s32 	%rd152, %r124;
	add.s64 	%rd153, %rd152, %rd37;
	add.s64 	%rd154, %rd153, %rd78;
	shl.b64 	%rd155, %rd154, 2;
	add.s64 	%rd156, %rd1, %rd155;
	ld.global.f32 	%f100, [%rd156+128];
	add.f32 	%f101, %f240, %f100;
	st.global.f32 	[%rd156+128], %f101;
$L__BB11_112:
	setp.gt.s32 	%p31, %r4, %r21;
	@%p31 bra 	$L__BB11_114;
	ld.shared.u32 	%r125, [%r23];
	mul.lo.s32 	%r126, %r125, %r26;
	cvt.s64.s32 	%rd157, %r126;
	add.s64 	%rd158, %rd157, %rd37;
	add.s64 	%rd159, %rd158, %rd78;
	shl.b64 	%rd160, %rd159, 2;
	add.s64 	%rd161, %rd1, %rd160;
	ld.global.f32 	%f102, [%rd161+256];
	add.f32 	%f103, %f239, %f102;
	st.global.f32 	[%rd161+256], %f103;
$L__BB11_114:
	setp.gt.s32 	%p32, %r5, %r21;
	@%p32 bra 	$L__BB11_116;
	ld.shared.u32 	%r127, [%r23];
	mul.lo.s32 	%r128, %r127, %r26;
	cvt.s64.s32 	%rd162, %r128;
	add.s64 	%rd163, %rd162, %rd37;
	add.s64 	%rd164, %rd163, %rd78;
	shl.b64 	%rd165, %rd164, 2;
	add.s64 	%rd166, %rd1, %rd165;
	ld.global.f32 	%f104, [%rd166+384];
	add.f32 	%f105, %f238, %f104;
	st.global.f32 	[%rd166+384], %f105;
$L__BB11_116:
	add.s32 	%r129, %r2, 8;
	setp.ge.s32 	%p33, %r129, %r22;
	@%p33 bra 	$L__BB11_161;
	setp.gt.s32 	%p34, %r106, %r21;
	@%p34 bra 	$L__BB11_119;
	ld.shared.u32 	%r132, [%r23+32];
	mad.lo.s32 	%r133, %r132, %r26, %r106;
	cvt.s64.s32 	%rd167, %r133;
	add.s64 	%rd168, %rd167, %rd78;
	shl.b64 	%rd169, %rd168, 2;
	add.s64 	%rd170, %rd1, %rd169;
	ld.global.f32 	%f106, [%rd170];
	add.f32 	%f107, %f237, %f106;
	st.global.f32 	[%rd170], %f107;
$L__BB11_119:
	setp.gt.s32 	%p35, %r3, %r21;
	@%p35 bra 	$L__BB11_121;
	ld.shared.u32 	%r134, [%r23+32];
	mul.lo.s32 	%r135, %r134, %r26;
	cvt.s64.s32 	%rd171, %r135;
	add.s64 	%rd172, %rd171, %rd37;
	add.s64 	%rd173, %rd172, %rd78;
	shl.b64 	%rd174, %rd173, 2;
	add.s64 	%rd175, %rd1, %rd174;
	ld.global.f32 	%f108, [%rd175+128];
	add.f32 	%f109, %f236, %f108;
	st.global.f32 	[%rd175+128], %f109;
$L__BB11_121:
	setp.gt.s32 	%p36, %r4, %r21;
	@%p36 bra 	$L__BB11_123;
	ld.shared.u32 	%r136, [%r23+32];
	mul.lo.s32 	%r137, %r136, %r26;
	cvt.s64.s32 	%rd176, %r137;
	add.s64 	%rd177, %rd176, %rd37;
	add.s64 	%rd178, %rd177, %rd78;
	shl.b64 	%rd179, %rd178, 2;
	add.s64 	%rd180, %rd1, %rd179;
	ld.global.f32 	%f110, [%rd180+256];
	add.f32 	%f111, %f235, %f110;
	st.global.f32 	[%rd180+256], %f111;
$L__BB11_123:
	setp.gt.s32 	%p37, %r5, %r21;
	@%p37 bra 	$L__BB11_125;
	ld.shared.u32 	%r138, [%r23+32];
	mul.lo.s32 	%r139, %r138, %r26;
	cvt.s64.s32 	%rd181, %r139;
	add.s64 	%rd182, %rd181, %rd37;
	add.s64 	%rd183, %rd182, %rd78;
	shl.b64 	%rd184, %rd183, 2;
	add.s64 	%rd185, %rd1, %rd184;
	ld.global.f32 	%f112, [%rd185+384];
	add.f32 	%f113, %f234, %f112;
	st.global.f32 	[%rd185+384], %f113;
$L__BB11_125:
	add.s32 	%r140, %r2, 16;
	setp.ge.s32 	%p38, %r140, %r22;
	@%p38 bra 	$L__BB11_161;
	setp.gt.s32 	%p39, %r106, %r21;
	@%p39 bra 	$L__BB11_128;
	ld.shared.u32 	%r143, [%r23+64];
	mad.lo.s32 	%r144, %r143, %r26, %r106;
	cvt.s64.s32 	%rd186, %r144;
	add.s64 	%rd187, %rd186, %rd78;
	shl.b64 	%rd188, %rd187, 2;
	add.s64 	%rd189, %rd1, %rd188;
	ld.global.f32 	%f114, [%rd189];
	add.f32 	%f115, %f233, %f114;
	st.global.f32 	[%rd189], %f115;
$L__BB11_128:
	setp.gt.s32 	%p40, %r3, %r21;
	@%p40 bra 	$L__BB11_130;
	ld.shared.u32 	%r145, [%r23+64];
	mul.lo.s32 	%r146, %r145, %r26;
	cvt.s64.s32 	%rd190, %r146;
	add.s64 	%rd191, %rd190, %rd37;
	add.s64 	%rd192, %rd191, %rd78;
	shl.b64 	%rd193, %rd192, 2;
	add.s64 	%rd194, %rd1, %rd193;
	ld.global.f32 	%f116, [%rd194+128];
	add.f32 	%f117, %f232, %f116;
	st.global.f32 	[%rd194+128], %f117;
$L__BB11_130:
	setp.gt.s32 	%p41, %r4, %r21;
	@%p41 bra 	$L__BB11_132;
	ld.shared.u32 	%r147, [%r23+64];
	mul.lo.s32 	%r148, %r147, %r26;
	cvt.s64.s32 	%rd195, %r148;
	add.s64 	%rd196, %rd195, %rd37;
	add.s64 	%rd197, %rd196, %rd78;
	shl.b64 	%rd198, %rd197, 2;
	add.s64 	%rd199, %rd1, %rd198;
	ld.global.f32 	%f118, [%rd199+256];
	add.f32 	%f119, %f231, %f118;
	st.global.f32 	[%rd199+256], %f119;
$L__BB11_132:
	setp.gt.s32 	%p42, %r5, %r21;
	@%p42 bra 	$L__BB11_134;
	ld.shared.u32 	%r149, [%r23+64];
	mul.lo.s32 	%r150, %r149, %r26;
	cvt.s64.s32 	%rd200, %r150;
	add.s64 	%rd201, %rd200, %rd37;
	add.s64 	%rd202, %rd201, %rd78;
	shl.b64 	%rd203, %rd202, 2;
	add.s64 	%rd204, %rd1, %rd203;
	ld.global.f32 	%f120, [%rd204+384];
	add.f32 	%f121, %f230, %f120;
	st.global.f32 	[%rd204+384], %f121;
$L__BB11_134:
	add.s32 	%r151, %r2, 24;
	setp.ge.s32 	%p43, %r151, %r22;
	@%p43 bra 	$L__BB11_161;
	setp.gt.s32 	%p44, %r106, %r21;
	@%p44 bra 	$L__BB11_137;
	ld.shared.u32 	%r154, [%r23+96];
	mad.lo.s32 	%r155, %r154, %r26, %r106;
	cvt.s64.s32 	%rd205, %r155;
	add.s64 	%rd206, %rd205, %rd78;
	shl.b64 	%rd207, %rd206, 2;
	add.s64 	%rd208, %rd1, %rd207;
	ld.global.f32 	%f122, [%rd208];
	add.f32 	%f123, %f229, %f122;
	st.global.f32 	[%rd208], %f123;
$L__BB11_137:
	setp.gt.s32 	%p45, %r3, %r21;
	@%p45 bra 	$L__BB11_139;
	ld.shared.u32 	%r156, [%r23+96];
	mul.lo.s32 	%r157, %r156, %r26;
	cvt.s64.s32 	%rd209, %r157;
	add.s64 	%rd210, %rd209, %rd37;
	add.s64 	%rd211, %rd210, %rd78;
	shl.b64 	%rd212, %rd211, 2;
	add.s64 	%rd213, %rd1, %rd212;
	ld.global.f32 	%f124, [%rd213+128];
	add.f32 	%f125, %f228, %f124;
	st.global.f32 	[%rd213+128], %f125;
$L__BB11_139:
	setp.gt.s32 	%p46, %r4, %r21;
	@%p46 bra 	$L__BB11_141;
	ld.shared.u32 	%r158, [%r23+96];
	mul.lo.s32 	%r159, %r158, %r26;
	cvt.s64.s32 	%rd214, %r159;
	add.s64 	%rd215, %rd214, %rd37;
	add.s64 	%rd216, %rd215, %rd78;
	shl.b64 	%rd217, %rd216, 2;
	add.s64 	%rd218, %rd1, %rd217;
	ld.global.f32 	%f126, [%rd218+256];
	add.f32 	%f127, %f227, %f126;
	st.global.f32 	[%rd218+256], %f127;
$L__BB11_141:
	setp.gt.s32 	%p47, %r5, %r21;
	@%p47 bra 	$L__BB11_143;
	ld.shared.u32 	%r160, [%r23+96];
	mul.lo.s32 	%r161, %r160, %r26;
	cvt.s64.s32 	%rd219, %r161;
	add.s64 	%rd220, %rd219, %rd37;
	add.s64 	%rd221, %rd220, %rd78;
	shl.b64 	%rd222, %rd221, 2;
	add.s64 	%rd223, %rd1, %rd222;
	ld.global.f32 	%f128, [%rd223+384];
	add.f32 	%f129, %f226, %f128;
	st.global.f32 	[%rd223+384], %f129;
$L__BB11_143:
	add.s32 	%r162, %r2, 32;
	setp.ge.s32 	%p48, %r162, %r22;
	@%p48 bra 	$L__BB11_161;
	setp.gt.s32 	%p49, %r106, %r21;
	@%p49 bra 	$L__BB11_146;
	ld.shared.u32 	%r165, [%r23+128];
	mad.lo.s32 	%r166, %r165, %r26, %r106;
	cvt.s64.s32 	%rd224, %r166;
	add.s64 	%rd225, %rd224, %rd78;
	shl.b64 	%rd226, %rd225, 2;
	add.s64 	%rd227, %rd1, %rd226;
	ld.global.f32 	%f130, [%rd227];
	add.f32 	%f131, %f225, %f130;
	st.global.f32 	[%rd227], %f131;
$L__BB11_146:
	setp.gt.s32 	%p50, %r3, %r21;
	@%p50 bra 	$L__BB11_148;
	ld.shared.u32 	%r167, [%r23+128];
	mul.lo.s32 	%r168, %r167, %r26;
	cvt.s64.s32 	%rd228, %r168;
	add.s64 	%rd229, %rd228, %rd37;
	add.s64 	%rd230, %rd229, %rd78;
	shl.b64 	%rd231, %rd230, 2;
	add.s64 	%rd232, %rd1, %rd231;
	ld.global.f32 	%f132, [%rd232+128];
	add.f32 	%f133, %f224, %f132;
	st.global.f32 	[%rd232+128], %f133;
$L__BB11_148:
	setp.gt.s32 	%p51, %r4, %r21;
	@%p51 bra 	$L__BB11_150;
	ld.shared.u32 	%r169, [%r23+128];
	mul.lo.s32 	%r170, %r169, %r26;
	cvt.s64.s32 	%rd233, %r170;
	add.s64 	%rd234, %rd233, %rd37;
	add.s64 	%rd235, %rd234, %rd78;
	shl.b64 	%rd236, %rd235, 2;
	add.s64 	%rd237, %rd1, %rd236;
	ld.global.f32 	%f134, [%rd237+256];
	add.f32 	%f135, %f223, %f134;
	st.global.f32 	[%rd237+256], %f135;
$L__BB11_150:
	setp.gt.s32 	%p52, %r5, %r21;
	@%p52 bra 	$L__BB11_152;
	ld.shared.u32 	%r171, [%r23+128];
	mul.lo.s32 	%r172, %r171, %r26;
	cvt.s64.s32 	%rd238, %r172;
	add.s64 	%rd239, %rd238, %rd37;
	add.s64 	%rd240, %rd239, %rd78;
	shl.b64 	%rd241, %rd240, 2;
	add.s64 	%rd242, %rd1, %rd241;
	ld.global.f32 	%f136, [%rd242+384];
	add.f32 	%f137, %f222, %f136;
	st.global.f32 	[%rd242+384], %f137;
$L__BB11_152:
	add.s32 	%r173, %r2, 40;
	setp.ge.s32 	%p53, %r173, %r22;
	@%p53 bra 	$L__BB11_161;
	setp.gt.s32 	%p54, %r106, %r21;
	@%p54 bra 	$L__BB11_155;
	ld.shared.u32 	%r176, [%r23+160];
	mad.lo.s32 	%r177, %r176, %r26, %r106;
	cvt.s64.s32 	%rd243, %r177;
	add.s64 	%rd244, %rd243, %rd78;
	shl.b64 	%rd245, %rd244, 2;
	add.s64 	%rd246, %rd1, %rd245;
	ld.global.f32 	%f138, [%rd246];
	add.f32 	%f139, %f221, %f138;
	st.global.f32 	[%rd246], %f139;
$L__BB11_155:
	setp.gt.s32 	%p55, %r3, %r21;
	@%p55 bra 	$L__BB11_157;
	ld.shared.u32 	%r178, [%r23+160];
	mul.lo.s32 	%r179, %r178, %r26;
	cvt.s64.s32 	%rd247, %r179;
	add.s64 	%rd248, %rd247, %rd37;
	add.s64 	%rd249, %rd248, %rd78;
	shl.b64 	%rd250, %rd249, 2;
	add.s64 	%rd251, %rd1, %rd250;
	ld.global.f32 	%f140, [%rd251+128];
	add.f32 	%f141, %f220, %f140;
	st.global.f32 	[%rd251+128], %f141;
$L__BB11_157:
	setp.gt.s32 	%p56, %r4, %r21;
	@%p56 bra 	$L__BB11_159;
	ld.shared.u32 	%r180, [%r23+160];
	mul.lo.s32 	%r181, %r180, %r26;
	cvt.s64.s32 	%rd252, %r181;
	add.s64 	%rd253, %rd252, %rd37;
	add.s64 	%rd254, %rd253, %rd78;
	shl.b64 	%rd255, %rd254, 2;
	add.s64 	%rd256, %rd1, %rd255;
	ld.global.f32 	%f142, [%rd256+256];
	add.f32 	%f143, %f219, %f142;
	st.global.f32 	[%rd256+256], %f143;
$L__BB11_159:
	setp.gt.s32 	%p57, %r5, %r21;
	@%p57 bra 	$L__BB11_161;
	ld.shared.u32 	%r182, [%r23+160];
	mul.lo.s32 	%r183, %r182, %r26;
	cvt.s64.s32 	%rd257, %r183;
	add.s64 	%rd258, %rd257, %rd37;
	add.s64 	%rd259, %rd258, %rd78;
	shl.b64 	%rd260, %rd259, 2;
	add.s64 	%rd261, %rd1, %rd260;
	ld.global.f32 	%f144, [%rd261+384];
	add.f32 	%f145, %f218, %f144;
	st.global.f32 	[%rd261+384], %f145;
$L__BB11_161:
	ret;

}
	// .globl	mul_mat_q40_64_8_true
.visible .entry mul_mat_q40_64_8_true(
	.param .u64 .ptr .align 1 mul_mat_q40_64_8_true_param_0,
	.param .u64 .ptr .align 1 mul_mat_q40_64_8_true_param_1,
	.param .u64 .ptr .align 1 mul_mat_q40_64_8_true_param_2,
	.param .u64 .ptr .align 1 mul_mat_q40_64_8_true_param_3,
	.param .u64 .ptr .align 1 mul_mat_q40_64_8_true_param_4,
	.param .u64 .ptr .align 1 mul_mat_q40_64_8_true_param_5,
	.param .u32 mul_mat_q40_64_8_true_param_6,
	.param .u32 mul_mat_q40_64_8_true_param_7,
	.param .u32 mul_mat_q40_64_8_true_param_8,
	.param .u32 mul_mat_q40_64_8_true_param_9,
	.param .u32 mul_mat_q40_64_8_true_param_10,
	.param .u32 mul_mat_q40_64_8_true_param_11,
	.param .u32 mul_mat_q40_64_8_true_param_12,
	.param .u32 mul_mat_q40_64_8_true_param_13,
	.param .u32 mul_mat_q40_64_8_true_param_14,
	.param .u32 mul_mat_q40_64_8_true_param_15,
	.param .u32 mul_mat_q40_64_8_true_param_16
)
.maxntid 256
.minnctapersm 1
{
	.reg .pred 	%p<149>;
	.reg .b16 	%rs<73>;
	.reg .b32 	%r<3767>;
	.reg .b32 	%f<1997>;
	.reg .b64 	%rd<735>;

	ld.param.u64 	%rd140, [mul_mat_q40_64_8_true_param_0];
	ld.param.u64 	%rd141, [mul_mat_q40_64_8_true_param_1];
	ld.param.u64 	%rd139, [mul_mat_q40_64_8_true_param_2];
	ld.param.u64 	%rd142, [mul_mat_q40_64_8_true_param_3];
	ld.param.u64 	%rd143, [mul_mat_q40_64_8_true_param_4];
	ld.param.u64 	%rd144, [mul_mat_q40_64_8_true_param_5];
	ld.param.u32 	%r114, [mul_mat_q40_64_8_true_param_6];
	ld.param.u32 	%r115, [mul_mat_q40_64_8_true_param_7];
	ld.param.u32 	%r116, [mul_mat_q40_64_8_true_param_8];
	ld.param.u32 	%r117, [mul_mat_q40_64_8_true_param_9];
	ld.param.u32 	%r118, [mul_mat_q40_64_8_true_param_10];
	ld.param.u32 	%r119, [mul_mat_q40_64_8_true_param_11];
	ld.param.u32 	%r120, [mul_mat_q40_64_8_true_param_12];
	ld.param.u32 	%r121, [mul_mat_q40_64_8_true_param_13];
	ld.param.u32 	%r122, [mul_mat_q40_64_8_true_param_14];
	ld.param.u32 	%r123, [mul_mat_q40_64_8_true_param_15];
	cvta.to.global.u64 	%rd1, %rd143;
	cvta.to.global.u64 	%rd2, %rd140;
	cvta.to.global.u64 	%rd3, %rd141;
	cvta.to.global.u64 	%rd4, %rd144;
	cvta.to.global.u64 	%rd5, %rd142;
	add.s32 	%r125, %r116, 63;
	shr.s32 	%r126, %r125, 31;
	shr.u32 	%r127, %r126, 26;
	add.s32 	%r128, %r125, %r127;
	shr.s32 	%r1, %r128, 6;
	mov.u32 	%r2, %tid.y;
	shl.b32 	%r129, %r2, 5;
	mov.u32 	%r3, %tid.x;
	add.s32 	%r4, %r129, %r3;
	setp.gt.u32 	%p4, %r4, 63;
	shl.b32 	%r130, %r4, 2;
	mov.u32 	%r131, ids_dst_shared;
	add.s32 	%r5, %r131, %r130;
	@%p4 bra 	$L__BB12_2;
	st.shared.u32 	[%r5], %r4;
$L__BB12_2:
	bar.sync 	0;
	shr.s32 	%r132, %r114, 31;
	shr.u32 	%r133, %r132, 27;
	add.s32 	%r134, %r114, %r133;
	shr.s32 	%r135, %r134, 5;
	cvt.s64.s32 	%rd6, %r135;
	mov.u32 	%r6, %ctaid.x;
	cvt.u64.u32 	%rd145, %r6;
	cvt.s64.s32 	%rd7, %r121;
	cvt.s64.s32 	%rd8, %r1;
	add.s32 	%r136, %r115, 127;
	shr.s32 	%r137, %r136, 31;
	shr.u32 	%r138, %r137, 25;
	add.s32 	%r139, %r136, %r138;
	shr.s32 	%r140, %r139, 7;
	cvt.s64.s32 	%rd9, %r140;
	mul.lo.s64 	%rd146, %rd6, %rd145;
	mul.lo.s64 	%rd147, %rd146, %rd9;
	mul.lo.s64 	%rd148, %rd147, %rd8;
	mul.lo.s64 	%rd10, %rd148, %rd7;
	mov.u32 	%r141, %nctaid.x;
	cvt.u64.u32 	%rd11, %r141;
	and.b64  	%rd149, %rd10, -4294967296;
	setp.ne.s64 	%p5, %rd149, 0;
	@%p5 bra 	$L__BB12_4;
	cvt.u32.u64 	%r142, %rd11;
	cvt.u32.u64 	%r143, %rd10;
	div.u32 	%r144, %r143, %r142;
	cvt.u64.u32 	%rd718, %r144;
	bra.uni 	$L__BB12_5;
$L__BB12_4:
	div.s64 	%rd718, %rd10, %rd11;
$L__BB12_5:
	add.s32 	%r145, %r6, 1;
	cvt.u64.u32 	%rd150, %r145;
	mul.lo.s64 	%rd151, %rd6, %rd150;
	mul.lo.s64 	%rd152, %rd151, %rd9;
	mul.lo.s64 	%rd153, %rd152, %rd8;
	mul.lo.s64 	%rd15, %rd153, %rd7;
	and.b64  	%rd154, %rd15, -4294967296;
	setp.ne.s64 	%p6, %rd154, 0;
	@%p6 bra 	$L__BB12_7;
	cvt.u32.u64 	%r146, %rd11;
	cvt.u32.u64 	%r147, %rd15;
	div.u32 	%r148, %r147, %r146;
	cvt.u64.u32 	%rd719, %r148;
	bra.uni 	$L__BB12_8;
$L__BB12_7:
	div.s64 	%rd719, %rd15, %rd11;
$L__BB12_8:
	or.b64  	%rd155, %rd718, %rd6;
	and.b64  	%rd156, %rd155, -4294967296;
	setp.ne.s64 	%p7, %rd156, 0;
	@%p7 bra 	$L__BB12_10;
	cvt.u32.u64 	%r149, %rd6;
	cvt.u32.u64 	%r150, %rd718;
	rem.u32 	%r151, %r150, %r149;
	cvt.u64.u32 	%rd720, %r151;
	bra.uni 	$L__BB12_11;
$L__BB12_10:
	rem.s64 	%rd720, %rd718, %rd6;
$L__BB12_11:
	cvt.u32.u64 	%r152, %rd720;
	shr.s32 	%r153, %r152, 31;
	shr.u32 	%r154, %r153, 29;
	add.s32 	%r155, %r152, %r154;
	and.b32  	%r156, %r155, -8;
	sub.s32 	%r157, %r152, %r156;
	cvt.s64.s32 	%rd157, %r157;
	sub.s64 	%rd723, %rd718, %rd157;
	or.b64  	%rd158, %rd719, %rd6;
	and.b64  	%rd159, %rd158, -4294967296;
	setp.ne.s64 	%p8, %rd159, 0;
	@%p8 bra 	$L__BB12_13;
	cvt.u32.u64 	%r158, %rd6;
	cvt.u32.u64 	%r159, %rd719;
	rem.u32 	%r160, %r159, %r158;
	cvt.u64.u32 	%rd721, %r160;
	bra.uni 	$L__BB12_14;
$L__BB12_13:
	rem.s64 	%rd721, %rd719, %rd6;
$L__BB12_14:
	cvt.u32.u64 	%r161, %rd721;
	shr.s32 	%r162, %r161, 31;
	shr.u32 	%r163, %r162, 29;
	add.s32 	%r164, %r161, %r163;
	and.b32  	%r165, %r164, -8;
	sub.s32 	%r166, %r161, %r165;
	cvt.s64.s32 	%rd160, %r166;
	sub.s64 	%rd26, %rd719, %rd160;
	or.b64  	%rd161, %rd723, %rd6;
	and.b64  	%rd162, %rd161, -4294967296;
	setp.ne.s64 	%p9, %rd162, 0;
	@%p9 bra 	$L__BB12_16;
	cvt.u32.u64 	%r167, %rd6;
	cvt.u32.u64 	%r168, %rd723;
	rem.u32 	%r169, %r168, %r167;
	cvt.u64.u32 	%rd722, %r169;
	bra.uni 	$L__BB12_17;
$L__BB12_16:
	rem.s64 	%rd722, %rd723, %rd6;
$L__BB12_17:
	cvt.u32.u64 	%r170, %rd6;
	cvt.u32.u64 	%r3754, %rd722;
	sub.s64 	%rd164, %rd722, %rd723;
	add.s64 	%rd165, %rd164, %rd26;
	min.s64 	%rd166, %rd6, %rd165;
	cvt.u32.u64 	%r3762, %rd166;
	setp.lt.s64 	%p148, %rd723, %rd26;
	setp.ge.s64 	%p10, %rd723, %rd26;
	setp.ne.s32 	%p11, %r170, %r3762;
	mov.u32 	%r172, data_mul_mat_q;
	add.s32 	%r173, %r172, %r130;
	add.s32 	%r9, %r173, 256;
	or.pred  	%p12, %p10, %p11;
	@%p12 bra 	$L__BB12_109;
	mul.lo.s32 	%r174, %r121, %r1;
	cvt.s64.s32 	%rd167, %r174;
	mul.lo.s64 	%rd30, %rd167, %rd6;
	shr.u32 	%r175, %r3, 2;
	and.b32  	%r176, %r3, 3;
	shl.b32 	%r177, %r3, 1;
	and.b32  	%r178, %r177, 6;
	shl.b32 	%r179, %r175, 3;
	or.b32  	%r10, %r179, %r176;
	shl.b32 	%r180, %r2, 2;
	shr.u32 	%r181, %r3, 3;
	add.s32 	%r11, %r181, %r180;
	and.b32  	%r182, %r2, 1;
	setp.eq.b32 	%p13, %r182, 1;
	selp.b32 	%r183, 1152, 0, %p13;
	add.s32 	%r185, %r172, %r183;
	add.s32 	%r186, %r185, 256;
	and.b32  	%r187, %r2, 1022;
	and.b32  	%r188, %r3, 15;
	and.b32  	%r189, %r175, 252;
	mad.lo.s32 	%r190, %r188, 76, %r189;
	shl.b32 	%r191, %r2, 3;
	and.b32  	%r192, %r191, 8;
	or.b32  	%r12, %r178, %r192;
	mad.lo.s32 	%r193, %r187, 1216, %r190;
	mul.wide.u32 	%rd168, %r193, 4;
	cvt.u64.u32 	%rd169, %r172;
	cvta.shared.u64 	%rd170, %rd169;
	add.s64 	%rd171, %rd170, %rd168;
	add.s64 	%rd31, %rd171, 9472;
	shl.b32 	%r194, %r2, 4;
	and.b32  	%r195, %r194, 16352;
	add.s32 	%r13, %r175, %r195;
	mad.lo.s32 	%r196, %r175, 28, %r10;
	shl.b32 	%r197, %r196, 2;
	add.s32 	%r14, %r186, %r197;
	mad.lo.s32 	%r15, %r176, 288, %r186;
	shl.b32 	%r198, %r12, 2;
	add.s32 	%r16, %r131, %r198;
	add.s32 	%r17, %r13, 8;
	add.s32 	%r18, %r13, 16;
	add.s32 	%r19, %r13, 24;
	or.b32  	%r20, %r12, 16;
	or.b32  	%r21, %r12, 17;
	or.b32  	%r22, %r12, 32;
	or.b32  	%r23, %r12, 33;
	or.b32  	%r24, %r12, 48;
	or.b32  	%r25, %r12, 49;
$L__BB12_19:
	cvt.s64.s32 	%rd33, %rd723;
	or.b64  	%rd172, %rd33, %rd30;
	and.b64  	%rd173, %rd172, -4294967296;
	setp.ne.s64 	%p14, %rd173, 0;
	@%p14 bra 	$L__BB12_21;
	cvt.u32.u64 	%r200, %rd30;
	cvt.u32.u64 	%r201, %rd33;
	div.u32 	%r202, %r201, %r200;
	cvt.u64.u32 	%rd724, %r202;
	bra.uni 	$L__BB12_22;
$L__BB12_21:
	div.s64 	%rd724, %rd33, %rd30;
$L__BB12_22:
	cvt.u32.u64 	%r27, %rd724;
	cvt.u64.u32 	%rd174, %r174;
	mul.lo.s64 	%rd175, %rd174, %rd6;
	mul.lo.s64 	%rd176, %rd175, %rd724;
	sub.s64 	%rd37, %rd723, %rd176;
	cvt.s64.s32 	%rd38, %rd37;
	mul.lo.s64 	%rd39, %rd8, %rd6;
	or.b64  	%rd177, %rd38, %rd39;
	and.b64  	%rd178, %rd177, -4294967296;
	setp.ne.s64 	%p15, %rd178, 0;
	@%p15 bra 	$L__BB12_24;
	cvt.u32.u64 	%r204, %rd39;
	cvt.u32.u64 	%r205, %rd38;
	div.u32 	%r206, %r205, %r204;
	cvt.u64.u32 	%rd725, %r206;
	bra.uni 	$L__BB12_25;
$L__BB12_24:
	div.s64 	%rd725, %rd38, %rd39;
$L__BB12_25:
	cvt.u32.u64 	%r28, %rd725;
	cvt.u64.u32 	%rd179, %r1;
	mul.lo.s64 	%rd180, %rd179, %rd6;
	mul.lo.s64 	%rd181, %rd180, %rd725;
	sub.s64 	%rd182, %rd37, %rd181;
	cvt.s64.s32 	%rd43, %rd182;
	or.b64  	%rd183, %rd43, %rd6;
	and.b64  	%rd184, %rd183, -4294967296;
	setp.ne.s64 	%p16, %rd184, 0;
	@%p16 bra 	$L__BB12_27;
	cvt.u32.u64 	%r208, %rd43;
	div.u32 	%r209, %r208, %r170;
	cvt.u64.u32 	%rd726, %r209;
	bra.uni 	$L__BB12_28;
$L__BB12_27:
	div.s64 	%rd726, %rd43, %rd6;
$L__BB12_28:
	ld.param.u32 	%r3753, [mul_mat_q40_64_8_true_param_16];
	setp.eq.s64 	%p17, %rd139, 0;
	cvt.u32.u64 	%r211, %rd726;
	mul.lo.s32 	%r3757, %r123, %r28;
	mul.lo.s32 	%r212, %r3753, %r28;
	shl.b32 	%r30, %r211, 6;
	mad.lo.s32 	%r3758, %r30, %r119, %r212;
	mov.b32 	%r3755, 0;
	mov.u32 	%r3756, %r116;
	@%p17 bra 	$L__BB12_37;
	shl.b64 	%rd185, %rd725, 32;
	shr.s64 	%rd186, %rd185, 30;
	add.s64 	%rd187, %rd5, %rd186;
	ld.global.nc.u32 	%r3755, [%rd187];
	add.s64 	%rd188, %rd185, 4294967296;
	shr.s64 	%rd189, %rd188, 30;
	add.s64 	%rd190, %rd5, %rd189;
	ld.global.nc.u32 	%r213, [%rd190];
	sub.s32 	%r3756, %r213, %r3755;
	setp.lt.s32 	%p18, %r30, %r3756;
	@%p18 bra 	$L__BB12_34;
	add.s64 	%rd47, %rd723, %rd6;
	or.b64  	%rd191, %rd47, %rd6;
	and.b64  	%rd192, %rd191, -4294967296;
	setp.ne.s64 	%p19, %rd192, 0;
	@%p19 bra 	$L__BB12_32;
	cvt.u32.u64 	%r215, %rd47;
	rem.u32 	%r216, %r215, %r170;
	cvt.u64.u32 	%rd727, %r216;
	bra.uni 	$L__BB12_33;
$L__BB12_32:
	rem.s64 	%rd727, %rd47, %rd6;
$L__BB12_33:
	sub.s64 	%rd723, %rd47, %rd727;
	sub.s64 	%rd193, %rd26, %rd723;
	min.s64 	%rd730, %rd6, %rd193;
	bra.uni 	$L__BB12_108;
$L__BB12_34:
	setp.gt.u32 	%p20, %r4, 63;
	bar.sync 	0;
	@%p20 bra 	$L__BB12_36;
	add.s32 	%r217, %r30, %r4;
	add.s32 	%r218, %r217, %r3755;
	cvta.to.global.u64 	%rd194, %rd139;
	mul.wide.s32 	%rd195, %r218, 4;
	add.s64 	%rd196, %rd194, %rd195;
	ld.global.nc.u32 	%r219, [%rd196];
	st.shared.u32 	[%r5], %r219;
$L__BB12_36:
	bar.sync 	0;
	mov.b32 	%r3757, 0;
	mov.u32 	%r3758, %r3757;
$L__BB12_37:
	add.s32 	%r225, %r3755, %r30;
	mad.lo.s32 	%r226, %r225, 36, %r3757;
	shl.b32 	%r227, %r27, 7;
	add.s32 	%r228, %r3758, %r227;
	not.b32 	%r229, %r227;
	add.s32 	%r38, %r115, %r229;
	not.b32 	%r230, %r30;
	add.s32 	%r39, %r3756, %r230;
	div.s32 	%r231, %r28, %r120;
	mul.lo.s32 	%r40, %r231, %r122;
	mul.lo.s32 	%r41, %r227, %r117;
	cvt.s64.s32 	%rd53, %r226;
	cvt.s64.s32 	%rd54, %r228;
	setp.ge.s32 	%p21, %r3754, %r170;
	mov.f32 	%f1901, 0f00000000;
	mov.f32 	%f1902, %f1901;
	mov.f32 	%f1903, %f1901;
	mov.f32 	%f1904, %f1901;
	mov.f32 	%f1905, %f1901;
	mov.f32 	%f1906, %f1901;
	mov.f32 	%f1907, %f1901;
	mov.f32 	%f1908, %f1901;
	mov.f32 	%f1909, %f1901;
	mov.f32 	%f1910, %f1901;
	mov.f32 	%f1911, %f1901;
	mov.f32 	%f1912, %f1901;
	mov.f32 	%f1913, %f1901;
	mov.f32 	%f1914, %f1901;
	mov.f32 	%f1915, %f1901;
	mov.f32 	%f1916, %f1901;
	mov.f32 	%f1917, %f1901;
	mov.f32 	%f1918, %f1901;
	mov.f32 	%f1919, %f1901;
	mov.f32 	%f1920, %f1901;
	mov.f32 	%f1921, %f1901;
	mov.f32 	%f1922, %f1901;
	mov.f32 	%f1923, %f1901;
	mov.f32 	%f1924, %f1901;
	mov.f32 	%f1925, %f1901;
	mov.f32 	%f1926, %f1901;
	mov.f32 	%f1927, %f1901;
	mov.f32 	%f1928, %f1901;
	mov.f32 	%f1929, %f1901;
	mov.f32 	%f1930, %f1901;
	mov.f32 	%f1931, %f1901;
	mov.f32 	%f1932, %f1901;
	@%p21 bra 	$L__BB12_40;
	and.b32  	%r232, %r3, 7;
	cvt.u64.u32 	%rd197, %r232;
	min.s32 	%r233, %r2, %r38;
	mul.lo.s32 	%r234, %r233, %r117;
	cvt.s64.s32 	%rd198, %r234;
	mad.lo.s32 	%r235, %r233, 76, %r10;
	shl.b32 	%r236, %r235, 2;
	add.s32 	%r238, %r172, 9472;
	add.s32 	%r42, %r238, %r236;
	add.s32 	%r239, %r2, 8;
	min.s32 	%r240, %r239, %r38;
	mul.lo.s32 	%r241, %r240, %r117;
	cvt.s64.s32 	%rd199, %r241;
	mad.lo.s32 	%r242, %r240, 76, %r10;
	shl.b32 	%r243, %r242, 2;
	add.s32 	%r43, %r238, %r243;
	add.s32 	%r244, %r2, 16;
	min.s32 	%r245, %r244, %r38;
	mul.lo.s32 	%r246, %r245, %r117;
	cvt.s64.s32 	%rd200, %r246;
	mad.lo.s32 	%r247, %r245, 76, %r10;
	shl.b32 	%r248, %r247, 2;
	add.s32 	%r44, %r238, %r248;
	add.s32 	%r249, %r2, 24;
	min.s32 	%r45, %r249, %r38;
	mad.lo.s32 	%r250, %r45, 76, %r10;
	shl.b32 	%r251, %r250, 2;
	add.s32 	%r46, %r238, %r251;
	add.s32 	%r252, %r2, 32;
	min.s32 	%r253, %r252, %r38;
	mul.lo.s32 	%r254, %r253, %r117;
	cvt.s64.s32 	%rd201, %r254;
	mad.lo.s32 	%r255, %r253, 76, %r10;
	shl.b32 	%r256, %r255, 2;
	add.s32 	%r47, %r238, %r256;
	add.s32 	%r257, %r2, 40;
	min.s32 	%r258, %r257, %r38;
	mul.lo.s32 	%r259, %r258, %r117;
	cvt.s64.s32 	%rd202, %r259;
	mad.lo.s32 	%r260, %r258, 76, %r10;
	shl.b32 	%r261, %r260, 2;
	add.s32 	%r48, %r238, %r261;
	add.s32 	%r262, %r2, 48;
	min.s32 	%r263, %r262, %r38;
	mul.lo.s32 	%r264, %r263, %r117;
	cvt.s64.s32 	%rd203, %r264;
	mad.lo.s32 	%r265, %r263, 76, %r10;
	shl.b32 	%r266, %r265, 2;
	add.s32 	%r49, %r238, %r266;
	add.s32 	%r267, %r2, 56;
	min.s32 	%r268, %r267, %r38;
	mul.lo.s32 	%r269, %r268, %r117;
	cvt.s64.s32 	%rd204, %r269;
	mad.lo.s32 	%r270, %r268, 76, %r10;
	shl.b32 	%r271, %r270, 2;
	add.s32 	%r50, %r238, %r271;
	add.s32 	%r272, %r2, 64;
	min.s32 	%r273, %r272, %r38;
	mul.lo.s32 	%r274, %r273, %r117;
	cvt.s64.s32 	%rd205, %r274;
	mad.lo.s32 	%r275, %r273, 76, %r10;
	shl.b32 	%r276, %r275, 2;
	add.s32 	%r51, %r238, %r276;
	add.s32 	%r277, %r2, 72;
	min.s32 	%r278, %r277, %r38;
	mul.lo.s32 	%r279, %r278, %r117;
	cvt.s64.s32 	%rd206, %r279;
	mad.lo.s32 	%r280, %r278, 76, %r10;
	shl.b32 	%r281, %r280, 2;
	add.s32 	%r52, %r238, %r281;
	add.s32 	%r282, %r2, 80;
	min.s32 	%r283, %r282, %r38;
	mul.lo.s32 	%r284, %r283, %r117;
	cvt.s64.s32 	%rd207, %r284;
	mad.lo.s32 	%r285, %r283, 76, %r10;
	shl.b32 	%r286, %r285, 2;
	add.s32 	%r53, %r238, %r286;
	add.s32 	%r287, %r2, 88;
	min.s32 	%r288, %r287, %r38;
	mul.lo.s32 	%r289, %r288, %r117;
	cvt.s64.s32 	%rd208, %r289;
	mad.lo.s32 	%r290, %r288, 76, %r10;
	shl.b32 	%r291, %r290, 2;
	add.s32 	%r54, %r238, %r291;
	add.s32 	%r292, %r2, 96;
	min.s32 	%r55, %r292, %r38;
	mad.lo.s32 	%r293, %r55, 76, %r10;
	shl.b32 	%r294, %r293, 2;
	add.s32 	%r56, %r238, %r294;
	add.s32 	%r295, %r2, 104;
	min.s32 	%r296, %r295, %r38;
	mul.lo.s32 	%r297, %r296, %r117;
	cvt.s64.s32 	%rd209, %r297;
	mad.lo.s32 	%r298, %r296, 76, %r10;
	shl.b32 	%r299, %r298, 2;
	add.s32 	%r57, %r238, %r299;
	add.s32 	%r300, %r2, 112;
	min.s32 	%r301, %r300, %r38;
	mul.lo.s32 	%r302, %r301, %r117;
	cvt.s64.s32 	%rd210, %r302;
	mad.lo.s32 	%r303, %r301, 76, %r10;
	shl.b32 	%r304, %r303, 2;
	add.s32 	%r58, %r238, %r304;
	add.s32 	%r305, %r2, 120;
	min.s32 	%r306, %r305, %r38;
	mul.lo.s32 	%r307, %r306, %r117;
	cvt.s64.s32 	%rd211, %r307;
	mad.lo.s32 	%r308, %r306, 76, %r10;
	shl.b32 	%r309, %r308, 2;
	add.s32 	%r59, %r238, %r309;
	min.s32 	%r310, %r11, %r38;
	mul.lo.s32 	%r311, %r310, %r117;
	cvt.s64.s32 	%rd212, %r311;
	mad.lo.s32 	%r312, %r310, 76, %r232;
	shl.b32 	%r313, %r312, 2;
	add.s32 	%r314, %r172, 9728;
	add.s32 	%r60, %r314, %r313;
	add.s32 	%r315, %r11, 32;
	min.s32 	%r316, %r315, %r38;
	mul.lo.s32 	%r317, %r316, %r117;
	cvt.s64.s32 	%rd213, %r317;
	mad.lo.s32 	%r318, %r316, 76, %r232;
	shl.b32 	%r319, %r318, 2;
	add.s32 	%r61, %r314, %r319;
	add.s32 	%r320, %r11, 64;
	min.s32 	%r321, %r320, %r38;
	mul.lo.s32 	%r322, %r321, %r117;
	cvt.s64.s32 	%rd214, %r322;
	mad.lo.s32 	%r323, %r321, 76, %r232;
	shl.b32 	%r324, %r323, 2;
	add.s32 	%r62, %r314, %r324;
	add.s32 	%r325, %r11, 96;
	min.s32 	%r326, %r325, %r38;
	mad.lo.s32 	%r327, %r326, 76, %r232;
	shl.b32 	%r328, %r327, 2;
	add.s32 	%r63, %r314, %r328;
	mul.lo.s32 	%r329, %r117, %r326;
	cvt.s64.s32 	%rd215, %r329;
	add.s64 	%rd55, %rd197, %rd215;
	add.s32 	%r330, %r3754, %r41;
	add.s32 	%r3759, %r330, %r40;
	add.s64 	%rd56, %rd197, %rd214;
	add.s64 	%rd57, %rd197, %rd213;
	add.s64 	%rd58, %rd197, %rd212;
	cvt.u64.u32 	%rd216, %r175;
	add.s64 	%rd59, %rd216, %rd198;
	add.s64 	%rd60, %rd216, %rd211;
	add.s64 	%rd61, %rd216, %rd199;
	add.s64 	%rd62, %rd216, %rd210;
	add.s64 	%rd63, %rd216, %rd200;
	add.s64 	%rd64, %rd216, %rd209;
	add.s64 	%rd65, %rd216, %rd201;
	add.s64 	%rd66, %rd216, %rd208;
	add.s64 	%rd67, %rd216, %rd202;
	add.s64 	%rd68, %rd216, %rd207;
	add.s64 	%rd69, %rd216, %rd203;
	add.s64 	%rd70, %rd216, %rd206;
	add.s64 	%rd71, %rd216, %rd204;
	add.s64 	%rd72, %rd216, %rd205;
	shl.b64 	%rd217, %rd53, 2;
	add.s64 	%rd73, %rd3, %rd217;
	mov.f32 	%f1901, 0f00000000;
$L__BB12_39:
	mul.wide.s32 	%rd234, %r3754, %r118;
	cvt.s64.s32 	%rd235, %r3759;
	add.s64 	%rd236, %rd55, %rd235;
	mad.lo.s64 	%rd237, %rd236, 18, %rd2;
	add.s64 	%rd238, %rd56, %rd235;
	mad.lo.s64 	%rd239, %rd238, 18, %rd2;
	add.s64 	%rd240, %rd57, %rd235;
	mad.lo.s64 	%rd241, %rd240, 18, %rd2;
	add.s64 	%rd242, %rd58, %rd235;
	mad.lo.s64 	%rd243, %rd242, 18, %rd2;
	add.s64 	%rd244, %rd59, %rd235;
	mul.wide.u32 	%rd245, %r176, 4;
	add.s64 	%rd246, %rd245, %rd2;
	add.s64 	%rd247, %rd246, 4;
	mad.lo.s64 	%rd248, %rd244, 18, %rd247;
	add.s64 	%rd249, %rd60, %rd235;
	mad.lo.s64 	%rd250, %rd249, 18, %rd247;
	add.s64 	%rd251, %rd61, %rd235;
	mad.lo.s64 	%rd252, %rd251, 18, %rd247;
	add.s64 	%rd253, %rd62, %rd235;
	mad.lo.s64 	%rd254, %rd253, 18, %rd247;
	add.s64 	%rd255, %rd63, %rd235;
	mad.lo.s64 	%rd256, %rd255, 18, %rd247;
	add.s64 	%rd257, %rd64, %rd235;
	mad.lo.s64 	%rd258, %rd257, 18, %rd247;
	mul.lo.s32 	%r1487, %r45, %r117;
	cvt.s64.s32 	%rd260, %r1487;
	add.s64 	%rd261, %rd216, %rd260;
	add.s64 	%rd262, %rd261, %rd235;
	mad.lo.s64 	%rd263, %rd262, 18, %rd247;
	mul.lo.s32 	%r1488, %r55, %r117;
	cvt.s64.s32 	%rd264, %r1488;
	add.s64 	%rd265, %rd216, %rd264;
	add.s64 	%rd266, %rd265, %rd235;
	mad.lo.s64 	%rd267, %rd266, 18, %rd247;
	add.s64 	%rd268, %rd65, %rd235;
	mad.lo.s64 	%rd269, %rd268, 18, %rd247;
	add.s64 	%rd270, %rd66, %rd235;
	mad.lo.s64 	%rd271, %rd270, 18, %rd247;
	add.s64 	%rd272, %rd67, %rd235;
	mad.lo.s64 	%rd273, %rd272, 18, %rd247;
	add.s64 	%rd274, %rd68, %rd235;
	mad.lo.s64 	%rd275, %rd274, 18, %rd247;
	add.s64 	%rd276, %rd69, %rd235;
	mad.lo.s64 	%rd277, %rd276, 18, %rd247;
	add.s64 	%rd278, %rd70, %rd235;
	mad.lo.s64 	%rd279, %rd278, 18, %rd247;
	add.s64 	%rd280, %rd71, %rd235;
	mad.lo.s64 	%rd281, %rd280, 18, %rd247;
	add.s64 	%rd282, %rd72, %rd235;
	mad.lo.s64 	%rd283, %rd282, 18, %rd247;
	ld.global.nc.u16 	%rs5, [%rd248+-2];
	cvt.u32.u16 	%r1489, %rs5;
	ld.global.nc.u16 	%rs6, [%rd248];
	cvt.u32.u16 	%r1490, %rs6;
	shl.b32 	%r1491, %r1490, 16;
	or.b32  	%r1492, %r1491, %r1489;
	and.b32  	%r334, %r1492, 252645135;
	add.s32 	%r1493, %r334, 2021161080;
	xor.b32  	%r1494, %r1493, -2139062144;
	xor.b32  	%r1495, %r334, 134744072;
	xor.b32  	%r1496, %r1493, %r1492;
	and.b32  	%r332, %r1496, %r1495;
	// begin inline asm
	prmt.b32 %r332, %r332, 0, 0xba98;
	// end inline asm
	// begin inline asm
	prmt.b32 %r334, %r334, 0, 0xba98;
	// end inline asm
	xor.b32  	%r1497, %r334, 2139062143;
	not.b32 	%r1498, %r332;
	and.b32  	%r1499, %r1494, %r1498;
	and.b32  	%r1500, %r1497, %r332;
	or.b32  	%r1501, %r1499, %r1500;
	st.shared.u32 	[%r42], %r1501;
	shr.u32 	%r1502, %r1492, 4;
	and.b32  	%r338, %r1502, 252645135;
	add.s32 	%r1503, %r338, 2021161080;
	xor.b32  	%r1504, %r1503, -2139062144;
	xor.b32  	%r1505, %r338, 134744072;
	xor.b32  	%r1506, %r1503, %r1502;
	and.b32  	%r336, %r1506, %r1505;
	// begin inline asm
	prmt.b32 %r336, %r336, 0, 0xba98;
	// end inline asm
	// begin inline asm
	prmt.b32 %r338, %r338, 0, 0xba98;
	// end inline asm
	xor.b32  	%r1507, %r338, 2139062143;
	not.b32 	%r1508, %r336;
	and.b32  	%r1509, %r1504, %r1508;
	and.b32  	%r1510, %r1507, %r336;
	or.b32  	%r1511, %r1509, %r1510;
	st.shared.u32 	[%r42+16], %r1511;
	ld.global.nc.u16 	%rs7, [%rd252+-2];
	cvt.u32.u16 	%r1512, %rs7;
	ld.global.nc.u16 	%rs8, [%rd252];
	cvt.u32.u16 	%r1513, %rs8;
	shl.b32 	%r1514, %r1513, 16;
	or.b32  	%r1515, %r1514, %r1512;
	and.b32  	%r342, %r1515, 252645135;
	add.s32 	%r1516, %r342, 2021161080;
	xor.b32  	%r1517, %r1516, -2139062144;
	xor.b32  	%r1518, %r342, 134744072;
	xor.b32  	%r1519, %r1516, %r1515;
	and.b32  	%r340, %r1519, %r1518;
	// begin inline asm
	prmt.b32 %r340, %r340, 0, 0xba98;
	// end inline asm
	// begin inline asm
	prmt.b32 %r342, %r342, 0, 0xba98;
	// end inline asm
	xor.b32  	%r1520, %r342, 2139062143;
	not.b32 	%r1521, %r340;
	and.b32  	%r1522, %r1517, %r1521;
	and.b32  	%r1523, %r1520, %r340;
	or.b32  	%r1524, %r1522, %r1523;
	st.shared.u32 	[%r43], %r1524;
	shr.u32 	%r1525, %r1515, 4;
	and.b32  	%r346, %r1525, 252645135;
	add.s32 	%r1526, %r346, 2021161080;
	xor.b32  	%r1527, %r1526, -2139062144;
	xor.b32  	%r1528, %r346, 134744072;
	xor.b32  	%r1529, %r1526, %r1525;
	and.b32  	%r344, %r1529, %r1528;
	// begin inline asm
	prmt.b32 %r344, %r344, 0, 0xba98;
	// end inline asm
	// begin inline asm
	prmt.b32 %r346, %r346, 0, 0xba98;
	// end inline asm
	xor.b32  	%r1530, %r346, 2139062143;
	not.b32 	%r1531, %r344;
	and.b32  	%r1532, %r1527, %r1531;
	and.b32  	%r1533, %r1530, %r344;
	or.b32  	%r1534, %r1532, %r1533;
	st.shared.u32 	[%r43+16], %r1534;
	ld.global.nc.u16 	%rs9, [%rd256+-2];
	cvt.u32.u16 	%r1535, %rs9;
	ld.global.nc.u16 	%rs10, [%rd256];
	cvt.u32.u16 	%r1536, %rs10;
	shl.b32 	%r1537, %r1536, 16;
	or.b32  	%r1538, %r1537, %r1535;
	and.b32  	%r350, %r1538, 252645135;
	add.s32 	%r1539, %r350, 2021161080;
	xor.b32  	%r1540, %r1539, -2139062144;
	xor.b32  	%r1541, %r350, 134744072;
	xor.b32  	%r1542, %r1539, %r1538;
	and.b32  	%r348, %r1542, %r1541;
	// begin inline asm
	prmt.b32 %r348, %r348, 0, 0xba98;
	// end inline asm
	// begin inline asm
	prmt.b32 %r350, %r350, 0, 0xba98;
	// end inline asm
	xor.b32  	%r1543, %r350, 2139062143;
	not.b32 	%r1544, %r348;
	and.b32  	%r1545, %r1540, %r1544;
	and.b32  	%r1546, %r1543, %r348;
	or.b32  	%r1547, %r1545, %r1546;
	st.shared.u32 	[%r44], %r1547;
	shr.u32 	%r1548, %r1538, 4;
	and.b32  	%r354, %r1548, 252645135;
	add.s32 	%r1549, %r354, 2021161080;
	xor.b32  	%r1550, %r1549, -2139062144;
	xor.b32  	%r1551, %r354, 134744072;
	xor.b32  	%r1552, %r1549, %r1548;
	and.b32  	%r352, %r1552, %r1551;
	// begin inline asm
	prmt.b32 %r352, %r352, 0, 0xba98;
	// end inline asm
	// begin inline asm
	prmt.b32 %r354, %r354, 0, 0xba98;
	// end inline asm
	xor.b32  	%r1553, %r354, 2139062143;
	not.b32 	%r1554, %r352;
	and.b32  	%r1555, %r1550, %r1554;
	and.b32  	%r1556, %r1553, %r352;
	or.b32  	%r1557, %r1555, %r1556;
	st.shared.u32 	[%r44+16], %r1557;
	ld.global.nc.u16 	%rs11, [%rd263+-2];
	cvt.u32.u16 	%r1558, %rs11;
	ld.global.nc.u16 	%rs12, [%rd263];
	cvt.u32.u16 	%r1559, %rs12;
	shl.b32 	%r1560, %r1559, 16;
	or.b32  	%r1561, %r1560, %r1558;
	and.b32  	%r358, %r1561, 252645135;
	add.s32 	%r1562, %r358, 2021161080;
	xor.b32  	%r1563, %r1562, -2139062144;
	xor.b32  	%r1564, %r358, 134744072;
	xor.b32  	%r1565, %r1562, %r1561;
	and.b32  	%r356, %r1565, %r1564;
	// begin inline asm
	prmt.b32 %r356, %r356, 0, 0xba98;
	// end inline asm
	// begin inline asm
	prmt.b32 %r358, %r358, 0, 0xba98;
	// end inline asm
	xor.b32  	%r1566, %r358, 2139062143;
	not.b32 	%r1567, %r356;
	and.b32  	%r1568, %r1563, %r1567;
	and.b32  	%r1569, %r1566, %r356;
	or.b32  	%r1570, %r1568, %r1569;
	st.shared.u32 	[%r46], %r1570;
	shr.u32 	%r1571, %r1561, 4;
	and.b32  	%r362, %r1571, 252645135;
	add.s32 	%r1572, %r362, 2021161080;
	xor.b32  	%r1573, %r1572, -2139062144;
	xor.b32  	%r1574, %r362, 134744072;
	xor.b32  	%r1575, %r1572, %r1571;
	and.b32  	%r360, %r1575, %r1574;
	// begin inline asm
	prmt.b32 %r360, %r360, 0, 0xba98;
	// end inline asm
	// begin inline asm
	prmt.b32 %r362, %r362, 0, 0xba98;
	// end inline asm
	xor.b32  	%r1576, %r362, 2139062143;
	not.b32 	%r1577, %r360;
	and.b32  	%r1578, %r1573, %r1577;
	and.b32  	%r1579, %r1576, %r360;
	or.b32  	%r1580, %r1578, %r1579;
	st.shared.u32 	[%r46+16], %r1580;
	ld.global.nc.u16 	%rs13, [%rd269+-2];
	cvt.u32.u16 	%r1581, %rs13;
	ld.global.nc.u16 	%rs14, [%rd269];
	cvt.u32.u16 	%r1582, %rs14;
	shl.b32 	%r1583, %r1582, 16;
	or.b32  	%r1584, %r1583, %r1581;
	and.b32  	%r366, %r1584, 252645135;
	add.s32 	%r1585, %r366, 2021161080;
	xor.b32  	%r1586, %r1585, -2139062144;
	xor.b32  	%r1587, %r366, 134744072;
	xor.b32  	%r1588, %r1585, %r1584;
	and.b32  	%r364, %r1588, %r1587;
	// begin inline asm
	prmt.b32 %r364, %r364, 0, 0xba98;
	// end inline asm
	// begin inline asm
	prmt.b32 %r366, %r366, 0, 0xba98;
	// end inline asm
	xor.b32  	%r1589, %r366, 2139062143;
	not.b32 	%r1590, %r364;
	and.b32  	%r1591, %r1586, %r1590;
	and.b32  	%r1592, %r1589, %r364;
	or.b32  	%r1593, %r1591, %r1592;
	st.shared.u32 	[%r47], %r1593;
	shr.u32 	%r1594, %r1584, 4;
	and.b32  	%r370, %r1594, 252645135;
	add.s32 	%r1595, %r370, 2021161080;
	xor.b32  	%r1596, %r1595, -2139062144;
	xor.b32  	%r1597, %r370, 134744072;
	xor.b32  	%r1598, %r1595, %r1594;
	and.b32  	%r368, %r1598, %r1597;
	// begin inline asm
	prmt.b32 %r368, %r368, 0, 0xba98;
	// end inline asm
	// begin inline asm
	prmt.b32 %r370, %r370, 0, 0xba98;
	// end inline asm
	xor.b32  	%r1599, %r370, 2139062143;
	not.b32 	%r1600, %r368;
	and.b32  	%r1601, %r1596, %r1600;
	and.b32  	%r1602, %r1599, %r368;
	or.b32  	%r1603, %r1601, %r1602;
	st.shared.u32 	[%r47+16], %r1603;
	ld.global.nc.u16 	%rs15, [%rd273+-2];
	cvt.u32.u16 	%r1604, %rs15;
	ld.global.nc.u16 	%rs16, [%rd273];
	cvt.u32.u16 	%r1605, %rs16;
	shl.b32 	%r1606, %r1605, 16;
	or.b32  	%r1607, %r1606, %r1604;
	and.b32  	%r374, %r1607, 252645135;
	add.s32 	%r1608, %r374, 2021161080;
	xor.b32  	%r1609, %r1608, -2139062144;
	xor.b32  	%r1610, %r374, 134744072;
	xor.b32  	%r1611, %r1608, %r1607;
	and.b32  	%r372, %r1611, %r1610;
	// begin inline asm
	prmt.b32 %r372, %r372, 0, 0xba98;
	// end inline asm
	// begin inline asm
	prmt.b32 %r374, %r374, 0, 0xba98;
	// end inline asm
	xor.b32  	%r1612, %r374, 2139062143;
	not.b32 	%r1613, %r372;
	and.b32  	%r1614, %r1609, %r1613;
	and.b32  	%r1615, %r1612, %r372;
	or.b32  	%r1616, %r1614, %r1615;
	st.shared.u32 	[%r48], %r1616;
	shr.u32 	%r1617, %r1607, 4;
	and.b32  	%r378, %r1617, 252645135;
	add.s32 	%r1618, %r378, 2021161080;
	xor.b32  	%r1619, %r1618, -2139062144;
	xor.b32  	%r1620, %r378, 134744072;
	xor.b32  	%r1621, %r1618, %r1617;
	and.b32  	%r376, %r1621, %r1620;
	// begin inline asm
	prmt.b32 %r376, %r376, 0, 0xba98;
	// end inline asm
	// begin inline asm
	prmt.b32 %r378, %r378, 0, 0xba98;
	// end inline asm
	xor.b32  	%r1622, %r378, 2139062143;
	not.b32 	%r1623, %r376;
	and.b32  	%r1624, %r1619, %r1623;
	and.b32  	%r1625, %r1622, %r376;
	or.b32  	%r1626, %r1624, %r1625;
	st.shared.u32 	[%r48+16], %r1626;
	ld.global.nc.u16 	%rs17, [%rd277+-2];
	cvt.u32.u16 	%r1627, %rs17;
	ld.global.nc.u16 	%rs18, [%rd277];
	cvt.u32.u16 	%r1628, %rs18;
	shl.b32 	%r1629, %r1628, 16;
	or.b32  	%r1630, %r1629, %r1627;
	and.b32  	%r382, %r1630, 252645135;
	add.s32 	%r1631, %r382, 2021161080;
	xor.b32  	%r1632, %r1631, -2139062144;
	xor.b32  	%r1633, %r382, 134744072;
	xor.b32  	%r1634, %r1631, %r1630;
	and.b32  	%r380, %r1634, %r1633;
	// begin inline asm
	prmt.b32 %r380, %r380, 0, 0xba98;
	// end inline asm
	// begin inline asm
	prmt.b32 %r382, %r382, 0, 0xba98;
	// end inline asm
	xor.b32  	%r1635, %r382, 2139062143;
	not.b32 	%r1636, %r380;
	and.b32  	%r1637, %r1632, %r1636;
	and.b32  	%r1638, %r1635, %r380;
	or.b32  	%r1639, %r1637, %r1638;
	st.shared.u32 	[%r49], %r1639;
	shr.u32 	%r1640, %r1630, 4;
	and.b32  	%r386, %r1640, 252645135;
	add.s32 	%r1641, %r386, 2021161080;
	xor.b32  	%r1642, %r1641, -2139062144;
	xor.b32  	%r1643, %r386, 134744072;
	xor.b32  	%r1644, %r1641, %r1640;
	and.b32  	%r384, %r1644, %r1643;
	// begin inline asm
	prmt.b32 %r384, %r384, 0, 0xba98;
	// end inline asm
	// begin inline asm
	prmt.b32 %r386, %r386, 0, 0xba98;
	// end inline asm
	xor.b32  	%r1645, %r386, 2139062143;
	not.b32 	%r1646, %r384;
	and.b32  	%r1647, %r1642, %r1646;
	and.b32  	%r1648, %r1645, %r384;
	or.b32  	%r1649, %r1647, %r1648;
	st.shared.u32 	[%r49+16], %r1649;
	ld.global.nc.u16 	%rs19, [%rd281+-2];
	cvt.u32.u16 	%r1650, %rs19;
	ld.global.nc.u16 	%rs20, [%rd281];
	cvt.u32.u16 	%r1651, %rs20;
	shl.b32 	%r1652, %r1651, 16;
	or.b32  	%r1653, %r1652, %r1650;
	and.b32  	%r390, %r1653, 252645135;
	add.s32 	%r1654, %r390, 2021161080;
	xor.b32  	%r1655, %r1654, -2139062144;
	xor.b32  	%r1656, %r390, 134744072;
	xor.b32  	%r1657, %r1654, %r1653;
	and.b32  	%r388, %r1657, %r1656;
	// begin inline asm
	prmt.b32 %r388, %r388, 0, 0xba98;
	// end inline asm
	// begin inline asm
	prmt.b32 %r390, %r390, 0, 0xba98;
	// end inline asm
	xor.b32  	%r1658, %r390, 2139062143;
	not.b32 	%r1659, %r388;
	and.b32  	%r1660, %r1655, %r1659;
	and.b32  	%r1661, %r1658, %r388;
	or.b32  	%r1662, %r1660, %r1661;
	st.shared.u32 	[%r50], %r1662;
	shr.u32 	%r1663, %r1653, 4;
	and.b32  	%r394, %r1663, 252645135;
	add.s32 	%r1664, %r394, 2021161080;
	xor.b32  	%r1665, %r1664, -2139062144;
	xor.b32  	%r1666, %r394, 134744072;
	xor.b32  	%r1667, %r1664, %r1663;
	and.b32  	%r392, %r1667, %r1666;
	// begin inline asm
	prmt.b32 %r392, %r392, 0, 0xba98;
	// end inline asm
	// begin inline asm
	prmt.b32 %r394, %r394, 0, 0xba98;
	// end inline asm
	xor.b32  	%r1668, %r394, 2139062143;
	not.b32 	%r1669, %r392;
	and.b32  	%r1670, %r1665, %r1669;
	and.b32  	%r1671, %r1668, %r392;
	or.b32  	%r1672, %r1670, %r1671;
	st.shared.u32 	[%r50+16], %r1672;
	ld.global.nc.u16 	%rs21, [%rd283+-2];
	cvt.u32.u16 	%r1673, %rs21;
	ld.global.nc.u16 	%rs22, [%rd283];
	cvt.u32.u16 	%r1674, %rs22;
	shl.b32 	%r1675, %r1674, 16;
	or.b32  	%r1676, %r1675, %r1673;
	and.b32  	%r398, %r1676, 252645135;
	add.s32 	%r1677, %r398, 2021161080;
	xor.b32  	%r1678, %r1677, -2139062144;
	xor.b32  	%r1679, %r398, 134744072;
	xor.b32  	%r1680, %r1677, %r1676;
	and.b32  	%r396, %r1680, %r1679;
	// begin inline asm
	prmt.b32 %r396, %r396, 0, 0xba98;
	// end inline asm
	// begin inline asm
	prmt.b32 %r398, %r398, 0, 0xba98;
	// end inline asm
	xor.b32  	%r1681, %r398, 2139062143;
	not.b32 	%r1682, %r396;
	and.b32  	%r1683, %r1678, %r1682;
	and.b32  	%r1684, %r1681, %r396;
	or.b32  	%r1685, %r1683, %r1684;
	st.shared.u32 	[%r51], %r1685;
	shr.u32 	%r1686, %r1676, 4;
	and.b32  	%r402, %r1686, 252645135;
	add.s32 	%r1687, %r402, 2021161080;
	xor.b32  	%r1688, %r1687, -2139062144;
	xor.b32  	%r1689, %r402, 134744072;
	xor.b32  	%r1690, %r1687, %r1686;
	and.b32  	%r400, %r1690, %r1689;
	// begin inline asm
	prmt.b32 %r400, %r400, 0, 0xba98;
	// end inline asm
	// begin inline asm
	prmt.b32 %r402, %r402, 0, 0xba98;
	// end inline asm
	xor.b32  	%r1691, %r402, 2139062143;
	not.b32 	%r1692, %r400;
	and.b32  	%r1693, %r1688, %r1692;
	and.b32  	%r1694, %r1691, %r400;
	or.b32  	%r1695, %r1693, %r1694;
	st.shared.u32 	[%r51+16], %r1695;
	ld.global.nc.u16 	%rs23, [%rd279+-2];
	cvt.u32.u16 	%r1696, %rs23;
	ld.global.nc.u16 	%rs24, [%rd279];
	cvt.u32.u16 	%r1697, %rs24;
	shl.b32 	%r1698, %r1697, 16;
	or.b32  	%r1699, %r1698, %r1696;
	and.b32  	%r406, %r1699, 252645135;
	add.s32 	%r1700, %r406, 2021161080;
	xor.b32  	%r1701, %r1700, -2139062144;
	xor.b32  	%r1702, %r406, 134744072;
	xor.b32  	%r1703, %r1700, %r1699;
	and.b32  	%r404, %r1703, %r1702;
	// begin inline asm
	prmt.b32 %r404, %r404, 0, 0xba98;
	// end inline asm
	// begin inline asm
	prmt.b32 %r406, %r406, 0, 0xba98;
	// end inline asm
	xor.b32  	%r1704, %r406, 2139062143;
	not.b32 	%r1705, %r404;
	and.b32  	%r1706, %r1701, %r1705;
	and.b32  	%r1707, %r1704, %r404;
	or.b32  	%r1708, %r1706, %r1707;
	st.shared.u32 	[%r52], %r1708;
	shr.u32 	%r1709, %r1699, 4;
	and.b32  	%r410, %r1709, 252645135;
	add.s32 	%r1710, %r410, 2021161080;
	xor.b32  	%r1711, %r1710, -2139062144;
	xor.b32  	%r1712, %r410, 134744072;
	xor.b32  	%r1713, %r1710, %r1709;
	and.b32  	%r408, %r1713, %r1712;
	// begin inline asm
	prmt.b32 %r408, %r408, 0, 0xba98;
	// end inline asm
	// begin inline asm
	prmt.b32 %r410, %r410, 0, 0xba98;
	// end inline asm
	xor.b32  	%r1714, %r410, 2139062143;
	not.b32 	%r1715, %r408;
	and.b32  	%r1716, %r1711, %r1715;
	and.b32  	%r1717, %r1714, %r408;
	or.b32  	%r1718, %r1716, %r1717;
	st.shared.u32 	[%r52+16], %r1718;
	ld.global.nc.u16 	%rs25, [%rd275+-2];
	cvt.u32.u16 	%r1719, %rs25;
	ld.global.nc.u16 	%rs26, [%rd275];
	cvt.u32.u16 	%r1720, %rs26;
	shl.b32 	%r1721, %r1720, 16;
	or.b32  	%r1722, %r1721, %r1719;
	and.b32  	%r414, %r1722, 252645135;
	add.s32 	%r1723, %r414, 2021161080;
	xor.b32  	%r1724, %r1723, -2139062144;
	xor.b32  	%r1725, %r414, 134744072;
	xor.b32  	%r1726, %r1723, %r1722;
	and.b32  	%r412, %r1726, %r1725;
	// begin inline asm
	prmt.b32 %r412, %r412, 0, 0xba98;
	// end inline asm
	// begin inline asm
	prmt.b32 %r414, %r414, 0, 0xba98;
	// end inline asm
	xor.b32  	%r1727, %r414, 2139062143;
	not.b32 	%r1728, %r412;
	and.b32  	%r1729, %r1724, %r1728;
	and.b32  	%r1730, %r1727, %r412;
	or.b32  	%r1731, %r1729, %r1730;
	st.shared.u32 	[%r53], %r1731;
	shr.u32 	%r1732, %r1722, 4;
	and.b32  	%r418, %r1732, 252645135;
	add.s32 	%r1733, %r418, 2021161080;
	xor.b32  	%r1734, %r1733, -2139062144;
	xor.b32  	%r1735, %r418, 134744072;
	xor.b32  	%r1736, %r1733, %r1732;
	and.b32  	%r416, %r1736, %r1735;
	// begin inline asm
	prmt.b32 %r416, %r416, 0, 0xba98;
	// end inline asm
	// begin inline asm
	prmt.b32 %r418, %r418, 0, 0xba98;
	// end inline asm
	xor.b32  	%r1737, %r418, 2139062143;
	not.b32 	%r1738, %r416;
	and.b32  	%r1739, %r1734, %r1738;
	and.b32  	%r1740, %r1737, %r416;
	or.b32  	%r1741, %r1739, %r1740;
	st.shared.u32 	[%r53+16], %r1741;
	ld.global.nc.u16 	%rs27, [%rd271+-2];
	cvt.u32.u16 	%r1742, %rs27;
	ld.global.nc.u16 	%rs28, [%rd271];
	cvt.u32.u16 	%r1743, %rs28;
	shl.b32 	%r1744, %r1743, 16;
	or.b32  	%r1745, %r1744, %r1742;
	and.b32  	%r422, %r1745, 252645135;
	add.s32 	%r1746, %r422, 2021161080;
	xor.b32  	%r1747, %r1746, -2139062144;
	xor.b32  	%r1748, %r422, 134744072;
	xor.b32  	%r1749, %r1746, %r1745;
	and.b32  	%r420, %r1749, %r1748;
	// begin inline asm
	prmt.b32 %r420, %r420, 0, 0xba98;
	// end inline asm
	// begin inline asm
	prmt.b32 %r422, %r422, 0, 0xba98;
	// end inline asm
	xor.b32  	%r1750, %r422, 2139062143;
	not.b32 	%r1751, %r420;
	and.b32  	%r1752, %r1747, %r1751;
	and.b32  	%r1753, %r1750, %r420;
	or.b32  	%r1754, %r1752, %r1753;
	st.shared.u32 	[%r54], %r1754;
	shr.u32 	%r1755, %r1745, 4;
	and.b32  	%r426, %r1755, 252645135;
	add.s32 	%r1756, %r426, 2021161080;
	xor.b32  	%r1757, %r1756, -2139062144;
	xor.b32  	%r1758, %r426, 134744072;
	xor.b32  	%r1759, %r1756, %r1755;
	and.b32  	%r424, %r1759, %r1758;
	// begin inline asm
	prmt.b32 %r424, %r424, 0, 0xba98;
	// end inline asm
	// begin inline asm
	prmt.b32 %r426, %r426, 0, 0xba98;
	// end inline asm
	xor.b32  	%r1760, %r426, 2139062143;
	not.b32 	%r1761, %r424;
	and.b32  	%r1762, %r1757, %r1761;
	and.b32  	%r1763, %r1760, %r424;
	or.b32  	%r1764, %r1762, %r1763;
	st.shared.u32 	[%r54+16], %r1764;
	ld.global.nc.u16 	%rs29, [%rd267+-2];
	cvt.u32.u16 	%r1765, %rs29;
	ld.global.nc.u16 	%rs30, [%rd267];
	cvt.u32.u16 	%r1766, %rs30;
	shl.b32 	%r1767, %r1766, 16;
	or.b32  	%r1768, %r1767, %r1765;
	and.b32  	%r430, %r1768, 252645135;
	add.s32 	%r1769, %r430, 2021161080;
	xor.b32  	%r1770, %r1769, -2139062144;
	xor.b32  	%r1771, %r430, 134744072;
	xor.b32  	%r1772, %r1769, %r1768;
	and.b32  	%r428, %r1772, %r1771;
	// begin inline asm
	prmt.b32 %r428, %r428, 0, 0xba98;
	// end inline asm
	// begin inline asm
	prmt.b32 %r430, %r430, 0, 0xba98;
	// end inline asm
	xor.b32  	%r1773, %r430, 2139062143;
	not.b32 	%r1774, %r428;
	and.b32  	%r1775, %r1770, %r1774;
	and.b32  	%r1776, %r1773, %r428;
	or.b32  	%r1777, %r1775, %r1776;
	st.shared.u32 	[%r56], %r1777;
	shr.u32 	%r1778, %r1768, 4;
	and.b32  	%r434, %r1778, 252645135;
	add.s32 	%r1779, %r434, 2021161080;
	xor.b32  	%r1780, %r1779, -2139062144;
	xor.b32  	%r1781, %r434, 134744072;
	xor.b32  	%r1782, %r1779, %r1778;
	and.b32  	%r432, %r1782, %r1781;
	// begin inline asm
	prmt.b32 %r432, %r432, 0, 0xba98;
	// end inline asm
	// begin inline asm
	prmt.b32 %r434, %r434, 0, 0xba98;
	// end inline asm
	xor.b32  	%r1783, %r434, 2139062143;
	not.b32 	%r1784, %r432;
	and.b32  	%r1785, %r1780, %r1784;
	and.b32  	%r1786, %r1783, %r432;
	or.b32  	%r1787, %r1785, %r1786;
	st.shared.u32 	[%r56+16], %r1787;
	ld.global.nc.u16 	%rs31, [%rd258+-2];
	cvt.u32.u16 	%r1788, %rs31;
	ld.global.nc.u16 	%rs32, [%rd258];
	cvt.u32.u16 	%r1789, %rs32;
	shl.b32 	%r1790, %r1789, 16;
	or.b32  	%r1791, %r1790, %r1788;
	and.b32  	%r438, %r1791, 252645135;
	add.s32 	%r1792, %r438, 2021161080;
	xor.b32  	%r1793, %r1792, -2139062144;
	xor.b32  	%r1794, %r438, 134744072;
	xor.b32  	%r1795, %r1792, %r1791;
	and.b32  	%r436, %r1795, %r1794;
	// begin inline asm
	prmt.b32 %r436, %r436, 0, 0xba98;
	// end inline asm
	// begin inline asm
	prmt.b32 %r438, %r438, 0, 0xba98;
	// end inline asm
	xor.b32  	%r1796, %r438, 2139062143;
	not.b32 	%r1797, %r436;
	and.b32  	%r1798, %r1793, %r1797;
	and.b32  	%r1799, %r1796, %r436;
	or.b32  	%r1800, %r1798, %r1799;
	st.shared.u32 	[%r57], %r1800;
	shr.u32 	%r1801, %r1791, 4;
	and.b32  	%r442, %r1801, 252645135;
	add.s32 	%r1802, %r442, 2021161080;
	xor.b32  	%r1803, %r1802, -2139062144;
	xor.b32  	%r1804, %r442, 134744072;
	xor.b32  	%r1805, %r1802, %r1801;
	and.b32  	%r440, %r1805, %r1804;
	// begin inline asm
	prmt.b32 %r440, %r440, 0, 0xba98;
	// end inline asm
	// begin inline asm
	prmt.b32 %r442, %r442, 0, 0xba98;
	// end inline asm
	xor.b32  	%r1806, %r442, 2139062143;
	not.b32 	%r1807, %r440;
	and.b32  	%r1808, %r1803, %r1807;
	and.b32  	%r1809, %r1806, %r440;
	or.b32  	%r1810, %r1808, %r1809;
	st.shared.u32 	[%r57+16], %r1810;
	ld.global.nc.u16 	%rs33, [%rd254+-2];
	cvt.u32.u16 	%r1811, %rs33;
	ld.global.nc.u16 	%rs34, [%rd254];
	cvt.u32.u16 	%r1812, %rs34;
	shl.b32 	%r1813, %r1812, 16;
	or.b32  	%r1814, %r1813, %r1811;
	and.b32  	%r446, %r1814, 252645135;
	add.s32 	%r1815, %r446, 2021161080;
	xor.b32  	%r1816, %r1815, -2139062144;
	xor.b32  	%r1817, %r446, 134744072;
	xor.b32  	%r1818, %r1815, %r1814;
	and.b32  	%r444, %r1818, %r1817;
	// begin inline asm
	prmt.b32 %r444, %r444, 0, 0xba98;
	// end inline asm
	// begin inline asm
	prmt.b32 %r446, %r446, 0, 0xba98;
	// end inline asm
	xor.b32  	%r1819, %r446, 2139062143;
	not.b32 	%r1820, %r444;
	and.b32  	%r1821, %r1816, %r1820;
	and.b32  	%r1822, %r1819, %r444;
	or.b32  	%r1823, %r1821, %r1822;
	st.shared.u32 	[%r58], %r1823;
	shr.u32 	%r1824, %r1814, 4;
	and.b32  	%r450, %r1824, 252645135;
	add.s32 	%r1825, %r450, 2021161080;
	xor.b32  	%r1826, %r1825, -2139062144;
	xor.b32  	%r1827, %r450, 134744072;
	xor.b32  	%r1828, %r1825, %r1824;
	and.b32  	%r448, %r1828, %r1827;
	// begin inline asm
	prmt.b32 %r448, %r448, 0, 0xba98;
	// end inline asm
	// begin inline asm
	prmt.b32 %r450, %r450, 0, 0xba98;
	// end inline asm
	xor.b32  	%r1829, %r450, 2139062143;
	not.b32 	%r1830, %r448;
	and.b32  	%r1831, %r1826, %r1830;
	and.b32  	%r1832, %r1829, %r448;
	or.b32  	%r1833, %r1831, %r1832;
	st.shared.u32 	[%r58+16], %r1833;
	ld.global.nc.u16 	%rs35, [%rd250+-2];
	cvt.u32.u16 	%r1834, %rs35;
	ld.global.nc.u16 	%rs36, [%rd250];
	cvt.u32.u16 	%r1835, %rs36;
	shl.b32 	%r1836, %r1835, 16;
	or.b32  	%r1837, %r1836, %r1834;
	and.b32  	%r454, %r1837, 252645135;
	add.s32 	%r1838, %r454, 2021161080;
	xor.b32  	%r1839, %r1838, -2139062144;
	xor.b32  	%r1840, %r454, 134744072;
	xor.b32  	%r1841, %r1838, %r1837;
	and.b32  	%r452, %r1841, %r1840;
	// begin inline asm
	prmt.b32 %r452, %r452, 0, 0xba98;
	// end inline asm
	// begin inline asm
	prmt.b32 %r454, %r454, 0, 0xba98;
	// end inline asm
	xor.b32  	%r1842, %r454, 2139062143;
	not.b32 	%r1843, %r452;
	and.b32  	%r1844, %r1839, %r1843;
	and.b32  	%r1845, %r1842, %r452;
	or.b32  	%r1846, %r1844, %r1845;
	st.shared.u32 	[%r59], %r1846;
	shr.u32 	%r1847, %r1837, 4;
	and.b32  	%r458, %r1847, 252645135;
	add.s32 	%r1848, %r458, 2021161080;
	xor.b32  	%r1849, %r1848, -2139062144;
	xor.b32  	%r1850, %r458, 134744072;
	xor.b32  	%r1851, %r1848, %r1847;
	and.b32  	%r456, %r1851, %r1850;
	// begin inline asm
	prmt.b32 %r456, %r456, 0, 0xba98;
	// end inline asm
	// begin inline asm
	prmt.b32 %r458, %r458, 0, 0xba98;
	// end inline asm
	xor.b32  	%r1852, %r458, 2139062143;
	not.b32 	%r1853, %r456;
	and.b32  	%r1854, %r1849, %r1853;
	and.b32  	%r1855, %r1852, %r456;
	or.b32  	%r1856, %r1854, %r1855;
	st.shared.u32 	[%r59+16], %r1856;
	ld.global.nc.u16 	%rs1, [%rd243];
	// begin inline asm
	{  cvt.f32.f16 %f195, %rs1;}

	// end inline asm
	st.shared.f32 	[%r60], %f195;
	ld.global.nc.u16 	%rs2, [%rd241];
	// begin inline asm
	{  cvt.f32.f16 %f196, %rs2;}

	// end inline asm
	st.shared.f32 	[%r61], %f196;
	ld.global.nc.u16 	%rs3, [%rd239];
	// begin inline asm
	{  cvt.f32.f16 %f197, %rs3;}

	// end inline asm
	st.shared.f32 	[%r62], %f197;
	ld.global.nc.u16 	%rs4, [%rd237];
	// begin inline asm
	{  cvt.f32.f16 %f198, %rs4;}

	// end inline asm
	st.shared.f32 	[%r63], %f198;
	cvt.u64.u32 	%rd284, %r4;
	mad.lo.s64 	%rd285, %rd234, 9, %rd284;
	shl.b64 	%rd286, %rd285, 2;
	add.s64 	%rd287, %rd73, %rd286;
	ld.global.nc.u32 	%r1857, [%rd287];
	st.shared.u32 	[%r9], %r1857;
	ld.global.nc.u32 	%r1858, [%rd287+1024];
	st.shared.u32 	[%r9+1024], %r1858;
	ld.global.nc.u32 	%r1859, [%rd287+2048];
	st.shared.u32 	[%r9+2048], %r1859;
	ld.global.nc.u32 	%r1860, [%rd287+3072];
	st.shared.u32 	[%r9+3072], %r1860;
	ld.global.nc.u32 	%r1861, [%rd287+4096];
	st.shared.u32 	[%r9+4096], %r1861;
	ld.global.nc.u32 	%r1862, [%rd287+5120];
	st.shared.u32 	[%r9+5120], %r1862;
	ld.global.nc.u32 	%r1863, [%rd287+6144];
	st.shared.u32 	[%r9+6144], %r1863;
	ld.global.nc.u32 	%r1864, [%rd287+7168];
	st.shared.u32 	[%r9+7168], %r1864;
	ld.global.nc.u32 	%r1865, [%rd287+8192];
	st.shared.u32 	[%r9+8192], %r1865;
	bar.sync 	0;
	// begin inline asm
	ldmatrix.sync.aligned.m8n8.x4.b16 {%r460, %r461, %r462, %r463}, [%rd31];
	// end inline asm
	add.s64 	%rd219, %rd31, 32;
	// begin inline asm
	ldmatrix.sync.aligned.m8n8.x4.b16 {%r464, %r465, %r466, %r467}, [%rd219];
	// end inline asm
	add.s64 	%rd220, %rd31, 64;
	// begin inline asm
	ldmatrix.sync.aligned.m8n8.x4.b16 {%r468, %r469, %r470, %r471}, [%rd220];
	// end inline asm
	add.s64 	%rd221, %rd31, 96;
	// begin inline asm
	ldmatrix.sync.aligned.m8n8.x4.b16 {%r472, %r473, %r474, %r475}, [%rd221];
	// end inline asm
	mad.lo.s32 	%r1867, %r13, 304, %r172;
	ld.shared.v4.f32 	{%f263, %f264, %f265, %f266}, [%r1867+9728];
	ld.shared.v4.f32 	{%f267, %f268, %f269, %f270}, [%r1867+12160];
	add.s64 	%rd222, %rd31, 4864;
	// begin inline asm
	ldmatrix.sync.aligned.m8n8.x4.b16 {%r476, %r477, %r478, %r479}, [%rd222];
	// end inline asm
	add.s64 	%rd223, %rd31, 4896;
	// begin inline asm
	ldmatrix.sync.aligned.m8n8.x4.b16 {%r480, %r481, %r482, %r483}, [%rd223];
	// end inline asm
	add.s64 	%rd224, %rd31, 4928;
	// begin inline asm
	ldmatrix.sync.aligned.m8n8.x4.b16 {%r484, %r485, %r486, %r487}, [%rd224];
	// end inline asm
	add.s64 	%rd225, %rd31, 4960;
	// begin inline asm
	ldmatrix.sync.aligned.m8n8.x4.b16 {%r488, %r489, %r490, %r491}, [%rd225];
	// end inline asm
	ld.shared.v4.f32 	{%f271, %f272, %f273, %f274}, [%r1867+14592];
	ld.shared.v4.f32 	{%f275, %f276, %f277, %f278}, [%r1867+17024];
	ld.shared.u32 	%r516, [%r14+16];
	ld.shared.u32 	%r517, [%r14+32];
	ld.shared.v4.u32 	{%r492, %r522, %r552, %r582}, [%r15];
	// begin inline asm
	{.reg .f16 low,high;
  mov.b32 {low,high},%r492;
  cvt.f32.f16 %f199, low;}

	// end inline asm
	ld.shared.v4.u32 	{%r493, %r523, %r553, %r583}, [%r15+144];
	// begin inline asm
	{.reg .f16 low,high;
  mov.b32 {low,high},%r493;
  cvt.f32.f16 %f200, low;}

	// end inline asm
	mov.b32 	%r1470, 0;
	mov.u32 	%r494, %r1470;
	mov.u32 	%r495, %r1470;
	mov.u32 	%r496, %r1470;
	mov.u32 	%r497, %r1470;
	// begin inline asm
	mma.sync.aligned.m16n8k32.row.col.s32.s8.s8.s32 {%r494, %r495, %r496, %r497}, {%r460, %r461, %r462, %r463}, {%r516, %r517}, {%r494, %r495, %r496, %r497};
	// end inline asm
	cvt.rn.f32.s32 	%f279, %r494;
	mul.f32 	%f280, %f263, %f279;
	fma.rn.f32 	%f281, %f280, %f199, %f1932;
	cvt.rn.f32.s32 	%f282, %r495;
	mul.f32 	%f283, %f263, %f282;
	fma.rn.f32 	%f284, %f283, %f200, %f1931;
	cvt.rn.f32.s32 	%f285, %r496;
	mul.f32 	%f286, %f267, %f285;
	fma.rn.f32 	%f287, %f286, %f199, %f1930;
	cvt.rn.f32.s32 	%f288, %r497;
	mul.f32 	%f289, %f267, %f288;
	fma.rn.f32 	%f290, %f289, %f200, %f1929;
	mov.u32 	%r508, %r1470;
	mov.u32 	%r509, %r1470;
	mov.u32 	%r510, %r1470;
	mov.u32 	%r511, %r1470;
	// begin inline asm
	mma.sync.aligned.m16n8k32.row.col.s32.s8.s8.s32 {%r508, %r509, %r510, %r511}, {%r476, %r477, %r478, %r479}, {%r516, %r517}, {%r508, %r509, %r510, %r511};
	// end inline asm
	cvt.rn.f32.s32 	%f291, %r508;
	mul.f32 	%f292, %f271, %f291;
	fma.rn.f32 	%f293, %f292, %f199, %f1928;
	cvt.rn.f32.s32 	%f294, %r509;
	mul.f32 	%f295, %f271, %f294;
	fma.rn.f32 	%f296, %f295, %f200, %f1927;
	cvt.rn.f32.s32 	%f297, %r510;
	mul.f32 	%f298, %f275, %f297;
	fma.rn.f32 	%f299, %f298, %f199, %f1926;
	cvt.rn.f32.s32 	%f300, %r511;
	mul.f32 	%f301, %f275, %f300;
	fma.rn.f32 	%f302, %f301, %f200, %f1925;
	ld.shared.u32 	%r546, [%r14+48];
	ld.shared.u32 	%r547, [%r14+64];
	// begin inline asm
	{.reg .f16 low,high;
  mov.b32 {low,high},%r522;
  cvt.f32.f16 %f201, low;}

	// end inline asm
	// begin inline asm
	{.reg .f16 low,high;
  mov.b32 {low,high},%r523;
  cvt.f32.f16 %f202, low;}

	// end inline asm
	mov.u32 	%r524, %r1470;
	mov.u32 	%r525, %r1470;
	mov.u32 	%r526, %r1470;
	mov.u32 	%r527, %r1470;
	// begin inline asm
	mma.sync.aligned.m16n8k32.row.col.s32.s8.s8.s32 {%r524, %r525, %r526, %r527}, {%r464, %r465, %r466, %r467}, {%r546, %r547}, {%r524, %r525, %r526, %r527};
	// end inline asm
	cvt.rn.f32.s32 	%f303, %r524;
	mul.f32 	%f304, %f264, %f303;
	fma.rn.f32 	%f305, %f304, %f201, %f281;
	cvt.rn.f32.s32 	%f306, %r525;
	mul.f32 	%f307, %f264, %f306;
	fma.rn.f32 	%f308, %f307, %f202, %f284;
	cvt.rn.f32.s32 	%f309, %r526;
	mul.f32 	%f310, %f268, %f309;
	fma.rn.f32 	%f311, %f310, %f201, %f287;
	cvt.rn.f32.s32 	%f312, %r527;
	mul.f32 	%f313, %f268, %f312;
	fma.rn.f32 	%f314, %f313, %f202, %f290;
	mov.u32 	%r538, %r1470;
	mov.u32 	%r539, %r1470;
	mov.u32 	%r540, %r1470;
	mov.u32 	%r541, %r1470;
	// begin inline asm
	mma.sync.aligned.m16n8k32.row.col.s32.s8.s8.s32 {%r538, %r539, %r540, %r541}, {%r480, %r481, %r482, %r483}, {%r546, %r547}, {%r538, %r539, %r540, %r541};
	// end inline asm
	cvt.rn.f32.s32 	%f315, %r538;
	mul.f32 	%f316, %f272, %f315;
	fma.rn.f32 	%f317, %f316, %f201, %f293;
	cvt.rn.f32.s32 	%f318, %r539;
	mul.f32 	%f319, %f272, %f318;
	fma.rn.f32 	%f320, %f319, %f202, %f296;
	cvt.rn.f32.s32 	%f321, %r540;
	mul.f32 	%f322, %f276, %f321;
	fma.rn.f32 	%f323, %f322, %f201, %f299;
	cvt.rn.f32.s32 	%f324, %r541;
	mul.f32 	%f325, %f276, %f324;
	fma.rn.f32 	%f326, %f325, %f202, %f302;
	ld.shared.u32 	%r576, [%r14+80];
	ld.shared.u32 	%r577, [%r14+96];
	// begin inline asm
	{.reg .f16 low,high;
  mov.b32 {low,high},%r552;
  cvt.f32.f16 %f203, low;}

	// end inline asm
	// begin inline asm
	{.reg .f16 low,high;
  mov.b32 {low,high},%r553;
  cvt.f32.f16 %f204, low;}

	// end inline asm
	mov.u32 	%r554, %r1470;
	mov.u32 	%r555, %r1470;
	mov.u32 	%r556, %r1470;
	mov.u32 	%r557, %r1470;
	// begin inline asm
	mma.sync.aligned.m16n8k32.row.col.s32.s8.s8.s32 {%r554, %r555, %r556, %r557}, {%r468, %r469, %r470, %r471}, {%r576, %r577}, {%r554, %r555, %r556, %r557};
	// end inline asm
	cvt.rn.f32.s32 	%f327, %r554;
	mul.f32 	%f328, %f265, %f327;
	fma.rn.f32 	%f329, %f328, %f203, %f305;
	cvt.rn.f32.s32 	%f330, %r555;
	mul.f32 	%f331, %f265, %f330;
	fma.rn.f32 	%f332, %f331, %f204, %f308;
	cvt.rn.f32.s32 	%f333, %r556;
	mul.f32 	%f334, %f269, %f333;
	fma.rn.f32 	%f335, %f334, %f203, %f311;
	cvt.rn.f32.s32 	%f336, %r557;
	mul.f32 	%f337, %f269, %f336;
	fma.rn.f32 	%f338, %f337, %f204, %f314;
	mov.u32 	%r568, %r1470;
	mov.u32 	%r569, %r1470;
	mov.u32 	%r570, %r1470;
	mov.u32 	%r571, %r1470;
	// begin inline asm
	mma.sync.aligned.m16n8k32.row.col.s32.s8.s8.s32 {%r568, %r569, %r570, %r571}, {%r484, %r485, %r486, %r487}, {%r576, %r577}, {%r568, %r569, %r570, %r571};
	// end inline asm
	cvt.rn.f32.s32 	%f339, %r568;
	mul.f32 	%f340, %f273, %f339;
	fma.rn.f32 	%f341, %f340, %f203, %f317;
	cvt.rn.f32.s32 	%f342, %r569;
	mul.f32 	%f343, %f273, %f342;
	fma.rn.f32 	%f344, %f343, %f204, %f320;
	cvt.rn.f32.s32 	%f345, %r570;
	mul.f32 	%f346, %f277, %f345;
	fma.rn.f32 	%f347, %f346, %f203, %f323;
	cvt.rn.f32.s32 	%f348, %r571;
	mul.f32 	%f349, %f277, %f348;
	fma.rn.f32 	%f350, %f349, %f204, %f326;
	ld.shared.u32 	%r606, [%r14+112];
	ld.shared.u32 	%r607, [%r14+128];
	// begin inline asm
	{.reg .f16 low,high;
  mov.b32 {low,high},%r582;
  cvt.f32.f16 %f205, low;}

	// end inline asm
	// begin inline asm
	{.reg .f16 low,high;
  mov.b32 {low,high},%r583;
  cvt.f32.f16 %f206, low;}

	// end inline asm
	mov.u32 	%r584, %r1470;
	mov.u32 	%r585, %r1470;
	mov.u32 	%r586, %r1470;
	mov.u32 	%r587, %r1470;
	// begin inline asm
	mma.sync.aligned.m16n8k32.row.col.s32.s8.s8.s32 {%r584, %r585, %r586, %r587}, {%r472, %r473, %r474, %r475}, {%r606, %r607}, {%r584, %r585, %r586, %r587};
	// end inline asm
	cvt.rn.f32.s32 	%f351, %r584;
	mul.f32 	%f352, %f266, %f351;
	fma.rn.f32 	%f353, %f352, %f205, %f329;
	cvt.rn.f32.s32 	%f354, %r585;
	mul.f32 	%f355, %f266, %f354;
	fma.rn.f32 	%f356, %f355, %f206, %f332;
	cvt.rn.f32.s32 	%f357, %r586;
	mul.f32 	%f358, %f270, %f357;
	fma.rn.f32 	%f359, %f358, %f205, %f335;
	cvt.rn.f32.s32 	%f360, %r587;
	mul.f32 	%f361, %f270, %f360;
	fma.rn.f32 	%f362, %f361, %f206, %f338;
	mov.u32 	%r598, %r1470;
	mov.u32 	%r599, %r1470;
	mov.u32 	%r600, %r1470;
	mov.u32 	%r601, %r1470;
	// begin inline asm
	mma.sync.aligned.m16n8k32.row.col.s32.s8.s8.s32 {%r598, %r599, %r600, %r601}, {%r488, %r489, %r490, %r491}, {%r606, %r607}, {%r598, %r599, %r600, %r601};
	// end inline asm
	cvt.rn.f32.s32 	%f363, %r598;
	mul.f32 	%f364, %f274, %f363;
	fma.rn.f32 	%f365, %f364, %f205, %f341;
	cvt.rn.f32.s32 	%f366, %r599;
	mul.f32 	%f367, %f274, %f366;
	fma.rn.f32 	%f368, %f367, %f206, %f344;
	cvt.rn.f32.s32 	%f369, %r600;
	mul.f32 	%f370, %f278, %f369;
	fma.rn.f32 	%f371, %f370, %f205, %f347;
	cvt.rn.f32.s32 	%f372, %r601;
	mul.f32 	%f373, %f278, %f372;
	fma.rn.f32 	%f374, %f373, %f206, %f350;
	ld.shared.u32 	%r636, [%r14+2320];
	ld.shared.u32 	%r637, [%r14+2336];
	ld.shared.v4.u32 	{%r612, %r642, %r672, %r702}, [%r15+2304];
	// begin inline asm
	{.reg .f16 low,high;
  mov.b32 {low,high},%r612;
  cvt.f32.f16 %f207, low;}

	// end inline asm
	ld.shared.v4.u32 	{%r613, %r643, %r673, %r703}, [%r15+2448];
	// begin inline asm
	{.reg .f16 low,high;
  mov.b32 {low,high},%r613;
  cvt.f32.f16 %f208, low;}

	// end inline asm
	mov.u32 	%r614, %r1470;
	mov.u32 	%r615, %r1470;
	mov.u32 	%r616, %r1470;
	mov.u32 	%r617, %r1470;
	// begin inline asm
	mma.sync.aligned.m16n8k32.row.col.s32.s8.s8.s32 {%r614, %r615, %r616, %r617}, {%r460, %r461, %r462, %r463}, {%r636, %r637}, {%r614, %r615, %r616, %r617};
	// end inline asm
	cvt.rn.f32.s32 	%f375, %r614;
	mul.f32 	%f376, %f263, %f375;
	fma.rn.f32 	%f377, %f376, %f207, %f1924;
	cvt.rn.f32.s32 	%f378, %r615;
	mul.f32 	%f379, %f263, %f378;
	fma.rn.f32 	%f380, %f379, %f208, %f1923;
	cvt.rn.f32.s32 	%f381, %r616;
	mul.f32 	%f382, %f267, %f381;
	fma.rn.f32 	%f383, %f382, %f207, %f1922;
	cvt.rn.f32.s32 	%f384, %r617;
	mul.f32 	%f385, %f267, %f384;
	fma.rn.f32 	%f386, %f385, %f208, %f1921;
	mov.u32 	%r628, %r1470;
	mov.u32 	%r629, %r1470;
	mov.u32 	%r630, %r1470;
	mov.u32 	%r631, %r1470;
	// begin inline asm
	mma.sync.aligned.m16n8k32.row.col.s32.s8.s8.s32 {%r628, %r629, %r630, %r631}, {%r476, %r477, %r478, %r479}, {%r636, %r637}, {%r628, %r629, %r630, %r631};
	// end inline asm
	cvt.rn.f32.s32 	%f387, %r628;
	mul.f32 	%f388, %f271, %f387;
	fma.rn.f32 	%f389, %f388, %f207, %f1920;
	cvt.rn.f32.s32 	%f390, %r629;
	mul.f32 	%f391, %f271, %f390;
	fma.rn.f32 	%f392, %f391, %f208, %f1919;
	cvt.rn.f32.s32 	%f393, %r630;
	mul.f32 	%f394, %f275, %f393;
	fma.rn.f32 	%f395, %f394, %f207, %f1918;
	cvt.rn.f32.s32 	%f396, %r631;
	mul.f32 	%f397, %f275, %f396;
	fma.rn.f32 	%f398, %f397, %f208, %f1917;
	ld.shared.u32 	%r666, [%r14+2352];
	ld.shared.u32 	%r667, [%r14+2368];
	// begin inline asm
	{.reg .f16 low,high;
  mov.b32 {low,high},%r642;
  cvt.f32.f16 %f209, low;}

	// end inline asm
	// begin inline asm
	{.reg .f16 low,high;
  mov.b32 {low,high},%r643;
  cvt.f32.f16 %f210, low;}

	// end inline asm
	mov.u32 	%r644, %r1470;
	mov.u32 	%r645, %r1470;
	mov.u32 	%r646, %r1470;
	mov.u32 	%r647, %r1470;
	// begin inline asm
	mma.sync.aligned.m16n8k32.row.col.s32.s8.s8.s32 {%r644, %r645, %r646, %r647}, {%r464, %r465, %r466, %r467}, {%r666, %r667}, {%r644, %r645, %r646, %r647};
	// end inline asm
	cvt.rn.f32.s32 	%f399, %r644;
	mul.f32 	%f400, %f264, %f399;
	fma.rn.f32 	%f401, %f400, %f209, %f377;
	cvt.rn.f32.s32 	%f402, %r645;
	mul.f32 	%f403, %f264, %f402;
	fma.rn.f32 	%f404, %f403, %f210, %f380;
	cvt.rn.f32.s32 	%f405, %r646;
	mul.f32 	%f406, %f268, %f405;
	fma.rn.f32 	%f407, %f406, %f209, %f383;
	cvt.rn.f32.s32 	%f408, %r647;
	mul.f32 	%f409, %f268, %f408;
	fma.rn.f32 	%f410, %f409, %f210, %f386;
	mov.u32 	%r658, %r1470;
	mov.u32 	%r659, %r1470;
	mov.u32 	%r660, %r1470;
	mov.u32 	%r661, %r1470;
	// begin inline asm
	mma.sync.aligned.m16n8k32.row.col.s32.s8.s8.s32 {%r658, %r659, %r660, %r661}, {%r480, %r481, %r482, %r483}, {%r666, %r667}, {%r658, %r659, %r660, %r661};
	// end inline asm
	cvt.rn.f32.s32 	%f411, %r658;
	mul.f32 	%f412, %f272, %f411;
	fma.rn.f32 	%f413, %f412, %f209, %f389;
	cvt.rn.f32.s32 	%f414, %r659;
	mul.f32 	%f415, %f272, %f414;
	fma.rn.f32 	%f416, %f415, %f210, %f392;
	cvt.rn.f32.s32 	%f417, %r660;
	mul.f32 	%f418, %f276, %f417;
	fma.rn.f32 	%f419, %f418, %f209, %f395;
	cvt.rn.f32.s32 	%f420, %r661;
	mul.f32 	%f421, %f276, %f420;
	fma.rn.f32 	%f422, %f421, %f210, %f398;
	ld.shared.u32 	%r696, [%r14+2384];
	ld.shared.u32 	%r697, [%r14+2400];
	// begin inline asm
	{.reg .f16 low,high;
  mov.b32 {low,high},%r672;
  cvt.f32.f16 %f211, low;}

	// end inline asm
	// begin inline asm
	{.reg .f16 low,high;
  mov.b32 {low,high},%r673;
  cvt.f32.f16 %f212, low;}

	// end inline asm
	mov.u32 	%r674, %r1470;
	mov.u32 	%r675, %r1470;
	mov.u32 	%r676, %r1470;
	mov.u32 	%r677, %r1470;
	// begin inline asm
	mma.sync.aligned.m16n8k32.row.col.s32.s8.s8.s32 {%r674, %r675, %r676, %r677}, {%r468, %r469, %r470, %r471}, {%r696, %r697}, {%r674, %r675, %r676, %r677};
	// end inline asm
	cvt.rn.f32.s32 	%f423, %r674;
	mul.f32 	%f424, %f265, %f423;
	fma.rn.f32 	%f425, %f424, %f211, %f401;
	cvt.rn.f32.s32 	%f426, %r675;
	mul.f32 	%f427, %f265, %f426;
	fma.rn.f32 	%f428, %f427, %f212, %f404;
	cvt.rn.f32.s32 	%f429, %r676;
	mul.f32 	%f430, %f269, %f429;
	fma.rn.f32 	%f431, %f430, %f211, %f407;
	cvt.rn.f32.s32 	%f432, %r677;
	mul.f32 	%f433, %f269, %f432;
	fma.rn.f32 	%f434, %f433, %f212, %f410;
	mov.u32 	%r688, %r1470;
	mov.u32 	%r689, %r1470;
	mov.u32 	%r690, %r1470;
	mov.u32 	%r691, %r1470;
	// begin inline asm
	mma.sync.aligned.m16n8k32.row.col.s32.s8.s8.s32 {%r688, %r689, %r690, %r691}, {%r484, %r485, %r486, %r487}, {%r696, %r697}, {%r688, %r689, %r690, %r691};
	// end inline asm
	cvt.rn.f32.s32 	%f435, %r688;
	mul.f32 	%f436, %f273, %f435;
	fma.rn.f32 	%f437, %f436, %f211, %f413;
	cvt.rn.f32.s32 	%f438, %r689;
	mul.f32 	%f439, %f273, %f438;
	fma.rn.f32 	%f440, %f439, %f212, %f416;
	cvt.rn.f32.s32 	%f441, %r690;
	mul.f32 	%f442, %f277, %f441;
	fma.rn.f32 	%f443, %f442, %f211, %f419;
	cvt.rn.f32.s32 	%f444, %r691;
	mul.f32 	%f445, %f277, %f444;
	fma.rn.f32 	%f446, %f445, %f212, %f422;
	ld.shared.u32 	%r726, [%r14+2416];
	ld.shared.u32 	%r727, [%r14+2432];
	// begin inline asm
	{.reg .f16 low,high;
  mov.b32 {low,high},%r702;
  cvt.f32.f16 %f213, low;}

	// end inline asm
	// begin inline asm
	{.reg .f16 low,high;
  mov.b32 {low,high},%r703;
  cvt.f32.f16 %f214, low;}

	// end inline asm
	mov.u32 	%r704, %r1470;
	mov.u32 	%r705, %r1470;
	mov.u32 	%r706, %r1470;
	mov.u32 	%r707, %r1470;
	// begin inline asm
	mma.sync.aligned.m16n8k32.row.col.s32.s8.s8.s32 {%r704, %r705, %r706, %r707}, {%r472, %r473, %r474, %r475}, {%r726, %r727}, {%r704, %r705, %r706, %r707};
	// end inline asm
	cvt.rn.f32.s32 	%f447, %r704;
	mul.f32 	%f448, %f266, %f447;
	fma.rn.f32 	%f449, %f448, %f213, %f425;
	cvt.rn.f32.s32 	%f450, %r705;
	mul.f32 	%f451, %f266, %f450;
	fma.rn.f32 	%f452, %f451, %f214, %f428;
	cvt.rn.f32.s32 	%f453, %r706;
	mul.f32 	%f454, %f270, %f453;
	fma.rn.f32 	%f455, %f454, %f213, %f431;
	cvt.rn.f32.s32 	%f456, %r707;
	mul.f32 	%f457, %f270, %f456;
	fma.rn.f32 	%f458, %f457, %f214, %f434;
	mov.u32 	%r718, %r1470;
	mov.u32 	%r719, %r1470;
	mov.u32 	%r720, %r1470;
	mov.u32 	%r721, %r1470;
	// begin inline asm
	mma.sync.aligned.m16n8k32.row.col.s32.s8.s8.s32 {%r718, %r719, %r720, %r721}, {%r488, %r489, %r490, %r491}, {%r726, %r727}, {%r718, %r719, %r720, %r721};
	// end inline asm
	cvt.rn.f32.s32 	%f459, %r718;
	mul.f32 	%f460, %f274, %f459;
	fma.rn.f32 	%f461, %f460, %f213, %f437;
	cvt.rn.f32.s32 	%f462, %r719;
	mul.f32 	%f463, %f274, %f462;
	fma.rn.f32 	%f464, %f463, %f214, %f440;
	cvt.rn.f32.s32 	%f465, %r720;
	mul.f32 	%f466, %f278, %f465;
	fma.rn.f32 	%f467, %f466, %f213, %f443;
	cvt.rn.f32.s32 	%f468, %r721;
	mul.f32 	%f469, %f278, %f468;
	fma.rn.f32 	%f470, %f469, %f214, %f446;
	ld.shared.u32 	%r756, [%r14+4624];
	ld.shared.u32 	%r757, [%r14+4640];
	ld.shared.v4.u32 	{%r732, %r762, %r792, %r822}, [%r15+4608];
	// begin inline asm
	{.reg .f16 low,high;
  mov.b32 {low,high},%r732;
  cvt.f32.f16 %f215, low;}

	// end inline asm
	ld.shared.v4.u32 	{%r733, %r763, %r793, %r823}, [%r15+4752];
	// begin inline asm
	{.reg .f16 low,high;
  mov.b32 {low,high},%r733;
  cvt.f32.f16 %f216, low;}

	// end inline asm
	mov.u32 	%r734, %r1470;
	mov.u32 	%r735, %r1470;
	mov.u32 	%r736, %r1470;
	mov.u32 	%r737, %r1470;
	// begin inline asm
	mma.sync.aligned.m16n8k32.row.col.s32.s8.s8.s32 {%r734, %r735, %r736, %r737}, {%r460, %r461, %r462, %r463}, {%r756, %r757}, {%r734, %r735, %r736, %r737};
	// end inline asm
	cvt.rn.f32.s32 	%f471, %r734;
	mul.f32 	%f472, %f263, %f471;
	fma.rn.f32 	%f473, %f472, %f215, %f1916;
	cvt.rn.f32.s32 	%f474, %r735;
	mul.f32 	%f475, %f263, %f474;
	fma.rn.f32 	%f476, %f475, %f216, %f1915;
	cvt.rn.f32.s32 	%f477, %r736;
	mul.f32 	%f478, %f267, %f477;
	fma.rn.f32 	%f479, %f478, %f215, %f1914;
	cvt.rn.f32.s32 	%f480, %r737;
	mul.f32 	%f481, %f267, %f480;
	fma.rn.f32 	%f482, %f481, %f216, %f1913;
	mov.u32 	%r748, %r1470;
	mov.u32 	%r749, %r1470;
	mov.u32 	%r750, %r1470;
	mov.u32 	%r751, %r1470;
	// begin inline asm
	mma.sync.aligned.m16n8k32.row.col.s32.s8.s8.s32 {%r748, %r749, %r750, %r751}, {%r476, %r477, %r478, %r479}, {%r756, %r757}, {%r748, %r749, %r750, %r751};
	// end inline asm
	cvt.rn.f32.s32 	%f483, %r748;
	mul.f32 	%f484, %f271, %f483;
	fma.rn.f32 	%f485, %f484, %f215, %f1912;
	cvt.rn.f32.s32 	%f486, %r749;
	mul.f32 	%f487, %f271, %f486;
	fma.rn.f32 	%f488, %f487, %f216, %f1911;
	cvt.rn.f32.s32 	%f489, %r750;
	mul.f32 	%f490, %f275, %f489;
	fma.rn.f32 	%f491, %f490, %f215, %f1910;
	cvt.rn.f32.s32 	%f492, %r751;
	mul.f32 	%f493, %f275, %f492;
	fma.rn.f32 	%f494, %f493, %f216, %f1909;
	ld.shared.u32 	%r786, [%r14+4656];
	ld.shared.u32 	%r787, [%r14+4672];
	// begin inline asm
	{.reg .f16 low,high;
  mov.b32 {low,high},%r762;
  cvt.f32.f16 %f217, low;}

	// end inline asm
	// begin inline asm
	{.reg .f16 low,high;
  mov.b32 {low,high},%r763;
  cvt.f32.f16 %f218, low;}

	// end inline asm
	mov.u32 	%r764, %r1470;
	mov.u32 	%r765, %r1470;
	mov.u32 	%r766, %r1470;
	mov.u32 	%r767, %r1470;
	// begin inline asm
	mma.sync.aligned.m16n8k32.row.col.s32.s8.s8.s32 {%r764, %r765, %r766, %r767}, {%r464, %r465, %r466, %r467}, {%r786, %r787}, {%r764, %r765, %r766, %r767};
	// end inline asm
	cvt.rn.f32.s32 	%f495, %r764;
	mul.f32 	%f496, %f264, %f495;
	fma.rn.f32 	%f497, %f496, %f217, %f473;
	cvt.rn.f32.s32 	%f498, %r765;
	mul.f32 	%f499, %f264, %f498;
	fma.rn.f32 	%f500, %f499, %f218, %f476;
	cvt.rn.f32.s32 	%f501, %r766;
	mul.f32 	%f502, %f268, %f501;
	fma.rn.f32 	%f503, %f502, %f217, %f479;
	cvt.rn.f32.s32 	%f504, %r767;
	mul.f32 	%f505, %f268, %f504;
	fma.rn.f32 	%f506, %f505, %f218, %f482;
	mov.u32 	%r778, %r1470;
	mov.u32 	%r779, %r1470;
	mov.u32 	%r780, %r1470;
	mov.u32 	%r781, %r1470;
	// begin inline asm
	mma.sync.aligned.m16n8k32.row.col.s32.s8.s8.s32 {%r778, %r779, %r780, %r781}, {%r480, %r481, %r482, %r483}, {%r786, %r787}, {%r778, %r779, %r780, %r781};
	// end inline asm
	cvt.rn.f32.s32 	%f507, %r778;
	mul.f32 	%f508, %f272, %f507;
	fma.rn.f32 	%f509, %f508, %f217, %f485;
	cvt.rn.f32.s32 	%f510, %r779;
	mul.f32 	%f511, %f272, %f510;
	fma.rn.f32 	%f512, %f511, %f218, %f488;
	cvt.rn.f32.s32 	%f513, %r780;
	mul.f32 	%f514, %f276, %f513;
	fma.rn.f32 	%f515, %f514, %f217, %f491;
	cvt.rn.f32.s32 	%f516, %r781;
	mul.f32 	%f517, %f276, %f516;
	fma.rn.f32 	%f518, %f517, %f218, %f494;
	ld.shared.u32 	%r816, [%r14+4688];
	ld.shared.u32 	%r817, [%r14+4704];
	// begin inline asm
	{.reg .f16 low,high;
  mov.b32 {low,high},%r792;
  cvt.f32.f16 %f219, low;}

	// end inline asm
	// begin inline asm
	{.reg .f16 low,high;
  mov.b32 {low,high},%r793;
  cvt.f32.f16 %f220, low;}

	// end inline asm
	mov.u32 	%r794, %r1470;
	mov.u32 	%r795, %r1470;
	mov.u32 	%r796, %r1470;
	mov.u32 	%r797, %r1470;
	// begin inline asm
	mma.sync.aligned.m16n8k32.row.col.s32.s8.s8.s32 {%r794, %r795, %r796, %r797}, {%r468, %r469, %r470, %r471}, {%r816, %r817}, {%r794, %r795, %r796, %r797};
	// end inline asm
	cvt.rn.f32.s32 	%f519, %r794;
	mul.f32 	%f520, %f265, %f519;
	fma.rn.f32 	%f521, %f520, %f219, %f497;
	cvt.rn.f32.s32 	%f522, %r795;
	mul.f32 	%f523, %f265, %f522;
	fma.rn.f32 	%f524, %f523, %f220, %f500;
	cvt.rn.f32.s32 	%f525, %r796;
	mul.f32 	%f526, %f269, %f525;
	fma.rn.f32 	%f527, %f526, %f219, %f503;
	cvt.rn.f32.s32 	%f528, %r797;
	mul.f32 	%f529, %f269, %f528;
	fma.rn.f32 	%f530, %f529, %f220, %f506;
	mov.u32 	%r808, %r1470;
	mov.u32 	%r809, %r1470;
	mov.u32 	%r810, %r1470;
	mov.u32 	%r811, %r1470;
	// begin inline asm
	mma.sync.aligned.m16n8k32.row.col.s32.s8.s8.s32 {%r808, %r809, %r810, %r811}, {%r484, %r485, %r486, %r487}, {%r816, %r817}, {%r808, %r809, %r810, %r811};
	// end inline asm
	cvt.rn.f32.s32 	%f531, %r808;
	mul.f32 	%f532, %f273, %f531;
	fma.rn.f32 	%f533, %f532, %f219, %f509;
	cvt.rn.f32.s32 	%f534, %r809;
	mul.f32 	%f535, %f273, %f534;
	fma.rn.f32 	%f536, %f535, %f220, %f512;
	cvt.rn.f32.s32 	%f537, %r810;
	mul.f32 	%f538, %f277, %f537;
	fma.rn.f32 	%f539, %f538, %f219, %f515;
	cvt.rn.f32.s32 	%f540, %r811;
	mul.f32 	%f541, %f277, %f540;
	fma.rn.f32 	%f542, %f541, %f220, %f518;
	ld.shared.u32 	%r846, [%r14+4720];
	ld.shared.u32 	%r847, [%r14+4736];
	// begin inline asm
	{.reg .f16 low,high;
  mov.b32 {low,high},%r822;
  cvt.f32.f16 %f221, low;}

	// end inline asm
	// begin inline asm
	{.reg .f16 low,high;
  mov.b32 {low,high},%r823;
  cvt.f32.f16 %f222, low;}

	// end inline asm
	mov.u32 	%r824, %r1470;
	mov.u32 	%r825, %r1470;
	mov.u32 	%r826, %r1470;
	mov.u32 	%r827, %r1470;
	// begin inline asm
	mma.sync.aligned.m16n8k32.row.col.s32.s8.s8.s32 {%r824, %r825, %r826, %r827}, {%r472, %r473, %r474, %r475}, {%r846, %r847}, {%r824, %r825, %r826, %r827};
	// end inline asm
	cvt.rn.f32.s32 	%f543, %r824;
	mul.f32 	%f544, %f266, %f543;
	fma.rn.f32 	%f545, %f544, %f221, %f521;
	cvt.rn.f32.s32 	%f546, %r825;
	mul.f32 	%f547, %f266, %f546;
	fma.rn.f32 	%f548, %f547, %f222, %f524;
	cvt.rn.f32.s32 	%f549, %r826;
	mul.f32 	%f550, %f270, %f549;
	fma.rn.f32 	%f551, %f550, %f221, %f527;
	cvt.rn.f32.s32 	%f552, %r827;
	mul.f32 	%f553, %f270, %f552;
	fma.rn.f32 	%f554, %f553, %f222, %f530;
	mov.u32 	%r838, %r1470;
	mov.u32 	%r839, %r1470;
	mov.u32 	%r840, %r1470;
	mov.u32 	%r841, %r1470;
	// begin inline asm
	mma.sync.aligned.m16n8k32.row.col.s32.s8.s8.s32 {%r838, %r839, %r840, %r841}, {%r488, %r489, %r490, %r491}, {%r846, %r847}, {%r838, %r839, %r840, %r841};
	// end inline asm
	cvt.rn.f32.s32 	%f555, %r838;
	mul.f32 	%f556, %f274, %f555;
	fma.rn.f32 	%f557, %f556, %f221, %f533;
	cvt.rn.f32.s32 	%f558, %r839;
	mul.f32 	%f559, %f274, %f558;
	fma.rn.f32 	%f560, %f559, %f222, %f536;
	cvt.rn.f32.s32 	%f561, %r840;
	mul.f32 	%f562, %f278, %f561;
	fma.rn.f32 	%f563, %f562, %f221, %f539;
	cvt.rn.f32.s32 	%f564, %r841;
	mul.f32 	%f565, %f278, %f564;
	fma.rn.f32 	%f566, %f565, %f222, %f542;
	ld.shared.u32 	%r876, [%r14+6928];
	ld.shared.u32 	%r877, [%r14+6944];
	ld.shared.v4.u32 	{%r852, %r882, %r912, %r942}, [%r15+6912];
	// begin inline asm
	{.reg .f16 low,high;
  mov.b32 {low,high},%r852;
  cvt.f32.f16 %f223, low;}

	// end inline asm
	ld.shared.v4.u32 	{%r853, %r883, %r913, %r943}, [%r15+7056];
	// begin inline asm
	{.reg .f16 low,high;
  mov.b32 {low,high},%r853;
  cvt.f32.f16 %f224, low;}

	// end inline asm
	mov.u32 	%r854, %r1470;
	mov.u32 	%r855, %r1470;
	mov.u32 	%r856, %r1470;
	mov.u32 	%r857, %r1470;
	// begin inline asm
	mma.sync.aligned.m16n8k32.row.col.s32.s8.s8.s32 {%r854, %r855, %r856, %r857}, {%r460, %r461, %r462, %r463}, {%r876, %r877}, {%r854, %r855, %r856, %r857};
	// end inline asm
	cvt.rn.f32.s32 	%f567, %r854;
	mul.f32 	%f568, %f263, %f567;
	fma.rn.f32 	%f569, %f568, %f223, %f1908;
	cvt.rn.f32.s32 	%f570, %r855;
	mul.f32 	%f571, %f263, %f570;
	fma.rn.f32 	%f572, %f571, %f224, %f1907;
	cvt.rn.f32.s32 	%f573, %r856;
	mul.f32 	%f574, %f267, %f573;
	fma.rn.f32 	%f575, %f574, %f223, %f1906;
	cvt.rn.f32.s32 	%f576, %r857;
	mul.f32 	%f577, %f267, %f576;
	fma.rn.f32 	%f578, %f577, %f224, %f1905;
	mov.u32 	%r868, %r1470;
	mov.u32 	%r869, %r1470;
	mov.u32 	%r870, %r1470;
	mov.u32 	%r871, %r1470;
	// begin inline asm
	mma.sync.aligned.m16n8k32.row.col.s32.s8.s8.s32 {%r868, %r869, %r870, %r871}, {%r476, %r477, %r478, %r479}, {%r876, %r877}, {%r868, %r869, %r870, %r871};
	// end inline asm
	cvt.rn.f32.s32 	%f579, %r868;
	mul.f32 	%f580, %f271, %f579;
	fma.rn.f32 	%f581, %f580, %f223, %f1904;
	cvt.rn.f32.s32 	%f582, %r869;
	mul.f32 	%f583, %f271, %f582;
	fma.rn.f32 	%f584, %f583, %f224, %f1903;
	cvt.rn.f32.s32 	%f585, %r870;
	mul.f32 	%f586, %f275, %f585;
	fma.rn.f32 	%f587, %f586, %f223, %f1902;
	cvt.rn.f32.s32 	%f588, %r871;
	mul.f32 	%f589, %f275, %f588;
	fma.rn.f32 	%f590, %f589, %f224, %f1901;
	ld.shared.u32 	%r906, [%r14+6960];
	ld.shared.u32 	%r907, [%r14+6976];
	// begin inline asm
	{.reg .f16 low,high;
  mov.b32 {low,high},%r882;
  cvt.f32.f16 %f225, low;}

	// end inline asm
	// begin inline asm
	{.reg .f16 low,high;
  mov.b32 {low,high},%r883;
  cvt.f32.f16 %f226, low;}

	// end inline asm
	mov.u32 	%r884, %r1470;
	mov.u32 	%r885, %r1470;
	mov.u32 	%r886, %r1470;
	mov.u32 	%r887, %r1470;
	// begin inline asm
	mma.sync.aligned.m16n8k32.row.col.s32.s8.s8.s32 {%r884, %r885, %r886, %r887}, {%r464, %r465, %r466, %r467}, {%r906, %r907}, {%r884, %r885, %r886, %r887};
	// end inline asm
	cvt.rn.f32.s32 	%f591, %r884;
	mul.f32 	%f592, %f264, %f591;
	fma.rn.f32 	%f593, %f592, %f225, %f569;
	cvt.rn.f32.s32 	%f594, %r885;
	mul.f32 	%f595, %f264, %f594;
	fma.rn.f32 	%f596, %f595, %f226, %f572;
	cvt.rn.f32.s32 	%f597, %r886;
	mul.f32 	%f598, %f268, %f597;
	fma.rn.f32 	%f599, %f598, %f225, %f575;
	cvt.rn.f32.s32 	%f600, %r887;
	mul.f32 	%f601, %f268, %f600;
	fma.rn.f32 	%f602, %f601, %f226, %f578;
	mov.u32 	%r898, %r1470;
	mov.u32 	%r899, %r1470;
	mov.u32 	%r900, %r1470;
	mov.u32 	%r901, %r1470;
	// begin inline asm
	mma.sync.aligned.m16n8k32.row.col.s32.s8.s8.s32 {%r898, %r899, %r900, %r901}, {%r480, %r481, %r482, %r483}, {%r906, %r907}, {%r898, %r899, %r900, %r901};
	// end inline asm
	cvt.rn.f32.s32 	%f603, %r898;
	mul.f32 	%f604, %f272, %f603;
	fma.rn.f32 	%f605, %f604, %f225, %f581;
	cvt.rn.f32.s32 	%f606, %r899;
	mul.f32 	%f607, %f272, %f606;
	fma.rn.f32 	%f608, %f607, %f226, %f584;
	cvt.rn.f32.s32 	%f609, %r900;
	mul.f32 	%f610, %f276, %f609;
	fma.rn.f32 	%f611, %f610, %f225, %f587;
	cvt.rn.f32.s32 	%f612, %r901;
	mul.f32 	%f613, %f276, %f612;
	fma.rn.f32 	%f614, %f613, %f226, %f590;
	ld.shared.u32 	%r936, [%r14+6992];
	ld.shared.u32 	%r937, [%r14+7008];
	// begin inline asm
	{.reg .f16 low,high;
  mov.b32 {low,high},%r912;
  cvt.f32.f16 %f227, low;}

	// end inline asm
	// begin inline asm
	{.reg .f16 low,high;
  mov.b32 {low,high},%r913;
  cvt.f32.f16 %f228, low;}

	// end inline asm
	mov.u32 	%r914, %r1470;
	mov.u32 	%r915, %r1470;
	mov.u32 	%r916, %r1470;
	mov.u32 	%r917, %r1470;
	// begin inline asm
	mma.sync.aligned.m16n8k32.row.col.s32.s8.s8.s32 {%r914, %r915, %r916, %r917}, {%r468, %r469, %r470, %r471}, {%r936, %r937}, {%r914, %r915, %r916, %r917};
	// end inline asm
	cvt.rn.f32.s32 	%f615, %r914;
	mul.f32 	%f616, %f265, %f615;
	fma.rn.f32 	%f617, %f616, %f227, %f593;
	cvt.rn.f32.s32 	%f618, %r915;
	mul.f32 	%f619, %f265, %f618;
	fma.rn.f32 	%f620, %f619, %f228, %f596;
	cvt.rn.f32.s32 	%f621, %r916;
	mul.f32 	%f622, %f269, %f621;
	fma.rn.f32 	%f623, %f622, %f227, %f599;
	cvt.rn.f32.s32 	%f624, %r917;
	mul.f32 	%f625, %f269, %f624;
	fma.rn.f32 	%f626, %f625, %f228, %f602;
	mov.u32 	%r928, %r1470;
	mov.u32 	%r929, %r1470;
	mov.u32 	%r930, %r1470;
	mov.u32 	%r931, %r1470;
	// begin inline asm
	mma.sync.aligned.m16n8k32.row.col.s32.s8.s8.s32 {%r928, %r929, %r930, %r931}, {%r484, %r485, %r486, %r487}, {%r936, %r937}, {%r928, %r929, %r930, %r931};
	// end inline asm
	cvt.rn.f32.s32 	%f627, %r928;
	mul.f32 	%f628, %f273, %f627;
	fma.rn.f32 	%f629, %f628, %f227, %f605;
	cvt.rn.f32.s32 	%f630, %r929;
	mul.f32 	%f631, %f273, %f630;
	fma.rn.f32 	%f632, %f631, %f228, %f608;
	cvt.rn.f32.s32 	%f633, %r930;
	mul.f32 	%f634, %f277, %f633;
	fma.rn.f32 	%f635, %f634, %f227, %f611;
	cvt.rn.f32.s32 	%f636, %r931;
	mul.f32 	%f637, %f277, %f636;
	fma.rn.f32 	%f638, %f637, %f228, %f614;
	ld.shared.u32 	%r966, [%r14+7024];
	ld.shared.u32 	%r967, [%r14+7040];
	// begin inline asm
	{.reg .f16 low,high;
  mov.b32 {low,high},%r942;
  cvt.f32.f16 %f229, low;}

	// end inline asm
	// begin inline asm
	{.reg .f16 low,high;
  mov.b32 {low,high},%r943;
  cvt.f32.f16 %f230, low;}

	// end inline asm
	mov.u32 	%r944, %r1470;
	mov.u32 	%r945, %r1470;
	mov.u32 	%r946, %r1470;
	mov.u32 	%r947, %r1470;
	// begin inline asm
	mma.sync.aligned.m16n8k32.row.col.s32.s8.s8.s32 {%r944, %r945, %r946, %r947}, {%r472, %r473, %r474, %r475}, {%r966, %r967}, {%r944, %r945, %r946, %r947};
	// end inline asm
	cvt.rn.f32.s32 	%f639, %r944;
	mul.f32 	%f640, %f266, %f639;
	fma.rn.f32 	%f641, %f640, %f229, %f617;
	cvt.rn.f32.s32 	%f642, %r945;
	mul.f32 	%f643, %f266, %f642;
	fma.rn.f32 	%f644, %f643, %f230, %f620;
	cvt.rn.f32.s32 	%f645, %r946;
	mul.f32 	%f646, %f270, %f645;
	fma.rn.f32 	%f647, %f646, %f229, %f623;
	cvt.rn.f32.s32 	%f648, %r947;
	mul.f32 	%f649, %f270, %f648;
	fma.rn.f32 	%f650, %f649, %f230, %f626;
	mov.u32 	%r958, %r1470;
	mov.u32 	%r959, %r1470;
	mov.u32 	%r960, %r1470;
	mov.u32 	%r961, %r1470;
	// begin inline asm
	mma.sync.aligned.m16n8k32.row.col.s32.s8.s8.s32 {%r958, %r959, %r960, %r961}, {%r488, %r489, %r490, %r491}, {%r966, %r967}, {%r958, %r959, %r960, %r961};
	// end inline asm
	cvt.rn.f32.s32 	%f651, %r958;
	mul.f32 	%f652, %f274, %f651;
	fma.rn.f32 	%f653, %f652, %f229, %f629;
	cvt.rn.f32.s32 	%f654, %r959;
	mul.f32 	%f655, %f274, %f654;
	fma.rn.f32 	%f656, %f655, %f230, %f632;
	cvt.rn.f32.s32 	%f657, %r960;
	mul.f32 	%f658, %f278, %f657;
	fma.rn.f32 	%f659, %f658, %f229, %f635;
	cvt.rn.f32.s32 	%f660, %r961;
	mul.f32 	%f661, %f278, %f660;
	fma.rn.f32 	%f662, %f661, %f230, %f638;
	bar.sync 	0;
	mul.wide.s32 	%rd288, %r118, 144;
	add.s64 	%rd289, %rd287, %rd288;
	ld.global.nc.u32 	%r1868, [%rd289];
	st.shared.u32 	[%r9], %r1868;
	ld.global.nc.u32 	%r1869, [%rd289+1024];
	st.shared.u32 	[%r9+1024], %r1869;
	ld.global.nc.u32 	%r1870, [%rd289+2048];
	st.shared.u32 	[%r9+2048], %r1870;
	ld.global.nc.u32 	%r1871, [%rd289+3072];
	st.shared.u32 	[%r9+3072], %r1871;
	ld.global.nc.u32 	%r1872, [%rd289+4096];
	st.shared.u32 	[%r9+4096], %r1872;
	ld.global.nc.u32 	%r1873, [%rd289+5120];
	st.shared.u32 	[%r9+5120], %r1873;
	ld.global.nc.u32 	%r1874, [%rd289+6144];
	st.shared.u32 	[%r9+6144], %r1874;
	ld.global.nc.u32 	%r1875, [%rd289+7168];
	st.shared.u32 	[%r9+7168], %r1875;
	ld.global.nc.u32 	%r1876, [%rd289+8192];
	st.shared.u32 	[%r9+8192], %r1876;
	bar.sync 	0;
	add.s64 	%rd226, %rd31, 128;
	// begin inline asm
	ldmatrix.sync.aligned.m8n8.x4.b16 {%r972, %r973, %r974, %r975}, [%rd226];
	// end inline asm
	add.s64 	%rd227, %rd31, 160;
	// begin inline asm
	ldmatrix.sync.aligned.m8n8.x4.b16 {%r976, %r977, %r978, %r979}, [%rd227];
	// end inline asm
	add.s64 	%rd228, %rd31, 192;
	// begin inline asm
	ldmatrix.sync.aligned.m8n8.x4.b16 {%r980, %r981, %r982, %r983}, [%rd228];
	// end inline asm
	add.s64 	%rd229, %rd31, 224;
	// begin inline asm
	ldmatrix.sync.aligned.m8n8.x4.b16 {%r984, %r985, %r986, %r987}, [%rd229];
	// end inline asm
	ld.shared.v4.f32 	{%f663, %f664, %f665, %f666}, [%r1867+9744];
	ld.shared.v4.f32 	{%f667, %f668, %f669, %f670}, [%r1867+12176];
	add.s64 	%rd230, %rd31, 4992;
	// begin inline asm
	ldmatrix.sync.aligned.m8n8.x4.b16 {%r988, %r989, %r990, %r991}, [%rd230];
	// end inline asm
	add.s64 	%rd231, %rd31, 5024;
	// begin inline asm
	ldmatrix.sync.aligned.m8n8.x4.b16 {%r992, %r993, %r994, %r995}, [%rd231];
	// end inline asm
	add.s64 	%rd232, %rd31, 5056;
	// begin inline asm
	ldmatrix.sync.aligned.m8n8.x4.b16 {%r996, %r997, %r998, %r999}, [%rd232];
	// end inline asm
	add.s64 	%rd233, %rd31, 5088;
	// begin inline asm
	ldmatrix.sync.aligned.m8n8.x4.b16 {%r1000, %r1001, %r1002, %r1003}, [%rd233];
	// end inline asm
	ld.shared.v4.f32 	{%f671, %f672, %f673, %f674}, [%r1867+14608];
	ld.shared.v4.f32 	{%f675, %f676, %f677, %f678}, [%r1867+17040];
	ld.shared.u32 	%r1028, [%r14+16];
	ld.shared.u32 	%r1029, [%r14+32];
	ld.shared.v4.u32 	{%r1004, %r1034, %r1064, %r1094}, [%r15];
	// begin inline asm
	{.reg .f16 low,high;
  mov.b32 {low,high},%r1004;
  cvt.f32.f16 %f231, low;}

	// end inline asm
	ld.shared.v4.u32 	{%r1005, %r1035, %r1065, %r1095}, [%r15+144];
	// begin inline asm
	{.reg .f16 low,high;
  mov.b32 {low,high},%r1005;
  cvt.f32.f16 %f232, low;}

	// end inline asm
	mov.u32 	%r1006, %r1470;
	mov.u32 	%r1007, %r1470;
	mov.u32 	%r1008, %r1470;
	mov.u32 	%r1009, %r1470;
	// begin inline asm
	mma.sync.aligned.m16n8k32.row.col.s32.s8.s8.s32 {%r1006, %r1007, %r1008, %r1009}, {%r972, %r973, %r974, %r975}, {%r1028, %r1029}, {%r1006, %r1007, %r1008, %r1009};
	// end inline asm
	cvt.rn.f32.s32 	%f679, %r1006;
	mul.f32 	%f680, %f663, %f679;
	fma.rn.f32 	%f681, %f680, %f231, %f353;
	cvt.rn.f32.s32 	%f682, %r1007;
	mul.f32 	%f683, %f663, %f682;
	fma.rn.f32 	%f684, %f683, %f232, %f356;
	cvt.rn.f32.s32 	%f685, %r1008;
	mul.f32 	%f686, %f667, %f685;
	fma.rn.f32 	%f687, %f686, %f231, %f359;
	cvt.rn.f32.s32 	%f688, %r1009;
	mul.f32 	%f689, %f667, %f688;
	fma.rn.f32 	%f690, %f689, %f232, %f362;
	mov.u32 	%r1020, %r1470;
	mov.u32 	%r1021, %r1470;
	mov.u32 	%r1022, %r1470;
	mov.u32 	%r1023, %r1470;
	// begin inline asm
	mma.sync.aligned.m16n8k32.row.col.s32.s8.s8.s32 {%r1020, %r1021, %r1022, %r1023}, {%r988, %r989, %r990, %r991}, {%r1028, %r1029}, {%r1020, %r1021, %r1022, %r1023};
	// end inline asm
	cvt.rn.f32.s32 	%f691, %r1020;
	mul.f32 	%f692, %f671, %f691;
	fma.rn.f32 	%f693, %f692, %f231, %f365;
	cvt.rn.f32.s32 	%f694, %r1021;
	mul.f32 	%f695, %f671, %f694;
	fma.rn.f32 	%f696, %f695, %f232, %f368;
	cvt.rn.f32.s32 	%f697, %r1022;
	mul.f32 	%f698, %f675, %f697;
	fma.rn.f32 	%f699, %f698, %f231, %f371;
	cvt.rn.f32.s32 	%f700, %r1023;
	mul.f32 	%f701, %f675, %f700;
	fma.rn.f32 	%f702, %f701, %f232, %f374;
	ld.shared.u32 	%r1058, [%r14+48];
	ld.shared.u32 	%r1059, [%r14+64];
	// begin inline asm
	{.reg .f16 low,high;
  mov.b32 {low,high},%r1034;
  cvt.f32.f16 %f233, low;}

	// end inline asm
	// begin inline asm
	{.reg .f16 low,high;
  mov.b32 {low,high},%r1035;
  cvt.f32.f16 %f234, low;}

	// end inline asm
	mov.u32 	%r1036, %r1470;
	mov.u32 	%r1037, %r1470;
	mov.u32 	%r1038, %r1470;
	mov.u32 	%r1039, %r1470;
	// begin inline asm
	mma.sync.aligned.m16n8k32.row.col.s32.s8.s8.s32 {%r1036, %r1037, %r1038, %r1039}, {%r976, %r977, %r978, %r979}, {%r1058, %r1059}, {%r1036, %r1037, %r1038, %r1039};
	// end inline asm
	cvt.rn.f32.s32 	%f703, %r1036;
	mul.f32 	%f704, %f664, %f703;
	fma.rn.f32 	%f705, %f704, %f233, %f681;
	cvt.rn.f32.s32 	%f706, %r1037;
	mul.f32 	%f707, %f664, %f706;
	fma.rn.f32 	%f708, %f707, %f234, %f684;
	cvt.rn.f32.s32 	%f709, %r1038;
	mul.f32 	%f710, %f668, %f709;
	fma.rn.f32 	%f711, %f710, %f233, %f687;
	cvt.rn.f32.s32 	%f712, %r1039;
	mul.f32 	%f713, %f668, %f712;
	fma.rn.f32 	%f714, %f713, %f234, %f690;
	mov.u32 	%r1050, %r1470;
	mov.u32 	%r1051, %r1470;
	mov.u32 	%r1052, %r1470;
	mov.u32 	%r1053, %r1470;
	// begin inline asm
	mma.sync.aligned.m16n8k32.row.col.s32.s8.s8.s32 {%r1050, %r1051, %r1052, %r1053}, {%r992, %r993, %r994, %r995}, {%r1058, %r1059}, {%r1050, %r1051, %r1052, %r1053};
	// end inline asm
	cvt.rn.f32.s32 	%f715, %r1050;
	mul.f32 	%f716, %f672, %f715;
	fma.rn.f32 	%f717, %f716, %f233, %f693;
	cvt.rn.f32.s32 	%f718, %r1051;
	mul.f32 	%f719, %f672, %f718;
	fma.rn.f32 	%f720, %f719, %f234, %f696;
	cvt.rn.f32.s32 	%f721, %r1052;
	mul.f32 	%f722, %f676, %f721;
	fma.rn.f32 	%f723, %f722, %f233, %f699;
	cvt.rn.f32.s32 	%f724, %r1053;
	mul.f32 	%f725, %f676, %f724;
	fma.rn.f32 	%f726, %f725, %f234, %f702;
	ld.shared.u32 	%r1088, [%r14+80];
	ld.shared.u32 	%r1089, [%r14+96];
	// begin inline asm
	{.reg .f16 low,high;
  mov.b32 {low,high},%r1064;
  cvt.f32.f16 %f235, low;}

	// end inline asm
	// begin inline asm
	{.reg .f16 low,high;
  mov.b32 {low,high},%r1065;
  cvt.f32.f16 %f236, low;}

	// end inline asm
	mov.u32 	%r1066, %r1470;
	mov.u32 	%r1067, %r1470;
	mov.u32 	%r1068, %r1470;
	mov.u32 	%r1069, %r1470;
	// begin inline asm
	mma.sync.aligned.m16n8k32.row.col.s32.s8.s8.s32 {%r1066, %r1067, %r1068, %r1069}, {%r980, %r981, %r982, %r983}, {%r1088, %r1089}, {%r1066, %r1067, %r1068, %r1069};
	// end inline asm
	cvt.rn.f32.s32 	%f727, %r1066;
	mul.f32 	%f728, %f665, %f727;
	fma.rn.f32 	%f729, %f728, %f235, %f705;
	cvt.rn.f32.s32 	%f730, %r1067;
	mul.f32 	%f731, %f665, %f730;
	fma.rn.f32 	%f732, %f731, %f236, %f708;
	cvt.rn.f32.s32 	%f733, %r1068;
	mul.f32 	%f734, %f669, %f733;
	fma.rn.f32 	%f735, %f734, %f235, %f711;
	cvt.rn.f32.s32 	%f736, %r1069;
	mul.f32 	%f737, %f669, %f736;
	fma.rn.f32 	%f738, %f737, %f236, %f714;
	mov.u32 	%r1080, %r1470;
	mov.u32 	%r1081, %r1470;
	mov.u32 	%r1082, %r1470;
	mov.u32 	%r1083, %r1470;
	// begin inline asm
	mma.sync.aligned.m16n8k32.row.col.s32.s8.s8.s32 {%r1080, %r1081, %r1082, %r1083}, {%r996, %r997, %r998, %r999}, {%r1088, %r1089}, {%r1080, %r1081, %r1082, %r1083};
	// end inline asm
	cvt.rn.f32.s32 	%f739, %r1080;
	mul.f32 	%f740, %f673, %f739;
	fma.rn.f32 	%f741, %f740, %f235, %f717;
	cvt.rn.f32.s32 	%f742, %r1081;
	mul.f32 	%f743, %f673, %f742;
	fma.rn.f32 	%f744, %f743, %f236, %f720;
	cvt.rn.f32.s32 	%f745, %r1082;
	mul.f32 	%f746, %f677, %f745;
	fma.rn.f32 	%f747, %f746, %f235, %f723;
	cvt.rn.f32.s32 	%f748, %r1083;
	mul.f32 	%f749, %f677, %f748;
	fma.rn.f32 	%f750, %f749, %f236, %f726;
	ld.shared.u32 	%r1118, [%r14+112];
	ld.shared.u32 	%r1119, [%r14+128];
	// begin inline asm
	{.reg .f16 low,high;
  mov.b32 {low,high},%r1094;
  cvt.f32.f16 %f237, low;}

	// end inline asm
	// begin inline asm
	{.reg .f16 low,high;
  mov.b32 {low,high},%r1095;
  cvt.f32.f16 %f238, low;}

	// end inline asm
	mov.u32 	%r1096, %r1470;
	mov.u32 	%r1097, %r1470;
	mov.u32 	%r1098, %r1470;
	mov.u32 	%r1099, %r1470;
	// begin inline asm
	mma.sync.aligned.m16n8k32.row.col.s32.s8.s8.s32 {%r1096, %r1097, %r1098, %r1099}, {%r984, %r985, %r986, %r987}, {%r1118, %r1119}, {%r1096, %r1097, %r1098, %r1099};
	// end inline asm
	cvt.rn.f32.s32 	%f751, %r1096;
	mul.f32 	%f752, %f666, %f751;
	fma.rn.f32 	%f1932, %f752, %f237, %f729;
	cvt.rn.f32.s32 	%f753, %r1097;
	mul.f32 	%f754, %f666, %f753;
	fma.rn.f32 	%f1931, %f754, %f238, %f732;
	cvt.rn.f32.s32 	%f755, %r1098;
	mul.f32 	%f756, %f670, %f755;
	fma.rn.f32 	%f1930, %f756, %f237, %f735;
	cvt.rn.f32.s32 	%f757, %r1099;
	mul.f32 	%f758, %f670, %f757;
	fma.rn.f32 	%f1929, %f758, %f238, %f738;
	mov.u32 	%r1110, %r1470;
	mov.u32 	%r1111, %r1470;
	mov.u32 	%r1112, %r1470;
	mov.u32 	%r1113, %r1470;
	// begin inline asm
	mma.sync.aligned.m16n8k32.row.col.s32.s8.s8.s32 {%r1110, %r1111, %r1112, %r1113}, {%r1000, %r1001, %r1002, %r1003}, {%r1118, %r1119}, {%r1110, %r1111, %r1112, %r1113};
	// end inline asm
	cvt.rn.f32.s32 	%f759, %r1110;
	mul.f32 	%f760, %f674, %f759;
	fma.rn.f32 	%f1928, %f760, %f237, %f741;
	cvt.rn.f32.s32 	%f761, %r1111;
	mul.f32 	%f762, %f674, %f761;
	fma.rn.f32 	%f1927, %f762, %f238, %f744;
	cvt.rn.f32.s32 	%f763, %r1112;
	mul.f32 	%f764, %f678, %f763;
	fma.rn.f32 	%f1926, %f764, %f237, %f747;
	cvt.rn.f32.s32 	%f765, %r1113;
	mul.f32 	%f766, %f678, %f765;
	fma.rn.f32 	%f1925, %f766, %f238, %f750;
	ld.shared.u32 	%r1148, [%r14+2320];
	ld.shared.u32 	%r1149, [%r14+2336];
	ld.shared.v4.u32 	{%r1124, %r1154, %r1184, %r1214}, [%r15+2304];
	// begin inline asm
	{.reg .f16 low,high;
  mov.b32 {low,high},%r1124;
  cvt.f32.f16 %f239, low;}

	// end inline asm
	ld.shared.v4.u32 	{%r1125, %r1155, %r1185, %r1215}, [%r15+2448];
	// begin inline asm
	{.reg .f16 low,high;
  mov.b32 {low,high},%r1125;
  cvt.f32.f16 %f240, low;}

	// end inline asm
	mov.u32 	%r1126, %r1470;
	mov.u32 	%r1127, %r1470;
	mov.u32 	%r1128, %r1470;
	mov.u32 	%r1129, %r1470;
	// begin inline asm
	mma.sync.aligned.m16n8k32.row.col.s32.s8.s8.s32 {%r1126, %r1127, %r1128, %r1129}, {%r972, %r973, %r974, %r975}, {%r1148, %r1149}, {%r1126, %r1127, %r1128, %r1129};
	// end inline asm
	cvt.rn.f32.s32 	%f767, %r1126;
	mul.f32 	%f768, %f663, %f767;
	fma.rn.f32 	%f769, %f768, %f239, %f449;
	cvt.rn.f32.s32 	%f770, %r1127;
	mul.f32 	%f771, %f663, %f770;
	fma.rn.f32 	%f772, %f771, %f240, %f452;
	cvt.rn.f32.s32 	%f773, %r1128;
	mul.f32 	%f774, %f667, %f773;
	fma.rn.f32 	%f775, %f774, %f239, %f455;
	cvt.rn.f32.s32 	%f776, %r1129;
	mul.f32 	%f777, %f667, %f776;
	fma.rn.f32 	%f778, %f777, %f240, %f458;
	mov.u32 	%r1140, %r1470;
	mov.u32 	%r1141, %r1470;
	mov.u32 	%r1142, %r1470;
	mov.u32 	%r1143, %r1470;
	// begin inline asm
	mma.sync.aligned.m16n8k32.row.col.s32.s8.s8.s32 {%r1140, %r1141, %r1142, %r1143}, {%r988, %r989, %r990, %r991}, {%r1148, %r1149}, {%r1140, %r1141, %r1142, %r1143};
	// end inline asm
	cvt.rn.f32.s32 	%f779, %r1140;
	mul.f32 	%f780, %f671, %f779;
	fma.rn.f32 	%f781, %f780, %f239, %f461;
	cvt.rn.f32.s32 	%f782, %r1141;
	mul.f32 	%f783, %f671, %f782;
	fma.rn.f32 	%f784, %f783, %f240, %f464;
	cvt.rn.f32.s32 	%f785, %r1142;
	mul.f32 	%f786, %f675, %f785;
	fma.rn.f32 	%f787, %f786, %f239, %f467;
	cvt.rn.f32.s32 	%f788, %r1143;
	mul.f32 	%f789, %f675, %f788;
	fma.rn.f32 	%f790, %f789, %f240, %f470;
	ld.shared.u32 	%r1178, [%r14+2352];
	ld.shared.u32 	%r1179, [%r14+2368];
	// begin inline asm
	{.reg .f16 low,high;
  mov.b32 {low,high},%r1154;
  cvt.f32.f16 %f241, low;}

	// end inline asm
	// begin inline asm
	{.reg .f16 low,high;
  mov.b32 {low,high},%r1155;
  cvt.f32.f16 %f242, low;}

	// end inline asm
	mov.u32 	%r1156, %r1470;
	mov.u32 	%r1157, %r1470;
	mov.u32 	%r1158, %r1470;
	mov.u32 	%r1159, %r1470;
	// begin inline asm
	mma.sync.aligned.m16n8k32.row.col.s32.s8.s8.s32 {%r1156, %r1157, %r1158, %r1159}, {%r976, %r977, %r978, %r979}, {%r1178, %r1179}, {%r1156, %r1157, %r1158, %r1159};
	// end inline asm
	cvt.rn.f32.s32 	%f791, %r1156;
	mul.f32 	%f792, %f664, %f791;
	fma.rn.f32 	%f793, %f792, %f241, %f769;
	cvt.rn.f32.s32 	%f794, %r1157;
	mul.f32 	%f795, %f664, %f794;
	fma.rn.f32 	%f796, %f795, %f242, %f772;
	cvt.rn.f32.s32 	%f797, %r1158;
	mul.f32 	%f798, %f668, %f797;
	fma.rn.f32 	%f799, %f798, %f241, %f775;
	cvt.rn.f32.s32 	%f800, %r1159;
	mul.f32 	%f801, %f668, %f800;
	fma.rn.f32 	%f802, %f801, %f242, %f778;
	mov.u32 	%r1170, %r1470;
	mov.u32 	%r1171, %r1470;
	mov.u32 	%r1172, %r1470;
	mov.u32 	%r1173, %r1470;
	// begin inline asm
	mma.sync.aligned.m16n8k32.row.col.s32.s8.s8.s32 {%r1170, %r1171, %r1172, %r1173}, {%r992, %r993, %r994, %r995}, {%r1178, %r1179}, {%r1170, %r1171, %r1172, %r1173};
	// end inline asm
	cvt.rn.f32.s32 	%f803, %r1170;
	mul.f32 	%f804, %f672, %f803;
	fma.rn.f32 	%f805, %f804, %f241, %f781;
	cvt.rn.f32.s32 	%f806, %r1171;
	mul.f32 	%f807, %f672, %f806;
	fma.rn.f32 	%f808, %f807, %f242, %f784;
	cvt.rn.f32.s32 	%f809, %r1172;
	mul.f32 	%f810, %f676, %f809;
	fma.rn.f32 	%f811, %f810, %f241, %f787;
	cvt.rn.f32.s32 	%f812, %r1173;
	mul.f32 	%f813, %f676, %f812;
	fma.rn.f32 	%f814, %f813, %f242, %f790;
	ld.shared.u32 	%r1208, [%r14+2384];
	ld.shared.u32 	%r1209, [%r14+2400];
	// begin inline asm
	{.reg .f16 low,high;
  mov.b32 {low,high},%r1184;
  cvt.f32.f16 %f243, low;}

	// end inline asm
	// begin inline asm
	{.reg .f16 low,high;
  mov.b32 {low,high},%r1185;
  cvt.f32.f16 %f244, low;}

	// end inline asm
	mov.u32 	%r1186, %r1470;
	mov.u32 	%r1187, %r1470;
	mov.u32 	%r1188, %r1470;
	mov.u32 	%r1189, %r1470;
	// begin inline asm
	mma.sync.aligned.m16n8k32.row.col.s32.s8.s8.s32 {%r1186, %r1187, %r1188, %r1189}, {%r980, %r981, %r982, %r983}, {%r1208, %r1209}, {%r1186, %r1187, %r1188, %r1189};
	// end inline asm
	cvt.rn.f32.s32 	%f815, %r1186;
	mul.f32 	%f816, %f665, %f815;
	fma.rn.f32 	%f817, %f816, %f243, %f793;
	cvt.rn.f32.s32 	%f818, %r1187;
	mul.f32 	%f819, %f665, %f818;
	fma.rn.f32 	%f820, %f819, %f244, %f796;
	cvt.rn.f32.s32 	%f821, %r1188;
	mul.f32 	%f822, %f669, %f821;
	fma.rn.f32 	%f823, %f822, %f243, %f799;
	cvt.rn.f32.s32 	%f824, %r1189;
	mul.f32 	%f825, %f669, %f824;
	fma.rn.f32 	%f826, %f825, %f244, %f802;
	mov.u32 	%r1200, %r1470;
	mov.u32 	%r1201, %r1470;
	mov.u32 	%r1202, %r1470;
	mov.u32 	%r1203, %r1470;
	// begin inline asm
	mma.sync.aligned.m16n8k32.row.col.s32.s8.s8.s32 {%r1200, %r1201, %r1202, %r1203}, {%r996, %r997, %r998, %r999}, {%r1208, %r1209}, {%r1200, %r1201, %r1202, %r1203};
	// end inline asm
	cvt.rn.f32.s32 	%f827, %r1200;
	mul.f32 	%f828, %f673, %f827;
	fma.rn.f32 	%f829, %f828, %f243, %f805;
	cvt.rn.f32.s32 	%f830, %r1201;
	mul.f32 	%f831, %f673, %f830;
	fma.rn.f32 	%f832, %f831, %f244, %f808;
	cvt.rn.f32.s32 	%f833, %r1202;
	mul.f32 	%f834, %f677, %f833;
	fma.rn.f32 	%f835, %f834, %f243, %f811;
	cvt.rn.f32.s32 	%f836, %r1203;
	mul.f32 	%f837, %f677, %f836;
	fma.rn.f32 	%f838, %f837, %f244, %f814;
	ld.shared.u32 	%r1238, [%r14+2416];
	ld.shared.u32 	%r1239, [%r14+2432];
	// begin inline asm
	{.reg .f16 low,high;
  mov.b32 {low,high},%r1214;
  cvt.f32.f16 %f245, low;}

	// end inline asm
	// begin inline asm
	{.reg .f16 low,high;
  mov.b32 {low,high},%r1215;
  cvt.f32.f16 %f246, low;}

	// end inline asm
	mov.u32 	%r1216, %r1470;
	mov.u32 	%r1217, %r1470;
	mov.u32 	%r1218, %r1470;
	mov.u32 	%r1219, %r1470;
	// begin inline asm
	mma.sync.aligned.m16n8k32.row.col.s32.s8.s8.s32 {%r1216, %r1217, %r1218, %r1219}, {%r984, %r985, %r986, %r987}, {%r1238, %r1239}, {%r1216, %r1217, %r1218, %r1219};
	// end inline asm
	cvt.rn.f32.s32 	%f839, %r1216;
	mul.f32 	%f840, %f666, %f839;
	fma.rn.f32 	%f1924, %f840, %f245, %f817;
	cvt.rn.f32.s32 	%f841, %r1217;
	mul.f32 	%f842, %f666, %f841;
	fma.rn.f32 	%f1923, %f842, %f246, %f820;
	cvt.rn.f32.s32 	%f843, %r1218;
	mul.f32 	%f844, %f670, %f843;
	fma.rn.f32 	%f1922, %f844, %f245, %f823;
	cvt.rn.f32.s32 	%f845, %r1219;
	mul.f32 	%f846, %f670, %f845;
	fma.rn.f32 	%f1921, %f846, %f246, %f826;
	mov.u32 	%r1230, %r1470;
	mov.u32 	%r1231, %r1470;
	mov.u32 	%r1232, %r1470;
	mov.u32 	%r1233, %r1470;
	// begin inline asm
	mma.sync.aligned.m16n8k32.row.col.s32.s8.s8.s32 {%r1230, %r1231, %r1232, %r1233}, {%r1000, %r1001, %r1002, %r1003}, {%r1238, %r1239}, {%r1230, %r1231, %r1232, %r1233};
	// end inline asm
	cvt.rn.f32.s32 	%f847, %r1230;
	mul.f32 	%f848, %f674, %f847;
	fma.rn.f32 	%f1920, %f848, %f245, %f829;
	cvt.rn.f32.s32 	%f849, %r1231;
	mul.f32 	%f850, %f674, %f849;
	fma.rn.f32 	%f1919, %f850, %f246, %f832;
	cvt.rn.f32.s32 	%f851, %r1232;
	mul.f32 	%f852, %f678, %f851;
	fma.rn.f32 	%f1918, %f852, %f245, %f835;
	cvt.rn.f32.s32 	%f853, %r1233;
	mul.f32 	%f854, %f678, %f853;
	fma.rn.f32 	%f1917, %f854, %f246, %f838;
	ld.shared.u32 	%r1268, [%r14+4624];
	ld.shared.u32 	%r1269, [%r14+4640];
	ld.shared.v4.u32 	{%r1244, %r1274, %r1304, %r1334}, [%r15+4608];
	// begin inline asm
	{.reg .f16 low,high;
  mov.b32 {low,high},%r1244;
  cvt.f32.f16 %f247, low;}

	// end inline asm
	ld.shared.v4.u32 	{%r1245, %r1275, %r1305, %r1335}, [%r15+4752];
	// begin inline asm
	{.reg .f16 low,high;
  mov.b32 {low,high},%r1245;
  cvt.f32.f16 %f248, low;}

	// end inline asm
	mov.u32 	%r1246, %r1470;
	mov.u32 	%r1247, %r1470;
	mov.u32 	%r1248, %r1470;
	mov.u32 	%r1249, %r1470;
	// begin inline asm
	mma.sync.aligned.m16n8k32.row.col.s32.s8.s8.s32 {%r1246, %r1247, %r1248, %r1249}, {%r972, %r973, %r974, %r975}, {%r1268, %r1269}, {%r1246, %r1247, %r1248, %r1249};
	// end inline asm
	cvt.rn.f32.s32 	%f855, %r1246;
	mul.f32 	%f856, %f663, %f855;
	fma.rn.f32 	%f857, %f856, %f247, %f545;
	cvt.rn.f32.s32 	%f858, %r1247;
	mul.f32 	%f859, %f663, %f858;
	fma.rn.f32 	%f860, %f859, %f248, %f548;
	cvt.rn.f32.s32 	%f861, %r1248;
	mul.f32 	%f862, %f667, %f861;
	fma.rn.f32 	%f863, %f862, %f247, %f551;
	cvt.rn.f32.s32 	%f864, %r1249;
	mul.f32 	%f865, %f667, %f864;
	fma.rn.f32 	%f866, %f865, %f248, %f554;
	mov.u32 	%r1260, %r1470;
	mov.u32 	%r1261, %r1470;
	mov.u32 	%r1262, %r1470;
	mov.u32 	%r1263, %r1470;
	// begin inline asm
	mma.sync.aligned.m16n8k32.row.col.s32.s8.s8.s32 {%r1260, %r1261, %r1262, %r1263}, {%r988, %r989, %r990, %r991}, {%r1268, %r1269}, {%r1260, %r1261, %r1262, %r1263};
	// end inline asm
	cvt.rn.f32.s32 	%f867, %r1260;
	mul.f32 	%f868, %f671, %f867;
	fma.rn.f32 	%f869, %f868, %f247, %f557;
	cvt.rn.f32.s32 	%f870, %r1261;
	mul.f32 	%f871, %f671, %f870;
	fma.rn.f32 	%f872, %f871, %f248, %f560;
	cvt.rn.f32.s32 	%f873, %r1262;
	mul.f32 	%f874, %f675, %f873;
	fma.rn.f32 	%f875, %f874, %f247, %f563;
	cvt.rn.f32.s32 	%f876, %r1263;
	mul.f32 	%f877, %f675, %f876;
	fma.rn.f32 	%f878, %f877, %f248, %f566;
	ld.shared.u32 	%r1298, [%r14+4656];
	ld.shared.u32 	%r1299, [%r14+4672];
	// begin inline asm
	{.reg .f16 low,high;
  mov.b32 {low,high},%r1274;
  cvt.f32.f16 %f249, low;}

	// end inline asm
	// begin inline asm
	{.reg .f16 low,high;
  mov.b32 {low,high},%r1275;
  cvt.f32.f16 %f250, low;}

	// end inline asm
	mov.u32 	%r1276, %r1470;
	mov.u32 	%r1277, %r1470;
	mov.u32 	%r1278, %r1470;
	mov.u32 	%r1279, %r1470;
	// begin inline asm
	mma.sync.aligned.m16n8k32.row.col.s32.s8.s8.s32 {%r1276, %r1277, %r1278, %r1279}, {%r976, %r977, %r978, %r979}, {%r1298, %r1299}, {%r1276, %r1277, %r1278, %r1279};
	// end inline asm
	cvt.rn.f32.s32 	%f879, %r1276;
	mul.f32 	%f880, %f664, %f879;
	fma.rn.f32 	%f881, %f880, %f249, %f857;
	cvt.rn.f32.s32 	%f882, %r1277;
	mul.f32 	%f883, %f664, %f882;
	fma.rn.f32 	%f884, %f883, %f250, %f860;
	cvt.rn.f32.s32 	%f885, %r1278;
	mul.f32 	%f886, %f668, %f885;
	fma.rn.f32 	%f887, %f886, %f249, %f863;
	cvt.rn.f32.s32 	%f888, %r1279;
	mul.f32 	%f889, %f668, %f888;
	fma.rn.f32 	%f890, %f889, %f250, %f866;
	mov.u32 	%r1290, %r1470;
	mov.u32 	%r1291, %r1470;
	mov.u32 	%r1292, %r1470;
	mov.u32 	%r1293, %r1470;
	// begin inline asm
	mma.sync.aligned.m16n8k32.row.col.s32.s8.s8.s32 {%r1290, %r1291, %r1292, %r1293}, {%r992, %r993, %r994, %r995}, {%r1298, %r1299}, {%r1290, %r1291, %r1292, %r1293};
	// end inline asm
	cvt.rn.f32.s32 	%f891, %r1290;
	mul.f32 	%f892, %f672, %f891;
	fma.rn.f32 	%f893, %f892, %f249, %f869;
	cvt.rn.f32.s32 	%f894, %r1291;
	mul.f32 	%f895, %f672, %f894;
	fma.rn.f32 	%f896, %f895, %f250, %f872;
	cvt.rn.f32.s32 	%f897, %r1292;
	mul.f32 	%f898, %f676, %f897;
	fma.rn.f32 	%f899, %f898, %f249, %f875;
	cvt.rn.f32.s32 	%f900, %r1293;
	mul.f32 	%f901, %f676, %f900;
	fma.rn.f32 	%f902, %f901, %f250, %f878;
	ld.shared.u32 	%r1328, [%r14+4688];
	ld.shared.u32 	%r1329, [%r14+4704];
	// begin inline asm
	{.reg .f16 low,high;
  mov.b32 {low,high},%r1304;
  cvt.f32.f16 %f251, low;}

	// end inline asm
	// begin inline asm
	{.reg .f16 low,high;
  mov.b32 {low,high},%r1305;
  cvt.f32.f16 %f252, low;}

	// end inline asm
	mov.u32 	%r1306, %r1470;
	mov.u32 	%r1307, %r1470;
	mov.u32 	%r1308, %r1470;
	mov.u32 	%r1309, %r1470;
	// begin inline asm
	mma.sync.aligned.m16n8k32.row.col.s32.s8.s8.s32 {%r1306, %r1307, %r1308, %r1309}, {%r980, %r981, %r982, %r983}, {%r1328, %r1329}, {%r1306, %r1307, %r1308, %r1309};
	// end inline asm
	cvt.rn.f32.s32 	%f903, %r1306;
	mul.f32 	%f904, %f665, %f903;
	fma.rn.f32 	%f905, %f904, %f251, %f881;
	cvt.rn.f32.s32 	%f906, %r1307;
	mul.f32 	%f907, %f665, %f906;
	fma.rn.f32 	%f908, %f907, %f252, %f884;
	cvt.rn.f32.s32 	%f909, %r1308;
	mul.f32 	%f910, %f669, %f909;
	fma.rn.f32 	%f911, %f910, %f251, %f887;
	cvt.rn.f32.s32 	%f912, %r1309;
	mul.f32 	%f913, %f669, %f912;
	fma.rn.f32 	%f914, %f913, %f252, %f890;
	mov.u32 	%r1320, %r1470;
	mov.u32 	%r1321, %r1470;
	mov.u32 	%r1322, %r1470;
	mov.u32 	%r1323, %r1470;
	// begin inline asm
	mma.sync.aligned.m16n8k32.row.col.s32.s8.s8.s32 {%r1320, %r1321, %r1322, %r1323}, {%r996, %r997, %r998, %r999}, {%r1328, %r1329}, {%r1320, %r1321, %r1322, %r1323};
	// end inline asm
	cvt.rn.f32.s32 	%f915, %r1320;
	mul.f32 	%f916, %f673, %f915;
	fma.rn.f32 	%f917, %f916, %f251, %f893;
	cvt.rn.f32.s32 	%f918, %r1321;
	mul.f32 	%f919, %f673, %f918;
	fma.rn.f32 	%f920, %f919, %f252, %f896;
	cvt.rn.f32.s32 	%f921, %r1322;
	mul.f32 	%f922, %f677, %f921;
	fma.rn.f32 	%f923, %f922, %f251, %f899;
	cvt.rn.f32.s32 	%f924, %r1323;
	mul.f32 	%f925, %f677, %f924;
	fma.rn.f32 	%f926, %f925, %f252, %f902;
	ld.shared.u32 	%r1358, [%r14+4720];
	ld.shared.u32 	%r1359, [%r14+4736];
	// begin inline asm
	{.reg .f16 low,high;
  mov.b32 {low,high},%r1334;
  cvt.f32.f16 %f253, low;}

	// end inline asm
	// begin inline asm
	{.reg .f16 low,high;
  mov.b32 {low,high},%r1335;
  cvt.f32.f16 %f254, low;}

	// end inline asm
	mov.u32 	%r1336, %r1470;
	mov.u32 	%r1337, %r1470;
	mov.u32 	%r1338, %r1470;
	mov.u32 	%r1339, %r1470;
	// begin inline asm
	mma.sync.aligned.m16n8k32.row.col.s32.s8.s8.s32 {%r1336, %r1337, %r1338, %r1339}, {%r984, %r985, %r986, %r987}, {%r1358, %r1359}, {%r1336, %r1337, %r1338, %r1339};
	// end inline asm
	cvt.rn.f32.s32 	%f927, %r1336;
	mul.f32 	%f928, %f666, %f927;
	fma.rn.f32 	%f1916, %f928, %f253, %f905;
	cvt.rn.f32.s32 	%f929, %r1337;
	mul.f32 	%f930, %f666, %f929;
	fma.rn.f32 	%f1915, %f930, %f254, %f908;
	cvt.rn.f32.s32 	%f931, %r1338;
	mul.f32 	%f932, %f670, %f931;
	fma.rn.f32 	%f1914, %f932, %f253, %f911;
	cvt.rn.f32.s32 	%f933, %r1339;
	mul.f32 	%f934, %f670, %f933;
	fma.rn.f32 	%f1913, %f934, %f254, %f914;
	mov.u32 	%r1350, %r1470;
	mov.u32 	%r1351, %r1470;
	mov.u32 	%r1352, %r1470;
	mov.u32 	%r1353, %r1470;
	// begin inline asm
	mma.sync.aligned.m16n8k32.row.col.s32.s8.s8.s32 {%r1350, %r1351, %r1352, %r1353}, {%r1000, %r1001, %r1002, %r1003}, {%r1358, %r1359}, {%r1350, %r1351, %r1352, %r1353};
	// end inline asm
	cvt.rn.f32.s32 	%f935, %r1350;
	mul.f32 	%f936, %f674, %f935;
	fma.rn.f32 	%f1912, %f936, %f253, %f917;
	cvt.rn.f32.s32 	%f937, %r1351;
	mul.f32 	%f938, %f674, %f937;
	fma.rn.f32 	%f1911, %f938, %f254, %f920;
	cvt.rn.f32.s32 	%f939, %r1352;
	mul.f32 	%f940, %f678, %f939;
	fma.rn.f32 	%f1910, %f940, %f253, %f923;
	cvt.rn.f32.s32 	%f941, %r1353;
	mul.f32 	%f942, %f678, %f941;
	fma.rn.f32 	%f1909, %f942, %f254, %f926;
	ld.shared.u32 	%r1388, [%r14+6928];
	ld.shared.u32 	%r1389, [%r14+6944];
	ld.shared.v4.u32 	{%r1364, %r1394, %r1424, %r1454}, [%r15+6912];
	// begin inline asm
	{.reg .f16 low,high;
  mov.b32 {low,high},%r1364;
  cvt.f32.f16 %f255, low;}

	// end inline asm
	ld.shared.v4.u32 	{%r1365, %r1395, %r1425, %r1455}, [%r15+7056];
	// begin inline asm
	{.reg .f16 low,high;
  mov.b32 {low,high},%r1365;
  cvt.f32.f16 %f256, low;}

	// end inline asm
	mov.u32 	%r1366, %r1470;
	mov.u32 	%r1367, %r1470;
	mov.u32 	%r1368, %r1470;
	mov.u32 	%r1369, %r1470;
	// begin inline asm
	mma.sync.aligned.m16n8k32.row.col.s32.s8.s8.s32 {%r1366, %r1367, %r1368, %r1369}, {%r972, %r973, %r974, %r975}, {%r1388, %r1389}, {%r1366, %r1367, %r1368, %r1369};
	// end inline asm
	cvt.rn.f32.s32 	%f943, %r1366;
	mul.f32 	%f944, %f663, %f943;
	fma.rn.f32 	%f945, %f944, %f255, %f641;
	cvt.rn.f32.s32 	%f946, %r1367;
	mul.f32 	%f947, %f663, %f946;
	fma.rn.f32 	%f948, %f947, %f256, %f644;
	cvt.rn.f32.s32 	%f949, %r1368;
	mul.f32 	%f950, %f667, %f949;
	fma.rn.f32 	%f951, %f950, %f255, %f647;
	cvt.rn.f32.s32 	%f952, %r1369;
	mul.f32 	%f953, %f667, %f952;
	fma.rn.f32 	%f954, %f953, %f256, %f650;
	mov.u32 	%r1380, %r1470;
	mov.u32 	%r1381, %r1470;
	mov.u32 	%r1382, %r1470;
	mov.u32 	%r1383, %r1470;
	// begin inline asm
	mma.sync.aligned.m16n8k32.row.col.s32.s8.s8.s32 {%r1380, %r1381, %r1382, %r1383}, {%r988, %r989, %r990, %r991}, {%r1388, %r1389}, {%r1380, %r1381, %r1382, %r1383};
	// end inline asm
	cvt.rn.f32.s32 	%f955, %r1380;
	mul.f32 	%f956, %f671, %f955;
	fma.rn.f32 	%f957, %f956, %f255, %f653;
	cvt.rn.f32.s32 	%f958, %r1381;
	mul.f32 	%f959, %f671, %f958;
	fma.rn.f32 	%f960, %f959, %f256, %f656;
	cvt.rn.f32.s32 	%f961, %r1382;
	mul.f32 	%f962, %f675, %f961;
	fma.rn.f32 	%f963, %f962, %f255, %f659;
	cvt.rn.f32.s32 	%f964, %r1383;
	mul.f32 	%f965, %f675, %f964;
	fma.rn.f32 	%f966, %f965, %f256, %f662;
	ld.shared.u32 	%r1418, [%r14+6960];
	ld.shared.u32 	%r1419, [%r14+6976];
	// begin inline asm
	{.reg .f16 low,high;
  mov.b32 {low,high},%r1394;
  cvt.f32.f16 %f257, low;}

	// end inline asm
	// begin inline asm
	{.reg .f16 low,high;
  mov.b32 {low,high},%r1395;
  cvt.f32.f16 %f258, low;}

	// end inline asm
	mov.u32 	%r1396, %r1470;
	mov.u32 	%r1397, %r1470;
	mov.u32 	%r1398, %r1470;
	mov.u32 	%r1399, %r1470;
	// begin inline asm
	mma.sync.aligned.m16n8k32.row.col.s32.s8.s8.s32 {%r1396, %r1397, %r1398, %r1399}, {%r976, %r977, %r978, %r979}, {%r1418, %r1419}, {%r1396, %r1397, %r1398, %r1399};
	// end inline asm
	cvt.rn.f32.s32 	%f967, %r1396;
	mul.f32 	%f968, %f664, %f967;
	fma.rn.f32 	%f969, %f968, %f257, %f945;
	cvt.rn.f32.s32 	%f970, %r1397;
	mul.f32 	%f971, %f664, %f970;
	fma.rn.f32 	%f972, %f971, %f258, %f948;
	cvt.rn.f32.s32 	%f973, %r1398;
	mul.f32 	%f974, %f668, %f973;
	fma.rn.f32 	%f975, %f974, %f257, %f951;
	cvt.rn.f32.s32 	%f976, %r1399;
	mul.f32 	%f977, %f668, %f976;
	fma.rn.f32 	%f978, %f977, %f258, %f954;
	mov.u32 	%r1410, %r1470;
	mov.u32 	%r1411, %r1470;
	mov.u32 	%r1412, %r1470;
	mov.u32 	%r1413, %r1470;
	// begin inline asm
	mma.sync.aligned.m16n8k32.row.col.s32.s8.s8.s32 {%r1410, %r1411, %r1412, %r1413}, {%r992, %r993, %r994, %r995}, {%r1418, %r1419}, {%r1410, %r1411, %r1412, %r1413};
	// end inline asm
	cvt.rn.f32.s32 	%f979, %r1410;
	mul.f32 	%f980, %f672, %f979;
	fma.rn.f32 	%f981, %f980, %f257, %f957;
	cvt.rn.f32.s32 	%f982, %r1411;
	mul.f32 	%f983, %f672, %f982;
	fma.rn.f32 	%f984, %f983, %f258, %f960;
	cvt.rn.f32.s32 	%f985, %r1412;
	mul.f32 	%f986, %f676, %f985;
	fma.rn.f32 	%f987, %f986, %f257, %f963;
	cvt.rn.f32.s32 	%f988, %r1413;
	mul.f32 	%f989, %f676, %f988;
	fma.rn.f32 	%f990, %f989, %f258, %f966;
	ld.shared.u32 	%r1448, [%r14+6992];
	ld.shared.u32 	%r1449, [%r14+7008];
	// begin inline asm
	{.reg .f16 low,high;
  mov.b32 {low,high},%r1424;
  cvt.f32.f16 %f259, low;}

	// end inline asm
	// begin inline asm
	{.reg .f16 low,high;
  mov.b32 {low,high},%r1425;
  cvt.f32.f16 %f260, low;}

	// end inline asm
	mov.u32 	%r1426, %r1470;
	mov.u32 	%r1427, %r1470;
	mov.u32 	%r1428, %r1470;
	mov.u32 	%r1429, %r1470;
	// begin inline asm
	mma.sync.aligned.m16n8k32.row.col.s32.s8.s8.s32 {%r1426, %r1427, %r1428, %r1429}, {%r980, %r981, %r982, %r983}, {%r1448, %r1449}, {%r1426, %r1427, %r1428, %r1429};
	// end inline asm
	cvt.rn.f32.s32 	%f991, %r1426;
	mul.f32 	%f992, %f665, %f991;
	fma.rn.f32 	%f993, %f992, %f259, %f969;
	cvt.rn.f32.s32 	%f994, %r1427;
	mul.f32 	%f995, %f665, %f994;
	fma.rn.f32 	%f996, %f995, %f260, %f972;
	cvt.rn.f32.s32 	%f997, %r1428;
	mul.f32 	%f998, %f669, %f997;
	fma.rn.f32 	%f999, %f998, %f259, %f975;
	cvt.rn.f32.s32 	%f1000, %r1429;
	mul.f32 	%f1001, %f669, %f1000;
	fma.rn.f32 	%f1002, %f1001, %f260, %f978;
	mov.u32 	%r1440, %r1470;
	mov.u32 	%r1441, %r1470;
	mov.u32 	%r1442, %r1470;
	mov.u32 	%r1443, %r1470;
	// begin inline asm
	mma.sync.aligned.m16n8k32.row.col.s32.s8.s8.s32 {%r1440, %r1441, %r1442, %r1443}, {%r996, %r997, %r998, %r999}, {%r1448, %r1449}, {%r1440, %r1441, %r1442, %r1443};
	// end inline asm
	cvt.rn.f32.s32 	%f1003, %r1440;
	mul.f32 	%f1004, %f673, %f1003;
	fma.rn.f32 	%f1005, %f1004, %f259, %f981;
	cvt.rn.f32.s32 	%f1006, %r1441;
	mul.f32 	%f1007, %f673, %f1006;
	fma.rn.f32 	%f1008, %f1007, %f260, %f984;
	cvt.rn.f32.s32 	%f1009, %r1442;
	mul.f32 	%f1010, %f677, %f1009;
	fma.rn.f32 	%f1011, %f1010, %f259, %f987;
	cvt.rn.f32.s32 	%f1012, %r1443;
	mul.f32 	%f1013, %f677, %f1012;
	fma.rn.f32 	%f1014, %f1013, %f260, %f990;
	ld.shared.u32 	%r1478, [%r14+7024];
	ld.shared.u32 	%r1479, [%r14+7040];
	// begin inline asm
	{.reg .f16 low,high;
  mov.b32 {low,high},%r1454;
  cvt.f32.f16 %f261, low;}

	// end inline asm
	// begin inline asm
	{.reg .f16 low,high;
  mov.b32 {low,high},%r1455;
  cvt.f32.f16 %f262, low;}

	// end inline asm
	mov.u32 	%r1456, %r1470;
	mov.u32 	%r1457, %r1470;
	mov.u32 	%r1458, %r1470;
	mov.u32 	%r1459, %r1470;
	// begin inline asm
	mma.sync.aligned.m16n8k32.row.col.s32.s8.s8.s32 {%r1456, %r1457, %r1458, %r1459}, {%r984, %r985, %r986, %r987}, {%r1478, %r1479}, {%r1456, %r1457, %r1458, %r1459};
	// end inline asm
	cvt.rn.f32.s32 	%f1015, %r1456;
	mul.f32 	%f1016, %f666, %f1015;
	fma.rn.f32 	%f1908, %f1016, %f261, %f993;
	cvt.rn.f32.s32 	%f1017, %r1457;
	mul.f32 	%f1018, %f666, %f1017;
	fma.rn.f32 	%f1907, %f1018, %f262, %f996;
	cvt.rn.f32.s32 	%f1019, %r1458;
	mul.f32 	%f1020, %f670, %f1019;
	fma.rn.f32 	%f1906, %f1020, %f261, %f999;
	cvt.rn.f32.s32 	%f1021, %r1459;
	mul.f32 	%f1022, %f670, %f1021;
	fma.rn.f32 	%f1905, %f1022, %f262, %f1002;
	mov.u32 	%r1471, %r1470;
	mov.u32 	%r1472, %r1470;
	mov.u32 	%r1473, %r1470;
	// begin inline asm
	mma.sync.aligned.m16n8k32.row.col.s32.s8.s8.s32 {%r1470, %r1471, %r1472, %r1473}, {%r1000, %r1001, %r1002, %r1003}, {%r1478, %r1479}, {%r1470, %r1471, %r1472, %r1473};
	// end inline asm
	cvt.rn.f32.s32 	%f1023, %r1470;
	mul.f32 	%f1024, %f674, %f1023;
	fma.rn.f32 	%f1904, %f1024, %f261, %f1005;
	cvt.rn.f32.s32 	%f1025, %r1471;
	mul.f32 	%f1026, %f674, %f1025;
	fma.rn.f32 	%f1903, %f1026, %f262, %f1008;
	cvt.rn.f32.s32 	%f1027, %r1472;
	mul.f32 	%f1028, %f678, %f1027;
	fma.rn.f32 	%f1902, %f1028, %f261, %f1011;
	cvt.rn.f32.s32 	%f1029, %r1473;
	mul.f32 	%f1030, %f678, %f1029;
	fma.rn.f32 	%f1901, %f1030, %f262, %f1014;
	bar.sync 	0;
	add.s32 	%r3754, %r3754, 8;
	add.s32 	%r3759, %r3759, 8;
	setp.lt.s32 	%p22, %r3754, %r170;
	@%p22 bra 	$L__BB12_39;
$L__BB12_40:
	setp.gt.s32 	%p23, %r12, %r39;
	setp.gt.s32 	%p24, %r13, %r38;
	or.pred  	%p25, %p23, %p24;
	@%p25 bra 	$L__BB12_42;
	ld.shared.u32 	%r1878, [%r16];
	mad.lo.s32 	%r1879, %r1878, %r119, %r13;
	cvt.s64.s32 	%rd290, %r1879;
	add.s64 	%rd291, %rd290, %rd54;
	shl.b64 	%rd292, %rd291, 2;
	add.s64 	%rd293, %rd1, %rd292;
	st.global.f32 	[%rd293], %f1932;
$L__BB12_42:
	setp.gt.s32 	%p26, %r13, %r38;
	setp.ge.s32 	%p27, %r12, %r39;
	or.pred  	%p28, %p27, %p26;
	@%p28 bra 	$L__BB12_44;
	ld.shared.u32 	%r1881, [%r16+4];
	mad.lo.s32 	%r1882, %r1881, %r119, %r13;
	cvt.s64.s32 	%rd294, %r1882;
	add.s64 	%rd295, %rd294, %rd54;
	shl.b64 	%rd296, %rd295, 2;
	add.s64 	%rd297, %rd1, %rd296;
	st.global.f32 	[%rd297], %f1931;
$L__BB12_44:
	setp.gt.s32 	%p29, %r12, %r39;
	setp.gt.s32 	%p30, %r17, %r38;
	or.pred  	%p31, %p29, %p30;
	@%p31 bra 	$L__BB12_46;
	ld.shared.u32 	%r1884, [%r16];
	mul.lo.s32 	%r1885, %r1884, %r119;
	cvt.s64.s32 	%rd298, %r1885;
	cvt.u64.u32 	%rd299, %r13;
	add.s64 	%rd300, %rd298, %rd299;
	add.s64 	%rd301, %rd300, %rd54;
	shl.b64 	%rd302, %rd301, 2;
	add.s64 	%rd303, %rd1, %rd302;
	st.global.f32 	[%rd303+32], %f1930;
$L__BB12_46:
	setp.gt.s32 	%p32, %r17, %r38;
	setp.ge.s32 	%p33, %r12, %r39;
	or.pred  	%p34, %p33, %p32;
	@%p34 bra 	$L__BB12_48;
	ld.shared.u32 	%r1887, [%r16+4];
	mul.lo.s32 	%r1888, %r1887, %r119;
	cvt.s64.s32 	%rd304, %r1888;
	cvt.u64.u32 	%rd305, %r13;
	add.s64 	%rd306, %rd304, %rd305;
	add.s64 	%rd307, %rd306, %rd54;
	shl.b64 	%rd308, %rd307, 2;
	add.s64 	%rd309, %rd1, %rd308;
	st.global.f32 	[%rd309+32], %f1929;
$L__BB12_48:
	setp.gt.s32 	%p35, %r12, %r39;
	setp.gt.s32 	%p36, %r18, %r38;
	or.pred  	%p37, %p35, %p36;
	@%p37 bra 	$L__BB12_50;
	ld.shared.u32 	%r1890, [%r16];
	mad.lo.s32 	%r1891, %r1890, %r119, %r18;
	cvt.s64.s32 	%rd310, %r1891;
	add.s64 	%rd311, %rd310, %rd54;
	shl.b64 	%rd312, %rd311, 2;
	add.s64 	%rd313, %rd1, %rd312;
	st.global.f32 	[%rd313], %f1928;
$L__BB12_50:
	setp.gt.s32 	%p38, %r18, %r38;
	setp.ge.s32 	%p39, %r12, %r39;
	or.pred  	%p40, %p39, %p38;
	@%p40 bra 	$L__BB12_52;
	ld.shared.u32 	%r1893, [%r16+4];
	mad.lo.s32 	%r1894, %r1893, %r119, %r18;
	cvt.s64.s32 	%rd314, %r1894;
	add.s64 	%rd315, %rd314, %rd54;
	shl.b64 	%rd316, %rd315, 2;
	add.s64 	%rd317, %rd1, %rd316;
	st.global.f32 	[%rd317], %f1927;
$L__BB12_52:
	setp.gt.s32 	%p41, %r12, %r39;
	setp.gt.s32 	%p42, %r19, %r38;
	or.pred  	%p43, %p41, %p42;
	@%p43 bra 	$L__BB12_54;
	ld.shared.u32 	%r1896, [%r16];
	mul.lo.s32 	%r1897, %r1896, %r119;
	cvt.s64.s32 	%rd318, %r1897;
	cvt.u64.u32 	%rd319, %r18;
	add.s64 	%rd320, %rd318, %rd319;
	add.s64 	%rd321, %rd320, %rd54;
	shl.b64 	%rd322, %rd321, 2;
	add.s64 	%rd323, %rd1, %rd322;
	st.global.f32 	[%rd323+32], %f1926;
$L__BB12_54:
	setp.gt.s32 	%p44, %r19, %r38;
	setp.ge.s32 	%p45, %r12, %r39;
	or.pred  	%p46, %p45, %p44;
	@%p46 bra 	$L__BB12_56;
	ld.shared.u32 	%r1899, [%r16+4];
	mul.lo.s32 	%r1900, %r1899, %r119;
	cvt.s64.s32 	%rd324, %r1900;
	cvt.u64.u32 	%rd325, %r18;
	add.s64 	%rd326, %rd324, %rd325;
	add.s64 	%rd327, %rd326, %rd54;
	shl.b64 	%rd328, %rd327, 2;
	add.s64 	%rd329, %rd1, %rd328;
	st.global.f32 	[%rd329+32], %f1925;
$L__BB12_56:
	setp.gt.s32 	%p47, %r13, %r38;
	setp.gt.s32 	%p48, %r20, %r39;
	or.pred  	%p49, %p48, %p47;
	@%p49 bra 	$L__BB12_58;
	ld.shared.u32 	%r1902, [%r16+64];
	mad.lo.s32 	%r1903, %r1902, %r119, %r13;
	cvt.s64.s32 	%rd330, %r1903;
	add.s64 	%rd331, %rd330, %rd54;
	shl.b64 	%rd332, %rd331, 2;
	add.s64 	%rd333, %rd1, %rd332;
	st.global.f32 	[%rd333], %f1924;
$L__BB12_58:
	setp.gt.s32 	%p50, %r13, %r38;
	setp.gt.s32 	%p51, %r21, %r39;
	or.pred  	%p52, %p51, %p50;
	@%p52 bra 	$L__BB12_60;
	ld.shared.u32 	%r1905, [%r16+68];
	mad.lo.s32 	%r1906, %r1905, %r119, %r13;
	cvt.s64.s32 	%rd334, %r1906;
	add.s64 	%rd335, %rd334, %rd54;
	shl.b64 	%rd336, %rd335, 2;
	add.s64 	%rd337, %rd1, %rd336;
	st.global.f32 	[%rd337], %f1923;
$L__BB12_60:
	setp.gt.s32 	%p53, %r20, %r39;
	setp.gt.s32 	%p54, %r17, %r38;
	or.pred  	%p55, %p53, %p54;
	@%p55 bra 	$L__BB12_62;
	ld.shared.u32 	%r1908, [%r16+64];
	mul.lo.s32 	%r1909, %r1908, %r119;
	cvt.s64.s32 	%rd338, %r1909;
	cvt.u64.u32 	%rd339, %r13;
	add.s64 	%rd340, %rd338, %rd339;
	add.s64 	%rd341, %rd340, %rd54;
	shl.b64 	%rd342, %rd341, 2;
	add.s64 	%rd343, %rd1, %rd342;
	st.global.f32 	[%rd343+32], %f1922;
$L__BB12_62:
	setp.gt.s32 	%p56, %r21, %r39;
	setp.gt.s32 	%p57, %r17, %r38;
	or.pred  	%p58, %p56, %p57;
	@%p58 bra 	$L__BB12_64;
	ld.shared.u32 	%r1911, [%r16+68];
	mul.lo.s32 	%r1912, %r1911, %r119;
	cvt.s64.s32 	%rd344, %r1912;
	cvt.u64.u32 	%rd345, %r13;
	add.s64 	%rd346, %rd344, %rd345;
	add.s64 	%rd347, %rd346, %rd54;
	shl.b64 	%rd348, %rd347, 2;
	add.s64 	%rd349, %rd1, %rd348;
	st.global.f32 	[%rd349+32], %f1921;
$L__BB12_64:
	setp.gt.s32 	%p59, %r20, %r39;
	setp.gt.s32 	%p60, %r18, %r38;
	or.pred  	%p61, %p59, %p60;
	@%p61 bra 	$L__BB12_66;
	ld.shared.u32 	%r1914, [%r16+64];
	mad.lo.s32 	%r1915, %r1914, %r119, %r18;
	cvt.s64.s32 	%rd350, %r1915;
	add.s64 	%rd351, %rd350, %rd54;
	shl.b64 	%rd352, %rd351, 2;
	add.s64 	%rd353, %rd1, %rd352;
	st.global.f32 	[%rd353], %f1920;
$L__BB12_66:
	setp.gt.s32 	%p62, %r21, %r39;
	setp.gt.s32 	%p63, %r18, %r38;
	or.pred  	%p64, %p62, %p63;
	@%p64 bra 	$L__BB12_68;
	ld.shared.u32 	%r1917, [%r16+68];
	mad.lo.s32 	%r1918, %r1917, %r119, %r18;
	cvt.s64.s32 	%rd354, %r1918;
	add.s64 	%rd355, %rd354, %rd54;
	shl.b64 	%rd356, %rd355, 2;
	add.s64 	%rd357, %rd1, %rd356;
	st.global.f32 	[%rd357], %f1919;
$L__BB12_68:
	setp.gt.s32 	%p65, %r20, %r39;
	setp.gt.s32 	%p66, %r19, %r38;
	or.pred  	%p67, %p65, %p66;
	@%p67 bra 	$L__BB12_70;
	ld.shared.u32 	%r1920, [%r16+64];
	mul.lo.s32 	%r1921, %r1920, %r119;
	cvt.s64.s32 	%rd358, %r1921;
	cvt.u64.u32 	%rd359, %r18;
	add.s64 	%rd360, %rd358, %rd359;
	add.s64 	%rd361, %rd360, %rd54;
	shl.b64 	%rd362, %rd361, 2;
	add.s64 	%rd363, %rd1, %rd362;
	st.global.f32 	[%rd363+32], %f1918;
$L__BB12_70:
	setp.gt.s32 	%p68, %r21, %r39;
	setp.gt.s32 	%p69, %r19, %r38;
	or.pred  	%p70, %p68, %p69;
	@%p70 bra 	$L__BB12_72;
	ld.shared.u32 	%r1923, [%r16+68];
	mul.lo.s32 	%r1924, %r1923, %r119;
	cvt.s64.s32 	%rd364, %r1924;
	cvt.u64.u32 	%rd365, %r18;
	add.s64 	%rd366, %rd364, %rd365;
	add.s64 	%rd367, %rd366, %rd54;
	shl.b64 	%rd368, %rd367, 2;
	add.s64 	%rd369, %rd1, %rd368;
	st.global.f32 	[%rd369+32], %f1917;
$L__BB12_72:
	setp.gt.s32 	%p71, %r13, %r38;
	setp.gt.s32 	%p72, %r22, %r39;
	or.pred  	%p73, %p72, %p71;
	@%p73 bra 	$L__BB12_74;
	ld.shared.u32 	%r1926, [%r16+128];
	mad.lo.s32 	%r1927, %r1926, %r119, %r13;
	cvt.s64.s32 	%rd370, %r1927;
	add.s64 	%rd371, %rd370, %rd54;
	shl.b64 	%rd372, %rd371, 2;
	add.s64 	%rd373, %rd1, %rd372;
	st.global.f32 	[%rd373], %f1916;
$L__BB12_74:
	setp.gt.s32 	%p74, %r13, %r38;
	setp.gt.s32 	%p75, %r23, %r39;
	or.pred  	%p76, %p75, %p74;
	@%p76 bra 	$L__BB12_76;
	ld.shared.u32 	%r1929, [%r16+132];
	mad.lo.s32 	%r1930, %r1929, %r119, %r13;
	cvt.s64.s32 	%rd374, %r1930;
	add.s64 	%rd375, %rd374, %rd54;
	shl.b64 	%rd376, %rd375, 2;
	add.s64 	%rd377, %rd1, %rd376;
	st.global.f32 	[%rd377], %f1915;
$L__BB12_76:
	setp.gt.s32 	%p77, %r22, %r39;
	setp.gt.s32 	%p78, %r17, %r38;
	or.pred  	%p79, %p77, %p78;
	@%p79 bra 	$L__BB12_78;
	ld.shared.u32 	%r1932, [%r16+128];
	mul.lo.s32 	%r1933, %r1932, %r119;
	cvt.s64.s32 	%rd378, %r1933;
	cvt.u64.u32 	%rd379, %r13;
	add.s64 	%rd380, %rd378, %rd379;
	add.s64 	%rd381, %rd380, %rd54;
	shl.b64 	%rd382, %rd381, 2;
	add.s64 	%rd383, %rd1, %rd382;
	st.global.f32 	[%rd383+32], %f1914;
$L__BB12_78:
	setp.gt.s32 	%p80, %r23, %r39;
	setp.gt.s32 	%p81, %r17, %r38;
	or.pred  	%p82, %p80, %p81;
	@%p82 bra 	$L__BB12_80;
	ld.shared.u32 	%r1935, [%r16+132];
	mul.lo.s32 	%r1936, %r1935, %r119;
	cvt.s64.s32 	%rd384, %r1936;
	cvt.u64.u32 	%rd385, %r13;
	add.s64 	%rd386, %rd384, %rd385;
	add.s64 	%rd387, %rd386, %rd54;
	shl.b64 	%rd388, %rd387, 2;
	add.s64 	%rd389, %rd1, %rd388;
	st.global.f32 	[%rd389+32], %f1913;
$L__BB12_80:
	setp.gt.s32 	%p83, %r22, %r39;
	setp.gt.s32 	%p84, %r18, %r38;
	or.pred  	%p85, %p83, %p84;
	@%p85 bra 	$L__BB12_82;
	ld.shared.u32 	%r1938, [%r16+128];
	mad.lo.s32 	%r1939, %r1938, %r119, %r18;
	cvt.s64.s32 	%rd390, %r1939;
	add.s64 	%rd391, %rd390, %rd54;
	shl.b64 	%rd392, %rd391, 2;
	add.s64 	%rd393, %rd1, %rd392;
	st.global.f32 	[%rd393], %f1912;
$L__BB12_82:
	setp.gt.s32 	%p86, %r23, %r39;
	setp.gt.s32 	%p87, %r18, %r38;
	or.pred  	%p88, %p86, %p87;
	@%p88 bra 	$L__BB12_84;
	ld.shared.u32 	%r1941, [%r16+132];
	mad.lo.s32 	%r1942, %r1941, %r119, %r18;
	cvt.s64.s32 	%rd394, %r1942;
	add.s64 	%rd395, %rd394, %rd54;
	shl.b64 	%rd396, %rd395, 2;
	add.s64 	%rd397, %rd1, %rd396;
	st.global.f32 	[%rd397], %f1911;
$L__BB12_84:
	setp.gt.s32 	%p89, %r22, %r39;
	setp.gt.s32 	%p90, %r19, %r38;
	or.pred  	%p91, %p89, %p90;
	@%p91 bra 	$L__BB12_86;
	ld.shared.u32 	%r1944, [%r16+128];
	mul.lo.s32 	%r1945, %r1944, %r119;
	cvt.s64.s32 	%rd398, %r1945;
	cvt.u64.u32 	%rd399, %r18;
	add.s64 	%rd400, %rd398, %rd399;
	add.s64 	%rd401, %rd400, %rd54;
	shl.b64 	%rd402, %rd401, 2;
	add.s64 	%rd403, %rd1, %rd402;
	st.global.f32 	[%rd403+32], %f1910;
$L__BB12_86:
	setp.gt.s32 	%p92, %r23, %r39;
	setp.gt.s32 	%p93, %r19, %r38;
	or.pred  	%p94, %p92, %p93;
	@%p94 bra 	$L__BB12_88;
	ld.shared.u32 	%r1947, [%r16+132];
	mul.lo.s32 	%r1948, %r1947, %r119;
	cvt.s64.s32 	%rd404, %r1948;
	cvt.u64.u32 	%rd405, %r18;
	add.s64 	%rd406, %rd404, %rd405;
	add.s64 	%rd407, %rd406, %rd54;
	shl.b64 	%rd408, %rd407, 2;
	add.s64 	%rd409, %rd1, %rd408;
	st.global.f32 	[%rd409+32], %f1909;
$L__BB12_88:
	setp.gt.s32 	%p95, %r13, %r38;
	setp.gt.s32 	%p96, %r24, %r39;
	or.pred  	%p97, %p96, %p95;
	@%p97 bra 	$L__BB12_90;
	ld.shared.u32 	%r1950, [%r16+192];
	mad.lo.s32 	%r1951, %r1950, %r119, %r13;
	cvt.s64.s32 	%rd410, %r1951;
	add.s64 	%rd411, %rd410, %rd54;
	shl.b64 	%rd412, %rd411, 2;
	add.s64 	%rd413, %rd1, %rd412;
	st.global.f32 	[%rd413], %f1908;
$L__BB12_90:
	setp.gt.s32 	%p98, %r13, %r38;
	setp.gt.s32 	%p99, %r25, %r39;
	or.pred  	%p100, %p99, %p98;
	@%p100 bra 	$L__BB12_92;
	ld.shared.u32 	%r1953, [%r16+196];
	mad.lo.s32 	%r1954, %r1953, %r119, %r13;
	cvt.s64.s32 	%rd414, %r1954;
	add.s64 	%rd415, %rd414, %rd54;
	shl.b64 	%rd416, %rd415, 2;
	add.s64 	%rd417, %rd1, %rd416;
	st.global.f32 	[%rd417], %f1907;
$L__BB12_92:
	setp.gt.s32 	%p101, %r24, %r39;
	setp.gt.s32 	%p102, %r17, %r38;
	or.pred  	%p103, %p101, %p102;
	@%p103 bra 	$L__BB12_94;
	ld.shared.u32 	%r1956, [%r16+192];
	mul.lo.s32 	%r1957, %r1956, %r119;
	cvt.s64.s32 	%rd418, %r1957;
	cvt.u64.u32 	%rd419, %r13;
	add.s64 	%rd420, %rd418, %rd419;
	add.s64 	%rd421, %rd420, %rd54;
	shl.b64 	%rd422, %rd421, 2;
	add.s64 	%rd423, %rd1, %rd422;
	st.global.f32 	[%rd423+32], %f1906;
$L__BB12_94:
	setp.gt.s32 	%p104, %r25, %r39;
	setp.gt.s32 	%p105, %r17, %r38;
	or.pred  	%p106, %p104, %p105;
	@%p106 bra 	$L__BB12_96;
	ld.shared.u32 	%r1959, [%r16+196];
	mul.lo.s32 	%r1960, %r1959, %r119;
	cvt.s64.s32 	%rd424, %r1960;
	cvt.u64.u32 	%rd425, %r13;
	add.s64 	%rd426, %rd424, %rd425;
	add.s64 	%rd427, %rd426, %rd54;
	shl.b64 	%rd428, %rd427, 2;
	add.s64 	%rd429, %rd1, %rd428;
	st.global.f32 	[%rd429+32], %f1905;
$L__BB12_96:
	setp.gt.s32 	%p107, %r24, %r39;
	setp.gt.s32 	%p108, %r18, %r38;
	or.pred  	%p109, %p107, %p108;
	@%p109 bra 	$L__BB12_98;
	ld.shared.u32 	%r1962, [%r16+192];
	mad.lo.s32 	%r1963, %r1962, %r119, %r18;
	cvt.s64.s32 	%rd430, %r1963;
	add.s64 	%rd431, %rd430, %rd54;
	shl.b64 	%rd432, %rd431, 2;
	add.s64 	%rd433, %rd1, %rd432;
	st.global.f32 	[%rd433], %f1904;
$L__BB12_98:
	setp.gt.s32 	%p110, %r25, %r39;
	setp.gt.s32 	%p111, %r18, %r38;
	or.pred  	%p112, %p110, %p111;
	@%p112 bra 	$L__BB12_100;
	ld.shared.u32 	%r1965, [%r16+196];
	mad.lo.s32 	%r1966, %r1965, %r119, %r18;
	cvt.s64.s32 	%rd434, %r1966;
	add.s64 	%rd435, %rd434, %rd54;
	shl.b64 	%rd436, %rd435, 2;
	add.s64 	%rd437, %rd1, %rd436;
	st.global.f32 	[%rd437], %f1903;
$L__BB12_100:
	setp.gt.s32 	%p113, %r24, %r39;
	setp.gt.s32 	%p114, %r19, %r38;
	or.pred  	%p115, %p113, %p114;
	@%p115 bra 	$L__BB12_102;
	ld.shared.u32 	%r1968, [%r16+192];
	mul.lo.s32 	%r1969, %r1968, %r119;
	cvt.s64.s32 	%rd438, %r1969;
	cvt.u64.u32 	%rd439, %r18;
	add.s64 	%rd440, %rd438, %rd439;
	add.s64 	%rd441, %rd440, %rd54;
	shl.b64 	%rd442, %rd441, 2;
	add.s64 	%rd443, %rd1, %rd442;
	st.global.f32 	[%rd443+32], %f1902;
$L__BB12_102:
	setp.gt.s32 	%p116, %r25, %r39;
	setp.gt.s32 	%p117, %r19, %r38;
	or.pred  	%p118, %p116, %p117;
	@%p118 bra 	$L__BB12_104;
	ld.shared.u32 	%r1971, [%r16+196];
	mul.lo.s32 	%r1972, %r1971, %r119;
	cvt.s64.s32 	%rd444, %r1972;
	cvt.u64.u32 	%rd445, %r18;
	add.s64 	%rd446, %rd444, %rd445;
	add.s64 	%rd447, %rd446, %rd54;
	shl.b64 	%rd448, %rd447, 2;
	add.s64 	%rd449, %rd1, %rd448;
	st.global.f32 	[%rd449+32], %f1901;
$L__BB12_104:
	add.s64 	%rd74, %rd723, %rd6;
	or.b64  	%rd450, %rd74, %rd6;
	and.b64  	%rd451, %rd450, -4294967296;
	setp.ne.s64 	%p119, %rd451, 0;
	@%p119 bra 	$L__BB12_106;
	cvt.u32.u64 	%r1974, %rd74;
	rem.u32 	%r1975, %r1974, %r170;
	cvt.u64.u32 	%rd728, %r1975;
	bra.uni 	$L__BB12_107;
$L__BB12_106:
	rem.s64 	%rd728, %rd74, %rd6;
$L__BB12_107:
	sub.s64 	%rd723, %rd74, %rd728;
	sub.s64 	%rd452, %rd26, %rd723;
	min.s64 	%rd730, %rd6, %rd452;
$L__BB12_108:
	cvt.u32.u64 	%r3762, %rd730;
	setp.lt.s64 	%p148, %rd723, %rd26;
	setp.eq.s32 	%p120, %r170, %r3762;
	and.pred  	%p121, %p148, %p120;
	mov.b32 	%r3754, 0;
	@%p121 bra 	$L__BB12_19;
$L__BB12_109:
	not.pred 	%p122, %p148;
	@%p122 bra 	$L__BB12_159;
	cvt.s64.s32 	%rd83, %rd723;
	mul.lo.s32 	%r72, %r121, %r1;
	cvt.s64.s32 	%rd454, %r72;
	mul.lo.s64 	%rd84, %rd454, %rd6;
	or.b64  	%rd455, %rd83, %rd84;
	and.b64  	%rd456, %rd455, -4294967296;
	setp.ne.s64 	%p123, %rd456, 0;
	@%p123 bra 	$L__BB12_112;
	cvt.u32.u64 	%r1978, %rd84;
	cvt.u32.u64 	%r1979, %rd83;
	div.u32 	%r1980, %r1979, %r1978;
	cvt.u64.u32 	%rd732, %r1980;
	bra.uni 	$L__BB12_113;
$L__BB12_112:
	div.s64 	%rd732, %rd83, %rd84;
$L__BB12_113:
	cvt.u32.u64 	%r73, %rd732;
	cvt.u64.u32 	%rd457, %r72;
	mul.lo.s64 	%rd458, %rd457, %rd6;
	mul.lo.s64 	%rd459, %rd458, %rd732;
	sub.s64 	%rd88, %rd723, %rd459;
	cvt.s64.s32 	%rd89, %rd88;
	mul.lo.s64 	%rd90, %rd8, %rd6;
	or.b64  	%rd460, %rd89, %rd90;
	and.b64  	%rd461, %rd460, -4294967296;
	setp.ne.s64 	%p124, %rd461, 0;
	@%p124 bra 	$L__BB12_115;
	cvt.u32.u64 	%r1981, %rd90;
	cvt.u32.u64 	%r1982, %rd89;
	div.u32 	%r1983, %r1982, %r1981;
	cvt.u64.u32 	%rd733, %r1983;
	bra.uni 	$L__BB12_116;
$L__BB12_115:
	div.s64 	%rd733, %rd89, %rd90;
$L__BB12_116:
	cvt.u32.u64 	%r74, %rd733;
	cvt.u64.u32 	%rd462, %r1;
	mul.lo.s64 	%rd463, %rd462, %rd6;
	mul.lo.s64 	%rd464, %rd463, %rd733;
	sub.s64 	%rd465, %rd88, %rd464;
	cvt.s64.s32 	%rd94, %rd465;
	or.b64  	%rd466, %rd94, %rd6;
	and.b64  	%rd467, %rd466, -4294967296;
	setp.ne.s64 	%p125, %rd467, 0;
	@%p125 bra 	$L__BB12_118;
	cvt.u32.u64 	%r1985, %rd94;
	div.u32 	%r1986, %r1985, %r170;
	cvt.u64.u32 	%rd734, %r1986;
	bra.uni 	$L__BB12_119;
$L__BB12_118:
	div.s64 	%rd734, %rd94, %rd6;
$L__BB12_119:
	cvt.u32.u64 	%r75, %rd734;
	mul.lo.s32 	%r3764, %r123, %r74;
	setp.eq.s64 	%p126, %rd139, 0;
	mov.b32 	%r3763, 0;
	@%p126 bra 	$L__BB12_124;
	shl.b64 	%rd468, %rd733, 32;
	shr.s64 	%rd469, %rd468, 30;
	add.s64 	%rd470, %rd5, %rd469;
	ld.global.nc.u32 	%r3763, [%rd470];
	add.s64 	%rd471, %rd468, 4294967296;
	shr.s64 	%rd472, %rd471, 30;
	add.s64 	%rd473, %rd5, %rd472;
	ld.global.nc.u32 	%r1988, [%rd473];
	sub.s32 	%r1989, %r1988, %r3763;
	shl.b32 	%r1990, %r75, 6;
	setp.ge.s32 	%p127, %r1990, %r1989;
	@%p127 bra 	$L__BB12_159;
	setp.gt.u32 	%p128, %r4, 63;
	bar.sync 	0;
	@%p128 bra 	$L__BB12_123;
	st.shared.u32 	[%r5], %r4;
$L__BB12_123:
	bar.sync 	0;
	mov.b32 	%r3764, 0;
$L__BB12_124:
	shl.b32 	%r1995, %r75, 6;
	add.s32 	%r1996, %r3763, %r1995;
	mad.lo.s32 	%r1997, %r1996, 36, %r3764;
	shl.b32 	%r1998, %r73, 7;
	not.b32 	%r1999, %r1998;
	add.s32 	%r80, %r115, %r1999;
	div.s32 	%r2000, %r74, %r120;
	mul.lo.s32 	%r81, %r2000, %r122;
	mul.lo.s32 	%r82, %r1998, %r117;
	mul.wide.s32 	%rd474, %r1997, 4;
	add.s64 	%rd98, %rd3, %rd474;
	setp.ge.s32 	%p129, %r3754, %r3762;
	mov.f32 	%f1965, 0f00000000;
	mov.f32 	%f1966, %f1965;
	mov.f32 	%f1967, %f1965;
	mov.f32 	%f1968, %f1965;
	mov.f32 	%f1969, %f1965;
	mov.f32 	%f1970, %f1965;
	mov.f32 	%f1971, %f1965;
	mov.f32 	%f1972, %f1965;
	mov.f32 	%f1973, %f1965;
	mov.f32 	%f1974, %f1965;
	mov.f32 	%f1975, %f1965;
	mov.f32 	%f1976, %f1965;
	mov.f32 	%f1977, %f1965;
	mov.f32 	%f1978, %f1965;
	mov.f32 	%f1979, %f1965;
	mov.f32 	%f1980, %f1965;
	mov.f32 	%f1981, %f1965;
	mov.f32 	%f1982, %f1965;
	mov.f32 	%f1983, %f1965;
	mov.f32 	%f1984, %f1965;
	mov.f32 	%f1985, %f1965;
	mov.f32 	%f1986, %f1965;
	mov.f32 	%f1987, %f1965;
	mov.f32 	%f1988, %f1965;
	mov.f32 	%f1989, %f1965;
	mov.f32 	%f1990, %f1965;
	mov.f32 	%f1991, %f1965;
	mov.f32 	%f1992, %f1965;
	mov.f32 	%f1993, %f1965;
	mov.f32 	%f1994, %f1965;
	mov.f32 	%f1995, %f1965;
	mov.f32 	%f1996, %f1965;
	@%p129 bra 	$L__BB12_127;
	shr.u32 	%r2001, %r3, 2;
	and.b32  	%r2002, %r3, 3;
	cvt.u64.u32 	%rd475, %r2001;
	shl.b32 	%r2003, %r2001, 3;
	or.b32  	%r2004, %r2003, %r2002;
	and.b32  	%r2005, %r3, 7;
	shl.b32 	%r2006, %r2, 2;
	shr.u32 	%r2007, %r3, 3;
	add.s32 	%r2008, %r2007, %r2006;
	cvt.u64.u32 	%rd476, %r2005;
	cvt.s64.s32 	%rd99, %r118;
	and.b32  	%r2009, %r2, 1;
	setp.eq.b32 	%p130, %r2009, 1;
	selp.b32 	%r2010, 1152, 0, %p130;
	add.s32 	%r2012, %r172, %r2010;
	add.s32 	%r2013, %r2012, 256;
	and.b32  	%r2014, %r2, 1022;
	and.b32  	%r2015, %r3, 15;
	and.b32  	%r2016, %r2001, 252;
	mad.lo.s32 	%r2017, %r2015, 76, %r2016;
	min.s32 	%r2018, %r2, %r80;
	mul.lo.s32 	%r2019, %r2018, %r117;
	cvt.s64.s32 	%rd477, %r2019;
	mad.lo.s32 	%r2020, %r2018, 76, %r2004;
	shl.b32 	%r2021, %r2020, 2;
	add.s32 	%r2022, %r172, 9472;
	add.s32 	%r83, %r2022, %r2021;
	add.s32 	%r2023, %r2, 8;
	min.s32 	%r2024, %r2023, %r80;
	mul.lo.s32 	%r2025, %r2024, %r117;
	cvt.s64.s32 	%rd478, %r2025;
	mad.lo.s32 	%r2026, %r2024, 76, %r2004;
	shl.b32 	%r2027, %r2026, 2;
	add.s32 	%r84, %r2022, %r2027;
	add.s32 	%r2028, %r2, 16;
	min.s32 	%r2029, %r2028, %r80;
	mul.lo.s32 	%r2030, %r2029, %r117;
	cvt.s64.s32 	%rd479, %r2030;
	mad.lo.s32 	%r2031, %r2029, 76, %r2004;
	shl.b32 	%r2032, %r2031, 2;
	add.s32 	%r85, %r2022, %r2032;
	add.s32 	%r2033, %r2, 24;
	min.s32 	%r2034, %r2033, %r80;
	mul.lo.s32 	%r2035, %r2034, %r117;
	cvt.s64.s32 	%rd480, %r2035;
	mad.lo.s32 	%r2036, %r2034, 76, %r2004;
	shl.b32 	%r2037, %r2036, 2;
	add.s32 	%r86, %r2022, %r2037;
	add.s32 	%r2038, %r2, 32;
	min.s32 	%r2039, %r2038, %r80;
	mul.lo.s32 	%r2040, %r2039, %r117;
	cvt.s64.s32 	%rd481, %r2040;
	mad.lo.s32 	%r2041, %r2039, 76, %r2004;
	shl.b32 	%r2042, %r2041, 2;
	add.s32 	%r87, %r2022, %r2042;
	add.s32 	%r2043, %r2, 40;
	min.s32 	%r2044, %r2043, %r80;
	mul.lo.s32 	%r2045, %r2044, %r117;
	cvt.s64.s32 	%rd482, %r2045;
	mad.lo.s32 	%r2046, %r2044, 76, %r2004;
	shl.b32 	%r2047, %r2046, 2;
	add.s32 	%r88, %r2022, %r2047;
	add.s32 	%r2048, %r2, 48;
	min.s32 	%r2049, %r2048, %r80;
	mul.lo.s32 	%r2050, %r2049, %r117;
	cvt.s64.s32 	%rd483, %r2050;
	mad.lo.s32 	%r2051, %r2049, 76, %r2004;
	shl.b32 	%r2052, %r2051, 2;
	add.s32 	%r89, %r2022, %r2052;
	add.s32 	%r2053, %r2, 56;
	min.s32 	%r2054, %r2053, %r80;
	mul.lo.s32 	%r2055, %r2054, %r117;
	cvt.s64.s32 	%rd484, %r2055;
	mad.lo.s32 	%r2056, %r2054, 76, %r2004;
	shl.b32 	%r2057, %r2056, 2;
	add.s32 	%r90, %r2022, %r2057;
	add.s32 	%r2058, %r2, 64;
	min.s32 	%r2059, %r2058, %r80;
	mul.lo.s32 	%r2060, %r2059, %r117;
	cvt.s64.s32 	%rd485, %r2060;
	mad.lo.s32 	%r2061, %r2059, 76, %r2004;
	shl.b32 	%r2062, %r2061, 2;
	add.s32 	%r91, %r2022, %r2062;
	add.s32 	%r2063, %r2, 72;
	min.s32 	%r2064, %r2063, %r80;
	mul.lo.s32 	%r2065, %r2064, %r117;
	cvt.s64.s32 	%rd486, %r2065;
	mad.lo.s32 	%r2066, %r2064, 76, %r2004;
	shl.b32 	%r2067, %r2066, 2;
	add.s32 	%r92, %r2022, %r2067;
	add.s32 	%r2068, %r2, 80;
	min.s32 	%r2069, %r2068, %r80;
	mul.lo.s32 	%r2070, %r2069, %r117;
	cvt.s64.s32 	%rd487, %r2070;
	mad.lo.s32 	%r2071, %r2069, 76, %r2004;
	shl.b32 	%r2072, %r2071, 2;
	add.s32 	%r93, %r2022, %r2072;
	add.s32 	%r2073, %r2, 88;
	min.s32 	%r2074, %r2073, %r80;
	mul.lo.s32 	%r2075, %r2074, %r117;
	cvt.s64.s32 	%rd488, %r2075;
	mad.lo.s32 	%r2076, %r2074, 76, %r2004;
	shl.b32 	%r2077, %r2076, 2;
	add.s32 	%r94, %r2022, %r2077;
	add.s32 	%r2078, %r2, 96;
	min.s32 	%r2079, %r2078, %r80;
	mul.lo.s32 	%r2080, %r2079, %r117;
	cvt.s64.s32 	%rd489, %r2080;
	mad.lo.s32 	%r2081, %r2079, 76, %r2004;
	shl.b32 	%r2082, %r2081, 2;
	add.s32 	%r95, %r2022, %r2082;
	add.s32 	%r2083, %r2, 104;
	min.s32 	%r2084, %r2083, %r80;
	mul.lo.s32 	%r2085, %r2084, %r117;
	cvt.s64.s32 	%rd490, %r2085;
	mad.lo.s32 	%r2086, %r2084, 76, %r2004;
	shl.b32 	%r2087, %r2086, 2;
	add.s32 	%r96, %r2022, %r2087;
	add.s32 	%r2088, %r2, 112;
	min.s32 	%r2089, %r2088, %r80;
	mul.lo.s32 	%r2090, %r2089, %r117;
	cvt.s64.s32 	%rd491, %r2090;
	mad.lo.s32 	%r2091, %r2089, 76, %r2004;
	shl.b32 	%r2092, %r2091, 2;
	add.s32 	%r97, %r2022, %r2092;
	add.s32 	%r2093, %r2, 120;
	min.s32 	%r2094, %r2093, %r80;
	mul.lo.s32 	%r2095, %r2094, %r117;
	cvt.s64.s32 	%rd492, %r2095;
	mad.lo.s32 	%r2096, %r2094, 76, %r2004;
	shl.b32 	%r2097, %r2096, 2;
	add.s32 	%r98, %r2022, %r2097;
	min.s32 	%r2098, %r2008, %r80;
	mul.lo.s32 	%r2099, %r2098, %r117;
	cvt.s64.s32 	%rd493, %r2099;
	mad.lo.s32 	%r2100, %r2098, 76, %r2005;
	shl.b32 	%r2101, %r2100, 2;
	add.s32 	%r2102, %r172, 9728;
	add.s32 	%r99, %r2102, %r2101;
	add.s32 	%r2103, %r2008, 32;
	min.s32 	%r2104, %r2103, %r80;
	mul.lo.s32 	%r2105, %r2104, %r117;
	cvt.s64.s32 	%rd494, %r2105;
	mad.lo.s32 	%r2106, %r2104, 76, %r2005;
	shl.b32 	%r2107, %r2106, 2;
	add.s32 	%r100, %r2102, %r2107;
	add.s32 	%r2108, %r2008, 64;
	min.s32 	%r2109, %r2108, %r80;
	mul.lo.s32 	%r2110, %r2109, %r117;
	cvt.s64.s32 	%rd495, %r2110;
	mad.lo.s32 	%r2111, %r2109, 76, %r2005;
	shl.b32 	%r2112, %r2111, 2;
	add.s32 	%r101, %r2102, %r2112;
	add.s32 	%r2113, %r2008, 96;
	min.s32 	%r2114, %r2113, %r80;
	mad.lo.s32 	%r2115, %r2114, 76, %r2005;
	shl.b32 	%r2116, %r2115, 2;
	add.s32 	%r102, %r2102, %r2116;
	cvt.u64.u32 	%rd100, %r4;
	mad.lo.s32 	%r2117, %r2014, 1216, %r2017;
	mul.wide.u32 	%rd496, %r2117, 4;
	cvt.u64.u32 	%rd497, %r172;
	cvta.shared.u64 	%rd498, %rd497;
	add.s64 	%rd499, %rd498, %rd496;
	add.s64 	%rd101, %rd499, 9472;
	add.s64 	%rd102, %rd499, 9504;
	add.s64 	%rd103, %rd499, 9536;
	add.s64 	%rd104, %rd499, 9568;
	shl.b32 	%r2118, %r2, 4;
	and.b32  	%r2119, %r2118, 16352;
	add.s32 	%r2120, %r2001, %r2119;
	mad.lo.s32 	%r103, %r2120, 304, %r2102;
	add.s64 	%rd105, %rd499, 14336;
	add.s64 	%rd106, %rd499, 14368;
	add.s64 	%rd107, %rd499, 14400;
	add.s64 	%rd108, %rd499, 14432;
	mad.lo.s32 	%r2121, %r2001, 28, %r2004;
	shl.b32 	%r2122, %r2121, 2;
	add.s32 	%r104, %r2013, %r2122;
	mad.lo.s32 	%r105, %r2002, 288, %r2013;
	add.s64 	%rd109, %rd499, 9600;
	add.s64 	%rd110, %rd499, 9632;
	add.s64 	%rd111, %rd499, 9664;
	add.s64 	%rd112, %rd499, 9696;
	add.s64 	%rd113, %rd499, 14464;
	add.s64 	%rd114, %rd499, 14496;
	add.s64 	%rd115, %rd499, 14528;
	add.s64 	%rd116, %rd499, 14560;
	mul.lo.s32 	%r2123, %r117, %r2114;
	cvt.s64.s32 	%rd500, %r2123;
	add.s64 	%rd117, %rd500, %rd476;
	add.s32 	%r2124, %r3754, %r82;
	add.s32 	%r3765, %r2124, %r81;
	add.s64 	%rd118, %rd495, %rd476;
	add.s64 	%rd119, %rd494, %rd476;
	add.s64 	%rd120, %rd493, %rd476;
	mul.wide.u32 	%rd501, %r2002, 4;
	add.s64 	%rd502, %rd501, %rd2;
	add.s64 	%rd121, %rd502, 4;
	add.s64 	%rd122, %rd475, %rd477;
	add.s64 	%rd123, %rd475, %rd492;
	add.s64 	%rd124, %rd475, %rd478;
	add.s64 	%rd125, %rd475, %rd491;
	add.s64 	%rd126, %rd475, %rd479;
	add.s64 	%rd127, %rd475, %rd490;
	add.s64 	%rd128, %rd475, %rd480;
	add.s64 	%rd129, %rd475, %rd489;
	add.s64 	%rd130, %rd475, %rd481;
	add.s64 	%rd131, %rd475, %rd488;
	add.s64 	%rd132, %rd475, %rd482;
	add.s64 	%rd133, %rd475, %rd487;
	add.s64 	%rd134, %rd475, %rd483;
	add.s64 	%rd135, %rd475, %rd486;
	add.s64 	%rd136, %rd475, %rd484;
	add.s64 	%rd137, %rd475, %rd485;
	mov.f32 	%f1965, 0f00000000;
$L__BB12_126:
	cvt.s64.s32 	%rd519, %r3754;
	mul.lo.s64 	%rd520, %rd519, %rd99;
	cvt.s64.s32 	%rd521, %r3765;
	add.s64 	%rd522, %rd117, %rd521;
	mad.lo.s64 	%rd523, %rd522, 18, %rd2;
	add.s64 	%rd524, %rd118, %rd521;
	mad.lo.s64 	%rd525, %rd524, 18, %rd2;
	add.s64 	%rd526, %rd119, %rd521;
	mad.lo.s64 	%rd527, %rd526, 18, %rd2;
	add.s64 	%rd528, %rd120, %rd521;
	mad.lo.s64 	%rd529, %rd528, 18, %rd2;
	add.s64 	%rd530, %rd122, %rd521;
	mad.lo.s64 	%rd531, %rd530, 18, %rd121;
	add.s64 	%rd532, %rd123, %rd521;
	mad.lo.s64 	%rd533, %rd532, 18, %rd121;
	add.s64 	%rd534, %rd124, %rd521;
	mad.lo.s64 	%rd535, %rd534, 18, %rd121;
	add.s64 	%rd536, %rd125, %rd521;
	mad.lo.s64 	%rd537, %rd536, 18, %rd121;
	add.s64 	%rd538, %rd126, %rd521;
	mad.lo.s64 	%rd539, %rd538, 18, %rd121;
	add.s64 	%rd540, %rd127, %rd521;
	mad.lo.s64 	%rd541, %rd540, 18, %rd121;
	add.s64 	%rd542, %rd128, %rd521;
	mad.lo.s64 	%rd543, %rd542, 18, %rd121;
	add.s64 	%rd544, %rd129, %rd521;
	mad.lo.s64 	%rd545, %rd544, 18, %rd121;
	add.s64 	%rd546, %rd130, %rd521;
	mad.lo.s64 	%rd547, %rd546, 18, %rd121;
	add.s64 	%rd548, %rd131, %rd521;
	mad.lo.s64 	%rd549, %rd548, 18, %rd121;
	add.s64 	%rd550, %rd132, %rd521;
	mad.lo.s64 	%rd551, %rd550, 18, %rd121;
	add.s64 	%rd552, %rd133, %rd521;
	mad.lo.s64 	%rd553, %rd552, 18, %rd121;
	add.s64 	%rd554, %rd134, %rd521;
	mad.lo.s64 	%rd555, %rd554, 18, %rd121;
	add.s64 	%rd556, %rd135, %rd521;
	mad.lo.s64 	%rd557, %rd556, 18, %rd121;
	add.s64 	%rd558, %rd136, %rd521;
	mad.lo.s64 	%rd559, %rd558, 18, %rd121;
	add.s64 	%rd560, %rd137, %rd521;
	mad.lo.s64 	%rd561, %rd560, 18, %rd121;
	ld.global.nc.u16 	%rs41, [%rd531+-2];
	cvt.u32.u16 	%r3277, %rs41;
	ld.global.nc.u16 	%rs42, [%rd531];
	cvt.u32.u16 	%r3278, %rs42;
	shl.b32 	%r3279, %r3278, 16;
	or.b32  	%r3280, %r3279, %r3277;
	and.b32  	%r2127, %r3280, 252645135;
	add.s32 	%r3281, %r2127, 2021161080;
	xor.b32  	%r3282, %r3281, -2139062144;
	xor.b32  	%r3283, %r2127, 134744072;
	xor.b32  	%r3284, %r3281, %r3280;
	and.b32  	%r2125, %r3284, %r3283;
	// begin inline asm
	prmt.b32 %r2125, %r2125, 0, 0xba98;
	// end inline asm
	// begin inline asm
	prmt.b32 %r2127, %r2127, 0, 0xba98;
	// end inline asm
	xor.b32  	%r3285, %r2127, 2139062143;
	not.b32 	%r3286, %r2125;
	and.b32  	%r3287, %r3282, %r3286;
	and.b32  	%r3288, %r3285, %r2125;
	or.b32  	%r3289, %r3287, %r3288;
	st.shared.u32 	[%r83], %r3289;
	shr.u32 	%r3290, %r3280, 4;
	and.b32  	%r2131, %r3290, 252645135;
	add.s32 	%r3291, %r2131, 2021161080;
	xor.b32  	%r3292, %r3291, -2139062144;
	xor.b32  	%r3293, %r2131, 134744072;
	xor.b32  	%r3294, %r3291, %r3290;
	and.b32  	%r2129, %r3294, %r3293;
	// begin inline asm
	prmt.b32 %r2129, %r2129, 0, 0xba98;
	// end inline asm
	// begin inline asm
	prmt.b32 %r2131, %r2131, 0, 0xba98;
	// end inline asm
	xor.b32  	%r3295, %r2131, 2139062143;
	not.b32 	%r3296, %r2129;
	and.b32  	%r3297, %r3292, %r3296;
	and.b32  	%r3298, %r3295, %r2129;
	or.b32  	%r3299, %r3297, %r3298;
	st.shared.u32 	[%r83+16], %r3299;
	ld.global.nc.u16 	%rs43, [%rd535+-2];
	cvt.u32.u16 	%r3300, %rs43;
	ld.global.nc.u16 	%rs44, [%rd535];
	cvt.u32.u16 	%r3301, %rs44;
	shl.b32 	%r3302, %r3301, 16;
	or.b32  	%r3303, %r3302, %r3300;
	and.b32  	%r2135, %r3303, 252645135;
	add.s32 	%r3304, %r2135, 2021161080;
	xor.b32  	%r3305, %r3304, -2139062144;
	xor.b32  	%r3306, %r2135, 134744072;
	xor.b32  	%r3307, %r3304, %r3303;
	and.b32  	%r2133, %r3307, %r3306;
	// begin inline asm
	prmt.b32 %r2133, %r2133, 0, 0xba98;
	// end inline asm
	// begin inline asm
	prmt.b32 %r2135, %r2135, 0, 0xba98;
	// end inline asm
	xor.b32  	%r3308, %r2135, 2139062143;
	not.b32 	%r3309, %r2133;
	and.b32  	%r3310, %r3305, %r3309;
	and.b32  	%r3311, %r3308, %r2133;
	or.b32  	%r3312, %r3310, %r3311;
	st.shared.u32 	[%r84], %r3312;
	shr.u32 	%r3313, %r3303, 4;
	and.b32  	%r2139, %r3313, 252645135;
	add.s32 	%r3314, %r2139, 2021161080;
	xor.b32  	%r3315, %r3314, -2139062144;
	xor.b32  	%r3316, %r2139, 134744072;
	xor.b32  	%r3317, %r3314, %r3313;
	and.b32  	%r2137, %r3317, %r3316;
	// begin inline asm
	prmt.b32 %r2137, %r2137, 0, 0xba98;
	// end inline asm
	// begin inline asm
	prmt.b32 %r2139, %r2139, 0, 0xba98;
	// end inline asm
	xor.b32  	%r3318, %r2139, 2139062143;
	not.b32 	%r3319, %r2137;
	and.b32  	%r3320, %r3315, %r3319;
	and.b32  	%r3321, %r3318, %r2137;
	or.b32  	%r3322, %r3320, %r3321;
	st.shared.u32 	[%r84+16], %r3322;
	ld.global.nc.u16 	%rs45, [%rd539+-2];
	cvt.u32.u16 	%r3323, %rs45;
	ld.global.nc.u16 	%rs46, [%rd539];
	cvt.u32.u16 	%r3324, %rs46;
	shl.b32 	%r3325, %r3324, 16;
	or.b32  	%r3326, %r3325, %r3323;
	and.b32  	%r2143, %r3326, 252645135;
	add.s32 	%r3327, %r2143, 2021161080;
	xor.b32  	%r3328, %r3327, -2139062144;
	xor.b32  	%r3329, %r2143, 134744072;
	xor.b32  	%r3330, %r3327, %r3326;
	and.b32  	%r2141, %r3330, %r3329;
	// begin inline asm
	prmt.b32 %r2141, %r2141, 0, 0xba98;
	// end inline asm
	// begin inline asm
	prmt.b32 %r2143, %r2143, 0, 0xba98;
	// end inline asm
	xor.b32  	%r3331, %r2143, 2139062143;
	not.b32 	%r3332, %r2141;
	and.b32  	%r3333, %r3328, %r3332;
	and.b32  	%r3334, %r3331, %r2141;
	or.b32  	%r3335, %r3333, %r3334;
	st.shared.u32 	[%r85], %r3335;
	shr.u32 	%r3336, %r3326, 4;
	and.b32  	%r2147, %r3336, 252645135;
	add.s32 	%r3337, %r2147, 2021161080;
	xor.b32  	%r3338, %r3337, -2139062144;
	xor.b32  	%r3339, %r2147, 134744072;
	xor.b32  	%r3340, %r3337, %r3336;
	and.b32  	%r2145, %r3340, %r3339;
	// begin inline asm
	prmt.b32 %r2145, %r2145, 0, 0xba98;
	// end inline asm
	// begin inline asm
	prmt.b32 %r2147, %r2147, 0, 0xba98;
	// end inline asm
	xor.b32  	%r3341, %r2147, 2139062143;
	not.b32 	%r3342, %r2145;
	and.b32  	%r3343, %r3338, %r3342;
	and.b32  	%r3344, %r3341, %r2145;
	or.b32  	%r3345, %r3343, %r3344;
	st.shared.u32 	[%r85+16], %r3345;
	ld.global.nc.u16 	%rs47, [%rd543+-2];
	cvt.u32.u16 	%r3346, %rs47;
	ld.global.nc.u16 	%rs48, [%rd543];
	cvt.u32.u16 	%r3347, %rs48;
	shl.b32 	%r3348, %r3347, 16;
	or.b32  	%r3349, %r3348, %r3346;
	and.b32  	%r2151, %r3349, 252645135;
	add.s32 	%r3350, %r2151, 2021161080;
	xor.b32  	%r3351, %r3350, -2139062144;
	xor.b32  	%r3352, %r2151, 134744072;
	xor.b32  	%r3353, %r3350, %r3349;
	and.b32  	%r2149, %r3353, %r3352;
	// begin inline asm
	prmt.b32 %r2149, %r2149, 0, 0xba98;
	// end inline asm
	// begin inline asm
	prmt.b32 %r2151, %r2151, 0, 0xba98;
	// end inline asm
	xor.b32  	%r3354, %r2151, 2139062143;
	not.b32 	%r3355, %r2149;
	and.b32  	%r3356, %r3351, %r3355;
	and.b32  	%r3357, %r3354, %r2149;
	or.b32  	%r3358, %r3356, %r3357;
	st.shared.u32 	[%r86], %r3358;
	shr.u32 	%r3359, %r3349, 4;
	and.b32  	%r2155, %r3359, 252645135;
	add.s32 	%r3360, %r2155, 2021161080;
	xor.b32  	%r3361, %r3360, -2139062144;
	xor.b32  	%r3362, %r2155, 134744072;
	xor.b32  	%r3363, %r3360, %r3359;
	and.b32  	%r2153, %r3363, %r3362;
	// begin inline asm
	prmt.b32 %r2153, %r2153, 0, 0xba98;
	// end inline asm
	// begin inline asm
	prmt.b32 %r2155, %r2155, 0, 0xba98;
	// end inline asm
	xor.b32  	%r3364, %r2155, 2139062143;
	not.b32 	%r3365, %r2153;
	and.b32  	%r3366, %r3361, %r3365;
	and.b32  	%r3367, %r3364, %r2153;
	or.b32  	%r3368, %r3366, %r3367;
	st.shared.u32 	[%r86+16], %r3368;
	ld.global.nc.u16 	%rs49, [%rd547+-2];
	cvt.u32.u16 	%r3369, %rs49;
	ld.global.nc.u16 	%rs50, [%rd547];
	cvt.u32.u16 	%r3370, %rs50;
	shl.b32 	%r3371, %r3370, 16;
	or.b32  	%r3372, %r3371, %r3369;
	and.b32  	%r2159, %r3372, 252645135;
	add.s32 	%r3373, %r2159, 2021161080;
	xor.b32  	%r3374, %r3373, -2139062144;
	xor.b32  	%r3375, %r2159, 134744072;
	xor.b32  	%r3376, %r3373, %r3372;
	and.b32  	%r2157, %r3376, %r3375;
	// begin inline asm
	prmt.b32 %r2157, %r2157, 0, 0xba98;
	// end inline asm
	// begin inline asm
	prmt.b32 %r2159, %r2159, 0, 0xba98;
	// end inline asm
	xor.b32  	%r3377, %r2159, 2139062143;
	not.b32 	%r3378, %r2157;
	and.b32  	%r3379, %r3374, %r3378;
	and.b32  	%r3380, %r3377, %r2157;
	or.b32  	%r3381, %r3379, %r3380;
	st.shared.u32 	[%r87], %r3381;
	shr.u32 	%r3382, %r3372, 4;
	and.b32  	%r2163, %r3382, 252645135;
	add.s32 	%r3383, %r2163, 2021161080;
	xor.b32  	%r3384, %r3383, -2139062144;
	xor.b32  	%r3385, %r2163, 134744072;
	xor.b32  	%r3386, %r3383, %r3382;
	and.b32  	%r2161, %r3386, %r3385;
	// begin inline asm
	prmt.b32 %r2161, %r2161, 0, 0xba98;
	// end inline asm
	// begin inline asm
	prmt.b32 %r2163, %r2163, 0, 0xba98;
	// end inline asm
	xor.b32  	%r3387, %r2163, 2139062143;
	not.b32 	%r3388, %r2161;
	and.b32  	%r3389, %r3384, %r3388;
	and.b32  	%r3390, %r3387, %r2161;
	or.b32  	%r3391, %r3389, %r3390;
	st.shared.u32 	[%r87+16], %r3391;
	ld.global.nc.u16 	%rs51, [%rd551+-2];
	cvt.u32.u16 	%r3392, %rs51;
	ld.global.nc.u16 	%rs52, [%rd551];
	cvt.u32.u16 	%r3393, %rs52;
	shl.b32 	%r3394, %r3393, 16;
	or.b32  	%r3395, %r3394, %r3392;
	and.b32  	%r2167, %r3395, 252645135;
	add.s32 	%r3396, %r2167, 2021161080;
	xor.b32  	%r3397, %r3396, -2139062144;
	xor.b32  	%r3398, %r2167, 134744072;
	xor.b32  	%r3399, %r3396, %r3395;
	and.b32  	%r2165, %r3399, %r3398;
	// begin inline asm
	prmt.b32 %r2165, %r2165, 0, 0xba98;
	// end inline asm
	// begin inline asm
	prmt.b32 %r2167, %r2167, 0, 0xba98;
	// end inline asm
	xor.b32  	%r3400, %r2167, 2139062143;
	not.b32 	%r3401, %r2165;
	and.b32  	%r3402, %r3397, %r3401;
	and.b32  	%r3403, %r3400, %r2165;
	or.b32  	%r3404, %r3402, %r3403;
	st.shared.u32 	[%r88], %r3404;
	shr.u32 	%r3405, %r3395, 4;
	and.b32  	%r2171, %r3405, 252645135;
	add.s32 	%r3406, %r2171, 2021161080;
	xor.b32  	%r3407, %r3406, -2139062144;
	xor.b32  	%r3408, %r2171, 134744072;
	xor.b32  	%r3409, %r3406, %r3405;
	and.b32  	%r2169, %r3409, %r3408;
	// begin inline asm
	prmt.b32 %r2169, %r2169, 0, 0xba98;
	// end inline asm
	// begin inline asm
	prmt.b32 %r2171, %r2171, 0, 0xba98;
	// end inline asm
	xor.b32  	%r3410, %r2171, 2139062143;
	not.b32 	%r3411, %r2169;
	and.b32  	%r3412, %r3407, %r3411;
	and.b32  	%r3413, %r3410, %r2169;
	or.b32  	%r3414, %r3412, %r3413;
	st.shared.u32 	[%r88+16], %r3414;
	ld.global.nc.u16 	%rs53, [%rd555+-2];
	cvt.u32.u16 	%r3415, %rs53;
	ld.global.nc.u16 	%rs54, [%rd555];
	cvt.u32.u16 	%r3416, %rs54;
	shl.b32 	%r3417, %r3416, 16;
	or.b32  	%r3418, %r3417, %r3415;
	and.b32  	%r2175, %r3418, 252645135;
	add.s32 	%r3419, %r2175, 2021161080;
	xor.b32  	%r3420, %r3419, -2139062144;
	xor.b32  	%r3421, %r2175, 134744072;
	xor.b32  	%r3422, %r3419, %r3418;
	and.b32  	%r2173, %r3422, %r3421;
	// begin inline asm
	prmt.b32 %r2173, %r2173, 0, 0xba98;
	// end inline asm
	// begin inline asm
	prmt.b32 %r2175, %r2175, 0, 0xba98;
	// end inline asm
	xor.b32  	%r3423, %r2175, 2139062143;
	not.b32 	%r3424, %r2173;
	and.b32  	%r3425, %r3420, %r3424;
	and.b32  	%r3426, %r3423, %r2173;
	or.b32  	%r3427, %r3425, %r3426;
	st.shared.u32 	[%r89], %r3427;
	shr.u32 	%r3428, %r3418, 4;
	and.b32  	%r2179, %r3428, 252645135;
	add.s32 	%r3429, %r2179, 2021161080;
	xor.b32  	%r3430, %r3429, -2139062144;
	xor.b32  	%r3431, %r2179, 134744072;
	xor.b32  	%r3432, %r3429, %r3428;
	and.b32  	%r2177, %r3432, %r3431;
	// begin inline asm
	prmt.b32 %r2177, %r2177, 0, 0xba98;
	// end inline asm
	// begin inline asm
	prmt.b32 %r2179, %r2179, 0, 0xba98;
	// end inline asm
	xor.b32  	%r3433, %r2179, 2139062143;
	not.b32 	%r3434, %r2177;
	and.b32  	%r3435, %r3430, %r3434;
	and.b32  	%r3436, %r3433, %r2177;
	or.b32  	%r3437, %r3435, %r3436;
	st.shared.u32 	[%r89+16], %r3437;
	ld.global.nc.u16 	%rs55, [%rd559+-2];
	cvt.u32.u16 	%r3438, %rs55;
	ld.global.nc.u16 	%rs56, [%rd559];
	cvt.u32.u16 	%r3439, %rs56;
	shl.b32 	%r3440, %r3439, 16;
	or.b32  	%r3441, %r3440, %r3438;
	and.b32  	%r2183, %r3441, 252645135;
	add.s32 	%r3442, %r2183, 2021161080;
	xor.b32  	%r3443, %r3442, -2139062144;
	xor.b32  	%r3444, %r2183, 134744072;
	xor.b32  	%r3445, %r3442, %r3441;
	and.b32  	%r2181, %r3445, %r3444;
	// begin inline asm
	prmt.b32 %r2181, %r2181, 0, 0xba98;
	// end inline asm
	// begin inline asm
	prmt.b32 %r2183, %r2183, 0, 0xba98;
	// end inline asm
	xor.b32  	%r3446, %r2183, 2139062143;
	not.b32 	%r3447, %r2181;
	and.b32  	%r3448, %r3443, %r3447;
	and.b32  	%r3449, %r3446, %r2181;
	or.b32  	%r3450, %r3448, %r3449;
	st.shared.u32 	[%r90], %r3450;
	shr.u32 	%r3451, %r3441, 4;
	and.b32  	%r2187, %r3451, 252645135;
	add.s32 	%r3452, %r2187, 2021161080;
	xor.b32  	%r3453, %r3452, -2139062144;
	xor.b32  	%r3454, %r2187, 134744072;
	xor.b32  	%r3455, %r3452, %r3451;
	and.b32  	%r2185, %r3455, %r3454;
	// begin inline asm
	prmt.b32 %r2185, %r2185, 0, 0xba98;
	// end inline asm
	// begin inline asm
	prmt.b32 %r2187, %r2187, 0, 0xba98;
	// end inline asm
	xor.b32  	%r3456, %r2187, 2139062143;
	not.b32 	%r3457, %r2185;
	and.b32  	%r3458, %r3453, %r3457;
	and.b32  	%r3459, %r3456, %r2185;
	or.b32  	%r3460, %r3458, %r3459;
	st.shared.u32 	[%r90+16], %r3460;
	ld.global.nc.u16 	%rs57, [%rd561+-2];
	cvt.u32.u16 	%r3461, %rs57;
	ld.global.nc.u16 	%rs58, [%rd561];
	cvt.u32.u16 	%r3462, %rs58;
	shl.b32 	%r3463, %r3462, 16;
	or.b32  	%r3464, %r3463, %r3461;
	and.b32  	%r2191, %r3464, 252645135;
	add.s32 	%r3465, %r2191, 2021161080;
	xor.b32  	%r3466, %r3465, -2139062144;
	xor.b32  	%r3467, %r2191, 134744072;
	xor.b32  	%r3468, %r3465, %r3464;
	and.b32  	%r2189, %r3468, %r3467;
	// begin inline asm
	prmt.b32 %r2189, %r2189, 0, 0xba98;
	// end inline asm
	// begin inline asm
	prmt.b32 %r2191, %r2191, 0, 0xba98;
	// end inline asm
	xor.b32  	%r3469, %r2191, 2139062143;
	not.b32 	%r3470, %r2189;
	and.b32  	%r3471, %r3466, %r3470;
	and.b32  	%r3472, %r3469, %r2189;
	or.b32  	%r3473, %r3471, %r3472;
	st.shared.u32 	[%r91], %r3473;
	shr.u32 	%r3474, %r3464, 4;
	and.b32  	%r2195, %r3474, 252645135;
	add.s32 	%r3475, %r2195, 2021161080;
	xor.b32  	%r3476, %r3475, -2139062144;
	xor.b32  	%r3477, %r2195, 134744072;
	xor.b32  	%r3478, %r3475, %r3474;
	and.b32  	%r2193, %r3478, %r3477;
	// begin inline asm
	prmt.b32 %r2193, %r2193, 0, 0xba98;
	// end inline asm
	// begin inline asm
	prmt.b32 %r2195, %r2195, 0, 0xba98;
	// end inline asm
	xor.b32  	%r3479, %r2195, 2139062143;
	not.b32 	%r3480, %r2193;
	and.b32  	%r3481, %r3476, %r3480;
	and.b32  	%r3482, %r3479, %r2193;
	or.b32  	%r3483, %r3481, %r3482;
	st.shared.u32 	[%r91+16], %r3483;
	ld.global.nc.u16 	%rs59, [%rd557+-2];
	cvt.u32.u16 	%r3484, %rs59;
	ld.global.nc.u16 	%rs60, [%rd557];
	cvt.u32.u16 	%r3485, %rs60;
	shl.b32 	%r3486, %r3485, 16;
	or.b32  	%r3487, %r3486, %r3484;
	and.b32  	%r2199, %r3487, 252645135;
	add.s32 	%r3488, %r2199, 2021161080;
	xor.b32  	%r3489, %r3488, -2139062144;
	xor.b32  	%r3490, %r2199, 134744072;
	xor.b32  	%r3491, %r3488, %r3487;
	and.b32  	%r2197, %r3491, %r3490;
	// begin inline asm
	prmt.b32 %r2197, %r2197, 0, 0xba98;
	// end inline asm
	// begin inline asm
	prmt.b32 %r2199, %r2199, 0, 0xba98;
	// end inline asm
	xor.b32  	%r3492, %r2199, 2139062143;
	not.b32 	%r3493, %r2197;
	and.b32  	%r3494, %r3489, %r3493;
	and.b32  	%r3495, %r3492, %r2197;
	or.b32  	%r3496, %r3494, %r3495;
	st.shared.u32 	[%r92], %r3496;
	shr.u32 	%r3497, %r3487, 4;
	and.b32  	%r2203, %r3497, 252645135;
	add.s32 	%r3498, %r2203, 2021161080;
	xor.b32  	%r3499, %r3498, -2139062144;
	xor.b32  	%r3500, %r2203, 134744072;
	xor.b32  	%r3501, %r3498, %r3497;
	and.b32  	%r2201, %r3501, %r3500;
	// begin inline asm
	prmt.b32 %r2201, %r2201, 0, 0xba98;
	// end inline asm
	// begin inline asm
	prmt.b32 %r2203, %r2203, 0, 0xba98;
	// end inline asm
	xor.b32  	%r3502, %r2203, 2139062143;
	not.b32 	%r3503, %r2201;
	and.b32  	%r3504, %r3499, %r3503;
	and.b32  	%r3505, %r3502, %r2201;
	or.b32  	%r3506, %r3504, %r3505;
	st.shared.u32 	[%r92+16], %r3506;
	ld.global.nc.u16 	%rs61, [%rd553+-2];
	cvt.u32.u16 	%r3507, %rs61;
	ld.global.nc.u16 	%rs62, [%rd553];
	cvt.u32.u16 	%r3508, %rs62;
	shl.b32 	%r3509, %r3508, 16;
	or.b32  	%r3510, %r3509, %r3507;
	and.b32  	%r2207, %r3510, 252645135;
	add.s32 	%r3511, %r2207, 2021161080;
	xor.b32  	%r3512, %r3511, -2139062144;
	xor.b32  	%r3513, %r2207, 134744072;
	xor.b32  	%r3514, %r3511, %r3510;
	and.b32  	%r2205, %r3514, %r3513;
	// begin inline asm
	prmt.b32 %r2205, %r2205, 0, 0xba98;
	// end inline asm
	// begin inline asm
	prmt.b32 %r2207, %r2207, 0, 0xba98;
	// end inline asm
	xor.b32  	%r3515, %r2207, 2139062143;
	not.b32 	%r3516, %r2205;
	and.b32  	%r3517, %r3512, %r3516;
	and.b32  	%r3518, %r3515, %r2205;
	or.b32  	%r3519, %r3517, %r3518;
	st.shared.u32 	[%r93], %r3519;
	shr.u32 	%r3520, %r3510, 4;
	and.b32  	%r2211, %r3520, 252645135;
	add.s32 	%r3521, %r2211, 2021161080;
	xor.b32  	%r3522, %r3521, -2139062144;
	xor.b32  	%r3523, %r2211, 134744072;
	xor.b32  	%r3524, %r3521, %r3520;
	and.b32  	%r2209, %r3524, %r3523;
	// begin inline asm
	prmt.b32 %r2209, %r2209, 0, 0xba98;
	// end inline asm
	// begin inline asm
	prmt.b32 %r2211, %r2211, 0, 0xba98;
	// end inline asm
	xor.b32  	%r3525, %r2211, 2139062143;
	not.b32 	%r3526, %r2209;
	and.b32  	%r3527, %r3522, %r3526;
	and.b32  	%r3528, %r3525, %r2209;
	or.b32  	%r3529, %r3527, %r3528;
	st.shared.u32 	[%r93+16], %r3529;
	ld.global.nc.u16 	%rs63, [%rd549+-2];
	cvt.u32.u16 	%r3530, %rs63;
	ld.global.nc.u16 	%rs64, [%rd549];
	cvt.u32.u16 	%r3531, %rs64;
	shl.b32 	%r3532, %r3531, 16;
	or.b32  	%r3533, %r3532, %r3530;
	and.b32  	%r2215, %r3533, 252645135;
	add.s32 	%r3534, %r2215, 2021161080;
	xor.b32  	%r3535, %r3534, -2139062144;
	xor.b32  	%r3536, %r2215, 134744072;
	xor.b32  	%r3537, %r3534, %r3533;
	and.b32  	%r2213, %r3537, %r3536;
	// begin inline asm
	prmt.b32 %r2213, %r2213, 0, 0xba98;
	// end inline asm
	// begin inline asm
	prmt.b32 %r2215, %r2215, 0, 0xba98;
	// end inline asm
	xor.b32  	%r3538, %r2215, 2139062143;
	not.b32 	%r3539, %r2213;
	and.b32  	%r3540, %r3535, %r3539;
	and.b32  	%r3541, %r3538, %r2213;
	or.b32  	%r3542, %r3540, %r3541;
	st.shared.u32 	[%r94], %r3542;
	shr.u32 	%r3543, %r3533, 4;
	and.b32  	%r2219, %r3543, 252645135;
	add.s32 	%r3544, %r2219, 2021161080;
	xor.b32  	%r3545, %r3544, -2139062144;
	xor.b32  	%r3546, %r2219, 134744072;
	xor.b32  	%r3547, %r3544, %r3543;
	and.b32  	%r2217, %r3547, %r3546;
	// begin inline asm
	prmt.b32 %r2217, %r2217, 0, 0xba98;
	// end inline asm
	// begin inline asm
	prmt.b32 %r2219, %r2219, 0, 0xba98;
	// end inline asm
	xor.b32  	%r3548, %r2219, 2139062143;
	not.b32 	%r3549, %r2217;
	and.b32  	%r3550, %r3545, %r3549;
	and.b32  	%r3551, %r3548, %r2217;
	or.b32  	%r3552, %r3550, %r3551;
	st.shared.u32 	[%r94+16], %r3552;
	ld.global.nc.u16 	%rs65, [%rd545+-2];
	cvt.u32.u16 	%r3553, %rs65;
	ld.global.nc.u16 	%rs66, [%rd545];
	cvt.u32.u16 	%r3554, %rs66;
	shl.b32 	%r3555, %r3554, 16;
	or.b32  	%r3556, %r3555, %r3553;
	and.b32  	%r2223, %r3556, 252645135;
	add.s32 	%r3557, %r2223, 2021161080;
	xor.b32  	%r3558, %r3557, -2139062144;
	xor.b32  	%r3559, %r2223, 134744072;
	xor.b32  	%r3560, %r3557, %r3556;
	and.b32  	%r2221, %r3560, %r3559;
	// begin inline asm
	prmt.b32 %r2221, %r2221, 0, 0xba98;
	// end inline asm
	// begin inline asm
	prmt.b32 %r2223, %r2223, 0, 0xba98;
	// end inline asm
	xor.b32  	%r3561, %r2223, 2139062143;
	not.b32 	%r3562, %r2221;
	and.b32  	%r3563, %r3558, %r3562;
	and.b32  	%r3564, %r3561, %r2221;
	or.b32  	%r3565, %r3563, %r3564;
	st.shared.u32 	[%r95], %r3565;
	shr.u32 	%r3566, %r3556, 4;
	and.b32  	%r2227, %r3566, 252645135;
	add.s32 	%r3567, %r2227, 2021161080;
	xor.b32  	%r3568, %r3567, -2139062144;
	xor.b32  	%r3569, %r2227, 134744072;
	xor.b32  	%r3570, %r3567, %r3566;
	and.b32  	%r2225, %r3570, %r3569;
	// begin inline asm
	prmt.b32 %r2225, %r2225, 0, 0xba98;
	// end inline asm
	// begin inline asm
	prmt.b32 %r2227, %r2227, 0, 0xba98;
	// end inline asm
	xor.b32  	%r3571, %r2227, 2139062143;
	not.b32 	%r3572, %r2225;
	and.b32  	%r3573, %r3568, %r3572;
	and.b32  	%r3574, %r3571, %r2225;
	or.b32  	%r3575, %r3573, %r3574;
	st.shared.u32 	[%r95+16], %r3575;
	ld.global.nc.u16 	%rs67, [%rd541+-2];
	cvt.u32.u16 	%r3576, %rs67;
	ld.global.nc.u16 	%rs68, [%rd541];
	cvt.u32.u16 	%r3577, %rs68;
	shl.b32 	%r3578, %r3577, 16;
	or.b32  	%r3579, %r3578, %r3576;
	and.b32  	%r2231, %r3579, 252645135;
	add.s32 	%r3580, %r2231, 2021161080;
	xor.b32  	%r3581, %r3580, -2139062144;
	xor.b32  	%r3582, %r2231, 134744072;
	xor.b32  	%r3583, %r3580, %r3579;
	and.b32  	%r2229, %r3583, %r3582;
	// begin inline asm
	prmt.b32 %r2229, %r2229, 0, 0xba98;
	// end inline asm
	// begin inline asm
	prmt.b32 %r2231, %r2231, 0, 0xba98;
	// end inline asm
	xor.b32  	%r3584, %r2231, 2139062143;
	not.b32 	%r3585, %r2229;
	and.b32  	%r3586, %r3581, %r3585;
	and.b32  	%r3587, %r3584, %r2229;
	or.b32  	%r3588, %r3586, %r3587;
	st.shared.u32 	[%r96], %r3588;
	shr.u32 	%r3589, %r3579, 4;
	and.b32  	%r2235, %r3589, 252645135;
	add.s32 	%r3590, %r2235, 2021161080;
	xor.b32  	%r3591, %r3590, -2139062144;
	xor.b32  	%r3592, %r2235, 134744072;
	xor.b32  	%r3593, %r3590, %r3589;
	and.b32  	%r2233, %r3593, %r3592;
	// begin inline asm
	prmt.b32 %r2233, %r2233, 0, 0xba98;
	// end inline asm
	// begin inline asm
	prmt.b32 %r2235, %r2235, 0, 0xba98;
	// end inline asm
	xor.b32  	%r3594, %r2235, 2139062143;
	not.b32 	%r3595, %r2233;
	and.b32  	%r3596, %r3591, %r3595;
	and.b32  	%r3597, %r3594, %r2233;
	or.b32  	%r3598, %r3596, %r3597;
	st.shared.u32 	[%r96+16], %r3598;
	ld.global.nc.u16 	%rs69, [%rd537+-2];
	cvt.u32.u16 	%r3599, %rs69;
	ld.global.nc.u16 	%rs70, [%rd537];
	cvt.u32.u16 	%r3600, %rs70;
	shl.b32 	%r3601, %r3600, 16;
	or.b32  	%r3602, %r3601, %r3599;
	and.b32  	%r2239, %r3602, 252645135;
	add.s32 	%r3603, %r2239, 2021161080;
	xor.b32  	%r3604, %r3603, -2139062144;
	xor.b32  	%r3605, %r2239, 134744072;
	xor.b32  	%r3606, %r3603, %r3602;
	and.b32  	%r2237, %r3606, %r3605;
	// begin inline asm
	prmt.b32 %r2237, %r2237, 0, 0xba98;
	// end inline asm
	// begin inline asm
	prmt.b32 %r2239, %r2239, 0, 0xba98;
	// end inline asm
	xor.b32  	%r3607, %r2239, 2139062143;
	not.b32 	%r3608, %r2237;
	and.b32  	%r3609, %r3604, %r3608;
	and.b32  	%r3610, %r3607, %r2237;
	or.b32  	%r3611, %r3609, %r3610;
	st.shared.u32 	[%r97], %r3611;
	shr.u32 	%r3612, %r3602, 4;
	and.b32  	%r2243, %r3612, 252645135;
	add.s32 	%r3613, %r2243, 2021161080;
	xor.b32  	%r3614, %r3613, -2139062144;
	xor.b32  	%r3615, %r2243, 134744072;
	xor.b32  	%r3616, %r3613, %r3612;
	and.b32  	%r2241, %r3616, %r3615;
	// begin inline asm
	prmt.b32 %r2241, %r2241, 0, 0xba98;
	// end inline asm
	// begin inline asm
	prmt.b32 %r2243, %r2243, 0, 0xba98;
	// end inline asm
	xor.b32  	%r3617, %r2243, 2139062143;
	not.b32 	%r3618, %r2241;
	and.b32  	%r3619, %r3614, %r3618;
	and.b32  	%r3620, %r3617, %r2241;
	or.b32  	%r3621, %r3619, %r3620;
	st.shared.u32 	[%r97+16], %r3621;
	ld.global.nc.u16 	%rs71, [%rd533+-2];
	cvt.u32.u16 	%r3622, %rs71;
	ld.global.nc.u16 	%rs72, [%rd533];
	cvt.u32.u16 	%r3623, %rs72;
	shl.b32 	%r3624, %r3623, 16;
	or.b32  	%r3625, %r3624, %r3622;
	and.b32  	%r2247, %r3625, 252645135;
	add.s32 	%r3626, %r2247, 2021161080;
	xor.b32  	%r3627, %r3626, -2139062144;
	xor.b32  	%r3628, %r2247, 134744072;
	xor.b32  	%r3629, %r3626, %r3625;
	and.b32  	%r2245, %r3629, %r3628;
	// begin inline asm
	prmt.b32 %r2245, %r2245, 0, 0xba98;
	// end inline asm
	// begin inline asm
	prmt.b32 %r2247, %r2247, 0, 0xba98;
	// end inline asm
	xor.b32  	%r3630, %r2247, 2139062143;
	not.b32 	%r3631, %r2245;
	and.b32  	%r3632, %r3627, %r3631;
	and.b32  	%r3633, %r3630, %r2245;
	or.b32  	%r3634, %r3632, %r3633;
	st.shared.u32 	[%r98], %r3634;
	shr.u32 	%r3635, %r3625, 4;
	and.b32  	%r2251, %r3635, 252645135;
	add.s32 	%r3636, %r2251, 2021161080;
	xor.b32  	%r3637, %r3636, -2139062144;
	xor.b32  	%r3638, %r2251, 134744072;
	xor.b32  	%r3639, %r3636, %r3635;
	and.b32  	%r2249, %r3639, %r3638;
	// begin inline asm
	prmt.b32 %r2249, %r2249, 0, 0xba98;
	// end inline asm
	// begin inline asm
	prmt.b32 %r2251, %r2251, 0, 0xba98;
	// end inline asm
	xor.b32  	%r3640, %r2251, 2139062143;
	not.b32 	%r3641, %r2249;
	and.b32  	%r3642, %r3637, %r3641;
	and.b32  	%r3643, %r3640, %r2249;
	or.b32  	%r3644, %r3642, %r3643;
	st.shared.u32 	[%r98+16], %r3644;
	ld.global.nc.u16 	%rs37, [%rd529];
	// begin inline asm
	{  cvt.f32.f16 %f1033, %rs37;}

	// end inline asm
	st.shared.f32 	[%r99], %f1033;
	ld.global.nc.u16 	%rs38, [%rd527];
	// begin inline asm
	{  cvt.f32.f16 %f1034, %rs38;}

	// end inline asm
	st.shared.f32 	[%r100], %f1034;
	ld.global.nc.u16 	%rs39, [%rd525];
	// begin inline asm
	{  cvt.f32.f16 %f1035, %rs39;}

	// end inline asm
	st.shared.f32 	[%r101], %f1035;
	ld.global.nc.u16 	%rs40, [%rd523];
	// begin inline asm
	{  cvt.f32.f16 %f1036, %rs40;}

	// end inline asm
	st.shared.f32 	[%r102], %f1036;
	mad.lo.s64 	%rd562, %rd520, 9, %rd100;
	shl.b64 	%rd563, %rd562, 2;
	add.s64 	%rd564, %rd98, %rd563;
	ld.global.nc.u32 	%r3645, [%rd564];
	st.shared.u32 	[%r9], %r3645;
	ld.global.nc.u32 	%r3646, [%rd564+1024];
	st.shared.u32 	[%r9+1024], %r3646;
	ld.global.nc.u32 	%r3647, [%rd564+2048];
	st.shared.u32 	[%r9+2048], %r3647;
	ld.global.nc.u32 	%r3648, [%rd564+3072];
	st.shared.u32 	[%r9+3072], %r3648;
	ld.global.nc.u32 	%r3649, [%rd564+4096];
	st.shared.u32 	[%r9+4096], %r3649;
	ld.global.nc.u32 	%r3650, [%rd564+5120];
	st.shared.u32 	[%r9+5120], %r3650;
	ld.global.nc.u32 	%r3651, [%rd564+6144];
	st.shared.u32 	[%r9+6144], %r3651;
	ld.global.nc.u32 	%r3652, [%rd564+7168];
	st.shared.u32 	[%r9+7168], %r3652;
	ld.global.nc.u32 	%r3653, [%rd564+8192];
	st.shared.u32 	[%r9+8192], %r3653;
	bar.sync 	0;
	// begin inline asm
	ldmatrix.sync.aligned.m8n8.x4.b16 {%r2253, %r2254, %r2255, %r2256}, [%rd101];
	// end inline asm
	// begin inline asm
	ldmatrix.sync.aligned.m8n8.x4.b16 {%r2257, %r2258, %r2259, %r2260}, [%rd102];
	// end inline asm
	// begin inline asm
	ldmatrix.sync.aligned.m8n8.x4.b16 {%r2261, %r2262, %r2263, %r2264}, [%rd103];
	// end inline asm
	// begin inline asm
	ldmatrix.sync.aligned.m8n8.x4.b16 {%r2265, %r2266, %r2267, %r2268}, [%rd104];
	// end inline asm
	ld.shared.v4.f32 	{%f1101, %f1102, %f1103, %f1104}, [%r103];
	ld.shared.v4.f32 	{%f1105, %f1106, %f1107, %f1108}, [%r103+2432];
	// begin inline asm
	ldmatrix.sync.aligned.m8n8.x4.b16 {%r2269, %r2270, %r2271, %r2272}, [%rd105];
	// end inline asm
	// begin inline asm
	ldmatrix.sync.aligned.m8n8.x4.b16 {%r2273, %r2274, %r2275, %r2276}, [%rd106];
	// end inline asm
	// begin inline asm
	ldmatrix.sync.aligned.m8n8.x4.b16 {%r2277, %r2278, %r2279, %r2280}, [%rd107];
	// end inline asm
	// begin inline asm
	ldmatrix.sync.aligned.m8n8.x4.b16 {%r2281, %r2282, %r2283, %r2284}, [%rd108];
	// end inline asm
	ld.shared.v4.f32 	{%f1109, %f1110, %f1111, %f1112}, [%r103+4864];
	ld.shared.v4.f32 	{%f1113, %f1114, %f1115, %f1116}, [%r103+7296];
	ld.shared.u32 	%r2309, [%r104+16];
	ld.shared.u32 	%r2310, [%r104+32];
	ld.shared.v4.u32 	{%r2285, %r2315, %r2345, %r2375}, [%r105];
	// begin inline asm
	{.reg .f16 low,high;
  mov.b32 {low,high},%r2285;
  cvt.f32.f16 %f1037, low;}

	// end inline asm
	ld.shared.v4.u32 	{%r2286, %r2316, %r2346, %r2376}, [%r105+144];
	// begin inline asm
	{.reg .f16 low,high;
  mov.b32 {low,high},%r2286;
  cvt.f32.f16 %f1038, low;}

	// end inline asm
	mov.b32 	%r3263, 0;
	mov.u32 	%r2287, %r3263;
	mov.u32 	%r2288, %r3263;
	mov.u32 	%r2289, %r3263;
	mov.u32 	%r2290, %r3263;
	// begin inline asm
	mma.sync.aligned.m16n8k32.row.col.s32.s8.s8.s32 {%r2287, %r2288, %r2289, %r2290}, {%r2253, %r2254, %r2255, %r2256}, {%r2309, %r2310}, {%r2287, %r2288, %r2289, %r2290};
	// end inline asm
	cvt.rn.f32.s32 	%f1117, %r2287;
	mul.f32 	%f1118, %f1101, %f1117;
	fma.rn.f32 	%f1119, %f1118, %f1037, %f1965;
	cvt.rn.f32.s32 	%f1120, %r2288;
	mul.f32 	%f1121, %f1101, %f1120;
	fma.rn.f32 	%f1122, %f1121, %f1038, %f1966;
	cvt.rn.f32.s32 	%f1123, %r2289;
	mul.f32 	%f1124, %f1105, %f1123;
	fma.rn.f32 	%f1125, %f1124, %f1037, %f1967;
	cvt.rn.f32.s32 	%f1126, %r2290;
	mul.f32 	%f1127, %f1105, %f1126;
	fma.rn.f32 	%f1128, %f1127, %f1038, %f1968;
	mov.u32 	%r2301, %r3263;
	mov.u32 	%r2302, %r3263;
	mov.u32 	%r2303, %r3263;
	mov.u32 	%r2304, %r3263;
	// begin inline asm
	mma.sync.aligned.m16n8k32.row.col.s32.s8.s8.s32 {%r2301, %r2302, %r2303, %r2304}, {%r2269, %r2270, %r2271, %r2272}, {%r2309, %r2310}, {%r2301, %r2302, %r2303, %r2304};
	// end inline asm
	cvt.rn.f32.s32 	%f1129, %r2301;
	mul.f32 	%f1130, %f1109, %f1129;
	fma.rn.f32 	%f1131, %f1130, %f1037, %f1969;
	cvt.rn.f32.s32 	%f1132, %r2302;
	mul.f32 	%f1133, %f1109, %f1132;
	fma.rn.f32 	%f1134, %f1133, %f1038, %f1970;
	cvt.rn.f32.s32 	%f1135, %r2303;
	mul.f32 	%f1136, %f1113, %f1135;
	fma.rn.f32 	%f1137, %f1136, %f1037, %f1971;
	cvt.rn.f32.s32 	%f1138, %r2304;
	mul.f32 	%f1139, %f1113, %f1138;
	fma.rn.f32 	%f1140, %f1139, %f1038, %f1972;
	ld.shared.u32 	%r2339, [%r104+48];
	ld.shared.u32 	%r2340, [%r104+64];
	// begin inline asm
	{.reg .f16 low,high;
  mov.b32 {low,high},%r2315;
  cvt.f32.f16 %f1039, low;}

	// end inline asm
	// begin inline asm
	{.reg .f16 low,high;
  mov.b32 {low,high},%r2316;
  cvt.f32.f16 %f1040, low;}

	// end inline asm
	mov.u32 	%r2317, %r3263;
	mov.u32 	%r2318, %r3263;
	mov.u32 	%r2319, %r3263;
	mov.u32 	%r2320, %r3263;
	// begin inline asm
	mma.sync.aligned.m16n8k32.row.col.s32.s8.s8.s32 {%r2317, %r2318, %r2319, %r2320}, {%r2257, %r2258, %r2259, %r2260}, {%r2339, %r2340}, {%r2317, %r2318, %r2319, %r2320};
	// end inline asm
	cvt.rn.f32.s32 	%f1141, %r2317;
	mul.f32 	%f1142, %f1102, %f1141;
	fma.rn.f32 	%f1143, %f1142, %f1039, %f1119;
	cvt.rn.f32.s32 	%f1144, %r2318;
	mul.f32 	%f1145, %f1102, %f1144;
	fma.rn.f32 	%f1146, %f1145, %f1040, %f1122;
	cvt.rn.f32.s32 	%f1147, %r2319;
	mul.f32 	%f1148, %f1106, %f1147;
	fma.rn.f32 	%f1149, %f1148, %f1039, %f1125;
	cvt.rn.f32.s32 	%f1150, %r2320;
	mul.f32 	%f1151, %f1106, %f1150;
	fma.rn.f32 	%f1152, %f1151, %f1040, %f1128;
	mov.u32 	%r2331, %r3263;
	mov.u32 	%r2332, %r3263;
	mov.u32 	%r2333, %r3263;
	mov.u32 	%r2334, %r3263;
	// begin inline asm
	mma.sync.aligned.m16n8k32.row.col.s32.s8.s8.s32 {%r2331, %r2332, %r2333, %r2334}, {%r2273, %r2274, %r2275, %r2276}, {%r2339, %r2340}, {%r2331, %r2332, %r2333, %r2334};
	// end inline asm
	cvt.rn.f32.s32 	%f1153, %r2331;
	mul.f32 	%f1154, %f1110, %f1153;
	fma.rn.f32 	%f1155, %f1154, %f1039, %f1131;
	cvt.rn.f32.s32 	%f1156, %r2332;
	mul.f32 	%f1157, %f1110, %f1156;
	fma.rn.f32 	%f1158, %f1157, %f1040, %f1134;
	cvt.rn.f32.s32 	%f1159, %r2333;
	mul.f32 	%f1160, %f1114, %f1159;
	fma.rn.f32 	%f1161, %f1160, %f1039, %f1137;
	cvt.rn.f32.s32 	%f1162, %r2334;
	mul.f32 	%f1163, %f1114, %f1162;
	fma.rn.f32 	%f1164, %f1163, %f1040, %f1140;
	ld.shared.u32 	%r2369, [%r104+80];
	ld.shared.u32 	%r2370, [%r104+96];
	// begin inline asm
	{.reg .f16 low,high;
  mov.b32 {low,high},%r2345;
  cvt.f32.f16 %f1041, low;}

	// end inline asm
	// begin inline asm
	{.reg .f16 low,high;
  mov.b32 {low,high},%r2346;
  cvt.f32.f16 %f1042, low;}

	// end inline asm
	mov.u32 	%r2347, %r3263;
	mov.u32 	%r2348, %r3263;
	mov.u32 	%r2349, %r3263;
	mov.u32 	%r2350, %r3263;
	// begin inline asm
	mma.sync.aligned.m16n8k32.row.col.s32.s8.s8.s32 {%r2347, %r2348, %r2349, %r2350}, {%r2261, %r2262, %r2263, %r2264}, {%r2369, %r2370}, {%r2347, %r2348, %r2349, %r2350};
	// end inline asm
	cvt.rn.f32.s32 	%f1165, %r2347;
	mul.f32 	%f1166, %f1103, %f1165;
	fma.rn.f32 	%f1167, %f1166, %f1041, %f1143;
	cvt.rn.f32.s32 	%f1168, %r2348;
	mul.f32 	%f1169, %f1103, %f1168;
	fma.rn.f32 	%f1170, %f1169, %f1042, %f1146;
	cvt.rn.f32.s32 	%f1171, %r2349;
	mul.f32 	%f1172, %f1107, %f1171;
	fma.rn.f32 	%f1173, %f1172, %f1041, %f1149;
	cvt.rn.f32.s32 	%f1174, %r2350;
	mul.f32 	%f1175, %f1107, %f1174;
	fma.rn.f32 	%f1176, %f1175, %f1042, %f1152;
	mov.u32 	%r2361, %r3263;
	mov.u32 	%r2362, %r3263;
	mov.u32 	%r2363, %r3263;
	mov.u32 	%r2364, %r3263;
	// begin inline asm
	mma.sync.aligned.m16n8k32.row.col.s32.s8.s8.s32 {%r2361, %r2362, %r2363, %r2364}, {%r2277, %r2278, %r2279, %r2280}, {%r2369, %r2370}, {%r2361, %r2362, %r2363, %r2364};
	// end inline asm
	cvt.rn.f32.s32 	%f1177, %r2361;
	mul.f32 	%f1178, %f1111, %f1177;
	fma.rn.f32 	%f1179, %f1178, %f1041, %f1155;
	cvt.rn.f32.s32 	%f1180, %r2362;
	mul.f32 	%f1181, %f1111, %f1180;
	fma.rn.f32 	%f1182, %f1181, %f1042, %f1158;
	cvt.rn.f32.s32 	%f1183, %r2363;
	mul.f32 	%f1184, %f1115, %f1183;
	fma.rn.f32 	%f1185, %f1184, %f1041, %f1161;
	cvt.rn.f32.s32 	%f1186, %r2364;
	mul.f32 	%f1187, %f1115, %f1186;
	fma.rn.f32 	%f1188, %f1187, %f1042, %f1164;
	ld.shared.u32 	%r2399, [%r104+112];
	ld.shared.u32 	%r2400, [%r104+128];
	// begin inline asm
	{.reg .f16 low,high;
  mov.b32 {low,high},%r2375;
  cvt.f32.f16 %f1043, low;}

	// end inline asm
	// begin inline asm
	{.reg .f16 low,high;
  mov.b32 {low,high},%r2376;
  cvt.f32.f16 %f1044, low;}

	// end inline asm
	mov.u32 	%r2377, %r3263;
	mov.u32 	%r2378, %r3263;
	mov.u32 	%r2379, %r3263;
	mov.u32 	%r2380, %r3263;
	// begin inline asm
	mma.sync.aligned.m16n8k32.row.col.s32.s8.s8.s32 {%r2377, %r2378, %r2379, %r2380}, {%r2265, %r2266, %r2267, %r2268}, {%r2399, %r2400}, {%r2377, %r2378, %r2379, %r2380};
	// end inline asm
	cvt.rn.f32.s32 	%f1189, %r2377;
	mul.f32 	%f1190, %f1104, %f1189;
	fma.rn.f32 	%f1191, %f1190, %f1043, %f1167;
	cvt.rn.f32.s32 	%f1192, %r2378;
	mul.f32 	%f1193, %f1104, %f1192;
	fma.rn.f32 	%f1194, %f1193, %f1044, %f1170;
	cvt.rn.f32.s32 	%f1195, %r2379;
	mul.f32 	%f1196, %f1108, %f1195;
	fma.rn.f32 	%f1197, %f1196, %f1043, %f1173;
	cvt.rn.f32.s32 	%f1198, %r2380;
	mul.f32 	%f1199, %f1108, %f1198;
	fma.rn.f32 	%f1200, %f1199, %f1044, %f1176;
	mov.u32 	%r2391, %r3263;
	mov.u32 	%r2392, %r3263;
	mov.u32 	%r2393, %r3263;
	mov.u32 	%r2394, %r3263;
	// begin inline asm
	mma.sync.aligned.m16n8k32.row.col.s32.s8.s8.s32 {%r2391, %r2392, %r2393, %r2394}, {%r2281, %r2282, %r2283, %r2284}, {%r2399, %r2400}, {%r2391, %r2392, %r2393, %r2394};
	// end inline asm
	cvt.rn.f32.s32 	%f1201, %r2391;
	mul.f32 	%f1202, %f1112, %f1201;
	fma.rn.f32 	%f1203, %f1202, %f1043, %f1179;
	cvt.rn.f32.s32 	%f1204, %r2392;
	mul.f32 	%f1205, %f1112, %f1204;
	fma.rn.f32 	%f1206, %f1205, %f1044, %f1182;
	cvt.rn.f32.s32 	%f1207, %r2393;
	mul.f32 	%f1208, %f1116, %f1207;
	fma.rn.f32 	%f1209, %f1208, %f1043, %f1185;
	cvt.rn.f32.s32 	%f1210, %r2394;
	mul.f32 	%f1211, %f1116, %f1210;
	fma.rn.f32 	%f1212, %f1211, %f1044, %f1188;
	ld.shared.u32 	%r2429, [%r104+2320];
	ld.shared.u32 	%r2430, [%r104+2336];
	ld.shared.v4.u32 	{%r2405, %r2435, %r2465, %r2495}, [%r105+2304];
	// begin inline asm
	{.reg .f16 low,high;
  mov.b32 {low,high},%r2405;
  cvt.f32.f16 %f1045, low;}

	// end inline asm
	ld.shared.v4.u32 	{%r2406, %r2436, %r2466, %r2496}, [%r105+2448];
	// begin inline asm
	{.reg .f16 low,high;
  mov.b32 {low,high},%r2406;
  cvt.f32.f16 %f1046, low;}

	// end inline asm
	mov.u32 	%r2407, %r3263;
	mov.u32 	%r2408, %r3263;
	mov.u32 	%r2409, %r3263;
	mov.u32 	%r2410, %r3263;
	// begin inline asm
	mma.sync.aligned.m16n8k32.row.col.s32.s8.s8.s32 {%r2407, %r2408, %r2409, %r2410}, {%r2253, %r2254, %r2255, %r2256}, {%r2429, %r2430}, {%r2407, %r2408, %r2409, %r2410};
	// end inline asm
	cvt.rn.f32.s32 	%f1213, %r2407;
	mul.f32 	%f1214, %f1101, %f1213;
	fma.rn.f32 	%f1215, %f1214, %f1045, %f1973;
	cvt.rn.f32.s32 	%f1216, %r2408;
	mul.f32 	%f1217, %f1101, %f1216;
	fma.rn.f32 	%f1218, %f1217, %f1046, %f1974;
	cvt.rn.f32.s32 	%f1219, %r2409;
	mul.f32 	%f1220, %f1105, %f1219;
	fma.rn.f32 	%f1221, %f1220, %f1045, %f1975;
	cvt.rn.f32.s32 	%f1222, %r2410;
	mul.f32 	%f1223, %f1105, %f1222;
	fma.rn.f32 	%f1224, %f1223, %f1046, %f1976;
	mov.u32 	%r2421, %r3263;
	mov.u32 	%r2422, %r3263;
	mov.u32 	%r2423, %r3263;
	mov.u32 	%r2424, %r3263;
	// begin inline asm
	mma.sync.aligned.m16n8k32.row.col.s32.s8.s8.s32 {%r2421, %r2422, %r2423, %r2424}, {%r2269, %r2270, %r2271, %r2272}, {%r2429, %r2430}, {%r2421, %r2422, %r2423, %r2424};
	// end inline asm
	cvt.rn.f32.s32 	%f1225, %r2421;
	mul.f32 	%f1226, %f1109, %f1225;
	fma.rn.f32 	%f1227, %f1226, %f1045, %f1977;
	cvt.rn.f32.s32 	%f1228, %r2422;
	mul.f32 	%f1229, %f1109, %f1228;
	fma.rn.f32 	%f1230, %f1229, %f1046, %f1978;
	cvt.rn.f32.s32 	%f1231, %r2423;
	mul.f32 	%f1232, %f1113, %f1231;
	fma.rn.f32 	%f1233, %f1232, %f1045, %f1979;
	cvt.rn.f32.s32 	%f1234, %r2424;
	mul.f32 	%f1235, %f1113, %f1234;
	fma.rn.f32 	%f1236, %f1235, %f1046, %f1980;
	ld.shared.u32 	%r2459, [%r104+2352];
	ld.shared.u32 	%r2460, [%r104+2368];
	// begin inline asm
	{.reg .f16 low,high;
  mov.b32 {low,high},%r2435;
  cvt.f32.f16 %f1047, low;}

	// end inline asm
	// begin inline asm
	{.reg .f16 low,high;
  mov.b32 {low,high},%r2436;
  cvt.f32.f16 %f1048, low;}

	// end inline asm
	mov.u32 	%r2437, %r3263;
	mov.u32 	%r2438, %r3263;
	mov.u32 	%r2439, %r3263;
	mov.u32 	%r2440, %r3263;
	// begin inline asm
	mma.sync.aligned.m16n8k32.row.col.s32.s8.s8.s32 {%r2437, %r2438, %r2439, %r2440}, {%r2257, %r2258, %r2259, %r2260}, {%r2459, %r2460}, {%r2437, %r2438, %r2439, %r2440};
	// end inline asm
	cvt.rn.f32.s32 	%f1237, %r2437;
	mul.f32 	%f1238, %f1102, %f1237;
	fma.rn.f32 	%f1239, %f1238, %f1047, %f1215;
	cvt.rn.f32.s32 	%f1240, %r2438;
	mul.f32 	%f1241, %f1102, %f1240;
	fma.rn.f32 	%f1242, %f1241, %f1048, %f1218;
	cvt.rn.f32.s32 	%f1243, %r2439;
	mul.f32 	%f1244, %f1106, %f1243;
	fma.rn.f32 	%f1245, %f1244, %f1047, %f1221;
	cvt.rn.f32.s32 	%f1246, %r2440;
	mul.f32 	%f1247, %f1106, %f1246;
	fma.rn.f32 	%f1248, %f1247, %f1048, %f1224;
	mov.u32 	%r2451, %r3263;
	mov.u32 	%r2452, %r3263;
	mov.u32 	%r2453, %r3263;
	mov.u32 	%r2454, %r3263;
	// begin inline asm
	mma.sync.aligned.m16n8k32.row.col.s32.s8.s8.s32 {%r2451, %r2452, %r2453, %r2454}, {%r2273, %r2274, %r2275, %r2276}, {%r2459, %r2460}, {%r2451, %r2452, %r2453, %r2454};
	// end inline asm
	cvt.rn.f32.s32 	%f1249, %r2451;
	mul.f32 	%f1250, %f1110, %f1249;
	fma.rn.f32 	%f1251, %f1250, %f1047, %f1227;
	cvt.rn.f32.s32 	%f1252, %r2452;
	mul.f32 	%f1253, %f1110, %f1252;
	fma.rn.f32 	%f1254, %f1253, %f1048, %f1230;
	cvt.rn.f32.s32 	%f1255, %r2453;
	mul.f32 	%f1256, %f1114, %f1255;
	fma.rn.f32 	%f1257, %f1256, %f1047, %f1233;
	cvt.rn.f32.s32 	%f1258, %r2454;
	mul.f32 	%f1259, %f1114, %f1258;
	fma.rn.f32 	%f1260, %f1259, %f1048, %f1236;
	ld.shared.u32 	%r2489, [%r104+2384];
	ld.shared.u32 	%r2490, [%r104+2400];
	// begin inline asm
	{.reg .f16 low,high;
  mov.b32 {low,high},%r2465;
  cvt.f32.f16 %f1049, low;}

	// end inline asm
	// begin inline asm
	{.reg .f16 low,high;
  mov.b32 {low,high},%r2466;
  cvt.f32.f16 %f1050, low;}

	// end inline asm
	mov.u32 	%r2467, %r3263;
	mov.u32 	%r2468, %r3263;
	mov.u32 	%r2469, %r3263;
	mov.u32 	%r2470, %r3263;
	// begin inline asm
	mma.sync.aligned.m16n8k32.row.col.s32.s8.s8.s32 {%r2467, %r2468, %r2469, %r2470}, {%r2261, %r2262, %r2263, %r2264}, {%r2489, %r2490}, {%r2467, %r2468, %r2469, %r2470};
	// end inline asm
	cvt.rn.f32.s32 	%f1261, %r2467;
	mul.f32 	%f1262, %f1103, %f1261;
	fma.rn.f32 	%f1263, %f1262, %f1049, %f1239;
	cvt.rn.f32.s32 	%f1264, %r2468;
	mul.f32 	%f1265, %f1103, %f1264;
	fma.rn.f32 	%f1266, %f1265, %f1050, %f1242;
	cvt.rn.f32.s32 	%f1267, %r2469;
	mul.f32 	%f1268, %f1107, %f1267;
	fma.rn.f32 	%f1269, %f1268, %f1049, %f1245;
	cvt.rn.f32.s32 	%f1270, %r2470;
	mul.f32 	%f1271, %f1107, %f1270;
	fma.rn.f32 	%f1272, %f1271, %f1050, %f1248;
	mov.u32 	%r2481, %r3263;
	mov.u32 	%r2482, %r3263;
	mov.u32 	%r2483, %r3263;
	mov.u32 	%r2484, %r3263;
	// begin inline asm
	mma.sync.aligned.m16n8k32.row.col.s32.s8.s8.s32 {%r2481, %r2482, %r2483, %r2484}, {%r2277, %r2278, %r2279, %r2280}, {%r2489, %r2490}, {%r2481, %r2482, %r2483, %r2484};
	// end inline asm
	cvt.rn.f32.s32 	%f1273, %r2481;
	mul.f32 	%f1274, %f1111, %f1273;
	fma.rn.f32 	%f1275, %f1274, %f1049, %f1251;
	cvt.rn.f32.s32 	%f1276, %r2482;
	mul.f32 	%f1277, %f1111, %f1276;
	fma.rn.f32 	%f1278, %f1277, %f1050, %f1254;
	cvt.rn.f32.s32 	%f1279, %r2483;
	mul.f32 	%f1280, %f1115, %f1279;
	fma.rn.f32 	%f1281, %f1280, %f1049, %f1257;
	cvt.rn.f32.s32 	%f1282, %r2484;
	mul.f32 	%f1283, %f1115, %f1282;
	fma.rn.f32 	%f1284, %f1283, %f1050, %f1260;
	ld.shared.u32 	%r2519, [%r104+2416];
	ld.shared.u32 	%r2520, [%r104+2432];
	// begin inline asm
	{.reg .f16 low,high;
  mov.b32 {low,high},%r2495;
  cvt.f32.f16 %f1051, low;}

	// end inline asm
	// begin inline asm
	{.reg .f16 low,high;
  mov.b32 {low,high},%r2496;
  cvt.f32.f16 %f1052, low;}

	// end inline asm
	mov.u32 	%r2497, %r3263;
	mov.u32 	%r2498, %r3263;
	mov.u32 	%r2499, %r3263;
	mov.u32 	%r2500, %r3263;
	// begin inline asm
	mma.sync.aligned.m16n8k32.row.col.s32.s8.s8.s32 {%r2497, %r2498, %r2499, %r2500}, {%r2265, %r2266, %r2267, %r2268}, {%r2519, %r2520}, {%r2497, %r2498, %r2499, %r2500};
	// end inline asm
	cvt.rn.f32.s32 	%f1285, %r2497;
	mul.f32 	%f1286, %f1104, %f1285;
	fma.rn.f32 	%f1287, %f1286, %f1051, %f1263;
	cvt.rn.f32.s32 	%f1288, %r2498;
	mul.f32 	%f1289, %f1104, %f1288;
	fma.rn.f32 	%f1290, %f1289, %f1052, %f1266;
	cvt.rn.f32.s32 	%f1291, %r2499;
	mul.f32 	%f1292, %f1108, %f1291;
	fma.rn.f32 	%f1293, %f1292, %f1051, %f1269;
	cvt.rn.f32.s32 	%f1294, %r2500;
	mul.f32 	%f1295, %f1108, %f1294;
	fma.rn.f32 	%f1296, %f1295, %f1052, %f1272;
	mov.u32 	%r2511, %r3263;
	mov.u32 	%r2512, %r3263;
	mov.u32 	%r2513, %r3263;
	mov.u32 	%r2514, %r3263;
	// begin inline asm
	mma.sync.aligned.m16n8k32.row.col.s32.s8.s8.s32 {%r2511, %r2512, %r2513, %r2514}, {%r2281, %r2282, %r2283, %r2284}, {%r2519, %r2520}, {%r2511, %r2512, %r2513, %r2514};
	// end inline asm
	cvt.rn.f32.s32 	%f1297, %r2511;
	mul.f32 	%f1298, %f1112, %f1297;
	fma.rn.f32 	%f1299, %f1298, %f1051, %f1275;
	cvt.rn.f32.s32 	%f1300, %r2512;
	mul.f32 	%f1301, %f1112, %f1300;
	fma.rn.f32 	%f1302, %f1301, %f1052, %f1278;
	cvt.rn.f32.s32 	%f1303, %r2513;
	mul.f32 	%f1304, %f1116, %f1303;
	fma.rn.f32 	%f1305, %f1304, %f1051, %f1281;
	cvt.rn.f32.s32 	%f1306, %r2514;
	mul.f32 	%f1307, %f1116, %f1306;
	fma.rn.f32 	%f1308, %f1307, %f1052, %f1284;
	ld.shared.u32 	%r2549, [%r104+4624];
	ld.shared.u32 	%r2550, [%r104+4640];
	ld.shared.v4.u32 	{%r2525, %r2555, %r2585, %r2615}, [%r105+4608];
	// begin inline asm
	{.reg .f16 low,high;
  mov.b32 {low,high},%r2525;
  cvt.f32.f16 %f1053, low;}

	// end inline asm
	ld.shared.v4.u32 	{%r2526, %r2556, %r2586, %r2616}, [%r105+4752];
	// begin inline asm
	{.reg .f16 low,high;
  mov.b32 {low,high},%r2526;
  cvt.f32.f16 %f1054, low;}

	// end inline asm
	mov.u32 	%r2527, %r3263;
	mov.u32 	%r2528, %r3263;
	mov.u32 	%r2529, %r3263;
	mov.u32 	%r2530, %r3263;
	// begin inline asm
	mma.sync.aligned.m16n8k32.row.col.s32.s8.s8.s32 {%r2527, %r2528, %r2529, %r2530}, {%r2253, %r2254, %r2255, %r2256}, {%r2549, %r2550}, {%r2527, %r2528, %r2529, %r2530};
	// end inline asm
	cvt.rn.f32.s32 	%f1309, %r2527;
	mul.f32 	%f1310, %f1101, %f1309;
	fma.rn.f32 	%f1311, %f1310, %f1053, %f1981;
	cvt.rn.f32.s32 	%f1312, %r2528;
	mul.f32 	%f1313, %f1101, %f1312;
	fma.rn.f32 	%f1314, %f1313, %f1054, %f1982;
	cvt.rn.f32.s32 	%f1315, %r2529;
	mul.f32 	%f1316, %f1105, %f1315;
	fma.rn.f32 	%f1317, %f1316, %f1053, %f1983;
	cvt.rn.f32.s32 	%f1318, %r2530;
	mul.f32 	%f1319, %f1105, %f1318;
	fma.rn.f32 	%f1320, %f1319, %f1054, %f1984;
	mov.u32 	%r2541, %r3263;
	mov.u32 	%r2542, %r3263;
	mov.u32 	%r2543, %r3263;
	mov.u32 	%r2544, %r3263;
	// begin inline asm
	mma.sync.aligned.m16n8k32.row.col.s32.s8.s8.s32 {%r2541, %r2542, %r2543, %r2544}, {%r2269, %r2270, %r2271, %r2272}, {%r2549, %r2550}, {%r2541, %r2542, %r2543, %r2544};
	// end inline asm
	cvt.rn.f32.s32 	%f1321, %r2541;
	mul.f32 	%f1322, %f1109, %f1321;
	fma.rn.f32 	%f1323, %f1322, %f1053, %f1985;
	cvt.rn.f32.s32 	%f1324, %r2542;
	mul.f32 	%f1325, %f1109, %f1324;
	fma.rn.f32 	%f1326, %f1325, %f1054, %f1986;
	cvt.rn.f32.s32 	%f1327, %r2543;
	mul.f32 	%f1328, %f1113, %f1327;
	fma.rn.f32 	%f1329, %f1328, %f1053, %f1987;
	cvt.rn.f32.s32 	%f1330, %r2544;
	mul.f32 	%f1331, %f1113, %f1330;
	fma.rn.f32 	%f1332, %f1331, %f1054, %f1988;
	ld.shared.u32 	%r2579, [%r104+4656];
	ld.shared.u32 	%r2580, [%r104+4672];
	// begin inline asm
	{.reg .f16 low,high;
  mov.b32 {low,high},%r2555;
  cvt.f32.f16 %f1055, low;}

	// end inline asm
	// begin inline asm
	{.reg .f16 low,high;
  mov.b32 {low,high},%r2556;
  cvt.f32.f16 %f1056, low;}

	// end inline asm
	mov.u32 	%r2557, %r3263;
	mov.u32 	%r2558, %r3263;
	mov.u32 	%r2559, %r3263;
	mov.u32 	%r2560, %r3263;
	// begin inline asm
	mma.sync.aligned.m16n8k32.row.col.s32.s8.s8.s32 {%r2557, %r2558, %r2559, %r2560}, {%r2257, %r2258, %r2259, %r2260}, {%r2579, %r2580}, {%r2557, %r2558, %r2559, %r2560};
	// end inline asm
	cvt.rn.f32.s32 	%f1333, %r2557;
	mul.f32 	%f1334, %f1102, %f1333;
	fma.rn.f32 	%f1335, %f1334, %f1055, %f1311;
	cvt.rn.f32.s32 	%f1336, %r2558;
	mul.f32 	%f1337, %f1102, %f1336;
	fma.rn.f32 	%f1338, %f1337, %f1056, %f1314;
	cvt.rn.f32.s32 	%f1339, %r2559;
	mul.f32 	%f1340, %f1106, %f1339;
	fma.rn.f32 	%f1341, %f1340, %f1055, %f1317;
	cvt.rn.f32.s32 	%f1342, %r2560;
	mul.f32 	%f1343, %f1106, %f1342;
	fma.rn.f32 	%f1344, %f1343, %f1056, %f1320;
	mov.u32 	%r2571, %r3263;
	mov.u32 	%r2572, %r3263;
	mov.u32 	%r2573, %r3263;
	mov.u32 	%r2574, %r3263;
	// begin inline asm
	mma.sync.aligned.m16n8k32.row.col.s32.s8.s8.s32 {%r2571, %r2572, %r2573, %r2574}, {%r2273, %r2274, %r2275, %r2276}, {%r2579, %r2580}, {%r2571, %r2572, %r2573, %r2574};
	// end inline asm
	cvt.rn.f32.s32 	%f1345, %r2571;
	mul.f32 	%f1346, %f1110, %f1345;
	fma.rn.f32 	%f1347, %f1346, %f1055, %f1323;
	cvt.rn.f32.s32 	%f1348, %r2572;
	mul.f32 	%f1349, %f1110, %f1348;
	fma.rn.f32 	%f1350, %f1349, %f1056, %f1326;
	cvt.rn.f32.s32 	%f1351, %r2573;
	mul.f32 	%f1352, %f1114, %f1351;
	fma.rn.f32 	%f1353, %f1352, %f1055, %f1329;
	cvt.rn.f32.s32 	%f1354, %r2574;
	mul.f32 	%f1355, %f1114, %f1354;
	fma.rn.f32 	%f1356, %f1355, %f1056, %f1332;
	ld.shared.u32 	%r2609, [%r104+4688];
	ld.shared.u32 	%r2610, [%r104+4704];
	// begin inline asm
	{.reg .f16 low,high;
  mov.b32 {low,high},%r2585;
  cvt.f32.f16 %f1057, low;}

	// end inline asm
	// begin inline asm
	{.reg .f16 low,high;
  mov.b32 {low,high},%r2586;
  cvt.f32.f16 %f1058, low;}

	// end inline asm
	mov.u32 	%r2587, %r3263;
	mov.u32 	%r2588, %r3263;
	mov.u32 	%r2589, %r3263;
	mov.u32 	%r2590, %r3263;
	// begin inline asm
	mma.sync.aligned.m16n8k32.row.col.s32.s8.s8.s32 {%r2587, %r2588, %r2589, %r2590}, {%r2261, %r2262, %r2263, %r2264}, {%r2609, %r2610}, {%r2587, %r2588, %r2589, %r2590};
	// end inline asm
	cvt.rn.f32.s32 	%f1357, %r2587;
	mul.f32 	%f1358, %f1103, %f1357;
	fma.rn.f32 	%f1359, %f1358, %f1057, %f1335;
	cvt.rn.f32.s32 	%f1360, %r2588;
	mul.f32 	%f1361, %f1103, %f1360;
	fma.rn.f32 	%f1362, %f1361, %f1058, %f1338;
	cvt.rn.f32.s32 	%f1363, %r2589;
	mul.f32 	%f1364, %f1107, %f1363;
	fma.rn.f32 	%f1365, %f1364, %f1057, %f1341;
	cvt.rn.f32.s32 	%f1366, %r2590;
	mul.f32 	%f1367, %f1107, %f1366;
	fma.rn.f32 	%f1368, %f1367, %f1058, %f1344;
	mov.u32 	%r2601, %r3263;
	mov.u32 	%r2602, %r3263;
	mov.u32 	%r2603, %r3263;
	mov.u32 	%r2604, %r3263;
	// begin inline asm
	mma.sync.aligned.m16n8k32.row.col.s32.s8.s8.s32 {%r2601, %r2602, %r2603, %r2604}, {%r2277, %r2278, %r2279, %r2280}, {%r2609, %r2610}, {%r2601, %r2602, %r2603, %r2604};
	// end inline asm
	cvt.rn.f32.s32 	%f1369, %r2601;
	mul.f32 	%f1370, %f1111, %f1369;
	fma.rn.f32 	%f1371, %f1370, %f1057, %f1347;
	cvt.rn.f32.s32 	%f1372, %r2602;
	mul.f32 	%f1373, %f1111, %f1372;
	fma.rn.f32 	%f1374, %f1373, %f1058, %f1350;
	cvt.rn.f32.s32 	%f1375, %r2603;
	mul.f32 	%f1376, %f1115, %f1375;
	fma.rn.f32 	%f1377, %f1376, %f1057, %f1353;
	cvt.rn.f32.s32 	%f1378, %r2604;
	mul.f32 	%f1379, %f1115, %f1378;
	fma.rn.f32 	%f1380, %f1379, %f1058, %f1356;
	ld.shared.u32 	%r2639, [%r104+4720];
	ld.shared.u32 	%r2640, [%r104+4736];
	// begin inline asm
	{.reg .f16 low,high;
  mov.b32 {low,high},%r2615;
  cvt.f32.f16 %f1059, low;}

	// end inline asm
	// begin inline asm
	{.reg .f16 low,high;
  mov.b32 {low,high},%r2616;
  cvt.f32.f16 %f1060, low;}

	// end inline asm
	mov.u32 	%r2617, %r3263;
	mov.u32 	%r2618, %r3263;
	mov.u32 	%r2619, %r3263;
	mov.u32 	%r2620, %r3263;
	// begin inline asm
	mma.sync.aligned.m16n8k32.row.col.s32.s8.s8.s32 {%r2617, %r2618, %r2619, %r2620}, {%r2265, %r2266, %r2267, %r2268}, {%r2639, %r2640}, {%r2617, %r2618, %r2619, %r2620};
	// end inline asm
	cvt.rn.f32.s32 	%f1381, %r2617;
	mul.f32 	%f1382, %f1104, %f1381;
	fma.rn.f32 	%f1383, %f1382, %f1059, %f1359;
	cvt.rn.f32.s32 	%f1384, %r2618;
	mul.f32 	%f1385, %f1104, %f1384;
	fma.rn.f32 	%f1386, %f1385, %f1060, %f1362;
	cvt.rn.f32.s32 	%f1387, %r2619;
	mul.f32 	%f1388, %f1108, %f1387;
	fma.rn.f32 	%f1389, %f1388, %f1059, %f1365;
	cvt.rn.f32.s32 	%f1390, %r2620;
	mul.f32 	%f1391, %f1108, %f1390;
	fma.rn.f32 	%f1392, %f1391, %f1060, %f1368;
	mov.u32 	%r2631, %r3263;
	mov.u32 	%r2632, %r3263;
	mov.u32 	%r2633, %r3263;
	mov.u32 	%r2634, %r3263;
	// begin inline asm
	mma.sync.aligned.m16n8k32.row.col.s32.s8.s8.s32 {%r2631, %r2632, %r2633, %r2634}, {%r2281, %r2282, %r2283, %r2284}, {%r2639, %r2640}, {%r2631, %r2632, %r2633, %r2634};
	// end inline asm
	cvt.rn.f32.s32 	%f1393, %r2631;
	mul.f32 	%f1394, %f1112, %f1393;
	fma.rn.f32 	%f1395, %f1394, %f1059, %f1371;
	cvt.rn.f32.s32 	%f1396, %r2632;
	mul.f32 	%f1397, %f1112, %f1396;
	fma.rn.f32 	%f1398, %f1397, %f1060, %f1374;
	cvt.rn.f32.s32 	%f1399, %r2633;
	mul.f32 	%f1400, %f1116, %f1399;
	fma.rn.f32 	%f1401, %f1400, %f1059, %f1377;
	cvt.rn.f32.s32 	%f1402, %r2634;
	mul.f32 	%f1403, %f1116, %f1402;
	fma.rn.f32 	%f1404, %f1403, %f1060, %f1380;
	ld.shared.u32 	%r2669, [%r104+6928];
	ld.shared.u32 	%r2670, [%r104+6944];
	ld.shared.v4.u32 	{%r2645, %r2675, %r2705, %r2735}, [%r105+6912];
	// begin inline asm
	{.reg .f16 low,high;
  mov.b32 {low,high},%r2645;
  cvt.f32.f16 %f1061, low;}

	// end inline asm
	ld.shared.v4.u32 	{%r2646, %r2676, %r2706, %r2736}, [%r105+7056];
	// begin inline asm
	{.reg .f16 low,high;
  mov.b32 {low,high},%r2646;
  cvt.f32.f16 %f1062, low;}

	// end inline asm
	mov.u32 	%r2647, %r3263;
	mov.u32 	%r2648, %r3263;
	mov.u32 	%r2649, %r3263;
	mov.u32 	%r2650, %r3263;
	// begin inline asm
	mma.sync.aligned.m16n8k32.row.col.s32.s8.s8.s32 {%r2647, %r2648, %r2649, %r2650}, {%r2253, %r2254, %r2255, %r2256}, {%r2669, %r2670}, {%r2647, %r2648, %r2649, %r2650};
	// end inline asm
	cvt.rn.f32.s32 	%f1405, %r2647;
	mul.f32 	%f1406, %f1101, %f1405;
	fma.rn.f32 	%f1407, %f1406, %f1061, %f1989;
	cvt.rn.f32.s32 	%f1408, %r2648;
	mul.f32 	%f1409, %f1101, %f1408;
	fma.rn.f32 	%f1410, %f1409, %f1062, %f1990;
	cvt.rn.f32.s32 	%f1411, %r2649;
	mul.f32 	%f1412, %f1105, %f1411;
	fma.rn.f32 	%f1413, %f1412, %f1061, %f1991;
	cvt.rn.f32.s32 	%f1414, %r2650;
	mul.f32 	%f1415, %f1105, %f1414;
	fma.rn.f32 	%f1416, %f1415, %f1062, %f1992;
	mov.u32 	%r2661, %r3263;
	mov.u32 	%r2662, %r3263;
	mov.u32 	%r2663, %r3263;
	mov.u32 	%r2664, %r3263;
	// begin inline asm
	mma.sync.aligned.m16n8k32.row.col.s32.s8.s8.s32 {%r2661, %r2662, %r2663, %r2664}, {%r2269, %r2270, %r2271, %r2272}, {%r2669, %r2670}, {%r2661, %r2662, %r2663, %r2664};
	// end inline asm
	cvt.rn.f32.s32 	%f1417, %r2661;
	mul.f32 	%f1418, %f1109, %f1417;
	fma.rn.f32 	%f1419, %f1418, %f1061, %f1993;
	cvt.rn.f32.s32 	%f1420, %r2662;
	mul.f32 	%f1421, %f1109, %f1420;
	fma.rn.f32 	%f1422, %f1421, %f1062, %f1994;
	cvt.rn.f32.s32 	%f1423, %r2663;
	mul.f32 	%f1424, %f1113, %f1423;
	fma.rn.f32 	%f1425, %f1424, %f1061, %f1995;
	cvt.rn.f32.s32 	%f1426, %r2664;
	mul.f32 	%f1427, %f1113, %f1426;
	fma.rn.f32 	%f1428, %f1427, %f1062, %f1996;
	ld.shared.u32 	%r2699, [%r104+6960];
	ld.shared.u32 	%r2700, [%r104+6976];
	// begin inline asm
	{.reg .f16 low,high;
  mov.b32 {low,high},%r2675;
  cvt.f32.f16 %f1063, low;}

	// end inline asm
	// begin inline asm
	{.reg .f16 low,high;
  mov.b32 {low,high},%r2676;
  cvt.f32.f16 %f1064, low;}

	// end inline asm
	mov.u32 	%r2677, %r3263;
	mov.u32 	%r2678, %r3263;
	mov.u32 	%r2679, %r3263;
	mov.u32 	%r2680, %r3263;
	// begin inline asm
	mma.sync.aligned.m16n8k32.row.col.s32.s8.s8.s32 {%r2677, %r2678, %r2679, %r2680}, {%r2257, %r2258, %r2259, %r2260}, {%r2699, %r2700}, {%r2677, %r2678, %r2679, %r2680};
	// end inline asm
	cvt.rn.f32.s32 	%f1429, %r2677;
	mul.f32 	%f1430, %f1102, %f1429;
	fma.rn.f32 	%f1431, %f1430, %f1063, %f1407;
	cvt.rn.f32.s32 	%f1432, %r2678;
	mul.f32 	%f1433, %f1102, %f1432;
	fma.rn.f32 	%f1434, %f1433, %f1064, %f1410;
	cvt.rn.f32.s32 	%f1435, %r2679;
	mul.f32 	%f1436, %f1106, %f1435;
	fma.rn.f32 	%f1437, %f1436, %f1063, %f1413;
	cvt.rn.f32.s32 	%f1438, %r2680;
	mul.f32 	%f1439, %f1106, %f1438;
	fma.rn.f32 	%f1440, %f1439, %f1064, %f1416;
	mov.u32 	%r2691, %r3263;
	mov.u32 	%r2692, %r3263;
	mov.u32 	%r2693, %r3263;
	mov.u32 	%r2694, %r3263;
	// begin inline asm
	mma.sync.aligned.m16n8k32.row.col.s32.s8.s8.s32 {%r2691, %r2692, %r2693, %r2694}, {%r2273, %r2274, %r2275, %r2276}, {%r2699, %r2700}, {%r2691, %r2692, %r2693, %r2694};
	// end inline asm
	cvt.rn.f32.s32 	%f1441, %r2691;
	mul.f32 	%f1442, %f1110, %f1441;
	fma.rn.f32 	%f1443, %f1442, %f1063, %f1419;
	cvt.rn.f32.s32 	%f1444, %r2692;
	mul.f32 	%f1445, %f1110, %f1444;
	fma.rn.f32 	%f1446, %f1445, %f1064, %f1422;
	cvt.rn.f32.s32 	%f1447, %r2693;
	mul.f32 	%f1448, %f1114, %f1447;
	fma.rn.f32 	%f1449, %f1448, %f1063, %f1425;
	cvt.rn.f32.s32 	%f1450, %r2694;
	mul.f32 	%f1451, %f1114, %f1450;
	fma.rn.f32 	%f1452, %f1451, %f1064, %f1428;
	ld.shared.u32 	%r2729, [%r104+6992];
	ld.shared.u32 	%r2730, [%r104+7008];
	// begin inline asm
	{.reg .f16 low,high;
  mov.b32 {low,high},%r2705;
  cvt.f32.f16 %f1065, low;}

	// end inline asm
	// begin inline asm
	{.reg .f16 low,high;
  mov.b32 {low,high},%r2706;
  cvt.f32.f16 %f1066, low;}

	// end inline asm
	mov.u32 	%r2707, %r3263;
	mov.u32 	%r2708, %r3263;
	mov.u32 	%r2709, %r3263;
	mov.u32 	%r2710, %r3263;
	// begin inline asm
	mma.sync.aligned.m16n8k32.row.col.s32.s8.s8.s32 {%r2707, %r2708, %r2709, %r2710}, {%r2261, %r2262, %r2263, %r2264}, {%r2729, %r2730}, {%r2707, %r2708, %r2709, %r2710};
	// end inline asm
	cvt.rn.f32.s32 	%f1453, %r2707;
	mul.f32 	%f1454, %f1103, %f1453;
	fma.rn.f32 	%f1455, %f1454, %f1065, %f1431;
	cvt.rn.f32.s32 	%f1456, %r2708;
	mul.f32 	%f1457, %f1103, %f1456;
	fma.rn.f32 	%f1458, %f1457, %f1066, %f1434;
	cvt.rn.f32.s32 	%f1459, %r2709;
	mul.f32 	%f1460, %f1107, %f1459;
	fma.rn.f32 	%f1461, %f1460, %f1065, %f1437;
	cvt.rn.f32.s32 	%f1462, %r2710;
	mul.f32 	%f1463, %f1107, %f1462;
	fma.rn.f32 	%f1464, %f1463, %f1066, %f1440;
	mov.u32 	%r2721, %r3263;
	mov.u32 	%r2722, %r3263;
	mov.u32 	%r2723, %r3263;
	mov.u32 	%r2724, %r3263;
	// begin inline asm
	mma.sync.aligned.m16n8k32.row.col.s32.s8.s8.s32 {%r2721, %r2722, %r2723, %r2724}, {%r2277, %r2278, %r2279, %r2280}, {%r2729, %r2730}, {%r2721, %r2722, %r2723, %r2724};
	// end inline asm
	cvt.rn.f32.s32 	%f1465, %r2721;
	mul.f32 	%f1466, %f1111, %f1465;
	fma.rn.f32 	%f1467, %f1466, %f1065, %f1443;
	cvt.rn.f32.s32 	%f1468, %r2722;
	mul.f32 	%f1469, %f1111, %f1468;
	fma.rn.f32 	%f1470, %f1469, %f1066, %f1446;
	cvt.rn.f32.s32 	%f1471, %r2723;
	mul.f32 	%f1472, %f1115, %f1471;
	fma.rn.f32 	%f1473, %f1472, %f1065, %f1449;
	cvt.rn.f32.s32 	%f1474, %r2724;
	mul.f32 	%f1475, %f1115, %f1474;
	fma.rn.f32 	%f1476, %f1475, %f1066, %f1452;
	ld.shared.u32 	%r2759, [%r104+7024];
	ld.shared.u32 	%r2760, [%r104+7040];
	// begin inline asm
	{.reg .f16 low,high;
  mov.b32 {low,high},%r2735;
  cvt.f32.f16 %f1067, low;}

	// end inline asm
	// begin inline asm
	{.reg .f16 low,high;
  mov.b32 {low,high},%r2736;
  cvt.f32.f16 %f1068, low;}

	// end inline asm
	mov.u32 	%r2737, %r3263;
	mov.u32 	%r2738, %r3263;
	mov.u32 	%r2739, %r3263;
	mov.u32 	%r2740, %r3263;
	// begin inline asm
	mma.sync.aligned.m16n8k32.row.col.s32.s8.s8.s32 {%r2737, %r2738, %r2739, %r2740}, {%r2265, %r2266, %r2267, %r2268}, {%r2759, %r2760}, {%r2737, %r2738, %r2739, %r2740};
	// end inline asm
	cvt.rn.f32.s32 	%f1477, %r2737;
	mul.f32 	%f1478, %f1104, %f1477;
	fma.rn.f32 	%f1479, %f1478, %f1067, %f1455;
	cvt.rn.f32.s32 	%f1480, %r2738;
	mul.f32 	%f1481, %f1104, %f1480;
	fma.rn.f32 	%f1482, %f1481, %f1068, %f1458;
	cvt.rn.f32.s32 	%f1483, %r2739;
	mul.f32 	%f1484, %f1108, %f1483;
	fma.rn.f32 	%f1485, %f1484, %f1067, %f1461;
	cvt.rn.f32.s32 	%f1486, %r2740;
	mul.f32 	%f1487, %f1108, %f1486;
	fma.rn.f32 	%f1488, %f1487, %f1068, %f1464;
	mov.u32 	%r2751, %r3263;
	mov.u32 	%r2752, %r3263;
	mov.u32 	%r2753, %r3263;
	mov.u32 	%r2754, %r3263;
	// begin inline asm
	mma.sync.aligned.m16n8k32.row.col.s32.s8.s8.s32 {%r2751, %r2752, %r2753, %r2754}, {%r2281, %r2282, %r2283, %r2284}, {%r2759, %r2760}, {%r2751, %r2752, %r2753, %r2754};
	// end inline asm
	cvt.rn.f32.s32 	%f1489, %r2751;
	mul.f32 	%f1490, %f1112, %f1489;
	fma.rn.f32 	%f1491, %f1490, %f1067, %f1467;
	cvt.rn.f32.s32 	%f1492, %r2752;
	mul.f32 	%f1493, %f1112, %f1492;
	fma.rn.f32 	%f1494, %f1493, %f1068, %f1470;
	cvt.rn.f32.s32 	%f1495, %r2753;
	mul.f32 	%f1496, %f1116, %f1495;
	fma.rn.f32 	%f1497, %f1496, %f1067, %f1473;
	cvt.rn.f32.s32 	%f1498, %r2754;
	mul.f32 	%f1499, %f1116, %f1498;
	fma.rn.f32 	%f1500, %f1499, %f1068, %f1476;
	bar.sync 	0;
	mad.lo.s64 	%rd565, %rd99, 144, %rd564;
	ld.global.nc.u32 	%r3654, [%rd565];
	st.shared.u32 	[%r9], %r3654;
	ld.global.nc.u32 	%r3655, [%rd565+1024];
	st.shared.u32 	[%r9+1024], %r3655;
	ld.global.nc.u32 	%r3656, [%rd565+2048];
	st.shared.u32 	[%r9+2048], %r3656;
	ld.global.nc.u32 	%r3657, [%rd565+3072];
	st.shared.u32 	[%r9+3072], %r3657;
	ld.global.nc.u32 	%r3658, [%rd565+4096];
	st.shared.u32 	[%r9+4096], %r3658;
	ld.global.nc.u32 	%r3659, [%rd565+5120];
	st.shared.u32 	[%r9+5120], %r3659;
	ld.global.nc.u32 	%r3660, [%rd565+6144];
	st.shared.u32 	[%r9+6144], %r3660;
	ld.global.nc.u32 	%r3661, [%rd565+7168];
	st.shared.u32 	[%r9+7168], %r3661;
	ld.global.nc.u32 	%r3662, [%rd565+8192];
	st.shared.u32 	[%r9+8192], %r3662;
	bar.sync 	0;
	// begin inline asm
	ldmatrix.sync.aligned.m8n8.x4.b16 {%r2765, %r2766, %r2767, %r2768}, [%rd109];
	// end inline asm
	// begin inline asm
	ldmatrix.sync.aligned.m8n8.x4.b16 {%r2769, %r2770, %r2771, %r2772}, [%rd110];
	// end inline asm
	// begin inline asm
	ldmatrix.sync.aligned.m8n8.x4.b16 {%r2773, %r2774, %r2775, %r2776}, [%rd111];
	// end inline asm
	// begin inline asm
	ldmatrix.sync.aligned.m8n8.x4.b16 {%r2777, %r2778, %r2779, %r2780}, [%rd112];
	// end inline asm
	ld.shared.v4.f32 	{%f1501, %f1502, %f1503, %f1504}, [%r103+16];
	ld.shared.v4.f32 	{%f1505, %f1506, %f1507, %f1508}, [%r103+2448];
	// begin inline asm
	ldmatrix.sync.aligned.m8n8.x4.b16 {%r2781, %r2782, %r2783, %r2784}, [%rd113];
	// end inline asm
	// begin inline asm
	ldmatrix.sync.aligned.m8n8.x4.b16 {%r2785, %r2786, %r2787, %r2788}, [%rd114];
	// end inline asm
	// begin inline asm
	ldmatrix.sync.aligned.m8n8.x4.b16 {%r2789, %r2790, %r2791, %r2792}, [%rd115];
	// end inline asm
	// begin inline asm
	ldmatrix.sync.aligned.m8n8.x4.b16 {%r2793, %r2794, %r2795, %r2796}, [%rd116];
	// end inline asm
	ld.shared.v4.f32 	{%f1509, %f1510, %f1511, %f1512}, [%r103+4880];
	ld.shared.v4.f32 	{%f1513, %f1514, %f1515, %f1516}, [%r103+7312];
	ld.shared.u32 	%r2821, [%r104+16];
	ld.shared.u32 	%r2822, [%r104+32];
	ld.shared.v4.u32 	{%r2797, %r2827, %r2857, %r2887}, [%r105];
	// begin inline asm
	{.reg .f16 low,high;
  mov.b32 {low,high},%r2797;
  cvt.f32.f16 %f1069, low;}

	// end inline asm
	ld.shared.v4.u32 	{%r2798, %r2828, %r2858, %r2888}, [%r105+144];
	// begin inline asm
	{.reg .f16 low,high;
  mov.b32 {low,high},%r2798;
  cvt.f32.f16 %f1070, low;}

	// end inline asm
	mov.u32 	%r2799, %r3263;
	mov.u32 	%r2800, %r3263;
	mov.u32 	%r2801, %r3263;
	mov.u32 	%r2802, %r3263;
	// begin inline asm
	mma.sync.aligned.m16n8k32.row.col.s32.s8.s8.s32 {%r2799, %r2800, %r2801, %r2802}, {%r2765, %r2766, %r2767, %r2768}, {%r2821, %r2822}, {%r2799, %r2800, %r2801, %r2802};
	// end inline asm
	cvt.rn.f32.s32 	%f1517, %r2799;
	mul.f32 	%f1518, %f1501, %f1517;
	fma.rn.f32 	%f1519, %f1518, %f1069, %f1191;
	cvt.rn.f32.s32 	%f1520, %r2800;
	mul.f32 	%f1521, %f1501, %f1520;
	fma.rn.f32 	%f1522, %f1521, %f1070, %f1194;
	cvt.rn.f32.s32 	%f1523, %r2801;
	mul.f32 	%f1524, %f1505, %f1523;
	fma.rn.f32 	%f1525, %f1524, %f1069, %f1197;
	cvt.rn.f32.s32 	%f1526, %r2802;
	mul.f32 	%f1527, %f1505, %f1526;
	fma.rn.f32 	%f1528, %f1527, %f1070, %f1200;
	mov.u32 	%r2813, %r3263;
	mov.u32 	%r2814, %r3263;
	mov.u32 	%r2815, %r3263;
	mov.u32 	%r2816, %r3263;
	// begin inline asm
	mma.sync.aligned.m16n8k32.row.col.s32.s8.s8.s32 {%r2813, %r2814, %r2815, %r2816}, {%r2781, %r2782, %r2783, %r2784}, {%r2821, %r2822}, {%r2813, %r2814, %r2815, %r2816};
	// end inline asm
	cvt.rn.f32.s32 	%f1529, %r2813;
	mul.f32 	%f1530, %f1509, %f1529;
	fma.rn.f32 	%f1531, %f1530, %f1069, %f1203;
	cvt.rn.f32.s32 	%f1532, %r2814;
	mul.f32 	%f1533, %f1509, %f1532;
	fma.rn.f32 	%f1534, %f1533, %f1070, %f1206;
	cvt.rn.f32.s32 	%f1535, %r2815;
	mul.f32 	%f1536, %f1513, %f1535;
	fma.rn.f32 	%f1537, %f1536, %f1069, %f1209;
	cvt.rn.f32.s32 	%f1538, %r2816;
	mul.f32 	%f1539, %f1513, %f1538;
	fma.rn.f32 	%f1540, %f1539, %f1070, %f1212;
	ld.shared.u32 	%r2851, [%r104+48];
	ld.shared.u32 	%r2852, [%r104+64];
	// begin inline asm
	{.reg .f16 low,high;
  mov.b32 {low,high},%r2827;
  cvt.f32.f16 %f1071, low;}

	// end inline asm
	// begin inline asm
	{.reg .f16 low,high;
  mov.b32 {low,high},%r2828;
  cvt.f32.f16 %f1072, low;}

	// end inline asm
	mov.u32 	%r2829, %r3263;
	mov.u32 	%r2830, %r3263;
	mov.u32 	%r2831, %r3263;
	mov.u32 	%r2832, %r3263;
	// begin inline asm
	mma.sync.aligned.m16n8k32.row.col.s32.s8.s8.s32 {%r2829, %r2830, %r2831, %r2832}, {%r2769, %r2770, %r2771, %r2772}, {%r2851, %r2852}, {%r2829, %r2830, %r2831, %r2832};
	// end inline asm
	cvt.rn.f32.s32 	%f1541, %r2829;
	mul.f32 	%f1542, %f1502, %f1541;
	fma.rn.f32 	%f1543, %f1542, %f1071, %f1519;
	cvt.rn.f32.s32 	%f1544, %r2830;
	mul.f32 	%f1545, %f1502, %f1544;
	fma.rn.f32 	%f1546, %f1545, %f1072, %f1522;
	cvt.rn.f32.s32 	%f1547, %r2831;
	mul.f32 	%f1548, %f1506, %f1547;
	fma.rn.f32 	%f1549, %f1548, %f1071, %f1525;
	cvt.rn.f32.s32 	%f1550, %r2832;
	mul.f32 	%f1551, %f1506, %f1550;
	fma.rn.f32 	%f1552, %f1551, %f1072, %f1528;
	mov.u32 	%r2843, %r3263;
	mov.u32 	%r2844, %r3263;
	mov.u32 	%r2845, %r3263;
	mov.u32 	%r2846, %r3263;
	// begin inline asm
	mma.sync.aligned.m16n8k32.row.col.s32.s8.s8.s32 {%r2843, %r2844, %r2845, %r2846}, {%r2785, %r2786, %r2787, %r2788}, {%r2851, %r2852}, {%r2843, %r2844, %r2845, %r2846};
	// end inline asm
	cvt.rn.f32.s32 	%f1553, %r2843;
	mul.f32 	%f1554, %f1510, %f1553;
	fma.rn.f32 	%f1555, %f1554, %f1071, %f1531;
	cvt.rn.f32.s32 	%f1556, %r2844;
	mul.f32 	%f1557, %f1510, %f1556;
	fma.rn.f32 	%f1558, %f1557, %f1072, %f1534;
	cvt.rn.f32.s32 	%f1559, %r2845;
	mul.f32 	%f1560, %f1514, %f1559;
	fma.rn.f32 	%f1561, %f1560, %f1071, %f1537;
	cvt.rn.f32.s32 	%f1562, %r2846;
	mul.f32 	%f1563, %f1514, %f1562;
	fma.rn.f32 	%f1564, %f1563, %f1072, %f1540;
	ld.shared.u32 	%r2881, [%r104+80];
	ld.shared.u32 	%r2882, [%r104+96];
	// begin inline asm
	{.reg .f16 low,high;
  mov.b32 {low,high},%r2857;
  cvt.f32.f16 %f1073, low;}

	// end inline asm
	// begin inline asm
	{.reg .f16 low,high;
  mov.b32 {low,high},%r2858;
  cvt.f32.f16 %f1074, low;}

	// end inline asm
	mov.u32 	%r2859, %r3263;
	mov.u32 	%r2860, %r3263;
	mov.u32 	%r2861, %r3263;
	mov.u32 	%r2862, %r3263;
	// begin inline asm
	mma.sync.aligned.m16n8k32.row.col.s32.s8.s8.s32 {%r2859, %r2860, %r2861, %r2862}, {%r2773, %r2774, %r2775, %r2776}, {%r2881, %r2882}, {%r2859, %r2860, %r2861, %r2862};
	// end inline asm
	cvt.rn.f32.s32 	%f1565, %r2859;
	mul.f32 	%f1566, %f1503, %f1565;
	fma.rn.f32 	%f1567, %f1566, %f1073, %f1543;
	cvt.rn.f32.s32 	%f1568, %r2860;
	mul.f32 	%f1569, %f1503, %f1568;
	fma.rn.f32 	%f1570, %f1569, %f1074, %f1546;
	cvt.rn.f32.s32 	%f1571, %r2861;
	mul.f32 	%f1572, %f1507, %f1571;
	fma.rn.f32 	%f1573, %f1572, %f1073, %f1549;
	cvt.rn.f32.s32 	%f1574, %r2862;
	mul.f32 	%f1575, %f1507, %f1574;
	fma.rn.f32 	%f1576, %f1575, %f1074, %f1552;
	mov.u32 	%r2873, %r3263;
	mov.u32 	%r2874, %r3263;
	mov.u32 	%r2875, %r3263;
	mov.u32 	%r2876, %r3263;
	// begin inline asm
	mma.sync.aligned.m16n8k32.row.col.s32.s8.s8.s32 {%r2873, %r2874, %r2875, %r2876}, {%r2789, %r2790, %r2791, %r2792}, {%r2881, %r2882}, {%r2873, %r2874, %r2875, %r2876};
	// end inline asm
	cvt.rn.f32.s32 	%f1577, %r2873;
	mul.f32 	%f1578, %f1511, %f1577;
	fma.rn.f32 	%f1579, %f1578, %f1073, %f1555;
	cvt.rn.f32.s32 	%f1580, %r2874;
	mul.f32 	%f1581, %f1511, %f1580;
	fma.rn.f32 	%f1582, %f1581, %f1074, %f1558;
	cvt.rn.f32.s32 	%f1583, %r2875;
	mul.f32 	%f1584, %f1515, %f1583;
	fma.rn.f32 	%f1585, %f1584, %f1073, %f1561;
	cvt.rn.f32.s32 	%f1586, %r2876;
	mul.f32 	%f1587, %f1515, %f1586;
	fma.rn.f32 	%f1588, %f1587, %f1074, %f1564;
	ld.shared.u32 	%r2911, [%r104+112];
	ld.shared.u32 	%r2912, [%r104+128];
	// begin inline asm
	{.reg .f16 low,high;
  mov.b32 {low,high},%r2887;
  cvt.f32.f16 %f1075, low;}

	// end inline asm
	// begin inline asm
	{.reg .f16 low,high;
  mov.b32 {low,high},%r2888;
  cvt.f32.f16 %f1076, low;}

	// end inline asm
	mov.u32 	%r2889, %r3263;
	mov.u32 	%r2890, %r3263;
	mov.u32 	%r2891, %r3263;
	mov.u32 	%r2892, %r3263;
	// begin inline asm
	mma.sync.aligned.m16n8k32.row.col.s32.s8.s8.s32 {%r2889, %r2890, %r2891, %r2892}, {%r2777, %r2778, %r2779, %r2780}, {%r2911, %r2912}, {%r2889, %r2890, %r2891, %r2892};
	// end inline asm
	cvt.rn.f32.s32 	%f1589, %r2889;
	mul.f32 	%f1590, %f1504, %f1589;
	fma.rn.f32 	%f1965, %f1590, %f1075, %f1567;
	cvt.rn.f32.s32 	%f1591, %r2890;
	mul.f32 	%f1592, %f1504, %f1591;
	fma.rn.f32 	%f1966, %f1592, %f1076, %f1570;
	cvt.rn.f32.s32 	%f1593, %r2891;
	mul.f32 	%f1594, %f1508, %f1593;
	fma.rn.f32 	%f1967, %f1594, %f1075, %f1573;
	cvt.rn.f32.s32 	%f1595, %r2892;
	mul.f32 	%f1596, %f1508, %f1595;
	fma.rn.f32 	%f1968, %f1596, %f1076, %f1576;
	mov.u32 	%r2903, %r3263;
	mov.u32 	%r2904, %r3263;
	mov.u32 	%r2905, %r3263;
	mov.u32 	%r2906, %r3263;
	// begin inline asm
	mma.sync.aligned.m16n8k32.row.col.s32.s8.s8.s32 {%r2903, %r2904, %r2905, %r2906}, {%r2793, %r2794, %r2795, %r2796}, {%r2911, %r2912}, {%r2903, %r2904, %r2905, %r2906};
	// end inline asm
	cvt.rn.f32.s32 	%f1597, %r2903;
	mul.f32 	%f1598, %f1512, %f1597;
	fma.rn.f32 	%f1969, %f1598, %f1075, %f1579;
	cvt.rn.f32.s32 	%f1599, %r2904;
	mul.f32 	%f1600, %f1512, %f1599;
	fma.rn.f32 	%f1970, %f1600, %f1076, %f1582;
	cvt.rn.f32.s32 	%f1601, %r2905;
	mul.f32 	%f1602, %f1516, %f1601;
	fma.rn.f32 	%f1971, %f1602, %f1075, %f1585;
	cvt.rn.f32.s32 	%f1603, %r2906;
	mul.f32 	%f1604, %f1516, %f1603;
	fma.rn.f32 	%f1972, %f1604, %f1076, %f1588;
	ld.shared.u32 	%r2941, [%r104+2320];
	ld.shared.u32 	%r2942, [%r104+2336];
	ld.shared.v4.u32 	{%r2917, %r2947, %r2977, %r3007}, [%r105+2304];
	// begin inline asm
	{.reg .f16 low,high;
  mov.b32 {low,high},%r2917;
  cvt.f32.f16 %f1077, low;}

	// end inline asm
	ld.shared.v4.u32 	{%r2918, %r2948, %r2978, %r3008}, [%r105+2448];
	// begin inline asm
	{.reg .f16 low,high;
  mov.b32 {low,high},%r2918;
  cvt.f32.f16 %f1078, low;}

	// end inline asm
	mov.u32 	%r2919, %r3263;
	mov.u32 	%r2920, %r3263;
	mov.u32 	%r2921, %r3263;
	mov.u32 	%r2922, %r3263;
	// begin inline asm
	mma.sync.aligned.m16n8k32.row.col.s32.s8.s8.s32 {%r2919, %r2920, %r2921, %r2922}, {%r2765, %r2766, %r2767, %r2768}, {%r2941, %r2942}, {%r2919, %r2920, %r2921, %r2922};
	// end inline asm
	cvt.rn.f32.s32 	%f1605, %r2919;
	mul.f32 	%f1606, %f1501, %f1605;
	fma.rn.f32 	%f1607, %f1606, %f1077, %f1287;
	cvt.rn.f32.s32 	%f1608, %r2920;
	mul.f32 	%f1609, %f1501, %f1608;
	fma.rn.f32 	%f1610, %f1609, %f1078, %f1290;
	cvt.rn.f32.s32 	%f1611, %r2921;
	mul.f32 	%f1612, %f1505, %f1611;
	fma.rn.f32 	%f1613, %f1612, %f1077, %f1293;
	cvt.rn.f32.s32 	%f1614, %r2922;
	mul.f32 	%f1615, %f1505, %f1614;
	fma.rn.f32 	%f1616, %f1615, %f1078, %f1296;
	mov.u32 	%r2933, %r3263;
	mov.u32 	%r2934, %r3263;
	mov.u32 	%r2935, %r3263;
	mov.u32 	%r2936, %r3263;
	// begin inline asm
	mma.sync.aligned.m16n8k32.row.col.s32.s8.s8.s32 {%r2933, %r2934, %r2935, %r2936}, {%r2781, %r2782, %r2783, %r2784}, {%r2941, %r2942}, {%r2933, %r2934, %r2935, %r2936};
	// end inline asm
	cvt.rn.f32.s32 	%f1617, %r2933;
	mul.f32 	%f1618, %f1509, %f1617;
	fma.rn.f32 	%f1619, %f1618, %f1077, %f1299;
	cvt.rn.f32.s32 	%f1620, %r2934;
	mul.f32 	%f1621, %f1509, %f1620;
	fma.rn.f32 	%f1622, %f1621, %f1078, %f1302;
	cvt.rn.f32.s32 	%f1623, %r2935;
	mul.f32 	%f1624, %f1513, %f1623;
	fma.rn.f32 	%f1625, %f1624, %f1077, %f1305;
	cvt.rn.f32.s32 	%f1626, %r2936;
	mul.f32 	%f1627, %f1513, %f1626;
	fma.rn.f32 	%f1628, %f1627, %f1078, %f1308;
	ld.shared.u32 	%r2971, [%r104+2352];
	ld.shared.u32 	%r2972, [%r104+2368];
	// begin inline asm
	{.reg .f16 low,high;
  mov.b32 {low,high},%r2947;
  cvt.f32.f16 %f1079, low;}

	// end inline asm
	// begin inline asm
	{.reg .f16 low,high;
  mov.b32 {low,high},%r2948;
  cvt.f32.f16 %f1080, low;}

	// end inline asm
	mov.u32 	%r2949, %r3263;
	mov.u32 	%r2950, %r3263;
	mov.u32 	%r2951, %r3263;
	mov.u32 	%r2952, %r3263;
	// begin inline asm
	mma.sync.aligned.m16n8k32.row.col.s32.s8.s8.s32 {%r2949, %r2950, %r2951, %r2952}, {%r2769, %r2770, %r2771, %r2772}, {%r2971, %r2972}, {%r2949, %r2950, %r2951, %r2952};
	// end inline asm
	cvt.rn.f32.s32 	%f1629, %r2949;
	mul.f32 	%f1630, %f1502, %f1629;
	fma.rn.f32 	%f1631, %f1630, %f1079, %f1607;
	cvt.rn.f32.s32 	%f1632, %r2950;
	mul.f32 	%f1633, %f1502, %f1632;
	fma.rn.f32 	%f1634, %f1633, %f1080, %f1610;
	cvt.rn.f32.s32 	%f1635, %r2951;
	mul.f32 	%f1636, %f1506, %f1635;
	fma.rn.f32 	%f1637, %f1636, %f1079, %f1613;
	cvt.rn.f32.s32 	%f1638, %r2952;
	mul.f32 	%f1639, %f1506, %f1638;
	fma.rn.f32 	%f1640, %f1639, %f1080, %f1616;
	mov.u32 	%r2963, %r3263;
	mov.u32 	%r2964, %r3263;
	mov.u32 	%r2965, %r3263;
	mov.u32 	%r2966, %r3263;
	// begin inline asm
	mma.sync.aligned.m16n8k32.row.col.s32.s8.s8.s32 {%r2963, %r2964, %r2965, %r2966}, {%r2785, %r2786, %r2787, %r2788}, {%r2971, %r2972}, {%r2963, %r2964, %r2965, %r2966};
	// end inline asm
	cvt.rn.f32.s32 	%f1641, %r2963;
	mul.f32 	%f1642, %f1510, %f1641;
	fma.rn.f32 	%f1643, %f1642, %f1079, %f1619;
	cvt.rn.f32.s32 	%f1644, %r2964;
	mul.f32 	%f1645, %f1510, %f1644;
	fma.rn.f32 	%f1646, %f1645, %f1080, %f1622;
	cvt.rn.f32.s32 	%f1647, %r2965;
	mul.f32 	%f1648, %f1514, %f1647;
	fma.rn.f32 	%f1649, %f1648, %f1079, %f1625;
	cvt.rn.f32.s32 	%f1650, %r2966;
	mul.f32 	%f1651, %f1514, %f1650;
	fma.rn.f32 	%f1652, %f1651, %f1080, %f1628;
	ld.shared.u32 	%r3001, [%r104+2384];
	ld.shared.u32 	%r3002, [%r104+2400];
	// begin inline asm
	{.reg .f16 low,high;
  mov.b32 {low,high},%r2977;
  cvt.f32.f16 %f1081, low;}

	// end inline asm
	// begin inline asm
	{.reg .f16 low,high;
  mov.b32 {low,high},%r2978;
  cvt.f32.f16 %f1082, low;}

	// end inline asm
	mov.u32 	%r2979, %r3263;
	mov.u32 	%r2980, %r3263;
	mov.u32 	%r2981, %r3263;
	mov.u32 	%r2982, %r3263;
	// begin inline asm
	mma.sync.aligned.m16n8k32.row.col.s32.s8.s8.s32 {%r2979, %r2980, %r2981, %r2982}, {%r2773, %r2774, %r2775, %r2776}, {%r3001, %r3002}, {%r2979, %r2980, %r2981, %r2982};
	// end inline asm
	cvt.rn.f32.s32 	%f1653, %r2979;
	mul.f32 	%f1654, %f1503, %f1653;
	fma.rn.f32 	%f1655, %f1654, %f1081, %f1631;
	cvt.rn.f32.s32 	%f1656, %r2980;
	mul.f32 	%f1657, %f1503, %f1656;
	fma.rn.f32 	%f1658, %f1657, %f1082, %f1634;
	cvt.rn.f32.s32 	%f1659, %r2981;
	mul.f32 	%f1660, %f1507, %f1659;
	fma.rn.f32 	%f1661, %f1660, %f1081, %f1637;
	cvt.rn.f32.s32 	%f1662, %r2982;
	mul.f32 	%f1663, %f1507, %f1662;
	fma.rn.f32 	%f1664, %f1663, %f1082, %f1640;
	mov.u32 	%r2993, %r3263;
	mov.u32 	%r2994, %r3263;
	mov.u32 	%r2995, %r3263;
	mov.u32 	%r2996, %r3263;
	// begin inline asm
	mma.sync.aligned.m16n8k32.row.col.s32.s8.s8.s32 {%r2993, %r2994, %r2995, %r2996}, {%r2789, %r2790, %r2791, %r2792}, {%r3001, %r3002}, {%r2993, %r2994, %r2995, %r2996};
	// end inline asm
	cvt.rn.f32.s32 	%f1665, %r2993;
	mul.f32 	%f1666, %f1511, %f1665;
	fma.rn.f32 	%f1667, %f1666, %f1081, %f1643;
	cvt.rn.f32.s32 	%f1668, %r2994;
	mul.f32 	%f1669, %f1511, %f1668;
	fma.rn.f32 	%f1670, %f1669, %f1082, %f1646;
	cvt.rn.f32.s32 	%f1671, %r2995;
	mul.f32 	%f1672, %f1515, %f1671;
	fma.rn.f32 	%f1673, %f1672, %f1081, %f1649;
	cvt.rn.f32.s32 	%f1674, %r2996;
	mul.f32 	%f1675, %f1515, %f1674;
	fma.rn.f32 	%f1676, %f1675, %f1082, %f1652;
	ld.shared.u32 	%r3031, [%r104+2416];
	ld.shared.u32 	%r3032, [%r104+2432];
	// begin inline asm
	{.reg .f16 low,high;
  mov.b32 {low,high},%r3007;
  cvt.f32.f16 %f1083, low;}

	// end inline asm
	// begin inline asm
	{.reg .f16 low,high;
  mov.b32 {low,high},%r3008;
  cvt.f32.f16 %f1084, low;}

	// end inline asm
	mov.u32 	%r3009, %r3263;
	mov.u32 	%r3010, %r3263;
	mov.u32 	%r3011, %r3263;
	mov.u32 	%r3012, %r3263;
	// begin inline asm
	mma.sync.aligned.m16n8k32.row.col.s32.s8.s8.s32 {%r3009, %r3010, %r3011, %r3012}, {%r2777, %r2778, %r2779, %r2780}, {%r3031, %r3032}, {%r3009, %r3010, %r3011, %r3012};
	// end inline asm
	cvt.rn.f32.s32 	%f1677, %r3009;
	mul.f32 	%f1678, %f1504, %f1677;
	fma.rn.f32 	%f1973, %f1678, %f1083, %f1655;
	cvt.rn.f32.s32 	%f1679, %r3010;
	mul.f32 	%f1680, %f1504, %f1679;
	fma.rn.f32 	%f1974, %f1680, %f1084, %f1658;
	cvt.rn.f32.s32 	%f1681, %r3011;
	mul.f32 	%f1682, %f1508, %f1681;
	fma.rn.f32 	%f1975, %f1682, %f1083, %f1661;
	cvt.rn.f32.s32 	%f1683, %r3012;
	mul.f32 	%f1684, %f1508, %f1683;
	fma.rn.f32 	%f1976, %f1684, %f1084, %f1664;
	mov.u32 	%r3023, %r3263;
	mov.u32 	%r3024, %r3263;
	mov.u32 	%r3025, %r3263;
	mov.u32 	%r3026, %r3263;
	// begin inline asm
	mma.sync.aligned.m16n8k32.row.col.s32.s8.s8.s32 {%r3023, %r3024, %r3025, %r3026}, {%r2793, %r2794, %r2795, %r2796}, {%r3031, %r3032}, {%r3023, %r3024, %r3025, %r3026};
	// end inline asm
	cvt.rn.f32.s32 	%f1685, %r3023;
	mul.f32 	%f1686, %f1512, %f1685;
	fma.rn.f32 	%f1977, %f1686, %f1083, %f1667;
	cvt.rn.f32.s32 	%f1687, %r3024;
	mul.f32 	%f1688, %f1512, %f1687;
	fma.rn.f32 	%f1978, %f1688, %f1084, %f1670;
	cvt.rn.f32.s32 	%f1689, %r3025;
	mul.f32 	%f1690, %f1516, %f1689;
	fma.rn.f32 	%f1979, %f1690, %f1083, %f1673;
	cvt.rn.f32.s32 	%f1691, %r3026;
	mul.f32 	%f1692, %f1516, %f1691;
	fma.rn.f32 	%f1980, %f1692, %f1084, %f1676;
	ld.shared.u32 	%r3061, [%r104+4624];
	ld.shared.u32 	%r3062, [%r104+4640];
	ld.shared.v4.u32 	{%r3037, %r3067, %r3097, %r3127}, [%r105+4608];
	// begin inline asm
	{.reg .f16 low,high;
  mov.b32 {low,high},%r3037;
  cvt.f32.f16 %f1085, low;}

	// end inline asm
	ld.shared.v4.u32 	{%r3038, %r3068, %r3098, %r3128}, [%r105+4752];
	// begin inline asm
	{.reg .f16 low,high;
  mov.b32 {low,high},%r3038;
  cvt.f32.f16 %f1086, low;}

	// end inline asm
	mov.u32 	%r3039, %r3263;
	mov.u32 	%r3040, %r3263;
	mov.u32 	%r3041, %r3263;
	mov.u32 	%r3042, %r3263;
	// begin inline asm
	mma.sync.aligned.m16n8k32.row.col.s32.s8.s8.s32 {%r3039, %r3040, %r3041, %r3042}, {%r2765, %r2766, %r2767, %r2768}, {%r3061, %r3062}, {%r3039, %r3040, %r3041, %r3042};
	// end inline asm
	cvt.rn.f32.s32 	%f1693, %r3039;
	mul.f32 	%f1694, %f1501, %f1693;
	fma.rn.f32 	%f1695, %f1694, %f1085, %f1383;
	cvt.rn.f32.s32 	%f1696, %r3040;
	mul.f32 	%f1697, %f1501, %f1696;
	fma.rn.f32 	%f1698, %f1697, %f1086, %f1386;
	cvt.rn.f32.s32 	%f1699, %r3041;
	mul.f32 	%f1700, %f1505, %f1699;
	fma.rn.f32 	%f1701, %f1700, %f1085, %f1389;
	cvt.rn.f32.s32 	%f1702, %r3042;
	mul.f32 	%f1703, %f1505, %f1702;
	fma.rn.f32 	%f1704, %f1703, %f1086, %f1392;
	mov.u32 	%r3053, %r3263;
	mov.u32 	%r3054, %r3263;
	mov.u32 	%r3055, %r3263;
	mov.u32 	%r3056, %r3263;
	// begin inline asm
	mma.sync.aligned.m16n8k32.row.col.s32.s8.s8.s32 {%r3053, %r3054, %r3055, %r3056}, {%r2781, %r2782, %r2783, %r2784}, {%r3061, %r3062}, {%r3053, %r3054, %r3055, %r3056};
	// end inline asm
	cvt.rn.f32.s32 	%f1705, %r3053;
	mul.f32 	%f1706, %f1509, %f1705;
	fma.rn.f32 	%f1707, %f1706, %f1085, %f1395;
	cvt.rn.f32.s32 	%f1708, %r3054;
	mul.f32 	%f1709, %f1509, %f1708;
	fma.rn.f32 	%f1710, %f1709, %f1086, %f1398;
	cvt.rn.f32.s32 	%f1711, %r3055;
	mul.f32 	%f1712, %f1513, %f1711;
	fma.rn.f32 	%f1713, %f1712, %f1085, %f1401;
	cvt.rn.f32.s32 	%f1714, %r3056;
	mul.f32 	%f1715, %f1513, %f1714;
	fma.rn.f32 	%f1716, %f1715, %f1086, %f1404;
	ld.shared.u32 	%r3091, [%r104+4656];
	ld.shared.u32 	%r3092, [%r104+4672];
	// begin inline asm
	{.reg .f16 low,high;
  mov.b32 {low,high},%r3067;
  cvt.f32.f16 %f1087, low;}

	// end inline asm
	// begin inline asm
	{.reg .f16 low,high;
  mov.b32 {low,high},%r3068;
  cvt.f32.f16 %f1088, low;}

	// end inline asm
	mov.u32 	%r3069, %r3263;
	mov.u32 	%r3070, %r3263;
	mov.u32 	%r3071, %r3263;
	mov.u32 	%r3072, %r3263;
	// begin inline asm
	mma.sync.aligned.m16n8k32.row.col.s32.s8.s8.s32 {%r3069, %r3070, %r3071, %r3072}, {%r2769, %r2770, %r2771, %r2772}, {%r3091, %r3092}, {%r3069, %r3070, %r3071, %r3072};
	// end inline asm
	cvt.rn.f32.s32 	%f1717, %r3069;
	mul.f32 	%f1718, %f1502, %f1717;
	fma.rn.f32 	%f1719, %f1718, %f1087, %f1695;
	cvt.rn.f32.s32 	%f1720, %r3070;
	mul.f32 	%f1721, %f1502, %f1720;
	fma.rn.f32 	%f1722, %f1721, %f1088, %f1698;
	cvt.rn.f32.s32 	%f1723, %r3071;
	mul.f32 	%f1724, %f1506, %f1723;
	fma.rn.f32 	%f1725, %f1724, %f1087, %f1701;
	cvt.rn.f32.s32 	%f1726, %r3072;
	mul.f32 	%f1727, %f1506, %f1726;
	fma.rn.f32 	%f1728, %f1727, %f1088, %f1704;
	mov.u32 	%r3083, %r3263;
	mov.u32 	%r3084, %r3263;
	mov.u32 	%r3085, %r3263;
	mov.u32 	%r3086, %r3263;
	// begin inline asm
	mma.sync.aligned.m16n8k32.row.col.s32.s8.s8.s32 {%r3083, %r3084, %r3085, %r3086}, {%r2785, %r2786, %r2787, %r2788}, {%r3091, %r3092}, {%r3083, %r3084, %r3085, %r3086};
	// end inline asm
	cvt.rn.f32.s32 	%f1729, %r3083;
	mul.f32 	%f1730, %f1510, %f1729;
	fma.rn.f32 	%f1731, %f1730, %f1087, %f1707;
	cvt.rn.f32.s32 	%f1732, %r3084;
	mul.f32 	%f1733, %f1510, %f1732;
	fma.rn.f32 	%f1734, %f1733, %f1088, %f1710;
	cvt.rn.f32.s32 	%f1735, %r3085;
	mul.f32 	%f1736, %f1514, %f1735;
	fma.rn.f32 	%f1737, %f1736, %f1087, %f1713;
	cvt.rn.f32.s32 	%f1738, %r3086;
	mul.f32 	%f1739, %f1514, %f1738;
	fma.rn.f32 	%f1740, %f1739, %f1088, %f1716;
	ld.shared.u32 	%r3121, [%r104+4688];
	ld.shared.u32 	%r3122, [%r104+4704];
	// begin inline asm
	{.reg .f16 low,high;
  mov.b32 {low,high},%r3097;
  cvt.f32.f16 %f1089, low;}

	// end inline asm
	// begin inline asm
	{.reg .f16 low,high;
  mov.b32 {low,high},%r3098;
  cvt.f32.f16 %f1090, low;}

	// end inline asm
	mov.u32 	%r3099, %r3263;
	mov.u32 	%r3100, %r3263;
	mov.u32 	%r3101, %r3263;
	mov.u32 	%r3102, %r3263;
	// begin inline asm
	mma.sync.aligned.m16n8k32.row.col.s32.s8.s8.s32 {%r3099, %r3100, %r3101, %r3102}, {%r2773, %r2774, %r2775, %r2776}, {%r3121, %r3122}, {%r3099, %r3100, %r3101, %r3102};
	// end inline asm
	cvt.rn.f32.s32 	%f1741, %r3099;
	mul.f32 	%f1742, %f1503, %f1741;
	fma.rn.f32 	%f1743, %f1742, %f1089, %f1719;
	cvt.rn.f32.s32 	%f1744, %r3100;
	mul.f32 	%f1745, %f1503, %f1744;
	fma.rn.f32 	%f1746, %f1745, %f1090, %f1722;
	cvt.rn.f32.s32 	%f1747, %r3101;
	mul.f32 	%f1748, %f1507, %f1747;
	fma.rn.f32 	%f1749, %f1748, %f1089, %f1725;
	cvt.rn.f32.s32 	%f1750, %r3102;
	mul.f32 	%f1751, %f1507, %f1750;
	fma.rn.f32 	%f1752, %f1751, %f1090, %f1728;
	mov.u32 	%r3113, %r3263;
	mov.u32 	%r3114, %r3263;
	mov.u32 	%r3115, %r3263;
	mov.u32 	%r3116, %r3263;
	// begin inline asm
	mma.sync.aligned.m16n8k32.row.col.s32.s8.s8.s32 {%r3113, %r3114, %r3115, %r3116}, {%r2789, %r2790, %r2791, %r2792}, {%r3121, %r3122}, {%r3113, %r3114, %r3115, %r3116};
	// end inline asm
	cvt.rn.f32.s32 	%f1753, %r3113;
	mul.f32 	%f1754, %f1511, %f1753;
	fma.rn.f32 	%f1755, %f1754, %f1089, %f1731;
	cvt.rn.f32.s32 	%f1756, %r3114;
	mul.f32 	%f1757, %f1511, %f1756;
	fma.rn.f32 	%f1758, %f1757, %f1090, %f1734;
	cvt.rn.f32.s32 	%f1759, %r3115;
	mul.f32 	%f1760, %f1515, %f1759;
	fma.rn.f32 	%f1761, %f1760, %f1089, %f1737;
	cvt.rn.f32.s32 	%f1762, %r3116;
	mul.f32 	%f1763, %f1515, %f1762;
	fma.rn.f32 	%f1764, %f1763, %f1090, %f1740;
	ld.shared.u32 	%r3151, [%r104+4720];
	ld.shared.u32 	%r3152, [%r104+4736];
	// begin inline asm
	{.reg .f16 low,high;
  mov.b32 {low,high},%r3127;
  cvt.f32.f16 %f1091, low;}

	// end inline asm
	// begin inline asm
	{.reg .f16 low,high;
  mov.b32 {low,high},%r3128;
  cvt.f32.f16 %f1092, low;}

	// end inline asm
	mov.u32 	%r3129, %r3263;
	mov.u32 	%r3130, %r3263;
	mov.u32 	%r3131, %r3263;
	mov.u32 	%r3132, %r3263;
	// begin inline asm
	mma.sync.aligned.m16n8k32.row.col.s32.s8.s8.s32 {%r3129, %r3130, %r3131, %r3132}, {%r2777, %r2778, %r2779, %r2780}, {%r3151, %r3152}, {%r3129, %r3130, %r3131, %r3132};
	// end inline asm
	cvt.rn.f32.s32 	%f1765, %r3129;
	mul.f32 	%f1766, %f1504, %f1765;
	fma.rn.f32 	%f1981, %f1766, %f1091, %f1743;
	cvt.rn.f32.s32 	%f1767, %r3130;
	mul.f32 	%f1768, %f1504, %f1767;
	fma.rn.f32 	%f1982, %f1768, %f1092, %f1746;
	cvt.rn.f32.s32 	%f1769, %r3131;
	mul.f32 	%f1770, %f1508, %f1769;
	fma.rn.f32 	%f1983, %f1770, %f1091, %f1749;
	cvt.rn.f32.s32 	%f1771, %r3132;
	mul.f32 	%f1772, %f1508, %f1771;
	fma.rn.f32 	%f1984, %f1772, %f1092, %f1752;
	mov.u32 	%r3143, %r3263;
	mov.u32 	%r3144, %r3263;
	mov.u32 	%r3145, %r3263;
	mov.u32 	%r3146, %r3263;
	// begin inline asm
	mma.sync.aligned.m16n8k32.row.col.s32.s8.s8.s32 {%r3143, %r3144, %r3145, %r3146}, {%r2793, %r2794, %r2795, %r2796}, {%r3151, %r3152}, {%r3143, %r3144, %r3145, %r3146};
	// end inline asm
	cvt.rn.f32.s32 	%f1773, %r3143;
	mul.f32 	%f1774, %f1512, %f1773;
	fma.rn.f32 	%f1985, %f1774, %f1091, %f1755;
	cvt.rn.f32.s32 	%f1775, %r3144;
	mul.f32 	%f1776, %f1512, %f1775;
	fma.rn.f32 	%f1986, %f1776, %f1092, %f1758;
	cvt.rn.f32.s32 	%f1777, %r3145;
	mul.f32 	%f1778, %f1516, %f1777;
	fma.rn.f32 	%f1987, %f1778, %f1091, %f1761;
	cvt.rn.f32.s32 	%f1779, %r3146;
	mul.f32 	%f1780, %f1516, %f1779;
	fma.rn.f32 	%f1988, %f1780, %f1092, %f1764;
	ld.shared.u32 	%r3181, [%r104+6928];
	ld.shared.u32 	%r3182, [%r104+6944];
	ld.shared.v4.u32 	{%r3157, %r3187, %r3217, %r3247}, [%r105+6912];
	// begin inline asm
	{.reg .f16 low,high;
  mov.b32 {low,high},%r3157;
  cvt.f32.f16 %f1093, low;}

	// end inline asm
	ld.shared.v4.u32 	{%r3158, %r3188, %r3218, %r3248}, [%r105+7056];
	// begin inline asm
	{.reg .f16 low,high;
  mov.b32 {low,high},%r3158;
  cvt.f32.f16 %f1094, low;}

	// end inline asm
	mov.u32 	%r3159, %r3263;
	mov.u32 	%r3160, %r3263;
	mov.u32 	%r3161, %r3263;
	mov.u32 	%r3162, %r3263;
	// begin inline asm
	mma.sync.aligned.m16n8k32.row.col.s32.s8.s8.s32 {%r3159, %r3160, %r3161, %r3162}, {%r2765, %r2766, %r2767, %r2768}, {%r3181, %r3182}, {%r3159, %r3160, %r3161, %r3162};
	// end inline asm
	cvt.rn.f32.s32 	%f1781, %r3159;
	mul.f32 	%f1782, %f1501, %f1781;
	fma.rn.f32 	%f1783, %f1782, %f1093, %f1479;
	cvt.rn.f32.s32 	%f1784, %r3160;
	mul.f32 	%f1785, %f1501, %f1784;
	fma.rn.f32 	%f1786, %f1785, %f1094, %f1482;
	cvt.rn.f32.s32 	%f1787, %r3161;
	mul.f32 	%f1788, %f1505, %f1787;
	fma.rn.f32 	%f1789, %f1788, %f1093, %f1485;
	cvt.rn.f32.s32 	%f1790, %r3162;
	mul.f32 	%f1791, %f1505, %f1790;
	fma.rn.f32 	%f1792, %f1791, %f1094, %f1488;
	mov.u32 	%r3173, %r3263;
	mov.u32 	%r3174, %r3263;
	mov.u32 	%r3175, %r3263;
	mov.u32 	%r3176, %r3263;
	// begin inline asm
	mma.sync.aligned.m16n8k32.row.col.s32.s8.s8.s32 {%r3173, %r3174, %r3175, %r3176}, {%r2781, %r2782, %r2783, %r2784}, {%r3181, %r3182}, {%r3173, %r3174, %r3175, %r3176};
	// end inline asm
	cvt.rn.f32.s32 	%f1793, %r3173;
	mul.f32 	%f1794, %f1509, %f1793;
	fma.rn.f32 	%f1795, %f1794, %f1093, %f1491;
	cvt.rn.f32.s32 	%f1796, %r3174;
	mul.f32 	%f1797, %f1509, %f1796;
	fma.rn.f32 	%f1798, %f1797, %f1094, %f1494;
	cvt.rn.f32.s32 	%f1799, %r3175;
	mul.f32 	%f1800, %f1513, %f1799;
	fma.rn.f32 	%f1801, %f1800, %f1093, %f1497;
	cvt.rn.f32.s32 	%f1802, %r3176;
	mul.f32 	%f1803, %f1513, %f1802;
	fma.rn.f32 	%f1804, %f1803, %f1094, %f1500;
	ld.shared.u32 	%r3211, [%r104+6960];
	ld.shared.u32 	%r3212, [%r104+6976];
	// begin inline asm
	{.reg .f16 low,high;
  mov.b32 {low,high},%r3187;
  cvt.f32.f16 %f1095, low;}

	// end inline asm
	// begin inline asm
	{.reg .f16 low,high;
  mov.b32 {low,high},%r3188;
  cvt.f32.f16 %f1096, low;}

	// end inline asm
	mov.u32 	%r3189, %r3263;
	mov.u32 	%r3190, %r3263;
	mov.u32 	%r3191, %r3263;
	mov.u32 	%r3192, %r3263;
	// begin inline asm
	mma.sync.aligned.m16n8k32.row.col.s32.s8.s8.s32 {%r3189, %r3190, %r3191, %r3192}, {%r2769, %r2770, %r2771, %r2772}, {%r3211, %r3212}, {%r3189, %r3190, %r3191, %r3192};
	// end inline asm
	cvt.rn.f32.s32 	%f1805, %r3189;
	mul.f32 	%f1806, %f1502, %f1805;
	fma.rn.f32 	%f1807, %f1806, %f1095, %f1783;
	cvt.rn.f32.s32 	%f1808, %r3190;
	mul.f32 	%f1809, %f1502, %f1808;
	fma.rn.f32 	%f1810, %f1809, %f1096, %f1786;
	cvt.rn.f32.s32 	%f1811, %r3191;
	mul.f32 	%f1812, %f1506, %f1811;
	fma.rn.f32 	%f1813, %f1812, %f1095, %f1789;
	cvt.rn.f32.s32 	%f1814, %r3192;
	mul.f32 	%f1815, %f1506, %f1814;
	fma.rn.f32 	%f1816, %f1815, %f1096, %f1792;
	mov.u32 	%r3203, %r3263;
	mov.u32 	%r3204, %r3263;
	mov.u32 	%r3205, %r3263;
	mov.u32 	%r3206, %r3263;
	// begin inline asm
	mma.sync.aligned.m16n8k32.row.col.s32.s8.s8.s32 {%r3203, %r3204, %r3205, %r3206}, {%r2785, %r2786, %r2787, %r2788}, {%r3211, %r3212}, {%r3203, %r3204, %r3205, %r3206};
	// end inline asm
	cvt.rn.f32.s32 	%f1817, %r3203;
	mul.f32 	%f1818, %f1510, %f1817;
	fma.rn.f32 	%f1819, %f1818, %f1095, %f1795;
	cvt.rn.f32.s32 	%f1820, %r3204;
	mul.f32 	%f1821, %f1510, %f1820;
	fma.rn.f32 	%f1822, %f1821, %f1096, %f1798;
	cvt.rn.f32.s32 	%f1823, %r3205;
	mul.f32 	%f1824, %f1514, %f1823;
	fma.rn.f32 	%f1825, %f1824, %f1095, %f1801;
	cvt.rn.f32.s32 	%f1826, %r3206;
	mul.f32 	%f1827, %f1514, %f1826;
	fma.rn.f32 	%f1828, %f1827, %f1096, %f1804;
	ld.shared.u32 	%r3241, [%r104+6992];
	ld.shared.u32 	%r3242, [%r104+7008];
	// begin inline asm
	{.reg .f16 low,high;
  mov.b32 {low,high},%r3217;
  cvt.f32.f16 %f1097, low;}

	// end inline asm
	// begin inline asm
	{.reg .f16 low,high;
  mov.b32 {low,high},%r3218;
  cvt.f32.f16 %f1098, low;}

	// end inline asm
	mov.u32 	%r3219, %r3263;
	mov.u32 	%r3220, %r3263;
	mov.u32 	%r3221, %r3263;
	mov.u32 	%r3222, %r3263;
	// begin inline asm
	mma.sync.aligned.m16n8k32.row.col.s32.s8.s8.s32 {%r3219, %r3220, %r3221, %r3222}, {%r2773, %r2774, %r2775, %r2776}, {%r3241, %r3242}, {%r3219, %r3220, %r3221, %r3222};
	// end inline asm
	cvt.rn.f32.s32 	%f1829, %r3219;
	mul.f32 	%f1830, %f1503, %f1829;
	fma.rn.f32 	%f1831, %f1830, %f1097, %f1807;
	cvt.rn.f32.s32 	%f1832, %r3220;
	mul.f32 	%f1833, %f1503, %f1832;
	fma.rn.f32 	%f1834, %f1833, %f1098, %f1810;
	cvt.rn.f32.s32 	%f1835, %r3221;
	mul.f32 	%f1836, %f1507, %f1835;
	fma.rn.f32 	%f1837, %f1836, %f1097, %f1813;
	cvt.rn.f32.s32 	%f1838, %r3222;
	mul.f32 	%f1839, %f1507, %f1838;
	fma.rn.f32 	%f1840, %f1839, %f1098, %f1816;
	mov.u32 	%r3233, %r3263;
	mov.u32 	%r3234, %r3263;
	mov.u32 	%r3235, %r3263;
	mov.u32 	%r3236, %r3263;
	// begin inline asm
	mma.sync.aligned.m16n8k32.row.col.s32.s8.s8.s32 {%r3233, %r3234, %r3235, %r3236}, {%r2789, %r2790, %r2791, %r2792}, {%r3241, %r3242}, {%r3233, %r3234, %r3235, %r3236};
	// end inline asm
	cvt.rn.f32.s32 	%f1841, %r3233;
	mul.f32 	%f1842, %f1511, %f1841;
	fma.rn.f32 	%f1843, %f1842, %f1097, %f1819;
	cvt.rn.f32.s32 	%f1844, %r3234;
	mul.f32 	%f1845, %f1511, %f1844;
	fma.rn.f32 	%f1846, %f1845, %f1098, %f1822;
	cvt.rn.f32.s32 	%f1847, %r3235;
	mul.f32 	%f1848, %f1515, %f1847;
	fma.rn.f32 	%f1849, %f1848, %f1097, %f1825;
	cvt.rn.f32.s32 	%f1850, %r3236;
	mul.f32 	%f1851, %f1515, %f1850;
	fma.rn.f32 	%f1852, %f1851, %f1098, %f1828;
	ld.shared.u32 	%r3271, [%r104+7024];
	ld.shared.u32 	%r3272, [%r104+7040];
	// begin inline asm
	{.reg .f16 low,high;
  mov.b32 {low,high},%r3247;
  cvt.f32.f16 %f1099, low;}

	// end inline asm
	// begin inline asm
	{.reg .f16 low,high;
  mov.b32 {low,high},%r3248;
  cvt.f32.f16 %f1100, low;}

	// end inline asm
	mov.u32 	%r3249, %r3263;
	mov.u32 	%r3250, %r3263;
	mov.u32 	%r3251, %r3263;
	mov.u32 	%r3252, %r3263;
	// begin inline asm
	mma.sync.aligned.m16n8k32.row.col.s32.s8.s8.s32 {%r3249, %r3250, %r3251, %r3252}, {%r2777, %r2778, %r2779, %r2780}, {%r3271, %r3272}, {%r3249, %r3250, %r3251, %r3252};
	// end inline asm
	cvt.rn.f32.s32 	%f1853, %r3249;
	mul.f32 	%f1854, %f1504, %f1853;
	fma.rn.f32 	%f1989, %f1854, %f1099, %f1831;
	cvt.rn.f32.s32 	%f1855, %r3250;
	mul.f32 	%f1856, %f1504, %f1855;
	fma.rn.f32 	%f1990, %f1856, %f1100, %f1834;
	cvt.rn.f32.s32 	%f1857, %r3251;
	mul.f32 	%f1858, %f1508, %f1857;
	fma.rn.f32 	%f1991, %f1858, %f1099, %f1837;
	cvt.rn.f32.s32 	%f1859, %r3252;
	mul.f32 	%f1860, %f1508, %f1859;
	fma.rn.f32 	%f1992, %f1860, %f1100, %f1840;
	mov.u32 	%r3264, %r3263;
	mov.u32 	%r3265, %r3263;
	mov.u32 	%r3266, %r3263;
	// begin inline asm
	mma.sync.aligned.m16n8k32.row.col.s32.s8.s8.s32 {%r3263, %r3264, %r3265, %r3266}, {%r2793, %r2794, %r2795, %r2796}, {%r3271, %r3272}, {%r3263, %r3264, %r3265, %r3266};
	// end inline asm
	cvt.rn.f32.s32 	%f1861, %r3263;
	mul.f32 	%f1862, %f1512, %f1861;
	fma.rn.f32 	%f1993, %f1862, %f1099, %f1843;
	cvt.rn.f32.s32 	%f1863, %r3264;
	mul.f32 	%f1864, %f1512, %f1863;
	fma.rn.f32 	%f1994, %f1864, %f1100, %f1846;
	cvt.rn.f32.s32 	%f1865, %r3265;
	mul.f32 	%f1866, %f1516, %f1865;
	fma.rn.f32 	%f1995, %f1866, %f1099, %f1849;
	cvt.rn.f32.s32 	%f1867, %r3266;
	mul.f32 	%f1868, %f1516, %f1867;
	fma.rn.f32 	%f1996, %f1868, %f1100, %f1852;
	bar.sync 	0;
	add.s32 	%r3754, %r3754, 8;
	add.s32 	%r3765, %r3765, 8;
	setp.lt.s32 	%p131, %r3754, %r3762;
	@%p131 bra 	$L__BB12_126;
$L__BB12_127:
	shl.b32 	%r3663, %r6, 13;
	cvt.u64.u32 	%rd138, %r3663;
	shr.u32 	%r3664, %r3, 2;
	shl.b32 	%r3665, %r2, 4;
	and.b32  	%r3666, %r3665, 16352;
	add.s32 	%r111, %r3666, %r3664;
	setp.gt.u32 	%p132, %r111, 128;
	and.b32  	%r3668, %r129, 32;
	shl.b32 	%r3669, %r3, 3;
	and.b32  	%r3670, %r3669, 24;
	or.b32  	%r3671, %r3670, %r3668;
	add.s32 	%r112, %r131, %r3671;
	@%p132 bra 	$L__BB12_129;
	ld.shared.v2.u32 	{%r3673, %r3674}, [%r112];
	shl.b32 	%r3675, %r3673, 7;
	add.s32 	%r3676, %r3675, %r111;
	cvt.s64.s32 	%rd566, %r3676;
	add.s64 	%rd567, %rd566, %rd138;
	shl.b64 	%rd568, %rd567, 2;
	add.s64 	%rd569, %rd4, %rd568;
	st.global.f32 	[%rd569], %f1965;
	shl.b32 	%r3677, %r3674, 7;
	add.s32 	%r3678, %r3677, %r111;
	cvt.s64.s32 	%rd570, %r3678;
	add.s64 	%rd571, %rd570, %rd138;
	shl.b64 	%rd572, %rd571, 2;
	add.s64 	%rd573, %rd4, %rd572;
	st.global.f32 	[%rd573], %f1966;
$L__BB12_129:
	setp.gt.u32 	%p133, %r111, 120;
	@%p133 bra 	$L__BB12_131;
	ld.shared.v2.u32 	{%r3679, %r3680}, [%r112];
	shl.b32 	%r3681, %r3679, 7;
	cvt.s64.s32 	%rd574, %r3681;
	cvt.u64.u32 	%rd575, %r111;
	add.s64 	%rd576, %rd574, %rd575;
	add.s64 	%rd577, %rd576, %rd138;
	shl.b64 	%rd578, %rd577, 2;
	add.s64 	%rd579, %rd4, %rd578;
	st.global.f32 	[%rd579+32], %f1967;
	shl.b32 	%r3682, %r3680, 7;
	cvt.s64.s32 	%rd580, %r3682;
	add.s64 	%rd581, %rd580, %rd575;
	add.s64 	%rd582, %rd581, %rd138;
	shl.b64 	%rd583, %rd582, 2;
	add.s64 	%rd584, %rd4, %rd583;
	st.global.f32 	[%rd584+32], %f1968;
$L__BB12_131:
	add.s32 	%r113, %r111, 16;
	setp.gt.u32 	%p134, %r111, 112;
	@%p134 bra 	$L__BB12_133;
	ld.shared.v2.u32 	{%r3683, %r3684}, [%r112];
	shl.b32 	%r3685, %r3683, 7;
	add.s32 	%r3686, %r3685, %r113;
	cvt.s64.s32 	%rd585, %r3686;
	add.s64 	%rd586, %rd585, %rd138;
	shl.b64 	%rd587, %rd586, 2;
	add.s64 	%rd588, %rd4, %rd587;
	st.global.f32 	[%rd588], %f1969;
	shl.b32 	%r3687, %r3684, 7;
	add.s32 	%r3688, %r3687, %r113;
	cvt.s64.s32 	%rd589, %r3688;
	add.s64 	%rd590, %rd589, %rd138;
	shl.b64 	%rd591, %rd590, 2;
	add.s64 	%rd592, %rd4, %rd591;
	st.global.f32 	[%rd592], %f1970;
$L__BB12_133:
	setp.gt.u32 	%p135, %r111, 104;
	@%p135 bra 	$L__BB12_135;
	ld.shared.v2.u32 	{%r3689, %r3690}, [%r112];
	shl.b32 	%r3691, %r3689, 7;
	cvt.s64.s32 	%rd593, %r3691;
	cvt.u64.u32 	%rd594, %r113;
	add.s64 	%rd595, %rd593, %rd594;
	add.s64 	%rd596, %rd595, %rd138;
	shl.b64 	%rd597, %rd596, 2;
	add.s64 	%rd598, %rd4, %rd597;
	st.global.f32 	[%rd598+32], %f1971;
	shl.b32 	%r3692, %r3690, 7;
	cvt.s64.s32 	%rd599, %r3692;
	add.s64 	%rd600, %rd599, %rd594;
	add.s64 	%rd601, %rd600, %rd138;
	shl.b64 	%rd602, %rd601, 2;
	add.s64 	%rd603, %rd4, %rd602;
	st.global.f32 	[%rd603+32], %f1972;
$L__BB12_135:
	setp.gt.u32 	%p136, %r111, 128;
	@%p136 bra 	$L__BB12_137;
	ld.shared.v2.u32 	{%r3693, %r3694}, [%r112+64];
	shl.b32 	%r3695, %r3693, 7;
	add.s32 	%r3696, %r3695, %r111;
	cvt.s64.s32 	%rd604, %r3696;
	add.s64 	%rd605, %rd604, %rd138;
	shl.b64 	%rd606, %rd605, 2;
	add.s64 	%rd607, %rd4, %rd606;
	st.global.f32 	[%rd607], %f1973;
	shl.b32 	%r3697, %r3694, 7;
	add.s32 	%r3698, %r3697, %r111;
	cvt.s64.s32 	%rd608, %r3698;
	add.s64 	%rd609, %rd608, %rd138;
	shl.b64 	%rd610, %rd609, 2;
	add.s64 	%rd611, %rd4, %rd610;
	st.global.f32 	[%rd611], %f1974;
$L__BB12_137:
	setp.gt.u32 	%p137, %r111, 120;
	@%p137 bra 	$L__BB12_139;
	ld.shared.v2.u32 	{%r3699, %r3700}, [%r112+64];
	shl.b32 	%r3701, %r3699, 7;
	cvt.s64.s32 	%rd612, %r3701;
	cvt.u64.u32 	%rd613, %r111;
	add.s64 	%rd614, %rd612, %rd613;
	add.s64 	%rd615, %rd614, %rd138;
	shl.b64 	%rd616, %rd615, 2;
	add.s64 	%rd617, %rd4, %rd616;
	st.global.f32 	[%rd617+32], %f1975;
	shl.b32 	%r3702, %r3700, 7;
	cvt.s64.s32 	%rd618, %r3702;
	add.s64 	%rd619, %rd618, %rd613;
	add.s64 	%rd620, %rd619, %rd138;
	shl.b64 	%rd621, %rd620, 2;
	add.s64 	%rd622, %rd4, %rd621;
	st.global.f32 	[%rd622+32], %f1976;
$L__BB12_139:
	setp.gt.u32 	%p138, %r111, 112;
	@%p138 bra 	$L__BB12_141;
	ld.shared.v2.u32 	{%r3703, %r3704}, [%r112+64];
	shl.b32 	%r3705, %r3703, 7;
	add.s32 	%r3706, %r3705, %r113;
	cvt.s64.s32 	%rd623, %r3706;
	add.s64 	%rd624, %rd623, %rd138;
	shl.b64 	%rd625, %rd624, 2;
	add.s64 	%rd626, %rd4, %rd625;
	st.global.f32 	[%rd626], %f1977;
	shl.b32 	%r3707, %r3704, 7;
	add.s32 	%r3708, %r3707, %r113;
	cvt.s64.s32 	%rd627, %r3708;
	add.s64 	%rd628, %rd627, %rd138;
	shl.b64 	%rd629, %rd628, 2;
	add.s64 	%rd630, %rd4, %rd629;
	st.global.f32 	[%rd630], %f1978;
$L__BB12_141:
	setp.gt.u32 	%p139, %r111, 104;
	@%p139 bra 	$L__BB12_143;
	ld.shared.v2.u32 	{%r3709, %r3710}, [%r112+64];
	shl.b32 	%r3711, %r3709, 7;
	cvt.s64.s32 	%rd631, %r3711;
	cvt.u64.u32 	%rd632, %r113;
	add.s64 	%rd633, %rd631, %rd632;
	add.s64 	%rd634, %rd633, %rd138;
	shl.b64 	%rd635, %rd634, 2;
	add.s64 	%rd636, %rd4, %rd635;
	st.global.f32 	[%rd636+32], %f1979;
	shl.b32 	%r3712, %r3710, 7;
	cvt.s64.s32 	%rd637, %r3712;
	add.s64 	%rd638, %rd637, %rd632;
	add.s64 	%rd639, %rd638, %rd138;
	shl.b64 	%rd640, %rd639, 2;
	add.s64 	%rd641, %rd4, %rd640;
	st.global.f32 	[%rd641+32], %f1980;
$L__BB12_143:
	setp.gt.u32 	%p140, %r111, 128;
	@%p140 bra 	$L__BB12_145;
	ld.shared.v2.u32 	{%r3713, %r3714}, [%r112+128];
	shl.b32 	%r3715, %r3713, 7;
	add.s32 	%r3716, %r3715, %r111;
	cvt.s64.s32 	%rd642, %r3716;
	add.s64 	%rd643, %rd642, %rd138;
	shl.b64 	%rd644, %rd643, 2;
	add.s64 	%rd645, %rd4, %rd644;
	st.global.f32 	[%rd645], %f1981;
	shl.b32 	%r3717, %r3714, 7;
	add.s32 	%r3718, %r3717, %r111;
	cvt.s64.s32 	%rd646, %r3718;
	add.s64 	%rd647, %rd646, %rd138;
	shl.b64 	%rd648, %rd647, 2;
	add.s64 	%rd649, %rd4, %rd648;
	st.global.f32 	[%rd649], %f1982;
$L__BB12_145:
	setp.gt.u32 	%p141, %r111, 120;
	@%p141 bra 	$L__BB12_147;
	ld.shared.v2.u32 	{%r3719, %r3720}, [%r112+128];
	shl.b32 	%r3721, %r3719, 7;
	cvt.s64.s32 	%rd650, %r3721;
	cvt.u64.u32 	%rd651, %r111;
	add.s64 	%rd652, %rd650, %rd651;
	add.s64 	%rd653, %rd652, %rd138;
	shl.b64 	%rd654, %rd653, 2;
	add.s64 	%rd655, %rd4, %rd654;
	st.global.f32 	[%rd655+32], %f1983;
	shl.b32 	%r3722, %r3720, 7;
	cvt.s64.s32 	%rd656, %r3722;
	add.s64 	%rd657, %rd656, %rd651;
	add.s64 	%rd658, %rd657, %rd138;
	shl.b64 	%rd659, %rd658, 2;
	add.s64 	%rd660, %rd4, %rd659;
	st.global.f32 	[%rd660+32], %f1984;
$L__BB12_147:
	setp.gt.u32 	%p142, %r111, 112;
	@%p142 bra 	$L__BB12_149;
	ld.shared.v2.u32 	{%r3723, %r3724}, [%r112+128];
	shl.b32 	%r3725, %r3723, 7;
	add.s32 	%r3726, %r3725, %r113;
	cvt.s64.s32 	%rd661, %r3726;
	add.s64 	%rd662, %rd661, %rd138;
	shl.b64 	%rd663, %rd662, 2;
	add.s64 	%rd664, %rd4, %rd663;
	st.global.f32 	[%rd664], %f1985;
	shl.b32 	%r3727, %r3724, 7;
	add.s32 	%r3728, %r3727, %r113;
	cvt.s64.s32 	%rd665, %r3728;
	add.s64 	%rd666, %rd665, %rd138;
	shl.b64 	%rd667, %rd666, 2;
	add.s64 	%rd668, %rd4, %rd667;
	st.global.f32 	[%rd668], %f1986;
$L__BB12_149:
	setp.gt.u32 	%p143, %r111, 104;
	@%p143 bra 	$L__BB12_151;
	ld.shared.v2.u32 	{%r3729, %r3730}, [%r112+128];
	shl.b32 	%r3731, %r3729, 7;
	cvt.s64.s32 	%rd669, %r3731;
	cvt.u64.u32 	%rd670, %r113;
	add.s64 	%rd671, %rd669, %rd670;
	add.s64 	%rd672, %rd671, %rd138;
	shl.b64 	%rd673, %rd672, 2;
	add.s64 	%rd674, %rd4, %rd673;
	st.global.f32 	[%rd674+32], %f1987;
	shl.b32 	%r3732, %r3730, 7;
	cvt.s64.s32 	%rd675, %r3732;
	add.s64 	%rd676, %rd675, %rd670;
	add.s64 	%rd677, %rd676, %rd138;
	shl.b64 	%rd678, %rd677, 2;
	add.s64 	%rd679, %rd4, %rd678;
	st.global.f32 	[%rd679+32], %f1988;
$L__BB12_151:
	setp.gt.u32 	%p144, %r111, 128;
	@%p144 bra 	$L__BB12_153;
	ld.shared.v2.u32 	{%r3733, %r3734}, [%r112+192];
	shl.b32 	%r3735, %r3733, 7;
	add.s32 	%r3736, %r3735, %r111;
	cvt.s64.s32 	%rd680, %r3736;
	add.s64 	%rd681, %rd680, %rd138;
	shl.b64 	%rd682, %rd681, 2;
	add.s64 	%rd683, %rd4, %rd682;
	st.global.f32 	[%rd683], %f1989;
	shl.b32 	%r3737, %r3734, 7;
	add.s32 	%r3738, %r3737, %r111;
	cvt.s64.s32 	%rd684, %r3738;
	add.s64 	%rd685, %rd684, %rd138;
	shl.b64 	%rd686, %rd685, 2;
	add.s64 	%rd687, %rd4, %rd686;
	st.global.f32 	[%rd687], %f1990;
$L__BB12_153:
	setp.gt.u32 	%p145, %r111, 120;
	@%p145 bra 	$L__BB12_155;
	ld.shared.v2.u32 	{%r3739, %r3740}, [%r112+192];
	shl.b32 	%r3741, %r3739, 7;
	cvt.s64.s32 	%rd688, %r3741;
	cvt.u64.u32 	%rd689, %r111;
	add.s64 	%rd690, %rd688, %rd689;
	add.s64 	%rd691, %rd690, %rd138;
	shl.b64 	%rd692, %rd691, 2;
	add.s64 	%rd693, %rd4, %rd692;
	st.global.f32 	[%rd693+32], %f1991;
	shl.b32 	%r3742, %r3740, 7;
	cvt.s64.s32 	%rd694, %r3742;
	add.s64 	%rd695, %rd694, %rd689;
	add.s64 	%rd696, %rd695, %rd138;
	shl.b64 	%rd697, %rd696, 2;
	add.s64 	%rd698, %rd4, %rd697;
	st.global.f32 	[%rd698+32], %f1992;
$L__BB12_155:
	setp.gt.u32 	%p146, %r111, 112;
	@%p146 bra 	$L__BB12_157;
	ld.shared.v2.u32 	{%r3743, %r3744}, [%r112+192];
	shl.b32 	%r3745, %r3743, 7;
	add.s32 	%r3746, %r3745, %r113;
	cvt.s64.s32 	%rd699, %r3746;
	add.s64 	%rd700, %rd699, %rd138;
	shl.b64 	%rd701, %rd700, 2;
	add.s64 	%rd702, %rd4, %rd701;
	st.global.f32 	[%rd702], %f1993;
	shl.b32 	%r3747, %r3744, 7;
	add.s32 	%r3748, %r3747, %r113;
	cvt.s64.s32 	%rd703, %r3748;
	add.s64 	%rd704, %rd703, %rd138;
	shl.b64 	%rd705, %rd704, 2;
	add.s64 	%rd706, %rd4, %rd705;
	st.global.f32 	[%rd706], %f1994;
$L__BB12_157:
	setp.gt.u32 	%p147, %r111, 104;
	@%p147 bra 	$L__BB12_159;
	ld.shared.v2.u32 	{%r3749, %r3750}, [%r112+192];
	shl.b32 	%r3751, %r3749, 7;
	cvt.s64.s32 	%rd707, %r3751;
	cvt.u64.u32 	%rd708, %r113;
	add.s64 	%rd709, %rd707, %rd708;
	add.s64 	%rd710, %rd709, %rd138;
	shl.b64 	%rd711, %rd710, 2;
	add.s64 	%rd712, %rd4, %rd711;
	st.global.f32 	[%rd712+32], %f1995;
	shl.b32 	%r3752, %r3750, 7;
	cvt.s64.s32 	%rd713, %r3752;
	add.s64 	%rd714, %rd713, %rd708;
	add.s64 	%rd715, %rd714, %rd138;
	shl.b64 	%rd716, %rd715, 2;
	add.s64 	%rd717, %rd4, %rd716;
	st.global.f32 	[%rd717+32], %f1996;
$L__BB12_159:
	ret;

}
	// .globl	mul_mat_q40_stream_k_fixup_64_8_true
.visible .entry mul_mat_q40_stream_k_fixup_64_8_true(
	.param .u64 .ptr .align 1 mul_mat_q40_stream_k_fixup_64_8_true_param_0,
	.param .u64 .ptr .align 1 mul_mat_q40_stream_k_fixup_64_8_true_param_1,
	.param .u64 .ptr .align 1 mul_mat_q40_stream_k_fixup_64_8_true_param_2,
	.param .u64 .ptr .align 1 mul_mat_q40_stream_k_fixup_64_8_true_param_3,
	.param .u32 mul_mat_q40_stream_k_fixup_64_8_true_param_4,
	.param .u32 mul_mat_q40_stream_k_fixup_64_8_true_param_5,
	.param .u32 mul_mat_q40_stream_k_fixup_64_8_true_param_6,
	.param .u32 mul_mat_q40_stream_k_fixup_64_8_true_param_7,
	.param .u32 mul_mat_q40_stream_k_fixup_64_8_true_param_8,
	.param .u32 mul_mat_q40_stream_k_fixup_64_8_true_param_9
)
{
	.reg .pred 	%p<109>;
	.reg .b32 	%r<252>;
	.reg .b32 	%f<322>;
	.reg .b64 	%rd<390>;
	// demoted variable
	.shared .align 4 .b8 _ZZN34_INTERNAL_9074448f_4_k_cu_5eb7d63f24mul_mat_q_stream_k_fixupILi64ELi8ELb1EEEvPKiS2_PfPKfiiiiiiE14ids_dst_shared[256];
	ld.param.u64 	%rd82, [mul_mat_q40_stream_k_fixup_64_8_true_param_2];
	ld.param.u32 	%r33, [mul_mat_q40_stream_k_fixup_64_8_true_param_4];
	ld.param.u32 	%r28, [mul_mat_q40_stream_k_fixup_64_8_true_param_5];
	ld.param.u32 	%r29, [mul_mat_q40_stream_k_fixup_64_8_true_param_6];
	ld.param.u32 	%r30, [mul_mat_q40_stream_k_fixup_64_8_true_param_7];
	ld.param.u32 	%r31, [mul_mat_q40_stream_k_fixup_64_8_true_param_8];
	cvta.to.global.u64 	%rd1, %rd82;
	shr.s32 	%r34, %r33, 31;
	shr.u32 	%r35, %r34, 27;
	add.s32 	%r36, %r33, %r35;
	shr.s32 	%r37, %r36, 5;
	cvt.s64.s32 	%rd2, %r37;
	add.s32 	%r38, %r29, 63;
	shr.s32 	%r39, %r38, 31;
	shr.u32 	%r40, %r39, 26;
	add.s32 	%r41, %r38, %r40;
	shr.s32 	%r42, %r41, 6;
	add.s32 	%r43, %r28, 127;
	shr.s32 	%r44, %r43, 31;
	shr.u32 	%r45, %r44, 25;
	add.s32 	%r46, %r43, %r45;
	shr.s32 	%r1, %r46, 7;
	mov.u32 	%r2, %ctaid.x;
	cvt.u64.u32 	%rd83, %r2;
	cvt.s64.s32 	%rd3, %r31;
	cvt.s64.s32 	%rd4, %r42;
	cvt.s64.s32 	%rd5, %r1;
	mul.lo.s64 	%rd84, %rd2, %rd83;
	mul.lo.s64 	%rd85, %rd84, %rd5;
	mul.lo.s64 	%rd86, %rd85, %rd3;
	mul.lo.s64 	%rd6, %rd86, %rd4;
	mov.u32 	%r47, %nctaid.x;
	cvt.u64.u32 	%rd7, %r47;
	and.b64  	%rd87, %rd6, -4294967296;
	setp.ne.s64 	%p3, %rd87, 0;
	@%p3 bra 	$L__BB13_2;
	cvt.u32.u64 	%r48, %rd7;
	cvt.u32.u64 	%r49, %rd6;
	div.u32 	%r50, %r49, %r48;
	cvt.u64.u32 	%rd373, %r50;
	bra.uni 	$L__BB13_3;
$L__BB13_2:
	div.s64 	%rd373, %rd6, %rd7;
$L__BB13_3:
	add.s32 	%r51, %r2, 1;
	cvt.u64.u32 	%rd88, %r51;
	mul.lo.s64 	%rd89, %rd2, %rd88;
	mul.lo.s64 	%rd90, %rd89, %rd5;
	mul.lo.s64 	%rd91, %rd90, %rd3;
	mul.lo.s64 	%rd11, %rd91, %rd4;
	and.b64  	%rd92, %rd11, -4294967296;
	setp.ne.s64 	%p4, %rd92, 0;
	@%p4 bra 	$L__BB13_5;
	cvt.u32.u64 	%r52, %rd7;
	cvt.u32.u64 	%r53, %rd11;
	div.u32 	%r54, %r53, %r52;
	cvt.u64.u32 	%rd374, %r54;
	bra.uni 	$L__BB13_6;
$L__BB13_5:
	div.s64 	%rd374, %rd11, %rd7;
$L__BB13_6:
	or.b64  	%rd93, %rd373, %rd2;
	and.b64  	%rd94, %rd93, -4294967296;
	setp.ne.s64 	%p5, %rd94, 0;
	@%p5 bra 	$L__BB13_8;
	cvt.u32.u64 	%r55, %rd2;
	cvt.u32.u64 	%r56, %rd373;
	rem.u32 	%r57, %r56, %r55;
	cvt.u64.u32 	%rd375, %r57;
	bra.uni 	$L__BB13_9;
$L__BB13_8:
	rem.s64 	%rd375, %rd373, %rd2;
$L__BB13_9:
	cvt.u32.u64 	%r58, %rd375;
	shr.s32 	%r59, %r58, 31;
	shr.u32 	%r60, %r59, 29;
	add.s32 	%r61, %r58, %r60;
	and.b32  	%r62, %r61, -8;
	sub.s32 	%r63, %r58, %r62;
	cvt.s64.s32 	%rd95, %r63;
	sub.s64 	%rd18, %rd373, %rd95;
	or.b64  	%rd96, %rd374, %rd2;
	and.b64  	%rd97, %rd96, -4294967296;
	setp.ne.s64 	%p6, %rd97, 0;
	@%p6 bra 	$L__BB13_11;
	cvt.u32.u64 	%r64, %rd2;
	cvt.u32.u64 	%r65, %rd374;
	rem.u32 	%r66, %r65, %r64;
	cvt.u64.u32 	%rd376, %r66;
	bra.uni 	$L__BB13_12;
$L__BB13_11:
	rem.s64 	%rd376, %rd374, %rd2;
$L__BB13_12:
	cvt.u32.u64 	%r67, %rd376;
	shr.s32 	%r68, %r67, 31;
	shr.u32 	%r69, %r68, 29;
	add.s32 	%r70, %r67, %r69;
	and.b32  	%r71, %r70, -8;
	sub.s32 	%r72, %r67, %r71;
	cvt.s64.s32 	%rd98, %r72;
	sub.s64 	%rd22, %rd374, %rd98;
	or.b64  	%rd99, %rd18, %rd2;
	and.b64  	%rd100, %rd99, -4294967296;
	setp.ne.s64 	%p7, %rd100, 0;
	@%p7 bra 	$L__BB13_14;
	cvt.u32.u64 	%r73, %rd2;
	cvt.u32.u64 	%r74, %rd18;
	div.u32 	%r75, %r74, %r73;
	mul.lo.s32 	%r76, %r75, %r73;
	sub.s32 	%r77, %r74, %r76;
	cvt.u64.u32 	%rd377, %r75;
	cvt.u64.u32 	%rd378, %r77;
	bra.uni 	$L__BB13_15;
$L__BB13_14:
	div.s64 	%rd377, %rd18, %rd2;
	mul.lo.s64 	%rd101, %rd377, %rd2;
	sub.s64 	%rd378, %rd18, %rd101;
$L__BB13_15:
	or.b64  	%rd102, %rd22, %rd2;
	and.b64  	%rd103, %rd102, -4294967296;
	setp.ne.s64 	%p8, %rd103, 0;
	@%p8 bra 	$L__BB13_17;
	cvt.u32.u64 	%r78, %rd2;
	cvt.u32.u64 	%r79, %rd22;
	div.u32 	%r80, %r79, %r78;
	cvt.u64.u32 	%rd379, %r80;
	bra.uni 	$L__BB13_18;
$L__BB13_17:
	div.s64 	%rd379, %rd22, %rd2;
$L__BB13_18:
	setp.ne.s64 	%p10, %rd377, %rd379;
	mov.pred 	%p108, 0;
	@%p10 bra 	$L__BB13_23;
	setp.ne.s64 	%p11, %rd103, 0;
	@%p11 bra 	$L__BB13_21;
	cvt.u32.u64 	%r81, %rd2;
	cvt.u32.u64 	%r82, %rd22;
	rem.u32 	%r83, %r82, %r81;
	cvt.u64.u32 	%rd380, %r83;
	bra.uni 	$L__BB13_22;
$L__BB13_21:
	rem.s64 	%rd380, %rd22, %rd2;
$L__BB13_22:
	setp.ne.s64 	%p108, %rd380, 0;
$L__BB13_23:
	setp.eq.s64 	%p12, %rd378, 0;
	setp.eq.s64 	%p13, %rd18, %rd22;
	or.pred  	%p14, %p12, %p13;
	or.pred  	%p15, %p14, %p108;
	@%p15 bra 	$L__BB13_197;
	add.s32 	%r84, %r2, -1;
	cvt.s64.s32 	%rd381, %r84;
	mov.u32 	%r3, %tid.y;
	mov.u32 	%r85, %tid.x;
	cvt.u64.u32 	%rd36, %r85;
	add.s32 	%r4, %r85, 32;
	add.s32 	%r5, %r85, 64;
	add.s32 	%r6, %r85, 96;
	mov.f32 	%f290, 0f00000000;
	mul.lo.s64 	%rd107, %rd5, %rd2;
	mov.f32 	%f291, %f290;
	mov.f32 	%f292, %f290;
	mov.f32 	%f293, %f290;
	mov.f32 	%f294, %f290;
	mov.f32 	%f295, %f290;
	mov.f32 	%f296, %f290;
	mov.f32 	%f297, %f290;
	mov.f32 	%f298, %f290;
	mov.f32 	%f299, %f290;
	mov.f32 	%f300, %f290;
	mov.f32 	%f301, %f290;
	mov.f32 	%f302, %f290;
	mov.f32 	%f303, %f290;
	mov.f32 	%f304, %f290;
	mov.f32 	%f305, %f290;
	mov.f32 	%f306, %f290;
	mov.f32 	%f307, %f290;
	mov.f32 	%f308, %f290;
	mov.f32 	%f309, %f290;
	mov.f32 	%f310, %f290;
	mov.f32 	%f311, %f290;
	mov.f32 	%f312, %f290;
	mov.f32 	%f313, %f290;
	mov.f32 	%f314, %f290;
	mov.f32 	%f315, %f290;
	mov.f32 	%f316, %f290;
	mov.f32 	%f317, %f290;
	mov.f32 	%f318, %f290;
	mov.f32 	%f319, %f290;
	mov.f32 	%f320, %f290;
	mov.f32 	%f321, %f290;
	mov.u64 	%rd382, %rd18;
$L__BB13_25:
	ld.param.u32 	%r249, [mul_mat_q40_stream_k_fixup_64_8_true_param_8];
	cvt.s64.s32 	%rd108, %r249;
	mul.lo.s64 	%rd109, %rd107, %rd108;
	mul.lo.s64 	%rd110, %rd109, %rd4;
	mul.lo.s64 	%rd39, %rd110, %rd381;
	and.b64  	%rd111, %rd39, -4294967296;
	setp.ne.s64 	%p16, %rd111, 0;
	@%p16 bra 	$L__BB13_27;
	cvt.u32.u64 	%r86, %rd7;
	cvt.u32.u64 	%r87, %rd39;
	div.u32 	%r88, %r87, %r86;
	cvt.u64.u32 	%rd383, %r88;
	bra.uni 	$L__BB13_28;
$L__BB13_27:
	div.s64 	%rd383, %rd39, %rd7;
$L__BB13_28:
	or.b64  	%rd112, %rd383, %rd2;
	and.b64  	%rd113, %rd112, -4294967296;
	setp.ne.s64 	%p17, %rd113, 0;
	@%p17 bra 	$L__BB13_30;
	cvt.u32.u64 	%r89, %rd2;
	cvt.u32.u64 	%r90, %rd383;
	rem.u32 	%r91, %r90, %r89;
	cvt.u64.u32 	%rd384, %r91;
	bra.uni 	$L__BB13_31;
$L__BB13_30:
	rem.s64 	%rd384, %rd383, %rd2;
$L__BB13_31:
	shr.s64 	%rd114, %rd384, 63;
	shr.u64 	%rd115, %rd114, 61;
	add.s64 	%rd116, %rd384, %rd115;
	and.b64  	%rd117, %rd116, -8;
	sub.s64 	%rd118, %rd117, %rd384;
	add.s64 	%rd46, %rd383, %rd118;
	setp.eq.s64 	%p18, %rd46, %rd382;
	@%p18 bra 	$L__BB13_40;
	ld.param.u64 	%rd372, [mul_mat_q40_stream_k_fixup_64_8_true_param_3];
	shl.b64 	%rd119, %rd381, 13;
	shl.b32 	%r92, %r3, 7;
	cvt.u64.u32 	%rd120, %r92;
	add.s64 	%rd121, %rd119, %rd120;
	add.s64 	%rd122, %rd121, %rd36;
	cvta.to.global.u64 	%rd123, %rd372;
	shl.b64 	%rd124, %rd122, 2;
	add.s64 	%rd125, %rd123, %rd124;
	ld.global.nc.f32 	%f98, [%rd125];
	add.f32 	%f321, %f98, %f321;
	ld.global.nc.f32 	%f99, [%rd125+128];
	add.f32 	%f320, %f99, %f320;
	ld.global.nc.f32 	%f100, [%rd125+256];
	add.f32 	%f319, %f100, %f319;
	ld.global.nc.f32 	%f101, [%rd125+384];
	add.f32 	%f318, %f101, %f318;
	ld.global.nc.f32 	%f102, [%rd125+4096];
	add.f32 	%f317, %f102, %f317;
	ld.global.nc.f32 	%f103, [%rd125+4224];
	add.f32 	%f316, %f103, %f316;
	ld.global.nc.f32 	%f104, [%rd125+4352];
	add.f32 	%f315, %f104, %f315;
	ld.global.nc.f32 	%f105, [%rd125+4480];
	add.f32 	%f314, %f105, %f314;
	ld.global.nc.f32 	%f106, [%rd125+8192];
	add.f32 	%f313, %f106, %f313;
	ld.global.nc.f32 	%f107, [%rd125+8320];
	add.f32 	%f312, %f107, %f312;
	ld.global.nc.f32 	%f108, [%rd125+8448];
	add.f32 	%f311, %f108, %f311;
	ld.global.nc.f32 	%f109, [%rd125+8576];
	add.f32 	%f310, %f109, %f310;
	ld.global.nc.f32 	%f110, [%rd125+12288];
	add.f32 	%f309, %f110, %f309;
	ld.global.nc.f32 	%f111, [%rd125+12416];
	add.f32 	%f308, %f111, %f308;
	ld.global.nc.f32 	%f112, [%rd125+12544];
	add.f32 	%f307, %f112, %f307;
	ld.global.nc.f32 	%f113, [%rd125+12672];
	add.f32 	%f306, %f113, %f306;
	ld.global.nc.f32 	%f114, [%rd125+16384];
	add.f32 	%f305, %f114, %f305;
	ld.global.nc.f32 	%f115, [%rd125+16512];
	add.f32 	%f304, %f115, %f304;
	ld.global.nc.f32 	%f116, [%rd125+16640];
	add.f32 	%f303, %f116, %f303;
	ld.global.nc.f32 	%f117, [%rd125+16768];
	add.f32 	%f302, %f117, %f302;
	ld.global.nc.f32 	%f118, [%rd125+20480];
	add.f32 	%f301, %f118, %f301;
	ld.global.nc.f32 	%f119, [%rd125+20608];
	add.f32 	%f300, %f119, %f300;
	ld.global.nc.f32 	%f120, [%rd125+20736];
	add.f32 	%f299, %f120, %f299;
	ld.global.nc.f32 	%f121, [%rd125+20864];
	add.f32 	%f298, %f121, %f298;
	ld.global.nc.f32 	%f122, [%rd125+24576];
	add.f32 	%f297, %f122, %f297;
	ld.global.nc.f32 	%f123, [%rd125+24704];
	add.f32 	%f296, %f123, %f296;
	ld.global.nc.f32 	%f124, [%rd125+24832];
	add.f32 	%f295, %f124, %f295;
	ld.global.nc.f32 	%f125, [%rd125+24960];
	add.f32 	%f294, %f125, %f294;
	ld.global.nc.f32 	%f126, [%rd125+28672];
	add.f32 	%f293, %f126, %f293;
	ld.global.nc.f32 	%f127, [%rd125+28800];
	add.f32 	%f292, %f127, %f292;
	ld.global.nc.f32 	%f128, [%rd125+28928];
	add.f32 	%f291, %f128, %f291;
	ld.global.nc.f32 	%f129, [%rd125+29056];
	add.f32 	%f290, %f129, %f290;
	or.b64  	%rd126, %rd46, %rd2;
	and.b64  	%rd127, %rd126, -4294967296;
	setp.ne.s64 	%p19, %rd127, 0;
	@%p19 bra 	$L__BB13_34;
	cvt.u32.u64 	%r93, %rd2;
	cvt.u32.u64 	%r94, %rd46;
	rem.u32 	%r95, %r94, %r93;
	cvt.u64.u32 	%rd385, %r95;
	bra.uni 	$L__BB13_35;
$L__BB13_34:
	rem.s64 	%rd385, %rd46, %rd2;
$L__BB13_35:
	setp.eq.s64 	%p20, %rd385, 0;
	@%p20 bra 	$L__BB13_41;
	or.b64  	%rd128, %rd46, %rd2;
	and.b64  	%rd129, %rd128, -4294967296;
	setp.ne.s64 	%p21, %rd129, 0;
	@%p21 bra 	$L__BB13_38;
	cvt.u32.u64 	%r96, %rd2;
	cvt.u32.u64 	%r97, %rd46;
	div.u32 	%r98, %r97, %r96;
	cvt.u64.u32 	%rd386, %r98;
	bra.uni 	$L__BB13_39;
$L__BB13_38:
	div.s64 	%rd386, %rd46, %rd2;
$L__BB13_39:
	setp.lt.s64 	%p22, %rd386, %rd377;
	@%p22 bra 	$L__BB13_41;
$L__BB13_40:
	add.s64 	%rd381, %rd381, -1;
	mov.u64 	%rd382, %rd46;
	bra.uni 	$L__BB13_25;
$L__BB13_41:
	ld.param.u32 	%r250, [mul_mat_q40_stream_k_fixup_64_8_true_param_8];
	cvt.u32.u64 	%r99, %rd4;
	cvt.s64.s32 	%rd54, %rd18;
	mul.lo.s32 	%r7, %r250, %r99;
	cvt.s64.s32 	%rd130, %r7;
	mul.lo.s64 	%rd55, %rd130, %rd2;
	or.b64  	%rd131, %rd54, %rd55;
	and.b64  	%rd132, %rd131, -4294967296;
	setp.ne.s64 	%p23, %rd132, 0;
	@%p23 bra 	$L__BB13_43;
	cvt.u32.u64 	%r100, %rd55;
	cvt.u32.u64 	%r101, %rd54;
	div.u32 	%r102, %r101, %r100;
	cvt.u64.u32 	%rd387, %r102;
	bra.uni 	$L__BB13_44;
$L__BB13_43:
	div.s64 	%rd387, %rd54, %rd55;
$L__BB13_44:
	cvt.u32.u64 	%r8, %rd387;
	cvt.u64.u32 	%rd133, %r7;
	mul.lo.s64 	%rd134, %rd133, %rd2;
	mul.lo.s64 	%rd135, %rd134, %rd387;
	sub.s64 	%rd59, %rd18, %rd135;
	cvt.s64.s32 	%rd60, %rd59;
	mul.lo.s64 	%rd61, %rd4, %rd2;
	or.b64  	%rd136, %rd60, %rd61;
	and.b64  	%rd137, %rd136, -4294967296;
	setp.ne.s64 	%p24, %rd137, 0;
	@%p24 bra 	$L__BB13_46;
	cvt.u32.u64 	%r103, %rd61;
	cvt.u32.u64 	%r104, %rd60;
	div.u32 	%r105, %r104, %r103;
	cvt.u64.u32 	%rd388, %r105;
	bra.uni 	$L__BB13_47;
$L__BB13_46:
	div.s64 	%rd388, %rd60, %rd61;
$L__BB13_47:
	mul.lo.s64 	%rd139, %rd61, %rd388;
	sub.s64 	%rd140, %rd59, %rd139;
	cvt.s64.s32 	%rd65, %rd140;
	or.b64  	%rd141, %rd65, %rd2;
	and.b64  	%rd142, %rd141, -4294967296;
	setp.ne.s64 	%p25, %rd142, 0;
	@%p25 bra 	$L__BB13_49;
	cvt.u32.u64 	%r106, %rd2;
	cvt.u32.u64 	%r107, %rd65;
	div.u32 	%r108, %r107, %r106;
	cvt.u64.u32 	%rd389, %r108;
	bra.uni 	$L__BB13_50;
$L__BB13_49:
	div.s64 	%rd389, %rd65, %rd2;
$L__BB13_50:
	ld.param.u64 	%rd369, [mul_mat_q40_stream_k_fixup_64_8_true_param_0];
	cvt.u32.u64 	%r9, %rd389;
	setp.ne.s64 	%p26, %rd369, 0;
	@%p26 bra 	$L__BB13_123;
	ld.param.u32 	%r251, [mul_mat_q40_stream_k_fixup_64_8_true_param_9];
	cvt.u32.u64 	%r210, %rd388;
	shl.b32 	%r211, %r9, 6;
	shl.b32 	%r212, %r8, 7;
	mad.lo.s32 	%r213, %r251, %r210, %r212;
	mad.lo.s32 	%r214, %r211, %r30, %r213;
	cvt.s64.s32 	%rd69, %r214;
	not.b32 	%r215, %r212;
	add.s32 	%r10, %r28, %r215;
	not.b32 	%r216, %r211;
	add.s32 	%r11, %r29, %r216;
	setp.gt.s32 	%p68, %r3, %r11;
	@%p68 bra 	$L__BB13_197;
	cvt.u32.u64 	%r217, %rd36;
	mul.lo.s32 	%r12, %r3, %r30;
	setp.gt.s32 	%p69, %r217, %r10;
	@%p69 bra 	$L__BB13_54;
	add.s32 	%r219, %r217, %r12;
	cvt.s64.s32 	%rd305, %r219;
	add.s64 	%rd306, %rd305, %rd69;
	shl.b64 	%rd307, %rd306, 2;
	add.s64 	%rd308, %rd1, %rd307;
	ld.global.f32 	%f194, [%rd308];
	add.f32 	%f195, %f321, %f194;
	st.global.f32 	[%rd308], %f195;
$L__BB13_54:
	setp.gt.s32 	%p70, %r4, %r10;
	cvt.s64.s32 	%rd309, %r12;
	add.s64 	%rd310, %rd36, %rd309;
	add.s64 	%rd311, %rd310, %rd69;
	shl.b64 	%rd312, %rd311, 2;
	add.s64 	%rd70, %rd1, %rd312;
	@%p70 bra 	$L__BB13_56;
	ld.global.f32 	%f196, [%rd70+128];
	add.f32 	%f197, %f320, %f196;
	st.global.f32 	[%rd70+128], %f197;
$L__BB13_56:
	setp.gt.s32 	%p71, %r5, %r10;
	@%p71 bra 	$L__BB13_58;
	ld.global.f32 	%f198, [%rd70+256];
	add.f32 	%f199, %f319, %f198;
	st.global.f32 	[%rd70+256], %f199;
$L__BB13_58:
	setp.gt.s32 	%p72, %r6, %r10;
	@%p72 bra 	$L__BB13_60;
	ld.global.f32 	%f200, [%rd70+384];
	add.f32 	%f201, %f318, %f200;
	st.global.f32 	[%rd70+384], %f201;
$L__BB13_60:
	add.s32 	%r220, %r3, 8;
	setp.gt.s32 	%p73, %r220, %r11;
	@%p73 bra 	$L__BB13_197;
	setp.gt.s32 	%p74, %r217, %r10;
	shl.b32 	%r13, %r30, 3;
	add.s32 	%r14, %r12, %r13;
	@%p74 bra 	$L__BB13_63;
	add.s32 	%r223, %r217, %r14;
	cvt.s64.s32 	%rd313, %r223;
	add.s64 	%rd314, %rd313, %rd69;
	shl.b64 	%rd315, %rd314, 2;
	add.s64 	%rd316, %rd1, %rd315;
	ld.global.f32 	%f202, [%rd316];
	add.f32 	%f203, %f317, %f202;
	st.global.f32 	[%rd316], %f203;
$L__BB13_63:
	setp.gt.s32 	%p75, %r4, %r10;
	cvt.s64.s32 	%rd317, %r14;
	add.s64 	%rd318, %rd36, %rd317;
	add.s64 	%rd319, %rd318, %rd69;
	shl.b64 	%rd320, %rd319, 2;
	add.s64 	%rd71, %rd1, %rd320;
	@%p75 bra 	$L__BB13_65;
	ld.global.f32 	%f204, [%rd71+128];
	add.f32 	%f205, %f316, %f204;
	st.global.f32 	[%rd71+128], %f205;
$L__BB13_65:
	setp.gt.s32 	%p76, %r5, %r10;
	@%p76 bra 	$L__BB13_67;
	ld.global.f32 	%f206, [%rd71+256];
	add.f32 	%f207, %f315, %f206;
	st.global.f32 	[%rd71+256], %f207;
$L__BB13_67:
	setp.gt.s32 	%p77, %r6, %r10;
	@%p77 bra 	$L__BB13_69;
	ld.global.f32 	%f208, [%rd71+384];
	add.f32 	%f209, %f314, %f208;
	st.global.f32 	[%rd71+384], %f209;
$L__BB13_69:
	add.s32 	%r224, %r3, 16;
	setp.gt.s32 	%p78, %r224, %r11;
	@%p78 bra 	$L__BB13_197;
	setp.gt.s32 	%p79, %r217, %r10;
	shl.b32 	%r15, %r30, 4;
	add.s32 	%r16, %r15, %r12;
	@%p79 bra 	$L__BB13_72;
	add.s32 	%r227, %r217, %r16;
	cvt.s64.s32 	%rd321, %r227;
	add.s64 	%rd322, %rd321, %rd69;
	shl.b64 	%rd323, %rd322, 2;
	add.s64 	%rd324, %rd1, %rd323;
	ld.global.f32 	%f210, [%rd324];
	add.f32 	%f211, %f313, %f210;
	st.global.f32 	[%rd324], %f211;
$L__BB13_72:
	setp.gt.s32 	%p80, %r4, %r10;
	cvt.s64.s32 	%rd325, %r16;
	add.s64 	%rd326, %rd36, %rd325;
	add.s64 	%rd327, %rd326, %rd69;
	shl.b64 	%rd328, %rd327, 2;
	add.s64 	%rd72, %rd1, %rd328;
	@%p80 bra 	$L__BB13_74;
	ld.global.f32 	%f212, [%rd72+128];
	add.f32 	%f213, %f312, %f212;
	st.global.f32 	[%rd72+128], %f213;
$L__BB13_74:
	setp.gt.s32 	%p81, %r5, %r10;
	@%p81 bra 	$L__BB13_76;
	ld.global.f32 	%f214, [%rd72+256];
	add.f32 	%f215, %f311, %f214;
	st.global.f32 	[%rd72+256], %f215;
$L__BB13_76:
	setp.gt.s32 	%p82, %r6, %r10;
	@%p82 bra 	$L__BB13_78;
	ld.global.f32 	%f216, [%rd72+384];
	add.f32 	%f217, %f310, %f216;
	st.global.f32 	[%rd72+384], %f217;
$L__BB13_78:
	add.s32 	%r228, %r3, 24;
	setp.gt.s32 	%p83, %r228, %r11;
	@%p83 bra 	$L__BB13_197;
	setp.gt.s32 	%p84, %r217, %r10;
	add.s32 	%r17, %r16, %r13;
	@%p84 bra 	$L__BB13_81;
	add.s32 	%r231, %r217, %r17;
	cvt.s64.s32 	%rd329, %r231;
	add.s64 	%rd330, %rd329, %rd69;
	shl.b64 	%rd331, %rd330, 2;
	add.s64 	%rd332, %rd1, %rd331;
	ld.global.f32 	%f218, [%rd332];
	add.f32 	%f219, %f309, %f218;
	st.global.f32 	[%rd332], %f219;
$L__BB13_81:
	setp.gt.s32 	%p85, %r4, %r10;
	cvt.s64.s32 	%rd333, %r17;
	add.s64 	%rd334, %rd36, %rd333;
	add.s64 	%rd335, %rd334, %rd69;
	shl.b64 	%rd336, %rd335, 2;
	add.s64 	%rd73, %rd1, %rd336;
	@%p85 bra 	$L__BB13_83;
	ld.global.f32 	%f220, [%rd73+128];
	add.f32 	%f221, %f308, %f220;
	st.global.f32 	[%rd73+128], %f221;
$L__BB13_83:
	setp.gt.s32 	%p86, %r5, %r10;
	@%p86 bra 	$L__BB13_85;
	ld.global.f32 	%f222, [%rd73+256];
	add.f32 	%f223, %f307, %f222;
	st.global.f32 	[%rd73+256], %f223;
$L__BB13_85:
	setp.gt.s32 	%p87, %r6, %r10;
	@%p87 bra 	$L__BB13_87;
	ld.global.f32 	%f224, [%rd73+384];
	add.f32 	%f225, %f306, %f224;
	st.global.f32 	[%rd73+384], %f225;
$L__BB13_87:
	add.s32 	%r232, %r3, 32;
	setp.gt.s32 	%p88, %r232, %r11;
	@%p88 bra 	$L__BB13_197;
	setp.gt.s32 	%p89, %r217, %r10;
	shl.b32 	%r234, %r30, 5;
	add.s32 	%r18, %r234, %r12;
	@%p89 bra 	$L__BB13_90;
	add.s32 	%r236, %r217, %r18;
	cvt.s64.s32 	%rd337, %r236;
	add.s64 	%rd338, %rd337, %rd69;
	shl.b64 	%rd339, %rd338, 2;
	add.s64 	%rd340, %rd1, %rd339;
	ld.global.f32 	%f226, [%rd340];
	add.f32 	%f227, %f305, %f226;
	st.global.f32 	[%rd340], %f227;
$L__BB13_90:
	setp.gt.s32 	%p90, %r4, %r10;
	cvt.s64.s32 	%rd341, %r18;
	add.s64 	%rd342, %rd36, %rd341;
	add.s64 	%rd343, %rd342, %rd69;
	shl.b64 	%rd344, %rd343, 2;
	add.s64 	%rd74, %rd1, %rd344;
	@%p90 bra 	$L__BB13_92;
	ld.global.f32 	%f228, [%rd74+128];
	add.f32 	%f229, %f304, %f228;
	st.global.f32 	[%rd74+128], %f229;
$L__BB13_92:
	setp.gt.s32 	%p91, %r5, %r10;
	@%p91 bra 	$L__BB13_94;
	ld.global.f32 	%f230, [%rd74+256];
	add.f32 	%f231, %f303, %f230;
	st.global.f32 	[%rd74+256], %f231;
$L__BB13_94:
	setp.gt.s32 	%p92, %r6, %r10;
	@%p92 bra 	$L__BB13_96;
	ld.global.f32 	%f232, [%rd74+384];
	add.f32 	%f233, %f302, %f232;
	st.global.f32 	[%rd74+384], %f233;
$L__BB13_96:
	add.s32 	%r237, %r3, 40;
	setp.gt.s32 	%p93, %r237, %r11;
	@%p93 bra 	$L__BB13_197;
	setp.gt.s32 	%p94, %r217, %r10;
	add.s32 	%r19, %r18, %r13;
	@%p94 bra 	$L__BB13_99;
	add.s32 	%r240, %r217, %r19;
	cvt.s64.s32 	%rd345, %r240;
	add.s64 	%rd346, %rd345, %rd69;
	shl.b64 	%rd347, %rd346, 2;
	add.s64 	%rd348, %rd1, %rd347;
	ld.global.f32 	%f234, [%rd348];
	add.f32 	%f235, %f301, %f234;
	st.global.f32 	[%rd348], %f235;
$L__BB13_99:
	setp.gt.s32 	%p95, %r4, %r10;
	cvt.s64.s32 	%rd349, %r19;
	add.s64 	%rd350, %rd36, %rd349;
	add.s64 	%rd351, %rd350, %rd69;
	shl.b64 	%rd352, %rd351, 2;
	add.s64 	%rd75, %rd1, %rd352;
	@%p95 bra 	$L__BB13_101;
	ld.global.f32 	%f236, [%rd75+128];
	add.f32 	%f237, %f300, %f236;
	st.global.f32 	[%rd75+128], %f237;
$L__BB13_101:
	setp.gt.s32 	%p96, %r5, %r10;
	@%p96 bra 	$L__BB13_103;
	ld.global.f32 	%f238, [%rd75+256];
	add.f32 	%f239, %f299, %f238;
	st.global.f32 	[%rd75+256], %f239;
$L__BB13_103:
	setp.gt.s32 	%p97, %r6, %r10;
	@%p97 bra 	$L__BB13_105;
	ld.global.f32 	%f240, [%rd75+384];
	add.f32 	%f241, %f298, %f240;
	st.global.f32 	[%rd75+384], %f241;
$L__BB13_105:
	add.s32 	%r241, %r3, 48;
	setp.gt.s32 	%p98, %r241, %r11;
	@%p98 bra 	$L__BB13_197;
	setp.gt.s32 	%p99, %r217, %r10;
	add.s32 	%r20, %r15, %r18;
	@%p99 bra 	$L__BB13_108;
	add.s32 	%r244, %r217, %r20;
	cvt.s64.s32 	%rd353, %r244;
	add.s64 	%rd354, %rd353, %rd69;
	shl.b64 	%rd355, %rd354, 2;
	add.s64 	%rd356, %rd1, %rd355;
	ld.global.f32 	%f242, [%rd356];
	add.f32 	%f243, %f297, %f242;
	st.global.f32 	[%rd356], %f243;
$L__BB13_108:
	setp.gt.s32 	%p100, %r4, %r10;
	cvt.s64.s32 	%rd357, %r20;
	add.s64 	%rd358, %rd36, %rd357;
	add.s64 	%rd359, %rd358, %rd69;
	shl.b64 	%rd360, %rd359, 2;
	add.s64 	%rd76, %rd1, %rd360;
	@%p100 bra 	$L__BB13_110;
	ld.global.f32 	%f244, [%rd76+128];
	add.f32 	%f245, %f296, %f244;
	st.global.f32 	[%rd76+128], %f245;
$L__BB13_110:
	setp.gt.s32 	%p101, %r5, %r10;
	@%p101 bra 	$L__BB13_112;
	ld.global.f32 	%f246, [%rd76+256];
	add.f32 	%f247, %f295, %f246;
	st.global.f32 	[%rd76+256], %f247;
$L__BB13_112:
	setp.gt.s32 	%p102, %r6, %r10;
	@%p102 bra 	$L__BB13_114;
	ld.global.f32 	%f248, [%rd76+384];
	add.f32 	%f249, %f294, %f248;
	st.global.f32 	[%rd76+384], %f249;
$L__BB13_114:
	add.s32 	%r245, %r3, 56;
	setp.gt.s32 	%p103, %r245, %r11;
	@%p103 bra 	$L__BB13_197;
	setp.gt.s32 	%p104, %r217, %r10;
	add.s32 	%r21, %r20, %r13;
	@%p104 bra 	$L__BB13_117;
	add.s32 	%r248, %r217, %r21;
	cvt.s64.s32 	%rd361, %r248;
	add.s64 	%rd362, %rd361, %rd69;
	shl.b64 	%rd363, %rd362, 2;
	add.s64 	%rd364, %rd1, %rd363;
	ld.global.f32 	%f250, [%rd364];
	add.f32 	%f251, %f293, %f250;
	st.global.f32 	[%rd364], %f251;
$L__BB13_117:
	setp.gt.s32 	%p105, %r4, %r10;
	cvt.s64.s32 	%rd365, %r21;
	add.s64 	%rd366, %rd36, %rd365;
	add.s64 	%rd367, %rd366, %rd69;
	shl.b64 	%rd368, %rd367, 2;
	add.s64 	%rd77, %rd1, %rd368;
	@%p105 bra 	$L__BB13_119;
	ld.global.f32 	%f252, [%rd77+128];
	add.f32 	%f253, %f292, %f252;
	st.global.f32 	[%rd77+128], %f253;
$L__BB13_119:
	setp.gt.s32 	%p106, %r5, %r10;
	@%p106 bra 	$L__BB13_121;
	ld.global.f32 	%f254, [%rd77+256];
	add.f32 	%f255, %f291, %f254;
	st.global.f32 	[%rd77+256], %f255;
$L__BB13_121:
	setp.gt.s32 	%p107, %r6, %r10;
	@%p107 bra 	$L__BB13_197;
	ld.global.f32 	%f256, [%rd77+384];
	add.f32 	%f257, %f290, %f256;
	st.global.f32 	[%rd77+384], %f257;
	bra.uni 	$L__BB13_197;
$L__BB13_123:
	ld.param.u64 	%rd371, [mul_mat_q40_stream_k_fixup_64_8_true_param_1];
	cvta.to.global.u64 	%rd143, %rd371;
	cvt.u32.u64 	%r109, %rd36;
	shl.b64 	%rd144, %rd388, 32;
	shr.s64 	%rd145, %rd144, 30;
	add.s64 	%rd146, %rd143, %rd145;
	ld.global.u32 	%r22, [%rd146];
	add.s64 	%rd147, %rd144, 4294967296;
	shr.s64 	%rd148, %rd147, 30;
	add.s64 	%rd149, %rd143, %rd148;
	ld.global.u32 	%r23, [%rd149];
	shl.b32 	%r110, %r3, 5;
	add.s32 	%r24, %r110, %r109;
	setp.gt.u32 	%p27, %r24, 63;
	@%p27 bra 	$L__BB13_125;
	ld.param.u64 	%rd370, [mul_mat_q40_stream_k_fixup_64_8_true_param_0];
	add.s32 	%r111, %r24, %r22;
	cvta.to.global.u64 	%rd150, %rd370;
	mul.wide.s32 	%rd151, %r111, 4;
	add.s64 	%rd152, %rd150, %rd151;
	ld.global.u32 	%r112, [%rd152];
	shl.b32 	%r113, %r24, 2;
	mov.u32 	%r114, _ZZN34_INTERNAL_9074448f_4_k_cu_5eb7d63f24mul_mat_q_stream_k_fixupILi64ELi8ELb1EEEvPKiS2_PfPKfiiiiiiE14ids_dst_shared;
	add.s32 	%r115, %r114, %r113;
	st.shared.u32 	[%r115], %r112;
$L__BB13_125:
	bar.sync 	0;
	shl.b32 	%r116, %r8, 7;
	cvt.s64.s32 	%rd78, %r116;
	not.b32 	%r117, %r116;
	add.s32 	%r25, %r28, %r117;
	shl.b32 	%r118, %r9, 6;
	add.s32 	%r119, %r22, %r118;
	not.b32 	%r120, %r119;
	add.s32 	%r26, %r23, %r120;
	setp.gt.s32 	%p28, %r3, %r26;
	@%p28 bra 	$L__BB13_197;
	shl.b32 	%r122, %r3, 2;
	mov.u32 	%r123, _ZZN34_INTERNAL_9074448f_4_k_cu_5eb7d63f24mul_mat_q_stream_k_fixupILi64ELi8ELb1EEEvPKiS2_PfPKfiiiiiiE14ids_dst_shared;
	add.s32 	%r27, %r123, %r122;
	setp.gt.s32 	%p29, %r109, %r25;
	@%p29 bra 	$L__BB13_128;
	ld.shared.u32 	%r125, [%r27];
	mad.lo.s32 	%r126, %r125, %r30, %r109;
	cvt.s64.s32 	%rd153, %r126;
	add.s64 	%rd154, %rd153, %rd78;
	shl.b64 	%rd155, %rd154, 2;
	add.s64 	%rd156, %rd1, %rd155;
	ld.global.f32 	%f130, [%rd156];
	add.f32 	%f131, %f321, %f130;
	st.global.f32 	[%rd156], %f131;
$L__BB13_128:
	setp.gt.s32 	%p30, %r4, %r25;
	@%p30 bra 	$L__BB13_130;
	ld.shared.u32 	%r127, [%r27];
	mul.lo.s32 	%r128, %r127, %r30;
	cvt.s64.s32 	%rd157, %r128;
	add.s64 	%rd158, %rd157, %rd36;
	add.s64 	%rd159, %rd158, %rd78;
	shl.b64 	%rd160, %rd159, 2;
	add.s64 	%rd161, %rd1, %rd160;
	ld.global.f32 	%f132, [%rd161+128];
	add.f32 	%f133, %f320, %f132;
	st.global.f32 	[%rd161+128], %f133;
$L__BB13_130:
	setp.gt.s32 	%p31, %r5, %r25;
	@%p31 bra 	$L__BB13_132;
	ld.shared.u32 	%r129, [%r27];
	mul.lo.s32 	%r130, %r129, %r30;
	cvt.s64.s32 	%rd162, %r130;
	add.s64 	%rd163, %rd162, %rd36;
	add.s64 	%rd164, %rd163, %rd78;
	shl.b64 	%rd165, %rd164, 2;
	add.s64 	%rd166, %rd1, %rd165;
	ld.global.f32 	%f134, [%rd166+256];
	add.f32 	%f135, %f319, %f134;
	st.global.f32 	[%rd166+256], %f135;
$L__BB13_132:
	setp.gt.s32 	%p32, %r6, %r25;
	@%p32 bra 	$L__BB13_134;
	ld.shared.u32 	%r131, [%r27];
	mul.lo.s32 	%r132, %r131, %r30;
	cvt.s64.s32 	%rd167, %r132;
	add.s64 	%rd168, %rd167, %rd36;
	add.s64 	%rd169, %rd168, %rd78;
	shl.b64 	%rd170, %rd169, 2;
	add.s64 	%rd171, %rd1, %rd170;
	ld.global.f32 	%f136, [%rd171+384];
	add.f32 	%f137, %f318, %f136;
	st.global.f32 	[%rd171+384], %f137;
$L__BB13_134:
	add.s32 	%r133, %r3, 8;
	setp.gt.s32 	%p33, %r133, %r26;
	@%p33 bra 	$L__BB13_197;
	setp.gt.s32 	%p34, %r109, %r25;
	@%p34 bra 	$L__BB13_137;
	ld.shared.u32 	%r136, [%r27+32];
	mad.lo.s32 	%r137, %r136, %r30, %r109;
	cvt.s64.s32 	%rd172, %r137;
	add.s64 	%rd173, %rd172, %rd78;
	shl.b64 	%rd174, %rd173, 2;
	add.s64 	%rd175, %rd1, %rd174;
	ld.global.f32 	%f138, [%rd175];
	add.f32 	%f139, %f317, %f138;
	st.global.f32 	[%rd175], %f139;
$L__BB13_137:
	setp.gt.s32 	%p35, %r4, %r25;
	@%p35 bra 	$L__BB13_139;
	ld.shared.u32 	%r138, [%r27+32];
	mul.lo.s32 	%r139, %r138, %r30;
	cvt.s64.s32 	%rd176, %r139;
	add.s64 	%rd177, %rd176, %rd36;
	add.s64 	%rd178, %rd177, %rd78;
	shl.b64 	%rd179, %rd178, 2;
	add.s64 	%rd180, %rd1, %rd179;
	ld.global.f32 	%f140, [%rd180+128];
	add.f32 	%f141, %f316, %f140;
	st.global.f32 	[%rd180+128], %f141;
$L__BB13_139:
	setp.gt.s32 	%p36, %r5, %r25;
	@%p36 bra 	$L__BB13_141;
	ld.shared.u32 	%r140, [%r27+32];
	mul.lo.s32 	%r141, %r140, %r30;
	cvt.s64.s32 	%rd181, %r141;
	add.s64 	%rd182, %rd181, %rd36;
	add.s64 	%rd183, %rd182, %rd78;
	shl.b64 	%rd184, %rd183, 2;
	add.s64 	%rd185, %rd1, %rd184;
	ld.global.f32 	%f142, [%rd185+256];
	add.f32 	%f143, %f315, %f142;
	st.global.f32 	[%rd185+256], %f143;
$L__BB13_141:
	setp.gt.s32 	%p37, %r6, %r25;
	@%p37 bra 	$L__BB13_143;
	ld.shared.u32 	%r142, [%r27+32];
	mul.lo.s32 	%r143, %r142, %r30;
	cvt.s64.s32 	%rd186, %r143;
	add.s64 	%rd187, %rd186, %rd36;
	add.s64 	%rd188, %rd187, %rd78;
	shl.b64 	%rd189, %rd188, 2;
	add.s64 	%rd190, %rd1, %rd189;
	ld.global.f32 	%f144, [%rd190+384];
	add.f32 	%f145, %f314, %f144;
	st.global.f32 	[%rd190+384], %f145;
$L__BB13_143:
	add.s32 	%r144, %r3, 16;
	setp.gt.s32 	%p38, %r144, %r26;
	@%p38 bra 	$L__BB13_197;
	setp.gt.s32 	%p39, %r109, %r25;
	@%p39 bra 	$L__BB13_146;
	ld.shared.u32 	%r147, [%r27+64];
	mad.lo.s32 	%r148, %r147, %r30, %r109;
	cvt.s64.s32 	%rd191, %r148;
	add.s64 	%rd192, %rd191, %rd78;
	shl.b64 	%rd193, %rd192, 2;
	add.s64 	%rd194, %rd1, %rd193;
	ld.global.f32 	%f146, [%rd194];
	add.f32 	%f147, %f313, %f146;
	st.global.f32 	[%rd194], %f147;
$L__BB13_146:
	setp.gt.s32 	%p40, %r4, %r25;
	@%p40 bra 	$L__BB13_148;
	ld.shared.u32 	%r149, [%r27+64];
	mul.lo.s32 	%r150, %r149, %r30;
	cvt.s64.s32 	%rd195, %r150;
	add.s64 	%rd196, %rd195, %rd36;
	add.s64 	%rd197, %rd196, %rd78;
	shl.b64 	%rd198, %rd197, 2;
	add.s64 	%rd199, %rd1, %rd198;
	ld.global.f32 	%f148, [%rd199+128];
	add.f32 	%f149, %f312, %f148;
	st.global.f32 	[%rd199+128], %f149;
$L__BB13_148:
	setp.gt.s32 	%p41, %r5, %r25;
	@%p41 bra 	$L__BB13_150;
	ld.shared.u32 	%r151, [%r27+64];
	mul.lo.s32 	%r152, %r151, %r30;
	cvt.s64.s32 	%rd200, %r152;
	add.s64 	%rd201, %rd200, %rd36;
	add.s64 	%rd202, %rd201, %rd78;
	shl.b64 	%rd203, %rd202, 2;
	add.s64 	%rd204, %rd1, %rd203;
	ld.global.f32 	%f150, [%rd204+256];
	add.f32 	%f151, %f311, %f150;
	st.global.f32 	[%rd204+256], %f151;
$L__BB13_150:
	setp.gt.s32 	%p42, %r6, %r25;
	@%p42 bra 	$L__BB13_152;
	ld.shared.u32 	%r153, [%r27+64];
	mul.lo.s32 	%r154, %r153, %r30;
	cvt.s64.s32 	%rd205, %r154;
	add.s64 	%rd206, %rd205, %rd36;
	add.s64 	%rd207, %rd206, %rd78;
	shl.b64 	%rd208, %rd207, 2;
	add.s64 	%rd209, %rd1, %rd208;
	ld.global.f32 	%f152, [%rd209+384];
	add.f32 	%f153, %f310, %f152;
	st.global.f32 	[%rd209+384], %f153;
$L__BB13_152:
	add.s32 	%r155, %r3, 24;
	setp.gt.s32 	%p43, %r155, %r26;
	@%p43 bra 	$L__BB13_197;
	setp.gt.s32 	%p44, %r109, %r25;
	@%p44 bra 	$L__BB13_155;
	ld.shared.u32 	%r158, [%r27+96];
	mad.lo.s32 	%r159, %r158, %r30, %r109;
	cvt.s64.s32 	%rd210, %r159;
	add.s64 	%rd211, %rd210, %rd78;
	shl.b64 	%rd212, %rd211, 2;
	add.s64 	%rd213, %rd1, %rd212;
	ld.global.f32 	%f154, [%rd213];
	add.f32 	%f155, %f309, %f154;
	st.global.f32 	[%rd213], %f155;
$L__BB13_155:
	setp.gt.s32 	%p45, %r4, %r25;
	@%p45 bra 	$L__BB13_157;
	ld.shared.u32 	%r160, [%r27+96];
	mul.lo.s32 	%r161, %r160, %r30;
	cvt.s64.s32 	%rd214, %r161;
	add.s64 	%rd215, %rd214, %rd36;
	add.s64 	%rd216, %rd215, %rd78;
	shl.b64 	%rd217, %rd216, 2;
	add.s64 	%rd218, %rd1, %rd217;
	ld.global.f32 	%f156, [%rd218+128];
	add.f32 	%f157, %f308, %f156;
	st.global.f32 	[%rd218+128], %f157;
$L__BB13_157:
	setp.gt.s32 	%p46, %r5, %r25;
	@%p46 bra 	$L__BB13_159;
	ld.shared.u32 	%r162, [%r27+96];
	mul.lo.s32 	%r163, %r162, %r30;
	cvt.s64.s32 	%rd219, %r163;
	add.s64 	%rd220, %rd219, %rd36;
	add.s64 	%rd221, %rd220, %rd78;
	shl.b64 	%rd222, %rd221, 2;
	add.s64 	%rd223, %rd1, %rd222;
	ld.global.f32 	%f158, [%rd223+256];
	add.f32 	%f159, %f307, %f158;
	st.global.f32 	[%rd223+256], %f159;
$L__BB13_159:
	setp.gt.s32 	%p47, %r6, %r25;
	@%p47 bra 	$L__BB13_161;
	ld.shared.u32 	%r164, [%r27+96];
	mul.lo.s32 	%r165, %r164, %r30;
	cvt.s64.s32 	%rd224, %r165;
	add.s64 	%rd225, %rd224, %rd36;
	add.s64 	%rd226, %rd225, %rd78;
	shl.b64 	%rd227, %rd226, 2;
	add.s64 	%rd228, %rd1, %rd227;
	ld.global.f32 	%f160, [%rd228+384];
	add.f32 	%f161, %f306, %f160;
	st.global.f32 	[%rd228+384], %f161;
$L__BB13_161:
	add.s32 	%r166, %r3, 32;
	setp.gt.s32 	%p48, %r166, %r26;
	@%p48 bra 	$L__BB13_197;
	setp.gt.s32 	%p49, %r109, %r25;
	@%p49 bra 	$L__BB13_164;
	ld.shared.u32 	%r169, [%r27+128];
	mad.lo.s32 	%r170, %r169, %r30, %r109;
	cvt.s64.s32 	%rd229, %r170;
	add.s64 	%rd230, %rd229, %rd78;
	shl.b64 	%rd231, %rd230, 2;
	add.s64 	%rd232, %rd1, %rd231;
	ld.global.f32 	%f162, [%rd232];
	add.f32 	%f163, %f305, %f162;
	st.global.f32 	[%rd232], %f163;
$L__BB13_164:
	setp.gt.s32 	%p50, %r4, %r25;
	@%p50 bra 	$L__BB13_166;
	ld.shared.u32 	%r171, [%r27+128];
	mul.lo.s32 	%r172, %r171, %r30;
	cvt.s64.s32 	%rd233, %r172;
	add.s64 	%rd234, %rd233, %rd36;
	add.s64 	%rd235, %rd234, %rd78;
	shl.b64 	%rd236, %rd235, 2;
	add.s64 	%rd237, %rd1, %rd236;
	ld.global.f32 	%f164, [%rd237+128];
	add.f32 	%f165, %f304, %f164;
	st.global.f32 	[%rd237+128], %f165;
$L__BB13_166:
	setp.gt.s32 	%p51, %r5, %r25;
	@%p51 bra 	$L__BB13_168;
	ld.shared.u32 	%r173, [%r27+128];
	mul.lo.s32 	%r174, %r173, %r30;
	cvt.s64.s32 	%rd238, %r174;
	add.s64 	%rd239, %rd238, %rd36;
	add.s64 	%rd240, %rd239, %rd78;
	shl.b64 	%rd241, %rd240, 2;
	add.s64 	%rd242, %rd1, %rd241;
	ld.global.f32 	%f166, [%rd242+256];
	add.f32 	%f167, %f303, %f166;
	st.global.f32 	[%rd242+256], %f167;
$L__BB13_168:
	setp.gt.s32 	%p52, %r6, %r25;
	@%p52 bra 	$L__BB13_170;
	ld.shared.u32 	%r175, [%r27+128];
	mul.lo.s32 	%r176, %r175, %r30;
	cvt.s64.s32 	%rd243, %r176;
	add.s64 	%rd244, %rd243, %rd36;
	add.s64 	%rd245, %rd244, %rd78;
	shl.b64 	%rd246, %rd245, 2;
	add.s64 	%rd247, %rd1, %rd246;
	ld.global.f32 	%f168, [%rd247+384];
	add.f32 	%f169, %f302, %f168;
	st.global.f32 	[%rd247+384], %f169;
$L__BB13_170:
	add.s32 	%r177, %r3, 40;
	setp.gt.s32 	%p53, %r177, %r26;
	@%p53 bra 	$L__BB13_197;
	setp.gt.s32 	%p54, %r109, %r25;
	@%p54 bra 	$L__BB13_173;
	ld.shared.u32 	%r180, [%r27+160];
	mad.lo.s32 	%r181, %r180, %r30, %r109;
	cvt.s64.s32 	%rd248, %r181;
	add.s64 	%rd249, %rd248, %rd78;
	shl.b64 	%rd250, %rd249, 2;
	add.s64 	%rd251, %rd1, %rd250;
	ld.global.f32 	%f170, [%rd251];
	add.f32 	%f171, %f301, %f170;
	st.global.f32 	[%rd251], %f171;
$L__BB13_173:
	setp.gt.s32 	%p55, %r4, %r25;
	@%p55 bra 	$L__BB13_175;
	ld.shared.u32 	%r182, [%r27+160];
	mul.lo.s32 	%r183, %r182, %r30;
	cvt.s64.s32 	%rd252, %r183;
	add.s64 	%rd253, %rd252, %rd36;
	add.s64 	%rd254, %rd253, %rd78;
	shl.b64 	%rd255, %rd254, 2;
	add.s64 	%rd256, %rd1, %rd255;
	ld.global.f32 	%f172, [%rd256+128];
	add.f32 	%f173, %f300, %f172;
	st.global.f32 	[%rd256+128], %f173;
$L__BB13_175:
	setp.gt.s32 	%p56, %r5, %r25;
	@%p56 bra 	$L__BB13_177;
	ld.shared.u32 	%r184, [%r27+160];
	mul.lo.s32 	%r185, %r184, %r30;
	cvt.s64.s32 	%rd257, %r185;
	add.s64 	%rd258, %rd257, %rd36;
	add.s64 	%rd259, %rd258, %rd78;
	shl.b64 	%rd260, %rd259, 2;
	add.s64 	%rd261, %rd1, %rd260;
	ld.global.f32 	%f174, [%rd261+256];
	add.f32 	%f175, %f299, %f174;
	st.global.f32 	[%rd261+256], %f175;
$L__BB13_177:
	setp.gt.s32 	%p57, %r6, %r25;
	@%p57 bra 	$L__BB13_179;
	ld.shared.u32 	%r186, [%r27+160];
	mul.lo.s32 	%r187, %r186, %r30;
	cvt.s64.s32 	%rd262, %r187;
	add.s64 	%rd263, %rd262, %rd36;
	add.s64 	%rd264, %rd263, %rd78;
	shl.b64 	%rd265, %rd264, 2;
	add.s64 	%rd266, %rd1, %rd265;
	ld.global.f32 	%f176, [%rd266+384];
	add.f32 	%f177, %f298, %f176;
	st.global.f32 	[%rd266+384], %f177;
$L__BB13_179:
	add.s32 	%r188, %r3, 48;
	setp.gt.s32 	%p58, %r188, %r26;
	@%p58 bra 	$L__BB13_197;
	setp.gt.s32 	%p59, %r109, %r25;
	@%p59 bra 	$L__BB13_182;
	ld.shared.u32 	%r191, [%r27+192];
	mad.lo.s32 	%r192, %r191, %r30, %r109;
	cvt.s64.s32 	%rd267, %r192;
	add.s64 	%rd268, %rd267, %rd78;
	shl.b64 	%rd269, %rd268, 2;
	add.s64 	%rd270, %rd1, %rd269;
	ld.global.f32 	%f178, [%rd270];
	add.f32 	%f179, %f297, %f178;
	st.global.f32 	[%rd270], %f179;
$L__BB13_182:
	setp.gt.s32 	%p60, %r4, %r25;
	@%p60 bra 	$L__BB13_184;
	ld.shared.u32 	%r193, [%r27+192];
	mul.lo.s32 	%r194, %r193, %r30;
	cvt.s64.s32 	%rd271, %r194;
	add.s64 	%rd272, %rd271, %rd36;
	add.s64 	%rd273, %rd272, %rd78;
	shl.b64 	%rd274, %rd273, 2;
	add.s64 	%rd275, %rd1, %rd274;
	ld.global.f32 	%f180, [%rd275+128];
	add.f32 	%f181, %f296, %f180;
	st.global.f32 	[%rd275+128], %f181;
$L__BB13_184:
	setp.gt.s32 	%p61, %r5, %r25;
	@%p61 bra 	$L__BB13_186;
	ld.shared.u32 	%r195, [%r27+192];
	mul.lo.s32 	%r196, %r195, %r30;
	cvt.s64.s32 	%rd276, %r196;
	add.s64 	%rd277, %rd276, %rd36;
	add.s64 	%rd278, %rd277, %rd78;
	shl.b64 	%rd279, %rd278, 2;
	add.s64 	%rd280, %rd1, %rd279;
	ld.global.f32 	%f182, [%rd280+256];
	add.f32 	%f183, %f295, %f182;
	st.global.f32 	[%rd280+256], %f183;
$L__BB13_186:
	setp.gt.s32 	%p62, %r6, %r25;
	@%p62 bra 	$L__BB13_188;
	ld.shared.u32 	%r197, [%r27+192];
	mul.lo.s32 	%r198, %r197, %r30;
	cvt.s64.s32 	%rd281, %r198;
	add.s64 	%rd282, %rd281, %rd36;
	add.s64 	%rd283, %rd282, %rd78;
	shl.b64 	%rd284, %rd283, 2;
	add.s64 	%rd285, %rd1, %rd284;
	ld.global.f32 	%f184, [%rd285+384];
	add.f32 	%f185, %f294, %f184;
	st.global.f32 	[%rd285+384], %f185;
$L__BB13_188:
	add.s32 	%r199, %r3, 56;
	setp.gt.s32 	%p63, %r199, %r26;
	@%p63 bra 	$L__BB13_197;
	setp.gt.s32 	%p64, %r109, %r25;
	@%p64 bra 	$L__BB13_191;
	ld.shared.u32 	%r202, [%r27+224];
	mad.lo.s32 	%r203, %r202, %r30, %r109;
	cvt.s64.s32 	%rd286, %r203;
	add.s64 	%rd287, %rd286, %rd78;
	shl.b64 	%rd288, %rd287, 2;
	add.s64 	%rd289, %rd1, %rd288;
	ld.global.f32 	%f186, [%rd289];
	add.f32 	%f187, %f293, %f186;
	st.global.f32 	[%rd289], %f187;
$L__BB13_191:
	setp.gt.s32 	%p65, %r4, %r25;
	@%p65 bra 	$L__BB13_193;
	ld.shared.u32 	%r204, [%r27+224];
	mul.lo.s32 	%r205, %r204, %r30;
	cvt.s64.s32 	%rd290, %r205;
	add.s64 	%rd291, %rd290, %rd36;
	add.s64 	%rd292, %rd291, %rd78;
	shl.b64 	%rd293, %rd292, 2;
	add.s64 	%rd294, %rd1, %rd293;
	ld.global.f32 	%f188, [%rd294+128];
	add.f32 	%f189, %f292, %f188;
	st.global.f32 	[%rd294+128], %f189;
$L__BB13_193:
	setp.gt.s32 	%p66, %r5, %r25;
	@%p66 bra 	$L__BB13_195;
	ld.shared.u32 	%r206, [%r27+224];
	mul.lo.s32 	%r207, %r206, %r30;
	cvt.s64.s32 	%rd295, %r207;
	add.s64 	%rd296, %rd295, %rd36;
	add.s64 	%rd297, %rd296, %rd78;
	shl.b64 	%rd298, %rd297, 2;
	add.s64 	%rd299, %rd1, %rd298;
	ld.global.f32 	%f190, [%rd299+256];
	add.f32 	%f191, %f291, %f190;
	st.global.f32 	[%rd299+256], %f191;
$L__BB13_195:
	setp.gt.s32 	%p67, %r6, %r25;
	@%p67 bra 	$L__BB13_197;
	ld.shared.u32 	%r208, [%r27+224];
	mul.lo.s32 	%r209, %r208, %r30;
	cvt.s64.s32 	%rd300, %r209;
	add.s64 	%rd301, %rd300, %rd36;
	add.s64 	%rd302, %rd301, %rd78;
	shl.b64 	%rd303, %rd302, 2;
	add.s64 	%rd304, %rd1, %rd303;
	ld.global.f32 	%f192, [%rd304+384];
	add.f32 	%f193, %f290, %f192;
	st.global.f32 	[%rd304+384], %f193;
$L__BB13_197:
	ret;

}
	// .globl	mul_mat_q40_80_8_true
.visible .entry mul_mat_q40_80_8_true(
	.param .u64 .ptr .align 1 mul_mat_q40_80_8_true_param_0,
	.param .u64 .ptr .align 1 mul_mat_q40_80_8_true_param_1,
	.param .u64 .ptr .align 1 mul_mat_q40_80_8_true_param_2,
	.param .u64 .ptr .align 1 mul_mat_q40_80_8_true_param_3,
	.param .u64 .ptr .align 1 mul_mat_q40_80_8_true_param_4,
	.param .u64 .ptr .align 1 mul_mat_q40_80_8_true_param_5,
	.param .u32 mul_mat_q40_80_8_true_param_6,
	.param .u32 mul_mat_q40_80_8_true_param_7,
	.param .u32 mul_mat_q40_80_8_true_param_8,
	.param .u32 mul_mat_q40_80_8_true_param_9,
	.param .u32 mul_mat_q40_80_8_true_param_10,
	.param .u32 mul_mat_q40_80_8_true_param_11,
	.param .u32 mul_mat_q40_80_8_true_param_12,
	.param .u32 mul_mat_q40_80_8_true_param_13,
	.param .u32 mul_mat_q40_80_8_true_param_14,
	.param .u32 mul_mat_q40_80_8_true_param_15,
	.param .u32 mul_mat_q40_80_8_true_param_16
)
.maxntid 256
.minnctapersm 1
{
	.reg .pred 	%p<179>;
	.reg .b16 	%rs<73>;
	.reg .b32 	%r<4318>;
	.reg .b32 	%f<2477>;
	.reg .b64 	%rd<797>;

	ld.param.u64 	%rd106, [mul_mat_q40_80_8_true_param_0];
	ld.param.u64 	%rd107, [mul_mat_q40_80_8_true_param_1];
	ld.param.u64 	%rd105, [mul_mat_q40_80_8_true_param_2];
	ld.param.u64 	%rd108, [mul_mat_q40_80_8_true_param_3];
	ld.param.u64 	%rd109, [mul_mat_q40_80_8_true_param_4];
	ld.param.u64 	%rd110, [mul_mat_q40_80_8_true_param_5];
	ld.param.u32 	%r131, [mul_mat_q40_80_8_true_param_6];
	ld.param.u32 	%r132, [mul_mat_q40_80_8_true_param_7];
	ld.param.u32 	%r133, [mul_mat_q40_80_8_true_param_8];
	ld.param.u32 	%r134, [mul_mat_q40_80_8_true_param_9];
	ld.param.u32 	%r136, [mul_mat_q40_80_8_true_param_11];
	ld.param.u32 	%r137, [mul_mat_q40_80_8_true_param_12];
	ld.param.u32 	%r138, [mul_mat_q40_80_8_true_param_13];
	ld.param.u32 	%r139, [mul_mat_q40_80_8_true_param_14];
	ld.param.u32 	%r140, [mul_mat_q40_80_8_true_param_15];
	cvta.to.global.u64 	%rd1, %rd109;
	cvta.to.global.u64 	%rd2, %rd106;
	cvta.to.global.u64 	%rd3, %rd107;
	cvta.to.global.u64 	%rd4, %rd110;
	cvta.to.global.u64 	%rd5, %rd108;
	add.s32 	%r142, %r133, 79;
	mul.hi.s32 	%r143, %r142, 1717986919;
	shr.u32 	%r144, %r143, 31;
	shr.s32 	%r145, %r143, 5;
	add.s32 	%r1, %r145, %r144;
	mov.u32 	%r2, %tid.y;
	shl.b32 	%r146, %r2, 5;
	mov.u32 	%r3, %tid.x;
	add.s32 	%r4, %r146, %r3;
	setp.gt.u32 	%p4, %r4, 79;
	shl.b32 	%r147, %r4, 2;
	mov.u32 	%r148, ids_dst_shared;
	add.s32 	%r5, %r148, %r147;
	@%p4 bra 	$L__BB14_2;
	st.shared.u32 	[%r5], %r4;
$L__BB14_2:
	bar.sync 	0;
	shr.s32 	%r149, %r131, 31;
	shr.u32 	%r150, %r149, 27;
	add.s32 	%r151, %r131, %r150;
	shr.s32 	%r152, %r151, 5;
	cvt.s64.s32 	%rd6, %r152;
	mov.u32 	%r6, %ctaid.x;
	cvt.u64.u32 	%rd111, %r6;
	cvt.s64.s32 	%rd7, %r138;
	cvt.s64.s32 	%rd8, %r1;
	add.s32 	%r153, %r132, 127;
	shr.s32 	%r154, %r153, 31;
	shr.u32 	%r155, %r154, 25;
	add.s32 	%r156, %r153, %r155;
	shr.s32 	%r157, %r156, 7;
	cvt.s64.s32 	%rd9, %r157;
	mul.lo.s64 	%rd112, %rd6, %rd111;
	mul.lo.s64 	%rd113, %rd112, %rd9;
	mul.lo.s64 	%rd114, %rd113, %rd8;
	mul.lo.s64 	%rd10, %rd114, %rd7;
	mov.u32 	%r158, %nctaid.x;
	cvt.u64.u32 	%rd11, %r158;
	and.b64  	%rd115, %rd10, -4294967296;
	setp.ne.s64 	%p5, %rd115, 0;
	@%p5 bra 	$L__BB14_4;
	cvt.u32.u64 	%r159, %rd11;
	cvt.u32.u64 	%r160, %rd10;
	div.u32 	%r161, %r160, %r159;
	cvt.u64.u32 	%rd780, %r161;
	bra.uni 	$L__BB14_5;
$L__BB14_4:
	div.s64 	%rd780, %rd10, %rd11;
$L__BB14_5:
	add.s32 	%r162, %r6, 1;
	cvt.u64.u32 	%rd116, %r162;
	mul.lo.s64 	%rd117, %rd6, %rd116;
	mul.lo.s64 	%rd118, %rd117, %rd9;
	mul.lo.s64 	%rd119, %rd118, %rd8;
	mul.lo.s64 	%rd15, %rd119, %rd7;
	and.b64  	%rd120, %rd15, -4294967296;
	setp.ne.s64 	%p6, %rd120, 0;
	@%p6 bra 	$L__BB14_7;
	cvt.u32.u64 	%r163, %rd11;
	cvt.u32.u64 	%r164, %rd15;
	div.u32 	%r165, %r164, %r163;
	cvt.u64.u32 	%rd781, %r165;
	bra.uni 	$L__BB14_8;
$L__BB14_7:
	div.s64 	%rd781, %rd15, %rd11;
$L__BB14_8:
	or.b64  	%rd121, %rd780, %rd6;
	and.b64  	%rd122, %rd121, -4294967296;
	setp.ne.s64 	%p7, %rd122, 0;
	@%p7 bra 	$L__BB14_10;
	cvt.u32.u64 	%r166, %rd6;
	cvt.u32.u64 	%r167, %rd780;
	rem.u32 	%r168, %r167, %r166;
	cvt.u64.u32 	%rd782, %r168;
	bra.uni 	$L__BB14_11;
$L__BB14_10:
	rem.s64 	%rd782, %rd780, %rd6;
$L__BB14_11:
	cvt.u32.u64 	%r169, %rd782;
	shr.s32 	%r170, %r169, 31;
	shr.u32 	%r171, %r170, 29;
	add.s32 	%r172, %r169, %r171;
	and.b32  	%r173, %r172, -8;
	sub.s32 	%r174, %r169, %r173;
	cvt.s64.s32 	%rd123, %r174;
	sub.s64 	%rd785, %rd780, %rd123;
	or.b64  	%rd124, %rd781, %rd6;
	and.b64  	%rd125, %rd124, -4294967296;
	setp.ne.s64 	%p8, %rd125, 0;
	@%p8 bra 	$L__BB14_13;
	cvt.u32.u64 	%r175, %rd6;
	cvt.u32.u64 	%r176, %rd781;
	rem.u32 	%r177, %r176, %r175;
	cvt.u64.u32 	%rd783, %r177;
	bra.uni 	$L__BB14_14;
$L__BB14_13:
	rem.s64 	%rd783, %rd781, %rd6;
$L__BB14_14:
	cvt.u32.u64 	%r178, %rd783;
	shr.s32 	%r179, %r178, 31;
	shr.u32 	%r180, %r179, 29;
	add.s32 	%r181, %r178, %r180;
	and.b32  	%r182, %r181, -8;
	sub.s32 	%r183, %r178, %r182;
	cvt.s64.s32 	%rd126, %r183;
	sub.s64 	%rd26, %rd781, %rd126;
	or.b64  	%rd127, %rd785, %rd6;
	and.b64  	%rd128, %rd127, -4294967296;
	setp.ne.s64 	%p9, %rd128, 0;
	@%p9 bra 	$L__BB14_16;
	cvt.u32.u64 	%r184, %rd6;
	cvt.u32.u64 	%r185, %rd785;
	rem.u32 	%r186, %r185, %r184;
	cvt.u64.u32 	%rd784, %r186;
	bra.uni 	$L__BB14_17;
$L__BB14_16:
	rem.s64 	%rd784, %rd785, %rd6;
$L__BB14_17:
	cvt.u32.u64 	%r187, %rd6;
	cvt.u32.u64 	%r4305, %rd784;
	sub.s64 	%rd130, %rd784, %rd785;
	add.s64 	%rd131, %rd130, %rd26;
	min.s64 	%rd132, %rd6, %rd131;
	cvt.u32.u64 	%r4313, %rd132;
	setp.lt.s64 	%p178, %rd785, %rd26;
	setp.ge.s64 	%p10, %rd785, %rd26;
	setp.ne.s32 	%p11, %r187, %r4313;
	mov.u32 	%r189, data_mul_mat_q;
	add.s32 	%r190, %r189, %r147;
	add.s32 	%r9, %r190, 320;
	or.pred  	%p12, %p10, %p11;
	@%p12 bra 	$L__BB14_125;
	mul.lo.s32 	%r191, %r138, %r1;
	cvt.s64.s32 	%rd133, %r191;
	mul.lo.s64 	%rd30, %rd133, %rd6;
	shr.u32 	%r192, %r3, 2;
	and.b32  	%r193, %r3, 3;
	shl.b32 	%r194, %r3, 1;
	and.b32  	%r195, %r194, 6;
	shl.b32 	%r196, %r192, 3;
	or.b32  	%r10, %r196, %r193;
	shl.b32 	%r197, %r2, 2;
	shr.u32 	%r198, %r3, 3;
	add.s32 	%r11, %r198, %r197;
	and.b32  	%r199, %r2, 1;
	setp.eq.b32 	%p13, %r199, 1;
	selp.b32 	%r200, 1152, 0, %p13;
	add.s32 	%r202, %r189, %r200;
	mad.lo.s32 	%r203, %r192, 28, %r10;
	shl.b32 	%r204, %r203, 2;
	add.s32 	%r205, %r202, %r204;
	and.b32  	%r206, %r2, 1022;
	and.b32  	%r207, %r3, 15;
	and.b32  	%r208, %r192, 252;
	mad.lo.s32 	%r209, %r207, 76, %r208;
	shl.b32 	%r210, %r2, 3;
	and.b32  	%r211, %r210, 8;
	or.b32  	%r12, %r195, %r211;
	mad.lo.s32 	%r212, %r206, 1216, %r209;
	mul.wide.u32 	%rd134, %r212, 4;
	cvt.u64.u32 	%rd135, %r189;
	cvta.shared.u64 	%rd136, %rd135;
	add.s64 	%rd137, %rd136, %rd134;
	add.s64 	%rd31, %rd137, 12608;
	shl.b32 	%r213, %r2, 4;
	and.b32  	%r214, %r213, 16352;
	add.s32 	%r13, %r192, %r214;
	add.s32 	%r14, %r205, 320;
	shl.b32 	%r215, %r12, 2;
	add.s32 	%r15, %r148, %r215;
	add.s32 	%r16, %r13, 8;
	add.s32 	%r17, %r13, 16;
	add.s32 	%r18, %r13, 24;
	or.b32  	%r19, %r12, 33;
	or.b32  	%r20, %r12, 49;
	or.b32  	%r21, %r12, 65;
$L__BB14_19:
	cvt.s64.s32 	%rd33, %rd785;
	or.b64  	%rd138, %rd33, %rd30;
	and.b64  	%rd139, %rd138, -4294967296;
	setp.ne.s64 	%p14, %rd139, 0;
	@%p14 bra 	$L__BB14_21;
	cvt.u32.u64 	%r217, %rd30;
	cvt.u32.u64 	%r218, %rd33;
	div.u32 	%r219, %r218, %r217;
	cvt.u64.u32 	%rd786, %r219;
	bra.uni 	$L__BB14_22;
$L__BB14_21:
	div.s64 	%rd786, %rd33, %rd30;
$L__BB14_22:
	cvt.u32.u64 	%r23, %rd786;
	cvt.u64.u32 	%rd140, %r191;
	mul.lo.s64 	%rd141, %rd140, %rd6;
	mul.lo.s64 	%rd142, %rd141, %rd786;
	sub.s64 	%rd37, %rd785, %rd142;
	cvt.s64.s32 	%rd38, %rd37;
	mul.lo.s64 	%rd39, %rd8, %rd6;
	or.b64  	%rd143, %rd38, %rd39;
	and.b64  	%rd144, %rd143, -4294967296;
	setp.ne.s64 	%p15, %rd144, 0;
	@%p15 bra 	$L__BB14_24;
	cvt.u32.u64 	%r221, %rd39;
	cvt.u32.u64 	%r222, %rd38;
	div.u32 	%r223, %r222, %r221;
	cvt.u64.u32 	%rd787, %r223;
	bra.uni 	$L__BB14_25;
$L__BB14_24:
	div.s64 	%rd787, %rd38, %rd39;
$L__BB14_25:
	cvt.u32.u64 	%r24, %rd787;
	cvt.u64.u32 	%rd145, %r1;
	mul.lo.s64 	%rd146, %rd145, %rd6;
	mul.lo.s64 	%rd147, %rd146, %rd787;
	sub.s64 	%rd148, %rd37, %rd147;
	cvt.s64.s32 	%rd43, %rd148;
	or.b64  	%rd149, %rd43, %rd6;
	and.b64  	%rd150, %rd149, -4294967296;
	setp.ne.s64 	%p16, %rd150, 0;
	@%p16 bra 	$L__BB14_27;
	cvt.u32.u64 	%r225, %rd43;
	div.u32 	%r226, %r225, %r187;
	cvt.u64.u32 	%rd788, %r226;
	bra.uni 	$L__BB14_28;
$L__BB14_27:
	div.s64 	%rd788, %rd43, %rd6;
$L__BB14_28:
	ld.param.u32 	%r4304, [mul_mat_q40_80_8_true_param_16];
	setp.eq.s64 	%p17, %rd105, 0;
	cvt.u32.u64 	%r25, %rd788;
	mul.lo.s32 	%r4308, %r140, %r24;
	mul.lo.s32 	%r228, %r4304, %r24;
	mul.lo.s32 	%r27, %r25, 80;
	mad.lo.s32 	%r4309, %r27, %r136, %r228;
	mov.b32 	%r4306, 0;
	mov.u32 	%r4307, %r133;
	@%p17 bra 	$L__BB14_37;
	shl.b64 	%rd151, %rd787, 32;
	shr.s64 	%rd152, %rd151, 30;
	add.s64 	%rd153, %rd5, %rd152;
	ld.global.nc.u32 	%r4306, [%rd153];
	add.s64 	%rd154, %rd151, 4294967296;
	shr.s64 	%rd155, %rd154, 30;
	add.s64 	%rd156, %rd5, %rd155;
	ld.global.nc.u32 	%r229, [%rd156];
	sub.s32 	%r4307, %r229, %r4306;
	setp.lt.s32 	%p18, %r27, %r4307;
	@%p18 bra 	$L__BB14_34;
	add.s64 	%rd47, %rd785, %rd6;
	or.b64  	%rd157, %rd47, %rd6;
	and.b64  	%rd158, %rd157, -4294967296;
	setp.ne.s64 	%p19, %rd158, 0;
	@%p19 bra 	$L__BB14_32;
	cvt.u32.u64 	%r231, %rd47;
	rem.u32 	%r232, %r231, %r187;
	cvt.u64.u32 	%rd789, %r232;
	bra.uni 	$L__BB14_33;
$L__BB14_32:
	rem.s64 	%rd789, %rd47, %rd6;
$L__BB14_33:
	sub.s64 	%rd785, %rd47, %rd789;
	sub.s64 	%rd159, %rd26, %rd785;
	min.s64 	%rd792, %rd6, %rd159;
	bra.uni 	$L__BB14_124;
$L__BB14_34:
	setp.gt.u32 	%p20, %r4, 79;
	bar.sync 	0;
	@%p20 bra 	$L__BB14_36;
	add.s32 	%r233, %r27, %r4;
	add.s32 	%r234, %r233, %r4306;
	cvta.to.global.u64 	%rd160, %rd105;
	mul.wide.s32 	%rd161, %r234, 4;
	add.s64 	%rd162, %rd160, %rd161;
	ld.global.nc.u32 	%r235, [%rd162];
	st.shared.u32 	[%r5], %r235;
$L__BB14_36:
	bar.sync 	0;
	mov.b32 	%r4308, 0;
	mov.u32 	%r4309, %r4308;
$L__BB14_37:
	add.s32 	%r241, %r4306, %r27;
	mad.lo.s32 	%r242, %r241, 36, %r4308;
	shl.b32 	%r243, %r23, 7;
	add.s32 	%r244, %r4309, %r243;
	not.b32 	%r245, %r243;
	add.s32 	%r35, %r132, %r245;
	mad.lo.s32 	%r36, %r25, -80, %r4307;
	div.s32 	%r246, %r24, %r137;
	mul.lo.s32 	%r37, %r246, %r139;
	mul.lo.s32 	%r38, %r243, %r134;
	cvt.s64.s32 	%rd53, %r242;
	cvt.s64.s32 	%rd54, %r244;
	setp.ge.s32 	%p21, %r4305, %r187;
	mov.f32 	%f2357, 0f00000000;
	mov.f32 	%f2358, %f2357;
	mov.f32 	%f2359, %f2357;
	mov.f32 	%f2360, %f2357;
	mov.f32 	%f2361, %f2357;
	mov.f32 	%f2362, %f2357;
	mov.f32 	%f2363, %f2357;
	mov.f32 	%f2364, %f2357;
	mov.f32 	%f2365, %f2357;
	mov.f32 	%f2366, %f2357;
	mov.f32 	%f2367, %f2357;
	mov.f32 	%f2368, %f2357;
	mov.f32 	%f2369, %f2357;
	mov.f32 	%f2370, %f2357;
	mov.f32 	%f2371, %f2357;
	mov.f32 	%f2372, %f2357;
	mov.f32 	%f2373, %f2357;
	mov.f32 	%f2374, %f2357;
	mov.f32 	%f2375, %f2357;
	mov.f32 	%f2376, %f2357;
	mov.f32 	%f2377, %f2357;
	mov.f32 	%f2378, %f2357;
	mov.f32 	%f2379, %f2357;
	mov.f32 	%f2380, %f2357;
	mov.f32 	%f2381, %f2357;
	mov.f32 	%f2382, %f2357;
	mov.f32 	%f2383, %f2357;
	mov.f32 	%f2384, %f2357;
	mov.f32 	%f2385, %f2357;
	mov.f32 	%f2386, %f2357;
	mov.f32 	%f2387, %f2357;
	mov.f32 	%f2388, %f2357;
	mov.f32 	%f2389, %f2357;
	mov.f32 	%f2390, %f2357;
	mov.f32 	%f2391, %f2357;
	mov.f32 	%f2392, %f2357;
	mov.f32 	%f2393, %f2357;
	mov.f32 	%f2394, %f2357;
	mov.f32 	%f2395, %f2357;
	mov.f32 	%f2396, %f2357;
	@%p21 bra 	$L__BB14_40;
	and.b32  	%r247, %r3, 7;
	min.s32 	%r39, %r2, %r35;
	mad.lo.s32 	%r248, %r39, 76, %r10;
	shl.b32 	%r249, %r248, 2;
	add.s32 	%r251, %r189, 12608;
	add.s32 	%r40, %r251, %r249;
	add.s32 	%r252, %r2, 8;
	min.s32 	%r41, %r252, %r35;
	mad.lo.s32 	%r253, %r41, 76, %r10;
	shl.b32 	%r254, %r253, 2;
	add.s32 	%r42, %r251, %r254;
	add.s32 	%r255, %r2, 16;
	min.s32 	%r43, %r255, %r35;
	mad.lo.s32 	%r256, %r43, 76, %r10;
	shl.b32 	%r257, %r256, 2;
	add.s32 	%r44, %r251, %r257;
	add.s32 	%r258, %r2, 24;
	min.s32 	%r45, %r258, %r35;
	mad.lo.s32 	%r259, %r45, 76, %r10;
	shl.b32 	%r260, %r259, 2;
	add.s32 	%r46, %r251, %r260;
	add.s32 	%r261, %r2, 32;
	min.s32 	%r47, %r261, %r35;
	mad.lo.s32 	%r262, %r47, 76, %r10;
	shl.b32 	%r263, %r262, 2;
	add.s32 	%r48, %r251, %r263;
	add.s32 	%r264, %r2, 40;
	min.s32 	%r49, %r264, %r35;
	mad.lo.s32 	%r265, %r49, 76, %r10;
	shl.b32 	%r266, %r265, 2;
	add.s32 	%r50, %r251, %r266;
	add.s32 	%r267, %r2, 48;
	min.s32 	%r51, %r267, %r35;
	mad.lo.s32 	%r268, %r51, 76, %r10;
	shl.b32 	%r269, %r268, 2;
	add.s32 	%r52, %r251, %r269;
	add.s32 	%r270, %r2, 56;
	min.s32 	%r53, %r270, %r35;
	mad.lo.s32 	%r271, %r53, 76, %r10;
	shl.b32 	%r272, %r271, 2;
	add.s32 	%r54, %r251, %r272;
	add.s32 	%r273, %r2, 64;
	min.s32 	%r55, %r273, %r35;
	mad.lo.s32 	%r274, %r55, 76, %r10;
	shl.b32 	%r275, %r274, 2;
	add.s32 	%r56, %r251, %r275;
	add.s32 	%r276, %r2, 72;
	min.s32 	%r57, %r276, %r35;
	mad.lo.s32 	%r277, %r57, 76, %r10;
	shl.b32 	%r278, %r277, 2;
	add.s32 	%r58, %r251, %r278;
	add.s32 	%r279, %r2, 80;
	min.s32 	%r280, %r279, %r35;
	mul.lo.s32 	%r281, %r280, %r134;
	cvt.s64.s32 	%rd163, %r281;
	mad.lo.s32 	%r282, %r280, 76, %r10;
	shl.b32 	%r283, %r282, 2;
	add.s32 	%r59, %r251, %r283;
	add.s32 	%r284, %r2, 88;
	min.s32 	%r285, %r284, %r35;
	mul.lo.s32 	%r286, %r285, %r134;
	cvt.s64.s32 	%rd164, %r286;
	mad.lo.s32 	%r287, %r285, 76, %r10;
	shl.b32 	%r288, %r287, 2;
	add.s32 	%r60, %r251, %r288;
	add.s32 	%r289, %r2, 96;
	min.s32 	%r61, %r289, %r35;
	mad.lo.s32 	%r290, %r61, 76, %r10;
	shl.b32 	%r291, %r290, 2;
	add.s32 	%r62, %r251, %r291;
	add.s32 	%r292, %r2, 104;
	min.s32 	%r63, %r292, %r35;
	mad.lo.s32 	%r293, %r63, 76, %r10;
	shl.b32 	%r294, %r293, 2;
	add.s32 	%r64, %r251, %r294;
	add.s32 	%r295, %r2, 112;
	min.s32 	%r65, %r295, %r35;
	mad.lo.s32 	%r296, %r65, 76, %r10;
	shl.b32 	%r297, %r296, 2;
	add.s32 	%r66, %r251, %r297;
	add.s32 	%r298, %r2, 120;
	min.s32 	%r67, %r298, %r35;
	mad.lo.s32 	%r299, %r67, 76, %r10;
	shl.b32 	%r300, %r299, 2;
	add.s32 	%r68, %r251, %r300;
	min.s32 	%r69, %r11, %r35;
	mad.lo.s32 	%r301, %r69, 76, %r247;
	shl.b32 	%r302, %r301, 2;
	add.s32 	%r303, %r189, 12864;
	add.s32 	%r70, %r303, %r302;
	add.s32 	%r304, %r11, 32;
	min.s32 	%r71, %r304, %r35;
	mad.lo.s32 	%r305, %r71, 76, %r247;
	shl.b32 	%r306, %r305, 2;
	add.s32 	%r72, %r303, %r306;
	add.s32 	%r307, %r11, 64;
	min.s32 	%r73, %r307, %r35;
	mad.lo.s32 	%r308, %r73, 76, %r247;
	shl.b32 	%r309, %r308, 2;
	add.s32 	%r74, %r303, %r309;
	add.s32 	%r310, %r11, 96;
	min.s32 	%r75, %r310, %r35;
	mad.lo.s32 	%r311, %r75, 76, %r247;
	shl.b32 	%r312, %r311, 2;
	add.s32 	%r76, %r303, %r312;
	add.s32 	%r313, %r4305, %r38;
	add.s32 	%r4310, %r313, %r37;
	cvt.u64.u32 	%rd165, %r192;
	add.s64 	%rd55, %rd165, %rd164;
	add.s64 	%rd56, %rd165, %rd163;
	shl.b64 	%rd166, %rd53, 2;
	add.s64 	%rd57, %rd3, %rd166;
	mov.f32 	%f2357, 0f00000000;
$L__BB14_39:
	ld.param.u32 	%r4302, [mul_mat_q40_80_8_true_param_10];
	mul.wide.s32 	%rd183, %r4305, %r4302;
	cvt.s64.s32 	%rd184, %r4310;
	cvt.u64.u32 	%rd185, %r247;
	mul.lo.s32 	%r1709, %r134, %r75;
	cvt.s64.s32 	%rd186, %r1709;
	add.s64 	%rd187, %rd185, %rd186;
	add.s64 	%rd188, %rd187, %rd184;
	mad.lo.s64 	%rd189, %rd188, 18, %rd2;
	mul.lo.s32 	%r1710, %r73, %r134;
	cvt.s64.s32 	%rd190, %r1710;
	add.s64 	%rd191, %rd185, %rd190;
	add.s64 	%rd192, %rd191, %rd184;
	mad.lo.s64 	%rd193, %rd192, 18, %rd2;
	mul.lo.s32 	%r1711, %r71, %r134;
	cvt.s64.s32 	%rd194, %r1711;
	add.s64 	%rd195, %rd185, %rd194;
	add.s64 	%rd196, %rd195, %rd184;
	mad.lo.s64 	%rd197, %rd196, 18, %rd2;
	mul.lo.s32 	%r1712, %r69, %r134;
	cvt.s64.s32 	%rd198, %r1712;
	add.s64 	%rd199, %rd185, %rd198;
	add.s64 	%rd200, %rd199, %rd184;
	mad.lo.s64 	%rd201, %rd200, 18, %rd2;
	mul.lo.s32 	%r1714, %r39, %r134;
	cvt.s64.s32 	%rd203, %r1714;
	add.s64 	%rd204, %rd165, %rd203;
	add.s64 	%rd205, %rd204, %rd184;
	mul.wide.u32 	%rd206, %r193, 4;
	add.s64 	%rd207, %rd206, %rd2;
	add.s64 	%rd208, %rd207, 4;
	mad.lo.s64 	%rd209, %rd205, 18, %rd208;
	mul.lo.s32 	%r1716, %r67, %r134;
	cvt.s64.s32 	%rd210, %r1716;
	add.s64 	%rd211, %rd165, %rd210;
	add.s64 	%rd212, %rd211, %rd184;
	mad.lo.s64 	%rd213, %rd212, 18, %rd208;
	mul.lo.s32 	%r1717, %r41, %r134;
	cvt.s64.s32 	%rd214, %r1717;
	add.s64 	%rd215, %rd165, %rd214;
	add.s64 	%rd216, %rd215, %rd184;
	mad.lo.s64 	%rd217, %rd216, 18, %rd208;
	mul.lo.s32 	%r1718, %r65, %r134;
	cvt.s64.s32 	%rd218, %r1718;
	add.s64 	%rd219, %rd165, %rd218;
	add.s64 	%rd220, %rd219, %rd184;
	mad.lo.s64 	%rd221, %rd220, 18, %rd208;
	mul.lo.s32 	%r1719, %r43, %r134;
	cvt.s64.s32 	%rd222, %r1719;
	add.s64 	%rd223, %rd165, %rd222;
	add.s64 	%rd224, %rd223, %rd184;
	mad.lo.s64 	%rd225, %rd224, 18, %rd208;
	mul.lo.s32 	%r1720, %r63, %r134;
	cvt.s64.s32 	%rd226, %r1720;
	add.s64 	%rd227, %rd165, %rd226;
	add.s64 	%rd228, %rd227, %rd184;
	mad.lo.s64 	%rd229, %rd228, 18, %rd208;
	mul.lo.s32 	%r1721, %r45, %r134;
	cvt.s64.s32 	%rd230, %r1721;
	add.s64 	%rd231, %rd165, %rd230;
	add.s64 	%rd232, %rd231, %rd184;
	mad.lo.s64 	%rd233, %rd232, 18, %rd208;
	mul.lo.s32 	%r1722, %r61, %r134;
	cvt.s64.s32 	%rd234, %r1722;
	add.s64 	%rd235, %rd165, %rd234;
	add.s64 	%rd236, %rd235, %rd184;
	mad.lo.s64 	%rd237, %rd236, 18, %rd208;
	mul.lo.s32 	%r1723, %r47, %r134;
	cvt.s64.s32 	%rd238, %r1723;
	add.s64 	%rd239, %rd165, %rd238;
	add.s64 	%rd240, %rd239, %rd184;
	mad.lo.s64 	%rd241, %rd240, 18, %rd208;
	add.s64 	%rd242, %rd55, %rd184;
	mad.lo.s64 	%rd243, %rd242, 18, %rd208;
	mul.lo.s32 	%r1724, %r49, %r134;
	cvt.s64.s32 	%rd244, %r1724;
	add.s64 	%rd245, %rd165, %rd244;
	add.s64 	%rd246, %rd245, %rd184;
	mad.lo.s64 	%rd247, %rd246, 18, %rd208;
	add.s64 	%rd248, %rd56, %rd184;
	mad.lo.s64 	%rd249, %rd248, 18, %rd208;
	mul.lo.s32 	%r1725, %r51, %r134;
	cvt.s64.s32 	%rd250, %r1725;
	add.s64 	%rd251, %rd165, %rd250;
	add.s64 	%rd252, %rd251, %rd184;
	mad.lo.s64 	%rd253, %rd252, 18, %rd208;
	mul.lo.s32 	%r1726, %r57, %r134;
	cvt.s64.s32 	%rd254, %r1726;
	add.s64 	%rd255, %rd165, %rd254;
	add.s64 	%rd256, %rd255, %rd184;
	mad.lo.s64 	%rd257, %rd256, 18, %rd208;
	mul.lo.s32 	%r1727, %r53, %r134;
	cvt.s64.s32 	%rd258, %r1727;
	add.s64 	%rd259, %rd165, %rd258;
	add.s64 	%rd260, %rd259, %rd184;
	mad.lo.s64 	%rd261, %rd260, 18, %rd208;
	mul.lo.s32 	%r1728, %r55, %r134;
	cvt.s64.s32 	%rd262, %r1728;
	add.s64 	%rd263, %rd165, %rd262;
	add.s64 	%rd264, %rd263, %rd184;
	mad.lo.s64 	%rd265, %rd264, 18, %rd208;
	ld.global.nc.u16 	%rs5, [%rd209+-2];
	cvt.u32.u16 	%r1729, %rs5;
	ld.global.nc.u16 	%rs6, [%rd209];
	cvt.u32.u16 	%r1730, %rs6;
	shl.b32 	%r1731, %r1730, 16;
	or.b32  	%r1732, %r1731, %r1729;
	and.b32  	%r317, %r1732, 252645135;
	add.s32 	%r1733, %r317, 2021161080;
	xor.b32  	%r1734, %r1733, -2139062144;
	xor.b32  	%r1735, %r317, 134744072;
	xor.b32  	%r1736, %r1733, %r1732;
	and.b32  	%r315, %r1736, %r1735;
	// begin inline asm
	prmt.b32 %r315, %r315, 0, 0xba98;
	// end inline asm
	// begin inline asm
	prmt.b32 %r317, %r317, 0, 0xba98;
	// end inline asm
	xor.b32  	%r1737, %r317, 2139062143;
	not.b32 	%r1738, %r315;
	and.b32  	%r1739, %r1734, %r1738;
	and.b32  	%r1740, %r1737, %r315;
	or.b32  	%r1741, %r1739, %r1740;
	st.shared.u32 	[%r40], %r1741;
	shr.u32 	%r1742, %r1732, 4;
	and.b32  	%r321, %r1742, 252645135;
	add.s32 	%r1743, %r321, 2021161080;
	xor.b32  	%r1744, %r1743, -2139062144;
	xor.b32  	%r1745, %r321, 134744072;
	xor.b32  	%r1746, %r1743, %r1742;
	and.b32  	%r319, %r1746, %r1745;
	// begin inline asm
	prmt.b32 %r319, %r319, 0, 0xba98;
	// end inline asm
	// begin inline asm
	prmt.b32 %r321, %r321, 0, 0xba98;
	// end inline asm
	xor.b32  	%r1747, %r321, 2139062143;
	not.b32 	%r1748, %r319;
	and.b32  	%r1749, %r1744, %r1748;
	and.b32  	%r1750, %r1747, %r319;
	or.b32  	%r1751, %r1749, %r1750;
	st.shared.u32 	[%r40+16], %r1751;
	ld.global.nc.u16 	%rs7, [%rd217+-2];
	cvt.u32.u16 	%r1752, %rs7;
	ld.global.nc.u16 	%rs8, [%rd217];
	cvt.u32.u16 	%r1753, %rs8;
	shl.b32 	%r1754, %r1753, 16;
	or.b32  	%r1755, %r1754, %r1752;
	and.b32  	%r325, %r1755, 252645135;
	add.s32 	%r1756, %r325, 2021161080;
	xor.b32  	%r1757, %r1756, -2139062144;
	xor.b32  	%r1758, %r325, 134744072;
	xor.b32  	%r1759, %r1756, %r1755;
	and.b32  	%r323, %r1759, %r1758;
	// begin inline asm
	prmt.b32 %r323, %r323, 0, 0xba98;
	// end inline asm
	// begin inline asm
	prmt.b32 %r325, %r325, 0, 0xba98;
	// end inline asm
	xor.b32  	%r1760, %r325, 2139062143;
	not.b32 	%r1761, %r323;
	and.b32  	%r1762, %r1757, %r1761;
	and.b32  	%r1763, %r1760, %r323;
	or.b32  	%r1764, %r1762, %r1763;
	st.shared.u32 	[%r42], %r1764;
	shr.u32 	%r1765, %r1755, 4;
	and.b32  	%r329, %r1765, 252645135;
	add.s32 	%r1766, %r329, 2021161080;
	xor.b32  	%r1767, %r1766, -2139062144;
	xor.b32  	%r1768, %r329, 134744072;
	xor.b32  	%r1769, %r1766, %r1765;
	and.b32  	%r327, %r1769, %r1768;
	// begin inline asm
	prmt.b32 %r327, %r327, 0, 0xba98;
	// end inline asm
	// begin inline asm
	prmt.b32 %r329, %r329, 0, 0xba98;
	// end inline asm
	xor.b32  	%r1770, %r329, 2139062143;
	not.b32 	%r1771, %r327;
	and.b32  	%r1772, %r1767, %r1771;
	and.b32  	%r1773, %r1770, %r327;
	or.b32  	%r1774, %r1772, %r1773;
	st.shared.u32 	[%r42+16], %r1774;
	ld.global.nc.u16 	%rs9, [%rd225+-2];
	cvt.u32.u16 	%r1775, %rs9;
	ld.global.nc.u16 	%rs10, [%rd225];
	cvt.u32.u16 	%r1776, %rs10;
	shl.b32 	%r1777, %r1776, 16;
	or.b32  	%r1778, %r1777, %r1775;
	and.b32  	%r333, %r1778, 252645135;
	add.s32 	%r1779, %r333, 2021161080;
	xor.b32  	%r1780, %r1779, -2139062144;
	xor.b32  	%r1781, %r333, 134744072;
	xor.b32  	%r1782, %r1779, %r1778;
	and.b32  	%r331, %r1782, %r1781;
	// begin inline asm
	prmt.b32 %r331, %r331, 0, 0xba98;
	// end inline asm
	// begin inline asm
	prmt.b32 %r333, %r333, 0, 0xba98;
	// end inline asm
	xor.b32  	%r1783, %r333, 2139062143;
	not.b32 	%r1784, %r331;
	and.b32  	%r1785, %r1780, %r1784;
	and.b32  	%r1786, %r1783, %r331;
	or.b32  	%r1787, %r1785, %r1786;
	st.shared.u32 	[%r44], %r1787;
	shr.u32 	%r1788, %r1778, 4;
	and.b32  	%r337, %r1788, 252645135;
	add.s32 	%r1789, %r337, 2021161080;
	xor.b32  	%r1790, %r1789, -2139062144;
	xor.b32  	%r1791, %r337, 134744072;
	xor.b32  	%r1792, %r1789, %r1788;
	and.b32  	%r335, %r1792, %r1791;
	// begin inline asm
	prmt.b32 %r335, %r335, 0, 0xba98;
	// end inline asm
	// begin inline asm
	prmt.b32 %r337, %r337, 0, 0xba98;
	// end inline asm
	xor.b32  	%r1793, %r337, 2139062143;
	not.b32 	%r1794, %r335;
	and.b32  	%r1795, %r1790, %r1794;
	and.b32  	%r1796, %r1793, %r335;
	or.b32  	%r1797, %r1795, %r1796;
	st.shared.u32 	[%r44+16], %r1797;
	ld.global.nc.u16 	%rs11, [%rd233+-2];
	cvt.u32.u16 	%r1798, %rs11;
	ld.global.nc.u16 	%rs12, [%rd233];
	cvt.u32.u16 	%r1799, %rs12;
	shl.b32 	%r1800, %r1799, 16;
	or.b32  	%r1801, %r1800, %r1798;
	and.b32  	%r341, %r1801, 252645135;
	add.s32 	%r1802, %r341, 2021161080;
	xor.b32  	%r1803, %r1802, -2139062144;
	xor.b32  	%r1804, %r341, 134744072;
	xor.b32  	%r1805, %r1802, %r1801;
	and.b32  	%r339, %r1805, %r1804;
	// begin inline asm
	prmt.b32 %r339, %r339, 0, 0xba98;
	// end inline asm
	// begin inline asm
	prmt.b32 %r341, %r341, 0, 0xba98;
	// end inline asm
	xor.b32  	%r1806, %r341, 2139062143;
	not.b32 	%r1807, %r339;
	and.b32  	%r1808, %r1803, %r1807;
	and.b32  	%r1809, %r1806, %r339;
	or.b32  	%r1810, %r1808, %r1809;
	st.shared.u32 	[%r46], %r1810;
	shr.u32 	%r1811, %r1801, 4;
	and.b32  	%r345, %r1811, 252645135;
	add.s32 	%r1812, %r345, 2021161080;
	xor.b32  	%r1813, %r1812, -2139062144;
	xor.b32  	%r1814, %r345, 134744072;
	xor.b32  	%r1815, %r1812, %r1811;
	and.b32  	%r343, %r1815, %r1814;
	// begin inline asm
	prmt.b32 %r343, %r343, 0, 0xba98;
	// end inline asm
	// begin inline asm
	prmt.b32 %r345, %r345, 0, 0xba98;
	// end inline asm
	xor.b32  	%r1816, %r345, 2139062143;
	not.b32 	%r1817, %r343;
	and.b32  	%r1818, %r1813, %r1817;
	and.b32  	%r1819, %r1816, %r343;
	or.b32  	%r1820, %r1818, %r1819;
	st.shared.u32 	[%r46+16], %r1820;
	ld.global.nc.u16 	%rs13, [%rd241+-2];
	cvt.u32.u16 	%r1821, %rs13;
	ld.global.nc.u16 	%rs14, [%rd241];
	cvt.u32.u16 	%r1822, %rs14;
	shl.b32 	%r1823, %r1822, 16;
	or.b32  	%r1824, %r1823, %r1821;
	and.b32  	%r349, %r1824, 252645135;
	add.s32 	%r1825, %r349, 2021161080;
	xor.b32  	%r1826, %r1825, -2139062144;
	xor.b32  	%r1827, %r349, 134744072;
	xor.b32  	%r1828, %r1825, %r1824;
	and.b32  	%r347, %r1828, %r1827;
	// begin inline asm
	prmt.b32 %r347, %r347, 0, 0xba98;
	// end inline asm
	// begin inline asm
	prmt.b32 %r349, %r349, 0, 0xba98;
	// end inline asm
	xor.b32  	%r1829, %r349, 2139062143;
	not.b32 	%r1830, %r347;
	and.b32  	%r1831, %r1826, %r1830;
	and.b32  	%r1832, %r1829, %r347;
	or.b32  	%r1833, %r1831, %r1832;
	st.shared.u32 	[%r48], %r1833;
	shr.u32 	%r1834, %r1824, 4;
	and.b32  	%r353, %r1834, 252645135;
	add.s32 	%r1835, %r353, 2021161080;
	xor.b32  	%r1836, %r1835, -2139062144;
	xor.b32  	%r1837, %r353, 134744072;
	xor.b32  	%r1838, %r1835, %r1834;
	and.b32  	%r351, %r1838, %r1837;
	// begin inline asm
	prmt.b32 %r351, %r351, 0, 0xba98;
	// end inline asm
	// begin inline asm
	prmt.b32 %r353, %r353, 0, 0xba98;
	// end inline asm
	xor.b32  	%r1839, %r353, 2139062143;
	not.b32 	%r1840, %r351;
	and.b32  	%r1841, %r1836, %r1840;
	and.b32  	%r1842, %r1839, %r351;
	or.b32  	%r1843, %r1841, %r1842;
	st.shared.u32 	[%r48+16], %r1843;
	ld.global.nc.u16 	%rs15, [%rd247+-2];
	cvt.u32.u16 	%r1844, %rs15;
	ld.global.nc.u16 	%rs16, [%rd247];
	cvt.u32.u16 	%r1845, %rs16;
	shl.b32 	%r1846, %r1845, 16;
	or.b32  	%r1847, %r1846, %r1844;
	and.b32  	%r357, %r1847, 252645135;
	add.s32 	%r1848, %r357, 2021161080;
	xor.b32  	%r1849, %r1848, -2139062144;
	xor.b32  	%r1850, %r357, 134744072;
	xor.b32  	%r1851, %r1848, %r1847;
	and.b32  	%r355, %r1851, %r1850;
	// begin inline asm
	prmt.b32 %r355, %r355, 0, 0xba98;
	// end inline asm
	// begin inline asm
	prmt.b32 %r357, %r357, 0, 0xba98;
	// end inline asm
	xor.b32  	%r1852, %r357, 2139062143;
	not.b32 	%r1853, %r355;
	and.b32  	%r1854, %r1849, %r1853;
	and.b32  	%r1855, %r1852, %r355;
	or.b32  	%r1856, %r1854, %r1855;
	st.shared.u32 	[%r50], %r1856;
	shr.u32 	%r1857, %r1847, 4;
	and.b32  	%r361, %r1857, 252645135;
	add.s32 	%r1858, %r361, 2021161080;
	xor.b32  	%r1859, %r1858, -2139062144;
	xor.b32  	%r1860, %r361, 134744072;
	xor.b32  	%r1861, %r1858, %r1857;
	and.b32  	%r359, %r1861, %r1860;
	// begin inline asm
	prmt.b32 %r359, %r359, 0, 0xba98;
	// end inline asm
	// begin inline asm
	prmt.b32 %r361, %r361, 0, 0xba98;
	// end inline asm
	xor.b32  	%r1862, %r361, 2139062143;
	not.b32 	%r1863, %r359;
	and.b32  	%r1864, %r1859, %r1863;
	and.b32  	%r1865, %r1862, %r359;
	or.b32  	%r1866, %r1864, %r1865;
	st.shared.u32 	[%r50+16], %r1866;
	ld.global.nc.u16 	%rs17, [%rd253+-2];
	cvt.u32.u16 	%r1867, %rs17;
	ld.global.nc.u16 	%rs18, [%rd253];
	cvt.u32.u16 	%r1868, %rs18;
	shl.b32 	%r1869, %r1868, 16;
	or.b32  	%r1870, %r1869, %r1867;
	and.b32  	%r365, %r1870, 252645135;
	add.s32 	%r1871, %r365, 2021161080;
	xor.b32  	%r1872, %r1871, -2139062144;
	xor.b32  	%r1873, %r365, 134744072;
	xor.b32  	%r1874, %r1871, %r1870;
	and.b32  	%r363, %r1874, %r1873;
	// begin inline asm
	prmt.b32 %r363, %r363, 0, 0xba98;
	// end inline asm
	// begin inline asm
	prmt.b32 %r365, %r365, 0, 0xba98;
	// end inline asm
	xor.b32  	%r1875, %r365, 2139062143;
	not.b32 	%r1876, %r363;
	and.b32  	%r1877, %r1872, %r1876;
	and.b32  	%r1878, %r1875, %r363;
	or.b32  	%r1879, %r1877, %r1878;
	st.shared.u32 	[%r52], %r1879;
	shr.u32 	%r1880, %r1870, 4;
	and.b32  	%r369, %r1880, 252645135;
	add.s32 	%r1881, %r369, 2021161080;
	xor.b32  	%r1882, %r1881, -2139062144;
	xor.b32  	%r1883, %r369, 134744072;
	xor.b32  	%r1884, %r1881, %r1880;
	and.b32  	%r367, %r1884, %r1883;
	// begin inline asm
	prmt.b32 %r367, %r367, 0, 0xba98;
	// end inline asm
	// begin inline asm
	prmt.b32 %r369, %r369, 0, 0xba98;
	// end inline asm
	xor.b32  	%r1885, %r369, 2139062143;
	not.b32 	%r1886, %r367;
	and.b32  	%r1887, %r1882, %r1886;
	and.b32  	%r1888, %r1885, %r367;
	or.b32  	%r1889, %r1887, %r1888;
	st.shared.u32 	[%r52+16], %r1889;
	ld.global.nc.u16 	%rs19, [%rd261+-2];
	cvt.u32.u16 	%r1890, %rs19;
	ld.global.nc.u16 	%rs20, [%rd261];
	cvt.u32.u16 	%r1891, %rs20;
	shl.b32 	%r1892, %r1891, 16;
	or.b32  	%r1893, %r1892, %r1890;
	and.b32  	%r373, %r1893, 252645135;
	add.s32 	%r1894, %r373, 2021161080;
	xor.b32  	%r1895, %r1894, -2139062144;
	xor.b32  	%r1896, %r373, 134744072;
	xor.b32  	%r1897, %r1894, %r1893;
	and.b32  	%r371, %r1897, %r1896;
	// begin inline asm
	prmt.b32 %r371, %r371, 0, 0xba98;
	// end inline asm
	// begin inline asm
	prmt.b32 %r373, %r373, 0, 0xba98;
	// end inline asm
	xor.b32  	%r1898, %r373, 2139062143;
	not.b32 	%r1899, %r371;
	and.b32  	%r1900, %r1895, %r1899;
	and.b32  	%r1901, %r1898, %r371;
	or.b32  	%r1902, %r1900, %r1901;
	st.shared.u32 	[%r54], %r1902;
	shr.u32 	%r1903, %r1893, 4;
	and.b32  	%r377, %r1903, 252645135;
	add.s32 	%r1904, %r377, 2021161080;
	xor.b32  	%r1905, %r1904, -2139062144;
	xor.b32  	%r1906, %r377, 134744072;
	xor.b32  	%r1907, %r1904, %r1903;
	and.b32  	%r375, %r1907, %r1906;
	// begin inline asm
	prmt.b32 %r375, %r375, 0, 0xba98;
	// end inline asm
	// begin inline asm
	prmt.b32 %r377, %r377, 0, 0xba98;
	// end inline asm
	xor.b32  	%r1908, %r377, 2139062143;
	not.b32 	%r1909, %r375;
	and.b32  	%r1910, %r1905, %r1909;
	and.b32  	%r1911, %r1908, %r375;
	or.b32  	%r1912, %r1910, %r1911;
	st.shared.u32 	[%r54+16], %r1912;
	ld.global.nc.u16 	%rs21, [%rd265+-2];
	cvt.u32.u16 	%r1913, %rs21;
	ld.global.nc.u16 	%rs22, [%rd265];
	cvt.u32.u16 	%r1914, %rs22;
	shl.b32 	%r1915, %r1914, 16;
	or.b32  	%r1916, %r1915, %r1913;
	and.b32  	%r381, %r1916, 252645135;
	add.s32 	%r1917, %r381, 2021161080;
	xor.b32  	%r1918, %r1917, -2139062144;
	xor.b32  	%r1919, %r381, 134744072;
	xor.b32  	%r1920, %r1917, %r1916;
	and.b32  	%r379, %r1920, %r1919;
	// begin inline asm
	prmt.b32 %r379, %r379, 0, 0xba98;
	// end inline asm
	// begin inline asm
	prmt.b32 %r381, %r381, 0, 0xba98;
	// end inline asm
	xor.b32  	%r1921, %r381, 2139062143;
	not.b32 	%r1922, %r379;
	and.b32  	%r1923, %r1918, %r1922;
	and.b32  	%r1924, %r1921, %r379;
	or.b32  	%r1925, %r1923, %r1924;
	st.shared.u32 	[%r56], %r1925;
	shr.u32 	%r1926, %r1916, 4;
	and.b32  	%r385, %r1926, 252645135;
	add.s32 	%r1927, %r385, 2021161080;
	xor.b32  	%r1928, %r1927, -2139062144;
	xor.b32  	%r1929, %r385, 134744072;
	xor.b32  	%r1930, %r1927, %r1926;
	and.b32  	%r383, %r1930, %r1929;
	// begin inline asm
	prmt.b32 %r383, %r383, 0, 0xba98;
	// end inline asm
	// begin inline asm
	prmt.b32 %r385, %r385, 0, 0xba98;
	// end inline asm
	xor.b32  	%r1931, %r385, 2139062143;
	not.b32 	%r1932, %r383;
	and.b32  	%r1933, %r1928, %r1932;
	and.b32  	%r1934, %r1931, %r383;
	or.b32  	%r1935, %r1933, %r1934;
	st.shared.u32 	[%r56+16], %r1935;
	ld.global.nc.u16 	%rs23, [%rd257+-2];
	cvt.u32.u16 	%r1936, %rs23;
	ld.global.nc.u16 	%rs24, [%rd257];
	cvt.u32.u16 	%r1937, %rs24;
	shl.b32 	%r1938, %r1937, 16;
	or.b32  	%r1939, %r1938, %r1936;
	and.b32  	%r389, %r1939, 252645135;
	add.s32 	%r1940, %r389, 2021161080;
	xor.b32  	%r1941, %r1940, -2139062144;
	xor.b32  	%r1942, %r389, 134744072;
	xor.b32  	%r1943, %r1940, %r1939;
	and.b32  	%r387, %r1943, %r1942;
	// begin inline asm
	prmt.b32 %r387, %r387, 0, 0xba98;
	// end inline asm
	// begin inline asm
	prmt.b32 %r389, %r389, 0, 0xba98;
	// end inline asm
	xor.b32  	%r1944, %r389, 2139062143;
	not.b32 	%r1945, %r387;
	and.b32  	%r1946, %r1941, %r1945;
	and.b32  	%r1947, %r1944, %r387;
	or.b32  	%r1948, %r1946, %r1947;
	st.shared.u32 	[%r58], %r1948;
	shr.u32 	%r1949, %r1939, 4;
	and.b32  	%r393, %r1949, 252645135;
	add.s32 	%r1950, %r393, 2021161080;
	xor.b32  	%r1951, %r1950, -2139062144;
	xor.b32  	%r1952, %r393, 134744072;
	xor.b32  	%r1953, %r1950, %r1949;
	and.b32  	%r391, %r1953, %r1952;
	// begin inline asm
	prmt.b32 %r391, %r391, 0, 0xba98;
	// end inline asm
	// begin inline asm
	prmt.b32 %r393, %r393, 0, 0xba98;
	// end inline asm
	xor.b32  	%r1954, %r393, 2139062143;
	not.b32 	%r1955, %r391;
	and.b32  	%r1956, %r1951, %r1955;
	and.b32  	%r1957, %r1954, %r391;
	or.b32  	%r1958, %r1956, %r1957;
	st.shared.u32 	[%r58+16], %r1958;
	ld.global.nc.u16 	%rs25, [%rd249+-2];
	cvt.u32.u16 	%r1959, %rs25;
	ld.global.nc.u16 	%rs26, [%rd249];
	cvt.u32.u16 	%r1960, %rs26;
	shl.b32 	%r1961, %r1960, 16;
	or.b32  	%r1962, %r1961, %r1959;
	and.b32  	%r397, %r1962, 252645135;
	add.s32 	%r1963, %r397, 2021161080;
	xor.b32  	%r1964, %r1963, -2139062144;
	xor.b32  	%r1965, %r397, 134744072;
	xor.b32  	%r1966, %r1963, %r1962;
	and.b32  	%r395, %r1966, %r1965;
	// begin inline asm
	prmt.b32 %r395, %r395, 0, 0xba98;
	// end inline asm
	// begin inline asm
	prmt.b32 %r397, %r397, 0, 0xba98;
	// end inline asm
	xor.b32  	%r1967, %r397, 2139062143;
	not.b32 	%r1968, %r395;
	and.b32  	%r1969, %r1964, %r1968;
	and.b32  	%r1970, %r1967, %r395;
	or.b32  	%r1971, %r1969, %r1970;
	st.shared.u32 	[%r59], %r1971;
	shr.u32 	%r1972, %r1962, 4;
	and.b32  	%r401, %r1972, 252645135;
	add.s32 	%r1973, %r401, 2021161080;
	xor.b32  	%r1974, %r1973, -2139062144;
	xor.b32  	%r1975, %r401, 134744072;
	xor.b32  	%r1976, %r1973, %r1972;
	and.b32  	%r399, %r1976, %r1975;
	// begin inline asm
	prmt.b32 %r399, %r399, 0, 0xba98;
	// end inline asm
	// begin inline asm
	prmt.b32 %r401, %r401, 0, 0xba98;
	// end inline asm
	xor.b32  	%r1977, %r401, 2139062143;
	not.b32 	%r1978, %r399;
	and.b32  	%r1979, %r1974, %r1978;
	and.b32  	%r1980, %r1977, %r399;
	or.b32  	%r1981, %r1979, %r1980;
	st.shared.u32 	[%r59+16], %r1981;
	ld.global.nc.u16 	%rs27, [%rd243+-2];
	cvt.u32.u16 	%r1982, %rs27;
	ld.global.nc.u16 	%rs28, [%rd243];
	cvt.u32.u16 	%r1983, %rs28;
	shl.b32 	%r1984, %r1983, 16;
	or.b32  	%r1985, %r1984, %r1982;
	and.b32  	%r405, %r1985, 252645135;
	add.s32 	%r1986, %r405, 2021161080;
	xor.b32  	%r1987, %r1986, -2139062144;
	xor.b32  	%r1988, %r405, 134744072;
	xor.b32  	%r1989, %r1986, %r1985;
	and.b32  	%r403, %r1989, %r1988;
	// begin inline asm
	prmt.b32 %r403, %r403, 0, 0xba98;
	// end inline asm
	// begin inline asm
	prmt.b32 %r405, %r405, 0, 0xba98;
	// end inline asm
	xor.b32  	%r1990, %r405, 2139062143;
	not.b32 	%r1991, %r403;
	and.b32  	%r1992, %r1987, %r1991;
	and.b32  	%r1993, %r1990, %r403;
	or.b32  	%r1994, %r1992, %r1993;
	st.shared.u32 	[%r60], %r1994;
	shr.u32 	%r1995, %r1985, 4;
	and.b32  	%r409, %r1995, 252645135;
	add.s32 	%r1996, %r409, 2021161080;
	xor.b32  	%r1997, %r1996, -2139062144;
	xor.b32  	%r1998, %r409, 134744072;
	xor.b32  	%r1999, %r1996, %r1995;
	and.b32  	%r407, %r1999, %r1998;
	// begin inline asm
	prmt.b32 %r407, %r407, 0, 0xba98;
	// end inline asm
	// begin inline asm
	prmt.b32 %r409, %r409, 0, 0xba98;
	// end inline asm
	xor.b32  	%r2000, %r409, 2139062143;
	not.b32 	%r2001, %r407;
	and.b32  	%r2002, %r1997, %r2001;
	and.b32  	%r2003, %r2000, %r407;
	or.b32  	%r2004, %r2002, %r2003;
	st.shared.u32 	[%r60+16], %r2004;
	ld.global.nc.u16 	%rs29, [%rd237+-2];
	cvt.u32.u16 	%r2005, %rs29;
	ld.global.nc.u16 	%rs30, [%rd237];
	cvt.u32.u16 	%r2006, %rs30;
	shl.b32 	%r2007, %r2006, 16;
	or.b32  	%r2008, %r2007, %r2005;
	and.b32  	%r413, %r2008, 252645135;
	add.s32 	%r2009, %r413, 2021161080;
	xor.b32  	%r2010, %r2009, -2139062144;
	xor.b32  	%r2011, %r413, 134744072;
	xor.b32  	%r2012, %r2009, %r2008;
	and.b32  	%r411, %r2012, %r2011;
	// begin inline asm
	prmt.b32 %r411, %r411, 0, 0xba98;
	// end inline asm
	// begin inline asm
	prmt.b32 %r413, %r413, 0, 0xba98;
	// end inline asm
	xor.b32  	%r2013, %r413, 2139062143;
	not.b32 	%r2014, %r411;
	and.b32  	%r2015, %r2010, %r2014;
	and.b32  	%r2016, %r2013, %r411;
	or.b32  	%r2017, %r2015, %r2016;
	st.shared.u32 	[%r62], %r2017;
	shr.u32 	%r2018, %r2008, 4;
	and.b32  	%r417, %r2018, 252645135;
	add.s32 	%r2019, %r417, 2021161080;
	xor.b32  	%r2020, %r2019, -2139062144;
	xor.b32  	%r2021, %r417, 134744072;
	xor.b32  	%r2022, %r2019, %r2018;
	and.b32  	%r415, %r2022, %r2021;
	// begin inline asm
	prmt.b32 %r415, %r415, 0, 0xba98;
	// end inline asm
	// begin inline asm
	prmt.b32 %r417, %r417, 0, 0xba98;
	// end inline asm
	xor.b32  	%r2023, %r417, 2139062143;
	not.b32 	%r2024, %r415;
	and.b32  	%r2025, %r2020, %r2024;
	and.b32  	%r2026, %r2023, %r415;
	or.b32  	%r2027, %r2025, %r2026;
	st.shared.u32 	[%r62+16], %r2027;
	ld.global.nc.u16 	%rs31, [%rd229+-2];
	cvt.u32.u16 	%r2028, %rs31;
	ld.global.nc.u16 	%rs32, [%rd229];
	cvt.u32.u16 	%r2029, %rs32;
	shl.b32 	%r2030, %r2029, 16;
	or.b32  	%r2031, %r2030, %r2028;
	and.b32  	%r421, %r2031, 252645135;
	add.s32 	%r2032, %r421, 2021161080;
	xor.b32  	%r2033, %r2032, -2139062144;
	xor.b32  	%r2034, %r421, 134744072;
	xor.b32  	%r2035, %r2032, %r2031;
	and.b32  	%r419, %r2035, %r2034;
	// begin inline asm
	prmt.b32 %r419, %r419, 0, 0xba98;
	// end inline asm
	// begin inline asm
	prmt.b32 %r421, %r421, 0, 0xba98;
	// end inline asm
	xor.b32  	%r2036, %r421, 2139062143;
	not.b32 	%r2037, %r419;
	and.b32  	%r2038, %r2033, %r2037;
	and.b32  	%r2039, %r2036, %r419;
	or.b32  	%r2040, %r2038, %r2039;
	st.shared.u32 	[%r64], %r2040;
	shr.u32 	%r2041, %r2031, 4;
	and.b32  	%r425, %r2041, 252645135;
	add.s32 	%r2042, %r425, 2021161080;
	xor.b32  	%r2043, %r2042, -2139062144;
	xor.b32  	%r2044, %r425, 134744072;
	xor.b32  	%r2045, %r2042, %r2041;
	and.b32  	%r423, %r2045, %r2044;
	// begin inline asm
	prmt.b32 %r423, %r423, 0, 0xba98;
	// end inline asm
	// begin inline asm
	prmt.b32 %r425, %r425, 0, 0xba98;
	// end inline asm
	xor.b32  	%r2046, %r425, 2139062143;
	not.b32 	%r2047, %r423;
	and.b32  	%r2048, %r2043, %r2047;
	and.b32  	%r2049, %r2046, %r423;
	or.b32  	%r2050, %r2048, %r2049;
	st.shared.u32 	[%r64+16], %r2050;
	ld.global.nc.u16 	%rs33, [%rd221+-2];
	cvt.u32.u16 	%r2051, %rs33;
	ld.global.nc.u16 	%rs34, [%rd221];
	cvt.u32.u16 	%r2052, %rs34;
	shl.b32 	%r2053, %r2052, 16;
	or.b32  	%r2054, %r2053, %r2051;
	and.b32  	%r429, %r2054, 252645135;
	add.s32 	%r2055, %r429, 2021161080;
	xor.b32  	%r2056, %r2055, -2139062144;
	xor.b32  	%r2057, %r429, 134744072;
	xor.b32  	%r2058, %r2055, %r2054;
	and.b32  	%r427, %r2058, %r2057;
	// begin inline asm
	prmt.b32 %r427, %r427, 0, 0xba98;
	// end inline asm
	// begin inline asm
	prmt.b32 %r429, %r429, 0, 0xba98;
	// end inline asm
	xor.b32  	%r2059, %r429, 2139062143;
	not.b32 	%r2060, %r427;
	and.b32  	%r2061, %r2056, %r2060;
	and.b32  	%r2062, %r2059, %r427;
	or.b32  	%r2063, %r2061, %r2062;
	st.shared.u32 	[%r66], %r2063;
	shr.u32 	%r2064, %r2054, 4;
	and.b32  	%r433, %r2064, 252645135;
	add.s32 	%r2065, %r433, 2021161080;
	xor.b32  	%r2066, %r2065, -2139062144;
	xor.b32  	%r2067, %r433, 134744072;
	xor.b32  	%r2068, %r2065, %r2064;
	and.b32  	%r431, %r2068, %r2067;
	// begin inline asm
	prmt.b32 %r431, %r431, 0, 0xba98;
	// end inline asm
	// begin inline asm
	prmt.b32 %r433, %r433, 0, 0xba98;
	// end inline asm
	xor.b32  	%r2069, %r433, 2139062143;
	not.b32 	%r2070, %r431;
	and.b32  	%r2071, %r2066, %r2070;
	and.b32  	%r2072, %r2069, %r431;
	or.b32  	%r2073, %r2071, %r2072;
	st.shared.u32 	[%r66+16], %r2073;
	ld.global.nc.u16 	%rs35, [%rd213+-2];
	cvt.u32.u16 	%r2074, %rs35;
	ld.global.nc.u16 	%rs36, [%rd213];
	cvt.u32.u16 	%r2075, %rs36;
	shl.b32 	%r2076, %r2075, 16;
	or.b32  	%r2077, %r2076, %r2074;
	and.b32  	%r437, %r2077, 252645135;
	add.s32 	%r2078, %r437, 2021161080;
	xor.b32  	%r2079, %r2078, -2139062144;
	xor.b32  	%r2080, %r437, 134744072;
	xor.b32  	%r2081, %r2078, %r2077;
	and.b32  	%r435, %r2081, %r2080;
	// begin inline asm
	prmt.b32 %r435, %r435, 0, 0xba98;
	// end inline asm
	// begin inline asm
	prmt.b32 %r437, %r437, 0, 0xba98;
	// end inline asm
	xor.b32  	%r2082, %r437, 2139062143;
	not.b32 	%r2083, %r435;
	and.b32  	%r2084, %r2079, %r2083;
	and.b32  	%r2085, %r2082, %r435;
	or.b32  	%r2086, %r2084, %r2085;
	st.shared.u32 	[%r68], %r2086;
	shr.u32 	%r2087, %r2077, 4;
	and.b32  	%r441, %r2087, 252645135;
	add.s32 	%r2088, %r441, 2021161080;
	xor.b32  	%r2089, %r2088, -2139062144;
	xor.b32  	%r2090, %r441, 134744072;
	xor.b32  	%r2091, %r2088, %r2087;
	and.b32  	%r439, %r2091, %r2090;
	// begin inline asm
	prmt.b32 %r439, %r439, 0, 0xba98;
	// end inline asm
	// begin inline asm
	prmt.b32 %r441, %r441, 0, 0xba98;
	// end inline asm
	xor.b32  	%r2092, %r441, 2139062143;
	not.b32 	%r2093, %r439;
	and.b32  	%r2094, %r2089, %r2093;
	and.b32  	%r2095, %r2092, %r439;
	or.b32  	%r2096, %r2094, %r2095;
	st.shared.u32 	[%r68+16], %r2096;
	ld.global.nc.u16 	%rs1, [%rd201];
	// begin inline asm
	{  cvt.f32.f16 %f243, %rs1;}

	// end inline asm
	st.shared.f32 	[%r70], %f243;
	ld.global.nc.u16 	%rs2, [%rd197];
	// begin inline asm
	{  cvt.f32.f16 %f244, %rs2;}

	// end inline asm
	st.shared.f32 	[%r72], %f244;
	ld.global.nc.u16 	%rs3, [%rd193];
	// begin inline asm
	{  cvt.f32.f16 %f245, %rs3;}

	// end inline asm
	st.shared.f32 	[%r74], %f245;
	ld.global.nc.u16 	%rs4, [%rd189];
	// begin inline asm
	{  cvt.f32.f16 %f246, %rs4;}

	// end inline asm
	st.shared.f32 	[%r76], %f246;
	cvt.u64.u32 	%rd266, %r4;
	mad.lo.s64 	%rd267, %rd183, 9, %rd266;
	shl.b64 	%rd268, %rd267, 2;
	add.s64 	%rd269, %rd57, %rd268;
	ld.global.nc.u32 	%r2097, [%rd269];
	st.shared.u32 	[%r9], %r2097;
	ld.global.nc.u32 	%r2098, [%rd269+1024];
	st.shared.u32 	[%r9+1024], %r2098;
	ld.global.nc.u32 	%r2099, [%rd269+2048];
	st.shared.u32 	[%r9+2048], %r2099;
	ld.global.nc.u32 	%r2100, [%rd269+3072];
	st.shared.u32 	[%r9+3072], %r2100;
	ld.global.nc.u32 	%r2101, [%rd269+4096];
	st.shared.u32 	[%r9+4096], %r2101;
	ld.global.nc.u32 	%r2102, [%rd269+5120];
	st.shared.u32 	[%r9+5120], %r2102;
	ld.global.nc.u32 	%r2103, [%rd269+6144];
	st.shared.u32 	[%r9+6144], %r2103;
	ld.global.nc.u32 	%r2104, [%rd269+7168];
	st.shared.u32 	[%r9+7168], %r2104;
	ld.global.nc.u32 	%r2105, [%rd269+8192];
	st.shared.u32 	[%r9+8192], %r2105;
	ld.global.nc.u32 	%r2106, [%rd269+9216];
	st.shared.u32 	[%r9+9216], %r2106;
	ld.global.nc.u32 	%r2107, [%rd269+10240];
	st.shared.u32 	[%r9+10240], %r2107;
	ld.global.nc.u32 	%r2108, [%rd269+11264];
	st.shared.u32 	[%r9+11264], %r2108;
	bar.sync 	0;
	// begin inline asm
	ldmatrix.sync.aligned.m8n8.x4.b16 {%r443, %r444, %r445, %r446}, [%rd31];
	// end inline asm
	add.s64 	%rd168, %rd31, 32;
	// begin inline asm
	ldmatrix.sync.aligned.m8n8.x4.b16 {%r447, %r448, %r449, %r450}, [%rd168];
	// end inline asm
	add.s64 	%rd169, %rd31, 64;
	// begin inline asm
	ldmatrix.sync.aligned.m8n8.x4.b16 {%r451, %r452, %r453, %r454}, [%rd169];
	// end inline asm
	add.s64 	%rd170, %rd31, 96;
	// begin inline asm
	ldmatrix.sync.aligned.m8n8.x4.b16 {%r455, %r456, %r457, %r458}, [%rd170];
	// end inline asm
	mad.lo.s32 	%r2110, %r13, 304, %r189;
	ld.shared.v4.f32 	{%f327, %f328, %f329, %f330}, [%r2110+12864];
	ld.shared.v4.f32 	{%f331, %f332, %f333, %f334}, [%r2110+15296];
	add.s64 	%rd171, %rd31, 4864;
	// begin inline asm
	ldmatrix.sync.aligned.m8n8.x4.b16 {%r459, %r460, %r461, %r462}, [%rd171];
	// end inline asm
	add.s64 	%rd172, %rd31, 4896;
	// begin inline asm
	ldmatrix.sync.aligned.m8n8.x4.b16 {%r463, %r464, %r465, %r466}, [%rd172];
	// end inline asm
	add.s64 	%rd173, %rd31, 4928;
	// begin inline asm
	ldmatrix.sync.aligned.m8n8.x4.b16 {%r467, %r468, %r469, %r470}, [%rd173];
	// end inline asm
	add.s64 	%rd174, %rd31, 4960;
	// begin inline asm
	ldmatrix.sync.aligned.m8n8.x4.b16 {%r471, %r472, %r473, %r474}, [%rd174];
	// end inline asm
	ld.shared.v4.f32 	{%f335, %f336, %f337, %f338}, [%r2110+17728];
	ld.shared.v4.f32 	{%f339, %f340, %f341, %f342}, [%r2110+20160];
	ld.shared.u32 	%r499, [%r14+16];
	ld.shared.u32 	%r500, [%r14+32];
	mad.lo.s32 	%r2114, %r193, 288, %r202;
	ld.shared.v4.u32 	{%r475, %r505, %r535, %r565}, [%r2114+320];
	// begin inline asm
	{.reg .f16 low,high;
  mov.b32 {low,high},%r475;
  cvt.f32.f16 %f247, low;}

	// end inline asm
	ld.shared.v4.u32 	{%r476, %r506, %r536, %r566}, [%r2114+464];
	// begin inline asm
	{.reg .f16 low,high;
  mov.b32 {low,high},%r476;
  cvt.f32.f16 %f248, low;}

	// end inline asm
	mov.b32 	%r1693, 0;
	mov.u32 	%r477, %r1693;
	mov.u32 	%r478, %r1693;
	mov.u32 	%r479, %r1693;
	mov.u32 	%r480, %r1693;
	// begin inline asm
	mma.sync.aligned.m16n8k32.row.col.s32.s8.s8.s32 {%r477, %r478, %r479, %r480}, {%r443, %r444, %r445, %r446}, {%r499, %r500}, {%r477, %r478, %r479, %r480};
	// end inline asm
	cvt.rn.f32.s32 	%f343, %r477;
	mul.f32 	%f344, %f327, %f343;
	fma.rn.f32 	%f345, %f344, %f247, %f2396;
	cvt.rn.f32.s32 	%f346, %r478;
	mul.f32 	%f347, %f327, %f346;
	fma.rn.f32 	%f348, %f347, %f248, %f2395;
	cvt.rn.f32.s32 	%f349, %r479;
	mul.f32 	%f350, %f331, %f349;
	fma.rn.f32 	%f351, %f350, %f247, %f2394;
	cvt.rn.f32.s32 	%f352, %r480;
	mul.f32 	%f353, %f331, %f352;
	fma.rn.f32 	%f354, %f353, %f248, %f2393;
	mov.u32 	%r491, %r1693;
	mov.u32 	%r492, %r1693;
	mov.u32 	%r493, %r1693;
	mov.u32 	%r494, %r1693;
	// begin inline asm
	mma.sync.aligned.m16n8k32.row.col.s32.s8.s8.s32 {%r491, %r492, %r493, %r494}, {%r459, %r460, %r461, %r462}, {%r499, %r500}, {%r491, %r492, %r493, %r494};
	// end inline asm
	cvt.rn.f32.s32 	%f355, %r491;
	mul.f32 	%f356, %f335, %f355;
	fma.rn.f32 	%f357, %f356, %f247, %f2392;
	cvt.rn.f32.s32 	%f358, %r492;
	mul.f32 	%f359, %f335, %f358;
	fma.rn.f32 	%f360, %f359, %f248, %f2391;
	cvt.rn.f32.s32 	%f361, %r493;
	mul.f32 	%f362, %f339, %f361;
	fma.rn.f32 	%f363, %f362, %f247, %f2390;
	cvt.rn.f32.s32 	%f364, %r494;
	mul.f32 	%f365, %f339, %f364;
	fma.rn.f32 	%f366, %f365, %f248, %f2389;
	ld.shared.u32 	%r529, [%r14+48];
	ld.shared.u32 	%r530, [%r14+64];
	// begin inline asm
	{.reg .f16 low,high;
  mov.b32 {low,high},%r505;
  cvt.f32.f16 %f249, low;}

	// end inline asm
	// begin inline asm
	{.reg .f16 low,high;
  mov.b32 {low,high},%r506;
  cvt.f32.f16 %f250, low;}

	// end inline asm
	mov.u32 	%r507, %r1693;
	mov.u32 	%r508, %r1693;
	mov.u32 	%r509, %r1693;
	mov.u32 	%r510, %r1693;
	// begin inline asm
	mma.sync.aligned.m16n8k32.row.col.s32.s8.s8.s32 {%r507, %r508, %r509, %r510}, {%r447, %r448, %r449, %r450}, {%r529, %r530}, {%r507, %r508, %r509, %r510};
	// end inline asm
	cvt.rn.f32.s32 	%f367, %r507;
	mul.f32 	%f368, %f328, %f367;
	fma.rn.f32 	%f369, %f368, %f249, %f345;
	cvt.rn.f32.s32 	%f370, %r508;
	mul.f32 	%f371, %f328, %f370;
	fma.rn.f32 	%f372, %f371, %f250, %f348;
	cvt.rn.f32.s32 	%f373, %r509;
	mul.f32 	%f374, %f332, %f373;
	fma.rn.f32 	%f375, %f374, %f249, %f351;
	cvt.rn.f32.s32 	%f376, %r510;
	mul.f32 	%f377, %f332, %f376;
	fma.rn.f32 	%f378, %f377, %f250, %f354;
	mov.u32 	%r521, %r1693;
	mov.u32 	%r522, %r1693;
	mov.u32 	%r523, %r1693;
	mov.u32 	%r524, %r1693;
	// begin inline asm
	mma.sync.aligned.m16n8k32.row.col.s32.s8.s8.s32 {%r521, %r522, %r523, %r524}, {%r463, %r464, %r465, %r466}, {%r529, %r530}, {%r521, %r522, %r523, %r524};
	// end inline asm
	cvt.rn.f32.s32 	%f379, %r521;
	mul.f32 	%f380, %f336, %f379;
	fma.rn.f32 	%f381, %f380, %f249, %f357;
	cvt.rn.f32.s32 	%f382, %r522;
	mul.f32 	%f383, %f336, %f382;
	fma.rn.f32 	%f384, %f383, %f250, %f360;
	cvt.rn.f32.s32 	%f385, %r523;
	mul.f32 	%f386, %f340, %f385;
	fma.rn.f32 	%f387, %f386, %f249, %f363;
	cvt.rn.f32.s32 	%f388, %r524;
	mul.f32 	%f389, %f340, %f388;
	fma.rn.f32 	%f390, %f389, %f250, %f366;
	ld.shared.u32 	%r559, [%r14+80];
	ld.shared.u32 	%r560, [%r14+96];
	// begin inline asm
	{.reg .f16 low,high;
  mov.b32 {low,high},%r535;
  cvt.f32.f16 %f251, low;}

	// end inline asm
	// begin inline asm
	{.reg .f16 low,high;
  mov.b32 {low,high},%r536;
  cvt.f32.f16 %f252, low;}

	// end inline asm
	mov.u32 	%r537, %r1693;
	mov.u32 	%r538, %r1693;
	mov.u32 	%r539, %r1693;
	mov.u32 	%r540, %r1693;
	// begin inline asm
	mma.sync.aligned.m16n8k32.row.col.s32.s8.s8.s32 {%r537, %r538, %r539, %r540}, {%r451, %r452, %r453, %r454}, {%r559, %r560}, {%r537, %r538, %r539, %r540};
	// end inline asm
	cvt.rn.f32.s32 	%f391, %r537;
	mul.f32 	%f392, %f329, %f391;
	fma.rn.f32 	%f393, %f392, %f251, %f369;
	cvt.rn.f32.s32 	%f394, %r538;
	mul.f32 	%f395, %f329, %f394;
	fma.rn.f32 	%f396, %f395, %f252, %f372;
	cvt.rn.f32.s32 	%f397, %r539;
	mul.f32 	%f398, %f333, %f397;
	fma.rn.f32 	%f399, %f398, %f251, %f375;
	cvt.rn.f32.s32 	%f400, %r540;
	mul.f32 	%f401, %f333, %f400;
	fma.rn.f32 	%f402, %f401, %f252, %f378;
	mov.u32 	%r551, %r1693;
	mov.u32 	%r552, %r1693;
	mov.u32 	%r553, %r1693;
	mov.u32 	%r554, %r1693;
	// begin inline asm
	mma.sync.aligned.m16n8k32.row.col.s32.s8.s8.s32 {%r551, %r552, %r553, %r554}, {%r467, %r468, %r469, %r470}, {%r559, %r560}, {%r551, %r552, %r553, %r554};
	// end inline asm
	cvt.rn.f32.s32 	%f403, %r551;
	mul.f32 	%f404, %f337, %f403;
	fma.rn.f32 	%f405, %f404, %f251, %f381;
	cvt.rn.f32.s32 	%f406, %r552;
	mul.f32 	%f407, %f337, %f406;
	fma.rn.f32 	%f408, %f407, %f252, %f384;
	cvt.rn.f32.s32 	%f409, %r553;
	mul.f32 	%f410, %f341, %f409;
	fma.rn.f32 	%f411, %f410, %f251, %f387;
	cvt.rn.f32.s32 	%f412, %r554;
	mul.f32 	%f413, %f341, %f412;
	fma.rn.f32 	%f414, %f413, %f252, %f390;
	ld.shared.u32 	%r589, [%r14+112];
	ld.shared.u32 	%r590, [%r14+128];
	// begin inline asm
	{.reg .f16 low,high;
  mov.b32 {low,high},%r565;
  cvt.f32.f16 %f253, low;}

	// end inline asm
	// begin inline asm
	{.reg .f16 low,high;
  mov.b32 {low,high},%r566;
  cvt.f32.f16 %f254, low;}

	// end inline asm
	mov.u32 	%r567, %r1693;
	mov.u32 	%r568, %r1693;
	mov.u32 	%r569, %r1693;
	mov.u32 	%r570, %r1693;
	// begin inline asm
	mma.sync.aligned.m16n8k32.row.col.s32.s8.s8.s32 {%r567, %r568, %r569, %r570}, {%r455, %r456, %r457, %r458}, {%r589, %r590}, {%r567, %r568, %r569, %r570};
	// end inline asm
	cvt.rn.f32.s32 	%f415, %r567;
	mul.f32 	%f416, %f330, %f415;
	fma.rn.f32 	%f417, %f416, %f253, %f393;
	cvt.rn.f32.s32 	%f418, %r568;
	mul.f32 	%f419, %f330, %f418;
	fma.rn.f32 	%f420, %f419, %f254, %f396;
	cvt.rn.f32.s32 	%f421, %r569;
	mul.f32 	%f422, %f334, %f421;
	fma.rn.f32 	%f423, %f422, %f253, %f399;
	cvt.rn.f32.s32 	%f424, %r570;
	mul.f32 	%f425, %f334, %f424;
	fma.rn.f32 	%f426, %f425, %f254, %f402;
	mov.u32 	%r581, %r1693;
	mov.u32 	%r582, %r1693;
	mov.u32 	%r583, %r1693;
	mov.u32 	%r584, %r1693;
	// begin inline asm
	mma.sync.aligned.m16n8k32.row.col.s32.s8.s8.s32 {%r581, %r582, %r583, %r584}, {%r471, %r472, %r473, %r474}, {%r589, %r590}, {%r581, %r582, %r583, %r584};
	// end inline asm
	cvt.rn.f32.s32 	%f427, %r581;
	mul.f32 	%f428, %f338, %f427;
	fma.rn.f32 	%f429, %f428, %f253, %f405;
	cvt.rn.f32.s32 	%f430, %r582;
	mul.f32 	%f431, %f338, %f430;
	fma.rn.f32 	%f432, %f431, %f254, %f408;
	cvt.rn.f32.s32 	%f433, %r583;
	mul.f32 	%f434, %f342, %f433;
	fma.rn.f32 	%f435, %f434, %f253, %f411;
	cvt.rn.f32.s32 	%f436, %r584;
	mul.f32 	%f437, %f342, %f436;
	fma.rn.f32 	%f438, %f437, %f254, %f414;
	ld.shared.u32 	%r619, [%r14+2320];
	ld.shared.u32 	%r620, [%r14+2336];
	ld.shared.v4.u32 	{%r595, %r625, %r655, %r685}, [%r2114+2624];
	// begin inline asm
	{.reg .f16 low,high;
  mov.b32 {low,high},%r595;
  cvt.f32.f16 %f255, low;}

	// end inline asm
	ld.shared.v4.u32 	{%r596, %r626, %r656, %r686}, [%r2114+2768];
	// begin inline asm
	{.reg .f16 low,high;
  mov.b32 {low,high},%r596;
  cvt.f32.f16 %f256, low;}

	// end inline asm
	mov.u32 	%r597, %r1693;
	mov.u32 	%r598, %r1693;
	mov.u32 	%r599, %r1693;
	mov.u32 	%r600, %r1693;
	// begin inline asm
	mma.sync.aligned.m16n8k32.row.col.s32.s8.s8.s32 {%r597, %r598, %r599, %r600}, {%r443, %r444, %r445, %r446}, {%r619, %r620}, {%r597, %r598, %r599, %r600};
	// end inline asm
	cvt.rn.f32.s32 	%f439, %r597;
	mul.f32 	%f440, %f327, %f439;
	fma.rn.f32 	%f441, %f440, %f255, %f2388;
	cvt.rn.f32.s32 	%f442, %r598;
	mul.f32 	%f443, %f327, %f442;
	fma.rn.f32 	%f444, %f443, %f256, %f2387;
	cvt.rn.f32.s32 	%f445, %r599;
	mul.f32 	%f446, %f331, %f445;
	fma.rn.f32 	%f447, %f446, %f255, %f2386;
	cvt.rn.f32.s32 	%f448, %r600;
	mul.f32 	%f449, %f331, %f448;
	fma.rn.f32 	%f450, %f449, %f256, %f2385;
	mov.u32 	%r611, %r1693;
	mov.u32 	%r612, %r1693;
	mov.u32 	%r613, %r1693;
	mov.u32 	%r614, %r1693;
	// begin inline asm
	mma.sync.aligned.m16n8k32.row.col.s32.s8.s8.s32 {%r611, %r612, %r613, %r614}, {%r459, %r460, %r461, %r462}, {%r619, %r620}, {%r611, %r612, %r613, %r614};
	// end inline asm
	cvt.rn.f32.s32 	%f451, %r611;
	mul.f32 	%f452, %f335, %f451;
	fma.rn.f32 	%f453, %f452, %f255, %f2384;
	cvt.rn.f32.s32 	%f454, %r612;
	mul.f32 	%f455, %f335, %f454;
	fma.rn.f32 	%f456, %f455, %f256, %f2383;
	cvt.rn.f32.s32 	%f457, %r613;
	mul.f32 	%f458, %f339, %f457;
	fma.rn.f32 	%f459, %f458, %f255, %f2382;
	cvt.rn.f32.s32 	%f460, %r614;
	mul.f32 	%f461, %f339, %f460;
	fma.rn.f32 	%f462, %f461, %f256, %f2381;
	ld.shared.u32 	%r649, [%r14+2352];
	ld.shared.u32 	%r650, [%r14+2368];
	// begin inline asm
	{.reg .f16 low,high;
  mov.b32 {low,high},%r625;
  cvt.f32.f16 %f257, low;}

	// end inline asm
	// begin inline asm
	{.reg .f16 low,high;
  mov.b32 {low,high},%r626;
  cvt.f32.f16 %f258, low;}

	// end inline asm
	mov.u32 	%r627, %r1693;
	mov.u32 	%r628, %r1693;
	mov.u32 	%r629, %r1693;
	mov.u32 	%r630, %r1693;
	// begin inline asm
	mma.sync.aligned.m16n8k32.row.col.s32.s8.s8.s32 {%r627, %r628, %r629, %r630}, {%r447, %r448, %r449, %r450}, {%r649, %r650}, {%r627, %r628, %r629, %r630};
	// end inline asm
	cvt.rn.f32.s32 	%f463, %r627;
	mul.f32 	%f464, %f328, %f463;
	fma.rn.f32 	%f465, %f464, %f257, %f441;
	cvt.rn.f32.s32 	%f466, %r628;
	mul.f32 	%f467, %f328, %f466;
	fma.rn.f32 	%f468, %f467, %f258, %f444;
	cvt.rn.f32.s32 	%f469, %r629;
	mul.f32 	%f470, %f332, %f469;
	fma.rn.f32 	%f471, %f470, %f257, %f447;
	cvt.rn.f32.s32 	%f472, %r630;
	mul.f32 	%f473, %f332, %f472;
	fma.rn.f32 	%f474, %f473, %f258, %f450;
	mov.u32 	%r641, %r1693;
	mov.u32 	%r642, %r1693;
	mov.u32 	%r643, %r1693;
	mov.u32 	%r644, %r1693;
	// begin inline asm
	mma.sync.aligned.m16n8k32.row.col.s32.s8.s8.s32 {%r641, %r642, %r643, %r644}, {%r463, %r464, %r465, %r466}, {%r649, %r650}, {%r641, %r642, %r643, %r644};
	// end inline asm
	cvt.rn.f32.s32 	%f475, %r641;
	mul.f32 	%f476, %f336, %f475;
	fma.rn.f32 	%f477, %f476, %f257, %f453;
	cvt.rn.f32.s32 	%f478, %r642;
	mul.f32 	%f479, %f336, %f478;
	fma.rn.f32 	%f480, %f479, %f258, %f456;
	cvt.rn.f32.s32 	%f481, %r643;
	mul.f32 	%f482, %f340, %f481;
	fma.rn.f32 	%f483, %f482, %f257, %f459;
	cvt.rn.f32.s32 	%f484, %r644;
	mul.f32 	%f485, %f340, %f484;
	fma.rn.f32 	%f486, %f485, %f258, %f462;
	ld.shared.u32 	%r679, [%r14+2384];
	ld.shared.u32 	%r680, [%r14+2400];
	// begin inline asm
	{.reg .f16 low,high;
  mov.b32 {low,high},%r655;
  cvt.f32.f16 %f259, low;}

	// end inline asm
	// begin inline asm
	{.reg .f16 low,high;
  mov.b32 {low,high},%r656;
  cvt.f32.f16 %f260, low;}

	// end inline asm
	mov.u32 	%r657, %r1693;
	mov.u32 	%r658, %r1693;
	mov.u32 	%r659, %r1693;
	mov.u32 	%r660, %r1693;
	// begin inline asm
	mma.sync.aligned.m16n8k32.row.col.s32.s8.s8.s32 {%r657, %r658, %r659, %r660}, {%r451, %r452, %r453, %r454}, {%r679, %r680}, {%r657, %r658, %r659, %r660};
	// end inline asm
	cvt.rn.f32.s32 	%f487, %r657;
	mul.f32 	%f488, %f329, %f487;
	fma.rn.f32 	%f489, %f488, %f259, %f465;
	cvt.rn.f32.s32 	%f490, %r658;
	mul.f32 	%f491, %f329, %f490;
	fma.rn.f32 	%f492, %f491, %f260, %f468;
	cvt.rn.f32.s32 	%f493, %r659;
	mul.f32 	%f494, %f333, %f493;
	fma.rn.f32 	%f495, %f494, %f259, %f471;
	cvt.rn.f32.s32 	%f496, %r660;
	mul.f32 	%f497, %f333, %f496;
	fma.rn.f32 	%f498, %f497, %f260, %f474;
	mov.u32 	%r671, %r1693;
	mov.u32 	%r672, %r1693;
	mov.u32 	%r673, %r1693;
	mov.u32 	%r674, %r1693;
	// begin inline asm
	mma.sync.aligned.m16n8k32.row.col.s32.s8.s8.s32 {%r671, %r672, %r673, %r674}, {%r467, %r468, %r469, %r470}, {%r679, %r680}, {%r671, %r672, %r673, %r674};
	// end inline asm
	cvt.rn.f32.s32 	%f499, %r671;
	mul.f32 	%f500, %f337, %f499;
	fma.rn.f32 	%f501, %f500, %f259, %f477;
	cvt.rn.f32.s32 	%f502, %r672;
	mul.f32 	%f503, %f337, %f502;
	fma.rn.f32 	%f504, %f503, %f260, %f480;
	cvt.rn.f32.s32 	%f505, %r673;
	mul.f32 	%f506, %f341, %f505;
	fma.rn.f32 	%f507, %f506, %f259, %f483;
	cvt.rn.f32.s32 	%f508, %r674;
	mul.f32 	%f509, %f341, %f508;
	fma.rn.f32 	%f510, %f509, %f260, %f486;
	ld.shared.u32 	%r709, [%r14+2416];
	ld.shared.u32 	%r710, [%r14+2432];
	// begin inline asm
	{.reg .f16 low,high;
  mov.b32 {low,high},%r685;
  cvt.f32.f16 %f261, low;}

	// end inline asm
	// begin inline asm
	{.reg .f16 low,high;
  mov.b32 {low,high},%r686;
  cvt.f32.f16 %f262, low;}

	// end inline asm
	mov.u32 	%r687, %r1693;
	mov.u32 	%r688, %r1693;
	mov.u32 	%r689, %r1693;
	mov.u32 	%r690, %r1693;
	// begin inline asm
	mma.sync.aligned.m16n8k32.row.col.s32.s8.s8.s32 {%r687, %r688, %r689, %r690}, {%r455, %r456, %r457, %r458}, {%r709, %r710}, {%r687, %r688, %r689, %r690};
	// end inline asm
	cvt.rn.f32.s32 	%f511, %r687;
	mul.f32 	%f512, %f330, %f511;
	fma.rn.f32 	%f513, %f512, %f261, %f489;
	cvt.rn.f32.s32 	%f514, %r688;
	mul.f32 	%f515, %f330, %f514;
	fma.rn.f32 	%f516, %f515, %f262, %f492;
	cvt.rn.f32.s32 	%f517, %r689;
	mul.f32 	%f518, %f334, %f517;
	fma.rn.f32 	%f519, %f518, %f261, %f495;
	cvt.rn.f32.s32 	%f520, %r690;
	mul.f32 	%f521, %f334, %f520;
	fma.rn.f32 	%f522, %f521, %f262, %f498;
	mov.u32 	%r701, %r1693;
	mov.u32 	%r702, %r1693;
	mov.u32 	%r703, %r1693;
	mov.u32 	%r704, %r1693;
	// begin inline asm
	mma.sync.aligned.m16n8k32.row.col.s32.s8.s8.s32 {%r701, %r702, %r703, %r704}, {%r471, %r472, %r473, %r474}, {%r709, %r710}, {%r701, %r702, %r703, %r704};
	// end inline asm
	cvt.rn.f32.s32 	%f523, %r701;
	mul.f32 	%f524, %f338, %f523;
	fma.rn.f32 	%f525, %f524, %f261, %f501;
	cvt.rn.f32.s32 	%f526, %r702;
	mul.f32 	%f527, %f338, %f526;
	fma.rn.f32 	%f528, %f527, %f262, %f504;
	cvt.rn.f32.s32 	%f529, %r703;
	mul.f32 	%f530, %f342, %f529;
	fma.rn.f32 	%f531, %f530, %f261, %f507;
	cvt.rn.f32.s32 	%f532, %r704;
	mul.f32 	%f533, %f342, %f532;
	fma.rn.f32 	%f534, %f533, %f262, %f510;
	ld.shared.u32 	%r739, [%r14+4624];
	ld.shared.u32 	%r740, [%r14+4640];
	ld.shared.v4.u32 	{%r715, %r745, %r775, %r805}, [%r2114+4928];
	// begin inline asm
	{.reg .f16 low,high;
  mov.b32 {low,high},%r715;
  cvt.f32.f16 %f263, low;}

	// end inline asm
	ld.shared.v4.u32 	{%r716, %r746, %r776, %r806}, [%r2114+5072];
	// begin inline asm
	{.reg .f16 low,high;
  mov.b32 {low,high},%r716;
  cvt.f32.f16 %f264, low;}

	// end inline asm
	mov.u32 	%r717, %r1693;
	mov.u32 	%r718, %r1693;
	mov.u32 	%r719, %r1693;
	mov.u32 	%r720, %r1693;
	// begin inline asm
	mma.sync.aligned.m16n8k32.row.col.s32.s8.s8.s32 {%r717, %r718, %r719, %r720}, {%r443, %r444, %r445, %r446}, {%r739, %r740}, {%r717, %r718, %r719, %r720};
	// end inline asm
	cvt.rn.f32.s32 	%f535, %r717;
	mul.f32 	%f536, %f327, %f535;
	fma.rn.f32 	%f537, %f536, %f263, %f2380;
	cvt.rn.f32.s32 	%f538, %r718;
	mul.f32 	%f539, %f327, %f538;
	fma.rn.f32 	%f540, %f539, %f264, %f2379;
	cvt.rn.f32.s32 	%f541, %r719;
	mul.f32 	%f542, %f331, %f541;
	fma.rn.f32 	%f543, %f542, %f263, %f2378;
	cvt.rn.f32.s32 	%f544, %r720;
	mul.f32 	%f545, %f331, %f544;
	fma.rn.f32 	%f546, %f545, %f264, %f2377;
	mov.u32 	%r731, %r1693;
	mov.u32 	%r732, %r1693;
	mov.u32 	%r733, %r1693;
	mov.u32 	%r734, %r1693;
	// begin inline asm
	mma.sync.aligned.m16n8k32.row.col.s32.s8.s8.s32 {%r731, %r732, %r733, %r734}, {%r459, %r460, %r461, %r462}, {%r739, %r740}, {%r731, %r732, %r733, %r734};
	// end inline asm
	cvt.rn.f32.s32 	%f547, %r731;
	mul.f32 	%f548, %f335, %f547;
	fma.rn.f32 	%f549, %f548, %f263, %f2376;
	cvt.rn.f32.s32 	%f550, %r732;
	mul.f32 	%f551, %f335, %f550;
	fma.rn.f32 	%f552, %f551, %f264, %f2375;
	cvt.rn.f32.s32 	%f553, %r733;
	mul.f32 	%f554, %f339, %f553;
	fma.rn.f32 	%f555, %f554, %f263, %f2374;
	cvt.rn.f32.s32 	%f556, %r734;
	mul.f32 	%f557, %f339, %f556;
	fma.rn.f32 	%f558, %f557, %f264, %f2373;
	ld.shared.u32 	%r769, [%r14+4656];
	ld.shared.u32 	%r770, [%r14+4672];
	// begin inline asm
	{.reg .f16 low,high;
  mov.b32 {low,high},%r745;
  cvt.f32.f16 %f265, low;}

	// end inline asm
	// begin inline asm
	{.reg .f16 low,high;
  mov.b32 {low,high},%r746;
  cvt.f32.f16 %f266, low;}

	// end inline asm
	mov.u32 	%r747, %r1693;
	mov.u32 	%r748, %r1693;
	mov.u32 	%r749, %r1693;
	mov.u32 	%r750, %r1693;
	// begin inline asm
	mma.sync.aligned.m16n8k32.row.col.s32.s8.s8.s32 {%r747, %r748, %r749, %r750}, {%r447, %r448, %r449, %r450}, {%r769, %r770}, {%r747, %r748, %r749, %r750};
	// end inline asm
	cvt.rn.f32.s32 	%f559, %r747;
	mul.f32 	%f560, %f328, %f559;
	fma.rn.f32 	%f561, %f560, %f265, %f537;
	cvt.rn.f32.s32 	%f562, %r748;
	mul.f32 	%f563, %f328, %f562;
	fma.rn.f32 	%f564, %f563, %f266, %f540;
	cvt.rn.f32.s32 	%f565, %r749;
	mul.f32 	%f566, %f332, %f565;
	fma.rn.f32 	%f567, %f566, %f265, %f543;
	cvt.rn.f32.s32 	%f568, %r750;
	mul.f32 	%f569, %f332, %f568;
	fma.rn.f32 	%f570, %f569, %f266, %f546;
	mov.u32 	%r761, %r1693;
	mov.u32 	%r762, %r1693;
	mov.u32 	%r763, %r1693;
	mov.u32 	%r764, %r1693;
	// begin inline asm
	mma.sync.aligned.m16n8k32.row.col.s32.s8.s8.s32 {%r761, %r762, %r763, %r764}, {%r463, %r464, %r465, %r466}, {%r769, %r770}, {%r761, %r762, %r763, %r764};
	// end inline asm
	cvt.rn.f32.s32 	%f571, %r761;
	mul.f32 	%f572, %f336, %f571;
	fma.rn.f32 	%f573, %f572, %f265, %f549;
	cvt.rn.f32.s32 	%f574, %r762;
	mul.f32 	%f575, %f336, %f574;
	fma.rn.f32 	%f576, %f575, %f266, %f552;
	cvt.rn.f32.s32 	%f577, %r763;
	mul.f32 	%f578, %f340, %f577;
	fma.rn.f32 	%f579, %f578, %f265, %f555;
	cvt.rn.f32.s32 	%f580, %r764;
	mul.f32 	%f581, %f340, %f580;
	fma.rn.f32 	%f582, %f581, %f266, %f558;
	ld.shared.u32 	%r799, [%r14+4688];
	ld.shared.u32 	%r800, [%r14+4704];
	// begin inline asm
	{.reg .f16 low,high;
  mov.b32 {low,high},%r775;
  cvt.f32.f16 %f267, low;}

	// end inline asm
	// begin inline asm
	{.reg .f16 low,high;
  mov.b32 {low,high},%r776;
  cvt.f32.f16 %f268, low;}

	// end inline asm
	mov.u32 	%r777, %r1693;
	mov.u32 	%r778, %r1693;
	mov.u32 	%r779, %r1693;
	mov.u32 	%r780, %r1693;
	// begin inline asm
	mma.sync.aligned.m16n8k32.row.col.s32.s8.s8.s32 {%r777, %r778, %r779, %r780}, {%r451, %r452, %r453, %r454}, {%r799, %r800}, {%r777, %r778, %r779, %r780};
	// end inline asm
	cvt.rn.f32.s32 	%f583, %r777;
	mul.f32 	%f584, %f329, %f583;
	fma.rn.f32 	%f585, %f584, %f267, %f561;
	cvt.rn.f32.s32 	%f586, %r778;
	mul.f32 	%f587, %f329, %f586;
	fma.rn.f32 	%f588, %f587, %f268, %f564;
	cvt.rn.f32.s32 	%f589, %r779;
	mul.f32 	%f590, %f333, %f589;
	fma.rn.f32 	%f591, %f590, %f267, %f567;
	cvt.rn.f32.s32 	%f592, %r780;
	mul.f32 	%f593, %f333, %f592;
	fma.rn.f32 	%f594, %f593, %f268, %f570;
	mov.u32 	%r791, %r1693;
	mov.u32 	%r792, %r1693;
	mov.u32 	%r793, %r1693;
	mov.u32 	%r794, %r1693;
	// begin inline asm
	mma.sync.aligned.m16n8k32.row.col.s32.s8.s8.s32 {%r791, %r792, %r793, %r794}, {%r467, %r468, %r469, %r470}, {%r799, %r800}, {%r791, %r792, %r793, %r794};
	// end inline asm
	cvt.rn.f32.s32 	%f595, %r791;
	mul.f32 	%f596, %f337, %f595;
	fma.rn.f32 	%f597, %f596, %f267, %f573;
	cvt.rn.f32.s32 	%f598, %r792;
	mul.f32 	%f599, %f337, %f598;
	fma.rn.f32 	%f600, %f599, %f268, %f576;
	cvt.rn.f32.s32 	%f601, %r793;
	mul.f32 	%f602, %f341, %f601;
	fma.rn.f32 	%f603, %f602, %f267, %f579;
	cvt.rn.f32.s32 	%f604, %r794;
	mul.f32 	%f605, %f341, %f604;
	fma.rn.f32 	%f606, %f605, %f268, %f582;
	ld.shared.u32 	%r829, [%r14+4720];
	ld.shared.u32 	%r830, [%r14+4736];
	// begin inline asm
	{.reg .f16 low,high;
  mov.b32 {low,high},%r805;
  cvt.f32.f16 %f269, low;}

	// end inline asm
	// begin inline asm
	{.reg .f16 low,high;
  mov.b32 {low,high},%r806;
  cvt.f32.f16 %f270, low;}

	// end inline asm
	mov.u32 	%r807, %r1693;
	mov.u32 	%r808, %r1693;
	mov.u32 	%r809, %r1693;
	mov.u32 	%r810, %r1693;
	// begin inline asm
	mma.sync.aligned.m16n8k32.row.col.s32.s8.s8.s32 {%r807, %r808, %r809, %r810}, {%r455, %r456, %r457, %r458}, {%r829, %r830}, {%r807, %r808, %r809, %r810};
	// end inline asm
	cvt.rn.f32.s32 	%f607, %r807;
	mul.f32 	%f608, %f330, %f607;
	fma.rn.f32 	%f609, %f608, %f269, %f585;
	cvt.rn.f32.s32 	%f610, %r808;
	mul.f32 	%f611, %f330, %f610;
	fma.rn.f32 	%f612, %f611, %f270, %f588;
	cvt.rn.f32.s32 	%f613, %r809;
	mul.f32 	%f614, %f334, %f613;
	fma.rn.f32 	%f615, %f614, %f269, %f591;
	cvt.rn.f32.s32 	%f616, %r810;
	mul.f32 	%f617, %f334, %f616;
	fma.rn.f32 	%f618, %f617, %f270, %f594;
	mov.u32 	%r821, %r1693;
	mov.u32 	%r822, %r1693;
	mov.u32 	%r823, %r1693;
	mov.u32 	%r824, %r1693;
	// begin inline asm
	mma.sync.aligned.m16n8k32.row.col.s32.s8.s8.s32 {%r821, %r822, %r823, %r824}, {%r471, %r472, %r473, %r474}, {%r829, %r830}, {%r821, %r822, %r823, %r824};
	// end inline asm
	cvt.rn.f32.s32 	%f619, %r821;
	mul.f32 	%f620, %f338, %f619;
	fma.rn.f32 	%f621, %f620, %f269, %f597;
	cvt.rn.f32.s32 	%f622, %r822;
	mul.f32 	%f623, %f338, %f622;
	fma.rn.f32 	%f624, %f623, %f270, %f600;
	cvt.rn.f32.s32 	%f625, %r823;
	mul.f32 	%f626, %f342, %f625;
	fma.rn.f32 	%f627, %f626, %f269, %f603;
	cvt.rn.f32.s32 	%f628, %r824;
	mul.f32 	%f629, %f342, %f628;
	fma.rn.f32 	%f630, %f629, %f270, %f606;
	ld.shared.u32 	%r859, [%r14+6928];
	ld.shared.u32 	%r860, [%r14+6944];
	ld.shared.v4.u32 	{%r835, %r865, %r895, %r925}, [%r2114+7232];
	// begin inline asm
	{.reg .f16 low,high;
  mov.b32 {low,high},%r835;
  cvt.f32.f16 %f271, low;}

	// end inline asm
	ld.shared.v4.u32 	{%r836, %r866, %r896, %r926}, [%r2114+7376];
	// begin inline asm
	{.reg .f16 low,high;
  mov.b32 {low,high},%r836;
  cvt.f32.f16 %f272, low;}

	// end inline asm
	mov.u32 	%r837, %r1693;
	mov.u32 	%r838, %r1693;
	mov.u32 	%r839, %r1693;
	mov.u32 	%r840, %r1693;
	// begin inline asm
	mma.sync.aligned.m16n8k32.row.col.s32.s8.s8.s32 {%r837, %r838, %r839, %r840}, {%r443, %r444, %r445, %r446}, {%r859, %r860}, {%r837, %r838, %r839, %r840};
	// end inline asm
	cvt.rn.f32.s32 	%f631, %r837;
	mul.f32 	%f632, %f327, %f631;
	fma.rn.f32 	%f633, %f632, %f271, %f2372;
	cvt.rn.f32.s32 	%f634, %r838;
	mul.f32 	%f635, %f327, %f634;
	fma.rn.f32 	%f636, %f635, %f272, %f2371;
	cvt.rn.f32.s32 	%f637, %r839;
	mul.f32 	%f638, %f331, %f637;
	fma.rn.f32 	%f639, %f638, %f271, %f2370;
	cvt.rn.f32.s32 	%f640, %r840;
	mul.f32 	%f641, %f331, %f640;
	fma.rn.f32 	%f642, %f641, %f272, %f2369;
	mov.u32 	%r851, %r1693;
	mov.u32 	%r852, %r1693;
	mov.u32 	%r853, %r1693;
	mov.u32 	%r854, %r1693;
	// begin inline asm
	mma.sync.aligned.m16n8k32.row.col.s32.s8.s8.s32 {%r851, %r852, %r853, %r854}, {%r459, %r460, %r461, %r462}, {%r859, %r860}, {%r851, %r852, %r853, %r854};
	// end inline asm
	cvt.rn.f32.s32 	%f643, %r851;
	mul.f32 	%f644, %f335, %f643;
	fma.rn.f32 	%f645, %f644, %f271, %f2368;
	cvt.rn.f32.s32 	%f646, %r852;
	mul.f32 	%f647, %f335, %f646;
	fma.rn.f32 	%f648, %f647, %f272, %f2367;
	cvt.rn.f32.s32 	%f649, %r853;
	mul.f32 	%f650, %f339, %f649;
	fma.rn.f32 	%f651, %f650, %f271, %f2366;
	cvt.rn.f32.s32 	%f652, %r854;
	mul.f32 	%f653, %f339, %f652;
	fma.rn.f32 	%f654, %f653, %f272, %f2365;
	ld.shared.u32 	%r889, [%r14+6960];
	ld.shared.u32 	%r890, [%r14+6976];
	// begin inline asm
	{.reg .f16 low,high;
  mov.b32 {low,high},%r865;
  cvt.f32.f16 %f273, low;}

	// end inline asm
	// begin inline asm
	{.reg .f16 low,high;
  mov.b32 {low,high},%r866;
  cvt.f32.f16 %f274, low;}

	// end inline asm
	mov.u32 	%r867, %r1693;
	mov.u32 	%r868, %r1693;
	mov.u32 	%r869, %r1693;
	mov.u32 	%r870, %r1693;
	// begin inline asm
	mma.sync.aligned.m16n8k32.row.col.s32.s8.s8.s32 {%r867, %r868, %r869, %r870}, {%r447, %r448, %r449, %r450}, {%r889, %r890}, {%r867, %r868, %r869, %r870};
	// end inline asm
	cvt.rn.f32.s32 	%f655, %r867;
	mul.f32 	%f656, %f328, %f655;
	fma.rn.f32 	%f657, %f656, %f273, %f633;
	cvt.rn.f32.s32 	%f658, %r868;
	mul.f32 	%f659, %f328, %f658;
	fma.rn.f32 	%f660, %f659, %f274, %f636;
	cvt.rn.f32.s32 	%f661, %r869;
	mul.f32 	%f662, %f332, %f661;
	fma.rn.f32 	%f663, %f662, %f273, %f639;
	cvt.rn.f32.s32 	%f664, %r870;
	mul.f32 	%f665, %f332, %f664;
	fma.rn.f32 	%f666, %f665, %f274, %f642;
	mov.u32 	%r881, %r1693;
	mov.u32 	%r882, %r1693;
	mov.u32 	%r883, %r1693;
	mov.u32 	%r884, %r1693;
	// begin inline asm
	mma.sync.aligned.m16n8k32.row.col.s32.s8.s8.s32 {%r881, %r882, %r883, %r884}, {%r463, %r464, %r465, %r466}, {%r889, %r890}, {%r881, %r882, %r883, %r884};
	// end inline asm
	cvt.rn.f32.s32 	%f667, %r881;
	mul.f32 	%f668, %f336, %f667;
	fma.rn.f32 	%f669, %f668, %f273, %f645;
	cvt.rn.f32.s32 	%f670, %r882;
	mul.f32 	%f671, %f336, %f670;
	fma.rn.f32 	%f672, %f671, %f274, %f648;
	cvt.rn.f32.s32 	%f673, %r883;
	mul.f32 	%f674, %f340, %f673;
	fma.rn.f32 	%f675, %f674, %f273, %f651;
	cvt.rn.f32.s32 	%f676, %r884;
	mul.f32 	%f677, %f340, %f676;
	fma.rn.f32 	%f678, %f677, %f274, %f654;
	ld.shared.u32 	%r919, [%r14+6992];
	ld.shared.u32 	%r920, [%r14+7008];
	// begin inline asm
	{.reg .f16 low,high;
  mov.b32 {low,high},%r895;
  cvt.f32.f16 %f275, low;}

	// end inline asm
	// begin inline asm
	{.reg .f16 low,high;
  mov.b32 {low,high},%r896;
  cvt.f32.f16 %f276, low;}

	// end inline asm
	mov.u32 	%r897, %r1693;
	mov.u32 	%r898, %r1693;
	mov.u32 	%r899, %r1693;
	mov.u32 	%r900, %r1693;
	// begin inline asm
	mma.sync.aligned.m16n8k32.row.col.s32.s8.s8.s32 {%r897, %r898, %r899, %r900}, {%r451, %r452, %r453, %r454}, {%r919, %r920}, {%r897, %r898, %r899, %r900};
	// end inline asm
	cvt.rn.f32.s32 	%f679, %r897;
	mul.f32 	%f680, %f329, %f679;
	fma.rn.f32 	%f681, %f680, %f275, %f657;
	cvt.rn.f32.s32 	%f682, %r898;
	mul.f32 	%f683, %f329, %f682;
	fma.rn.f32 	%f684, %f683, %f276, %f660;
	cvt.rn.f32.s32 	%f685, %r899;
	mul.f32 	%f686, %f333, %f685;
	fma.rn.f32 	%f687, %f686, %f275, %f663;
	cvt.rn.f32.s32 	%f688, %r900;
	mul.f32 	%f689, %f333, %f688;
	fma.rn.f32 	%f690, %f689, %f276, %f666;
	mov.u32 	%r911, %r1693;
	mov.u32 	%r912, %r1693;
	mov.u32 	%r913, %r1693;
	mov.u32 	%r914, %r1693;
	// begin inline asm
	mma.sync.aligned.m16n8k32.row.col.s32.s8.s8.s32 {%r911, %r912, %r913, %r914}, {%r467, %r468, %r469, %r470}, {%r919, %r920}, {%r911, %r912, %r913, %r914};
	// end inline asm
	cvt.rn.f32.s32 	%f691, %r911;
	mul.f32 	%f692, %f337, %f691;
	fma.rn.f32 	%f693, %f692, %f275, %f669;
	cvt.rn.f32.s32 	%f694, %r912;
	mul.f32 	%f695, %f337, %f694;
	fma.rn.f32 	%f696, %f695, %f276, %f672;
	cvt.rn.f32.s32 	%f697, %r913;
	mul.f32 	%f698, %f341, %f697;
	fma.rn.f32 	%f699, %f698, %f275, %f675;
	cvt.rn.f32.s32 	%f700, %r914;
	mul.f32 	%f701, %f341, %f700;
	fma.rn.f32 	%f702, %f701, %f276, %f678;
	ld.shared.u32 	%r949, [%r14+7024];
	ld.shared.u32 	%r950, [%r14+7040];
	// begin inline asm
	{.reg .f16 low,high;
  mov.b32 {low,high},%r925;
  cvt.f32.f16 %f277, low;}

	// end inline asm
	// begin inline asm
	{.reg .f16 low,high;
  mov.b32 {low,high},%r926;
  cvt.f32.f16 %f278, low;}

	// end inline asm
	mov.u32 	%r927, %r1693;
	mov.u32 	%r928, %r1693;
	mov.u32 	%r929, %r1693;
	mov.u32 	%r930, %r1693;
	// begin inline asm
	mma.sync.aligned.m16n8k32.row.col.s32.s8.s8.s32 {%r927, %r928, %r929, %r930}, {%r455, %r456, %r457, %r458}, {%r949, %r950}, {%r927, %r928, %r929, %r930};
	// end inline asm
	cvt.rn.f32.s32 	%f703, %r927;
	mul.f32 	%f704, %f330, %f703;
	fma.rn.f32 	%f705, %f704, %f277, %f681;
	cvt.rn.f32.s32 	%f706, %r928;
	mul.f32 	%f707, %f330, %f706;
	fma.rn.f32 	%f708, %f707, %f278, %f684;
	cvt.rn.f32.s32 	%f709, %r929;
	mul.f32 	%f710, %f334, %f709;
	fma.rn.f32 	%f711, %f710, %f277, %f687;
	cvt.rn.f32.s32 	%f712, %r930;
	mul.f32 	%f713, %f334, %f712;
	fma.rn.f32 	%f714, %f713, %f278, %f690;
	mov.u32 	%r941, %r1693;
	mov.u32 	%r942, %r1693;
	mov.u32 	%r943, %r1693;
	mov.u32 	%r944, %r1693;
	// begin inline asm
	mma.sync.aligned.m16n8k32.row.col.s32.s8.s8.s32 {%r941, %r942, %r943, %r944}, {%r471, %r472, %r473, %r474}, {%r949, %r950}, {%r941, %r942, %r943, %r944};
	// end inline asm
	cvt.rn.f32.s32 	%f715, %r941;
	mul.f32 	%f716, %f338, %f715;
	fma.rn.f32 	%f717, %f716, %f277, %f693;
	cvt.rn.f32.s32 	%f718, %r942;
	mul.f32 	%f719, %f338, %f718;
	fma.rn.f32 	%f720, %f719, %f278, %f696;
	cvt.rn.f32.s32 	%f721, %r943;
	mul.f32 	%f722, %f342, %f721;
	fma.rn.f32 	%f723, %f722, %f277, %f699;
	cvt.rn.f32.s32 	%f724, %r944;
	mul.f32 	%f725, %f342, %f724;
	fma.rn.f32 	%f726, %f725, %f278, %f702;
	ld.shared.u32 	%r979, [%r14+9232];
	ld.shared.u32 	%r980, [%r14+9248];
	ld.shared.v4.u32 	{%r955, %r985, %r1015, %r1045}, [%r2114+9536];
	// begin inline asm
	{.reg .f16 low,high;
  mov.b32 {low,high},%r955;
  cvt.f32.f16 %f279, low;}

	// end inline asm
	ld.shared.v4.u32 	{%r956, %r986, %r1016, %r1046}, [%r2114+9680];
	// begin inline asm
	{.reg .f16 low,high;
  mov.b32 {low,high},%r956;
  cvt.f32.f16 %f280, low;}

	// end inline asm
	mov.u32 	%r957, %r1693;
	mov.u32 	%r958, %r1693;
	mov.u32 	%r959, %r1693;
	mov.u32 	%r960, %r1693;
	// begin inline asm
	mma.sync.aligned.m16n8k32.row.col.s32.s8.s8.s32 {%r957, %r958, %r959, %r960}, {%r443, %r444, %r445, %r446}, {%r979, %r980}, {%r957, %r958, %r959, %r960};
	// end inline asm
	cvt.rn.f32.s32 	%f727, %r957;
	mul.f32 	%f728, %f327, %f727;
	fma.rn.f32 	%f729, %f728, %f279, %f2364;
	cvt.rn.f32.s32 	%f730, %r958;
	mul.f32 	%f731, %f327, %f730;
	fma.rn.f32 	%f732, %f731, %f280, %f2363;
	cvt.rn.f32.s32 	%f733, %r959;
	mul.f32 	%f734, %f331, %f733;
	fma.rn.f32 	%f735, %f734, %f279, %f2362;
	cvt.rn.f32.s32 	%f736, %r960;
	mul.f32 	%f737, %f331, %f736;
	fma.rn.f32 	%f738, %f737, %f280, %f2361;
	mov.u32 	%r971, %r1693;
	mov.u32 	%r972, %r1693;
	mov.u32 	%r973, %r1693;
	mov.u32 	%r974, %r1693;
	// begin inline asm
	mma.sync.aligned.m16n8k32.row.col.s32.s8.s8.s32 {%r971, %r972, %r973, %r974}, {%r459, %r460, %r461, %r462}, {%r979, %r980}, {%r971, %r972, %r973, %r974};
	// end inline asm
	cvt.rn.f32.s32 	%f739, %r971;
	mul.f32 	%f740, %f335, %f739;
	fma.rn.f32 	%f741, %f740, %f279, %f2360;
	cvt.rn.f32.s32 	%f742, %r972;
	mul.f32 	%f743, %f335, %f742;
	fma.rn.f32 	%f744, %f743, %f280, %f2359;
	cvt.rn.f32.s32 	%f745, %r973;
	mul.f32 	%f746, %f339, %f745;
	fma.rn.f32 	%f747, %f746, %f279, %f2358;
	cvt.rn.f32.s32 	%f748, %r974;
	mul.f32 	%f749, %f339, %f748;
	fma.rn.f32 	%f750, %f749, %f280, %f2357;
	ld.shared.u32 	%r1009, [%r14+9264];
	ld.shared.u32 	%r1010, [%r14+9280];
	// begin inline asm
	{.reg .f16 low,high;
  mov.b32 {low,high},%r985;
  cvt.f32.f16 %f281, low;}

	// end inline asm
	// begin inline asm
	{.reg .f16 low,high;
  mov.b32 {low,high},%r986;
  cvt.f32.f16 %f282, low;}

	// end inline asm
	mov.u32 	%r987, %r1693;
	mov.u32 	%r988, %r1693;
	mov.u32 	%r989, %r1693;
	mov.u32 	%r990, %r1693;
	// begin inline asm
	mma.sync.aligned.m16n8k32.row.col.s32.s8.s8.s32 {%r987, %r988, %r989, %r990}, {%r447, %r448, %r449, %r450}, {%r1009, %r1010}, {%r987, %r988, %r989, %r990};
	// end inline asm
	cvt.rn.f32.s32 	%f751, %r987;
	mul.f32 	%f752, %f328, %f751;
	fma.rn.f32 	%f753, %f752, %f281, %f729;
	cvt.rn.f32.s32 	%f754, %r988;
	mul.f32 	%f755, %f328, %f754;
	fma.rn.f32 	%f756, %f755, %f282, %f732;
	cvt.rn.f32.s32 	%f757, %r989;
	mul.f32 	%f758, %f332, %f757;
	fma.rn.f32 	%f759, %f758, %f281, %f735;
	cvt.rn.f32.s32 	%f760, %r990;
	mul.f32 	%f761, %f332, %f760;
	fma.rn.f32 	%f762, %f761, %f282, %f738;
	mov.u32 	%r1001, %r1693;
	mov.u32 	%r1002, %r1693;
	mov.u32 	%r1003, %r1693;
	mov.u32 	%r1004, %r1693;
	// begin inline asm
	mma.sync.aligned.m16n8k32.row.col.s32.s8.s8.s32 {%r1001, %r1002, %r1003, %r1004}, {%r463, %r464, %r465, %r466}, {%r1009, %r1010}, {%r1001, %r1002, %r1003, %r1004};
	// end inline asm
	cvt.rn.f32.s32 	%f763, %r1001;
	mul.f32 	%f764, %f336, %f763;
	fma.rn.f32 	%f765, %f764, %f281, %f741;
	cvt.rn.f32.s32 	%f766, %r1002;
	mul.f32 	%f767, %f336, %f766;
	fma.rn.f32 	%f768, %f767, %f282, %f744;
	cvt.rn.f32.s32 	%f769, %r1003;
	mul.f32 	%f770, %f340, %f769;
	fma.rn.f32 	%f771, %f770, %f281, %f747;
	cvt.rn.f32.s32 	%f772, %r1004;
	mul.f32 	%f773, %f340, %f772;
	fma.rn.f32 	%f774, %f773, %f282, %f750;
	ld.shared.u32 	%r1039, [%r14+9296];
	ld.shared.u32 	%r1040, [%r14+9312];
	// begin inline asm
	{.reg .f16 low,high;
  mov.b32 {low,high},%r1015;
  cvt.f32.f16 %f283, low;}

	// end inline asm
	// begin inline asm
	{.reg .f16 low,high;
  mov.b32 {low,high},%r1016;
  cvt.f32.f16 %f284, low;}

	// end inline asm
	mov.u32 	%r1017, %r1693;
	mov.u32 	%r1018, %r1693;
	mov.u32 	%r1019, %r1693;
	mov.u32 	%r1020, %r1693;
	// begin inline asm
	mma.sync.aligned.m16n8k32.row.col.s32.s8.s8.s32 {%r1017, %r1018, %r1019, %r1020}, {%r451, %r452, %r453, %r454}, {%r1039, %r1040}, {%r1017, %r1018, %r1019, %r1020};
	// end inline asm
	cvt.rn.f32.s32 	%f775, %r1017;
	mul.f32 	%f776, %f329, %f775;
	fma.rn.f32 	%f777, %f776, %f283, %f753;
	cvt.rn.f32.s32 	%f778, %r1018;
	mul.f32 	%f779, %f329, %f778;
	fma.rn.f32 	%f780, %f779, %f284, %f756;
	cvt.rn.f32.s32 	%f781, %r1019;
	mul.f32 	%f782, %f333, %f781;
	fma.rn.f32 	%f783, %f782, %f283, %f759;
	cvt.rn.f32.s32 	%f784, %r1020;
	mul.f32 	%f785, %f333, %f784;
	fma.rn.f32 	%f786, %f785, %f284, %f762;
	mov.u32 	%r1031, %r1693;
	mov.u32 	%r1032, %r1693;
	mov.u32 	%r1033, %r1693;
	mov.u32 	%r1034, %r1693;
	// begin inline asm
	mma.sync.aligned.m16n8k32.row.col.s32.s8.s8.s32 {%r1031, %r1032, %r1033, %r1034}, {%r467, %r468, %r469, %r470}, {%r1039, %r1040}, {%r1031, %r1032, %r1033, %r1034};
	// end inline asm
	cvt.rn.f32.s32 	%f787, %r1031;
	mul.f32 	%f788, %f337, %f787;
	fma.rn.f32 	%f789, %f788, %f283, %f765;
	cvt.rn.f32.s32 	%f790, %r1032;
	mul.f32 	%f791, %f337, %f790;
	fma.rn.f32 	%f792, %f791, %f284, %f768;
	cvt.rn.f32.s32 	%f793, %r1033;
	mul.f32 	%f794, %f341, %f793;
	fma.rn.f32 	%f795, %f794, %f283, %f771;
	cvt.rn.f32.s32 	%f796, %r1034;
	mul.f32 	%f797, %f341, %f796;
	fma.rn.f32 	%f798, %f797, %f284, %f774;
	ld.shared.u32 	%r1069, [%r14+9328];
	ld.shared.u32 	%r1070, [%r14+9344];
	// begin inline asm
	{.reg .f16 low,high;
  mov.b32 {low,high},%r1045;
  cvt.f32.f16 %f285, low;}

	// end inline asm
	// begin inline asm
	{.reg .f16 low,high;
  mov.b32 {low,high},%r1046;
  cvt.f32.f16 %f286, low;}

	// end inline asm
	mov.u32 	%r1047, %r1693;
	mov.u32 	%r1048, %r1693;
	mov.u32 	%r1049, %r1693;
	mov.u32 	%r1050, %r1693;
	// begin inline asm
	mma.sync.aligned.m16n8k32.row.col.s32.s8.s8.s32 {%r1047, %r1048, %r1049, %r1050}, {%r455, %r456, %r457, %r458}, {%r1069, %r1070}, {%r1047, %r1048, %r1049, %r1050};
	// end inline asm
	cvt.rn.f32.s32 	%f799, %r1047;
	mul.f32 	%f800, %f330, %f799;
	fma.rn.f32 	%f801, %f800, %f285, %f777;
	cvt.rn.f32.s32 	%f802, %r1048;
	mul.f32 	%f803, %f330, %f802;
	fma.rn.f32 	%f804, %f803, %f286, %f780;
	cvt.rn.f32.s32 	%f805, %r1049;
	mul.f32 	%f806, %f334, %f805;
	fma.rn.f32 	%f807, %f806, %f285, %f783;
	cvt.rn.f32.s32 	%f808, %r1050;
	mul.f32 	%f809, %f334, %f808;
	fma.rn.f32 	%f810, %f809, %f286, %f786;
	mov.u32 	%r1061, %r1693;
	mov.u32 	%r1062, %r1693;
	mov.u32 	%r1063, %r1693;
	mov.u32 	%r1064, %r1693;
	// begin inline asm
	mma.sync.aligned.m16n8k32.row.col.s32.s8.s8.s32 {%r1061, %r1062, %r1063, %r1064}, {%r471, %r472, %r473, %r474}, {%r1069, %r1070}, {%r1061, %r1062, %r1063, %r1064};
	// end inline asm
	cvt.rn.f32.s32 	%f811, %r1061;
	mul.f32 	%f812, %f338, %f811;
	fma.rn.f32 	%f813, %f812, %f285, %f789;
	cvt.rn.f32.s32 	%f814, %r1062;
	mul.f32 	%f815, %f338, %f814;
	fma.rn.f32 	%f816, %f815, %f286, %f792;
	cvt.rn.f32.s32 	%f817, %r1063;
	mul.f32 	%f818, %f342, %f817;
	fma.rn.f32 	%f819, %f818, %f285, %f795;
	cvt.rn.f32.s32 	%f820, %r1064;
	mul.f32 	%f821, %f342, %f820;
	fma.rn.f32 	%f822, %f821, %f286, %f798;
	bar.sync 	0;
	mul.wide.s32 	%rd270, %r4302, 144;
	add.s64 	%rd271, %rd269, %rd270;
	ld.global.nc.u32 	%r2115, [%rd271];
	st.shared.u32 	[%r9], %r2115;
	ld.global.nc.u32 	%r2116, [%rd271+1024];
	st.shared.u32 	[%r9+1024], %r2116;
	ld.global.nc.u32 	%r2117, [%rd271+2048];
	st.shared.u32 	[%r9+2048], %r2117;
	ld.global.nc.u32 	%r2118, [%rd271+3072];
	st.shared.u32 	[%r9+3072], %r2118;
	ld.global.nc.u32 	%r2119, [%rd271+4096];
	st.shared.u32 	[%r9+4096], %r2119;
	ld.global.nc.u32 	%r2120, [%rd271+5120];
	st.shared.u32 	[%r9+5120], %r2120;
	ld.global.nc.u32 	%r2121, [%rd271+6144];
	st.shared.u32 	[%r9+6144], %r2121;
	ld.global.nc.u32 	%r2122, [%rd271+7168];
	st.shared.u32 	[%r9+7168], %r2122;
	ld.global.nc.u32 	%r2123, [%rd271+8192];
	st.shared.u32 	[%r9+8192], %r2123;
	ld.global.nc.u32 	%r2124, [%rd271+9216];
	st.shared.u32 	[%r9+9216], %r2124;
	ld.global.nc.u32 	%r2125, [%rd271+10240];
	st.shared.u32 	[%r9+10240], %r2125;
	ld.global.nc.u32 	%r2126, [%rd271+11264];
	st.shared.u32 	[%r9+11264], %r2126;
	bar.sync 	0;
	add.s64 	%rd175, %rd31, 128;
	// begin inline asm
	ldmatrix.sync.aligned.m8n8.x4.b16 {%r1075, %r1076, %r1077, %r1078}, [%rd175];
	// end inline asm
	add.s64 	%rd176, %rd31, 160;
	// begin inline asm
	ldmatrix.sync.aligned.m8n8.x4.b16 {%r1079, %r1080, %r1081, %r1082}, [%rd176];
	// end inline asm
	add.s64 	%rd177, %rd31, 192;
	// begin inline asm
	ldmatrix.sync.aligned.m8n8.x4.b16 {%r1083, %r1084, %r1085, %r1086}, [%rd177];
	// end inline asm
	add.s64 	%rd178, %rd31, 224;
	// begin inline asm
	ldmatrix.sync.aligned.m8n8.x4.b16 {%r1087, %r1088, %r1089, %r1090}, [%rd178];
	// end inline asm
	ld.shared.v4.f32 	{%f823, %f824, %f825, %f826}, [%r2110+12880];
	ld.shared.v4.f32 	{%f827, %f828, %f829, %f830}, [%r2110+15312];
	add.s64 	%rd179, %rd31, 4992;
	// begin inline asm
	ldmatrix.sync.aligned.m8n8.x4.b16 {%r1091, %r1092, %r1093, %r1094}, [%rd179];
	// end inline asm
	add.s64 	%rd180, %rd31, 5024;
	// begin inline asm
	ldmatrix.sync.aligned.m8n8.x4.b16 {%r1095, %r1096, %r1097, %r1098}, [%rd180];
	// end inline asm
	add.s64 	%rd181, %rd31, 5056;
	// begin inline asm
	ldmatrix.sync.aligned.m8n8.x4.b16 {%r1099, %r1100, %r1101, %r1102}, [%rd181];
	// end inline asm
	add.s64 	%rd182, %rd31, 5088;
	// begin inline asm
	ldmatrix.sync.aligned.m8n8.x4.b16 {%r1103, %r1104, %r1105, %r1106}, [%rd182];
	// end inline asm
	ld.shared.v4.f32 	{%f831, %f832, %f833, %f834}, [%r2110+17744];
	ld.shared.v4.f32 	{%f835, %f836, %f837, %f838}, [%r2110+20176];
	ld.shared.u32 	%r1131, [%r14+16];
	ld.shared.u32 	%r1132, [%r14+32];
	ld.shared.v4.u32 	{%r1107, %r1137, %r1167, %r1197}, [%r2114+320];
	// begin inline asm
	{.reg .f16 low,high;
  mov.b32 {low,high},%r1107;
  cvt.f32.f16 %f287, low;}

	// end inline asm
	ld.shared.v4.u32 	{%r1108, %r1138, %r1168, %r1198}, [%r2114+464];
	// begin inline asm
	{.reg .f16 low,high;
  mov.b32 {low,high},%r1108;
  cvt.f32.f16 %f288, low;}

	// end inline asm
	mov.u32 	%r1109, %r1693;
	mov.u32 	%r1110, %r1693;
	mov.u32 	%r1111, %r1693;
	mov.u32 	%r1112, %r1693;
	// begin inline asm
	mma.sync.aligned.m16n8k32.row.col.s32.s8.s8.s32 {%r1109, %r1110, %r1111, %r1112}, {%r1075, %r1076, %r1077, %r1078}, {%r1131, %r1132}, {%r1109, %r1110, %r1111, %r1112};
	// end inline asm
	cvt.rn.f32.s32 	%f839, %r1109;
	mul.f32 	%f840, %f823, %f839;
	fma.rn.f32 	%f841, %f840, %f287, %f417;
	cvt.rn.f32.s32 	%f842, %r1110;
	mul.f32 	%f843, %f823, %f842;
	fma.rn.f32 	%f844, %f843, %f288, %f420;
	cvt.rn.f32.s32 	%f845, %r1111;
	mul.f32 	%f846, %f827, %f845;
	fma.rn.f32 	%f847, %f846, %f287, %f423;
	cvt.rn.f32.s32 	%f848, %r1112;
	mul.f32 	%f849, %f827, %f848;
	fma.rn.f32 	%f850, %f849, %f288, %f426;
	mov.u32 	%r1123, %r1693;
	mov.u32 	%r1124, %r1693;
	mov.u32 	%r1125, %r1693;
	mov.u32 	%r1126, %r1693;
	// begin inline asm
	mma.sync.aligned.m16n8k32.row.col.s32.s8.s8.s32 {%r1123, %r1124, %r1125, %r1126}, {%r1091, %r1092, %r1093, %r1094}, {%r1131, %r1132}, {%r1123, %r1124, %r1125, %r1126};
	// end inline asm
	cvt.rn.f32.s32 	%f851, %r1123;
	mul.f32 	%f852, %f831, %f851;
	fma.rn.f32 	%f853, %f852, %f287, %f429;
	cvt.rn.f32.s32 	%f854, %r1124;
	mul.f32 	%f855, %f831, %f854;
	fma.rn.f32 	%f856, %f855, %f288, %f432;
	cvt.rn.f32.s32 	%f857, %r1125;
	mul.f32 	%f858, %f835, %f857;
	fma.rn.f32 	%f859, %f858, %f287, %f435;
	cvt.rn.f32.s32 	%f860, %r1126;
	mul.f32 	%f861, %f835, %f860;
	fma.rn.f32 	%f862, %f861, %f288, %f438;
	ld.shared.u32 	%r1161, [%r14+48];
	ld.shared.u32 	%r1162, [%r14+64];
	// begin inline asm
	{.reg .f16 low,high;
  mov.b32 {low,high},%r1137;
  cvt.f32.f16 %f289, low;}

	// end inline asm
	// begin inline asm
	{.reg .f16 low,high;
  mov.b32 {low,high},%r1138;
  cvt.f32.f16 %f290, low;}

	// end inline asm
	mov.u32 	%r1139, %r1693;
	mov.u32 	%r1140, %r1693;
	mov.u32 	%r1141, %r1693;
	mov.u32 	%r1142, %r1693;
	// begin inline asm
	mma.sync.aligned.m16n8k32.row.col.s32.s8.s8.s32 {%r1139, %r1140, %r1141, %r1142}, {%r1079, %r1080, %r1081, %r1082}, {%r1161, %r1162}, {%r1139, %r1140, %r1141, %r1142};
	// end inline asm
	cvt.rn.f32.s32 	%f863, %r1139;
	mul.f32 	%f864, %f824, %f863;
	fma.rn.f32 	%f865, %f864, %f289, %f841;
	cvt.rn.f32.s32 	%f866, %r1140;
	mul.f32 	%f867, %f824, %f866;
	fma.rn.f32 	%f868, %f867, %f290, %f844;
	cvt.rn.f32.s32 	%f869, %r1141;
	mul.f32 	%f870, %f828, %f869;
	fma.rn.f32 	%f871, %f870, %f289, %f847;
	cvt.rn.f32.s32 	%f872, %r1142;
	mul.f32 	%f873, %f828, %f872;
	fma.rn.f32 	%f874, %f873, %f290, %f850;
	mov.u32 	%r1153, %r1693;
	mov.u32 	%r1154, %r1693;
	mov.u32 	%r1155, %r1693;
	mov.u32 	%r1156, %r1693;
	// begin inline asm
	mma.sync.aligned.m16n8k32.row.col.s32.s8.s8.s32 {%r1153, %r1154, %r1155, %r1156}, {%r1095, %r1096, %r1097, %r1098}, {%r1161, %r1162}, {%r1153, %r1154, %r1155, %r1156};
	// end inline asm
	cvt.rn.f32.s32 	%f875, %r1153;
	mul.f32 	%f876, %f832, %f875;
	fma.rn.f32 	%f877, %f876, %f289, %f853;
	cvt.rn.f32.s32 	%f878, %r1154;
	mul.f32 	%f879, %f832, %f878;
	fma.rn.f32 	%f880, %f879, %f290, %f856;
	cvt.rn.f32.s32 	%f881, %r1155;
	mul.f32 	%f882, %f836, %f881;
	fma.rn.f32 	%f883, %f882, %f289, %f859;
	cvt.rn.f32.s32 	%f884, %r1156;
	mul.f32 	%f885, %f836, %f884;
	fma.rn.f32 	%f886, %f885, %f290, %f862;
	ld.shared.u32 	%r1191, [%r14+80];
	ld.shared.u32 	%r1192, [%r14+96];
	// begin inline asm
	{.reg .f16 low,high;
  mov.b32 {low,high},%r1167;
  cvt.f32.f16 %f291, low;}

	// end inline asm
	// begin inline asm
	{.reg .f16 low,high;
  mov.b32 {low,high},%r1168;
  cvt.f32.f16 %f292, low;}

	// end inline asm
	mov.u32 	%r1169, %r1693;
	mov.u32 	%r1170, %r1693;
	mov.u32 	%r1171, %r1693;
	mov.u32 	%r1172, %r1693;
	// begin inline asm
	mma.sync.aligned.m16n8k32.row.col.s32.s8.s8.s32 {%r1169, %r1170, %r1171, %r1172}, {%r1083, %r1084, %r1085, %r1086}, {%r1191, %r1192}, {%r1169, %r1170, %r1171, %r1172};
	// end inline asm
	cvt.rn.f32.s32 	%f887, %r1169;
	mul.f32 	%f888, %f825, %f887;
	fma.rn.f32 	%f889, %f888, %f291, %f865;
	cvt.rn.f32.s32 	%f890, %r1170;
	mul.f32 	%f891, %f825, %f890;
	fma.rn.f32 	%f892, %f891, %f292, %f868;
	cvt.rn.f32.s32 	%f893, %r1171;
	mul.f32 	%f894, %f829, %f893;
	fma.rn.f32 	%f895, %f894, %f291, %f871;
	cvt.rn.f32.s32 	%f896, %r1172;
	mul.f32 	%f897, %f829, %f896;
	fma.rn.f32 	%f898, %f897, %f292, %f874;
	mov.u32 	%r1183, %r1693;
	mov.u32 	%r1184, %r1693;
	mov.u32 	%r1185, %r1693;
	mov.u32 	%r1186, %r1693;
	// begin inline asm
	mma.sync.aligned.m16n8k32.row.col.s32.s8.s8.s32 {%r1183, %r1184, %r1185, %r1186}, {%r1099, %r1100, %r1101, %r1102}, {%r1191, %r1192}, {%r1183, %r1184, %r1185, %r1186};
	// end inline asm
	cvt.rn.f32.s32 	%f899, %r1183;
	mul.f32 	%f900, %f833, %f899;
	fma.rn.f32 	%f901, %f900, %f291, %f877;
	cvt.rn.f32.s32 	%f902, %r1184;
	mul.f32 	%f903, %f833, %f902;
	fma.rn.f32 	%f904, %f903, %f292, %f880;
	cvt.rn.f32.s32 	%f905, %r1185;
	mul.f32 	%f906, %f837, %f905;
	fma.rn.f32 	%f907, %f906, %f291, %f883;
	cvt.rn.f32.s32 	%f908, %r1186;
	mul.f32 	%f909, %f837, %f908;
	fma.rn.f32 	%f910, %f909, %f292, %f886;
	ld.shared.u32 	%r1221, [%r14+112];
	ld.shared.u32 	%r1222, [%r14+128];
	// begin inline asm
	{.reg .f16 low,high;
  mov.b32 {low,high},%r1197;
  cvt.f32.f16 %f293, low;}

	// end inline asm
	// begin inline asm
	{.reg .f16 low,high;
  mov.b32 {low,high},%r1198;
  cvt.f32.f16 %f294, low;}

	// end inline asm
	mov.u32 	%r1199, %r1693;
	mov.u32 	%r1200, %r1693;
	mov.u32 	%r1201, %r1693;
	mov.u32 	%r1202, %r1693;
	// begin inline asm
	mma.sync.aligned.m16n8k32.row.col.s32.s8.s8.s32 {%r1199, %r1200, %r1201, %r1202}, {%r1087, %r1088, %r1089, %r1090}, {%r1221, %r1222}, {%r1199, %r1200, %r1201, %r1202};
	// end inline asm
	cvt.rn.f32.s32 	%f911, %r1199;
	mul.f32 	%f912, %f826, %f911;
	fma.rn.f32 	%f2396, %f912, %f293, %f889;
	cvt.rn.f32.s32 	%f913, %r1200;
	mul.f32 	%f914, %f826, %f913;
	fma.rn.f32 	%f2395, %f914, %f294, %f892;
	cvt.rn.f32.s32 	%f915, %r1201;
	mul.f32 	%f916, %f830, %f915;
	fma.rn.f32 	%f2394, %f916, %f293, %f895;
	cvt.rn.f32.s32 	%f917, %r1202;
	mul.f32 	%f918, %f830, %f917;
	fma.rn.f32 	%f2393, %f918, %f294, %f898;
	mov.u32 	%r1213, %r1693;
	mov.u32 	%r1214, %r1693;
	mov.u32 	%r1215, %r1693;
	mov.u32 	%r1216, %r1693;
	// begin inline asm
	mma.sync.aligned.m16n8k32.row.col.s32.s8.s8.s32 {%r1213, %r1214, %r1215, %r1216}, {%r1103, %r1104, %r1105, %r1106}, {%r1221, %r1222}, {%r1213, %r1214, %r1215, %r1216};
	// end inline asm
	cvt.rn.f32.s32 	%f919, %r1213;
	mul.f32 	%f920, %f834, %f919;
	fma.rn.f32 	%f2392, %f920, %f293, %f901;
	cvt.rn.f32.s32 	%f921, %r1214;
	mul.f32 	%f922, %f834, %f921;
	fma.rn.f32 	%f2391, %f922, %f294, %f904;
	cvt.rn.f32.s32 	%f923, %r1215;
	mul.f32 	%f924, %f838, %f923;
	fma.rn.f32 	%f2390, %f924, %f293, %f907;
	cvt.rn.f32.s32 	%f925, %r1216;
	mul.f32 	%f926, %f838, %f925;
	fma.rn.f32 	%f2389, %f926, %f294, %f910;
	ld.shared.u32 	%r1251, [%r14+2320];
	ld.shared.u32 	%r1252, [%r14+2336];
	ld.shared.v4.u32 	{%r1227, %r1257, %r1287, %r1317}, [%r2114+2624];
	// begin inline asm
	{.reg .f16 low,high;
  mov.b32 {low,high},%r1227;
  cvt.f32.f16 %f295, low;}

	// end inline asm
	ld.shared.v4.u32 	{%r1228, %r1258, %r1288, %r1318}, [%r2114+2768];
	// begin inline asm
	{.reg .f16 low,high;
  mov.b32 {low,high},%r1228;
  cvt.f32.f16 %f296, low;}

	// end inline asm
	mov.u32 	%r1229, %r1693;
	mov.u32 	%r1230, %r1693;
	mov.u32 	%r1231, %r1693;
	mov.u32 	%r1232, %r1693;
	// begin inline asm
	mma.sync.aligned.m16n8k32.row.col.s32.s8.s8.s32 {%r1229, %r1230, %r1231, %r1232}, {%r1075, %r1076, %r1077, %r1078}, {%r1251, %r1252}, {%r1229, %r1230, %r1231, %r1232};
	// end inline asm
	cvt.rn.f32.s32 	%f927, %r1229;
	mul.f32 	%f928, %f823, %f927;
	fma.rn.f32 	%f929, %f928, %f295, %f513;
	cvt.rn.f32.s32 	%f930, %r1230;
	mul.f32 	%f931, %f823, %f930;
	fma.rn.f32 	%f932, %f931, %f296, %f516;
	cvt.rn.f32.s32 	%f933, %r1231;
	mul.f32 	%f934, %f827, %f933;
	fma.rn.f32 	%f935, %f934, %f295, %f519;
	cvt.rn.f32.s32 	%f936, %r1232;
	mul.f32 	%f937, %f827, %f936;
	fma.rn.f32 	%f938, %f937, %f296, %f522;
	mov.u32 	%r1243, %r1693;
	mov.u32 	%r1244, %r1693;
	mov.u32 	%r1245, %r1693;
	mov.u32 	%r1246, %r1693;
	// begin inline asm
	mma.sync.aligned.m16n8k32.row.col.s32.s8.s8.s32 {%r1243, %r1244, %r1245, %r1246}, {%r1091, %r1092, %r1093, %r1094}, {%r1251, %r1252}, {%r1243, %r1244, %r1245, %r1246};
	// end inline asm
	cvt.rn.f32.s32 	%f939, %r1243;
	mul.f32 	%f940, %f831, %f939;
	fma.rn.f32 	%f941, %f940, %f295, %f525;
	cvt.rn.f32.s32 	%f942, %r1244;
	mul.f32 	%f943, %f831, %f942;
	fma.rn.f32 	%f944, %f943, %f296, %f528;
	cvt.rn.f32.s32 	%f945, %r1245;
	mul.f32 	%f946, %f835, %f945;
	fma.rn.f32 	%f947, %f946, %f295, %f531;
	cvt.rn.f32.s32 	%f948, %r1246;
	mul.f32 	%f949, %f835, %f948;
	fma.rn.f32 	%f950, %f949, %f296, %f534;
	ld.shared.u32 	%r1281, [%r14+2352];
	ld.shared.u32 	%r1282, [%r14+2368];
	// begin inline asm
	{.reg .f16 low,high;
  mov.b32 {low,high},%r1257;
  cvt.f32.f16 %f297, low;}

	// end inline asm
	// begin inline asm
	{.reg .f16 low,high;
  mov.b32 {low,high},%r1258;
  cvt.f32.f16 %f298, low;}

	// end inline asm
	mov.u32 	%r1259, %r1693;
	mov.u32 	%r1260, %r1693;
	mov.u32 	%r1261, %r1693;
	mov.u32 	%r1262, %r1693;
	// begin inline asm
	mma.sync.aligned.m16n8k32.row.col.s32.s8.s8.s32 {%r1259, %r1260, %r1261, %r1262}, {%r1079, %r1080, %r1081, %r1082}, {%r1281, %r1282}, {%r1259, %r1260, %r1261, %r1262};
	// end inline asm
	cvt.rn.f32.s32 	%f951, %r1259;
	mul.f32 	%f952, %f824, %f951;
	fma.rn.f32 	%f953, %f952, %f297, %f929;
	cvt.rn.f32.s32 	%f954, %r1260;
	mul.f32 	%f955, %f824, %f954;
	fma.rn.f32 	%f956, %f955, %f298, %f932;
	cvt.rn.f32.s32 	%f957, %r1261;
	mul.f32 	%f958, %f828, %f957;
	fma.rn.f32 	%f959, %f958, %f297, %f935;
	cvt.rn.f32.s32 	%f960, %r1262;
	mul.f32 	%f961, %f828, %f960;
	fma.rn.f32 	%f962, %f961, %f298, %f938;
	mov.u32 	%r1273, %r1693;
	mov.u32 	%r1274, %r1693;
	mov.u32 	%r1275, %r1693;
	mov.u32 	%r1276, %r1693;
	// begin inline asm
	mma.sync.aligned.m16n8k32.row.col.s32.s8.s8.s32 {%r1273, %r1274, %r1275, %r1276}, {%r1095, %r1096, %r1097, %r1098}, {%r1281, %r1282}, {%r1273, %r1274, %r1275, %r1276};
	// end inline asm
	cvt.rn.f32.s32 	%f963, %r1273;
	mul.f32 	%f964, %f832, %f963;
	fma.rn.f32 	%f965, %f964, %f297, %f941;
	cvt.rn.f32.s32 	%f966, %r1274;
	mul.f32 	%f967, %f832, %f966;
	fma.rn.f32 	%f968, %f967, %f298, %f944;
	cvt.rn.f32.s32 	%f969, %r1275;
	mul.f32 	%f970, %f836, %f969;
	fma.rn.f32 	%f971, %f970, %f297, %f947;
	cvt.rn.f32.s32 	%f972, %r1276;
	mul.f32 	%f973, %f836, %f972;
	fma.rn.f32 	%f974, %f973, %f298, %f950;
	ld.shared.u32 	%r1311, [%r14+2384];
	ld.shared.u32 	%r1312, [%r14+2400];
	// begin inline asm
	{.reg .f16 low,high;
  mov.b32 {low,high},%r1287;
  cvt.f32.f16 %f299, low;}

	// end inline asm
	// begin inline asm
	{.reg .f16 low,high;
  mov.b32 {low,high},%r1288;
  cvt.f32.f16 %f300, low;}

	// end inline asm
	mov.u32 	%r1289, %r1693;
	mov.u32 	%r1290, %r1693;
	mov.u32 	%r1291, %r1693;
	mov.u32 	%r1292, %r1693;
	// begin inline asm
	mma.sync.aligned.m16n8k32.row.col.s32.s8.s8.s32 {%r1289, %r1290, %r1291, %r1292}, {%r1083, %r1084, %r1085, %r1086}, {%r1311, %r1312}, {%r1289, %r1290, %r1291, %r1292};
	// end inline asm
	cvt.rn.f32.s32 	%f975, %r1289;
	mul.f32 	%f976, %f825, %f975;
	fma.rn.f32 	%f977, %f976, %f299, %f953;
	cvt.rn.f32.s32 	%f978, %r1290;
	mul.f32 	%f979, %f825, %f978;
	fma.rn.f32 	%f980, %f979, %f300, %f956;
	cvt.rn.f32.s32 	%f981, %r1291;
	mul.f32 	%f982, %f829, %f981;
	fma.rn.f32 	%f983, %f982, %f299, %f959;
	cvt.rn.f32.s32 	%f984, %r1292;
	mul.f32 	%f985, %f829, %f984;
	fma.rn.f32 	%f986, %f985, %f300, %f962;
	mov.u32 	%r1303, %r1693;
	mov.u32 	%r1304, %r1693;
	mov.u32 	%r1305, %r1693;
	mov.u32 	%r1306, %r1693;
	// begin inline asm
	mma.sync.aligned.m16n8k32.row.col.s32.s8.s8.s32 {%r1303, %r1304, %r1305, %r1306}, {%r1099, %r1100, %r1101, %r1102}, {%r1311, %r1312}, {%r1303, %r1304, %r1305, %r1306};
	// end inline asm
	cvt.rn.f32.s32 	%f987, %r1303;
	mul.f32 	%f988, %f833, %f987;
	fma.rn.f32 	%f989, %f988, %f299, %f965;
	cvt.rn.f32.s32 	%f990, %r1304;
	mul.f32 	%f991, %f833, %f990;
	fma.rn.f32 	%f992, %f991, %f300, %f968;
	cvt.rn.f32.s32 	%f993, %r1305;
	mul.f32 	%f994, %f837, %f993;
	fma.rn.f32 	%f995, %f994, %f299, %f971;
	cvt.rn.f32.s32 	%f996, %r1306;
	mul.f32 	%f997, %f837, %f996;
	fma.rn.f32 	%f998, %f997, %f300, %f974;
	ld.shared.u32 	%r1341, [%r14+2416];
	ld.shared.u32 	%r1342, [%r14+2432];
	// begin inline asm
	{.reg .f16 low,high;
  mov.b32 {low,high},%r1317;
  cvt.f32.f16 %f301, low;}

	// end inline asm
	// begin inline asm
	{.reg .f16 low,high;
  mov.b32 {low,high},%r1318;
  cvt.f32.f16 %f302, low;}

	// end inline asm
	mov.u32 	%r1319, %r1693;
	mov.u32 	%r1320, %r1693;
	mov.u32 	%r1321, %r1693;
	mov.u32 	%r1322, %r1693;
	// begin inline asm
	mma.sync.aligned.m16n8k32.row.col.s32.s8.s8.s32 {%r1319, %r1320, %r1321, %r1322}, {%r1087, %r1088, %r1089, %r1090}, {%r1341, %r1342}, {%r1319, %r1320, %r1321, %r1322};
	// end inline asm
	cvt.rn.f32.s32 	%f999, %r1319;
	mul.f32 	%f1000, %f826, %f999;
	fma.rn.f32 	%f2388, %f1000, %f301, %f977;
	cvt.rn.f32.s32 	%f1001, %r1320;
	mul.f32 	%f1002, %f826, %f1001;
	fma.rn.f32 	%f2387, %f1002, %f302, %f980;
	cvt.rn.f32.s32 	%f1003, %r1321;
	mul.f32 	%f1004, %f830, %f1003;
	fma.rn.f32 	%f2386, %f1004, %f301, %f983;
	cvt.rn.f32.s32 	%f1005, %r1322;
	mul.f32 	%f1006, %f830, %f1005;
	fma.rn.f32 	%f2385, %f1006, %f302, %f986;
	mov.u32 	%r1333, %r1693;
	mov.u32 	%r1334, %r1693;
	mov.u32 	%r1335, %r1693;
	mov.u32 	%r1336, %r1693;
	// begin inline asm
	mma.sync.aligned.m16n8k32.row.col.s32.s8.s8.s32 {%r1333, %r1334, %r1335, %r1336}, {%r1103, %r1104, %r1105, %r1106}, {%r1341, %r1342}, {%r1333, %r1334, %r1335, %r1336};
	// end inline asm
	cvt.rn.f32.s32 	%f1007, %r1333;
	mul.f32 	%f1008, %f834, %f1007;
	fma.rn.f32 	%f2384, %f1008, %f301, %f989;
	cvt.rn.f32.s32 	%f1009, %r1334;
	mul.f32 	%f1010, %f834, %f1009;
	fma.rn.f32 	%f2383, %f1010, %f302, %f992;
	cvt.rn.f32.s32 	%f1011, %r1335;
	mul.f32 	%f1012, %f838, %f1011;
	fma.rn.f32 	%f2382, %f1012, %f301, %f995;
	cvt.rn.f32.s32 	%f1013, %r1336;
	mul.f32 	%f1014, %f838, %f1013;
	fma.rn.f32 	%f2381, %f1014, %f302, %f998;
	ld.shared.u32 	%r1371, [%r14+4624];
	ld.shared.u32 	%r1372, [%r14+4640];
	ld.shared.v4.u32 	{%r1347, %r1377, %r1407, %r1437}, [%r2114+4928];
	// begin inline asm
	{.reg .f16 low,high;
  mov.b32 {low,high},%r1347;
  cvt.f32.f16 %f303, low;}

	// end inline asm
	ld.shared.v4.u32 	{%r1348, %r1378, %r1408, %r1438}, [%r2114+5072];
	// begin inline asm
	{.reg .f16 low,high;
  mov.b32 {low,high},%r1348;
  cvt.f32.f16 %f304, low;}

	// end inline asm
	mov.u32 	%r1349, %r1693;
	mov.u32 	%r1350, %r1693;
	mov.u32 	%r1351, %r1693;
	mov.u32 	%r1352, %r1693;
	// begin inline asm
	mma.sync.aligned.m16n8k32.row.col.s32.s8.s8.s32 {%r1349, %r1350, %r1351, %r1352}, {%r1075, %r1076, %r1077, %r1078}, {%r1371, %r1372}, {%r1349, %r1350, %r1351, %r1352};
	// end inline asm
	cvt.rn.f32.s32 	%f1015, %r1349;
	mul.f32 	%f1016, %f823, %f1015;
	fma.rn.f32 	%f1017, %f1016, %f303, %f609;
	cvt.rn.f32.s32 	%f1018, %r1350;
	mul.f32 	%f1019, %f823, %f1018;
	fma.rn.f32 	%f1020, %f1019, %f304, %f612;
	cvt.rn.f32.s32 	%f1021, %r1351;
	mul.f32 	%f1022, %f827, %f1021;
	fma.rn.f32 	%f1023, %f1022, %f303, %f615;
	cvt.rn.f32.s32 	%f1024, %r1352;
	mul.f32 	%f1025, %f827, %f1024;
	fma.rn.f32 	%f1026, %f1025, %f304, %f618;
	mov.u32 	%r1363, %r1693;
	mov.u32 	%r1364, %r1693;
	mov.u32 	%r1365, %r1693;
	mov.u32 	%r1366, %r1693;
	// begin inline asm
	mma.sync.aligned.m16n8k32.row.col.s32.s8.s8.s32 {%r1363, %r1364, %r1365, %r1366}, {%r1091, %r1092, %r1093, %r1094}, {%r1371, %r1372}, {%r1363, %r1364, %r1365, %r1366};
	// end inline asm
	cvt.rn.f32.s32 	%f1027, %r1363;
	mul.f32 	%f1028, %f831, %f1027;
	fma.rn.f32 	%f1029, %f1028, %f303, %f621;
	cvt.rn.f32.s32 	%f1030, %r1364;
	mul.f32 	%f1031, %f831, %f1030;
	fma.rn.f32 	%f1032, %f1031, %f304, %f624;
	cvt.rn.f32.s32 	%f1033, %r1365;
	mul.f32 	%f1034, %f835, %f1033;
	fma.rn.f32 	%f1035, %f1034, %f303, %f627;
	cvt.rn.f32.s32 	%f1036, %r1366;
	mul.f32 	%f1037, %f835, %f1036;
	fma.rn.f32 	%f1038, %f1037, %f304, %f630;
	ld.shared.u32 	%r1401, [%r14+4656];
	ld.shared.u32 	%r1402, [%r14+4672];
	// begin inline asm
	{.reg .f16 low,high;
  mov.b32 {low,high},%r1377;
  cvt.f32.f16 %f305, low;}

	// end inline asm
	// begin inline asm
	{.reg .f16 low,high;
  mov.b32 {low,high},%r1378;
  cvt.f32.f16 %f306, low;}

	// end inline asm
	mov.u32 	%r1379, %r1693;
	mov.u32 	%r1380, %r1693;
	mov.u32 	%r1381, %r1693;
	mov.u32 	%r1382, %r1693;
	// begin inline asm
	mma.sync.aligned.m16n8k32.row.col.s32.s8.s8.s32 {%r1379, %r1380, %r1381, %r1382}, {%r1079, %r1080, %r1081, %r1082}, {%r1401, %r1402}, {%r1379, %r1380, %r1381, %r1382};
	// end inline asm
	cvt.rn.f32.s32 	%f1039, %r1379;
	mul.f32 	%f1040, %f824, %f1039;
	fma.rn.f32 	%f1041, %f1040, %f305, %f1017;
	cvt.rn.f32.s32 	%f1042, %r1380;
	mul.f32 	%f1043, %f824, %f1042;
	fma.rn.f32 	%f1044, %f1043, %f306, %f1020;
	cvt.rn.f32.s32 	%f1045, %r1381;
	mul.f32 	%f1046, %f828, %f1045;
	fma.rn.f32 	%f1047, %f1046, %f305, %f1023;
	cvt.rn.f32.s32 	%f1048, %r1382;
	mul.f32 	%f1049, %f828, %f1048;
	fma.rn.f32 	%f1050, %f1049, %f306, %f1026;
	mov.u32 	%r1393, %r1693;
	mov.u32 	%r1394, %r1693;
	mov.u32 	%r1395, %r1693;
	mov.u32 	%r1396, %r1693;
	// begin inline asm
	mma.sync.aligned.m16n8k32.row.col.s32.s8.s8.s32 {%r1393, %r1394, %r1395, %r1396}, {%r1095, %r1096, %r1097, %r1098}, {%r1401, %r1402}, {%r1393, %r1394, %r1395, %r1396};
	// end inline asm
	cvt.rn.f32.s32 	%f1051, %r1393;
	mul.f32 	%f1052, %f832, %f1051;
	fma.rn.f32 	%f1053, %f1052, %f305, %f1029;
	cvt.rn.f32.s32 	%f1054, %r1394;
	mul.f32 	%f1055, %f832, %f1054;
	fma.rn.f32 	%f1056, %f1055, %f306, %f1032;
	cvt.rn.f32.s32 	%f1057, %r1395;
	mul.f32 	%f1058, %f836, %f1057;
	fma.rn.f32 	%f1059, %f1058, %f305, %f1035;
	cvt.rn.f32.s32 	%f1060, %r1396;
	mul.f32 	%f1061, %f836, %f1060;
	fma.rn.f32 	%f1062, %f1061, %f306, %f1038;
	ld.shared.u32 	%r1431, [%r14+4688];
	ld.shared.u32 	%r1432, [%r14+4704];
	// begin inline asm
	{.reg .f16 low,high;
  mov.b32 {low,high},%r1407;
  cvt.f32.f16 %f307, low;}

	// end inline asm
	// begin inline asm
	{.reg .f16 low,high;
  mov.b32 {low,high},%r1408;
  cvt.f32.f16 %f308, low;}

	// end inline asm
	mov.u32 	%r1409, %r1693;
	mov.u32 	%r1410, %r1693;
	mov.u32 	%r1411, %r1693;
	mov.u32 	%r1412, %r1693;
	// begin inline asm
	mma.sync.aligned.m16n8k32.row.col.s32.s8.s8.s32 {%r1409, %r1410, %r1411, %r1412}, {%r1083, %r1084, %r1085, %r1086}, {%r1431, %r1432}, {%r1409, %r1410, %r1411, %r1412};
	// end inline asm
	cvt.rn.f32.s32 	%f1063, %r1409;
	mul.f32 	%f1064, %f825, %f1063;
	fma.rn.f32 	%f1065, %f1064, %f307, %f1041;
	cvt.rn.f32.s32 	%f1066, %r1410;
	mul.f32 	%f1067, %f825, %f1066;
	fma.rn.f32 	%f1068, %f1067, %f308, %f1044;
	cvt.rn.f32.s32 	%f1069, %r1411;
	mul.f32 	%f1070, %f829, %f1069;
	fma.rn.f32 	%f1071, %f1070, %f307, %f1047;
	cvt.rn.f32.s32 	%f1072, %r1412;
	mul.f32 	%f1073, %f829, %f1072;
	fma.rn.f32 	%f1074, %f1073, %f308, %f1050;
	mov.u32 	%r1423, %r1693;
	mov.u32 	%r1424, %r1693;
	mov.u32 	%r1425, %r1693;
	mov.u32 	%r1426, %r1693;
	// begin inline asm
	mma.sync.aligned.m16n8k32.row.col.s32.s8.s8.s32 {%r1423, %r1424, %r1425, %r1426}, {%r1099, %r1100, %r1101, %r1102}, {%r1431, %r1432}, {%r1423, %r1424, %r1425, %r1426};
	// end inline asm
	cvt.rn.f32.s32 	%f1075, %r1423;
	mul.f32 	%f1076, %f833, %f1075;
	fma.rn.f32 	%f1077, %f1076, %f307, %f1053;
	cvt.rn.f32.s32 	%f1078, %r1424;
	mul.f32 	%f1079, %f833, %f1078;
	fma.rn.f32 	%f1080, %f1079, %f308, %f1056;
	cvt.rn.f32.s32 	%f1081, %r1425;
	mul.f32 	%f1082, %f837, %f1081;
	fma.rn.f32 	%f1083, %f1082, %f307, %f1059;
	cvt.rn.f32.s32 	%f1084, %r1426;
	mul.f32 	%f1085, %f837, %f1084;
	fma.rn.f32 	%f1086, %f1085, %f308, %f1062;
	ld.shared.u32 	%r1461, [%r14+4720];
	ld.shared.u32 	%r1462, [%r14+4736];
	// begin inline asm
	{.reg .f16 low,high;
  mov.b32 {low,high},%r1437;
  cvt.f32.f16 %f309, low;}

	// end inline asm
	// begin inline asm
	{.reg .f16 low,high;
  mov.b32 {low,high},%r1438;
  cvt.f32.f16 %f310, low;}

	// end inline asm
	mov.u32 	%r1439, %r1693;
	mov.u32 	%r1440, %r1693;
	mov.u32 	%r1441, %r1693;
	mov.u32 	%r1442, %r1693;
	// begin inline asm
	mma.sync.aligned.m16n8k32.row.col.s32.s8.s8.s32 {%r1439, %r1440, %r1441, %r1442}, {%r1087, %r1088, %r1089, %r1090}, {%r1461, %r1462}, {%r1439, %r1440, %r1441, %r1442};
	// end inline asm
	cvt.rn.f32.s32 	%f1087, %r1439;
	mul.f32 	%f1088, %f826, %f1087;
	fma.rn.f32 	%f2380, %f1088, %f309, %f1065;
	cvt.rn.f32.s32 	%f1089, %r1440;
	mul.f32 	%f1090, %f826, %f1089;
	fma.rn.f32 	%f2379, %f1090, %f310, %f1068;
	cvt.rn.f32.s32 	%f1091, %r1441;
	mul.f32 	%f1092, %f830, %f1091;
	fma.rn.f32 	%f2378, %f1092, %f309, %f1071;
	cvt.rn.f32.s32 	%f1093, %r1442;
	mul.f32 	%f1094, %f830, %f1093;
	fma.rn.f32 	%f2377, %f1094, %f310, %f1074;
	mov.u32 	%r1453, %r1693;
	mov.u32 	%r1454, %r1693;
	mov.u32 	%r1455, %r1693;
	mov.u32 	%r1456, %r1693;
	// begin inline asm
	mma.sync.aligned.m16n8k32.row.col.s32.s8.s8.s32 {%r1453, %r1454, %r1455, %r1456}, {%r1103, %r1104, %r1105, %r1106}, {%r1461, %r1462}, {%r1453, %r1454, %r1455, %r1456};
	// end inline asm
	cvt.rn.f32.s32 	%f1095, %r1453;
	mul.f32 	%f1096, %f834, %f1095;
	fma.rn.f32 	%f2376, %f1096, %f309, %f1077;
	cvt.rn.f32.s32 	%f1097, %r1454;
	mul.f32 	%f1098, %f834, %f1097;
	fma.rn.f32 	%f2375, %f1098, %f310, %f1080;
	cvt.rn.f32.s32 	%f1099, %r1455;
	mul.f32 	%f1100, %f838, %f1099;
	fma.rn.f32 	%f2374, %f1100, %f309, %f1083;
	cvt.rn.f32.s32 	%f1101, %r1456;
	mul.f32 	%f1102, %f838, %f1101;
	fma.rn.f32 	%f2373, %f1102, %f310, %f1086;
	ld.shared.u32 	%r1491, [%r14+6928];
	ld.shared.u32 	%r1492, [%r14+6944];
	ld.shared.v4.u32 	{%r1467, %r1497, %r1527, %r1557}, [%r2114+7232];
	// begin inline asm
	{.reg .f16 low,high;
  mov.b32 {low,high},%r1467;
  cvt.f32.f16 %f311, low;}

	// end inline asm
	ld.shared.v4.u32 	{%r1468, %r1498, %r1528, %r1558}, [%r2114+7376];
	// begin inline asm
	{.reg .f16 low,high;
  mov.b32 {low,high},%r1468;
  cvt.f32.f16 %f312, low;}

	// end inline asm
	mov.u32 	%r1469, %r1693;
	mov.u32 	%r1470, %r1693;
	mov.u32 	%r1471, %r1693;
	mov.u32 	%r1472, %r1693;
	// begin inline asm
	mma.sync.aligned.m16n8k32.row.col.s32.s8.s8.s32 {%r1469, %r1470, %r1471, %r1472}, {%r1075, %r1076, %r1077, %r1078}, {%r1491, %r1492}, {%r1469, %r1470, %r1471, %r1472};
	// end inline asm
	cvt.rn.f32.s32 	%f1103, %r1469;
	mul.f32 	%f1104, %f823, %f1103;
	fma.rn.f32 	%f1105, %f1104, %f311, %f705;
	cvt.rn.f32.s32 	%f1106, %r1470;
	mul.f32 	%f1107, %f823, %f1106;
	fma.rn.f32 	%f1108, %f1107, %f312, %f708;
	cvt.rn.f32.s32 	%f1109, %r1471;
	mul.f32 	%f1110, %f827, %f1109;
	fma.rn.f32 	%f1111, %f1110, %f311, %f711;
	cvt.rn.f32.s32 	%f1112, %r1472;
	mul.f32 	%f1113, %f827, %f1112;
	fma.rn.f32 	%f1114, %f1113, %f312, %f714;
	mov.u32 	%r1483, %r1693;
	mov.u32 	%r1484, %r1693;
	mov.u32 	%r1485, %r1693;
	mov.u32 	%r1486, %r1693;
	// begin inline asm
	mma.sync.aligned.m16n8k32.row.col.s32.s8.s8.s32 {%r1483, %r1484, %r1485, %r1486}, {%r1091, %r1092, %r1093, %r1094}, {%r1491, %r1492}, {%r1483, %r1484, %r1485, %r1486};
	// end inline asm
	cvt.rn.f32.s32 	%f1115, %r1483;
	mul.f32 	%f1116, %f831, %f1115;
	fma.rn.f32 	%f1117, %f1116, %f311, %f717;
	cvt.rn.f32.s32 	%f1118, %r1484;
	mul.f32 	%f1119, %f831, %f1118;
	fma.rn.f32 	%f1120, %f1119, %f312, %f720;
	cvt.rn.f32.s32 	%f1121, %r1485;
	mul.f32 	%f1122, %f835, %f1121;
	fma.rn.f32 	%f1123, %f1122, %f311, %f723;
	cvt.rn.f32.s32 	%f1124, %r1486;
	mul.f32 	%f1125, %f835, %f1124;
	fma.rn.f32 	%f1126, %f1125, %f312, %f726;
	ld.shared.u32 	%r1521, [%r14+6960];
	ld.shared.u32 	%r1522, [%r14+6976];
	// begin inline asm
	{.reg .f16 low,high;
  mov.b32 {low,high},%r1497;
  cvt.f32.f16 %f313, low;}

	// end inline asm
	// begin inline asm
	{.reg .f16 low,high;
  mov.b32 {low,high},%r1498;
  cvt.f32.f16 %f314, low;}

	// end inline asm
	mov.u32 	%r1499, %r1693;
	mov.u32 	%r1500, %r1693;
	mov.u32 	%r1501, %r1693;
	mov.u32 	%r1502, %r1693;
	// begin inline asm
	mma.sync.aligned.m16n8k32.row.col.s32.s8.s8.s32 {%r1499, %r1500, %r1501, %r1502}, {%r1079, %r1080, %r1081, %r1082}, {%r1521, %r1522}, {%r1499, %r1500, %r1501, %r1502};
	// end inline asm
	cvt.rn.f32.s32 	%f1127, %r1499;
	mul.f32 	%f1128, %f824, %f1127;
	fma.rn.f32 	%f1129, %f1128, %f313, %f1105;
	cvt.rn.f32.s32 	%f1130, %r1500;
	mul.f32 	%f1131, %f824, %f1130;
	fma.rn.f32 	%f1132, %f1131, %f314, %f1108;
	cvt.rn.f32.s32 	%f1133, %r1501;
	mul.f32 	%f1134, %f828, %f1133;
	fma.rn.f32 	%f1135, %f1134, %f313, %f1111;
	cvt.rn.f32.s32 	%f1136, %r1502;
	mul.f32 	%f1137, %f828, %f1136;
	fma.rn.f32 	%f1138, %f1137, %f314, %f1114;
	mov.u32 	%r1513, %r1693;
	mov.u32 	%r1514, %r1693;
	mov.u32 	%r1515, %r1693;
	mov.u32 	%r1516, %r1693;
	// begin inline asm
	mma.sync.aligned.m16n8k32.row.col.s32.s8.s8.s32 {%r1513, %r1514, %r1515, %r1516}, {%r1095, %r1096, %r1097, %r1098}, {%r1521, %r1522}, {%r1513, %r1514, %r1515, %r1516};
	// end inline asm
	cvt.rn.f32.s32 	%f1139, %r1513;
	mul.f32 	%f1140, %f832, %f1139;
	fma.rn.f32 	%f1141, %f1140, %f313, %f1117;
	cvt.rn.f32.s32 	%f1142, %r1514;
	mul.f32 	%f1143, %f832, %f1142;
	fma.rn.f32 	%f1144, %f1143, %f314, %f1120;
	cvt.rn.f32.s32 	%f1145, %r1515;
	mul.f32 	%f1146, %f836, %f1145;
	fma.rn.f32 	%f1147, %f1146, %f313, %f1123;
	cvt.rn.f32.s32 	%f1148, %r1516;
	mul.f32 	%f1149, %f836, %f1148;
	fma.rn.f32 	%f1150, %f1149, %f314, %f1126;
	ld.shared.u32 	%r1551, [%r14+6992];
	ld.shared.u32 	%r1552, [%r14+7008];
	// begin inline asm
	{.reg .f16 low,high;
  mov.b32 {low,high},%r1527;
  cvt.f32.f16 %f315, low;}

	// end inline asm
	// begin inline asm
	{.reg .f16 low,high;
  mov.b32 {low,high},%r1528;
  cvt.f32.f16 %f316, low;}

	// end inline asm
	mov.u32 	%r1529, %r1693;
	mov.u32 	%r1530, %r1693;
	mov.u32 	%r1531, %r1693;
	mov.u32 	%r1532, %r1693;
	// begin inline asm
	mma.sync.aligned.m16n8k32.row.col.s32.s8.s8.s32 {%r1529, %r1530, %r1531, %r1532}, {%r1083, %r1084, %r1085, %r1086}, {%r1551, %r1552}, {%r1529, %r1530, %r1531, %r1532};
	// end inline asm
	cvt.rn.f32.s32 	%f1151, %r1529;
	mul.f32 	%f1152, %f825, %f1151;
	fma.rn.f32 	%f1153, %f1152, %f315, %f1129;
	cvt.rn.f32.s32 	%f1154, %r1530;
	mul.f32 	%f1155, %f825, %f1154;
	fma.rn.f32 	%f1156, %f1155, %f316, %f1132;
	cvt.rn.f32.s32 	%f1157, %r1531;
	mul.f32 	%f1158, %f829, %f1157;
	fma.rn.f32 	%f1159, %f1158, %f315, %f1135;
	cvt.rn.f32.s32 	%f1160, %r1532;
	mul.f32 	%f1161, %f829, %f1160;
	fma.rn.f32 	%f1162, %f1161, %f316, %f1138;
	mov.u32 	%r1543, %r1693;
	mov.u32 	%r1544, %r1693;
	mov.u32 	%r1545, %r1693;
	mov.u32 	%r1546, %r1693;
	// begin inline asm
	mma.sync.aligned.m16n8k32.row.col.s32.s8.s8.s32 {%r1543, %r1544, %r1545, %r1546}, {%r1099, %r1100, %r1101, %r1102}, {%r1551, %r1552}, {%r1543, %r1544, %r1545, %r1546};
	// end inline asm
	cvt.rn.f32.s32 	%f1163, %r1543;
	mul.f32 	%f1164, %f833, %f1163;
	fma.rn.f32 	%f1165, %f1164, %f315, %f1141;
	cvt.rn.f32.s32 	%f1166, %r1544;
	mul.f32 	%f1167, %f833, %f1166;
	fma.rn.f32 	%f1168, %f1167, %f316, %f1144;
	cvt.rn.f32.s32 	%f1169, %r1545;
	mul.f32 	%f1170, %f837, %f1169;
	fma.rn.f32 	%f1171, %f1170, %f315, %f1147;
	cvt.rn.f32.s32 	%f1172, %r1546;
	mul.f32 	%f1173, %f837, %f1172;
	fma.rn.f32 	%f1174, %f1173, %f316, %f1150;
	ld.shared.u32 	%r1581, [%r14+7024];
	ld.shared.u32 	%r1582, [%r14+7040];
	// begin inline asm
	{.reg .f16 low,high;
  mov.b32 {low,high},%r1557;
  cvt.f32.f16 %f317, low;}

	// end inline asm
	// begin inline asm
	{.reg .f16 low,high;
  mov.b32 {low,high},%r1558;
  cvt.f32.f16 %f318, low;}

	// end inline asm
	mov.u32 	%r1559, %r1693;
	mov.u32 	%r1560, %r1693;
	mov.u32 	%r1561, %r1693;
	mov.u32 	%r1562, %r1693;
	// begin inline asm
	mma.sync.aligned.m16n8k32.row.col.s32.s8.s8.s32 {%r1559, %r1560, %r1561, %r1562}, {%r1087, %r1088, %r1089, %r1090}, {%r1581, %r1582}, {%r1559, %r1560, %r1561, %r1562};
	// end inline asm
	cvt.rn.f32.s32 	%f1175, %r1559;
	mul.f32 	%f1176, %f826, %f1175;
	fma.rn.f32 	%f2372, %f1176, %f317, %f1153;
	cvt.rn.f32.s32 	%f1177, %r1560;
	mul.f32 	%f1178, %f826, %f1177;
	fma.rn.f32 	%f2371, %f1178, %f318, %f1156;
	cvt.rn.f32.s32 	%f1179, %r1561;
	mul.f32 	%f1180, %f830, %f1179;
	fma.rn.f32 	%f2370, %f1180, %f317, %f1159;
	cvt.rn.f32.s32 	%f1181, %r1562;
	mul.f32 	%f1182, %f830, %f1181;
	fma.rn.f32 	%f2369, %f1182, %f318, %f1162;
	mov.u32 	%r1573, %r1693;
	mov.u32 	%r1574, %r1693;
	mov.u32 	%r1575, %r1693;
	mov.u32 	%r1576, %r1693;
	// begin inline asm
	mma.sync.aligned.m16n8k32.row.col.s32.s8.s8.s32 {%r1573, %r1574, %r1575, %r1576}, {%r1103, %r1104, %r1105, %r1106}, {%r1581, %r1582}, {%r1573, %r1574, %r1575, %r1576};
	// end inline asm
	cvt.rn.f32.s32 	%f1183, %r1573;
	mul.f32 	%f1184, %f834, %f1183;
	fma.rn.f32 	%f2368, %f1184, %f317, %f1165;
	cvt.rn.f32.s32 	%f1185, %r1574;
	mul.f32 	%f1186, %f834, %f1185;
	fma.rn.f32 	%f2367, %f1186, %f318, %f1168;
	cvt.rn.f32.s32 	%f1187, %r1575;
	mul.f32 	%f1188, %f838, %f1187;
	fma.rn.f32 	%f2366, %f1188, %f317, %f1171;
	cvt.rn.f32.s32 	%f1189, %r1576;
	mul.f32 	%f1190, %f838, %f1189;
	fma.rn.f32 	%f2365, %f1190, %f318, %f1174;
	ld.shared.u32 	%r1611, [%r14+9232];
	ld.shared.u32 	%r1612, [%r14+9248];
	ld.shared.v4.u32 	{%r1587, %r1617, %r1647, %r1677}, [%r2114+9536];
	// begin inline asm
	{.reg .f16 low,high;
  mov.b32 {low,high},%r1587;
  cvt.f32.f16 %f319, low;}

	// end inline asm
	ld.shared.v4.u32 	{%r1588, %r1618, %r1648, %r1678}, [%r2114+9680];
	// begin inline asm
	{.reg .f16 low,high;
  mov.b32 {low,high},%r1588;
  cvt.f32.f16 %f320, low;}

	// end inline asm
	mov.u32 	%r1589, %r1693;
	mov.u32 	%r1590, %r1693;
	mov.u32 	%r1591, %r1693;
	mov.u32 	%r1592, %r1693;
	// begin inline asm
	mma.sync.aligned.m16n8k32.row.col.s32.s8.s8.s32 {%r1589, %r1590, %r1591, %r1592}, {%r1075, %r1076, %r1077, %r1078}, {%r1611, %r1612}, {%r1589, %r1590, %r1591, %r1592};
	// end inline asm
	cvt.rn.f32.s32 	%f1191, %r1589;
	mul.f32 	%f1192, %f823, %f1191;
	fma.rn.f32 	%f1193, %f1192, %f319, %f801;
	cvt.rn.f32.s32 	%f1194, %r1590;
	mul.f32 	%f1195, %f823, %f1194;
	fma.rn.f32 	%f1196, %f1195, %f320, %f804;
	cvt.rn.f32.s32 	%f1197, %r1591;
	mul.f32 	%f1198, %f827, %f1197;
	fma.rn.f32 	%f1199, %f1198, %f319, %f807;
	cvt.rn.f32.s32 	%f1200, %r1592;
	mul.f32 	%f1201, %f827, %f1200;
	fma.rn.f32 	%f1202, %f1201, %f320, %f810;
	mov.u32 	%r1603, %r1693;
	mov.u32 	%r1604, %r1693;
	mov.u32 	%r1605, %r1693;
	mov.u32 	%r1606, %r1693;
	// begin inline asm
	mma.sync.aligned.m16n8k32.row.col.s32.s8.s8.s32 {%r1603, %r1604, %r1605, %r1606}, {%r1091, %r1092, %r1093, %r1094}, {%r1611, %r1612}, {%r1603, %r1604, %r1605, %r1606};
	// end inline asm
	cvt.rn.f32.s32 	%f1203, %r1603;
	mul.f32 	%f1204, %f831, %f1203;
	fma.rn.f32 	%f1205, %f1204, %f319, %f813;
	cvt.rn.f32.s32 	%f1206, %r1604;
	mul.f32 	%f1207, %f831, %f1206;
	fma.rn.f32 	%f1208, %f1207, %f320, %f816;
	cvt.rn.f32.s32 	%f1209, %r1605;
	mul.f32 	%f1210, %f835, %f1209;
	fma.rn.f32 	%f1211, %f1210, %f319, %f819;
	cvt.rn.f32.s32 	%f1212, %r1606;
	mul.f32 	%f1213, %f835, %f1212;
	fma.rn.f32 	%f1214, %f1213, %f320, %f822;
	ld.shared.u32 	%r1641, [%r14+9264];
	ld.shared.u32 	%r1642, [%r14+9280];
	// begin inline asm
	{.reg .f16 low,high;
  mov.b32 {low,high},%r1617;
  cvt.f32.f16 %f321, low;}

	// end inline asm
	// begin inline asm
	{.reg .f16 low,high;
  mov.b32 {low,high},%r1618;
  cvt.f32.f16 %f322, low;}

	// end inline asm
	mov.u32 	%r1619, %r1693;
	mov.u32 	%r1620, %r1693;
	mov.u32 	%r1621, %r1693;
	mov.u32 	%r1622, %r1693;
	// begin inline asm
	mma.sync.aligned.m16n8k32.row.col.s32.s8.s8.s32 {%r1619, %r1620, %r1621, %r1622}, {%r1079, %r1080, %r1081, %r1082}, {%r1641, %r1642}, {%r1619, %r1620, %r1621, %r1622};
	// end inline asm
	cvt.rn.f32.s32 	%f1215, %r1619;
	mul.f32 	%f1216, %f824, %f1215;
	fma.rn.f32 	%f1217, %f1216, %f321, %f1193;
	cvt.rn.f32.s32 	%f1218, %r1620;
	mul.f32 	%f1219, %f824, %f1218;
	fma.rn.f32 	%f1220, %f1219, %f322, %f1196;
	cvt.rn.f32.s32 	%f1221, %r1621;
	mul.f32 	%f1222, %f828, %f1221;
	fma.rn.f32 	%f1223, %f1222, %f321, %f1199;
	cvt.rn.f32.s32 	%f1224, %r1622;
	mul.f32 	%f1225, %f828, %f1224;
	fma.rn.f32 	%f1226, %f1225, %f322, %f1202;
	mov.u32 	%r1633, %r1693;
	mov.u32 	%r1634, %r1693;
	mov.u32 	%r1635, %r1693;
	mov.u32 	%r1636, %r1693;
	// begin inline asm
	mma.sync.aligned.m16n8k32.row.col.s32.s8.s8.s32 {%r1633, %r1634, %r1635, %r1636}, {%r1095, %r1096, %r1097, %r1098}, {%r1641, %r1642}, {%r1633, %r1634, %r1635, %r1636};
	// end inline asm
	cvt.rn.f32.s32 	%f1227, %r1633;
	mul.f32 	%f1228, %f832, %f1227;
	fma.rn.f32 	%f1229, %f1228, %f321, %f1205;
	cvt.rn.f32.s32 	%f1230, %r1634;
	mul.f32 	%f1231, %f832, %f1230;
	fma.rn.f32 	%f1232, %f1231, %f322, %f1208;
	cvt.rn.f32.s32 	%f1233, %r1635;
	mul.f32 	%f1234, %f836, %f1233;
	fma.rn.f32 	%f1235, %f1234, %f321, %f1211;
	cvt.rn.f32.s32 	%f1236, %r1636;
	mul.f32 	%f1237, %f836, %f1236;
	fma.rn.f32 	%f1238, %f1237, %f322, %f1214;
	ld.shared.u32 	%r1671, [%r14+9296];
	ld.shared.u32 	%r1672, [%r14+9312];
	// begin inline asm
	{.reg .f16 low,high;
  mov.b32 {low,high},%r1647;
  cvt.f32.f16 %f323, low;}

	// end inline asm
	// begin inline asm
	{.reg .f16 low,high;
  mov.b32 {low,high},%r1648;
  cvt.f32.f16 %f324, low;}

	// end inline asm
	mov.u32 	%r1649, %r1693;
	mov.u32 	%r1650, %r1693;
	mov.u32 	%r1651, %r1693;
	mov.u32 	%r1652, %r1693;
	// begin inline asm
	mma.sync.aligned.m16n8k32.row.col.s32.s8.s8.s32 {%r1649, %r1650, %r1651, %r1652}, {%r1083, %r1084, %r1085, %r1086}, {%r1671, %r1672}, {%r1649, %r1650, %r1651, %r1652};
	// end inline asm
	cvt.rn.f32.s32 	%f1239, %r1649;
	mul.f32 	%f1240, %f825, %f1239;
	fma.rn.f32 	%f1241, %f1240, %f323, %f1217;
	cvt.rn.f32.s32 	%f1242, %r1650;
	mul.f32 	%f1243, %f825, %f1242;
	fma.rn.f32 	%f1244, %f1243, %f324, %f1220;
	cvt.rn.f32.s32 	%f1245, %r1651;
	mul.f32 	%f1246, %f829, %f1245;
	fma.rn.f32 	%f1247, %f1246, %f323, %f1223;
	cvt.rn.f32.s32 	%f1248, %r1652;
	mul.f32 	%f1249, %f829, %f1248;
	fma.rn.f32 	%f1250, %f1249, %f324, %f1226;
	mov.u32 	%r1663, %r1693;
	mov.u32 	%r1664, %r1693;
	mov.u32 	%r1665, %r1693;
	mov.u32 	%r1666, %r1693;
	// begin inline asm
	mma.sync.aligned.m16n8k32.row.col.s32.s8.s8.s32 {%r1663, %r1664, %r1665, %r1666}, {%r1099, %r1100, %r1101, %r1102}, {%r1671, %r1672}, {%r1663, %r1664, %r1665, %r1666};
	// end inline asm
	cvt.rn.f32.s32 	%f1251, %r1663;
	mul.f32 	%f1252, %f833, %f1251;
	fma.rn.f32 	%f1253, %f1252, %f323, %f1229;
	cvt.rn.f32.s32 	%f1254, %r1664;
	mul.f32 	%f1255, %f833, %f1254;
	fma.rn.f32 	%f1256, %f1255, %f324, %f1232;
	cvt.rn.f32.s32 	%f1257, %r1665;
	mul.f32 	%f1258, %f837, %f1257;
	fma.rn.f32 	%f1259, %f1258, %f323, %f1235;
	cvt.rn.f32.s32 	%f1260, %r1666;
	mul.f32 	%f1261, %f837, %f1260;
	fma.rn.f32 	%f1262, %f1261, %f324, %f1238;
	ld.shared.u32 	%r1701, [%r14+9328];
	ld.shared.u32 	%r1702, [%r14+9344];
	// begin inline asm
	{.reg .f16 low,high;
  mov.b32 {low,high},%r1677;
  cvt.f32.f16 %f325, low;}

	// end inline asm
	// begin inline asm
	{.reg .f16 low,high;
  mov.b32 {low,high},%r1678;
  cvt.f32.f16 %f326, low;}

	// end inline asm
	mov.u32 	%r1679, %r1693;
	mov.u32 	%r1680, %r1693;
	mov.u32 	%r1681, %r1693;
	mov.u32 	%r1682, %r1693;
	// begin inline asm
	mma.sync.aligned.m16n8k32.row.col.s32.s8.s8.s32 {%r1679, %r1680, %r1681, %r1682}, {%r1087, %r1088, %r1089, %r1090}, {%r1701, %r1702}, {%r1679, %r1680, %r1681, %r1682};
	// end inline asm
	cvt.rn.f32.s32 	%f1263, %r1679;
	mul.f32 	%f1264, %f826, %f1263;
	fma.rn.f32 	%f2364, %f1264, %f325, %f1241;
	cvt.rn.f32.s32 	%f1265, %r1680;
	mul.f32 	%f1266, %f826, %f1265;
	fma.rn.f32 	%f2363, %f1266, %f326, %f1244;
	cvt.rn.f32.s32 	%f1267, %r1681;
	mul.f32 	%f1268, %f830, %f1267;
	fma.rn.f32 	%f2362, %f1268, %f325, %f1247;
	cvt.rn.f32.s32 	%f1269, %r1682;
	mul.f32 	%f1270, %f830, %f1269;
	fma.rn.f32 	%f2361, %f1270, %f326, %f1250;
	mov.u32 	%r1694, %r1693;
	mov.u32 	%r1695, %r1693;
	mov.u32 	%r1696, %r1693;
	// begin inline asm
	mma.sync.aligned.m16n8k32.row.col.s32.s8.s8.s32 {%r1693, %r1694, %r1695, %r1696}, {%r1103, %r1104, %r1105, %r1106}, {%r1701, %r1702}, {%r1693, %r1694, %r1695, %r1696};
	// end inline asm
	cvt.rn.f32.s32 	%f1271, %r1693;
	mul.f32 	%f1272, %f834, %f1271;
	fma.rn.f32 	%f2360, %f1272, %f325, %f1253;
	cvt.rn.f32.s32 	%f1273, %r1694;
	mul.f32 	%f1274, %f834, %f1273;
	fma.rn.f32 	%f2359, %f1274, %f326, %f1256;
	cvt.rn.f32.s32 	%f1275, %r1695;
	mul.f32 	%f1276, %f838, %f1275;
	fma.rn.f32 	%f2358, %f1276, %f325, %f1259;
	cvt.rn.f32.s32 	%f1277, %r1696;
	mul.f32 	%f1278, %f838, %f1277;
	fma.rn.f32 	%f2357, %f1278, %f326, %f1262;
	bar.sync 	0;
	add.s32 	%r4305, %r4305, 8;
	add.s32 	%r4310, %r4310, 8;
	setp.lt.s32 	%p23, %r4305, %r187;
	@%p23 bra 	$L__BB14_39;
$L__BB14_40:
	setp.ge.s32 	%p24, %r12, %r36;
	setp.gt.s32 	%p25, %r13, %r35;
	or.pred  	%p26, %p24, %p25;
	@%p26 bra 	$L__BB14_42;
	ld.shared.u32 	%r2128, [%r15];
	mad.lo.s32 	%r2129, %r2128, %r136, %r13;
	cvt.s64.s32 	%rd272, %r2129;
	add.s64 	%rd273, %rd272, %rd54;
	shl.b64 	%rd274, %rd273, 2;
	add.s64 	%rd275, %rd1, %rd274;
	st.global.f32 	[%rd275], %f2396;
$L__BB14_42:
	setp.gt.s32 	%p27, %r13, %r35;
	add.s32 	%r82, %r12, 1;
	setp.ge.s32 	%p28, %r82, %r36;
	or.pred  	%p29, %p28, %p27;
	@%p29 bra 	$L__BB14_44;
	ld.shared.u32 	%r2131, [%r15+4];
	mad.lo.s32 	%r2132, %r2131, %r136, %r13;
	cvt.s64.s32 	%rd276, %r2132;
	add.s64 	%rd277, %rd276, %rd54;
	shl.b64 	%rd278, %rd277, 2;
	add.s64 	%rd279, %rd1, %rd278;
	st.global.f32 	[%rd279], %f2395;
$L__BB14_44:
	setp.ge.s32 	%p30, %r12, %r36;
	setp.gt.s32 	%p31, %r16, %r35;
	or.pred  	%p32, %p30, %p31;
	@%p32 bra 	$L__BB14_46;
	ld.shared.u32 	%r2134, [%r15];
	mul.lo.s32 	%r2135, %r2134, %r136;
	cvt.s64.s32 	%rd280, %r2135;
	cvt.u64.u32 	%rd281, %r13;
	add.s64 	%rd282, %rd280, %rd281;
	add.s64 	%rd283, %rd282, %rd54;
	shl.b64 	%rd284, %rd283, 2;
	add.s64 	%rd285, %rd1, %rd284;
	st.global.f32 	[%rd285+32], %f2394;
$L__BB14_46:
	setp.gt.s32 	%p33, %r16, %r35;
	setp.ge.s32 	%p34, %r82, %r36;
	or.pred  	%p35, %p34, %p33;
	@%p35 bra 	$L__BB14_48;
	ld.shared.u32 	%r2137, [%r15+4];
	mul.lo.s32 	%r2138, %r2137, %r136;
	cvt.s64.s32 	%rd286, %r2138;
	cvt.u64.u32 	%rd287, %r13;
	add.s64 	%rd288, %rd286, %rd287;
	add.s64 	%rd289, %rd288, %rd54;
	shl.b64 	%rd290, %rd289, 2;
	add.s64 	%rd291, %rd1, %rd290;
	st.global.f32 	[%rd291+32], %f2393;
$L__BB14_48:
	setp.ge.s32 	%p36, %r12, %r36;
	setp.gt.s32 	%p37, %r17, %r35;
	or.pred  	%p38, %p36, %p37;
	@%p38 bra 	$L__BB14_50;
	ld.shared.u32 	%r2140, [%r15];
	mad.lo.s32 	%r2141, %r2140, %r136, %r17;
	cvt.s64.s32 	%rd292, %r2141;
	add.s64 	%rd293, %rd292, %rd54;
	shl.b64 	%rd294, %rd293, 2;
	add.s64 	%rd295, %rd1, %rd294;
	st.global.f32 	[%rd295], %f2392;
$L__BB14_50:
	setp.gt.s32 	%p39, %r17, %r35;
	setp.ge.s32 	%p40, %r82, %r36;
	or.pred  	%p41, %p40, %p39;
	@%p41 bra 	$L__BB14_52;
	ld.shared.u32 	%r2143, [%r15+4];
	mad.lo.s32 	%r2144, %r2143, %r136, %r17;
	cvt.s64.s32 	%rd296, %r2144;
	add.s64 	%rd297, %rd296, %rd54;
	shl.b64 	%rd298, %rd297, 2;
	add.s64 	%rd299, %rd1, %rd298;
	st.global.f32 	[%rd299], %f2391;
$L__BB14_52:
	setp.ge.s32 	%p42, %r12, %r36;
	setp.gt.s32 	%p43, %r18, %r35;
	or.pred  	%p44, %p42, %p43;
	@%p44 bra 	$L__BB14_54;
	ld.shared.u32 	%r2146, [%r15];
	mul.lo.s32 	%r2147, %r2146, %r136;
	cvt.s64.s32 	%rd300, %r2147;
	cvt.u64.u32 	%rd301, %r17;
	add.s64 	%rd302, %rd300, %rd301;
	add.s64 	%rd303, %rd302, %rd54;
	shl.b64 	%rd304, %rd303, 2;
	add.s64 	%rd305, %rd1, %rd304;
	st.global.f32 	[%rd305+32], %f2390;
$L__BB14_54:
	setp.gt.s32 	%p45, %r18, %r35;
	setp.ge.s32 	%p46, %r82, %r36;
	or.pred  	%p47, %p46, %p45;
	@%p47 bra 	$L__BB14_56;
	ld.shared.u32 	%r2149, [%r15+4];
	mul.lo.s32 	%r2150, %r2149, %r136;
	cvt.s64.s32 	%rd306, %r2150;
	cvt.u64.u32 	%rd307, %r17;
	add.s64 	%rd308, %rd306, %rd307;
	add.s64 	%rd309, %rd308, %rd54;
	shl.b64 	%rd310, %rd309, 2;
	add.s64 	%rd311, %rd1, %rd310;
	st.global.f32 	[%rd311+32], %f2389;
$L__BB14_56:
	setp.gt.s32 	%p48, %r13, %r35;
	or.b32  	%r83, %r12, 16;
	setp.ge.s32 	%p49, %r83, %r36;
	or.pred  	%p50, %p49, %p48;
	@%p50 bra 	$L__BB14_58;
	ld.shared.u32 	%r2152, [%r15+64];
	mad.lo.s32 	%r2153, %r2152, %r136, %r13;
	cvt.s64.s32 	%rd312, %r2153;
	add.s64 	%rd313, %rd312, %rd54;
	shl.b64 	%rd314, %rd313, 2;
	add.s64 	%rd315, %rd1, %rd314;
	st.global.f32 	[%rd315], %f2388;
$L__BB14_58:
	setp.gt.s32 	%p51, %r13, %r35;
	add.s32 	%r84, %r12, 17;
	setp.ge.s32 	%p52, %r84, %r36;
	or.pred  	%p53, %p52, %p51;
	@%p53 bra 	$L__BB14_60;
	ld.shared.u32 	%r2155, [%r15+68];
	mad.lo.s32 	%r2156, %r2155, %r136, %r13;
	cvt.s64.s32 	%rd316, %r2156;
	add.s64 	%rd317, %rd316, %rd54;
	shl.b64 	%rd318, %rd317, 2;
	add.s64 	%rd319, %rd1, %rd318;
	st.global.f32 	[%rd319], %f2387;
$L__BB14_60:
	setp.ge.s32 	%p54, %r83, %r36;
	setp.gt.s32 	%p55, %r16, %r35;
	or.pred  	%p56, %p54, %p55;
	@%p56 bra 	$L__BB14_62;
	ld.shared.u32 	%r2158, [%r15+64];
	mul.lo.s32 	%r2159, %r2158, %r136;
	cvt.s64.s32 	%rd320, %r2159;
	cvt.u64.u32 	%rd321, %r13;
	add.s64 	%rd322, %rd320, %rd321;
	add.s64 	%rd323, %rd322, %rd54;
	shl.b64 	%rd324, %rd323, 2;
	add.s64 	%rd325, %rd1, %rd324;
	st.global.f32 	[%rd325+32], %f2386;
$L__BB14_62:
	setp.ge.s32 	%p57, %r84, %r36;
	setp.gt.s32 	%p58, %r16, %r35;
	or.pred  	%p59, %p57, %p58;
	@%p59 bra 	$L__BB14_64;
	ld.shared.u32 	%r2161, [%r15+68];
	mul.lo.s32 	%r2162, %r2161, %r136;
	cvt.s64.s32 	%rd326, %r2162;
	cvt.u64.u32 	%rd327, %r13;
	add.s64 	%rd328, %rd326, %rd327;
	add.s64 	%rd329, %rd328, %rd54;
	shl.b64 	%rd330, %rd329, 2;
	add.s64 	%rd331, %rd1, %rd330;
	st.global.f32 	[%rd331+32], %f2385;
$L__BB14_64:
	setp.ge.s32 	%p60, %r83, %r36;
	setp.gt.s32 	%p61, %r17, %r35;
	or.pred  	%p62, %p60, %p61;
	@%p62 bra 	$L__BB14_66;
	ld.shared.u32 	%r2164, [%r15+64];
	mad.lo.s32 	%r2165, %r2164, %r136, %r17;
	cvt.s64.s32 	%rd332, %r2165;
	add.s64 	%rd333, %rd332, %rd54;
	shl.b64 	%rd334, %rd333, 2;
	add.s64 	%rd335, %rd1, %rd334;
	st.global.f32 	[%rd335], %f2384;
$L__BB14_66:
	setp.ge.s32 	%p63, %r84, %r36;
	setp.gt.s32 	%p64, %r17, %r35;
	or.pred  	%p65, %p63, %p64;
	@%p65 bra 	$L__BB14_68;
	ld.shared.u32 	%r2167, [%r15+68];
	mad.lo.s32 	%r2168, %r2167, %r136, %r17;
	cvt.s64.s32 	%rd336, %r2168;
	add.s64 	%rd337, %rd336, %rd54;
	shl.b64 	%rd338, %rd337, 2;
	add.s64 	%rd339, %rd1, %rd338;
	st.global.f32 	[%rd339], %f2383;
$L__BB14_68:
	setp.ge.s32 	%p66, %r83, %r36;
	setp.gt.s32 	%p67, %r18, %r35;
	or.pred  	%p68, %p66, %p67;
	@%p68 bra 	$L__BB14_70;
	ld.shared.u32 	%r2170, [%r15+64];
	mul.lo.s32 	%r2171, %r2170, %r136;
	cvt.s64.s32 	%rd340, %r2171;
	cvt.u64.u32 	%rd341, %r17;
	add.s64 	%rd342, %rd340, %rd341;
	add.s64 	%rd343, %rd342, %rd54;
	shl.b64 	%rd344, %rd343, 2;
	add.s64 	%rd345, %rd1, %rd344;
	st.global.f32 	[%rd345+32], %f2382;
$L__BB14_70:
	setp.ge.s32 	%p69, %r84, %r36;
	setp.gt.s32 	%p70, %r18, %r35;
	or.pred  	%p71, %p69, %p70;
	@%p71 bra 	$L__BB14_72;
	ld.shared.u32 	%r2173, [%r15+68];
	mul.lo.s32 	%r2174, %r2173, %r136;
	cvt.s64.s32 	%rd346, %r2174;
	cvt.u64.u32 	%rd347, %r17;
	add.s64 	%rd348, %rd346, %rd347;
	add.s64 	%rd349, %rd348, %rd54;
	shl.b64 	%rd350, %rd349, 2;
	add.s64 	%rd351, %rd1, %rd350;
	st.global.f32 	[%rd351+32], %f2381;
$L__BB14_72:
	setp.gt.s32 	%p72, %r13, %r35;
	or.b32  	%r85, %r12, 32;
	setp.ge.s32 	%p73, %r85, %r36;
	or.pred  	%p74, %p73, %p72;
	@%p74 bra 	$L__BB14_74;
	ld.shared.u32 	%r2176, [%r15+128];
	mad.lo.s32 	%r2177, %r2176, %r136, %r13;
	cvt.s64.s32 	%rd352, %r2177;
	add.s64 	%rd353, %rd352, %rd54;
	shl.b64 	%rd354, %rd353, 2;
	add.s64 	%rd355, %rd1, %rd354;
	st.global.f32 	[%rd355], %f2380;
$L__BB14_74:
	setp.gt.s32 	%p75, %r13, %r35;
	setp.ge.s32 	%p76, %r19, %r36;
	or.pred  	%p77, %p76, %p75;
	@%p77 bra 	$L__BB14_76;
	ld.shared.u32 	%r2179, [%r15+132];
	mad.lo.s32 	%r2180, %r2179, %r136, %r13;
	cvt.s64.s32 	%rd356, %r2180;
	add.s64 	%rd357, %rd356, %rd54;
	shl.b64 	%rd358, %rd357, 2;
	add.s64 	%rd359, %rd1, %rd358;
	st.global.f32 	[%rd359], %f2379;
$L__BB14_76:
	setp.ge.s32 	%p78, %r85, %r36;
	setp.gt.s32 	%p79, %r16, %r35;
	or.pred  	%p80, %p78, %p79;
	@%p80 bra 	$L__BB14_78;
	ld.shared.u32 	%r2182, [%r15+128];
	mul.lo.s32 	%r2183, %r2182, %r136;
	cvt.s64.s32 	%rd360, %r2183;
	cvt.u64.u32 	%rd361, %r13;
	add.s64 	%rd362, %rd360, %rd361;
	add.s64 	%rd363, %rd362, %rd54;
	shl.b64 	%rd364, %rd363, 2;
	add.s64 	%rd365, %rd1, %rd364;
	st.global.f32 	[%rd365+32], %f2378;
$L__BB14_78:
	setp.ge.s32 	%p81, %r19, %r36;
	setp.gt.s32 	%p82, %r16, %r35;
	or.pred  	%p83, %p81, %p82;
	@%p83 bra 	$L__BB14_80;
	ld.shared.u32 	%r2185, [%r15+132];
	mul.lo.s32 	%r2186, %r2185, %r136;
	cvt.s64.s32 	%rd366, %r2186;
	cvt.u64.u32 	%rd367, %r13;
	add.s64 	%rd368, %rd366, %rd367;
	add.s64 	%rd369, %rd368, %rd54;
	shl.b64 	%rd370, %rd369, 2;
	add.s64 	%rd371, %rd1, %rd370;
	st.global.f32 	[%rd371+32], %f2377;
$L__BB14_80:
	setp.ge.s32 	%p84, %r85, %r36;
	setp.gt.s32 	%p85, %r17, %r35;
	or.pred  	%p86, %p84, %p85;
	@%p86 bra 	$L__BB14_82;
	ld.shared.u32 	%r2188, [%r15+128];
	mad.lo.s32 	%r2189, %r2188, %r136, %r17;
	cvt.s64.s32 	%rd372, %r2189;
	add.s64 	%rd373, %rd372, %rd54;
	shl.b64 	%rd374, %rd373, 2;
	add.s64 	%rd375, %rd1, %rd374;
	st.global.f32 	[%rd375], %f2376;
$L__BB14_82:
	setp.ge.s32 	%p87, %r19, %r36;
	setp.gt.s32 	%p88, %r17, %r35;
	or.pred  	%p89, %p87, %p88;
	@%p89 bra 	$L__BB14_84;
	ld.shared.u32 	%r2191, [%r15+132];
	mad.lo.s32 	%r2192, %r2191, %r136, %r17;
	cvt.s64.s32 	%rd376, %r2192;
	add.s64 	%rd377, %rd376, %rd54;
	shl.b64 	%rd378, %rd377, 2;
	add.s64 	%rd379, %rd1, %rd378;
	st.global.f32 	[%rd379], %f2375;
$L__BB14_84:
	setp.ge.s32 	%p90, %r85, %r36;
	setp.gt.s32 	%p91, %r18, %r35;
	or.pred  	%p92, %p90, %p91;
	@%p92 bra 	$L__BB14_86;
	ld.shared.u32 	%r2194, [%r15+128];
	mul.lo.s32 	%r2195, %r2194, %r136;
	cvt.s64.s32 	%rd380, %r2195;
	cvt.u64.u32 	%rd381, %r17;
	add.s64 	%rd382, %rd380, %rd381;
	add.s64 	%rd383, %rd382, %rd54;
	shl.b64 	%rd384, %rd383, 2;
	add.s64 	%rd385, %rd1, %rd384;
	st.global.f32 	[%rd385+32], %f2374;
$L__BB14_86:
	setp.ge.s32 	%p93, %r19, %r36;
	setp.gt.s32 	%p94, %r18, %r35;
	or.pred  	%p95, %p93, %p94;
	@%p95 bra 	$L__BB14_88;
	ld.shared.u32 	%r2197, [%r15+132];
	mul.lo.s32 	%r2198, %r2197, %r136;
	cvt.s64.s32 	%rd386, %r2198;
	cvt.u64.u32 	%rd387, %r17;
	add.s64 	%rd388, %rd386, %rd387;
	add.s64 	%rd389, %rd388, %rd54;
	shl.b64 	%rd390, %rd389, 2;
	add.s64 	%rd391, %rd1, %rd390;
	st.global.f32 	[%rd391+32], %f2373;
$L__BB14_88:
	setp.gt.s32 	%p96, %r13, %r35;
	or.b32  	%r86, %r12, 48;
	setp.ge.s32 	%p97, %r86, %r36;
	or.pred  	%p98, %p97, %p96;
	@%p98 bra 	$L__BB14_90;
	ld.shared.u32 	%r2200, [%r15+192];
	mad.lo.s32 	%r2201, %r2200, %r136, %r13;
	cvt.s64.s32 	%rd392, %r2201;
	add.s64 	%rd393, %rd392, %rd54;
	shl.b64 	%rd394, %rd393, 2;
	add.s64 	%rd395, %rd1, %rd394;
	st.global.f32 	[%rd395], %f2372;
$L__BB14_90:
	setp.gt.s32 	%p99, %r13, %r35;
	setp.ge.s32 	%p100, %r20, %r36;
	or.pred  	%p101, %p100, %p99;
	@%p101 bra 	$L__BB14_92;
	ld.shared.u32 	%r2203, [%r15+196];
	mad.lo.s32 	%r2204, %r2203, %r136, %r13;
	cvt.s64.s32 	%rd396, %r2204;
	add.s64 	%rd397, %rd396, %rd54;
	shl.b64 	%rd398, %rd397, 2;
	add.s64 	%rd399, %rd1, %rd398;
	st.global.f32 	[%rd399], %f2371;
$L__BB14_92:
	setp.ge.s32 	%p102, %r86, %r36;
	setp.gt.s32 	%p103, %r16, %r35;
	or.pred  	%p104, %p102, %p103;
	@%p104 bra 	$L__BB14_94;
	ld.shared.u32 	%r2206, [%r15+192];
	mul.lo.s32 	%r2207, %r2206, %r136;
	cvt.s64.s32 	%rd400, %r2207;
	cvt.u64.u32 	%rd401, %r13;
	add.s64 	%rd402, %rd400, %rd401;
	add.s64 	%rd403, %rd402, %rd54;
	shl.b64 	%rd404, %rd403, 2;
	add.s64 	%rd405, %rd1, %rd404;
	st.global.f32 	[%rd405+32], %f2370;
$L__BB14_94:
	setp.ge.s32 	%p105, %r20, %r36;
	setp.gt.s32 	%p106, %r16, %r35;
	or.pred  	%p107, %p105, %p106;
	@%p107 bra 	$L__BB14_96;
	ld.shared.u32 	%r2209, [%r15+196];
	mul.lo.s32 	%r2210, %r2209, %r136;
	cvt.s64.s32 	%rd406, %r2210;
	cvt.u64.u32 	%rd407, %r13;
	add.s64 	%rd408, %rd406, %rd407;
	add.s64 	%rd409, %rd408, %rd54;
	shl.b64 	%rd410, %rd409, 2;
	add.s64 	%rd411, %rd1, %rd410;
	st.global.f32 	[%rd411+32], %f2369;
$L__BB14_96:
	setp.ge.s32 	%p108, %r86, %r36;
	setp.gt.s32 	%p109, %r17, %r35;
	or.pred  	%p110, %p108, %p109;
	@%p110 bra 	$L__BB14_98;
	ld.shared.u32 	%r2212, [%r15+192];
	mad.lo.s32 	%r2213, %r2212, %r136, %r17;
	cvt.s64.s32 	%rd412, %r2213;
	add.s64 	%rd413, %rd412, %rd54;
	shl.b64 	%rd414, %rd413, 2;
	add.s64 	%rd415, %rd1, %rd414;
	st.global.f32 	[%rd415], %f2368;
$L__BB14_98:
	setp.ge.s32 	%p111, %r20, %r36;
	setp.gt.s32 	%p112, %r17, %r35;
	or.pred  	%p113, %p111, %p112;
	@%p113 bra 	$L__BB14_100;
	ld.shared.u32 	%r2215, [%r15+196];
	mad.lo.s32 	%r2216, %r2215, %r136, %r17;
	cvt.s64.s32 	%rd416, %r2216;
	add.s64 	%rd417, %rd416, %rd54;
	shl.b64 	%rd418, %rd417, 2;
	add.s64 	%rd419, %rd1, %rd418;
	st.global.f32 	[%rd419], %f2367;
$L__BB14_100:
	setp.ge.s32 	%p114, %r86, %r36;
	setp.gt.s32 	%p115, %r18, %r35;
	or.pred  	%p116, %p114, %p115;
	@%p116 bra 	$L__BB14_102;
	ld.shared.u32 	%r2218, [%r15+192];
	mul.lo.s32 	%r2219, %r2218, %r136;
	cvt.s64.s32 	%rd420, %r2219;
	cvt.u64.u32 	%rd421, %r17;
	add.s64 	%rd422, %rd420, %rd421;
	add.s64 	%rd423, %rd422, %rd54;
	shl.b64 	%rd424, %rd423, 2;
	add.s64 	%rd425, %rd1, %rd424;
	st.global.f32 	[%rd425+32], %f2366;
$L__BB14_102:
	setp.ge.s32 	%p117, %r20, %r36;
	setp.gt.s32 	%p118, %r18, %r35;
	or.pred  	%p119, %p117, %p118;
	@%p119 bra 	$L__BB14_104;
	ld.shared.u32 	%r2221, [%r15+196];
	mul.lo.s32 	%r2222, %r2221, %r136;
	cvt.s64.s32 	%rd426, %r2222;
	cvt.u64.u32 	%rd427, %r17;
	add.s64 	%rd428, %rd426, %rd427;
	add.s64 	%rd429, %rd428, %rd54;
	shl.b64 	%rd430, %rd429, 2;
	add.s64 	%rd431, %rd1, %rd430;
	st.global.f32 	[%rd431+32], %f2365;
$L__BB14_104:
	setp.gt.s32 	%p120, %r13, %r35;
	or.b32  	%r87, %r12, 64;
	setp.ge.s32 	%p121, %r87, %r36;
	or.pred  	%p122, %p121, %p120;
	@%p122 bra 	$L__BB14_106;
	ld.shared.u32 	%r2224, [%r15+256];
	mad.lo.s32 	%r2225, %r2224, %r136, %r13;
	cvt.s64.s32 	%rd432, %r2225;
	add.s64 	%rd433, %rd432, %rd54;
	shl.b64 	%rd434, %rd433, 2;
	add.s64 	%rd435, %rd1, %rd434;
	st.global.f32 	[%rd435], %f2364;
$L__BB14_106:
	setp.gt.s32 	%p123, %r13, %r35;
	setp.ge.s32 	%p124, %r21, %r36;
	or.pred  	%p125, %p124, %p123;
	@%p125 bra 	$L__BB14_108;
	ld.shared.u32 	%r2227, [%r15+260];
	mad.lo.s32 	%r2228, %r2227, %r136, %r13;
	cvt.s64.s32 	%rd436, %r2228;
	add.s64 	%rd437, %rd436, %rd54;
	shl.b64 	%rd438, %rd437, 2;
	add.s64 	%rd439, %rd1, %rd438;
	st.global.f32 	[%rd439], %f2363;
$L__BB14_108:
	setp.ge.s32 	%p126, %r87, %r36;
	setp.gt.s32 	%p127, %r16, %r35;
	or.pred  	%p128, %p126, %p127;
	@%p128 bra 	$L__BB14_110;
	ld.shared.u32 	%r2230, [%r15+256];
	mul.lo.s32 	%r2231, %r2230, %r136;
	cvt.s64.s32 	%rd440, %r2231;
	cvt.u64.u32 	%rd441, %r13;
	add.s64 	%rd442, %rd440, %rd441;
	add.s64 	%rd443, %rd442, %rd54;
	shl.b64 	%rd444, %rd443, 2;
	add.s64 	%rd445, %rd1, %rd444;
	st.global.f32 	[%rd445+32], %f2362;
$L__BB14_110:
	setp.ge.s32 	%p129, %r21, %r36;
	setp.gt.s32 	%p130, %r16, %r35;
	or.pred  	%p131, %p129, %p130;
	@%p131 bra 	$L__BB14_112;
	ld.shared.u32 	%r2233, [%r15+260];
	mul.lo.s32 	%r2234, %r2233, %r136;
	cvt.s64.s32 	%rd446, %r2234;
	cvt.u64.u32 	%rd447, %r13;
	add.s64 	%rd448, %rd446, %rd447;
	add.s64 	%rd449, %rd448, %rd54;
	shl.b64 	%rd450, %rd449, 2;
	add.s64 	%rd451, %rd1, %rd450;
	st.global.f32 	[%rd451+32], %f2361;
$L__BB14_112:
	setp.ge.s32 	%p132, %r87, %r36;
	setp.gt.s32 	%p133, %r17, %r35;
	or.pred  	%p134, %p132, %p133;
	@%p134 bra 	$L__BB14_114;
	ld.shared.u32 	%r2236, [%r15+256];
	mad.lo.s32 	%r2237, %r2236, %r136, %r17;
	cvt.s64.s32 	%rd452, %r2237;
	add.s64 	%rd453, %rd452, %rd54;
	shl.b64 	%rd454, %rd453, 2;
	add.s64 	%rd455, %rd1, %rd454;
	st.global.f32 	[%rd455], %f2360;
$L__BB14_114:
	setp.ge.s32 	%p135, %r21, %r36;
	setp.gt.s32 	%p136, %r17, %r35;
	or.pred  	%p137, %p135, %p136;
	@%p137 bra 	$L__BB14_116;
	ld.shared.u32 	%r2239, [%r15+260];
	mad.lo.s32 	%r2240, %r2239, %r136, %r17;
	cvt.s64.s32 	%rd456, %r2240;
	add.s64 	%rd457, %rd456, %rd54;
	shl.b64 	%rd458, %rd457, 2;
	add.s64 	%rd459, %rd1, %rd458;
	st.global.f32 	[%rd459], %f2359;
$L__BB14_116:
	setp.ge.s32 	%p138, %r87, %r36;
	setp.gt.s32 	%p139, %r18, %r35;
	or.pred  	%p140, %p138, %p139;
	@%p140 bra 	$L__BB14_118;
	ld.shared.u32 	%r2242, [%r15+256];
	mul.lo.s32 	%r2243, %r2242, %r136;
	cvt.s64.s32 	%rd460, %r2243;
	cvt.u64.u32 	%rd461, %r17;
	add.s64 	%rd462, %rd460, %rd461;
	add.s64 	%rd463, %rd462, %rd54;
	shl.b64 	%rd464, %rd463, 2;
	add.s64 	%rd465, %rd1, %rd464;
	st.global.f32 	[%rd465+32], %f2358;
$L__BB14_118:
	setp.ge.s32 	%p141, %r21, %r36;
	setp.gt.s32 	%p142, %r18, %r35;
	or.pred  	%p143, %p141, %p142;
	@%p143 bra 	$L__BB14_120;
	ld.shared.u32 	%r2245, [%r15+260];
	mul.lo.s32 	%r2246, %r2245, %r136;
	cvt.s64.s32 	%rd466, %r2246;
	cvt.u64.u32 	%rd467, %r17;
	add.s64 	%rd468, %rd466, %rd467;
	add.s64 	%rd469, %rd468, %rd54;
	shl.b64 	%rd470, %rd469, 2;
	add.s64 	%rd471, %rd1, %rd470;
	st.global.f32 	[%rd471+32], %f2357;
$L__BB14_120:
	add.s64 	%rd58, %rd785, %rd6;
	or.b64  	%rd472, %rd58, %rd6;
	and.b64  	%rd473, %rd472, -4294967296;
	setp.ne.s64 	%p144, %rd473, 0;
	@%p144 bra 	$L__BB14_122;
	cvt.u32.u64 	%r2248, %rd58;
	rem.u32 	%r2249, %r2248, %r187;
	cvt.u64.u32 	%rd790, %r2249;
	bra.uni 	$L__BB14_123;
$L__BB14_122:
	rem.s64 	%rd790, %rd58, %rd6;
$L__BB14_123:
	sub.s64 	%rd785, %rd58, %rd790;
	sub.s64 	%rd474, %rd26, %rd785;
	min.s64 	%rd792, %rd6, %rd474;
$L__BB14_124:
	cvt.u32.u64 	%r4313, %rd792;
	setp.lt.s64 	%p178, %rd785, %rd26;
	setp.eq.s32 	%p145, %r187, %r4313;
	and.pred  	%p146, %p178, %p145;
	mov.b32 	%r4305, 0;
	@%p146 bra 	$L__BB14_19;
$L__BB14_125:
	not.pred 	%p147, %p178;
	@%p147 bra 	$L__BB14_183;
	cvt.s64.s32 	%rd67, %rd785;
	mul.lo.s32 	%r91, %r138, %r1;
	cvt.s64.s32 	%rd476, %r91;
	mul.lo.s64 	%rd68, %rd476, %rd6;
	or.b64  	%rd477, %rd67, %rd68;
	and.b64  	%rd478, %rd477, -4294967296;
	setp.ne.s64 	%p148, %rd478, 0;
	@%p148 bra 	$L__BB14_128;
	cvt.u32.u64 	%r2252, %rd68;
	cvt.u32.u64 	%r2253, %rd67;
	div.u32 	%r2254, %r2253, %r2252;
	cvt.u64.u32 	%rd794, %r2254;
	bra.uni 	$L__BB14_129;
$L__BB14_128:
	div.s64 	%rd794, %rd67, %rd68;
$L__BB14_129:
	cvt.u32.u64 	%r92, %rd794;
	cvt.u64.u32 	%rd479, %r91;
	mul.lo.s64 	%rd480, %rd479, %rd6;
	mul.lo.s64 	%rd481, %rd480, %rd794;
	sub.s64 	%rd72, %rd785, %rd481;
	cvt.s64.s32 	%rd73, %rd72;
	mul.lo.s64 	%rd74, %rd8, %rd6;
	or.b64  	%rd482, %rd73, %rd74;
	and.b64  	%rd483, %rd482, -4294967296;
	setp.ne.s64 	%p149, %rd483, 0;
	@%p149 bra 	$L__BB14_131;
	cvt.u32.u64 	%r2255, %rd74;
	cvt.u32.u64 	%r2256, %rd73;
	div.u32 	%r2257, %r2256, %r2255;
	cvt.u64.u32 	%rd795, %r2257;
	bra.uni 	$L__BB14_132;
$L__BB14_131:
	div.s64 	%rd795, %rd73, %rd74;
$L__BB14_132:
	cvt.u32.u64 	%r93, %rd795;
	cvt.u64.u32 	%rd484, %r1;
	mul.lo.s64 	%rd485, %rd484, %rd6;
	mul.lo.s64 	%rd486, %rd485, %rd795;
	sub.s64 	%rd487, %rd72, %rd486;
	cvt.s64.s32 	%rd78, %rd487;
	or.b64  	%rd488, %rd78, %rd6;
	and.b64  	%rd489, %rd488, -4294967296;
	setp.ne.s64 	%p150, %rd489, 0;
	@%p150 bra 	$L__BB14_134;
	cvt.u32.u64 	%r2259, %rd78;
	div.u32 	%r2260, %r2259, %r187;
	cvt.u64.u32 	%rd796, %r2260;
	bra.uni 	$L__BB14_135;
$L__BB14_134:
	div.s64 	%rd796, %rd78, %rd6;
$L__BB14_135:
	cvt.u32.u64 	%r94, %rd796;
	mul.lo.s32 	%r4315, %r140, %r93;
	setp.eq.s64 	%p151, %rd105, 0;
	mov.b32 	%r4314, 0;
	@%p151 bra 	$L__BB14_140;
	shl.b64 	%rd490, %rd795, 32;
	shr.s64 	%rd491, %rd490, 30;
	add.s64 	%rd492, %rd5, %rd491;
	ld.global.nc.u32 	%r4314, [%rd492];
	add.s64 	%rd493, %rd490, 4294967296;
	shr.s64 	%rd494, %rd493, 30;
	add.s64 	%rd495, %rd5, %rd494;
	ld.global.nc.u32 	%r2262, [%rd495];
	sub.s32 	%r2263, %r2262, %r4314;
	mul.lo.s32 	%r2264, %r94, 80;
	setp.ge.s32 	%p152, %r2264, %r2263;
	@%p152 bra 	$L__BB14_183;
	setp.gt.u32 	%p153, %r4, 79;
	bar.sync 	0;
	@%p153 bra 	$L__BB14_139;
	st.shared.u32 	[%r5], %r4;
$L__BB14_139:
	bar.sync 	0;
	mov.b32 	%r4315, 0;
$L__BB14_140:
	mad.lo.s32 	%r2269, %r94, 80, %r4314;
	mad.lo.s32 	%r2270, %r2269, 36, %r4315;
	shl.b32 	%r2271, %r92, 7;
	not.b32 	%r2272, %r2271;
	add.s32 	%r99, %r132, %r2272;
	div.s32 	%r2273, %r93, %r137;
	mul.lo.s32 	%r100, %r2273, %r139;
	mul.lo.s32 	%r101, %r2271, %r134;
	mul.wide.s32 	%rd496, %r2270, 4;
	add.s64 	%rd82, %rd3, %rd496;
	setp.ge.s32 	%p154, %r4305, %r4313;
	mov.f32 	%f2437, 0f00000000;
	mov.f32 	%f2438, %f2437;
	mov.f32 	%f2439, %f2437;
	mov.f32 	%f2440, %f2437;
	mov.f32 	%f2441, %f2437;
	mov.f32 	%f2442, %f2437;
	mov.f32 	%f2443, %f2437;
	mov.f32 	%f2444, %f2437;
	mov.f32 	%f2445, %f2437;
	mov.f32 	%f2446, %f2437;
	mov.f32 	%f2447, %f2437;
	mov.f32 	%f2448, %f2437;
	mov.f32 	%f2449, %f2437;
	mov.f32 	%f2450, %f2437;
	mov.f32 	%f2451, %f2437;
	mov.f32 	%f2452, %f2437;
	mov.f32 	%f2453, %f2437;
	mov.f32 	%f2454, %f2437;
	mov.f32 	%f2455, %f2437;
	mov.f32 	%f2456, %f2437;
	mov.f32 	%f2457, %f2437;
	mov.f32 	%f2458, %f2437;
	mov.f32 	%f2459, %f2437;
	mov.f32 	%f2460, %f2437;
	mov.f32 	%f2461, %f2437;
	mov.f32 	%f2462, %f2437;
	mov.f32 	%f2463, %f2437;
	mov.f32 	%f2464, %f2437;
	mov.f32 	%f2465, %f2437;
	mov.f32 	%f2466, %f2437;
	mov.f32 	%f2467, %f2437;
	mov.f32 	%f2468, %f2437;
	mov.f32 	%f2469, %f2437;
	mov.f32 	%f2470, %f2437;
	mov.f32 	%f2471, %f2437;
	mov.f32 	%f2472, %f2437;
	mov.f32 	%f2473, %f2437;
	mov.f32 	%f2474, %f2437;
	mov.f32 	%f2475, %f2437;
	mov.f32 	%f2476, %f2437;
	@%p154 bra 	$L__BB14_143;
	shr.u32 	%r2274, %r3, 2;
	and.b32  	%r2275, %r3, 3;
	cvt.u64.u32 	%rd497, %r2274;
	shl.b32 	%r2276, %r2274, 3;
	or.b32  	%r2277, %r2276, %r2275;
	and.b32  	%r2278, %r3, 7;
	shl.b32 	%r2279, %r2, 2;
	shr.u32 	%r2280, %r3, 3;
	add.s32 	%r2281, %r2280, %r2279;
	cvt.u64.u32 	%rd498, %r2278;
	and.b32  	%r2282, %r2, 1;
	setp.eq.b32 	%p155, %r2282, 1;
	selp.b32 	%r2283, 1152, 0, %p155;
	add.s32 	%r2285, %r189, %r2283;
	mad.lo.s32 	%r2286, %r2274, 28, %r2277;
	shl.b32 	%r2287, %r2286, 2;
	add.s32 	%r2288, %r2285, %r2287;
	and.b32  	%r2289, %r2, 1022;
	and.b32  	%r2290, %r3, 15;
	and.b32  	%r2291, %r2274, 252;
	mad.lo.s32 	%r2292, %r2290, 76, %r2291;
	min.s32 	%r2293, %r2, %r99;
	mul.lo.s32 	%r2294, %r2293, %r134;
	cvt.s64.s32 	%rd499, %r2294;
	mad.lo.s32 	%r2295, %r2293, 76, %r2277;
	shl.b32 	%r2296, %r2295, 2;
	add.s32 	%r2297, %r189, 12608;
	add.s32 	%r102, %r2297, %r2296;
	add.s32 	%r2298, %r2, 8;
	min.s32 	%r2299, %r2298, %r99;
	mul.lo.s32 	%r2300, %r2299, %r134;
	cvt.s64.s32 	%rd500, %r2300;
	mad.lo.s32 	%r2301, %r2299, 76, %r2277;
	shl.b32 	%r2302, %r2301, 2;
	add.s32 	%r103, %r2297, %r2302;
	add.s32 	%r2303, %r2, 16;
	min.s32 	%r2304, %r2303, %r99;
	mul.lo.s32 	%r2305, %r2304, %r134;
	cvt.s64.s32 	%rd501, %r2305;
	mad.lo.s32 	%r2306, %r2304, 76, %r2277;
	shl.b32 	%r2307, %r2306, 2;
	add.s32 	%r104, %r2297, %r2307;
	add.s32 	%r2308, %r2, 24;
	min.s32 	%r2309, %r2308, %r99;
	mul.lo.s32 	%r2310, %r2309, %r134;
	cvt.s64.s32 	%rd502, %r2310;
	mad.lo.s32 	%r2311, %r2309, 76, %r2277;
	shl.b32 	%r2312, %r2311, 2;
	add.s32 	%r105, %r2297, %r2312;
	add.s32 	%r2313, %r2, 32;
	min.s32 	%r2314, %r2313, %r99;
	mul.lo.s32 	%r2315, %r2314, %r134;
	cvt.s64.s32 	%rd503, %r2315;
	mad.lo.s32 	%r2316, %r2314, 76, %r2277;
	shl.b32 	%r2317, %r2316, 2;
	add.s32 	%r106, %r2297, %r2317;
	add.s32 	%r2318, %r2, 40;
	min.s32 	%r2319, %r2318, %r99;
	mul.lo.s32 	%r2320, %r2319, %r134;
	cvt.s64.s32 	%rd504, %r2320;
	mad.lo.s32 	%r2321, %r2319, 76, %r2277;
	shl.b32 	%r2322, %r2321, 2;
	add.s32 	%r107, %r2297, %r2322;
	add.s32 	%r2323, %r2, 48;
	min.s32 	%r2324, %r2323, %r99;
	mul.lo.s32 	%r2325, %r2324, %r134;
	cvt.s64.s32 	%rd505, %r2325;
	mad.lo.s32 	%r2326, %r2324, 76, %r2277;
	shl.b32 	%r2327, %r2326, 2;
	add.s32 	%r108, %r2297, %r2327;
	add.s32 	%r2328, %r2, 56;
	min.s32 	%r2329, %r2328, %r99;
	mul.lo.s32 	%r2330, %r2329, %r134;
	cvt.s64.s32 	%rd506, %r2330;
	mad.lo.s32 	%r2331, %r2329, 76, %r2277;
	shl.b32 	%r2332, %r2331, 2;
	add.s32 	%r109, %r2297, %r2332;
	add.s32 	%r2333, %r2, 64;
	min.s32 	%r2334, %r2333, %r99;
	mul.lo.s32 	%r2335, %r2334, %r134;
	cvt.s64.s32 	%rd507, %r2335;
	mad.lo.s32 	%r2336, %r2334, 76, %r2277;
	shl.b32 	%r2337, %r2336, 2;
	add.s32 	%r110, %r2297, %r2337;
	add.s32 	%r2338, %r2, 72;
	min.s32 	%r2339, %r2338, %r99;
	mul.lo.s32 	%r2340, %r2339, %r134;
	cvt.s64.s32 	%rd508, %r2340;
	mad.lo.s32 	%r2341, %r2339, 76, %r2277;
	shl.b32 	%r2342, %r2341, 2;
	add.s32 	%r111, %r2297, %r2342;
	add.s32 	%r2343, %r2, 80;
	min.s32 	%r2344, %r2343, %r99;
	mul.lo.s32 	%r2345, %r2344, %r134;
	cvt.s64.s32 	%rd509, %r2345;
	mad.lo.s32 	%r2346, %r2344, 76, %r2277;
	shl.b32 	%r2347, %r2346, 2;
	add.s32 	%r112, %r2297, %r2347;
	add.s32 	%r2348, %r2, 88;
	min.s32 	%r2349, %r2348, %r99;
	mul.lo.s32 	%r2350, %r2349, %r134;
	cvt.s64.s32 	%rd510, %r2350;
	mad.lo.s32 	%r2351, %r2349, 76, %r2277;
	shl.b32 	%r2352, %r2351, 2;
	add.s32 	%r113, %r2297, %r2352;
	add.s32 	%r2353, %r2, 96;
	min.s32 	%r2354, %r2353, %r99;
	mul.lo.s32 	%r2355, %r2354, %r134;
	cvt.s64.s32 	%rd511, %r2355;
	mad.lo.s32 	%r2356, %r2354, 76, %r2277;
	shl.b32 	%r2357, %r2356, 2;
	add.s32 	%r114, %r2297, %r2357;
	add.s32 	%r2358, %r2, 104;
	min.s32 	%r2359, %r2358, %r99;
	mul.lo.s32 	%r2360, %r2359, %r134;
	cvt.s64.s32 	%rd512, %r2360;
	mad.lo.s32 	%r2361, %r2359, 76, %r2277;
	shl.b32 	%r2362, %r2361, 2;
	add.s32 	%r115, %r2297, %r2362;
	add.s32 	%r2363, %r2, 112;
	min.s32 	%r2364, %r2363, %r99;
	mul.lo.s32 	%r2365, %r2364, %r134;
	cvt.s64.s32 	%rd513, %r2365;
	mad.lo.s32 	%r2366, %r2364, 76, %r2277;
	shl.b32 	%r2367, %r2366, 2;
	add.s32 	%r116, %r2297, %r2367;
	add.s32 	%r2368, %r2, 120;
	min.s32 	%r2369, %r2368, %r99;
	mul.lo.s32 	%r2370, %r2369, %r134;
	cvt.s64.s32 	%rd514, %r2370;
	mad.lo.s32 	%r2371, %r2369, 76, %r2277;
	shl.b32 	%r2372, %r2371, 2;
	add.s32 	%r117, %r2297, %r2372;
	min.s32 	%r2373, %r2281, %r99;
	mul.lo.s32 	%r2374, %r2373, %r134;
	cvt.s64.s32 	%rd515, %r2374;
	mad.lo.s32 	%r2375, %r2373, 76, %r2278;
	shl.b32 	%r2376, %r2375, 2;
	add.s32 	%r2377, %r189, 12864;
	add.s32 	%r118, %r2377, %r2376;
	add.s32 	%r2378, %r2281, 32;
	min.s32 	%r2379, %r2378, %r99;
	mul.lo.s32 	%r2380, %r2379, %r134;
	cvt.s64.s32 	%rd516, %r2380;
	mad.lo.s32 	%r2381, %r2379, 76, %r2278;
	shl.b32 	%r2382, %r2381, 2;
	add.s32 	%r119, %r2377, %r2382;
	add.s32 	%r2383, %r2281, 64;
	min.s32 	%r2384, %r2383, %r99;
	mul.lo.s32 	%r2385, %r2384, %r134;
	cvt.s64.s32 	%rd517, %r2385;
	mad.lo.s32 	%r2386, %r2384, 76, %r2278;
	shl.b32 	%r2387, %r2386, 2;
	add.s32 	%r120, %r2377, %r2387;
	add.s32 	%r2388, %r2281, 96;
	min.s32 	%r2389, %r2388, %r99;
	mad.lo.s32 	%r2390, %r2389, 76, %r2278;
	shl.b32 	%r2391, %r2390, 2;
	add.s32 	%r121, %r2377, %r2391;
	mad.lo.s32 	%r2392, %r2289, 1216, %r2292;
	mul.wide.u32 	%rd518, %r2392, 4;
	cvt.u64.u32 	%rd519, %r189;
	cvta.shared.u64 	%rd520, %rd519;
	add.s64 	%rd521, %rd520, %rd518;
	add.s64 	%rd83, %rd521, 12608;
	add.s32 	%r122, %r2288, 320;
	mul.lo.s32 	%r2393, %r134, %r2389;
	cvt.s64.s32 	%rd522, %r2393;
	add.s64 	%rd84, %rd522, %rd498;
	add.s32 	%r2394, %r4305, %r101;
	add.s32 	%r4316, %r2394, %r100;
	add.s64 	%rd85, %rd517, %rd498;
	add.s64 	%rd86, %rd516, %rd498;
	add.s64 	%rd87, %rd515, %rd498;
	add.s64 	%rd88, %rd497, %rd499;
	add.s64 	%rd89, %rd497, %rd514;
	add.s64 	%rd90, %rd497, %rd500;
	add.s64 	%rd91, %rd497, %rd513;
	add.s64 	%rd92, %rd497, %rd501;
	add.s64 	%rd93, %rd497, %rd512;
	add.s64 	%rd94, %rd497, %rd502;
	add.s64 	%rd95, %rd497, %rd511;
	add.s64 	%rd96, %rd497, %rd503;
	add.s64 	%rd97, %rd497, %rd510;
	add.s64 	%rd98, %rd497, %rd504;
	add.s64 	%rd99, %rd497, %rd509;
	add.s64 	%rd100, %rd497, %rd505;
	add.s64 	%rd101, %rd497, %rd508;
	add.s64 	%rd102, %rd497, %rd506;
	add.s64 	%rd103, %rd497, %rd507;
	mov.f32 	%f2437, 0f00000000;
$L__BB14_142:
	ld.param.u32 	%r4303, [mul_mat_q40_80_8_true_param_10];
	mul.wide.s32 	%rd539, %r4305, %r4303;
	cvt.s64.s32 	%rd540, %r4316;
	add.s64 	%rd541, %rd84, %rd540;
	mad.lo.s64 	%rd542, %rd541, 18, %rd2;
	add.s64 	%rd543, %rd85, %rd540;
	mad.lo.s64 	%rd544, %rd543, 18, %rd2;
	add.s64 	%rd545, %rd86, %rd540;
	mad.lo.s64 	%rd546, %rd545, 18, %rd2;
	add.s64 	%rd547, %rd87, %rd540;
	mad.lo.s64 	%rd548, %rd547, 18, %rd2;
	add.s64 	%rd549, %rd88, %rd540;
	mul.wide.u32 	%rd550, %r2275, 4;
	add.s64 	%rd551, %rd550, %rd2;
	add.s64 	%rd552, %rd551, 4;
	mad.lo.s64 	%rd553, %rd549, 18, %rd552;
	add.s64 	%rd554, %rd89, %rd540;
	mad.lo.s64 	%rd555, %rd554, 18, %rd552;
	add.s64 	%rd556, %rd90, %rd540;
	mad.lo.s64 	%rd557, %rd556, 18, %rd552;
	add.s64 	%rd558, %rd91, %rd540;
	mad.lo.s64 	%rd559, %rd558, 18, %rd552;
	add.s64 	%rd560, %rd92, %rd540;
	mad.lo.s64 	%rd561, %rd560, 18, %rd552;
	add.s64 	%rd562, %rd93, %rd540;
	mad.lo.s64 	%rd563, %rd562, 18, %rd552;
	add.s64 	%rd564, %rd94, %rd540;
	mad.lo.s64 	%rd565, %rd564, 18, %rd552;
	add.s64 	%rd566, %rd95, %rd540;
	mad.lo.s64 	%rd567, %rd566, 18, %rd552;
	add.s64 	%rd568, %rd96, %rd540;
	mad.lo.s64 	%rd569, %rd568, 18, %rd552;
	add.s64 	%rd570, %rd97, %rd540;
	mad.lo.s64 	%rd571, %rd570, 18, %rd552;
	add.s64 	%rd572, %rd98, %rd540;
	mad.lo.s64 	%rd573, %rd572, 18, %rd552;
	add.s64 	%rd574, %rd99, %rd540;
	mad.lo.s64 	%rd575, %rd574, 18, %rd552;
	add.s64 	%rd576, %rd100, %rd540;
	mad.lo.s64 	%rd577, %rd576, 18, %rd552;
	add.s64 	%rd578, %rd101, %rd540;
	mad.lo.s64 	%rd579, %rd578, 18, %rd552;
	add.s64 	%rd580, %rd102, %rd540;
	mad.lo.s64 	%rd581, %rd580, 18, %rd552;
	add.s64 	%rd582, %rd103, %rd540;
	mad.lo.s64 	%rd583, %rd582, 18, %rd552;
	ld.global.nc.u16 	%rs41, [%rd553+-2];
	cvt.u32.u16 	%r3788, %rs41;
	ld.global.nc.u16 	%rs42, [%rd553];
	cvt.u32.u16 	%r3789, %rs42;
	shl.b32 	%r3790, %r3789, 16;
	or.b32  	%r3791, %r3790, %r3788;
	and.b32  	%r2397, %r3791, 252645135;
	add.s32 	%r3792, %r2397, 2021161080;
	xor.b32  	%r3793, %r3792, -2139062144;
	xor.b32  	%r3794, %r2397, 134744072;
	xor.b32  	%r3795, %r3792, %r3791;
	and.b32  	%r2395, %r3795, %r3794;
	// begin inline asm
	prmt.b32 %r2395, %r2395, 0, 0xba98;
	// end inline asm
	// begin inline asm
	prmt.b32 %r2397, %r2397, 0, 0xba98;
	// end inline asm
	xor.b32  	%r3796, %r2397, 2139062143;
	not.b32 	%r3797, %r2395;
	and.b32  	%r3798, %r3793, %r3797;
	and.b32  	%r3799, %r3796, %r2395;
	or.b32  	%r3800, %r3798, %r3799;
	st.shared.u32 	[%r102], %r3800;
	shr.u32 	%r3801, %r3791, 4;
	and.b32  	%r2401, %r3801, 252645135;
	add.s32 	%r3802, %r2401, 2021161080;
	xor.b32  	%r3803, %r3802, -2139062144;
	xor.b32  	%r3804, %r2401, 134744072;
	xor.b32  	%r3805, %r3802, %r3801;
	and.b32  	%r2399, %r3805, %r3804;
	// begin inline asm
	prmt.b32 %r2399, %r2399, 0, 0xba98;
	// end inline asm
	// begin inline asm
	prmt.b32 %r2401, %r2401, 0, 0xba98;
	// end inline asm
	xor.b32  	%r3806, %r2401, 2139062143;
	not.b32 	%r3807, %r2399;
	and.b32  	%r3808, %r3803, %r3807;
	and.b32  	%r3809, %r3806, %r2399;
	or.b32  	%r3810, %r3808, %r3809;
	st.shared.u32 	[%r102+16], %r3810;
	ld.global.nc.u16 	%rs43, [%rd557+-2];
	cvt.u32.u16 	%r3811, %rs43;
	ld.global.nc.u16 	%rs44, [%rd557];
	cvt.u32.u16 	%r3812, %rs44;
	shl.b32 	%r3813, %r3812, 16;
	or.b32  	%r3814, %r3813, %r3811;
	and.b32  	%r2405, %r3814, 252645135;
	add.s32 	%r3815, %r2405, 2021161080;
	xor.b32  	%r3816, %r3815, -2139062144;
	xor.b32  	%r3817, %r2405, 134744072;
	xor.b32  	%r3818, %r3815, %r3814;
	and.b32  	%r2403, %r3818, %r3817;
	// begin inline asm
	prmt.b32 %r2403, %r2403, 0, 0xba98;
	// end inline asm
	// begin inline asm
	prmt.b32 %r2405, %r2405, 0, 0xba98;
	// end inline asm
	xor.b32  	%r3819, %r2405, 2139062143;
	not.b32 	%r3820, %r2403;
	and.b32  	%r3821, %r3816, %r3820;
	and.b32  	%r3822, %r3819, %r2403;
	or.b32  	%r3823, %r3821, %r3822;
	st.shared.u32 	[%r103], %r3823;
	shr.u32 	%r3824, %r3814, 4;
	and.b32  	%r2409, %r3824, 252645135;
	add.s32 	%r3825, %r2409, 2021161080;
	xor.b32  	%r3826, %r3825, -2139062144;
	xor.b32  	%r3827, %r2409, 134744072;
	xor.b32  	%r3828, %r3825, %r3824;
	and.b32  	%r2407, %r3828, %r3827;
	// begin inline asm
	prmt.b32 %r2407, %r2407, 0, 0xba98;
	// end inline asm
	// begin inline asm
	prmt.b32 %r2409, %r2409, 0, 0xba98;
	// end inline asm
	xor.b32  	%r3829, %r2409, 2139062143;
	not.b32 	%r3830, %r2407;
	and.b32  	%r3831, %r3826, %r3830;
	and.b32  	%r3832, %r3829, %r2407;
	or.b32  	%r3833, %r3831, %r3832;
	st.shared.u32 	[%r103+16], %r3833;
	ld.global.nc.u16 	%rs45, [%rd561+-2];
	cvt.u32.u16 	%r3834, %rs45;
	ld.global.nc.u16 	%rs46, [%rd561];
	cvt.u32.u16 	%r3835, %rs46;
	shl.b32 	%r3836, %r3835, 16;
	or.b32  	%r3837, %r3836, %r3834;
	and.b32  	%r2413, %r3837, 252645135;
	add.s32 	%r3838, %r2413, 2021161080;
	xor.b32  	%r3839, %r3838, -2139062144;
	xor.b32  	%r3840, %r2413, 134744072;
	xor.b32  	%r3841, %r3838, %r3837;
	and.b32  	%r2411, %r3841, %r3840;
	// begin inline asm
	prmt.b32 %r2411, %r2411, 0, 0xba98;
	// end inline asm
	// begin inline asm
	prmt.b32 %r2413, %r2413, 0, 0xba98;
	// end inline asm
	xor.b32  	%r3842, %r2413, 2139062143;
	not.b32 	%r3843, %r2411;
	and.b32  	%r3844, %r3839, %r3843;
	and.b32  	%r3845, %r3842, %r2411;
	or.b32  	%r3846, %r3844, %r3845;
	st.shared.u32 	[%r104], %r3846;
	shr.u32 	%r3847, %r3837, 4;
	and.b32  	%r2417, %r3847, 252645135;
	add.s32 	%r3848, %r2417, 2021161080;
	xor.b32  	%r3849, %r3848, -2139062144;
	xor.b32  	%r3850, %r2417, 134744072;
	xor.b32  	%r3851, %r3848, %r3847;
	and.b32  	%r2415, %r3851, %r3850;
	// begin inline asm
	prmt.b32 %r2415, %r2415, 0, 0xba98;
	// end inline asm
	// begin inline asm
	prmt.b32 %r2417, %r2417, 0, 0xba98;
	// end inline asm
	xor.b32  	%r3852, %r2417, 2139062143;
	not.b32 	%r3853, %r2415;
	and.b32  	%r3854, %r3849, %r3853;
	and.b32  	%r3855, %r3852, %r2415;
	or.b32  	%r3856, %r3854, %r3855;
	st.shared.u32 	[%r104+16], %r3856;
	ld.global.nc.u16 	%rs47, [%rd565+-2];
	cvt.u32.u16 	%r3857, %rs47;
	ld.global.nc.u16 	%rs48, [%rd565];
	cvt.u32.u16 	%r3858, %rs48;
	shl.b32 	%r3859, %r3858, 16;
	or.b32  	%r3860, %r3859, %r3857;
	and.b32  	%r2421, %r3860, 252645135;
	add.s32 	%r3861, %r2421, 2021161080;
	xor.b32  	%r3862, %r3861, -2139062144;
	xor.b32  	%r3863, %r2421, 134744072;
	xor.b32  	%r3864, %r3861, %r3860;
	and.b32  	%r2419, %r3864, %r3863;
	// begin inline asm
	prmt.b32 %r2419, %r2419, 0, 0xba98;
	// end inline asm
	// begin inline asm
	prmt.b32 %r2421, %r2421, 0, 0xba98;
	// end inline asm
	xor.b32  	%r3865, %r2421, 2139062143;
	not.b32 	%r3866, %r2419;
	and.b32  	%r3867, %r3862, %r3866;
	and.b32  	%r3868, %r3865, %r2419;
	or.b32  	%r3869, %r3867, %r3868;
	st.shared.u32 	[%r105], %r3869;
	shr.u32 	%r3870, %r3860, 4;
	and.b32  	%r2425, %r3870, 252645135;
	add.s32 	%r3871, %r2425, 2021161080;
	xor.b32  	%r3872, %r3871, -2139062144;
	xor.b32  	%r3873, %r2425, 134744072;
	xor.b32  	%r3874, %r3871, %r3870;
	and.b32  	%r2423, %r3874, %r3873;
	// begin inline asm
	prmt.b32 %r2423, %r2423, 0, 0xba98;
	// end inline asm
	// begin inline asm
	prmt.b32 %r2425, %r2425, 0, 0xba98;
	// end inline asm
	xor.b32  	%r3875, %r2425, 2139062143;
	not.b32 	%r3876, %r2423;
	and.b32  	%r3877, %r3872, %r3876;
	and.b32  	%r3878, %r3875, %r2423;
	or.b32  	%r3879, %r3877, %r3878;
	st.shared.u32 	[%r105+16], %r3879;
	ld.global.nc.u16 	%rs49, [%rd569+-2];
	cvt.u32.u16 	%r3880, %rs49;
	ld.global.nc.u16 	%rs50, [%rd569];
	cvt.u32.u16 	%r3881, %rs50;
	shl.b32 	%r3882, %r3881, 16;
	or.b32  	%r3883, %r3882, %r3880;
	and.b32  	%r2429, %r3883, 252645135;
	add.s32 	%r3884, %r2429, 2021161080;
	xor.b32  	%r3885, %r3884, -2139062144;
	xor.b32  	%r3886, %r2429, 134744072;
	xor.b32  	%r3887, %r3884, %r3883;
	and.b32  	%r2427, %r3887, %r3886;
	// begin inline asm
	prmt.b32 %r2427, %r2427, 0, 0xba98;
	// end inline asm
	// begin inline asm
	prmt.b32 %r2429, %r2429, 0, 0xba98;
	// end inline asm
	xor.b32  	%r3888, %r2429, 2139062143;
	not.b32 	%r3889, %r2427;
	and.b32  	%r3890, %r3885, %r3889;
	and.b32  	%r3891, %r3888, %r2427;
	or.b32  	%r3892, %r3890, %r3891;
	st.shared.u32 	[%r106], %r3892;
	shr.u32 	%r3893, %r3883, 4;
	and.b32  	%r2433, %r3893, 252645135;
	add.s32 	%r3894, %r2433, 2021161080;
	xor.b32  	%r3895, %r3894, -2139062144;
	xor.b32  	%r3896, %r2433, 134744072;
	xor.b32  	%r3897, %r3894, %r3893;
	and.b32  	%r2431, %r3897, %r3896;
	// begin inline asm
	prmt.b32 %r2431, %r2431, 0, 0xba98;
	// end inline asm
	// begin inline asm
	prmt.b32 %r2433, %r2433, 0, 0xba98;
	// end inline asm
	xor.b32  	%r3898, %r2433, 2139062143;
	not.b32 	%r3899, %r2431;
	and.b32  	%r3900, %r3895, %r3899;
	and.b32  	%r3901, %r3898, %r2431;
	or.b32  	%r3902, %r3900, %r3901;
	st.shared.u32 	[%r106+16], %r3902;
	ld.global.nc.u16 	%rs51, [%rd573+-2];
	cvt.u32.u16 	%r3903, %rs51;
	ld.global.nc.u16 	%rs52, [%rd573];
	cvt.u32.u16 	%r3904, %rs52;
	shl.b32 	%r3905, %r3904, 16;
	or.b32  	%r3906, %r3905, %r3903;
	and.b32  	%r2437, %r3906, 252645135;
	add.s32 	%r3907, %r2437, 2021161080;
	xor.b32  	%r3908, %r3907, -2139062144;
	xor.b32  	%r3909, %r2437, 134744072;
	xor.b32  	%r3910, %r3907, %r3906;
	and.b32  	%r2435, %r3910, %r3909;
	// begin inline asm
	prmt.b32 %r2435, %r2435, 0, 0xba98;
	// end inline asm
	// begin inline asm
	prmt.b32 %r2437, %r2437, 0, 0xba98;
	// end inline asm
	xor.b32  	%r3911, %r2437, 2139062143;
	not.b32 	%r3912, %r2435;
	and.b32  	%r3913, %r3908, %r3912;
	and.b32  	%r3914, %r3911, %r2435;
	or.b32  	%r3915, %r3913, %r3914;
	st.shared.u32 	[%r107], %r3915;
	shr.u32 	%r3916, %r3906, 4;
	and.b32  	%r2441, %r3916, 252645135;
	add.s32 	%r3917, %r2441, 2021161080;
	xor.b32  	%r3918, %r3917, -2139062144;
	xor.b32  	%r3919, %r2441, 134744072;
	xor.b32  	%r3920, %r3917, %r3916;
	and.b32  	%r2439, %r3920, %r3919;
	// begin inline asm
	prmt.b32 %r2439, %r2439, 0, 0xba98;
	// end inline asm
	// begin inline asm
	prmt.b32 %r2441, %r2441, 0, 0xba98;
	// end inline asm
	xor.b32  	%r3921, %r2441, 2139062143;
	not.b32 	%r3922, %r2439;
	and.b32  	%r3923, %r3918, %r3922;
	and.b32  	%r3924, %r3921, %r2439;
	or.b32  	%r3925, %r3923, %r3924;
	st.shared.u32 	[%r107+16], %r3925;
	ld.global.nc.u16 	%rs53, [%rd577+-2];
	cvt.u32.u16 	%r3926, %rs53;
	ld.global.nc.u16 	%rs54, [%rd577];
	cvt.u32.u16 	%r3927, %rs54;
	shl.b32 	%r3928, %r3927, 16;
	or.b32  	%r3929, %r3928, %r3926;
	and.b32  	%r2445, %r3929, 252645135;
	add.s32 	%r3930, %r2445, 2021161080;
	xor.b32  	%r3931, %r3930, -2139062144;
	xor.b32  	%r3932, %r2445, 134744072;
	xor.b32  	%r3933, %r3930, %r3929;
	and.b32  	%r2443, %r3933, %r3932;
	// begin inline asm
	prmt.b32 %r2443, %r2443, 0, 0xba98;
	// end inline asm
	// begin inline asm
	prmt.b32 %r2445, %r2445, 0, 0xba98;
	// end inline asm
	xor.b32  	%r3934, %r2445, 2139062143;
	not.b32 	%r3935, %r2443;
	and.b32  	%r3936, %r3931, %r3935;
	and.b32  	%r3937, %r3934, %r2443;
	or.b32  	%r3938, %r3936, %r3937;
	st.shared.u32 	[%r108], %r3938;
	shr.u32 	%r3939, %r3929, 4;
	and.b32  	%r2449, %r3939, 252645135;
	add.s32 	%r3940, %r2449, 2021161080;
	xor.b32  	%r3941, %r3940, -2139062144;
	xor.b32  	%r3942, %r2449, 134744072;
	xor.b32  	%r3943, %r3940, %r3939;
	and.b32  	%r2447, %r3943, %r3942;
	// begin inline asm
	prmt.b32 %r2447, %r2447, 0, 0xba98;
	// end inline asm
	// begin inline asm
	prmt.b32 %r2449, %r2449, 0, 0xba98;
	// end inline asm
	xor.b32  	%r3944, %r2449, 2139062143;
	not.b32 	%r3945, %r2447;
	and.b32  	%r3946, %r3941, %r3945;
	and.b32  	%r3947, %r3944, %r2447;
	or.b32  	%r3948, %r3946, %r3947;
	st.shared.u32 	[%r108+16], %r3948;
	ld.global.nc.u16 	%rs55, [%rd581+-2];
	cvt.u32.u16 	%r3949, %rs55;
	ld.global.nc.u16 	%rs56, [%rd581];
	cvt.u32.u16 	%r3950, %rs56;
	shl.b32 	%r3951, %r3950, 16;
	or.b32  	%r3952, %r3951, %r3949;
	and.b32  	%r2453, %r3952, 252645135;
	add.s32 	%r3953, %r2453, 2021161080;
	xor.b32  	%r3954, %r3953, -2139062144;
	xor.b32  	%r3955, %r2453, 134744072;
	xor.b32  	%r3956, %r3953, %r3952;
	and.b32  	%r2451, %r3956, %r3955;
	// begin inline asm
	prmt.b32 %r2451, %r2451, 0, 0xba98;
	// end inline asm
	// begin inline asm
	prmt.b32 %r2453, %r2453, 0, 0xba98;
	// end inline asm
	xor.b32  	%r3957, %r2453, 2139062143;
	not.b32 	%r3958, %r2451;
	and.b32  	%r3959, %r3954, %r3958;
	and.b32  	%r3960, %r3957, %r2451;
	or.b32  	%r3961, %r3959, %r3960;
	st.shared.u32 	[%r109], %r3961;
	shr.u32 	%r3962, %r3952, 4;
	and.b32  	%r2457, %r3962, 252645135;
	add.s32 	%r3963, %r2457, 2021161080;
	xor.b32  	%r3964, %r3963, -2139062144;
	xor.b32  	%r3965, %r2457, 134744072;
	xor.b32  	%r3966, %r3963, %r3962;
	and.b32  	%r2455, %r3966, %r3965;
	// begin inline asm
	prmt.b32 %r2455, %r2455, 0, 0xba98;
	// end inline asm
	// begin inline asm
	prmt.b32 %r2457, %r2457, 0, 0xba98;
	// end inline asm
	xor.b32  	%r3967, %r2457, 2139062143;
	not.b32 	%r3968, %r2455;
	and.b32  	%r3969, %r3964, %r3968;
	and.b32  	%r3970, %r3967, %r2455;
	or.b32  	%r3971, %r3969, %r3970;
	st.shared.u32 	[%r109+16], %r3971;
	ld.global.nc.u16 	%rs57, [%rd583+-2];
	cvt.u32.u16 	%r3972, %rs57;
	ld.global.nc.u16 	%rs58, [%rd583];
	cvt.u32.u16 	%r3973, %rs58;
	shl.b32 	%r3974, %r3973, 16;
	or.b32  	%r3975, %r3974, %r3972;
	and.b32  	%r2461, %r3975, 252645135;
	add.s32 	%r3976, %r2461, 2021161080;
	xor.b32  	%r3977, %r3976, -2139062144;
	xor.b32  	%r3978, %r2461, 134744072;
	xor.b32  	%r3979, %r3976, %r3975;
	and.b32  	%r2459, %r3979, %r3978;
	// begin inline asm
	prmt.b32 %r2459, %r2459, 0, 0xba98;
	// end inline asm
	// begin inline asm
	prmt.b32 %r2461, %r2461, 0, 0xba98;
	// end inline asm
	xor.b32  	%r3980, %r2461, 2139062143;
	not.b32 	%r3981, %r2459;
	and.b32  	%r3982, %r3977, %r3981;
	and.b32  	%r3983, %r3980, %r2459;
	or.b32  	%r3984, %r3982, %r3983;
	st.shared.u32 	[%r110], %r3984;
	shr.u32 	%r3985, %r3975, 4;
	and.b32  	%r2465, %r3985, 252645135;
	add.s32 	%r3986, %r2465, 2021161080;
	xor.b32  	%r3987, %r3986, -2139062144;
	xor.b32  	%r3988, %r2465, 134744072;
	xor.b32  	%r3989, %r3986, %r3985;
	and.b32  	%r2463, %r3989, %r3988;
	// begin inline asm
	prmt.b32 %r2463, %r2463, 0, 0xba98;
	// end inline asm
	// begin inline asm
	prmt.b32 %r2465, %r2465, 0, 0xba98;
	// end inline asm
	xor.b32  	%r3990, %r2465, 2139062143;
	not.b32 	%r3991, %r2463;
	and.b32  	%r3992, %r3987, %r3991;
	and.b32  	%r3993, %r3990, %r2463;
	or.b32  	%r3994, %r3992, %r3993;
	st.shared.u32 	[%r110+16], %r3994;
	ld.global.nc.u16 	%rs59, [%rd579+-2];
	cvt.u32.u16 	%r3995, %rs59;
	ld.global.nc.u16 	%rs60, [%rd579];
	cvt.u32.u16 	%r3996, %rs60;
	shl.b32 	%r3997, %r3996, 16;
	or.b32  	%r3998, %r3997, %r3995;
	and.b32  	%r2469, %r3998, 252645135;
	add.s32 	%r3999, %r2469, 2021161080;
	xor.b32  	%r4000, %r3999, -2139062144;
	xor.b32  	%r4001, %r2469, 134744072;
	xor.b32  	%r4002, %r3999, %r3998;
	and.b32  	%r2467, %r4002, %r4001;
	// begin inline asm
	prmt.b32 %r2467, %r2467, 0, 0xba98;
	// end inline asm
	// begin inline asm
	prmt.b32 %r2469, %r2469, 0, 0xba98;
	// end inline asm
	xor.b32  	%r4003, %r2469, 2139062143;
	not.b32 	%r4004, %r2467;
	and.b32  	%r4005, %r4000, %r4004;
	and.b32  	%r4006, %r4003, %r2467;
	or.b32  	%r4007, %r4005, %r4006;
	st.shared.u32 	[%r111], %r4007;
	shr.u32 	%r4008, %r3998, 4;
	and.b32  	%r2473, %r4008, 252645135;
	add.s32 	%r4009, %r2473, 2021161080;
	xor.b32  	%r4010, %r4009, -2139062144;
	xor.b32  	%r4011, %r2473, 134744072;
	xor.b32  	%r4012, %r4009, %r4008;
	and.b32  	%r2471, %r4012, %r4011;
	// begin inline asm
	prmt.b32 %r2471, %r2471, 0, 0xba98;
	// end inline asm
	// begin inline asm
	prmt.b32 %r2473, %r2473, 0, 0xba98;
	// end inline asm
	xor.b32  	%r4013, %r2473, 2139062143;
	not.b32 	%r4014, %r2471;
	and.b32  	%r4015, %r4010, %r4014;
	and.b32  	%r4016, %r4013, %r2471;
	or.b32  	%r4017, %r4015, %r4016;
	st.shared.u32 	[%r111+16], %r4017;
	ld.global.nc.u16 	%rs61, [%rd575+-2];
	cvt.u32.u16 	%r4018, %rs61;
	ld.global.nc.u16 	%rs62, [%rd575];
	cvt.u32.u16 	%r4019, %rs62;
	shl.b32 	%r4020, %r4019, 16;
	or.b32  	%r4021, %r4020, %r4018;
	and.b32  	%r2477, %r4021, 252645135;
	add.s32 	%r4022, %r2477, 2021161080;
	xor.b32  	%r4023, %r4022, -2139062144;
	xor.b32  	%r4024, %r2477, 134744072;
	xor.b32  	%r4025, %r4022, %r4021;
	and.b32  	%r2475, %r4025, %r4024;
	// begin inline asm
	prmt.b32 %r2475, %r2475, 0, 0xba98;
	// end inline asm
	// begin inline asm
	prmt.b32 %r2477, %r2477, 0, 0xba98;
	// end inline asm
	xor.b32  	%r4026, %r2477, 2139062143;
	not.b32 	%r4027, %r2475;
	and.b32  	%r4028, %r4023, %r4027;
	and.b32  	%r4029, %r4026, %r2475;
	or.b32  	%r4030, %r4028, %r4029;
	st.shared.u32 	[%r112], %r4030;
	shr.u32 	%r4031, %r4021, 4;
	and.b32  	%r2481, %r4031, 252645135;
	add.s32 	%r4032, %r2481, 2021161080;
	xor.b32  	%r4033, %r4032, -2139062144;
	xor.b32  	%r4034, %r2481, 134744072;
	xor.b32  	%r4035, %r4032, %r4031;
	and.b32  	%r2479, %r4035, %r4034;
	// begin inline asm
	prmt.b32 %r2479, %r2479, 0, 0xba98;
	// end inline asm
	// begin inline asm
	prmt.b32 %r2481, %r2481, 0, 0xba98;
	// end inline asm
	xor.b32  	%r4036, %r2481, 2139062143;
	not.b32 	%r4037, %r2479;
	and.b32  	%r4038, %r4033, %r4037;
	and.b32  	%r4039, %r4036, %r2479;
	or.b32  	%r4040, %r4038, %r4039;
	st.shared.u32 	[%r112+16], %r4040;
	ld.global.nc.u16 	%rs63, [%rd571+-2];
	cvt.u32.u16 	%r4041, %rs63;
	ld.global.nc.u16 	%rs64, [%rd571];
	cvt.u32.u16 	%r4042, %rs64;
	shl.b32 	%r4043, %r4042, 16;
	or.b32  	%r4044, %r4043, %r4041;
	and.b32  	%r2485, %r4044, 252645135;
	add.s32 	%r4045, %r2485, 2021161080;
	xor.b32  	%r4046, %r4045, -2139062144;
	xor.b32  	%r4047, %r2485, 134744072;
	xor.b32  	%r4048, %r4045, %r4044;
	and.b32  	%r2483, %r4048, %r4047;
	// begin inline asm
	prmt.b32 %r2483, %r2483, 0, 0xba98;
	// end inline asm
	// begin inline asm
	prmt.b32 %r2485, %r2485, 0, 0xba98;
	// end inline asm
	xor.b32  	%r4049, %r2485, 2139062143;
	not.b32 	%r4050, %r2483;
	and.b32  	%r4051, %r4046, %r4050;
	and.b32  	%r4052, %r4049, %r2483;
	or.b32  	%r4053, %r4051, %r4052;
	st.shared.u32 	[%r113], %r4053;
	shr.u32 	%r4054, %r4044, 4;
	and.b32  	%r2489, %r4054, 252645135;
	add.s32 	%r4055, %r2489, 2021161080;
	xor.b32  	%r4056, %r4055, -2139062144;
	xor.b32  	%r4057, %r2489, 134744072;
	xor.b32  	%r4058, %r4055, %r4054;
	and.b32  	%r2487, %r4058, %r4057;
	// begin inline asm
	prmt.b32 %r2487, %r2487, 0, 0xba98;
	// end inline asm
	// begin inline asm
	prmt.b32 %r2489, %r2489, 0, 0xba98;
	// end inline asm
	xor.b32  	%r4059, %r2489, 2139062143;
	not.b32 	%r4060, %r2487;
	and.b32  	%r4061, %r4056, %r4060;
	and.b32  	%r4062, %r4059, %r2487;
	or.b32  	%r4063, %r4061, %r4062;
	st.shared.u32 	[%r113+16], %r4063;
	ld.global.nc.u16 	%rs65, [%rd567+-2];
	cvt.u32.u16 	%r4064, %rs65;
	ld.global.nc.u16 	%rs66, [%rd567];
	cvt.u32.u16 	%r4065, %rs66;
	shl.b32 	%r4066, %r4065, 16;
	or.b32  	%r4067, %r4066, %r4064;
	and.b32  	%r2493, %r4067, 252645135;
	add.s32 	%r4068, %r2493, 2021161080;
	xor.b32  	%r4069, %r4068, -2139062144;
	xor.b32  	%r4070, %r2493, 134744072;
	xor.b32  	%r4071, %r4068, %r4067;
	and.b32  	%r2491, %r4071, %r4070;
	// begin inline asm
	prmt.b32 %r2491, %r2491, 0, 0xba98;
	// end inline asm
	// begin inline asm
	prmt.b32 %r2493, %r2493, 0, 0xba98;
	// end inline asm
	xor.b32  	%r4072, %r2493, 2139062143;
	not.b32 	%r4073, %r2491;
	and.b32  	%r4074, %r4069, %r4073;
	and.b32  	%r4075, %r4072, %r2491;
	or.b32  	%r4076, %r4074, %r4075;
	st.shared.u32 	[%r114], %r4076;
	shr.u32 	%r4077, %r4067, 4;
	and.b32  	%r2497, %r4077, 252645135;
	add.s32 	%r4078, %r2497, 2021161080;
	xor.b32  	%r4079, %r4078, -2139062144;
	xor.b32  	%r4080, %r2497, 134744072;
	xor.b32  	%r4081, %r4078, %r4077;
	and.b32  	%r2495, %r4081, %r4080;
	// begin inline asm
	prmt.b32 %r2495, %r2495, 0, 0xba98;
	// end inline asm
	// begin inline asm
	prmt.b32 %r2497, %r2497, 0, 0xba98;
	// end inline asm
	xor.b32  	%r4082, %r2497, 2139062143;
	not.b32 	%r4083, %r2495;
	and.b32  	%r4084, %r4079, %r4083;
	and.b32  	%r4085, %r4082, %r2495;
	or.b32  	%r4086, %r4084, %r4085;
	st.shared.u32 	[%r114+16], %r4086;
	ld.global.nc.u16 	%rs67, [%rd563+-2];
	cvt.u32.u16 	%r4087, %rs67;
	ld.global.nc.u16 	%rs68, [%rd563];
	cvt.u32.u16 	%r4088, %rs68;
	shl.b32 	%r4089, %r4088, 16;
	or.b32  	%r4090, %r4089, %r4087;
	and.b32  	%r2501, %r4090, 252645135;
	add.s32 	%r4091, %r2501, 2021161080;
	xor.b32  	%r4092, %r4091, -2139062144;
	xor.b32  	%r4093, %r2501, 134744072;
	xor.b32  	%r4094, %r4091, %r4090;
	and.b32  	%r2499, %r4094, %r4093;
	// begin inline asm
	prmt.b32 %r2499, %r2499, 0, 0xba98;
	// end inline asm
	// begin inline asm
	prmt.b32 %r2501, %r2501, 0, 0xba98;
	// end inline asm
	xor.b32  	%r4095, %r2501, 2139062143;
	not.b32 	%r4096, %r2499;
	and.b32  	%r4097, %r4092, %r4096;
	and.b32  	%r4098, %r4095, %r2499;
	or.b32  	%r4099, %r4097, %r4098;
	st.shared.u32 	[%r115], %r4099;
	shr.u32 	%r4100, %r4090, 4;
	and.b32  	%r2505, %r4100, 252645135;
	add.s32 	%r4101, %r2505, 2021161080;
	xor.b32  	%r4102, %r4101, -2139062144;
	xor.b32  	%r4103, %r2505, 134744072;
	xor.b32  	%r4104, %r4101, %r4100;
	and.b32  	%r2503, %r4104, %r4103;
	// begin inline asm
	prmt.b32 %r2503, %r2503, 0, 0xba98;
	// end inline asm
	// begin inline asm
	prmt.b32 %r2505, %r2505, 0, 0xba98;
	// end inline asm
	xor.b32  	%r4105, %r2505, 2139062143;
	not.b32 	%r4106, %r2503;
	and.b32  	%r4107, %r4102, %r4106;
	and.b32  	%r4108, %r4105, %r2503;
	or.b32  	%r4109, %r4107, %r4108;
	st.shared.u32 	[%r115+16], %r4109;
	ld.global.nc.u16 	%rs69, [%rd559+-2];
	cvt.u32.u16 	%r4110, %rs69;
	ld.global.nc.u16 	%rs70, [%rd559];
	cvt.u32.u16 	%r4111, %rs70;
	shl.b32 	%r4112, %r4111, 16;
	or.b32  	%r4113, %r4112, %r4110;
	and.b32  	%r2509, %r4113, 252645135;
	add.s32 	%r4114, %r2509, 2021161080;
	xor.b32  	%r4115, %r4114, -2139062144;
	xor.b32  	%r4116, %r2509, 134744072;
	xor.b32  	%r4117, %r4114, %r4113;
	and.b32  	%r2507, %r4117, %r4116;
	// begin inline asm
	prmt.b32 %r2507, %r2507, 0, 0xba98;
	// end inline asm
	// begin inline asm
	prmt.b32 %r2509, %r2509, 0, 0xba98;
	// end inline asm
	xor.b32  	%r4118, %r2509, 2139062143;
	not.b32 	%r4119, %r2507;
	and.b32  	%r4120, %r4115, %r4119;
	and.b32  	%r4121, %r4118, %r2507;
	or.b32  	%r4122, %r4120, %r4121;
	st.shared.u32 	[%r116], %r4122;
	shr.u32 	%r4123, %r4113, 4;
	and.b32  	%r2513, %r4123, 252645135;
	add.s32 	%r4124, %r2513, 2021161080;
	xor.b32  	%r4125, %r4124, -2139062144;
	xor.b32  	%r4126, %r2513, 134744072;
	xor.b32  	%r4127, %r4124, %r4123;
	and.b32  	%r2511, %r4127, %r4126;
	// begin inline asm
	prmt.b32 %r2511, %r2511, 0, 0xba98;
	// end inline asm
	// begin inline asm
	prmt.b32 %r2513, %r2513, 0, 0xba98;
	// end inline asm
	xor.b32  	%r4128, %r2513, 2139062143;
	not.b32 	%r4129, %r2511;
	and.b32  	%r4130, %r4125, %r4129;
	and.b32  	%r4131, %r4128, %r2511;
	or.b32  	%r4132, %r4130, %r4131;
	st.shared.u32 	[%r116+16], %r4132;
	ld.global.nc.u16 	%rs71, [%rd555+-2];
	cvt.u32.u16 	%r4133, %rs71;
	ld.global.nc.u16 	%rs72, [%rd555];
	cvt.u32.u16 	%r4134, %rs72;
	shl.b32 	%r4135, %r4134, 16;
	or.b32  	%r4136, %r4135, %r4133;
	and.b32  	%r2517, %r4136, 252645135;
	add.s32 	%r4137, %r2517, 2021161080;
	xor.b32  	%r4138, %r4137, -2139062144;
	xor.b32  	%r4139, %r2517, 134744072;
	xor.b32  	%r4140, %r4137, %r4136;
	and.b32  	%r2515, %r4140, %r4139;
	// begin inline asm
	prmt.b32 %r2515, %r2515, 0, 0xba98;
	// end inline asm
	// begin inline asm
	prmt.b32 %r2517, %r2517, 0, 0xba98;
	// end inline asm
	xor.b32  	%r4141, %r2517, 2139062143;
	not.b32 	%r4142, %r2515;
	and.b32  	%r4143, %r4138, %r4142;
	and.b32  	%r4144, %r4141, %r2515;
	or.b32  	%r4145, %r4143, %r4144;
	st.shared.u32 	[%r117], %r4145;
	shr.u32 	%r4146, %r4136, 4;
	and.b32  	%r2521, %r4146, 252645135;
	add.s32 	%r4147, %r2521, 2021161080;
	xor.b32  	%r4148, %r4147, -2139062144;
	xor.b32  	%r4149, %r2521, 134744072;
	xor.b32  	%r4150, %r4147, %r4146;
	and.b32  	%r2519, %r4150, %r4149;
	// begin inline asm
	prmt.b32 %r2519, %r2519, 0, 0xba98;
	// end inline asm
	// begin inline asm
	prmt.b32 %r2521, %r2521, 0, 0xba98;
	// end inline asm
	xor.b32  	%r4151, %r2521, 2139062143;
	not.b32 	%r4152, %r2519;
	and.b32  	%r4153, %r4148, %r4152;
	and.b32  	%r4154, %r4151, %r2519;
	or.b32  	%r4155, %r4153, %r4154;
	st.shared.u32 	[%r117+16], %r4155;
	ld.global.nc.u16 	%rs37, [%rd548];
	// begin inline asm
	{  cvt.f32.f16 %f1281, %rs37;}

	// end inline asm
	st.shared.f32 	[%r118], %f1281;
	ld.global.nc.u16 	%rs38, [%rd546];
	// begin inline asm
	{  cvt.f32.f16 %f1282, %rs38;}

	// end inline asm
	st.shared.f32 	[%r119], %f1282;
	ld.global.nc.u16 	%rs39, [%rd544];
	// begin inline asm
	{  cvt.f32.f16 %f1283, %rs39;}

	// end inline asm
	st.shared.f32 	[%r120], %f1283;
	ld.global.nc.u16 	%rs40, [%rd542];
	// begin inline asm
	{  cvt.f32.f16 %f1284, %rs40;}

	// end inline asm
	st.shared.f32 	[%r121], %f1284;
	cvt.u64.u32 	%rd584, %r4;
	mad.lo.s64 	%rd585, %rd539, 9, %rd584;
	shl.b64 	%rd586, %rd585, 2;
	add.s64 	%rd587, %rd82, %rd586;
	ld.global.nc.u32 	%r4158, [%rd587];
	st.shared.u32 	[%r9], %r4158;
	ld.global.nc.u32 	%r4159, [%rd587+1024];
	st.shared.u32 	[%r9+1024], %r4159;
	ld.global.nc.u32 	%r4160, [%rd587+2048];
	st.shared.u32 	[%r9+2048], %r4160;
	ld.global.nc.u32 	%r4161, [%rd587+3072];
	st.shared.u32 	[%r9+3072], %r4161;
	ld.global.nc.u32 	%r4162, [%rd587+4096];
	st.shared.u32 	[%r9+4096], %r4162;
	ld.global.nc.u32 	%r4163, [%rd587+5120];
	st.shared.u32 	[%r9+5120], %r4163;
	ld.global.nc.u32 	%r4164, [%rd587+6144];
	st.shared.u32 	[%r9+6144], %r4164;
	ld.global.nc.u32 	%r4165, [%rd587+7168];
	st.shared.u32 	[%r9+7168], %r4165;
	ld.global.nc.u32 	%r4166, [%rd587+8192];
	st.shared.u32 	[%r9+8192], %r4166;
	ld.global.nc.u32 	%r4167, [%rd587+9216];
	st.shared.u32 	[%r9+9216], %r4167;
	ld.global.nc.u32 	%r4168, [%rd587+10240];
	st.shared.u32 	[%r9+10240], %r4168;
	ld.global.nc.u32 	%r4169, [%rd587+11264];
	st.shared.u32 	[%r9+11264], %r4169;
	bar.sync 	0;
	// begin inline asm
	ldmatrix.sync.aligned.m8n8.x4.b16 {%r2523, %r2524, %r2525, %r2526}, [%rd83];
	// end inline asm
	add.s64 	%rd524, %rd83, 32;
	// begin inline asm
	ldmatrix.sync.aligned.m8n8.x4.b16 {%r2527, %r2528, %r2529, %r2530}, [%rd524];
	// end inline asm
	add.s64 	%rd525, %rd83, 64;
	// begin inline asm
	ldmatrix.sync.aligned.m8n8.x4.b16 {%r2531, %r2532, %r2533, %r2534}, [%rd525];
	// end inline asm
	add.s64 	%rd526, %rd83, 96;
	// begin inline asm
	ldmatrix.sync.aligned.m8n8.x4.b16 {%r2535, %r2536, %r2537, %r2538}, [%rd526];
	// end inline asm
	shl.b32 	%r4171, %r2, 4;
	and.b32  	%r4172, %r4171, 16352;
	add.s32 	%r4173, %r2274, %r4172;
	mad.lo.s32 	%r4175, %r4173, 304, %r189;
	ld.shared.v4.f32 	{%f1365, %f1366, %f1367, %f1368}, [%r4175+12864];
	ld.shared.v4.f32 	{%f1369, %f1370, %f1371, %f1372}, [%r4175+15296];
	add.s64 	%rd527, %rd83, 4864;
	// begin inline asm
	ldmatrix.sync.aligned.m8n8.x4.b16 {%r2539, %r2540, %r2541, %r2542}, [%rd527];
	// end inline asm
	add.s64 	%rd528, %rd83, 4896;
	// begin inline asm
	ldmatrix.sync.aligned.m8n8.x4.b16 {%r2543, %r2544, %r2545, %r2546}, [%rd528];
	// end inline asm
	add.s64 	%rd529, %rd83, 4928;
	// begin inline asm
	ldmatrix.sync.aligned.m8n8.x4.b16 {%r2547, %r2548, %r2549, %r2550}, [%rd529];
	// end inline asm
	add.s64 	%rd530, %rd83, 4960;
	// begin inline asm
	ldmatrix.sync.aligned.m8n8.x4.b16 {%r2551, %r2552, %r2553, %r2554}, [%rd530];
	// end inline asm
	ld.shared.v4.f32 	{%f1373, %f1374, %f1375, %f1376}, [%r4175+17728];
	ld.shared.v4.f32 	{%f1377, %f1378, %f1379, %f1380}, [%r4175+20160];
	ld.shared.u32 	%r2579, [%r122+16];
	ld.shared.u32 	%r2580, [%r122+32];
	mad.lo.s32 	%r4179, %r2275, 288, %r2285;
	ld.shared.v4.u32 	{%r2555, %r2585, %r2615, %r2645}, [%r4179+320];
	// begin inline asm
	{.reg .f16 low,high;
  mov.b32 {low,high},%r2555;
  cvt.f32.f16 %f1285, low;}

	// end inline asm
	ld.shared.v4.u32 	{%r2556, %r2586, %r2616, %r2646}, [%r4179+464];
	// begin inline asm
	{.reg .f16 low,high;
  mov.b32 {low,high},%r2556;
  cvt.f32.f16 %f1286, low;}

	// end inline asm
	mov.b32 	%r3773, 0;
	mov.u32 	%r2557, %r3773;
	mov.u32 	%r2558, %r3773;
	mov.u32 	%r2559, %r3773;
	mov.u32 	%r2560, %r3773;
	// begin inline asm
	mma.sync.aligned.m16n8k32.row.col.s32.s8.s8.s32 {%r2557, %r2558, %r2559, %r2560}, {%r2523, %r2524, %r2525, %r2526}, {%r2579, %r2580}, {%r2557, %r2558, %r2559, %r2560};
	// end inline asm
	cvt.rn.f32.s32 	%f1381, %r2557;
	mul.f32 	%f1382, %f1365, %f1381;
	fma.rn.f32 	%f1383, %f1382, %f1285, %f2437;
	cvt.rn.f32.s32 	%f1384, %r2558;
	mul.f32 	%f1385, %f1365, %f1384;
	fma.rn.f32 	%f1386, %f1385, %f1286, %f2438;
	cvt.rn.f32.s32 	%f1387, %r2559;
	mul.f32 	%f1388, %f1369, %f1387;
	fma.rn.f32 	%f1389, %f1388, %f1285, %f2439;
	cvt.rn.f32.s32 	%f1390, %r2560;
	mul.f32 	%f1391, %f1369, %f1390;
	fma.rn.f32 	%f1392, %f1391, %f1286, %f2440;
	mov.u32 	%r2571, %r3773;
	mov.u32 	%r2572, %r3773;
	mov.u32 	%r2573, %r3773;
	mov.u32 	%r2574, %r3773;
	// begin inline asm
	mma.sync.aligned.m16n8k32.row.col.s32.s8.s8.s32 {%r2571, %r2572, %r2573, %r2574}, {%r2539, %r2540, %r2541, %r2542}, {%r2579, %r2580}, {%r2571, %r2572, %r2573, %r2574};
	// end inline asm
	cvt.rn.f32.s32 	%f1393, %r2571;
	mul.f32 	%f1394, %f1373, %f1393;
	fma.rn.f32 	%f1395, %f1394, %f1285, %f2441;
	cvt.rn.f32.s32 	%f1396, %r2572;
	mul.f32 	%f1397, %f1373, %f1396;
	fma.rn.f32 	%f1398, %f1397, %f1286, %f2442;
	cvt.rn.f32.s32 	%f1399, %r2573;
	mul.f32 	%f1400, %f1377, %f1399;
	fma.rn.f32 	%f1401, %f1400, %f1285, %f2443;
	cvt.rn.f32.s32 	%f1402, %r2574;
	mul.f32 	%f1403, %f1377, %f1402;
	fma.rn.f32 	%f1404, %f1403, %f1286, %f2444;
	ld.shared.u32 	%r2609, [%r122+48];
	ld.shared.u32 	%r2610, [%r122+64];
	// begin inline asm
	{.reg .f16 low,high;
  mov.b32 {low,high},%r2585;
  cvt.f32.f16 %f1287, low;}

	// end inline asm
	// begin inline asm
	{.reg .f16 low,high;
  mov.b32 {low,high},%r2586;
  cvt.f32.f16 %f1288, low;}

	// end inline asm
	mov.u32 	%r2587, %r3773;
	mov.u32 	%r2588, %r3773;
	mov.u32 	%r2589, %r3773;
	mov.u32 	%r2590, %r3773;
	// begin inline asm
	mma.sync.aligned.m16n8k32.row.col.s32.s8.s8.s32 {%r2587, %r2588, %r2589, %r2590}, {%r2527, %r2528, %r2529, %r2530}, {%r2609, %r2610}, {%r2587, %r2588, %r2589, %r2590};
	// end inline asm
	cvt.rn.f32.s32 	%f1405, %r2587;
	mul.f32 	%f1406, %f1366, %f1405;
	fma.rn.f32 	%f1407, %f1406, %f1287, %f1383;
	cvt.rn.f32.s32 	%f1408, %r2588;
	mul.f32 	%f1409, %f1366, %f1408;
	fma.rn.f32 	%f1410, %f1409, %f1288, %f1386;
	cvt.rn.f32.s32 	%f1411, %r2589;
	mul.f32 	%f1412, %f1370, %f1411;
	fma.rn.f32 	%f1413, %f1412, %f1287, %f1389;
	cvt.rn.f32.s32 	%f1414, %r2590;
	mul.f32 	%f1415, %f1370, %f1414;
	fma.rn.f32 	%f1416, %f1415, %f1288, %f1392;
	mov.u32 	%r2601, %r3773;
	mov.u32 	%r2602, %r3773;
	mov.u32 	%r2603, %r3773;
	mov.u32 	%r2604, %r3773;
	// begin inline asm
	mma.sync.aligned.m16n8k32.row.col.s32.s8.s8.s32 {%r2601, %r2602, %r2603, %r2604}, {%r2543, %r2544, %r2545, %r2546}, {%r2609, %r2610}, {%r2601, %r2602, %r2603, %r2604};
	// end inline asm
	cvt.rn.f32.s32 	%f1417, %r2601;
	mul.f32 	%f1418, %f1374, %f1417;
	fma.rn.f32 	%f1419, %f1418, %f1287, %f1395;
	cvt.rn.f32.s32 	%f1420, %r2602;
	mul.f32 	%f1421, %f1374, %f1420;
	fma.rn.f32 	%f1422, %f1421, %f1288, %f1398;
	cvt.rn.f32.s32 	%f1423, %r2603;
	mul.f32 	%f1424, %f1378, %f1423;
	fma.rn.f32 	%f1425, %f1424, %f1287, %f1401;
	cvt.rn.f32.s32 	%f1426, %r2604;
	mul.f32 	%f1427, %f1378, %f1426;
	fma.rn.f32 	%f1428, %f1427, %f1288, %f1404;
	ld.shared.u32 	%r2639, [%r122+80];
	ld.shared.u32 	%r2640, [%r122+96];
	// begin inline asm
	{.reg .f16 low,high;
  mov.b32 {low,high},%r2615;
  cvt.f32.f16 %f1289, low;}

	// end inline asm
	// begin inline asm
	{.reg .f16 low,high;
  mov.b32 {low,high},%r2616;
  cvt.f32.f16 %f1290, low;}

	// end inline asm
	mov.u32 	%r2617, %r3773;
	mov.u32 	%r2618, %r3773;
	mov.u32 	%r2619, %r3773;
	mov.u32 	%r2620, %r3773;
	// begin inline asm
	mma.sync.aligned.m16n8k32.row.col.s32.s8.s8.s32 {%r2617, %r2618, %r2619, %r2620}, {%r2531, %r2532, %r2533, %r2534}, {%r2639, %r2640}, {%r2617, %r2618, %r2619, %r2620};
	// end inline asm
	cvt.rn.f32.s32 	%f1429, %r2617;
	mul.f32 	%f1430, %f1367, %f1429;
	fma.rn.f32 	%f1431, %f1430, %f1289, %f1407;
	cvt.rn.f32.s32 	%f1432, %r2618;
	mul.f32 	%f1433, %f1367, %f1432;
	fma.rn.f32 	%f1434, %f1433, %f1290, %f1410;
	cvt.rn.f32.s32 	%f1435, %r2619;
	mul.f32 	%f1436, %f1371, %f1435;
	fma.rn.f32 	%f1437, %f1436, %f1289, %f1413;
	cvt.rn.f32.s32 	%f1438, %r2620;
	mul.f32 	%f1439, %f1371, %f1438;
	fma.rn.f32 	%f1440, %f1439, %f1290, %f1416;
	mov.u32 	%r2631, %r3773;
	mov.u32 	%r2632, %r3773;
	mov.u32 	%r2633, %r3773;
	mov.u32 	%r2634, %r3773;
	// begin inline asm
	mma.sync.aligned.m16n8k32.row.col.s32.s8.s8.s32 {%r2631, %r2632, %r2633, %r2634}, {%r2547, %r2548, %r2549, %r2550}, {%r2639, %r2640}, {%r2631, %r2632, %r2633, %r2634};
	// end inline asm
	cvt.rn.f32.s32 	%f1441, %r2631;
	mul.f32 	%f1442, %f1375, %f1441;
	fma.rn.f32 	%f1443, %f1442, %f1289, %f1419;
	cvt.rn.f32.s32 	%f1444, %r2632;
	mul.f32 	%f1445, %f1375, %f1444;
	fma.rn.f32 	%f1446, %f1445, %f1290, %f1422;
	cvt.rn.f32.s32 	%f1447, %r2633;
	mul.f32 	%f1448, %f1379, %f1447;
	fma.rn.f32 	%f1449, %f1448, %f1289, %f1425;
	cvt.rn.f32.s32 	%f1450, %r2634;
	mul.f32 	%f1451, %f1379, %f1450;
	fma.rn.f32 	%f1452, %f1451, %f1290, %f1428;
	ld.shared.u32 	%r2669, [%r122+112];
	ld.shared.u32 	%r2670, [%r122+128];
	// begin inline asm
	{.reg .f16 low,high;
  mov.b32 {low,high},%r2645;
  cvt.f32.f16 %f1291, low;}

	// end inline asm
	// begin inline asm
	{.reg .f16 low,high;
  mov.b32 {low,high},%r2646;
  cvt.f32.f16 %f1292, low;}

	// end inline asm
	mov.u32 	%r2647, %r3773;
	mov.u32 	%r2648, %r3773;
	mov.u32 	%r2649, %r3773;
	mov.u32 	%r2650, %r3773;
	// begin inline asm
	mma.sync.aligned.m16n8k32.row.col.s32.s8.s8.s32 {%r2647, %r2648, %r2649, %r2650}, {%r2535, %r2536, %r2537, %r2538}, {%r2669, %r2670}, {%r2647, %r2648, %r2649, %r2650};
	// end inline asm
	cvt.rn.f32.s32 	%f1453, %r2647;
	mul.f32 	%f1454, %f1368, %f1453;
	fma.rn.f32 	%f1455, %f1454, %f1291, %f1431;
	cvt.rn.f32.s32 	%f1456, %r2648;
	mul.f32 	%f1457, %f1368, %f1456;
	fma.rn.f32 	%f1458, %f1457, %f1292, %f1434;
	cvt.rn.f32.s32 	%f1459, %r2649;
	mul.f32 	%f1460, %f1372, %f1459;
	fma.rn.f32 	%f1461, %f1460, %f1291, %f1437;
	cvt.rn.f32.s32 	%f1462, %r2650;
	mul.f32 	%f1463, %f1372, %f1462;
	fma.rn.f32 	%f1464, %f1463, %f1292, %f1440;
	mov.u32 	%r2661, %r3773;
	mov.u32 	%r2662, %r3773;
	mov.u32 	%r2663, %r3773;
	mov.u32 	%r2664, %r3773;
	// begin inline asm
	mma.sync.aligned.m16n8k32.row.col.s32.s8.s8.s32 {%r2661, %r2662, %r2663, %r2664}, {%r2551, %r2552, %r2553, %r2554}, {%r2669, %r2670}, {%r2661, %r2662, %r2663, %r2664};
	// end inline asm
	cvt.rn.f32.s32 	%f1465, %r2661;
	mul.f32 	%f1466, %f1376, %f1465;
	fma.rn.f32 	%f1467, %f1466, %f1291, %f1443;
	cvt.rn.f32.s32 	%f1468, %r2662;
	mul.f32 	%f1469, %f1376, %f1468;
	fma.rn.f32 	%f1470, %f1469, %f1292, %f1446;
	cvt.rn.f32.s32 	%f1471, %r2663;
	mul.f32 	%f1472, %f1380, %f1471;
	fma.rn.f32 	%f1473, %f1472, %f1291, %f1449;
	cvt.rn.f32.s32 	%f1474, %r2664;
	mul.f32 	%f1475, %f1380, %f1474;
	fma.rn.f32 	%f1476, %f1475, %f1292, %f1452;
	ld.shared.u32 	%r2699, [%r122+2320];
	ld.shared.u32 	%r2700, [%r122+2336];
	ld.shared.v4.u32 	{%r2675, %r2705, %r2735, %r2765}, [%r4179+2624];
	// begin inline asm
	{.reg .f16 low,high;
  mov.b32 {low,high},%r2675;
  cvt.f32.f16 %f1293, low;}

	// end inline asm
	ld.shared.v4.u32 	{%r2676, %r2706, %r2736, %r2766}, [%r4179+2768];
	// begin inline asm
	{.reg .f16 low,high;
  mov.b32 {low,high},%r2676;
  cvt.f32.f16 %f1294, low;}

	// end inline asm
	mov.u32 	%r2677, %r3773;
	mov.u32 	%r2678, %r3773;
	mov.u32 	%r2679, %r3773;
	mov.u32 	%r2680, %r3773;
	// begin inline asm
	mma.sync.aligned.m16n8k32.row.col.s32.s8.s8.s32 {%r2677, %r2678, %r2679, %r2680}, {%r2523, %r2524, %r2525, %r2526}, {%r2699, %r2700}, {%r2677, %r2678, %r2679, %r2680};
	// end inline asm
	cvt.rn.f32.s32 	%f1477, %r2677;
	mul.f32 	%f1478, %f1365, %f1477;
	fma.rn.f32 	%f1479, %f1478, %f1293, %f2445;
	cvt.rn.f32.s32 	%f1480, %r2678;
	mul.f32 	%f1481, %f1365, %f1480;
	fma.rn.f32 	%f1482, %f1481, %f1294, %f2446;
	cvt.rn.f32.s32 	%f1483, %r2679;
	mul.f32 	%f1484, %f1369, %f1483;
	fma.rn.f32 	%f1485, %f1484, %f1293, %f2447;
	cvt.rn.f32.s32 	%f1486, %r2680;
	mul.f32 	%f1487, %f1369, %f1486;
	fma.rn.f32 	%f1488, %f1487, %f1294, %f2448;
	mov.u32 	%r2691, %r3773;
	mov.u32 	%r2692, %r3773;
	mov.u32 	%r2693, %r3773;
	mov.u32 	%r2694, %r3773;
	// begin inline asm
	mma.sync.aligned.m16n8k32.row.col.s32.s8.s8.s32 {%r2691, %r2692, %r2693, %r2694}, {%r2539, %r2540, %r2541, %r2542}, {%r2699, %r2700}, {%r2691, %r2692, %r2693, %r2694};
	// end inline asm
	cvt.rn.f32.s32 	%f1489, %r2691;
	mul.f32 	%f1490, %f1373, %f1489;
	fma.rn.f32 	%f1491, %f1490, %f1293, %f2449;
	cvt.rn.f32.s32 	%f1492, %r2692;
	mul.f32 	%f1493, %f1373, %f1492;
	fma.rn.f32 	%f1494, %f1493, %f1294, %f2450;
	cvt.rn.f32.s32 	%f1495, %r2693;
	mul.f32 	%f1496, %f1377, %f1495;
	fma.rn.f32 	%f1497, %f1496, %f1293, %f2451;
	cvt.rn.f32.s32 	%f1498, %r2694;
	mul.f32 	%f1499, %f1377, %f1498;
	fma.rn.f32 	%f1500, %f1499, %f1294, %f2452;
	ld.shared.u32 	%r2729, [%r122+2352];
	ld.shared.u32 	%r2730, [%r122+2368];
	// begin inline asm
	{.reg .f16 low,high;
  mov.b32 {low,high},%r2705;
  cvt.f32.f16 %f1295, low;}

	// end inline asm
	// begin inline asm
	{.reg .f16 low,high;
  mov.b32 {low,high},%r2706;
  cvt.f32.f16 %f1296, low;}

	// end inline asm
	mov.u32 	%r2707, %r3773;
	mov.u32 	%r2708, %r3773;
	mov.u32 	%r2709, %r3773;
	mov.u32 	%r2710, %r3773;
	// begin inline asm
	mma.sync.aligned.m16n8k32.row.col.s32.s8.s8.s32 {%r2707, %r2708, %r2709, %r2710}, {%r2527, %r2528, %r2529, %r2530}, {%r2729, %r2730}, {%r2707, %r2708, %r2709, %r2710};
	// end inline asm
	cvt.rn.f32.s32 	%f1501, %r2707;
	mul.f32 	%f1502, %f1366, %f1501;
	fma.rn.f32 	%f1503, %f1502, %f1295, %f1479;
	cvt.rn.f32.s32 	%f1504, %r2708;
	mul.f32 	%f1505, %f1366, %f1504;
	fma.rn.f32 	%f1506, %f1505, %f1296, %f1482;
	cvt.rn.f32.s32 	%f1507, %r2709;
	mul.f32 	%f1508, %f1370, %f1507;
	fma.rn.f32 	%f1509, %f1508, %f1295, %f1485;
	cvt.rn.f32.s32 	%f1510, %r2710;
	mul.f32 	%f1511, %f1370, %f1510;
	fma.rn.f32 	%f1512, %f1511, %f1296, %f1488;
	mov.u32 	%r2721, %r3773;
	mov.u32 	%r2722, %r3773;
	mov.u32 	%r2723, %r3773;
	mov.u32 	%r2724, %r3773;
	// begin inline asm
	mma.sync.aligned.m16n8k32.row.col.s32.s8.s8.s32 {%r2721, %r2722, %r2723, %r2724}, {%r2543, %r2544, %r2545, %r2546}, {%r2729, %r2730}, {%r2721, %r2722, %r2723, %r2724};
	// end inline asm
	cvt.rn.f32.s32 	%f1513, %r2721;
	mul.f32 	%f1514, %f1374, %f1513;
	fma.rn.f32 	%f1515, %f1514, %f1295, %f1491;
	cvt.rn.f32.s32 	%f1516, %r2722;
	mul.f32 	%f1517, %f1374, %f1516;
	fma.rn.f32 	%f1518, %f1517, %f1296, %f1494;
	cvt.rn.f32.s32 	%f1519, %r2723;
	mul.f32 	%f1520, %f1378, %f1519;
	fma.rn.f32 	%f1521, %f1520, %f1295, %f1497;
	cvt.rn.f32.s32 	%f1522, %r2724;
	mul.f32 	%f1523, %f1378, %f1522;
	fma.rn.f32 	%f1524, %f1523, %f1296, %f1500;
	ld.shared.u32 	%r2759, [%r122+2384];
	ld.shared.u32 	%r2760, [%r122+2400];
	// begin inline asm
	{.reg .f16 low,high;
  mov.b32 {low,high},%r2735;
  cvt.f32.f16 %f1297, low;}

	// end inline asm
	// begin inline asm
	{.reg .f16 low,high;
  mov.b32 {low,high},%r2736;
  cvt.f32.f16 %f1298, low;}

	// end inline asm
	mov.u32 	%r2737, %r3773;
	mov.u32 	%r2738, %r3773;
	mov.u32 	%r2739, %r3773;
	mov.u32 	%r2740, %r3773;
	// begin inline asm
	mma.sync.aligned.m16n8k32.row.col.s32.s8.s8.s32 {%r2737, %r2738, %r2739, %r2740}, {%r2531, %r2532, %r2533, %r2534}, {%r2759, %r2760}, {%r2737, %r2738, %r2739, %r2740};
	// end inline asm
	cvt.rn.f32.s32 	%f1525, %r2737;
	mul.f32 	%f1526, %f1367, %f1525;
	fma.rn.f32 	%f1527, %f1526, %f1297, %f1503;
	cvt.rn.f32.s32 	%f1528, %r2738;
	mul.f32 	%f1529, %f1367, %f1528;
	fma.rn.f32 	%f1530, %f1529, %f1298, %f1506;
	cvt.rn.f32.s32 	%f1531, %r2739;
	mul.f32 	%f1532, %f1371, %f1531;
	fma.rn.f32 	%f1533, %f1532, %f1297, %f1509;
	cvt.rn.f32.s32 	%f1534, %r2740;
	mul.f32 	%f1535, %f1371, %f1534;
	fma.rn.f32 	%f1536, %f1535, %f1298, %f1512;
	mov.u32 	%r2751, %r3773;
	mov.u32 	%r2752, %r3773;
	mov.u32 	%r2753, %r3773;
	mov.u32 	%r2754, %r3773;
	// begin inline asm
	mma.sync.aligned.m16n8k32.row.col.s32.s8.s8.s32 {%r2751, %r2752, %r2753, %r2754}, {%r2547, %r2548, %r2549, %r2550}, {%r2759, %r2760}, {%r2751, %r2752, %r2753, %r2754};
	// end inline asm
	cvt.rn.f32.s32 	%f1537, %r2751;
	mul.f32 	%f1538, %f1375, %f1537;
	fma.rn.f32 	%f1539, %f1538, %f1297, %f1515;
	cvt.rn.f32.s32 	%f1540, %r2752;
	mul.f32 	%f1541, %f1375, %f1540;
	fma.rn.f32 	%f1542, %f1541, %f1298, %f1518;
	cvt.rn.f32.s32 	%f1543, %r2753;
	mul.f32 	%f1544, %f1379, %f1543;
	fma.rn.f32 	%f1545, %f1544, %f1297, %f1521;
	cvt.rn.f32.s32 	%f1546, %r2754;
	mul.f32 	%f1547, %f1379, %f1546;
	fma.rn.f32 	%f1548, %f1547, %f1298, %f1524;
	ld.shared.u32 	%r2789, [%r122+2416];
	ld.shared.u32 	%r2790, [%r122+2432];
	// begin inline asm
	{.reg .f16 low,high;
  mov.b32 {low,high},%r2765;
  cvt.f32.f16 %f1299, low;}

	// end inline asm
	// begin inline asm
	{.reg .f16 low,high;
  mov.b32 {low,high},%r2766;
  cvt.f32.f16 %f1300, low;}

	// end inline asm
	mov.u32 	%r2767, %r3773;
	mov.u32 	%r2768, %r3773;
	mov.u32 	%r2769, %r3773;
	mov.u32 	%r2770, %r3773;
	// begin inline asm
	mma.sync.aligned.m16n8k32.row.col.s32.s8.s8.s32 {%r2767, %r2768, %r2769, %r2770}, {%r2535, %r2536, %r2537, %r2538}, {%r2789, %r2790}, {%r2767, %r2768, %r2769, %r2770};
	// end inline asm
	cvt.rn.f32.s32 	%f1549, %r2767;
	mul.f32 	%f1550, %f1368, %f1549;
	fma.rn.f32 	%f1551, %f1550, %f1299, %f1527;
	cvt.rn.f32.s32 	%f1552, %r2768;
	mul.f32 	%f1553, %f1368, %f1552;
	fma.rn.f32 	%f1554, %f1553, %f1300, %f1530;
	cvt.rn.f32.s32 	%f1555, %r2769;
	mul.f32 	%f1556, %f1372, %f1555;
	fma.rn.f32 	%f1557, %f1556, %f1299, %f1533;
	cvt.rn.f32.s32 	%f1558, %r2770;
	mul.f32 	%f1559, %f1372, %f1558;
	fma.rn.f32 	%f1560, %f1559, %f1300, %f1536;
	mov.u32 	%r2781, %r3773;
	mov.u32 	%r2782, %r3773;
	mov.u32 	%r2783, %r3773;
	mov.u32 	%r2784, %r3773;
	// begin inline asm
	mma.sync.aligned.m16n8k32.row.col.s32.s8.s8.s32 {%r2781, %r2782, %r2783, %r2784}, {%r2551, %r2552, %r2553, %r2554}, {%r2789, %r2790}, {%r2781, %r2782, %r2783, %r2784};
	// end inline asm
	cvt.rn.f32.s32 	%f1561, %r2781;
	mul.f32 	%f1562, %f1376, %f1561;
	fma.rn.f32 	%f1563, %f1562, %f1299, %f1539;
	cvt.rn.f32.s32 	%f1564, %r2782;
	mul.f32 	%f1565, %f1376, %f1564;
	fma.rn.f32 	%f1566, %f1565, %f1300, %f1542;
	cvt.rn.f32.s32 	%f1567, %r2783;
	mul.f32 	%f1568, %f1380, %f1567;
	fma.rn.f32 	%f1569, %f1568, %f1299, %f1545;
	cvt.rn.f32.s32 	%f1570, %r2784;
	mul.f32 	%f1571, %f1380, %f1570;
	fma.rn.f32 	%f1572, %f1571, %f1300, %f1548;
	ld.shared.u32 	%r2819, [%r122+4624];
	ld.shared.u32 	%r2820, [%r122+4640];
	ld.shared.v4.u32 	{%r2795, %r2825, %r2855, %r2885}, [%r4179+4928];
	// begin inline asm
	{.reg .f16 low,high;
  mov.b32 {low,high},%r2795;
  cvt.f32.f16 %f1301, low;}

	// end inline asm
	ld.shared.v4.u32 	{%r2796, %r2826, %r2856, %r2886}, [%r4179+5072];
	// begin inline asm
	{.reg .f16 low,high;
  mov.b32 {low,high},%r2796;
  cvt.f32.f16 %f1302, low;}

	// end inline asm
	mov.u32 	%r2797, %r3773;
	mov.u32 	%r2798, %r3773;
	mov.u32 	%r2799, %r3773;
	mov.u32 	%r2800, %r3773;
	// begin inline asm
	mma.sync.aligned.m16n8k32.row.col.s32.s8.s8.s32 {%r2797, %r2798, %r2799, %r2800}, {%r2523, %r2524, %r2525, %r2526}, {%r2819, %r2820}, {%r2797, %r2798, %r2799, %r2800};
	// end inline asm
	cvt.rn.f32.s32 	%f1573, %r2797;
	mul.f32 	%f1574, %f1365, %f1573;
	fma.rn.f32 	%f1575, %f1574, %f1301, %f2453;
	cvt.rn.f32.s32 	%f1576, %r2798;
	mul.f32 	%f1577, %f1365, %f1576;
	fma.rn.f32 	%f1578, %f1577, %f1302, %f2454;
	cvt.rn.f32.s32 	%f1579, %r2799;
	mul.f32 	%f1580, %f1369, %f1579;
	fma.rn.f32 	%f1581, %f1580, %f1301, %f2455;
	cvt.rn.f32.s32 	%f1582, %r2800;
	mul.f32 	%f1583, %f1369, %f1582;
	fma.rn.f32 	%f1584, %f1583, %f1302, %f2456;
	mov.u32 	%r2811, %r3773;
	mov.u32 	%r2812, %r3773;
	mov.u32 	%r2813, %r3773;
	mov.u32 	%r2814, %r3773;
	// begin inline asm
	mma.sync.aligned.m16n8k32.row.col.s32.s8.s8.s32 {%r2811, %r2812, %r2813, %r2814}, {%r2539, %r2540, %r2541, %r2542}, {%r2819, %r2820}, {%r2811, %r2812, %r2813, %r2814};
	// end inline asm
	cvt.rn.f32.s32 	%f1585, %r2811;
	mul.f32 	%f1586, %f1373, %f1585;
	fma.rn.f32 	%f1587, %f1586, %f1301, %f2457;
	cvt.rn.f32.s32 	%f1588, %r2812;
	mul.f32 	%f1589, %f1373, %f1588;
	fma.rn.f32 	%f1590, %f1589, %f1302, %f2458;
	cvt.rn.f32.s32 	%f1591, %r2813;
	mul.f32 	%f1592, %f1377, %f1591;
	fma.rn.f32 	%f1593, %f1592, %f1301, %f2459;
	cvt.rn.f32.s32 	%f1594, %r2814;
	mul.f32 	%f1595, %f1377, %f1594;
	fma.rn.f32 	%f1596, %f1595, %f1302, %f2460;
	ld.shared.u32 	%r2849, [%r122+4656];
	ld.shared.u32 	%r2850, [%r122+4672];
	// begin inline asm
	{.reg .f16 low,high;
  mov.b32 {low,high},%r2825;
  cvt.f32.f16 %f1303, low;}

	// end inline asm
	// begin inline asm
	{.reg .f16 low,high;
  mov.b32 {low,high},%r2826;
  cvt.f32.f16 %f1304, low;}

	// end inline asm
	mov.u32 	%r2827, %r3773;
	mov.u32 	%r2828, %r3773;
	mov.u32 	%r2829, %r3773;
	mov.u32 	%r2830, %r3773;
	// begin inline asm
	mma.sync.aligned.m16n8k32.row.col.s32.s8.s8.s32 {%r2827, %r2828, %r2829, %r2830}, {%r2527, %r2528, %r2529, %r2530}, {%r2849, %r2850}, {%r2827, %r2828, %r2829, %r2830};
	// end inline asm
	cvt.rn.f32.s32 	%f1597, %r2827;
	mul.f32 	%f1598, %f1366, %f1597;
	fma.rn.f32 	%f1599, %f1598, %f1303, %f1575;
	cvt.rn.f32.s32 	%f1600, %r2828;
	mul.f32 	%f1601, %f1366, %f1600;
	fma.rn.f32 	%f1602, %f1601, %f1304, %f1578;
	cvt.rn.f32.s32 	%f1603, %r2829;
	mul.f32 	%f1604, %f1370, %f1603;
	fma.rn.f32 	%f1605, %f1604, %f1303, %f1581;
	cvt.rn.f32.s32 	%f1606, %r2830;
	mul.f32 	%f1607, %f1370, %f1606;
	fma.rn.f32 	%f1608, %f1607, %f1304, %f1584;
	mov.u32 	%r2841, %r3773;
	mov.u32 	%r2842, %r3773;
	mov.u32 	%r2843, %r3773;
	mov.u32 	%r2844, %r3773;
	// begin inline asm
	mma.sync.aligned.m16n8k32.row.col.s32.s8.s8.s32 {%r2841, %r2842, %r2843, %r2844}, {%r2543, %r2544, %r2545, %r2546}, {%r2849, %r2850}, {%r2841, %r2842, %r2843, %r2844};
	// end inline asm
	cvt.rn.f32.s32 	%f1609, %r2841;
	mul.f32 	%f1610, %f1374, %f1609;
	fma.rn.f32 	%f1611, %f1610, %f1303, %f1587;
	cvt.rn.f32.s32 	%f1612, %r2842;
	mul.f32 	%f1613, %f1374, %f1612;
	fma.rn.f32 	%f1614, %f1613, %f1304, %f1590;
	cvt.rn.f32.s32 	%f1615, %r2843;
	mul.f32 	%f1616, %f1378, %f1615;
	fma.rn.f32 	%f1617, %f1616, %f1303, %f1593;
	cvt.rn.f32.s32 	%f1618, %r2844;
	mul.f32 	%f1619, %f1378, %f1618;
	fma.rn.f32 	%f1620, %f1619, %f1304, %f1596;
	ld.shared.u32 	%r2879, [%r122+4688];
	ld.shared.u32 	%r2880, [%r122+4704];
	// begin inline asm
	{.reg .f16 low,high;
  mov.b32 {low,high},%r2855;
  cvt.f32.f16 %f1305, low;}

	// end inline asm
	// begin inline asm
	{.reg .f16 low,high;
  mov.b32 {low,high},%r2856;
  cvt.f32.f16 %f1306, low;}

	// end inline asm
	mov.u32 	%r2857, %r3773;
	mov.u32 	%r2858, %r3773;
	mov.u32 	%r2859, %r3773;
	mov.u32 	%r2860, %r3773;
	// begin inline asm
	mma.sync.aligned.m16n8k32.row.col.s32.s8.s8.s32 {%r2857, %r2858, %r2859, %r2860}, {%r2531, %r2532, %r2533, %r2534}, {%r2879, %r2880}, {%r2857, %r2858, %r2859, %r2860};
	// end inline asm
	cvt.rn.f32.s32 	%f1621, %r2857;
	mul.f32 	%f1622, %f1367, %f1621;
	fma.rn.f32 	%f1623, %f1622, %f1305, %f1599;
	cvt.rn.f32.s32 	%f1624, %r2858;
	mul.f32 	%f1625, %f1367, %f1624;
	fma.rn.f32 	%f1626, %f1625, %f1306, %f1602;
	cvt.rn.f32.s32 	%f1627, %r2859;
	mul.f32 	%f1628, %f1371, %f1627;
	fma.rn.f32 	%f1629, %f1628, %f1305, %f1605;
	cvt.rn.f32.s32 	%f1630, %r2860;
	mul.f32 	%f1631, %f1371, %f1630;
	fma.rn.f32 	%f1632, %f1631, %f1306, %f1608;
	mov.u32 	%r2871, %r3773;
	mov.u32 	%r2872, %r3773;
	mov.u32 	%r2873, %r3773;
	mov.u32 	%r2874, %r3773;
	// begin inline asm
	mma.sync.aligned.m16n8k32.row.col.s32.s8.s8.s32 {%r2871, %r2872, %r2873, %r2874}, {%r2547, %r2548, %r2549, %r2550}, {%r2879, %r2880}, {%r2871, %r2872, %r2873, %r2874};
	// end inline asm
	cvt.rn.f32.s32 	%f1633, %r2871;
	mul.f32 	%f1634, %f1375, %f1633;
	fma.rn.f32 	%f1635, %f1634, %f1305, %f1611;
	cvt.rn.f32.s32 	%f1636, %r2872;
	mul.f32 	%f1637, %f1375, %f1636;
	fma.rn.f32 	%f1638, %f1637, %f1306, %f1614;
	cvt.rn.f32.s32 	%f1639, %r2873;
	mul.f32 	%f1640, %f1379, %f1639;
	fma.rn.f32 	%f1641, %f1640, %f1305, %f1617;
	cvt.rn.f32.s32 	%f1642, %r2874;
	mul.f32 	%f1643, %f1379, %f1642;
	fma.rn.f32 	%f1644, %f1643, %f1306, %f1620;
	ld.shared.u32 	%r2909, [%r122+4720];
	ld.shared.u32 	%r2910, [%r122+4736];
	// begin inline asm
	{.reg .f16 low,high;
  mov.b32 {low,high},%r2885;
  cvt.f32.f16 %f1307, low;}

	// end inline asm
	// begin inline asm
	{.reg .f16 low,high;
  mov.b32 {low,high},%r2886;
  cvt.f32.f16 %f1308, low;}

	// end inline asm
	mov.u32 	%r2887, %r3773;
	mov.u32 	%r2888, %r3773;
	mov.u32 	%r2889, %r3773;
	mov.u32 	%r2890, %r3773;
	// begin inline asm
	mma.sync.aligned.m16n8k32.row.col.s32.s8.s8.s32 {%r2887, %r2888, %r2889, %r2890}, {%r2535, %r2536, %r2537, %r2538}, {%r2909, %r2910}, {%r2887, %r2888, %r2889, %r2890};
	// end inline asm
	cvt.rn.f32.s32 	%f1645, %r2887;
	mul.f32 	%f1646, %f1368, %f1645;
	fma.rn.f32 	%f1647, %f1646, %f1307, %f1623;
	cvt.rn.f32.s32 	%f1648, %r2888;
	mul.f32 	%f1649, %f1368, %f1648;
	fma.rn.f32 	%f1650, %f1649, %f1308, %f1626;
	cvt.rn.f32.s32 	%f1651, %r2889;
	mul.f32 	%f1652, %f1372, %f1651;
	fma.rn.f32 	%f1653, %f1652, %f1307, %f1629;
	cvt.rn.f32.s32 	%f1654, %r2890;
	mul.f32 	%f1655, %f1372, %f1654;
	fma.rn.f32 	%f1656, %f1655, %f1308, %f1632;
	mov.u32 	%r2901, %r3773;
	mov.u32 	%r2902, %r3773;
	mov.u32 	%r2903, %r3773;
	mov.u32 	%r2904, %r3773;
	// begin inline asm
	mma.sync.aligned.m16n8k32.row.col.s32.s8.s8.s32 {%r2901, %r2902, %r2903, %r2904}, {%r2551, %r2552, %r2553, %r2554}, {%r2909, %r2910}, {%r2901, %r2902, %r2903, %r2904};
	// end inline asm
	cvt.rn.f32.s32 	%f1657, %r2901;
	mul.f32 	%f1658, %f1376, %f1657;
	fma.rn.f32 	%f1659, %f1658, %f1307, %f1635;
	cvt.rn.f32.s32 	%f1660, %r2902;
	mul.f32 	%f1661, %f1376, %f1660;
	fma.rn.f32 	%f1662, %f1661, %f1308, %f1638;
	cvt.rn.f32.s32 	%f1663, %r2903;
	mul.f32 	%f1664, %f1380, %f1663;
	fma.rn.f32 	%f1665, %f1664, %f1307, %f1641;
	cvt.rn.f32.s32 	%f1666, %r2904;
	mul.f32 	%f1667, %f1380, %f1666;
	fma.rn.f32 	%f1668, %f1667, %f1308, %f1644;
	ld.shared.u32 	%r2939, [%r122+6928];
	ld.shared.u32 	%r2940, [%r122+6944];
	ld.shared.v4.u32 	{%r2915, %r2945, %r2975, %r3005}, [%r4179+7232];
	// begin inline asm
	{.reg .f16 low,high;
  mov.b32 {low,high},%r2915;
  cvt.f32.f16 %f1309, low;}

	// end inline asm
	ld.shared.v4.u32 	{%r2916, %r2946, %r2976, %r3006}, [%r4179+7376];
	// begin inline asm
	{.reg .f16 low,high;
  mov.b32 {low,high},%r2916;
  cvt.f32.f16 %f1310, low;}

	// end inline asm
	mov.u32 	%r2917, %r3773;
	mov.u32 	%r2918, %r3773;
	mov.u32 	%r2919, %r3773;
	mov.u32 	%r2920, %r3773;
	// begin inline asm
	mma.sync.aligned.m16n8k32.row.col.s32.s8.s8.s32 {%r2917, %r2918, %r2919, %r2920}, {%r2523, %r2524, %r2525, %r2526}, {%r2939, %r2940}, {%r2917, %r2918, %r2919, %r2920};
	// end inline asm
	cvt.rn.f32.s32 	%f1669, %r2917;
	mul.f32 	%f1670, %f1365, %f1669;
	fma.rn.f32 	%f1671, %f1670, %f1309, %f2461;
	cvt.rn.f32.s32 	%f1672, %r2918;
	mul.f32 	%f1673, %f1365, %f1672;
	fma.rn.f32 	%f1674, %f1673, %f1310, %f2462;
	cvt.rn.f32.s32 	%f1675, %r2919;
	mul.f32 	%f1676, %f1369, %f1675;
	fma.rn.f32 	%f1677, %f1676, %f1309, %f2463;
	cvt.rn.f32.s32 	%f1678, %r2920;
	mul.f32 	%f1679, %f1369, %f1678;
	fma.rn.f32 	%f1680, %f1679, %f1310, %f2464;
	mov.u32 	%r2931, %r3773;
	mov.u32 	%r2932, %r3773;
	mov.u32 	%r2933, %r3773;
	mov.u32 	%r2934, %r3773;
	// begin inline asm
	mma.sync.aligned.m16n8k32.row.col.s32.s8.s8.s32 {%r2931, %r2932, %r2933, %r2934}, {%r2539, %r2540, %r2541, %r2542}, {%r2939, %r2940}, {%r2931, %r2932, %r2933, %r2934};
	// end inline asm
	cvt.rn.f32.s32 	%f1681, %r2931;
	mul.f32 	%f1682, %f1373, %f1681;
	fma.rn.f32 	%f1683, %f1682, %f1309, %f2465;
	cvt.rn.f32.s32 	%f1684, %r2932;
	mul.f32 	%f1685, %f1373, %f1684;
	fma.rn.f32 	%f1686, %f1685, %f1310, %f2466;
	cvt.rn.f32.s32 	%f1687, %r2933;
	mul.f32 	%f1688, %f1377, %f1687;
	fma.rn.f32 	%f1689, %f1688, %f1309, %f2467;
	cvt.rn.f32.s32 	%f1690, %r2934;
	mul.f32 	%f1691, %f1377, %f1690;
	fma.rn.f32 	%f1692, %f1691, %f1310, %f2468;
	ld.shared.u32 	%r2969, [%r122+6960];
	ld.shared.u32 	%r2970, [%r122+6976];
	// begin inline asm
	{.reg .f16 low,high;
  mov.b32 {low,high},%r2945;
  cvt.f32.f16 %f1311, low;}

	// end inline asm
	// begin inline asm
	{.reg .f16 low,high;
  mov.b32 {low,high},%r2946;
  cvt.f32.f16 %f1312, low;}

	// end inline asm
	mov.u32 	%r2947, %r3773;
	mov.u32 	%r2948, %r3773;
	mov.u32 	%r2949, %r3773;
	mov.u32 	%r2950, %r3773;
	// begin inline asm
	mma.sync.aligned.m16n8k32.row.col.s32.s8.s8.s32 {%r2947, %r2948, %r2949, %r2950}, {%r2527, %r2528, %r2529, %r2530}, {%r2969, %r2970}, {%r2947, %r2948, %r2949, %r2950};
	// end inline asm
	cvt.rn.f32.s32 	%f1693, %r2947;
	mul.f32 	%f1694, %f1366, %f1693;
	fma.rn.f32 	%f1695, %f1694, %f1311, %f1671;
	cvt.rn.f32.s32 	%f1696, %r2948;
	mul.f32 	%f1697, %f1366, %f1696;
	fma.rn.f32 	%f1698, %f1697, %f1312, %f1674;
	cvt.rn.f32.s32 	%f1699, %r2949;
	mul.f32 	%f1700, %f1370, %f1699;
	fma.rn.f32 	%f1701, %f1700, %f1311, %f1677;
	cvt.rn.f32.s32 	%f1702, %r2950;
	mul.f32 	%f1703, %f1370, %f1702;
	fma.rn.f32 	%f1704, %f1703, %f1312, %f1680;
	mov.u32 	%r2961, %r3773;
	mov.u32 	%r2962, %r3773;
	mov.u32 	%r2963, %r3773;
	mov.u32 	%r2964, %r3773;
	// begin inline asm
	mma.sync.aligned.m16n8k32.row.col.s32.s8.s8.s32 {%r2961, %r2962, %r2963, %r2964}, {%r2543, %r2544, %r2545, %r2546}, {%r2969, %r2970}, {%r2961, %r2962, %r2963, %r2964};
	// end inline asm
	cvt.rn.f32.s32 	%f1705, %r2961;
	mul.f32 	%f1706, %f1374, %f1705;
	fma.rn.f32 	%f1707, %f1706, %f1311, %f1683;
	cvt.rn.f32.s32 	%f1708, %r2962;
	mul.f32 	%f1709, %f1374, %f1708;
	fma.rn.f32 	%f1710, %f1709, %f1312, %f1686;
	cvt.rn.f32.s32 	%f1711, %r2963;
	mul.f32 	%f1712, %f1378, %f1711;
	fma.rn.f32 	%f1713, %f1712, %f1311, %f1689;
	cvt.rn.f32.s32 	%f1714, %r2964;
	mul.f32 	%f1715, %f1378, %f1714;
	fma.rn.f32 	%f1716, %f1715, %f1312, %f1692;
	ld.shared.u32 	%r2999, [%r122+6992];
	ld.shared.u32 	%r3000, [%r122+7008];
	// begin inline asm
	{.reg .f16 low,high;
  mov.b32 {low,high},%r2975;
  cvt.f32.f16 %f1313, low;}

	// end inline asm
	// begin inline asm
	{.reg .f16 low,high;
  mov.b32 {low,high},%r2976;
  cvt.f32.f16 %f1314, low;}

	// end inline asm
	mov.u32 	%r2977, %r3773;
	mov.u32 	%r2978, %r3773;
	mov.u32 	%r2979, %r3773;
	mov.u32 	%r2980, %r3773;
	// begin inline asm
	mma.sync.aligned.m16n8k32.row.col.s32.s8.s8.s32 {%r2977, %r2978, %r2979, %r2980}, {%r2531, %r2532, %r2533, %r2534}, {%r2999, %r3000}, {%r2977, %r2978, %r2979, %r2980};
	// end inline asm
	cvt.rn.f32.s32 	%f1717, %r2977;
	mul.f32 	%f1718, %f1367, %f1717;
	fma.rn.f32 	%f1719, %f1718, %f1313, %f1695;
	cvt.rn.f32.s32 	%f1720, %r2978;
	mul.f32 	%f1721, %f1367, %f1720;
	fma.rn.f32 	%f1722, %f1721, %f1314, %f1698;
	cvt.rn.f32.s32 	%f1723, %r2979;
	mul.f32 	%f1724, %f1371, %f1723;
	fma.rn.f32 	%f1725, %f1724, %f1313, %f1701;
	cvt.rn.f32.s32 	%f1726, %r2980;
	mul.f32 	%f1727, %f1371, %f1726;
	fma.rn.f32 	%f1728, %f1727, %f1314, %f1704;
	mov.u32 	%r2991, %r3773;
	mov.u32 	%r2992, %r3773;
	mov.u32 	%r2993, %r3773;
	mov.u32 	%r2994, %r3773;
	// begin inline asm
	mma.sync.aligned.m16n8k32.row.col.s32.s8.s8.s32 {%r2991, %r2992, %r2993, %r2994}, {%r2547, %r2548, %r2549, %r2550}, {%r2999, %r3000}, {%r2991, %r2992, %r2993, %r2994};
	// end inline asm
	cvt.rn.f32.s32 	%f1729, %r2991;
	mul.f32 	%f1730, %f1375, %f1729;
	fma.rn.f32 	%f1731, %f1730, %f1313, %f1707;
	cvt.rn.f32.s32 	%f1732, %r2992;
	mul.f32 	%f1733, %f1375, %f1732;
	fma.rn.f32 	%f1734, %f1733, %f1314, %f1710;
	cvt.rn.f32.s32 	%f1735, %r2993;
	mul.f32 	%f1736, %f1379, %f1735;
	fma.rn.f32 	%f1737, %f1736, %f1313, %f1713;
	cvt.rn.f32.s32 	%f1738, %r2994;
	mul.f32 	%f1739, %f1379, %f1738;
	fma.rn.f32 	%f1740, %f1739, %f1314, %f1716;
	ld.shared.u32 	%r3029, [%r122+7024];
	ld.shared.u32 	%r3030, [%r122+7040];
	// begin inline asm
	{.reg .f16 low,high;
  mov.b32 {low,high},%r3005;
  cvt.f32.f16 %f1315, low;}

	// end inline asm
	// begin inline asm
	{.reg .f16 low,high;
  mov.b32 {low,high},%r3006;
  cvt.f32.f16 %f1316, low;}

	// end inline asm
	mov.u32 	%r3007, %r3773;
	mov.u32 	%r3008, %r3773;
	mov.u32 	%r3009, %r3773;
	mov.u32 	%r3010, %r3773;
	// begin inline asm
	mma.sync.aligned.m16n8k32.row.col.s32.s8.s8.s32 {%r3007, %r3008, %r3009, %r3010}, {%r2535, %r2536, %r2537, %r2538}, {%r3029, %r3030}, {%r3007, %r3008, %r3009, %r3010};
	// end inline asm
	cvt.rn.f32.s32 	%f1741, %r3007;
	mul.f32 	%f1742, %f1368, %f1741;
	fma.rn.f32 	%f1743, %f1742, %f1315, %f1719;
	cvt.rn.f32.s32 	%f1744, %r3008;
	mul.f32 	%f1745, %f1368, %f1744;
	fma.rn.f32 	%f1746, %f1745, %f1316, %f1722;
	cvt.rn.f32.s32 	%f1747, %r3009;
	mul.f32 	%f1748, %f1372, %f1747;
	fma.rn.f32 	%f1749, %f1748, %f1315, %f1725;
	cvt.rn.f32.s32 	%f1750, %r3010;
	mul.f32 	%f1751, %f1372, %f1750;
	fma.rn.f32 	%f1752, %f1751, %f1316, %f1728;
	mov.u32 	%r3021, %r3773;
	mov.u32 	%r3022, %r3773;
	mov.u32 	%r3023, %r3773;
	mov.u32 	%r3024, %r3773;
	// begin inline asm
	mma.sync.aligned.m16n8k32.row.col.s32.s8.s8.s32 {%r3021, %r3022, %r3023, %r3024}, {%r2551, %r2552, %r2553, %r2554}, {%r3029, %r3030}, {%r3021, %r3022, %r3023, %r3024};
	// end inline asm
	cvt.rn.f32.s32 	%f1753, %r3021;
	mul.f32 	%f1754, %f1376, %f1753;
	fma.rn.f32 	%f1755, %f1754, %f1315, %f1731;
	cvt.rn.f32.s32 	%f1756, %r3022;
	mul.f32 	%f1757, %f1376, %f1756;
	fma.rn.f32 	%f1758, %f1757, %f1316, %f1734;
	cvt.rn.f32.s32 	%f1759, %r3023;
	mul.f32 	%f1760, %f1380, %f1759;
	fma.rn.f32 	%f1761, %f1760, %f1315, %f1737;
	cvt.rn.f32.s32 	%f1762, %r3024;
	mul.f32 	%f1763, %f1380, %f1762;
	fma.rn.f32 	%f1764, %f1763, %f1316, %f1740;
	ld.shared.u32 	%r3059, [%r122+9232];
	ld.shared.u32 	%r3060, [%r122+9248];
	ld.shared.v4.u32 	{%r3035, %r3065, %r3095, %r3125}, [%r4179+9536];
	// begin inline asm
	{.reg .f16 low,high;
  mov.b32 {low,high},%r3035;
  cvt.f32.f16 %f1317, low;}

	// end inline asm
	ld.shared.v4.u32 	{%r3036, %r3066, %r3096, %r3126}, [%r4179+9680];
	// begin inline asm
	{.reg .f16 low,high;
  mov.b32 {low,high},%r3036;
  cvt.f32.f16 %f1318, low;}

	// end inline asm
	mov.u32 	%r3037, %r3773;
	mov.u32 	%r3038, %r3773;
	mov.u32 	%r3039, %r3773;
	mov.u32 	%r3040, %r3773;
	// begin inline asm
	mma.sync.aligned.m16n8k32.row.col.s32.s8.s8.s32 {%r3037, %r3038, %r3039, %r3040}, {%r2523, %r2524, %r2525, %r2526}, {%r3059, %r3060}, {%r3037, %r3038, %r3039, %r3040};
	// end inline asm
	cvt.rn.f32.s32 	%f1765, %r3037;
	mul.f32 	%f1766, %f1365, %f1765;
	fma.rn.f32 	%f1767, %f1766, %f1317, %f2469;
	cvt.rn.f32.s32 	%f1768, %r3038;
	mul.f32 	%f1769, %f1365, %f1768;
	fma.rn.f32 	%f1770, %f1769, %f1318, %f2470;
	cvt.rn.f32.s32 	%f1771, %r3039;
	mul.f32 	%f1772, %f1369, %f1771;
	fma.rn.f32 	%f1773, %f1772, %f1317, %f2471;
	cvt.rn.f32.s32 	%f1774, %r3040;
	mul.f32 	%f1775, %f1369, %f1774;
	fma.rn.f32 	%f1776, %f1775, %f1318, %f2472;
	mov.u32 	%r3051, %r3773;
	mov.u32 	%r3052, %r3773;
	mov.u32 	%r3053, %r3773;
	mov.u32 	%r3054, %r3773;
	// begin inline asm
	mma.sync.aligned.m16n8k32.row.col.s32.s8.s8.s32 {%r3051, %r3052, %r3053, %r3054}, {%r2539, %r2540, %r2541, %r2542}, {%r3059, %r3060}, {%r3051, %r3052, %r3053, %r3054};
	// end inline asm
	cvt.rn.f32.s32 	%f1777, %r3051;
	mul.f32 	%f1778, %f1373, %f1777;
	fma.rn.f32 	%f1779, %f1778, %f1317, %f2473;
	cvt.rn.f32.s32 	%f1780, %r3052;
	mul.f32 	%f1781, %f1373, %f1780;
	fma.rn.f32 	%f1782, %f1781, %f1318, %f2474;
	cvt.rn.f32.s32 	%f1783, %r3053;
	mul.f32 	%f1784, %f1377, %f1783;
	fma.rn.f32 	%f1785, %f1784, %f1317, %f2475;
	cvt.rn.f32.s32 	%f1786, %r3054;
	mul.f32 	%f1787, %f1377, %f1786;
	fma.rn.f32 	%f1788, %f1787, %f1318, %f2476;
	ld.shared.u32 	%r3089, [%r122+9264];
	ld.shared.u32 	%r3090, [%r122+9280];
	// begin inline asm
	{.reg .f16 low,high;
  mov.b32 {low,high},%r3065;
  cvt.f32.f16 %f1319, low;}

	// end inline asm
	// begin inline asm
	{.reg .f16 low,high;
  mov.b32 {low,high},%r3066;
  cvt.f32.f16 %f1320, low;}

	// end inline asm
	mov.u32 	%r3067, %r3773;
	mov.u32 	%r3068, %r3773;
	mov.u32 	%r3069, %r3773;
	mov.u32 	%r3070, %r3773;
	// begin inline asm
	mma.sync.aligned.m16n8k32.row.col.s32.s8.s8.s32 {%r3067, %r3068, %r3069, %r3070}, {%r2527, %r2528, %r2529, %r2530}, {%r3089, %r3090}, {%r3067, %r3068, %r3069, %r3070};
	// end inline asm
	cvt.rn.f32.s32 	%f1789, %r3067;
	mul.f32 	%f1790, %f1366, %f1789;
	fma.rn.f32 	%f1791, %f1790, %f1319, %f1767;
	cvt.rn.f32.s32 	%f1792, %r3068;
	mul.f32 	%f1793, %f1366, %f1792;
	fma.rn.f32 	%f1794, %f1793, %f1320, %f1770;
	cvt.rn.f32.s32 	%f1795, %r3069;
	mul.f32 	%f1796, %f1370, %f1795;
	fma.rn.f32 	%f1797, %f1796, %f1319, %f1773;
	cvt.rn.f32.s32 	%f1798, %r3070;
	mul.f32 	%f1799, %f1370, %f1798;
	fma.rn.f32 	%f1800, %f1799, %f1320, %f1776;
	mov.u32 	%r3081, %r3773;
	mov.u32 	%r3082, %r3773;
	mov.u32 	%r3083, %r3773;
	mov.u32 	%r3084, %r3773;
	// begin inline asm
	mma.sync.aligned.m16n8k32.row.col.s32.s8.s8.s32 {%r3081, %r3082, %r3083, %r3084}, {%r2543, %r2544, %r2545, %r2546}, {%r3089, %r3090}, {%r3081, %r3082, %r3083, %r3084};
	// end inline asm
	cvt.rn.f32.s32 	%f1801, %r3081;
	mul.f32 	%f1802, %f1374, %f1801;
	fma.rn.f32 	%f1803, %f1802, %f1319, %f1779;
	cvt.rn.f32.s32 	%f1804, %r3082;
	mul.f32 	%f1805, %f1374, %f1804;
	fma.rn.f32 	%f1806, %f1805, %f1320, %f1782;
	cvt.rn.f32.s32 	%f1807, %r3083;
	mul.f32 	%f1808, %f1378, %f1807;
	fma.rn.f32 	%f1809, %f1808, %f1319, %f1785;
	cvt.rn.f32.s32 	%f1810, %r3084;
	mul.f32 	%f1811, %f1378, %f1810;
	fma.rn.f32 	%f1812, %f1811, %f1320, %f1788;
	ld.shared.u32 	%r3119, [%r122+9296];
	ld.shared.u32 	%r3120, [%r122+9312];
	// begin inline asm
	{.reg .f16 low,high;
  mov.b32 {low,high},%r3095;
  cvt.f32.f16 %f1321, low;}

	// end inline asm
	// begin inline asm
	{.reg .f16 low,high;
  mov.b32 {low,high},%r3096;
  cvt.f32.f16 %f1322, low;}

	// end inline asm
	mov.u32 	%r3097, %r3773;
	mov.u32 	%r3098, %r3773;
	mov.u32 	%r3099, %r3773;
	mov.u32 	%r3100, %r3773;
	// begin inline asm
	mma.sync.aligned.m16n8k32.row.col.s32.s8.s8.s32 {%r3097, %r3098, %r3099, %r3100}, {%r2531, %r2532, %r2533, %r2534}, {%r3119, %r3120}, {%r3097, %r3098, %r3099, %r3100};
	// end inline asm
	cvt.rn.f32.s32 	%f1813, %r3097;
	mul.f32 	%f1814, %f1367, %f1813;
	fma.rn.f32 	%f1815, %f1814, %f1321, %f1791;
	cvt.rn.f32.s32 	%f1816, %r3098;
	mul.f32 	%f1817, %f1367, %f1816;
	fma.rn.f32 	%f1818, %f1817, %f1322, %f1794;
	cvt.rn.f32.s32 	%f1819, %r3099;
	mul.f32 	%f1820, %f1371, %f1819;
	fma.rn.f32 	%f1821, %f1820, %f1321, %f1797;
	cvt.rn.f32.s32 	%f1822, %r3100;
	mul.f32 	%f1823, %f1371, %f1822;
	fma.rn.f32 	%f1824, %f1823, %f1322, %f1800;
	mov.u32 	%r3111, %r3773;
	mov.u32 	%r3112, %r3773;
	mov.u32 	%r3113, %r3773;
	mov.u32 	%r3114, %r3773;
	// begin inline asm
	mma.sync.aligned.m16n8k32.row.col.s32.s8.s8.s32 {%r3111, %r3112, %r3113, %r3114}, {%r2547, %r2548, %r2549, %r2550}, {%r3119, %r3120}, {%r3111, %r3112, %r3113, %r3114};
	// end inline asm
	cvt.rn.f32.s32 	%f1825, %r3111;
	mul.f32 	%f1826, %f1375, %f1825;
	fma.rn.f32 	%f1827, %f1826, %f1321, %f1803;
	cvt.rn.f32.s32 	%f1828, %r3112;
	mul.f32 	%f1829, %f1375, %f1828;
	fma.rn.f32 	%f1830, %f1829, %f1322, %f1806;
	cvt.rn.f32.s32 	%f1831, %r3113;
	mul.f32 	%f1832, %f1379, %f1831;
	fma.rn.f32 	%f1833, %f1832, %f1321, %f1809;
	cvt.rn.f32.s32 	%f1834, %r3114;
	mul.f32 	%f1835, %f1379, %f1834;
	fma.rn.f32 	%f1836, %f1835, %f1322, %f1812;
	ld.shared.u32 	%r3149, [%r122+9328];
	ld.shared.u32 	%r3150, [%r122+9344];
	// begin inline asm
	{.reg .f16 low,high;
  mov.b32 {low,high},%r3125;
  cvt.f32.f16 %f1323, low;}

	// end inline asm
	// begin inline asm
	{.reg .f16 low,high;
  mov.b32 {low,high},%r3126;
  cvt.f32.f16 %f1324, low;}

	// end inline asm
	mov.u32 	%r3127, %r3773;
	mov.u32 	%r3128, %r3773;
	mov.u32 	%r3129, %r3773;
	mov.u32 	%r3130, %r3773;
	// begin inline asm
	mma.sync.aligned.m16n8k32.row.col.s32.s8.s8.s32 {%r3127, %r3128, %r3129, %r3130}, {%r2535, %r2536, %r2537, %r2538}, {%r3149, %r3150}, {%r3127, %r3128, %r3129, %r3130};
	// end inline asm
	cvt.rn.f32.s32 	%f1837, %r3127;
	mul.f32 	%f1838, %f1368, %f1837;
	fma.rn.f32 	%f1839, %f1838, %f1323, %f1815;
	cvt.rn.f32.s32 	%f1840, %r3128;
	mul.f32 	%f1841, %f1368, %f1840;
	fma.rn.f32 	%f1842, %f1841, %f1324, %f1818;
	cvt.rn.f32.s32 	%f1843, %r3129;
	mul.f32 	%f1844, %f1372, %f1843;
	fma.rn.f32 	%f1845, %f1844, %f1323, %f1821;
	cvt.rn.f32.s32 	%f1846, %r3130;
	mul.f32 	%f1847, %f1372, %f1846;
	fma.rn.f32 	%f1848, %f1847, %f1324, %f1824;
	mov.u32 	%r3141, %r3773;
	mov.u32 	%r3142, %r3773;
	mov.u32 	%r3143, %r3773;
	mov.u32 	%r3144, %r3773;
	// begin inline asm
	mma.sync.aligned.m16n8k32.row.col.s32.s8.s8.s32 {%r3141, %r3142, %r3143, %r3144}, {%r2551, %r2552, %r2553, %r2554}, {%r3149, %r3150}, {%r3141, %r3142, %r3143, %r3144};
	// end inline asm
	cvt.rn.f32.s32 	%f1849, %r3141;
	mul.f32 	%f1850, %f1376, %f1849;
	fma.rn.f32 	%f1851, %f1850, %f1323, %f1827;
	cvt.rn.f32.s32 	%f1852, %r3142;
	mul.f32 	%f1853, %f1376, %f1852;
	fma.rn.f32 	%f1854, %f1853, %f1324, %f1830;
	cvt.rn.f32.s32 	%f1855, %r3143;
	mul.f32 	%f1856, %f1380, %f1855;
	fma.rn.f32 	%f1857, %f1856, %f1323, %f1833;
	cvt.rn.f32.s32 	%f1858, %r3144;
	mul.f32 	%f1859, %f1380, %f1858;
	fma.rn.f32 	%f1860, %f1859, %f1324, %f1836;
	bar.sync 	0;
	mul.wide.s32 	%rd588, %r4303, 144;
	add.s64 	%rd589, %rd587, %rd588;
	ld.global.nc.u32 	%r4180, [%rd589];
	st.shared.u32 	[%r9], %r4180;
	ld.global.nc.u32 	%r4181, [%rd589+1024];
	st.shared.u32 	[%r9+1024], %r4181;
	ld.global.nc.u32 	%r4182, [%rd589+2048];
	st.shared.u32 	[%r9+2048], %r4182;
	ld.global.nc.u32 	%r4183, [%rd589+3072];
	st.shared.u32 	[%r9+3072], %r4183;
	ld.global.nc.u32 	%r4184, [%rd589+4096];
	st.shared.u32 	[%r9+4096], %r4184;
	ld.global.nc.u32 	%r4185, [%rd589+5120];
	st.shared.u32 	[%r9+5120], %r4185;
	ld.global.nc.u32 	%r4186, [%rd589+6144];
	st.shared.u32 	[%r9+6144], %r4186;
	ld.global.nc.u32 	%r4187, [%rd589+7168];
	st.shared.u32 	[%r9+7168], %r4187;
	ld.global.nc.u32 	%r4188, [%rd589+8192];
	st.shared.u32 	[%r9+8192], %r4188;
	ld.global.nc.u32 	%r4189, [%rd589+9216];
	st.shared.u32 	[%r9+9216], %r4189;
	ld.global.nc.u32 	%r4190, [%rd589+10240];
	st.shared.u32 	[%r9+10240], %r4190;
	ld.global.nc.u32 	%r4191, [%rd589+11264];
	st.shared.u32 	[%r9+11264], %r4191;
	bar.sync 	0;
	add.s64 	%rd531, %rd83, 128;
	// begin inline asm
	ldmatrix.sync.aligned.m8n8.x4.b16 {%r3155, %r3156, %r3157, %r3158}, [%rd531];
	// end inline asm
	add.s64 	%rd532, %rd83, 160;
	// begin inline asm
	ldmatrix.sync.aligned.m8n8.x4.b16 {%r3159, %r3160, %r3161, %r3162}, [%rd532];
	// end inline asm
	add.s64 	%rd533, %rd83, 192;
	// begin inline asm
	ldmatrix.sync.aligned.m8n8.x4.b16 {%r3163, %r3164, %r3165, %r3166}, [%rd533];
	// end inline asm
	add.s64 	%rd534, %rd83, 224;
	// begin inline asm
	ldmatrix.sync.aligned.m8n8.x4.b16 {%r3167, %r3168, %r3169, %r3170}, [%rd534];
	// end inline asm
	ld.shared.v4.f32 	{%f1861, %f1862, %f1863, %f1864}, [%r4175+12880];
	ld.shared.v4.f32 	{%f1865, %f1866, %f1867, %f1868}, [%r4175+15312];
	add.s64 	%rd535, %rd83, 4992;
	// begin inline asm
	ldmatrix.sync.aligned.m8n8.x4.b16 {%r3171, %r3172, %r3173, %r3174}, [%rd535];
	// end inline asm
	add.s64 	%rd536, %rd83, 5024;
	// begin inline asm
	ldmatrix.sync.aligned.m8n8.x4.b16 {%r3175, %r3176, %r3177, %r3178}, [%rd536];
	// end inline asm
	add.s64 	%rd537, %rd83, 5056;
	// begin inline asm
	ldmatrix.sync.aligned.m8n8.x4.b16 {%r3179, %r3180, %r3181, %r3182}, [%rd537];
	// end inline asm
	add.s64 	%rd538, %rd83, 5088;
	// begin inline asm
	ldmatrix.sync.aligned.m8n8.x4.b16 {%r3183, %r3184, %r3185, %r3186}, [%rd538];
	// end inline asm
	ld.shared.v4.f32 	{%f1869, %f1870, %f1871, %f1872}, [%r4175+17744];
	ld.shared.v4.f32 	{%f1873, %f1874, %f1875, %f1876}, [%r4175+20176];
	ld.shared.u32 	%r3211, [%r122+16];
	ld.shared.u32 	%r3212, [%r122+32];
	ld.shared.v4.u32 	{%r3187, %r3217, %r3247, %r3277}, [%r4179+320];
	// begin inline asm
	{.reg .f16 low,high;
  mov.b32 {low,high},%r3187;
  cvt.f32.f16 %f1325, low;}

	// end inline asm
	ld.shared.v4.u32 	{%r3188, %r3218, %r3248, %r3278}, [%r4179+464];
	// begin inline asm
	{.reg .f16 low,high;
  mov.b32 {low,high},%r3188;
  cvt.f32.f16 %f1326, low;}

	// end inline asm
	mov.u32 	%r3189, %r3773;
	mov.u32 	%r3190, %r3773;
	mov.u32 	%r3191, %r3773;
	mov.u32 	%r3192, %r3773;
	// begin inline asm
	mma.sync.aligned.m16n8k32.row.col.s32.s8.s8.s32 {%r3189, %r3190, %r3191, %r3192}, {%r3155, %r3156, %r3157, %r3158}, {%r3211, %r3212}, {%r3189, %r3190, %r3191, %r3192};
	// end inline asm
	cvt.rn.f32.s32 	%f1877, %r3189;
	mul.f32 	%f1878, %f1861, %f1877;
	fma.rn.f32 	%f1879, %f1878, %f1325, %f1455;
	cvt.rn.f32.s32 	%f1880, %r3190;
	mul.f32 	%f1881, %f1861, %f1880;
	fma.rn.f32 	%f1882, %f1881, %f1326, %f1458;
	cvt.rn.f32.s32 	%f1883, %r3191;
	mul.f32 	%f1884, %f1865, %f1883;
	fma.rn.f32 	%f1885, %f1884, %f1325, %f1461;
	cvt.rn.f32.s32 	%f1886, %r3192;
	mul.f32 	%f1887, %f1865, %f1886;
	fma.rn.f32 	%f1888, %f1887, %f1326, %f1464;
	mov.u32 	%r3203, %r3773;
	mov.u32 	%r3204, %r3773;
	mov.u32 	%r3205, %r3773;
	mov.u32 	%r3206, %r3773;
	// begin inline asm
	mma.sync.aligned.m16n8k32.row.col.s32.s8.s8.s32 {%r3203, %r3204, %r3205, %r3206}, {%r3171, %r3172, %r3173, %r3174}, {%r3211, %r3212}, {%r3203, %r3204, %r3205, %r3206};
	// end inline asm
	cvt.rn.f32.s32 	%f1889, %r3203;
	mul.f32 	%f1890, %f1869, %f1889;
	fma.rn.f32 	%f1891, %f1890, %f1325, %f1467;
	cvt.rn.f32.s32 	%f1892, %r3204;
	mul.f32 	%f1893, %f1869, %f1892;
	fma.rn.f32 	%f1894, %f1893, %f1326, %f1470;
	cvt.rn.f32.s32 	%f1895, %r3205;
	mul.f32 	%f1896, %f1873, %f1895;
	fma.rn.f32 	%f1897, %f1896, %f1325, %f1473;
	cvt.rn.f32.s32 	%f1898, %r3206;
	mul.f32 	%f1899, %f1873, %f1898;
	fma.rn.f32 	%f1900, %f1899, %f1326, %f1476;
	ld.shared.u32 	%r3241, [%r122+48];
	ld.shared.u32 	%r3242, [%r122+64];
	// begin inline asm
	{.reg .f16 low,high;
  mov.b32 {low,high},%r3217;
  cvt.f32.f16 %f1327, low;}

	// end inline asm
	// begin inline asm
	{.reg .f16 low,high;
  mov.b32 {low,high},%r3218;
  cvt.f32.f16 %f1328, low;}

	// end inline asm
	mov.u32 	%r3219, %r3773;
	mov.u32 	%r3220, %r3773;
	mov.u32 	%r3221, %r3773;
	mov.u32 	%r3222, %r3773;
	// begin inline asm
	mma.sync.aligned.m16n8k32.row.col.s32.s8.s8.s32 {%r3219, %r3220, %r3221, %r3222}, {%r3159, %r3160, %r3161, %r3162}, {%r3241, %r3242}, {%r3219, %r3220, %r3221, %r3222};
	// end inline asm
	cvt.rn.f32.s32 	%f1901, %r3219;
	mul.f32 	%f1902, %f1862, %f1901;
	fma.rn.f32 	%f1903, %f1902, %f1327, %f1879;
	cvt.rn.f32.s32 	%f1904, %r3220;
	mul.f32 	%f1905, %f1862, %f1904;
	fma.rn.f32 	%f1906, %f1905, %f1328, %f1882;
	cvt.rn.f32.s32 	%f1907, %r3221;
	mul.f32 	%f1908, %f1866, %f1907;
	fma.rn.f32 	%f1909, %f1908, %f1327, %f1885;
	cvt.rn.f32.s32 	%f1910, %r3222;
	mul.f32 	%f1911, %f1866, %f1910;
	fma.rn.f32 	%f1912, %f1911, %f1328, %f1888;
	mov.u32 	%r3233, %r3773;
	mov.u32 	%r3234, %r3773;
	mov.u32 	%r3235, %r3773;
	mov.u32 	%r3236, %r3773;
	// begin inline asm
	mma.sync.aligned.m16n8k32.row.col.s32.s8.s8.s32 {%r3233, %r3234, %r3235, %r3236}, {%r3175, %r3176, %r3177, %r3178}, {%r3241, %r3242}, {%r3233, %r3234, %r3235, %r3236};
	// end inline asm
	cvt.rn.f32.s32 	%f1913, %r3233;
	mul.f32 	%f1914, %f1870, %f1913;
	fma.rn.f32 	%f1915, %f1914, %f1327, %f1891;
	cvt.rn.f32.s32 	%f1916, %r3234;
	mul.f32 	%f1917, %f1870, %f1916;
	fma.rn.f32 	%f1918, %f1917, %f1328, %f1894;
	cvt.rn.f32.s32 	%f1919, %r3235;
	mul.f32 	%f1920, %f1874, %f1919;
	fma.rn.f32 	%f1921, %f1920, %f1327, %f1897;
	cvt.rn.f32.s32 	%f1922, %r3236;
	mul.f32 	%f1923, %f1874, %f1922;
	fma.rn.f32 	%f1924, %f1923, %f1328, %f1900;
	ld.shared.u32 	%r3271, [%r122+80];
	ld.shared.u32 	%r3272, [%r122+96];
	// begin inline asm
	{.reg .f16 low,high;
  mov.b32 {low,high},%r3247;
  cvt.f32.f16 %f1329, low;}

	// end inline asm
	// begin inline asm
	{.reg .f16 low,high;
  mov.b32 {low,high},%r3248;
  cvt.f32.f16 %f1330, low;}

	// end inline asm
	mov.u32 	%r3249, %r3773;
	mov.u32 	%r3250, %r3773;
	mov.u32 	%r3251, %r3773;
	mov.u32 	%r3252, %r3773;
	// begin inline asm
	mma.sync.aligned.m16n8k32.row.col.s32.s8.s8.s32 {%r3249, %r3250, %r3251, %r3252}, {%r3163, %r3164, %r3165, %r3166}, {%r3271, %r3272}, {%r3249, %r3250, %r3251, %r3252};
	// end inline asm
	cvt.rn.f32.s32 	%f1925, %r3249;
	mul.f32 	%f1926, %f1863, %f1925;
	fma.rn.f32 	%f1927, %f1926, %f1329, %f1903;
	cvt.rn.f32.s32 	%f1928, %r3250;
	mul.f32 	%f1929, %f1863, %f1928;
	fma.rn.f32 	%f1930, %f1929, %f1330, %f1906;
	cvt.rn.f32.s32 	%f1931, %r3251;
	mul.f32 	%f1932, %f1867, %f1931;
	fma.rn.f32 	%f1933, %f1932, %f1329, %f1909;
	cvt.rn.f32.s32 	%f1934, %r3252;
	mul.f32 	%f1935, %f1867, %f1934;
	fma.rn.f32 	%f1936, %f1935, %f1330, %f1912;
	mov.u32 	%r3263, %r3773;
	mov.u32 	%r3264, %r3773;
	mov.u32 	%r3265, %r3773;
	mov.u32 	%r3266, %r3773;
	// begin inline asm
	mma.sync.aligned.m16n8k32.row.col.s32.s8.s8.s32 {%r3263, %r3264, %r3265, %r3266}, {%r3179, %r3180, %r3181, %r3182}, {%r3271, %r3272}, {%r3263, %r3264, %r3265, %r3266};
	// end inline asm
	cvt.rn.f32.s32 	%f1937, %r3263;
	mul.f32 	%f1938, %f1871, %f1937;
	fma.rn.f32 	%f1939, %f1938, %f1329, %f1915;
	cvt.rn.f32.s32 	%f1940, %r3264;
	mul.f32 	%f1941, %f1871, %f1940;
	fma.rn.f32 	%f1942, %f1941, %f1330, %f1918;
	cvt.rn.f32.s32 	%f1943, %r3265;
	mul.f32 	%f1944, %f1875, %f1943;
	fma.rn.f32 	%f1945, %f1944, %f1329, %f1921;
	cvt.rn.f32.s32 	%f1946, %r3266;
	mul.f32 	%f1947, %f1875, %f1946;
	fma.rn.f32 	%f1948, %f1947, %f1330, %f1924;
	ld.shared.u32 	%r3301, [%r122+112];
	ld.shared.u32 	%r3302, [%r122+128];
	// begin inline asm
	{.reg .f16 low,high;
  mov.b32 {low,high},%r3277;
  cvt.f32.f16 %f1331, low;}

	// end inline asm
	// begin inline asm
	{.reg .f16 low,high;
  mov.b32 {low,high},%r3278;
  cvt.f32.f16 %f1332, low;}

	// end inline asm
	mov.u32 	%r3279, %r3773;
	mov.u32 	%r3280, %r3773;
	mov.u32 	%r3281, %r3773;
	mov.u32 	%r3282, %r3773;
	// begin inline asm
	mma.sync.aligned.m16n8k32.row.col.s32.s8.s8.s32 {%r3279, %r3280, %r3281, %r3282}, {%r3167, %r3168, %r3169, %r3170}, {%r3301, %r3302}, {%r3279, %r3280, %r3281, %r3282};
	// end inline asm
	cvt.rn.f32.s32 	%f1949, %r3279;
	mul.f32 	%f1950, %f1864, %f1949;
	fma.rn.f32 	%f2437, %f1950, %f1331, %f1927;
	cvt.rn.f32.s32 	%f1951, %r3280;
	mul.f32 	%f1952, %f1864, %f1951;
	fma.rn.f32 	%f2438, %f1952, %f1332, %f1930;
	cvt.rn.f32.s32 	%f1953, %r3281;
	mul.f32 	%f1954, %f1868, %f1953;
	fma.rn.f32 	%f2439, %f1954, %f1331, %f1933;
	cvt.rn.f32.s32 	%f1955, %r3282;
	mul.f32 	%f1956, %f1868, %f1955;
	fma.rn.f32 	%f2440, %f1956, %f1332, %f1936;
	mov.u32 	%r3293, %r3773;
	mov.u32 	%r3294, %r3773;
	mov.u32 	%r3295, %r3773;
	mov.u32 	%r3296, %r3773;
	// begin inline asm
	mma.sync.aligned.m16n8k32.row.col.s32.s8.s8.s32 {%r3293, %r3294, %r3295, %r3296}, {%r3183, %r3184, %r3185, %r3186}, {%r3301, %r3302}, {%r3293, %r3294, %r3295, %r3296};
	// end inline asm
	cvt.rn.f32.s32 	%f1957, %r3293;
	mul.f32 	%f1958, %f1872, %f1957;
	fma.rn.f32 	%f2441, %f1958, %f1331, %f1939;
	cvt.rn.f32.s32 	%f1959, %r3294;
	mul.f32 	%f1960, %f1872, %f1959;
	fma.rn.f32 	%f2442, %f1960, %f1332, %f1942;
	cvt.rn.f32.s32 	%f1961, %r3295;
	mul.f32 	%f1962, %f1876, %f1961;
	fma.rn.f32 	%f2443, %f1962, %f1331, %f1945;
	cvt.rn.f32.s32 	%f1963, %r3296;
	mul.f32 	%f1964, %f1876, %f1963;
	fma.rn.f32 	%f2444, %f1964, %f1332, %f1948;
	ld.shared.u32 	%r3331, [%r122+2320];
	ld.shared.u32 	%r3332, [%r122+2336];
	ld.shared.v4.u32 	{%r3307, %r3337, %r3367, %r3397}, [%r4179+2624];
	// begin inline asm
	{.reg .f16 low,high;
  mov.b32 {low,high},%r3307;
  cvt.f32.f16 %f1333, low;}

	// end inline asm
	ld.shared.v4.u32 	{%r3308, %r3338, %r3368, %r3398}, [%r4179+2768];
	// begin inline asm
	{.reg .f16 low,high;
  mov.b32 {low,high},%r3308;
  cvt.f32.f16 %f1334, low;}

	// end inline asm
	mov.u32 	%r3309, %r3773;
	mov.u32 	%r3310, %r3773;
	mov.u32 	%r3311, %r3773;
	mov.u32 	%r3312, %r3773;
	// begin inline asm
	mma.sync.aligned.m16n8k32.row.col.s32.s8.s8.s32 {%r3309, %r3310, %r3311, %r3312}, {%r3155, %r3156, %r3157, %r3158}, {%r3331, %r3332}, {%r3309, %r3310, %r3311, %r3312};
	// end inline asm
	cvt.rn.f32.s32 	%f1965, %r3309;
	mul.f32 	%f1966, %f1861, %f1965;
	fma.rn.f32 	%f1967, %f1966, %f1333, %f1551;
	cvt.rn.f32.s32 	%f1968, %r3310;
	mul.f32 	%f1969, %f1861, %f1968;
	fma.rn.f32 	%f1970, %f1969, %f1334, %f1554;
	cvt.rn.f32.s32 	%f1971, %r3311;
	mul.f32 	%f1972, %f1865, %f1971;
	fma.rn.f32 	%f1973, %f1972, %f1333, %f1557;
	cvt.rn.f32.s32 	%f1974, %r3312;
	mul.f32 	%f1975, %f1865, %f1974;
	fma.rn.f32 	%f1976, %f1975, %f1334, %f1560;
	mov.u32 	%r3323, %r3773;
	mov.u32 	%r3324, %r3773;
	mov.u32 	%r3325, %r3773;
	mov.u32 	%r3326, %r3773;
	// begin inline asm
	mma.sync.aligned.m16n8k32.row.col.s32.s8.s8.s32 {%r3323, %r3324, %r3325, %r3326}, {%r3171, %r3172, %r3173, %r3174}, {%r3331, %r3332}, {%r3323, %r3324, %r3325, %r3326};
	// end inline asm
	cvt.rn.f32.s32 	%f1977, %r3323;
	mul.f32 	%f1978, %f1869, %f1977;
	fma.rn.f32 	%f1979, %f1978, %f1333, %f1563;
	cvt.rn.f32.s32 	%f1980, %r3324;
	mul.f32 	%f1981, %f1869, %f1980;
	fma.rn.f32 	%f1982, %f1981, %f1334, %f1566;
	cvt.rn.f32.s32 	%f1983, %r3325;
	mul.f32 	%f1984, %f1873, %f1983;
	fma.rn.f32 	%f1985, %f1984, %f1333, %f1569;
	cvt.rn.f32.s32 	%f1986, %r3326;
	mul.f32 	%f1987, %f1873, %f1986;
	fma.rn.f32 	%f1988, %f1987, %f1334, %f1572;
	ld.shared.u32 	%r3361, [%r122+2352];
	ld.shared.u32 	%r3362, [%r122+2368];
	// begin inline asm
	{.reg .f16 low,high;
  mov.b32 {low,high},%r3337;
  cvt.f32.f16 %f1335, low;}

	// end inline asm
	// begin inline asm
	{.reg .f16 low,high;
  mov.b32 {low,high},%r3338;
  cvt.f32.f16 %f1336, low;}

	// end inline asm
	mov.u32 	%r3339, %r3773;
	mov.u32 	%r3340, %r3773;
	mov.u32 	%r3341, %r3773;
	mov.u32 	%r3342, %r3773;
	// begin inline asm
	mma.sync.aligned.m16n8k32.row.col.s32.s8.s8.s32 {%r3339, %r3340, %r3341, %r3342}, {%r3159, %r3160, %r3161, %r3162}, {%r3361, %r3362}, {%r3339, %r3340, %r3341, %r3342};
	// end inline asm
	cvt.rn.f32.s32 	%f1989, %r3339;
	mul.f32 	%f1990, %f1862, %f1989;
	fma.rn.f32 	%f1991, %f1990, %f1335, %f1967;
	cvt.rn.f32.s32 	%f1992, %r3340;
	mul.f32 	%f1993, %f1862, %f1992;
	fma.rn.f32 	%f1994, %f1993, %f1336, %f1970;
	cvt.rn.f32.s32 	%f1995, %r3341;
	mul.f32 	%f1996, %f1866, %f1995;
	fma.rn.f32 	%f1997, %f1996, %f1335, %f1973;
	cvt.rn.f32.s32 	%f1998, %r3342;
	mul.f32 	%f1999, %f1866, %f1998;
	fma.rn.f32 	%f2000, %f1999, %f1336, %f1976;
	mov.u32 	%r3353, %r3773;
	mov.u32 	%r3354, %r3773;
	mov.u32 	%r3355, %r3773;
	mov.u32 	%r3356, %r3773;
	// begin inline asm
	mma.sync.aligned.m16n8k32.row.col.s32.s8.s8.s32 {%r3353, %r3354, %r3355, %r3356}, {%r3175, %r3176, %r3177, %r3178}, {%r3361, %r3362}, {%r3353, %r3354, %r3355, %r3356};
	// end inline asm
	cvt.rn.f32.s32 	%f2001, %r3353;
	mul.f32 	%f2002, %f1870, %f2001;
	fma.rn.f32 	%f2003, %f2002, %f1335, %f1979;
	cvt.rn.f32.s32 	%f2004, %r3354;
	mul.f32 	%f2005, %f1870, %f2004;
	fma.rn.f32 	%f2006, %f2005, %f1336, %f1982;
	cvt.rn.f32.s32 	%f2007, %r3355;
	mul.f32 	%f2008, %f1874, %f2007;
	fma.rn.f32 	%f2009, %f2008, %f1335, %f1985;
	cvt.rn.f32.s32 	%f2010, %r3356;
	mul.f32 	%f2011, %f1874, %f2010;
	fma.rn.f32 	%f2012, %f2011, %f1336, %f1988;
	ld.shared.u32 	%r3391, [%r122+2384];
	ld.shared.u32 	%r3392, [%r122+2400];
	// begin inline asm
	{.reg .f16 low,high;
  mov.b32 {low,high},%r3367;
  cvt.f32.f16 %f1337, low;}

	// end inline asm
	// begin inline asm
	{.reg .f16 low,high;
  mov.b32 {low,high},%r3368;
  cvt.f32.f16 %f1338, low;}

	// end inline asm
	mov.u32 	%r3369, %r3773;
	mov.u32 	%r3370, %r3773;
	mov.u32 	%r3371, %r3773;
	mov.u32 	%r3372, %r3773;
	// begin inline asm
	mma.sync.aligned.m16n8k32.row.col.s32.s8.s8.s32 {%r3369, %r3370, %r3371, %r3372}, {%r3163, %r3164, %r3165, %r3166}, {%r3391, %r3392}, {%r3369, %r3370, %r3371, %r3372};
	// end inline asm
	cvt.rn.f32.s32 	%f2013, %r3369;
	mul.f32 	%f2014, %f1863, %f2013;
	fma.rn.f32 	%f2015, %f2014, %f1337, %f1991;
	cvt.rn.f32.s32 	%f2016, %r3370;
	mul.f32 	%f2017, %f1863, %f2016;
	fma.rn.f32 	%f2018, %f2017, %f1338, %f1994;
	cvt.rn.f32.s32 	%f2019, %r3371;
	mul.f32 	%f2020, %f1867, %f2019;
	fma.rn.f32 	%f2021, %f2020, %f1337, %f1997;
	cvt.rn.f32.s32 	%f2022, %r3372;
	mul.f32 	%f2023, %f1867, %f2022;
	fma.rn.f32 	%f2024, %f2023, %f1338, %f2000;
	mov.u32 	%r3383, %r3773;
	mov.u32 	%r3384, %r3773;
	mov.u32 	%r3385, %r3773;
	mov.u32 	%r3386, %r3773;
	// begin inline asm
	mma.sync.aligned.m16n8k32.row.col.s32.s8.s8.s32 {%r3383, %r3384, %r3385, %r3386}, {%r3179, %r3180, %r3181, %r3182}, {%r3391, %r3392}, {%r3383, %r3384, %r3385, %r3386};
	// end inline asm
	cvt.rn.f32.s32 	%f2025, %r3383;
	mul.f32 	%f2026, %f1871, %f2025;
	fma.rn.f32 	%f2027, %f2026, %f1337, %f2003;
	cvt.rn.f32.s32 	%f2028, %r3384;
	mul.f32 	%f2029, %f1871, %f2028;
	fma.rn.f32 	%f2030, %f2029, %f1338, %f2006;
	cvt.rn.f32.s32 	%f2031, %r3385;
	mul.f32 	%f2032, %f1875, %f2031;
	fma.rn.f32 	%f2033, %f2032, %f1337, %f2009;
	cvt.rn.f32.s32 	%f2034, %r3386;
	mul.f32 	%f2035, %f1875, %f2034;
	fma.rn.f32 	%f2036, %f2035, %f1338, %f2012;
	ld.shared.u32 	%r3421, [%r122+2416];
	ld.shared.u32 	%r3422, [%r122+2432];
	// begin inline asm
	{.reg .f16 low,high;
  mov.b32 {low,high},%r3397;
  cvt.f32.f16 %f1339, low;}

	// end inline asm
	// begin inline asm
	{.reg .f16 low,high;
  mov.b32 {low,high},%r3398;
  cvt.f32.f16 %f1340, low;}

	// end inline asm
	mov.u32 	%r3399, %r3773;
	mov.u32 	%r3400, %r3773;
	mov.u32 	%r3401, %r3773;
	mov.u32 	%r3402, %r3773;
	// begin inline asm
	mma.sync.aligned.m16n8k32.row.col.s32.s8.s8.s32 {%r3399, %r3400, %r3401, %r3402}, {%r3167, %r3168, %r3169, %r3170}, {%r3421, %r3422}, {%r3399, %r3400, %r3401, %r3402};
	// end inline asm
	cvt.rn.f32.s32 	%f2037, %r3399;
	mul.f32 	%f2038, %f1864, %f2037;
	fma.rn.f32 	%f2445, %f2038, %f1339, %f2015;
	cvt.rn.f32.s32 	%f2039, %r3400;
	mul.f32 	%f2040, %f1864, %f2039;
	fma.rn.f32 	%f2446, %f2040, %f1340, %f2018;
	cvt.rn.f32.s32 	%f2041, %r3401;
	mul.f32 	%f2042, %f1868, %f2041;
	fma.rn.f32 	%f2447, %f2042, %f1339, %f2021;
	cvt.rn.f32.s32 	%f2043, %r3402;
	mul.f32 	%f2044, %f1868, %f2043;
	fma.rn.f32 	%f2448, %f2044, %f1340, %f2024;
	mov.u32 	%r3413, %r3773;
	mov.u32 	%r3414, %r3773;
	mov.u32 	%r3415, %r3773;
	mov.u32 	%r3416, %r3773;
	// begin inline asm
	mma.sync.aligned.m16n8k32.row.col.s32.s8.s8.s32 {%r3413, %r3414, %r3415, %r3416}, {%r3183, %r3184, %r3185, %r3186}, {%r3421, %r3422}, {%r3413, %r3414, %r3415, %r3416};
	// end inline asm
	cvt.rn.f32.s32 	%f2045, %r3413;
	mul.f32 	%f2046, %f1872, %f2045;
	fma.rn.f32 	%f2449, %f2046, %f1339, %f2027;
	cvt.rn.f32.s32 	%f2047, %r3414;
	mul.f32 	%f2048, %f1872, %f2047;
	fma.rn.f32 	%f2450, %f2048, %f1340, %f2030;
	cvt.rn.f32.s32 	%f2049, %r3415;
	mul.f32 	%f2050, %f1876, %f2049;
	fma.rn.f32 	%f2451, %f2050, %f1339, %f2033;
	cvt.rn.f32.s32 	%f2051, %r3416;
	mul.f32 	%f2052, %f1876, %f2051;
	fma.rn.f32 	%f2452, %f2052, %f1340, %f2036;
	ld.shared.u32 	%r3451, [%r122+4624];
	ld.shared.u32 	%r3452, [%r122+4640];
	ld.shared.v4.u32 	{%r3427, %r3457, %r3487, %r3517}, [%r4179+4928];
	// begin inline asm
	{.reg .f16 low,high;
  mov.b32 {low,high},%r3427;
  cvt.f32.f16 %f1341, low;}

	// end inline asm
	ld.shared.v4.u32 	{%r3428, %r3458, %r3488, %r3518}, [%r4179+5072];
	// begin inline asm
	{.reg .f16 low,high;
  mov.b32 {low,high},%r3428;
  cvt.f32.f16 %f1342, low;}

	// end inline asm
	mov.u32 	%r3429, %r3773;
	mov.u32 	%r3430, %r3773;
	mov.u32 	%r3431, %r3773;
	mov.u32 	%r3432, %r3773;
	// begin inline asm
	mma.sync.aligned.m16n8k32.row.col.s32.s8.s8.s32 {%r3429, %r3430, %r3431, %r3432}, {%r3155, %r3156, %r3157, %r3158}, {%r3451, %r3452}, {%r3429, %r3430, %r3431, %r3432};
	// end inline asm
	cvt.rn.f32.s32 	%f2053, %r3429;
	mul.f32 	%f2054, %f1861, %f2053;
	fma.rn.f32 	%f2055, %f2054, %f1341, %f1647;
	cvt.rn.f32.s32 	%f2056, %r3430;
	mul.f32 	%f2057, %f1861, %f2056;
	fma.rn.f32 	%f2058, %f2057, %f1342, %f1650;
	cvt.rn.f32.s32 	%f2059, %r3431;
	mul.f32 	%f2060, %f1865, %f2059;
	fma.rn.f32 	%f2061, %f2060, %f1341, %f1653;
	cvt.rn.f32.s32 	%f2062, %r3432;
	mul.f32 	%f2063, %f1865, %f2062;
	fma.rn.f32 	%f2064, %f2063, %f1342, %f1656;
	mov.u32 	%r3443, %r3773;
	mov.u32 	%r3444, %r3773;
	mov.u32 	%r3445, %r3773;
	mov.u32 	%r3446, %r3773;
	// begin inline asm
	mma.sync.aligned.m16n8k32.row.col.s32.s8.s8.s32 {%r3443, %r3444, %r3445, %r3446}, {%r3171, %r3172, %r3173, %r3174}, {%r3451, %r3452}, {%r3443, %r3444, %r3445, %r3446};
	// end inline asm
	cvt.rn.f32.s32 	%f2065, %r3443;
	mul.f32 	%f2066, %f1869, %f2065;
	fma.rn.f32 	%f2067, %f2066, %f1341, %f1659;
	cvt.rn.f32.s32 	%f2068, %r3444;
	mul.f32 	%f2069, %f1869, %f2068;
	fma.rn.f32 	%f2070, %f2069, %f1342, %f1662;
	cvt.rn.f32.s32 	%f2071, %r3445;
	mul.f32 	%f2072, %f1873, %f2071;
	fma.rn.f32 	%f2073, %f2072, %f1341, %f1665;
	cvt.rn.f32.s32 	%f2074, %r3446;
	mul.f32 	%f2075, %f1873, %f2074;
	fma.rn.f32 	%f2076, %f2075, %f1342, %f1668;
	ld.shared.u32 	%r3481, [%r122+4656];
	ld.shared.u32 	%r3482, [%r122+4672];
	// begin inline asm
	{.reg .f16 low,high;
  mov.b32 {low,high},%r3457;
  cvt.f32.f16 %f1343, low;}

	// end inline asm
	// begin inline asm
	{.reg .f16 low,high;
  mov.b32 {low,high},%r3458;
  cvt.f32.f16 %f1344, low;}

	// end inline asm
	mov.u32 	%r3459, %r3773;
	mov.u32 	%r3460, %r3773;
	mov.u32 	%r3461, %r3773;
	mov.u32 	%r3462, %r3773;
	// begin inline asm
	mma.sync.aligned.m16n8k32.row.col.s32.s8.s8.s32 {%r3459, %r3460, %r3461, %r3462}, {%r3159, %r3160, %r3161, %r3162}, {%r3481, %r3482}, {%r3459, %r3460, %r3461, %r3462};
	// end inline asm
	cvt.rn.f32.s32 	%f2077, %r3459;
	mul.f32 	%f2078, %f1862, %f2077;
	fma.rn.f32 	%f2079, %f2078, %f1343, %f2055;
	cvt.rn.f32.s32 	%f2080, %r3460;
	mul.f32 	%f2081, %f1862, %f2080;
	fma.rn.f32 	%f2082, %f2081, %f1344, %f2058;
	cvt.rn.f32.s32 	%f2083, %r3461;
	mul.f32 	%f2084, %f1866, %f2083;
	fma.rn.f32 	%f2085, %f2084, %f1343, %f2061;
	cvt.rn.f32.s32 	%f2086, %r3462;
	mul.f32 	%f2087, %f1866, %f2086;
	fma.rn.f32 	%f2088, %f2087, %f1344, %f2064;
	mov.u32 	%r3473, %r3773;
	mov.u32 	%r3474, %r3773;
	mov.u32 	%r3475, %r3773;
	mov.u32 	%r3476, %r3773;
	// begin inline asm
	mma.sync.aligned.m16n8k32.row.col.s32.s8.s8.s32 {%r3473, %r3474, %r3475, %r3476}, {%r3175, %r3176, %r3177, %r3178}, {%r3481, %r3482}, {%r3473, %r3474, %r3475, %r3476};
	// end inline asm
	cvt.rn.f32.s32 	%f2089, %r3473;
	mul.f32 	%f2090, %f1870, %f2089;
	fma.rn.f32 	%f2091, %f2090, %f1343, %f2067;
	cvt.rn.f32.s32 	%f2092, %r3474;
	mul.f32 	%f2093, %f1870, %f2092;
	fma.rn.f32 	%f2094, %f2093, %f1344, %f2070;
	cvt.rn.f32.s32 	%f2095, %r3475;
	mul.f32 	%f2096, %f1874, %f2095;
	fma.rn.f32 	%f2097, %f2096, %f1343, %f2073;
	cvt.rn.f32.s32 	%f2098, %r3476;
	mul.f32 	%f2099, %f1874, %f2098;
	fma.rn.f32 	%f2100, %f2099, %f1344, %f2076;
	ld.shared.u32 	%r3511, [%r122+4688];
	ld.shared.u32 	%r3512, [%r122+4704];
	// begin inline asm
	{.reg .f16 low,high;
  mov.b32 {low,high},%r3487;
  cvt.f32.f16 %f1345, low;}

	// end inline asm
	// begin inline asm
	{.reg .f16 low,high;
  mov.b32 {low,high},%r3488;
  cvt.f32.f16 %f1346, low;}

	// end inline asm
	mov.u32 	%r3489, %r3773;
	mov.u32 	%r3490, %r3773;
	mov.u32 	%r3491, %r3773;
	mov.u32 	%r3492, %r3773;
	// begin inline asm
	mma.sync.aligned.m16n8k32.row.col.s32.s8.s8.s32 {%r3489, %r3490, %r3491, %r3492}, {%r3163, %r3164, %r3165, %r3166}, {%r3511, %r3512}, {%r3489, %r3490, %r3491, %r3492};
	// end inline asm
	cvt.rn.f32.s32 	%f2101, %r3489;
	mul.f32 	%f2102, %f1863, %f2101;
	fma.rn.f32 	%f2103, %f2102, %f1345, %f2079;
	cvt.rn.f32.s32 	%f2104, %r3490;
	mul.f32 	%f2105, %f1863, %f2104;
	fma.rn.f32 	%f2106, %f2105, %f1346, %f2082;
	cvt.rn.f32.s32 	%f2107, %r3491;
	mul.f32 	%f2108, %f1867, %f2107;
	fma.rn.f32 	%f2109, %f2108, %f1345, %f2085;
	cvt.rn.f32.s32 	%f2110, %r3492;
	mul.f32 	%f2111, %f1867, %f2110;
	fma.rn.f32 	%f2112, %f2111, %f1346, %f2088;
	mov.u32 	%r3503, %r3773;
	mov.u32 	%r3504, %r3773;
	mov.u32 	%r3505, %r3773;
	mov.u32 	%r3506, %r3773;
	// begin inline asm
	mma.sync.aligned.m16n8k32.row.col.s32.s8.s8.s32 {%r3503, %r3504, %r3505, %r3506}, {%r3179, %r3180, %r3181, %r3182}, {%r3511, %r3512}, {%r3503, %r3504, %r3505, %r3506};
	// end inline asm
	cvt.rn.f32.s32 	%f2113, %r3503;
	mul.f32 	%f2114, %f1871, %f2113;
	fma.rn.f32 	%f2115, %f2114, %f1345, %f2091;
	cvt.rn.f32.s32 	%f2116, %r3504;
	mul.f32 	%f2117, %f1871, %f2116;
	fma.rn.f32 	%f2118, %f2117, %f1346, %f2094;
	cvt.rn.f32.s32 	%f2119, %r3505;
	mul.f32 	%f2120, %f1875, %f2119;
	fma.rn.f32 	%f2121, %f2120, %f1345, %f2097;
	cvt.rn.f32.s32 	%f2122, %r3506;
	mul.f32 	%f2123, %f1875, %f2122;
	fma.rn.f32 	%f2124, %f2123, %f1346, %f2100;
	ld.shared.u32 	%r3541, [%r122+4720];
	ld.shared.u32 	%r3542, [%r122+4736];
	// begin inline asm
	{.reg .f16 low,high;
  mov.b32 {low,high},%r3517;
  cvt.f32.f16 %f1347, low;}

	// end inline asm
	// begin inline asm
	{.reg .f16 low,high;
  mov.b32 {low,high},%r3518;
  cvt.f32.f16 %f1348, low;}

	// end inline asm
	mov.u32 	%r3519, %r3773;
	mov.u32 	%r3520, %r3773;
	mov.u32 	%r3521, %r3773;
	mov.u32 	%r3522, %r3773;
	// begin inline asm
	mma.sync.aligned.m16n8k32.row.col.s32.s8.s8.s32 {%r3519, %r3520, %r3521, %r3522}, {%r3167, %r3168, %r3169, %r3170}, {%r3541, %r3542}, {%r3519, %r3520, %r3521, %r3522};
	// end inline asm
	cvt.rn.f32.s32 	%f2125, %r3519;
	mul.f32 	%f2126, %f1864, %f2125;
	fma.rn.f32 	%f2453, %f2126, %f1347, %f2103;
	cvt.rn.f32.s32 	%f2127, %r3520;
	mul.f32 	%f2128, %f1864, %f2127;
	fma.rn.f32 	%f2454, %f2128, %f1348, %f2106;
	cvt.rn.f32.s32 	%f2129, %r3521;
	mul.f32 	%f2130, %f1868, %f2129;
	fma.rn.f32 	%f2455, %f2130, %f1347, %f2109;
	cvt.rn.f32.s32 	%f2131, %r3522;
	mul.f32 	%f2132, %f1868, %f2131;
	fma.rn.f32 	%f2456, %f2132, %f1348, %f2112;
	mov.u32 	%r3533, %r3773;
	mov.u32 	%r3534, %r3773;
	mov.u32 	%r3535, %r3773;
	mov.u32 	%r3536, %r3773;
	// begin inline asm
	mma.sync.aligned.m16n8k32.row.col.s32.s8.s8.s32 {%r3533, %r3534, %r3535, %r3536}, {%r3183, %r3184, %r3185, %r3186}, {%r3541, %r3542}, {%r3533, %r3534, %r3535, %r3536};
	// end inline asm
	cvt.rn.f32.s32 	%f2133, %r3533;
	mul.f32 	%f2134, %f1872, %f2133;
	fma.rn.f32 	%f2457, %f2134, %f1347, %f2115;
	cvt.rn.f32.s32 	%f2135, %r3534;
	mul.f32 	%f2136, %f1872, %f2135;
	fma.rn.f32 	%f2458, %f2136, %f1348, %f2118;
	cvt.rn.f32.s32 	%f2137, %r3535;
	mul.f32 	%f2138, %f1876, %f2137;
	fma.rn.f32 	%f2459, %f2138, %f1347, %f2121;
	cvt.rn.f32.s32 	%f2139, %r3536;
	mul.f32 	%f2140, %f1876, %f2139;
	fma.rn.f32 	%f2460, %f2140, %f1348, %f2124;
	ld.shared.u32 	%r3571, [%r122+6928];
	ld.shared.u32 	%r3572, [%r122+6944];
	ld.shared.v4.u32 	{%r3547, %r3577, %r3607, %r3637}, [%r4179+7232];
	// begin inline asm
	{.reg .f16 low,high;
  mov.b32 {low,high},%r3547;
  cvt.f32.f16 %f1349, low;}

	// end inline asm
	ld.shared.v4.u32 	{%r3548, %r3578, %r3608, %r3638}, [%r4179+7376];
	// begin inline asm
	{.reg .f16 low,high;
  mov.b32 {low,high},%r3548;
  cvt.f32.f16 %f1350, low;}

	// end inline asm
	mov.u32 	%r3549, %r3773;
	mov.u32 	%r3550, %r3773;
	mov.u32 	%r3551, %r3773;
	mov.u32 	%r3552, %r3773;
	// begin inline asm
	mma.sync.aligned.m16n8k32.row.col.s32.s8.s8.s32 {%r3549, %r3550, %r3551, %r3552}, {%r3155, %r3156, %r3157, %r3158}, {%r3571, %r3572}, {%r3549, %r3550, %r3551, %r3552};
	// end inline asm
	cvt.rn.f32.s32 	%f2141, %r3549;
	mul.f32 	%f2142, %f1861, %f2141;
	fma.rn.f32 	%f2143, %f2142, %f1349, %f1743;
	cvt.rn.f32.s32 	%f2144, %r3550;
	mul.f32 	%f2145, %f1861, %f2144;
	fma.rn.f32 	%f2146, %f2145, %f1350, %f1746;
	cvt.rn.f32.s32 	%f2147, %r3551;
	mul.f32 	%f2148, %f1865, %f2147;
	fma.rn.f32 	%f2149, %f2148, %f1349, %f1749;
	cvt.rn.f32.s32 	%f2150, %r3552;
	mul.f32 	%f2151, %f1865, %f2150;
	fma.rn.f32 	%f2152, %f2151, %f1350, %f1752;
	mov.u32 	%r3563, %r3773;
	mov.u32 	%r3564, %r3773;
	mov.u32 	%r3565, %r3773;
	mov.u32 	%r3566, %r3773;
	// begin inline asm
	mma.sync.aligned.m16n8k32.row.col.s32.s8.s8.s32 {%r3563, %r3564, %r3565, %r3566}, {%r3171, %r3172, %r3173, %r3174}, {%r3571, %r3572}, {%r3563, %r3564, %r3565, %r3566};
	// end inline asm
	cvt.rn.f32.s32 	%f2153, %r3563;
	mul.f32 	%f2154, %f1869, %f2153;
	fma.rn.f32 	%f2155, %f2154, %f1349, %f1755;
	cvt.rn.f32.s32 	%f2156, %r3564;
	mul.f32 	%f2157, %f1869, %f2156;
	fma.rn.f32 	%f2158, %f2157, %f1350, %f1758;
	cvt.rn.f32.s32 	%f2159, %r3565;
	mul.f32 	%f2160, %f1873, %f2159;
	fma.rn.f32 	%f2161, %f2160, %f1349, %f1761;
	cvt.rn.f32.s32 	%f2162, %r3566;
	mul.f32 	%f2163, %f1873, %f2162;
	fma.rn.f32 	%f2164, %f2163, %f1350, %f1764;
	ld.shared.u32 	%r3601, [%r122+6960];
	ld.shared.u32 	%r3602, [%r122+6976];
	// begin inline asm
	{.reg .f16 low,high;
  mov.b32 {low,high},%r3577;
  cvt.f32.f16 %f1351, low;}

	// end inline asm
	// begin inline asm
	{.reg .f16 low,high;
  mov.b32 {low,high},%r3578;
  cvt.f32.f16 %f1352, low;}

	// end inline asm
	mov.u32 	%r3579, %r3773;
	mov.u32 	%r3580, %r3773;
	mov.u32 	%r3581, %r3773;
	mov.u32 	%r3582, %r3773;
	// begin inline asm
	mma.sync.aligned.m16n8k32.row.col.s32.s8.s8.s32 {%r3579, %r3580, %r3581, %r3582}, {%r3159, %r3160, %r3161, %r3162}, {%r3601, %r3602}, {%r3579, %r3580, %r3581, %r3582};
	// end inline asm
	cvt.rn.f32.s32 	%f2165, %r3579;
	mul.f32 	%f2166, %f1862, %f2165;
	fma.rn.f32 	%f2167, %f2166, %f1351, %f2143;
	cvt.rn.f32.s32 	%f2168, %r3580;
	mul.f32 	%f2169, %f1862, %f2168;
	fma.rn.f32 	%f2170, %f2169, %f1352, %f2146;
	cvt.rn.f32.s32 	%f2171, %r3581;
	mul.f32 	%f2172, %f1866, %f2171;
	fma.rn.f32 	%f2173, %f2172, %f1351, %f2149;
	cvt.rn.f32.s32 	%f2174, %r3582;
	mul.f32 	%f2175, %f1866, %f2174;
	fma.rn.f32 	%f2176, %f2175, %f1352, %f2152;
	mov.u32 	%r3593, %r3773;
	mov.u32 	%r3594, %r3773;
	mov.u32 	%r3595, %r3773;
	mov.u32 	%r3596, %r3773;
	// begin inline asm
	mma.sync.aligned.m16n8k32.row.col.s32.s8.s8.s32 {%r3593, %r3594, %r3595, %r3596}, {%r3175, %r3176, %r3177, %r3178}, {%r3601, %r3602}, {%r3593, %r3594, %r3595, %r3596};
	// end inline asm
	cvt.rn.f32.s32 	%f2177, %r3593;
	mul.f32 	%f2178, %f1870, %f2177;
	fma.rn.f32 	%f2179, %f2178, %f1351, %f2155;
	cvt.rn.f32.s32 	%f2180, %r3594;
	mul.f32 	%f2181, %f1870, %f2180;
	fma.rn.f32 	%f2182, %f2181, %f1352, %f2158;
	cvt.rn.f32.s32 	%f2183, %r3595;
	mul.f32 	%f2184, %f1874, %f2183;
	fma.rn.f32 	%f2185, %f2184, %f1351, %f2161;
	cvt.rn.f32.s32 	%f2186, %r3596;
	mul.f32 	%f2187, %f1874, %f2186;
	fma.rn.f32 	%f2188, %f2187, %f1352, %f2164;
	ld.shared.u32 	%r3631, [%r122+6992];
	ld.shared.u32 	%r3632, [%r122+7008];
	// begin inline asm
	{.reg .f16 low,high;
  mov.b32 {low,high},%r3607;
  cvt.f32.f16 %f1353, low;}

	// end inline asm
	// begin inline asm
	{.reg .f16 low,high;
  mov.b32 {low,high},%r3608;
  cvt.f32.f16 %f1354, low;}

	// end inline asm
	mov.u32 	%r3609, %r3773;
	mov.u32 	%r3610, %r3773;
	mov.u32 	%r3611, %r3773;
	mov.u32 	%r3612, %r3773;
	// begin inline asm
	mma.sync.aligned.m16n8k32.row.col.s32.s8.s8.s32 {%r3609, %r3610, %r3611, %r3612}, {%r3163, %r3164, %r3165, %r3166}, {%r3631, %r3632}, {%r3609, %r3610, %r3611, %r3612};
	// end inline asm
	cvt.rn.f32.s32 	%f2189, %r3609;
	mul.f32 	%f2190, %f1863, %f2189;
	fma.rn.f32 	%f2191, %f2190, %f1353, %f2167;
	cvt.rn.f32.s32 	%f2192, %r3610;
	mul.f32 	%f2193, %f1863, %f2192;
	fma.rn.f32 	%f2194, %f2193, %f1354, %f2170;
	cvt.rn.f32.s32 	%f2195, %r3611;
	mul.f32 	%f2196, %f1867, %f2195;
	fma.rn.f32 	%f2197, %f2196, %f1353, %f2173;
	cvt.rn.f32.s32 	%f2198, %r3612;
	mul.f32 	%f2199, %f1867, %f2198;
	fma.rn.f32 	%f2200, %f2199, %f1354, %f2176;
	mov.u32 	%r3623, %r3773;
	mov.u32 	%r3624, %r3773;
	mov.u32 	%r3625, %r3773;
	mov.u32 	%r3626, %r3773;
	// begin inline asm
	mma.sync.aligned.m16n8k32.row.col.s32.s8.s8.s32 {%r3623, %r3624, %r3625, %r3626}, {%r3179, %r3180, %r3181, %r3182}, {%r3631, %r3632}, {%r3623, %r3624, %r3625, %r3626};
	// end inline asm
	cvt.rn.f32.s32 	%f2201, %r3623;
	mul.f32 	%f2202, %f1871, %f2201;
	fma.rn.f32 	%f2203, %f2202, %f1353, %f2179;
	cvt.rn.f32.s32 	%f2204, %r3624;
	mul.f32 	%f2205, %f1871, %f2204;
	fma.rn.f32 	%f2206, %f2205, %f1354, %f2182;
	cvt.rn.f32.s32 	%f2207, %r3625;
	mul.f32 	%f2208, %f1875, %f2207;
	fma.rn.f32 	%f2209, %f2208, %f1353, %f2185;
	cvt.rn.f32.s32 	%f2210, %r3626;
	mul.f32 	%f2211, %f1875, %f2210;
	fma.rn.f32 	%f2212, %f2211, %f1354, %f2188;
	ld.shared.u32 	%r3661, [%r122+7024];
	ld.shared.u32 	%r3662, [%r122+7040];
	// begin inline asm
	{.reg .f16 low,high;
  mov.b32 {low,high},%r3637;
  cvt.f32.f16 %f1355, low;}

	// end inline asm
	// begin inline asm
	{.reg .f16 low,high;
  mov.b32 {low,high},%r3638;
  cvt.f32.f16 %f1356, low;}

	// end inline asm
	mov.u32 	%r3639, %r3773;
	mov.u32 	%r3640, %r3773;
	mov.u32 	%r3641, %r3773;
	mov.u32 	%r3642, %r3773;
	// begin inline asm
	mma.sync.aligned.m16n8k32.row.col.s32.s8.s8.s32 {%r3639, %r3640, %r3641, %r3642}, {%r3167, %r3168, %r3169, %r3170}, {%r3661, %r3662}, {%r3639, %r3640, %r3641, %r3642};
	// end inline asm
	cvt.rn.f32.s32 	%f2213, %r3639;
	mul.f32 	%f2214, %f1864, %f2213;
	fma.rn.f32 	%f2461, %f2214, %f1355, %f2191;
	cvt.rn.f32.s32 	%f2215, %r3640;
	mul.f32 	%f2216, %f1864, %f2215;
	fma.rn.f32 	%f2462, %f2216, %f1356, %f2194;
	cvt.rn.f32.s32 	%f2217, %r3641;
	mul.f32 	%f2218, %f1868, %f2217;
	fma.rn.f32 	%f2463, %f2218, %f1355, %f2197;
	cvt.rn.f32.s32 	%f2219, %r3642;
	mul.f32 	%f2220, %f1868, %f2219;
	fma.rn.f32 	%f2464, %f2220, %f1356, %f2200;
	mov.u32 	%r3653, %r3773;
	mov.u32 	%r3654, %r3773;
	mov.u32 	%r3655, %r3773;
	mov.u32 	%r3656, %r3773;
	// begin inline asm
	mma.sync.aligned.m16n8k32.row.col.s32.s8.s8.s32 {%r3653, %r3654, %r3655, %r3656}, {%r3183, %r3184, %r3185, %r3186}, {%r3661, %r3662}, {%r3653, %r3654, %r3655, %r3656};
	// end inline asm
	cvt.rn.f32.s32 	%f2221, %r3653;
	mul.f32 	%f2222, %f1872, %f2221;
	fma.rn.f32 	%f2465, %f2222, %f1355, %f2203;
	cvt.rn.f32.s32 	%f2223, %r3654;
	mul.f32 	%f2224, %f1872, %f2223;
	fma.rn.f32 	%f2466, %f2224, %f1356, %f2206;
	cvt.rn.f32.s32 	%f2225, %r3655;
	mul.f32 	%f2226, %f1876, %f2225;
	fma.rn.f32 	%f2467, %f2226, %f1355, %f2209;
	cvt.rn.f32.s32 	%f2227, %r3656;
	mul.f32 	%f2228, %f1876, %f2227;
	fma.rn.f32 	%f2468, %f2228, %f1356, %f2212;
	ld.shared.u32 	%r3691, [%r122+9232];
	ld.shared.u32 	%r3692, [%r122+9248];
	ld.shared.v4.u32 	{%r3667, %r3697, %r3727, %r3757}, [%r4179+9536];
	// begin inline asm
	{.reg .f16 low,high;
  mov.b32 {low,high},%r3667;
  cvt.f32.f16 %f1357, low;}

	// end inline asm
	ld.shared.v4.u32 	{%r3668, %r3698, %r3728, %r3758}, [%r4179+9680];
	// begin inline asm
	{.reg .f16 low,high;
  mov.b32 {low,high},%r3668;
  cvt.f32.f16 %f1358, low;}

	// end inline asm
	mov.u32 	%r3669, %r3773;
	mov.u32 	%r3670, %r3773;
	mov.u32 	%r3671, %r3773;
	mov.u32 	%r3672, %r3773;
	// begin inline asm
	mma.sync.aligned.m16n8k32.row.col.s32.s8.s8.s32 {%r3669, %r3670, %r3671, %r3672}, {%r3155, %r3156, %r3157, %r3158}, {%r3691, %r3692}, {%r3669, %r3670, %r3671, %r3672};
	// end inline asm
	cvt.rn.f32.s32 	%f2229, %r3669;
	mul.f32 	%f2230, %f1861, %f2229;
	fma.rn.f32 	%f2231, %f2230, %f1357, %f1839;
	cvt.rn.f32.s32 	%f2232, %r3670;
	mul.f32 	%f2233, %f1861, %f2232;
	fma.rn.f32 	%f2234, %f2233, %f1358, %f1842;
	cvt.rn.f32.s32 	%f2235, %r3671;
	mul.f32 	%f2236, %f1865, %f2235;
	fma.rn.f32 	%f2237, %f2236, %f1357, %f1845;
	cvt.rn.f32.s32 	%f2238, %r3672;
	mul.f32 	%f2239, %f1865, %f2238;
	fma.rn.f32 	%f2240, %f2239, %f1358, %f1848;
	mov.u32 	%r3683, %r3773;
	mov.u32 	%r3684, %r3773;
	mov.u32 	%r3685, %r3773;
	mov.u32 	%r3686, %r3773;
	// begin inline asm
	mma.sync.aligned.m16n8k32.row.col.s32.s8.s8.s32 {%r3683, %r3684, %r3685, %r3686}, {%r3171, %r3172, %r3173, %r3174}, {%r3691, %r3692}, {%r3683, %r3684, %r3685, %r3686};
	// end inline asm
	cvt.rn.f32.s32 	%f2241, %r3683;
	mul.f32 	%f2242, %f1869, %f2241;
	fma.rn.f32 	%f2243, %f2242, %f1357, %f1851;
	cvt.rn.f32.s32 	%f2244, %r3684;
	mul.f32 	%f2245, %f1869, %f2244;
	fma.rn.f32 	%f2246, %f2245, %f1358, %f1854;
	cvt.rn.f32.s32 	%f2247, %r3685;
	mul.f32 	%f2248, %f1873, %f2247;
	fma.rn.f32 	%f2249, %f2248, %f1357, %f1857;
	cvt.rn.f32.s32 	%f2250, %r3686;
	mul.f32 	%f2251, %f1873, %f2250;
	fma.rn.f32 	%f2252, %f2251, %f1358, %f1860;
	ld.shared.u32 	%r3721, [%r122+9264];
	ld.shared.u32 	%r3722, [%r122+9280];
	// begin inline asm
	{.reg .f16 low,high;
  mov.b32 {low,high},%r3697;
  cvt.f32.f16 %f1359, low;}

	// end inline asm
	// begin inline asm
	{.reg .f16 low,high;
  mov.b32 {low,high},%r3698;
  cvt.f32.f16 %f1360, low;}

	// end inline asm
	mov.u32 	%r3699, %r3773;
	mov.u32 	%r3700, %r3773;
	mov.u32 	%r3701, %r3773;
	mov.u32 	%r3702, %r3773;
	// begin inline asm
	mma.sync.aligned.m16n8k32.row.col.s32.s8.s8.s32 {%r3699, %r3700, %r3701, %r3702}, {%r3159, %r3160, %r3161, %r3162}, {%r3721, %r3722}, {%r3699, %r3700, %r3701, %r3702};
	// end inline asm
	cvt.rn.f32.s32 	%f2253, %r3699;
	mul.f32 	%f2254, %f1862, %f2253;
	fma.rn.f32 	%f2255, %f2254, %f1359, %f2231;
	cvt.rn.f32.s32 	%f2256, %r3700;
	mul.f32 	%f2257, %f1862, %f2256;
	fma.rn.f32 	%f2258, %f2257, %f1360, %f2234;
	cvt.rn.f32.s32 	%f2259, %r3701;
	mul.f32 	%f2260, %f1866, %f2259;
	fma.rn.f32 	%f2261, %f2260, %f1359, %f2237;
	cvt.rn.f32.s32 	%f2262, %r3702;
	mul.f32 	%f2263, %f1866, %f2262;
	fma.rn.f32 	%f2264, %f2263, %f1360, %f2240;
	mov.u32 	%r3713, %r3773;
	mov.u32 	%r3714, %r3773;
	mov.u32 	%r3715, %r3773;
	mov.u32 	%r3716, %r3773;
	// begin inline asm
	mma.sync.aligned.m16n8k32.row.col.s32.s8.s8.s32 {%r3713, %r3714, %r3715, %r3716}, {%r3175, %r3176, %r3177, %r3178}, {%r3721, %r3722}, {%r3713, %r3714, %r3715, %r3716};
	// end inline asm
	cvt.rn.f32.s32 	%f2265, %r3713;
	mul.f32 	%f2266, %f1870, %f2265;
	fma.rn.f32 	%f2267, %f2266, %f1359, %f2243;
	cvt.rn.f32.s32 	%f2268, %r3714;
	mul.f32 	%f2269, %f1870, %f2268;
	fma.rn.f32 	%f2270, %f2269, %f1360, %f2246;
	cvt.rn.f32.s32 	%f2271, %r3715;
	mul.f32 	%f2272, %f1874, %f2271;
	fma.rn.f32 	%f2273, %f2272, %f1359, %f2249;
	cvt.rn.f32.s32 	%f2274, %r3716;
	mul.f32 	%f2275, %f1874, %f2274;
	fma.rn.f32 	%f2276, %f2275, %f1360, %f2252;
	ld.shared.u32 	%r3751, [%r122+9296];
	ld.shared.u32 	%r3752, [%r122+9312];
	// begin inline asm
	{.reg .f16 low,high;
  mov.b32 {low,high},%r3727;
  cvt.f32.f16 %f1361, low;}

	// end inline asm
	// begin inline asm
	{.reg .f16 low,high;
  mov.b32 {low,high},%r3728;
  cvt.f32.f16 %f1362, low;}

	// end inline asm
	mov.u32 	%r3729, %r3773;
	mov.u32 	%r3730, %r3773;
	mov.u32 	%r3731, %r3773;
	mov.u32 	%r3732, %r3773;
	// begin inline asm
	mma.sync.aligned.m16n8k32.row.col.s32.s8.s8.s32 {%r3729, %r3730, %r3731, %r3732}, {%r3163, %r3164, %r3165, %r3166}, {%r3751, %r3752}, {%r3729, %r3730, %r3731, %r3732};
	// end inline asm
	cvt.rn.f32.s32 	%f2277, %r3729;
	mul.f32 	%f2278, %f1863, %f2277;
	fma.rn.f32 	%f2279, %f2278, %f1361, %f2255;
	cvt.rn.f32.s32 	%f2280, %r3730;
	mul.f32 	%f2281, %f1863, %f2280;
	fma.rn.f32 	%f2282, %f2281, %f1362, %f2258;
	cvt.rn.f32.s32 	%f2283, %r3731;
	mul.f32 	%f2284, %f1867, %f2283;
	fma.rn.f32 	%f2285, %f2284, %f1361, %f2261;
	cvt.rn.f32.s32 	%f2286, %r3732;
	mul.f32 	%f2287, %f1867, %f2286;
	fma.rn.f32 	%f2288, %f2287, %f1362, %f2264;
	mov.u32 	%r3743, %r3773;
	mov.u32 	%r3744, %r3773;
	mov.u32 	%r3745, %r3773;
	mov.u32 	%r3746, %r3773;
	// begin inline asm
	mma.sync.aligned.m16n8k32.row.col.s32.s8.s8.s32 {%r3743, %r3744, %r3745, %r3746}, {%r3179, %r3180, %r3181, %r3182}, {%r3751, %r3752}, {%r3743, %r3744, %r3745, %r3746};
	// end inline asm
	cvt.rn.f32.s32 	%f2289, %r3743;
	mul.f32 	%f2290, %f1871, %f2289;
	fma.rn.f32 	%f2291, %f2290, %f1361, %f2267;
	cvt.rn.f32.s32 	%f2292, %r3744;
	mul.f32 	%f2293, %f1871, %f2292;
	fma.rn.f32 	%f2294, %f2293, %f1362, %f2270;
	cvt.rn.f32.s32 	%f2295, %r3745;
	mul.f32 	%f2296, %f1875, %f2295;
	fma.rn.f32 	%f2297, %f2296, %f1361, %f2273;
	cvt.rn.f32.s32 	%f2298, %r3746;
	mul.f32 	%f2299, %f1875, %f2298;
	fma.rn.f32 	%f2300, %f2299, %f1362, %f2276;
	ld.shared.u32 	%r3781, [%r122+9328];
	ld.shared.u32 	%r3782, [%r122+9344];
	// begin inline asm
	{.reg .f16 low,high;
  mov.b32 {low,high},%r3757;
  cvt.f32.f16 %f1363, low;}

	// end inline asm
	// begin inline asm
	{.reg .f16 low,high;
  mov.b32 {low,high},%r3758;
  cvt.f32.f16 %f1364, low;}

	// end inline asm
	mov.u32 	%r3759, %r3773;
	mov.u32 	%r3760, %r3773;
	mov.u32 	%r3761, %r3773;
	mov.u32 	%r3762, %r3773;
	// begin inline asm
	mma.sync.aligned.m16n8k32.row.col.s32.s8.s8.s32 {%r3759, %r3760, %r3761, %r3762}, {%r3167, %r3168, %r3169, %r3170}, {%r3781, %r3782}, {%r3759, %r3760, %r3761, %r3762};
	// end inline asm
	cvt.rn.f32.s32 	%f2301, %r3759;
	mul.f32 	%f2302, %f1864, %f2301;
	fma.rn.f32 	%f2469, %f2302, %f1363, %f2279;
	cvt.rn.f32.s32 	%f2303, %r3760;
	mul.f32 	%f2304, %f1864, %f2303;
	fma.rn.f32 	%f2470, %f2304, %f1364, %f2282;
	cvt.rn.f32.s32 	%f2305, %r3761;
	mul.f32 	%f2306, %f1868, %f2305;
	fma.rn.f32 	%f2471, %f2306, %f1363, %f2285;
	cvt.rn.f32.s32 	%f2307, %r3762;
	mul.f32 	%f2308, %f1868, %f2307;
	fma.rn.f32 	%f2472, %f2308, %f1364, %f2288;
	mov.u32 	%r3774, %r3773;
	mov.u32 	%r3775, %r3773;
	mov.u32 	%r3776, %r3773;
	// begin inline asm
	mma.sync.aligned.m16n8k32.row.col.s32.s8.s8.s32 {%r3773, %r3774, %r3775, %r3776}, {%r3183, %r3184, %r3185, %r3186}, {%r3781, %r3782}, {%r3773, %r3774, %r3775, %r3776};
	// end inline asm
	cvt.rn.f32.s32 	%f2309, %r3773;
	mul.f32 	%f2310, %f1872, %f2309;
	fma.rn.f32 	%f2473, %f2310, %f1363, %f2291;
	cvt.rn.f32.s32 	%f2311, %r3774;
	mul.f32 	%f2312, %f1872, %f2311;
	fma.rn.f32 	%f2474, %f2312, %f1364, %f2294;
	cvt.rn.f32.s32 	%f2313, %r3775;
	mul.f32 	%f2314, %f1876, %f2313;
	fma.rn.f32 	%f2475, %f2314, %f1363, %f2297;
	cvt.rn.f32.s32 	%f2315, %r3776;
	mul.f32 	%f2316, %f1876, %f2315;
	fma.rn.f32 	%f2476, %f2316, %f1364, %f2300;
	bar.sync 	0;
	add.s32 	%r4305, %r4305, 8;
	add.s32 	%r4316, %r4316, 8;
	setp.lt.s32 	%p157, %r4305, %r4313;
	@%p157 bra 	$L__BB14_142;
$L__BB14_143:
	mul.lo.s32 	%r4192, %r6, 10240;
	cvt.u64.u32 	%rd104, %r4192;
	shr.u32 	%r4193, %r3, 2;
	shl.b32 	%r4194, %r2, 4;
	and.b32  	%r4195, %r4194, 16352;
	add.s32 	%r128, %r4195, %r4193;
	setp.gt.u32 	%p158, %r128, 128;
	and.b32  	%r4197, %r146, 32;
	shl.b32 	%r4198, %r3, 3;
	and.b32  	%r4199, %r4198, 24;
	or.b32  	%r4200, %r4199, %r4197;
	add.s32 	%r129, %r148, %r4200;
	@%p158 bra 	$L__BB14_145;
	ld.shared.v2.u32 	{%r4202, %r4203}, [%r129];
	shl.b32 	%r4204, %r4202, 7;
	add.s32 	%r4205, %r4204, %r128;
	cvt.s64.s32 	%rd590, %r4205;
	add.s64 	%rd591, %rd590, %rd104;
	shl.b64 	%rd592, %rd591, 2;
	add.s64 	%rd593, %rd4, %rd592;
	st.global.f32 	[%rd593], %f2437;
	shl.b32 	%r4206, %r4203, 7;
	add.s32 	%r4207, %r4206, %r128;
	cvt.s64.s32 	%rd594, %r4207;
	add.s64 	%rd595, %rd594, %rd104;
	shl.b64 	%rd596, %rd595, 2;
	add.s64 	%rd597, %rd4, %rd596;
	st.global.f32 	[%rd597], %f2438;
$L__BB14_145:
	setp.gt.u32 	%p159, %r128, 120;
	@%p159 bra 	$L__BB14_147;
	ld.shared.v2.u32 	{%r4208, %r4209}, [%r129];
	shl.b32 	%r4210, %r4208, 7;
	cvt.s64.s32 	%rd598, %r4210;
	cvt.u64.u32 	%rd599, %r128;
	add.s64 	%rd600, %rd598, %rd599;
	add.s64 	%rd601, %rd600, %rd104;
	shl.b64 	%rd602, %rd601, 2;
	add.s64 	%rd603, %rd4, %rd602;
	st.global.f32 	[%rd603+32], %f2439;
	shl.b32 	%r4211, %r4209, 7;
	cvt.s64.s32 	%rd604, %r4211;
	add.s64 	%rd605, %rd604, %rd599;
	add.s64 	%rd606, %rd605, %rd104;
	shl.b64 	%rd607, %rd606, 2;
	add.s64 	%rd608, %rd4, %rd607;
	st.global.f32 	[%rd608+32], %f2440;
$L__BB14_147:
	add.s32 	%r130, %r128, 16;
	setp.gt.u32 	%p160, %r128, 112;
	@%p160 bra 	$L__BB14_149;
	ld.shared.v2.u32 	{%r4212, %r4213}, [%r129];
	shl.b32 	%r4214, %r4212, 7;
	add.s32 	%r4215, %r4214, %r130;
	cvt.s64.s32 	%rd609, %r4215;
	add.s64 	%rd610, %rd609, %rd104;
	shl.b64 	%rd611, %rd610, 2;
	add.s64 	%rd612, %rd4, %rd611;
	st.global.f32 	[%rd612], %f2441;
	shl.b32 	%r4216, %r4213, 7;
	add.s32 	%r4217, %r4216, %r130;
	cvt.s64.s32 	%rd613, %r4217;
	add.s64 	%rd614, %rd613, %rd104;
	shl.b64 	%rd615, %rd614, 2;
	add.s64 	%rd616, %rd4, %rd615;
	st.global.f32 	[%rd616], %f2442;
$L__BB14_149:
	setp.gt.u32 	%p161, %r128, 104;
	@%p161 bra 	$L__BB14_151;
	ld.shared.v2.u32 	{%r4218, %r4219}, [%r129];
	shl.b32 	%r4220, %r4218, 7;
	cvt.s64.s32 	%rd617, %r4220;
	cvt.u64.u32 	%rd618, %r130;
	add.s64 	%rd619, %rd617, %rd618;
	add.s64 	%rd620, %rd619, %rd104;
	shl.b64 	%rd621, %rd620, 2;
	add.s64 	%rd622, %rd4, %rd621;
	st.global.f32 	[%rd622+32], %f2443;
	shl.b32 	%r4221, %r4219, 7;
	cvt.s64.s32 	%rd623, %r4221;
	add.s64 	%rd624, %rd623, %rd618;
	add.s64 	%rd625, %rd624, %rd104;
	shl.b64 	%rd626, %rd625, 2;
	add.s64 	%rd627, %rd4, %rd626;
	st.global.f32 	[%rd627+32], %f2444;
$L__BB14_151:
	setp.gt.u32 	%p162, %r128, 128;
	@%p162 bra 	$L__BB14_153;
	ld.shared.v2.u32 	{%r4222, %r4223}, [%r129+64];
	shl.b32 	%r4224, %r4222, 7;
	add.s32 	%r4225, %r4224, %r128;
	cvt.s64.s32 	%rd628, %r4225;
	add.s64 	%rd629, %rd628, %rd104;
	shl.b64 	%rd630, %rd629, 2;
	add.s64 	%rd631, %rd4, %rd630;
	st.global.f32 	[%rd631], %f2445;
	shl.b32 	%r4226, %r4223, 7;
	add.s32 	%r4227, %r4226, %r128;
	cvt.s64.s32 	%rd632, %r4227;
	add.s64 	%rd633, %rd632, %rd104;
	shl.b64 	%rd634, %rd633, 2;
	add.s64 	%rd635, %rd4, %rd634;
	st.global.f32 	[%rd635], %f2446;
$L__BB14_153:
	setp.gt.u32 	%p163, %r128, 120;
	@%p163 bra 	$L__BB14_155;
	ld.shared.v2.u32 	{%r4228, %r4229}, [%r129+64];
	shl.b32 	%r4230, %r4228, 7;
	cvt.s64.s32 	%rd636, %r4230;
	cvt.u64.u32 	%rd637, %r128;
	add.s64 	%rd638, %rd636, %rd637;
	add.s64 	%rd639, %rd638, %rd104;
	shl.b64 	%rd640, %rd639, 2;
	add.s64 	%rd641, %rd4, %rd640;
	st.global.f32 	[%rd641+32], %f2447;
	shl.b32 	%r4231, %r4229, 7;
	cvt.s64.s32 	%rd642, %r4231;
	add.s64 	%rd643, %rd642, %rd637;
	add.s64 	%rd644, %rd643, %rd104;
	shl.b64 	%rd645, %rd644, 2;
	add.s64 	%rd646, %rd4, %rd645;
	st.global.f32 	[%rd646+32], %f2448;
$L__BB14_155:
	setp.gt.u32 	%p164, %r128, 112;
	@%p164 bra 	$L__BB14_157;
	ld.shared.v2.u32 	{%r4232, %r4233}, [%r129+64];
	shl.b32 	%r4234, %r4232, 7;
	add.s32 	%r4235, %r4234, %r130;
	cvt.s64.s32 	%rd647, %r4235;
	add.s64 	%rd648, %rd647, %rd104;
	shl.b64 	%rd649, %rd648, 2;
	add.s64 	%rd650, %rd4, %rd649;
	st.global.f32 	[%rd650], %f2449;
	shl.b32 	%r4236, %r4233, 7;
	add.s32 	%r4237, %r4236, %r130;
	cvt.s64.s32 	%rd651, %r4237;
	add.s64 	%rd652, %rd651, %rd104;
	shl.b64 	%rd653, %rd652, 2;
	add.s64 	%rd654, %rd4, %rd653;
	st.global.f32 	[%rd654], %f2450;
$L__BB14_157:
	setp.gt.u32 	%p165, %r128, 104;
	@%p165 bra 	$L__BB14_159;
	ld.shared.v2.u32 	{%r4238, %r4239}, [%r129+64];
	shl.b32 	%r4240, %r4238, 7;
	cvt.s64.s32 	%rd655, %r4240;
	cvt.u64.u32 	%rd656, %r130;
	add.s64 	%rd657, %rd655, %rd656;
	add.s64 	%rd658, %rd657, %rd104;
	shl.b64 	%rd659, %rd658, 2;
	add.s64 	%rd660, %rd4, %rd659;
	st.global.f32 	[%rd660+32], %f2451;
	shl.b32 	%r4241, %r4239, 7;
	cvt.s64.s32 	%rd661, %r4241;
	add.s64 	%rd662, %rd661, %rd656;
	add.s64 	%rd663, %rd662, %rd104;
	shl.b64 	%rd664, %rd663, 2;
	add.s64 	%rd665, %rd4, %rd664;
	st.global.f32 	[%rd665+32], %f2452;
$L__BB14_159:
	setp.gt.u32 	%p166, %r128, 128;
	@%p166 bra 	$L__BB14_161;
	ld.shared.v2.u32 	{%r4242, %r4243}, [%r129+128];
	shl.b32 	%r4244, %r4242, 7;
	add.s32 	%r4245, %r4244, %r128;
	cvt.s64.s32 	%rd666, %r4245;
	add.s64 	%rd667, %rd666, %rd104;
	shl.b64 	%rd668, %rd667, 2;
	add.s64 	%rd669, %rd4, %rd668;
	st.global.f32 	[%rd669], %f2453;
	shl.b32 	%r4246, %r4243, 7;
	add.s32 	%r4247, %r4246, %r128;
	cvt.s64.s32 	%rd670, %r4247;
	add.s64 	%rd671, %rd670, %rd104;
	shl.b64 	%rd672, %rd671, 2;
	add.s64 	%rd673, %rd4, %rd672;
	st.global.f32 	[%rd673], %f2454;
$L__BB14_161:
	setp.gt.u32 	%p167, %r128, 120;
	@%p167 bra 	$L__BB14_163;
	ld.shared.v2.u32 	{%r4248, %r4249}, [%r129+128];
	shl.b32 	%r4250, %r4248, 7;
	cvt.s64.s32 	%rd674, %r4250;
	cvt.u64.u32 	%rd675, %r128;
	add.s64 	%rd676, %rd674, %rd675;
	add.s64 	%rd677, %rd676, %rd104;
	shl.b64 	%rd678, %rd677, 2;
	add.s64 	%rd679, %rd4, %rd678;
	st.global.f32 	[%rd679+32], %f2455;
	shl.b32 	%r4251, %r4249, 7;
	cvt.s64.s32 	%rd680, %r4251;
	add.s64 	%rd681, %rd680, %rd675;
	add.s64 	%rd682, %rd681, %rd104;
	shl.b64 	%rd683, %rd682, 2;
	add.s64 	%rd684, %rd4, %rd683;
	st.global.f32 	[%rd684+32], %f2456;
$L__BB14_163:
	setp.gt.u32 	%p168, %r128, 112;
	@%p168 bra 	$L__BB14_165;
	ld.shared.v2.u32 	{%r4252, %r4253}, [%r129+128];
	shl.b32 	%r4254, %r4252, 7;
	add.s32 	%r4255, %r4254, %r130;
	cvt.s64.s32 	%rd685, %r4255;
	add.s64 	%rd686, %rd685, %rd104;
	shl.b64 	%rd687, %rd686, 2;
	add.s64 	%rd688, %rd4, %rd687;
	st.global.f32 	[%rd688], %f2457;
	shl.b32 	%r4256, %r4253, 7;
	add.s32 	%r4257, %r4256, %r130;
	cvt.s64.s32 	%rd689, %r4257;
	add.s64 	%rd690, %rd689, %rd104;
	shl.b64 	%rd691, %rd690, 2;
	add.s64 	%rd692, %rd4, %rd691;
	st.global.f32 	[%rd692], %f2458;
$L__BB14_165:
	setp.gt.u32 	%p169, %r128, 104;
	@%p169 bra 	$L__BB14_167;
	ld.shared.v2.u32 	{%r4258, %r4259}, [%r129+128];
	shl.b32 	%r4260, %r4258, 7;
	cvt.s64.s32 	%rd693, %r4260;
	cvt.u64.u32 	%rd694, %r130;
	add.s64 	%rd695, %rd693, %rd694;
	add.s64 	%rd696, %rd695, %rd104;
	shl.b64 	%rd697, %rd696, 2;
	add.s64 	%rd698, %rd4, %rd697;
	st.global.f32 	[%rd698+32], %f2459;
	shl.b32 	%r4261, %r4259, 7;
	cvt.s64.s32 	%rd699, %r4261;
	add.s64 	%rd700, %rd699, %rd694;
	add.s64 	%rd701, %rd700, %rd104;
	shl.b64 	%rd702, %rd701, 2;
	add.s64 	%rd703, %rd4, %rd702;
	st.global.f32 	[%rd703+32], %f2460;
$L__BB14_167:
	setp.gt.u32 	%p170, %r128, 128;
	@%p170 bra 	$L__BB14_169;
	ld.shared.v2.u32 	{%r4262, %r4263}, [%r129+192];
	shl.b32 	%r4264, %r4262, 7;
	add.s32 	%r4265, %r4264, %r128;
	cvt.s64.s32 	%rd704, %r4265;
	add.s64 	%rd705, %rd704, %rd104;
	shl.b64 	%rd706, %rd705, 2;
	add.s64 	%rd707, %rd4, %rd706;
	st.global.f32 	[%rd707], %f2461;
	shl.b32 	%r4266, %r4263, 7;
	add.s32 	%r4267, %r4266, %r128;
	cvt.s64.s32 	%rd708, %r4267;
	add.s64 	%rd709, %rd708, %rd104;
	shl.b64 	%rd710, %rd709, 2;
	add.s64 	%rd711, %rd4, %rd710;
	st.global.f32 	[%rd711], %f2462;
$L__BB14_169:
	setp.gt.u32 	%p171, %r128, 120;
	@%p171 bra 	$L__BB14_171;
	ld.shared.v2.u32 	{%r4268, %r4269}, [%r129+192];
	shl.b32 	%r4270, %r4268, 7;
	cvt.s64.s32 	%rd712, %r4270;
	cvt.u64.u32 	%rd713, %r128;
	add.s64 	%rd714, %rd712, %rd713;
	add.s64 	%rd715, %rd714, %rd104;
	shl.b64 	%rd716, %rd715, 2;
	add.s64 	%rd717, %rd4, %rd716;
	st.global.f32 	[%rd717+32], %f2463;
	shl.b32 	%r4271, %r4269, 7;
	cvt.s64.s32 	%rd718, %r4271;
	add.s64 	%rd719, %rd718, %rd713;
	add.s64 	%rd720, %rd719, %rd104;
	shl.b64 	%rd721, %rd720, 2;
	add.s64 	%rd722, %rd4, %rd721;
	st.global.f32 	[%rd722+32], %f2464;
$L__BB14_171:
	setp.gt.u32 	%p172, %r128, 112;
	@%p172 bra 	$L__BB14_173;
	ld.shared.v2.u32 	{%r4272, %r4273}, [%r129+192];
	shl.b32 	%r4274, %r4272, 7;
	add.s32 	%r4275, %r4274, %r130;
	cvt.s64.s32 	%rd723, %r4275;
	add.s64 	%rd724, %rd723, %rd104;
	shl.b64 	%rd725, %rd724, 2;
	add.s64 	%rd726, %rd4, %rd725;
	st.global.f32 	[%rd726], %f2465;
	shl.b32 	%r4276, %r4273, 7;
	add.s32 	%r4277, %r4276, %r130;
	cvt.s64.s32 	%rd727, %r4277;
	add.s64 	%rd728, %rd727, %rd104;
	shl.b64 	%rd729, %rd728, 2;
	add.s64 	%rd730, %rd4, %rd729;
	st.global.f32 	[%rd730], %f2466;
$L__BB14_173:
	setp.gt.u32 	%p173, %r128, 104;
	@%p173 bra 	$L__BB14_175;
	ld.shared.v2.u32 	{%r4278, %r4279}, [%r129+192];
	shl.b32 	%r4280, %r4278, 7;
	cvt.s64.s32 	%rd731, %r4280;
	cvt.u64.u32 	%rd732, %r130;
	add.s64 	%rd733, %rd731, %rd732;
	add.s64 	%rd734, %rd733, %rd104;
	shl.b64 	%rd735, %rd734, 2;
	add.s64 	%rd736, %rd4, %rd735;
	st.global.f32 	[%rd736+32], %f2467;
	shl.b32 	%r4281, %r4279, 7;
	cvt.s64.s32 	%rd737, %r4281;
	add.s64 	%rd738, %rd737, %rd732;
	add.s64 	%rd739, %rd738, %rd104;
	shl.b64 	%rd740, %rd739, 2;
	add.s64 	%rd741, %rd4, %rd740;
	st.global.f32 	[%rd741+32], %f2468;
$L__BB14_175:
	setp.gt.u32 	%p174, %r128, 128;
	@%p174 bra 	$L__BB14_177;
	ld.shared.v2.u32 	{%r4282, %r4283}, [%r129+256];
	shl.b32 	%r4284, %r4282, 7;
	add.s32 	%r4285, %r4284, %r128;
	cvt.s64.s32 	%rd742, %r4285;
	add.s64 	%rd743, %rd742, %rd104;
	shl.b64 	%rd744, %rd743, 2;
	add.s64 	%rd745, %rd4, %rd744;
	st.global.f32 	[%rd745], %f2469;
	shl.b32 	%r4286, %r4283, 7;
	add.s32 	%r4287, %r4286, %r128;
	cvt.s64.s32 	%rd746, %r4287;
	add.s64 	%rd747, %rd746, %rd104;
	shl.b64 	%rd748, %rd747, 2;
	add.s64 	%rd749, %rd4, %rd748;
	st.global.f32 	[%rd749], %f2470;
$L__BB14_177:
	setp.gt.u32 	%p175, %r128, 120;
	@%p175 bra 	$L__BB14_179;
	ld.shared.v2.u32 	{%r4288, %r4289}, [%r129+256];
	shl.b32 	%r4290, %r4288, 7;
	cvt.s64.s32 	%rd750, %r4290;
	cvt.u64.u32 	%rd751, %r128;
	add.s64 	%rd752, %rd750, %rd751;
	add.s64 	%rd753, %rd752, %rd104;
	shl.b64 	%rd754, %rd753, 2;
	add.s64 	%rd755, %rd4, %rd754;
	st.global.f32 	[%rd755+32], %f2471;
	shl.b32 	%r4291, %r4289, 7;
	cvt.s64.s32 	%rd756, %r4291;
	add.s64 	%rd757, %rd756, %rd751;
	add.s64 	%rd758, %rd757, %rd104;
	shl.b64 	%rd759, %rd758, 2;
	add.s64 	%rd760, %rd4, %rd759;
	st.global.f32 	[%rd760+32], %f2472;
$L__BB14_179:
	setp.gt.u32 	%p176, %r128, 112;
	@%p176 bra 	$L__BB14_181;
	ld.shared.v2.u32 	{%r4292, %r4293}, [%r129+256];
	shl.b32 	%r4294, %r4292, 7;
	add.s32 	%r4295, %r4294, %r130;
	cvt.s64.s32 	%rd761, %r4295;
	add.s64 	%rd762, %rd761, %rd104;
	shl.b64 	%rd763, %rd762, 2;
	add.s64 	%rd764, %rd4, %rd763;
	st.global.f32 	[%rd764], %f2473;
	shl.b32 	%r4296, %r4293, 7;
	add.s32 	%r4297, %r4296, %r130;
	cvt.s64.s32 	%rd765, %r4297;
	add.s64 	%rd766, %rd765, %rd104;
	shl.b64 	%rd767, %rd766, 2;
	add.s64 	%rd768, %rd4, %rd767;
	st.global.f32 	[%rd768], %f2474;
$L__BB14_181:
	setp.gt.u32 	%p177, %r128, 104;
	@%p177 bra 	$L__BB14_183;
	ld.shared.v2.u32 	{%r4298, %r4299}, [%r129+256];
	shl.b32 	%r4300, %r4298, 7;
	cvt.s64.s32 	%rd769, %r4300;
	cvt.u64.u32 	%rd770, %r130;
	add.s64 	%rd771, %rd769, %rd770;
	add.s64 	%rd772, %rd771, %rd104;
	shl.b64 	%rd773, %rd772, 2;
	add.s64 	%rd774, %rd4, %rd773;
	st.global.f32 	[%rd774+32], %f2475;
	shl.b32 	%r4301, %r4299, 7;
	cvt.s64.s32 	%rd775, %r4301;
	add.s64 	%rd776, %rd775, %rd770;
	add.s64 	%rd777, %rd776, %rd104;
	shl.b64 	%rd778, %rd777, 2;
	add.s64 	%rd779, %rd4, %rd778;
	st.global.f32 	[%rd779+32], %f2476;
$L__BB14_183:
	ret;

}
	// .globl	mul_mat_q40_stream_k_fixup_80_8_true
.visible .entry mul_mat_q40_stream_k_fixup_80_8_true(
	.param .u64 .ptr .align 1 mul_mat_q40_stream_k_fixup_80_8_true_param_0,
	.param .u64 .ptr .align 1 mul_mat_q40_stream_k_fixup_80_8_true_param_1,
	.param .u64 .ptr .align 1 mul_mat_q40_stream_k_fixup_80_8_true_param_2,
	.param .u64 .ptr .align 1 mul_mat_q40_stream_k_fixup_80_8_true_param_3,
	.param .u32 mul_mat_q40_stream_k_fixup_80_8_true_param_4,
	.param .u32 mul_mat_q40_stream_k_fixup_80_8_true_param_5,
	.param .u32 mul_mat_q40_stream_k_fixup_80_8_true_param_6,
	.param .u32 mul_mat_q40_stream_k_fixup_80_8_true_param_7,
	.param .u32 mul_mat_q40_stream_k_fixup_80_8_true_param_8,
	.param .u32 mul_mat_q40_stream_k_fixup_80_8_true_param_9
)
{
	.reg .pred 	%p<129>;
	.reg .b32 	%r<280>;
	.reg .b32 	%f<402>;
	.reg .b64 	%rd<440>;
	// demoted variable
	.shared .align 4 .b8 _ZZN34_INTERNAL_9074448f_4_k_cu_5eb7d63f24mul_mat_q_stream_k_fixupILi80ELi8ELb1EEEvPKiS2_PfPKfiiiiiiE14ids_dst_shared[320];
	ld.param.u64 	%rd83, [mul_mat_q40_stream_k_fixup_80_8_true_param_0];
	ld.param.u64 	%rd86, [mul_mat_q40_stream_k_fixup_80_8_true_param_2];
	ld.param.u64 	%rd85, [mul_mat_q40_stream_k_fixup_80_8_true_param_3];
	ld.param.u32 	%r34, [mul_mat_q40_stream_k_fixup_80_8_true_param_4];
	ld.param.u32 	%r29, [mul_mat_q40_stream_k_fixup_80_8_true_param_5];
	ld.param.u32 	%r30, [mul_mat_q40_stream_k_fixup_80_8_true_param_6];
	ld.param.u32 	%r31, [mul_mat_q40_stream_k_fixup_80_8_true_param_7];
	ld.param.u32 	%r32, [mul_mat_q40_stream_k_fixup_80_8_true_param_8];
	ld.param.u32 	%r33, [mul_mat_q40_stream_k_fixup_80_8_true_param_9];
	cvta.to.global.u64 	%rd1, %rd86;
	shr.s32 	%r35, %r34, 31;
	shr.u32 	%r36, %r35, 27;
	add.s32 	%r37, %r34, %r36;
	shr.s32 	%r38, %r37, 5;
	cvt.s64.s32 	%rd2, %r38;
	add.s32 	%r39, %r30, 79;
	mul.hi.s32 	%r40, %r39, 1717986919;
	shr.u32 	%r41, %r40, 31;
	shr.s32 	%r42, %r40, 5;
	add.s32 	%r43, %r42, %r41;
	add.s32 	%r44, %r29, 127;
	shr.s32 	%r45, %r44, 31;
	shr.u32 	%r46, %r45, 25;
	add.s32 	%r47, %r44, %r46;
	shr.s32 	%r48, %r47, 7;
	mov.u32 	%r1, %ctaid.x;
	cvt.u64.u32 	%rd87, %r1;
	cvt.s64.s32 	%rd3, %r32;
	cvt.s64.s32 	%rd4, %r43;
	cvt.s64.s32 	%rd5, %r48;
	mul.lo.s64 	%rd88, %rd2, %rd87;
	mul.lo.s64 	%rd89, %rd88, %rd5;
	mul.lo.s64 	%rd90, %rd89, %rd3;
	mul.lo.s64 	%rd6, %rd90, %rd4;
	mov.u32 	%r49, %nctaid.x;
	cvt.u64.u32 	%rd7, %r49;
	and.b64  	%rd91, %rd6, -4294967296;
	setp.ne.s64 	%p3, %rd91, 0;
	@%p3 bra 	$L__BB15_2;
	cvt.u32.u64 	%r50, %rd7;
	cvt.u32.u64 	%r51, %rd6;
	div.u32 	%r52, %r51, %r50;
	cvt.u64.u32 	%rd423, %r52;
	bra.uni 	$L__BB15_3;
$L__BB15_2:
	div.s64 	%rd423, %rd6, %rd7;
$L__BB15_3:
	add.s32 	%r53, %r1, 1;
	cvt.u64.u32 	%rd92, %r53;
	mul.lo.s64 	%rd93, %rd2, %rd92;
	mul.lo.s64 	%rd94, %rd93, %rd5;
	mul.lo.s64 	%rd95, %rd94, %rd3;
	mul.lo.s64 	%rd11, %rd95, %rd4;
	and.b64  	%rd96, %rd11, -4294967296;
	setp.ne.s64 	%p4, %rd96, 0;
	@%p4 bra 	$L__BB15_5;
	cvt.u32.u64 	%r54, %rd7;
	cvt.u32.u64 	%r55, %rd11;
	div.u32 	%r56, %r55, %r54;
	cvt.u64.u32 	%rd424, %r56;
	bra.uni 	$L__BB15_6;
$L__BB15_5:
	div.s64 	%rd424, %rd11, %rd7;
$L__BB15_6:
	or.b64  	%rd97, %rd423, %rd2;
	and.b64  	%rd98, %rd97, -4294967296;
	setp.ne.s64 	%p5, %rd98, 0;
	@%p5 bra 	$L__BB15_8;
	cvt.u32.u64 	%r57, %rd2;
	cvt.u32.u64 	%r58, %rd423;
	rem.u32 	%r59, %r58, %r57;
	cvt.u64.u32 	%rd425, %r59;
	bra.uni 	$L__BB15_9;
$L__BB15_8:
	rem.s64 	%rd425, %rd423, %rd2;
$L__BB15_9:
	cvt.u32.u64 	%r60, %rd425;
	shr.s32 	%r61, %r60, 31;
	shr.u32 	%r62, %r61, 29;
	add.s32 	%r63, %r60, %r62;
	and.b32  	%r64, %r63, -8;
	sub.s32 	%r65, %r60, %r64;
	cvt.s64.s32 	%rd99, %r65;
	sub.s64 	%rd18, %rd423, %rd99;
	or.b64  	%rd100, %rd424, %rd2;
	and.b64  	%rd101, %rd100, -4294967296;
	setp.ne.s64 	%p6, %rd101, 0;
	@%p6 bra 	$L__BB15_11;
	cvt.u32.u64 	%r66, %rd2;
	cvt.u32.u64 	%r67, %rd424;
	rem.u32 	%r68, %r67, %r66;
	cvt.u64.u32 	%rd426, %r68;
	bra.uni 	$L__BB15_12;
$L__BB15_11:
	rem.s64 	%rd426, %rd424, %rd2;
$L__BB15_12:
	cvt.u32.u64 	%r69, %rd426;
	shr.s32 	%r70, %r69, 31;
	shr.u32 	%r71, %r70, 29;
	add.s32 	%r72, %r69, %r71;
	and.b32  	%r73, %r72, -8;
	sub.s32 	%r74, %r69, %r73;
	cvt.s64.s32 	%rd102, %r74;
	sub.s64 	%rd22, %rd424, %rd102;
	or.b64  	%rd103, %rd18, %rd2;
	and.b64  	%rd104, %rd103, -4294967296;
	setp.ne.s64 	%p7, %rd104, 0;
	@%p7 bra 	$L__BB15_14;
	cvt.u32.u64 	%r75, %rd2;
	cvt.u32.u64 	%r76, %rd18;
	div.u32 	%r77, %r76, %r75;
	mul.lo.s32 	%r78, %r77, %r75;
	sub.s32 	%r79, %r76, %r78;
	cvt.u64.u32 	%rd427, %r77;
	cvt.u64.u32 	%rd428, %r79;
	bra.uni 	$L__BB15_15;
$L__BB15_14:
	div.s64 	%rd427, %rd18, %rd2;
	mul.lo.s64 	%rd105, %rd427, %rd2;
	sub.s64 	%rd428, %rd18, %rd105;
$L__BB15_15:
	or.b64  	%rd106, %rd22, %rd2;
	and.b64  	%rd107, %rd106, -4294967296;
	setp.ne.s64 	%p8, %rd107, 0;
	@%p8 bra 	$L__BB15_17;
	cvt.u32.u64 	%r80, %rd2;
	cvt.u32.u64 	%r81, %rd22;
	div.u32 	%r82, %r81, %r80;
	cvt.u64.u32 	%rd429, %r82;
	bra.uni 	$L__BB15_18;
$L__BB15_17:
	div.s64 	%rd429, %rd22, %rd2;
$L__BB15_18:
	setp.ne.s64 	%p10, %rd427, %rd429;
	mov.pred 	%p128, 0;
	@%p10 bra 	$L__BB15_23;
	setp.ne.s64 	%p11, %rd107, 0;
	@%p11 bra 	$L__BB15_21;
	cvt.u32.u64 	%r83, %rd2;
	cvt.u32.u64 	%r84, %rd22;
	rem.u32 	%r85, %r84, %r83;
	cvt.u64.u32 	%rd430, %r85;
	bra.uni 	$L__BB15_22;
$L__BB15_21:
	rem.s64 	%rd430, %rd22, %rd2;
$L__BB15_22:
	setp.ne.s64 	%p128, %rd430, 0;
$L__BB15_23:
	setp.eq.s64 	%p12, %rd428, 0;
	setp.eq.s64 	%p13, %rd18, %rd22;
	or.pred  	%p14, %p12, %p13;
	or.pred  	%p15, %p14, %p128;
	@%p15 bra 	$L__BB15_233;
	add.s32 	%r86, %r1, -1;
	cvt.s64.s32 	%rd431, %r86;
	mul.lo.s64 	%rd110, %rd5, %rd2;
	mul.lo.s64 	%rd111, %rd110, %rd3;
	mul.lo.s64 	%rd36, %rd111, %rd4;
	mov.u32 	%r2, %tid.y;
	mov.u32 	%r87, %tid.x;
	cvt.u64.u32 	%rd37, %r87;
	add.s32 	%r3, %r87, 32;
	add.s32 	%r4, %r87, 64;
	add.s32 	%r5, %r87, 96;
	cvta.to.global.u64 	%rd38, %rd85;
	mov.f32 	%f362, 0f00000000;
	mov.f32 	%f363, %f362;
	mov.f32 	%f364, %f362;
	mov.f32 	%f365, %f362;
	mov.f32 	%f366, %f362;
	mov.f32 	%f367, %f362;
	mov.f32 	%f368, %f362;
	mov.f32 	%f369, %f362;
	mov.f32 	%f370, %f362;
	mov.f32 	%f371, %f362;
	mov.f32 	%f372, %f362;
	mov.f32 	%f373, %f362;
	mov.f32 	%f374, %f362;
	mov.f32 	%f375, %f362;
	mov.f32 	%f376, %f362;
	mov.f32 	%f377, %f362;
	mov.f32 	%f378, %f362;
	mov.f32 	%f379, %f362;
	mov.f32 	%f380, %f362;
	mov.f32 	%f381, %f362;
	mov.f32 	%f382, %f362;
	mov.f32 	%f383, %f362;
	mov.f32 	%f384, %f362;
	mov.f32 	%f385, %f362;
	mov.f32 	%f386, %f362;
	mov.f32 	%f387, %f362;
	mov.f32 	%f388, %f362;
	mov.f32 	%f389, %f362;
	mov.f32 	%f390, %f362;
	mov.f32 	%f391, %f362;
	mov.f32 	%f392, %f362;
	mov.f32 	%f393, %f362;
	mov.f32 	%f394, %f362;
	mov.f32 	%f395, %f362;
	mov.f32 	%f396, %f362;
	mov.f32 	%f397, %f362;
	mov.f32 	%f398, %f362;
	mov.f32 	%f399, %f362;
	mov.f32 	%f400, %f362;
	mov.f32 	%f401, %f362;
	mov.u64 	%rd432, %rd18;
$L__BB15_25:
	mul.lo.s64 	%rd41, %rd36, %rd431;
	and.b64  	%rd112, %rd41, -4294967296;
	setp.ne.s64 	%p16, %rd112, 0;
	@%p16 bra 	$L__BB15_27;
	cvt.u32.u64 	%r88, %rd7;
	cvt.u32.u64 	%r89, %rd41;
	div.u32 	%r90, %r89, %r88;
	cvt.u64.u32 	%rd433, %r90;
	bra.uni 	$L__BB15_28;
$L__BB15_27:
	div.s64 	%rd433, %rd41, %rd7;
$L__BB15_28:
	or.b64  	%rd113, %rd433, %rd2;
	and.b64  	%rd114, %rd113, -4294967296;
	setp.ne.s64 	%p17, %rd114, 0;
	@%p17 bra 	$L__BB15_30;
	cvt.u32.u64 	%r91, %rd2;
	cvt.u32.u64 	%r92, %rd433;
	rem.u32 	%r93, %r92, %r91;
	cvt.u64.u32 	%rd434, %r93;
	bra.uni 	$L__BB15_31;
$L__BB15_30:
	rem.s64 	%rd434, %rd433, %rd2;
$L__BB15_31:
	shr.s64 	%rd115, %rd434, 63;
	shr.u64 	%rd116, %rd115, 61;
	add.s64 	%rd117, %rd434, %rd116;
	and.b64  	%rd118, %rd117, -8;
	sub.s64 	%rd119, %rd118, %rd434;
	add.s64 	%rd48, %rd433, %rd119;
	setp.eq.s64 	%p18, %rd48, %rd432;
	@%p18 bra 	$L__BB15_40;
	shl.b32 	%r94, %r2, 7;
	cvt.u64.u32 	%rd120, %r94;
	mad.lo.s64 	%rd121, %rd431, 10240, %rd120;
	add.s64 	%rd122, %rd121, %rd37;
	shl.b64 	%rd123, %rd122, 2;
	add.s64 	%rd124, %rd38, %rd123;
	ld.global.nc.f32 	%f122, [%rd124];
	add.f32 	%f401, %f122, %f401;
	ld.global.nc.f32 	%f123, [%rd124+128];
	add.f32 	%f400, %f123, %f400;
	ld.global.nc.f32 	%f124, [%rd124+256];
	add.f32 	%f399, %f124, %f399;
	ld.global.nc.f32 	%f125, [%rd124+384];
	add.f32 	%f398, %f125, %f398;
	ld.global.nc.f32 	%f126, [%rd124+4096];
	add.f32 	%f397, %f126, %f397;
	ld.global.nc.f32 	%f127, [%rd124+4224];
	add.f32 	%f396, %f127, %f396;
	ld.global.nc.f32 	%f128, [%rd124+4352];
	add.f32 	%f395, %f128, %f395;
	ld.global.nc.f32 	%f129, [%rd124+4480];
	add.f32 	%f394, %f129, %f394;
	ld.global.nc.f32 	%f130, [%rd124+8192];
	add.f32 	%f393, %f130, %f393;
	ld.global.nc.f32 	%f131, [%rd124+8320];
	add.f32 	%f392, %f131, %f392;
	ld.global.nc.f32 	%f132, [%rd124+8448];
	add.f32 	%f391, %f132, %f391;
	ld.global.nc.f32 	%f133, [%rd124+8576];
	add.f32 	%f390, %f133, %f390;
	ld.global.nc.f32 	%f134, [%rd124+12288];
	add.f32 	%f389, %f134, %f389;
	ld.global.nc.f32 	%f135, [%rd124+12416];
	add.f32 	%f388, %f135, %f388;
	ld.global.nc.f32 	%f136, [%rd124+12544];
	add.f32 	%f387, %f136, %f387;
	ld.global.nc.f32 	%f137, [%rd124+12672];
	add.f32 	%f386, %f137, %f386;
	ld.global.nc.f32 	%f138, [%rd124+16384];
	add.f32 	%f385, %f138, %f385;
	ld.global.nc.f32 	%f139, [%rd124+16512];
	add.f32 	%f384, %f139, %f384;
	ld.global.nc.f32 	%f140, [%rd124+16640];
	add.f32 	%f383, %f140, %f383;
	ld.global.nc.f32 	%f141, [%rd124+16768];
	add.f32 	%f382, %f141, %f382;
	ld.global.nc.f32 	%f142, [%rd124+20480];
	add.f32 	%f381, %f142, %f381;
	ld.global.nc.f32 	%f143, [%rd124+20608];
	add.f32 	%f380, %f143, %f380;
	ld.global.nc.f32 	%f144, [%rd124+20736];
	add.f32 	%f379, %f144, %f379;
	ld.global.nc.f32 	%f145, [%rd124+20864];
	add.f32 	%f378, %f145, %f378;
	ld.global.nc.f32 	%f146, [%rd124+24576];
	add.f32 	%f377, %f146, %f377;
	ld.global.nc.f32 	%f147, [%rd124+24704];
	add.f32 	%f376, %f147, %f376;
	ld.global.nc.f32 	%f148, [%rd124+24832];
	add.f32 	%f375, %f148, %f375;
	ld.global.nc.f32 	%f149, [%rd124+24960];
	add.f32 	%f374, %f149, %f374;
	ld.global.nc.f32 	%f150, [%rd124+28672];
	add.f32 	%f373, %f150, %f373;
	ld.global.nc.f32 	%f151, [%rd124+28800];
	add.f32 	%f372, %f151, %f372;
	ld.global.nc.f32 	%f152, [%rd124+28928];
	add.f32 	%f371, %f152, %f371;
	ld.global.nc.f32 	%f153, [%rd124+29056];
	add.f32 	%f370, %f153, %f370;
	ld.global.nc.f32 	%f154, [%rd124+32768];
	add.f32 	%f369, %f154, %f369;
	ld.global.nc.f32 	%f155, [%rd124+32896];
	add.f32 	%f368, %f155, %f368;
	ld.global.nc.f32 	%f156, [%rd124+33024];
	add.f32 	%f367, %f156, %f367;
	ld.global.nc.f32 	%f157, [%rd124+33152];
	add.f32 	%f366, %f157, %f366;
	ld.global.nc.f32 	%f158, [%rd124+36864];
	add.f32 	%f365, %f158, %f365;
	ld.global.nc.f32 	%f159, [%rd124+36992];
	add.f32 	%f364, %f159, %f364;
	ld.global.nc.f32 	%f160, [%rd124+37120];
	add.f32 	%f363, %f160, %f363;
	ld.global.nc.f32 	%f161, [%rd124+37248];
	add.f32 	%f362, %f161, %f362;
	or.b64  	%rd125, %rd48, %rd2;
	and.b64  	%rd126, %rd125, -4294967296;
	setp.ne.s64 	%p19, %rd126, 0;
	@%p19 bra 	$L__BB15_34;
	cvt.u32.u64 	%r95, %rd2;
	cvt.u32.u64 	%r96, %rd48;
	rem.u32 	%r97, %r96, %r95;
	cvt.u64.u32 	%rd435, %r97;
	bra.uni 	$L__BB15_35;
$L__BB15_34:
	rem.s64 	%rd435, %rd48, %rd2;
$L__BB15_35:
	setp.eq.s64 	%p20, %rd435, 0;
	@%p20 bra 	$L__BB15_41;
	or.b64  	%rd127, %rd48, %rd2;
	and.b64  	%rd128, %rd127, -4294967296;
	setp.ne.s64 	%p21, %rd128, 0;
	@%p21 bra 	$L__BB15_38;
	cvt.u32.u64 	%r98, %rd2;
	cvt.u32.u64 	%r99, %rd48;
	div.u32 	%r100, %r99, %r98;
	cvt.u64.u32 	%rd436, %r100;
	bra.uni 	$L__BB15_39;
$L__BB15_38:
	div.s64 	%rd436, %rd48, %rd2;
$L__BB15_39:
	setp.lt.s64 	%p22, %rd436, %rd427;
	@%p22 bra 	$L__BB15_41;
$L__BB15_40:
	add.s64 	%rd431, %rd431, -1;
	mov.u64 	%rd432, %rd48;
	bra.uni 	$L__BB15_25;
$L__BB15_41:
	cvt.u32.u64 	%r101, %rd4;
	cvt.s64.s32 	%rd56, %rd18;
	mul.lo.s32 	%r6, %r32, %r101;
	cvt.s64.s32 	%rd129, %r6;
	mul.lo.s64 	%rd57, %rd129, %rd2;
	or.b64  	%rd130, %rd56, %rd57;
	and.b64  	%rd131, %rd130, -4294967296;
	setp.ne.s64 	%p23, %rd131, 0;
	@%p23 bra 	$L__BB15_43;
	cvt.u32.u64 	%r102, %rd57;
	cvt.u32.u64 	%r103, %rd56;
	div.u32 	%r104, %r103, %r102;
	cvt.u64.u32 	%rd437, %r104;
	bra.uni 	$L__BB15_44;
$L__BB15_43:
	div.s64 	%rd437, %rd56, %rd57;
$L__BB15_44:
	cvt.u32.u64 	%r7, %rd437;
	cvt.u64.u32 	%rd132, %r6;
	mul.lo.s64 	%rd133, %rd132, %rd2;
	mul.lo.s64 	%rd134, %rd133, %rd437;
	sub.s64 	%rd61, %rd18, %rd134;
	cvt.s64.s32 	%rd62, %rd61;
	mul.lo.s64 	%rd63, %rd4, %rd2;
	or.b64  	%rd135, %rd62, %rd63;
	and.b64  	%rd136, %rd135, -4294967296;
	setp.ne.s64 	%p24, %rd136, 0;
	@%p24 bra 	$L__BB15_46;
	cvt.u32.u64 	%r105, %rd63;
	cvt.u32.u64 	%r106, %rd62;
	div.u32 	%r107, %r106, %r105;
	cvt.u64.u32 	%rd438, %r107;
	bra.uni 	$L__BB15_47;
$L__BB15_46:
	div.s64 	%rd438, %rd62, %rd63;
$L__BB15_47:
	mul.lo.s64 	%rd137, %rd4, %rd2;
	mul.lo.s64 	%rd138, %rd137, %rd438;
	sub.s64 	%rd139, %rd61, %rd138;
	cvt.s64.s32 	%rd67, %rd139;
	or.b64  	%rd140, %rd67, %rd2;
	and.b64  	%rd141, %rd140, -4294967296;
	setp.ne.s64 	%p25, %rd141, 0;
	@%p25 bra 	$L__BB15_49;
	cvt.u32.u64 	%r108, %rd2;
	cvt.u32.u64 	%r109, %rd67;
	div.u32 	%r110, %r109, %r108;
	cvt.u64.u32 	%rd439, %r110;
	bra.uni 	$L__BB15_50;
$L__BB15_49:
	div.s64 	%rd439, %rd67, %rd2;
$L__BB15_50:
	cvt.u32.u64 	%r8, %rd439;
	setp.ne.s64 	%p26, %rd83, 0;
	@%p26 bra 	$L__BB15_141;
	cvt.u32.u64 	%r233, %rd438;
	mul.lo.s32 	%r234, %r31, %r8;
	shl.b32 	%r235, %r7, 7;
	mad.lo.s32 	%r236, %r33, %r233, %r235;
	mad.lo.s32 	%r237, %r234, 80, %r236;
	cvt.s64.s32 	%rd71, %r237;
	not.b32 	%r238, %r235;
	add.s32 	%r9, %r29, %r238;
	mad.lo.s32 	%r10, %r8, -80, %r30;
	setp.ge.s32 	%p78, %r2, %r10;
	@%p78 bra 	$L__BB15_233;
	cvt.u32.u64 	%r239, %rd37;
	mul.lo.s32 	%r11, %r2, %r31;
	setp.gt.s32 	%p79, %r239, %r9;
	@%p79 bra 	$L__BB15_54;
	add.s32 	%r241, %r239, %r11;
	cvt.s64.s32 	%rd342, %r241;
	add.s64 	%rd343, %rd342, %rd71;
	shl.b64 	%rd344, %rd343, 2;
	add.s64 	%rd345, %rd1, %rd344;
	ld.global.f32 	%f242, [%rd345];
	add.f32 	%f243, %f401, %f242;
	st.global.f32 	[%rd345], %f243;
$L__BB15_54:
	setp.gt.s32 	%p80, %r3, %r9;
	cvt.s64.s32 	%rd346, %r11;
	add.s64 	%rd347, %rd37, %rd346;
	add.s64 	%rd348, %rd347, %rd71;
	shl.b64 	%rd349, %rd348, 2;
	add.s64 	%rd72, %rd1, %rd349;
	@%p80 bra 	$L__BB15_56;
	ld.global.f32 	%f244, [%rd72+128];
	add.f32 	%f245, %f400, %f244;
	st.global.f32 	[%rd72+128], %f245;
$L__BB15_56:
	setp.gt.s32 	%p81, %r4, %r9;
	@%p81 bra 	$L__BB15_58;
	ld.global.f32 	%f246, [%rd72+256];
	add.f32 	%f247, %f399, %f246;
	st.global.f32 	[%rd72+256], %f247;
$L__BB15_58:
	setp.gt.s32 	%p82, %r5, %r9;
	@%p82 bra 	$L__BB15_60;
	ld.global.f32 	%f248, [%rd72+384];
	add.f32 	%f249, %f398, %f248;
	st.global.f32 	[%rd72+384], %f249;
$L__BB15_60:
	add.s32 	%r242, %r2, 8;
	setp.ge.s32 	%p83, %r242, %r10;
	@%p83 bra 	$L__BB15_233;
	setp.gt.s32 	%p84, %r239, %r9;
	shl.b32 	%r12, %r31, 3;
	add.s32 	%r13, %r11, %r12;
	@%p84 bra 	$L__BB15_63;
	add.s32 	%r245, %r239, %r13;
	cvt.s64.s32 	%rd350, %r245;
	add.s64 	%rd351, %rd350, %rd71;
	shl.b64 	%rd352, %rd351, 2;
	add.s64 	%rd353, %rd1, %rd352;
	ld.global.f32 	%f250, [%rd353];
	add.f32 	%f251, %f397, %f250;
	st.global.f32 	[%rd353], %f251;
$L__BB15_63:
	cvt.s64.s32 	%rd354, %r13;
	add.s64 	%rd355, %rd37, %rd354;
	add.s64 	%rd356, %rd355, %rd71;
	shl.b64 	%rd357, %rd356, 2;
	add.s64 	%rd73, %rd1, %rd357;
	@%p80 bra 	$L__BB15_65;
	ld.global.f32 	%f252, [%rd73+128];
	add.f32 	%f253, %f396, %f252;
	st.global.f32 	[%rd73+128], %f253;
$L__BB15_65:
	setp.gt.s32 	%p86, %r4, %r9;
	@%p86 bra 	$L__BB15_67;
	ld.global.f32 	%f254, [%rd73+256];
	add.f32 	%f255, %f395, %f254;
	st.global.f32 	[%rd73+256], %f255;
$L__BB15_67:
	setp.gt.s32 	%p87, %r5, %r9;
	@%p87 bra 	$L__BB15_69;
	ld.global.f32 	%f256, [%rd73+384];
	add.f32 	%f257, %f394, %f256;
	st.global.f32 	[%rd73+384], %f257;
$L__BB15_69:
	add.s32 	%r246, %r2, 16;
	setp.ge.s32 	%p88, %r246, %r10;
	@%p88 bra 	$L__BB15_233;
	setp.gt.s32 	%p89, %r239, %r9;
	shl.b32 	%r14, %r31, 4;
	add.s32 	%r15, %r14, %r11;
	@%p89 bra 	$L__BB15_72;
	add.s32 	%r249, %r239, %r15;
	cvt.s64.s32 	%rd358, %r249;
	add.s64 	%rd359, %rd358, %rd71;
	shl.b64 	%rd360, %rd359, 2;
	add.s64 	%rd361, %rd1, %rd360;
	ld.global.f32 	%f258, [%rd361];
	add.f32 	%f259, %f393, %f258;
	st.global.f32 	[%rd361], %f259;
$L__BB15_72:
	setp.gt.s32 	%p90, %r3, %r9;
	cvt.s64.s32 	%rd362, %r15;
	add.s64 	%rd363, %rd37, %rd362;
	add.s64 	%rd364, %rd363, %rd71;
	shl.b64 	%rd365, %rd364, 2;
	add.s64 	%rd74, %rd1, %rd365;
	@%p90 bra 	$L__BB15_74;
	ld.global.f32 	%f260, [%rd74+128];
	add.f32 	%f261, %f392, %f260;
	st.global.f32 	[%rd74+128], %f261;
$L__BB15_74:
	setp.gt.s32 	%p91, %r4, %r9;
	@%p91 bra 	$L__BB15_76;
	ld.global.f32 	%f262, [%rd74+256];
	add.f32 	%f263, %f391, %f262;
	st.global.f32 	[%rd74+256], %f263;
$L__BB15_76:
	setp.gt.s32 	%p92, %r5, %r9;
	@%p92 bra 	$L__BB15_78;
	ld.global.f32 	%f264, [%rd74+384];
	add.f32 	%f265, %f390, %f264;
	st.global.f32 	[%rd74+384], %f265;
$L__BB15_78:
	add.s32 	%r250, %r2, 24;
	setp.ge.s32 	%p93, %r250, %r10;
	@%p93 bra 	$L__BB15_233;
	setp.gt.s32 	%p94, %r239, %r9;
	add.s32 	%r16, %r15, %r12;
	@%p94 bra 	$L__BB15_81;
	add.s32 	%r253, %r239, %r16;
	cvt.s64.s32 	%rd366, %r253;
	add.s64 	%rd367, %rd366, %rd71;
	shl.b64 	%rd368, %rd367, 2;
	add.s64 	%rd369, %rd1, %rd368;
	ld.global.f32 	%f266, [%rd369];
	add.f32 	%f267, %f389, %f266;
	st.global.f32 	[%rd369], %f267;
$L__BB15_81:
	setp.gt.s32 	%p95, %r3, %r9;
	cvt.s64.s32 	%rd370, %r16;
	add.s64 	%rd371, %rd37, %rd370;
	add.s64 	%rd372, %rd371, %rd71;
	shl.b64 	%rd373, %rd372, 2;
	add.s64 	%rd75, %rd1, %rd373;
	@%p95 bra 	$L__BB15_83;
	ld.global.f32 	%f268, [%rd75+128];
	add.f32 	%f269, %f388, %f268;
	st.global.f32 	[%rd75+128], %f269;
$L__BB15_83:
	setp.gt.s32 	%p96, %r4, %r9;
	@%p96 bra 	$L__BB15_85;
	ld.global.f32 	%f270, [%rd75+256];
	add.f32 	%f271, %f387, %f270;
	st.global.f32 	[%rd75+256], %f271;
$L__BB15_85:
	setp.gt.s32 	%p97, %r5, %r9;
	@%p97 bra 	$L__BB15_87;
	ld.global.f32 	%f272, [%rd75+384];
	add.f32 	%f273, %f386, %f272;
	st.global.f32 	[%rd75+384], %f273;
$L__BB15_87:
	add.s32 	%r254, %r2, 32;
	setp.ge.s32 	%p98, %r254, %r10;
	@%p98 bra 	$L__BB15_233;
	setp.gt.s32 	%p99, %r239, %r9;
	shl.b32 	%r256, %r31, 5;
	add.s32 	%r17, %r256, %r11;
	@%p99 bra 	$L__BB15_90;
	add.s32 	%r258, %r239, %r17;
	cvt.s64.s32 	%rd374, %r258;
	add.s64 	%rd375, %rd374, %rd71;
	shl.b64 	%rd376, %rd375, 2;
	add.s64 	%rd377, %rd1, %rd376;
	ld.global.f32 	%f274, [%rd377];
	add.f32 	%f275, %f385, %f274;
	st.global.f32 	[%rd377], %f275;
$L__BB15_90:
	setp.gt.s32 	%p100, %r3, %r9;
	cvt.s64.s32 	%rd378, %r17;
	add.s64 	%rd379, %rd37, %rd378;
	add.s64 	%rd380, %rd379, %rd71;
	shl.b64 	%rd381, %rd380, 2;
	add.s64 	%rd76, %rd1, %rd381;
	@%p100 bra 	$L__BB15_92;
	ld.global.f32 	%f276, [%rd76+128];
	add.f32 	%f277, %f384, %f276;
	st.global.f32 	[%rd76+128], %f277;
$L__BB15_92:
	setp.gt.s32 	%p101, %r4, %r9;
	@%p101 bra 	$L__BB15_94;
	ld.global.f32 	%f278, [%rd76+256];
	add.f32 	%f279, %f383, %f278;
	st.global.f32 	[%rd76+256], %f279;
$L__BB15_94:
	setp.gt.s32 	%p102, %r5, %r9;
	@%p102 bra 	$L__BB15_96;
	ld.global.f32 	%f280, [%rd76+384];
	add.f32 	%f281, %f382, %f280;
	st.global.f32 	[%rd76+384], %f281;
$L__BB15_96:
	add.s32 	%r259, %r2, 40;
	setp.ge.s32 	%p103, %r259, %r10;
	@%p103 bra 	$L__BB15_233;
	setp.gt.s32 	%p104, %r239, %r9;
	add.s32 	%r18, %r17, %r12;
	@%p104 bra 	$L__BB15_99;
	add.s32 	%r262, %r239, %r18;
	cvt.s64.s32 	%rd382, %r262;
	add.s64 	%rd383, %rd382, %rd71;
	shl.b64 	%rd384, %rd383, 2;
	add.s64 	%rd385, %rd1, %rd384;
	ld.global.f32 	%f282, [%rd385];
	add.f32 	%f283, %f381, %f282;
	st.global.f32 	[%rd385], %f283;
$L__BB15_99:
	setp.gt.s32 	%p105, %r3, %r9;
	cvt.s64.s32 	%rd386, %r18;
	add.s64 	%rd387, %rd37, %rd386;
	add.s64 	%rd388, %rd387, %rd71;
	shl.b64 	%rd389, %rd388, 2;
	add.s64 	%rd77, %rd1, %rd389;
	@%p105 bra 	$L__BB15_101;
	ld.global.f32 	%f284, [%rd77+128];
	add.f32 	%f285, %f380, %f284;
	st.global.f32 	[%rd77+128], %f285;
$L__BB15_101:
	setp.gt.s32 	%p106, %r4, %r9;
	@%p106 bra 	$L__BB15_103;
	ld.global.f32 	%f286, [%rd77+256];
	add.f32 	%f287, %f379, %f286;
	st.global.f32 	[%rd77+256], %f287;
$L__BB15_103:
	setp.gt.s32 	%p107, %r5, %r9;
	@%p107 bra 	$L__BB15_105;
	ld.global.f32 	%f288, [%rd77+384];
	add.f32 	%f289, %f378, %f288;
	st.global.f32 	[%rd77+384], %f289;
$L__BB15_105:
	add.s32 	%r263, %r2, 48;
	setp.ge.s32 	%p108, %r263, %r10;
	@%p108 bra 	$L__BB15_233;
	setp.gt.s32 	%p109, %r239, %r9;
	add.s32 	%r19, %r14, %r17;
	@%p109 bra 	$L__BB15_108;
	add.s32 	%r266, %r239, %r19;
	cvt.s64.s32 	%rd390, %r266;
	add.s64 	%rd391, %rd390, %rd71;
	shl.b64 	%rd392, %rd391, 2;
	add.s64 	%rd393, %rd1, %rd392;
	ld.global.f32 	%f290, [%rd393];
	add.f32 	%f291, %f377, %f290;
	st.global.f32 	[%rd393], %f291;
$L__BB15_108:
	setp.gt.s32 	%p110, %r3, %r9;
	cvt.s64.s32 	%rd394, %r19;
	add.s64 	%rd395, %rd37, %rd394;
	add.s64 	%rd396, %rd395, %rd71;
	shl.b64 	%rd397, %rd396, 2;
	add.s64 	%rd78, %rd1, %rd397;
	@%p110 bra 	$L__BB15_110;
	ld.global.f32 	%f292, [%rd78+128];
	add.f32 	%f293, %f376, %f292;
	st.global.f32 	[%rd78+128], %f293;
$L__BB15_110:
	setp.gt.s32 	%p111, %r4, %r9;
	@%p111 bra 	$L__BB15_112;
	ld.global.f32 	%f294, [%rd78+256];
	add.f32 	%f295, %f375, %f294;
	st.global.f32 	[%rd78+256], %f295;
$L__BB15_112:
	setp.gt.s32 	%p112, %r5, %r9;
	@%p112 bra 	$L__BB15_114;
	ld.global.f32 	%f296, [%rd78+384];
	add.f32 	%f297, %f374, %f296;
	st.global.f32 	[%rd78+384], %f297;
$L__BB15_114:
	add.s32 	%r267, %r2, 56;
	setp.ge.s32 	%p113, %r267, %r10;
	@%p113 bra 	$L__BB15_233;
	setp.gt.s32 	%p114, %r239, %r9;
	add.s32 	%r20, %r19, %r12;
	@%p114 bra 	$L__BB15_117;
	add.s32 	%r270, %r239, %r20;
	cvt.s64.s32 	%rd398, %r270;
	add.s64 	%rd399, %rd398, %rd71;
	shl.b64 	%rd400, %rd399, 2;
	add.s64 	%rd401, %rd1, %rd400;
	ld.global.f32 	%f298, [%rd401];
	add.f32 	%f299, %f373, %f298;
	st.global.f32 	[%rd401], %f299;
$L__BB15_117:
	setp.gt.s32 	%p115, %r3, %r9;
	cvt.s64.s32 	%rd402, %r20;
	add.s64 	%rd403, %rd37, %rd402;
	add.s64 	%rd404, %rd403, %rd71;
	shl.b64 	%rd405, %rd404, 2;
	add.s64 	%rd79, %rd1, %rd405;
	@%p115 bra 	$L__BB15_119;
	ld.global.f32 	%f300, [%rd79+128];
	add.f32 	%f301, %f372, %f300;
	st.global.f32 	[%rd79+128], %f301;
$L__BB15_119:
	setp.gt.s32 	%p116, %r4, %r9;
	@%p116 bra 	$L__BB15_121;
	ld.global.f32 	%f302, [%rd79+256];
	add.f32 	%f303, %f371, %f302;
	st.global.f32 	[%rd79+256], %f303;
$L__BB15_121:
	setp.gt.s32 	%p117, %r5, %r9;
	@%p117 bra 	$L__BB15_123;
	ld.global.f32 	%f304, [%rd79+384];
	add.f32 	%f305, %f370, %f304;
	st.global.f32 	[%rd79+384], %f305;
$L__BB15_123:
	add.s32 	%r271, %r2, 64;
	setp.ge.s32 	%p118, %r271, %r10;
	@%p118 bra 	$L__BB15_233;
	setp.gt.s32 	%p119, %r239, %r9;
	shl.b32 	%r273, %r31, 6;
	add.s32 	%r21, %r273, %r11;
	@%p119 bra 	$L__BB15_126;
	add.s32 	%r275, %r239, %r21;
	cvt.s64.s32 	%rd406, %r275;
	add.s64 	%rd407, %rd406, %rd71;
	shl.b64 	%rd408, %rd407, 2;
	add.s64 	%rd409, %rd1, %rd408;
	ld.global.f32 	%f306, [%rd409];
	add.f32 	%f307, %f369, %f306;
	st.global.f32 	[%rd409], %f307;
$L__BB15_126:
	setp.gt.s32 	%p120, %r3, %r9;
	cvt.s64.s32 	%rd410, %r21;
	add.s64 	%rd411, %rd37, %rd410;
	add.s64 	%rd412, %rd411, %rd71;
	shl.b64 	%rd413, %rd412, 2;
	add.s64 	%rd80, %rd1, %rd413;
	@%p120 bra 	$L__BB15_128;
	ld.global.f32 	%f308, [%rd80+128];
	add.f32 	%f309, %f368, %f308;
	st.global.f32 	[%rd80+128], %f309;
$L__BB15_128:
	setp.gt.s32 	%p121, %r4, %r9;
	@%p121 bra 	$L__BB15_130;
	ld.global.f32 	%f310, [%rd80+256];
	add.f32 	%f311, %f367, %f310;
	st.global.f32 	[%rd80+256], %f311;
$L__BB15_130:
	setp.gt.s32 	%p122, %r5, %r9;
	@%p122 bra 	$L__BB15_132;
	ld.global.f32 	%f312, [%rd80+384];
	add.f32 	%f313, %f366, %f312;
	st.global.f32 	[%rd80+384], %f313;
$L__BB15_132:
	add.s32 	%r276, %r2, 72;
	setp.ge.s32 	%p123, %r276, %r10;
	@%p123 bra 	$L__BB15_233;
	setp.gt.s32 	%p124, %r239, %r9;
	add.s32 	%r22, %r21, %r12;
	@%p124 bra 	$L__BB15_135;
	add.s32 	%r279, %r239, %r22;
	cvt.s64.s32 	%rd414, %r279;
	add.s64 	%rd415, %rd414, %rd71;
	shl.b64 	%rd416, %rd415, 2;
	add.s64 	%rd417, %rd1, %rd416;
	ld.global.f32 	%f314, [%rd417];
	add.f32 	%f315, %f365, %f314;
	st.global.f32 	[%rd417], %f315;
$L__BB15_135:
	setp.gt.s32 	%p125, %r3, %r9;
	cvt.s64.s32 	%rd418, %r22;
	add.s64 	%rd419, %rd37, %rd418;
	add.s64 	%rd420, %rd419, %rd71;
	shl.b64 	%rd421, %rd420, 2;
	add.s64 	%rd81, %rd1, %rd421;
	@%p125 bra 	$L__BB15_137;
	ld.global.f32 	%f316, [%rd81+128];
	add.f32 	%f317, %f364, %f316;
	st.global.f32 	[%rd81+128], %f317;
$L__BB15_137:
	setp.gt.s32 	%p126, %r4, %r9;
	@%p126 bra 	$L__BB15_139;
	ld.global.f32 	%f318, [%rd81+256];
	add.f32 	%f319, %f363, %f318;
	st.global.f32 	[%rd81+256], %f319;
$L__BB15_139:
	setp.gt.s32 	%p127, %r5, %r9;
	@%p127 bra 	$L__BB15_233;
	ld.global.f32 	%f320, [%rd81+384];
	add.f32 	%f321, %f362, %f320;
	st.global.f32 	[%rd81+384], %f321;
	bra.uni 	$L__BB15_233;
$L__BB15_141:
	ld.param.u64 	%rd422, [mul_mat_q40_stream_k_fixup_80_8_true_param_1];
	cvta.to.global.u64 	%rd142, %rd422;
	cvt.u32.u64 	%r111, %rd37;
	shl.b64 	%rd143, %rd438, 32;
	shr.s64 	%rd144, %rd143, 30;
	add.s64 	%rd145, %rd142, %rd144;
	ld.global.u32 	%r23, [%rd145];
	add.s64 	%rd146, %rd143, 4294967296;
	shr.s64 	%rd147, %rd146, 30;
	add.s64 	%rd148, %rd142, %rd147;
	ld.global.u32 	%r24, [%rd148];
	shl.b32 	%r112, %r2, 5;
	add.s32 	%r25, %r112, %r111;
	setp.gt.u32 	%p27, %r25, 79;
	@%p27 bra 	$L__BB15_143;
	add.s32 	%r113, %r25, %r23;
	cvta.to.global.u64 	%rd149, %rd83;
	mul.wide.s32 	%rd150, %r113, 4;
	add.s64 	%rd151, %rd149, %rd150;
	ld.global.u32 	%r114, [%rd151];
	shl.b32 	%r115, %r25, 2;
	mov.u32 	%r116, _ZZN34_INTERNAL_9074448f_4_k_cu_5eb7d63f24mul_mat_q_stream_k_fixupILi80ELi8ELb1EEEvPKiS2_PfPKfiiiiiiE14ids_dst_shared;
	add.s32 	%r117, %r116, %r115;
	st.shared.u32 	[%r117], %r114;
$L__BB15_143:
	bar.sync 	0;
	shl.b32 	%r118, %r7, 7;
	cvt.s64.s32 	%rd82, %r118;
	not.b32 	%r119, %r118;
	add.s32 	%r26, %r29, %r119;
	mul.lo.s32 	%r120, %r8, -80;
	sub.s32 	%r121, %r120, %r23;
	add.s32 	%r27, %r121, %r24;
	setp.ge.s32 	%p28, %r2, %r27;
	@%p28 bra 	$L__BB15_233;
	shl.b32 	%r123, %r2, 2;
	mov.u32 	%r124, _ZZN34_INTERNAL_9074448f_4_k_cu_5eb7d63f24mul_mat_q_stream_k_fixupILi80ELi8ELb1EEEvPKiS2_PfPKfiiiiiiE14ids_dst_shared;
	add.s32 	%r28, %r124, %r123;
	setp.gt.s32 	%p29, %r111, %r26;
	@%p29 bra 	$L__BB15_146;
	ld.shared.u32 	%r126, [%r28];
	mad.lo.s32 	%r127, %r126, %r31, %r111;
	cvt.s64.s32 	%rd152, %r127;
	add.s64 	%rd153, %rd152, %rd82;
	shl.b64 	%rd154, %rd153, 2;
	add.s64 	%rd155, %rd1, %rd154;
	ld.global.f32 	%f162, [%rd155];
	add.f32 	%f163, %f401, %f162;
	st.global.f32 	[%rd155], %f163;
$L__BB15_146:
	setp.gt.s32 	%p30, %r3, %r26;
	@%p30 bra 	$L__BB15_148;
	ld.shared.u32 	%r128, [%r28];
	mul.lo.s32 	%r129, %r128, %r31;
	cvt.s64.s32 	%rd156, %r129;
	add.s64 	%rd157, %rd156, %rd37;
	add.s64 	%rd158, %rd157, %rd82;
	shl.b64 	%rd159, %rd158, 2;
	add.s64 	%rd160, %rd1, %rd159;
	ld.global.f32 	%f164, [%rd160+128];
	add.f32 	%f165, %f400, %f164;
	st.global.f32 	[%rd160+128], %f165;
$L__BB15_148:
	setp.gt.s32 	%p31, %r4, %r26;
	@%p31 bra 	$L__BB15_150;
	ld.shared.u32 	%r130, [%r28];
	mul.lo.s32 	%r131, %r130, %r31;
	cvt.s64.s32 	%rd161, %r131;
	add.s64 	%rd162, %rd161, %rd37;
	add.s64 	%rd163, %rd162, %rd82;
	shl.b64 	%rd164, %rd163, 2;
	add.s64 	%rd165, %rd1, %rd164;
	ld.global.f32 	%f166, [%rd165+256];
	add.f32 	%f167, %f399, %f166;
	st.global.f32 	[%rd165+256], %f167;
$L__BB15_150:
	setp.gt.s32 	%p32, %r5, %r26;
	@%p32 bra 	$L__BB15_152;
	ld.shared.u32 	%r132, [%r28];
	mul.lo.s32 	%r133, %r132, %r31;
	cvt.s64.s32 	%rd166, %r133;
	add.s64 	%rd167, %rd166, %rd37;
	add.s64 	%rd168, %rd167, %rd82;
	shl.b64 	%rd169, %rd168, 2;
	add.s64 	%rd170, %rd1, %rd169;
	ld.global.f32 	%f168, [%rd170+384];
	add.f32 	%f169, %f398, %f168;
	st.global.f32 	[%rd170+384], %f169;
$L__BB15_152:
	add.s32 	%r134, %r2, 8;
	setp.ge.s32 	%p33, %r134, %r27;
	@%p33 bra 	$L__BB15_233;
	setp.gt.s32 	%p34, %r111, %r26;
	@%p34 bra 	$L__BB15_155;
	ld.shared.u32 	%r137, [%r28+32];
	mad.lo.s32 	%r138, %r137, %r31, %r111;
	cvt.s64.s32 	%rd171, %r138;
	add.s64 	%rd172, %rd171, %rd82;
	shl.b64 	%rd173, %rd172, 2;
	add.s64 	%rd174, %rd1, %rd173;
	ld.global.f32 	%f170, [%rd174];
	add.f32 	%f171, %f397, %f170;
	st.global.f32 	[%rd174], %f171;
$L__BB15_155:
	setp.gt.s32 	%p35, %r3, %r26;
	@%p35 bra 	$L__BB15_157;
	ld.shared.u32 	%r139, [%r28+32];
	mul.lo.s32 	%r140, %r139, %r31;
	cvt.s64.s32 	%rd175, %r140;
	add.s64 	%rd176, %rd175, %rd37;
	add.s64 	%rd177, %rd176, %rd82;
	shl.b64 	%rd178, %rd177, 2;
	add.s64 	%rd179, %rd1, %rd178;
	ld.global.f32 	%f172, [%rd179+128];
	add.f32 	%f173, %f396, %f172;
	st.global.f32 	[%rd179+128], %f173;
$L__BB15_157:
	setp.gt.s32 	%p36, %r4, %r26;
	@%p36 bra 	$L__BB15_159;
	ld.shared.u32 	%r141, [%r28+32];
	mul.lo.s32 	%r142, %r141, %r31;
	cvt.s64.s32 	%rd180, %r142;
	add.s64 	%rd181, %rd180, %rd37;
	add.s64 	%rd182, %rd181, %rd82;
	shl.b64 	%rd183, %rd182, 2;
	add.s64 	%rd184, %rd1, %rd183;
	ld.global.f32 	%f174, [%rd184+256];
	add.f32 	%f175, %f395, %f174;
	st.global.f32 	[%rd184+256], %f175;
$L__BB15_159:
	setp.gt.s32 	%p37, %r5, %r26;
	@%p37 bra 	$L__BB15_161;
	ld.shared.u32 	%r143, [%r28+32];
	mul.lo.s32 	%r144, %r143, %r31;
	cvt.s64.s32 	%rd185, %r144;
	add.s64 	%rd186, %rd185, %rd37;
	add.s64 	%rd187, %rd186, %rd82;
	shl.b64 	%rd188, %rd187, 2;
	add.s64 	%rd189, %rd1, %rd188;
	ld.global.f32 	%f176, [%rd189+384];
	add.f32 	%f177, %f394, %f176;
	st.global.f32 	[%rd189+384], %f177;
$L__BB15_161:
	add.s32 	%r145, %r2, 16;
	setp.ge.s32 	%p38, %r145, %r27;
	@%p38 bra 	$L__BB15_233;
	setp.gt.s32 	%p39, %r111, %r26;
	@%p39 bra 	$L__BB15_164;
	ld.shared.u32 	%r148, [%r28+64];
	mad.lo.s32 	%r149, %r148, %r31, %r111;
	cvt.s64.s32 	%rd190, %r149;
	add.s64 	%rd191, %rd190, %rd82;
	shl.b64 	%rd192, %rd191, 2;
	add.s64 	%rd193, %rd1, %rd192;
	ld.global.f32 	%f178, [%rd193];
	add.f32 	%f179, %f393, %f178;
	st.global.f32 	[%rd193], %f179;
$L__BB15_164:
	setp.gt.s32 	%p40, %r3, %r26;
	@%p40 bra 	$L__BB15_166;
	ld.shared.u32 	%r150, [%r28+64];
	mul.lo.s32 	%r151, %r150, %r31;
	cvt.s64.s32 	%rd194, %r151;
	add.s64 	%rd195, %rd194, %rd37;
	add.s64 	%rd196, %rd195, %rd82;
	shl.b64 	%rd197, %rd196, 2;
	add.s64 	%rd198, %rd1, %rd197;
	ld.global.f32 	%f180, [%rd198+128];
	add.f32 	%f181, %f392, %f180;
	st.global.f32 	[%rd198+128], %f181;
$L__BB15_166:
	setp.gt.s32 	%p41, %r4, %r26;
	@%p41 bra 	$L__BB15_168;
	ld.shared.u32 	%r152, [%r28+64];
	mul.lo.s32 	%r153, %r152, %r31;
	cvt.s64.s32 	%rd199, %r153;
	add.s64 	%rd200, %rd199, %rd37;
	add.s64 	%rd201, %rd200, %rd82;
	shl.b64 	%rd202, %rd201, 2;
	add.s64 	%rd203, %rd1, %rd202;
	ld.global.f32 	%f182, [%rd203+256];
	add.f32 	%f183, %f391, %f182;
	st.global.f32 	[%rd203+256], %f183;
$L__BB15_168:
	setp.gt.s32 	%p42, %r5, %r26;
	@%p42 bra 	$L__BB15_170;
	ld.shared.u32 	%r154, [%r28+64];
	mul.lo.s32 	%r155, %r154, %r31;
	cvt.s64.s32 	%rd204, %r155;
	add.s64 	%rd205, %rd204, %rd37;
	add.s64 	%rd206, %rd205, %rd82;
	shl.b64 	%rd207, %rd206, 2;
	add.s64 	%rd208, %rd1, %rd207;
	ld.global.f32 	%f184, [%rd208+384];
	add.f32 	%f185, %f390, %f184;
	st.global.f32 	[%rd208+384], %f185;
$L__BB15_170:
	add.s32 	%r156, %r2, 24;
	setp.ge.s32 	%p43, %r156, %r27;
	@%p43 bra 	$L__BB15_233;
	setp.gt.s32 	%p44, %r111, %r26;
	@%p44 bra 	$L__BB15_173;
	ld.shared.u32 	%r159, [%r28+96];
	mad.lo.s32 	%r160, %r159, %r31, %r111;
	cvt.s64.s32 	%rd209, %r160;
	add.s64 	%rd210, %rd209, %rd82;
	shl.b64 	%rd211, %rd210, 2;
	add.s64 	%rd212, %rd1, %rd211;
	ld.global.f32 	%f186, [%rd212];
	add.f32 	%f187, %f389, %f186;
	st.global.f32 	[%rd212], %f187;
$L__BB15_173:
	setp.gt.s32 	%p45, %r3, %r26;
	@%p45 bra 	$L__BB15_175;
	ld.shared.u32 	%r161, [%r28+96];
	mul.lo.s32 	%r162, %r161, %r31;
	cvt.s64.s32 	%rd213, %r162;
	add.s64 	%rd214, %rd213, %rd37;
	add.s64 	%rd215, %rd214, %rd82;
	shl.b64 	%rd216, %rd215, 2;
	add.s64 	%rd217, %rd1, %rd216;
	ld.global.f32 	%f188, [%rd217+128];
	add.f32 	%f189, %f388, %f188;
	st.global.f32 	[%rd217+128], %f189;
$L__BB15_175:
	setp.gt.s32 	%p46, %r4, %r26;
	@%p46 bra 	$L__BB15_177;
	ld.shared.u32 	%r163, [%r28+96];
	mul.lo.s32 	%r164, %r163, %r31;
	cvt.s64.s32 	%rd218, %r164;
	add.s64 	%rd219, %rd218, %rd37;
	add.s64 	%rd220, %rd219, %rd82;
	shl.b64 	%rd221, %rd220, 2;
	add.s64 	%rd222, %rd1, %rd221;
	ld.global.f32 	%f190, [%rd222+256];
	add.f32 	%f191, %f387, %f190;
	st.global.f32 	[%rd222+256], %f191;
$L__BB15_177:
	setp.gt.s32 	%p47, %r5, %r26;
	@%p47 bra 	$L__BB15_179;
	ld.shared.u32 	%r165, [%r28+96];
	mul.lo.s32 	%r166, %r165, %r31;
	cvt.s64.s32 	%rd223, %r166;
	add.s64 	%rd224, %rd223, %rd37;
	add.s64 	%rd225, %rd224, %rd82;
	shl.b64 	%rd226, %rd225, 2;
	add.s64 	%rd227, %rd1, %rd226;
	ld.global.f32 	%f192, [%rd227+384];
	add.f32 	%f193, %f386, %f192;
	st.global.f32 	[%rd227+384], %f193;
$L__BB15_179:
	add.s32 	%r167, %r2, 32;
	setp.ge.s32 	%p48, %r167, %r27;
	@%p48 bra 	$L__BB15_233;
	setp.gt.s32 	%p49, %r111, %r26;
	@%p49 bra 	$L__BB15_182;
	ld.shared.u32 	%r170, [%r28+128];
	mad.lo.s32 	%r171, %r170, %r31, %r111;
	cvt.s64.s32 	%rd228, %r171;
	add.s64 	%rd229, %rd228, %rd82;
	shl.b64 	%rd230, %rd229, 2;
	add.s64 	%rd231, %rd1, %rd230;
	ld.global.f32 	%f194, [%rd231];
	add.f32 	%f195, %f385, %f194;
	st.global.f32 	[%rd231], %f195;
$L__BB15_182:
	setp.gt.s32 	%p50, %r3, %r26;
	@%p50 bra 	$L__BB15_184;
	ld.shared.u32 	%r172, [%r28+128];
	mul.lo.s32 	%r173, %r172, %r31;
	cvt.s64.s32 	%rd232, %r173;
	add.s64 	%rd233, %rd232, %rd37;
	add.s64 	%rd234, %rd233, %rd82;
	shl.b64 	%rd235, %rd234, 2;
	add.s64 	%rd236, %rd1, %rd235;
	ld.global.f32 	%f196, [%rd236+128];
	add.f32 	%f197, %f384, %f196;
	st.global.f32 	[%rd236+128], %f197;
$L__BB15_184:
	setp.gt.s32 	%p51, %r4, %r26;
	@%p51 bra 	$L__BB15_186;
	ld.shared.u32 	%r174, [%r28+128];
	mul.lo.s32 	%r175, %r174, %r31;
	cvt.s64.s32 	%rd237, %r175;
	add.s64 	%rd238, %rd237, %rd37;
	add.s64 	%rd239, %rd238, %rd82;
	shl.b64 	%rd240, %rd239, 2;
	add.s64 	%rd241, %rd1, %rd240;
	ld.global.f32 	%f198, [%rd241+256];
	add.f32 	%f199, %f383, %f198;
	st.global.f32 	[%rd241+256], %f199;
$L__BB15_186:
	setp.gt.s32 	%p52, %r5, %r26;
	@%p52 bra 	$L__BB15_188;
	ld.shared.u32 	%r176, [%r28+128];
	mul.lo.s32 	%r177, %r176, %r31;
	cvt.s64.s32 	%rd242, %r177;
	add.s64 	%rd243, %rd242, %rd37;
	add.s64 	%rd244, %rd243, %rd82;
	shl.b64 	%rd245, %rd244, 2;
	add.s64 	%rd246, %rd1, %rd245;
	ld.global.f32 	%f200, [%rd246+384];
	add.f32 	%f201, %f382, %f200;
	st.global.f32 	[%rd246+384], %f201;
$L__BB15_188:
	add.s32 	%r178, %r2, 40;
	setp.ge.s32 	%p53, %r178, %r27;
	@%p53 bra 	$L__BB15_233;
	setp.gt.s32 	%p54, %r111, %r26;
	@%p54 bra 	$L__BB15_191;
	ld.shared.u32 	%r181, [%r28+160];
	mad.lo.s32 	%r182, %r181, %r31, %r111;
	cvt.s64.s32 	%rd247, %r182;
	add.s64 	%rd248, %rd247, %rd82;
	shl.b64 	%rd249, %rd248, 2;
	add.s64 	%rd250, %rd1, %rd249;
	ld.global.f32 	%f202, [%rd250];
	add.f32 	%f203, %f381, %f202;
	st.global.f32 	[%rd250], %f203;
$L__BB15_191:
	setp.gt.s32 	%p55, %r3, %r26;
	@%p55 bra 	$L__BB15_193;
	ld.shared.u32 	%r183, [%r28+160];
	mul.lo.s32 	%r184, %r183, %r31;
	cvt.s64.s32 	%rd251, %r184;
	add.s64 	%rd252, %rd251, %rd37;
	add.s64 	%rd253, %rd252, %rd82;
	shl.b64 	%rd254, %rd253, 2;
	add.s64 	%rd255, %rd1, %rd254;
	ld.global.f32 	%f204, [%rd255+128];
	add.f32 	%f205, %f380, %f204;
	st.global.f32 	[%rd255+128], %f205;
$L__BB15_193:
	setp.gt.s32 	%p56, %r4, %r26;
	@%p56 bra 	$L__BB15_195;
	ld.shared.u32 	%r185, [%r28+160];
	mul.lo.s32 	%r186, %r185, %r31;
	cvt.s64.s32 	%rd256, %r186;
	add.s64 	%rd257, %rd256, %rd37;
	add.s64 	%rd258, %rd257, %rd82;
	shl.b64 	%rd259, %rd258, 2;
	add.s64 	%rd260, %rd1, %rd259;
	ld.global.f32 	%f206, [%rd260+256];
	add.f32 	%f207, %f379, %f206;
	st.global.f32 	[%rd260+256], %f207;
$L__BB15_195:
	setp.gt.s32 	%p57, %r5, %r26;
	@%p57 bra 	$L__BB15_197;
	ld.shared.u32 	%r187, [%r28+160];
	mul.lo.s32 	%r188, %r187, %r31;
	cvt.s64.s32 	%rd261, %r188;
	add.s64 	%rd262, %rd261, %rd37;
	add.s64 	%rd263, %rd262, %rd82;
	shl.b64 	%rd264, %rd263, 2;
	add.s64 	%rd265, %rd1, %rd264;
	ld.global.f32 	%f208, [%rd265+384];
	add.f32 	%f209, %f378, %f208;
	st.global.f32 	[%rd265+384], %f209;
$L__BB15_197:
	add.s32 	%r189, %r2, 48;
	setp.ge.s32 	%p58, %r189, %r27;
	@%p58 bra 	$L__BB15_233;
	setp.gt.s32 	%p59, %r111, %r26;
	@%p59 bra 	$L__BB15_200;
	ld.shared.u32 	%r192, [%r28+192];
	mad.lo.s32 	%r193, %r192, %r31, %r111;
	cvt.s64.s32 	%rd266, %r193;
	add.s64 	%rd267, %rd266, %rd82;
	shl.b64 	%rd268, %rd267, 2;
	add.s64 	%rd269, %rd1, %rd268;
	ld.global.f32 	%f210, [%rd269];
	add.f32 	%f211, %f377, %f210;
	st.global.f32 	[%rd269], %f211;
$L__BB15_200:
	setp.gt.s32 	%p60, %r3, %r26;
	@%p60 bra 	$L__BB15_202;
	ld.shared.u32 	%r194, [%r28+192];
	mul.lo.s32 	%r195, %r194, %r31;
	cvt.s64.s32 	%rd270, %r195;
	add.s64 	%rd271, %rd270, %rd37;
	add.s64 	%rd272, %rd271, %rd82;
	shl.b64 	%rd273, %rd272, 2;
	add.s64 	%rd274, %rd1, %rd273;
	ld.global.f32 	%f212, [%rd274+128];
	add.f32 	%f213, %f376, %f212;
	st.global.f32 	[%rd274+128], %f213;
$L__BB15_202:
	setp.gt.s32 	%p61, %r4, %r26;
	@%p61 bra 	$L__BB15_204;
	ld.shared.u32 	%r196, [%r28+192];
	mul.lo.s32 	%r197, %r196, %r31;
	cvt.s64.s32 	%rd275, %r197;
	add.s64 	%rd276, %rd275, %rd37;
	add.s64 	%rd277, %rd276, %rd82;
	shl.b64 	%rd278, %rd277, 2;
	add.s64 	%rd279, %rd1, %rd278;
	ld.global.f32 	%f214, [%rd279+256];
	add.f32 	%f215, %f375, %f214;
	st.global.f32 	[%rd279+256], %f215;
$L__BB15_204:
	setp.gt.s32 	%p62, %r5, %r26;
	@%p62 bra 	$L__BB15_206;
	ld.shared.u32 	%r198, [%r28+192];
	mul.lo.s32 	%r199, %r198, %r31;
	cvt.s64.s32 	%rd280, %r199;
	add.s64 	%rd281, %rd280, %rd37;
	add.s64 	%rd282, %rd281, %rd82;
	shl.b64 	%rd283, %rd282, 2;
	add.s64 	%rd284, %rd1, %rd283;
	ld.global.f32 	%f216, [%rd284+384];
	add.f32 	%f217, %f374, %f216;
	st.global.f32 	[%rd284+384], %f217;
$L__BB15_206:
	add.s32 	%r200, %r2, 56;
	setp.ge.s32 	%p63, %r200, %r27;
	@%p63 bra 	$L__BB15_233;
	setp.gt.s32 	%p64, %r111, %r26;
	@%p64 bra 	$L__BB15_209;
	ld.shared.u32 	%r203, [%r28+224];
	mad.lo.s32 	%r204, %r203, %r31, %r111;
	cvt.s64.s32 	%rd285, %r204;
	add.s64 	%rd286, %rd285, %rd82;
	shl.b64 	%rd287, %rd286, 2;
	add.s64 	%rd288, %rd1, %rd287;
	ld.global.f32 	%f218, [%rd288];
	add.f32 	%f219, %f373, %f218;
	st.global.f32 	[%rd288], %f219;
$L__BB15_209:
	setp.gt.s32 	%p65, %r3, %r26;
	@%p65 bra 	$L__BB15_211;
	ld.shared.u32 	%r205, [%r28+224];
	mul.lo.s32 	%r206, %r205, %r31;
	cvt.s64.s32 	%rd289, %r206;
	add.s64 	%rd290, %rd289, %rd37;
	add.s64 	%rd291, %rd290, %rd82;
	shl.b64 	%rd292, %rd291, 2;
	add.s64 	%rd293, %rd1, %rd292;
	ld.global.f32 	%f220, [%rd293+128];
	add.f32 	%f221, %f372, %f220;
	st.global.f32 	[%rd293+128], %f221;
$L__BB15_211:
	setp.gt.s32 	%p66, %r4, %r26;
	@%p66 bra 	$L__BB15_213;
	ld.shared.u32 	%r207, [%r28+224];
	mul.lo.s32 	%r208, %r207, %r31;
	cvt.s64.s32 	%rd294, %r208;
	add.s64 	%rd295, %rd294, %rd37;
	add.s64 	%rd296, %rd295, %rd82;
	shl.b64 	%rd297, %rd296, 2;
	add.s64 	%rd298, %rd1, %rd297;
	ld.global.f32 	%f222, [%rd298+256];
	add.f32 	%f223, %f371, %f222;
	st.global.f32 	[%rd298+256], %f223;
$L__BB15_213:
	setp.gt.s32 	%p67, %r5, %r26;
	@%p67 bra 	$L__BB15_215;
	ld.shared.u32 	%r209, [%r28+224];
	mul.lo.s32 	%r210, %r209, %r31;
	cvt.s64.s32 	%rd299, %r210;
	add.s64 	%rd300, %rd299, %rd37;
	add.s64 	%rd301, %rd300, %rd82;
	shl.b64 	%rd302, %rd301, 2;
	add.s64 	%rd303, %rd1, %rd302;
	ld.global.f32 	%f224, [%rd303+384];
	add.f32 	%f225, %f370, %f224;
	st.global.f32 	[%rd303+384], %f225;
$L__BB15_215:
	add.s32 	%r211, %r2, 64;
	setp.ge.s32 	%p68, %r211, %r27;
	@%p68 bra 	$L__BB15_233;
	setp.gt.s32 	%p69, %r111, %r26;
	@%p69 bra 	$L__BB15_218;
	ld.shared.u32 	%r214, [%r28+256];
	mad.lo.s32 	%r215, %r214, %r31, %r111;
	cvt.s64.s32 	%rd304, %r215;
	add.s64 	%rd305, %rd304, %rd82;
	shl.b64 	%rd306, %rd305, 2;
	add.s64 	%rd307, %rd1, %rd306;
	ld.global.f32 	%f226, [%rd307];
	add.f32 	%f227, %f369, %f226;
	st.global.f32 	[%rd307], %f227;
$L__BB15_218:
	setp.gt.s32 	%p70, %r3, %r26;
	@%p70 bra 	$L__BB15_220;
	ld.shared.u32 	%r216, [%r28+256];
	mul.lo.s32 	%r217, %r216, %r31;
	cvt.s64.s32 	%rd308, %r217;
	add.s64 	%rd309, %rd308, %rd37;
	add.s64 	%rd310, %rd309, %rd82;
	shl.b64 	%rd311, %rd310, 2;
	add.s64 	%rd312, %rd1, %rd311;
	ld.global.f32 	%f228, [%rd312+128];
	add.f32 	%f229, %f368, %f228;
	st.global.f32 	[%rd312+128], %f229;
$L__BB15_220:
	setp.gt.s32 	%p71, %r4, %r26;
	@%p71 bra 	$L__BB15_222;
	ld.shared.u32 	%r218, [%r28+256];
	mul.lo.s32 	%r219, %r218, %r31;
	cvt.s64.s32 	%rd313, %r219;
	add.s64 	%rd314, %rd313, %rd37;
	add.s64 	%rd315, %rd314, %rd82;
	shl.b64 	%rd316, %rd315, 2;
	add.s64 	%rd317, %rd1, %rd316;
	ld.global.f32 	%f230, [%rd317+256];
	add.f32 	%f231, %f367, %f230;
	st.global.f32 	[%rd317+256], %f231;
$L__BB15_222:
	setp.gt.s32 	%p72, %r5, %r26;
	@%p72 bra 	$L__BB15_224;
	ld.shared.u32 	%r220, [%r28+256];
	mul.lo.s32 	%r221, %r220, %r31;
	cvt.s64.s32 	%rd318, %r221;
	add.s64 	%rd319, %rd318, %rd37;
	add.s64 	%rd320, %rd319, %rd82;
	shl.b64 	%rd321, %rd320, 2;
	add.s64 	%rd322, %rd1, %rd321;
	ld.global.f32 	%f232, [%rd322+384];
	add.f32 	%f233, %f366, %f232;
	st.global.f32 	[%rd322+384], %f233;
$L__BB15_224:
	add.s32 	%r222, %r2, 72;
	setp.ge.s32 	%p73, %r222, %r27;
	@%p73 bra 	$L__BB15_233;
	setp.gt.s32 	%p74, %r111, %r26;
	@%p74 bra 	$L__BB15_227;
	ld.shared.u32 	%r225, [%r28+288];
	mad.lo.s32 	%r226, %r225, %r31, %r111;
	cvt.s64.s32 	%rd323, %r226;
	add.s64 	%rd324, %rd323, %rd82;
	shl.b64 	%rd325, %rd324, 2;
	add.s64 	%rd326, %rd1, %rd325;
	ld.global.f32 	%f234, [%rd326];
	add.f32 	%f235, %f365, %f234;
	st.global.f32 	[%rd326], %f235;
$L__BB15_227:
	setp.gt.s32 	%p75, %r3, %r26;
	@%p75 bra 	$L__BB15_229;
	ld.shared.u32 	%r227, [%r28+288];
	mul.lo.s32 	%r228, %r227, %r31;
	cvt.s64.s32 	%rd327, %r228;
	add.s64 	%rd328, %rd327, %rd37;
	add.s64 	%rd329, %rd328, %rd82;
	shl.b64 	%rd330, %rd329, 2;
	add.s64 	%rd331, %rd1, %rd330;
	ld.global.f32 	%f236, [%rd331+128];
	add.f32 	%f237, %f364, %f236;
	st.global.f32 	[%rd331+128], %f237;
$L__BB15_229:
	setp.gt.s32 	%p76, %r4, %r26;
	@%p76 bra 	$L__BB15_231;
	ld.shared.u32 	%r229, [%r28+288];
	mul.lo.s32 	%r230, %r229, %r31;
	cvt.s64.s32 	%rd332, %r230;
	add.s64 	%rd333, %rd332, %rd37;
	add.s64 	%rd334, %rd333, %rd82;
	shl.b64 	%rd335, %rd334, 2;
	add.s64 	%rd336, %rd1, %rd335;
	ld.global.f32 	%f238, [%rd336+256];
	add.f32 	%f239, %f363, %f238;
	st.global.f32 	[%rd336+256], %f239;
$L__BB15_231:
	setp.gt.s32 	%p77, %r5, %r26;
	@%p77 bra 	$L__BB15_233;
	ld.shared.u32 	%r231, [%r28+288];
	mul.lo.s32 	%r232, %r231, %r31;
	cvt.s64.s32 	%rd337, %r232;
	add.s64 	%rd338, %rd337, %rd37;
	add.s64 	%rd339, %rd338, %rd82;
	shl.b64 	%rd340, %rd339, 2;
	add.s64 	%rd341, %rd1, %rd340;
	ld.global.f32 	%f240, [%rd341+384];
	add.f32 	%f241, %f362, %f240;
	st.global.f32 	[%rd341+384], %f241;
$L__BB15_233:
	ret;

}
	// .globl	mul_mat_q40_96_8_true
.visible .entry mul_mat_q40_96_8_true(
	.param .u64 .ptr .align 1 mul_mat_q40_96_8_true_param_0,
	.param .u64 .ptr .align 1 mul_mat_q40_96_8_true_param_1,
	.param .u64 .ptr .align 1 mul_mat_q40_96_8_true_param_2,
	.param .u64 .ptr .align 1 mul_mat_q40_96_8_true_param_3,
	.param .u64 .ptr .align 1 mul_mat_q40_96_8_true_param_4,
	.param .u64 .ptr .align 1 mul_mat_q40_96_8_true_param_5,
	.param .u32 mul_mat_q40_96_8_true_param_6,
	.param .u32 mul_mat_q40_96_8_true_param_7,
	.param .u32 mul_mat_q40_96_8_true_param_8,
	.param .u32 mul_mat_q40_96_8_true_param_9,
	.param .u32 mul_mat_q40_96_8_true_param_10,
	.param .u32 mul_mat_q40_96_8_true_param_11,
	.param .u32 mul_mat_q40_96_8_true_param_12,
	.param .u32 mul_mat_q40_96_8_true_param_13,
	.param .u32 mul_mat_q40_96_8_true_param_14,
	.param .u32 mul_mat_q40_96_8_true_param_15,
	.param .u32 mul_mat_q40_96_8_true_param_16
)
.maxntid 256
.minnctapersm 1
{
	.reg .pred 	%p<206>;
	.reg .b16 	%rs<73>;
	.reg .b32 	%r<4867>;
	.reg .b32 	%f<2957>;
	.reg .b64 	%rd<883>;

	ld.param.u64 	%rd84, [mul_mat_q40_96_8_true_param_0];
	ld.param.u64 	%rd85, [mul_mat_q40_96_8_true_param_4];
	ld.param.u64 	%rd86, [mul_mat_q40_96_8_true_param_5];
	ld.param.u32 	%r153, [mul_mat_q40_96_8_true_param_6];
	ld.param.u32 	%r155, [mul_mat_q40_96_8_true_param_8];
	ld.param.u32 	%r158, [mul_mat_q40_96_8_true_param_11];
	cvta.to.global.u64 	%rd1, %rd85;
	cvta.to.global.u64 	%rd2, %rd84;
	cvta.to.global.u64 	%rd3, %rd86;
	add.s32 	%r164, %r155, 95;
	mul.hi.s32 	%r165, %r164, 715827883;
	shr.u32 	%r166, %r165, 31;
	shr.s32 	%r167, %r165, 4;
	add.s32 	%r1, %r167, %r166;
	mov.u32 	%r2, %tid.y;
	shl.b32 	%r168, %r2, 5;
	mov.u32 	%r3, %tid.x;
	add.s32 	%r4, %r168, %r3;
	setp.gt.u32 	%p4, %r4, 95;
	shl.b32 	%r169, %r4, 2;
	mov.u32 	%r170, ids_dst_shared;
	add.s32 	%r5, %r170, %r169;
	@%p4 bra 	$L__BB16_2;
	st.shared.u32 	[%r5], %r4;
$L__BB16_2:
	ld.param.u32 	%r4845, [mul_mat_q40_96_8_true_param_13];
	ld.param.u32 	%r4834, [mul_mat_q40_96_8_true_param_7];
	bar.sync 	0;
	shr.s32 	%r171, %r153, 31;
	shr.u32 	%r172, %r171, 27;
	add.s32 	%r173, %r153, %r172;
	shr.s32 	%r174, %r173, 5;
	cvt.s64.s32 	%rd4, %r174;
	mov.u32 	%r6, %ctaid.x;
	cvt.u64.u32 	%rd87, %r6;
	cvt.s64.s32 	%rd5, %r4845;
	cvt.s64.s32 	%rd6, %r1;
	add.s32 	%r175, %r4834, 127;
	shr.s32 	%r176, %r175, 31;
	shr.u32 	%r177, %r176, 25;
	add.s32 	%r178, %r175, %r177;
	shr.s32 	%r179, %r178, 7;
	cvt.s64.s32 	%rd7, %r179;
	mul.lo.s64 	%rd88, %rd4, %rd87;
	mul.lo.s64 	%rd89, %rd88, %rd7;
	mul.lo.s64 	%rd90, %rd89, %rd6;
	mul.lo.s64 	%rd8, %rd90, %rd5;
	mov.u32 	%r180, %nctaid.x;
	cvt.u64.u32 	%rd9, %r180;
	and.b64  	%rd91, %rd8, -4294967296;
	setp.ne.s64 	%p5, %rd91, 0;
	@%p5 bra 	$L__BB16_4;
	cvt.u32.u64 	%r181, %rd9;
	cvt.u32.u64 	%r182, %rd8;
	div.u32 	%r183, %r182, %r181;
	cvt.u64.u32 	%rd866, %r183;
	bra.uni 	$L__BB16_5;
$L__BB16_4:
	div.s64 	%rd866, %rd8, %rd9;
$L__BB16_5:
	add.s32 	%r184, %r6, 1;
	cvt.u64.u32 	%rd92, %r184;
	mul.lo.s64 	%rd93, %rd4, %rd92;
	mul.lo.s64 	%rd94, %rd93, %rd7;
	mul.lo.s64 	%rd95, %rd94, %rd6;
	mul.lo.s64 	%rd13, %rd95, %rd5;
	and.b64  	%rd96, %rd13, -4294967296;
	setp.ne.s64 	%p6, %rd96, 0;
	@%p6 bra 	$L__BB16_7;
	cvt.u32.u64 	%r185, %rd9;
	cvt.u32.u64 	%r186, %rd13;
	div.u32 	%r187, %r186, %r185;
	cvt.u64.u32 	%rd867, %r187;
	bra.uni 	$L__BB16_8;
$L__BB16_7:
	div.s64 	%rd867, %rd13, %rd9;
$L__BB16_8:
	or.b64  	%rd97, %rd866, %rd4;
	and.b64  	%rd98, %rd97, -4294967296;
	setp.ne.s64 	%p7, %rd98, 0;
	@%p7 bra 	$L__BB16_10;
	cvt.u32.u64 	%r188, %rd4;
	cvt.u32.u64 	%r189, %rd866;
	rem.u32 	%r190, %r189, %r188;
	cvt.u64.u32 	%rd868, %r190;
	bra.uni 	$L__BB16_11;
$L__BB16_10:
	rem.s64 	%rd868, %rd866, %rd4;
$L__BB16_11:
	cvt.u32.u64 	%r191, %rd868;
	shr.s32 	%r192, %r191, 31;
	shr.u32 	%r193, %r192, 29;
	add.s32 	%r194, %r191, %r193;
	and.b32  	%r195, %r194, -8;
	sub.s32 	%r196, %r191, %r195;
	cvt.s64.s32 	%rd99, %r196;
	sub.s64 	%rd871, %rd866, %rd99;
	or.b64  	%rd100, %rd867, %rd4;
	and.b64  	%rd101, %rd100, -4294967296;
	setp.ne.s64 	%p8, %rd101, 0;
	@%p8 bra 	$L__BB16_13;
	cvt.u32.u64 	%r197, %rd4;
	cvt.u32.u64 	%r198, %rd867;
	rem.u32 	%r199, %r198, %r197;
	cvt.u64.u32 	%rd869, %r199;
	bra.uni 	$L__BB16_14;
$L__BB16_13:
	rem.s64 	%rd869, %rd867, %rd4;
$L__BB16_14:
	cvt.u32.u64 	%r200, %rd869;
	shr.s32 	%r201, %r200, 31;
	shr.u32 	%r202, %r201, 29;
	add.s32 	%r203, %r200, %r202;
	and.b32  	%r204, %r203, -8;
	sub.s32 	%r205, %r200, %r204;
	cvt.s64.s32 	%rd102, %r205;
	sub.s64 	%rd24, %rd867, %rd102;
	or.b64  	%rd103, %rd871, %rd4;
	and.b64  	%rd104, %rd103, -4294967296;
	setp.ne.s64 	%p9, %rd104, 0;
	@%p9 bra 	$L__BB16_16;
	cvt.u32.u64 	%r206, %rd4;
	cvt.u32.u64 	%r207, %rd871;
	rem.u32 	%r208, %r207, %r206;
	cvt.u64.u32 	%rd870, %r208;
	bra.uni 	$L__BB16_17;
$L__BB16_16:
	rem.s64 	%rd870, %rd871, %rd4;
$L__BB16_17:
	cvt.u32.u64 	%r209, %rd4;
	cvt.u32.u64 	%r4854, %rd870;
	sub.s64 	%rd106, %rd870, %rd871;
	add.s64 	%rd107, %rd106, %rd24;
	min.s64 	%rd108, %rd4, %rd107;
	cvt.u32.u64 	%r4862, %rd108;
	setp.lt.s64 	%p205, %rd871, %rd24;
	setp.ge.s64 	%p10, %rd871, %rd24;
	setp.ne.s32 	%p11, %r209, %r4862;
	or.pred  	%p12, %p10, %p11;
	@%p12 bra 	$L__BB16_141;
	shr.u32 	%r210, %r3, 2;
	and.b32  	%r211, %r3, 3;
	shl.b32 	%r212, %r3, 1;
	and.b32  	%r213, %r212, 6;
	shl.b32 	%r214, %r210, 3;
	or.b32  	%r9, %r214, %r211;
	shl.b32 	%r215, %r2, 2;
	shr.u32 	%r216, %r3, 3;
	add.s32 	%r10, %r216, %r215;
	and.b32  	%r217, %r2, 1022;
	and.b32  	%r218, %r3, 15;
	and.b32  	%r219, %r210, 252;
	mad.lo.s32 	%r220, %r218, 76, %r219;
	shl.b32 	%r221, %r2, 3;
	and.b32  	%r222, %r221, 8;
	or.b32  	%r11, %r213, %r222;
	mad.lo.s32 	%r223, %r217, 1216, %r220;
	mul.wide.u32 	%rd109, %r223, 4;
	mov.u32 	%r224, data_mul_mat_q;
	cvt.u64.u32 	%rd110, %r224;
	cvta.shared.u64 	%rd111, %rd110;
	add.s64 	%rd112, %rd111, %rd109;
	add.s64 	%rd28, %rd112, 14720;
	shl.b32 	%r225, %r2, 4;
	and.b32  	%r226, %r225, 16352;
	add.s32 	%r12, %r210, %r226;
	shl.b32 	%r227, %r11, 2;
	add.s32 	%r13, %r170, %r227;
	add.s32 	%r14, %r12, 8;
	add.s32 	%r15, %r12, 16;
	add.s32 	%r16, %r12, 24;
$L__BB16_19:
	ld.param.u32 	%r4846, [mul_mat_q40_96_8_true_param_13];
	cvt.s64.s32 	%rd30, %rd871;
	mul.lo.s32 	%r229, %r4846, %r1;
	cvt.s64.s32 	%rd113, %r229;
	mul.lo.s64 	%rd31, %rd113, %rd4;
	or.b64  	%rd114, %rd30, %rd31;
	and.b64  	%rd115, %rd114, -4294967296;
	setp.ne.s64 	%p13, %rd115, 0;
	@%p13 bra 	$L__BB16_21;
	cvt.u32.u64 	%r230, %rd31;
	cvt.u32.u64 	%r231, %rd30;
	div.u32 	%r232, %r231, %r230;
	cvt.u64.u32 	%rd872, %r232;
	bra.uni 	$L__BB16_22;
$L__BB16_21:
	div.s64 	%rd872, %rd30, %rd31;
$L__BB16_22:
	ld.param.u32 	%r4847, [mul_mat_q40_96_8_true_param_13];
	cvt.u32.u64 	%r18, %rd872;
	mul.lo.s32 	%r233, %r4847, %r1;
	cvt.u64.u32 	%rd116, %r233;
	mul.lo.s64 	%rd117, %rd116, %rd4;
	mul.lo.s64 	%rd118, %rd117, %rd872;
	sub.s64 	%rd35, %rd871, %rd118;
	cvt.s64.s32 	%rd36, %rd35;
	mul.lo.s64 	%rd37, %rd6, %rd4;
	or.b64  	%rd119, %rd36, %rd37;
	and.b64  	%rd120, %rd119, -4294967296;
	setp.ne.s64 	%p14, %rd120, 0;
	@%p14 bra 	$L__BB16_24;
	cvt.u32.u64 	%r234, %rd37;
	cvt.u32.u64 	%r235, %rd36;
	div.u32 	%r236, %r235, %r234;
	cvt.u64.u32 	%rd873, %r236;
	bra.uni 	$L__BB16_25;
$L__BB16_24:
	div.s64 	%rd873, %rd36, %rd37;
$L__BB16_25:
	cvt.u32.u64 	%r19, %rd873;
	cvt.u64.u32 	%rd121, %r1;
	mul.lo.s64 	%rd122, %rd121, %rd4;
	mul.lo.s64 	%rd123, %rd122, %rd873;
	sub.s64 	%rd124, %rd35, %rd123;
	cvt.s64.s32 	%rd41, %rd124;
	or.b64  	%rd125, %rd41, %rd4;
	and.b64  	%rd126, %rd125, -4294967296;
	setp.ne.s64 	%p15, %rd126, 0;
	@%p15 bra 	$L__BB16_27;
	cvt.u32.u64 	%r238, %rd41;
	div.u32 	%r239, %r238, %r209;
	cvt.u64.u32 	%rd874, %r239;
	bra.uni 	$L__BB16_28;
$L__BB16_27:
	div.s64 	%rd874, %rd41, %rd4;
$L__BB16_28:
	ld.param.u32 	%r4853, [mul_mat_q40_96_8_true_param_16];
	ld.param.u32 	%r4851, [mul_mat_q40_96_8_true_param_15];
	ld.param.u64 	%rd861, [mul_mat_q40_96_8_true_param_2];
	setp.eq.s64 	%p16, %rd861, 0;
	cvt.u32.u64 	%r20, %rd874;
	mul.lo.s32 	%r4857, %r4851, %r19;
	mul.lo.s32 	%r241, %r4853, %r19;
	mul.lo.s32 	%r22, %r20, 96;
	mad.lo.s32 	%r4858, %r22, %r158, %r241;
	mov.b32 	%r4855, 0;
	mov.u32 	%r4856, %r155;
	@%p16 bra 	$L__BB16_37;
	ld.param.u64 	%rd864, [mul_mat_q40_96_8_true_param_3];
	shl.b64 	%rd127, %rd873, 32;
	shr.s64 	%rd128, %rd127, 30;
	cvta.to.global.u64 	%rd129, %rd864;
	add.s64 	%rd130, %rd129, %rd128;
	ld.global.nc.u32 	%r4855, [%rd130];
	add.s64 	%rd131, %rd127, 4294967296;
	shr.s64 	%rd132, %rd131, 30;
	add.s64 	%rd133, %rd129, %rd132;
	ld.global.nc.u32 	%r242, [%rd133];
	sub.s32 	%r4856, %r242, %r4855;
	setp.lt.s32 	%p17, %r22, %r4856;
	@%p17 bra 	$L__BB16_34;
	add.s64 	%rd45, %rd871, %rd4;
	or.b64  	%rd134, %rd45, %rd4;
	and.b64  	%rd135, %rd134, -4294967296;
	setp.ne.s64 	%p18, %rd135, 0;
	@%p18 bra 	$L__BB16_32;
	cvt.u32.u64 	%r244, %rd45;
	rem.u32 	%r245, %r244, %r209;
	cvt.u64.u32 	%rd875, %r245;
	bra.uni 	$L__BB16_33;
$L__BB16_32:
	rem.s64 	%rd875, %rd45, %rd4;
$L__BB16_33:
	sub.s64 	%rd871, %rd45, %rd875;
	sub.s64 	%rd136, %rd24, %rd871;
	min.s64 	%rd878, %rd4, %rd136;
	bra.uni 	$L__BB16_140;
$L__BB16_34:
	setp.gt.u32 	%p19, %r4, 95;
	bar.sync 	0;
	@%p19 bra 	$L__BB16_36;
	ld.param.u64 	%rd862, [mul_mat_q40_96_8_true_param_2];
	add.s32 	%r246, %r22, %r4;
	add.s32 	%r247, %r246, %r4855;
	cvta.to.global.u64 	%rd137, %rd862;
	mul.wide.s32 	%rd138, %r247, 4;
	add.s64 	%rd139, %rd137, %rd138;
	ld.global.nc.u32 	%r248, [%rd139];
	st.shared.u32 	[%r5], %r248;
$L__BB16_36:
	bar.sync 	0;
	mov.b32 	%r4857, 0;
	mov.u32 	%r4858, %r4857;
$L__BB16_37:
	ld.param.u32 	%r4849, [mul_mat_q40_96_8_true_param_14];
	ld.param.u32 	%r4843, [mul_mat_q40_96_8_true_param_12];
	ld.param.u32 	%r4837, [mul_mat_q40_96_8_true_param_9];
	ld.param.u32 	%r4835, [mul_mat_q40_96_8_true_param_7];
	add.s32 	%r254, %r4855, %r22;
	mad.lo.s32 	%r255, %r254, 36, %r4857;
	shl.b32 	%r256, %r18, 7;
	add.s32 	%r257, %r4858, %r256;
	not.b32 	%r258, %r256;
	add.s32 	%r30, %r4835, %r258;
	mad.lo.s32 	%r31, %r20, -96, %r4856;
	div.s32 	%r259, %r19, %r4843;
	mul.lo.s32 	%r32, %r259, %r4849;
	mul.lo.s32 	%r33, %r256, %r4837;
	cvt.s64.s32 	%rd51, %r255;
	cvt.s64.s32 	%rd52, %r257;
	setp.ge.s32 	%p20, %r4854, %r209;
	mov.f32 	%f2813, 0f00000000;
	mov.f32 	%f2814, %f2813;
	mov.f32 	%f2815, %f2813;
	mov.f32 	%f2816, %f2813;
	mov.f32 	%f2817, %f2813;
	mov.f32 	%f2818, %f2813;
	mov.f32 	%f2819, %f2813;
	mov.f32 	%f2820, %f2813;
	mov.f32 	%f2821, %f2813;
	mov.f32 	%f2822, %f2813;
	mov.f32 	%f2823, %f2813;
	mov.f32 	%f2824, %f2813;
	mov.f32 	%f2825, %f2813;
	mov.f32 	%f2826, %f2813;
	mov.f32 	%f2827, %f2813;
	mov.f32 	%f2828, %f2813;
	mov.f32 	%f2829, %f2813;
	mov.f32 	%f2830, %f2813;
	mov.f32 	%f2831, %f2813;
	mov.f32 	%f2832, %f2813;
	mov.f32 	%f2833, %f2813;
	mov.f32 	%f2834, %f2813;
	mov.f32 	%f2835, %f2813;
	mov.f32 	%f2836, %f2813;
	mov.f32 	%f2837, %f2813;
	mov.f32 	%f2838, %f2813;
	mov.f32 	%f2839, %f2813;
	mov.f32 	%f2840, %f2813;
	mov.f32 	%f2841, %f2813;
	mov.f32 	%f2842, %f2813;
	mov.f32 	%f2843, %f2813;
	mov.f32 	%f2844, %f2813;
	mov.f32 	%f2845, %f2813;
	mov.f32 	%f2846, %f2813;
	mov.f32 	%f2847, %f2813;
	mov.f32 	%f2848, %f2813;
	mov.f32 	%f2849, %f2813;
	mov.f32 	%f2850, %f2813;
	mov.f32 	%f2851, %f2813;
	mov.f32 	%f2852, %f2813;
	mov.f32 	%f2853, %f2813;
	mov.f32 	%f2854, %f2813;
	mov.f32 	%f2855, %f2813;
	mov.f32 	%f2856, %f2813;
	mov.f32 	%f2857, %f2813;
	mov.f32 	%f2858, %f2813;
	mov.f32 	%f2859, %f2813;
	mov.f32 	%f2860, %f2813;
	@%p20 bra 	$L__BB16_40;
	ld.param.u64 	%rd859, [mul_mat_q40_96_8_true_param_1];
	and.b32  	%r260, %r3, 7;
	min.s32 	%r34, %r2, %r30;
	mad.lo.s32 	%r261, %r34, 76, %r9;
	shl.b32 	%r262, %r261, 2;
	add.s32 	%r264, %r224, 14720;
	add.s32 	%r35, %r264, %r262;
	add.s32 	%r265, %r2, 8;
	min.s32 	%r36, %r265, %r30;
	mad.lo.s32 	%r266, %r36, 76, %r9;
	shl.b32 	%r267, %r266, 2;
	add.s32 	%r37, %r264, %r267;
	add.s32 	%r268, %r2, 16;
	min.s32 	%r38, %r268, %r30;
	mad.lo.s32 	%r269, %r38, 76, %r9;
	shl.b32 	%r270, %r269, 2;
	add.s32 	%r39, %r264, %r270;
	add.s32 	%r271, %r2, 24;
	min.s32 	%r40, %r271, %r30;
	mad.lo.s32 	%r272, %r40, 76, %r9;
	shl.b32 	%r273, %r272, 2;
	add.s32 	%r41, %r264, %r273;
	add.s32 	%r274, %r2, 32;
	min.s32 	%r42, %r274, %r30;
	mad.lo.s32 	%r275, %r42, 76, %r9;
	shl.b32 	%r276, %r275, 2;
	add.s32 	%r43, %r264, %r276;
	add.s32 	%r277, %r2, 40;
	min.s32 	%r44, %r277, %r30;
	mad.lo.s32 	%r278, %r44, 76, %r9;
	shl.b32 	%r279, %r278, 2;
	add.s32 	%r45, %r264, %r279;
	add.s32 	%r280, %r2, 48;
	min.s32 	%r46, %r280, %r30;
	mad.lo.s32 	%r281, %r46, 76, %r9;
	shl.b32 	%r282, %r281, 2;
	add.s32 	%r47, %r264, %r282;
	add.s32 	%r283, %r2, 56;
	min.s32 	%r48, %r283, %r30;
	mad.lo.s32 	%r284, %r48, 76, %r9;
	shl.b32 	%r285, %r284, 2;
	add.s32 	%r49, %r264, %r285;
	add.s32 	%r286, %r2, 64;
	min.s32 	%r50, %r286, %r30;
	mad.lo.s32 	%r287, %r50, 76, %r9;
	shl.b32 	%r288, %r287, 2;
	add.s32 	%r51, %r264, %r288;
	add.s32 	%r289, %r2, 72;
	min.s32 	%r52, %r289, %r30;
	mad.lo.s32 	%r290, %r52, 76, %r9;
	shl.b32 	%r291, %r290, 2;
	add.s32 	%r53, %r264, %r291;
	add.s32 	%r292, %r2, 80;
	min.s32 	%r54, %r292, %r30;
	mad.lo.s32 	%r293, %r54, 76, %r9;
	shl.b32 	%r294, %r293, 2;
	add.s32 	%r55, %r264, %r294;
	add.s32 	%r295, %r2, 88;
	min.s32 	%r56, %r295, %r30;
	mad.lo.s32 	%r296, %r56, 76, %r9;
	shl.b32 	%r297, %r296, 2;
	add.s32 	%r57, %r264, %r297;
	add.s32 	%r298, %r2, 96;
	min.s32 	%r58, %r298, %r30;
	mad.lo.s32 	%r299, %r58, 76, %r9;
	shl.b32 	%r300, %r299, 2;
	add.s32 	%r59, %r264, %r300;
	add.s32 	%r301, %r2, 104;
	min.s32 	%r60, %r301, %r30;
	mad.lo.s32 	%r302, %r60, 76, %r9;
	shl.b32 	%r303, %r302, 2;
	add.s32 	%r61, %r264, %r303;
	add.s32 	%r304, %r2, 112;
	min.s32 	%r62, %r304, %r30;
	mad.lo.s32 	%r305, %r62, 76, %r9;
	shl.b32 	%r306, %r305, 2;
	add.s32 	%r63, %r264, %r306;
	add.s32 	%r307, %r2, 120;
	min.s32 	%r64, %r307, %r30;
	mad.lo.s32 	%r308, %r64, 76, %r9;
	shl.b32 	%r309, %r308, 2;
	add.s32 	%r65, %r264, %r309;
	min.s32 	%r66, %r10, %r30;
	mad.lo.s32 	%r310, %r66, 76, %r260;
	shl.b32 	%r311, %r310, 2;
	add.s32 	%r312, %r224, 14976;
	add.s32 	%r67, %r312, %r311;
	add.s32 	%r313, %r10, 32;
	min.s32 	%r68, %r313, %r30;
	mad.lo.s32 	%r314, %r68, 76, %r260;
	shl.b32 	%r315, %r314, 2;
	add.s32 	%r69, %r312, %r315;
	add.s32 	%r316, %r10, 64;
	min.s32 	%r70, %r316, %r30;
	mad.lo.s32 	%r317, %r70, 76, %r260;
	shl.b32 	%r318, %r317, 2;
	add.s32 	%r71, %r312, %r318;
	add.s32 	%r319, %r10, 96;
	min.s32 	%r72, %r319, %r30;
	mad.lo.s32 	%r320, %r72, 76, %r260;
	shl.b32 	%r321, %r320, 2;
	add.s32 	%r73, %r312, %r321;
	add.s32 	%r322, %r4854, %r33;
	add.s32 	%r4859, %r322, %r32;
	cvta.to.global.u64 	%rd140, %rd859;
	shl.b64 	%rd141, %rd51, 2;
	add.s64 	%rd53, %rd140, %rd141;
	mov.f32 	%f2813, 0f00000000;
$L__BB16_39:
	ld.param.u32 	%r4841, [mul_mat_q40_96_8_true_param_10];
	ld.param.u32 	%r4838, [mul_mat_q40_96_8_true_param_9];
	mul.wide.s32 	%rd158, %r4854, %r4841;
	cvt.s64.s32 	%rd159, %r4859;
	cvt.u64.u32 	%rd160, %r260;
	mul.lo.s32 	%r1957, %r4838, %r72;
	cvt.s64.s32 	%rd161, %r1957;
	add.s64 	%rd162, %rd160, %rd161;
	add.s64 	%rd163, %rd162, %rd159;
	mad.lo.s64 	%rd164, %rd163, 18, %rd2;
	mul.lo.s32 	%r1958, %r70, %r4838;
	cvt.s64.s32 	%rd165, %r1958;
	add.s64 	%rd166, %rd160, %rd165;
	add.s64 	%rd167, %rd166, %rd159;
	mad.lo.s64 	%rd168, %rd167, 18, %rd2;
	mul.lo.s32 	%r1959, %r68, %r4838;
	cvt.s64.s32 	%rd169, %r1959;
	add.s64 	%rd170, %rd160, %rd169;
	add.s64 	%rd171, %rd170, %rd159;
	mad.lo.s64 	%rd172, %rd171, 18, %rd2;
	mul.lo.s32 	%r1960, %r66, %r4838;
	cvt.s64.s32 	%rd173, %r1960;
	add.s64 	%rd174, %rd160, %rd173;
	add.s64 	%rd175, %rd174, %rd159;
	mad.lo.s64 	%rd176, %rd175, 18, %rd2;
	cvt.u64.u32 	%rd177, %r210;
	mul.lo.s32 	%r1962, %r34, %r4838;
	cvt.s64.s32 	%rd178, %r1962;
	add.s64 	%rd179, %rd177, %rd178;
	add.s64 	%rd180, %rd179, %rd159;
	mul.wide.u32 	%rd181, %r211, 4;
	add.s64 	%rd182, %rd181, %rd2;
	add.s64 	%rd183, %rd182, 4;
	mad.lo.s64 	%rd184, %rd180, 18, %rd183;
	mul.lo.s32 	%r1964, %r64, %r4838;
	cvt.s64.s32 	%rd185, %r1964;
	add.s64 	%rd186, %rd177, %rd185;
	add.s64 	%rd187, %rd186, %rd159;
	mad.lo.s64 	%rd188, %rd187, 18, %rd183;
	mul.lo.s32 	%r1965, %r36, %r4838;
	cvt.s64.s32 	%rd189, %r1965;
	add.s64 	%rd190, %rd177, %rd189;
	add.s64 	%rd191, %rd190, %rd159;
	mad.lo.s64 	%rd192, %rd191, 18, %rd183;
	mul.lo.s32 	%r1966, %r62, %r4838;
	cvt.s64.s32 	%rd193, %r1966;
	add.s64 	%rd194, %rd177, %rd193;
	add.s64 	%rd195, %rd194, %rd159;
	mad.lo.s64 	%rd196, %rd195, 18, %rd183;
	mul.lo.s32 	%r1967, %r38, %r4838;
	cvt.s64.s32 	%rd197, %r1967;
	add.s64 	%rd198, %rd177, %rd197;
	add.s64 	%rd199, %rd198, %rd159;
	mad.lo.s64 	%rd200, %rd199, 18, %rd183;
	mul.lo.s32 	%r1968, %r60, %r4838;
	cvt.s64.s32 	%rd201, %r1968;
	add.s64 	%rd202, %rd177, %rd201;
	add.s64 	%rd203, %rd202, %rd159;
	mad.lo.s64 	%rd204, %rd203, 18, %rd183;
	mul.lo.s32 	%r1969, %r40, %r4838;
	cvt.s64.s32 	%rd205, %r1969;
	add.s64 	%rd206, %rd177, %rd205;
	add.s64 	%rd207, %rd206, %rd159;
	mad.lo.s64 	%rd208, %rd207, 18, %rd183;
	mul.lo.s32 	%r1970, %r58, %r4838;
	cvt.s64.s32 	%rd209, %r1970;
	add.s64 	%rd210, %rd177, %rd209;
	add.s64 	%rd211, %rd210, %rd159;
	mad.lo.s64 	%rd212, %rd211, 18, %rd183;
	mul.lo.s32 	%r1971, %r42, %r4838;
	cvt.s64.s32 	%rd213, %r1971;
	add.s64 	%rd214, %rd177, %rd213;
	add.s64 	%rd215, %rd214, %rd159;
	mad.lo.s64 	%rd216, %rd215, 18, %rd183;
	mul.lo.s32 	%r1972, %r56, %r4838;
	cvt.s64.s32 	%rd217, %r1972;
	add.s64 	%rd218, %rd177, %rd217;
	add.s64 	%rd219, %rd218, %rd159;
	mad.lo.s64 	%rd220, %rd219, 18, %rd183;
	mul.lo.s32 	%r1973, %r44, %r4838;
	cvt.s64.s32 	%rd221, %r1973;
	add.s64 	%rd222, %rd177, %rd221;
	add.s64 	%rd223, %rd222, %rd159;
	mad.lo.s64 	%rd224, %rd223, 18, %rd183;
	mul.lo.s32 	%r1974, %r54, %r4838;
	cvt.s64.s32 	%rd225, %r1974;
	add.s64 	%rd226, %rd177, %rd225;
	add.s64 	%rd227, %rd226, %rd159;
	mad.lo.s64 	%rd228, %rd227, 18, %rd183;
	mul.lo.s32 	%r1975, %r46, %r4838;
	cvt.s64.s32 	%rd229, %r1975;
	add.s64 	%rd230, %rd177, %rd229;
	add.s64 	%rd231, %rd230, %rd159;
	mad.lo.s64 	%rd232, %rd231, 18, %rd183;
	mul.lo.s32 	%r1976, %r52, %r4838;
	cvt.s64.s32 	%rd233, %r1976;
	add.s64 	%rd234, %rd177, %rd233;
	add.s64 	%rd235, %rd234, %rd159;
	mad.lo.s64 	%rd236, %rd235, 18, %rd183;
	mul.lo.s32 	%r1977, %r48, %r4838;
	cvt.s64.s32 	%rd237, %r1977;
	add.s64 	%rd238, %rd177, %rd237;
	add.s64 	%rd239, %rd238, %rd159;
	mad.lo.s64 	%rd240, %rd239, 18, %rd183;
	mul.lo.s32 	%r1978, %r50, %r4838;
	cvt.s64.s32 	%rd241, %r1978;
	add.s64 	%rd242, %rd177, %rd241;
	add.s64 	%rd243, %rd242, %rd159;
	mad.lo.s64 	%rd244, %rd243, 18, %rd183;
	ld.global.nc.u16 	%rs5, [%rd184+-2];
	cvt.u32.u16 	%r1979, %rs5;
	ld.global.nc.u16 	%rs6, [%rd184];
	cvt.u32.u16 	%r1980, %rs6;
	shl.b32 	%r1981, %r1980, 16;
	or.b32  	%r1982, %r1981, %r1979;
	and.b32  	%r325, %r1982, 252645135;
	add.s32 	%r1983, %r325, 2021161080;
	xor.b32  	%r1984, %r1983, -2139062144;
	xor.b32  	%r1985, %r325, 134744072;
	xor.b32  	%r1986, %r1983, %r1982;
	and.b32  	%r323, %r1986, %r1985;
	// begin inline asm
	prmt.b32 %r323, %r323, 0, 0xba98;
	// end inline asm
	// begin inline asm
	prmt.b32 %r325, %r325, 0, 0xba98;
	// end inline asm
	xor.b32  	%r1987, %r325, 2139062143;
	not.b32 	%r1988, %r323;
	and.b32  	%r1989, %r1984, %r1988;
	and.b32  	%r1990, %r1987, %r323;
	or.b32  	%r1991, %r1989, %r1990;
	st.shared.u32 	[%r35], %r1991;
	shr.u32 	%r1992, %r1982, 4;
	and.b32  	%r329, %r1992, 252645135;
	add.s32 	%r1993, %r329, 2021161080;
	xor.b32  	%r1994, %r1993, -2139062144;
	xor.b32  	%r1995, %r329, 134744072;
	xor.b32  	%r1996, %r1993, %r1992;
	and.b32  	%r327, %r1996, %r1995;
	// begin inline asm
	prmt.b32 %r327, %r327, 0, 0xba98;
	// end inline asm
	// begin inline asm
	prmt.b32 %r329, %r329, 0, 0xba98;
	// end inline asm
	xor.b32  	%r1997, %r329, 2139062143;
	not.b32 	%r1998, %r327;
	and.b32  	%r1999, %r1994, %r1998;
	and.b32  	%r2000, %r1997, %r327;
	or.b32  	%r2001, %r1999, %r2000;
	st.shared.u32 	[%r35+16], %r2001;
	ld.global.nc.u16 	%rs7, [%rd192+-2];
	cvt.u32.u16 	%r2002, %rs7;
	ld.global.nc.u16 	%rs8, [%rd192];
	cvt.u32.u16 	%r2003, %rs8;
	shl.b32 	%r2004, %r2003, 16;
	or.b32  	%r2005, %r2004, %r2002;
	and.b32  	%r333, %r2005, 252645135;
	add.s32 	%r2006, %r333, 2021161080;
	xor.b32  	%r2007, %r2006, -2139062144;
	xor.b32  	%r2008, %r333, 134744072;
	xor.b32  	%r2009, %r2006, %r2005;
	and.b32  	%r331, %r2009, %r2008;
	// begin inline asm
	prmt.b32 %r331, %r331, 0, 0xba98;
	// end inline asm
	// begin inline asm
	prmt.b32 %r333, %r333, 0, 0xba98;
	// end inline asm
	xor.b32  	%r2010, %r333, 2139062143;
	not.b32 	%r2011, %r331;
	and.b32  	%r2012, %r2007, %r2011;
	and.b32  	%r2013, %r2010, %r331;
	or.b32  	%r2014, %r2012, %r2013;
	st.shared.u32 	[%r37], %r2014;
	shr.u32 	%r2015, %r2005, 4;
	and.b32  	%r337, %r2015, 252645135;
	add.s32 	%r2016, %r337, 2021161080;
	xor.b32  	%r2017, %r2016, -2139062144;
	xor.b32  	%r2018, %r337, 134744072;
	xor.b32  	%r2019, %r2016, %r2015;
	and.b32  	%r335, %r2019, %r2018;
	// begin inline asm
	prmt.b32 %r335, %r335, 0, 0xba98;
	// end inline asm
	// begin inline asm
	prmt.b32 %r337, %r337, 0, 0xba98;
	// end inline asm
	xor.b32  	%r2020, %r337, 2139062143;
	not.b32 	%r2021, %r335;
	and.b32  	%r2022, %r2017, %r2021;
	and.b32  	%r2023, %r2020, %r335;
	or.b32  	%r2024, %r2022, %r2023;
	st.shared.u32 	[%r37+16], %r2024;
	ld.global.nc.u16 	%rs9, [%rd200+-2];
	cvt.u32.u16 	%r2025, %rs9;
	ld.global.nc.u16 	%rs10, [%rd200];
	cvt.u32.u16 	%r2026, %rs10;
	shl.b32 	%r2027, %r2026, 16;
	or.b32  	%r2028, %r2027, %r2025;
	and.b32  	%r341, %r2028, 252645135;
	add.s32 	%r2029, %r341, 2021161080;
	xor.b32  	%r2030, %r2029, -2139062144;
	xor.b32  	%r2031, %r341, 134744072;
	xor.b32  	%r2032, %r2029, %r2028;
	and.b32  	%r339, %r2032, %r2031;
	// begin inline asm
	prmt.b32 %r339, %r339, 0, 0xba98;
	// end inline asm
	// begin inline asm
	prmt.b32 %r341, %r341, 0, 0xba98;
	// end inline asm
	xor.b32  	%r2033, %r341, 2139062143;
	not.b32 	%r2034, %r339;
	and.b32  	%r2035, %r2030, %r2034;
	and.b32  	%r2036, %r2033, %r339;
	or.b32  	%r2037, %r2035, %r2036;
	st.shared.u32 	[%r39], %r2037;
	shr.u32 	%r2038, %r2028, 4;
	and.b32  	%r345, %r2038, 252645135;
	add.s32 	%r2039, %r345, 2021161080;
	xor.b32  	%r2040, %r2039, -2139062144;
	xor.b32  	%r2041, %r345, 134744072;
	xor.b32  	%r2042, %r2039, %r2038;
	and.b32  	%r343, %r2042, %r2041;
	// begin inline asm
	prmt.b32 %r343, %r343, 0, 0xba98;
	// end inline asm
	// begin inline asm
	prmt.b32 %r345, %r345, 0, 0xba98;
	// end inline asm
	xor.b32  	%r2043, %r345, 2139062143;
	not.b32 	%r2044, %r343;
	and.b32  	%r2045, %r2040, %r2044;
	and.b32  	%r2046, %r2043, %r343;
	or.b32  	%r2047, %r2045, %r2046;
	st.shared.u32 	[%r39+16], %r2047;
	ld.global.nc.u16 	%rs11, [%rd208+-2];
	cvt.u32.u16 	%r2048, %rs11;
	ld.global.nc.u16 	%rs12, [%rd208];
	cvt.u32.u16 	%r2049, %rs12;
	shl.b32 	%r2050, %r2049, 16;
	or.b32  	%r2051, %r2050, %r2048;
	and.b32  	%r349, %r2051, 252645135;
	add.s32 	%r2052, %r349, 2021161080;
	xor.b32  	%r2053, %r2052, -2139062144;
	xor.b32  	%r2054, %r349, 134744072;
	xor.b32  	%r2055, %r2052, %r2051;
	and.b32  	%r347, %r2055, %r2054;
	// begin inline asm
	prmt.b32 %r347, %r347, 0, 0xba98;
	// end inline asm
	// begin inline asm
	prmt.b32 %r349, %r349, 0, 0xba98;
	// end inline asm
	xor.b32  	%r2056, %r349, 2139062143;
	not.b32 	%r2057, %r347;
	and.b32  	%r2058, %r2053, %r2057;
	and.b32  	%r2059, %r2056, %r347;
	or.b32  	%r2060, %r2058, %r2059;
	st.shared.u32 	[%r41], %r2060;
	shr.u32 	%r2061, %r2051, 4;
	and.b32  	%r353, %r2061, 252645135;
	add.s32 	%r2062, %r353, 2021161080;
	xor.b32  	%r2063, %r2062, -2139062144;
	xor.b32  	%r2064, %r353, 134744072;
	xor.b32  	%r2065, %r2062, %r2061;
	and.b32  	%r351, %r2065, %r2064;
	// begin inline asm
	prmt.b32 %r351, %r351, 0, 0xba98;
	// end inline asm
	// begin inline asm
	prmt.b32 %r353, %r353, 0, 0xba98;
	// end inline asm
	xor.b32  	%r2066, %r353, 2139062143;
	not.b32 	%r2067, %r351;
	and.b32  	%r2068, %r2063, %r2067;
	and.b32  	%r2069, %r2066, %r351;
	or.b32  	%r2070, %r2068, %r2069;
	st.shared.u32 	[%r41+16], %r2070;
	ld.global.nc.u16 	%rs13, [%rd216+-2];
	cvt.u32.u16 	%r2071, %rs13;
	ld.global.nc.u16 	%rs14, [%rd216];
	cvt.u32.u16 	%r2072, %rs14;
	shl.b32 	%r2073, %r2072, 16;
	or.b32  	%r2074, %r2073, %r2071;
	and.b32  	%r357, %r2074, 252645135;
	add.s32 	%r2075, %r357, 2021161080;
	xor.b32  	%r2076, %r2075, -2139062144;
	xor.b32  	%r2077, %r357, 134744072;
	xor.b32  	%r2078, %r2075, %r2074;
	and.b32  	%r355, %r2078, %r2077;
	// begin inline asm
	prmt.b32 %r355, %r355, 0, 0xba98;
	// end inline asm
	// begin inline asm
	prmt.b32 %r357, %r357, 0, 0xba98;
	// end inline asm
	xor.b32  	%r2079, %r357, 2139062143;
	not.b32 	%r2080, %r355;
	and.b32  	%r2081, %r2076, %r2080;
	and.b32  	%r2082, %r2079, %r355;
	or.b32  	%r2083, %r2081, %r2082;
	st.shared.u32 	[%r43], %r2083;
	shr.u32 	%r2084, %r2074, 4;
	and.b32  	%r361, %r2084, 252645135;
	add.s32 	%r2085, %r361, 2021161080;
	xor.b32  	%r2086, %r2085, -2139062144;
	xor.b32  	%r2087, %r361, 134744072;
	xor.b32  	%r2088, %r2085, %r2084;
	and.b32  	%r359, %r2088, %r2087;
	// begin inline asm
	prmt.b32 %r359, %r359, 0, 0xba98;
	// end inline asm
	// begin inline asm
	prmt.b32 %r361, %r361, 0, 0xba98;
	// end inline asm
	xor.b32  	%r2089, %r361, 2139062143;
	not.b32 	%r2090, %r359;
	and.b32  	%r2091, %r2086, %r2090;
	and.b32  	%r2092, %r2089, %r359;
	or.b32  	%r2093, %r2091, %r2092;
	st.shared.u32 	[%r43+16], %r2093;
	ld.global.nc.u16 	%rs15, [%rd224+-2];
	cvt.u32.u16 	%r2094, %rs15;
	ld.global.nc.u16 	%rs16, [%rd224];
	cvt.u32.u16 	%r2095, %rs16;
	shl.b32 	%r2096, %r2095, 16;
	or.b32  	%r2097, %r2096, %r2094;
	and.b32  	%r365, %r2097, 252645135;
	add.s32 	%r2098, %r365, 2021161080;
	xor.b32  	%r2099, %r2098, -2139062144;
	xor.b32  	%r2100, %r365, 134744072;
	xor.b32  	%r2101, %r2098, %r2097;
	and.b32  	%r363, %r2101, %r2100;
	// begin inline asm
	prmt.b32 %r363, %r363, 0, 0xba98;
	// end inline asm
	// begin inline asm
	prmt.b32 %r365, %r365, 0, 0xba98;
	// end inline asm
	xor.b32  	%r2102, %r365, 2139062143;
	not.b32 	%r2103, %r363;
	and.b32  	%r2104, %r2099, %r2103;
	and.b32  	%r2105, %r2102, %r363;
	or.b32  	%r2106, %r2104, %r2105;
	st.shared.u32 	[%r45], %r2106;
	shr.u32 	%r2107, %r2097, 4;
	and.b32  	%r369, %r2107, 252645135;
	add.s32 	%r2108, %r369, 2021161080;
	xor.b32  	%r2109, %r2108, -2139062144;
	xor.b32  	%r2110, %r369, 134744072;
	xor.b32  	%r2111, %r2108, %r2107;
	and.b32  	%r367, %r2111, %r2110;
	// begin inline asm
	prmt.b32 %r367, %r367, 0, 0xba98;
	// end inline asm
	// begin inline asm
	prmt.b32 %r369, %r369, 0, 0xba98;
	// end inline asm
	xor.b32  	%r2112, %r369, 2139062143;
	not.b32 	%r2113, %r367;
	and.b32  	%r2114, %r2109, %r2113;
	and.b32  	%r2115, %r2112, %r367;
	or.b32  	%r2116, %r2114, %r2115;
	st.shared.u32 	[%r45+16], %r2116;
	ld.global.nc.u16 	%rs17, [%rd232+-2];
	cvt.u32.u16 	%r2117, %rs17;
	ld.global.nc.u16 	%rs18, [%rd232];
	cvt.u32.u16 	%r2118, %rs18;
	shl.b32 	%r2119, %r2118, 16;
	or.b32  	%r2120, %r2119, %r2117;
	and.b32  	%r373, %r2120, 252645135;
	add.s32 	%r2121, %r373, 2021161080;
	xor.b32  	%r2122, %r2121, -2139062144;
	xor.b32  	%r2123, %r373, 134744072;
	xor.b32  	%r2124, %r2121, %r2120;
	and.b32  	%r371, %r2124, %r2123;
	// begin inline asm
	prmt.b32 %r371, %r371, 0, 0xba98;
	// end inline asm
	// begin inline asm
	prmt.b32 %r373, %r373, 0, 0xba98;
	// end inline asm
	xor.b32  	%r2125, %r373, 2139062143;
	not.b32 	%r2126, %r371;
	and.b32  	%r2127, %r2122, %r2126;
	and.b32  	%r2128, %r2125, %r371;
	or.b32  	%r2129, %r2127, %r2128;
	st.shared.u32 	[%r47], %r2129;
	shr.u32 	%r2130, %r2120, 4;
	and.b32  	%r377, %r2130, 252645135;
	add.s32 	%r2131, %r377, 2021161080;
	xor.b32  	%r2132, %r2131, -2139062144;
	xor.b32  	%r2133, %r377, 134744072;
	xor.b32  	%r2134, %r2131, %r2130;
	and.b32  	%r375, %r2134, %r2133;
	// begin inline asm
	prmt.b32 %r375, %r375, 0, 0xba98;
	// end inline asm
	// begin inline asm
	prmt.b32 %r377, %r377, 0, 0xba98;
	// end inline asm
	xor.b32  	%r2135, %r377, 2139062143;
	not.b32 	%r2136, %r375;
	and.b32  	%r2137, %r2132, %r2136;
	and.b32  	%r2138, %r2135, %r375;
	or.b32  	%r2139, %r2137, %r2138;
	st.shared.u32 	[%r47+16], %r2139;
	ld.global.nc.u16 	%rs19, [%rd240+-2];
	cvt.u32.u16 	%r2140, %rs19;
	ld.global.nc.u16 	%rs20, [%rd240];
	cvt.u32.u16 	%r2141, %rs20;
	shl.b32 	%r2142, %r2141, 16;
	or.b32  	%r2143, %r2142, %r2140;
	and.b32  	%r381, %r2143, 252645135;
	add.s32 	%r2144, %r381, 2021161080;
	xor.b32  	%r2145, %r2144, -2139062144;
	xor.b32  	%r2146, %r381, 134744072;
	xor.b32  	%r2147, %r2144, %r2143;
	and.b32  	%r379, %r2147, %r2146;
	// begin inline asm
	prmt.b32 %r379, %r379, 0, 0xba98;
	// end inline asm
	// begin inline asm
	prmt.b32 %r381, %r381, 0, 0xba98;
	// end inline asm
	xor.b32  	%r2148, %r381, 2139062143;
	not.b32 	%r2149, %r379;
	and.b32  	%r2150, %r2145, %r2149;
	and.b32  	%r2151, %r2148, %r379;
	or.b32  	%r2152, %r2150, %r2151;
	st.shared.u32 	[%r49], %r2152;
	shr.u32 	%r2153, %r2143, 4;
	and.b32  	%r385, %r2153, 252645135;
	add.s32 	%r2154, %r385, 2021161080;
	xor.b32  	%r2155, %r2154, -2139062144;
	xor.b32  	%r2156, %r385, 134744072;
	xor.b32  	%r2157, %r2154, %r2153;
	and.b32  	%r383, %r2157, %r2156;
	// begin inline asm
	prmt.b32 %r383, %r383, 0, 0xba98;
	// end inline asm
	// begin inline asm
	prmt.b32 %r385, %r385, 0, 0xba98;
	// end inline asm
	xor.b32  	%r2158, %r385, 2139062143;
	not.b32 	%r2159, %r383;
	and.b32  	%r2160, %r2155, %r2159;
	and.b32  	%r2161, %r2158, %r383;
	or.b32  	%r2162, %r2160, %r2161;
	st.shared.u32 	[%r49+16], %r2162;
	ld.global.nc.u16 	%rs21, [%rd244+-2];
	cvt.u32.u16 	%r2163, %rs21;
	ld.global.nc.u16 	%rs22, [%rd244];
	cvt.u32.u16 	%r2164, %rs22;
	shl.b32 	%r2165, %r2164, 16;
	or.b32  	%r2166, %r2165, %r2163;
	and.b32  	%r389, %r2166, 252645135;
	add.s32 	%r2167, %r389, 2021161080;
	xor.b32  	%r2168, %r2167, -2139062144;
	xor.b32  	%r2169, %r389, 134744072;
	xor.b32  	%r2170, %r2167, %r2166;
	and.b32  	%r387, %r2170, %r2169;
	// begin inline asm
	prmt.b32 %r387, %r387, 0, 0xba98;
	// end inline asm
	// begin inline asm
	prmt.b32 %r389, %r389, 0, 0xba98;
	// end inline asm
	xor.b32  	%r2171, %r389, 2139062143;
	not.b32 	%r2172, %r387;
	and.b32  	%r2173, %r2168, %r2172;
	and.b32  	%r2174, %r2171, %r387;
	or.b32  	%r2175, %r2173, %r2174;
	st.shared.u32 	[%r51], %r2175;
	shr.u32 	%r2176, %r2166, 4;
	and.b32  	%r393, %r2176, 252645135;
	add.s32 	%r2177, %r393, 2021161080;
	xor.b32  	%r2178, %r2177, -2139062144;
	xor.b32  	%r2179, %r393, 134744072;
	xor.b32  	%r2180, %r2177, %r2176;
	and.b32  	%r391, %r2180, %r2179;
	// begin inline asm
	prmt.b32 %r391, %r391, 0, 0xba98;
	// end inline asm
	// begin inline asm
	prmt.b32 %r393, %r393, 0, 0xba98;
	// end inline asm
	xor.b32  	%r2181, %r393, 2139062143;
	not.b32 	%r2182, %r391;
	and.b32  	%r2183, %r2178, %r2182;
	and.b32  	%r2184, %r2181, %r391;
	or.b32  	%r2185, %r2183, %r2184;
	st.shared.u32 	[%r51+16], %r2185;
	ld.global.nc.u16 	%rs23, [%rd236+-2];
	cvt.u32.u16 	%r2186, %rs23;
	ld.global.nc.u16 	%rs24, [%rd236];
	cvt.u32.u16 	%r2187, %rs24;
	shl.b32 	%r2188, %r2187, 16;
	or.b32  	%r2189, %r2188, %r2186;
	and.b32  	%r397, %r2189, 252645135;
	add.s32 	%r2190, %r397, 2021161080;
	xor.b32  	%r2191, %r2190, -2139062144;
	xor.b32  	%r2192, %r397, 134744072;
	xor.b32  	%r2193, %r2190, %r2189;
	and.b32  	%r395, %r2193, %r2192;
	// begin inline asm
	prmt.b32 %r395, %r395, 0, 0xba98;
	// end inline asm
	// begin inline asm
	prmt.b32 %r397, %r397, 0, 0xba98;
	// end inline asm
	xor.b32  	%r2194, %r397, 2139062143;
	not.b32 	%r2195, %r395;
	and.b32  	%r2196, %r2191, %r2195;
	and.b32  	%r2197, %r2194, %r395;
	or.b32  	%r2198, %r2196, %r2197;
	st.shared.u32 	[%r53], %r2198;
	shr.u32 	%r2199, %r2189, 4;
	and.b32  	%r401, %r2199, 252645135;
	add.s32 	%r2200, %r401, 2021161080;
	xor.b32  	%r2201, %r2200, -2139062144;
	xor.b32  	%r2202, %r401, 134744072;
	xor.b32  	%r2203, %r2200, %r2199;
	and.b32  	%r399, %r2203, %r2202;
	// begin inline asm
	prmt.b32 %r399, %r399, 0, 0xba98;
	// end inline asm
	// begin inline asm
	prmt.b32 %r401, %r401, 0, 0xba98;
	// end inline asm
	xor.b32  	%r2204, %r401, 2139062143;
	not.b32 	%r2205, %r399;
	and.b32  	%r2206, %r2201, %r2205;
	and.b32  	%r2207, %r2204, %r399;
	or.b32  	%r2208, %r2206, %r2207;
	st.shared.u32 	[%r53+16], %r2208;
	ld.global.nc.u16 	%rs25, [%rd228+-2];
	cvt.u32.u16 	%r2209, %rs25;
	ld.global.nc.u16 	%rs26, [%rd228];
	cvt.u32.u16 	%r2210, %rs26;
	shl.b32 	%r2211, %r2210, 16;
	or.b32  	%r2212, %r2211, %r2209;
	and.b32  	%r405, %r2212, 252645135;
	add.s32 	%r2213, %r405, 2021161080;
	xor.b32  	%r2214, %r2213, -2139062144;
	xor.b32  	%r2215, %r405, 134744072;
	xor.b32  	%r2216, %r2213, %r2212;
	and.b32  	%r403, %r2216, %r2215;
	// begin inline asm
	prmt.b32 %r403, %r403, 0, 0xba98;
	// end inline asm
	// begin inline asm
	prmt.b32 %r405, %r405, 0, 0xba98;
	// end inline asm
	xor.b32  	%r2217, %r405, 2139062143;
	not.b32 	%r2218, %r403;
	and.b32  	%r2219, %r2214, %r2218;
	and.b32  	%r2220, %r2217, %r403;
	or.b32  	%r2221, %r2219, %r2220;
	st.shared.u32 	[%r55], %r2221;
	shr.u32 	%r2222, %r2212, 4;
	and.b32  	%r409, %r2222, 252645135;
	add.s32 	%r2223, %r409, 2021161080;
	xor.b32  	%r2224, %r2223, -2139062144;
	xor.b32  	%r2225, %r409, 134744072;
	xor.b32  	%r2226, %r2223, %r2222;
	and.b32  	%r407, %r2226, %r2225;
	// begin inline asm
	prmt.b32 %r407, %r407, 0, 0xba98;
	// end inline asm
	// begin inline asm
	prmt.b32 %r409, %r409, 0, 0xba98;
	// end inline asm
	xor.b32  	%r2227, %r409, 2139062143;
	not.b32 	%r2228, %r407;
	and.b32  	%r2229, %r2224, %r2228;
	and.b32  	%r2230, %r2227, %r407;
	or.b32  	%r2231, %r2229, %r2230;
	st.shared.u32 	[%r55+16], %r2231;
	ld.global.nc.u16 	%rs27, [%rd220+-2];
	cvt.u32.u16 	%r2232, %rs27;
	ld.global.nc.u16 	%rs28, [%rd220];
	cvt.u32.u16 	%r2233, %rs28;
	shl.b32 	%r2234, %r2233, 16;
	or.b32  	%r2235, %r2234, %r2232;
	and.b32  	%r413, %r2235, 252645135;
	add.s32 	%r2236, %r413, 2021161080;
	xor.b32  	%r2237, %r2236, -2139062144;
	xor.b32  	%r2238, %r413, 134744072;
	xor.b32  	%r2239, %r2236, %r2235;
	and.b32  	%r411, %r2239, %r2238;
	// begin inline asm
	prmt.b32 %r411, %r411, 0, 0xba98;
	// end inline asm
	// begin inline asm
	prmt.b32 %r413, %r413, 0, 0xba98;
	// end inline asm
	xor.b32  	%r2240, %r413, 2139062143;
	not.b32 	%r2241, %r411;
	and.b32  	%r2242, %r2237, %r2241;
	and.b32  	%r2243, %r2240, %r411;
	or.b32  	%r2244, %r2242, %r2243;
	st.shared.u32 	[%r57], %r2244;
	shr.u32 	%r2245, %r2235, 4;
	and.b32  	%r417, %r2245, 252645135;
	add.s32 	%r2246, %r417, 2021161080;
	xor.b32  	%r2247, %r2246, -2139062144;
	xor.b32  	%r2248, %r417, 134744072;
	xor.b32  	%r2249, %r2246, %r2245;
	and.b32  	%r415, %r2249, %r2248;
	// begin inline asm
	prmt.b32 %r415, %r415, 0, 0xba98;
	// end inline asm
	// begin inline asm
	prmt.b32 %r417, %r417, 0, 0xba98;
	// end inline asm
	xor.b32  	%r2250, %r417, 2139062143;
	not.b32 	%r2251, %r415;
	and.b32  	%r2252, %r2247, %r2251;
	and.b32  	%r2253, %r2250, %r415;
	or.b32  	%r2254, %r2252, %r2253;
	st.shared.u32 	[%r57+16], %r2254;
	ld.global.nc.u16 	%rs29, [%rd212+-2];
	cvt.u32.u16 	%r2255, %rs29;
	ld.global.nc.u16 	%rs30, [%rd212];
	cvt.u32.u16 	%r2256, %rs30;
	shl.b32 	%r2257, %r2256, 16;
	or.b32  	%r2258, %r2257, %r2255;
	and.b32  	%r421, %r2258, 252645135;
	add.s32 	%r2259, %r421, 2021161080;
	xor.b32  	%r2260, %r2259, -2139062144;
	xor.b32  	%r2261, %r421, 134744072;
	xor.b32  	%r2262, %r2259, %r2258;
	and.b32  	%r419, %r2262, %r2261;
	// begin inline asm
	prmt.b32 %r419, %r419, 0, 0xba98;
	// end inline asm
	// begin inline asm
	prmt.b32 %r421, %r421, 0, 0xba98;
	// end inline asm
	xor.b32  	%r2263, %r421, 2139062143;
	not.b32 	%r2264, %r419;
	and.b32  	%r2265, %r2260, %r2264;
	and.b32  	%r2266, %r2263, %r419;
	or.b32  	%r2267, %r2265, %r2266;
	st.shared.u32 	[%r59], %r2267;
	shr.u32 	%r2268, %r2258, 4;
	and.b32  	%r425, %r2268, 252645135;
	add.s32 	%r2269, %r425, 2021161080;
	xor.b32  	%r2270, %r2269, -2139062144;
	xor.b32  	%r2271, %r425, 134744072;
	xor.b32  	%r2272, %r2269, %r2268;
	and.b32  	%r423, %r2272, %r2271;
	// begin inline asm
	prmt.b32 %r423, %r423, 0, 0xba98;
	// end inline asm
	// begin inline asm
	prmt.b32 %r425, %r425, 0, 0xba98;
	// end inline asm
	xor.b32  	%r2273, %r425, 2139062143;
	not.b32 	%r2274, %r423;
	and.b32  	%r2275, %r2270, %r2274;
	and.b32  	%r2276, %r2273, %r423;
	or.b32  	%r2277, %r2275, %r2276;
	st.shared.u32 	[%r59+16], %r2277;
	ld.global.nc.u16 	%rs31, [%rd204+-2];
	cvt.u32.u16 	%r2278, %rs31;
	ld.global.nc.u16 	%rs32, [%rd204];
	cvt.u32.u16 	%r2279, %rs32;
	shl.b32 	%r2280, %r2279, 16;
	or.b32  	%r2281, %r2280, %r2278;
	and.b32  	%r429, %r2281, 252645135;
	add.s32 	%r2282, %r429, 2021161080;
	xor.b32  	%r2283, %r2282, -2139062144;
	xor.b32  	%r2284, %r429, 134744072;
	xor.b32  	%r2285, %r2282, %r2281;
	and.b32  	%r427, %r2285, %r2284;
	// begin inline asm
	prmt.b32 %r427, %r427, 0, 0xba98;
	// end inline asm
	// begin inline asm
	prmt.b32 %r429, %r429, 0, 0xba98;
	// end inline asm
	xor.b32  	%r2286, %r429, 2139062143;
	not.b32 	%r2287, %r427;
	and.b32  	%r2288, %r2283, %r2287;
	and.b32  	%r2289, %r2286, %r427;
	or.b32  	%r2290, %r2288, %r2289;
	st.shared.u32 	[%r61], %r2290;
	shr.u32 	%r2291, %r2281, 4;
	and.b32  	%r433, %r2291, 252645135;
	add.s32 	%r2292, %r433, 2021161080;
	xor.b32  	%r2293, %r2292, -2139062144;
	xor.b32  	%r2294, %r433, 134744072;
	xor.b32  	%r2295, %r2292, %r2291;
	and.b32  	%r431, %r2295, %r2294;
	// begin inline asm
	prmt.b32 %r431, %r431, 0, 0xba98;
	// end inline asm
	// begin inline asm
	prmt.b32 %r433, %r433, 0, 0xba98;
	// end inline asm
	xor.b32  	%r2296, %r433, 2139062143;
	not.b32 	%r2297, %r431;
	and.b32  	%r2298, %r2293, %r2297;
	and.b32  	%r2299, %r2296, %r431;
	or.b32  	%r2300, %r2298, %r2299;
	st.shared.u32 	[%r61+16], %r2300;
	ld.global.nc.u16 	%rs33, [%rd196+-2];
	cvt.u32.u16 	%r2301, %rs33;
	ld.global.nc.u16 	%rs34, [%rd196];
	cvt.u32.u16 	%r2302, %rs34;
	shl.b32 	%r2303, %r2302, 16;
	or.b32  	%r2304, %r2303, %r2301;
	and.b32  	%r437, %r2304, 252645135;
	add.s32 	%r2305, %r437, 2021161080;
	xor.b32  	%r2306, %r2305, -2139062144;
	xor.b32  	%r2307, %r437, 134744072;
	xor.b32  	%r2308, %r2305, %r2304;
	and.b32  	%r435, %r2308, %r2307;
	// begin inline asm
	prmt.b32 %r435, %r435, 0, 0xba98;
	// end inline asm
	// begin inline asm
	prmt.b32 %r437, %r437, 0, 0xba98;
	// end inline asm
	xor.b32  	%r2309, %r437, 2139062143;
	not.b32 	%r2310, %r435;
	and.b32  	%r2311, %r2306, %r2310;
	and.b32  	%r2312, %r2309, %r435;
	or.b32  	%r2313, %r2311, %r2312;
	st.shared.u32 	[%r63], %r2313;
	shr.u32 	%r2314, %r2304, 4;
	and.b32  	%r441, %r2314, 252645135;
	add.s32 	%r2315, %r441, 2021161080;
	xor.b32  	%r2316, %r2315, -2139062144;
	xor.b32  	%r2317, %r441, 134744072;
	xor.b32  	%r2318, %r2315, %r2314;
	and.b32  	%r439, %r2318, %r2317;
	// begin inline asm
	prmt.b32 %r439, %r439, 0, 0xba98;
	// end inline asm
	// begin inline asm
	prmt.b32 %r441, %r441, 0, 0xba98;
	// end inline asm
	xor.b32  	%r2319, %r441, 2139062143;
	not.b32 	%r2320, %r439;
	and.b32  	%r2321, %r2316, %r2320;
	and.b32  	%r2322, %r2319, %r439;
	or.b32  	%r2323, %r2321, %r2322;
	st.shared.u32 	[%r63+16], %r2323;
	ld.global.nc.u16 	%rs35, [%rd188+-2];
	cvt.u32.u16 	%r2324, %rs35;
	ld.global.nc.u16 	%rs36, [%rd188];
	cvt.u32.u16 	%r2325, %rs36;
	shl.b32 	%r2326, %r2325, 16;
	or.b32  	%r2327, %r2326, %r2324;
	and.b32  	%r445, %r2327, 252645135;
	add.s32 	%r2328, %r445, 2021161080;
	xor.b32  	%r2329, %r2328, -2139062144;
	xor.b32  	%r2330, %r445, 134744072;
	xor.b32  	%r2331, %r2328, %r2327;
	and.b32  	%r443, %r2331, %r2330;
	// begin inline asm
	prmt.b32 %r443, %r443, 0, 0xba98;
	// end inline asm
	// begin inline asm
	prmt.b32 %r445, %r445, 0, 0xba98;
	// end inline asm
	xor.b32  	%r2332, %r445, 2139062143;
	not.b32 	%r2333, %r443;
	and.b32  	%r2334, %r2329, %r2333;
	and.b32  	%r2335, %r2332, %r443;
	or.b32  	%r2336, %r2334, %r2335;
	st.shared.u32 	[%r65], %r2336;
	shr.u32 	%r2337, %r2327, 4;
	and.b32  	%r449, %r2337, 252645135;
	add.s32 	%r2338, %r449, 2021161080;
	xor.b32  	%r2339, %r2338, -2139062144;
	xor.b32  	%r2340, %r449, 134744072;
	xor.b32  	%r2341, %r2338, %r2337;
	and.b32  	%r447, %r2341, %r2340;
	// begin inline asm
	prmt.b32 %r447, %r447, 0, 0xba98;
	// end inline asm
	// begin inline asm
	prmt.b32 %r449, %r449, 0, 0xba98;
	// end inline asm
	xor.b32  	%r2342, %r449, 2139062143;
	not.b32 	%r2343, %r447;
	and.b32  	%r2344, %r2339, %r2343;
	and.b32  	%r2345, %r2342, %r447;
	or.b32  	%r2346, %r2344, %r2345;
	st.shared.u32 	[%r65+16], %r2346;
	ld.global.nc.u16 	%rs1, [%rd176];
	// begin inline asm
	{  cvt.f32.f16 %f291, %rs1;}

	// end inline asm
	st.shared.f32 	[%r67], %f291;
	ld.global.nc.u16 	%rs2, [%rd172];
	// begin inline asm
	{  cvt.f32.f16 %f292, %rs2;}

	// end inline asm
	st.shared.f32 	[%r69], %f292;
	ld.global.nc.u16 	%rs3, [%rd168];
	// begin inline asm
	{  cvt.f32.f16 %f293, %rs3;}

	// end inline asm
	st.shared.f32 	[%r71], %f293;
	ld.global.nc.u16 	%rs4, [%rd164];
	// begin inline asm
	{  cvt.f32.f16 %f294, %rs4;}

	// end inline asm
	st.shared.f32 	[%r73], %f294;
	cvt.u64.u32 	%rd245, %r4;
	mad.lo.s64 	%rd246, %rd158, 9, %rd245;
	shl.b64 	%rd247, %rd246, 2;
	add.s64 	%rd248, %rd53, %rd247;
	ld.global.nc.u32 	%r2347, [%rd248];
	add.s32 	%r2350, %r224, 384;
	add.s32 	%r2351, %r2350, %r169;
	st.shared.u32 	[%r2351], %r2347;
	ld.global.nc.u32 	%r2352, [%rd248+1024];
	st.shared.u32 	[%r2351+1024], %r2352;
	ld.global.nc.u32 	%r2353, [%rd248+2048];
	st.shared.u32 	[%r2351+2048], %r2353;
	ld.global.nc.u32 	%r2354, [%rd248+3072];
	st.shared.u32 	[%r2351+3072], %r2354;
	ld.global.nc.u32 	%r2355, [%rd248+4096];
	st.shared.u32 	[%r2351+4096], %r2355;
	ld.global.nc.u32 	%r2356, [%rd248+5120];
	st.shared.u32 	[%r2351+5120], %r2356;
	ld.global.nc.u32 	%r2357, [%rd248+6144];
	st.shared.u32 	[%r2351+6144], %r2357;
	ld.global.nc.u32 	%r2358, [%rd248+7168];
	st.shared.u32 	[%r2351+7168], %r2358;
	ld.global.nc.u32 	%r2359, [%rd248+8192];
	st.shared.u32 	[%r2351+8192], %r2359;
	ld.global.nc.u32 	%r2360, [%rd248+9216];
	st.shared.u32 	[%r2351+9216], %r2360;
	ld.global.nc.u32 	%r2361, [%rd248+10240];
	st.shared.u32 	[%r2351+10240], %r2361;
	ld.global.nc.u32 	%r2362, [%rd248+11264];
	st.shared.u32 	[%r2351+11264], %r2362;
	ld.global.nc.u32 	%r2363, [%rd248+12288];
	st.shared.u32 	[%r2351+12288], %r2363;
	ld.global.nc.u32 	%r2364, [%rd248+13312];
	st.shared.u32 	[%r2351+13312], %r2364;
	bar.sync 	0;
	// begin inline asm
	ldmatrix.sync.aligned.m8n8.x4.b16 {%r451, %r452, %r453, %r454}, [%rd28];
	// end inline asm
	add.s64 	%rd143, %rd28, 32;
	// begin inline asm
	ldmatrix.sync.aligned.m8n8.x4.b16 {%r455, %r456, %r457, %r458}, [%rd143];
	// end inline asm
	add.s64 	%rd144, %rd28, 64;
	// begin inline asm
	ldmatrix.sync.aligned.m8n8.x4.b16 {%r459, %r460, %r461, %r462}, [%rd144];
	// end inline asm
	add.s64 	%rd145, %rd28, 96;
	// begin inline asm
	ldmatrix.sync.aligned.m8n8.x4.b16 {%r463, %r464, %r465, %r466}, [%rd145];
	// end inline asm
	mad.lo.s32 	%r2365, %r12, 304, %r224;
	ld.shared.v4.f32 	{%f391, %f392, %f393, %f394}, [%r2365+14976];
	ld.shared.v4.f32 	{%f395, %f396, %f397, %f398}, [%r2365+17408];
	add.s64 	%rd146, %rd28, 4864;
	// begin inline asm
	ldmatrix.sync.aligned.m8n8.x4.b16 {%r467, %r468, %r469, %r470}, [%rd146];
	// end inline asm
	add.s64 	%rd147, %rd28, 4896;
	// begin inline asm
	ldmatrix.sync.aligned.m8n8.x4.b16 {%r471, %r472, %r473, %r474}, [%rd147];
	// end inline asm
	add.s64 	%rd148, %rd28, 4928;
	// begin inline asm
	ldmatrix.sync.aligned.m8n8.x4.b16 {%r475, %r476, %r477, %r478}, [%rd148];
	// end inline asm
	add.s64 	%rd149, %rd28, 4960;
	// begin inline asm
	ldmatrix.sync.aligned.m8n8.x4.b16 {%r479, %r480, %r481, %r482}, [%rd149];
	// end inline asm
	ld.shared.v4.f32 	{%f399, %f400, %f401, %f402}, [%r2365+19840];
	ld.shared.v4.f32 	{%f403, %f404, %f405, %f406}, [%r2365+22272];
	and.b32  	%r2366, %r2, 1;
	setp.eq.b32 	%p21, %r2366, 1;
	selp.b32 	%r2367, 1152, 0, %p21;
	add.s32 	%r2368, %r2350, %r2367;
	mad.lo.s32 	%r2369, %r210, 28, %r9;
	shl.b32 	%r2370, %r2369, 2;
	add.s32 	%r2371, %r2368, %r2370;
	ld.shared.u32 	%r507, [%r2371+16];
	ld.shared.u32 	%r508, [%r2371+32];
	mad.lo.s32 	%r2372, %r211, 288, %r2368;
	ld.shared.v4.u32 	{%r483, %r513, %r543, %r573}, [%r2372];
	// begin inline asm
	{.reg .f16 low,high;
  mov.b32 {low,high},%r483;
  cvt.f32.f16 %f295, low;}

	// end inline asm
	ld.shared.v4.u32 	{%r484, %r514, %r544, %r574}, [%r2372+144];
	// begin inline asm
	{.reg .f16 low,high;
  mov.b32 {low,high},%r484;
  cvt.f32.f16 %f296, low;}

	// end inline asm
	mov.b32 	%r1941, 0;
	mov.u32 	%r485, %r1941;
	mov.u32 	%r486, %r1941;
	mov.u32 	%r487, %r1941;
	mov.u32 	%r488, %r1941;
	// begin inline asm
	mma.sync.aligned.m16n8k32.row.col.s32.s8.s8.s32 {%r485, %r486, %r487, %r488}, {%r451, %r452, %r453, %r454}, {%r507, %r508}, {%r485, %r486, %r487, %r488};
	// end inline asm
	cvt.rn.f32.s32 	%f407, %r485;
	mul.f32 	%f408, %f391, %f407;
	fma.rn.f32 	%f409, %f408, %f295, %f2860;
	cvt.rn.f32.s32 	%f410, %r486;
	mul.f32 	%f411, %f391, %f410;
	fma.rn.f32 	%f412, %f411, %f296, %f2859;
	cvt.rn.f32.s32 	%f413, %r487;
	mul.f32 	%f414, %f395, %f413;
	fma.rn.f32 	%f415, %f414, %f295, %f2858;
	cvt.rn.f32.s32 	%f416, %r488;
	mul.f32 	%f417, %f395, %f416;
	fma.rn.f32 	%f418, %f417, %f296, %f2857;
	mov.u32 	%r499, %r1941;
	mov.u32 	%r500, %r1941;
	mov.u32 	%r501, %r1941;
	mov.u32 	%r502, %r1941;
	// begin inline asm
	mma.sync.aligned.m16n8k32.row.col.s32.s8.s8.s32 {%r499, %r500, %r501, %r502}, {%r467, %r468, %r469, %r470}, {%r507, %r508}, {%r499, %r500, %r501, %r502};
	// end inline asm
	cvt.rn.f32.s32 	%f419, %r499;
	mul.f32 	%f420, %f399, %f419;
	fma.rn.f32 	%f421, %f420, %f295, %f2856;
	cvt.rn.f32.s32 	%f422, %r500;
	mul.f32 	%f423, %f399, %f422;
	fma.rn.f32 	%f424, %f423, %f296, %f2855;
	cvt.rn.f32.s32 	%f425, %r501;
	mul.f32 	%f426, %f403, %f425;
	fma.rn.f32 	%f427, %f426, %f295, %f2854;
	cvt.rn.f32.s32 	%f428, %r502;
	mul.f32 	%f429, %f403, %f428;
	fma.rn.f32 	%f430, %f429, %f296, %f2853;
	ld.shared.u32 	%r537, [%r2371+48];
	ld.shared.u32 	%r538, [%r2371+64];
	// begin inline asm
	{.reg .f16 low,high;
  mov.b32 {low,high},%r513;
  cvt.f32.f16 %f297, low;}

	// end inline asm
	// begin inline asm
	{.reg .f16 low,high;
  mov.b32 {low,high},%r514;
  cvt.f32.f16 %f298, low;}

	// end inline asm
	mov.u32 	%r515, %r1941;
	mov.u32 	%r516, %r1941;
	mov.u32 	%r517, %r1941;
	mov.u32 	%r518, %r1941;
	// begin inline asm
	mma.sync.aligned.m16n8k32.row.col.s32.s8.s8.s32 {%r515, %r516, %r517, %r518}, {%r455, %r456, %r457, %r458}, {%r537, %r538}, {%r515, %r516, %r517, %r518};
	// end inline asm
	cvt.rn.f32.s32 	%f431, %r515;
	mul.f32 	%f432, %f392, %f431;
	fma.rn.f32 	%f433, %f432, %f297, %f409;
	cvt.rn.f32.s32 	%f434, %r516;
	mul.f32 	%f435, %f392, %f434;
	fma.rn.f32 	%f436, %f435, %f298, %f412;
	cvt.rn.f32.s32 	%f437, %r517;
	mul.f32 	%f438, %f396, %f437;
	fma.rn.f32 	%f439, %f438, %f297, %f415;
	cvt.rn.f32.s32 	%f440, %r518;
	mul.f32 	%f441, %f396, %f440;
	fma.rn.f32 	%f442, %f441, %f298, %f418;
	mov.u32 	%r529, %r1941;
	mov.u32 	%r530, %r1941;
	mov.u32 	%r531, %r1941;
	mov.u32 	%r532, %r1941;
	// begin inline asm
	mma.sync.aligned.m16n8k32.row.col.s32.s8.s8.s32 {%r529, %r530, %r531, %r532}, {%r471, %r472, %r473, %r474}, {%r537, %r538}, {%r529, %r530, %r531, %r532};
	// end inline asm
	cvt.rn.f32.s32 	%f443, %r529;
	mul.f32 	%f444, %f400, %f443;
	fma.rn.f32 	%f445, %f444, %f297, %f421;
	cvt.rn.f32.s32 	%f446, %r530;
	mul.f32 	%f447, %f400, %f446;
	fma.rn.f32 	%f448, %f447, %f298, %f424;
	cvt.rn.f32.s32 	%f449, %r531;
	mul.f32 	%f450, %f404, %f449;
	fma.rn.f32 	%f451, %f450, %f297, %f427;
	cvt.rn.f32.s32 	%f452, %r532;
	mul.f32 	%f453, %f404, %f452;
	fma.rn.f32 	%f454, %f453, %f298, %f430;
	ld.shared.u32 	%r567, [%r2371+80];
	ld.shared.u32 	%r568, [%r2371+96];
	// begin inline asm
	{.reg .f16 low,high;
  mov.b32 {low,high},%r543;
  cvt.f32.f16 %f299, low;}

	// end inline asm
	// begin inline asm
	{.reg .f16 low,high;
  mov.b32 {low,high},%r544;
  cvt.f32.f16 %f300, low;}

	// end inline asm
	mov.u32 	%r545, %r1941;
	mov.u32 	%r546, %r1941;
	mov.u32 	%r547, %r1941;
	mov.u32 	%r548, %r1941;
	// begin inline asm
	mma.sync.aligned.m16n8k32.row.col.s32.s8.s8.s32 {%r545, %r546, %r547, %r548}, {%r459, %r460, %r461, %r462}, {%r567, %r568}, {%r545, %r546, %r547, %r548};
	// end inline asm
	cvt.rn.f32.s32 	%f455, %r545;
	mul.f32 	%f456, %f393, %f455;
	fma.rn.f32 	%f457, %f456, %f299, %f433;
	cvt.rn.f32.s32 	%f458, %r546;
	mul.f32 	%f459, %f393, %f458;
	fma.rn.f32 	%f460, %f459, %f300, %f436;
	cvt.rn.f32.s32 	%f461, %r547;
	mul.f32 	%f462, %f397, %f461;
	fma.rn.f32 	%f463, %f462, %f299, %f439;
	cvt.rn.f32.s32 	%f464, %r548;
	mul.f32 	%f465, %f397, %f464;
	fma.rn.f32 	%f466, %f465, %f300, %f442;
	mov.u32 	%r559, %r1941;
	mov.u32 	%r560, %r1941;
	mov.u32 	%r561, %r1941;
	mov.u32 	%r562, %r1941;
	// begin inline asm
	mma.sync.aligned.m16n8k32.row.col.s32.s8.s8.s32 {%r559, %r560, %r561, %r562}, {%r475, %r476, %r477, %r478}, {%r567, %r568}, {%r559, %r560, %r561, %r562};
	// end inline asm
	cvt.rn.f32.s32 	%f467, %r559;
	mul.f32 	%f468, %f401, %f467;
	fma.rn.f32 	%f469, %f468, %f299, %f445;
	cvt.rn.f32.s32 	%f470, %r560;
	mul.f32 	%f471, %f401, %f470;
	fma.rn.f32 	%f472, %f471, %f300, %f448;
	cvt.rn.f32.s32 	%f473, %r561;
	mul.f32 	%f474, %f405, %f473;
	fma.rn.f32 	%f475, %f474, %f299, %f451;
	cvt.rn.f32.s32 	%f476, %r562;
	mul.f32 	%f477, %f405, %f476;
	fma.rn.f32 	%f478, %f477, %f300, %f454;
	ld.shared.u32 	%r597, [%r2371+112];
	ld.shared.u32 	%r598, [%r2371+128];
	// begin inline asm
	{.reg .f16 low,high;
  mov.b32 {low,high},%r573;
  cvt.f32.f16 %f301, low;}

	// end inline asm
	// begin inline asm
	{.reg .f16 low,high;
  mov.b32 {low,high},%r574;
  cvt.f32.f16 %f302, low;}

	// end inline asm
	mov.u32 	%r575, %r1941;
	mov.u32 	%r576, %r1941;
	mov.u32 	%r577, %r1941;
	mov.u32 	%r578, %r1941;
	// begin inline asm
	mma.sync.aligned.m16n8k32.row.col.s32.s8.s8.s32 {%r575, %r576, %r577, %r578}, {%r463, %r464, %r465, %r466}, {%r597, %r598}, {%r575, %r576, %r577, %r578};
	// end inline asm
	cvt.rn.f32.s32 	%f479, %r575;
	mul.f32 	%f480, %f394, %f479;
	fma.rn.f32 	%f481, %f480, %f301, %f457;
	cvt.rn.f32.s32 	%f482, %r576;
	mul.f32 	%f483, %f394, %f482;
	fma.rn.f32 	%f484, %f483, %f302, %f460;
	cvt.rn.f32.s32 	%f485, %r577;
	mul.f32 	%f486, %f398, %f485;
	fma.rn.f32 	%f487, %f486, %f301, %f463;
	cvt.rn.f32.s32 	%f488, %r578;
	mul.f32 	%f489, %f398, %f488;
	fma.rn.f32 	%f490, %f489, %f302, %f466;
	mov.u32 	%r589, %r1941;
	mov.u32 	%r590, %r1941;
	mov.u32 	%r591, %r1941;
	mov.u32 	%r592, %r1941;
	// begin inline asm
	mma.sync.aligned.m16n8k32.row.col.s32.s8.s8.s32 {%r589, %r590, %r591, %r592}, {%r479, %r480, %r481, %r482}, {%r597, %r598}, {%r589, %r590, %r591, %r592};
	// end inline asm
	cvt.rn.f32.s32 	%f491, %r589;
	mul.f32 	%f492, %f402, %f491;
	fma.rn.f32 	%f493, %f492, %f301, %f469;
	cvt.rn.f32.s32 	%f494, %r590;
	mul.f32 	%f495, %f402, %f494;
	fma.rn.f32 	%f496, %f495, %f302, %f472;
	cvt.rn.f32.s32 	%f497, %r591;
	mul.f32 	%f498, %f406, %f497;
	fma.rn.f32 	%f499, %f498, %f301, %f475;
	cvt.rn.f32.s32 	%f500, %r592;
	mul.f32 	%f501, %f406, %f500;
	fma.rn.f32 	%f502, %f501, %f302, %f478;
	ld.shared.u32 	%r627, [%r2371+2320];
	ld.shared.u32 	%r628, [%r2371+2336];
	ld.shared.v4.u32 	{%r603, %r633, %r663, %r693}, [%r2372+2304];
	// begin inline asm
	{.reg .f16 low,high;
  mov.b32 {low,high},%r603;
  cvt.f32.f16 %f303, low;}

	// end inline asm
	ld.shared.v4.u32 	{%r604, %r634, %r664, %r694}, [%r2372+2448];
	// begin inline asm
	{.reg .f16 low,high;
  mov.b32 {low,high},%r604;
  cvt.f32.f16 %f304, low;}

	// end inline asm
	mov.u32 	%r605, %r1941;
	mov.u32 	%r606, %r1941;
	mov.u32 	%r607, %r1941;
	mov.u32 	%r608, %r1941;
	// begin inline asm
	mma.sync.aligned.m16n8k32.row.col.s32.s8.s8.s32 {%r605, %r606, %r607, %r608}, {%r451, %r452, %r453, %r454}, {%r627, %r628}, {%r605, %r606, %r607, %r608};
	// end inline asm
	cvt.rn.f32.s32 	%f503, %r605;
	mul.f32 	%f504, %f391, %f503;
	fma.rn.f32 	%f505, %f504, %f303, %f2852;
	cvt.rn.f32.s32 	%f506, %r606;
	mul.f32 	%f507, %f391, %f506;
	fma.rn.f32 	%f508, %f507, %f304, %f2851;
	cvt.rn.f32.s32 	%f509, %r607;
	mul.f32 	%f510, %f395, %f509;
	fma.rn.f32 	%f511, %f510, %f303, %f2850;
	cvt.rn.f32.s32 	%f512, %r608;
	mul.f32 	%f513, %f395, %f512;
	fma.rn.f32 	%f514, %f513, %f304, %f2849;
	mov.u32 	%r619, %r1941;
	mov.u32 	%r620, %r1941;
	mov.u32 	%r621, %r1941;
	mov.u32 	%r622, %r1941;
	// begin inline asm
	mma.sync.aligned.m16n8k32.row.col.s32.s8.s8.s32 {%r619, %r620, %r621, %r622}, {%r467, %r468, %r469, %r470}, {%r627, %r628}, {%r619, %r620, %r621, %r622};
	// end inline asm
	cvt.rn.f32.s32 	%f515, %r619;
	mul.f32 	%f516, %f399, %f515;
	fma.rn.f32 	%f517, %f516, %f303, %f2848;
	cvt.rn.f32.s32 	%f518, %r620;
	mul.f32 	%f519, %f399, %f518;
	fma.rn.f32 	%f520, %f519, %f304, %f2847;
	cvt.rn.f32.s32 	%f521, %r621;
	mul.f32 	%f522, %f403, %f521;
	fma.rn.f32 	%f523, %f522, %f303, %f2846;
	cvt.rn.f32.s32 	%f524, %r622;
	mul.f32 	%f525, %f403, %f524;
	fma.rn.f32 	%f526, %f525, %f304, %f2845;
	ld.shared.u32 	%r657, [%r2371+2352];
	ld.shared.u32 	%r658, [%r2371+2368];
	// begin inline asm
	{.reg .f16 low,high;
  mov.b32 {low,high},%r633;
  cvt.f32.f16 %f305, low;}

	// end inline asm
	// begin inline asm
	{.reg .f16 low,high;
  mov.b32 {low,high},%r634;
  cvt.f32.f16 %f306, low;}

	// end inline asm
	mov.u32 	%r635, %r1941;
	mov.u32 	%r636, %r1941;
	mov.u32 	%r637, %r1941;
	mov.u32 	%r638, %r1941;
	// begin inline asm
	mma.sync.aligned.m16n8k32.row.col.s32.s8.s8.s32 {%r635, %r636, %r637, %r638}, {%r455, %r456, %r457, %r458}, {%r657, %r658}, {%r635, %r636, %r637, %r638};
	// end inline asm
	cvt.rn.f32.s32 	%f527, %r635;
	mul.f32 	%f528, %f392, %f527;
	fma.rn.f32 	%f529, %f528, %f305, %f505;
	cvt.rn.f32.s32 	%f530, %r636;
	mul.f32 	%f531, %f392, %f530;
	fma.rn.f32 	%f532, %f531, %f306, %f508;
	cvt.rn.f32.s32 	%f533, %r637;
	mul.f32 	%f534, %f396, %f533;
	fma.rn.f32 	%f535, %f534, %f305, %f511;
	cvt.rn.f32.s32 	%f536, %r638;
	mul.f32 	%f537, %f396, %f536;
	fma.rn.f32 	%f538, %f537, %f306, %f514;
	mov.u32 	%r649, %r1941;
	mov.u32 	%r650, %r1941;
	mov.u32 	%r651, %r1941;
	mov.u32 	%r652, %r1941;
	// begin inline asm
	mma.sync.aligned.m16n8k32.row.col.s32.s8.s8.s32 {%r649, %r650, %r651, %r652}, {%r471, %r472, %r473, %r474}, {%r657, %r658}, {%r649, %r650, %r651, %r652};
	// end inline asm
	cvt.rn.f32.s32 	%f539, %r649;
	mul.f32 	%f540, %f400, %f539;
	fma.rn.f32 	%f541, %f540, %f305, %f517;
	cvt.rn.f32.s32 	%f542, %r650;
	mul.f32 	%f543, %f400, %f542;
	fma.rn.f32 	%f544, %f543, %f306, %f520;
	cvt.rn.f32.s32 	%f545, %r651;
	mul.f32 	%f546, %f404, %f545;
	fma.rn.f32 	%f547, %f546, %f305, %f523;
	cvt.rn.f32.s32 	%f548, %r652;
	mul.f32 	%f549, %f404, %f548;
	fma.rn.f32 	%f550, %f549, %f306, %f526;
	ld.shared.u32 	%r687, [%r2371+2384];
	ld.shared.u32 	%r688, [%r2371+2400];
	// begin inline asm
	{.reg .f16 low,high;
  mov.b32 {low,high},%r663;
  cvt.f32.f16 %f307, low;}

	// end inline asm
	// begin inline asm
	{.reg .f16 low,high;
  mov.b32 {low,high},%r664;
  cvt.f32.f16 %f308, low;}

	// end inline asm
	mov.u32 	%r665, %r1941;
	mov.u32 	%r666, %r1941;
	mov.u32 	%r667, %r1941;
	mov.u32 	%r668, %r1941;
	// begin inline asm
	mma.sync.aligned.m16n8k32.row.col.s32.s8.s8.s32 {%r665, %r666, %r667, %r668}, {%r459, %r460, %r461, %r462}, {%r687, %r688}, {%r665, %r666, %r667, %r668};
	// end inline asm
	cvt.rn.f32.s32 	%f551, %r665;
	mul.f32 	%f552, %f393, %f551;
	fma.rn.f32 	%f553, %f552, %f307, %f529;
	cvt.rn.f32.s32 	%f554, %r666;
	mul.f32 	%f555, %f393, %f554;
	fma.rn.f32 	%f556, %f555, %f308, %f532;
	cvt.rn.f32.s32 	%f557, %r667;
	mul.f32 	%f558, %f397, %f557;
	fma.rn.f32 	%f559, %f558, %f307, %f535;
	cvt.rn.f32.s32 	%f560, %r668;
	mul.f32 	%f561, %f397, %f560;
	fma.rn.f32 	%f562, %f561, %f308, %f538;
	mov.u32 	%r679, %r1941;
	mov.u32 	%r680, %r1941;
	mov.u32 	%r681, %r1941;
	mov.u32 	%r682, %r1941;
	// begin inline asm
	mma.sync.aligned.m16n8k32.row.col.s32.s8.s8.s32 {%r679, %r680, %r681, %r682}, {%r475, %r476, %r477, %r478}, {%r687, %r688}, {%r679, %r680, %r681, %r682};
	// end inline asm
	cvt.rn.f32.s32 	%f563, %r679;
	mul.f32 	%f564, %f401, %f563;
	fma.rn.f32 	%f565, %f564, %f307, %f541;
	cvt.rn.f32.s32 	%f566, %r680;
	mul.f32 	%f567, %f401, %f566;
	fma.rn.f32 	%f568, %f567, %f308, %f544;
	cvt.rn.f32.s32 	%f569, %r681;
	mul.f32 	%f570, %f405, %f569;
	fma.rn.f32 	%f571, %f570, %f307, %f547;
	cvt.rn.f32.s32 	%f572, %r682;
	mul.f32 	%f573, %f405, %f572;
	fma.rn.f32 	%f574, %f573, %f308, %f550;
	ld.shared.u32 	%r717, [%r2371+2416];
	ld.shared.u32 	%r718, [%r2371+2432];
	// begin inline asm
	{.reg .f16 low,high;
  mov.b32 {low,high},%r693;
  cvt.f32.f16 %f309, low;}

	// end inline asm
	// begin inline asm
	{.reg .f16 low,high;
  mov.b32 {low,high},%r694;
  cvt.f32.f16 %f310, low;}

	// end inline asm
	mov.u32 	%r695, %r1941;
	mov.u32 	%r696, %r1941;
	mov.u32 	%r697, %r1941;
	mov.u32 	%r698, %r1941;
	// begin inline asm
	mma.sync.aligned.m16n8k32.row.col.s32.s8.s8.s32 {%r695, %r696, %r697, %r698}, {%r463, %r464, %r465, %r466}, {%r717, %r718}, {%r695, %r696, %r697, %r698};
	// end inline asm
	cvt.rn.f32.s32 	%f575, %r695;
	mul.f32 	%f576, %f394, %f575;
	fma.rn.f32 	%f577, %f576, %f309, %f553;
	cvt.rn.f32.s32 	%f578, %r696;
	mul.f32 	%f579, %f394, %f578;
	fma.rn.f32 	%f580, %f579, %f310, %f556;
	cvt.rn.f32.s32 	%f581, %r697;
	mul.f32 	%f582, %f398, %f581;
	fma.rn.f32 	%f583, %f582, %f309, %f559;
	cvt.rn.f32.s32 	%f584, %r698;
	mul.f32 	%f585, %f398, %f584;
	fma.rn.f32 	%f586, %f585, %f310, %f562;
	mov.u32 	%r709, %r1941;
	mov.u32 	%r710, %r1941;
	mov.u32 	%r711, %r1941;
	mov.u32 	%r712, %r1941;
	// begin inline asm
	mma.sync.aligned.m16n8k32.row.col.s32.s8.s8.s32 {%r709, %r710, %r711, %r712}, {%r479, %r480, %r481, %r482}, {%r717, %r718}, {%r709, %r710, %r711, %r712};
	// end inline asm
	cvt.rn.f32.s32 	%f587, %r709;
	mul.f32 	%f588, %f402, %f587;
	fma.rn.f32 	%f589, %f588, %f309, %f565;
	cvt.rn.f32.s32 	%f590, %r710;
	mul.f32 	%f591, %f402, %f590;
	fma.rn.f32 	%f592, %f591, %f310, %f568;
	cvt.rn.f32.s32 	%f593, %r711;
	mul.f32 	%f594, %f406, %f593;
	fma.rn.f32 	%f595, %f594, %f309, %f571;
	cvt.rn.f32.s32 	%f596, %r712;
	mul.f32 	%f597, %f406, %f596;
	fma.rn.f32 	%f598, %f597, %f310, %f574;
	ld.shared.u32 	%r747, [%r2371+4624];
	ld.shared.u32 	%r748, [%r2371+4640];
	ld.shared.v4.u32 	{%r723, %r753, %r783, %r813}, [%r2372+4608];
	// begin inline asm
	{.reg .f16 low,high;
  mov.b32 {low,high},%r723;
  cvt.f32.f16 %f311, low;}

	// end inline asm
	ld.shared.v4.u32 	{%r724, %r754, %r784, %r814}, [%r2372+4752];
	// begin inline asm
	{.reg .f16 low,high;
  mov.b32 {low,high},%r724;
  cvt.f32.f16 %f312, low;}

	// end inline asm
	mov.u32 	%r725, %r1941;
	mov.u32 	%r726, %r1941;
	mov.u32 	%r727, %r1941;
	mov.u32 	%r728, %r1941;
	// begin inline asm
	mma.sync.aligned.m16n8k32.row.col.s32.s8.s8.s32 {%r725, %r726, %r727, %r728}, {%r451, %r452, %r453, %r454}, {%r747, %r748}, {%r725, %r726, %r727, %r728};
	// end inline asm
	cvt.rn.f32.s32 	%f599, %r725;
	mul.f32 	%f600, %f391, %f599;
	fma.rn.f32 	%f601, %f600, %f311, %f2844;
	cvt.rn.f32.s32 	%f602, %r726;
	mul.f32 	%f603, %f391, %f602;
	fma.rn.f32 	%f604, %f603, %f312, %f2843;
	cvt.rn.f32.s32 	%f605, %r727;
	mul.f32 	%f606, %f395, %f605;
	fma.rn.f32 	%f607, %f606, %f311, %f2842;
	cvt.rn.f32.s32 	%f608, %r728;
	mul.f32 	%f609, %f395, %f608;
	fma.rn.f32 	%f610, %f609, %f312, %f2841;
	mov.u32 	%r739, %r1941;
	mov.u32 	%r740, %r1941;
	mov.u32 	%r741, %r1941;
	mov.u32 	%r742, %r1941;
	// begin inline asm
	mma.sync.aligned.m16n8k32.row.col.s32.s8.s8.s32 {%r739, %r740, %r741, %r742}, {%r467, %r468, %r469, %r470}, {%r747, %r748}, {%r739, %r740, %r741, %r742};
	// end inline asm
	cvt.rn.f32.s32 	%f611, %r739;
	mul.f32 	%f612, %f399, %f611;
	fma.rn.f32 	%f613, %f612, %f311, %f2840;
	cvt.rn.f32.s32 	%f614, %r740;
	mul.f32 	%f615, %f399, %f614;
	fma.rn.f32 	%f616, %f615, %f312, %f2839;
	cvt.rn.f32.s32 	%f617, %r741;
	mul.f32 	%f618, %f403, %f617;
	fma.rn.f32 	%f619, %f618, %f311, %f2838;
	cvt.rn.f32.s32 	%f620, %r742;
	mul.f32 	%f621, %f403, %f620;
	fma.rn.f32 	%f622, %f621, %f312, %f2837;
	ld.shared.u32 	%r777, [%r2371+4656];
	ld.shared.u32 	%r778, [%r2371+4672];
	// begin inline asm
	{.reg .f16 low,high;
  mov.b32 {low,high},%r753;
  cvt.f32.f16 %f313, low;}

	// end inline asm
	// begin inline asm
	{.reg .f16 low,high;
  mov.b32 {low,high},%r754;
  cvt.f32.f16 %f314, low;}

	// end inline asm
	mov.u32 	%r755, %r1941;
	mov.u32 	%r756, %r1941;
	mov.u32 	%r757, %r1941;
	mov.u32 	%r758, %r1941;
	// begin inline asm
	mma.sync.aligned.m16n8k32.row.col.s32.s8.s8.s32 {%r755, %r756, %r757, %r758}, {%r455, %r456, %r457, %r458}, {%r777, %r778}, {%r755, %r756, %r757, %r758};
	// end inline asm
	cvt.rn.f32.s32 	%f623, %r755;
	mul.f32 	%f624, %f392, %f623;
	fma.rn.f32 	%f625, %f624, %f313, %f601;
	cvt.rn.f32.s32 	%f626, %r756;
	mul.f32 	%f627, %f392, %f626;
	fma.rn.f32 	%f628, %f627, %f314, %f604;
	cvt.rn.f32.s32 	%f629, %r757;
	mul.f32 	%f630, %f396, %f629;
	fma.rn.f32 	%f631, %f630, %f313, %f607;
	cvt.rn.f32.s32 	%f632, %r758;
	mul.f32 	%f633, %f396, %f632;
	fma.rn.f32 	%f634, %f633, %f314, %f610;
	mov.u32 	%r769, %r1941;
	mov.u32 	%r770, %r1941;
	mov.u32 	%r771, %r1941;
	mov.u32 	%r772, %r1941;
	// begin inline asm
	mma.sync.aligned.m16n8k32.row.col.s32.s8.s8.s32 {%r769, %r770, %r771, %r772}, {%r471, %r472, %r473, %r474}, {%r777, %r778}, {%r769, %r770, %r771, %r772};
	// end inline asm
	cvt.rn.f32.s32 	%f635, %r769;
	mul.f32 	%f636, %f400, %f635;
	fma.rn.f32 	%f637, %f636, %f313, %f613;
	cvt.rn.f32.s32 	%f638, %r770;
	mul.f32 	%f639, %f400, %f638;
	fma.rn.f32 	%f640, %f639, %f314, %f616;
	cvt.rn.f32.s32 	%f641, %r771;
	mul.f32 	%f642, %f404, %f641;
	fma.rn.f32 	%f643, %f642, %f313, %f619;
	cvt.rn.f32.s32 	%f644, %r772;
	mul.f32 	%f645, %f404, %f644;
	fma.rn.f32 	%f646, %f645, %f314, %f622;
	ld.shared.u32 	%r807, [%r2371+4688];
	ld.shared.u32 	%r808, [%r2371+4704];
	// begin inline asm
	{.reg .f16 low,high;
  mov.b32 {low,high},%r783;
  cvt.f32.f16 %f315, low;}

	// end inline asm
	// begin inline asm
	{.reg .f16 low,high;
  mov.b32 {low,high},%r784;
  cvt.f32.f16 %f316, low;}

	// end inline asm
	mov.u32 	%r785, %r1941;
	mov.u32 	%r786, %r1941;
	mov.u32 	%r787, %r1941;
	mov.u32 	%r788, %r1941;
	// begin inline asm
	mma.sync.aligned.m16n8k32.row.col.s32.s8.s8.s32 {%r785, %r786, %r787, %r788}, {%r459, %r460, %r461, %r462}, {%r807, %r808}, {%r785, %r786, %r787, %r788};
	// end inline asm
	cvt.rn.f32.s32 	%f647, %r785;
	mul.f32 	%f648, %f393, %f647;
	fma.rn.f32 	%f649, %f648, %f315, %f625;
	cvt.rn.f32.s32 	%f650, %r786;
	mul.f32 	%f651, %f393, %f650;
	fma.rn.f32 	%f652, %f651, %f316, %f628;
	cvt.rn.f32.s32 	%f653, %r787;
	mul.f32 	%f654, %f397, %f653;
	fma.rn.f32 	%f655, %f654, %f315, %f631;
	cvt.rn.f32.s32 	%f656, %r788;
	mul.f32 	%f657, %f397, %f656;
	fma.rn.f32 	%f658, %f657, %f316, %f634;
	mov.u32 	%r799, %r1941;
	mov.u32 	%r800, %r1941;
	mov.u32 	%r801, %r1941;
	mov.u32 	%r802, %r1941;
	// begin inline asm
	mma.sync.aligned.m16n8k32.row.col.s32.s8.s8.s32 {%r799, %r800, %r801, %r802}, {%r475, %r476, %r477, %r478}, {%r807, %r808}, {%r799, %r800, %r801, %r802};
	// end inline asm
	cvt.rn.f32.s32 	%f659, %r799;
	mul.f32 	%f660, %f401, %f659;
	fma.rn.f32 	%f661, %f660, %f315, %f637;
	cvt.rn.f32.s32 	%f662, %r800;
	mul.f32 	%f663, %f401, %f662;
	fma.rn.f32 	%f664, %f663, %f316, %f640;
	cvt.rn.f32.s32 	%f665, %r801;
	mul.f32 	%f666, %f405, %f665;
	fma.rn.f32 	%f667, %f666, %f315, %f643;
	cvt.rn.f32.s32 	%f668, %r802;
	mul.f32 	%f669, %f405, %f668;
	fma.rn.f32 	%f670, %f669, %f316, %f646;
	ld.shared.u32 	%r837, [%r2371+4720];
	ld.shared.u32 	%r838, [%r2371+4736];
	// begin inline asm
	{.reg .f16 low,high;
  mov.b32 {low,high},%r813;
  cvt.f32.f16 %f317, low;}

	// end inline asm
	// begin inline asm
	{.reg .f16 low,high;
  mov.b32 {low,high},%r814;
  cvt.f32.f16 %f318, low;}

	// end inline asm
	mov.u32 	%r815, %r1941;
	mov.u32 	%r816, %r1941;
	mov.u32 	%r817, %r1941;
	mov.u32 	%r818, %r1941;
	// begin inline asm
	mma.sync.aligned.m16n8k32.row.col.s32.s8.s8.s32 {%r815, %r816, %r817, %r818}, {%r463, %r464, %r465, %r466}, {%r837, %r838}, {%r815, %r816, %r817, %r818};
	// end inline asm
	cvt.rn.f32.s32 	%f671, %r815;
	mul.f32 	%f672, %f394, %f671;
	fma.rn.f32 	%f673, %f672, %f317, %f649;
	cvt.rn.f32.s32 	%f674, %r816;
	mul.f32 	%f675, %f394, %f674;
	fma.rn.f32 	%f676, %f675, %f318, %f652;
	cvt.rn.f32.s32 	%f677, %r817;
	mul.f32 	%f678, %f398, %f677;
	fma.rn.f32 	%f679, %f678, %f317, %f655;
	cvt.rn.f32.s32 	%f680, %r818;
	mul.f32 	%f681, %f398, %f680;
	fma.rn.f32 	%f682, %f681, %f318, %f658;
	mov.u32 	%r829, %r1941;
	mov.u32 	%r830, %r1941;
	mov.u32 	%r831, %r1941;
	mov.u32 	%r832, %r1941;
	// begin inline asm
	mma.sync.aligned.m16n8k32.row.col.s32.s8.s8.s32 {%r829, %r830, %r831, %r832}, {%r479, %r480, %r481, %r482}, {%r837, %r838}, {%r829, %r830, %r831, %r832};
	// end inline asm
	cvt.rn.f32.s32 	%f683, %r829;
	mul.f32 	%f684, %f402, %f683;
	fma.rn.f32 	%f685, %f684, %f317, %f661;
	cvt.rn.f32.s32 	%f686, %r830;
	mul.f32 	%f687, %f402, %f686;
	fma.rn.f32 	%f688, %f687, %f318, %f664;
	cvt.rn.f32.s32 	%f689, %r831;
	mul.f32 	%f690, %f406, %f689;
	fma.rn.f32 	%f691, %f690, %f317, %f667;
	cvt.rn.f32.s32 	%f692, %r832;
	mul.f32 	%f693, %f406, %f692;
	fma.rn.f32 	%f694, %f693, %f318, %f670;
	ld.shared.u32 	%r867, [%r2371+6928];
	ld.shared.u32 	%r868, [%r2371+6944];
	ld.shared.v4.u32 	{%r843, %r873, %r903, %r933}, [%r2372+6912];
	// begin inline asm
	{.reg .f16 low,high;
  mov.b32 {low,high},%r843;
  cvt.f32.f16 %f319, low;}

	// end inline asm
	ld.shared.v4.u32 	{%r844, %r874, %r904, %r934}, [%r2372+7056];
	// begin inline asm
	{.reg .f16 low,high;
  mov.b32 {low,high},%r844;
  cvt.f32.f16 %f320, low;}

	// end inline asm
	mov.u32 	%r845, %r1941;
	mov.u32 	%r846, %r1941;
	mov.u32 	%r847, %r1941;
	mov.u32 	%r848, %r1941;
	// begin inline asm
	mma.sync.aligned.m16n8k32.row.col.s32.s8.s8.s32 {%r845, %r846, %r847, %r848}, {%r451, %r452, %r453, %r454}, {%r867, %r868}, {%r845, %r846, %r847, %r848};
	// end inline asm
	cvt.rn.f32.s32 	%f695, %r845;
	mul.f32 	%f696, %f391, %f695;
	fma.rn.f32 	%f697, %f696, %f319, %f2836;
	cvt.rn.f32.s32 	%f698, %r846;
	mul.f32 	%f699, %f391, %f698;
	fma.rn.f32 	%f700, %f699, %f320, %f2835;
	cvt.rn.f32.s32 	%f701, %r847;
	mul.f32 	%f702, %f395, %f701;
	fma.rn.f32 	%f703, %f702, %f319, %f2834;
	cvt.rn.f32.s32 	%f704, %r848;
	mul.f32 	%f705, %f395, %f704;
	fma.rn.f32 	%f706, %f705, %f320, %f2833;
	mov.u32 	%r859, %r1941;
	mov.u32 	%r860, %r1941;
	mov.u32 	%r861, %r1941;
	mov.u32 	%r862, %r1941;
	// begin inline asm
	mma.sync.aligned.m16n8k32.row.col.s32.s8.s8.s32 {%r859, %r860, %r861, %r862}, {%r467, %r468, %r469, %r470}, {%r867, %r868}, {%r859, %r860, %r861, %r862};
	// end inline asm
	cvt.rn.f32.s32 	%f707, %r859;
	mul.f32 	%f708, %f399, %f707;
	fma.rn.f32 	%f709, %f708, %f319, %f2832;
	cvt.rn.f32.s32 	%f710, %r860;
	mul.f32 	%f711, %f399, %f710;
	fma.rn.f32 	%f712, %f711, %f320, %f2831;
	cvt.rn.f32.s32 	%f713, %r861;
	mul.f32 	%f714, %f403, %f713;
	fma.rn.f32 	%f715, %f714, %f319, %f2830;
	cvt.rn.f32.s32 	%f716, %r862;
	mul.f32 	%f717, %f403, %f716;
	fma.rn.f32 	%f718, %f717, %f320, %f2829;
	ld.shared.u32 	%r897, [%r2371+6960];
	ld.shared.u32 	%r898, [%r2371+6976];
	// begin inline asm
	{.reg .f16 low,high;
  mov.b32 {low,high},%r873;
  cvt.f32.f16 %f321, low;}

	// end inline asm
	// begin inline asm
	{.reg .f16 low,high;
  mov.b32 {low,high},%r874;
  cvt.f32.f16 %f322, low;}

	// end inline asm
	mov.u32 	%r875, %r1941;
	mov.u32 	%r876, %r1941;
	mov.u32 	%r877, %r1941;
	mov.u32 	%r878, %r1941;
	// begin inline asm
	mma.sync.aligned.m16n8k32.row.col.s32.s8.s8.s32 {%r875, %r876, %r877, %r878}, {%r455, %r456, %r457, %r458}, {%r897, %r898}, {%r875, %r876, %r877, %r878};
	// end inline asm
	cvt.rn.f32.s32 	%f719, %r875;
	mul.f32 	%f720, %f392, %f719;
	fma.rn.f32 	%f721, %f720, %f321, %f697;
	cvt.rn.f32.s32 	%f722, %r876;
	mul.f32 	%f723, %f392, %f722;
	fma.rn.f32 	%f724, %f723, %f322, %f700;
	cvt.rn.f32.s32 	%f725, %r877;
	mul.f32 	%f726, %f396, %f725;
	fma.rn.f32 	%f727, %f726, %f321, %f703;
	cvt.rn.f32.s32 	%f728, %r878;
	mul.f32 	%f729, %f396, %f728;
	fma.rn.f32 	%f730, %f729, %f322, %f706;
	mov.u32 	%r889, %r1941;
	mov.u32 	%r890, %r1941;
	mov.u32 	%r891, %r1941;
	mov.u32 	%r892, %r1941;
	// begin inline asm
	mma.sync.aligned.m16n8k32.row.col.s32.s8.s8.s32 {%r889, %r890, %r891, %r892}, {%r471, %r472, %r473, %r474}, {%r897, %r898}, {%r889, %r890, %r891, %r892};
	// end inline asm
	cvt.rn.f32.s32 	%f731, %r889;
	mul.f32 	%f732, %f400, %f731;
	fma.rn.f32 	%f733, %f732, %f321, %f709;
	cvt.rn.f32.s32 	%f734, %r890;
	mul.f32 	%f735, %f400, %f734;
	fma.rn.f32 	%f736, %f735, %f322, %f712;
	cvt.rn.f32.s32 	%f737, %r891;
	mul.f32 	%f738, %f404, %f737;
	fma.rn.f32 	%f739, %f738, %f321, %f715;
	cvt.rn.f32.s32 	%f740, %r892;
	mul.f32 	%f741, %f404, %f740;
	fma.rn.f32 	%f742, %f741, %f322, %f718;
	ld.shared.u32 	%r927, [%r2371+6992];
	ld.shared.u32 	%r928, [%r2371+7008];
	// begin inline asm
	{.reg .f16 low,high;
  mov.b32 {low,high},%r903;
  cvt.f32.f16 %f323, low;}

	// end inline asm
	// begin inline asm
	{.reg .f16 low,high;
  mov.b32 {low,high},%r904;
  cvt.f32.f16 %f324, low;}

	// end inline asm
	mov.u32 	%r905, %r1941;
	mov.u32 	%r906, %r1941;
	mov.u32 	%r907, %r1941;
	mov.u32 	%r908, %r1941;
	// begin inline asm
	mma.sync.aligned.m16n8k32.row.col.s32.s8.s8.s32 {%r905, %r906, %r907, %r908}, {%r459, %r460, %r461, %r462}, {%r927, %r928}, {%r905, %r906, %r907, %r908};
	// end inline asm
	cvt.rn.f32.s32 	%f743, %r905;
	mul.f32 	%f744, %f393, %f743;
	fma.rn.f32 	%f745, %f744, %f323, %f721;
	cvt.rn.f32.s32 	%f746, %r906;
	mul.f32 	%f747, %f393, %f746;
	fma.rn.f32 	%f748, %f747, %f324, %f724;
	cvt.rn.f32.s32 	%f749, %r907;
	mul.f32 	%f750, %f397, %f749;
	fma.rn.f32 	%f751, %f750, %f323, %f727;
	cvt.rn.f32.s32 	%f752, %r908;
	mul.f32 	%f753, %f397, %f752;
	fma.rn.f32 	%f754, %f753, %f324, %f730;
	mov.u32 	%r919, %r1941;
	mov.u32 	%r920, %r1941;
	mov.u32 	%r921, %r1941;
	mov.u32 	%r922, %r1941;
	// begin inline asm
	mma.sync.aligned.m16n8k32.row.col.s32.s8.s8.s32 {%r919, %r920, %r921, %r922}, {%r475, %r476, %r477, %r478}, {%r927, %r928}, {%r919, %r920, %r921, %r922};
	// end inline asm
	cvt.rn.f32.s32 	%f755, %r919;
	mul.f32 	%f756, %f401, %f755;
	fma.rn.f32 	%f757, %f756, %f323, %f733;
	cvt.rn.f32.s32 	%f758, %r920;
	mul.f32 	%f759, %f401, %f758;
	fma.rn.f32 	%f760, %f759, %f324, %f736;
	cvt.rn.f32.s32 	%f761, %r921;
	mul.f32 	%f762, %f405, %f761;
	fma.rn.f32 	%f763, %f762, %f323, %f739;
	cvt.rn.f32.s32 	%f764, %r922;
	mul.f32 	%f765, %f405, %f764;
	fma.rn.f32 	%f766, %f765, %f324, %f742;
	ld.shared.u32 	%r957, [%r2371+7024];
	ld.shared.u32 	%r958, [%r2371+7040];
	// begin inline asm
	{.reg .f16 low,high;
  mov.b32 {low,high},%r933;
  cvt.f32.f16 %f325, low;}

	// end inline asm
	// begin inline asm
	{.reg .f16 low,high;
  mov.b32 {low,high},%r934;
  cvt.f32.f16 %f326, low;}

	// end inline asm
	mov.u32 	%r935, %r1941;
	mov.u32 	%r936, %r1941;
	mov.u32 	%r937, %r1941;
	mov.u32 	%r938, %r1941;
	// begin inline asm
	mma.sync.aligned.m16n8k32.row.col.s32.s8.s8.s32 {%r935, %r936, %r937, %r938}, {%r463, %r464, %r465, %r466}, {%r957, %r958}, {%r935, %r936, %r937, %r938};
	// end inline asm
	cvt.rn.f32.s32 	%f767, %r935;
	mul.f32 	%f768, %f394, %f767;
	fma.rn.f32 	%f769, %f768, %f325, %f745;
	cvt.rn.f32.s32 	%f770, %r936;
	mul.f32 	%f771, %f394, %f770;
	fma.rn.f32 	%f772, %f771, %f326, %f748;
	cvt.rn.f32.s32 	%f773, %r937;
	mul.f32 	%f774, %f398, %f773;
	fma.rn.f32 	%f775, %f774, %f325, %f751;
	cvt.rn.f32.s32 	%f776, %r938;
	mul.f32 	%f777, %f398, %f776;
	fma.rn.f32 	%f778, %f777, %f326, %f754;
	mov.u32 	%r949, %r1941;
	mov.u32 	%r950, %r1941;
	mov.u32 	%r951, %r1941;
	mov.u32 	%r952, %r1941;
	// begin inline asm
	mma.sync.aligned.m16n8k32.row.col.s32.s8.s8.s32 {%r949, %r950, %r951, %r952}, {%r479, %r480, %r481, %r482}, {%r957, %r958}, {%r949, %r950, %r951, %r952};
	// end inline asm
	cvt.rn.f32.s32 	%f779, %r949;
	mul.f32 	%f780, %f402, %f779;
	fma.rn.f32 	%f781, %f780, %f325, %f757;
	cvt.rn.f32.s32 	%f782, %r950;
	mul.f32 	%f783, %f402, %f782;
	fma.rn.f32 	%f784, %f783, %f326, %f760;
	cvt.rn.f32.s32 	%f785, %r951;
	mul.f32 	%f786, %f406, %f785;
	fma.rn.f32 	%f787, %f786, %f325, %f763;
	cvt.rn.f32.s32 	%f788, %r952;
	mul.f32 	%f789, %f406, %f788;
	fma.rn.f32 	%f790, %f789, %f326, %f766;
	ld.shared.u32 	%r987, [%r2371+9232];
	ld.shared.u32 	%r988, [%r2371+9248];
	ld.shared.v4.u32 	{%r963, %r993, %r1023, %r1053}, [%r2372+9216];
	// begin inline asm
	{.reg .f16 low,high;
  mov.b32 {low,high},%r963;
  cvt.f32.f16 %f327, low;}

	// end inline asm
	ld.shared.v4.u32 	{%r964, %r994, %r1024, %r1054}, [%r2372+9360];
	// begin inline asm
	{.reg .f16 low,high;
  mov.b32 {low,high},%r964;
  cvt.f32.f16 %f328, low;}

	// end inline asm
	mov.u32 	%r965, %r1941;
	mov.u32 	%r966, %r1941;
	mov.u32 	%r967, %r1941;
	mov.u32 	%r968, %r1941;
	// begin inline asm
	mma.sync.aligned.m16n8k32.row.col.s32.s8.s8.s32 {%r965, %r966, %r967, %r968}, {%r451, %r452, %r453, %r454}, {%r987, %r988}, {%r965, %r966, %r967, %r968};
	// end inline asm
	cvt.rn.f32.s32 	%f791, %r965;
	mul.f32 	%f792, %f391, %f791;
	fma.rn.f32 	%f793, %f792, %f327, %f2828;
	cvt.rn.f32.s32 	%f794, %r966;
	mul.f32 	%f795, %f391, %f794;
	fma.rn.f32 	%f796, %f795, %f328, %f2827;
	cvt.rn.f32.s32 	%f797, %r967;
	mul.f32 	%f798, %f395, %f797;
	fma.rn.f32 	%f799, %f798, %f327, %f2826;
	cvt.rn.f32.s32 	%f800, %r968;
	mul.f32 	%f801, %f395, %f800;
	fma.rn.f32 	%f802, %f801, %f328, %f2825;
	mov.u32 	%r979, %r1941;
	mov.u32 	%r980, %r1941;
	mov.u32 	%r981, %r1941;
	mov.u32 	%r982, %r1941;
	// begin inline asm
	mma.sync.aligned.m16n8k32.row.col.s32.s8.s8.s32 {%r979, %r980, %r981, %r982}, {%r467, %r468, %r469, %r470}, {%r987, %r988}, {%r979, %r980, %r981, %r982};
	// end inline asm
	cvt.rn.f32.s32 	%f803, %r979;
	mul.f32 	%f804, %f399, %f803;
	fma.rn.f32 	%f805, %f804, %f327, %f2824;
	cvt.rn.f32.s32 	%f806, %r980;
	mul.f32 	%f807, %f399, %f806;
	fma.rn.f32 	%f808, %f807, %f328, %f2823;
	cvt.rn.f32.s32 	%f809, %r981;
	mul.f32 	%f810, %f403, %f809;
	fma.rn.f32 	%f811, %f810, %f327, %f2822;
	cvt.rn.f32.s32 	%f812, %r982;
	mul.f32 	%f813, %f403, %f812;
	fma.rn.f32 	%f814, %f813, %f328, %f2821;
	ld.shared.u32 	%r1017, [%r2371+9264];
	ld.shared.u32 	%r1018, [%r2371+9280];
	// begin inline asm
	{.reg .f16 low,high;
  mov.b32 {low,high},%r993;
  cvt.f32.f16 %f329, low;}

	// end inline asm
	// begin inline asm
	{.reg .f16 low,high;
  mov.b32 {low,high},%r994;
  cvt.f32.f16 %f330, low;}

	// end inline asm
	mov.u32 	%r995, %r1941;
	mov.u32 	%r996, %r1941;
	mov.u32 	%r997, %r1941;
	mov.u32 	%r998, %r1941;
	// begin inline asm
	mma.sync.aligned.m16n8k32.row.col.s32.s8.s8.s32 {%r995, %r996, %r997, %r998}, {%r455, %r456, %r457, %r458}, {%r1017, %r1018}, {%r995, %r996, %r997, %r998};
	// end inline asm
	cvt.rn.f32.s32 	%f815, %r995;
	mul.f32 	%f816, %f392, %f815;
	fma.rn.f32 	%f817, %f816, %f329, %f793;
	cvt.rn.f32.s32 	%f818, %r996;
	mul.f32 	%f819, %f392, %f818;
	fma.rn.f32 	%f820, %f819, %f330, %f796;
	cvt.rn.f32.s32 	%f821, %r997;
	mul.f32 	%f822, %f396, %f821;
	fma.rn.f32 	%f823, %f822, %f329, %f799;
	cvt.rn.f32.s32 	%f824, %r998;
	mul.f32 	%f825, %f396, %f824;
	fma.rn.f32 	%f826, %f825, %f330, %f802;
	mov.u32 	%r1009, %r1941;
	mov.u32 	%r1010, %r1941;
	mov.u32 	%r1011, %r1941;
	mov.u32 	%r1012, %r1941;
	// begin inline asm
	mma.sync.aligned.m16n8k32.row.col.s32.s8.s8.s32 {%r1009, %r1010, %r1011, %r1012}, {%r471, %r472, %r473, %r474}, {%r1017, %r1018}, {%r1009, %r1010, %r1011, %r1012};
	// end inline asm
	cvt.rn.f32.s32 	%f827, %r1009;
	mul.f32 	%f828, %f400, %f827;
	fma.rn.f32 	%f829, %f828, %f329, %f805;
	cvt.rn.f32.s32 	%f830, %r1010;
	mul.f32 	%f831, %f400, %f830;
	fma.rn.f32 	%f832, %f831, %f330, %f808;
	cvt.rn.f32.s32 	%f833, %r1011;
	mul.f32 	%f834, %f404, %f833;
	fma.rn.f32 	%f835, %f834, %f329, %f811;
	cvt.rn.f32.s32 	%f836, %r1012;
	mul.f32 	%f837, %f404, %f836;
	fma.rn.f32 	%f838, %f837, %f330, %f814;
	ld.shared.u32 	%r1047, [%r2371+9296];
	ld.shared.u32 	%r1048, [%r2371+9312];
	// begin inline asm
	{.reg .f16 low,high;
  mov.b32 {low,high},%r1023;
  cvt.f32.f16 %f331, low;}

	// end inline asm
	// begin inline asm
	{.reg .f16 low,high;
  mov.b32 {low,high},%r1024;
  cvt.f32.f16 %f332, low;}

	// end inline asm
	mov.u32 	%r1025, %r1941;
	mov.u32 	%r1026, %r1941;
	mov.u32 	%r1027, %r1941;
	mov.u32 	%r1028, %r1941;
	// begin inline asm
	mma.sync.aligned.m16n8k32.row.col.s32.s8.s8.s32 {%r1025, %r1026, %r1027, %r1028}, {%r459, %r460, %r461, %r462}, {%r1047, %r1048}, {%r1025, %r1026, %r1027, %r1028};
	// end inline asm
	cvt.rn.f32.s32 	%f839, %r1025;
	mul.f32 	%f840, %f393, %f839;
	fma.rn.f32 	%f841, %f840, %f331, %f817;
	cvt.rn.f32.s32 	%f842, %r1026;
	mul.f32 	%f843, %f393, %f842;
	fma.rn.f32 	%f844, %f843, %f332, %f820;
	cvt.rn.f32.s32 	%f845, %r1027;
	mul.f32 	%f846, %f397, %f845;
	fma.rn.f32 	%f847, %f846, %f331, %f823;
	cvt.rn.f32.s32 	%f848, %r1028;
	mul.f32 	%f849, %f397, %f848;
	fma.rn.f32 	%f850, %f849, %f332, %f826;
	mov.u32 	%r1039, %r1941;
	mov.u32 	%r1040, %r1941;
	mov.u32 	%r1041, %r1941;
	mov.u32 	%r1042, %r1941;
	// begin inline asm
	mma.sync.aligned.m16n8k32.row.col.s32.s8.s8.s32 {%r1039, %r1040, %r1041, %r1042}, {%r475, %r476, %r477, %r478}, {%r1047, %r1048}, {%r1039, %r1040, %r1041, %r1042};
	// end inline asm
	cvt.rn.f32.s32 	%f851, %r1039;
	mul.f32 	%f852, %f401, %f851;
	fma.rn.f32 	%f853, %f852, %f331, %f829;
	cvt.rn.f32.s32 	%f854, %r1040;
	mul.f32 	%f855, %f401, %f854;
	fma.rn.f32 	%f856, %f855, %f332, %f832;
	cvt.rn.f32.s32 	%f857, %r1041;
	mul.f32 	%f858, %f405, %f857;
	fma.rn.f32 	%f859, %f858, %f331, %f835;
	cvt.rn.f32.s32 	%f860, %r1042;
	mul.f32 	%f861, %f405, %f860;
	fma.rn.f32 	%f862, %f861, %f332, %f838;
	ld.shared.u32 	%r1077, [%r2371+9328];
	ld.shared.u32 	%r1078, [%r2371+9344];
	// begin inline asm
	{.reg .f16 low,high;
  mov.b32 {low,high},%r1053;
  cvt.f32.f16 %f333, low;}

	// end inline asm
	// begin inline asm
	{.reg .f16 low,high;
  mov.b32 {low,high},%r1054;
  cvt.f32.f16 %f334, low;}

	// end inline asm
	mov.u32 	%r1055, %r1941;
	mov.u32 	%r1056, %r1941;
	mov.u32 	%r1057, %r1941;
	mov.u32 	%r1058, %r1941;
	// begin inline asm
	mma.sync.aligned.m16n8k32.row.col.s32.s8.s8.s32 {%r1055, %r1056, %r1057, %r1058}, {%r463, %r464, %r465, %r466}, {%r1077, %r1078}, {%r1055, %r1056, %r1057, %r1058};
	// end inline asm
	cvt.rn.f32.s32 	%f863, %r1055;
	mul.f32 	%f864, %f394, %f863;
	fma.rn.f32 	%f865, %f864, %f333, %f841;
	cvt.rn.f32.s32 	%f866, %r1056;
	mul.f32 	%f867, %f394, %f866;
	fma.rn.f32 	%f868, %f867, %f334, %f844;
	cvt.rn.f32.s32 	%f869, %r1057;
	mul.f32 	%f870, %f398, %f869;
	fma.rn.f32 	%f871, %f870, %f333, %f847;
	cvt.rn.f32.s32 	%f872, %r1058;
	mul.f32 	%f873, %f398, %f872;
	fma.rn.f32 	%f874, %f873, %f334, %f850;
	mov.u32 	%r1069, %r1941;
	mov.u32 	%r1070, %r1941;
	mov.u32 	%r1071, %r1941;
	mov.u32 	%r1072, %r1941;
	// begin inline asm
	mma.sync.aligned.m16n8k32.row.col.s32.s8.s8.s32 {%r1069, %r1070, %r1071, %r1072}, {%r479, %r480, %r481, %r482}, {%r1077, %r1078}, {%r1069, %r1070, %r1071, %r1072};
	// end inline asm
	cvt.rn.f32.s32 	%f875, %r1069;
	mul.f32 	%f876, %f402, %f875;
	fma.rn.f32 	%f877, %f876, %f333, %f853;
	cvt.rn.f32.s32 	%f878, %r1070;
	mul.f32 	%f879, %f402, %f878;
	fma.rn.f32 	%f880, %f879, %f334, %f856;
	cvt.rn.f32.s32 	%f881, %r1071;
	mul.f32 	%f882, %f406, %f881;
	fma.rn.f32 	%f883, %f882, %f333, %f859;
	cvt.rn.f32.s32 	%f884, %r1072;
	mul.f32 	%f885, %f406, %f884;
	fma.rn.f32 	%f886, %f885, %f334, %f862;
	ld.shared.u32 	%r1107, [%r2371+11536];
	ld.shared.u32 	%r1108, [%r2371+11552];
	ld.shared.v4.u32 	{%r1083, %r1113, %r1143, %r1173}, [%r2372+11520];
	// begin inline asm
	{.reg .f16 low,high;
  mov.b32 {low,high},%r1083;
  cvt.f32.f16 %f335, low;}

	// end inline asm
	ld.shared.v4.u32 	{%r1084, %r1114, %r1144, %r1174}, [%r2372+11664];
	// begin inline asm
	{.reg .f16 low,high;
  mov.b32 {low,high},%r1084;
  cvt.f32.f16 %f336, low;}

	// end inline asm
	mov.u32 	%r1085, %r1941;
	mov.u32 	%r1086, %r1941;
	mov.u32 	%r1087, %r1941;
	mov.u32 	%r1088, %r1941;
	// begin inline asm
	mma.sync.aligned.m16n8k32.row.col.s32.s8.s8.s32 {%r1085, %r1086, %r1087, %r1088}, {%r451, %r452, %r453, %r454}, {%r1107, %r1108}, {%r1085, %r1086, %r1087, %r1088};
	// end inline asm
	cvt.rn.f32.s32 	%f887, %r1085;
	mul.f32 	%f888, %f391, %f887;
	fma.rn.f32 	%f889, %f888, %f335, %f2820;
	cvt.rn.f32.s32 	%f890, %r1086;
	mul.f32 	%f891, %f391, %f890;
	fma.rn.f32 	%f892, %f891, %f336, %f2819;
	cvt.rn.f32.s32 	%f893, %r1087;
	mul.f32 	%f894, %f395, %f893;
	fma.rn.f32 	%f895, %f894, %f335, %f2818;
	cvt.rn.f32.s32 	%f896, %r1088;
	mul.f32 	%f897, %f395, %f896;
	fma.rn.f32 	%f898, %f897, %f336, %f2817;
	mov.u32 	%r1099, %r1941;
	mov.u32 	%r1100, %r1941;
	mov.u32 	%r1101, %r1941;
	mov.u32 	%r1102, %r1941;
	// begin inline asm
	mma.sync.aligned.m16n8k32.row.col.s32.s8.s8.s32 {%r1099, %r1100, %r1101, %r1102}, {%r467, %r468, %r469, %r470}, {%r1107, %r1108}, {%r1099, %r1100, %r1101, %r1102};
	// end inline asm
	cvt.rn.f32.s32 	%f899, %r1099;
	mul.f32 	%f900, %f399, %f899;
	fma.rn.f32 	%f901, %f900, %f335, %f2816;
	cvt.rn.f32.s32 	%f902, %r1100;
	mul.f32 	%f903, %f399, %f902;
	fma.rn.f32 	%f904, %f903, %f336, %f2815;
	cvt.rn.f32.s32 	%f905, %r1101;
	mul.f32 	%f906, %f403, %f905;
	fma.rn.f32 	%f907, %f906, %f335, %f2814;
	cvt.rn.f32.s32 	%f908, %r1102;
	mul.f32 	%f909, %f403, %f908;
	fma.rn.f32 	%f910, %f909, %f336, %f2813;
	ld.shared.u32 	%r1137, [%r2371+11568];
	ld.shared.u32 	%r1138, [%r2371+11584];
	// begin inline asm
	{.reg .f16 low,high;
  mov.b32 {low,high},%r1113;
  cvt.f32.f16 %f337, low;}

	// end inline asm
	// begin inline asm
	{.reg .f16 low,high;
  mov.b32 {low,high},%r1114;
  cvt.f32.f16 %f338, low;}

	// end inline asm
	mov.u32 	%r1115, %r1941;
	mov.u32 	%r1116, %r1941;
	mov.u32 	%r1117, %r1941;
	mov.u32 	%r1118, %r1941;
	// begin inline asm
	mma.sync.aligned.m16n8k32.row.col.s32.s8.s8.s32 {%r1115, %r1116, %r1117, %r1118}, {%r455, %r456, %r457, %r458}, {%r1137, %r1138}, {%r1115, %r1116, %r1117, %r1118};
	// end inline asm
	cvt.rn.f32.s32 	%f911, %r1115;
	mul.f32 	%f912, %f392, %f911;
	fma.rn.f32 	%f913, %f912, %f337, %f889;
	cvt.rn.f32.s32 	%f914, %r1116;
	mul.f32 	%f915, %f392, %f914;
	fma.rn.f32 	%f916, %f915, %f338, %f892;
	cvt.rn.f32.s32 	%f917, %r1117;
	mul.f32 	%f918, %f396, %f917;
	fma.rn.f32 	%f919, %f918, %f337, %f895;
	cvt.rn.f32.s32 	%f920, %r1118;
	mul.f32 	%f921, %f396, %f920;
	fma.rn.f32 	%f922, %f921, %f338, %f898;
	mov.u32 	%r1129, %r1941;
	mov.u32 	%r1130, %r1941;
	mov.u32 	%r1131, %r1941;
	mov.u32 	%r1132, %r1941;
	// begin inline asm
	mma.sync.aligned.m16n8k32.row.col.s32.s8.s8.s32 {%r1129, %r1130, %r1131, %r1132}, {%r471, %r472, %r473, %r474}, {%r1137, %r1138}, {%r1129, %r1130, %r1131, %r1132};
	// end inline asm
	cvt.rn.f32.s32 	%f923, %r1129;
	mul.f32 	%f924, %f400, %f923;
	fma.rn.f32 	%f925, %f924, %f337, %f901;
	cvt.rn.f32.s32 	%f926, %r1130;
	mul.f32 	%f927, %f400, %f926;
	fma.rn.f32 	%f928, %f927, %f338, %f904;
	cvt.rn.f32.s32 	%f929, %r1131;
	mul.f32 	%f930, %f404, %f929;
	fma.rn.f32 	%f931, %f930, %f337, %f907;
	cvt.rn.f32.s32 	%f932, %r1132;
	mul.f32 	%f933, %f404, %f932;
	fma.rn.f32 	%f934, %f933, %f338, %f910;
	ld.shared.u32 	%r1167, [%r2371+11600];
	ld.shared.u32 	%r1168, [%r2371+11616];
	// begin inline asm
	{.reg .f16 low,high;
  mov.b32 {low,high},%r1143;
  cvt.f32.f16 %f339, low;}

	// end inline asm
	// begin inline asm
	{.reg .f16 low,high;
  mov.b32 {low,high},%r1144;
  cvt.f32.f16 %f340, low;}

	// end inline asm
	mov.u32 	%r1145, %r1941;
	mov.u32 	%r1146, %r1941;
	mov.u32 	%r1147, %r1941;
	mov.u32 	%r1148, %r1941;
	// begin inline asm
	mma.sync.aligned.m16n8k32.row.col.s32.s8.s8.s32 {%r1145, %r1146, %r1147, %r1148}, {%r459, %r460, %r461, %r462}, {%r1167, %r1168}, {%r1145, %r1146, %r1147, %r1148};
	// end inline asm
	cvt.rn.f32.s32 	%f935, %r1145;
	mul.f32 	%f936, %f393, %f935;
	fma.rn.f32 	%f937, %f936, %f339, %f913;
	cvt.rn.f32.s32 	%f938, %r1146;
	mul.f32 	%f939, %f393, %f938;
	fma.rn.f32 	%f940, %f939, %f340, %f916;
	cvt.rn.f32.s32 	%f941, %r1147;
	mul.f32 	%f942, %f397, %f941;
	fma.rn.f32 	%f943, %f942, %f339, %f919;
	cvt.rn.f32.s32 	%f944, %r1148;
	mul.f32 	%f945, %f397, %f944;
	fma.rn.f32 	%f946, %f945, %f340, %f922;
	mov.u32 	%r1159, %r1941;
	mov.u32 	%r1160, %r1941;
	mov.u32 	%r1161, %r1941;
	mov.u32 	%r1162, %r1941;
	// begin inline asm
	mma.sync.aligned.m16n8k32.row.col.s32.s8.s8.s32 {%r1159, %r1160, %r1161, %r1162}, {%r475, %r476, %r477, %r478}, {%r1167, %r1168}, {%r1159, %r1160, %r1161, %r1162};
	// end inline asm
	cvt.rn.f32.s32 	%f947, %r1159;
	mul.f32 	%f948, %f401, %f947;
	fma.rn.f32 	%f949, %f948, %f339, %f925;
	cvt.rn.f32.s32 	%f950, %r1160;
	mul.f32 	%f951, %f401, %f950;
	fma.rn.f32 	%f952, %f951, %f340, %f928;
	cvt.rn.f32.s32 	%f953, %r1161;
	mul.f32 	%f954, %f405, %f953;
	fma.rn.f32 	%f955, %f954, %f339, %f931;
	cvt.rn.f32.s32 	%f956, %r1162;
	mul.f32 	%f957, %f405, %f956;
	fma.rn.f32 	%f958, %f957, %f340, %f934;
	ld.shared.u32 	%r1197, [%r2371+11632];
	ld.shared.u32 	%r1198, [%r2371+11648];
	// begin inline asm
	{.reg .f16 low,high;
  mov.b32 {low,high},%r1173;
  cvt.f32.f16 %f341, low;}

	// end inline asm
	// begin inline asm
	{.reg .f16 low,high;
  mov.b32 {low,high},%r1174;
  cvt.f32.f16 %f342, low;}

	// end inline asm
	mov.u32 	%r1175, %r1941;
	mov.u32 	%r1176, %r1941;
	mov.u32 	%r1177, %r1941;
	mov.u32 	%r1178, %r1941;
	// begin inline asm
	mma.sync.aligned.m16n8k32.row.col.s32.s8.s8.s32 {%r1175, %r1176, %r1177, %r1178}, {%r463, %r464, %r465, %r466}, {%r1197, %r1198}, {%r1175, %r1176, %r1177, %r1178};
	// end inline asm
	cvt.rn.f32.s32 	%f959, %r1175;
	mul.f32 	%f960, %f394, %f959;
	fma.rn.f32 	%f961, %f960, %f341, %f937;
	cvt.rn.f32.s32 	%f962, %r1176;
	mul.f32 	%f963, %f394, %f962;
	fma.rn.f32 	%f964, %f963, %f342, %f940;
	cvt.rn.f32.s32 	%f965, %r1177;
	mul.f32 	%f966, %f398, %f965;
	fma.rn.f32 	%f967, %f966, %f341, %f943;
	cvt.rn.f32.s32 	%f968, %r1178;
	mul.f32 	%f969, %f398, %f968;
	fma.rn.f32 	%f970, %f969, %f342, %f946;
	mov.u32 	%r1189, %r1941;
	mov.u32 	%r1190, %r1941;
	mov.u32 	%r1191, %r1941;
	mov.u32 	%r1192, %r1941;
	// begin inline asm
	mma.sync.aligned.m16n8k32.row.col.s32.s8.s8.s32 {%r1189, %r1190, %r1191, %r1192}, {%r479, %r480, %r481, %r482}, {%r1197, %r1198}, {%r1189, %r1190, %r1191, %r1192};
	// end inline asm
	cvt.rn.f32.s32 	%f971, %r1189;
	mul.f32 	%f972, %f402, %f971;
	fma.rn.f32 	%f973, %f972, %f341, %f949;
	cvt.rn.f32.s32 	%f974, %r1190;
	mul.f32 	%f975, %f402, %f974;
	fma.rn.f32 	%f976, %f975, %f342, %f952;
	cvt.rn.f32.s32 	%f977, %r1191;
	mul.f32 	%f978, %f406, %f977;
	fma.rn.f32 	%f979, %f978, %f341, %f955;
	cvt.rn.f32.s32 	%f980, %r1192;
	mul.f32 	%f981, %f406, %f980;
	fma.rn.f32 	%f982, %f981, %f342, %f958;
	bar.sync 	0;
	mul.wide.s32 	%rd249, %r4841, 144;
	add.s64 	%rd250, %rd248, %rd249;
	ld.global.nc.u32 	%r2373, [%rd250];
	st.shared.u32 	[%r2351], %r2373;
	ld.global.nc.u32 	%r2374, [%rd250+1024];
	st.shared.u32 	[%r2351+1024], %r2374;
	ld.global.nc.u32 	%r2375, [%rd250+2048];
	st.shared.u32 	[%r2351+2048], %r2375;
	ld.global.nc.u32 	%r2376, [%rd250+3072];
	st.shared.u32 	[%r2351+3072], %r2376;
	ld.global.nc.u32 	%r2377, [%rd250+4096];
	st.shared.u32 	[%r2351+4096], %r2377;
	ld.global.nc.u32 	%r2378, [%rd250+5120];
	st.shared.u32 	[%r2351+5120], %r2378;
	ld.global.nc.u32 	%r2379, [%rd250+6144];
	st.shared.u32 	[%r2351+6144], %r2379;
	ld.global.nc.u32 	%r2380, [%rd250+7168];
	st.shared.u32 	[%r2351+7168], %r2380;
	ld.global.nc.u32 	%r2381, [%rd250+8192];
	st.shared.u32 	[%r2351+8192], %r2381;
	ld.global.nc.u32 	%r2382, [%rd250+9216];
	st.shared.u32 	[%r2351+9216], %r2382;
	ld.global.nc.u32 	%r2383, [%rd250+10240];
	st.shared.u32 	[%r2351+10240], %r2383;
	ld.global.nc.u32 	%r2384, [%rd250+11264];
	st.shared.u32 	[%r2351+11264], %r2384;
	ld.global.nc.u32 	%r2385, [%rd250+12288];
	st.shared.u32 	[%r2351+12288], %r2385;
	ld.global.nc.u32 	%r2386, [%rd250+13312];
	st.shared.u32 	[%r2351+13312], %r2386;
	bar.sync 	0;
	add.s64 	%rd150, %rd28, 128;
	// begin inline asm
	ldmatrix.sync.aligned.m8n8.x4.b16 {%r1203, %r1204, %r1205, %r1206}, [%rd150];
	// end inline asm
	add.s64 	%rd151, %rd28, 160;
	// begin inline asm
	ldmatrix.sync.aligned.m8n8.x4.b16 {%r1207, %r1208, %r1209, %r1210}, [%rd151];
	// end inline asm
	add.s64 	%rd152, %rd28, 192;
	// begin inline asm
	ldmatrix.sync.aligned.m8n8.x4.b16 {%r1211, %r1212, %r1213, %r1214}, [%rd152];
	// end inline asm
	add.s64 	%rd153, %rd28, 224;
	// begin inline asm
	ldmatrix.sync.aligned.m8n8.x4.b16 {%r1215, %r1216, %r1217, %r1218}, [%rd153];
	// end inline asm
	ld.shared.v4.f32 	{%f983, %f984, %f985, %f986}, [%r2365+14992];
	ld.shared.v4.f32 	{%f987, %f988, %f989, %f990}, [%r2365+17424];
	add.s64 	%rd154, %rd28, 4992;
	// begin inline asm
	ldmatrix.sync.aligned.m8n8.x4.b16 {%r1219, %r1220, %r1221, %r1222}, [%rd154];
	// end inline asm
	add.s64 	%rd155, %rd28, 5024;
	// begin inline asm
	ldmatrix.sync.aligned.m8n8.x4.b16 {%r1223, %r1224, %r1225, %r1226}, [%rd155];
	// end inline asm
	add.s64 	%rd156, %rd28, 5056;
	// begin inline asm
	ldmatrix.sync.aligned.m8n8.x4.b16 {%r1227, %r1228, %r1229, %r1230}, [%rd156];
	// end inline asm
	add.s64 	%rd157, %rd28, 5088;
	// begin inline asm
	ldmatrix.sync.aligned.m8n8.x4.b16 {%r1231, %r1232, %r1233, %r1234}, [%rd157];
	// end inline asm
	ld.shared.v4.f32 	{%f991, %f992, %f993, %f994}, [%r2365+19856];
	ld.shared.v4.f32 	{%f995, %f996, %f997, %f998}, [%r2365+22288];
	ld.shared.u32 	%r1259, [%r2371+16];
	ld.shared.u32 	%r1260, [%r2371+32];
	ld.shared.v4.u32 	{%r1235, %r1265, %r1295, %r1325}, [%r2372];
	// begin inline asm
	{.reg .f16 low,high;
  mov.b32 {low,high},%r1235;
  cvt.f32.f16 %f343, low;}

	// end inline asm
	ld.shared.v4.u32 	{%r1236, %r1266, %r1296, %r1326}, [%r2372+144];
	// begin inline asm
	{.reg .f16 low,high;
  mov.b32 {low,high},%r1236;
  cvt.f32.f16 %f344, low;}

	// end inline asm
	mov.u32 	%r1237, %r1941;
	mov.u32 	%r1238, %r1941;
	mov.u32 	%r1239, %r1941;
	mov.u32 	%r1240, %r1941;
	// begin inline asm
	mma.sync.aligned.m16n8k32.row.col.s32.s8.s8.s32 {%r1237, %r1238, %r1239, %r1240}, {%r1203, %r1204, %r1205, %r1206}, {%r1259, %r1260}, {%r1237, %r1238, %r1239, %r1240};
	// end inline asm
	cvt.rn.f32.s32 	%f999, %r1237;
	mul.f32 	%f1000, %f983, %f999;
	fma.rn.f32 	%f1001, %f1000, %f343, %f481;
	cvt.rn.f32.s32 	%f1002, %r1238;
	mul.f32 	%f1003, %f983, %f1002;
	fma.rn.f32 	%f1004, %f1003, %f344, %f484;
	cvt.rn.f32.s32 	%f1005, %r1239;
	mul.f32 	%f1006, %f987, %f1005;
	fma.rn.f32 	%f1007, %f1006, %f343, %f487;
	cvt.rn.f32.s32 	%f1008, %r1240;
	mul.f32 	%f1009, %f987, %f1008;
	fma.rn.f32 	%f1010, %f1009, %f344, %f490;
	mov.u32 	%r1251, %r1941;
	mov.u32 	%r1252, %r1941;
	mov.u32 	%r1253, %r1941;
	mov.u32 	%r1254, %r1941;
	// begin inline asm
	mma.sync.aligned.m16n8k32.row.col.s32.s8.s8.s32 {%r1251, %r1252, %r1253, %r1254}, {%r1219, %r1220, %r1221, %r1222}, {%r1259, %r1260}, {%r1251, %r1252, %r1253, %r1254};
	// end inline asm
	cvt.rn.f32.s32 	%f1011, %r1251;
	mul.f32 	%f1012, %f991, %f1011;
	fma.rn.f32 	%f1013, %f1012, %f343, %f493;
	cvt.rn.f32.s32 	%f1014, %r1252;
	mul.f32 	%f1015, %f991, %f1014;
	fma.rn.f32 	%f1016, %f1015, %f344, %f496;
	cvt.rn.f32.s32 	%f1017, %r1253;
	mul.f32 	%f1018, %f995, %f1017;
	fma.rn.f32 	%f1019, %f1018, %f343, %f499;
	cvt.rn.f32.s32 	%f1020, %r1254;
	mul.f32 	%f1021, %f995, %f1020;
	fma.rn.f32 	%f1022, %f1021, %f344, %f502;
	ld.shared.u32 	%r1289, [%r2371+48];
	ld.shared.u32 	%r1290, [%r2371+64];
	// begin inline asm
	{.reg .f16 low,high;
  mov.b32 {low,high},%r1265;
  cvt.f32.f16 %f345, low;}

	// end inline asm
	// begin inline asm
	{.reg .f16 low,high;
  mov.b32 {low,high},%r1266;
  cvt.f32.f16 %f346, low;}

	// end inline asm
	mov.u32 	%r1267, %r1941;
	mov.u32 	%r1268, %r1941;
	mov.u32 	%r1269, %r1941;
	mov.u32 	%r1270, %r1941;
	// begin inline asm
	mma.sync.aligned.m16n8k32.row.col.s32.s8.s8.s32 {%r1267, %r1268, %r1269, %r1270}, {%r1207, %r1208, %r1209, %r1210}, {%r1289, %r1290}, {%r1267, %r1268, %r1269, %r1270};
	// end inline asm
	cvt.rn.f32.s32 	%f1023, %r1267;
	mul.f32 	%f1024, %f984, %f1023;
	fma.rn.f32 	%f1025, %f1024, %f345, %f1001;
	cvt.rn.f32.s32 	%f1026, %r1268;
	mul.f32 	%f1027, %f984, %f1026;
	fma.rn.f32 	%f1028, %f1027, %f346, %f1004;
	cvt.rn.f32.s32 	%f1029, %r1269;
	mul.f32 	%f1030, %f988, %f1029;
	fma.rn.f32 	%f1031, %f1030, %f345, %f1007;
	cvt.rn.f32.s32 	%f1032, %r1270;
	mul.f32 	%f1033, %f988, %f1032;
	fma.rn.f32 	%f1034, %f1033, %f346, %f1010;
	mov.u32 	%r1281, %r1941;
	mov.u32 	%r1282, %r1941;
	mov.u32 	%r1283, %r1941;
	mov.u32 	%r1284, %r1941;
	// begin inline asm
	mma.sync.aligned.m16n8k32.row.col.s32.s8.s8.s32 {%r1281, %r1282, %r1283, %r1284}, {%r1223, %r1224, %r1225, %r1226}, {%r1289, %r1290}, {%r1281, %r1282, %r1283, %r1284};
	// end inline asm
	cvt.rn.f32.s32 	%f1035, %r1281;
	mul.f32 	%f1036, %f992, %f1035;
	fma.rn.f32 	%f1037, %f1036, %f345, %f1013;
	cvt.rn.f32.s32 	%f1038, %r1282;
	mul.f32 	%f1039, %f992, %f1038;
	fma.rn.f32 	%f1040, %f1039, %f346, %f1016;
	cvt.rn.f32.s32 	%f1041, %r1283;
	mul.f32 	%f1042, %f996, %f1041;
	fma.rn.f32 	%f1043, %f1042, %f345, %f1019;
	cvt.rn.f32.s32 	%f1044, %r1284;
	mul.f32 	%f1045, %f996, %f1044;
	fma.rn.f32 	%f1046, %f1045, %f346, %f1022;
	ld.shared.u32 	%r1319, [%r2371+80];
	ld.shared.u32 	%r1320, [%r2371+96];
	// begin inline asm
	{.reg .f16 low,high;
  mov.b32 {low,high},%r1295;
  cvt.f32.f16 %f347, low;}

	// end inline asm
	// begin inline asm
	{.reg .f16 low,high;
  mov.b32 {low,high},%r1296;
  cvt.f32.f16 %f348, low;}

	// end inline asm
	mov.u32 	%r1297, %r1941;
	mov.u32 	%r1298, %r1941;
	mov.u32 	%r1299, %r1941;
	mov.u32 	%r1300, %r1941;
	// begin inline asm
	mma.sync.aligned.m16n8k32.row.col.s32.s8.s8.s32 {%r1297, %r1298, %r1299, %r1300}, {%r1211, %r1212, %r1213, %r1214}, {%r1319, %r1320}, {%r1297, %r1298, %r1299, %r1300};
	// end inline asm
	cvt.rn.f32.s32 	%f1047, %r1297;
	mul.f32 	%f1048, %f985, %f1047;
	fma.rn.f32 	%f1049, %f1048, %f347, %f1025;
	cvt.rn.f32.s32 	%f1050, %r1298;
	mul.f32 	%f1051, %f985, %f1050;
	fma.rn.f32 	%f1052, %f1051, %f348, %f1028;
	cvt.rn.f32.s32 	%f1053, %r1299;
	mul.f32 	%f1054, %f989, %f1053;
	fma.rn.f32 	%f1055, %f1054, %f347, %f1031;
	cvt.rn.f32.s32 	%f1056, %r1300;
	mul.f32 	%f1057, %f989, %f1056;
	fma.rn.f32 	%f1058, %f1057, %f348, %f1034;
	mov.u32 	%r1311, %r1941;
	mov.u32 	%r1312, %r1941;
	mov.u32 	%r1313, %r1941;
	mov.u32 	%r1314, %r1941;
	// begin inline asm
	mma.sync.aligned.m16n8k32.row.col.s32.s8.s8.s32 {%r1311, %r1312, %r1313, %r1314}, {%r1227, %r1228, %r1229, %r1230}, {%r1319, %r1320}, {%r1311, %r1312, %r1313, %r1314};
	// end inline asm
	cvt.rn.f32.s32 	%f1059, %r1311;
	mul.f32 	%f1060, %f993, %f1059;
	fma.rn.f32 	%f1061, %f1060, %f347, %f1037;
	cvt.rn.f32.s32 	%f1062, %r1312;
	mul.f32 	%f1063, %f993, %f1062;
	fma.rn.f32 	%f1064, %f1063, %f348, %f1040;
	cvt.rn.f32.s32 	%f1065, %r1313;
	mul.f32 	%f1066, %f997, %f1065;
	fma.rn.f32 	%f1067, %f1066, %f347, %f1043;
	cvt.rn.f32.s32 	%f1068, %r1314;
	mul.f32 	%f1069, %f997, %f1068;
	fma.rn.f32 	%f1070, %f1069, %f348, %f1046;
	ld.shared.u32 	%r1349, [%r2371+112];
	ld.shared.u32 	%r1350, [%r2371+128];
	// begin inline asm
	{.reg .f16 low,high;
  mov.b32 {low,high},%r1325;
  cvt.f32.f16 %f349, low;}

	// end inline asm
	// begin inline asm
	{.reg .f16 low,high;
  mov.b32 {low,high},%r1326;
  cvt.f32.f16 %f350, low;}

	// end inline asm
	mov.u32 	%r1327, %r1941;
	mov.u32 	%r1328, %r1941;
	mov.u32 	%r1329, %r1941;
	mov.u32 	%r1330, %r1941;
	// begin inline asm
	mma.sync.aligned.m16n8k32.row.col.s32.s8.s8.s32 {%r1327, %r1328, %r1329, %r1330}, {%r1215, %r1216, %r1217, %r1218}, {%r1349, %r1350}, {%r1327, %r1328, %r1329, %r1330};
	// end inline asm
	cvt.rn.f32.s32 	%f1071, %r1327;
	mul.f32 	%f1072, %f986, %f1071;
	fma.rn.f32 	%f2860, %f1072, %f349, %f1049;
	cvt.rn.f32.s32 	%f1073, %r1328;
	mul.f32 	%f1074, %f986, %f1073;
	fma.rn.f32 	%f2859, %f1074, %f350, %f1052;
	cvt.rn.f32.s32 	%f1075, %r1329;
	mul.f32 	%f1076, %f990, %f1075;
	fma.rn.f32 	%f2858, %f1076, %f349, %f1055;
	cvt.rn.f32.s32 	%f1077, %r1330;
	mul.f32 	%f1078, %f990, %f1077;
	fma.rn.f32 	%f2857, %f1078, %f350, %f1058;
	mov.u32 	%r1341, %r1941;
	mov.u32 	%r1342, %r1941;
	mov.u32 	%r1343, %r1941;
	mov.u32 	%r1344, %r1941;
	// begin inline asm
	mma.sync.aligned.m16n8k32.row.col.s32.s8.s8.s32 {%r1341, %r1342, %r1343, %r1344}, {%r1231, %r1232, %r1233, %r1234}, {%r1349, %r1350}, {%r1341, %r1342, %r1343, %r1344};
	// end inline asm
	cvt.rn.f32.s32 	%f1079, %r1341;
	mul.f32 	%f1080, %f994, %f1079;
	fma.rn.f32 	%f2856, %f1080, %f349, %f1061;
	cvt.rn.f32.s32 	%f1081, %r1342;
	mul.f32 	%f1082, %f994, %f1081;
	fma.rn.f32 	%f2855, %f1082, %f350, %f1064;
	cvt.rn.f32.s32 	%f1083, %r1343;
	mul.f32 	%f1084, %f998, %f1083;
	fma.rn.f32 	%f2854, %f1084, %f349, %f1067;
	cvt.rn.f32.s32 	%f1085, %r1344;
	mul.f32 	%f1086, %f998, %f1085;
	fma.rn.f32 	%f2853, %f1086, %f350, %f1070;
	ld.shared.u32 	%r1379, [%r2371+2320];
	ld.shared.u32 	%r1380, [%r2371+2336];
	ld.shared.v4.u32 	{%r1355, %r1385, %r1415, %r1445}, [%r2372+2304];
	// begin inline asm
	{.reg .f16 low,high;
  mov.b32 {low,high},%r1355;
  cvt.f32.f16 %f351, low;}

	// end inline asm
	ld.shared.v4.u32 	{%r1356, %r1386, %r1416, %r1446}, [%r2372+2448];
	// begin inline asm
	{.reg .f16 low,high;
  mov.b32 {low,high},%r1356;
  cvt.f32.f16 %f352, low;}

	// end inline asm
	mov.u32 	%r1357, %r1941;
	mov.u32 	%r1358, %r1941;
	mov.u32 	%r1359, %r1941;
	mov.u32 	%r1360, %r1941;
	// begin inline asm
	mma.sync.aligned.m16n8k32.row.col.s32.s8.s8.s32 {%r1357, %r1358, %r1359, %r1360}, {%r1203, %r1204, %r1205, %r1206}, {%r1379, %r1380}, {%r1357, %r1358, %r1359, %r1360};
	// end inline asm
	cvt.rn.f32.s32 	%f1087, %r1357;
	mul.f32 	%f1088, %f983, %f1087;
	fma.rn.f32 	%f1089, %f1088, %f351, %f577;
	cvt.rn.f32.s32 	%f1090, %r1358;
	mul.f32 	%f1091, %f983, %f1090;
	fma.rn.f32 	%f1092, %f1091, %f352, %f580;
	cvt.rn.f32.s32 	%f1093, %r1359;
	mul.f32 	%f1094, %f987, %f1093;
	fma.rn.f32 	%f1095, %f1094, %f351, %f583;
	cvt.rn.f32.s32 	%f1096, %r1360;
	mul.f32 	%f1097, %f987, %f1096;
	fma.rn.f32 	%f1098, %f1097, %f352, %f586;
	mov.u32 	%r1371, %r1941;
	mov.u32 	%r1372, %r1941;
	mov.u32 	%r1373, %r1941;
	mov.u32 	%r1374, %r1941;
	// begin inline asm
	mma.sync.aligned.m16n8k32.row.col.s32.s8.s8.s32 {%r1371, %r1372, %r1373, %r1374}, {%r1219, %r1220, %r1221, %r1222}, {%r1379, %r1380}, {%r1371, %r1372, %r1373, %r1374};
	// end inline asm
	cvt.rn.f32.s32 	%f1099, %r1371;
	mul.f32 	%f1100, %f991, %f1099;
	fma.rn.f32 	%f1101, %f1100, %f351, %f589;
	cvt.rn.f32.s32 	%f1102, %r1372;
	mul.f32 	%f1103, %f991, %f1102;
	fma.rn.f32 	%f1104, %f1103, %f352, %f592;
	cvt.rn.f32.s32 	%f1105, %r1373;
	mul.f32 	%f1106, %f995, %f1105;
	fma.rn.f32 	%f1107, %f1106, %f351, %f595;
	cvt.rn.f32.s32 	%f1108, %r1374;
	mul.f32 	%f1109, %f995, %f1108;
	fma.rn.f32 	%f1110, %f1109, %f352, %f598;
	ld.shared.u32 	%r1409, [%r2371+2352];
	ld.shared.u32 	%r1410, [%r2371+2368];
	// begin inline asm
	{.reg .f16 low,high;
  mov.b32 {low,high},%r1385;
  cvt.f32.f16 %f353, low;}

	// end inline asm
	// begin inline asm
	{.reg .f16 low,high;
  mov.b32 {low,high},%r1386;
  cvt.f32.f16 %f354, low;}

	// end inline asm
	mov.u32 	%r1387, %r1941;
	mov.u32 	%r1388, %r1941;
	mov.u32 	%r1389, %r1941;
	mov.u32 	%r1390, %r1941;
	// begin inline asm
	mma.sync.aligned.m16n8k32.row.col.s32.s8.s8.s32 {%r1387, %r1388, %r1389, %r1390}, {%r1207, %r1208, %r1209, %r1210}, {%r1409, %r1410}, {%r1387, %r1388, %r1389, %r1390};
	// end inline asm
	cvt.rn.f32.s32 	%f1111, %r1387;
	mul.f32 	%f1112, %f984, %f1111;
	fma.rn.f32 	%f1113, %f1112, %f353, %f1089;
	cvt.rn.f32.s32 	%f1114, %r1388;
	mul.f32 	%f1115, %f984, %f1114;
	fma.rn.f32 	%f1116, %f1115, %f354, %f1092;
	cvt.rn.f32.s32 	%f1117, %r1389;
	mul.f32 	%f1118, %f988, %f1117;
	fma.rn.f32 	%f1119, %f1118, %f353, %f1095;
	cvt.rn.f32.s32 	%f1120, %r1390;
	mul.f32 	%f1121, %f988, %f1120;
	fma.rn.f32 	%f1122, %f1121, %f354, %f1098;
	mov.u32 	%r1401, %r1941;
	mov.u32 	%r1402, %r1941;
	mov.u32 	%r1403, %r1941;
	mov.u32 	%r1404, %r1941;
	// begin inline asm
	mma.sync.aligned.m16n8k32.row.col.s32.s8.s8.s32 {%r1401, %r1402, %r1403, %r1404}, {%r1223, %r1224, %r1225, %r1226}, {%r1409, %r1410}, {%r1401, %r1402, %r1403, %r1404};
	// end inline asm
	cvt.rn.f32.s32 	%f1123, %r1401;
	mul.f32 	%f1124, %f992, %f1123;
	fma.rn.f32 	%f1125, %f1124, %f353, %f1101;
	cvt.rn.f32.s32 	%f1126, %r1402;
	mul.f32 	%f1127, %f992, %f1126;
	fma.rn.f32 	%f1128, %f1127, %f354, %f1104;
	cvt.rn.f32.s32 	%f1129, %r1403;
	mul.f32 	%f1130, %f996, %f1129;
	fma.rn.f32 	%f1131, %f1130, %f353, %f1107;
	cvt.rn.f32.s32 	%f1132, %r1404;
	mul.f32 	%f1133, %f996, %f1132;
	fma.rn.f32 	%f1134, %f1133, %f354, %f1110;
	ld.shared.u32 	%r1439, [%r2371+2384];
	ld.shared.u32 	%r1440, [%r2371+2400];
	// begin inline asm
	{.reg .f16 low,high;
  mov.b32 {low,high},%r1415;
  cvt.f32.f16 %f355, low;}

	// end inline asm
	// begin inline asm
	{.reg .f16 low,high;
  mov.b32 {low,high},%r1416;
  cvt.f32.f16 %f356, low;}

	// end inline asm
	mov.u32 	%r1417, %r1941;
	mov.u32 	%r1418, %r1941;
	mov.u32 	%r1419, %r1941;
	mov.u32 	%r1420, %r1941;
	// begin inline asm
	mma.sync.aligned.m16n8k32.row.col.s32.s8.s8.s32 {%r1417, %r1418, %r1419, %r1420}, {%r1211, %r1212, %r1213, %r1214}, {%r1439, %r1440}, {%r1417, %r1418, %r1419, %r1420};
	// end inline asm
	cvt.rn.f32.s32 	%f1135, %r1417;
	mul.f32 	%f1136, %f985, %f1135;
	fma.rn.f32 	%f1137, %f1136, %f355, %f1113;
	cvt.rn.f32.s32 	%f1138, %r1418;
	mul.f32 	%f1139, %f985, %f1138;
	fma.rn.f32 	%f1140, %f1139, %f356, %f1116;
	cvt.rn.f32.s32 	%f1141, %r1419;
	mul.f32 	%f1142, %f989, %f1141;
	fma.rn.f32 	%f1143, %f1142, %f355, %f1119;
	cvt.rn.f32.s32 	%f1144, %r1420;
	mul.f32 	%f1145, %f989, %f1144;
	fma.rn.f32 	%f1146, %f1145, %f356, %f1122;
	mov.u32 	%r1431, %r1941;
	mov.u32 	%r1432, %r1941;
	mov.u32 	%r1433, %r1941;
	mov.u32 	%r1434, %r1941;
	// begin inline asm
	mma.sync.aligned.m16n8k32.row.col.s32.s8.s8.s32 {%r1431, %r1432, %r1433, %r1434}, {%r1227, %r1228, %r1229, %r1230}, {%r1439, %r1440}, {%r1431, %r1432, %r1433, %r1434};
	// end inline asm
	cvt.rn.f32.s32 	%f1147, %r1431;
	mul.f32 	%f1148, %f993, %f1147;
	fma.rn.f32 	%f1149, %f1148, %f355, %f1125;
	cvt.rn.f32.s32 	%f1150, %r1432;
	mul.f32 	%f1151, %f993, %f1150;
	fma.rn.f32 	%f1152, %f1151, %f356, %f1128;
	cvt.rn.f32.s32 	%f1153, %r1433;
	mul.f32 	%f1154, %f997, %f1153;
	fma.rn.f32 	%f1155, %f1154, %f355, %f1131;
	cvt.rn.f32.s32 	%f1156, %r1434;
	mul.f32 	%f1157, %f997, %f1156;
	fma.rn.f32 	%f1158, %f1157, %f356, %f1134;
	ld.shared.u32 	%r1469, [%r2371+2416];
	ld.shared.u32 	%r1470, [%r2371+2432];
	// begin inline asm
	{.reg .f16 low,high;
  mov.b32 {low,high},%r1445;
  cvt.f32.f16 %f357, low;}

	// end inline asm
	// begin inline asm
	{.reg .f16 low,high;
  mov.b32 {low,high},%r1446;
  cvt.f32.f16 %f358, low;}

	// end inline asm
	mov.u32 	%r1447, %r1941;
	mov.u32 	%r1448, %r1941;
	mov.u32 	%r1449, %r1941;
	mov.u32 	%r1450, %r1941;
	// begin inline asm
	mma.sync.aligned.m16n8k32.row.col.s32.s8.s8.s32 {%r1447, %r1448, %r1449, %r1450}, {%r1215, %r1216, %r1217, %r1218}, {%r1469, %r1470}, {%r1447, %r1448, %r1449, %r1450};
	// end inline asm
	cvt.rn.f32.s32 	%f1159, %r1447;
	mul.f32 	%f1160, %f986, %f1159;
	fma.rn.f32 	%f2852, %f1160, %f357, %f1137;
	cvt.rn.f32.s32 	%f1161, %r1448;
	mul.f32 	%f1162, %f986, %f1161;
	fma.rn.f32 	%f2851, %f1162, %f358, %f1140;
	cvt.rn.f32.s32 	%f1163, %r1449;
	mul.f32 	%f1164, %f990, %f1163;
	fma.rn.f32 	%f2850, %f1164, %f357, %f1143;
	cvt.rn.f32.s32 	%f1165, %r1450;
	mul.f32 	%f1166, %f990, %f1165;
	fma.rn.f32 	%f2849, %f1166, %f358, %f1146;
	mov.u32 	%r1461, %r1941;
	mov.u32 	%r1462, %r1941;
	mov.u32 	%r1463, %r1941;
	mov.u32 	%r1464, %r1941;
	// begin inline asm
	mma.sync.aligned.m16n8k32.row.col.s32.s8.s8.s32 {%r1461, %r1462, %r1463, %r1464}, {%r1231, %r1232, %r1233, %r1234}, {%r1469, %r1470}, {%r1461, %r1462, %r1463, %r1464};
	// end inline asm
	cvt.rn.f32.s32 	%f1167, %r1461;
	mul.f32 	%f1168, %f994, %f1167;
	fma.rn.f32 	%f2848, %f1168, %f357, %f1149;
	cvt.rn.f32.s32 	%f1169, %r1462;
	mul.f32 	%f1170, %f994, %f1169;
	fma.rn.f32 	%f2847, %f1170, %f358, %f1152;
	cvt.rn.f32.s32 	%f1171, %r1463;
	mul.f32 	%f1172, %f998, %f1171;
	fma.rn.f32 	%f2846, %f1172, %f357, %f1155;
	cvt.rn.f32.s32 	%f1173, %r1464;
	mul.f32 	%f1174, %f998, %f1173;
	fma.rn.f32 	%f2845, %f1174, %f358, %f1158;
	ld.shared.u32 	%r1499, [%r2371+4624];
	ld.shared.u32 	%r1500, [%r2371+4640];
	ld.shared.v4.u32 	{%r1475, %r1505, %r1535, %r1565}, [%r2372+4608];
	// begin inline asm
	{.reg .f16 low,high;
  mov.b32 {low,high},%r1475;
  cvt.f32.f16 %f359, low;}

	// end inline asm
	ld.shared.v4.u32 	{%r1476, %r1506, %r1536, %r1566}, [%r2372+4752];
	// begin inline asm
	{.reg .f16 low,high;
  mov.b32 {low,high},%r1476;
  cvt.f32.f16 %f360, low;}

	// end inline asm
	mov.u32 	%r1477, %r1941;
	mov.u32 	%r1478, %r1941;
	mov.u32 	%r1479, %r1941;
	mov.u32 	%r1480, %r1941;
	// begin inline asm
	mma.sync.aligned.m16n8k32.row.col.s32.s8.s8.s32 {%r1477, %r1478, %r1479, %r1480}, {%r1203, %r1204, %r1205, %r1206}, {%r1499, %r1500}, {%r1477, %r1478, %r1479, %r1480};
	// end inline asm
	cvt.rn.f32.s32 	%f1175, %r1477;
	mul.f32 	%f1176, %f983, %f1175;
	fma.rn.f32 	%f1177, %f1176, %f359, %f673;
	cvt.rn.f32.s32 	%f1178, %r1478;
	mul.f32 	%f1179, %f983, %f1178;
	fma.rn.f32 	%f1180, %f1179, %f360, %f676;
	cvt.rn.f32.s32 	%f1181, %r1479;
	mul.f32 	%f1182, %f987, %f1181;
	fma.rn.f32 	%f1183, %f1182, %f359, %f679;
	cvt.rn.f32.s32 	%f1184, %r1480;
	mul.f32 	%f1185, %f987, %f1184;
	fma.rn.f32 	%f1186, %f1185, %f360, %f682;
	mov.u32 	%r1491, %r1941;
	mov.u32 	%r1492, %r1941;
	mov.u32 	%r1493, %r1941;
	mov.u32 	%r1494, %r1941;
	// begin inline asm
	mma.sync.aligned.m16n8k32.row.col.s32.s8.s8.s32 {%r1491, %r1492, %r1493, %r1494}, {%r1219, %r1220, %r1221, %r1222}, {%r1499, %r1500}, {%r1491, %r1492, %r1493, %r1494};
	// end inline asm
	cvt.rn.f32.s32 	%f1187, %r1491;
	mul.f32 	%f1188, %f991, %f1187;
	fma.rn.f32 	%f1189, %f1188, %f359, %f685;
	cvt.rn.f32.s32 	%f1190, %r1492;
	mul.f32 	%f1191, %f991, %f1190;
	fma.rn.f32 	%f1192, %f1191, %f360, %f688;
	cvt.rn.f32.s32 	%f1193, %r1493;
	mul.f32 	%f1194, %f995, %f1193;
	fma.rn.f32 	%f1195, %f1194, %f359, %f691;
	cvt.rn.f32.s32 	%f1196, %r1494;
	mul.f32 	%f1197, %f995, %f1196;
	fma.rn.f32 	%f1198, %f1197, %f360, %f694;
	ld.shared.u32 	%r1529, [%r2371+4656];
	ld.shared.u32 	%r1530, [%r2371+4672];
	// begin inline asm
	{.reg .f16 low,high;
  mov.b32 {low,high},%r1505;
  cvt.f32.f16 %f361, low;}

	// end inline asm
	// begin inline asm
	{.reg .f16 low,high;
  mov.b32 {low,high},%r1506;
  cvt.f32.f16 %f362, low;}

	// end inline asm
	mov.u32 	%r1507, %r1941;
	mov.u32 	%r1508, %r1941;
	mov.u32 	%r1509, %r1941;
	mov.u32 	%r1510, %r1941;
	// begin inline asm
	mma.sync.aligned.m16n8k32.row.col.s32.s8.s8.s32 {%r1507, %r1508, %r1509, %r1510}, {%r1207, %r1208, %r1209, %r1210}, {%r1529, %r1530}, {%r1507, %r1508, %r1509, %r1510};
	// end inline asm
	cvt.rn.f32.s32 	%f1199, %r1507;
	mul.f32 	%f1200, %f984, %f1199;
	fma.rn.f32 	%f1201, %f1200, %f361, %f1177;
	cvt.rn.f32.s32 	%f1202, %r1508;
	mul.f32 	%f1203, %f984, %f1202;
	fma.rn.f32 	%f1204, %f1203, %f362, %f1180;
	cvt.rn.f32.s32 	%f1205, %r1509;
	mul.f32 	%f1206, %f988, %f1205;
	fma.rn.f32 	%f1207, %f1206, %f361, %f1183;
	cvt.rn.f32.s32 	%f1208, %r1510;
	mul.f32 	%f1209, %f988, %f1208;
	fma.rn.f32 	%f1210, %f1209, %f362, %f1186;
	mov.u32 	%r1521, %r1941;
	mov.u32 	%r1522, %r1941;
	mov.u32 	%r1523, %r1941;
	mov.u32 	%r1524, %r1941;
	// begin inline asm
	mma.sync.aligned.m16n8k32.row.col.s32.s8.s8.s32 {%r1521, %r1522, %r1523, %r1524}, {%r1223, %r1224, %r1225, %r1226}, {%r1529, %r1530}, {%r1521, %r1522, %r1523, %r1524};
	// end inline asm
	cvt.rn.f32.s32 	%f1211, %r1521;
	mul.f32 	%f1212, %f992, %f1211;
	fma.rn.f32 	%f1213, %f1212, %f361, %f1189;
	cvt.rn.f32.s32 	%f1214, %r1522;
	mul.f32 	%f1215, %f992, %f1214;
	fma.rn.f32 	%f1216, %f1215, %f362, %f1192;
	cvt.rn.f32.s32 	%f1217, %r1523;
	mul.f32 	%f1218, %f996, %f1217;
	fma.rn.f32 	%f1219, %f1218, %f361, %f1195;
	cvt.rn.f32.s32 	%f1220, %r1524;
	mul.f32 	%f1221, %f996, %f1220;
	fma.rn.f32 	%f1222, %f1221, %f362, %f1198;
	ld.shared.u32 	%r1559, [%r2371+4688];
	ld.shared.u32 	%r1560, [%r2371+4704];
	// begin inline asm
	{.reg .f16 low,high;
  mov.b32 {low,high},%r1535;
  cvt.f32.f16 %f363, low;}

	// end inline asm
	// begin inline asm
	{.reg .f16 low,high;
  mov.b32 {low,high},%r1536;
  cvt.f32.f16 %f364, low;}

	// end inline asm
	mov.u32 	%r1537, %r1941;
	mov.u32 	%r1538, %r1941;
	mov.u32 	%r1539, %r1941;
	mov.u32 	%r1540, %r1941;
	// begin inline asm
	mma.sync.aligned.m16n8k32.row.col.s32.s8.s8.s32 {%r1537, %r1538, %r1539, %r1540}, {%r1211, %r1212, %r1213, %r1214}, {%r1559, %r1560}, {%r1537, %r1538, %r1539, %r1540};
	// end inline asm
	cvt.rn.f32.s32 	%f1223, %r1537;
	mul.f32 	%f1224, %f985, %f1223;
	fma.rn.f32 	%f1225, %f1224, %f363, %f1201;
	cvt.rn.f32.s32 	%f1226, %r1538;
	mul.f32 	%f1227, %f985, %f1226;
	fma.rn.f32 	%f1228, %f1227, %f364, %f1204;
	cvt.rn.f32.s32 	%f1229, %r1539;
	mul.f32 	%f1230, %f989, %f1229;
	fma.rn.f32 	%f1231, %f1230, %f363, %f1207;
	cvt.rn.f32.s32 	%f1232, %r1540;
	mul.f32 	%f1233, %f989, %f1232;
	fma.rn.f32 	%f1234, %f1233, %f364, %f1210;
	mov.u32 	%r1551, %r1941;
	mov.u32 	%r1552, %r1941;
	mov.u32 	%r1553, %r1941;
	mov.u32 	%r1554, %r1941;
	// begin inline asm
	mma.sync.aligned.m16n8k32.row.col.s32.s8.s8.s32 {%r1551, %r1552, %r1553, %r1554}, {%r1227, %r1228, %r1229, %r1230}, {%r1559, %r1560}, {%r1551, %r1552, %r1553, %r1554};
	// end inline asm
	cvt.rn.f32.s32 	%f1235, %r1551;
	mul.f32 	%f1236, %f993, %f1235;
	fma.rn.f32 	%f1237, %f1236, %f363, %f1213;
	cvt.rn.f32.s32 	%f1238, %r1552;
	mul.f32 	%f1239, %f993, %f1238;
	fma.rn.f32 	%f1240, %f1239, %f364, %f1216;
	cvt.rn.f32.s32 	%f1241, %r1553;
	mul.f32 	%f1242, %f997, %f1241;
	fma.rn.f32 	%f1243, %f1242, %f363, %f1219;
	cvt.rn.f32.s32 	%f1244, %r1554;
	mul.f32 	%f1245, %f997, %f1244;
	fma.rn.f32 	%f1246, %f1245, %f364, %f1222;
	ld.shared.u32 	%r1589, [%r2371+4720];
	ld.shared.u32 	%r1590, [%r2371+4736];
	// begin inline asm
	{.reg .f16 low,high;
  mov.b32 {low,high},%r1565;
  cvt.f32.f16 %f365, low;}

	// end inline asm
	// begin inline asm
	{.reg .f16 low,high;
  mov.b32 {low,high},%r1566;
  cvt.f32.f16 %f366, low;}

	// end inline asm
	mov.u32 	%r1567, %r1941;
	mov.u32 	%r1568, %r1941;
	mov.u32 	%r1569, %r1941;
	mov.u32 	%r1570, %r1941;
	// begin inline asm
	mma.sync.aligned.m16n8k32.row.col.s32.s8.s8.s32 {%r1567, %r1568, %r1569, %r1570}, {%r1215, %r1216, %r1217, %r1218}, {%r1589, %r1590}, {%r1567, %r1568, %r1569, %r1570};
	// end inline asm
	cvt.rn.f32.s32 	%f1247, %r1567;
	mul.f32 	%f1248, %f986, %f1247;
	fma.rn.f32 	%f2844, %f1248, %f365, %f1225;
	cvt.rn.f32.s32 	%f1249, %r1568;
	mul.f32 	%f1250, %f986, %f1249;
	fma.rn.f32 	%f2843, %f1250, %f366, %f1228;
	cvt.rn.f32.s32 	%f1251, %r1569;
	mul.f32 	%f1252, %f990, %f1251;
	fma.rn.f32 	%f2842, %f1252, %f365, %f1231;
	cvt.rn.f32.s32 	%f1253, %r1570;
	mul.f32 	%f1254, %f990, %f1253;
	fma.rn.f32 	%f2841, %f1254, %f366, %f1234;
	mov.u32 	%r1581, %r1941;
	mov.u32 	%r1582, %r1941;
	mov.u32 	%r1583, %r1941;
	mov.u32 	%r1584, %r1941;
	// begin inline asm
	mma.sync.aligned.m16n8k32.row.col.s32.s8.s8.s32 {%r1581, %r1582, %r1583, %r1584}, {%r1231, %r1232, %r1233, %r1234}, {%r1589, %r1590}, {%r1581, %r1582, %r1583, %r1584};
	// end inline asm
	cvt.rn.f32.s32 	%f1255, %r1581;
	mul.f32 	%f1256, %f994, %f1255;
	fma.rn.f32 	%f2840, %f1256, %f365, %f1237;
	cvt.rn.f32.s32 	%f1257, %r1582;
	mul.f32 	%f1258, %f994, %f1257;
	fma.rn.f32 	%f2839, %f1258, %f366, %f1240;
	cvt.rn.f32.s32 	%f1259, %r1583;
	mul.f32 	%f1260, %f998, %f1259;
	fma.rn.f32 	%f2838, %f1260, %f365, %f1243;
	cvt.rn.f32.s32 	%f1261, %r1584;
	mul.f32 	%f1262, %f998, %f1261;
	fma.rn.f32 	%f2837, %f1262, %f366, %f1246;
	ld.shared.u32 	%r1619, [%r2371+6928];
	ld.shared.u32 	%r1620, [%r2371+6944];
	ld.shared.v4.u32 	{%r1595, %r1625, %r1655, %r1685}, [%r2372+6912];
	// begin inline asm
	{.reg .f16 low,high;
  mov.b32 {low,high},%r1595;
  cvt.f32.f16 %f367, low;}

	// end inline asm
	ld.shared.v4.u32 	{%r1596, %r1626, %r1656, %r1686}, [%r2372+7056];
	// begin inline asm
	{.reg .f16 low,high;
  mov.b32 {low,high},%r1596;
  cvt.f32.f16 %f368, low;}

	// end inline asm
	mov.u32 	%r1597, %r1941;
	mov.u32 	%r1598, %r1941;
	mov.u32 	%r1599, %r1941;
	mov.u32 	%r1600, %r1941;
	// begin inline asm
	mma.sync.aligned.m16n8k32.row.col.s32.s8.s8.s32 {%r1597, %r1598, %r1599, %r1600}, {%r1203, %r1204, %r1205, %r1206}, {%r1619, %r1620}, {%r1597, %r1598, %r1599, %r1600};
	// end inline asm
	cvt.rn.f32.s32 	%f1263, %r1597;
	mul.f32 	%f1264, %f983, %f1263;
	fma.rn.f32 	%f1265, %f1264, %f367, %f769;
	cvt.rn.f32.s32 	%f1266, %r1598;
	mul.f32 	%f1267, %f983, %f1266;
	fma.rn.f32 	%f1268, %f1267, %f368, %f772;
	cvt.rn.f32.s32 	%f1269, %r1599;
	mul.f32 	%f1270, %f987, %f1269;
	fma.rn.f32 	%f1271, %f1270, %f367, %f775;
	cvt.rn.f32.s32 	%f1272, %r1600;
	mul.f32 	%f1273, %f987, %f1272;
	fma.rn.f32 	%f1274, %f1273, %f368, %f778;
	mov.u32 	%r1611, %r1941;
	mov.u32 	%r1612, %r1941;
	mov.u32 	%r1613, %r1941;
	mov.u32 	%r1614, %r1941;
	// begin inline asm
	mma.sync.aligned.m16n8k32.row.col.s32.s8.s8.s32 {%r1611, %r1612, %r1613, %r1614}, {%r1219, %r1220, %r1221, %r1222}, {%r1619, %r1620}, {%r1611, %r1612, %r1613, %r1614};
	// end inline asm
	cvt.rn.f32.s32 	%f1275, %r1611;
	mul.f32 	%f1276, %f991, %f1275;
	fma.rn.f32 	%f1277, %f1276, %f367, %f781;
	cvt.rn.f32.s32 	%f1278, %r1612;
	mul.f32 	%f1279, %f991, %f1278;
	fma.rn.f32 	%f1280, %f1279, %f368, %f784;
	cvt.rn.f32.s32 	%f1281, %r1613;
	mul.f32 	%f1282, %f995, %f1281;
	fma.rn.f32 	%f1283, %f1282, %f367, %f787;
	cvt.rn.f32.s32 	%f1284, %r1614;
	mul.f32 	%f1285, %f995, %f1284;
	fma.rn.f32 	%f1286, %f1285, %f368, %f790;
	ld.shared.u32 	%r1649, [%r2371+6960];
	ld.shared.u32 	%r1650, [%r2371+6976];
	// begin inline asm
	{.reg .f16 low,high;
  mov.b32 {low,high},%r1625;
  cvt.f32.f16 %f369, low;}

	// end inline asm
	// begin inline asm
	{.reg .f16 low,high;
  mov.b32 {low,high},%r1626;
  cvt.f32.f16 %f370, low;}

	// end inline asm
	mov.u32 	%r1627, %r1941;
	mov.u32 	%r1628, %r1941;
	mov.u32 	%r1629, %r1941;
	mov.u32 	%r1630, %r1941;
	// begin inline asm
	mma.sync.aligned.m16n8k32.row.col.s32.s8.s8.s32 {%r1627, %r1628, %r1629, %r1630}, {%r1207, %r1208, %r1209, %r1210}, {%r1649, %r1650}, {%r1627, %r1628, %r1629, %r1630};
	// end inline asm
	cvt.rn.f32.s32 	%f1287, %r1627;
	mul.f32 	%f1288, %f984, %f1287;
	fma.rn.f32 	%f1289, %f1288, %f369, %f1265;
	cvt.rn.f32.s32 	%f1290, %r1628;
	mul.f32 	%f1291, %f984, %f1290;
	fma.rn.f32 	%f1292, %f1291, %f370, %f1268;
	cvt.rn.f32.s32 	%f1293, %r1629;
	mul.f32 	%f1294, %f988, %f1293;
	fma.rn.f32 	%f1295, %f1294, %f369, %f1271;
	cvt.rn.f32.s32 	%f1296, %r1630;
	mul.f32 	%f1297, %f988, %f1296;
	fma.rn.f32 	%f1298, %f1297, %f370, %f1274;
	mov.u32 	%r1641, %r1941;
	mov.u32 	%r1642, %r1941;
	mov.u32 	%r1643, %r1941;
	mov.u32 	%r1644, %r1941;
	// begin inline asm
	mma.sync.aligned.m16n8k32.row.col.s32.s8.s8.s32 {%r1641, %r1642, %r1643, %r1644}, {%r1223, %r1224, %r1225, %r1226}, {%r1649, %r1650}, {%r1641, %r1642, %r1643, %r1644};
	// end inline asm
	cvt.rn.f32.s32 	%f1299, %r1641;
	mul.f32 	%f1300, %f992, %f1299;
	fma.rn.f32 	%f1301, %f1300, %f369, %f1277;
	cvt.rn.f32.s32 	%f1302, %r1642;
	mul.f32 	%f1303, %f992, %f1302;
	fma.rn.f32 	%f1304, %f1303, %f370, %f1280;
	cvt.rn.f32.s32 	%f1305, %r1643;
	mul.f32 	%f1306, %f996, %f1305;
	fma.rn.f32 	%f1307, %f1306, %f369, %f1283;
	cvt.rn.f32.s32 	%f1308, %r1644;
	mul.f32 	%f1309, %f996, %f1308;
	fma.rn.f32 	%f1310, %f1309, %f370, %f1286;
	ld.shared.u32 	%r1679, [%r2371+6992];
	ld.shared.u32 	%r1680, [%r2371+7008];
	// begin inline asm
	{.reg .f16 low,high;
  mov.b32 {low,high},%r1655;
  cvt.f32.f16 %f371, low;}

	// end inline asm
	// begin inline asm
	{.reg .f16 low,high;
  mov.b32 {low,high},%r1656;
  cvt.f32.f16 %f372, low;}

	// end inline asm
	mov.u32 	%r1657, %r1941;
	mov.u32 	%r1658, %r1941;
	mov.u32 	%r1659, %r1941;
	mov.u32 	%r1660, %r1941;
	// begin inline asm
	mma.sync.aligned.m16n8k32.row.col.s32.s8.s8.s32 {%r1657, %r1658, %r1659, %r1660}, {%r1211, %r1212, %r1213, %r1214}, {%r1679, %r1680}, {%r1657, %r1658, %r1659, %r1660};
	// end inline asm
	cvt.rn.f32.s32 	%f1311, %r1657;
	mul.f32 	%f1312, %f985, %f1311;
	fma.rn.f32 	%f1313, %f1312, %f371, %f1289;
	cvt.rn.f32.s32 	%f1314, %r1658;
	mul.f32 	%f1315, %f985, %f1314;
	fma.rn.f32 	%f1316, %f1315, %f372, %f1292;
	cvt.rn.f32.s32 	%f1317, %r1659;
	mul.f32 	%f1318, %f989, %f1317;
	fma.rn.f32 	%f1319, %f1318, %f371, %f1295;
	cvt.rn.f32.s32 	%f1320, %r1660;
	mul.f32 	%f1321, %f989, %f1320;
	fma.rn.f32 	%f1322, %f1321, %f372, %f1298;
	mov.u32 	%r1671, %r1941;
	mov.u32 	%r1672, %r1941;
	mov.u32 	%r1673, %r1941;
	mov.u32 	%r1674, %r1941;
	// begin inline asm
	mma.sync.aligned.m16n8k32.row.col.s32.s8.s8.s32 {%r1671, %r1672, %r1673, %r1674}, {%r1227, %r1228, %r1229, %r1230}, {%r1679, %r1680}, {%r1671, %r1672, %r1673, %r1674};
	// end inline asm
	cvt.rn.f32.s32 	%f1323, %r1671;
	mul.f32 	%f1324, %f993, %f1323;
	fma.rn.f32 	%f1325, %f1324, %f371, %f1301;
	cvt.rn.f32.s32 	%f1326, %r1672;
	mul.f32 	%f1327, %f993, %f1326;
	fma.rn.f32 	%f1328, %f1327, %f372, %f1304;
	cvt.rn.f32.s32 	%f1329, %r1673;
	mul.f32 	%f1330, %f997, %f1329;
	fma.rn.f32 	%f1331, %f1330, %f371, %f1307;
	cvt.rn.f32.s32 	%f1332, %r1674;
	mul.f32 	%f1333, %f997, %f1332;
	fma.rn.f32 	%f1334, %f1333, %f372, %f1310;
	ld.shared.u32 	%r1709, [%r2371+7024];
	ld.shared.u32 	%r1710, [%r2371+7040];
	// begin inline asm
	{.reg .f16 low,high;
  mov.b32 {low,high},%r1685;
  cvt.f32.f16 %f373, low;}

	// end inline asm
	// begin inline asm
	{.reg .f16 low,high;
  mov.b32 {low,high},%r1686;
  cvt.f32.f16 %f374, low;}

	// end inline asm
	mov.u32 	%r1687, %r1941;
	mov.u32 	%r1688, %r1941;
	mov.u32 	%r1689, %r1941;
	mov.u32 	%r1690, %r1941;
	// begin inline asm
	mma.sync.aligned.m16n8k32.row.col.s32.s8.s8.s32 {%r1687, %r1688, %r1689, %r1690}, {%r1215, %r1216, %r1217, %r1218}, {%r1709, %r1710}, {%r1687, %r1688, %r1689, %r1690};
	// end inline asm
	cvt.rn.f32.s32 	%f1335, %r1687;
	mul.f32 	%f1336, %f986, %f1335;
	fma.rn.f32 	%f2836, %f1336, %f373, %f1313;
	cvt.rn.f32.s32 	%f1337, %r1688;
	mul.f32 	%f1338, %f986, %f1337;
	fma.rn.f32 	%f2835, %f1338, %f374, %f1316;
	cvt.rn.f32.s32 	%f1339, %r1689;
	mul.f32 	%f1340, %f990, %f1339;
	fma.rn.f32 	%f2834, %f1340, %f373, %f1319;
	cvt.rn.f32.s32 	%f1341, %r1690;
	mul.f32 	%f1342, %f990, %f1341;
	fma.rn.f32 	%f2833, %f1342, %f374, %f1322;
	mov.u32 	%r1701, %r1941;
	mov.u32 	%r1702, %r1941;
	mov.u32 	%r1703, %r1941;
	mov.u32 	%r1704, %r1941;
	// begin inline asm
	mma.sync.aligned.m16n8k32.row.col.s32.s8.s8.s32 {%r1701, %r1702, %r1703, %r1704}, {%r1231, %r1232, %r1233, %r1234}, {%r1709, %r1710}, {%r1701, %r1702, %r1703, %r1704};
	// end inline asm
	cvt.rn.f32.s32 	%f1343, %r1701;
	mul.f32 	%f1344, %f994, %f1343;
	fma.rn.f32 	%f2832, %f1344, %f373, %f1325;
	cvt.rn.f32.s32 	%f1345, %r1702;
	mul.f32 	%f1346, %f994, %f1345;
	fma.rn.f32 	%f2831, %f1346, %f374, %f1328;
	cvt.rn.f32.s32 	%f1347, %r1703;
	mul.f32 	%f1348, %f998, %f1347;
	fma.rn.f32 	%f2830, %f1348, %f373, %f1331;
	cvt.rn.f32.s32 	%f1349, %r1704;
	mul.f32 	%f1350, %f998, %f1349;
	fma.rn.f32 	%f2829, %f1350, %f374, %f1334;
	ld.shared.u32 	%r1739, [%r2371+9232];
	ld.shared.u32 	%r1740, [%r2371+9248];
	ld.shared.v4.u32 	{%r1715, %r1745, %r1775, %r1805}, [%r2372+9216];
	// begin inline asm
	{.reg .f16 low,high;
  mov.b32 {low,high},%r1715;
  cvt.f32.f16 %f375, low;}

	// end inline asm
	ld.shared.v4.u32 	{%r1716, %r1746, %r1776, %r1806}, [%r2372+9360];
	// begin inline asm
	{.reg .f16 low,high;
  mov.b32 {low,high},%r1716;
  cvt.f32.f16 %f376, low;}

	// end inline asm
	mov.u32 	%r1717, %r1941;
	mov.u32 	%r1718, %r1941;
	mov.u32 	%r1719, %r1941;
	mov.u32 	%r1720, %r1941;
	// begin inline asm
	mma.sync.aligned.m16n8k32.row.col.s32.s8.s8.s32 {%r1717, %r1718, %r1719, %r1720}, {%r1203, %r1204, %r1205, %r1206}, {%r1739, %r1740}, {%r1717, %r1718, %r1719, %r1720};
	// end inline asm
	cvt.rn.f32.s32 	%f1351, %r1717;
	mul.f32 	%f1352, %f983, %f1351;
	fma.rn.f32 	%f1353, %f1352, %f375, %f865;
	cvt.rn.f32.s32 	%f1354, %r1718;
	mul.f32 	%f1355, %f983, %f1354;
	fma.rn.f32 	%f1356, %f1355, %f376, %f868;
	cvt.rn.f32.s32 	%f1357, %r1719;
	mul.f32 	%f1358, %f987, %f1357;
	fma.rn.f32 	%f1359, %f1358, %f375, %f871;
	cvt.rn.f32.s32 	%f1360, %r1720;
	mul.f32 	%f1361, %f987, %f1360;
	fma.rn.f32 	%f1362, %f1361, %f376, %f874;
	mov.u32 	%r1731, %r1941;
	mov.u32 	%r1732, %r1941;
	mov.u32 	%r1733, %r1941;
	mov.u32 	%r1734, %r1941;
	// begin inline asm
	mma.sync.aligned.m16n8k32.row.col.s32.s8.s8.s32 {%r1731, %r1732, %r1733, %r1734}, {%r1219, %r1220, %r1221, %r1222}, {%r1739, %r1740}, {%r1731, %r1732, %r1733, %r1734};
	// end inline asm
	cvt.rn.f32.s32 	%f1363, %r1731;
	mul.f32 	%f1364, %f991, %f1363;
	fma.rn.f32 	%f1365, %f1364, %f375, %f877;
	cvt.rn.f32.s32 	%f1366, %r1732;
	mul.f32 	%f1367, %f991, %f1366;
	fma.rn.f32 	%f1368, %f1367, %f376, %f880;
	cvt.rn.f32.s32 	%f1369, %r1733;
	mul.f32 	%f1370, %f995, %f1369;
	fma.rn.f32 	%f1371, %f1370, %f375, %f883;
	cvt.rn.f32.s32 	%f1372, %r1734;
	mul.f32 	%f1373, %f995, %f1372;
	fma.rn.f32 	%f1374, %f1373, %f376, %f886;
	ld.shared.u32 	%r1769, [%r2371+9264];
	ld.shared.u32 	%r1770, [%r2371+9280];
	// begin inline asm
	{.reg .f16 low,high;
  mov.b32 {low,high},%r1745;
  cvt.f32.f16 %f377, low;}

	// end inline asm
	// begin inline asm
	{.reg .f16 low,high;
  mov.b32 {low,high},%r1746;
  cvt.f32.f16 %f378, low;}

	// end inline asm
	mov.u32 	%r1747, %r1941;
	mov.u32 	%r1748, %r1941;
	mov.u32 	%r1749, %r1941;
	mov.u32 	%r1750, %r1941;
	// begin inline asm
	mma.sync.aligned.m16n8k32.row.col.s32.s8.s8.s32 {%r1747, %r1748, %r1749, %r1750}, {%r1207, %r1208, %r1209, %r1210}, {%r1769, %r1770}, {%r1747, %r1748, %r1749, %r1750};
	// end inline asm
	cvt.rn.f32.s32 	%f1375, %r1747;
	mul.f32 	%f1376, %f984, %f1375;
	fma.rn.f32 	%f1377, %f1376, %f377, %f1353;
	cvt.rn.f32.s32 	%f1378, %r1748;
	mul.f32 	%f1379, %f984, %f1378;
	fma.rn.f32 	%f1380, %f1379, %f378, %f1356;
	cvt.rn.f32.s32 	%f1381, %r1749;
	mul.f32 	%f1382, %f988, %f1381;
	fma.rn.f32 	%f1383, %f1382, %f377, %f1359;
	cvt.rn.f32.s32 	%f1384, %r1750;
	mul.f32 	%f1385, %f988, %f1384;
	fma.rn.f32 	%f1386, %f1385, %f378, %f1362;
	mov.u32 	%r1761, %r1941;
	mov.u32 	%r1762, %r1941;
	mov.u32 	%r1763, %r1941;
	mov.u32 	%r1764, %r1941;
	// begin inline asm
	mma.sync.aligned.m16n8k32.row.col.s32.s8.s8.s32 {%r1761, %r1762, %r1763, %r1764}, {%r1223, %r1224, %r1225, %r1226}, {%r1769, %r1770}, {%r1761, %r1762, %r1763, %r1764};
	// end inline asm
	cvt.rn.f32.s32 	%f1387, %r1761;
	mul.f32 	%f1388, %f992, %f1387;
	fma.rn.f32 	%f1389, %f1388, %f377, %f1365;
	cvt.rn.f32.s32 	%f1390, %r1762;
	mul.f32 	%f1391, %f992, %f1390;
	fma.rn.f32 	%f1392, %f1391, %f378, %f1368;
	cvt.rn.f32.s32 	%f1393, %r1763;
	mul.f32 	%f1394, %f996, %f1393;
	fma.rn.f32 	%f1395, %f1394, %f377, %f1371;
	cvt.rn.f32.s32 	%f1396, %r1764;
	mul.f32 	%f1397, %f996, %f1396;
	fma.rn.f32 	%f1398, %f1397, %f378, %f1374;
	ld.shared.u32 	%r1799, [%r2371+9296];
	ld.shared.u32 	%r1800, [%r2371+9312];
	// begin inline asm
	{.reg .f16 low,high;
  mov.b32 {low,high},%r1775;
  cvt.f32.f16 %f379, low;}

	// end inline asm
	// begin inline asm
	{.reg .f16 low,high;
  mov.b32 {low,high},%r1776;
  cvt.f32.f16 %f380, low;}

	// end inline asm
	mov.u32 	%r1777, %r1941;
	mov.u32 	%r1778, %r1941;
	mov.u32 	%r1779, %r1941;
	mov.u32 	%r1780, %r1941;
	// begin inline asm
	mma.sync.aligned.m16n8k32.row.col.s32.s8.s8.s32 {%r1777, %r1778, %r1779, %r1780}, {%r1211, %r1212, %r1213, %r1214}, {%r1799, %r1800}, {%r1777, %r1778, %r1779, %r1780};
	// end inline asm
	cvt.rn.f32.s32 	%f1399, %r1777;
	mul.f32 	%f1400, %f985, %f1399;
	fma.rn.f32 	%f1401, %f1400, %f379, %f1377;
	cvt.rn.f32.s32 	%f1402, %r1778;
	mul.f32 	%f1403, %f985, %f1402;
	fma.rn.f32 	%f1404, %f1403, %f380, %f1380;
	cvt.rn.f32.s32 	%f1405, %r1779;
	mul.f32 	%f1406, %f989, %f1405;
	fma.rn.f32 	%f1407, %f1406, %f379, %f1383;
	cvt.rn.f32.s32 	%f1408, %r1780;
	mul.f32 	%f1409, %f989, %f1408;
	fma.rn.f32 	%f1410, %f1409, %f380, %f1386;
	mov.u32 	%r1791, %r1941;
	mov.u32 	%r1792, %r1941;
	mov.u32 	%r1793, %r1941;
	mov.u32 	%r1794, %r1941;
	// begin inline asm
	mma.sync.aligned.m16n8k32.row.col.s32.s8.s8.s32 {%r1791, %r1792, %r1793, %r1794}, {%r1227, %r1228, %r1229, %r1230}, {%r1799, %r1800}, {%r1791, %r1792, %r1793, %r1794};
	// end inline asm
	cvt.rn.f32.s32 	%f1411, %r1791;
	mul.f32 	%f1412, %f993, %f1411;
	fma.rn.f32 	%f1413, %f1412, %f379, %f1389;
	cvt.rn.f32.s32 	%f1414, %r1792;
	mul.f32 	%f1415, %f993, %f1414;
	fma.rn.f32 	%f1416, %f1415, %f380, %f1392;
	cvt.rn.f32.s32 	%f1417, %r1793;
	mul.f32 	%f1418, %f997, %f1417;
	fma.rn.f32 	%f1419, %f1418, %f379, %f1395;
	cvt.rn.f32.s32 	%f1420, %r1794;
	mul.f32 	%f1421, %f997, %f1420;
	fma.rn.f32 	%f1422, %f1421, %f380, %f1398;
	ld.shared.u32 	%r1829, [%r2371+9328];
	ld.shared.u32 	%r1830, [%r2371+9344];
	// begin inline asm
	{.reg .f16 low,high;
  mov.b32 {low,high},%r1805;
  cvt.f32.f16 %f381, low;}

	// end inline asm
	// begin inline asm
	{.reg .f16 low,high;
  mov.b32 {low,high},%r1806;
  cvt.f32.f16 %f382, low;}

	// end inline asm
	mov.u32 	%r1807, %r1941;
	mov.u32 	%r1808, %r1941;
	mov.u32 	%r1809, %r1941;
	mov.u32 	%r1810, %r1941;
	// begin inline asm
	mma.sync.aligned.m16n8k32.row.col.s32.s8.s8.s32 {%r1807, %r1808, %r1809, %r1810}, {%r1215, %r1216, %r1217, %r1218}, {%r1829, %r1830}, {%r1807, %r1808, %r1809, %r1810};
	// end inline asm
	cvt.rn.f32.s32 	%f1423, %r1807;
	mul.f32 	%f1424, %f986, %f1423;
	fma.rn.f32 	%f2828, %f1424, %f381, %f1401;
	cvt.rn.f32.s32 	%f1425, %r1808;
	mul.f32 	%f1426, %f986, %f1425;
	fma.rn.f32 	%f2827, %f1426, %f382, %f1404;
	cvt.rn.f32.s32 	%f1427, %r1809;
	mul.f32 	%f1428, %f990, %f1427;
	fma.rn.f32 	%f2826, %f1428, %f381, %f1407;
	cvt.rn.f32.s32 	%f1429, %r1810;
	mul.f32 	%f1430, %f990, %f1429;
	fma.rn.f32 	%f2825, %f1430, %f382, %f1410;
	mov.u32 	%r1821, %r1941;
	mov.u32 	%r1822, %r1941;
	mov.u32 	%r1823, %r1941;
	mov.u32 	%r1824, %r1941;
	// begin inline asm
	mma.sync.aligned.m16n8k32.row.col.s32.s8.s8.s32 {%r1821, %r1822, %r1823, %r1824}, {%r1231, %r1232, %r1233, %r1234}, {%r1829, %r1830}, {%r1821, %r1822, %r1823, %r1824};
	// end inline asm
	cvt.rn.f32.s32 	%f1431, %r1821;
	mul.f32 	%f1432, %f994, %f1431;
	fma.rn.f32 	%f2824, %f1432, %f381, %f1413;
	cvt.rn.f32.s32 	%f1433, %r1822;
	mul.f32 	%f1434, %f994, %f1433;
	fma.rn.f32 	%f2823, %f1434, %f382, %f1416;
	cvt.rn.f32.s32 	%f1435, %r1823;
	mul.f32 	%f1436, %f998, %f1435;
	fma.rn.f32 	%f2822, %f1436, %f381, %f1419;
	cvt.rn.f32.s32 	%f1437, %r1824;
	mul.f32 	%f1438, %f998, %f1437;
	fma.rn.f32 	%f2821, %f1438, %f382, %f1422;
	ld.shared.u32 	%r1859, [%r2371+11536];
	ld.shared.u32 	%r1860, [%r2371+11552];
	ld.shared.v4.u32 	{%r1835, %r1865, %r1895, %r1925}, [%r2372+11520];
	// begin inline asm
	{.reg .f16 low,high;
  mov.b32 {low,high},%r1835;
  cvt.f32.f16 %f383, low;}

	// end inline asm
	ld.shared.v4.u32 	{%r1836, %r1866, %r1896, %r1926}, [%r2372+11664];
	// begin inline asm
	{.reg .f16 low,high;
  mov.b32 {low,high},%r1836;
  cvt.f32.f16 %f384, low;}

	// end inline asm
	mov.u32 	%r1837, %r1941;
	mov.u32 	%r1838, %r1941;
	mov.u32 	%r1839, %r1941;
	mov.u32 	%r1840, %r1941;
	// begin inline asm
	mma.sync.aligned.m16n8k32.row.col.s32.s8.s8.s32 {%r1837, %r1838, %r1839, %r1840}, {%r1203, %r1204, %r1205, %r1206}, {%r1859, %r1860}, {%r1837, %r1838, %r1839, %r1840};
	// end inline asm
	cvt.rn.f32.s32 	%f1439, %r1837;
	mul.f32 	%f1440, %f983, %f1439;
	fma.rn.f32 	%f1441, %f1440, %f383, %f961;
	cvt.rn.f32.s32 	%f1442, %r1838;
	mul.f32 	%f1443, %f983, %f1442;
	fma.rn.f32 	%f1444, %f1443, %f384, %f964;
	cvt.rn.f32.s32 	%f1445, %r1839;
	mul.f32 	%f1446, %f987, %f1445;
	fma.rn.f32 	%f1447, %f1446, %f383, %f967;
	cvt.rn.f32.s32 	%f1448, %r1840;
	mul.f32 	%f1449, %f987, %f1448;
	fma.rn.f32 	%f1450, %f1449, %f384, %f970;
	mov.u32 	%r1851, %r1941;
	mov.u32 	%r1852, %r1941;
	mov.u32 	%r1853, %r1941;
	mov.u32 	%r1854, %r1941;
	// begin inline asm
	mma.sync.aligned.m16n8k32.row.col.s32.s8.s8.s32 {%r1851, %r1852, %r1853, %r1854}, {%r1219, %r1220, %r1221, %r1222}, {%r1859, %r1860}, {%r1851, %r1852, %r1853, %r1854};
	// end inline asm
	cvt.rn.f32.s32 	%f1451, %r1851;
	mul.f32 	%f1452, %f991, %f1451;
	fma.rn.f32 	%f1453, %f1452, %f383, %f973;
	cvt.rn.f32.s32 	%f1454, %r1852;
	mul.f32 	%f1455, %f991, %f1454;
	fma.rn.f32 	%f1456, %f1455, %f384, %f976;
	cvt.rn.f32.s32 	%f1457, %r1853;
	mul.f32 	%f1458, %f995, %f1457;
	fma.rn.f32 	%f1459, %f1458, %f383, %f979;
	cvt.rn.f32.s32 	%f1460, %r1854;
	mul.f32 	%f1461, %f995, %f1460;
	fma.rn.f32 	%f1462, %f1461, %f384, %f982;
	ld.shared.u32 	%r1889, [%r2371+11568];
	ld.shared.u32 	%r1890, [%r2371+11584];
	// begin inline asm
	{.reg .f16 low,high;
  mov.b32 {low,high},%r1865;
  cvt.f32.f16 %f385, low;}

	// end inline asm
	// begin inline asm
	{.reg .f16 low,high;
  mov.b32 {low,high},%r1866;
  cvt.f32.f16 %f386, low;}

	// end inline asm
	mov.u32 	%r1867, %r1941;
	mov.u32 	%r1868, %r1941;
	mov.u32 	%r1869, %r1941;
	mov.u32 	%r1870, %r1941;
	// begin inline asm
	mma.sync.aligned.m16n8k32.row.col.s32.s8.s8.s32 {%r1867, %r1868, %r1869, %r1870}, {%r1207, %r1208, %r1209, %r1210}, {%r1889, %r1890}, {%r1867, %r1868, %r1869, %r1870};
	// end inline asm
	cvt.rn.f32.s32 	%f1463, %r1867;
	mul.f32 	%f1464, %f984, %f1463;
	fma.rn.f32 	%f1465, %f1464, %f385, %f1441;
	cvt.rn.f32.s32 	%f1466, %r1868;
	mul.f32 	%f1467, %f984, %f1466;
	fma.rn.f32 	%f1468, %f1467, %f386, %f1444;
	cvt.rn.f32.s32 	%f1469, %r1869;
	mul.f32 	%f1470, %f988, %f1469;
	fma.rn.f32 	%f1471, %f1470, %f385, %f1447;
	cvt.rn.f32.s32 	%f1472, %r1870;
	mul.f32 	%f1473, %f988, %f1472;
	fma.rn.f32 	%f1474, %f1473, %f386, %f1450;
	mov.u32 	%r1881, %r1941;
	mov.u32 	%r1882, %r1941;
	mov.u32 	%r1883, %r1941;
	mov.u32 	%r1884, %r1941;
	// begin inline asm
	mma.sync.aligned.m16n8k32.row.col.s32.s8.s8.s32 {%r1881, %r1882, %r1883, %r1884}, {%r1223, %r1224, %r1225, %r1226}, {%r1889, %r1890}, {%r1881, %r1882, %r1883, %r1884};
	// end inline asm
	cvt.rn.f32.s32 	%f1475, %r1881;
	mul.f32 	%f1476, %f992, %f1475;
	fma.rn.f32 	%f1477, %f1476, %f385, %f1453;
	cvt.rn.f32.s32 	%f1478, %r1882;
	mul.f32 	%f1479, %f992, %f1478;
	fma.rn.f32 	%f1480, %f1479, %f386, %f1456;
	cvt.rn.f32.s32 	%f1481, %r1883;
	mul.f32 	%f1482, %f996, %f1481;
	fma.rn.f32 	%f1483, %f1482, %f385, %f1459;
	cvt.rn.f32.s32 	%f1484, %r1884;
	mul.f32 	%f1485, %f996, %f1484;
	fma.rn.f32 	%f1486, %f1485, %f386, %f1462;
	ld.shared.u32 	%r1919, [%r2371+11600];
	ld.shared.u32 	%r1920, [%r2371+11616];
	// begin inline asm
	{.reg .f16 low,high;
  mov.b32 {low,high},%r1895;
  cvt.f32.f16 %f387, low;}

	// end inline asm
	// begin inline asm
	{.reg .f16 low,high;
  mov.b32 {low,high},%r1896;
  cvt.f32.f16 %f388, low;}

	// end inline asm
	mov.u32 	%r1897, %r1941;
	mov.u32 	%r1898, %r1941;
	mov.u32 	%r1899, %r1941;
	mov.u32 	%r1900, %r1941;
	// begin inline asm
	mma.sync.aligned.m16n8k32.row.col.s32.s8.s8.s32 {%r1897, %r1898, %r1899, %r1900}, {%r1211, %r1212, %r1213, %r1214}, {%r1919, %r1920}, {%r1897, %r1898, %r1899, %r1900};
	// end inline asm
	cvt.rn.f32.s32 	%f1487, %r1897;
	mul.f32 	%f1488, %f985, %f1487;
	fma.rn.f32 	%f1489, %f1488, %f387, %f1465;
	cvt.rn.f32.s32 	%f1490, %r1898;
	mul.f32 	%f1491, %f985, %f1490;
	fma.rn.f32 	%f1492, %f1491, %f388, %f1468;
	cvt.rn.f32.s32 	%f1493, %r1899;
	mul.f32 	%f1494, %f989, %f1493;
	fma.rn.f32 	%f1495, %f1494, %f387, %f1471;
	cvt.rn.f32.s32 	%f1496, %r1900;
	mul.f32 	%f1497, %f989, %f1496;
	fma.rn.f32 	%f1498, %f1497, %f388, %f1474;
	mov.u32 	%r1911, %r1941;
	mov.u32 	%r1912, %r1941;
	mov.u32 	%r1913, %r1941;
	mov.u32 	%r1914, %r1941;
	// begin inline asm
	mma.sync.aligned.m16n8k32.row.col.s32.s8.s8.s32 {%r1911, %r1912, %r1913, %r1914}, {%r1227, %r1228, %r1229, %r1230}, {%r1919, %r1920}, {%r1911, %r1912, %r1913, %r1914};
	// end inline asm
	cvt.rn.f32.s32 	%f1499, %r1911;
	mul.f32 	%f1500, %f993, %f1499;
	fma.rn.f32 	%f1501, %f1500, %f387, %f1477;
	cvt.rn.f32.s32 	%f1502, %r1912;
	mul.f32 	%f1503, %f993, %f1502;
	fma.rn.f32 	%f1504, %f1503, %f388, %f1480;
	cvt.rn.f32.s32 	%f1505, %r1913;
	mul.f32 	%f1506, %f997, %f1505;
	fma.rn.f32 	%f1507, %f1506, %f387, %f1483;
	cvt.rn.f32.s32 	%f1508, %r1914;
	mul.f32 	%f1509, %f997, %f1508;
	fma.rn.f32 	%f1510, %f1509, %f388, %f1486;
	ld.shared.u32 	%r1949, [%r2371+11632];
	ld.shared.u32 	%r1950, [%r2371+11648];
	// begin inline asm
	{.reg .f16 low,high;
  mov.b32 {low,high},%r1925;
  cvt.f32.f16 %f389, low;}

	// end inline asm
	// begin inline asm
	{.reg .f16 low,high;
  mov.b32 {low,high},%r1926;
  cvt.f32.f16 %f390, low;}

	// end inline asm
	mov.u32 	%r1927, %r1941;
	mov.u32 	%r1928, %r1941;
	mov.u32 	%r1929, %r1941;
	mov.u32 	%r1930, %r1941;
	// begin inline asm
	mma.sync.aligned.m16n8k32.row.col.s32.s8.s8.s32 {%r1927, %r1928, %r1929, %r1930}, {%r1215, %r1216, %r1217, %r1218}, {%r1949, %r1950}, {%r1927, %r1928, %r1929, %r1930};
	// end inline asm
	cvt.rn.f32.s32 	%f1511, %r1927;
	mul.f32 	%f1512, %f986, %f1511;
	fma.rn.f32 	%f2820, %f1512, %f389, %f1489;
	cvt.rn.f32.s32 	%f1513, %r1928;
	mul.f32 	%f1514, %f986, %f1513;
	fma.rn.f32 	%f2819, %f1514, %f390, %f1492;
	cvt.rn.f32.s32 	%f1515, %r1929;
	mul.f32 	%f1516, %f990, %f1515;
	fma.rn.f32 	%f2818, %f1516, %f389, %f1495;
	cvt.rn.f32.s32 	%f1517, %r1930;
	mul.f32 	%f1518, %f990, %f1517;
	fma.rn.f32 	%f2817, %f1518, %f390, %f1498;
	mov.u32 	%r1942, %r1941;
	mov.u32 	%r1943, %r1941;
	mov.u32 	%r1944, %r1941;
	// begin inline asm
	mma.sync.aligned.m16n8k32.row.col.s32.s8.s8.s32 {%r1941, %r1942, %r1943, %r1944}, {%r1231, %r1232, %r1233, %r1234}, {%r1949, %r1950}, {%r1941, %r1942, %r1943, %r1944};
	// end inline asm
	cvt.rn.f32.s32 	%f1519, %r1941;
	mul.f32 	%f1520, %f994, %f1519;
	fma.rn.f32 	%f2816, %f1520, %f389, %f1501;
	cvt.rn.f32.s32 	%f1521, %r1942;
	mul.f32 	%f1522, %f994, %f1521;
	fma.rn.f32 	%f2815, %f1522, %f390, %f1504;
	cvt.rn.f32.s32 	%f1523, %r1943;
	mul.f32 	%f1524, %f998, %f1523;
	fma.rn.f32 	%f2814, %f1524, %f389, %f1507;
	cvt.rn.f32.s32 	%f1525, %r1944;
	mul.f32 	%f1526, %f998, %f1525;
	fma.rn.f32 	%f2813, %f1526, %f390, %f1510;
	bar.sync 	0;
	add.s32 	%r4854, %r4854, 8;
	add.s32 	%r4859, %r4859, 8;
	setp.lt.s32 	%p22, %r4854, %r209;
	@%p22 bra 	$L__BB16_39;
$L__BB16_40:
	setp.ge.s32 	%p23, %r11, %r31;
	setp.gt.s32 	%p24, %r12, %r30;
	or.pred  	%p25, %p23, %p24;
	@%p25 bra 	$L__BB16_42;
	ld.shared.u32 	%r2388, [%r13];
	mad.lo.s32 	%r2389, %r2388, %r158, %r12;
	cvt.s64.s32 	%rd251, %r2389;
	add.s64 	%rd252, %rd251, %rd52;
	shl.b64 	%rd253, %rd252, 2;
	add.s64 	%rd254, %rd1, %rd253;
	st.global.f32 	[%rd254], %f2860;
$L__BB16_42:
	setp.gt.s32 	%p26, %r12, %r30;
	add.s32 	%r79, %r11, 1;
	setp.ge.s32 	%p27, %r79, %r31;
	or.pred  	%p28, %p27, %p26;
	@%p28 bra 	$L__BB16_44;
	ld.shared.u32 	%r2391, [%r13+4];
	mad.lo.s32 	%r2392, %r2391, %r158, %r12;
	cvt.s64.s32 	%rd255, %r2392;
	add.s64 	%rd256, %rd255, %rd52;
	shl.b64 	%rd257, %rd256, 2;
	add.s64 	%rd258, %rd1, %rd257;
	st.global.f32 	[%rd258], %f2859;
$L__BB16_44:
	setp.ge.s32 	%p29, %r11, %r31;
	setp.gt.s32 	%p30, %r14, %r30;
	or.pred  	%p31, %p29, %p30;
	@%p31 bra 	$L__BB16_46;
	ld.shared.u32 	%r2394, [%r13];
	mul.lo.s32 	%r2395, %r2394, %r158;
	cvt.s64.s32 	%rd259, %r2395;
	cvt.u64.u32 	%rd260, %r12;
	add.s64 	%rd261, %rd259, %rd260;
	add.s64 	%rd262, %rd261, %rd52;
	shl.b64 	%rd263, %rd262, 2;
	add.s64 	%rd264, %rd1, %rd263;
	st.global.f32 	[%rd264+32], %f2858;
$L__BB16_46:
	setp.gt.s32 	%p32, %r14, %r30;
	setp.ge.s32 	%p33, %r79, %r31;
	or.pred  	%p34, %p33, %p32;
	@%p34 bra 	$L__BB16_48;
	ld.shared.u32 	%r2397, [%r13+4];
	mul.lo.s32 	%r2398, %r2397, %r158;
	cvt.s64.s32 	%rd265, %r2398;
	cvt.u64.u32 	%rd266, %r12;
	add.s64 	%rd267, %rd265, %rd266;
	add.s64 	%rd268, %rd267, %rd52;
	shl.b64 	%rd269, %rd268, 2;
	add.s64 	%rd270, %rd1, %rd269;
	st.global.f32 	[%rd270+32], %f2857;
$L__BB16_48:
	setp.ge.s32 	%p35, %r11, %r31;
	setp.gt.s32 	%p36, %r15, %r30;
	or.pred  	%p37, %p35, %p36;
	@%p37 bra 	$L__BB16_50;
	ld.shared.u32 	%r2400, [%r13];
	mad.lo.s32 	%r2401, %r2400, %r158, %r15;
	cvt.s64.s32 	%rd271, %r2401;
	add.s64 	%rd272, %rd271, %rd52;
	shl.b64 	%rd273, %rd272, 2;
	add.s64 	%rd274, %rd1, %rd273;
	st.global.f32 	[%rd274], %f2856;
$L__BB16_50:
	setp.gt.s32 	%p38, %r15, %r30;
	setp.ge.s32 	%p39, %r79, %r31;
	or.pred  	%p40, %p39, %p38;
	@%p40 bra 	$L__BB16_52;
	ld.shared.u32 	%r2403, [%r13+4];
	mad.lo.s32 	%r2404, %r2403, %r158, %r15;
	cvt.s64.s32 	%rd275, %r2404;
	add.s64 	%rd276, %rd275, %rd52;
	shl.b64 	%rd277, %rd276, 2;
	add.s64 	%rd278, %rd1, %rd277;
	st.global.f32 	[%rd278], %f2855;
$L__BB16_52:
	setp.ge.s32 	%p41, %r11, %r31;
	setp.gt.s32 	%p42, %r16, %r30;
	or.pred  	%p43, %p41, %p42;
	@%p43 bra 	$L__BB16_54;
	ld.shared.u32 	%r2406, [%r13];
	mul.lo.s32 	%r2407, %r2406, %r158;
	cvt.s64.s32 	%rd279, %r2407;
	cvt.u64.u32 	%rd280, %r15;
	add.s64 	%rd281, %rd279, %rd280;
	add.s64 	%rd282, %rd281, %rd52;
	shl.b64 	%rd283, %rd282, 2;
	add.s64 	%rd284, %rd1, %rd283;
	st.global.f32 	[%rd284+32], %f2854;
$L__BB16_54:
	setp.gt.s32 	%p44, %r16, %r30;
	setp.ge.s32 	%p45, %r79, %r31;
	or.pred  	%p46, %p45, %p44;
	@%p46 bra 	$L__BB16_56;
	ld.shared.u32 	%r2409, [%r13+4];
	mul.lo.s32 	%r2410, %r2409, %r158;
	cvt.s64.s32 	%rd285, %r2410;
	cvt.u64.u32 	%rd286, %r15;
	add.s64 	%rd287, %rd285, %rd286;
	add.s64 	%rd288, %rd287, %rd52;
	shl.b64 	%rd289, %rd288, 2;
	add.s64 	%rd290, %rd1, %rd289;
	st.global.f32 	[%rd290+32], %f2853;
$L__BB16_56:
	setp.gt.s32 	%p47, %r12, %r30;
	or.b32  	%r80, %r11, 16;
	setp.ge.s32 	%p48, %r80, %r31;
	or.pred  	%p49, %p48, %p47;
	@%p49 bra 	$L__BB16_58;
	ld.shared.u32 	%r2412, [%r13+64];
	mad.lo.s32 	%r2413, %r2412, %r158, %r12;
	cvt.s64.s32 	%rd291, %r2413;
	add.s64 	%rd292, %rd291, %rd52;
	shl.b64 	%rd293, %rd292, 2;
	add.s64 	%rd294, %rd1, %rd293;
	st.global.f32 	[%rd294], %f2852;
$L__BB16_58:
	setp.gt.s32 	%p50, %r12, %r30;
	add.s32 	%r81, %r11, 17;
	setp.ge.s32 	%p51, %r81, %r31;
	or.pred  	%p52, %p51, %p50;
	@%p52 bra 	$L__BB16_60;
	ld.shared.u32 	%r2415, [%r13+68];
	mad.lo.s32 	%r2416, %r2415, %r158, %r12;
	cvt.s64.s32 	%rd295, %r2416;
	add.s64 	%rd296, %rd295, %rd52;
	shl.b64 	%rd297, %rd296, 2;
	add.s64 	%rd298, %rd1, %rd297;
	st.global.f32 	[%rd298], %f2851;
$L__BB16_60:
	setp.ge.s32 	%p53, %r80, %r31;
	setp.gt.s32 	%p54, %r14, %r30;
	or.pred  	%p55, %p53, %p54;
	@%p55 bra 	$L__BB16_62;
	ld.shared.u32 	%r2418, [%r13+64];
	mul.lo.s32 	%r2419, %r2418, %r158;
	cvt.s64.s32 	%rd299, %r2419;
	cvt.u64.u32 	%rd300, %r12;
	add.s64 	%rd301, %rd299, %rd300;
	add.s64 	%rd302, %rd301, %rd52;
	shl.b64 	%rd303, %rd302, 2;
	add.s64 	%rd304, %rd1, %rd303;
	st.global.f32 	[%rd304+32], %f2850;
$L__BB16_62:
	setp.ge.s32 	%p56, %r81, %r31;
	setp.gt.s32 	%p57, %r14, %r30;
	or.pred  	%p58, %p56, %p57;
	@%p58 bra 	$L__BB16_64;
	ld.shared.u32 	%r2421, [%r13+68];
	mul.lo.s32 	%r2422, %r2421, %r158;
	cvt.s64.s32 	%rd305, %r2422;
	cvt.u64.u32 	%rd306, %r12;
	add.s64 	%rd307, %rd305, %rd306;
	add.s64 	%rd308, %rd307, %rd52;
	shl.b64 	%rd309, %rd308, 2;
	add.s64 	%rd310, %rd1, %rd309;
	st.global.f32 	[%rd310+32], %f2849;
$L__BB16_64:
	setp.ge.s32 	%p59, %r80, %r31;
	setp.gt.s32 	%p60, %r15, %r30;
	or.pred  	%p61, %p59, %p60;
	@%p61 bra 	$L__BB16_66;
	ld.shared.u32 	%r2424, [%r13+64];
	mad.lo.s32 	%r2425, %r2424, %r158, %r15;
	cvt.s64.s32 	%rd311, %r2425;
	add.s64 	%rd312, %rd311, %rd52;
	shl.b64 	%rd313, %rd312, 2;
	add.s64 	%rd314, %rd1, %rd313;
	st.global.f32 	[%rd314], %f2848;
$L__BB16_66:
	setp.ge.s32 	%p62, %r81, %r31;
	setp.gt.s32 	%p63, %r15, %r30;
	or.pred  	%p64, %p62, %p63;
	@%p64 bra 	$L__BB16_68;
	ld.shared.u32 	%r2427, [%r13+68];
	mad.lo.s32 	%r2428, %r2427, %r158, %r15;
	cvt.s64.s32 	%rd315, %r2428;
	add.s64 	%rd316, %rd315, %rd52;
	shl.b64 	%rd317, %rd316, 2;
	add.s64 	%rd318, %rd1, %rd317;
	st.global.f32 	[%rd318], %f2847;
$L__BB16_68:
	setp.ge.s32 	%p65, %r80, %r31;
	setp.gt.s32 	%p66, %r16, %r30;
	or.pred  	%p67, %p65, %p66;
	@%p67 bra 	$L__BB16_70;
	ld.shared.u32 	%r2430, [%r13+64];
	mul.lo.s32 	%r2431, %r2430, %r158;
	cvt.s64.s32 	%rd319, %r2431;
	cvt.u64.u32 	%rd320, %r15;
	add.s64 	%rd321, %rd319, %rd320;
	add.s64 	%rd322, %rd321, %rd52;
	shl.b64 	%rd323, %rd322, 2;
	add.s64 	%rd324, %rd1, %rd323;
	st.global.f32 	[%rd324+32], %f2846;
$L__BB16_70:
	setp.ge.s32 	%p68, %r81, %r31;
	setp.gt.s32 	%p69, %r16, %r30;
	or.pred  	%p70, %p68, %p69;
	@%p70 bra 	$L__BB16_72;
	ld.shared.u32 	%r2433, [%r13+68];
	mul.lo.s32 	%r2434, %r2433, %r158;
	cvt.s64.s32 	%rd325, %r2434;
	cvt.u64.u32 	%rd326, %r15;
	add.s64 	%rd327, %rd325, %rd326;
	add.s64 	%rd328, %rd327, %rd52;
	shl.b64 	%rd329, %rd328, 2;
	add.s64 	%rd330, %rd1, %rd329;
	st.global.f32 	[%rd330+32], %f2845;
$L__BB16_72:
	setp.gt.s32 	%p71, %r12, %r30;
	or.b32  	%r82, %r11, 32;
	setp.ge.s32 	%p72, %r82, %r31;
	or.pred  	%p73, %p72, %p71;
	@%p73 bra 	$L__BB16_74;
	ld.shared.u32 	%r2436, [%r13+128];
	mad.lo.s32 	%r2437, %r2436, %r158, %r12;
	cvt.s64.s32 	%rd331, %r2437;
	add.s64 	%rd332, %rd331, %rd52;
	shl.b64 	%rd333, %rd332, 2;
	add.s64 	%rd334, %rd1, %rd333;
	st.global.f32 	[%rd334], %f2844;
$L__BB16_74:
	setp.gt.s32 	%p74, %r12, %r30;
	add.s32 	%r83, %r11, 33;
	setp.ge.s32 	%p75, %r83, %r31;
	or.pred  	%p76, %p75, %p74;
	@%p76 bra 	$L__BB16_76;
	ld.shared.u32 	%r2439, [%r13+132];
	mad.lo.s32 	%r2440, %r2439, %r158, %r12;
	cvt.s64.s32 	%rd335, %r2440;
	add.s64 	%rd336, %rd335, %rd52;
	shl.b64 	%rd337, %rd336, 2;
	add.s64 	%rd338, %rd1, %rd337;
	st.global.f32 	[%rd338], %f2843;
$L__BB16_76:
	setp.ge.s32 	%p77, %r82, %r31;
	setp.gt.s32 	%p78, %r14, %r30;
	or.pred  	%p79, %p77, %p78;
	@%p79 bra 	$L__BB16_78;
	ld.shared.u32 	%r2442, [%r13+128];
	mul.lo.s32 	%r2443, %r2442, %r158;
	cvt.s64.s32 	%rd339, %r2443;
	cvt.u64.u32 	%rd340, %r12;
	add.s64 	%rd341, %rd339, %rd340;
	add.s64 	%rd342, %rd341, %rd52;
	shl.b64 	%rd343, %rd342, 2;
	add.s64 	%rd344, %rd1, %rd343;
	st.global.f32 	[%rd344+32], %f2842;
$L__BB16_78:
	setp.ge.s32 	%p80, %r83, %r31;
	setp.gt.s32 	%p81, %r14, %r30;
	or.pred  	%p82, %p80, %p81;
	@%p82 bra 	$L__BB16_80;
	ld.shared.u32 	%r2445, [%r13+132];
	mul.lo.s32 	%r2446, %r2445, %r158;
	cvt.s64.s32 	%rd345, %r2446;
	cvt.u64.u32 	%rd346, %r12;
	add.s64 	%rd347, %rd345, %rd346;
	add.s64 	%rd348, %rd347, %rd52;
	shl.b64 	%rd349, %rd348, 2;
	add.s64 	%rd350, %rd1, %rd349;
	st.global.f32 	[%rd350+32], %f2841;
$L__BB16_80:
	setp.ge.s32 	%p83, %r82, %r31;
	setp.gt.s32 	%p84, %r15, %r30;
	or.pred  	%p85, %p83, %p84;
	@%p85 bra 	$L__BB16_82;
	ld.shared.u32 	%r2448, [%r13+128];
	mad.lo.s32 	%r2449, %r2448, %r158, %r15;
	cvt.s64.s32 	%rd351, %r2449;
	add.s64 	%rd352, %rd351, %rd52;
	shl.b64 	%rd353, %rd352, 2;
	add.s64 	%rd354, %rd1, %rd353;
	st.global.f32 	[%rd354], %f2840;
$L__BB16_82:
	setp.ge.s32 	%p86, %r83, %r31;
	setp.gt.s32 	%p87, %r15, %r30;
	or.pred  	%p88, %p86, %p87;
	@%p88 bra 	$L__BB16_84;
	ld.shared.u32 	%r2451, [%r13+132];
	mad.lo.s32 	%r2452, %r2451, %r158, %r15;
	cvt.s64.s32 	%rd355, %r2452;
	add.s64 	%rd356, %rd355, %rd52;
	shl.b64 	%rd357, %rd356, 2;
	add.s64 	%rd358, %rd1, %rd357;
	st.global.f32 	[%rd358], %f2839;
$L__BB16_84:
	setp.ge.s32 	%p89, %r82, %r31;
	setp.gt.s32 	%p90, %r16, %r30;
	or.pred  	%p91, %p89, %p90;
	@%p91 bra 	$L__BB16_86;
	ld.shared.u32 	%r2454, [%r13+128];
	mul.lo.s32 	%r2455, %r2454, %r158;
	cvt.s64.s32 	%rd359, %r2455;
	cvt.u64.u32 	%rd360, %r15;
	add.s64 	%rd361, %rd359, %rd360;
	add.s64 	%rd362, %rd361, %rd52;
	shl.b64 	%rd363, %rd362, 2;
	add.s64 	%rd364, %rd1, %rd363;
	st.global.f32 	[%rd364+32], %f2838;
$L__BB16_86:
	setp.ge.s32 	%p92, %r83, %r31;
	setp.gt.s32 	%p93, %r16, %r30;
	or.pred  	%p94, %p92, %p93;
	@%p94 bra 	$L__BB16_88;
	ld.shared.u32 	%r2457, [%r13+132];
	mul.lo.s32 	%r2458, %r2457, %r158;
	cvt.s64.s32 	%rd365, %r2458;
	cvt.u64.u32 	%rd366, %r15;
	add.s64 	%rd367, %rd365, %rd366;
	add.s64 	%rd368, %rd367, %rd52;
	shl.b64 	%rd369, %rd368, 2;
	add.s64 	%rd370, %rd1, %rd369;
	st.global.f32 	[%rd370+32], %f2837;
$L__BB16_88:
	setp.gt.s32 	%p95, %r12, %r30;
	or.b32  	%r84, %r11, 48;
	setp.ge.s32 	%p96, %r84, %r31;
	or.pred  	%p97, %p96, %p95;
	@%p97 bra 	$L__BB16_90;
	ld.shared.u32 	%r2460, [%r13+192];
	mad.lo.s32 	%r2461, %r2460, %r158, %r12;
	cvt.s64.s32 	%rd371, %r2461;
	add.s64 	%rd372, %rd371, %rd52;
	shl.b64 	%rd373, %rd372, 2;
	add.s64 	%rd374, %rd1, %rd373;
	st.global.f32 	[%rd374], %f2836;
$L__BB16_90:
	setp.gt.s32 	%p98, %r12, %r30;
	add.s32 	%r85, %r11, 49;
	setp.ge.s32 	%p99, %r85, %r31;
	or.pred  	%p100, %p99, %p98;
	@%p100 bra 	$L__BB16_92;
	ld.shared.u32 	%r2463, [%r13+196];
	mad.lo.s32 	%r2464, %r2463, %r158, %r12;
	cvt.s64.s32 	%rd375, %r2464;
	add.s64 	%rd376, %rd375, %rd52;
	shl.b64 	%rd377, %rd376, 2;
	add.s64 	%rd378, %rd1, %rd377;
	st.global.f32 	[%rd378], %f2835;
$L__BB16_92:
	setp.ge.s32 	%p101, %r84, %r31;
	setp.gt.s32 	%p102, %r14, %r30;
	or.pred  	%p103, %p101, %p102;
	@%p103 bra 	$L__BB16_94;
	ld.shared.u32 	%r2466, [%r13+192];
	mul.lo.s32 	%r2467, %r2466, %r158;
	cvt.s64.s32 	%rd379, %r2467;
	cvt.u64.u32 	%rd380, %r12;
	add.s64 	%rd381, %rd379, %rd380;
	add.s64 	%rd382, %rd381, %rd52;
	shl.b64 	%rd383, %rd382, 2;
	add.s64 	%rd384, %rd1, %rd383;
	st.global.f32 	[%rd384+32], %f2834;
$L__BB16_94:
	setp.ge.s32 	%p104, %r85, %r31;
	setp.gt.s32 	%p105, %r14, %r30;
	or.pred  	%p106, %p104, %p105;
	@%p106 bra 	$L__BB16_96;
	ld.shared.u32 	%r2469, [%r13+196];
	mul.lo.s32 	%r2470, %r2469, %r158;
	cvt.s64.s32 	%rd385, %r2470;
	cvt.u64.u32 	%rd386, %r12;
	add.s64 	%rd387, %rd385, %rd386;
	add.s64 	%rd388, %rd387, %rd52;
	shl.b64 	%rd389, %rd388, 2;
	add.s64 	%rd390, %rd1, %rd389;
	st.global.f32 	[%rd390+32], %f2833;
$L__BB16_96:
	setp.ge.s32 	%p107, %r84, %r31;
	setp.gt.s32 	%p108, %r15, %r30;
	or.pred  	%p109, %p107, %p108;
	@%p109 bra 	$L__BB16_98;
	ld.shared.u32 	%r2472, [%r13+192];
	mad.lo.s32 	%r2473, %r2472, %r158, %r15;
	cvt.s64.s32 	%rd391, %r2473;
	add.s64 	%rd392, %rd391, %rd52;
	shl.b64 	%rd393, %rd392, 2;
	add.s64 	%rd394, %rd1, %rd393;
	st.global.f32 	[%rd394], %f2832;
$L__BB16_98:
	setp.ge.s32 	%p110, %r85, %r31;
	setp.gt.s32 	%p111, %r15, %r30;
	or.pred  	%p112, %p110, %p111;
	@%p112 bra 	$L__BB16_100;
	ld.shared.u32 	%r2475, [%r13+196];
	mad.lo.s32 	%r2476, %r2475, %r158, %r15;
	cvt.s64.s32 	%rd395, %r2476;
	add.s64 	%rd396, %rd395, %rd52;
	shl.b64 	%rd397, %rd396, 2;
	add.s64 	%rd398, %rd1, %rd397;
	st.global.f32 	[%rd398], %f2831;
$L__BB16_100:
	setp.ge.s32 	%p113, %r84, %r31;
	setp.gt.s32 	%p114, %r16, %r30;
	or.pred  	%p115, %p113, %p114;
	@%p115 bra 	$L__BB16_102;
	ld.shared.u32 	%r2478, [%r13+192];
	mul.lo.s32 	%r2479, %r2478, %r158;
	cvt.s64.s32 	%rd399, %r2479;
	cvt.u64.u32 	%rd400, %r15;
	add.s64 	%rd401, %rd399, %rd400;
	add.s64 	%rd402, %rd401, %rd52;
	shl.b64 	%rd403, %rd402, 2;
	add.s64 	%rd404, %rd1, %rd403;
	st.global.f32 	[%rd404+32], %f2830;
$L__BB16_102:
	setp.ge.s32 	%p116, %r85, %r31;
	setp.gt.s32 	%p117, %r16, %r30;
	or.pred  	%p118, %p116, %p117;
	@%p118 bra 	$L__BB16_104;
	ld.shared.u32 	%r2481, [%r13+196];
	mul.lo.s32 	%r2482, %r2481, %r158;
	cvt.s64.s32 	%rd405, %r2482;
	cvt.u64.u32 	%rd406, %r15;
	add.s64 	%rd407, %rd405, %rd406;
	add.s64 	%rd408, %rd407, %rd52;
	shl.b64 	%rd409, %rd408, 2;
	add.s64 	%rd410, %rd1, %rd409;
	st.global.f32 	[%rd410+32], %f2829;
$L__BB16_104:
	setp.gt.s32 	%p119, %r12, %r30;
	or.b32  	%r86, %r11, 64;
	setp.ge.s32 	%p120, %r86, %r31;
	or.pred  	%p121, %p120, %p119;
	@%p121 bra 	$L__BB16_106;
	ld.shared.u32 	%r2484, [%r13+256];
	mad.lo.s32 	%r2485, %r2484, %r158, %r12;
	cvt.s64.s32 	%rd411, %r2485;
	add.s64 	%rd412, %rd411, %rd52;
	shl.b64 	%rd413, %rd412, 2;
	add.s64 	%rd414, %rd1, %rd413;
	st.global.f32 	[%rd414], %f2828;
$L__BB16_106:
	setp.gt.s32 	%p122, %r12, %r30;
	add.s32 	%r87, %r11, 65;
	setp.ge.s32 	%p123, %r87, %r31;
	or.pred  	%p124, %p123, %p122;
	@%p124 bra 	$L__BB16_108;
	ld.shared.u32 	%r2487, [%r13+260];
	mad.lo.s32 	%r2488, %r2487, %r158, %r12;
	cvt.s64.s32 	%rd415, %r2488;
	add.s64 	%rd416, %rd415, %rd52;
	shl.b64 	%rd417, %rd416, 2;
	add.s64 	%rd418, %rd1, %rd417;
	st.global.f32 	[%rd418], %f2827;
$L__BB16_108:
	setp.ge.s32 	%p125, %r86, %r31;
	setp.gt.s32 	%p126, %r14, %r30;
	or.pred  	%p127, %p125, %p126;
	@%p127 bra 	$L__BB16_110;
	ld.shared.u32 	%r2490, [%r13+256];
	mul.lo.s32 	%r2491, %r2490, %r158;
	cvt.s64.s32 	%rd419, %r2491;
	cvt.u64.u32 	%rd420, %r12;
	add.s64 	%rd421, %rd419, %rd420;
	add.s64 	%rd422, %rd421, %rd52;
	shl.b64 	%rd423, %rd422, 2;
	add.s64 	%rd424, %rd1, %rd423;
	st.global.f32 	[%rd424+32], %f2826;
$L__BB16_110:
	setp.ge.s32 	%p128, %r87, %r31;
	setp.gt.s32 	%p129, %r14, %r30;
	or.pred  	%p130, %p128, %p129;
	@%p130 bra 	$L__BB16_112;
	ld.shared.u32 	%r2493, [%r13+260];
	mul.lo.s32 	%r2494, %r2493, %r158;
	cvt.s64.s32 	%rd425, %r2494;
	cvt.u64.u32 	%rd426, %r12;
	add.s64 	%rd427, %rd425, %rd426;
	add.s64 	%rd428, %rd427, %rd52;
	shl.b64 	%rd429, %rd428, 2;
	add.s64 	%rd430, %rd1, %rd429;
	st.global.f32 	[%rd430+32], %f2825;
$L__BB16_112:
	setp.ge.s32 	%p131, %r86, %r31;
	setp.gt.s32 	%p132, %r15, %r30;
	or.pred  	%p133, %p131, %p132;
	@%p133 bra 	$L__BB16_114;
	ld.shared.u32 	%r2496, [%r13+256];
	mad.lo.s32 	%r2497, %r2496, %r158, %r15;
	cvt.s64.s32 	%rd431, %r2497;
	add.s64 	%rd432, %rd431, %rd52;
	shl.b64 	%rd433, %rd432, 2;
	add.s64 	%rd434, %rd1, %rd433;
	st.global.f32 	[%rd434], %f2824;
$L__BB16_114:
	setp.ge.s32 	%p134, %r87, %r31;
	setp.gt.s32 	%p135, %r15, %r30;
	or.pred  	%p136, %p134, %p135;
	@%p136 bra 	$L__BB16_116;
	ld.shared.u32 	%r2499, [%r13+260];
	mad.lo.s32 	%r2500, %r2499, %r158, %r15;
	cvt.s64.s32 	%rd435, %r2500;
	add.s64 	%rd436, %rd435, %rd52;
	shl.b64 	%rd437, %rd436, 2;
	add.s64 	%rd438, %rd1, %rd437;
	st.global.f32 	[%rd438], %f2823;
$L__BB16_116:
	setp.ge.s32 	%p137, %r86, %r31;
	setp.gt.s32 	%p138, %r16, %r30;
	or.pred  	%p139, %p137, %p138;
	@%p139 bra 	$L__BB16_118;
	ld.shared.u32 	%r2502, [%r13+256];
	mul.lo.s32 	%r2503, %r2502, %r158;
	cvt.s64.s32 	%rd439, %r2503;
	cvt.u64.u32 	%rd440, %r15;
	add.s64 	%rd441, %rd439, %rd440;
	add.s64 	%rd442, %rd441, %rd52;
	shl.b64 	%rd443, %rd442, 2;
	add.s64 	%rd444, %rd1, %rd443;
	st.global.f32 	[%rd444+32], %f2822;
$L__BB16_118:
	setp.ge.s32 	%p140, %r87, %r31;
	setp.gt.s32 	%p141, %r16, %r30;
	or.pred  	%p142, %p140, %p141;
	@%p142 bra 	$L__BB16_120;
	ld.shared.u32 	%r2505, [%r13+260];
	mul.lo.s32 	%r2506, %r2505, %r158;
	cvt.s64.s32 	%rd445, %r2506;
	cvt.u64.u32 	%rd446, %r15;
	add.s64 	%rd447, %rd445, %rd446;
	add.s64 	%rd448, %rd447, %rd52;
	shl.b64 	%rd449, %rd448, 2;
	add.s64 	%rd450, %rd1, %rd449;
	st.global.f32 	[%rd450+32], %f2821;
$L__BB16_120:
	setp.gt.s32 	%p143, %r12, %r30;
	or.b32  	%r88, %r11, 80;
	setp.ge.s32 	%p144, %r88, %r31;
	or.pred  	%p145, %p144, %p143;
	@%p145 bra 	$L__BB16_122;
	ld.shared.u32 	%r2508, [%r13+320];
	mad.lo.s32 	%r2509, %r2508, %r158, %r12;
	cvt.s64.s32 	%rd451, %r2509;
	add.s64 	%rd452, %rd451, %rd52;
	shl.b64 	%rd453, %rd452, 2;
	add.s64 	%rd454, %rd1, %rd453;
	st.global.f32 	[%rd454], %f2820;
$L__BB16_122:
	setp.gt.s32 	%p146, %r12, %r30;
	add.s32 	%r89, %r11, 81;
	setp.ge.s32 	%p147, %r89, %r31;
	or.pred  	%p148, %p147, %p146;
	@%p148 bra 	$L__BB16_124;
	ld.shared.u32 	%r2511, [%r13+324];
	mad.lo.s32 	%r2512, %r2511, %r158, %r12;
	cvt.s64.s32 	%rd455, %r2512;
	add.s64 	%rd456, %rd455, %rd52;
	shl.b64 	%rd457, %rd456, 2;
	add.s64 	%rd458, %rd1, %rd457;
	st.global.f32 	[%rd458], %f2819;
$L__BB16_124:
	setp.ge.s32 	%p149, %r88, %r31;
	setp.gt.s32 	%p150, %r14, %r30;
	or.pred  	%p151, %p149, %p150;
	@%p151 bra 	$L__BB16_126;
	ld.shared.u32 	%r2514, [%r13+320];
	mul.lo.s32 	%r2515, %r2514, %r158;
	cvt.s64.s32 	%rd459, %r2515;
	cvt.u64.u32 	%rd460, %r12;
	add.s64 	%rd461, %rd459, %rd460;
	add.s64 	%rd462, %rd461, %rd52;
	shl.b64 	%rd463, %rd462, 2;
	add.s64 	%rd464, %rd1, %rd463;
	st.global.f32 	[%rd464+32], %f2818;
$L__BB16_126:
	setp.ge.s32 	%p152, %r89, %r31;
	setp.gt.s32 	%p153, %r14, %r30;
	or.pred  	%p154, %p152, %p153;
	@%p154 bra 	$L__BB16_128;
	ld.shared.u32 	%r2517, [%r13+324];
	mul.lo.s32 	%r2518, %r2517, %r158;
	cvt.s64.s32 	%rd465, %r2518;
	cvt.u64.u32 	%rd466, %r12;
	add.s64 	%rd467, %rd465, %rd466;
	add.s64 	%rd468, %rd467, %rd52;
	shl.b64 	%rd469, %rd468, 2;
	add.s64 	%rd470, %rd1, %rd469;
	st.global.f32 	[%rd470+32], %f2817;
$L__BB16_128:
	setp.ge.s32 	%p155, %r88, %r31;
	setp.gt.s32 	%p156, %r15, %r30;
	or.pred  	%p157, %p155, %p156;
	@%p157 bra 	$L__BB16_130;
	ld.shared.u32 	%r2520, [%r13+320];
	mad.lo.s32 	%r2521, %r2520, %r158, %r15;
	cvt.s64.s32 	%rd471, %r2521;
	add.s64 	%rd472, %rd471, %rd52;
	shl.b64 	%rd473, %rd472, 2;
	add.s64 	%rd474, %rd1, %rd473;
	st.global.f32 	[%rd474], %f2816;
$L__BB16_130:
	setp.ge.s32 	%p158, %r89, %r31;
	setp.gt.s32 	%p159, %r15, %r30;
	or.pred  	%p160, %p158, %p159;
	@%p160 bra 	$L__BB16_132;
	ld.shared.u32 	%r2523, [%r13+324];
	mad.lo.s32 	%r2524, %r2523, %r158, %r15;
	cvt.s64.s32 	%rd475, %r2524;
	add.s64 	%rd476, %rd475, %rd52;
	shl.b64 	%rd477, %rd476, 2;
	add.s64 	%rd478, %rd1, %rd477;
	st.global.f32 	[%rd478], %f2815;
$L__BB16_132:
	setp.ge.s32 	%p161, %r88, %r31;
	setp.gt.s32 	%p162, %r16, %r30;
	or.pred  	%p163, %p161, %p162;
	@%p163 bra 	$L__BB16_134;
	ld.shared.u32 	%r2526, [%r13+320];
	mul.lo.s32 	%r2527, %r2526, %r158;
	cvt.s64.s32 	%rd479, %r2527;
	cvt.u64.u32 	%rd480, %r15;
	add.s64 	%rd481, %rd479, %rd480;
	add.s64 	%rd482, %rd481, %rd52;
	shl.b64 	%rd483, %rd482, 2;
	add.s64 	%rd484, %rd1, %rd483;
	st.global.f32 	[%rd484+32], %f2814;
$L__BB16_134:
	setp.ge.s32 	%p164, %r89, %r31;
	setp.gt.s32 	%p165, %r16, %r30;
	or.pred  	%p166, %p164, %p165;
	@%p166 bra 	$L__BB16_136;
	ld.shared.u32 	%r2529, [%r13+324];
	mul.lo.s32 	%r2530, %r2529, %r158;
	cvt.s64.s32 	%rd485, %r2530;
	cvt.u64.u32 	%rd486, %r15;
	add.s64 	%rd487, %rd485, %rd486;
	add.s64 	%rd488, %rd487, %rd52;
	shl.b64 	%rd489, %rd488, 2;
	add.s64 	%rd490, %rd1, %rd489;
	st.global.f32 	[%rd490+32], %f2813;
$L__BB16_136:
	add.s64 	%rd54, %rd871, %rd4;
	or.b64  	%rd491, %rd54, %rd4;
	and.b64  	%rd492, %rd491, -4294967296;
	setp.ne.s64 	%p167, %rd492, 0;
	@%p167 bra 	$L__BB16_138;
	cvt.u32.u64 	%r2532, %rd54;
	rem.u32 	%r2533, %r2532, %r209;
	cvt.u64.u32 	%rd876, %r2533;
	bra.uni 	$L__BB16_139;
$L__BB16_138:
	rem.s64 	%rd876, %rd54, %rd4;
$L__BB16_139:
	sub.s64 	%rd871, %rd54, %rd876;
	sub.s64 	%rd493, %rd24, %rd871;
	min.s64 	%rd878, %rd4, %rd493;
$L__BB16_140:
	cvt.u32.u64 	%r4862, %rd878;
	setp.lt.s64 	%p205, %rd871, %rd24;
	setp.eq.s32 	%p168, %r209, %r4862;
	and.pred  	%p169, %p205, %p168;
	mov.b32 	%r4854, 0;
	@%p169 bra 	$L__BB16_19;
$L__BB16_141:
	not.pred 	%p170, %p205;
	@%p170 bra 	$L__BB16_207;
	ld.param.u32 	%r4848, [mul_mat_q40_96_8_true_param_13];
	cvt.s64.s32 	%rd63, %rd871;
	mul.lo.s32 	%r93, %r4848, %r1;
	cvt.s64.s32 	%rd495, %r93;
	mul.lo.s64 	%rd64, %rd495, %rd4;
	or.b64  	%rd496, %rd63, %rd64;
	and.b64  	%rd497, %rd496, -4294967296;
	setp.ne.s64 	%p171, %rd497, 0;
	@%p171 bra 	$L__BB16_144;
	cvt.u32.u64 	%r2536, %rd64;
	cvt.u32.u64 	%r2537, %rd63;
	div.u32 	%r2538, %r2537, %r2536;
	cvt.u64.u32 	%rd880, %r2538;
	bra.uni 	$L__BB16_145;
$L__BB16_144:
	div.s64 	%rd880, %rd63, %rd64;
$L__BB16_145:
	cvt.u32.u64 	%r94, %rd880;
	cvt.u64.u32 	%rd498, %r93;
	mul.lo.s64 	%rd499, %rd498, %rd4;
	mul.lo.s64 	%rd500, %rd499, %rd880;
	sub.s64 	%rd68, %rd871, %rd500;
	cvt.s64.s32 	%rd69, %rd68;
	mul.lo.s64 	%rd70, %rd6, %rd4;
	or.b64  	%rd501, %rd69, %rd70;
	and.b64  	%rd502, %rd501, -4294967296;
	setp.ne.s64 	%p172, %rd502, 0;
	@%p172 bra 	$L__BB16_147;
	cvt.u32.u64 	%r2539, %rd70;
	cvt.u32.u64 	%r2540, %rd69;
	div.u32 	%r2541, %r2540, %r2539;
	cvt.u64.u32 	%rd881, %r2541;
	bra.uni 	$L__BB16_148;
$L__BB16_147:
	div.s64 	%rd881, %rd69, %rd70;
$L__BB16_148:
	cvt.u32.u64 	%r95, %rd881;
	cvt.u64.u32 	%rd503, %r1;
	mul.lo.s64 	%rd504, %rd503, %rd4;
	mul.lo.s64 	%rd505, %rd504, %rd881;
	sub.s64 	%rd506, %rd68, %rd505;
	cvt.s64.s32 	%rd74, %rd506;
	or.b64  	%rd507, %rd74, %rd4;
	and.b64  	%rd508, %rd507, -4294967296;
	setp.ne.s64 	%p173, %rd508, 0;
	@%p173 bra 	$L__BB16_150;
	cvt.u32.u64 	%r2543, %rd74;
	div.u32 	%r2544, %r2543, %r209;
	cvt.u64.u32 	%rd882, %r2544;
	bra.uni 	$L__BB16_151;
$L__BB16_150:
	div.s64 	%rd882, %rd74, %rd4;
$L__BB16_151:
	ld.param.u32 	%r4852, [mul_mat_q40_96_8_true_param_15];
	ld.param.u64 	%rd863, [mul_mat_q40_96_8_true_param_2];
	cvt.u32.u64 	%r96, %rd882;
	mul.lo.s32 	%r4864, %r4852, %r95;
	setp.eq.s64 	%p174, %rd863, 0;
	mov.b32 	%r4863, 0;
	@%p174 bra 	$L__BB16_156;
	ld.param.u64 	%rd865, [mul_mat_q40_96_8_true_param_3];
	shl.b64 	%rd509, %rd881, 32;
	shr.s64 	%rd510, %rd509, 30;
	cvta.to.global.u64 	%rd511, %rd865;
	add.s64 	%rd512, %rd511, %rd510;
	ld.global.nc.u32 	%r4863, [%rd512];
	add.s64 	%rd513, %rd509, 4294967296;
	shr.s64 	%rd514, %rd513, 30;
	add.s64 	%rd515, %rd511, %rd514;
	ld.global.nc.u32 	%r2546, [%rd515];
	sub.s32 	%r2547, %r2546, %r4863;
	mul.lo.s32 	%r2548, %r96, 96;
	setp.ge.s32 	%p175, %r2548, %r2547;
	@%p175 bra 	$L__BB16_207;
	setp.gt.u32 	%p176, %r4, 95;
	bar.sync 	0;
	@%p176 bra 	$L__BB16_155;
	st.shared.u32 	[%r5], %r4;
$L__BB16_155:
	bar.sync 	0;
	mov.b32 	%r4864, 0;
$L__BB16_156:
	ld.param.u32 	%r4850, [mul_mat_q40_96_8_true_param_14];
	ld.param.u32 	%r4844, [mul_mat_q40_96_8_true_param_12];
	ld.param.u32 	%r4839, [mul_mat_q40_96_8_true_param_9];
	ld.param.u32 	%r4836, [mul_mat_q40_96_8_true_param_7];
	ld.param.u64 	%rd860, [mul_mat_q40_96_8_true_param_1];
	mad.lo.s32 	%r2553, %r96, 96, %r4863;
	mad.lo.s32 	%r2554, %r2553, 36, %r4864;
	shl.b32 	%r2555, %r94, 7;
	not.b32 	%r2556, %r2555;
	add.s32 	%r101, %r4836, %r2556;
	div.s32 	%r2557, %r95, %r4844;
	mul.lo.s32 	%r102, %r2557, %r4850;
	mul.lo.s32 	%r103, %r2555, %r4839;
	cvta.to.global.u64 	%rd516, %rd860;
	mul.wide.s32 	%rd517, %r2554, 4;
	add.s64 	%rd78, %rd516, %rd517;
	setp.ge.s32 	%p177, %r4854, %r4862;
	mov.f32 	%f2909, 0f00000000;
	mov.f32 	%f2910, %f2909;
	mov.f32 	%f2911, %f2909;
	mov.f32 	%f2912, %f2909;
	mov.f32 	%f2913, %f2909;
	mov.f32 	%f2914, %f2909;
	mov.f32 	%f2915, %f2909;
	mov.f32 	%f2916, %f2909;
	mov.f32 	%f2917, %f2909;
	mov.f32 	%f2918, %f2909;
	mov.f32 	%f2919, %f2909;
	mov.f32 	%f2920, %f2909;
	mov.f32 	%f2921, %f2909;
	mov.f32 	%f2922, %f2909;
	mov.f32 	%f2923, %f2909;
	mov.f32 	%f2924, %f2909;
	mov.f32 	%f2925, %f2909;
	mov.f32 	%f2926, %f2909;
	mov.f32 	%f2927, %f2909;
	mov.f32 	%f2928, %f2909;
	mov.f32 	%f2929, %f2909;
	mov.f32 	%f2930, %f2909;
	mov.f32 	%f2931, %f2909;
	mov.f32 	%f2932, %f2909;
	mov.f32 	%f2933, %f2909;
	mov.f32 	%f2934, %f2909;
	mov.f32 	%f2935, %f2909;
	mov.f32 	%f2936, %f2909;
	mov.f32 	%f2937, %f2909;
	mov.f32 	%f2938, %f2909;
	mov.f32 	%f2939, %f2909;
	mov.f32 	%f2940, %f2909;
	mov.f32 	%f2941, %f2909;
	mov.f32 	%f2942, %f2909;
	mov.f32 	%f2943, %f2909;
	mov.f32 	%f2944, %f2909;
	mov.f32 	%f2945, %f2909;
	mov.f32 	%f2946, %f2909;
	mov.f32 	%f2947, %f2909;
	mov.f32 	%f2948, %f2909;
	mov.f32 	%f2949, %f2909;
	mov.f32 	%f2950, %f2909;
	mov.f32 	%f2951, %f2909;
	mov.f32 	%f2952, %f2909;
	mov.f32 	%f2953, %f2909;
	mov.f32 	%f2954, %f2909;
	mov.f32 	%f2955, %f2909;
	mov.f32 	%f2956, %f2909;
	@%p177 bra 	$L__BB16_159;
	shr.u32 	%r2558, %r3, 2;
	and.b32  	%r2559, %r3, 3;
	shl.b32 	%r2560, %r2558, 3;
	or.b32  	%r2561, %r2560, %r2559;
	and.b32  	%r2562, %r3, 7;
	shl.b32 	%r2563, %r2, 2;
	shr.u32 	%r2564, %r3, 3;
	add.s32 	%r2565, %r2564, %r2563;
	and.b32  	%r2566, %r2, 1;
	setp.eq.b32 	%p178, %r2566, 1;
	selp.b32 	%r2567, 1152, 0, %p178;
	mov.u32 	%r2568, data_mul_mat_q;
	add.s32 	%r2569, %r2568, %r2567;
	mad.lo.s32 	%r2570, %r2558, 28, %r2561;
	shl.b32 	%r2571, %r2570, 2;
	add.s32 	%r2572, %r2569, %r2571;
	and.b32  	%r2573, %r2, 1022;
	and.b32  	%r2574, %r3, 15;
	and.b32  	%r2575, %r2558, 252;
	mad.lo.s32 	%r2576, %r2574, 76, %r2575;
	min.s32 	%r104, %r2, %r101;
	mad.lo.s32 	%r2577, %r104, 76, %r2561;
	shl.b32 	%r2578, %r2577, 2;
	add.s32 	%r2579, %r2568, 14720;
	add.s32 	%r105, %r2579, %r2578;
	add.s32 	%r2580, %r2, 8;
	min.s32 	%r106, %r2580, %r101;
	mad.lo.s32 	%r2581, %r106, 76, %r2561;
	shl.b32 	%r2582, %r2581, 2;
	add.s32 	%r107, %r2579, %r2582;
	add.s32 	%r2583, %r2, 16;
	min.s32 	%r108, %r2583, %r101;
	mad.lo.s32 	%r2584, %r108, 76, %r2561;
	shl.b32 	%r2585, %r2584, 2;
	add.s32 	%r109, %r2579, %r2585;
	add.s32 	%r2586, %r2, 24;
	min.s32 	%r110, %r2586, %r101;
	mad.lo.s32 	%r2587, %r110, 76, %r2561;
	shl.b32 	%r2588, %r2587, 2;
	add.s32 	%r111, %r2579, %r2588;
	add.s32 	%r2589, %r2, 32;
	min.s32 	%r112, %r2589, %r101;
	mad.lo.s32 	%r2590, %r112, 76, %r2561;
	shl.b32 	%r2591, %r2590, 2;
	add.s32 	%r113, %r2579, %r2591;
	add.s32 	%r2592, %r2, 40;
	min.s32 	%r114, %r2592, %r101;
	mad.lo.s32 	%r2593, %r114, 76, %r2561;
	shl.b32 	%r2594, %r2593, 2;
	add.s32 	%r115, %r2579, %r2594;
	add.s32 	%r2595, %r2, 48;
	min.s32 	%r116, %r2595, %r101;
	mad.lo.s32 	%r2596, %r116, 76, %r2561;
	shl.b32 	%r2597, %r2596, 2;
	add.s32 	%r117, %r2579, %r2597;
	add.s32 	%r2598, %r2, 56;
	min.s32 	%r118, %r2598, %r101;
	mad.lo.s32 	%r2599, %r118, 76, %r2561;
	shl.b32 	%r2600, %r2599, 2;
	add.s32 	%r119, %r2579, %r2600;
	add.s32 	%r2601, %r2, 64;
	min.s32 	%r120, %r2601, %r101;
	mad.lo.s32 	%r2602, %r120, 76, %r2561;
	shl.b32 	%r2603, %r2602, 2;
	add.s32 	%r121, %r2579, %r2603;
	add.s32 	%r2604, %r2, 72;
	min.s32 	%r122, %r2604, %r101;
	mad.lo.s32 	%r2605, %r122, 76, %r2561;
	shl.b32 	%r2606, %r2605, 2;
	add.s32 	%r123, %r2579, %r2606;
	add.s32 	%r2607, %r2, 80;
	min.s32 	%r124, %r2607, %r101;
	mad.lo.s32 	%r2608, %r124, 76, %r2561;
	shl.b32 	%r2609, %r2608, 2;
	add.s32 	%r125, %r2579, %r2609;
	add.s32 	%r2610, %r2, 88;
	min.s32 	%r126, %r2610, %r101;
	mad.lo.s32 	%r2611, %r126, 76, %r2561;
	shl.b32 	%r2612, %r2611, 2;
	add.s32 	%r127, %r2579, %r2612;
	add.s32 	%r2613, %r2, 96;
	min.s32 	%r128, %r2613, %r101;
	mad.lo.s32 	%r2614, %r128, 76, %r2561;
	shl.b32 	%r2615, %r2614, 2;
	add.s32 	%r129, %r2579, %r2615;
	add.s32 	%r2616, %r2, 104;
	min.s32 	%r130, %r2616, %r101;
	mad.lo.s32 	%r2617, %r130, 76, %r2561;
	shl.b32 	%r2618, %r2617, 2;
	add.s32 	%r131, %r2579, %r2618;
	add.s32 	%r2619, %r2, 112;
	min.s32 	%r132, %r2619, %r101;
	mad.lo.s32 	%r2620, %r132, 76, %r2561;
	shl.b32 	%r2621, %r2620, 2;
	add.s32 	%r133, %r2579, %r2621;
	add.s32 	%r2622, %r2, 120;
	min.s32 	%r134, %r2622, %r101;
	mad.lo.s32 	%r2623, %r134, 76, %r2561;
	shl.b32 	%r2624, %r2623, 2;
	add.s32 	%r135, %r2579, %r2624;
	min.s32 	%r136, %r2565, %r101;
	mad.lo.s32 	%r2625, %r136, 76, %r2562;
	shl.b32 	%r2626, %r2625, 2;
	add.s32 	%r2627, %r2568, 14976;
	add.s32 	%r137, %r2627, %r2626;
	add.s32 	%r2628, %r2565, 32;
	min.s32 	%r138, %r2628, %r101;
	mad.lo.s32 	%r2629, %r138, 76, %r2562;
	shl.b32 	%r2630, %r2629, 2;
	add.s32 	%r139, %r2627, %r2630;
	add.s32 	%r2631, %r2565, 64;
	min.s32 	%r140, %r2631, %r101;
	mad.lo.s32 	%r2632, %r140, 76, %r2562;
	shl.b32 	%r2633, %r2632, 2;
	add.s32 	%r141, %r2627, %r2633;
	add.s32 	%r2634, %r2565, 96;
	min.s32 	%r142, %r2634, %r101;
	mad.lo.s32 	%r2635, %r142, 76, %r2562;
	shl.b32 	%r2636, %r2635, 2;
	add.s32 	%r143, %r2627, %r2636;
	mad.lo.s32 	%r2637, %r2573, 1216, %r2576;
	mul.wide.u32 	%rd518, %r2637, 4;
	cvt.u64.u32 	%rd519, %r2568;
	cvta.shared.u64 	%rd520, %rd519;
	add.s64 	%rd521, %rd520, %rd518;
	add.s64 	%rd79, %rd521, 14720;
	add.s32 	%r144, %r2572, 384;
	add.s32 	%r2638, %r4854, %r103;
	add.s32 	%r4865, %r2638, %r102;
	mov.f32 	%f2909, 0f00000000;
	add.s64 	%rd523, %rd79, 32;
	add.s64 	%rd524, %rd79, 64;
	add.s64 	%rd525, %rd79, 96;
	add.s64 	%rd526, %rd79, 4864;
$L__BB16_158:
	ld.param.u32 	%r4842, [mul_mat_q40_96_8_true_param_10];
	ld.param.u32 	%r4840, [mul_mat_q40_96_8_true_param_9];
	mul.wide.s32 	%rd538, %r4854, %r4842;
	cvt.s64.s32 	%rd539, %r4865;
	mul.lo.s32 	%r4271, %r4840, %r142;
	cvt.s64.s32 	%rd540, %r4271;
	cvt.u64.u32 	%rd541, %r2562;
	add.s64 	%rd542, %rd540, %rd541;
	add.s64 	%rd543, %rd542, %rd539;
	mad.lo.s64 	%rd544, %rd543, 18, %rd2;
	mul.lo.s32 	%r4273, %r140, %r4840;
	cvt.s64.s32 	%rd545, %r4273;
	add.s64 	%rd546, %rd545, %rd541;
	add.s64 	%rd547, %rd546, %rd539;
	mad.lo.s64 	%rd548, %rd547, 18, %rd2;
	mul.lo.s32 	%r4274, %r138, %r4840;
	cvt.s64.s32 	%rd549, %r4274;
	add.s64 	%rd550, %rd549, %rd541;
	add.s64 	%rd551, %rd550, %rd539;
	mad.lo.s64 	%rd552, %rd551, 18, %rd2;
	mul.lo.s32 	%r4275, %r136, %r4840;
	cvt.s64.s32 	%rd553, %r4275;
	add.s64 	%rd554, %rd553, %rd541;
	add.s64 	%rd555, %rd554, %rd539;
	mad.lo.s64 	%rd556, %rd555, 18, %rd2;
	cvt.u64.u32 	%rd557, %r2558;
	mul.lo.s32 	%r4277, %r104, %r4840;
	cvt.s64.s32 	%rd558, %r4277;
	add.s64 	%rd559, %rd557, %rd558;
	add.s64 	%rd560, %rd559, %rd539;
	mul.wide.u32 	%rd561, %r2559, 4;
	add.s64 	%rd562, %rd561, %rd2;
	add.s64 	%rd563, %rd562, 4;
	mad.lo.s64 	%rd564, %rd560, 18, %rd563;
	mul.lo.s32 	%r4279, %r134, %r4840;
	cvt.s64.s32 	%rd565, %r4279;
	add.s64 	%rd566, %rd557, %rd565;
	add.s64 	%rd567, %rd566, %rd539;
	mad.lo.s64 	%rd568, %rd567, 18, %rd563;
	mul.lo.s32 	%r4280, %r106, %r4840;
	cvt.s64.s32 	%rd569, %r4280;
	add.s64 	%rd570, %rd557, %rd569;
	add.s64 	%rd571, %rd570, %rd539;
	mad.lo.s64 	%rd572, %rd571, 18, %rd563;
	mul.lo.s32 	%r4281, %r132, %r4840;
	cvt.s64.s32 	%rd573, %r4281;
	add.s64 	%rd574, %rd557, %rd573;
	add.s64 	%rd575, %rd574, %rd539;
	mad.lo.s64 	%rd576, %rd575, 18, %rd563;
	mul.lo.s32 	%r4282, %r108, %r4840;
	cvt.s64.s32 	%rd577, %r4282;
	add.s64 	%rd578, %rd557, %rd577;
	add.s64 	%rd579, %rd578, %rd539;
	mad.lo.s64 	%rd580, %rd579, 18, %rd563;
	mul.lo.s32 	%r4283, %r130, %r4840;
	cvt.s64.s32 	%rd581, %r4283;
	add.s64 	%rd582, %rd557, %rd581;
	add.s64 	%rd583, %rd582, %rd539;
	mad.lo.s64 	%rd584, %rd583, 18, %rd563;
	mul.lo.s32 	%r4284, %r110, %r4840;
	cvt.s64.s32 	%rd585, %r4284;
	add.s64 	%rd586, %rd557, %rd585;
	add.s64 	%rd587, %rd586, %rd539;
	mad.lo.s64 	%rd588, %rd587, 18, %rd563;
	mul.lo.s32 	%r4285, %r128, %r4840;
	cvt.s64.s32 	%rd589, %r4285;
	add.s64 	%rd590, %rd557, %rd589;
	add.s64 	%rd591, %rd590, %rd539;
	mad.lo.s64 	%rd592, %rd591, 18, %rd563;
	mul.lo.s32 	%r4286, %r112, %r4840;
	cvt.s64.s32 	%rd593, %r4286;
	add.s64 	%rd594, %rd557, %rd593;
	add.s64 	%rd595, %rd594, %rd539;
	mad.lo.s64 	%rd596, %rd595, 18, %rd563;
	mul.lo.s32 	%r4287, %r126, %r4840;
	cvt.s64.s32 	%rd597, %r4287;
	add.s64 	%rd598, %rd557, %rd597;
	add.s64 	%rd599, %rd598, %rd539;
	mad.lo.s64 	%rd600, %rd599, 18, %rd563;
	mul.lo.s32 	%r4288, %r114, %r4840;
	cvt.s64.s32 	%rd601, %r4288;
	add.s64 	%rd602, %rd557, %rd601;
	add.s64 	%rd603, %rd602, %rd539;
	mad.lo.s64 	%rd604, %rd603, 18, %rd563;
	mul.lo.s32 	%r4289, %r124, %r4840;
	cvt.s64.s32 	%rd605, %r4289;
	add.s64 	%rd606, %rd557, %rd605;
	add.s64 	%rd607, %rd606, %rd539;
	mad.lo.s64 	%rd608, %rd607, 18, %rd563;
	mul.lo.s32 	%r4290, %r116, %r4840;
	cvt.s64.s32 	%rd609, %r4290;
	add.s64 	%rd610, %rd557, %rd609;
	add.s64 	%rd611, %rd610, %rd539;
	mad.lo.s64 	%rd612, %rd611, 18, %rd563;
	mul.lo.s32 	%r4291, %r122, %r4840;
	cvt.s64.s32 	%rd613, %r4291;
	add.s64 	%rd614, %rd557, %rd613;
	add.s64 	%rd615, %rd614, %rd539;
	mad.lo.s64 	%rd616, %rd615, 18, %rd563;
	mul.lo.s32 	%r4292, %r118, %r4840;
	cvt.s64.s32 	%rd617, %r4292;
	add.s64 	%rd618, %rd557, %rd617;
	add.s64 	%rd619, %rd618, %rd539;
	mad.lo.s64 	%rd620, %rd619, 18, %rd563;
	mul.lo.s32 	%r4293, %r120, %r4840;
	cvt.s64.s32 	%rd621, %r4293;
	add.s64 	%rd622, %rd557, %rd621;
	add.s64 	%rd623, %rd622, %rd539;
	mad.lo.s64 	%rd624, %rd623, 18, %rd563;
	ld.global.nc.u16 	%rs41, [%rd564+-2];
	cvt.u32.u16 	%r4294, %rs41;
	ld.global.nc.u16 	%rs42, [%rd564];
	cvt.u32.u16 	%r4295, %rs42;
	shl.b32 	%r4296, %r4295, 16;
	or.b32  	%r4297, %r4296, %r4294;
	and.b32  	%r2641, %r4297, 252645135;
	add.s32 	%r4298, %r2641, 2021161080;
	xor.b32  	%r4299, %r4298, -2139062144;
	xor.b32  	%r4300, %r2641, 134744072;
	xor.b32  	%r4301, %r4298, %r4297;
	and.b32  	%r2639, %r4301, %r4300;
	// begin inline asm
	prmt.b32 %r2639, %r2639, 0, 0xba98;
	// end inline asm
	// begin inline asm
	prmt.b32 %r2641, %r2641, 0, 0xba98;
	// end inline asm
	xor.b32  	%r4302, %r2641, 2139062143;
	not.b32 	%r4303, %r2639;
	and.b32  	%r4304, %r4299, %r4303;
	and.b32  	%r4305, %r4302, %r2639;
	or.b32  	%r4306, %r4304, %r4305;
	st.shared.u32 	[%r105], %r4306;
	shr.u32 	%r4307, %r4297, 4;
	and.b32  	%r2645, %r4307, 252645135;
	add.s32 	%r4308, %r2645, 2021161080;
	xor.b32  	%r4309, %r4308, -2139062144;
	xor.b32  	%r4310, %r2645, 134744072;
	xor.b32  	%r4311, %r4308, %r4307;
	and.b32  	%r2643, %r4311, %r4310;
	// begin inline asm
	prmt.b32 %r2643, %r2643, 0, 0xba98;
	// end inline asm
	// begin inline asm
	prmt.b32 %r2645, %r2645, 0, 0xba98;
	// end inline asm
	xor.b32  	%r4312, %r2645, 2139062143;
	not.b32 	%r4313, %r2643;
	and.b32  	%r4314, %r4309, %r4313;
	and.b32  	%r4315, %r4312, %r2643;
	or.b32  	%r4316, %r4314, %r4315;
	st.shared.u32 	[%r105+16], %r4316;
	ld.global.nc.u16 	%rs43, [%rd572+-2];
	cvt.u32.u16 	%r4317, %rs43;
	ld.global.nc.u16 	%rs44, [%rd572];
	cvt.u32.u16 	%r4318, %rs44;
	shl.b32 	%r4319, %r4318, 16;
	or.b32  	%r4320, %r4319, %r4317;
	and.b32  	%r2649, %r4320, 252645135;
	add.s32 	%r4321, %r2649, 2021161080;
	xor.b32  	%r4322, %r4321, -2139062144;
	xor.b32  	%r4323, %r2649, 134744072;
	xor.b32  	%r4324, %r4321, %r4320;
	and.b32  	%r2647, %r4324, %r4323;
	// begin inline asm
	prmt.b32 %r2647, %r2647, 0, 0xba98;
	// end inline asm
	// begin inline asm
	prmt.b32 %r2649, %r2649, 0, 0xba98;
	// end inline asm
	xor.b32  	%r4325, %r2649, 2139062143;
	not.b32 	%r4326, %r2647;
	and.b32  	%r4327, %r4322, %r4326;
	and.b32  	%r4328, %r4325, %r2647;
	or.b32  	%r4329, %r4327, %r4328;
	st.shared.u32 	[%r107], %r4329;
	shr.u32 	%r4330, %r4320, 4;
	and.b32  	%r2653, %r4330, 252645135;
	add.s32 	%r4331, %r2653, 2021161080;
	xor.b32  	%r4332, %r4331, -2139062144;
	xor.b32  	%r4333, %r2653, 134744072;
	xor.b32  	%r4334, %r4331, %r4330;
	and.b32  	%r2651, %r4334, %r4333;
	// begin inline asm
	prmt.b32 %r2651, %r2651, 0, 0xba98;
	// end inline asm
	// begin inline asm
	prmt.b32 %r2653, %r2653, 0, 0xba98;
	// end inline asm
	xor.b32  	%r4335, %r2653, 2139062143;
	not.b32 	%r4336, %r2651;
	and.b32  	%r4337, %r4332, %r4336;
	and.b32  	%r4338, %r4335, %r2651;
	or.b32  	%r4339, %r4337, %r4338;
	st.shared.u32 	[%r107+16], %r4339;
	ld.global.nc.u16 	%rs45, [%rd580+-2];
	cvt.u32.u16 	%r4340, %rs45;
	ld.global.nc.u16 	%rs46, [%rd580];
	cvt.u32.u16 	%r4341, %rs46;
	shl.b32 	%r4342, %r4341, 16;
	or.b32  	%r4343, %r4342, %r4340;
	and.b32  	%r2657, %r4343, 252645135;
	add.s32 	%r4344, %r2657, 2021161080;
	xor.b32  	%r4345, %r4344, -2139062144;
	xor.b32  	%r4346, %r2657, 134744072;
	xor.b32  	%r4347, %r4344, %r4343;
	and.b32  	%r2655, %r4347, %r4346;
	// begin inline asm
	prmt.b32 %r2655, %r2655, 0, 0xba98;
	// end inline asm
	// begin inline asm
	prmt.b32 %r2657, %r2657, 0, 0xba98;
	// end inline asm
	xor.b32  	%r4348, %r2657, 2139062143;
	not.b32 	%r4349, %r2655;
	and.b32  	%r4350, %r4345, %r4349;
	and.b32  	%r4351, %r4348, %r2655;
	or.b32  	%r4352, %r4350, %r4351;
	st.shared.u32 	[%r109], %r4352;
	shr.u32 	%r4353, %r4343, 4;
	and.b32  	%r2661, %r4353, 252645135;
	add.s32 	%r4354, %r2661, 2021161080;
	xor.b32  	%r4355, %r4354, -2139062144;
	xor.b32  	%r4356, %r2661, 134744072;
	xor.b32  	%r4357, %r4354, %r4353;
	and.b32  	%r2659, %r4357, %r4356;
	// begin inline asm
	prmt.b32 %r2659, %r2659, 0, 0xba98;
	// end inline asm
	// begin inline asm
	prmt.b32 %r2661, %r2661, 0, 0xba98;
	// end inline asm
	xor.b32  	%r4358, %r2661, 2139062143;
	not.b32 	%r4359, %r2659;
	and.b32  	%r4360, %r4355, %r4359;
	and.b32  	%r4361, %r4358, %r2659;
	or.b32  	%r4362, %r4360, %r4361;
	st.shared.u32 	[%r109+16], %r4362;
	ld.global.nc.u16 	%rs47, [%rd588+-2];
	cvt.u32.u16 	%r4363, %rs47;
	ld.global.nc.u16 	%rs48, [%rd588];
	cvt.u32.u16 	%r4364, %rs48;
	shl.b32 	%r4365, %r4364, 16;
	or.b32  	%r4366, %r4365, %r4363;
	and.b32  	%r2665, %r4366, 252645135;
	add.s32 	%r4367, %r2665, 2021161080;
	xor.b32  	%r4368, %r4367, -2139062144;
	xor.b32  	%r4369, %r2665, 134744072;
	xor.b32  	%r4370, %r4367, %r4366;
	and.b32  	%r2663, %r4370, %r4369;
	// begin inline asm
	prmt.b32 %r2663, %r2663, 0, 0xba98;
	// end inline asm
	// begin inline asm
	prmt.b32 %r2665, %r2665, 0, 0xba98;
	// end inline asm
	xor.b32  	%r4371, %r2665, 2139062143;
	not.b32 	%r4372, %r2663;
	and.b32  	%r4373, %r4368, %r4372;
	and.b32  	%r4374, %r4371, %r2663;
	or.b32  	%r4375, %r4373, %r4374;
	st.shared.u32 	[%r111], %r4375;
	shr.u32 	%r4376, %r4366, 4;
	and.b32  	%r2669, %r4376, 252645135;
	add.s32 	%r4377, %r2669, 2021161080;
	xor.b32  	%r4378, %r4377, -2139062144;
	xor.b32  	%r4379, %r2669, 134744072;
	xor.b32  	%r4380, %r4377, %r4376;
	and.b32  	%r2667, %r4380, %r4379;
	// begin inline asm
	prmt.b32 %r2667, %r2667, 0, 0xba98;
	// end inline asm
	// begin inline asm
	prmt.b32 %r2669, %r2669, 0, 0xba98;
	// end inline asm
	xor.b32  	%r4381, %r2669, 2139062143;
	not.b32 	%r4382, %r2667;
	and.b32  	%r4383, %r4378, %r4382;
	and.b32  	%r4384, %r4381, %r2667;
	or.b32  	%r4385, %r4383, %r4384;
	st.shared.u32 	[%r111+16], %r4385;
	ld.global.nc.u16 	%rs49, [%rd596+-2];
	cvt.u32.u16 	%r4386, %rs49;
	ld.global.nc.u16 	%rs50, [%rd596];
	cvt.u32.u16 	%r4387, %rs50;
	shl.b32 	%r4388, %r4387, 16;
	or.b32  	%r4389, %r4388, %r4386;
	and.b32  	%r2673, %r4389, 252645135;
	add.s32 	%r4390, %r2673, 2021161080;
	xor.b32  	%r4391, %r4390, -2139062144;
	xor.b32  	%r4392, %r2673, 134744072;
	xor.b32  	%r4393, %r4390, %r4389;
	and.b32  	%r2671, %r4393, %r4392;
	// begin inline asm
	prmt.b32 %r2671, %r2671, 0, 0xba98;
	// end inline asm
	// begin inline asm
	prmt.b32 %r2673, %r2673, 0, 0xba98;
	// end inline asm
	xor.b32  	%r4394, %r2673, 2139062143;
	not.b32 	%r4395, %r2671;
	and.b32  	%r4396, %r4391, %r4395;
	and.b32  	%r4397, %r4394, %r2671;
	or.b32  	%r4398, %r4396, %r4397;
	st.shared.u32 	[%r113], %r4398;
	shr.u32 	%r4399, %r4389, 4;
	and.b32  	%r2677, %r4399, 252645135;
	add.s32 	%r4400, %r2677, 2021161080;
	xor.b32  	%r4401, %r4400, -2139062144;
	xor.b32  	%r4402, %r2677, 134744072;
	xor.b32  	%r4403, %r4400, %r4399;
	and.b32  	%r2675, %r4403, %r4402;
	// begin inline asm
	prmt.b32 %r2675, %r2675, 0, 0xba98;
	// end inline asm
	// begin inline asm
	prmt.b32 %r2677, %r2677, 0, 0xba98;
	// end inline asm
	xor.b32  	%r4404, %r2677, 2139062143;
	not.b32 	%r4405, %r2675;
	and.b32  	%r4406, %r4401, %r4405;
	and.b32  	%r4407, %r4404, %r2675;
	or.b32  	%r4408, %r4406, %r4407;
	st.shared.u32 	[%r113+16], %r4408;
	ld.global.nc.u16 	%rs51, [%rd604+-2];
	cvt.u32.u16 	%r4409, %rs51;
	ld.global.nc.u16 	%rs52, [%rd604];
	cvt.u32.u16 	%r4410, %rs52;
	shl.b32 	%r4411, %r4410, 16;
	or.b32  	%r4412, %r4411, %r4409;
	and.b32  	%r2681, %r4412, 252645135;
	add.s32 	%r4413, %r2681, 2021161080;
	xor.b32  	%r4414, %r4413, -2139062144;
	xor.b32  	%r4415, %r2681, 134744072;
	xor.b32  	%r4416, %r4413, %r4412;
	and.b32  	%r2679, %r4416, %r4415;
	// begin inline asm
	prmt.b32 %r2679, %r2679, 0, 0xba98;
	// end inline asm
	// begin inline asm
	prmt.b32 %r2681, %r2681, 0, 0xba98;
	// end inline asm
	xor.b32  	%r4417, %r2681, 2139062143;
	not.b32 	%r4418, %r2679;
	and.b32  	%r4419, %r4414, %r4418;
	and.b32  	%r4420, %r4417, %r2679;
	or.b32  	%r4421, %r4419, %r4420;
	st.shared.u32 	[%r115], %r4421;
	shr.u32 	%r4422, %r4412, 4;
	and.b32  	%r2685, %r4422, 252645135;
	add.s32 	%r4423, %r2685, 2021161080;
	xor.b32  	%r4424, %r4423, -2139062144;
	xor.b32  	%r4425, %r2685, 134744072;
	xor.b32  	%r4426, %r4423, %r4422;
	and.b32  	%r2683, %r4426, %r4425;
	// begin inline asm
	prmt.b32 %r2683, %r2683, 0, 0xba98;
	// end inline asm
	// begin inline asm
	prmt.b32 %r2685, %r2685, 0, 0xba98;
	// end inline asm
	xor.b32  	%r4427, %r2685, 2139062143;
	not.b32 	%r4428, %r2683;
	and.b32  	%r4429, %r4424, %r4428;
	and.b32  	%r4430, %r4427, %r2683;
	or.b32  	%r4431, %r4429, %r4430;
	st.shared.u32 	[%r115+16], %r4431;
	ld.global.nc.u16 	%rs53, [%rd612+-2];
	cvt.u32.u16 	%r4432, %rs53;
	ld.global.nc.u16 	%rs54, [%rd612];
	cvt.u32.u16 	%r4433, %rs54;
	shl.b32 	%r4434, %r4433, 16;
	or.b32  	%r4435, %r4434, %r4432;
	and.b32  	%r2689, %r4435, 252645135;
	add.s32 	%r4436, %r2689, 2021161080;
	xor.b32  	%r4437, %r4436, -2139062144;
	xor.b32  	%r4438, %r2689, 134744072;
	xor.b32  	%r4439, %r4436, %r4435;
	and.b32  	%r2687, %r4439, %r4438;
	// begin inline asm
	prmt.b32 %r2687, %r2687, 0, 0xba98;
	// end inline asm
	// begin inline asm
	prmt.b32 %r2689, %r2689, 0, 0xba98;
	// end inline asm
	xor.b32  	%r4440, %r2689, 2139062143;
	not.b32 	%r4441, %r2687;
	and.b32  	%r4442, %r4437, %r4441;
	and.b32  	%r4443, %r4440, %r2687;
	or.b32  	%r4444, %r4442, %r4443;
	st.shared.u32 	[%r117], %r4444;
	shr.u32 	%r4445, %r4435, 4;
	and.b32  	%r2693, %r4445, 252645135;
	add.s32 	%r4446, %r2693, 2021161080;
	xor.b32  	%r4447, %r4446, -2139062144;
	xor.b32  	%r4448, %r2693, 134744072;
	xor.b32  	%r4449, %r4446, %r4445;
	and.b32  	%r2691, %r4449, %r4448;
	// begin inline asm
	prmt.b32 %r2691, %r2691, 0, 0xba98;
	// end inline asm
	// begin inline asm
	prmt.b32 %r2693, %r2693, 0, 0xba98;
	// end inline asm
	xor.b32  	%r4450, %r2693, 2139062143;
	not.b32 	%r4451, %r2691;
	and.b32  	%r4452, %r4447, %r4451;
	and.b32  	%r4453, %r4450, %r2691;
	or.b32  	%r4454, %r4452, %r4453;
	st.shared.u32 	[%r117+16], %r4454;
	ld.global.nc.u16 	%rs55, [%rd620+-2];
	cvt.u32.u16 	%r4455, %rs55;
	ld.global.nc.u16 	%rs56, [%rd620];
	cvt.u32.u16 	%r4456, %rs56;
	shl.b32 	%r4457, %r4456, 16;
	or.b32  	%r4458, %r4457, %r4455;
	and.b32  	%r2697, %r4458, 252645135;
	add.s32 	%r4459, %r2697, 2021161080;
	xor.b32  	%r4460, %r4459, -2139062144;
	xor.b32  	%r4461, %r2697, 134744072;
	xor.b32  	%r4462, %r4459, %r4458;
	and.b32  	%r2695, %r4462, %r4461;
	// begin inline asm
	prmt.b32 %r2695, %r2695, 0, 0xba98;
	// end inline asm
	// begin inline asm
	prmt.b32 %r2697, %r2697, 0, 0xba98;
	// end inline asm
	xor.b32  	%r4463, %r2697, 2139062143;
	not.b32 	%r4464, %r2695;
	and.b32  	%r4465, %r4460, %r4464;
	and.b32  	%r4466, %r4463, %r2695;
	or.b32  	%r4467, %r4465, %r4466;
	st.shared.u32 	[%r119], %r4467;
	shr.u32 	%r4468, %r4458, 4;
	and.b32  	%r2701, %r4468, 252645135;
	add.s32 	%r4469, %r2701, 2021161080;
	xor.b32  	%r4470, %r4469, -2139062144;
	xor.b32  	%r4471, %r2701, 134744072;
	xor.b32  	%r4472, %r4469, %r4468;
	and.b32  	%r2699, %r4472, %r4471;
	// begin inline asm
	prmt.b32 %r2699, %r2699, 0, 0xba98;
	// end inline asm
	// begin inline asm
	prmt.b32 %r2701, %r2701, 0, 0xba98;
	// end inline asm
	xor.b32  	%r4473, %r2701, 2139062143;
	not.b32 	%r4474, %r2699;
	and.b32  	%r4475, %r4470, %r4474;
	and.b32  	%r4476, %r4473, %r2699;
	or.b32  	%r4477, %r4475, %r4476;
	st.shared.u32 	[%r119+16], %r4477;
	ld.global.nc.u16 	%rs57, [%rd624+-2];
	cvt.u32.u16 	%r4478, %rs57;
	ld.global.nc.u16 	%rs58, [%rd624];
	cvt.u32.u16 	%r4479, %rs58;
	shl.b32 	%r4480, %r4479, 16;
	or.b32  	%r4481, %r4480, %r4478;
	and.b32  	%r2705, %r4481, 252645135;
	add.s32 	%r4482, %r2705, 2021161080;
	xor.b32  	%r4483, %r4482, -2139062144;
	xor.b32  	%r4484, %r2705, 134744072;
	xor.b32  	%r4485, %r4482, %r4481;
	and.b32  	%r2703, %r4485, %r4484;
	// begin inline asm
	prmt.b32 %r2703, %r2703, 0, 0xba98;
	// end inline asm
	// begin inline asm
	prmt.b32 %r2705, %r2705, 0, 0xba98;
	// end inline asm
	xor.b32  	%r4486, %r2705, 2139062143;
	not.b32 	%r4487, %r2703;
	and.b32  	%r4488, %r4483, %r4487;
	and.b32  	%r4489, %r4486, %r2703;
	or.b32  	%r4490, %r4488, %r4489;
	st.shared.u32 	[%r121], %r4490;
	shr.u32 	%r4491, %r4481, 4;
	and.b32  	%r2709, %r4491, 252645135;
	add.s32 	%r4492, %r2709, 2021161080;
	xor.b32  	%r4493, %r4492, -2139062144;
	xor.b32  	%r4494, %r2709, 134744072;
	xor.b32  	%r4495, %r4492, %r4491;
	and.b32  	%r2707, %r4495, %r4494;
	// begin inline asm
	prmt.b32 %r2707, %r2707, 0, 0xba98;
	// end inline asm
	// begin inline asm
	prmt.b32 %r2709, %r2709, 0, 0xba98;
	// end inline asm
	xor.b32  	%r4496, %r2709, 2139062143;
	not.b32 	%r4497, %r2707;
	and.b32  	%r4498, %r4493, %r4497;
	and.b32  	%r4499, %r4496, %r2707;
	or.b32  	%r4500, %r4498, %r4499;
	st.shared.u32 	[%r121+16], %r4500;
	ld.global.nc.u16 	%rs59, [%rd616+-2];
	cvt.u32.u16 	%r4501, %rs59;
	ld.global.nc.u16 	%rs60, [%rd616];
	cvt.u32.u16 	%r4502, %rs60;
	shl.b32 	%r4503, %r4502, 16;
	or.b32  	%r4504, %r4503, %r4501;
	and.b32  	%r2713, %r4504, 252645135;
	add.s32 	%r4505, %r2713, 2021161080;
	xor.b32  	%r4506, %r4505, -2139062144;
	xor.b32  	%r4507, %r2713, 134744072;
	xor.b32  	%r4508, %r4505, %r4504;
	and.b32  	%r2711, %r4508, %r4507;
	// begin inline asm
	prmt.b32 %r2711, %r2711, 0, 0xba98;
	// end inline asm
	// begin inline asm
	prmt.b32 %r2713, %r2713, 0, 0xba98;
	// end inline asm
	xor.b32  	%r4509, %r2713, 2139062143;
	not.b32 	%r4510, %r2711;
	and.b32  	%r4511, %r4506, %r4510;
	and.b32  	%r4512, %r4509, %r2711;
	or.b32  	%r4513, %r4511, %r4512;
	st.shared.u32 	[%r123], %r4513;
	shr.u32 	%r4514, %r4504, 4;
	and.b32  	%r2717, %r4514, 252645135;
	add.s32 	%r4515, %r2717, 2021161080;
	xor.b32  	%r4516, %r4515, -2139062144;
	xor.b32  	%r4517, %r2717, 134744072;
	xor.b32  	%r4518, %r4515, %r4514;
	and.b32  	%r2715, %r4518, %r4517;
	// begin inline asm
	prmt.b32 %r2715, %r2715, 0, 0xba98;
	// end inline asm
	// begin inline asm
	prmt.b32 %r2717, %r2717, 0, 0xba98;
	// end inline asm
	xor.b32  	%r4519, %r2717, 2139062143;
	not.b32 	%r4520, %r2715;
	and.b32  	%r4521, %r4516, %r4520;
	and.b32  	%r4522, %r4519, %r2715;
	or.b32  	%r4523, %r4521, %r4522;
	st.shared.u32 	[%r123+16], %r4523;
	ld.global.nc.u16 	%rs61, [%rd608+-2];
	cvt.u32.u16 	%r4524, %rs61;
	ld.global.nc.u16 	%rs62, [%rd608];
	cvt.u32.u16 	%r4525, %rs62;
	shl.b32 	%r4526, %r4525, 16;
	or.b32  	%r4527, %r4526, %r4524;
	and.b32  	%r2721, %r4527, 252645135;
	add.s32 	%r4528, %r2721, 2021161080;
	xor.b32  	%r4529, %r4528, -2139062144;
	xor.b32  	%r4530, %r2721, 134744072;
	xor.b32  	%r4531, %r4528, %r4527;
	and.b32  	%r2719, %r4531, %r4530;
	// begin inline asm
	prmt.b32 %r2719, %r2719, 0, 0xba98;
	// end inline asm
	// begin inline asm
	prmt.b32 %r2721, %r2721, 0, 0xba98;
	// end inline asm
	xor.b32  	%r4532, %r2721, 2139062143;
	not.b32 	%r4533, %r2719;
	and.b32  	%r4534, %r4529, %r4533;
	and.b32  	%r4535, %r4532, %r2719;
	or.b32  	%r4536, %r4534, %r4535;
	st.shared.u32 	[%r125], %r4536;
	shr.u32 	%r4537, %r4527, 4;
	and.b32  	%r2725, %r4537, 252645135;
	add.s32 	%r4538, %r2725, 2021161080;
	xor.b32  	%r4539, %r4538, -2139062144;
	xor.b32  	%r4540, %r2725, 134744072;
	xor.b32  	%r4541, %r4538, %r4537;
	and.b32  	%r2723, %r4541, %r4540;
	// begin inline asm
	prmt.b32 %r2723, %r2723, 0, 0xba98;
	// end inline asm
	// begin inline asm
	prmt.b32 %r2725, %r2725, 0, 0xba98;
	// end inline asm
	xor.b32  	%r4542, %r2725, 2139062143;
	not.b32 	%r4543, %r2723;
	and.b32  	%r4544, %r4539, %r4543;
	and.b32  	%r4545, %r4542, %r2723;
	or.b32  	%r4546, %r4544, %r4545;
	st.shared.u32 	[%r125+16], %r4546;
	ld.global.nc.u16 	%rs63, [%rd600+-2];
	cvt.u32.u16 	%r4547, %rs63;
	ld.global.nc.u16 	%rs64, [%rd600];
	cvt.u32.u16 	%r4548, %rs64;
	shl.b32 	%r4549, %r4548, 16;
	or.b32  	%r4550, %r4549, %r4547;
	and.b32  	%r2729, %r4550, 252645135;
	add.s32 	%r4551, %r2729, 2021161080;
	xor.b32  	%r4552, %r4551, -2139062144;
	xor.b32  	%r4553, %r2729, 134744072;
	xor.b32  	%r4554, %r4551, %r4550;
	and.b32  	%r2727, %r4554, %r4553;
	// begin inline asm
	prmt.b32 %r2727, %r2727, 0, 0xba98;
	// end inline asm
	// begin inline asm
	prmt.b32 %r2729, %r2729, 0, 0xba98;
	// end inline asm
	xor.b32  	%r4555, %r2729, 2139062143;
	not.b32 	%r4556, %r2727;
	and.b32  	%r4557, %r4552, %r4556;
	and.b32  	%r4558, %r4555, %r2727;
	or.b32  	%r4559, %r4557, %r4558;
	st.shared.u32 	[%r127], %r4559;
	shr.u32 	%r4560, %r4550, 4;
	and.b32  	%r2733, %r4560, 252645135;
	add.s32 	%r4561, %r2733, 2021161080;
	xor.b32  	%r4562, %r4561, -2139062144;
	xor.b32  	%r4563, %r2733, 134744072;
	xor.b32  	%r4564, %r4561, %r4560;
	and.b32  	%r2731, %r4564, %r4563;
	// begin inline asm
	prmt.b32 %r2731, %r2731, 0, 0xba98;
	// end inline asm
	// begin inline asm
	prmt.b32 %r2733, %r2733, 0, 0xba98;
	// end inline asm
	xor.b32  	%r4565, %r2733, 2139062143;
	not.b32 	%r4566, %r2731;
	and.b32  	%r4567, %r4562, %r4566;
	and.b32  	%r4568, %r4565, %r2731;
	or.b32  	%r4569, %r4567, %r4568;
	st.shared.u32 	[%r127+16], %r4569;
	ld.global.nc.u16 	%rs65, [%rd592+-2];
	cvt.u32.u16 	%r4570, %rs65;
	ld.global.nc.u16 	%rs66, [%rd592];
	cvt.u32.u16 	%r4571, %rs66;
	shl.b32 	%r4572, %r4571, 16;
	or.b32  	%r4573, %r4572, %r4570;
	and.b32  	%r2737, %r4573, 252645135;
	add.s32 	%r4574, %r2737, 2021161080;
	xor.b32  	%r4575, %r4574, -2139062144;
	xor.b32  	%r4576, %r2737, 134744072;
	xor.b32  	%r4577, %r4574, %r4573;
	and.b32  	%r2735, %r4577, %r4576;
	// begin inline asm
	prmt.b32 %r2735, %r2735, 0, 0xba98;
	// end inline asm
	// begin inline asm
	prmt.b32 %r2737, %r2737, 0, 0xba98;
	// end inline asm
	xor.b32  	%r4578, %r2737, 2139062143;
	not.b32 	%r4579, %r2735;
	and.b32  	%r4580, %r4575, %r4579;
	and.b32  	%r4581, %r4578, %r2735;
	or.b32  	%r4582, %r4580, %r4581;
	st.shared.u32 	[%r129], %r4582;
	shr.u32 	%r4583, %r4573, 4;
	and.b32  	%r2741, %r4583, 252645135;
	add.s32 	%r4584, %r2741, 2021161080;
	xor.b32  	%r4585, %r4584, -2139062144;
	xor.b32  	%r4586, %r2741, 134744072;
	xor.b32  	%r4587, %r4584, %r4583;
	and.b32  	%r2739, %r4587, %r4586;
	// begin inline asm
	prmt.b32 %r2739, %r2739, 0, 0xba98;
	// end inline asm
	// begin inline asm
	prmt.b32 %r2741, %r2741, 0, 0xba98;
	// end inline asm
	xor.b32  	%r4588, %r2741, 2139062143;
	not.b32 	%r4589, %r2739;
	and.b32  	%r4590, %r4585, %r4589;
	and.b32  	%r4591, %r4588, %r2739;
	or.b32  	%r4592, %r4590, %r4591;
	st.shared.u32 	[%r129+16], %r4592;
	ld.global.nc.u16 	%rs67, [%rd584+-2];
	cvt.u32.u16 	%r4593, %rs67;
	ld.global.nc.u16 	%rs68, [%rd584];
	cvt.u32.u16 	%r4594, %rs68;
	shl.b32 	%r4595, %r4594, 16;
	or.b32  	%r4596, %r4595, %r4593;
	and.b32  	%r2745, %r4596, 252645135;
	add.s32 	%r4597, %r2745, 2021161080;
	xor.b32  	%r4598, %r4597, -2139062144;
	xor.b32  	%r4599, %r2745, 134744072;
	xor.b32  	%r4600, %r4597, %r4596;
	and.b32  	%r2743, %r4600, %r4599;
	// begin inline asm
	prmt.b32 %r2743, %r2743, 0, 0xba98;
	// end inline asm
	// begin inline asm
	prmt.b32 %r2745, %r2745, 0, 0xba98;
	// end inline asm
	xor.b32  	%r4601, %r2745, 2139062143;
	not.b32 	%r4602, %r2743;
	and.b32  	%r4603, %r4598, %r4602;
	and.b32  	%r4604, %r4601, %r2743;
	or.b32  	%r4605, %r4603, %r4604;
	st.shared.u32 	[%r131], %r4605;
	shr.u32 	%r4606, %r4596, 4;
	and.b32  	%r2749, %r4606, 252645135;
	add.s32 	%r4607, %r2749, 2021161080;
	xor.b32  	%r4608, %r4607, -2139062144;
	xor.b32  	%r4609, %r2749, 134744072;
	xor.b32  	%r4610, %r4607, %r4606;
	and.b32  	%r2747, %r4610, %r4609;
	// begin inline asm
	prmt.b32 %r2747, %r2747, 0, 0xba98;
	// end inline asm
	// begin inline asm
	prmt.b32 %r2749, %r2749, 0, 0xba98;
	// end inline asm
	xor.b32  	%r4611, %r2749, 2139062143;
	not.b32 	%r4612, %r2747;
	and.b32  	%r4613, %r4608, %r4612;
	and.b32  	%r4614, %r4611, %r2747;
	or.b32  	%r4615, %r4613, %r4614;
	st.shared.u32 	[%r131+16], %r4615;
	ld.global.nc.u16 	%rs69, [%rd576+-2];
	cvt.u32.u16 	%r4616, %rs69;
	ld.global.nc.u16 	%rs70, [%rd576];
	cvt.u32.u16 	%r4617, %rs70;
	shl.b32 	%r4618, %r4617, 16;
	or.b32  	%r4619, %r4618, %r4616;
	and.b32  	%r2753, %r4619, 252645135;
	add.s32 	%r4620, %r2753, 2021161080;
	xor.b32  	%r4621, %r4620, -2139062144;
	xor.b32  	%r4622, %r2753, 134744072;
	xor.b32  	%r4623, %r4620, %r4619;
	and.b32  	%r2751, %r4623, %r4622;
	// begin inline asm
	prmt.b32 %r2751, %r2751, 0, 0xba98;
	// end inline asm
	// begin inline asm
	prmt.b32 %r2753, %r2753, 0, 0xba98;
	// end inline asm
	xor.b32  	%r4624, %r2753, 2139062143;
	not.b32 	%r4625, %r2751;
	and.b32  	%r4626, %r4621, %r4625;
	and.b32  	%r4627, %r4624, %r2751;
	or.b32  	%r4628, %r4626, %r4627;
	st.shared.u32 	[%r133], %r4628;
	shr.u32 	%r4629, %r4619, 4;
	and.b32  	%r2757, %r4629, 252645135;
	add.s32 	%r4630, %r2757, 2021161080;
	xor.b32  	%r4631, %r4630, -2139062144;
	xor.b32  	%r4632, %r2757, 134744072;
	xor.b32  	%r4633, %r4630, %r4629;
	and.b32  	%r2755, %r4633, %r4632;
	// begin inline asm
	prmt.b32 %r2755, %r2755, 0, 0xba98;
	// end inline asm
	// begin inline asm
	prmt.b32 %r2757, %r2757, 0, 0xba98;
	// end inline asm
	xor.b32  	%r4634, %r2757, 2139062143;
	not.b32 	%r4635, %r2755;
	and.b32  	%r4636, %r4631, %r4635;
	and.b32  	%r4637, %r4634, %r2755;
	or.b32  	%r4638, %r4636, %r4637;
	st.shared.u32 	[%r133+16], %r4638;
	ld.global.nc.u16 	%rs71, [%rd568+-2];
	cvt.u32.u16 	%r4639, %rs71;
	ld.global.nc.u16 	%rs72, [%rd568];
	cvt.u32.u16 	%r4640, %rs72;
	shl.b32 	%r4641, %r4640, 16;
	or.b32  	%r4642, %r4641, %r4639;
	and.b32  	%r2761, %r4642, 252645135;
	add.s32 	%r4643, %r2761, 2021161080;
	xor.b32  	%r4644, %r4643, -2139062144;
	xor.b32  	%r4645, %r2761, 134744072;
	xor.b32  	%r4646, %r4643, %r4642;
	and.b32  	%r2759, %r4646, %r4645;
	// begin inline asm
	prmt.b32 %r2759, %r2759, 0, 0xba98;
	// end inline asm
	// begin inline asm
	prmt.b32 %r2761, %r2761, 0, 0xba98;
	// end inline asm
	xor.b32  	%r4647, %r2761, 2139062143;
	not.b32 	%r4648, %r2759;
	and.b32  	%r4649, %r4644, %r4648;
	and.b32  	%r4650, %r4647, %r2759;
	or.b32  	%r4651, %r4649, %r4650;
	st.shared.u32 	[%r135], %r4651;
	shr.u32 	%r4652, %r4642, 4;
	and.b32  	%r2765, %r4652, 252645135;
	add.s32 	%r4653, %r2765, 2021161080;
	xor.b32  	%r4654, %r4653, -2139062144;
	xor.b32  	%r4655, %r2765, 134744072;
	xor.b32  	%r4656, %r4653, %r4652;
	and.b32  	%r2763, %r4656, %r4655;
	// begin inline asm
	prmt.b32 %r2763, %r2763, 0, 0xba98;
	// end inline asm
	// begin inline asm
	prmt.b32 %r2765, %r2765, 0, 0xba98;
	// end inline asm
	xor.b32  	%r4657, %r2765, 2139062143;
	not.b32 	%r4658, %r2763;
	and.b32  	%r4659, %r4654, %r4658;
	and.b32  	%r4660, %r4657, %r2763;
	or.b32  	%r4661, %r4659, %r4660;
	st.shared.u32 	[%r135+16], %r4661;
	ld.global.nc.u16 	%rs37, [%rd556];
	// begin inline asm
	{  cvt.f32.f16 %f1529, %rs37;}

	// end inline asm
	st.shared.f32 	[%r137], %f1529;
	ld.global.nc.u16 	%rs38, [%rd552];
	// begin inline asm
	{  cvt.f32.f16 %f1530, %rs38;}

	// end inline asm
	st.shared.f32 	[%r139], %f1530;
	ld.global.nc.u16 	%rs39, [%rd548];
	// begin inline asm
	{  cvt.f32.f16 %f1531, %rs39;}

	// end inline asm
	st.shared.f32 	[%r141], %f1531;
	ld.global.nc.u16 	%rs40, [%rd544];
	// begin inline asm
	{  cvt.f32.f16 %f1532, %rs40;}

	// end inline asm
	st.shared.f32 	[%r143], %f1532;
	cvt.u64.u32 	%rd625, %r4;
	mad.lo.s64 	%rd626, %rd538, 9, %rd625;
	shl.b64 	%rd627, %rd626, 2;
	add.s64 	%rd628, %rd78, %rd627;
	ld.global.nc.u32 	%r4664, [%rd628];
	add.s32 	%r4667, %r2568, 384;
	add.s32 	%r4668, %r4667, %r169;
	st.shared.u32 	[%r4668], %r4664;
	ld.global.nc.u32 	%r4669, [%rd628+1024];
	st.shared.u32 	[%r4668+1024], %r4669;
	ld.global.nc.u32 	%r4670, [%rd628+2048];
	st.shared.u32 	[%r4668+2048], %r4670;
	ld.global.nc.u32 	%r4671, [%rd628+3072];
	st.shared.u32 	[%r4668+3072], %r4671;
	ld.global.nc.u32 	%r4672, [%rd628+4096];
	st.shared.u32 	[%r4668+4096], %r4672;
	ld.global.nc.u32 	%r4673, [%rd628+5120];
	st.shared.u32 	[%r4668+5120], %r4673;
	ld.global.nc.u32 	%r4674, [%rd628+6144];
	st.shared.u32 	[%r4668+6144], %r4674;
	ld.global.nc.u32 	%r4675, [%rd628+7168];
	st.shared.u32 	[%r4668+7168], %r4675;
	ld.global.nc.u32 	%r4676, [%rd628+8192];
	st.shared.u32 	[%r4668+8192], %r4676;
	ld.global.nc.u32 	%r4677, [%rd628+9216];
	st.shared.u32 	[%r4668+9216], %r4677;
	ld.global.nc.u32 	%r4678, [%rd628+10240];
	st.shared.u32 	[%r4668+10240], %r4678;
	ld.global.nc.u32 	%r4679, [%rd628+11264];
	st.shared.u32 	[%r4668+11264], %r4679;
	ld.global.nc.u32 	%r4680, [%rd628+12288];
	st.shared.u32 	[%r4668+12288], %r4680;
	ld.global.nc.u32 	%r4681, [%rd628+13312];
	st.shared.u32 	[%r4668+13312], %r4681;
	bar.sync 	0;
	// begin inline asm
	ldmatrix.sync.aligned.m8n8.x4.b16 {%r2767, %r2768, %r2769, %r2770}, [%rd79];
	// end inline asm
	// begin inline asm
	ldmatrix.sync.aligned.m8n8.x4.b16 {%r2771, %r2772, %r2773, %r2774}, [%rd523];
	// end inline asm
	// begin inline asm
	ldmatrix.sync.aligned.m8n8.x4.b16 {%r2775, %r2776, %r2777, %r2778}, [%rd524];
	// end inline asm
	// begin inline asm
	ldmatrix.sync.aligned.m8n8.x4.b16 {%r2779, %r2780, %r2781, %r2782}, [%rd525];
	// end inline asm
	shl.b32 	%r4682, %r2, 4;
	and.b32  	%r4683, %r4682, 16352;
	add.s32 	%r4684, %r2558, %r4683;
	mad.lo.s32 	%r4685, %r4684, 304, %r2568;
	ld.shared.v4.f32 	{%f1629, %f1630, %f1631, %f1632}, [%r4685+14976];
	ld.shared.v4.f32 	{%f1633, %f1634, %f1635, %f1636}, [%r4685+17408];
	// begin inline asm
	ldmatrix.sync.aligned.m8n8.x4.b16 {%r2783, %r2784, %r2785, %r2786}, [%rd526];
	// end inline asm
	add.s64 	%rd527, %rd79, 4896;
	// begin inline asm
	ldmatrix.sync.aligned.m8n8.x4.b16 {%r2787, %r2788, %r2789, %r2790}, [%rd527];
	// end inline asm
	add.s64 	%rd528, %rd79, 4928;
	// begin inline asm
	ldmatrix.sync.aligned.m8n8.x4.b16 {%r2791, %r2792, %r2793, %r2794}, [%rd528];
	// end inline asm
	add.s64 	%rd529, %rd79, 4960;
	// begin inline asm
	ldmatrix.sync.aligned.m8n8.x4.b16 {%r2795, %r2796, %r2797, %r2798}, [%rd529];
	// end inline asm
	ld.shared.v4.f32 	{%f1637, %f1638, %f1639, %f1640}, [%r4685+19840];
	ld.shared.v4.f32 	{%f1641, %f1642, %f1643, %f1644}, [%r4685+22272];
	ld.shared.u32 	%r2823, [%r144+16];
	ld.shared.u32 	%r2824, [%r144+32];
	add.s32 	%r4688, %r4667, %r2567;
	mad.lo.s32 	%r4689, %r2559, 288, %r4688;
	ld.shared.v4.u32 	{%r2799, %r2829, %r2859, %r2889}, [%r4689];
	// begin inline asm
	{.reg .f16 low,high;
  mov.b32 {low,high},%r2799;
  cvt.f32.f16 %f1533, low;}

	// end inline asm
	ld.shared.v4.u32 	{%r2800, %r2830, %r2860, %r2890}, [%r4689+144];
	// begin inline asm
	{.reg .f16 low,high;
  mov.b32 {low,high},%r2800;
  cvt.f32.f16 %f1534, low;}

	// end inline asm
	mov.b32 	%r4257, 0;
	mov.u32 	%r2801, %r4257;
	mov.u32 	%r2802, %r4257;
	mov.u32 	%r2803, %r4257;
	mov.u32 	%r2804, %r4257;
	// begin inline asm
	mma.sync.aligned.m16n8k32.row.col.s32.s8.s8.s32 {%r2801, %r2802, %r2803, %r2804}, {%r2767, %r2768, %r2769, %r2770}, {%r2823, %r2824}, {%r2801, %r2802, %r2803, %r2804};
	// end inline asm
	cvt.rn.f32.s32 	%f1645, %r2801;
	mul.f32 	%f1646, %f1629, %f1645;
	fma.rn.f32 	%f1647, %f1646, %f1533, %f2909;
	cvt.rn.f32.s32 	%f1648, %r2802;
	mul.f32 	%f1649, %f1629, %f1648;
	fma.rn.f32 	%f1650, %f1649, %f1534, %f2910;
	cvt.rn.f32.s32 	%f1651, %r2803;
	mul.f32 	%f1652, %f1633, %f1651;
	fma.rn.f32 	%f1653, %f1652, %f1533, %f2911;
	cvt.rn.f32.s32 	%f1654, %r2804;
	mul.f32 	%f1655, %f1633, %f1654;
	fma.rn.f32 	%f1656, %f1655, %f1534, %f2912;
	mov.u32 	%r2815, %r4257;
	mov.u32 	%r2816, %r4257;
	mov.u32 	%r2817, %r4257;
	mov.u32 	%r2818, %r4257;
	// begin inline asm
	mma.sync.aligned.m16n8k32.row.col.s32.s8.s8.s32 {%r2815, %r2816, %r2817, %r2818}, {%r2783, %r2784, %r2785, %r2786}, {%r2823, %r2824}, {%r2815, %r2816, %r2817, %r2818};
	// end inline asm
	cvt.rn.f32.s32 	%f1657, %r2815;
	mul.f32 	%f1658, %f1637, %f1657;
	fma.rn.f32 	%f1659, %f1658, %f1533, %f2913;
	cvt.rn.f32.s32 	%f1660, %r2816;
	mul.f32 	%f1661, %f1637, %f1660;
	fma.rn.f32 	%f1662, %f1661, %f1534, %f2914;
	cvt.rn.f32.s32 	%f1663, %r2817;
	mul.f32 	%f1664, %f1641, %f1663;
	fma.rn.f32 	%f1665, %f1664, %f1533, %f2915;
	cvt.rn.f32.s32 	%f1666, %r2818;
	mul.f32 	%f1667, %f1641, %f1666;
	fma.rn.f32 	%f1668, %f1667, %f1534, %f2916;
	ld.shared.u32 	%r2853, [%r144+48];
	ld.shared.u32 	%r2854, [%r144+64];
	// begin inline asm
	{.reg .f16 low,high;
  mov.b32 {low,high},%r2829;
  cvt.f32.f16 %f1535, low;}

	// end inline asm
	// begin inline asm
	{.reg .f16 low,high;
  mov.b32 {low,high},%r2830;
  cvt.f32.f16 %f1536, low;}

	// end inline asm
	mov.u32 	%r2831, %r4257;
	mov.u32 	%r2832, %r4257;
	mov.u32 	%r2833, %r4257;
	mov.u32 	%r2834, %r4257;
	// begin inline asm
	mma.sync.aligned.m16n8k32.row.col.s32.s8.s8.s32 {%r2831, %r2832, %r2833, %r2834}, {%r2771, %r2772, %r2773, %r2774}, {%r2853, %r2854}, {%r2831, %r2832, %r2833, %r2834};
	// end inline asm
	cvt.rn.f32.s32 	%f1669, %r2831;
	mul.f32 	%f1670, %f1630, %f1669;
	fma.rn.f32 	%f1671, %f1670, %f1535, %f1647;
	cvt.rn.f32.s32 	%f1672, %r2832;
	mul.f32 	%f1673, %f1630, %f1672;
	fma.rn.f32 	%f1674, %f1673, %f1536, %f1650;
	cvt.rn.f32.s32 	%f1675, %r2833;
	mul.f32 	%f1676, %f1634, %f1675;
	fma.rn.f32 	%f1677, %f1676, %f1535, %f1653;
	cvt.rn.f32.s32 	%f1678, %r2834;
	mul.f32 	%f1679, %f1634, %f1678;
	fma.rn.f32 	%f1680, %f1679, %f1536, %f1656;
	mov.u32 	%r2845, %r4257;
	mov.u32 	%r2846, %r4257;
	mov.u32 	%r2847, %r4257;
	mov.u32 	%r2848, %r4257;
	// begin inline asm
	mma.sync.aligned.m16n8k32.row.col.s32.s8.s8.s32 {%r2845, %r2846, %r2847, %r2848}, {%r2787, %r2788, %r2789, %r2790}, {%r2853, %r2854}, {%r2845, %r2846, %r2847, %r2848};
	// end inline asm
	cvt.rn.f32.s32 	%f1681, %r2845;
	mul.f32 	%f1682, %f1638, %f1681;
	fma.rn.f32 	%f1683, %f1682, %f1535, %f1659;
	cvt.rn.f32.s32 	%f1684, %r2846;
	mul.f32 	%f1685, %f1638, %f1684;
	fma.rn.f32 	%f1686, %f1685, %f1536, %f1662;
	cvt.rn.f32.s32 	%f1687, %r2847;
	mul.f32 	%f1688, %f1642, %f1687;
	fma.rn.f32 	%f1689, %f1688, %f1535, %f1665;
	cvt.rn.f32.s32 	%f1690, %r2848;
	mul.f32 	%f1691, %f1642, %f1690;
	fma.rn.f32 	%f1692, %f1691, %f1536, %f1668;
	ld.shared.u32 	%r2883, [%r144+80];
	ld.shared.u32 	%r2884, [%r144+96];
	// begin inline asm
	{.reg .f16 low,high;
  mov.b32 {low,high},%r2859;
  cvt.f32.f16 %f1537, low;}

	// end inline asm
	// begin inline asm
	{.reg .f16 low,high;
  mov.b32 {low,high},%r2860;
  cvt.f32.f16 %f1538, low;}

	// end inline asm
	mov.u32 	%r2861, %r4257;
	mov.u32 	%r2862, %r4257;
	mov.u32 	%r2863, %r4257;
	mov.u32 	%r2864, %r4257;
	// begin inline asm
	mma.sync.aligned.m16n8k32.row.col.s32.s8.s8.s32 {%r2861, %r2862, %r2863, %r2864}, {%r2775, %r2776, %r2777, %r2778}, {%r2883, %r2884}, {%r2861, %r2862, %r2863, %r2864};
	// end inline asm
	cvt.rn.f32.s32 	%f1693, %r2861;
	mul.f32 	%f1694, %f1631, %f1693;
	fma.rn.f32 	%f1695, %f1694, %f1537, %f1671;
	cvt.rn.f32.s32 	%f1696, %r2862;
	mul.f32 	%f1697, %f1631, %f1696;
	fma.rn.f32 	%f1698, %f1697, %f1538, %f1674;
	cvt.rn.f32.s32 	%f1699, %r2863;
	mul.f32 	%f1700, %f1635, %f1699;
	fma.rn.f32 	%f1701, %f1700, %f1537, %f1677;
	cvt.rn.f32.s32 	%f1702, %r2864;
	mul.f32 	%f1703, %f1635, %f1702;
	fma.rn.f32 	%f1704, %f1703, %f1538, %f1680;
	mov.u32 	%r2875, %r4257;
	mov.u32 	%r2876, %r4257;
	mov.u32 	%r2877, %r4257;
	mov.u32 	%r2878, %r4257;
	// begin inline asm
	mma.sync.aligned.m16n8k32.row.col.s32.s8.s8.s32 {%r2875, %r2876, %r2877, %r2878}, {%r2791, %r2792, %r2793, %r2794}, {%r2883, %r2884}, {%r2875, %r2876, %r2877, %r2878};
	// end inline asm
	cvt.rn.f32.s32 	%f1705, %r2875;
	mul.f32 	%f1706, %f1639, %f1705;
	fma.rn.f32 	%f1707, %f1706, %f1537, %f1683;
	cvt.rn.f32.s32 	%f1708, %r2876;
	mul.f32 	%f1709, %f1639, %f1708;
	fma.rn.f32 	%f1710, %f1709, %f1538, %f1686;
	cvt.rn.f32.s32 	%f1711, %r2877;
	mul.f32 	%f1712, %f1643, %f1711;
	fma.rn.f32 	%f1713, %f1712, %f1537, %f1689;
	cvt.rn.f32.s32 	%f1714, %r2878;
	mul.f32 	%f1715, %f1643, %f1714;
	fma.rn.f32 	%f1716, %f1715, %f1538, %f1692;
	ld.shared.u32 	%r2913, [%r144+112];
	ld.shared.u32 	%r2914, [%r144+128];
	// begin inline asm
	{.reg .f16 low,high;
  mov.b32 {low,high},%r2889;
  cvt.f32.f16 %f1539, low;}

	// end inline asm
	// begin inline asm
	{.reg .f16 low,high;
  mov.b32 {low,high},%r2890;
  cvt.f32.f16 %f1540, low;}

	// end inline asm
	mov.u32 	%r2891, %r4257;
	mov.u32 	%r2892, %r4257;
	mov.u32 	%r2893, %r4257;
	mov.u32 	%r2894, %r4257;
	// begin inline asm
	mma.sync.aligned.m16n8k32.row.col.s32.s8.s8.s32 {%r2891, %r2892, %r2893, %r2894}, {%r2779, %r2780, %r2781, %r2782}, {%r2913, %r2914}, {%r2891, %r2892, %r2893, %r2894};
	// end inline asm
	cvt.rn.f32.s32 	%f1717, %r2891;
	mul.f32 	%f1718, %f1632, %f1717;
	fma.rn.f32 	%f1719, %f1718, %f1539, %f1695;
	cvt.rn.f32.s32 	%f1720, %r2892;
	mul.f32 	%f1721, %f1632, %f1720;
	fma.rn.f32 	%f1722, %f1721, %f1540, %f1698;
	cvt.rn.f32.s32 	%f1723, %r2893;
	mul.f32 	%f1724, %f1636, %f1723;
	fma.rn.f32 	%f1725, %f1724, %f1539, %f1701;
	cvt.rn.f32.s32 	%f1726, %r2894;
	mul.f32 	%f1727, %f1636, %f1726;
	fma.rn.f32 	%f1728, %f1727, %f1540, %f1704;
	mov.u32 	%r2905, %r4257;
	mov.u32 	%r2906, %r4257;
	mov.u32 	%r2907, %r4257;
	mov.u32 	%r2908, %r4257;
	// begin inline asm
	mma.sync.aligned.m16n8k32.row.col.s32.s8.s8.s32 {%r2905, %r2906, %r2907, %r2908}, {%r2795, %r2796, %r2797, %r2798}, {%r2913, %r2914}, {%r2905, %r2906, %r2907, %r2908};
	// end inline asm
	cvt.rn.f32.s32 	%f1729, %r2905;
	mul.f32 	%f1730, %f1640, %f1729;
	fma.rn.f32 	%f1731, %f1730, %f1539, %f1707;
	cvt.rn.f32.s32 	%f1732, %r2906;
	mul.f32 	%f1733, %f1640, %f1732;
	fma.rn.f32 	%f1734, %f1733, %f1540, %f1710;
	cvt.rn.f32.s32 	%f1735, %r2907;
	mul.f32 	%f1736, %f1644, %f1735;
	fma.rn.f32 	%f1737, %f1736, %f1539, %f1713;
	cvt.rn.f32.s32 	%f1738, %r2908;
	mul.f32 	%f1739, %f1644, %f1738;
	fma.rn.f32 	%f1740, %f1739, %f1540, %f1716;
	ld.shared.u32 	%r2943, [%r144+2320];
	ld.shared.u32 	%r2944, [%r144+2336];
	ld.shared.v4.u32 	{%r2919, %r2949, %r2979, %r3009}, [%r4689+2304];
	// begin inline asm
	{.reg .f16 low,high;
  mov.b32 {low,high},%r2919;
  cvt.f32.f16 %f1541, low;}

	// end inline asm
	ld.shared.v4.u32 	{%r2920, %r2950, %r2980, %r3010}, [%r4689+2448];
	// begin inline asm
	{.reg .f16 low,high;
  mov.b32 {low,high},%r2920;
  cvt.f32.f16 %f1542, low;}

	// end inline asm
	mov.u32 	%r2921, %r4257;
	mov.u32 	%r2922, %r4257;
	mov.u32 	%r2923, %r4257;
	mov.u32 	%r2924, %r4257;
	// begin inline asm
	mma.sync.aligned.m16n8k32.row.col.s32.s8.s8.s32 {%r2921, %r2922, %r2923, %r2924}, {%r2767, %r2768, %r2769, %r2770}, {%r2943, %r2944}, {%r2921, %r2922, %r2923, %r2924};
	// end inline asm
	cvt.rn.f32.s32 	%f1741, %r2921;
	mul.f32 	%f1742, %f1629, %f1741;
	fma.rn.f32 	%f1743, %f1742, %f1541, %f2917;
	cvt.rn.f32.s32 	%f1744, %r2922;
	mul.f32 	%f1745, %f1629, %f1744;
	fma.rn.f32 	%f1746, %f1745, %f1542, %f2918;
	cvt.rn.f32.s32 	%f1747, %r2923;
	mul.f32 	%f1748, %f1633, %f1747;
	fma.rn.f32 	%f1749, %f1748, %f1541, %f2919;
	cvt.rn.f32.s32 	%f1750, %r2924;
	mul.f32 	%f1751, %f1633, %f1750;
	fma.rn.f32 	%f1752, %f1751, %f1542, %f2920;
	mov.u32 	%r2935, %r4257;
	mov.u32 	%r2936, %r4257;
	mov.u32 	%r2937, %r4257;
	mov.u32 	%r2938, %r4257;
	// begin inline asm
	mma.sync.aligned.m16n8k32.row.col.s32.s8.s8.s32 {%r2935, %r2936, %r2937, %r2938}, {%r2783, %r2784, %r2785, %r2786}, {%r2943, %r2944}, {%r2935, %r2936, %r2937, %r2938};
	// end inline asm
	cvt.rn.f32.s32 	%f1753, %r2935;
	mul.f32 	%f1754, %f1637, %f1753;
	fma.rn.f32 	%f1755, %f1754, %f1541, %f2921;
	cvt.rn.f32.s32 	%f1756, %r2936;
	mul.f32 	%f1757, %f1637, %f1756;
	fma.rn.f32 	%f1758, %f1757, %f1542, %f2922;
	cvt.rn.f32.s32 	%f1759, %r2937;
	mul.f32 	%f1760, %f1641, %f1759;
	fma.rn.f32 	%f1761, %f1760, %f1541, %f2923;
	cvt.rn.f32.s32 	%f1762, %r2938;
	mul.f32 	%f1763, %f1641, %f1762;
	fma.rn.f32 	%f1764, %f1763, %f1542, %f2924;
	ld.shared.u32 	%r2973, [%r144+2352];
	ld.shared.u32 	%r2974, [%r144+2368];
	// begin inline asm
	{.reg .f16 low,high;
  mov.b32 {low,high},%r2949;
  cvt.f32.f16 %f1543, low;}

	// end inline asm
	// begin inline asm
	{.reg .f16 low,high;
  mov.b32 {low,high},%r2950;
  cvt.f32.f16 %f1544, low;}

	// end inline asm
	mov.u32 	%r2951, %r4257;
	mov.u32 	%r2952, %r4257;
	mov.u32 	%r2953, %r4257;
	mov.u32 	%r2954, %r4257;
	// begin inline asm
	mma.sync.aligned.m16n8k32.row.col.s32.s8.s8.s32 {%r2951, %r2952, %r2953, %r2954}, {%r2771, %r2772, %r2773, %r2774}, {%r2973, %r2974}, {%r2951, %r2952, %r2953, %r2954};
	// end inline asm
	cvt.rn.f32.s32 	%f1765, %r2951;
	mul.f32 	%f1766, %f1630, %f1765;
	fma.rn.f32 	%f1767, %f1766, %f1543, %f1743;
	cvt.rn.f32.s32 	%f1768, %r2952;
	mul.f32 	%f1769, %f1630, %f1768;
	fma.rn.f32 	%f1770, %f1769, %f1544, %f1746;
	cvt.rn.f32.s32 	%f1771, %r2953;
	mul.f32 	%f1772, %f1634, %f1771;
	fma.rn.f32 	%f1773, %f1772, %f1543, %f1749;
	cvt.rn.f32.s32 	%f1774, %r2954;
	mul.f32 	%f1775, %f1634, %f1774;
	fma.rn.f32 	%f1776, %f1775, %f1544, %f1752;
	mov.u32 	%r2965, %r4257;
	mov.u32 	%r2966, %r4257;
	mov.u32 	%r2967, %r4257;
	mov.u32 	%r2968, %r4257;
	// begin inline asm
	mma.sync.aligned.m16n8k32.row.col.s32.s8.s8.s32 {%r2965, %r2966, %r2967, %r2968}, {%r2787, %r2788, %r2789, %r2790}, {%r2973, %r2974}, {%r2965, %r2966, %r2967, %r2968};
	// end inline asm
	cvt.rn.f32.s32 	%f1777, %r2965;
	mul.f32 	%f1778, %f1638, %f1777;
	fma.rn.f32 	%f1779, %f1778, %f1543, %f1755;
	cvt.rn.f32.s32 	%f1780, %r2966;
	mul.f32 	%f1781, %f1638, %f1780;
	fma.rn.f32 	%f1782, %f1781, %f1544, %f1758;
	cvt.rn.f32.s32 	%f1783, %r2967;
	mul.f32 	%f1784, %f1642, %f1783;
	fma.rn.f32 	%f1785, %f1784, %f1543, %f1761;
	cvt.rn.f32.s32 	%f1786, %r2968;
	mul.f32 	%f1787, %f1642, %f1786;
	fma.rn.f32 	%f1788, %f1787, %f1544, %f1764;
	ld.shared.u32 	%r3003, [%r144+2384];
	ld.shared.u32 	%r3004, [%r144+2400];
	// begin inline asm
	{.reg .f16 low,high;
  mov.b32 {low,high},%r2979;
  cvt.f32.f16 %f1545, low;}

	// end inline asm
	// begin inline asm
	{.reg .f16 low,high;
  mov.b32 {low,high},%r2980;
  cvt.f32.f16 %f1546, low;}

	// end inline asm
	mov.u32 	%r2981, %r4257;
	mov.u32 	%r2982, %r4257;
	mov.u32 	%r2983, %r4257;
	mov.u32 	%r2984, %r4257;
	// begin inline asm
	mma.sync.aligned.m16n8k32.row.col.s32.s8.s8.s32 {%r2981, %r2982, %r2983, %r2984}, {%r2775, %r2776, %r2777, %r2778}, {%r3003, %r3004}, {%r2981, %r2982, %r2983, %r2984};
	// end inline asm
	cvt.rn.f32.s32 	%f1789, %r2981;
	mul.f32 	%f1790, %f1631, %f1789;
	fma.rn.f32 	%f1791, %f1790, %f1545, %f1767;
	cvt.rn.f32.s32 	%f1792, %r2982;
	mul.f32 	%f1793, %f1631, %f1792;
	fma.rn.f32 	%f1794, %f1793, %f1546, %f1770;
	cvt.rn.f32.s32 	%f1795, %r2983;
	mul.f32 	%f1796, %f1635, %f1795;
	fma.rn.f32 	%f1797, %f1796, %f1545, %f1773;
	cvt.rn.f32.s32 	%f1798, %r2984;
	mul.f32 	%f1799, %f1635, %f1798;
	fma.rn.f32 	%f1800, %f1799, %f1546, %f1776;
	mov.u32 	%r2995, %r4257;
	mov.u32 	%r2996, %r4257;
	mov.u32 	%r2997, %r4257;
	mov.u32 	%r2998, %r4257;
	// begin inline asm
	mma.sync.aligned.m16n8k32.row.col.s32.s8.s8.s32 {%r2995, %r2996, %r2997, %r2998}, {%r2791, %r2792, %r2793, %r2794}, {%r3003, %r3004}, {%r2995, %r2996, %r2997, %r2998};
	// end inline asm
	cvt.rn.f32.s32 	%f1801, %r2995;
	mul.f32 	%f1802, %f1639, %f1801;
	fma.rn.f32 	%f1803, %f1802, %f1545, %f1779;
	cvt.rn.f32.s32 	%f1804, %r2996;
	mul.f32 	%f1805, %f1639, %f1804;
	fma.rn.f32 	%f1806, %f1805, %f1546, %f1782;
	cvt.rn.f32.s32 	%f1807, %r2997;
	mul.f32 	%f1808, %f1643, %f1807;
	fma.rn.f32 	%f1809, %f1808, %f1545, %f1785;
	cvt.rn.f32.s32 	%f1810, %r2998;
	mul.f32 	%f1811, %f1643, %f1810;
	fma.rn.f32 	%f1812, %f1811, %f1546, %f1788;
	ld.shared.u32 	%r3033, [%r144+2416];
	ld.shared.u32 	%r3034, [%r144+2432];
	// begin inline asm
	{.reg .f16 low,high;
  mov.b32 {low,high},%r3009;
  cvt.f32.f16 %f1547, low;}

	// end inline asm
	// begin inline asm
	{.reg .f16 low,high;
  mov.b32 {low,high},%r3010;
  cvt.f32.f16 %f1548, low;}

	// end inline asm
	mov.u32 	%r3011, %r4257;
	mov.u32 	%r3012, %r4257;
	mov.u32 	%r3013, %r4257;
	mov.u32 	%r3014, %r4257;
	// begin inline asm
	mma.sync.aligned.m16n8k32.row.col.s32.s8.s8.s32 {%r3011, %r3012, %r3013, %r3014}, {%r2779, %r2780, %r2781, %r2782}, {%r3033, %r3034}, {%r3011, %r3012, %r3013, %r3014};
	// end inline asm
	cvt.rn.f32.s32 	%f1813, %r3011;
	mul.f32 	%f1814, %f1632, %f1813;
	fma.rn.f32 	%f1815, %f1814, %f1547, %f1791;
	cvt.rn.f32.s32 	%f1816, %r3012;
	mul.f32 	%f1817, %f1632, %f1816;
	fma.rn.f32 	%f1818, %f1817, %f1548, %f1794;
	cvt.rn.f32.s32 	%f1819, %r3013;
	mul.f32 	%f1820, %f1636, %f1819;
	fma.rn.f32 	%f1821, %f1820, %f1547, %f1797;
	cvt.rn.f32.s32 	%f1822, %r3014;
	mul.f32 	%f1823, %f1636, %f1822;
	fma.rn.f32 	%f1824, %f1823, %f1548, %f1800;
	mov.u32 	%r3025, %r4257;
	mov.u32 	%r3026, %r4257;
	mov.u32 	%r3027, %r4257;
	mov.u32 	%r3028, %r4257;
	// begin inline asm
	mma.sync.aligned.m16n8k32.row.col.s32.s8.s8.s32 {%r3025, %r3026, %r3027, %r3028}, {%r2795, %r2796, %r2797, %r2798}, {%r3033, %r3034}, {%r3025, %r3026, %r3027, %r3028};
	// end inline asm
	cvt.rn.f32.s32 	%f1825, %r3025;
	mul.f32 	%f1826, %f1640, %f1825;
	fma.rn.f32 	%f1827, %f1826, %f1547, %f1803;
	cvt.rn.f32.s32 	%f1828, %r3026;
	mul.f32 	%f1829, %f1640, %f1828;
	fma.rn.f32 	%f1830, %f1829, %f1548, %f1806;
	cvt.rn.f32.s32 	%f1831, %r3027;
	mul.f32 	%f1832, %f1644, %f1831;
	fma.rn.f32 	%f1833, %f1832, %f1547, %f1809;
	cvt.rn.f32.s32 	%f1834, %r3028;
	mul.f32 	%f1835, %f1644, %f1834;
	fma.rn.f32 	%f1836, %f1835, %f1548, %f1812;
	ld.shared.u32 	%r3063, [%r144+4624];
	ld.shared.u32 	%r3064, [%r144+4640];
	ld.shared.v4.u32 	{%r3039, %r3069, %r3099, %r3129}, [%r4689+4608];
	// begin inline asm
	{.reg .f16 low,high;
  mov.b32 {low,high},%r3039;
  cvt.f32.f16 %f1549, low;}

	// end inline asm
	ld.shared.v4.u32 	{%r3040, %r3070, %r3100, %r3130}, [%r4689+4752];
	// begin inline asm
	{.reg .f16 low,high;
  mov.b32 {low,high},%r3040;
  cvt.f32.f16 %f1550, low;}

	// end inline asm
	mov.u32 	%r3041, %r4257;
	mov.u32 	%r3042, %r4257;
	mov.u32 	%r3043, %r4257;
	mov.u32 	%r3044, %r4257;
	// begin inline asm
	mma.sync.aligned.m16n8k32.row.col.s32.s8.s8.s32 {%r3041, %r3042, %r3043, %r3044}, {%r2767, %r2768, %r2769, %r2770}, {%r3063, %r3064}, {%r3041, %r3042, %r3043, %r3044};
	// end inline asm
	cvt.rn.f32.s32 	%f1837, %r3041;
	mul.f32 	%f1838, %f1629, %f1837;
	fma.rn.f32 	%f1839, %f1838, %f1549, %f2925;
	cvt.rn.f32.s32 	%f1840, %r3042;
	mul.f32 	%f1841, %f1629, %f1840;
	fma.rn.f32 	%f1842, %f1841, %f1550, %f2926;
	cvt.rn.f32.s32 	%f1843, %r3043;
	mul.f32 	%f1844, %f1633, %f1843;
	fma.rn.f32 	%f1845, %f1844, %f1549, %f2927;
	cvt.rn.f32.s32 	%f1846, %r3044;
	mul.f32 	%f1847, %f1633, %f1846;
	fma.rn.f32 	%f1848, %f1847, %f1550, %f2928;
	mov.u32 	%r3055, %r4257;
	mov.u32 	%r3056, %r4257;
	mov.u32 	%r3057, %r4257;
	mov.u32 	%r3058, %r4257;
	// begin inline asm
	mma.sync.aligned.m16n8k32.row.col.s32.s8.s8.s32 {%r3055, %r3056, %r3057, %r3058}, {%r2783, %r2784, %r2785, %r2786}, {%r3063, %r3064}, {%r3055, %r3056, %r3057, %r3058};
	// end inline asm
	cvt.rn.f32.s32 	%f1849, %r3055;
	mul.f32 	%f1850, %f1637, %f1849;
	fma.rn.f32 	%f1851, %f1850, %f1549, %f2929;
	cvt.rn.f32.s32 	%f1852, %r3056;
	mul.f32 	%f1853, %f1637, %f1852;
	fma.rn.f32 	%f1854, %f1853, %f1550, %f2930;
	cvt.rn.f32.s32 	%f1855, %r3057;
	mul.f32 	%f1856, %f1641, %f1855;
	fma.rn.f32 	%f1857, %f1856, %f1549, %f2931;
	cvt.rn.f32.s32 	%f1858, %r3058;
	mul.f32 	%f1859, %f1641, %f1858;
	fma.rn.f32 	%f1860, %f1859, %f1550, %f2932;
	ld.shared.u32 	%r3093, [%r144+4656];
	ld.shared.u32 	%r3094, [%r144+4672];
	// begin inline asm
	{.reg .f16 low,high;
  mov.b32 {low,high},%r3069;
  cvt.f32.f16 %f1551, low;}

	// end inline asm
	// begin inline asm
	{.reg .f16 low,high;
  mov.b32 {low,high},%r3070;
  cvt.f32.f16 %f1552, low;}

	// end inline asm
	mov.u32 	%r3071, %r4257;
	mov.u32 	%r3072, %r4257;
	mov.u32 	%r3073, %r4257;
	mov.u32 	%r3074, %r4257;
	// begin inline asm
	mma.sync.aligned.m16n8k32.row.col.s32.s8.s8.s32 {%r3071, %r3072, %r3073, %r3074}, {%r2771, %r2772, %r2773, %r2774}, {%r3093, %r3094}, {%r3071, %r3072, %r3073, %r3074};
	// end inline asm
	cvt.rn.f32.s32 	%f1861, %r3071;
	mul.f32 	%f1862, %f1630, %f1861;
	fma.rn.f32 	%f1863, %f1862, %f1551, %f1839;
	cvt.rn.f32.s32 	%f1864, %r3072;
	mul.f32 	%f1865, %f1630, %f1864;
	fma.rn.f32 	%f1866, %f1865, %f1552, %f1842;
	cvt.rn.f32.s32 	%f1867, %r3073;
	mul.f32 	%f1868, %f1634, %f1867;
	fma.rn.f32 	%f1869, %f1868, %f1551, %f1845;
	cvt.rn.f32.s32 	%f1870, %r3074;
	mul.f32 	%f1871, %f1634, %f1870;
	fma.rn.f32 	%f1872, %f1871, %f1552, %f1848;
	mov.u32 	%r3085, %r4257;
	mov.u32 	%r3086, %r4257;
	mov.u32 	%r3087, %r4257;
	mov.u32 	%r3088, %r4257;
	// begin inline asm
	mma.sync.aligned.m16n8k32.row.col.s32.s8.s8.s32 {%r3085, %r3086, %r3087, %r3088}, {%r2787, %r2788, %r2789, %r2790}, {%r3093, %r3094}, {%r3085, %r3086, %r3087, %r3088};
	// end inline asm
	cvt.rn.f32.s32 	%f1873, %r3085;
	mul.f32 	%f1874, %f1638, %f1873;
	fma.rn.f32 	%f1875, %f1874, %f1551, %f1851;
	cvt.rn.f32.s32 	%f1876, %r3086;
	mul.f32 	%f1877, %f1638, %f1876;
	fma.rn.f32 	%f1878, %f1877, %f1552, %f1854;
	cvt.rn.f32.s32 	%f1879, %r3087;
	mul.f32 	%f1880, %f1642, %f1879;
	fma.rn.f32 	%f1881, %f1880, %f1551, %f1857;
	cvt.rn.f32.s32 	%f1882, %r3088;
	mul.f32 	%f1883, %f1642, %f1882;
	fma.rn.f32 	%f1884, %f1883, %f1552, %f1860;
	ld.shared.u32 	%r3123, [%r144+4688];
	ld.shared.u32 	%r3124, [%r144+4704];
	// begin inline asm
	{.reg .f16 low,high;
  mov.b32 {low,high},%r3099;
  cvt.f32.f16 %f1553, low;}

	// end inline asm
	// begin inline asm
	{.reg .f16 low,high;
  mov.b32 {low,high},%r3100;
  cvt.f32.f16 %f1554, low;}

	// end inline asm
	mov.u32 	%r3101, %r4257;
	mov.u32 	%r3102, %r4257;
	mov.u32 	%r3103, %r4257;
	mov.u32 	%r3104, %r4257;
	// begin inline asm
	mma.sync.aligned.m16n8k32.row.col.s32.s8.s8.s32 {%r3101, %r3102, %r3103, %r3104}, {%r2775, %r2776, %r2777, %r2778}, {%r3123, %r3124}, {%r3101, %r3102, %r3103, %r3104};
	// end inline asm
	cvt.rn.f32.s32 	%f1885, %r3101;
	mul.f32 	%f1886, %f1631, %f1885;
	fma.rn.f32 	%f1887, %f1886, %f1553, %f1863;
	cvt.rn.f32.s32 	%f1888, %r3102;
	mul.f32 	%f1889, %f1631, %f1888;
	fma.rn.f32 	%f1890, %f1889, %f1554, %f1866;
	cvt.rn.f32.s32 	%f1891, %r3103;
	mul.f32 	%f1892, %f1635, %f1891;
	fma.rn.f32 	%f1893, %f1892, %f1553, %f1869;
	cvt.rn.f32.s32 	%f1894, %r3104;
	mul.f32 	%f1895, %f1635, %f1894;
	fma.rn.f32 	%f1896, %f1895, %f1554, %f1872;
	mov.u32 	%r3115, %r4257;
	mov.u32 	%r3116, %r4257;
	mov.u32 	%r3117, %r4257;
	mov.u32 	%r3118, %r4257;
	// begin inline asm
	mma.sync.aligned.m16n8k32.row.col.s32.s8.s8.s32 {%r3115, %r3116, %r3117, %r3118}, {%r2791, %r2792, %r2793, %r2794}, {%r3123, %r3124}, {%r3115, %r3116, %r3117, %r3118};
	// end inline asm
	cvt.rn.f32.s32 	%f1897, %r3115;
	mul.f32 	%f1898, %f1639, %f1897;
	fma.rn.f32 	%f1899, %f1898, %f1553, %f1875;
	cvt.rn.f32.s32 	%f1900, %r3116;
	mul.f32 	%f1901, %f1639, %f1900;
	fma.rn.f32 	%f1902, %f1901, %f1554, %f1878;
	cvt.rn.f32.s32 	%f1903, %r3117;
	mul.f32 	%f1904, %f1643, %f1903;
	fma.rn.f32 	%f1905, %f1904, %f1553, %f1881;
	cvt.rn.f32.s32 	%f1906, %r3118;
	mul.f32 	%f1907, %f1643, %f1906;
	fma.rn.f32 	%f1908, %f1907, %f1554, %f1884;
	ld.shared.u32 	%r3153, [%r144+4720];
	ld.shared.u32 	%r3154, [%r144+4736];
	// begin inline asm
	{.reg .f16 low,high;
  mov.b32 {low,high},%r3129;
  cvt.f32.f16 %f1555, low;}

	// end inline asm
	// begin inline asm
	{.reg .f16 low,high;
  mov.b32 {low,high},%r3130;
  cvt.f32.f16 %f1556, low;}

	// end inline asm
	mov.u32 	%r3131, %r4257;
	mov.u32 	%r3132, %r4257;
	mov.u32 	%r3133, %r4257;
	mov.u32 	%r3134, %r4257;
	// begin inline asm
	mma.sync.aligned.m16n8k32.row.col.s32.s8.s8.s32 {%r3131, %r3132, %r3133, %r3134}, {%r2779, %r2780, %r2781, %r2782}, {%r3153, %r3154}, {%r3131, %r3132, %r3133, %r3134};
	// end inline asm
	cvt.rn.f32.s32 	%f1909, %r3131;
	mul.f32 	%f1910, %f1632, %f1909;
	fma.rn.f32 	%f1911, %f1910, %f1555, %f1887;
	cvt.rn.f32.s32 	%f1912, %r3132;
	mul.f32 	%f1913, %f1632, %f1912;
	fma.rn.f32 	%f1914, %f1913, %f1556, %f1890;
	cvt.rn.f32.s32 	%f1915, %r3133;
	mul.f32 	%f1916, %f1636, %f1915;
	fma.rn.f32 	%f1917, %f1916, %f1555, %f1893;
	cvt.rn.f32.s32 	%f1918, %r3134;
	mul.f32 	%f1919, %f1636, %f1918;
	fma.rn.f32 	%f1920, %f1919, %f1556, %f1896;
	mov.u32 	%r3145, %r4257;
	mov.u32 	%r3146, %r4257;
	mov.u32 	%r3147, %r4257;
	mov.u32 	%r3148, %r4257;
	// begin inline asm
	mma.sync.aligned.m16n8k32.row.col.s32.s8.s8.s32 {%r3145, %r3146, %r3147, %r3148}, {%r2795, %r2796, %r2797, %r2798}, {%r3153, %r3154}, {%r3145, %r3146, %r3147, %r3148};
	// end inline asm
	cvt.rn.f32.s32 	%f1921, %r3145;
	mul.f32 	%f1922, %f1640, %f1921;
	fma.rn.f32 	%f1923, %f1922, %f1555, %f1899;
	cvt.rn.f32.s32 	%f1924, %r3146;
	mul.f32 	%f1925, %f1640, %f1924;
	fma.rn.f32 	%f1926, %f1925, %f1556, %f1902;
	cvt.rn.f32.s32 	%f1927, %r3147;
	mul.f32 	%f1928, %f1644, %f1927;
	fma.rn.f32 	%f1929, %f1928, %f1555, %f1905;
	cvt.rn.f32.s32 	%f1930, %r3148;
	mul.f32 	%f1931, %f1644, %f1930;
	fma.rn.f32 	%f1932, %f1931, %f1556, %f1908;
	ld.shared.u32 	%r3183, [%r144+6928];
	ld.shared.u32 	%r3184, [%r144+6944];
	ld.shared.v4.u32 	{%r3159, %r3189, %r3219, %r3249}, [%r4689+6912];
	// begin inline asm
	{.reg .f16 low,high;
  mov.b32 {low,high},%r3159;
  cvt.f32.f16 %f1557, low;}

	// end inline asm
	ld.shared.v4.u32 	{%r3160, %r3190, %r3220, %r3250}, [%r4689+7056];
	// begin inline asm
	{.reg .f16 low,high;
  mov.b32 {low,high},%r3160;
  cvt.f32.f16 %f1558, low;}

	// end inline asm
	mov.u32 	%r3161, %r4257;
	mov.u32 	%r3162, %r4257;
	mov.u32 	%r3163, %r4257;
	mov.u32 	%r3164, %r4257;
	// begin inline asm
	mma.sync.aligned.m16n8k32.row.col.s32.s8.s8.s32 {%r3161, %r3162, %r3163, %r3164}, {%r2767, %r2768, %r2769, %r2770}, {%r3183, %r3184}, {%r3161, %r3162, %r3163, %r3164};
	// end inline asm
	cvt.rn.f32.s32 	%f1933, %r3161;
	mul.f32 	%f1934, %f1629, %f1933;
	fma.rn.f32 	%f1935, %f1934, %f1557, %f2933;
	cvt.rn.f32.s32 	%f1936, %r3162;
	mul.f32 	%f1937, %f1629, %f1936;
	fma.rn.f32 	%f1938, %f1937, %f1558, %f2934;
	cvt.rn.f32.s32 	%f1939, %r3163;
	mul.f32 	%f1940, %f1633, %f1939;
	fma.rn.f32 	%f1941, %f1940, %f1557, %f2935;
	cvt.rn.f32.s32 	%f1942, %r3164;
	mul.f32 	%f1943, %f1633, %f1942;
	fma.rn.f32 	%f1944, %f1943, %f1558, %f2936;
	mov.u32 	%r3175, %r4257;
	mov.u32 	%r3176, %r4257;
	mov.u32 	%r3177, %r4257;
	mov.u32 	%r3178, %r4257;
	// begin inline asm
	mma.sync.aligned.m16n8k32.row.col.s32.s8.s8.s32 {%r3175, %r3176, %r3177, %r3178}, {%r2783, %r2784, %r2785, %r2786}, {%r3183, %r3184}, {%r3175, %r3176, %r3177, %r3178};
	// end inline asm
	cvt.rn.f32.s32 	%f1945, %r3175;
	mul.f32 	%f1946, %f1637, %f1945;
	fma.rn.f32 	%f1947, %f1946, %f1557, %f2937;
	cvt.rn.f32.s32 	%f1948, %r3176;
	mul.f32 	%f1949, %f1637, %f1948;
	fma.rn.f32 	%f1950, %f1949, %f1558, %f2938;
	cvt.rn.f32.s32 	%f1951, %r3177;
	mul.f32 	%f1952, %f1641, %f1951;
	fma.rn.f32 	%f1953, %f1952, %f1557, %f2939;
	cvt.rn.f32.s32 	%f1954, %r3178;
	mul.f32 	%f1955, %f1641, %f1954;
	fma.rn.f32 	%f1956, %f1955, %f1558, %f2940;
	ld.shared.u32 	%r3213, [%r144+6960];
	ld.shared.u32 	%r3214, [%r144+6976];
	// begin inline asm
	{.reg .f16 low,high;
  mov.b32 {low,high},%r3189;
  cvt.f32.f16 %f1559, low;}

	// end inline asm
	// begin inline asm
	{.reg .f16 low,high;
  mov.b32 {low,high},%r3190;
  cvt.f32.f16 %f1560, low;}

	// end inline asm
	mov.u32 	%r3191, %r4257;
	mov.u32 	%r3192, %r4257;
	mov.u32 	%r3193, %r4257;
	mov.u32 	%r3194, %r4257;
	// begin inline asm
	mma.sync.aligned.m16n8k32.row.col.s32.s8.s8.s32 {%r3191, %r3192, %r3193, %r3194}, {%r2771, %r2772, %r2773, %r2774}, {%r3213, %r3214}, {%r3191, %r3192, %r3193, %r3194};
	// end inline asm
	cvt.rn.f32.s32 	%f1957, %r3191;
	mul.f32 	%f1958, %f1630, %f1957;
	fma.rn.f32 	%f1959, %f1958, %f1559, %f1935;
	cvt.rn.f32.s32 	%f1960, %r3192;
	mul.f32 	%f1961, %f1630, %f1960;
	fma.rn.f32 	%f1962, %f1961, %f1560, %f1938;
	cvt.rn.f32.s32 	%f1963, %r3193;
	mul.f32 	%f1964, %f1634, %f1963;
	fma.rn.f32 	%f1965, %f1964, %f1559, %f1941;
	cvt.rn.f32.s32 	%f1966, %r3194;
	mul.f32 	%f1967, %f1634, %f1966;
	fma.rn.f32 	%f1968, %f1967, %f1560, %f1944;
	mov.u32 	%r3205, %r4257;
	mov.u32 	%r3206, %r4257;
	mov.u32 	%r3207, %r4257;
	mov.u32 	%r3208, %r4257;
	// begin inline asm
	mma.sync.aligned.m16n8k32.row.col.s32.s8.s8.s32 {%r3205, %r3206, %r3207, %r3208}, {%r2787, %r2788, %r2789, %r2790}, {%r3213, %r3214}, {%r3205, %r3206, %r3207, %r3208};
	// end inline asm
	cvt.rn.f32.s32 	%f1969, %r3205;
	mul.f32 	%f1970, %f1638, %f1969;
	fma.rn.f32 	%f1971, %f1970, %f1559, %f1947;
	cvt.rn.f32.s32 	%f1972, %r3206;
	mul.f32 	%f1973, %f1638, %f1972;
	fma.rn.f32 	%f1974, %f1973, %f1560, %f1950;
	cvt.rn.f32.s32 	%f1975, %r3207;
	mul.f32 	%f1976, %f1642, %f1975;
	fma.rn.f32 	%f1977, %f1976, %f1559, %f1953;
	cvt.rn.f32.s32 	%f1978, %r3208;
	mul.f32 	%f1979, %f1642, %f1978;
	fma.rn.f32 	%f1980, %f1979, %f1560, %f1956;
	ld.shared.u32 	%r3243, [%r144+6992];
	ld.shared.u32 	%r3244, [%r144+7008];
	// begin inline asm
	{.reg .f16 low,high;
  mov.b32 {low,high},%r3219;
  cvt.f32.f16 %f1561, low;}

	// end inline asm
	// begin inline asm
	{.reg .f16 low,high;
  mov.b32 {low,high},%r3220;
  cvt.f32.f16 %f1562, low;}

	// end inline asm
	mov.u32 	%r3221, %r4257;
	mov.u32 	%r3222, %r4257;
	mov.u32 	%r3223, %r4257;
	mov.u32 	%r3224, %r4257;
	// begin inline asm
	mma.sync.aligned.m16n8k32.row.col.s32.s8.s8.s32 {%r3221, %r3222, %r3223, %r3224}, {%r2775, %r2776, %r2777, %r2778}, {%r3243, %r3244}, {%r3221, %r3222, %r3223, %r3224};
	// end inline asm
	cvt.rn.f32.s32 	%f1981, %r3221;
	mul.f32 	%f1982, %f1631, %f1981;
	fma.rn.f32 	%f1983, %f1982, %f1561, %f1959;
	cvt.rn.f32.s32 	%f1984, %r3222;
	mul.f32 	%f1985, %f1631, %f1984;
	fma.rn.f32 	%f1986, %f1985, %f1562, %f1962;
	cvt.rn.f32.s32 	%f1987, %r3223;
	mul.f32 	%f1988, %f1635, %f1987;
	fma.rn.f32 	%f1989, %f1988, %f1561, %f1965;
	cvt.rn.f32.s32 	%f1990, %r3224;
	mul.f32 	%f1991, %f1635, %f1990;
	fma.rn.f32 	%f1992, %f1991, %f1562, %f1968;
	mov.u32 	%r3235, %r4257;
	mov.u32 	%r3236, %r4257;
	mov.u32 	%r3237, %r4257;
	mov.u32 	%r3238, %r4257;
	// begin inline asm
	mma.sync.aligned.m16n8k32.row.col.s32.s8.s8.s32 {%r3235, %r3236, %r3237, %r3238}, {%r2791, %r2792, %r2793, %r2794}, {%r3243, %r3244}, {%r3235, %r3236, %r3237, %r3238};
	// end inline asm
	cvt.rn.f32.s32 	%f1993, %r3235;
	mul.f32 	%f1994, %f1639, %f1993;
	fma.rn.f32 	%f1995, %f1994, %f1561, %f1971;
	cvt.rn.f32.s32 	%f1996, %r3236;
	mul.f32 	%f1997, %f1639, %f1996;
	fma.rn.f32 	%f1998, %f1997, %f1562, %f1974;
	cvt.rn.f32.s32 	%f1999, %r3237;
	mul.f32 	%f2000, %f1643, %f1999;
	fma.rn.f32 	%f2001, %f2000, %f1561, %f1977;
	cvt.rn.f32.s32 	%f2002, %r3238;
	mul.f32 	%f2003, %f1643, %f2002;
	fma.rn.f32 	%f2004, %f2003, %f1562, %f1980;
	ld.shared.u32 	%r3273, [%r144+7024];
	ld.shared.u32 	%r3274, [%r144+7040];
	// begin inline asm
	{.reg .f16 low,high;
  mov.b32 {low,high},%r3249;
  cvt.f32.f16 %f1563, low;}

	// end inline asm
	// begin inline asm
	{.reg .f16 low,high;
  mov.b32 {low,high},%r3250;
  cvt.f32.f16 %f1564, low;}

	// end inline asm
	mov.u32 	%r3251, %r4257;
	mov.u32 	%r3252, %r4257;
	mov.u32 	%r3253, %r4257;
	mov.u32 	%r3254, %r4257;
	// begin inline asm
	mma.sync.aligned.m16n8k32.row.col.s32.s8.s8.s32 {%r3251, %r3252, %r3253, %r3254}, {%r2779, %r2780, %r2781, %r2782}, {%r3273, %r3274}, {%r3251, %r3252, %r3253, %r3254};
	// end inline asm
	cvt.rn.f32.s32 	%f2005, %r3251;
	mul.f32 	%f2006, %f1632, %f2005;
	fma.rn.f32 	%f2007, %f2006, %f1563, %f1983;
	cvt.rn.f32.s32 	%f2008, %r3252;
	mul.f32 	%f2009, %f1632, %f2008;
	fma.rn.f32 	%f2010, %f2009, %f1564, %f1986;
	cvt.rn.f32.s32 	%f2011, %r3253;
	mul.f32 	%f2012, %f1636, %f2011;
	fma.rn.f32 	%f2013, %f2012, %f1563, %f1989;
	cvt.rn.f32.s32 	%f2014, %r3254;
	mul.f32 	%f2015, %f1636, %f2014;
	fma.rn.f32 	%f2016, %f2015, %f1564, %f1992;
	mov.u32 	%r3265, %r4257;
	mov.u32 	%r3266, %r4257;
	mov.u32 	%r3267, %r4257;
	mov.u32 	%r3268, %r4257;
	// begin inline asm
	mma.sync.aligned.m16n8k32.row.col.s32.s8.s8.s32 {%r3265, %r3266, %r3267, %r3268}, {%r2795, %r2796, %r2797, %r2798}, {%r3273, %r3274}, {%r3265, %r3266, %r3267, %r3268};
	// end inline asm
	cvt.rn.f32.s32 	%f2017, %r3265;
	mul.f32 	%f2018, %f1640, %f2017;
	fma.rn.f32 	%f2019, %f2018, %f1563, %f1995;
	cvt.rn.f32.s32 	%f2020, %r3266;
	mul.f32 	%f2021, %f1640, %f2020;
	fma.rn.f32 	%f2022, %f2021, %f1564, %f1998;
	cvt.rn.f32.s32 	%f2023, %r3267;
	mul.f32 	%f2024, %f1644, %f2023;
	fma.rn.f32 	%f2025, %f2024, %f1563, %f2001;
	cvt.rn.f32.s32 	%f2026, %r3268;
	mul.f32 	%f2027, %f1644, %f2026;
	fma.rn.f32 	%f2028, %f2027, %f1564, %f2004;
	ld.shared.u32 	%r3303, [%r144+9232];
	ld.shared.u32 	%r3304, [%r144+9248];
	ld.shared.v4.u32 	{%r3279, %r3309, %r3339, %r3369}, [%r4689+9216];
	// begin inline asm
	{.reg .f16 low,high;
  mov.b32 {low,high},%r3279;
  cvt.f32.f16 %f1565, low;}

	// end inline asm
	ld.shared.v4.u32 	{%r3280, %r3310, %r3340, %r3370}, [%r4689+9360];
	// begin inline asm
	{.reg .f16 low,high;
  mov.b32 {low,high},%r3280;
  cvt.f32.f16 %f1566, low;}

	// end inline asm
	mov.u32 	%r3281, %r4257;
	mov.u32 	%r3282, %r4257;
	mov.u32 	%r3283, %r4257;
	mov.u32 	%r3284, %r4257;
	// begin inline asm
	mma.sync.aligned.m16n8k32.row.col.s32.s8.s8.s32 {%r3281, %r3282, %r3283, %r3284}, {%r2767, %r2768, %r2769, %r2770}, {%r3303, %r3304}, {%r3281, %r3282, %r3283, %r3284};
	// end inline asm
	cvt.rn.f32.s32 	%f2029, %r3281;
	mul.f32 	%f2030, %f1629, %f2029;
	fma.rn.f32 	%f2031, %f2030, %f1565, %f2941;
	cvt.rn.f32.s32 	%f2032, %r3282;
	mul.f32 	%f2033, %f1629, %f2032;
	fma.rn.f32 	%f2034, %f2033, %f1566, %f2942;
	cvt.rn.f32.s32 	%f2035, %r3283;
	mul.f32 	%f2036, %f1633, %f2035;
	fma.rn.f32 	%f2037, %f2036, %f1565, %f2943;
	cvt.rn.f32.s32 	%f2038, %r3284;
	mul.f32 	%f2039, %f1633, %f2038;
	fma.rn.f32 	%f2040, %f2039, %f1566, %f2944;
	mov.u32 	%r3295, %r4257;
	mov.u32 	%r3296, %r4257;
	mov.u32 	%r3297, %r4257;
	mov.u32 	%r3298, %r4257;
	// begin inline asm
	mma.sync.aligned.m16n8k32.row.col.s32.s8.s8.s32 {%r3295, %r3296, %r3297, %r3298}, {%r2783, %r2784, %r2785, %r2786}, {%r3303, %r3304}, {%r3295, %r3296, %r3297, %r3298};
	// end inline asm
	cvt.rn.f32.s32 	%f2041, %r3295;
	mul.f32 	%f2042, %f1637, %f2041;
	fma.rn.f32 	%f2043, %f2042, %f1565, %f2945;
	cvt.rn.f32.s32 	%f2044, %r3296;
	mul.f32 	%f2045, %f1637, %f2044;
	fma.rn.f32 	%f2046, %f2045, %f1566, %f2946;
	cvt.rn.f32.s32 	%f2047, %r3297;
	mul.f32 	%f2048, %f1641, %f2047;
	fma.rn.f32 	%f2049, %f2048, %f1565, %f2947;
	cvt.rn.f32.s32 	%f2050, %r3298;
	mul.f32 	%f2051, %f1641, %f2050;
	fma.rn.f32 	%f2052, %f2051, %f1566, %f2948;
	ld.shared.u32 	%r3333, [%r144+9264];
	ld.shared.u32 	%r3334, [%r144+9280];
	// begin inline asm
	{.reg .f16 low,high;
  mov.b32 {low,high},%r3309;
  cvt.f32.f16 %f1567, low;}

	// end inline asm
	// begin inline asm
	{.reg .f16 low,high;
  mov.b32 {low,high},%r3310;
  cvt.f32.f16 %f1568, low;}

	// end inline asm
	mov.u32 	%r3311, %r4257;
	mov.u32 	%r3312, %r4257;
	mov.u32 	%r3313, %r4257;
	mov.u32 	%r3314, %r4257;
	// begin inline asm
	mma.sync.aligned.m16n8k32.row.col.s32.s8.s8.s32 {%r3311, %r3312, %r3313, %r3314}, {%r2771, %r2772, %r2773, %r2774}, {%r3333, %r3334}, {%r3311, %r3312, %r3313, %r3314};
	// end inline asm
	cvt.rn.f32.s32 	%f2053, %r3311;
	mul.f32 	%f2054, %f1630, %f2053;
	fma.rn.f32 	%f2055, %f2054, %f1567, %f2031;
	cvt.rn.f32.s32 	%f2056, %r3312;
	mul.f32 	%f2057, %f1630, %f2056;
	fma.rn.f32 	%f2058, %f2057, %f1568, %f2034;
	cvt.rn.f32.s32 	%f2059, %r3313;
	mul.f32 	%f2060, %f1634, %f2059;
	fma.rn.f32 	%f2061, %f2060, %f1567, %f2037;
	cvt.rn.f32.s32 	%f2062, %r3314;
	mul.f32 	%f2063, %f1634, %f2062;
	fma.rn.f32 	%f2064, %f2063, %f1568, %f2040;
	mov.u32 	%r3325, %r4257;
	mov.u32 	%r3326, %r4257;
	mov.u32 	%r3327, %r4257;
	mov.u32 	%r3328, %r4257;
	// begin inline asm
	mma.sync.aligned.m16n8k32.row.col.s32.s8.s8.s32 {%r3325, %r3326, %r3327, %r3328}, {%r2787, %r2788, %r2789, %r2790}, {%r3333, %r3334}, {%r3325, %r3326, %r3327, %r3328};
	// end inline asm
	cvt.rn.f32.s32 	%f2065, %r3325;
	mul.f32 	%f2066, %f1638, %f2065;
	fma.rn.f32 	%f2067, %f2066, %f1567, %f2043;
	cvt.rn.f32.s32 	%f2068, %r3326;
	mul.f32 	%f2069, %f1638, %f2068;
	fma.rn.f32 	%f2070, %f2069, %f1568, %f2046;
	cvt.rn.f32.s32 	%f2071, %r3327;
	mul.f32 	%f2072, %f1642, %f2071;
	fma.rn.f32 	%f2073, %f2072, %f1567, %f2049;
	cvt.rn.f32.s32 	%f2074, %r3328;
	mul.f32 	%f2075, %f1642, %f2074;
	fma.rn.f32 	%f2076, %f2075, %f1568, %f2052;
	ld.shared.u32 	%r3363, [%r144+9296];
	ld.shared.u32 	%r3364, [%r144+9312];
	// begin inline asm
	{.reg .f16 low,high;
  mov.b32 {low,high},%r3339;
  cvt.f32.f16 %f1569, low;}

	// end inline asm
	// begin inline asm
	{.reg .f16 low,high;
  mov.b32 {low,high},%r3340;
  cvt.f32.f16 %f1570, low;}

	// end inline asm
	mov.u32 	%r3341, %r4257;
	mov.u32 	%r3342, %r4257;
	mov.u32 	%r3343, %r4257;
	mov.u32 	%r3344, %r4257;
	// begin inline asm
	mma.sync.aligned.m16n8k32.row.col.s32.s8.s8.s32 {%r3341, %r3342, %r3343, %r3344}, {%r2775, %r2776, %r2777, %r2778}, {%r3363, %r3364}, {%r3341, %r3342, %r3343, %r3344};
	// end inline asm
	cvt.rn.f32.s32 	%f2077, %r3341;
	mul.f32 	%f2078, %f1631, %f2077;
	fma.rn.f32 	%f2079, %f2078, %f1569, %f2055;
	cvt.rn.f32.s32 	%f2080, %r3342;
	mul.f32 	%f2081, %f1631, %f2080;
	fma.rn.f32 	%f2082, %f2081, %f1570, %f2058;
	cvt.rn.f32.s32 	%f2083, %r3343;
	mul.f32 	%f2084, %f1635, %f2083;
	fma.rn.f32 	%f2085, %f2084, %f1569, %f2061;
	cvt.rn.f32.s32 	%f2086, %r3344;
	mul.f32 	%f2087, %f1635, %f2086;
	fma.rn.f32 	%f2088, %f2087, %f1570, %f2064;
	mov.u32 	%r3355, %r4257;
	mov.u32 	%r3356, %r4257;
	mov.u32 	%r3357, %r4257;
	mov.u32 	%r3358, %r4257;
	// begin inline asm
	mma.sync.aligned.m16n8k32.row.col.s32.s8.s8.s32 {%r3355, %r3356, %r3357, %r3358}, {%r2791, %r2792, %r2793, %r2794}, {%r3363, %r3364}, {%r3355, %r3356, %r3357, %r3358};
	// end inline asm
	cvt.rn.f32.s32 	%f2089, %r3355;
	mul.f32 	%f2090, %f1639, %f2089;
	fma.rn.f32 	%f2091, %f2090, %f1569, %f2067;
	cvt.rn.f32.s32 	%f2092, %r3356;
	mul.f32 	%f2093, %f1639, %f2092;
	fma.rn.f32 	%f2094, %f2093, %f1570, %f2070;
	cvt.rn.f32.s32 	%f2095, %r3357;
	mul.f32 	%f2096, %f1643, %f2095;
	fma.rn.f32 	%f2097, %f2096, %f1569, %f2073;
	cvt.rn.f32.s32 	%f2098, %r3358;
	mul.f32 	%f2099, %f1643, %f2098;
	fma.rn.f32 	%f2100, %f2099, %f1570, %f2076;
	ld.shared.u32 	%r3393, [%r144+9328];
	ld.shared.u32 	%r3394, [%r144+9344];
	// begin inline asm
	{.reg .f16 low,high;
  mov.b32 {low,high},%r3369;
  cvt.f32.f16 %f1571, low;}

	// end inline asm
	// begin inline asm
	{.reg .f16 low,high;
  mov.b32 {low,high},%r3370;
  cvt.f32.f16 %f1572, low;}

	// end inline asm
	mov.u32 	%r3371, %r4257;
	mov.u32 	%r3372, %r4257;
	mov.u32 	%r3373, %r4257;
	mov.u32 	%r3374, %r4257;
	// begin inline asm
	mma.sync.aligned.m16n8k32.row.col.s32.s8.s8.s32 {%r3371, %r3372, %r3373, %r3374}, {%r2779, %r2780, %r2781, %r2782}, {%r3393, %r3394}, {%r3371, %r3372, %r3373, %r3374};
	// end inline asm
	cvt.rn.f32.s32 	%f2101, %r3371;
	mul.f32 	%f2102, %f1632, %f2101;
	fma.rn.f32 	%f2103, %f2102, %f1571, %f2079;
	cvt.rn.f32.s32 	%f2104, %r3372;
	mul.f32 	%f2105, %f1632, %f2104;
	fma.rn.f32 	%f2106, %f2105, %f1572, %f2082;
	cvt.rn.f32.s32 	%f2107, %r3373;
	mul.f32 	%f2108, %f1636, %f2107;
	fma.rn.f32 	%f2109, %f2108, %f1571, %f2085;
	cvt.rn.f32.s32 	%f2110, %r3374;
	mul.f32 	%f2111, %f1636, %f2110;
	fma.rn.f32 	%f2112, %f2111, %f1572, %f2088;
	mov.u32 	%r3385, %r4257;
	mov.u32 	%r3386, %r4257;
	mov.u32 	%r3387, %r4257;
	mov.u32 	%r3388, %r4257;
	// begin inline asm
	mma.sync.aligned.m16n8k32.row.col.s32.s8.s8.s32 {%r3385, %r3386, %r3387, %r3388}, {%r2795, %r2796, %r2797, %r2798}, {%r3393, %r3394}, {%r3385, %r3386, %r3387, %r3388};
	// end inline asm
	cvt.rn.f32.s32 	%f2113, %r3385;
	mul.f32 	%f2114, %f1640, %f2113;
	fma.rn.f32 	%f2115, %f2114, %f1571, %f2091;
	cvt.rn.f32.s32 	%f2116, %r3386;
	mul.f32 	%f2117, %f1640, %f2116;
	fma.rn.f32 	%f2118, %f2117, %f1572, %f2094;
	cvt.rn.f32.s32 	%f2119, %r3387;
	mul.f32 	%f2120, %f1644, %f2119;
	fma.rn.f32 	%f2121, %f2120, %f1571, %f2097;
	cvt.rn.f32.s32 	%f2122, %r3388;
	mul.f32 	%f2123, %f1644, %f2122;
	fma.rn.f32 	%f2124, %f2123, %f1572, %f2100;
	ld.shared.u32 	%r3423, [%r144+11536];
	ld.shared.u32 	%r3424, [%r144+11552];
	ld.shared.v4.u32 	{%r3399, %r3429, %r3459, %r3489}, [%r4689+11520];
	// begin inline asm
	{.reg .f16 low,high;
  mov.b32 {low,high},%r3399;
  cvt.f32.f16 %f1573, low;}

	// end inline asm
	ld.shared.v4.u32 	{%r3400, %r3430, %r3460, %r3490}, [%r4689+11664];
	// begin inline asm
	{.reg .f16 low,high;
  mov.b32 {low,high},%r3400;
  cvt.f32.f16 %f1574, low;}

	// end inline asm
	mov.u32 	%r3401, %r4257;
	mov.u32 	%r3402, %r4257;
	mov.u32 	%r3403, %r4257;
	mov.u32 	%r3404, %r4257;
	// begin inline asm
	mma.sync.aligned.m16n8k32.row.col.s32.s8.s8.s32 {%r3401, %r3402, %r3403, %r3404}, {%r2767, %r2768, %r2769, %r2770}, {%r3423, %r3424}, {%r3401, %r3402, %r3403, %r3404};
	// end inline asm
	cvt.rn.f32.s32 	%f2125, %r3401;
	mul.f32 	%f2126, %f1629, %f2125;
	fma.rn.f32 	%f2127, %f2126, %f1573, %f2949;
	cvt.rn.f32.s32 	%f2128, %r3402;
	mul.f32 	%f2129, %f1629, %f2128;
	fma.rn.f32 	%f2130, %f2129, %f1574, %f2950;
	cvt.rn.f32.s32 	%f2131, %r3403;
	mul.f32 	%f2132, %f1633, %f2131;
	fma.rn.f32 	%f2133, %f2132, %f1573, %f2951;
	cvt.rn.f32.s32 	%f2134, %r3404;
	mul.f32 	%f2135, %f1633, %f2134;
	fma.rn.f32 	%f2136, %f2135, %f1574, %f2952;
	mov.u32 	%r3415, %r4257;
	mov.u32 	%r3416, %r4257;
	mov.u32 	%r3417, %r4257;
	mov.u32 	%r3418, %r4257;
	// begin inline asm
	mma.sync.aligned.m16n8k32.row.col.s32.s8.s8.s32 {%r3415, %r3416, %r3417, %r3418}, {%r2783, %r2784, %r2785, %r2786}, {%r3423, %r3424}, {%r3415, %r3416, %r3417, %r3418};
	// end inline asm
	cvt.rn.f32.s32 	%f2137, %r3415;
	mul.f32 	%f2138, %f1637, %f2137;
	fma.rn.f32 	%f2139, %f2138, %f1573, %f2953;
	cvt.rn.f32.s32 	%f2140, %r3416;
	mul.f32 	%f2141, %f1637, %f2140;
	fma.rn.f32 	%f2142, %f2141, %f1574, %f2954;
	cvt.rn.f32.s32 	%f2143, %r3417;
	mul.f32 	%f2144, %f1641, %f2143;
	fma.rn.f32 	%f2145, %f2144, %f1573, %f2955;
	cvt.rn.f32.s32 	%f2146, %r3418;
	mul.f32 	%f2147, %f1641, %f2146;
	fma.rn.f32 	%f2148, %f2147, %f1574, %f2956;
	ld.shared.u32 	%r3453, [%r144+11568];
	ld.shared.u32 	%r3454, [%r144+11584];
	// begin inline asm
	{.reg .f16 low,high;
  mov.b32 {low,high},%r3429;
  cvt.f32.f16 %f1575, low;}

	// end inline asm
	// begin inline asm
	{.reg .f16 low,high;
  mov.b32 {low,high},%r3430;
  cvt.f32.f16 %f1576, low;}

	// end inline asm
	mov.u32 	%r3431, %r4257;
	mov.u32 	%r3432, %r4257;
	mov.u32 	%r3433, %r4257;
	mov.u32 	%r3434, %r4257;
	// begin inline asm
	mma.sync.aligned.m16n8k32.row.col.s32.s8.s8.s32 {%r3431, %r3432, %r3433, %r3434}, {%r2771, %r2772, %r2773, %r2774}, {%r3453, %r3454}, {%r3431, %r3432, %r3433, %r3434};
	// end inline asm
	cvt.rn.f32.s32 	%f2149, %r3431;
	mul.f32 	%f2150, %f1630, %f2149;
	fma.rn.f32 	%f2151, %f2150, %f1575, %f2127;
	cvt.rn.f32.s32 	%f2152, %r3432;
	mul.f32 	%f2153, %f1630, %f2152;
	fma.rn.f32 	%f2154, %f2153, %f1576, %f2130;
	cvt.rn.f32.s32 	%f2155, %r3433;
	mul.f32 	%f2156, %f1634, %f2155;
	fma.rn.f32 	%f2157, %f2156, %f1575, %f2133;
	cvt.rn.f32.s32 	%f2158, %r3434;
	mul.f32 	%f2159, %f1634, %f2158;
	fma.rn.f32 	%f2160, %f2159, %f1576, %f2136;
	mov.u32 	%r3445, %r4257;
	mov.u32 	%r3446, %r4257;
	mov.u32 	%r3447, %r4257;
	mov.u32 	%r3448, %r4257;
	// begin inline asm
	mma.sync.aligned.m16n8k32.row.col.s32.s8.s8.s32 {%r3445, %r3446, %r3447, %r3448}, {%r2787, %r2788, %r2789, %r2790}, {%r3453, %r3454}, {%r3445, %r3446, %r3447, %r3448};
	// end inline asm
	cvt.rn.f32.s32 	%f2161, %r3445;
	mul.f32 	%f2162, %f1638, %f2161;
	fma.rn.f32 	%f2163, %f2162, %f1575, %f2139;
	cvt.rn.f32.s32 	%f2164, %r3446;
	mul.f32 	%f2165, %f1638, %f2164;
	fma.rn.f32 	%f2166, %f2165, %f1576, %f2142;
	cvt.rn.f32.s32 	%f2167, %r3447;
	mul.f32 	%f2168, %f1642, %f2167;
	fma.rn.f32 	%f2169, %f2168, %f1575, %f2145;
	cvt.rn.f32.s32 	%f2170, %r3448;
	mul.f32 	%f2171, %f1642, %f2170;
	fma.rn.f32 	%f2172, %f2171, %f1576, %f2148;
	ld.shared.u32 	%r3483, [%r144+11600];
	ld.shared.u32 	%r3484, [%r144+11616];
	// begin inline asm
	{.reg .f16 low,high;
  mov.b32 {low,high},%r3459;
  cvt.f32.f16 %f1577, low;}

	// end inline asm
	// begin inline asm
	{.reg .f16 low,high;
  mov.b32 {low,high},%r3460;
  cvt.f32.f16 %f1578, low;}

	// end inline asm
	mov.u32 	%r3461, %r4257;
	mov.u32 	%r3462, %r4257;
	mov.u32 	%r3463, %r4257;
	mov.u32 	%r3464, %r4257;
	// begin inline asm
	mma.sync.aligned.m16n8k32.row.col.s32.s8.s8.s32 {%r3461, %r3462, %r3463, %r3464}, {%r2775, %r2776, %r2777, %r2778}, {%r3483, %r3484}, {%r3461, %r3462, %r3463, %r3464};
	// end inline asm
	cvt.rn.f32.s32 	%f2173, %r3461;
	mul.f32 	%f2174, %f1631, %f2173;
	fma.rn.f32 	%f2175, %f2174, %f1577, %f2151;
	cvt.rn.f32.s32 	%f2176, %r3462;
	mul.f32 	%f2177, %f1631, %f2176;
	fma.rn.f32 	%f2178, %f2177, %f1578, %f2154;
	cvt.rn.f32.s32 	%f2179, %r3463;
	mul.f32 	%f2180, %f1635, %f2179;
	fma.rn.f32 	%f2181, %f2180, %f1577, %f2157;
	cvt.rn.f32.s32 	%f2182, %r3464;
	mul.f32 	%f2183, %f1635, %f2182;
	fma.rn.f32 	%f2184, %f2183, %f1578, %f2160;
	mov.u32 	%r3475, %r4257;
	mov.u32 	%r3476, %r4257;
	mov.u32 	%r3477, %r4257;
	mov.u32 	%r3478, %r4257;
	// begin inline asm
	mma.sync.aligned.m16n8k32.row.col.s32.s8.s8.s32 {%r3475, %r3476, %r3477, %r3478}, {%r2791, %r2792, %r2793, %r2794}, {%r3483, %r3484}, {%r3475, %r3476, %r3477, %r3478};
	// end inline asm
	cvt.rn.f32.s32 	%f2185, %r3475;
	mul.f32 	%f2186, %f1639, %f2185;
	fma.rn.f32 	%f2187, %f2186, %f1577, %f2163;
	cvt.rn.f32.s32 	%f2188, %r3476;
	mul.f32 	%f2189, %f1639, %f2188;
	fma.rn.f32 	%f2190, %f2189, %f1578, %f2166;
	cvt.rn.f32.s32 	%f2191, %r3477;
	mul.f32 	%f2192, %f1643, %f2191;
	fma.rn.f32 	%f2193, %f2192, %f1577, %f2169;
	cvt.rn.f32.s32 	%f2194, %r3478;
	mul.f32 	%f2195, %f1643, %f2194;
	fma.rn.f32 	%f2196, %f2195, %f1578, %f2172;
	ld.shared.u32 	%r3513, [%r144+11632];
	ld.shared.u32 	%r3514, [%r144+11648];
	// begin inline asm
	{.reg .f16 low,high;
  mov.b32 {low,high},%r3489;
  cvt.f32.f16 %f1579, low;}

	// end inline asm
	// begin inline asm
	{.reg .f16 low,high;
  mov.b32 {low,high},%r3490;
  cvt.f32.f16 %f1580, low;}

	// end inline asm
	mov.u32 	%r3491, %r4257;
	mov.u32 	%r3492, %r4257;
	mov.u32 	%r3493, %r4257;
	mov.u32 	%r3494, %r4257;
	// begin inline asm
	mma.sync.aligned.m16n8k32.row.col.s32.s8.s8.s32 {%r3491, %r3492, %r3493, %r3494}, {%r2779, %r2780, %r2781, %r2782}, {%r3513, %r3514}, {%r3491, %r3492, %r3493, %r3494};
	// end inline asm
	cvt.rn.f32.s32 	%f2197, %r3491;
	mul.f32 	%f2198, %f1632, %f2197;
	fma.rn.f32 	%f2199, %f2198, %f1579, %f2175;
	cvt.rn.f32.s32 	%f2200, %r3492;
	mul.f32 	%f2201, %f1632, %f2200;
	fma.rn.f32 	%f2202, %f2201, %f1580, %f2178;
	cvt.rn.f32.s32 	%f2203, %r3493;
	mul.f32 	%f2204, %f1636, %f2203;
	fma.rn.f32 	%f2205, %f2204, %f1579, %f2181;
	cvt.rn.f32.s32 	%f2206, %r3494;
	mul.f32 	%f2207, %f1636, %f2206;
	fma.rn.f32 	%f2208, %f2207, %f1580, %f2184;
	mov.u32 	%r3505, %r4257;
	mov.u32 	%r3506, %r4257;
	mov.u32 	%r3507, %r4257;
	mov.u32 	%r3508, %r4257;
	// begin inline asm
	mma.sync.aligned.m16n8k32.row.col.s32.s8.s8.s32 {%r3505, %r3506, %r3507, %r3508}, {%r2795, %r2796, %r2797, %r2798}, {%r3513, %r3514}, {%r3505, %r3506, %r3507, %r3508};
	// end inline asm
	cvt.rn.f32.s32 	%f2209, %r3505;
	mul.f32 	%f2210, %f1640, %f2209;
	fma.rn.f32 	%f2211, %f2210, %f1579, %f2187;
	cvt.rn.f32.s32 	%f2212, %r3506;
	mul.f32 	%f2213, %f1640, %f2212;
	fma.rn.f32 	%f2214, %f2213, %f1580, %f2190;
	cvt.rn.f32.s32 	%f2215, %r3507;
	mul.f32 	%f2216, %f1644, %f2215;
	fma.rn.f32 	%f2217, %f2216, %f1579, %f2193;
	cvt.rn.f32.s32 	%f2218, %r3508;
	mul.f32 	%f2219, %f1644, %f2218;
	fma.rn.f32 	%f2220, %f2219, %f1580, %f2196;
	bar.sync 	0;
	mul.wide.s32 	%rd629, %r4842, 144;
	add.s64 	%rd630, %rd628, %rd629;
	ld.global.nc.u32 	%r4690, [%rd630];
	st.shared.u32 	[%r4668], %r4690;
	ld.global.nc.u32 	%r4691, [%rd630+1024];
	st.shared.u32 	[%r4668+1024], %r4691;
	ld.global.nc.u32 	%r4692, [%rd630+2048];
	st.shared.u32 	[%r4668+2048], %r4692;
	ld.global.nc.u32 	%r4693, [%rd630+3072];
	st.shared.u32 	[%r4668+3072], %r4693;
	ld.global.nc.u32 	%r4694, [%rd630+4096];
	st.shared.u32 	[%r4668+4096], %r4694;
	ld.global.nc.u32 	%r4695, [%rd630+5120];
	st.shared.u32 	[%r4668+5120], %r4695;
	ld.global.nc.u32 	%r4696, [%rd630+6144];
	st.shared.u32 	[%r4668+6144], %r4696;
	ld.global.nc.u32 	%r4697, [%rd630+7168];
	st.shared.u32 	[%r4668+7168], %r4697;
	ld.global.nc.u32 	%r4698, [%rd630+8192];
	st.shared.u32 	[%r4668+8192], %r4698;
	ld.global.nc.u32 	%r4699, [%rd630+9216];
	st.shared.u32 	[%r4668+9216], %r4699;
	ld.global.nc.u32 	%r4700, [%rd630+10240];
	st.shared.u32 	[%r4668+10240], %r4700;
	ld.global.nc.u32 	%r4701, [%rd630+11264];
	st.shared.u32 	[%r4668+11264], %r4701;
	ld.global.nc.u32 	%r4702, [%rd630+12288];
	st.shared.u32 	[%r4668+12288], %r4702;
	ld.global.nc.u32 	%r4703, [%rd630+13312];
	st.shared.u32 	[%r4668+13312], %r4703;
	bar.sync 	0;
	add.s64 	%rd530, %rd79, 128;
	// begin inline asm
	ldmatrix.sync.aligned.m8n8.x4.b16 {%r3519, %r3520, %r3521, %r3522}, [%rd530];
	// end inline asm
	add.s64 	%rd531, %rd79, 160;
	// begin inline asm
	ldmatrix.sync.aligned.m8n8.x4.b16 {%r3523, %r3524, %r3525, %r3526}, [%rd531];
	// end inline asm
	add.s64 	%rd532, %rd79, 192;
	// begin inline asm
	ldmatrix.sync.aligned.m8n8.x4.b16 {%r3527, %r3528, %r3529, %r3530}, [%rd532];
	// end inline asm
	add.s64 	%rd533, %rd79, 224;
	// begin inline asm
	ldmatrix.sync.aligned.m8n8.x4.b16 {%r3531, %r3532, %r3533, %r3534}, [%rd533];
	// end inline asm
	ld.shared.v4.f32 	{%f2221, %f2222, %f2223, %f2224}, [%r4685+14992];
	ld.shared.v4.f32 	{%f2225, %f2226, %f2227, %f2228}, [%r4685+17424];
	add.s64 	%rd534, %rd79, 4992;
	// begin inline asm
	ldmatrix.sync.aligned.m8n8.x4.b16 {%r3535, %r3536, %r3537, %r3538}, [%rd534];
	// end inline asm
	add.s64 	%rd535, %rd79, 5024;
	// begin inline asm
	ldmatrix.sync.aligned.m8n8.x4.b16 {%r3539, %r3540, %r3541, %r3542}, [%rd535];
	// end inline asm
	add.s64 	%rd536, %rd79, 5056;
	// begin inline asm
	ldmatrix.sync.aligned.m8n8.x4.b16 {%r3543, %r3544, %r3545, %r3546}, [%rd536];
	// end inline asm
	add.s64 	%rd537, %rd79, 5088;
	// begin inline asm
	ldmatrix.sync.aligned.m8n8.x4.b16 {%r3547, %r3548, %r3549, %r3550}, [%rd537];
	// end inline asm
	ld.shared.v4.f32 	{%f2229, %f2230, %f2231, %f2232}, [%r4685+19856];
	ld.shared.v4.f32 	{%f2233, %f2234, %f2235, %f2236}, [%r4685+22288];
	ld.shared.u32 	%r3575, [%r144+16];
	ld.shared.u32 	%r3576, [%r144+32];
	ld.shared.v4.u32 	{%r3551, %r3581, %r3611, %r3641}, [%r4689];
	// begin inline asm
	{.reg .f16 low,high;
  mov.b32 {low,high},%r3551;
  cvt.f32.f16 %f1581, low;}

	// end inline asm
	ld.shared.v4.u32 	{%r3552, %r3582, %r3612, %r3642}, [%r4689+144];
	// begin inline asm
	{.reg .f16 low,high;
  mov.b32 {low,high},%r3552;
  cvt.f32.f16 %f1582, low;}

	// end inline asm
	mov.u32 	%r3553, %r4257;
	mov.u32 	%r3554, %r4257;
	mov.u32 	%r3555, %r4257;
	mov.u32 	%r3556, %r4257;
	// begin inline asm
	mma.sync.aligned.m16n8k32.row.col.s32.s8.s8.s32 {%r3553, %r3554, %r3555, %r3556}, {%r3519, %r3520, %r3521, %r3522}, {%r3575, %r3576}, {%r3553, %r3554, %r3555, %r3556};
	// end inline asm
	cvt.rn.f32.s32 	%f2237, %r3553;
	mul.f32 	%f2238, %f2221, %f2237;
	fma.rn.f32 	%f2239, %f2238, %f1581, %f1719;
	cvt.rn.f32.s32 	%f2240, %r3554;
	mul.f32 	%f2241, %f2221, %f2240;
	fma.rn.f32 	%f2242, %f2241, %f1582, %f1722;
	cvt.rn.f32.s32 	%f2243, %r3555;
	mul.f32 	%f2244, %f2225, %f2243;
	fma.rn.f32 	%f2245, %f2244, %f1581, %f1725;
	cvt.rn.f32.s32 	%f2246, %r3556;
	mul.f32 	%f2247, %f2225, %f2246;
	fma.rn.f32 	%f2248, %f2247, %f1582, %f1728;
	mov.u32 	%r3567, %r4257;
	mov.u32 	%r3568, %r4257;
	mov.u32 	%r3569, %r4257;
	mov.u32 	%r3570, %r4257;
	// begin inline asm
	mma.sync.aligned.m16n8k32.row.col.s32.s8.s8.s32 {%r3567, %r3568, %r3569, %r3570}, {%r3535, %r3536, %r3537, %r3538}, {%r3575, %r3576}, {%r3567, %r3568, %r3569, %r3570};
	// end inline asm
	cvt.rn.f32.s32 	%f2249, %r3567;
	mul.f32 	%f2250, %f2229, %f2249;
	fma.rn.f32 	%f2251, %f2250, %f1581, %f1731;
	cvt.rn.f32.s32 	%f2252, %r3568;
	mul.f32 	%f2253, %f2229, %f2252;
	fma.rn.f32 	%f2254, %f2253, %f1582, %f1734;
	cvt.rn.f32.s32 	%f2255, %r3569;
	mul.f32 	%f2256, %f2233, %f2255;
	fma.rn.f32 	%f2257, %f2256, %f1581, %f1737;
	cvt.rn.f32.s32 	%f2258, %r3570;
	mul.f32 	%f2259, %f2233, %f2258;
	fma.rn.f32 	%f2260, %f2259, %f1582, %f1740;
	ld.shared.u32 	%r3605, [%r144+48];
	ld.shared.u32 	%r3606, [%r144+64];
	// begin inline asm
	{.reg .f16 low,high;
  mov.b32 {low,high},%r3581;
  cvt.f32.f16 %f1583, low;}

	// end inline asm
	// begin inline asm
	{.reg .f16 low,high;
  mov.b32 {low,high},%r3582;
  cvt.f32.f16 %f1584, low;}

	// end inline asm
	mov.u32 	%r3583, %r4257;
	mov.u32 	%r3584, %r4257;
	mov.u32 	%r3585, %r4257;
	mov.u32 	%r3586, %r4257;
	// begin inline asm
	mma.sync.aligned.m16n8k32.row.col.s32.s8.s8.s32 {%r3583, %r3584, %r3585, %r3586}, {%r3523, %r3524, %r3525, %r3526}, {%r3605, %r3606}, {%r3583, %r3584, %r3585, %r3586};
	// end inline asm
	cvt.rn.f32.s32 	%f2261, %r3583;
	mul.f32 	%f2262, %f2222, %f2261;
	fma.rn.f32 	%f2263, %f2262, %f1583, %f2239;
	cvt.rn.f32.s32 	%f2264, %r3584;
	mul.f32 	%f2265, %f2222, %f2264;
	fma.rn.f32 	%f2266, %f2265, %f1584, %f2242;
	cvt.rn.f32.s32 	%f2267, %r3585;
	mul.f32 	%f2268, %f2226, %f2267;
	fma.rn.f32 	%f2269, %f2268, %f1583, %f2245;
	cvt.rn.f32.s32 	%f2270, %r3586;
	mul.f32 	%f2271, %f2226, %f2270;
	fma.rn.f32 	%f2272, %f2271, %f1584, %f2248;
	mov.u32 	%r3597, %r4257;
	mov.u32 	%r3598, %r4257;
	mov.u32 	%r3599, %r4257;
	mov.u32 	%r3600, %r4257;
	// begin inline asm
	mma.sync.aligned.m16n8k32.row.col.s32.s8.s8.s32 {%r3597, %r3598, %r3599, %r3600}, {%r3539, %r3540, %r3541, %r3542}, {%r3605, %r3606}, {%r3597, %r3598, %r3599, %r3600};
	// end inline asm
	cvt.rn.f32.s32 	%f2273, %r3597;
	mul.f32 	%f2274, %f2230, %f2273;
	fma.rn.f32 	%f2275, %f2274, %f1583, %f2251;
	cvt.rn.f32.s32 	%f2276, %r3598;
	mul.f32 	%f2277, %f2230, %f2276;
	fma.rn.f32 	%f2278, %f2277, %f1584, %f2254;
	cvt.rn.f32.s32 	%f2279, %r3599;
	mul.f32 	%f2280, %f2234, %f2279;
	fma.rn.f32 	%f2281, %f2280, %f1583, %f2257;
	cvt.rn.f32.s32 	%f2282, %r3600;
	mul.f32 	%f2283, %f2234, %f2282;
	fma.rn.f32 	%f2284, %f2283, %f1584, %f2260;
	ld.shared.u32 	%r3635, [%r144+80];
	ld.shared.u32 	%r3636, [%r144+96];
	// begin inline asm
	{.reg .f16 low,high;
  mov.b32 {low,high},%r3611;
  cvt.f32.f16 %f1585, low;}

	// end inline asm
	// begin inline asm
	{.reg .f16 low,high;
  mov.b32 {low,high},%r3612;
  cvt.f32.f16 %f1586, low;}

	// end inline asm
	mov.u32 	%r3613, %r4257;
	mov.u32 	%r3614, %r4257;
	mov.u32 	%r3615, %r4257;
	mov.u32 	%r3616, %r4257;
	// begin inline asm
	mma.sync.aligned.m16n8k32.row.col.s32.s8.s8.s32 {%r3613, %r3614, %r3615, %r3616}, {%r3527, %r3528, %r3529, %r3530}, {%r3635, %r3636}, {%r3613, %r3614, %r3615, %r3616};
	// end inline asm
	cvt.rn.f32.s32 	%f2285, %r3613;
	mul.f32 	%f2286, %f2223, %f2285;
	fma.rn.f32 	%f2287, %f2286, %f1585, %f2263;
	cvt.rn.f32.s32 	%f2288, %r3614;
	mul.f32 	%f2289, %f2223, %f2288;
	fma.rn.f32 	%f2290, %f2289, %f1586, %f2266;
	cvt.rn.f32.s32 	%f2291, %r3615;
	mul.f32 	%f2292, %f2227, %f2291;
	fma.rn.f32 	%f2293, %f2292, %f1585, %f2269;
	cvt.rn.f32.s32 	%f2294, %r3616;
	mul.f32 	%f2295, %f2227, %f2294;
	fma.rn.f32 	%f2296, %f2295, %f1586, %f2272;
	mov.u32 	%r3627, %r4257;
	mov.u32 	%r3628, %r4257;
	mov.u32 	%r3629, %r4257;
	mov.u32 	%r3630, %r4257;
	// begin inline asm
	mma.sync.aligned.m16n8k32.row.col.s32.s8.s8.s32 {%r3627, %r3628, %r3629, %r3630}, {%r3543, %r3544, %r3545, %r3546}, {%r3635, %r3636}, {%r3627, %r3628, %r3629, %r3630};
	// end inline asm
	cvt.rn.f32.s32 	%f2297, %r3627;
	mul.f32 	%f2298, %f2231, %f2297;
	fma.rn.f32 	%f2299, %f2298, %f1585, %f2275;
	cvt.rn.f32.s32 	%f2300, %r3628;
	mul.f32 	%f2301, %f2231, %f2300;
	fma.rn.f32 	%f2302, %f2301, %f1586, %f2278;
	cvt.rn.f32.s32 	%f2303, %r3629;
	mul.f32 	%f2304, %f2235, %f2303;
	fma.rn.f32 	%f2305, %f2304, %f1585, %f2281;
	cvt.rn.f32.s32 	%f2306, %r3630;
	mul.f32 	%f2307, %f2235, %f2306;
	fma.rn.f32 	%f2308, %f2307, %f1586, %f2284;
	ld.shared.u32 	%r3665, [%r144+112];
	ld.shared.u32 	%r3666, [%r144+128];
	// begin inline asm
	{.reg .f16 low,high;
  mov.b32 {low,high},%r3641;
  cvt.f32.f16 %f1587, low;}

	// end inline asm
	// begin inline asm
	{.reg .f16 low,high;
  mov.b32 {low,high},%r3642;
  cvt.f32.f16 %f1588, low;}

	// end inline asm
	mov.u32 	%r3643, %r4257;
	mov.u32 	%r3644, %r4257;
	mov.u32 	%r3645, %r4257;
	mov.u32 	%r3646, %r4257;
	// begin inline asm
	mma.sync.aligned.m16n8k32.row.col.s32.s8.s8.s32 {%r3643, %r3644, %r3645, %r3646}, {%r3531, %r3532, %r3533, %r3534}, {%r3665, %r3666}, {%r3643, %r3644, %r3645, %r3646};
	// end inline asm
	cvt.rn.f32.s32 	%f2309, %r3643;
	mul.f32 	%f2310, %f2224, %f2309;
	fma.rn.f32 	%f2909, %f2310, %f1587, %f2287;
	cvt.rn.f32.s32 	%f2311, %r3644;
	mul.f32 	%f2312, %f2224, %f2311;
	fma.rn.f32 	%f2910, %f2312, %f1588, %f2290;
	cvt.rn.f32.s32 	%f2313, %r3645;
	mul.f32 	%f2314, %f2228, %f2313;
	fma.rn.f32 	%f2911, %f2314, %f1587, %f2293;
	cvt.rn.f32.s32 	%f2315, %r3646;
	mul.f32 	%f2316, %f2228, %f2315;
	fma.rn.f32 	%f2912, %f2316, %f1588, %f2296;
	mov.u32 	%r3657, %r4257;
	mov.u32 	%r3658, %r4257;
	mov.u32 	%r3659, %r4257;
	mov.u32 	%r3660, %r4257;
	// begin inline asm
	mma.sync.aligned.m16n8k32.row.col.s32.s8.s8.s32 {%r3657, %r3658, %r3659, %r3660}, {%r3547, %r3548, %r3549, %r3550}, {%r3665, %r3666}, {%r3657, %r3658, %r3659, %r3660};
	// end inline asm
	cvt.rn.f32.s32 	%f2317, %r3657;
	mul.f32 	%f2318, %f2232, %f2317;
	fma.rn.f32 	%f2913, %f2318, %f1587, %f2299;
	cvt.rn.f32.s32 	%f2319, %r3658;
	mul.f32 	%f2320, %f2232, %f2319;
	fma.rn.f32 	%f2914, %f2320, %f1588, %f2302;
	cvt.rn.f32.s32 	%f2321, %r3659;
	mul.f32 	%f2322, %f2236, %f2321;
	fma.rn.f32 	%f2915, %f2322, %f1587, %f2305;
	cvt.rn.f32.s32 	%f2323, %r3660;
	mul.f32 	%f2324, %f2236, %f2323;
	fma.rn.f32 	%f2916, %f2324, %f1588, %f2308;
	ld.shared.u32 	%r3695, [%r144+2320];
	ld.shared.u32 	%r3696, [%r144+2336];
	ld.shared.v4.u32 	{%r3671, %r3701, %r3731, %r3761}, [%r4689+2304];
	// begin inline asm
	{.reg .f16 low,high;
  mov.b32 {low,high},%r3671;
  cvt.f32.f16 %f1589, low;}

	// end inline asm
	ld.shared.v4.u32 	{%r3672, %r3702, %r3732, %r3762}, [%r4689+2448];
	// begin inline asm
	{.reg .f16 low,high;
  mov.b32 {low,high},%r3672;
  cvt.f32.f16 %f1590, low;}

	// end inline asm
	mov.u32 	%r3673, %r4257;
	mov.u32 	%r3674, %r4257;
	mov.u32 	%r3675, %r4257;
	mov.u32 	%r3676, %r4257;
	// begin inline asm
	mma.sync.aligned.m16n8k32.row.col.s32.s8.s8.s32 {%r3673, %r3674, %r3675, %r3676}, {%r3519, %r3520, %r3521, %r3522}, {%r3695, %r3696}, {%r3673, %r3674, %r3675, %r3676};
	// end inline asm
	cvt.rn.f32.s32 	%f2325, %r3673;
	mul.f32 	%f2326, %f2221, %f2325;
	fma.rn.f32 	%f2327, %f2326, %f1589, %f1815;
	cvt.rn.f32.s32 	%f2328, %r3674;
	mul.f32 	%f2329, %f2221, %f2328;
	fma.rn.f32 	%f2330, %f2329, %f1590, %f1818;
	cvt.rn.f32.s32 	%f2331, %r3675;
	mul.f32 	%f2332, %f2225, %f2331;
	fma.rn.f32 	%f2333, %f2332, %f1589, %f1821;
	cvt.rn.f32.s32 	%f2334, %r3676;
	mul.f32 	%f2335, %f2225, %f2334;
	fma.rn.f32 	%f2336, %f2335, %f1590, %f1824;
	mov.u32 	%r3687, %r4257;
	mov.u32 	%r3688, %r4257;
	mov.u32 	%r3689, %r4257;
	mov.u32 	%r3690, %r4257;
	// begin inline asm
	mma.sync.aligned.m16n8k32.row.col.s32.s8.s8.s32 {%r3687, %r3688, %r3689, %r3690}, {%r3535, %r3536, %r3537, %r3538}, {%r3695, %r3696}, {%r3687, %r3688, %r3689, %r3690};
	// end inline asm
	cvt.rn.f32.s32 	%f2337, %r3687;
	mul.f32 	%f2338, %f2229, %f2337;
	fma.rn.f32 	%f2339, %f2338, %f1589, %f1827;
	cvt.rn.f32.s32 	%f2340, %r3688;
	mul.f32 	%f2341, %f2229, %f2340;
	fma.rn.f32 	%f2342, %f2341, %f1590, %f1830;
	cvt.rn.f32.s32 	%f2343, %r3689;
	mul.f32 	%f2344, %f2233, %f2343;
	fma.rn.f32 	%f2345, %f2344, %f1589, %f1833;
	cvt.rn.f32.s32 	%f2346, %r3690;
	mul.f32 	%f2347, %f2233, %f2346;
	fma.rn.f32 	%f2348, %f2347, %f1590, %f1836;
	ld.shared.u32 	%r3725, [%r144+2352];
	ld.shared.u32 	%r3726, [%r144+2368];
	// begin inline asm
	{.reg .f16 low,high;
  mov.b32 {low,high},%r3701;
  cvt.f32.f16 %f1591, low;}

	// end inline asm
	// begin inline asm
	{.reg .f16 low,high;
  mov.b32 {low,high},%r3702;
  cvt.f32.f16 %f1592, low;}

	// end inline asm
	mov.u32 	%r3703, %r4257;
	mov.u32 	%r3704, %r4257;
	mov.u32 	%r3705, %r4257;
	mov.u32 	%r3706, %r4257;
	// begin inline asm
	mma.sync.aligned.m16n8k32.row.col.s32.s8.s8.s32 {%r3703, %r3704, %r3705, %r3706}, {%r3523, %r3524, %r3525, %r3526}, {%r3725, %r3726}, {%r3703, %r3704, %r3705, %r3706};
	// end inline asm
	cvt.rn.f32.s32 	%f2349, %r3703;
	mul.f32 	%f2350, %f2222, %f2349;
	fma.rn.f32 	%f2351, %f2350, %f1591, %f2327;
	cvt.rn.f32.s32 	%f2352, %r3704;
	mul.f32 	%f2353, %f2222, %f2352;
	fma.rn.f32 	%f2354, %f2353, %f1592, %f2330;
	cvt.rn.f32.s32 	%f2355, %r3705;
	mul.f32 	%f2356, %f2226, %f2355;
	fma.rn.f32 	%f2357, %f2356, %f1591, %f2333;
	cvt.rn.f32.s32 	%f2358, %r3706;
	mul.f32 	%f2359, %f2226, %f2358;
	fma.rn.f32 	%f2360, %f2359, %f1592, %f2336;
	mov.u32 	%r3717, %r4257;
	mov.u32 	%r3718, %r4257;
	mov.u32 	%r3719, %r4257;
	mov.u32 	%r3720, %r4257;
	// begin inline asm
	mma.sync.aligned.m16n8k32.row.col.s32.s8.s8.s32 {%r3717, %r3718, %r3719, %r3720}, {%r3539, %r3540, %r3541, %r3542}, {%r3725, %r3726}, {%r3717, %r3718, %r3719, %r3720};
	// end inline asm
	cvt.rn.f32.s32 	%f2361, %r3717;
	mul.f32 	%f2362, %f2230, %f2361;
	fma.rn.f32 	%f2363, %f2362, %f1591, %f2339;
	cvt.rn.f32.s32 	%f2364, %r3718;
	mul.f32 	%f2365, %f2230, %f2364;
	fma.rn.f32 	%f2366, %f2365, %f1592, %f2342;
	cvt.rn.f32.s32 	%f2367, %r3719;
	mul.f32 	%f2368, %f2234, %f2367;
	fma.rn.f32 	%f2369, %f2368, %f1591, %f2345;
	cvt.rn.f32.s32 	%f2370, %r3720;
	mul.f32 	%f2371, %f2234, %f2370;
	fma.rn.f32 	%f2372, %f2371, %f1592, %f2348;
	ld.shared.u32 	%r3755, [%r144+2384];
	ld.shared.u32 	%r3756, [%r144+2400];
	// begin inline asm
	{.reg .f16 low,high;
  mov.b32 {low,high},%r3731;
  cvt.f32.f16 %f1593, low;}

	// end inline asm
	// begin inline asm
	{.reg .f16 low,high;
  mov.b32 {low,high},%r3732;
  cvt.f32.f16 %f1594, low;}

	// end inline asm
	mov.u32 	%r3733, %r4257;
	mov.u32 	%r3734, %r4257;
	mov.u32 	%r3735, %r4257;
	mov.u32 	%r3736, %r4257;
	// begin inline asm
	mma.sync.aligned.m16n8k32.row.col.s32.s8.s8.s32 {%r3733, %r3734, %r3735, %r3736}, {%r3527, %r3528, %r3529, %r3530}, {%r3755, %r3756}, {%r3733, %r3734, %r3735, %r3736};
	// end inline asm
	cvt.rn.f32.s32 	%f2373, %r3733;
	mul.f32 	%f2374, %f2223, %f2373;
	fma.rn.f32 	%f2375, %f2374, %f1593, %f2351;
	cvt.rn.f32.s32 	%f2376, %r3734;
	mul.f32 	%f2377, %f2223, %f2376;
	fma.rn.f32 	%f2378, %f2377, %f1594, %f2354;
	cvt.rn.f32.s32 	%f2379, %r3735;
	mul.f32 	%f2380, %f2227, %f2379;
	fma.rn.f32 	%f2381, %f2380, %f1593, %f2357;
	cvt.rn.f32.s32 	%f2382, %r3736;
	mul.f32 	%f2383, %f2227, %f2382;
	fma.rn.f32 	%f2384, %f2383, %f1594, %f2360;
	mov.u32 	%r3747, %r4257;
	mov.u32 	%r3748, %r4257;
	mov.u32 	%r3749, %r4257;
	mov.u32 	%r3750, %r4257;
	// begin inline asm
	mma.sync.aligned.m16n8k32.row.col.s32.s8.s8.s32 {%r3747, %r3748, %r3749, %r3750}, {%r3543, %r3544, %r3545, %r3546}, {%r3755, %r3756}, {%r3747, %r3748, %r3749, %r3750};
	// end inline asm
	cvt.rn.f32.s32 	%f2385, %r3747;
	mul.f32 	%f2386, %f2231, %f2385;
	fma.rn.f32 	%f2387, %f2386, %f1593, %f2363;
	cvt.rn.f32.s32 	%f2388, %r3748;
	mul.f32 	%f2389, %f2231, %f2388;
	fma.rn.f32 	%f2390, %f2389, %f1594, %f2366;
	cvt.rn.f32.s32 	%f2391, %r3749;
	mul.f32 	%f2392, %f2235, %f2391;
	fma.rn.f32 	%f2393, %f2392, %f1593, %f2369;
	cvt.rn.f32.s32 	%f2394, %r3750;
	mul.f32 	%f2395, %f2235, %f2394;
	fma.rn.f32 	%f2396, %f2395, %f1594, %f2372;
	ld.shared.u32 	%r3785, [%r144+2416];
	ld.shared.u32 	%r3786, [%r144+2432];
	// begin inline asm
	{.reg .f16 low,high;
  mov.b32 {low,high},%r3761;
  cvt.f32.f16 %f1595, low;}

	// end inline asm
	// begin inline asm
	{.reg .f16 low,high;
  mov.b32 {low,high},%r3762;
  cvt.f32.f16 %f1596, low;}

	// end inline asm
	mov.u32 	%r3763, %r4257;
	mov.u32 	%r3764, %r4257;
	mov.u32 	%r3765, %r4257;
	mov.u32 	%r3766, %r4257;
	// begin inline asm
	mma.sync.aligned.m16n8k32.row.col.s32.s8.s8.s32 {%r3763, %r3764, %r3765, %r3766}, {%r3531, %r3532, %r3533, %r3534}, {%r3785, %r3786}, {%r3763, %r3764, %r3765, %r3766};
	// end inline asm
	cvt.rn.f32.s32 	%f2397, %r3763;
	mul.f32 	%f2398, %f2224, %f2397;
	fma.rn.f32 	%f2917, %f2398, %f1595, %f2375;
	cvt.rn.f32.s32 	%f2399, %r3764;
	mul.f32 	%f2400, %f2224, %f2399;
	fma.rn.f32 	%f2918, %f2400, %f1596, %f2378;
	cvt.rn.f32.s32 	%f2401, %r3765;
	mul.f32 	%f2402, %f2228, %f2401;
	fma.rn.f32 	%f2919, %f2402, %f1595, %f2381;
	cvt.rn.f32.s32 	%f2403, %r3766;
	mul.f32 	%f2404, %f2228, %f2403;
	fma.rn.f32 	%f2920, %f2404, %f1596, %f2384;
	mov.u32 	%r3777, %r4257;
	mov.u32 	%r3778, %r4257;
	mov.u32 	%r3779, %r4257;
	mov.u32 	%r3780, %r4257;
	// begin inline asm
	mma.sync.aligned.m16n8k32.row.col.s32.s8.s8.s32 {%r3777, %r3778, %r3779, %r3780}, {%r3547, %r3548, %r3549, %r3550}, {%r3785, %r3786}, {%r3777, %r3778, %r3779, %r3780};
	// end inline asm
	cvt.rn.f32.s32 	%f2405, %r3777;
	mul.f32 	%f2406, %f2232, %f2405;
	fma.rn.f32 	%f2921, %f2406, %f1595, %f2387;
	cvt.rn.f32.s32 	%f2407, %r3778;
	mul.f32 	%f2408, %f2232, %f2407;
	fma.rn.f32 	%f2922, %f2408, %f1596, %f2390;
	cvt.rn.f32.s32 	%f2409, %r3779;
	mul.f32 	%f2410, %f2236, %f2409;
	fma.rn.f32 	%f2923, %f2410, %f1595, %f2393;
	cvt.rn.f32.s32 	%f2411, %r3780;
	mul.f32 	%f2412, %f2236, %f2411;
	fma.rn.f32 	%f2924, %f2412, %f1596, %f2396;
	ld.shared.u32 	%r3815, [%r144+4624];
	ld.shared.u32 	%r3816, [%r144+4640];
	ld.shared.v4.u32 	{%r3791, %r3821, %r3851, %r3881}, [%r4689+4608];
	// begin inline asm
	{.reg .f16 low,high;
  mov.b32 {low,high},%r3791;
  cvt.f32.f16 %f1597, low;}

	// end inline asm
	ld.shared.v4.u32 	{%r3792, %r3822, %r3852, %r3882}, [%r4689+4752];
	// begin inline asm
	{.reg .f16 low,high;
  mov.b32 {low,high},%r3792;
  cvt.f32.f16 %f1598, low;}

	// end inline asm
	mov.u32 	%r3793, %r4257;
	mov.u32 	%r3794, %r4257;
	mov.u32 	%r3795, %r4257;
	mov.u32 	%r3796, %r4257;
	// begin inline asm
	mma.sync.aligned.m16n8k32.row.col.s32.s8.s8.s32 {%r3793, %r3794, %r3795, %r3796}, {%r3519, %r3520, %r3521, %r3522}, {%r3815, %r3816}, {%r3793, %r3794, %r3795, %r3796};
	// end inline asm
	cvt.rn.f32.s32 	%f2413, %r3793;
	mul.f32 	%f2414, %f2221, %f2413;
	fma.rn.f32 	%f2415, %f2414, %f1597, %f1911;
	cvt.rn.f32.s32 	%f2416, %r3794;
	mul.f32 	%f2417, %f2221, %f2416;
	fma.rn.f32 	%f2418, %f2417, %f1598, %f1914;
	cvt.rn.f32.s32 	%f2419, %r3795;
	mul.f32 	%f2420, %f2225, %f2419;
	fma.rn.f32 	%f2421, %f2420, %f1597, %f1917;
	cvt.rn.f32.s32 	%f2422, %r3796;
	mul.f32 	%f2423, %f2225, %f2422;
	fma.rn.f32 	%f2424, %f2423, %f1598, %f1920;
	mov.u32 	%r3807, %r4257;
	mov.u32 	%r3808, %r4257;
	mov.u32 	%r3809, %r4257;
	mov.u32 	%r3810, %r4257;
	// begin inline asm
	mma.sync.aligned.m16n8k32.row.col.s32.s8.s8.s32 {%r3807, %r3808, %r3809, %r3810}, {%r3535, %r3536, %r3537, %r3538}, {%r3815, %r3816}, {%r3807, %r3808, %r3809, %r3810};
	// end inline asm
	cvt.rn.f32.s32 	%f2425, %r3807;
	mul.f32 	%f2426, %f2229, %f2425;
	fma.rn.f32 	%f2427, %f2426, %f1597, %f1923;
	cvt.rn.f32.s32 	%f2428, %r3808;
	mul.f32 	%f2429, %f2229, %f2428;
	fma.rn.f32 	%f2430, %f2429, %f1598, %f1926;
	cvt.rn.f32.s32 	%f2431, %r3809;
	mul.f32 	%f2432, %f2233, %f2431;
	fma.rn.f32 	%f2433, %f2432, %f1597, %f1929;
	cvt.rn.f32.s32 	%f2434, %r3810;
	mul.f32 	%f2435, %f2233, %f2434;
	fma.rn.f32 	%f2436, %f2435, %f1598, %f1932;
	ld.shared.u32 	%r3845, [%r144+4656];
	ld.shared.u32 	%r3846, [%r144+4672];
	// begin inline asm
	{.reg .f16 low,high;
  mov.b32 {low,high},%r3821;
  cvt.f32.f16 %f1599, low;}

	// end inline asm
	// begin inline asm
	{.reg .f16 low,high;
  mov.b32 {low,high},%r3822;
  cvt.f32.f16 %f1600, low;}

	// end inline asm
	mov.u32 	%r3823, %r4257;
	mov.u32 	%r3824, %r4257;
	mov.u32 	%r3825, %r4257;
	mov.u32 	%r3826, %r4257;
	// begin inline asm
	mma.sync.aligned.m16n8k32.row.col.s32.s8.s8.s32 {%r3823, %r3824, %r3825, %r3826}, {%r3523, %r3524, %r3525, %r3526}, {%r3845, %r3846}, {%r3823, %r3824, %r3825, %r3826};
	// end inline asm
	cvt.rn.f32.s32 	%f2437, %r3823;
	mul.f32 	%f2438, %f2222, %f2437;
	fma.rn.f32 	%f2439, %f2438, %f1599, %f2415;
	cvt.rn.f32.s32 	%f2440, %r3824;
	mul.f32 	%f2441, %f2222, %f2440;
	fma.rn.f32 	%f2442, %f2441, %f1600, %f2418;
	cvt.rn.f32.s32 	%f2443, %r3825;
	mul.f32 	%f2444, %f2226, %f2443;
	fma.rn.f32 	%f2445, %f2444, %f1599, %f2421;
	cvt.rn.f32.s32 	%f2446, %r3826;
	mul.f32 	%f2447, %f2226, %f2446;
	fma.rn.f32 	%f2448, %f2447, %f1600, %f2424;
	mov.u32 	%r3837, %r4257;
	mov.u32 	%r3838, %r4257;
	mov.u32 	%r3839, %r4257;
	mov.u32 	%r3840, %r4257;
	// begin inline asm
	mma.sync.aligned.m16n8k32.row.col.s32.s8.s8.s32 {%r3837, %r3838, %r3839, %r3840}, {%r3539, %r3540, %r3541, %r3542}, {%r3845, %r3846}, {%r3837, %r3838, %r3839, %r3840};
	// end inline asm
	cvt.rn.f32.s32 	%f2449, %r3837;
	mul.f32 	%f2450, %f2230, %f2449;
	fma.rn.f32 	%f2451, %f2450, %f1599, %f2427;
	cvt.rn.f32.s32 	%f2452, %r3838;
	mul.f32 	%f2453, %f2230, %f2452;
	fma.rn.f32 	%f2454, %f2453, %f1600, %f2430;
	cvt.rn.f32.s32 	%f2455, %r3839;
	mul.f32 	%f2456, %f2234, %f2455;
	fma.rn.f32 	%f2457, %f2456, %f1599, %f2433;
	cvt.rn.f32.s32 	%f2458, %r3840;
	mul.f32 	%f2459, %f2234, %f2458;
	fma.rn.f32 	%f2460, %f2459, %f1600, %f2436;
	ld.shared.u32 	%r3875, [%r144+4688];
	ld.shared.u32 	%r3876, [%r144+4704];
	// begin inline asm
	{.reg .f16 low,high;
  mov.b32 {low,high},%r3851;
  cvt.f32.f16 %f1601, low;}

	// end inline asm
	// begin inline asm
	{.reg .f16 low,high;
  mov.b32 {low,high},%r3852;
  cvt.f32.f16 %f1602, low;}

	// end inline asm
	mov.u32 	%r3853, %r4257;
	mov.u32 	%r3854, %r4257;
	mov.u32 	%r3855, %r4257;
	mov.u32 	%r3856, %r4257;
	// begin inline asm
	mma.sync.aligned.m16n8k32.row.col.s32.s8.s8.s32 {%r3853, %r3854, %r3855, %r3856}, {%r3527, %r3528, %r3529, %r3530}, {%r3875, %r3876}, {%r3853, %r3854, %r3855, %r3856};
	// end inline asm
	cvt.rn.f32.s32 	%f2461, %r3853;
	mul.f32 	%f2462, %f2223, %f2461;
	fma.rn.f32 	%f2463, %f2462, %f1601, %f2439;
	cvt.rn.f32.s32 	%f2464, %r3854;
	mul.f32 	%f2465, %f2223, %f2464;
	fma.rn.f32 	%f2466, %f2465, %f1602, %f2442;
	cvt.rn.f32.s32 	%f2467, %r3855;
	mul.f32 	%f2468, %f2227, %f2467;
	fma.rn.f32 	%f2469, %f2468, %f1601, %f2445;
	cvt.rn.f32.s32 	%f2470, %r3856;
	mul.f32 	%f2471, %f2227, %f2470;
	fma.rn.f32 	%f2472, %f2471, %f1602, %f2448;
	mov.u32 	%r3867, %r4257;
	mov.u32 	%r3868, %r4257;
	mov.u32 	%r3869, %r4257;
	mov.u32 	%r3870, %r4257;
	// begin inline asm
	mma.sync.aligned.m16n8k32.row.col.s32.s8.s8.s32 {%r3867, %r3868, %r3869, %r3870}, {%r3543, %r3544, %r3545, %r3546}, {%r3875, %r3876}, {%r3867, %r3868, %r3869, %r3870};
	// end inline asm
	cvt.rn.f32.s32 	%f2473, %r3867;
	mul.f32 	%f2474, %f2231, %f2473;
	fma.rn.f32 	%f2475, %f2474, %f1601, %f2451;
	cvt.rn.f32.s32 	%f2476, %r3868;
	mul.f32 	%f2477, %f2231, %f2476;
	fma.rn.f32 	%f2478, %f2477, %f1602, %f2454;
	cvt.rn.f32.s32 	%f2479, %r3869;
	mul.f32 	%f2480, %f2235, %f2479;
	fma.rn.f32 	%f2481, %f2480, %f1601, %f2457;
	cvt.rn.f32.s32 	%f2482, %r3870;
	mul.f32 	%f2483, %f2235, %f2482;
	fma.rn.f32 	%f2484, %f2483, %f1602, %f2460;
	ld.shared.u32 	%r3905, [%r144+4720];
	ld.shared.u32 	%r3906, [%r144+4736];
	// begin inline asm
	{.reg .f16 low,high;
  mov.b32 {low,high},%r3881;
  cvt.f32.f16 %f1603, low;}

	// end inline asm
	// begin inline asm
	{.reg .f16 low,high;
  mov.b32 {low,high},%r3882;
  cvt.f32.f16 %f1604, low;}

	// end inline asm
	mov.u32 	%r3883, %r4257;
	mov.u32 	%r3884, %r4257;
	mov.u32 	%r3885, %r4257;
	mov.u32 	%r3886, %r4257;
	// begin inline asm
	mma.sync.aligned.m16n8k32.row.col.s32.s8.s8.s32 {%r3883, %r3884, %r3885, %r3886}, {%r3531, %r3532, %r3533, %r3534}, {%r3905, %r3906}, {%r3883, %r3884, %r3885, %r3886};
	// end inline asm
	cvt.rn.f32.s32 	%f2485, %r3883;
	mul.f32 	%f2486, %f2224, %f2485;
	fma.rn.f32 	%f2925, %f2486, %f1603, %f2463;
	cvt.rn.f32.s32 	%f2487, %r3884;
	mul.f32 	%f2488, %f2224, %f2487;
	fma.rn.f32 	%f2926, %f2488, %f1604, %f2466;
	cvt.rn.f32.s32 	%f2489, %r3885;
	mul.f32 	%f2490, %f2228, %f2489;
	fma.rn.f32 	%f2927, %f2490, %f1603, %f2469;
	cvt.rn.f32.s32 	%f2491, %r3886;
	mul.f32 	%f2492, %f2228, %f2491;
	fma.rn.f32 	%f2928, %f2492, %f1604, %f2472;
	mov.u32 	%r3897, %r4257;
	mov.u32 	%r3898, %r4257;
	mov.u32 	%r3899, %r4257;
	mov.u32 	%r3900, %r4257;
	// begin inline asm
	mma.sync.aligned.m16n8k32.row.col.s32.s8.s8.s32 {%r3897, %r3898, %r3899, %r3900}, {%r3547, %r3548, %r3549, %r3550}, {%r3905, %r3906}, {%r3897, %r3898, %r3899, %r3900};
	// end inline asm
	cvt.rn.f32.s32 	%f2493, %r3897;
	mul.f32 	%f2494, %f2232, %f2493;
	fma.rn.f32 	%f2929, %f2494, %f1603, %f2475;
	cvt.rn.f32.s32 	%f2495, %r3898;
	mul.f32 	%f2496, %f2232, %f2495;
	fma.rn.f32 	%f2930, %f2496, %f1604, %f2478;
	cvt.rn.f32.s32 	%f2497, %r3899;
	mul.f32 	%f2498, %f2236, %f2497;
	fma.rn.f32 	%f2931, %f2498, %f1603, %f2481;
	cvt.rn.f32.s32 	%f2499, %r3900;
	mul.f32 	%f2500, %f2236, %f2499;
	fma.rn.f32 	%f2932, %f2500, %f1604, %f2484;
	ld.shared.u32 	%r3935, [%r144+6928];
	ld.shared.u32 	%r3936, [%r144+6944];
	ld.shared.v4.u32 	{%r3911, %r3941, %r3971, %r4001}, [%r4689+6912];
	// begin inline asm
	{.reg .f16 low,high;
  mov.b32 {low,high},%r3911;
  cvt.f32.f16 %f1605, low;}

	// end inline asm
	ld.shared.v4.u32 	{%r3912, %r3942, %r3972, %r4002}, [%r4689+7056];
	// begin inline asm
	{.reg .f16 low,high;
  mov.b32 {low,high},%r3912;
  cvt.f32.f16 %f1606, low;}

	// end inline asm
	mov.u32 	%r3913, %r4257;
	mov.u32 	%r3914, %r4257;
	mov.u32 	%r3915, %r4257;
	mov.u32 	%r3916, %r4257;
	// begin inline asm
	mma.sync.aligned.m16n8k32.row.col.s32.s8.s8.s32 {%r3913, %r3914, %r3915, %r3916}, {%r3519, %r3520, %r3521, %r3522}, {%r3935, %r3936}, {%r3913, %r3914, %r3915, %r3916};
	// end inline asm
	cvt.rn.f32.s32 	%f2501, %r3913;
	mul.f32 	%f2502, %f2221, %f2501;
	fma.rn.f32 	%f2503, %f2502, %f1605, %f2007;
	cvt.rn.f32.s32 	%f2504, %r3914;
	mul.f32 	%f2505, %f2221, %f2504;
	fma.rn.f32 	%f2506, %f2505, %f1606, %f2010;
	cvt.rn.f32.s32 	%f2507, %r3915;
	mul.f32 	%f2508, %f2225, %f2507;
	fma.rn.f32 	%f2509, %f2508, %f1605, %f2013;
	cvt.rn.f32.s32 	%f2510, %r3916;
	mul.f32 	%f2511, %f2225, %f2510;
	fma.rn.f32 	%f2512, %f2511, %f1606, %f2016;
	mov.u32 	%r3927, %r4257;
	mov.u32 	%r3928, %r4257;
	mov.u32 	%r3929, %r4257;
	mov.u32 	%r3930, %r4257;
	// begin inline asm
	mma.sync.aligned.m16n8k32.row.col.s32.s8.s8.s32 {%r3927, %r3928, %r3929, %r3930}, {%r3535, %r3536, %r3537, %r3538}, {%r3935, %r3936}, {%r3927, %r3928, %r3929, %r3930};
	// end inline asm
	cvt.rn.f32.s32 	%f2513, %r3927;
	mul.f32 	%f2514, %f2229, %f2513;
	fma.rn.f32 	%f2515, %f2514, %f1605, %f2019;
	cvt.rn.f32.s32 	%f2516, %r3928;
	mul.f32 	%f2517, %f2229, %f2516;
	fma.rn.f32 	%f2518, %f2517, %f1606, %f2022;
	cvt.rn.f32.s32 	%f2519, %r3929;
	mul.f32 	%f2520, %f2233, %f2519;
	fma.rn.f32 	%f2521, %f2520, %f1605, %f2025;
	cvt.rn.f32.s32 	%f2522, %r3930;
	mul.f32 	%f2523, %f2233, %f2522;
	fma.rn.f32 	%f2524, %f2523, %f1606, %f2028;
	ld.shared.u32 	%r3965, [%r144+6960];
	ld.shared.u32 	%r3966, [%r144+6976];
	// begin inline asm
	{.reg .f16 low,high;
  mov.b32 {low,high},%r3941;
  cvt.f32.f16 %f1607, low;}

	// end inline asm
	// begin inline asm
	{.reg .f16 low,high;
  mov.b32 {low,high},%r3942;
  cvt.f32.f16 %f1608, low;}

	// end inline asm
	mov.u32 	%r3943, %r4257;
	mov.u32 	%r3944, %r4257;
	mov.u32 	%r3945, %r4257;
	mov.u32 	%r3946, %r4257;
	// begin inline asm
	mma.sync.aligned.m16n8k32.row.col.s32.s8.s8.s32 {%r3943, %r3944, %r3945, %r3946}, {%r3523, %r3524, %r3525, %r3526}, {%r3965, %r3966}, {%r3943, %r3944, %r3945, %r3946};
	// end inline asm
	cvt.rn.f32.s32 	%f2525, %r3943;
	mul.f32 	%f2526, %f2222, %f2525;
	fma.rn.f32 	%f2527, %f2526, %f1607, %f2503;
	cvt.rn.f32.s32 	%f2528, %r3944;
	mul.f32 	%f2529, %f2222, %f2528;
	fma.rn.f32 	%f2530, %f2529, %f1608, %f2506;
	cvt.rn.f32.s32 	%f2531, %r3945;
	mul.f32 	%f2532, %f2226, %f2531;
	fma.rn.f32 	%f2533, %f2532, %f1607, %f2509;
	cvt.rn.f32.s32 	%f2534, %r3946;
	mul.f32 	%f2535, %f2226, %f2534;
	fma.rn.f32 	%f2536, %f2535, %f1608, %f2512;
	mov.u32 	%r3957, %r4257;
	mov.u32 	%r3958, %r4257;
	mov.u32 	%r3959, %r4257;
	mov.u32 	%r3960, %r4257;
	// begin inline asm
	mma.sync.aligned.m16n8k32.row.col.s32.s8.s8.s32 {%r3957, %r3958, %r3959, %r3960}, {%r3539, %r3540, %r3541, %r3542}, {%r3965, %r3966}, {%r3957, %r3958, %r3959, %r3960};
	// end inline asm
	cvt.rn.f32.s32 	%f2537, %r3957;
	mul.f32 	%f2538, %f2230, %f2537;
	fma.rn.f32 	%f2539, %f2538, %f1607, %f2515;
	cvt.rn.f32.s32 	%f2540, %r3958;
	mul.f32 	%f2541, %f2230, %f2540;
	fma.rn.f32 	%f2542, %f2541, %f1608, %f2518;
	cvt.rn.f32.s32 	%f2543, %r3959;
	mul.f32 	%f2544, %f2234, %f2543;
	fma.rn.f32 	%f2545, %f2544, %f1607, %f2521;
	cvt.rn.f32.s32 	%f2546, %r3960;
	mul.f32 	%f2547, %f2234, %f2546;
	fma.rn.f32 	%f2548, %f2547, %f1608, %f2524;
	ld.shared.u32 	%r3995, [%r144+6992];
	ld.shared.u32 	%r3996, [%r144+7008];
	// begin inline asm
	{.reg .f16 low,high;
  mov.b32 {low,high},%r3971;
  cvt.f32.f16 %f1609, low;}

	// end inline asm
	// begin inline asm
	{.reg .f16 low,high;
  mov.b32 {low,high},%r3972;
  cvt.f32.f16 %f1610, low;}

	// end inline asm
	mov.u32 	%r3973, %r4257;
	mov.u32 	%r3974, %r4257;
	mov.u32 	%r3975, %r4257;
	mov.u32 	%r3976, %r4257;
	// begin inline asm
	mma.sync.aligned.m16n8k32.row.col.s32.s8.s8.s32 {%r3973, %r3974, %r3975, %r3976}, {%r3527, %r3528, %r3529, %r3530}, {%r3995, %r3996}, {%r3973, %r3974, %r3975, %r3976};
	// end inline asm
	cvt.rn.f32.s32 	%f2549, %r3973;
	mul.f32 	%f2550, %f2223, %f2549;
	fma.rn.f32 	%f2551, %f2550, %f1609, %f2527;
	cvt.rn.f32.s32 	%f2552, %r3974;
	mul.f32 	%f2553, %f2223, %f2552;
	fma.rn.f32 	%f2554, %f2553, %f1610, %f2530;
	cvt.rn.f32.s32 	%f2555, %r3975;
	mul.f32 	%f2556, %f2227, %f2555;
	fma.rn.f32 	%f2557, %f2556, %f1609, %f2533;
	cvt.rn.f32.s32 	%f2558, %r3976;
	mul.f32 	%f2559, %f2227, %f2558;
	fma.rn.f32 	%f2560, %f2559, %f1610, %f2536;
	mov.u32 	%r3987, %r4257;
	mov.u32 	%r3988, %r4257;
	mov.u32 	%r3989, %r4257;
	mov.u32 	%r3990, %r4257;
	// begin inline asm
	mma.sync.aligned.m16n8k32.row.col.s32.s8.s8.s32 {%r3987, %r3988, %r3989, %r3990}, {%r3543, %r3544, %r3545, %r3546}, {%r3995, %r3996}, {%r3987, %r3988, %r3989, %r3990};
	// end inline asm
	cvt.rn.f32.s32 	%f2561, %r3987;
	mul.f32 	%f2562, %f2231, %f2561;
	fma.rn.f32 	%f2563, %f2562, %f1609, %f2539;
	cvt.rn.f32.s32 	%f2564, %r3988;
	mul.f32 	%f2565, %f2231, %f2564;
	fma.rn.f32 	%f2566, %f2565, %f1610, %f2542;
	cvt.rn.f32.s32 	%f2567, %r3989;
	mul.f32 	%f2568, %f2235, %f2567;
	fma.rn.f32 	%f2569, %f2568, %f1609, %f2545;
	cvt.rn.f32.s32 	%f2570, %r3990;
	mul.f32 	%f2571, %f2235, %f2570;
	fma.rn.f32 	%f2572, %f2571, %f1610, %f2548;
	ld.shared.u32 	%r4025, [%r144+7024];
	ld.shared.u32 	%r4026, [%r144+7040];
	// begin inline asm
	{.reg .f16 low,high;
  mov.b32 {low,high},%r4001;
  cvt.f32.f16 %f1611, low;}

	// end inline asm
	// begin inline asm
	{.reg .f16 low,high;
  mov.b32 {low,high},%r4002;
  cvt.f32.f16 %f1612, low;}

	// end inline asm
	mov.u32 	%r4003, %r4257;
	mov.u32 	%r4004, %r4257;
	mov.u32 	%r4005, %r4257;
	mov.u32 	%r4006, %r4257;
	// begin inline asm
	mma.sync.aligned.m16n8k32.row.col.s32.s8.s8.s32 {%r4003, %r4004, %r4005, %r4006}, {%r3531, %r3532, %r3533, %r3534}, {%r4025, %r4026}, {%r4003, %r4004, %r4005, %r4006};
	// end inline asm
	cvt.rn.f32.s32 	%f2573, %r4003;
	mul.f32 	%f2574, %f2224, %f2573;
	fma.rn.f32 	%f2933, %f2574, %f1611, %f2551;
	cvt.rn.f32.s32 	%f2575, %r4004;
	mul.f32 	%f2576, %f2224, %f2575;
	fma.rn.f32 	%f2934, %f2576, %f1612, %f2554;
	cvt.rn.f32.s32 	%f2577, %r4005;
	mul.f32 	%f2578, %f2228, %f2577;
	fma.rn.f32 	%f2935, %f2578, %f1611, %f2557;
	cvt.rn.f32.s32 	%f2579, %r4006;
	mul.f32 	%f2580, %f2228, %f2579;
	fma.rn.f32 	%f2936, %f2580, %f1612, %f2560;
	mov.u32 	%r4017, %r4257;
	mov.u32 	%r4018, %r4257;
	mov.u32 	%r4019, %r4257;
	mov.u32 	%r4020, %r4257;
	// begin inline asm
	mma.sync.aligned.m16n8k32.row.col.s32.s8.s8.s32 {%r4017, %r4018, %r4019, %r4020}, {%r3547, %r3548, %r3549, %r3550}, {%r4025, %r4026}, {%r4017, %r4018, %r4019, %r4020};
	// end inline asm
	cvt.rn.f32.s32 	%f2581, %r4017;
	mul.f32 	%f2582, %f2232, %f2581;
	fma.rn.f32 	%f2937, %f2582, %f1611, %f2563;
	cvt.rn.f32.s32 	%f2583, %r4018;
	mul.f32 	%f2584, %f2232, %f2583;
	fma.rn.f32 	%f2938, %f2584, %f1612, %f2566;
	cvt.rn.f32.s32 	%f2585, %r4019;
	mul.f32 	%f2586, %f2236, %f2585;
	fma.rn.f32 	%f2939, %f2586, %f1611, %f2569;
	cvt.rn.f32.s32 	%f2587, %r4020;
	mul.f32 	%f2588, %f2236, %f2587;
	fma.rn.f32 	%f2940, %f2588, %f1612, %f2572;
	ld.shared.u32 	%r4055, [%r144+9232];
	ld.shared.u32 	%r4056, [%r144+9248];
	ld.shared.v4.u32 	{%r4031, %r4061, %r4091, %r4121}, [%r4689+9216];
	// begin inline asm
	{.reg .f16 low,high;
  mov.b32 {low,high},%r4031;
  cvt.f32.f16 %f1613, low;}

	// end inline asm
	ld.shared.v4.u32 	{%r4032, %r4062, %r4092, %r4122}, [%r4689+9360];
	// begin inline asm
	{.reg .f16 low,high;
  mov.b32 {low,high},%r4032;
  cvt.f32.f16 %f1614, low;}

	// end inline asm
	mov.u32 	%r4033, %r4257;
	mov.u32 	%r4034, %r4257;
	mov.u32 	%r4035, %r4257;
	mov.u32 	%r4036, %r4257;
	// begin inline asm
	mma.sync.aligned.m16n8k32.row.col.s32.s8.s8.s32 {%r4033, %r4034, %r4035, %r4036}, {%r3519, %r3520, %r3521, %r3522}, {%r4055, %r4056}, {%r4033, %r4034, %r4035, %r4036};
	// end inline asm
	cvt.rn.f32.s32 	%f2589, %r4033;
	mul.f32 	%f2590, %f2221, %f2589;
	fma.rn.f32 	%f2591, %f2590, %f1613, %f2103;
	cvt.rn.f32.s32 	%f2592, %r4034;
	mul.f32 	%f2593, %f2221, %f2592;
	fma.rn.f32 	%f2594, %f2593, %f1614, %f2106;
	cvt.rn.f32.s32 	%f2595, %r4035;
	mul.f32 	%f2596, %f2225, %f2595;
	fma.rn.f32 	%f2597, %f2596, %f1613, %f2109;
	cvt.rn.f32.s32 	%f2598, %r4036;
	mul.f32 	%f2599, %f2225, %f2598;
	fma.rn.f32 	%f2600, %f2599, %f1614, %f2112;
	mov.u32 	%r4047, %r4257;
	mov.u32 	%r4048, %r4257;
	mov.u32 	%r4049, %r4257;
	mov.u32 	%r4050, %r4257;
	// begin inline asm
	mma.sync.aligned.m16n8k32.row.col.s32.s8.s8.s32 {%r4047, %r4048, %r4049, %r4050}, {%r3535, %r3536, %r3537, %r3538}, {%r4055, %r4056}, {%r4047, %r4048, %r4049, %r4050};
	// end inline asm
	cvt.rn.f32.s32 	%f2601, %r4047;
	mul.f32 	%f2602, %f2229, %f2601;
	fma.rn.f32 	%f2603, %f2602, %f1613, %f2115;
	cvt.rn.f32.s32 	%f2604, %r4048;
	mul.f32 	%f2605, %f2229, %f2604;
	fma.rn.f32 	%f2606, %f2605, %f1614, %f2118;
	cvt.rn.f32.s32 	%f2607, %r4049;
	mul.f32 	%f2608, %f2233, %f2607;
	fma.rn.f32 	%f2609, %f2608, %f1613, %f2121;
	cvt.rn.f32.s32 	%f2610, %r4050;
	mul.f32 	%f2611, %f2233, %f2610;
	fma.rn.f32 	%f2612, %f2611, %f1614, %f2124;
	ld.shared.u32 	%r4085, [%r144+9264];
	ld.shared.u32 	%r4086, [%r144+9280];
	// begin inline asm
	{.reg .f16 low,high;
  mov.b32 {low,high},%r4061;
  cvt.f32.f16 %f1615, low;}

	// end inline asm
	// begin inline asm
	{.reg .f16 low,high;
  mov.b32 {low,high},%r4062;
  cvt.f32.f16 %f1616, low;}

	// end inline asm
	mov.u32 	%r4063, %r4257;
	mov.u32 	%r4064, %r4257;
	mov.u32 	%r4065, %r4257;
	mov.u32 	%r4066, %r4257;
	// begin inline asm
	mma.sync.aligned.m16n8k32.row.col.s32.s8.s8.s32 {%r4063, %r4064, %r4065, %r4066}, {%r3523, %r3524, %r3525, %r3526}, {%r4085, %r4086}, {%r4063, %r4064, %r4065, %r4066};
	// end inline asm
	cvt.rn.f32.s32 	%f2613, %r4063;
	mul.f32 	%f2614, %f2222, %f2613;
	fma.rn.f32 	%f2615, %f2614, %f1615, %f2591;
	cvt.rn.f32.s32 	%f2616, %r4064;
	mul.f32 	%f2617, %f2222, %f2616;
	fma.rn.f32 	%f2618, %f2617, %f1616, %f2594;
	cvt.rn.f32.s32 	%f2619, %r4065;
	mul.f32 	%f2620, %f2226, %f2619;
	fma.rn.f32 	%f2621, %f2620, %f1615, %f2597;
	cvt.rn.f32.s32 	%f2622, %r4066;
	mul.f32 	%f2623, %f2226, %f2622;
	fma.rn.f32 	%f2624, %f2623, %f1616, %f2600;
	mov.u32 	%r4077, %r4257;
	mov.u32 	%r4078, %r4257;
	mov.u32 	%r4079, %r4257;
	mov.u32 	%r4080, %r4257;
	// begin inline asm
	mma.sync.aligned.m16n8k32.row.col.s32.s8.s8.s32 {%r4077, %r4078, %r4079, %r4080}, {%r3539, %r3540, %r3541, %r3542}, {%r4085, %r4086}, {%r4077, %r4078, %r4079, %r4080};
	// end inline asm
	cvt.rn.f32.s32 	%f2625, %r4077;
	mul.f32 	%f2626, %f2230, %f2625;
	fma.rn.f32 	%f2627, %f2626, %f1615, %f2603;
	cvt.rn.f32.s32 	%f2628, %r4078;
	mul.f32 	%f2629, %f2230, %f2628;
	fma.rn.f32 	%f2630, %f2629, %f1616, %f2606;
	cvt.rn.f32.s32 	%f2631, %r4079;
	mul.f32 	%f2632, %f2234, %f2631;
	fma.rn.f32 	%f2633, %f2632, %f1615, %f2609;
	cvt.rn.f32.s32 	%f2634, %r4080;
	mul.f32 	%f2635, %f2234, %f2634;
	fma.rn.f32 	%f2636, %f2635, %f1616, %f2612;
	ld.shared.u32 	%r4115, [%r144+9296];
	ld.shared.u32 	%r4116, [%r144+9312];
	// begin inline asm
	{.reg .f16 low,high;
  mov.b32 {low,high},%r4091;
  cvt.f32.f16 %f1617, low;}

	// end inline asm
	// begin inline asm
	{.reg .f16 low,high;
  mov.b32 {low,high},%r4092;
  cvt.f32.f16 %f1618, low;}

	// end inline asm
	mov.u32 	%r4093, %r4257;
	mov.u32 	%r4094, %r4257;
	mov.u32 	%r4095, %r4257;
	mov.u32 	%r4096, %r4257;
	// begin inline asm
	mma.sync.aligned.m16n8k32.row.col.s32.s8.s8.s32 {%r4093, %r4094, %r4095, %r4096}, {%r3527, %r3528, %r3529, %r3530}, {%r4115, %r4116}, {%r4093, %r4094, %r4095, %r4096};
	// end inline asm
	cvt.rn.f32.s32 	%f2637, %r4093;
	mul.f32 	%f2638, %f2223, %f2637;
	fma.rn.f32 	%f2639, %f2638, %f1617, %f2615;
	cvt.rn.f32.s32 	%f2640, %r4094;
	mul.f32 	%f2641, %f2223, %f2640;
	fma.rn.f32 	%f2642, %f2641, %f1618, %f2618;
	cvt.rn.f32.s32 	%f2643, %r4095;
	mul.f32 	%f2644, %f2227, %f2643;
	fma.rn.f32 	%f2645, %f2644, %f1617, %f2621;
	cvt.rn.f32.s32 	%f2646, %r4096;
	mul.f32 	%f2647, %f2227, %f2646;
	fma.rn.f32 	%f2648, %f2647, %f1618, %f2624;
	mov.u32 	%r4107, %r4257;
	mov.u32 	%r4108, %r4257;
	mov.u32 	%r4109, %r4257;
	mov.u32 	%r4110, %r4257;
	// begin inline asm
	mma.sync.aligned.m16n8k32.row.col.s32.s8.s8.s32 {%r4107, %r4108, %r4109, %r4110}, {%r3543, %r3544, %r3545, %r3546}, {%r4115, %r4116}, {%r4107, %r4108, %r4109, %r4110};
	// end inline asm
	cvt.rn.f32.s32 	%f2649, %r4107;
	mul.f32 	%f2650, %f2231, %f2649;
	fma.rn.f32 	%f2651, %f2650, %f1617, %f2627;
	cvt.rn.f32.s32 	%f2652, %r4108;
	mul.f32 	%f2653, %f2231, %f2652;
	fma.rn.f32 	%f2654, %f2653, %f1618, %f2630;
	cvt.rn.f32.s32 	%f2655, %r4109;
	mul.f32 	%f2656, %f2235, %f2655;
	fma.rn.f32 	%f2657, %f2656, %f1617, %f2633;
	cvt.rn.f32.s32 	%f2658, %r4110;
	mul.f32 	%f2659, %f2235, %f2658;
	fma.rn.f32 	%f2660, %f2659, %f1618, %f2636;
	ld.shared.u32 	%r4145, [%r144+9328];
	ld.shared.u32 	%r4146, [%r144+9344];
	// begin inline asm
	{.reg .f16 low,high;
  mov.b32 {low,high},%r4121;
  cvt.f32.f16 %f1619, low;}

	// end inline asm
	// begin inline asm
	{.reg .f16 low,high;
  mov.b32 {low,high},%r4122;
  cvt.f32.f16 %f1620, low;}

	// end inline asm
	mov.u32 	%r4123, %r4257;
	mov.u32 	%r4124, %r4257;
	mov.u32 	%r4125, %r4257;
	mov.u32 	%r4126, %r4257;
	// begin inline asm
	mma.sync.aligned.m16n8k32.row.col.s32.s8.s8.s32 {%r4123, %r4124, %r4125, %r4126}, {%r3531, %r3532, %r3533, %r3534}, {%r4145, %r4146}, {%r4123, %r4124, %r4125, %r4126};
	// end inline asm
	cvt.rn.f32.s32 	%f2661, %r4123;
	mul.f32 	%f2662, %f2224, %f2661;
	fma.rn.f32 	%f2941, %f2662, %f1619, %f2639;
	cvt.rn.f32.s32 	%f2663, %r4124;
	mul.f32 	%f2664, %f2224, %f2663;
	fma.rn.f32 	%f2942, %f2664, %f1620, %f2642;
	cvt.rn.f32.s32 	%f2665, %r4125;
	mul.f32 	%f2666, %f2228, %f2665;
	fma.rn.f32 	%f2943, %f2666, %f1619, %f2645;
	cvt.rn.f32.s32 	%f2667, %r4126;
	mul.f32 	%f2668, %f2228, %f2667;
	fma.rn.f32 	%f2944, %f2668, %f1620, %f2648;
	mov.u32 	%r4137, %r4257;
	mov.u32 	%r4138, %r4257;
	mov.u32 	%r4139, %r4257;
	mov.u32 	%r4140, %r4257;
	// begin inline asm
	mma.sync.aligned.m16n8k32.row.col.s32.s8.s8.s32 {%r4137, %r4138, %r4139, %r4140}, {%r3547, %r3548, %r3549, %r3550}, {%r4145, %r4146}, {%r4137, %r4138, %r4139, %r4140};
	// end inline asm
	cvt.rn.f32.s32 	%f2669, %r4137;
	mul.f32 	%f2670, %f2232, %f2669;
	fma.rn.f32 	%f2945, %f2670, %f1619, %f2651;
	cvt.rn.f32.s32 	%f2671, %r4138;
	mul.f32 	%f2672, %f2232, %f2671;
	fma.rn.f32 	%f2946, %f2672, %f1620, %f2654;
	cvt.rn.f32.s32 	%f2673, %r4139;
	mul.f32 	%f2674, %f2236, %f2673;
	fma.rn.f32 	%f2947, %f2674, %f1619, %f2657;
	cvt.rn.f32.s32 	%f2675, %r4140;
	mul.f32 	%f2676, %f2236, %f2675;
	fma.rn.f32 	%f2948, %f2676, %f1620, %f2660;
	ld.shared.u32 	%r4175, [%r144+11536];
	ld.shared.u32 	%r4176, [%r144+11552];
	ld.shared.v4.u32 	{%r4151, %r4181, %r4211, %r4241}, [%r4689+11520];
	// begin inline asm
	{.reg .f16 low,high;
  mov.b32 {low,high},%r4151;
  cvt.f32.f16 %f1621, low;}

	// end inline asm
	ld.shared.v4.u32 	{%r4152, %r4182, %r4212, %r4242}, [%r4689+11664];
	// begin inline asm
	{.reg .f16 low,high;
  mov.b32 {low,high},%r4152;
  cvt.f32.f16 %f1622, low;}

	// end inline asm
	mov.u32 	%r4153, %r4257;
	mov.u32 	%r4154, %r4257;
	mov.u32 	%r4155, %r4257;
	mov.u32 	%r4156, %r4257;
	// begin inline asm
	mma.sync.aligned.m16n8k32.row.col.s32.s8.s8.s32 {%r4153, %r4154, %r4155, %r4156}, {%r3519, %r3520, %r3521, %r3522}, {%r4175, %r4176}, {%r4153, %r4154, %r4155, %r4156};
	// end inline asm
	cvt.rn.f32.s32 	%f2677, %r4153;
	mul.f32 	%f2678, %f2221, %f2677;
	fma.rn.f32 	%f2679, %f2678, %f1621, %f2199;
	cvt.rn.f32.s32 	%f2680, %r4154;
	mul.f32 	%f2681, %f2221, %f2680;
	fma.rn.f32 	%f2682, %f2681, %f1622, %f2202;
	cvt.rn.f32.s32 	%f2683, %r4155;
	mul.f32 	%f2684, %f2225, %f2683;
	fma.rn.f32 	%f2685, %f2684, %f1621, %f2205;
	cvt.rn.f32.s32 	%f2686, %r4156;
	mul.f32 	%f2687, %f2225, %f2686;
	fma.rn.f32 	%f2688, %f2687, %f1622, %f2208;
	mov.u32 	%r4167, %r4257;
	mov.u32 	%r4168, %r4257;
	mov.u32 	%r4169, %r4257;
	mov.u32 	%r4170, %r4257;
	// begin inline asm
	mma.sync.aligned.m16n8k32.row.col.s32.s8.s8.s32 {%r4167, %r4168, %r4169, %r4170}, {%r3535, %r3536, %r3537, %r3538}, {%r4175, %r4176}, {%r4167, %r4168, %r4169, %r4170};
	// end inline asm
	cvt.rn.f32.s32 	%f2689, %r4167;
	mul.f32 	%f2690, %f2229, %f2689;
	fma.rn.f32 	%f2691, %f2690, %f1621, %f2211;
	cvt.rn.f32.s32 	%f2692, %r4168;
	mul.f32 	%f2693, %f2229, %f2692;
	fma.rn.f32 	%f2694, %f2693, %f1622, %f2214;
	cvt.rn.f32.s32 	%f2695, %r4169;
	mul.f32 	%f2696, %f2233, %f2695;
	fma.rn.f32 	%f2697, %f2696, %f1621, %f2217;
	cvt.rn.f32.s32 	%f2698, %r4170;
	mul.f32 	%f2699, %f2233, %f2698;
	fma.rn.f32 	%f2700, %f2699, %f1622, %f2220;
	ld.shared.u32 	%r4205, [%r144+11568];
	ld.shared.u32 	%r4206, [%r144+11584];
	// begin inline asm
	{.reg .f16 low,high;
  mov.b32 {low,high},%r4181;
  cvt.f32.f16 %f1623, low;}

	// end inline asm
	// begin inline asm
	{.reg .f16 low,high;
  mov.b32 {low,high},%r4182;
  cvt.f32.f16 %f1624, low;}

	// end inline asm
	mov.u32 	%r4183, %r4257;
	mov.u32 	%r4184, %r4257;
	mov.u32 	%r4185, %r4257;
	mov.u32 	%r4186, %r4257;
	// begin inline asm
	mma.sync.aligned.m16n8k32.row.col.s32.s8.s8.s32 {%r4183, %r4184, %r4185, %r4186}, {%r3523, %r3524, %r3525, %r3526}, {%r4205, %r4206}, {%r4183, %r4184, %r4185, %r4186};
	// end inline asm
	cvt.rn.f32.s32 	%f2701, %r4183;
	mul.f32 	%f2702, %f2222, %f2701;
	fma.rn.f32 	%f2703, %f2702, %f1623, %f2679;
	cvt.rn.f32.s32 	%f2704, %r4184;
	mul.f32 	%f2705, %f2222, %f2704;
	fma.rn.f32 	%f2706, %f2705, %f1624, %f2682;
	cvt.rn.f32.s32 	%f2707, %r4185;
	mul.f32 	%f2708, %f2226, %f2707;
	fma.rn.f32 	%f2709, %f2708, %f1623, %f2685;
	cvt.rn.f32.s32 	%f2710, %r4186;
	mul.f32 	%f2711, %f2226, %f2710;
	fma.rn.f32 	%f2712, %f2711, %f1624, %f2688;
	mov.u32 	%r4197, %r4257;
	mov.u32 	%r4198, %r4257;
	mov.u32 	%r4199, %r4257;
	mov.u32 	%r4200, %r4257;
	// begin inline asm
	mma.sync.aligned.m16n8k32.row.col.s32.s8.s8.s32 {%r4197, %r4198, %r4199, %r4200}, {%r3539, %r3540, %r3541, %r3542}, {%r4205, %r4206}, {%r4197, %r4198, %r4199, %r4200};
	// end inline asm
	cvt.rn.f32.s32 	%f2713, %r4197;
	mul.f32 	%f2714, %f2230, %f2713;
	fma.rn.f32 	%f2715, %f2714, %f1623, %f2691;
	cvt.rn.f32.s32 	%f2716, %r4198;
	mul.f32 	%f2717, %f2230, %f2716;
	fma.rn.f32 	%f2718, %f2717, %f1624, %f2694;
	cvt.rn.f32.s32 	%f2719, %r4199;
	mul.f32 	%f2720, %f2234, %f2719;
	fma.rn.f32 	%f2721, %f2720, %f1623, %f2697;
	cvt.rn.f32.s32 	%f2722, %r4200;
	mul.f32 	%f2723, %f2234, %f2722;
	fma.rn.f32 	%f2724, %f2723, %f1624, %f2700;
	ld.shared.u32 	%r4235, [%r144+11600];
	ld.shared.u32 	%r4236, [%r144+11616];
	// begin inline asm
	{.reg .f16 low,high;
  mov.b32 {low,high},%r4211;
  cvt.f32.f16 %f1625, low;}

	// end inline asm
	// begin inline asm
	{.reg .f16 low,high;
  mov.b32 {low,high},%r4212;
  cvt.f32.f16 %f1626, low;}

	// end inline asm
	mov.u32 	%r4213, %r4257;
	mov.u32 	%r4214, %r4257;
	mov.u32 	%r4215, %r4257;
	mov.u32 	%r4216, %r4257;
	// begin inline asm
	mma.sync.aligned.m16n8k32.row.col.s32.s8.s8.s32 {%r4213, %r4214, %r4215, %r4216}, {%r3527, %r3528, %r3529, %r3530}, {%r4235, %r4236}, {%r4213, %r4214, %r4215, %r4216};
	// end inline asm
	cvt.rn.f32.s32 	%f2725, %r4213;
	mul.f32 	%f2726, %f2223, %f2725;
	fma.rn.f32 	%f2727, %f2726, %f1625, %f2703;
	cvt.rn.f32.s32 	%f2728, %r4214;
	mul.f32 	%f2729, %f2223, %f2728;
	fma.rn.f32 	%f2730, %f2729, %f1626, %f2706;
	cvt.rn.f32.s32 	%f2731, %r4215;
	mul.f32 	%f2732, %f2227, %f2731;
	fma.rn.f32 	%f2733, %f2732, %f1625, %f2709;
	cvt.rn.f32.s32 	%f2734, %r4216;
	mul.f32 	%f2735, %f2227, %f2734;
	fma.rn.f32 	%f2736, %f2735, %f1626, %f2712;
	mov.u32 	%r4227, %r4257;
	mov.u32 	%r4228, %r4257;
	mov.u32 	%r4229, %r4257;
	mov.u32 	%r4230, %r4257;
	// begin inline asm
	mma.sync.aligned.m16n8k32.row.col.s32.s8.s8.s32 {%r4227, %r4228, %r4229, %r4230}, {%r3543, %r3544, %r3545, %r3546}, {%r4235, %r4236}, {%r4227, %r4228, %r4229, %r4230};
	// end inline asm
	cvt.rn.f32.s32 	%f2737, %r4227;
	mul.f32 	%f2738, %f2231, %f2737;
	fma.rn.f32 	%f2739, %f2738, %f1625, %f2715;
	cvt.rn.f32.s32 	%f2740, %r4228;
	mul.f32 	%f2741, %f2231, %f2740;
	fma.rn.f32 	%f2742, %f2741, %f1626, %f2718;
	cvt.rn.f32.s32 	%f2743, %r4229;
	mul.f32 	%f2744, %f2235, %f2743;
	fma.rn.f32 	%f2745, %f2744, %f1625, %f2721;
	cvt.rn.f32.s32 	%f2746, %r4230;
	mul.f32 	%f2747, %f2235, %f2746;
	fma.rn.f32 	%f2748, %f2747, %f1626, %f2724;
	ld.shared.u32 	%r4265, [%r144+11632];
	ld.shared.u32 	%r4266, [%r144+11648];
	// begin inline asm
	{.reg .f16 low,high;
  mov.b32 {low,high},%r4241;
  cvt.f32.f16 %f1627, low;}

	// end inline asm
	// begin inline asm
	{.reg .f16 low,high;
  mov.b32 {low,high},%r4242;
  cvt.f32.f16 %f1628, low;}

	// end inline asm
	mov.u32 	%r4243, %r4257;
	mov.u32 	%r4244, %r4257;
	mov.u32 	%r4245, %r4257;
	mov.u32 	%r4246, %r4257;
	// begin inline asm
	mma.sync.aligned.m16n8k32.row.col.s32.s8.s8.s32 {%r4243, %r4244, %r4245, %r4246}, {%r3531, %r3532, %r3533, %r3534}, {%r4265, %r4266}, {%r4243, %r4244, %r4245, %r4246};
	// end inline asm
	cvt.rn.f32.s32 	%f2749, %r4243;
	mul.f32 	%f2750, %f2224, %f2749;
	fma.rn.f32 	%f2949, %f2750, %f1627, %f2727;
	cvt.rn.f32.s32 	%f2751, %r4244;
	mul.f32 	%f2752, %f2224, %f2751;
	fma.rn.f32 	%f2950, %f2752, %f1628, %f2730;
	cvt.rn.f32.s32 	%f2753, %r4245;
	mul.f32 	%f2754, %f2228, %f2753;
	fma.rn.f32 	%f2951, %f2754, %f1627, %f2733;
	cvt.rn.f32.s32 	%f2755, %r4246;
	mul.f32 	%f2756, %f2228, %f2755;
	fma.rn.f32 	%f2952, %f2756, %f1628, %f2736;
	mov.u32 	%r4258, %r4257;
	mov.u32 	%r4259, %r4257;
	mov.u32 	%r4260, %r4257;
	// begin inline asm
	mma.sync.aligned.m16n8k32.row.col.s32.s8.s8.s32 {%r4257, %r4258, %r4259, %r4260}, {%r3547, %r3548, %r3549, %r3550}, {%r4265, %r4266}, {%r4257, %r4258, %r4259, %r4260};
	// end inline asm
	cvt.rn.f32.s32 	%f2757, %r4257;
	mul.f32 	%f2758, %f2232, %f2757;
	fma.rn.f32 	%f2953, %f2758, %f1627, %f2739;
	cvt.rn.f32.s32 	%f2759, %r4258;
	mul.f32 	%f2760, %f2232, %f2759;
	fma.rn.f32 	%f2954, %f2760, %f1628, %f2742;
	cvt.rn.f32.s32 	%f2761, %r4259;
	mul.f32 	%f2762, %f2236, %f2761;
	fma.rn.f32 	%f2955, %f2762, %f1627, %f2745;
	cvt.rn.f32.s32 	%f2763, %r4260;
	mul.f32 	%f2764, %f2236, %f2763;
	fma.rn.f32 	%f2956, %f2764, %f1628, %f2748;
	bar.sync 	0;
	add.s32 	%r4854, %r4854, 8;
	add.s32 	%r4865, %r4865, 8;
	setp.lt.s32 	%p180, %r4854, %r4862;
	@%p180 bra 	$L__BB16_158;
$L__BB16_159:
	mul.lo.s32 	%r4704, %r6, 12288;
	cvt.u64.u32 	%rd80, %r4704;
	shr.u32 	%r4705, %r3, 2;
	shl.b32 	%r4706, %r2, 4;
	and.b32  	%r4707, %r4706, 16352;
	add.s32 	%r150, %r4707, %r4705;
	setp.gt.u32 	%p181, %r150, 128;
	and.b32  	%r4709, %r168, 32;
	shl.b32 	%r4710, %r3, 3;
	and.b32  	%r4711, %r4710, 24;
	or.b32  	%r4712, %r4711, %r4709;
	add.s32 	%r151, %r170, %r4712;
	@%p181 bra 	$L__BB16_161;
	ld.shared.v2.u32 	{%r4714, %r4715}, [%r151];
	shl.b32 	%r4716, %r4714, 7;
	add.s32 	%r4717, %r4716, %r150;
	cvt.s64.s32 	%rd631, %r4717;
	add.s64 	%rd632, %rd631, %rd80;
	shl.b64 	%rd633, %rd632, 2;
	add.s64 	%rd634, %rd3, %rd633;
	st.global.f32 	[%rd634], %f2909;
	shl.b32 	%r4718, %r4715, 7;
	add.s32 	%r4719, %r4718, %r150;
	cvt.s64.s32 	%rd635, %r4719;
	add.s64 	%rd636, %rd635, %rd80;
	shl.b64 	%rd637, %rd636, 2;
	add.s64 	%rd638, %rd3, %rd637;
	st.global.f32 	[%rd638], %f2910;
$L__BB16_161:
	setp.gt.u32 	%p182, %r150, 120;
	@%p182 bra 	$L__BB16_163;
	ld.shared.v2.u32 	{%r4720, %r4721}, [%r151];
	shl.b32 	%r4722, %r4720, 7;
	cvt.s64.s32 	%rd639, %r4722;
	cvt.u64.u32 	%rd640, %r150;
	add.s64 	%rd641, %rd639, %rd640;
	add.s64 	%rd642, %rd641, %rd80;
	shl.b64 	%rd643, %rd642, 2;
	add.s64 	%rd644, %rd3, %rd643;
	st.global.f32 	[%rd644+32], %f2911;
	shl.b32 	%r4723, %r4721, 7;
	cvt.s64.s32 	%rd645, %r4723;
	add.s64 	%rd646, %rd645, %rd640;
	add.s64 	%rd647, %rd646, %rd80;
	shl.b64 	%rd648, %rd647, 2;
	add.s64 	%rd649, %rd3, %rd648;
	st.global.f32 	[%rd649+32], %f2912;
$L__BB16_163:
	add.s32 	%r152, %r150, 16;
	setp.gt.u32 	%p183, %r150, 112;
	@%p183 bra 	$L__BB16_165;
	ld.shared.v2.u32 	{%r4724, %r4725}, [%r151];
	shl.b32 	%r4726, %r4724, 7;
	add.s32 	%r4727, %r4726, %r152;
	cvt.s64.s32 	%rd650, %r4727;
	add.s64 	%rd651, %rd650, %rd80;
	shl.b64 	%rd652, %rd651, 2;
	add.s64 	%rd653, %rd3, %rd652;
	st.global.f32 	[%rd653], %f2913;
	shl.b32 	%r4728, %r4725, 7;
	add.s32 	%r4729, %r4728, %r152;
	cvt.s64.s32 	%rd654, %r4729;
	add.s64 	%rd655, %rd654, %rd80;
	shl.b64 	%rd656, %rd655, 2;
	add.s64 	%rd657, %rd3, %rd656;
	st.global.f32 	[%rd657], %f2914;
$L__BB16_165:
	setp.gt.u32 	%p184, %r150, 104;
	@%p184 bra 	$L__BB16_167;
	ld.shared.v2.u32 	{%r4730, %r4731}, [%r151];
	shl.b32 	%r4732, %r4730, 7;
	cvt.s64.s32 	%rd658, %r4732;
	cvt.u64.u32 	%rd659, %r152;
	add.s64 	%rd660, %rd658, %rd659;
	add.s64 	%rd661, %rd660, %rd80;
	shl.b64 	%rd662, %rd661, 2;
	add.s64 	%rd663, %rd3, %rd662;
	st.global.f32 	[%rd663+32], %f2915;
	shl.b32 	%r4733, %r4731, 7;
	cvt.s64.s32 	%rd664, %r4733;
	add.s64 	%rd665, %rd664, %rd659;
	add.s64 	%rd666, %rd665, %rd80;
	shl.b64 	%rd667, %rd666, 2;
	add.s64 	%rd668, %rd3, %rd667;
	st.global.f32 	[%rd668+32], %f2916;
$L__BB16_167:
	setp.gt.u32 	%p185, %r150, 128;
	@%p185 bra 	$L__BB16_169;
	ld.shared.v2.u32 	{%r4734, %r4735}, [%r151+64];
	shl.b32 	%r4736, %r4734, 7;
	add.s32 	%r4737, %r4736, %r150;
	cvt.s64.s32 	%rd669, %r4737;
	add.s64 	%rd670, %rd669, %rd80;
	shl.b64 	%rd671, %rd670, 2;
	add.s64 	%rd672, %rd3, %rd671;
	st.global.f32 	[%rd672], %f2917;
	shl.b32 	%r4738, %r4735, 7;
	add.s32 	%r4739, %r4738, %r150;
	cvt.s64.s32 	%rd673, %r4739;
	add.s64 	%rd674, %rd673, %rd80;
	shl.b64 	%rd675, %rd674, 2;
	add.s64 	%rd676, %rd3, %rd675;
	st.global.f32 	[%rd676], %f2918;
$L__BB16_169:
	setp.gt.u32 	%p186, %r150, 120;
	@%p186 bra 	$L__BB16_171;
	ld.shared.v2.u32 	{%r4740, %r4741}, [%r151+64];
	shl.b32 	%r4742, %r4740, 7;
	cvt.s64.s32 	%rd677, %r4742;
	cvt.u64.u32 	%rd678, %r150;
	add.s64 	%rd679, %rd677, %rd678;
	add.s64 	%rd680, %rd679, %rd80;
	shl.b64 	%rd681, %rd680, 2;
	add.s64 	%rd682, %rd3, %rd681;
	st.global.f32 	[%rd682+32], %f2919;
	shl.b32 	%r4743, %r4741, 7;
	cvt.s64.s32 	%rd683, %r4743;
	add.s64 	%rd684, %rd683, %rd678;
	add.s64 	%rd685, %rd684, %rd80;
	shl.b64 	%rd686, %rd685, 2;
	add.s64 	%rd687, %rd3, %rd686;
	st.global.f32 	[%rd687+32], %f2920;
$L__BB16_171:
	setp.gt.u32 	%p187, %r150, 112;
	@%p187 bra 	$L__BB16_173;
	ld.shared.v2.u32 	{%r4744, %r4745}, [%r151+64];
	shl.b32 	%r4746, %r4744, 7;
	add.s32 	%r4747, %r4746, %r152;
	cvt.s64.s32 	%rd688, %r4747;
	add.s64 	%rd689, %rd688, %rd80;
	shl.b64 	%rd690, %rd689, 2;
	add.s64 	%rd691, %rd3, %rd690;
	st.global.f32 	[%rd691], %f2921;
	shl.b32 	%r4748, %r4745, 7;
	add.s32 	%r4749, %r4748, %r152;
	cvt.s64.s32 	%rd692, %r4749;
	add.s64 	%rd693, %rd692, %rd80;
	shl.b64 	%rd694, %rd693, 2;
	add.s64 	%rd695, %rd3, %rd694;
	st.global.f32 	[%rd695], %f2922;
$L__BB16_173:
	setp.gt.u32 	%p188, %r150, 104;
	@%p188 bra 	$L__BB16_175;
	ld.shared.v2.u32 	{%r4750, %r4751}, [%r151+64];
	shl.b32 	%r4752, %r4750, 7;
	cvt.s64.s32 	%rd696, %r4752;
	cvt.u64.u32 	%rd697, %r152;
	add.s64 	%rd698, %rd696, %rd697;
	add.s64 	%rd699, %rd698, %rd80;
	shl.b64 	%rd700, %rd699, 2;
	add.s64 	%rd701, %rd3, %rd700;
	st.global.f32 	[%rd701+32], %f2923;
	shl.b32 	%r4753, %r4751, 7;
	cvt.s64.s32 	%rd702, %r4753;
	add.s64 	%rd703, %rd702, %rd697;
	add.s64 	%rd704, %rd703, %rd80;
	shl.b64 	%rd705, %rd704, 2;
	add.s64 	%rd706, %rd3, %rd705;
	st.global.f32 	[%rd706+32], %f2924;
$L__BB16_175:
	setp.gt.u32 	%p189, %r150, 128;
	@%p189 bra 	$L__BB16_177;
	ld.shared.v2.u32 	{%r4754, %r4755}, [%r151+128];
	shl.b32 	%r4756, %r4754, 7;
	add.s32 	%r4757, %r4756, %r150;
	cvt.s64.s32 	%rd707, %r4757;
	add.s64 	%rd708, %rd707, %rd80;
	shl.b64 	%rd709, %rd708, 2;
	add.s64 	%rd710, %rd3, %rd709;
	st.global.f32 	[%rd710], %f2925;
	shl.b32 	%r4758, %r4755, 7;
	add.s32 	%r4759, %r4758, %r150;
	cvt.s64.s32 	%rd711, %r4759;
	add.s64 	%rd712, %rd711, %rd80;
	shl.b64 	%rd713, %rd712, 2;
	add.s64 	%rd714, %rd3, %rd713;
	st.global.f32 	[%rd714], %f2926;
$L__BB16_177:
	setp.gt.u32 	%p190, %r150, 120;
	@%p190 bra 	$L__BB16_179;
	ld.shared.v2.u32 	{%r4760, %r4761}, [%r151+128];
	shl.b32 	%r4762, %r4760, 7;
	cvt.s64.s32 	%rd715, %r4762;
	cvt.u64.u32 	%rd716, %r150;
	add.s64 	%rd717, %rd715, %rd716;
	add.s64 	%rd718, %rd717, %rd80;
	shl.b64 	%rd719, %rd718, 2;
	add.s64 	%rd720, %rd3, %rd719;
	st.global.f32 	[%rd720+32], %f2927;
	shl.b32 	%r4763, %r4761, 7;
	cvt.s64.s32 	%rd721, %r4763;
	add.s64 	%rd722, %rd721, %rd716;
	add.s64 	%rd723, %rd722, %rd80;
	shl.b64 	%rd724, %rd723, 2;
	add.s64 	%rd725, %rd3, %rd724;
	st.global.f32 	[%rd725+32], %f2928;
$L__BB16_179:
	setp.gt.u32 	%p191, %r150, 112;
	@%p191 bra 	$L__BB16_181;
	ld.shared.v2.u32 	{%r4764, %r4765}, [%r151+128];
	shl.b32 	%r4766, %r4764, 7;
	add.s32 	%r4767, %r4766, %r152;
	cvt.s64.s32 	%rd726, %r4767;
	add.s64 	%rd727, %rd726, %rd80;
	shl.b64 	%rd728, %rd727, 2;
	add.s64 	%rd729, %rd3, %rd728;
	st.global.f32 	[%rd729], %f2929;
	shl.b32 	%r4768, %r4765, 7;
	add.s32 	%r4769, %r4768, %r152;
	cvt.s64.s32 	%rd730, %r4769;
	add.s64 	%rd731, %rd730, %rd80;
	shl.b64 	%rd732, %rd731, 2;
	add.s64 	%rd733, %rd3, %rd732;
	st.global.f32 	[%rd733], %f2930;
$L__BB16_181:
	setp.gt.u32 	%p192, %r150, 104;
	@%p192 bra 	$L__BB16_183;
	ld.shared.v2.u32 	{%r4770, %r4771}, [%r151+128];
	shl.b32 	%r4772, %r4770, 7;
	cvt.s64.s32 	%rd734, %r4772;
	cvt.u64.u32 	%rd735, %r152;
	add.s64 	%rd736, %rd734, %rd735;
	add.s64 	%rd737, %rd736, %rd80;
	shl.b64 	%rd738, %rd737, 2;
	add.s64 	%rd739, %rd3, %rd738;
	st.global.f32 	[%rd739+32], %f2931;
	shl.b32 	%r4773, %r4771, 7;
	cvt.s64.s32 	%rd740, %r4773;
	add.s64 	%rd741, %rd740, %rd735;
	add.s64 	%rd742, %rd741, %rd80;
	shl.b64 	%rd743, %rd742, 2;
	add.s64 	%rd744, %rd3, %rd743;
	st.global.f32 	[%rd744+32], %f2932;
$L__BB16_183:
	setp.gt.u32 	%p193, %r150, 128;
	@%p193 bra 	$L__BB16_185;
	ld.shared.v2.u32 	{%r4774, %r4775}, [%r151+192];
	shl.b32 	%r4776, %r4774, 7;
	add.s32 	%r4777, %r4776, %r150;
	cvt.s64.s32 	%rd745, %r4777;
	add.s64 	%rd746, %rd745, %rd80;
	shl.b64 	%rd747, %rd746, 2;
	add.s64 	%rd748, %rd3, %rd747;
	st.global.f32 	[%rd748], %f2933;
	shl.b32 	%r4778, %r4775, 7;
	add.s32 	%r4779, %r4778, %r150;
	cvt.s64.s32 	%rd749, %r4779;
	add.s64 	%rd750, %rd749, %rd80;
	shl.b64 	%rd751, %rd750, 2;
	add.s64 	%rd752, %rd3, %rd751;
	st.global.f32 	[%rd752], %f2934;
$L__BB16_185:
	setp.gt.u32 	%p194, %r150, 120;
	@%p194 bra 	$L__BB16_187;
	ld.shared.v2.u32 	{%r4780, %r4781}, [%r151+192];
	shl.b32 	%r4782, %r4780, 7;
	cvt.s64.s32 	%rd753, %r4782;
	cvt.u64.u32 	%rd754, %r150;
	add.s64 	%rd755, %rd753, %rd754;
	add.s64 	%rd756, %rd755, %rd80;
	shl.b64 	%rd757, %rd756, 2;
	add.s64 	%rd758, %rd3, %rd757;
	st.global.f32 	[%rd758+32], %f2935;
	shl.b32 	%r4783, %r4781, 7;
	cvt.s64.s32 	%rd759, %r4783;
	add.s64 	%rd760, %rd759, %rd754;
	add.s64 	%rd761, %rd760, %rd80;
	shl.b64 	%rd762, %rd761, 2;
	add.s64 	%rd763, %rd3, %rd762;
	st.global.f32 	[%rd763+32], %f2936;
$L__BB16_187:
	setp.gt.u32 	%p195, %r150, 112;
	@%p195 bra 	$L__BB16_189;
	ld.shared.v2.u32 	{%r4784, %r4785}, [%r151+192];
	shl.b32 	%r4786, %r4784, 7;
	add.s32 	%r4787, %r4786, %r152;
	cvt.s64.s32 	%rd764, %r4787;
	add.s64 	%rd765, %rd764, %rd80;
	shl.b64 	%rd766, %rd765, 2;
	add.s64 	%rd767, %rd3, %rd766;
	st.global.f32 	[%rd767], %f2937;
	shl.b32 	%r4788, %r4785, 7;
	add.s32 	%r4789, %r4788, %r152;
	cvt.s64.s32 	%rd768, %r4789;
	add.s64 	%rd769, %rd768, %rd80;
	shl.b64 	%rd770, %rd769, 2;
	add.s64 	%rd771, %rd3, %rd770;
	st.global.f32 	[%rd771], %f2938;
$L__BB16_189:
	setp.gt.u32 	%p196, %r150, 104;
	@%p196 bra 	$L__BB16_191;
	ld.shared.v2.u32 	{%r4790, %r4791}, [%r151+192];
	shl.b32 	%r4792, %r4790, 7;
	cvt.s64.s32 	%rd772, %r4792;
	cvt.u64.u32 	%rd773, %r152;
	add.s64 	%rd774, %rd772, %rd773;
	add.s64 	%rd775, %rd774, %rd80;
	shl.b64 	%rd776, %rd775, 2;
	add.s64 	%rd777, %rd3, %rd776;
	st.global.f32 	[%rd777+32], %f2939;
	shl.b32 	%r4793, %r4791, 7;
	cvt.s64.s32 	%rd778, %r4793;
	add.s64 	%rd779, %rd778, %rd773;
	add.s64 	%rd780, %rd779, %rd80;
	shl.b64 	%rd781, %rd780, 2;
	add.s64 	%rd782, %rd3, %rd781;
	st.global.f32 	[%rd782+32], %f2940;
$L__BB16_191:
	setp.gt.u32 	%p197, %r150, 128;
	@%p197 bra 	$L__BB16_193;
	ld.shared.v2.u32 	{%r4794, %r4795}, [%r151+256];
	shl.b32 	%r4796, %r4794, 7;
	add.s32 	%r4797, %r4796, %r150;
	cvt.s64.s32 	%rd783, %r4797;
	add.s64 	%rd784, %rd783, %rd80;
	shl.b64 	%rd785, %rd784, 2;
	add.s64 	%rd786, %rd3, %rd785;
	st.global.f32 	[%rd786], %f2941;
	shl.b32 	%r4798, %r4795, 7;
	add.s32 	%r4799, %r4798, %r150;
	cvt.s64.s32 	%rd787, %r4799;
	add.s64 	%rd788, %rd787, %rd80;
	shl.b64 	%rd789, %rd788, 2;
	add.s64 	%rd790, %rd3, %rd789;
	st.global.f32 	[%rd790], %f2942;
$L__BB16_193:
	setp.gt.u32 	%p198, %r150, 120;
	@%p198 bra 	$L__BB16_195;
	ld.shared.v2.u32 	{%r4800, %r4801}, [%r151+256];
	shl.b32 	%r4802, %r4800, 7;
	cvt.s64.s32 	%rd791, %r4802;
	cvt.u64.u32 	%rd792, %r150;
	add.s64 	%rd793, %rd791, %rd792;
	add.s64 	%rd794, %rd793, %rd80;
	shl.b64 	%rd795, %rd794, 2;
	add.s64 	%rd796, %rd3, %rd795;
	st.global.f32 	[%rd796+32], %f2943;
	shl.b32 	%r4803, %r4801, 7;
	cvt.s64.s32 	%rd797, %r4803;
	add.s64 	%rd798, %rd797, %rd792;
	add.s64 	%rd799, %rd798, %rd80;
	shl.b64 	%rd800, %rd799, 2;
	add.s64 	%rd801, %rd3, %rd800;
	st.global.f32 	[%rd801+32], %f2944;
$L__BB16_195:
	setp.gt.u32 	%p199, %r150, 112;
	@%p199 bra 	$L__BB16_197;
	ld.shared.v2.u32 	{%r4804, %r4805}, [%r151+256];
	shl.b32 	%r4806, %r4804, 7;
	add.s32 	%r4807, %r4806, %r152;
	cvt.s64.s32 	%rd802, %r4807;
	add.s64 	%rd803, %rd802, %rd80;
	shl.b64 	%rd804, %rd803, 2;
	add.s64 	%rd805, %rd3, %rd804;
	st.global.f32 	[%rd805], %f2945;
	shl.b32 	%r4808, %r4805, 7;
	add.s32 	%r4809, %r4808, %r152;
	cvt.s64.s32 	%rd806, %r4809;
	add.s64 	%rd807, %rd806, %rd80;
	shl.b64 	%rd808, %rd807, 2;
	add.s64 	%rd809, %rd3, %rd808;
	st.global.f32 	[%rd809], %f2946;
$L__BB16_197:
	setp.gt.u32 	%p200, %r150, 104;
	@%p200 bra 	$L__BB16_199;
	ld.shared.v2.u32 	{%r4810, %r4811}, [%r151+256];
	shl.b32 	%r4812, %r4810, 7;
	cvt.s64.s32 	%rd810, %r4812;
	cvt.u64.u32 	%rd811, %r152;
	add.s64 	%rd812, %rd810, %rd811;
	add.s64 	%rd813, %rd812, %rd80;
	shl.b64 	%rd814, %rd813, 2;
	add.s64 	%rd815, %rd3, %rd814;
	st.global.f32 	[%rd815+32], %f2947;
	shl.b32 	%r4813, %r4811, 7;
	cvt.s64.s32 	%rd816, %r4813;
	add.s64 	%rd817, %rd816, %rd811;
	add.s64 	%rd818, %rd817, %rd80;
	shl.b64 	%rd819, %rd818, 2;
	add.s64 	%rd820, %rd3, %rd819;
	st.global.f32 	[%rd820+32], %f2948;
$L__BB16_199:
	setp.gt.u32 	%p201, %r150, 128;
	@%p201 bra 	$L__BB16_201;
	ld.shared.v2.u32 	{%r4814, %r4815}, [%r151+320];
	shl.b32 	%r4816, %r4814, 7;
	add.s32 	%r4817, %r4816, %r150;
	cvt.s64.s32 	%rd821, %r4817;
	add.s64 	%rd822, %rd821, %rd80;
	shl.b64 	%rd823, %rd822, 2;
	add.s64 	%rd824, %rd3, %rd823;
	st.global.f32 	[%rd824], %f2949;
	shl.b32 	%r4818, %r4815, 7;
	add.s32 	%r4819, %r4818, %r150;
	cvt.s64.s32 	%rd825, %r4819;
	add.s64 	%rd826, %rd825, %rd80;
	shl.b64 	%rd827, %rd826, 2;
	add.s64 	%rd828, %rd3, %rd827;
	st.global.f32 	[%rd828], %f2950;
$L__BB16_201:
	setp.gt.u32 	%p202, %r150, 120;
	@%p202 bra 	$L__BB16_203;
	ld.shared.v2.u32 	{%r4820, %r4821}, [%r151+320];
	shl.b32 	%r4822, %r4820, 7;
	cvt.s64.s32 	%rd829, %r4822;
	cvt.u64.u32 	%rd830, %r150;
	add.s64 	%rd831, %rd829, %rd830;
	add.s64 	%rd832, %rd831, %rd80;
	shl.b64 	%rd833, %rd832, 2;
	add.s64 	%rd834, %rd3, %rd833;
	st.global.f32 	[%rd834+32], %f2951;
	shl.b32 	%r4823, %r4821, 7;
	cvt.s64.s32 	%rd835, %r4823;
	add.s64 	%rd836, %rd835, %rd830;
	add.s64 	%rd837, %rd836, %rd80;
	shl.b64 	%rd838, %rd837, 2;
	add.s64 	%rd839, %rd3, %rd838;
	st.global.f32 	[%rd839+32], %f2952;
$L__BB16_203:
	setp.gt.u32 	%p203, %r150, 112;
	@%p203 bra 	$L__BB16_205;
	ld.shared.v2.u32 	{%r4824, %r4825}, [%r151+320];
	shl.b32 	%r4826, %r4824, 7;
	add.s32 	%r4827, %r4826, %r152;
	cvt.s64.s32 	%rd840, %r4827;
	add.s64 	%rd841, %rd840, %rd80;
	shl.b64 	%rd842, %rd841, 2;
	add.s64 	%rd843, %rd3, %rd842;
	st.global.f32 	[%rd843], %f2953;
	shl.b32 	%r4828, %r4825, 7;
	add.s32 	%r4829, %r4828, %r152;
	cvt.s64.s32 	%rd844, %r4829;
	add.s64 	%rd845, %rd844, %rd80;
	shl.b64 	%rd846, %rd845, 2;
	add.s64 	%rd847, %rd3, %rd846;
	st.global.f32 	[%rd847], %f2954;
$L__BB16_205:
	setp.gt.u32 	%p204, %r150, 104;
	@%p204 bra 	$L__BB16_207;
	ld.shared.v2.u32 	{%r4830, %r4831}, [%r151+320];
	shl.b32 	%r4832, %r4830, 7;
	cvt.s64.s32 	%rd848, %r4832;
	cvt.u64.u32 	%rd849, %r152;
	add.s64 	%rd850, %rd848, %rd849;
	add.s64 	%rd851, %rd850, %rd80;
	shl.b64 	%rd852, %rd851, 2;
	add.s64 	%rd853, %rd3, %rd852;
	st.global.f32 	[%rd853+32], %f2955;
	shl.b32 	%r4833, %r4831, 7;
	cvt.s64.s32 	%rd854, %r4833;
	add.s64 	%rd855, %rd854, %rd849;
	add.s64 	%rd856, %rd855, %rd80;
	shl.b64 	%rd857, %rd856, 2;
	add.s64 	%rd858, %rd3, %rd857;
	st.global.f32 	[%rd858+32], %f2956;
$L__BB16_207:
	ret;

}
	// .globl	mul_mat_q40_stream_k_fixup_96_8_true
.visible .entry mul_mat_q40_stream_k_fixup_96_8_true(
	.param .u64 .ptr .align 1 mul_mat_q40_stream_k_fixup_96_8_true_param_0,
	.param .u64 .ptr .align 1 mul_mat_q40_stream_k_fixup_96_8_true_param_1,
	.param .u64 .ptr .align 1 mul_mat_q40_stream_k_fixup_96_8_true_param_2,
	.param .u64 .ptr .align 1 mul_mat_q40_stream_k_fixup_96_8_true_param_3,
	.param .u32 mul_mat_q40_stream_k_fixup_96_8_true_param_4,
	.param .u32 mul_mat_q40_stream_k_fixup_96_8_true_param_5,
	.param .u32 mul_mat_q40_stream_k_fixup_96_8_true_param_6,
	.param .u32 mul_mat_q40_stream_k_fixup_96_8_true_param_7,
	.param .u32 mul_mat_q40_stream_k_fixup_96_8_true_param_8,
	.param .u32 mul_mat_q40_stream_k_fixup_96_8_true_param_9
)
{
	.reg .pred 	%p<149>;
	.reg .b32 	%r<314>;
	.reg .b32 	%f<482>;
	.reg .b64 	%rd<501>;
	// demoted variable
	.shared .align 4 .b8 _ZZN34_INTERNAL_9074448f_4_k_cu_5eb7d63f24mul_mat_q_stream_k_fixupILi96ELi8ELb1EEEvPKiS2_PfPKfiiiiiiE14ids_dst_shared[384];
	ld.param.u64 	%rd86, [mul_mat_q40_stream_k_fixup_96_8_true_param_2];
	ld.param.u32 	%r37, [mul_mat_q40_stream_k_fixup_96_8_true_param_4];
	ld.param.u32 	%r32, [mul_mat_q40_stream_k_fixup_96_8_true_param_5];
	ld.param.u32 	%r33, [mul_mat_q40_stream_k_fixup_96_8_true_param_6];
	ld.param.u32 	%r34, [mul_mat_q40_stream_k_fixup_96_8_true_param_7];
	ld.param.u32 	%r35, [mul_mat_q40_stream_k_fixup_96_8_true_param_8];
	cvta.to.global.u64 	%rd1, %rd86;
	shr.s32 	%r38, %r37, 31;
	shr.u32 	%r39, %r38, 27;
	add.s32 	%r40, %r37, %r39;
	shr.s32 	%r41, %r40, 5;
	cvt.s64.s32 	%rd2, %r41;
	add.s32 	%r42, %r33, 95;
	mul.hi.s32 	%r43, %r42, 715827883;
	shr.u32 	%r44, %r43, 31;
	shr.s32 	%r45, %r43, 4;
	add.s32 	%r46, %r45, %r44;
	add.s32 	%r47, %r32, 127;
	shr.s32 	%r48, %r47, 31;
	shr.u32 	%r49, %r48, 25;
	add.s32 	%r50, %r47, %r49;
	shr.s32 	%r1, %r50, 7;
	mov.u32 	%r2, %ctaid.x;
	cvt.u64.u32 	%rd87, %r2;
	cvt.s64.s32 	%rd3, %r35;
	cvt.s64.s32 	%rd4, %r46;
	cvt.s64.s32 	%rd5, %r1;
	mul.lo.s64 	%rd88, %rd2, %rd87;
	mul.lo.s64 	%rd89, %rd88, %rd5;
	mul.lo.s64 	%rd90, %rd89, %rd3;
	mul.lo.s64 	%rd6, %rd90, %rd4;
	mov.u32 	%r51, %nctaid.x;
	cvt.u64.u32 	%rd7, %r51;
	and.b64  	%rd91, %rd6, -4294967296;
	setp.ne.s64 	%p3, %rd91, 0;
	@%p3 bra 	$L__BB17_2;
	cvt.u32.u64 	%r52, %rd7;
	cvt.u32.u64 	%r53, %rd6;
	div.u32 	%r54, %r53, %r52;
	cvt.u64.u32 	%rd484, %r54;
	bra.uni 	$L__BB17_3;
$L__BB17_2:
	div.s64 	%rd484, %rd6, %rd7;
$L__BB17_3:
	add.s32 	%r55, %r2, 1;
	cvt.u64.u32 	%rd92, %r55;
	mul.lo.s64 	%rd93, %rd2, %rd92;
	mul.lo.s64 	%rd94, %rd93, %rd5;
	mul.lo.s64 	%rd95, %rd94, %rd3;
	mul.lo.s64 	%rd11, %rd95, %rd4;
	and.b64  	%rd96, %rd11, -4294967296;
	setp.ne.s64 	%p4, %rd96, 0;
	@%p4 bra 	$L__BB17_5;
	cvt.u32.u64 	%r56, %rd7;
	cvt.u32.u64 	%r57, %rd11;
	div.u32 	%r58, %r57, %r56;
	cvt.u64.u32 	%rd485, %r58;
	bra.uni 	$L__BB17_6;
$L__BB17_5:
	div.s64 	%rd485, %rd11, %rd7;
$L__BB17_6:
	or.b64  	%rd97, %rd484, %rd2;
	and.b64  	%rd98, %rd97, -4294967296;
	setp.ne.s64 	%p5, %rd98, 0;
	@%p5 bra 	$L__BB17_8;
	cvt.u32.u64 	%r59, %rd2;
	cvt.u32.u64 	%r60, %rd484;
	rem.u32 	%r61, %r60, %r59;
	cvt.u64.u32 	%rd486, %r61;
	bra.uni 	$L__BB17_9;
$L__BB17_8:
	rem.s64 	%rd486, %rd484, %rd2;
$L__BB17_9:
	cvt.u32.u64 	%r62, %rd486;
	shr.s32 	%r63, %r62, 31;
	shr.u32 	%r64, %r63, 29;
	add.s32 	%r65, %r62, %r64;
	and.b32  	%r66, %r65, -8;
	sub.s32 	%r67, %r62, %r66;
	cvt.s64.s32 	%rd99, %r67;
	sub.s64 	%rd18, %rd484, %rd99;
	or.b64  	%rd100, %rd485, %rd2;
	and.b64  	%rd101, %rd100, -4294967296;
	setp.ne.s64 	%p6, %rd101, 0;
	@%p6 bra 	$L__BB17_11;
	cvt.u32.u64 	%r68, %rd2;
	cvt.u32.u64 	%r69, %rd485;
	rem.u32 	%r70, %r69, %r68;
	cvt.u64.u32 	%rd487, %r70;
	bra.uni 	$L__BB17_12;
$L__BB17_11:
	rem.s64 	%rd487, %rd485, %rd2;
$L__BB17_12:
	cvt.u32.u64 	%r71, %rd487;
	shr.s32 	%r72, %r71, 31;
	shr.u32 	%r73, %r72, 29;
	add.s32 	%r74, %r71, %r73;
	and.b32  	%r75, %r74, -8;
	sub.s32 	%r76, %r71, %r75;
	cvt.s64.s32 	%rd102, %r76;
	sub.s64 	%rd22, %rd485, %rd102;
	or.b64  	%rd103, %rd18, %rd2;
	and.b64  	%rd104, %rd103, -4294967296;
	setp.ne.s64 	%p7, %rd104, 0;
	@%p7 bra 	$L__BB17_14;
	cvt.u32.u64 	%r77, %rd2;
	cvt.u32.u64 	%r78, %rd18;
	div.u32 	%r79, %r78, %r77;
	mul.lo.s32 	%r80, %r79, %r77;
	sub.s32 	%r81, %r78, %r80;
	cvt.u64.u32 	%rd488, %r79;
	cvt.u64.u32 	%rd489, %r81;
	bra.uni 	$L__BB17_15;
$L__BB17_14:
	div.s64 	%rd488, %rd18, %rd2;
	mul.lo.s64 	%rd105, %rd488, %rd2;
	sub.s64 	%rd489, %rd18, %rd105;
$L__BB17_15:
	or.b64  	%rd106, %rd22, %rd2;
	and.b64  	%rd107, %rd106, -4294967296;
	setp.ne.s64 	%p8, %rd107, 0;
	@%p8 bra 	$L__BB17_17;
	cvt.u32.u64 	%r82, %rd2;
	cvt.u32.u64 	%r83, %rd22;
	div.u32 	%r84, %r83, %r82;
	cvt.u64.u32 	%rd490, %r84;
	bra.uni 	$L__BB17_18;
$L__BB17_17:
	div.s64 	%rd490, %rd22, %rd2;
$L__BB17_18:
	setp.ne.s64 	%p10, %rd488, %rd490;
	mov.pred 	%p148, 0;
	@%p10 bra 	$L__BB17_23;
	setp.ne.s64 	%p11, %rd107, 0;
	@%p11 bra 	$L__BB17_21;
	cvt.u32.u64 	%r85, %rd2;
	cvt.u32.u64 	%r86, %rd22;
	rem.u32 	%r87, %r86, %r85;
	cvt.u64.u32 	%rd491, %r87;
	bra.uni 	$L__BB17_22;
$L__BB17_21:
	rem.s64 	%rd491, %rd22, %rd2;
$L__BB17_22:
	setp.ne.s64 	%p148, %rd491, 0;
$L__BB17_23:
	setp.eq.s64 	%p12, %rd489, 0;
	setp.eq.s64 	%p13, %rd18, %rd22;
	or.pred  	%p14, %p12, %p13;
	or.pred  	%p15, %p14, %p148;
	@%p15 bra 	$L__BB17_269;
	add.s32 	%r88, %r2, -1;
	cvt.s64.s32 	%rd492, %r88;
	mov.u32 	%r3, %tid.y;
	mov.u32 	%r89, %tid.x;
	cvt.u64.u32 	%rd36, %r89;
	add.s32 	%r4, %r89, 32;
	add.s32 	%r5, %r89, 64;
	add.s32 	%r6, %r89, 96;
	mov.f32 	%f434, 0f00000000;
	mul.lo.s64 	%rd111, %rd5, %rd2;
	mul.lo.s64 	%rd113, %rd111, %rd3;
	mul.lo.s64 	%rd114, %rd113, %rd4;
	mov.f32 	%f435, %f434;
	mov.f32 	%f436, %f434;
	mov.f32 	%f437, %f434;
	mov.f32 	%f438, %f434;
	mov.f32 	%f439, %f434;
	mov.f32 	%f440, %f434;
	mov.f32 	%f441, %f434;
	mov.f32 	%f442, %f434;
	mov.f32 	%f443, %f434;
	mov.f32 	%f444, %f434;
	mov.f32 	%f445, %f434;
	mov.f32 	%f446, %f434;
	mov.f32 	%f447, %f434;
	mov.f32 	%f448, %f434;
	mov.f32 	%f449, %f434;
	mov.f32 	%f450, %f434;
	mov.f32 	%f451, %f434;
	mov.f32 	%f452, %f434;
	mov.f32 	%f453, %f434;
	mov.f32 	%f454, %f434;
	mov.f32 	%f455, %f434;
	mov.f32 	%f456, %f434;
	mov.f32 	%f457, %f434;
	mov.f32 	%f458, %f434;
	mov.f32 	%f459, %f434;
	mov.f32 	%f460, %f434;
	mov.f32 	%f461, %f434;
	mov.f32 	%f462, %f434;
	mov.f32 	%f463, %f434;
	mov.f32 	%f464, %f434;
	mov.f32 	%f465, %f434;
	mov.f32 	%f466, %f434;
	mov.f32 	%f467, %f434;
	mov.f32 	%f468, %f434;
	mov.f32 	%f469, %f434;
	mov.f32 	%f470, %f434;
	mov.f32 	%f471, %f434;
	mov.f32 	%f472, %f434;
	mov.f32 	%f473, %f434;
	mov.f32 	%f474, %f434;
	mov.f32 	%f475, %f434;
	mov.f32 	%f476, %f434;
	mov.f32 	%f477, %f434;
	mov.f32 	%f478, %f434;
	mov.f32 	%f479, %f434;
	mov.f32 	%f480, %f434;
	mov.f32 	%f481, %f434;
	mov.u64 	%rd493, %rd18;
$L__BB17_25:
	mul.lo.s64 	%rd39, %rd114, %rd492;
	and.b64  	%rd115, %rd39, -4294967296;
	setp.ne.s64 	%p16, %rd115, 0;
	@%p16 bra 	$L__BB17_27;
	cvt.u32.u64 	%r90, %rd7;
	cvt.u32.u64 	%r91, %rd39;
	div.u32 	%r92, %r91, %r90;
	cvt.u64.u32 	%rd494, %r92;
	bra.uni 	$L__BB17_28;
$L__BB17_27:
	div.s64 	%rd494, %rd39, %rd7;
$L__BB17_28:
	or.b64  	%rd116, %rd494, %rd2;
	and.b64  	%rd117, %rd116, -4294967296;
	setp.ne.s64 	%p17, %rd117, 0;
	@%p17 bra 	$L__BB17_30;
	cvt.u32.u64 	%r93, %rd2;
	cvt.u32.u64 	%r94, %rd494;
	rem.u32 	%r95, %r94, %r93;
	cvt.u64.u32 	%rd495, %r95;
	bra.uni 	$L__BB17_31;
$L__BB17_30:
	rem.s64 	%rd495, %rd494, %rd2;
$L__BB17_31:
	shr.s64 	%rd118, %rd495, 63;
	shr.u64 	%rd119, %rd118, 61;
	add.s64 	%rd120, %rd495, %rd119;
	and.b64  	%rd121, %rd120, -8;
	sub.s64 	%rd122, %rd121, %rd495;
	add.s64 	%rd46, %rd494, %rd122;
	setp.eq.s64 	%p18, %rd46, %rd493;
	@%p18 bra 	$L__BB17_40;
	ld.param.u64 	%rd483, [mul_mat_q40_stream_k_fixup_96_8_true_param_3];
	shl.b32 	%r96, %r3, 7;
	cvt.u64.u32 	%rd123, %r96;
	mad.lo.s64 	%rd124, %rd492, 12288, %rd123;
	add.s64 	%rd125, %rd124, %rd36;
	cvta.to.global.u64 	%rd126, %rd483;
	shl.b64 	%rd127, %rd125, 2;
	add.s64 	%rd128, %rd126, %rd127;
	ld.global.nc.f32 	%f146, [%rd128];
	add.f32 	%f481, %f146, %f481;
	ld.global.nc.f32 	%f147, [%rd128+128];
	add.f32 	%f480, %f147, %f480;
	ld.global.nc.f32 	%f148, [%rd128+256];
	add.f32 	%f479, %f148, %f479;
	ld.global.nc.f32 	%f149, [%rd128+384];
	add.f32 	%f478, %f149, %f478;
	ld.global.nc.f32 	%f150, [%rd128+4096];
	add.f32 	%f477, %f150, %f477;
	ld.global.nc.f32 	%f151, [%rd128+4224];
	add.f32 	%f476, %f151, %f476;
	ld.global.nc.f32 	%f152, [%rd128+4352];
	add.f32 	%f475, %f152, %f475;
	ld.global.nc.f32 	%f153, [%rd128+4480];
	add.f32 	%f474, %f153, %f474;
	ld.global.nc.f32 	%f154, [%rd128+8192];
	add.f32 	%f473, %f154, %f473;
	ld.global.nc.f32 	%f155, [%rd128+8320];
	add.f32 	%f472, %f155, %f472;
	ld.global.nc.f32 	%f156, [%rd128+8448];
	add.f32 	%f471, %f156, %f471;
	ld.global.nc.f32 	%f157, [%rd128+8576];
	add.f32 	%f470, %f157, %f470;
	ld.global.nc.f32 	%f158, [%rd128+12288];
	add.f32 	%f469, %f158, %f469;
	ld.global.nc.f32 	%f159, [%rd128+12416];
	add.f32 	%f468, %f159, %f468;
	ld.global.nc.f32 	%f160, [%rd128+12544];
	add.f32 	%f467, %f160, %f467;
	ld.global.nc.f32 	%f161, [%rd128+12672];
	add.f32 	%f466, %f161, %f466;
	ld.global.nc.f32 	%f162, [%rd128+16384];
	add.f32 	%f465, %f162, %f465;
	ld.global.nc.f32 	%f163, [%rd128+16512];
	add.f32 	%f464, %f163, %f464;
	ld.global.nc.f32 	%f164, [%rd128+16640];
	add.f32 	%f463, %f164, %f463;
	ld.global.nc.f32 	%f165, [%rd128+16768];
	add.f32 	%f462, %f165, %f462;
	ld.global.nc.f32 	%f166, [%rd128+20480];
	add.f32 	%f461, %f166, %f461;
	ld.global.nc.f32 	%f167, [%rd128+20608];
	add.f32 	%f460, %f167, %f460;
	ld.global.nc.f32 	%f168, [%rd128+20736];
	add.f32 	%f459, %f168, %f459;
	ld.global.nc.f32 	%f169, [%rd128+20864];
	add.f32 	%f458, %f169, %f458;
	ld.global.nc.f32 	%f170, [%rd128+24576];
	add.f32 	%f457, %f170, %f457;
	ld.global.nc.f32 	%f171, [%rd128+24704];
	add.f32 	%f456, %f171, %f456;
	ld.global.nc.f32 	%f172, [%rd128+24832];
	add.f32 	%f455, %f172, %f455;
	ld.global.nc.f32 	%f173, [%rd128+24960];
	add.f32 	%f454, %f173, %f454;
	ld.global.nc.f32 	%f174, [%rd128+28672];
	add.f32 	%f453, %f174, %f453;
	ld.global.nc.f32 	%f175, [%rd128+28800];
	add.f32 	%f452, %f175, %f452;
	ld.global.nc.f32 	%f176, [%rd128+28928];
	add.f32 	%f451, %f176, %f451;
	ld.global.nc.f32 	%f177, [%rd128+29056];
	add.f32 	%f450, %f177, %f450;
	ld.global.nc.f32 	%f178, [%rd128+32768];
	add.f32 	%f449, %f178, %f449;
	ld.global.nc.f32 	%f179, [%rd128+32896];
	add.f32 	%f448, %f179, %f448;
	ld.global.nc.f32 	%f180, [%rd128+33024];
	add.f32 	%f447, %f180, %f447;
	ld.global.nc.f32 	%f181, [%rd128+33152];
	add.f32 	%f446, %f181, %f446;
	ld.global.nc.f32 	%f182, [%rd128+36864];
	add.f32 	%f445, %f182, %f445;
	ld.global.nc.f32 	%f183, [%rd128+36992];
	add.f32 	%f444, %f183, %f444;
	ld.global.nc.f32 	%f184, [%rd128+37120];
	add.f32 	%f443, %f184, %f443;
	ld.global.nc.f32 	%f185, [%rd128+37248];
	add.f32 	%f442, %f185, %f442;
	ld.global.nc.f32 	%f186, [%rd128+40960];
	add.f32 	%f441, %f186, %f441;
	ld.global.nc.f32 	%f187, [%rd128+41088];
	add.f32 	%f440, %f187, %f440;
	ld.global.nc.f32 	%f188, [%rd128+41216];
	add.f32 	%f439, %f188, %f439;
	ld.global.nc.f32 	%f189, [%rd128+41344];
	add.f32 	%f438, %f189, %f438;
	ld.global.nc.f32 	%f190, [%rd128+45056];
	add.f32 	%f437, %f190, %f437;
	ld.global.nc.f32 	%f191, [%rd128+45184];
	add.f32 	%f436, %f191, %f436;
	ld.global.nc.f32 	%f192, [%rd128+45312];
	add.f32 	%f435, %f192, %f435;
	ld.global.nc.f32 	%f193, [%rd128+45440];
	add.f32 	%f434, %f193, %f434;
	or.b64  	%rd129, %rd46, %rd2;
	and.b64  	%rd130, %rd129, -4294967296;
	setp.ne.s64 	%p19, %rd130, 0;
	@%p19 bra 	$L__BB17_34;
	cvt.u32.u64 	%r97, %rd2;
	cvt.u32.u64 	%r98, %rd46;
	rem.u32 	%r99, %r98, %r97;
	cvt.u64.u32 	%rd496, %r99;
	bra.uni 	$L__BB17_35;
$L__BB17_34:
	rem.s64 	%rd496, %rd46, %rd2;
$L__BB17_35:
	setp.eq.s64 	%p20, %rd496, 0;
	@%p20 bra 	$L__BB17_41;
	or.b64  	%rd131, %rd46, %rd2;
	and.b64  	%rd132, %rd131, -4294967296;
	setp.ne.s64 	%p21, %rd132, 0;
	@%p21 bra 	$L__BB17_38;
	cvt.u32.u64 	%r100, %rd2;
	cvt.u32.u64 	%r101, %rd46;
	div.u32 	%r102, %r101, %r100;
	cvt.u64.u32 	%rd497, %r102;
	bra.uni 	$L__BB17_39;
$L__BB17_38:
	div.s64 	%rd497, %rd46, %rd2;
$L__BB17_39:
	setp.lt.s64 	%p22, %rd497, %rd488;
	@%p22 bra 	$L__BB17_41;
$L__BB17_40:
	add.s64 	%rd492, %rd492, -1;
	mov.u64 	%rd493, %rd46;
	bra.uni 	$L__BB17_25;
$L__BB17_41:
	cvt.u32.u64 	%r103, %rd4;
	cvt.s64.s32 	%rd54, %rd18;
	mul.lo.s32 	%r7, %r35, %r103;
	cvt.s64.s32 	%rd133, %r7;
	mul.lo.s64 	%rd55, %rd133, %rd2;
	or.b64  	%rd134, %rd54, %rd55;
	and.b64  	%rd135, %rd134, -4294967296;
	setp.ne.s64 	%p23, %rd135, 0;
	@%p23 bra 	$L__BB17_43;
	cvt.u32.u64 	%r104, %rd55;
	cvt.u32.u64 	%r105, %rd54;
	div.u32 	%r106, %r105, %r104;
	cvt.u64.u32 	%rd498, %r106;
	bra.uni 	$L__BB17_44;
$L__BB17_43:
	div.s64 	%rd498, %rd54, %rd55;
$L__BB17_44:
	cvt.u32.u64 	%r8, %rd498;
	cvt.u64.u32 	%rd136, %r7;
	mul.lo.s64 	%rd137, %rd136, %rd2;
	mul.lo.s64 	%rd138, %rd137, %rd498;
	sub.s64 	%rd59, %rd18, %rd138;
	cvt.s64.s32 	%rd60, %rd59;
	mul.lo.s64 	%rd61, %rd4, %rd2;
	or.b64  	%rd139, %rd60, %rd61;
	and.b64  	%rd140, %rd139, -4294967296;
	setp.ne.s64 	%p24, %rd140, 0;
	@%p24 bra 	$L__BB17_46;
	cvt.u32.u64 	%r107, %rd61;
	cvt.u32.u64 	%r108, %rd60;
	div.u32 	%r109, %r108, %r107;
	cvt.u64.u32 	%rd499, %r109;
	bra.uni 	$L__BB17_47;
$L__BB17_46:
	div.s64 	%rd499, %rd60, %rd61;
$L__BB17_47:
	mul.lo.s64 	%rd142, %rd61, %rd499;
	sub.s64 	%rd143, %rd59, %rd142;
	cvt.s64.s32 	%rd65, %rd143;
	or.b64  	%rd144, %rd65, %rd2;
	and.b64  	%rd145, %rd144, -4294967296;
	setp.ne.s64 	%p25, %rd145, 0;
	@%p25 bra 	$L__BB17_49;
	cvt.u32.u64 	%r110, %rd2;
	cvt.u32.u64 	%r111, %rd65;
	div.u32 	%r112, %r111, %r110;
	cvt.u64.u32 	%rd500, %r112;
	bra.uni 	$L__BB17_50;
$L__BB17_49:
	div.s64 	%rd500, %rd65, %rd2;
$L__BB17_50:
	ld.param.u64 	%rd480, [mul_mat_q40_stream_k_fixup_96_8_true_param_0];
	cvt.u32.u64 	%r9, %rd500;
	setp.ne.s64 	%p26, %rd480, 0;
	@%p26 bra 	$L__BB17_159;
	ld.param.u32 	%r313, [mul_mat_q40_stream_k_fixup_96_8_true_param_9];
	ld.param.u32 	%r312, [mul_mat_q40_stream_k_fixup_96_8_true_param_6];
	cvt.u32.u64 	%r257, %rd499;
	mul.lo.s32 	%r258, %r34, %r9;
	shl.b32 	%r259, %r8, 7;
	mad.lo.s32 	%r260, %r313, %r257, %r259;
	mad.lo.s32 	%r261, %r258, 96, %r260;
	cvt.s64.s32 	%rd69, %r261;
	not.b32 	%r262, %r259;
	add.s32 	%r10, %r32, %r262;
	mad.lo.s32 	%r11, %r9, -96, %r312;
	setp.ge.s32 	%p88, %r3, %r11;
	@%p88 bra 	$L__BB17_269;
	cvt.u32.u64 	%r263, %rd36;
	mul.lo.s32 	%r12, %r3, %r34;
	setp.gt.s32 	%p89, %r263, %r10;
	@%p89 bra 	$L__BB17_54;
	add.s32 	%r265, %r263, %r12;
	cvt.s64.s32 	%rd384, %r265;
	add.s64 	%rd385, %rd384, %rd69;
	shl.b64 	%rd386, %rd385, 2;
	add.s64 	%rd387, %rd1, %rd386;
	ld.global.f32 	%f290, [%rd387];
	add.f32 	%f291, %f481, %f290;
	st.global.f32 	[%rd387], %f291;
$L__BB17_54:
	setp.gt.s32 	%p90, %r4, %r10;
	cvt.s64.s32 	%rd388, %r12;
	add.s64 	%rd389, %rd36, %rd388;
	add.s64 	%rd390, %rd389, %rd69;
	shl.b64 	%rd391, %rd390, 2;
	add.s64 	%rd70, %rd1, %rd391;
	@%p90 bra 	$L__BB17_56;
	ld.global.f32 	%f292, [%rd70+128];
	add.f32 	%f293, %f480, %f292;
	st.global.f32 	[%rd70+128], %f293;
$L__BB17_56:
	setp.gt.s32 	%p91, %r5, %r10;
	@%p91 bra 	$L__BB17_58;
	ld.global.f32 	%f294, [%rd70+256];
	add.f32 	%f295, %f479, %f294;
	st.global.f32 	[%rd70+256], %f295;
$L__BB17_58:
	setp.gt.s32 	%p92, %r6, %r10;
	@%p92 bra 	$L__BB17_60;
	ld.global.f32 	%f296, [%rd70+384];
	add.f32 	%f297, %f478, %f296;
	st.global.f32 	[%rd70+384], %f297;
$L__BB17_60:
	add.s32 	%r266, %r3, 8;
	setp.ge.s32 	%p93, %r266, %r11;
	@%p93 bra 	$L__BB17_269;
	setp.gt.s32 	%p94, %r263, %r10;
	shl.b32 	%r13, %r34, 3;
	add.s32 	%r14, %r12, %r13;
	@%p94 bra 	$L__BB17_63;
	add.s32 	%r269, %r263, %r14;
	cvt.s64.s32 	%rd392, %r269;
	add.s64 	%rd393, %rd392, %rd69;
	shl.b64 	%rd394, %rd393, 2;
	add.s64 	%rd395, %rd1, %rd394;
	ld.global.f32 	%f298, [%rd395];
	add.f32 	%f299, %f477, %f298;
	st.global.f32 	[%rd395], %f299;
$L__BB17_63:
	setp.gt.s32 	%p95, %r4, %r10;
	cvt.s64.s32 	%rd396, %r14;
	add.s64 	%rd397, %rd36, %rd396;
	add.s64 	%rd398, %rd397, %rd69;
	shl.b64 	%rd399, %rd398, 2;
	add.s64 	%rd71, %rd1, %rd399;
	@%p95 bra 	$L__BB17_65;
	ld.global.f32 	%f300, [%rd71+128];
	add.f32 	%f301, %f476, %f300;
	st.global.f32 	[%rd71+128], %f301;
$L__BB17_65:
	setp.gt.s32 	%p96, %r5, %r10;
	@%p96 bra 	$L__BB17_67;
	ld.global.f32 	%f302, [%rd71+256];
	add.f32 	%f303, %f475, %f302;
	st.global.f32 	[%rd71+256], %f303;
$L__BB17_67:
	setp.gt.s32 	%p97, %r6, %r10;
	@%p97 bra 	$L__BB17_69;
	ld.global.f32 	%f304, [%rd71+384];
	add.f32 	%f305, %f474, %f304;
	st.global.f32 	[%rd71+384], %f305;
$L__BB17_69:
	add.s32 	%r270, %r3, 16;
	setp.ge.s32 	%p98, %r270, %r11;
	@%p98 bra 	$L__BB17_269;
	setp.gt.s32 	%p99, %r263, %r10;
	shl.b32 	%r15, %r34, 4;
	add.s32 	%r16, %r15, %r12;
	@%p99 bra 	$L__BB17_72;
	add.s32 	%r273, %r263, %r16;
	cvt.s64.s32 	%rd400, %r273;
	add.s64 	%rd401, %rd400, %rd69;
	shl.b64 	%rd402, %rd401, 2;
	add.s64 	%rd403, %rd1, %rd402;
	ld.global.f32 	%f306, [%rd403];
	add.f32 	%f307, %f473, %f306;
	st.global.f32 	[%rd403], %f307;
$L__BB17_72:
	setp.gt.s32 	%p100, %r4, %r10;
	cvt.s64.s32 	%rd404, %r16;
	add.s64 	%rd405, %rd36, %rd404;
	add.s64 	%rd406, %rd405, %rd69;
	shl.b64 	%rd407, %rd406, 2;
	add.s64 	%rd72, %rd1, %rd407;
	@%p100 bra 	$L__BB17_74;
	ld.global.f32 	%f308, [%rd72+128];
	add.f32 	%f309, %f472, %f308;
	st.global.f32 	[%rd72+128], %f309;
$L__BB17_74:
	setp.gt.s32 	%p101, %r5, %r10;
	@%p101 bra 	$L__BB17_76;
	ld.global.f32 	%f310, [%rd72+256];
	add.f32 	%f311, %f471, %f310;
	st.global.f32 	[%rd72+256], %f311;
$L__BB17_76:
	setp.gt.s32 	%p102, %r6, %r10;
	@%p102 bra 	$L__BB17_78;
	ld.global.f32 	%f312, [%rd72+384];
	add.f32 	%f313, %f470, %f312;
	st.global.f32 	[%rd72+384], %f313;
$L__BB17_78:
	add.s32 	%r274, %r3, 24;
	setp.ge.s32 	%p103, %r274, %r11;
	@%p103 bra 	$L__BB17_269;
	setp.gt.s32 	%p104, %r263, %r10;
	add.s32 	%r17, %r16, %r13;
	@%p104 bra 	$L__BB17_81;
	add.s32 	%r277, %r263, %r17;
	cvt.s64.s32 	%rd408, %r277;
	add.s64 	%rd409, %rd408, %rd69;
	shl.b64 	%rd410, %rd409, 2;
	add.s64 	%rd411, %rd1, %rd410;
	ld.global.f32 	%f314, [%rd411];
	add.f32 	%f315, %f469, %f314;
	st.global.f32 	[%rd411], %f315;
$L__BB17_81:
	setp.gt.s32 	%p105, %r4, %r10;
	cvt.s64.s32 	%rd412, %r17;
	add.s64 	%rd413, %rd36, %rd412;
	add.s64 	%rd414, %rd413, %rd69;
	shl.b64 	%rd415, %rd414, 2;
	add.s64 	%rd73, %rd1, %rd415;
	@%p105 bra 	$L__BB17_83;
	ld.global.f32 	%f316, [%rd73+128];
	add.f32 	%f317, %f468, %f316;
	st.global.f32 	[%rd73+128], %f317;
$L__BB17_83:
	setp.gt.s32 	%p106, %r5, %r10;
	@%p106 bra 	$L__BB17_85;
	ld.global.f32 	%f318, [%rd73+256];
	add.f32 	%f319, %f467, %f318;
	st.global.f32 	[%rd73+256], %f319;
$L__BB17_85:
	setp.gt.s32 	%p107, %r6, %r10;
	@%p107 bra 	$L__BB17_87;
	ld.global.f32 	%f320, [%rd73+384];
	add.f32 	%f321, %f466, %f320;
	st.global.f32 	[%rd73+384], %f321;
$L__BB17_87:
	add.s32 	%r278, %r3, 32;
	setp.ge.s32 	%p108, %r278, %r11;
	@%p108 bra 	$L__BB17_269;
	setp.gt.s32 	%p109, %r263, %r10;
	shl.b32 	%r280, %r34, 5;
	add.s32 	%r18, %r280, %r12;
	@%p109 bra 	$L__BB17_90;
	add.s32 	%r282, %r263, %r18;
	cvt.s64.s32 	%rd416, %r282;
	add.s64 	%rd417, %rd416, %rd69;
	shl.b64 	%rd418, %rd417, 2;
	add.s64 	%rd419, %rd1, %rd418;
	ld.global.f32 	%f322, [%rd419];
	add.f32 	%f323, %f465, %f322;
	st.global.f32 	[%rd419], %f323;
$L__BB17_90:
	setp.gt.s32 	%p110, %r4, %r10;
	cvt.s64.s32 	%rd420, %r18;
	add.s64 	%rd421, %rd36, %rd420;
	add.s64 	%rd422, %rd421, %rd69;
	shl.b64 	%rd423, %rd422, 2;
	add.s64 	%rd74, %rd1, %rd423;
	@%p110 bra 	$L__BB17_92;
	ld.global.f32 	%f324, [%rd74+128];
	add.f32 	%f325, %f464, %f324;
	st.global.f32 	[%rd74+128], %f325;
$L__BB17_92:
	setp.gt.s32 	%p111, %r5, %r10;
	@%p111 bra 	$L__BB17_94;
	ld.global.f32 	%f326, [%rd74+256];
	add.f32 	%f327, %f463, %f326;
	st.global.f32 	[%rd74+256], %f327;
$L__BB17_94:
	setp.gt.s32 	%p112, %r6, %r10;
	@%p112 bra 	$L__BB17_96;
	ld.global.f32 	%f328, [%rd74+384];
	add.f32 	%f329, %f462, %f328;
	st.global.f32 	[%rd74+384], %f329;
$L__BB17_96:
	add.s32 	%r283, %r3, 40;
	setp.ge.s32 	%p113, %r283, %r11;
	@%p113 bra 	$L__BB17_269;
	setp.gt.s32 	%p114, %r263, %r10;
	add.s32 	%r19, %r18, %r13;
	@%p114 bra 	$L__BB17_99;
	add.s32 	%r286, %r263, %r19;
	cvt.s64.s32 	%rd424, %r286;
	add.s64 	%rd425, %rd424, %rd69;
	shl.b64 	%rd426, %rd425, 2;
	add.s64 	%rd427, %rd1, %rd426;
	ld.global.f32 	%f330, [%rd427];
	add.f32 	%f331, %f461, %f330;
	st.global.f32 	[%rd427], %f331;
$L__BB17_99:
	setp.gt.s32 	%p115, %r4, %r10;
	cvt.s64.s32 	%rd428, %r19;
	add.s64 	%rd429, %rd36, %rd428;
	add.s64 	%rd430, %rd429, %rd69;
	shl.b64 	%rd431, %rd430, 2;
	add.s64 	%rd75, %rd1, %rd431;
	@%p115 bra 	$L__BB17_101;
	ld.global.f32 	%f332, [%rd75+128];
	add.f32 	%f333, %f460, %f332;
	st.global.f32 	[%rd75+128], %f333;
$L__BB17_101:
	setp.gt.s32 	%p116, %r5, %r10;
	@%p116 bra 	$L__BB17_103;
	ld.global.f32 	%f334, [%rd75+256];
	add.f32 	%f335, %f459, %f334;
	st.global.f32 	[%rd75+256], %f335;
$L__BB17_103:
	setp.gt.s32 	%p117, %r6, %r10;
	@%p117 bra 	$L__BB17_105;
	ld.global.f32 	%f336, [%rd75+384];
	add.f32 	%f337, %f458, %f336;
	st.global.f32 	[%rd75+384], %f337;
$L__BB17_105:
	add.s32 	%r287, %r3, 48;
	setp.ge.s32 	%p118, %r287, %r11;
	@%p118 bra 	$L__BB17_269;
	setp.gt.s32 	%p119, %r263, %r10;
	add.s32 	%r20, %r15, %r18;
	@%p119 bra 	$L__BB17_108;
	add.s32 	%r290, %r263, %r20;
	cvt.s64.s32 	%rd432, %r290;
	add.s64 	%rd433, %rd432, %rd69;
	shl.b64 	%rd434, %rd433, 2;
	add.s64 	%rd435, %rd1, %rd434;
	ld.global.f32 	%f338, [%rd435];
	add.f32 	%f339, %f457, %f338;
	st.global.f32 	[%rd435], %f339;
$L__BB17_108:
	setp.gt.s32 	%p120, %r4, %r10;
	cvt.s64.s32 	%rd436, %r20;
	add.s64 	%rd437, %rd36, %rd436;
	add.s64 	%rd438, %rd437, %rd69;
	shl.b64 	%rd439, %rd438, 2;
	add.s64 	%rd76, %rd1, %rd439;
	@%p120 bra 	$L__BB17_110;
	ld.global.f32 	%f340, [%rd76+128];
	add.f32 	%f341, %f456, %f340;
	st.global.f32 	[%rd76+128], %f341;
$L__BB17_110:
	setp.gt.s32 	%p121, %r5, %r10;
	@%p121 bra 	$L__BB17_112;
	ld.global.f32 	%f342, [%rd76+256];
	add.f32 	%f343, %f455, %f342;
	st.global.f32 	[%rd76+256], %f343;
$L__BB17_112:
	setp.gt.s32 	%p122, %r6, %r10;
	@%p122 bra 	$L__BB17_114;
	ld.global.f32 	%f344, [%rd76+384];
	add.f32 	%f345, %f454, %f344;
	st.global.f32 	[%rd76+384], %f345;
$L__BB17_114:
	add.s32 	%r291, %r3, 56;
	setp.ge.s32 	%p123, %r291, %r11;
	@%p123 bra 	$L__BB17_269;
	setp.gt.s32 	%p124, %r263, %r10;
	add.s32 	%r21, %r20, %r13;
	@%p124 bra 	$L__BB17_117;
	add.s32 	%r294, %r263, %r21;
	cvt.s64.s32 	%rd440, %r294;
	add.s64 	%rd441, %rd440, %rd69;
	shl.b64 	%rd442, %rd441, 2;
	add.s64 	%rd443, %rd1, %rd442;
	ld.global.f32 	%f346, [%rd443];
	add.f32 	%f347, %f453, %f346;
	st.global.f32 	[%rd443], %f347;
$L__BB17_117:
	setp.gt.s32 	%p125, %r4, %r10;
	cvt.s64.s32 	%rd444, %r21;
	add.s64 	%rd445, %rd36, %rd444;
	add.s64 	%rd446, %rd445, %rd69;
	shl.b64 	%rd447, %rd446, 2;
	add.s64 	%rd77, %rd1, %rd447;
	@%p125 bra 	$L__BB17_119;
	ld.global.f32 	%f348, [%rd77+128];
	add.f32 	%f349, %f452, %f348;
	st.global.f32 	[%rd77+128], %f349;
$L__BB17_119:
	setp.gt.s32 	%p126, %r5, %r10;
	@%p126 bra 	$L__BB17_121;
	ld.global.f32 	%f350, [%rd77+256];
	add.f32 	%f351, %f451, %f350;
	st.global.f32 	[%rd77+256], %f351;
$L__BB17_121:
	setp.gt.s32 	%p127, %r6, %r10;
	@%p127 bra 	$L__BB17_123;
	ld.global.f32 	%f352, [%rd77+384];
	add.f32 	%f353, %f450, %f352;
	st.global.f32 	[%rd77+384], %f353;
$L__BB17_123:
	add.s32 	%r295, %r3, 64;
	setp.ge.s32 	%p128, %r295, %r11;
	@%p128 bra 	$L__BB17_269;
	setp.gt.s32 	%p129, %r263, %r10;
	shl.b32 	%r297, %r34, 6;
	add.s32 	%r22, %r297, %r12;
	@%p129 bra 	$L__BB17_126;
	add.s32 	%r299, %r263, %r22;
	cvt.s64.s32 	%rd448, %r299;
	add.s64 	%rd449, %rd448, %rd69;
	shl.b64 	%rd450, %rd449, 2;
	add.s64 	%rd451, %rd1, %rd450;
	ld.global.f32 	%f354, [%rd451];
	add.f32 	%f355, %f449, %f354;
	st.global.f32 	[%rd451], %f355;
$L__BB17_126:
	setp.gt.s32 	%p130, %r4, %r10;
	cvt.s64.s32 	%rd452, %r22;
	add.s64 	%rd453, %rd36, %rd452;
	add.s64 	%rd454, %rd453, %rd69;
	shl.b64 	%rd455, %rd454, 2;
	add.s64 	%rd78, %rd1, %rd455;
	@%p130 bra 	$L__BB17_128;
	ld.global.f32 	%f356, [%rd78+128];
	add.f32 	%f357, %f448, %f356;
	st.global.f32 	[%rd78+128], %f357;
$L__BB17_128:
	setp.gt.s32 	%p131, %r5, %r10;
	@%p131 bra 	$L__BB17_130;
	ld.global.f32 	%f358, [%rd78+256];
	add.f32 	%f359, %f447, %f358;
	st.global.f32 	[%rd78+256], %f359;
$L__BB17_130:
	setp.gt.s32 	%p132, %r6, %r10;
	@%p132 bra 	$L__BB17_132;
	ld.global.f32 	%f360, [%rd78+384];
	add.f32 	%f361, %f446, %f360;
	st.global.f32 	[%rd78+384], %f361;
$L__BB17_132:
	add.s32 	%r300, %r3, 72;
	setp.ge.s32 	%p133, %r300, %r11;
	@%p133 bra 	$L__BB17_269;
	setp.gt.s32 	%p134, %r263, %r10;
	add.s32 	%r23, %r22, %r13;
	@%p134 bra 	$L__BB17_135;
	add.s32 	%r303, %r263, %r23;
	cvt.s64.s32 	%rd456, %r303;
	add.s64 	%rd457, %rd456, %rd69;
	shl.b64 	%rd458, %rd457, 2;
	add.s64 	%rd459, %rd1, %rd458;
	ld.global.f32 	%f362, [%rd459];
	add.f32 	%f363, %f445, %f362;
	st.global.f32 	[%rd459], %f363;
$L__BB17_135:
	setp.gt.s32 	%p135, %r4, %r10;
	cvt.s64.s32 	%rd460, %r23;
	add.s64 	%rd461, %rd36, %rd460;
	add.s64 	%rd462, %rd461, %rd69;
	shl.b64 	%rd463, %rd462, 2;
	add.s64 	%rd79, %rd1, %rd463;
	@%p135 bra 	$L__BB17_137;
	ld.global.f32 	%f364, [%rd79+128];
	add.f32 	%f365, %f444, %f364;
	st.global.f32 	[%rd79+128], %f365;
$L__BB17_137:
	setp.gt.s32 	%p136, %r5, %r10;
	@%p136 bra 	$L__BB17_139;
	ld.global.f32 	%f366, [%rd79+256];
	add.f32 	%f367, %f443, %f366;
	st.global.f32 	[%rd79+256], %f367;
$L__BB17_139:
	setp.gt.s32 	%p137, %r6, %r10;
	@%p137 bra 	$L__BB17_141;
	ld.global.f32 	%f368, [%rd79+384];
	add.f32 	%f369, %f442, %f368;
	st.global.f32 	[%rd79+384], %f369;
$L__BB17_141:
	add.s32 	%r304, %r3, 80;
	setp.ge.s32 	%p138, %r304, %r11;
	@%p138 bra 	$L__BB17_269;
	setp.gt.s32 	%p139, %r263, %r10;
	add.s32 	%r24, %r15, %r22;
	@%p139 bra 	$L__BB17_144;
	add.s32 	%r307, %r263, %r24;
	cvt.s64.s32 	%rd464, %r307;
	add.s64 	%rd465, %rd464, %rd69;
	shl.b64 	%rd466, %rd465, 2;
	add.s64 	%rd467, %rd1, %rd466;
	ld.global.f32 	%f370, [%rd467];
	add.f32 	%f371, %f441, %f370;
	st.global.f32 	[%rd467], %f371;
$L__BB17_144:
	setp.gt.s32 	%p140, %r4, %r10;
	cvt.s64.s32 	%rd468, %r24;
	add.s64 	%rd469, %rd36, %rd468;
	add.s64 	%rd470, %rd469, %rd69;
	shl.b64 	%rd471, %rd470, 2;
	add.s64 	%rd80, %rd1, %rd471;
	@%p140 bra 	$L__BB17_146;
	ld.global.f32 	%f372, [%rd80+128];
	add.f32 	%f373, %f440, %f372;
	st.global.f32 	[%rd80+128], %f373;
$L__BB17_146:
	setp.gt.s32 	%p141, %r5, %r10;
	@%p141 bra 	$L__BB17_148;
	ld.global.f32 	%f374, [%rd80+256];
	add.f32 	%f375, %f439, %f374;
	st.global.f32 	[%rd80+256], %f375;
$L__BB17_148:
	setp.gt.s32 	%p142, %r6, %r10;
	@%p142 bra 	$L__BB17_150;
	ld.global.f32 	%f376, [%rd80+384];
	add.f32 	%f377, %f438, %f376;
	st.global.f32 	[%rd80+384], %f377;
$L__BB17_150:
	add.s32 	%r308, %r3, 88;
	setp.ge.s32 	%p143, %r308, %r11;
	@%p143 bra 	$L__BB17_269;
	setp.gt.s32 	%p144, %r263, %r10;
	add.s32 	%r25, %r24, %r13;
	@%p144 bra 	$L__BB17_153;
	add.s32 	%r311, %r263, %r25;
	cvt.s64.s32 	%rd472, %r311;
	add.s64 	%rd473, %rd472, %rd69;
	shl.b64 	%rd474, %rd473, 2;
	add.s64 	%rd475, %rd1, %rd474;
	ld.global.f32 	%f378, [%rd475];
	add.f32 	%f379, %f437, %f378;
	st.global.f32 	[%rd475], %f379;
$L__BB17_153:
	setp.gt.s32 	%p145, %r4, %r10;
	cvt.s64.s32 	%rd476, %r25;
	add.s64 	%rd477, %rd36, %rd476;
	add.s64 	%rd478, %rd477, %rd69;
	shl.b64 	%rd479, %rd478, 2;
	add.s64 	%rd81, %rd1, %rd479;
	@%p145 bra 	$L__BB17_155;
	ld.global.f32 	%f380, [%rd81+128];
	add.f32 	%f381, %f436, %f380;
	st.global.f32 	[%rd81+128], %f381;
$L__BB17_155:
	setp.gt.s32 	%p146, %r5, %r10;
	@%p146 bra 	$L__BB17_157;
	ld.global.f32 	%f382, [%rd81+256];
	add.f32 	%f383, %f435, %f382;
	st.global.f32 	[%rd81+256], %f383;
$L__BB17_157:
	setp.gt.s32 	%p147, %r6, %r10;
	@%p147 bra 	$L__BB17_269;
	ld.global.f32 	%f384, [%rd81+384];
	add.f32 	%f385, %f434, %f384;
	st.global.f32 	[%rd81+384], %f385;
	bra.uni 	$L__BB17_269;
$L__BB17_159:
	ld.param.u64 	%rd482, [mul_mat_q40_stream_k_fixup_96_8_true_param_1];
	cvta.to.global.u64 	%rd146, %rd482;
	cvt.u32.u64 	%r113, %rd36;
	shl.b64 	%rd147, %rd499, 32;
	shr.s64 	%rd148, %rd147, 30;
	add.s64 	%rd149, %rd146, %rd148;
	ld.global.u32 	%r26, [%rd149];
	add.s64 	%rd150, %rd147, 4294967296;
	shr.s64 	%rd151, %rd150, 30;
	add.s64 	%rd152, %rd146, %rd151;
	ld.global.u32 	%r27, [%rd152];
	shl.b32 	%r114, %r3, 5;
	add.s32 	%r28, %r114, %r113;
	setp.gt.u32 	%p27, %r28, 95;
	@%p27 bra 	$L__BB17_161;
	ld.param.u64 	%rd481, [mul_mat_q40_stream_k_fixup_96_8_true_param_0];
	add.s32 	%r115, %r28, %r26;
	cvta.to.global.u64 	%rd153, %rd481;
	mul.wide.s32 	%rd154, %r115, 4;
	add.s64 	%rd155, %rd153, %rd154;
	ld.global.u32 	%r116, [%rd155];
	shl.b32 	%r117, %r28, 2;
	mov.u32 	%r118, _ZZN34_INTERNAL_9074448f_4_k_cu_5eb7d63f24mul_mat_q_stream_k_fixupILi96ELi8ELb1EEEvPKiS2_PfPKfiiiiiiE14ids_dst_shared;
	add.s32 	%r119, %r118, %r117;
	st.shared.u32 	[%r119], %r116;
$L__BB17_161:
	bar.sync 	0;
	shl.b32 	%r120, %r8, 7;
	cvt.s64.s32 	%rd82, %r120;
	not.b32 	%r121, %r120;
	add.s32 	%r29, %r32, %r121;
	mul.lo.s32 	%r122, %r9, -96;
	sub.s32 	%r123, %r122, %r26;
	add.s32 	%r30, %r123, %r27;
	setp.ge.s32 	%p28, %r3, %r30;
	@%p28 bra 	$L__BB17_269;
	shl.b32 	%r125, %r3, 2;
	mov.u32 	%r126, _ZZN34_INTERNAL_9074448f_4_k_cu_5eb7d63f24mul_mat_q_stream_k_fixupILi96ELi8ELb1EEEvPKiS2_PfPKfiiiiiiE14ids_dst_shared;
	add.s32 	%r31, %r126, %r125;
	setp.gt.s32 	%p29, %r113, %r29;
	@%p29 bra 	$L__BB17_164;
	ld.shared.u32 	%r128, [%r31];
	mad.lo.s32 	%r129, %r128, %r34, %r113;
	cvt.s64.s32 	%rd156, %r129;
	add.s64 	%rd157, %rd156, %rd82;
	shl.b64 	%rd158, %rd157, 2;
	add.s64 	%rd159, %rd1, %rd158;
	ld.global.f32 	%f194, [%rd159];
	add.f32 	%f195, %f481, %f194;
	st.global.f32 	[%rd159], %f195;
$L__BB17_164:
	setp.gt.s32 	%p30, %r4, %r29;
	@%p30 bra 	$L__BB17_166;
	ld.shared.u32 	%r130, [%r31];
	mul.lo.s32 	%r131, %r130, %r34;
	cvt.s64.s32 	%rd160, %r131;
	add.s64 	%rd161, %rd160, %rd36;
	add.s64 	%rd162, %rd161, %rd82;
	shl.b64 	%rd163, %rd162, 2;
	add.s64 	%rd164, %rd1, %rd163;
	ld.global.f32 	%f196, [%rd164+128];
	add.f32 	%f197, %f480, %f196;
	st.global.f32 	[%rd164+128], %f197;
$L__BB17_166:
	setp.gt.s32 	%p31, %r5, %r29;
	@%p31 bra 	$L__BB17_168;
	ld.shared.u32 	%r132, [%r31];
	mul.lo.s32 	%r133, %r132, %r34;
	cvt.s64.s32 	%rd165, %r133;
	add.s64 	%rd166, %rd165, %rd36;
	add.s64 	%rd167, %rd166, %rd82;
	shl.b64 	%rd168, %rd167, 2;
	add.s64 	%rd169, %rd1, %rd168;
	ld.global.f32 	%f198, [%rd169+256];
	add.f32 	%f199, %f479, %f198;
	st.global.f32 	[%rd169+256], %f199;
$L__BB17_168:
	setp.gt.s32 	%p32, %r6, %r29;
	@%p32 bra 	$L__BB17_170;
	ld.shared.u32 	%r134, [%r31];
	mul.lo.s32 	%r135, %r134, %r34;
	cvt.s64.s32 	%rd170, %r135;
	add.s64 	%rd171, %rd170, %rd36;
	add.s64 	%rd172, %rd171, %rd82;
	shl.b64 	%rd173, %rd172, 2;
	add.s64 	%rd174, %rd1, %rd173;
	ld.global.f32 	%f200, [%rd174+384];
	add.f32 	%f201, %f478, %f200;
	st.global.f32 	[%rd174+384], %f201;
$L__BB17_170:
	add.s32 	%r136, %r3, 8;
	setp.ge.s32 	%p33, %r136, %r30;
	@%p33 bra 	$L__BB17_269;
	setp.gt.s32 	%p34, %r113, %r29;
	@%p34 bra 	$L__BB17_173;
	ld.shared.u32 	%r139, [%r31+32];
	mad.lo.s32 	%r140, %r139, %r34, %r113;
	cvt.s64.s32 	%rd175, %r140;
	add.s64 	%rd176, %rd175, %rd82;
	shl.b64 	%rd177, %rd176, 2;
	add.s64 	%rd178, %rd1, %rd177;
	ld.global.f32 	%f202, [%rd178];
	add.f32 	%f203, %f477, %f202;
	st.global.f32 	[%rd178], %f203;
$L__BB17_173:
	setp.gt.s32 	%p35, %r4, %r29;
	@%p35 bra 	$L__BB17_175;
	ld.shared.u32 	%r141, [%r31+32];
	mul.lo.s32 	%r142, %r141, %r34;
	cvt.s64.s32 	%rd179, %r142;
	add.s64 	%rd180, %rd179, %rd36;
	add.s64 	%rd181, %rd180, %rd82;
	shl.b64 	%rd182, %rd181, 2;
	add.s64 	%rd183, %rd1, %rd182;
	ld.global.f32 	%f204, [%rd183+128];
	add.f32 	%f205, %f476, %f204;
	st.global.f32 	[%rd183+128], %f205;
$L__BB17_175:
	setp.gt.s32 	%p36, %r5, %r29;
	@%p36 bra 	$L__BB17_177;
	ld.shared.u32 	%r143, [%r31+32];
	mul.lo.s32 	%r144, %r143, %r34;
	cvt.s64.s32 	%rd184, %r144;
	add.s64 	%rd185, %rd184, %rd36;
	add.s64 	%rd186, %rd185, %rd82;
	shl.b64 	%rd187, %rd186, 2;
	add.s64 	%rd188, %rd1, %rd187;
	ld.global.f32 	%f206, [%rd188+256];
	add.f32 	%f207, %f475, %f206;
	st.global.f32 	[%rd188+256], %f207;
$L__BB17_177:
	setp.gt.s32 	%p37, %r6, %r29;
	@%p37 bra 	$L__BB17_179;
	ld.shared.u32 	%r145, [%r31+32];
	mul.lo.s32 	%r146, %r145, %r34;
	cvt.s64.s32 	%rd189, %r146;
	add.s64 	%rd190, %rd189, %rd36;
	add.s64 	%rd191, %rd190, %rd82;
	shl.b64 	%rd192, %rd191, 2;
	add.s64 	%rd193, %rd1, %rd192;
	ld.global.f32 	%f208, [%rd193+384];
	add.f32 	%f209, %f474, %f208;
	st.global.f32 	[%rd193+384], %f209;
$L__BB17_179:
	add.s32 	%r147, %r3, 16;
	setp.ge.s32 	%p38, %r147, %r30;
	@%p38 bra 	$L__BB17_269;
	setp.gt.s32 	%p39, %r113, %r29;
	@%p39 bra 	$L__BB17_182;
	ld.shared.u32 	%r150, [%r31+64];
	mad.lo.s32 	%r151, %r150, %r34, %r113;
	cvt.s64.s32 	%rd194, %r151;
	add.s64 	%rd195, %rd194, %rd82;
	shl.b64 	%rd196, %rd195, 2;
	add.s64 	%rd197, %rd1, %rd196;
	ld.global.f32 	%f210, [%rd197];
	add.f32 	%f211, %f473, %f210;
	st.global.f32 	[%rd197], %f211;
$L__BB17_182:
	setp.gt.s32 	%p40, %r4, %r29;
	@%p40 bra 	$L__BB17_184;
	ld.shared.u32 	%r152, [%r31+64];
	mul.lo.s32 	%r153, %r152, %r34;
	cvt.s64.s32 	%rd198, %r153;
	add.s64 	%rd199, %rd198, %rd36;
	add.s64 	%rd200, %rd199, %rd82;
	shl.b64 	%rd201, %rd200, 2;
	add.s64 	%rd202, %rd1, %rd201;
	ld.global.f32 	%f212, [%rd202+128];
	add.f32 	%f213, %f472, %f212;
	st.global.f32 	[%rd202+128], %f213;
$L__BB17_184:
	setp.gt.s32 	%p41, %r5, %r29;
	@%p41 bra 	$L__BB17_186;
	ld.shared.u32 	%r154, [%r31+64];
	mul.lo.s32 	%r155, %r154, %r34;
	cvt.s64.s32 	%rd203, %r155;
	add.s64 	%rd204, %rd203, %rd36;
	add.s64 	%rd205, %rd204, %rd82;
	shl.b64 	%rd206, %rd205, 2;
	add.s64 	%rd207, %rd1, %rd206;
	ld.global.f32 	%f214, [%rd207+256];
	add.f32 	%f215, %f471, %f214;
	st.global.f32 	[%rd207+256], %f215;
$L__BB17_186:
	setp.gt.s32 	%p42, %r6, %r29;
	@%p42 bra 	$L__BB17_188;
	ld.shared.u32 	%r156, [%r31+64];
	mul.lo.s32 	%r157, %r156, %r34;
	cvt.s64.s32 	%rd208, %r157;
	add.s64 	%rd209, %rd208, %rd36;
	add.s64 	%rd210, %rd209, %rd82;
	shl.b64 	%rd211, %rd210, 2;
	add.s64 	%rd212, %rd1, %rd211;
	ld.global.f32 	%f216, [%rd212+384];
	add.f32 	%f217, %f470, %f216;
	st.global.f32 	[%rd212+384], %f217;
$L__BB17_188:
	add.s32 	%r158, %r3, 24;
	setp.ge.s32 	%p43, %r158, %r30;
	@%p43 bra 	$L__BB17_269;
	setp.gt.s32 	%p44, %r113, %r29;
	@%p44 bra 	$L__BB17_191;
	ld.shared.u32 	%r161, [%r31+96];
	mad.lo.s32 	%r162, %r161, %r34, %r113;
	cvt.s64.s32 	%rd213, %r162;
	add.s64 	%rd214, %rd213, %rd82;
	shl.b64 	%rd215, %rd214, 2;
	add.s64 	%rd216, %rd1, %rd215;
	ld.global.f32 	%f218, [%rd216];
	add.f32 	%f219, %f469, %f218;
	st.global.f32 	[%rd216], %f219;
$L__BB17_191:
	setp.gt.s32 	%p45, %r4, %r29;
	@%p45 bra 	$L__BB17_193;
	ld.shared.u32 	%r163, [%r31+96];
	mul.lo.s32 	%r164, %r163, %r34;
	cvt.s64.s32 	%rd217, %r164;
	add.s64 	%rd218, %rd217, %rd36;
	add.s64 	%rd219, %rd218, %rd82;
	shl.b64 	%rd220, %rd219, 2;
	add.s64 	%rd221, %rd1, %rd220;
	ld.global.f32 	%f220, [%rd221+128];
	add.f32 	%f221, %f468, %f220;
	st.global.f32 	[%rd221+128], %f221;
$L__BB17_193:
	setp.gt.s32 	%p46, %r5, %r29;
	@%p46 bra 	$L__BB17_195;
	ld.shared.u32 	%r165, [%r31+96];
	mul.lo.s32 	%r166, %r165, %r34;
	cvt.s64.s32 	%rd222, %r166;
	add.s64 	%rd223, %rd222, %rd36;
	add.s64 	%rd224, %rd223, %rd82;
	shl.b64 	%rd225, %rd224, 2;
	add.s64 	%rd226, %rd1, %rd225;
	ld.global.f32 	%f222, [%rd226+256];
	add.f32 	%f223, %f467, %f222;
	st.global.f32 	[%rd226+256], %f223;
$L__BB17_195:
	setp.gt.s32 	%p47, %r6, %r29;
	@%p47 bra 	$L__BB17_197;
	ld.shared.u32 	%r167, [%r31+96];
	mul.lo.s32 	%r168, %r167, %r34;
	cvt.s64.s32 	%rd227, %r168;
	add.s64 	%rd228, %rd227, %rd36;
	add.s64 	%rd229, %rd228, %rd82;
	shl.b64 	%rd230, %rd229, 2;
	add.s64 	%rd231, %rd1, %rd230;
	ld.global.f32 	%f224, [%rd231+384];
	add.f32 	%f225, %f466, %f224;
	st.global.f32 	[%rd231+384], %f225;
$L__BB17_197:
	add.s32 	%r169, %r3, 32;
	setp.ge.s32 	%p48, %r169, %r30;
	@%p48 bra 	$L__BB17_269;
	setp.gt.s32 	%p49, %r113, %r29;
	@%p49 bra 	$L__BB17_200;
	ld.shared.u32 	%r172, [%r31+128];
	mad.lo.s32 	%r173, %r172, %r34, %r113;
	cvt.s64.s32 	%rd232, %r173;
	add.s64 	%rd233, %rd232, %rd82;
	shl.b64 	%rd234, %rd233, 2;
	add.s64 	%rd235, %rd1, %rd234;
	ld.global.f32 	%f226, [%rd235];
	add.f32 	%f227, %f465, %f226;
	st.global.f32 	[%rd235], %f227;
$L__BB17_200:
	setp.gt.s32 	%p50, %r4, %r29;
	@%p50 bra 	$L__BB17_202;
	ld.shared.u32 	%r174, [%r31+128];
	mul.lo.s32 	%r175, %r174, %r34;
	cvt.s64.s32 	%rd236, %r175;
	add.s64 	%rd237, %rd236, %rd36;
	add.s64 	%rd238, %rd237, %rd82;
	shl.b64 	%rd239, %rd238, 2;
	add.s64 	%rd240, %rd1, %rd239;
	ld.global.f32 	%f228, [%rd240+128];
	add.f32 	%f229, %f464, %f228;
	st.global.f32 	[%rd240+128], %f229;
$L__BB17_202:
	setp.gt.s32 	%p51, %r5, %r29;
	@%p51 bra 	$L__BB17_204;
	ld.shared.u32 	%r176, [%r31+128];
	mul.lo.s32 	%r177, %r176, %r34;
	cvt.s64.s32 	%rd241, %r177;
	add.s64 	%rd242, %rd241, %rd36;
	add.s64 	%rd243, %rd242, %rd82;
	shl.b64 	%rd244, %rd243, 2;
	add.s64 	%rd245, %rd1, %rd244;
	ld.global.f32 	%f230, [%rd245+256];
	add.f32 	%f231, %f463, %f230;
	st.global.f32 	[%rd245+256], %f231;
$L__BB17_204:
	setp.gt.s32 	%p52, %r6, %r29;
	@%p52 bra 	$L__BB17_206;
	ld.shared.u32 	%r178, [%r31+128];
	mul.lo.s32 	%r179, %r178, %r34;
	cvt.s64.s32 	%rd246, %r179;
	add.s64 	%rd247, %rd246, %rd36;
	add.s64 	%rd248, %rd247, %rd82;
	shl.b64 	%rd249, %rd248, 2;
	add.s64 	%rd250, %rd1, %rd249;
	ld.global.f32 	%f232, [%rd250+384];
	add.f32 	%f233, %f462, %f232;
	st.global.f32 	[%rd250+384], %f233;
$L__BB17_206:
	add.s32 	%r180, %r3, 40;
	setp.ge.s32 	%p53, %r180, %r30;
	@%p53 bra 	$L__BB17_269;
	setp.gt.s32 	%p54, %r113, %r29;
	@%p54 bra 	$L__BB17_209;
	ld.shared.u32 	%r183, [%r31+160];
	mad.lo.s32 	%r184, %r183, %r34, %r113;
	cvt.s64.s32 	%rd251, %r184;
	add.s64 	%rd252, %rd251, %rd82;
	shl.b64 	%rd253, %rd252, 2;
	add.s64 	%rd254, %rd1, %rd253;
	ld.global.f32 	%f234, [%rd254];
	add.f32 	%f235, %f461, %f234;
	st.global.f32 	[%rd254], %f235;
$L__BB17_209:
	setp.gt.s32 	%p55, %r4, %r29;
	@%p55 bra 	$L__BB17_211;
	ld.shared.u32 	%r185, [%r31+160];
	mul.lo.s32 	%r186, %r185, %r34;
	cvt.s64.s32 	%rd255, %r186;
	add.s64 	%rd256, %rd255, %rd36;
	add.s64 	%rd257, %rd256, %rd82;
	shl.b64 	%rd258, %rd257, 2;
	add.s64 	%rd259, %rd1, %rd258;
	ld.global.f32 	%f236, [%rd259+128];
	add.f32 	%f237, %f460, %f236;
	st.global.f32 	[%rd259+128], %f237;
$L__BB17_211:
	setp.gt.s32 	%p56, %r5, %r29;
	@%p56 bra 	$L__BB17_213;
	ld.shared.u32 	%r187, [%r31+160];
	mul.lo.s32 	%r188, %r187, %r34;
	cvt.s64.s32 	%rd260, %r188;
	add.s64 	%rd261, %rd260, %rd36;
	add.s64 	%rd262, %rd261, %rd82;
	shl.b64 	%rd263, %rd262, 2;
	add.s64 	%rd264, %rd1, %rd263;
	ld.global.f32 	%f238, [%rd264+256];
	add.f32 	%f239, %f459, %f238;
	st.global.f32 	[%rd264+256], %f239;
$L__BB17_213:
	setp.gt.s32 	%p57, %r6, %r29;
	@%p57 bra 	$L__BB17_215;
	ld.shared.u32 	%r189, [%r31+160];
	mul.lo.s32 	%r190, %r189, %r34;
	cvt.s64.s32 	%rd265, %r190;
	add.s64 	%rd266, %rd265, %rd36;
	add.s64 	%rd267, %rd266, %rd82;
	shl.b64 	%rd268, %rd267, 2;
	add.s64 	%rd269, %rd1, %rd268;
	ld.global.f32 	%f240, [%rd269+384];
	add.f32 	%f241, %f458, %f240;
	st.global.f32 	[%rd269+384], %f241;
$L__BB17_215:
	add.s32 	%r191, %r3, 48;
	setp.ge.s32 	%p58, %r191, %r30;
	@%p58 bra 	$L__BB17_269;
	setp.gt.s32 	%p59, %r113, %r29;
	@%p59 bra 	$L__BB17_218;
	ld.shared.u32 	%r194, [%r31+192];
	mad.lo.s32 	%r195, %r194, %r34, %r113;
	cvt.s64.s32 	%rd270, %r195;
	add.s64 	%rd271, %rd270, %rd82;
	shl.b64 	%rd272, %rd271, 2;
	add.s64 	%rd273, %rd1, %rd272;
	ld.global.f32 	%f242, [%rd273];
	add.f32 	%f243, %f457, %f242;
	st.global.f32 	[%rd273], %f243;
$L__BB17_218:
	setp.gt.s32 	%p60, %r4, %r29;
	@%p60 bra 	$L__BB17_220;
	ld.shared.u32 	%r196, [%r31+192];
	mul.lo.s32 	%r197, %r196, %r34;
	cvt.s64.s32 	%rd274, %r197;
	add.s64 	%rd275, %rd274, %rd36;
	add.s64 	%rd276, %rd275, %rd82;
	shl.b64 	%rd277, %rd276, 2;
	add.s64 	%rd278, %rd1, %rd277;
	ld.global.f32 	%f244, [%rd278+128];
	add.f32 	%f245, %f456, %f244;
	st.global.f32 	[%rd278+128], %f245;
$L__BB17_220:
	setp.gt.s32 	%p61, %r5, %r29;
	@%p61 bra 	$L__BB17_222;
	ld.shared.u32 	%r198, [%r31+192];
	mul.lo.s32 	%r199, %r198, %r34;
	cvt.s64.s32 	%rd279, %r199;
	add.s64 	%rd280, %rd279, %rd36;
	add.s64 	%rd281, %rd280, %rd82;
	shl.b64 	%rd282, %rd281, 2;
	add.s64 	%rd283, %rd1, %rd282;
	ld.global.f32 	%f246, [%rd283+256];
	add.f32 	%f247, %f455, %f246;
	st.global.f32 	[%rd283+256], %f247;
$L__BB17_222:
	setp.gt.s32 	%p62, %r6, %r29;
	@%p62 bra 	$L__BB17_224;
	ld.shared.u32 	%r200, [%r31+192];
	mul.lo.s32 	%r201, %r200, %r34;
	cvt.s64.s32 	%rd284, %r201;
	add.s64 	%rd285, %rd284, %rd36;
	add.s64 	%rd286, %rd285, %rd82;
	shl.b64 	%rd287, %rd286, 2;
	add.s64 	%rd288, %rd1, %rd287;
	ld.global.f32 	%f248, [%rd288+384];
	add.f32 	%f249, %f454, %f248;
	st.global.f32 	[%rd288+384], %f249;
$L__BB17_224:
	add.s32 	%r202, %r3, 56;
	setp.ge.s32 	%p63, %r202, %r30;
	@%p63 bra 	$L__BB17_269;
	setp.gt.s32 	%p64, %r113, %r29;
	@%p64 bra 	$L__BB17_227;
	ld.shared.u32 	%r205, [%r31+224];
	mad.lo.s32 	%r206, %r205, %r34, %r113;
	cvt.s64.s32 	%rd289, %r206;
	add.s64 	%rd290, %rd289, %rd82;
	shl.b64 	%rd291, %rd290, 2;
	add.s64 	%rd292, %rd1, %rd291;
	ld.global.f32 	%f250, [%rd292];
	add.f32 	%f251, %f453, %f250;
	st.global.f32 	[%rd292], %f251;
$L__BB17_227:
	setp.gt.s32 	%p65, %r4, %r29;
	@%p65 bra 	$L__BB17_229;
	ld.shared.u32 	%r207, [%r31+224];
	mul.lo.s32 	%r208, %r207, %r34;
	cvt.s64.s32 	%rd293, %r208;
	add.s64 	%rd294, %rd293, %rd36;
	add.s64 	%rd295, %rd294, %rd82;
	shl.b64 	%rd296, %rd295, 2;
	add.s64 	%rd297, %rd1, %rd296;
	ld.global.f32 	%f252, [%rd297+128];
	add.f32 	%f253, %f452, %f252;
	st.global.f32 	[%rd297+128], %f253;
$L__BB17_229:
	setp.gt.s32 	%p66, %r5, %r29;
	@%p66 bra 	$L__BB17_231;
	ld.shared.u32 	%r209, [%r31+224];
	mul.lo.s32 	%r210, %r209, %r34;
	cvt.s64.s32 	%rd298, %r210;
	add.s64 	%rd299, %rd298, %rd36;
	add.s64 	%rd300, %rd299, %rd82;
	shl.b64 	%rd301, %rd300, 2;
	add.s64 	%rd302, %rd1, %rd301;
	ld.global.f32 	%f254, [%rd302+256];
	add.f32 	%f255, %f451, %f254;
	st.global.f32 	[%rd302+256], %f255;
$L__BB17_231:
	setp.gt.s32 	%p67, %r6, %r29;
	@%p67 bra 	$L__BB17_233;
	ld.shared.u32 	%r211, [%r31+224];
	mul.lo.s32 	%r212, %r211, %r34;
	cvt.s64.s32 	%rd303, %r212;
	add.s64 	%rd304, %rd303, %rd36;
	add.s64 	%rd305, %rd304, %rd82;
	shl.b64 	%rd306, %rd305, 2;
	add.s64 	%rd307, %rd1, %rd306;
	ld.global.f32 	%f256, [%rd307+384];
	add.f32 	%f257, %f450, %f256;
	st.global.f32 	[%rd307+384], %f257;
$L__BB17_233:
	add.s32 	%r213, %r3, 64;
	setp.ge.s32 	%p68, %r213, %r30;
	@%p68 bra 	$L__BB17_269;
	setp.gt.s32 	%p69, %r113, %r29;
	@%p69 bra 	$L__BB17_236;
	ld.shared.u32 	%r216, [%r31+256];
	mad.lo.s32 	%r217, %r216, %r34, %r113;
	cvt.s64.s32 	%rd308, %r217;
	add.s64 	%rd309, %rd308, %rd82;
	shl.b64 	%rd310, %rd309, 2;
	add.s64 	%rd311, %rd1, %rd310;
	ld.global.f32 	%f258, [%rd311];
	add.f32 	%f259, %f449, %f258;
	st.global.f32 	[%rd311], %f259;
$L__BB17_236:
	setp.gt.s32 	%p70, %r4, %r29;
	@%p70 bra 	$L__BB17_238;
	ld.shared.u32 	%r218, [%r31+256];
	mul.lo.s32 	%r219, %r218, %r34;
	cvt.s64.s32 	%rd312, %r219;
	add.s64 	%rd313, %rd312, %rd36;
	add.s64 	%rd314, %rd313, %rd82;
	shl.b64 	%rd315, %rd314, 2;
	add.s64 	%rd316, %rd1, %rd315;
	ld.global.f32 	%f260, [%rd316+128];
	add.f32 	%f261, %f448, %f260;
	st.global.f32 	[%rd316+128], %f261;
$L__BB17_238:
	setp.gt.s32 	%p71, %r5, %r29;
	@%p71 bra 	$L__BB17_240;
	ld.shared.u32 	%r220, [%r31+256];
	mul.lo.s32 	%r221, %r220, %r34;
	cvt.s64.s32 	%rd317, %r221;
	add.s64 	%rd318, %rd317, %rd36;
	add.s64 	%rd319, %rd318, %rd82;
	shl.b64 	%rd320, %rd319, 2;
	add.s64 	%rd321, %rd1, %rd320;
	ld.global.f32 	%f262, [%rd321+256];
	add.f32 	%f263, %f447, %f262;
	st.global.f32 	[%rd321+256], %f263;
$L__BB17_240:
	setp.gt.s32 	%p72, %r6, %r29;
	@%p72 bra 	$L__BB17_242;
	ld.shared.u32 	%r222, [%r31+256];
	mul.lo.s32 	%r223, %r222, %r34;
	cvt.s64.s32 	%rd322, %r223;
	add.s64 	%rd323, %rd322, %rd36;
	add.s64 	%rd324, %rd323, %rd82;
	shl.b64 	%rd325, %rd324, 2;
	add.s64 	%rd326, %rd1, %rd325;
	ld.global.f32 	%f264, [%rd326+384];
	add.f32 	%f265, %f446, %f264;
	st.global.f32 	[%rd326+384], %f265;
$L__BB17_242:
	add.s32 	%r224, %r3, 72;
	setp.ge.s32 	%p73, %r224, %r30;
	@%p73 bra 	$L__BB17_269;
	setp.gt.s32 	%p74, %r113, %r29;
	@%p74 bra 	$L__BB17_245;
	ld.shared.u32 	%r227, [%r31+288];
	mad.lo.s32 	%r228, %r227, %r34, %r113;
	cvt.s64.s32 	%rd327, %r228;
	add.s64 	%rd328, %rd327, %rd82;
	shl.b64 	%rd329, %rd328, 2;
	add.s64 	%rd330, %rd1, %rd329;
	ld.global.f32 	%f266, [%rd330];
	add.f32 	%f267, %f445, %f266;
	st.global.f32 	[%rd330], %f267;
$L__BB17_245:
	setp.gt.s32 	%p75, %r4, %r29;
	@%p75 bra 	$L__BB17_247;
	ld.shared.u32 	%r229, [%r31+288];
	mul.lo.s32 	%r230, %r229, %r34;
	cvt.s64.s32 	%rd331, %r230;
	add.s64 	%rd332, %rd331, %rd36;
	add.s64 	%rd333, %rd332, %rd82;
	shl.b64 	%rd334, %rd333, 2;
	add.s64 	%rd335, %rd1, %rd334;
	ld.global.f32 	%f268, [%rd335+128];
	add.f32 	%f269, %f444, %f268;
	st.global.f32 	[%rd335+128], %f269;
$L__BB17_247:
	setp.gt.s32 	%p76, %r5, %r29;
	@%p76 bra 	$L__BB17_249;
	ld.shared.u32 	%r231, [%r31+288];
	mul.lo.s32 	%r232, %r231, %r34;
	cvt.s64.s32 	%rd336, %r232;
	add.s64 	%rd337, %rd336, %rd36;
	add.s64 	%rd338, %rd337, %rd82;
	shl.b64 	%rd339, %rd338, 2;
	add.s64 	%rd340, %rd1, %rd339;
	ld.global.f32 	%f270, [%rd340+256];
	add.f32 	%f271, %f443, %f270;
	st.global.f32 	[%rd340+256], %f271;
$L__BB17_249:
	setp.gt.s32 	%p77, %r6, %r29;
	@%p77 bra 	$L__BB17_251;
	ld.shared.u32 	%r233, [%r31+288];
	mul.lo.s32 	%r234, %r233, %r34;
	cvt.s64.s32 	%rd341, %r234;
	add.s64 	%rd342, %rd341, %rd36;
	add.s64 	%rd343, %rd342, %rd82;
	shl.b64 	%rd344, %rd343, 2;
	add.s64 	%rd345, %rd1, %rd344;
	ld.global.f32 	%f272, [%rd345+384];
	add.f32 	%f273, %f442, %f272;
	st.global.f32 	[%rd345+384], %f273;
$L__BB17_251:
	add.s32 	%r235, %r3, 80;
	setp.ge.s32 	%p78, %r235, %r30;
	@%p78 bra 	$L__BB17_269;
	setp.gt.s32 	%p79, %r113, %r29;
	@%p79 bra 	$L__BB17_254;
	ld.shared.u32 	%r238, [%r31+320];
	mad.lo.s32 	%r239, %r238, %r34, %r113;
	cvt.s64.s32 	%rd346, %r239;
	add.s64 	%rd347, %rd346, %rd82;
	shl.b64 	%rd348, %rd347, 2;
	add.s64 	%rd349, %rd1, %rd348;
	ld.global.f32 	%f274, [%rd349];
	add.f32 	%f275, %f441, %f274;
	st.global.f32 	[%rd349], %f275;
$L__BB17_254:
	setp.gt.s32 	%p80, %r4, %r29;
	@%p80 bra 	$L__BB17_256;
	ld.shared.u32 	%r240, [%r31+320];
	mul.lo.s32 	%r241, %r240, %r34;
	cvt.s64.s32 	%rd350, %r241;
	add.s64 	%rd351, %rd350, %rd36;
	add.s64 	%rd352, %rd351, %rd82;
	shl.b64 	%rd353, %rd352, 2;
	add.s64 	%rd354, %rd1, %rd353;
	ld.global.f32 	%f276, [%rd354+128];
	add.f32 	%f277, %f440, %f276;
	st.global.f32 	[%rd354+128], %f277;
$L__BB17_256:
	setp.gt.s32 	%p81, %r5, %r29;
	@%p81 bra 	$L__BB17_258;
	ld.shared.u32 	%r242, [%r31+320];
	mul.lo.s32 	%r243, %r242, %r34;
	cvt.s64.s32 	%rd355, %r243;
	add.s64 	%rd356, %rd355, %rd36;
	add.s64 	%rd357, %rd356, %rd82;
	shl.b64 	%rd358, %rd357, 2;
	add.s64 	%rd359, %rd1, %rd358;
	ld.global.f32 	%f278, [%rd359+256];
	add.f32 	%f279, %f439, %f278;
	st.global.f32 	[%rd359+256], %f279;
$L__BB17_258:
	setp.gt.s32 	%p82, %r6, %r29;
	@%p82 bra 	$L__BB17_260;
	ld.shared.u32 	%r244, [%r31+320];
	mul.lo.s32 	%r245, %r244, %r34;
	cvt.s64.s32 	%rd360, %r245;
	add.s64 	%rd361, %rd360, %rd36;
	add.s64 	%rd362, %rd361, %rd82;
	shl.b64 	%rd363, %rd362, 2;
	add.s64 	%rd364, %rd1, %rd363;
	ld.global.f32 	%f280, [%rd364+384];
	add.f32 	%f281, %f438, %f280;
	st.global.f32 	[%rd364+384], %f281;
$L__BB17_260:
	add.s32 	%r246, %r3, 88;
	setp.ge.s32 	%p83, %r246, %r30;
	@%p83 bra 	$L__BB17_269;
	setp.gt.s32 	%p84, %r113, %r29;
	@%p84 bra 	$L__BB17_263;
	ld.shared.u32 	%r249, [%r31+352];
	mad.lo.s32 	%r250, %r249, %r34, %r113;
	cvt.s64.s32 	%rd365, %r250;
	add.s64 	%rd366, %rd365, %rd82;
	shl.b64 	%rd367, %rd366, 2;
	add.s64 	%rd368, %rd1, %rd367;
	ld.global.f32 	%f282, [%rd368];
	add.f32 	%f283, %f437, %f282;
	st.global.f32 	[%rd368], %f283;
$L__BB17_263:
	setp.gt.s32 	%p85, %r4, %r29;
	@%p85 bra 	$L__BB17_265;
	ld.shared.u32 	%r251, [%r31+352];
	mul.lo.s32 	%r252, %r251, %r34;
	cvt.s64.s32 	%rd369, %r252;
	add.s64 	%rd370, %rd369, %rd36;
	add.s64 	%rd371, %rd370, %rd82;
	shl.b64 	%rd372, %rd371, 2;
	add.s64 	%rd373, %rd1, %rd372;
	ld.global.f32 	%f284, [%rd373+128];
	add.f32 	%f285, %f436, %f284;
	st.global.f32 	[%rd373+128], %f285;
$L__BB17_265:
	setp.gt.s32 	%p86, %r5, %r29;
	@%p86 bra 	$L__BB17_267;
	ld.shared.u32 	%r253, [%r31+352];
	mul.lo.s32 	%r254, %r253, %r34;
	cvt.s64.s32 	%rd374, %r254;
	add.s64 	%rd375, %rd374, %rd36;
	add.s64 	%rd376, %rd375, %rd82;
	shl.b64 	%rd377, %rd376, 2;
	add.s64 	%rd378, %rd1, %rd377;
	ld.global.f32 	%f286, [%rd378+256];
	add.f32 	%f287, %f435, %f286;
	st.global.f32 	[%rd378+256], %f287;
$L__BB17_267:
	setp.gt.s32 	%p87, %r6, %r29;
	@%p87 bra 	$L__BB17_269;
	ld.shared.u32 	%r255, [%r31+352];
	mul.lo.s32 	%r256, %r255, %r34;
	cvt.s64.s32 	%rd379, %r256;
	add.s64 	%rd380, %rd379, %rd36;
	add.s64 	%rd381, %rd380, %rd82;
	shl.b64 	%rd382, %rd381, 2;
	add.s64 	%rd383, %rd1, %rd382;
	ld.global.f32 	%f288, [%rd383+384];
	add.f32 	%f289, %f434, %f288;
	st.global.f32 	[%rd383+384], %f289;
$L__BB17_269:
	ret;

}
	// .globl	mul_mat_q40_112_8_true
.visible .entry mul_mat_q40_112_8_true(
	.param .u64 .ptr .align 1 mul_mat_q40_112_8_true_param_0,
	.param .u64 .ptr .align 1 mul_mat_q40_112_8_true_param_1,
	.param .u64 .ptr .align 1 mul_mat_q40_112_8_true_param_2,
	.param .u64 .ptr .align 1 mul_mat_q40_112_8_true_param_3,
	.param .u64 .ptr .align 1 mul_mat_q40_112_8_true_param_4,
	.param .u64 .ptr .align 1 mul_mat_q40_112_8_true_param_5,
	.param .u32 mul_mat_q40_112_8_true_param_6,
	.param .u32 mul_mat_q40_112_8_true_param_7,
	.param .u32 mul_mat_q40_112_8_true_param_8,
	.param .u32 mul_mat_q40_112_8_true_param_9,
	.param .u32 mul_mat_q40_112_8_true_param_10,
	.param .u32 mul_mat_q40_112_8_true_param_11,
	.param .u32 mul_mat_q40_112_8_true_param_12,
	.param .u32 mul_mat_q40_112_8_true_param_13,
	.param .u32 mul_mat_q40_112_8_true_param_14,
	.param .u32 mul_mat_q40_112_8_true_param_15,
	.param .u32 mul_mat_q40_112_8_true_param_16
)
.maxntid 256
.minnctapersm 1
{
	.reg .pred 	%p<233>;
	.reg .b16 	%rs<73>;
	.reg .b32 	%r<5375>;
	.reg .b32 	%f<3437>;
	.reg .b64 	%rd<965>;

	ld.param.u64 	%rd83, [mul_mat_q40_112_8_true_param_4];
	ld.param.u32 	%r141, [mul_mat_q40_112_8_true_param_6];
	ld.param.u32 	%r143, [mul_mat_q40_112_8_true_param_8];
	ld.param.u32 	%r146, [mul_mat_q40_112_8_true_param_11];
	cvta.to.global.u64 	%rd1, %rd83;
	add.s32 	%r152, %r143, 111;
	mul.hi.s32 	%r153, %r152, -1840700269;
	add.s32 	%r154, %r153, %r152;
	shr.u32 	%r155, %r154, 31;
	shr.s32 	%r156, %r154, 6;
	add.s32 	%r1, %r156, %r155;
	mov.u32 	%r2, %tid.y;
	shl.b32 	%r157, %r2, 5;
	mov.u32 	%r3, %tid.x;
	add.s32 	%r4, %r157, %r3;
	setp.gt.u32 	%p4, %r4, 111;
	shl.b32 	%r158, %r4, 2;
	mov.u32 	%r159, ids_dst_shared;
	add.s32 	%r5, %r159, %r158;
	@%p4 bra 	$L__BB18_2;
	st.shared.u32 	[%r5], %r4;
$L__BB18_2:
	ld.param.u32 	%r5353, [mul_mat_q40_112_8_true_param_13];
	ld.param.u32 	%r5341, [mul_mat_q40_112_8_true_param_7];
	bar.sync 	0;
	shr.s32 	%r160, %r141, 31;
	shr.u32 	%r161, %r160, 27;
	add.s32 	%r162, %r141, %r161;
	shr.s32 	%r163, %r162, 5;
	cvt.s64.s32 	%rd2, %r163;
	mov.u32 	%r6, %ctaid.x;
	cvt.u64.u32 	%rd84, %r6;
	cvt.s64.s32 	%rd3, %r5353;
	cvt.s64.s32 	%rd4, %r1;
	add.s32 	%r164, %r5341, 127;
	shr.s32 	%r165, %r164, 31;
	shr.u32 	%r166, %r165, 25;
	add.s32 	%r167, %r164, %r166;
	shr.s32 	%r168, %r167, 7;
	cvt.s64.s32 	%rd5, %r168;
	mul.lo.s64 	%rd85, %rd2, %rd84;
	mul.lo.s64 	%rd86, %rd85, %rd5;
	mul.lo.s64 	%rd87, %rd86, %rd4;
	mul.lo.s64 	%rd6, %rd87, %rd3;
	mov.u32 	%r169, %nctaid.x;
	cvt.u64.u32 	%rd7, %r169;
	and.b64  	%rd88, %rd6, -4294967296;
	setp.ne.s64 	%p5, %rd88, 0;
	@%p5 bra 	$L__BB18_4;
	cvt.u32.u64 	%r170, %rd7;
	cvt.u32.u64 	%r171, %rd6;
	div.u32 	%r172, %r171, %r170;
	cvt.u64.u32 	%rd948, %r172;
	bra.uni 	$L__BB18_5;
$L__BB18_4:
	div.s64 	%rd948, %rd6, %rd7;
$L__BB18_5:
	add.s32 	%r173, %r6, 1;
	cvt.u64.u32 	%rd89, %r173;
	mul.lo.s64 	%rd90, %rd2, %rd89;
	mul.lo.s64 	%rd91, %rd90, %rd5;
	mul.lo.s64 	%rd92, %rd91, %rd4;
	mul.lo.s64 	%rd11, %rd92, %rd3;
	and.b64  	%rd93, %rd11, -4294967296;
	setp.ne.s64 	%p6, %rd93, 0;
	@%p6 bra 	$L__BB18_7;
	cvt.u32.u64 	%r174, %rd7;
	cvt.u32.u64 	%r175, %rd11;
	div.u32 	%r176, %r175, %r174;
	cvt.u64.u32 	%rd949, %r176;
	bra.uni 	$L__BB18_8;
$L__BB18_7:
	div.s64 	%rd949, %rd11, %rd7;
$L__BB18_8:
	or.b64  	%rd94, %rd948, %rd2;
	and.b64  	%rd95, %rd94, -4294967296;
	setp.ne.s64 	%p7, %rd95, 0;
	@%p7 bra 	$L__BB18_10;
	cvt.u32.u64 	%r177, %rd2;
	cvt.u32.u64 	%r178, %rd948;
	rem.u32 	%r179, %r178, %r177;
	cvt.u64.u32 	%rd950, %r179;
	bra.uni 	$L__BB18_11;
$L__BB18_10:
	rem.s64 	%rd950, %rd948, %rd2;
$L__BB18_11:
	cvt.u32.u64 	%r180, %rd950;
	shr.s32 	%r181, %r180, 31;
	shr.u32 	%r182, %r181, 29;
	add.s32 	%r183, %r180, %r182;
	and.b32  	%r184, %r183, -8;
	sub.s32 	%r185, %r180, %r184;
	cvt.s64.s32 	%rd96, %r185;
	sub.s64 	%rd953, %rd948, %rd96;
	or.b64  	%rd97, %rd949, %rd2;
	and.b64  	%rd98, %rd97, -4294967296;
	setp.ne.s64 	%p8, %rd98, 0;
	@%p8 bra 	$L__BB18_13;
	cvt.u32.u64 	%r186, %rd2;
	cvt.u32.u64 	%r187, %rd949;
	rem.u32 	%r188, %r187, %r186;
	cvt.u64.u32 	%rd951, %r188;
	bra.uni 	$L__BB18_14;
$L__BB18_13:
	rem.s64 	%rd951, %rd949, %rd2;
$L__BB18_14:
	cvt.u32.u64 	%r189, %rd951;
	shr.s32 	%r190, %r189, 31;
	shr.u32 	%r191, %r190, 29;
	add.s32 	%r192, %r189, %r191;
	and.b32  	%r193, %r192, -8;
	sub.s32 	%r194, %r189, %r193;
	cvt.s64.s32 	%rd99, %r194;
	sub.s64 	%rd22, %rd949, %rd99;
	or.b64  	%rd100, %rd953, %rd2;
	and.b64  	%rd101, %rd100, -4294967296;
	setp.ne.s64 	%p9, %rd101, 0;
	@%p9 bra 	$L__BB18_16;
	cvt.u32.u64 	%r195, %rd2;
	cvt.u32.u64 	%r196, %rd953;
	rem.u32 	%r197, %r196, %r195;
	cvt.u64.u32 	%rd952, %r197;
	bra.uni 	$L__BB18_17;
$L__BB18_16:
	rem.s64 	%rd952, %rd953, %rd2;
$L__BB18_17:
	cvt.u32.u64 	%r198, %rd2;
	cvt.u32.u64 	%r5362, %rd952;
	sub.s64 	%rd103, %rd952, %rd953;
	add.s64 	%rd104, %rd103, %rd22;
	min.s64 	%rd105, %rd2, %rd104;
	cvt.u32.u64 	%r5370, %rd105;
	setp.lt.s64 	%p232, %rd953, %rd22;
	setp.ge.s64 	%p10, %rd953, %rd22;
	setp.ne.s32 	%p11, %r198, %r5370;
	or.pred  	%p12, %p10, %p11;
	@%p12 bra 	$L__BB18_157;
	shr.u32 	%r199, %r3, 2;
	shl.b32 	%r200, %r3, 1;
	and.b32  	%r201, %r200, 6;
	shl.b32 	%r202, %r2, 3;
	and.b32  	%r203, %r202, 8;
	or.b32  	%r9, %r201, %r203;
	shl.b32 	%r204, %r2, 4;
	and.b32  	%r205, %r204, 16352;
	add.s32 	%r10, %r199, %r205;
	add.s32 	%r77, %r10, 8;
	add.s32 	%r78, %r10, 16;
	add.s32 	%r79, %r10, 24;
$L__BB18_19:
	ld.param.u32 	%r5354, [mul_mat_q40_112_8_true_param_13];
	cvt.s64.s32 	%rd27, %rd953;
	mul.lo.s32 	%r206, %r5354, %r1;
	cvt.s64.s32 	%rd106, %r206;
	mul.lo.s64 	%rd28, %rd106, %rd2;
	or.b64  	%rd107, %rd27, %rd28;
	and.b64  	%rd108, %rd107, -4294967296;
	setp.ne.s64 	%p13, %rd108, 0;
	@%p13 bra 	$L__BB18_21;
	cvt.u32.u64 	%r207, %rd28;
	cvt.u32.u64 	%r208, %rd27;
	div.u32 	%r209, %r208, %r207;
	cvt.u64.u32 	%rd954, %r209;
	bra.uni 	$L__BB18_22;
$L__BB18_21:
	div.s64 	%rd954, %rd27, %rd28;
$L__BB18_22:
	ld.param.u32 	%r5355, [mul_mat_q40_112_8_true_param_13];
	cvt.u32.u64 	%r12, %rd954;
	mul.lo.s32 	%r210, %r5355, %r1;
	cvt.u64.u32 	%rd109, %r210;
	mul.lo.s64 	%rd110, %rd109, %rd2;
	mul.lo.s64 	%rd111, %rd110, %rd954;
	sub.s64 	%rd32, %rd953, %rd111;
	cvt.s64.s32 	%rd33, %rd32;
	mul.lo.s64 	%rd34, %rd4, %rd2;
	or.b64  	%rd113, %rd33, %rd34;
	and.b64  	%rd114, %rd113, -4294967296;
	setp.ne.s64 	%p14, %rd114, 0;
	@%p14 bra 	$L__BB18_24;
	cvt.u32.u64 	%r211, %rd34;
	cvt.u32.u64 	%r212, %rd33;
	div.u32 	%r213, %r212, %r211;
	cvt.u64.u32 	%rd955, %r213;
	bra.uni 	$L__BB18_25;
$L__BB18_24:
	div.s64 	%rd955, %rd33, %rd34;
$L__BB18_25:
	cvt.u32.u64 	%r13, %rd955;
	cvt.u64.u32 	%rd115, %r1;
	mul.lo.s64 	%rd116, %rd115, %rd2;
	mul.lo.s64 	%rd117, %rd116, %rd955;
	sub.s64 	%rd118, %rd32, %rd117;
	cvt.s64.s32 	%rd38, %rd118;
	or.b64  	%rd119, %rd38, %rd2;
	and.b64  	%rd120, %rd119, -4294967296;
	setp.ne.s64 	%p15, %rd120, 0;
	@%p15 bra 	$L__BB18_27;
	cvt.u32.u64 	%r215, %rd38;
	div.u32 	%r216, %r215, %r198;
	cvt.u64.u32 	%rd956, %r216;
	bra.uni 	$L__BB18_28;
$L__BB18_27:
	div.s64 	%rd956, %rd38, %rd2;
$L__BB18_28:
	ld.param.u32 	%r5361, [mul_mat_q40_112_8_true_param_16];
	ld.param.u32 	%r5359, [mul_mat_q40_112_8_true_param_15];
	ld.param.u32 	%r5364, [mul_mat_q40_112_8_true_param_8];
	ld.param.u64 	%rd942, [mul_mat_q40_112_8_true_param_2];
	setp.eq.s64 	%p16, %rd942, 0;
	cvt.u32.u64 	%r15, %rd956;
	mul.lo.s32 	%r5365, %r5359, %r13;
	mul.lo.s32 	%r218, %r5361, %r13;
	mul.lo.s32 	%r17, %r15, 112;
	mad.lo.s32 	%r5366, %r17, %r146, %r218;
	mov.b32 	%r5363, 0;
	@%p16 bra 	$L__BB18_37;
	ld.param.u64 	%rd945, [mul_mat_q40_112_8_true_param_3];
	shl.b64 	%rd121, %rd955, 32;
	shr.s64 	%rd122, %rd121, 30;
	cvta.to.global.u64 	%rd123, %rd945;
	add.s64 	%rd124, %rd123, %rd122;
	ld.global.nc.u32 	%r5363, [%rd124];
	add.s64 	%rd125, %rd121, 4294967296;
	shr.s64 	%rd126, %rd125, 30;
	add.s64 	%rd127, %rd123, %rd126;
	ld.global.nc.u32 	%r219, [%rd127];
	sub.s32 	%r5364, %r219, %r5363;
	setp.lt.s32 	%p17, %r17, %r5364;
	@%p17 bra 	$L__BB18_34;
	add.s64 	%rd42, %rd953, %rd2;
	or.b64  	%rd128, %rd42, %rd2;
	and.b64  	%rd129, %rd128, -4294967296;
	setp.ne.s64 	%p18, %rd129, 0;
	@%p18 bra 	$L__BB18_32;
	cvt.u32.u64 	%r221, %rd42;
	rem.u32 	%r222, %r221, %r198;
	cvt.u64.u32 	%rd957, %r222;
	bra.uni 	$L__BB18_33;
$L__BB18_32:
	rem.s64 	%rd957, %rd42, %rd2;
$L__BB18_33:
	sub.s64 	%rd953, %rd42, %rd957;
	sub.s64 	%rd130, %rd22, %rd953;
	min.s64 	%rd960, %rd2, %rd130;
	bra.uni 	$L__BB18_156;
$L__BB18_34:
	setp.gt.u32 	%p19, %r4, 111;
	bar.sync 	0;
	@%p19 bra 	$L__BB18_36;
	ld.param.u64 	%rd943, [mul_mat_q40_112_8_true_param_2];
	add.s32 	%r225, %r17, %r4;
	add.s32 	%r226, %r225, %r5363;
	cvta.to.global.u64 	%rd131, %rd943;
	mul.wide.s32 	%rd132, %r226, 4;
	add.s64 	%rd133, %rd131, %rd132;
	ld.global.nc.u32 	%r227, [%rd133];
	st.shared.u32 	[%r5], %r227;
$L__BB18_36:
	bar.sync 	0;
	mov.b32 	%r5365, 0;
	mov.u32 	%r5366, %r5365;
$L__BB18_37:
	ld.param.u32 	%r5357, [mul_mat_q40_112_8_true_param_14];
	ld.param.u32 	%r5351, [mul_mat_q40_112_8_true_param_12];
	ld.param.u32 	%r5345, [mul_mat_q40_112_8_true_param_9];
	ld.param.u32 	%r5342, [mul_mat_q40_112_8_true_param_7];
	add.s32 	%r233, %r5363, %r17;
	mad.lo.s32 	%r234, %r233, 36, %r5365;
	shl.b32 	%r235, %r12, 7;
	add.s32 	%r236, %r5366, %r235;
	not.b32 	%r237, %r235;
	add.s32 	%r26, %r5342, %r237;
	mad.lo.s32 	%r27, %r15, -112, %r5364;
	div.s32 	%r238, %r13, %r5351;
	mul.lo.s32 	%r28, %r238, %r5357;
	mul.lo.s32 	%r29, %r235, %r5345;
	cvt.s64.s32 	%rd48, %r234;
	cvt.s64.s32 	%rd49, %r236;
	setp.ge.s32 	%p20, %r5362, %r198;
	mov.f32 	%f3269, 0f00000000;
	mov.f32 	%f3270, %f3269;
	mov.f32 	%f3271, %f3269;
	mov.f32 	%f3272, %f3269;
	mov.f32 	%f3273, %f3269;
	mov.f32 	%f3274, %f3269;
	mov.f32 	%f3275, %f3269;
	mov.f32 	%f3276, %f3269;
	mov.f32 	%f3277, %f3269;
	mov.f32 	%f3278, %f3269;
	mov.f32 	%f3279, %f3269;
	mov.f32 	%f3280, %f3269;
	mov.f32 	%f3281, %f3269;
	mov.f32 	%f3282, %f3269;
	mov.f32 	%f3283, %f3269;
	mov.f32 	%f3284, %f3269;
	mov.f32 	%f3285, %f3269;
	mov.f32 	%f3286, %f3269;
	mov.f32 	%f3287, %f3269;
	mov.f32 	%f3288, %f3269;
	mov.f32 	%f3289, %f3269;
	mov.f32 	%f3290, %f3269;
	mov.f32 	%f3291, %f3269;
	mov.f32 	%f3292, %f3269;
	mov.f32 	%f3293, %f3269;
	mov.f32 	%f3294, %f3269;
	mov.f32 	%f3295, %f3269;
	mov.f32 	%f3296, %f3269;
	mov.f32 	%f3297, %f3269;
	mov.f32 	%f3298, %f3269;
	mov.f32 	%f3299, %f3269;
	mov.f32 	%f3300, %f3269;
	mov.f32 	%f3301, %f3269;
	mov.f32 	%f3302, %f3269;
	mov.f32 	%f3303, %f3269;
	mov.f32 	%f3304, %f3269;
	mov.f32 	%f3305, %f3269;
	mov.f32 	%f3306, %f3269;
	mov.f32 	%f3307, %f3269;
	mov.f32 	%f3308, %f3269;
	mov.f32 	%f3309, %f3269;
	mov.f32 	%f3310, %f3269;
	mov.f32 	%f3311, %f3269;
	mov.f32 	%f3312, %f3269;
	mov.f32 	%f3313, %f3269;
	mov.f32 	%f3314, %f3269;
	mov.f32 	%f3315, %f3269;
	mov.f32 	%f3316, %f3269;
	mov.f32 	%f3317, %f3269;
	mov.f32 	%f3318, %f3269;
	mov.f32 	%f3319, %f3269;
	mov.f32 	%f3320, %f3269;
	mov.f32 	%f3321, %f3269;
	mov.f32 	%f3322, %f3269;
	mov.f32 	%f3323, %f3269;
	mov.f32 	%f3324, %f3269;
	@%p20 bra 	$L__BB18_40;
	ld.param.u64 	%rd940, [mul_mat_q40_112_8_true_param_1];
	and.b32  	%r240, %r3, 7;
	min.s32 	%r30, %r2, %r26;
	and.b32  	%r242, %r200, 2040;
	and.b32  	%r243, %r3, 3;
	or.b32  	%r244, %r242, %r243;
	mad.lo.s32 	%r245, %r30, 76, %r244;
	shl.b32 	%r246, %r245, 2;
	mov.u32 	%r247, data_mul_mat_q;
	add.s32 	%r248, %r247, 16832;
	add.s32 	%r31, %r248, %r246;
	add.s32 	%r249, %r2, 8;
	min.s32 	%r32, %r249, %r26;
	mad.lo.s32 	%r250, %r32, 76, %r244;
	shl.b32 	%r251, %r250, 2;
	add.s32 	%r33, %r248, %r251;
	add.s32 	%r252, %r2, 16;
	min.s32 	%r34, %r252, %r26;
	mad.lo.s32 	%r253, %r34, 76, %r244;
	shl.b32 	%r254, %r253, 2;
	add.s32 	%r35, %r248, %r254;
	add.s32 	%r255, %r2, 24;
	min.s32 	%r36, %r255, %r26;
	mad.lo.s32 	%r256, %r36, 76, %r244;
	shl.b32 	%r257, %r256, 2;
	add.s32 	%r37, %r248, %r257;
	add.s32 	%r258, %r2, 32;
	min.s32 	%r38, %r258, %r26;
	mad.lo.s32 	%r259, %r38, 76, %r244;
	shl.b32 	%r260, %r259, 2;
	add.s32 	%r39, %r248, %r260;
	add.s32 	%r261, %r2, 40;
	min.s32 	%r40, %r261, %r26;
	mad.lo.s32 	%r262, %r40, 76, %r244;
	shl.b32 	%r263, %r262, 2;
	add.s32 	%r41, %r248, %r263;
	add.s32 	%r264, %r2, 48;
	min.s32 	%r42, %r264, %r26;
	mad.lo.s32 	%r265, %r42, 76, %r244;
	shl.b32 	%r266, %r265, 2;
	add.s32 	%r43, %r248, %r266;
	add.s32 	%r267, %r2, 56;
	min.s32 	%r44, %r267, %r26;
	mad.lo.s32 	%r268, %r44, 76, %r244;
	shl.b32 	%r269, %r268, 2;
	add.s32 	%r45, %r248, %r269;
	add.s32 	%r270, %r2, 64;
	min.s32 	%r46, %r270, %r26;
	mad.lo.s32 	%r271, %r46, 76, %r244;
	shl.b32 	%r272, %r271, 2;
	add.s32 	%r47, %r248, %r272;
	add.s32 	%r273, %r2, 72;
	min.s32 	%r48, %r273, %r26;
	mad.lo.s32 	%r274, %r48, 76, %r244;
	shl.b32 	%r275, %r274, 2;
	add.s32 	%r49, %r248, %r275;
	add.s32 	%r276, %r2, 80;
	min.s32 	%r50, %r276, %r26;
	mad.lo.s32 	%r277, %r50, 76, %r244;
	shl.b32 	%r278, %r277, 2;
	add.s32 	%r51, %r248, %r278;
	add.s32 	%r279, %r2, 88;
	min.s32 	%r52, %r279, %r26;
	mad.lo.s32 	%r280, %r52, 76, %r244;
	shl.b32 	%r281, %r280, 2;
	add.s32 	%r53, %r248, %r281;
	add.s32 	%r282, %r2, 96;
	min.s32 	%r54, %r282, %r26;
	mad.lo.s32 	%r283, %r54, 76, %r244;
	shl.b32 	%r284, %r283, 2;
	add.s32 	%r55, %r248, %r284;
	add.s32 	%r285, %r2, 104;
	min.s32 	%r56, %r285, %r26;
	mad.lo.s32 	%r286, %r56, 76, %r244;
	shl.b32 	%r287, %r286, 2;
	add.s32 	%r57, %r248, %r287;
	add.s32 	%r288, %r2, 112;
	min.s32 	%r58, %r288, %r26;
	mad.lo.s32 	%r289, %r58, 76, %r244;
	shl.b32 	%r290, %r289, 2;
	add.s32 	%r59, %r248, %r290;
	add.s32 	%r291, %r2, 120;
	min.s32 	%r60, %r291, %r26;
	mad.lo.s32 	%r292, %r60, 76, %r244;
	shl.b32 	%r293, %r292, 2;
	add.s32 	%r61, %r248, %r293;
	shr.u32 	%r294, %r3, 3;
	shl.b32 	%r295, %r2, 2;
	add.s32 	%r296, %r294, %r295;
	min.s32 	%r62, %r296, %r26;
	mad.lo.s32 	%r297, %r62, 76, %r240;
	shl.b32 	%r298, %r297, 2;
	add.s32 	%r299, %r247, 17088;
	add.s32 	%r63, %r299, %r298;
	add.s32 	%r300, %r296, 32;
	min.s32 	%r64, %r300, %r26;
	mad.lo.s32 	%r301, %r64, 76, %r240;
	shl.b32 	%r302, %r301, 2;
	add.s32 	%r65, %r299, %r302;
	add.s32 	%r303, %r296, 64;
	min.s32 	%r66, %r303, %r26;
	mad.lo.s32 	%r304, %r66, 76, %r240;
	shl.b32 	%r305, %r304, 2;
	add.s32 	%r67, %r299, %r305;
	add.s32 	%r306, %r296, 96;
	min.s32 	%r68, %r306, %r26;
	mad.lo.s32 	%r307, %r68, 76, %r240;
	shl.b32 	%r308, %r307, 2;
	add.s32 	%r69, %r299, %r308;
	add.s32 	%r309, %r5362, %r29;
	add.s32 	%r5367, %r309, %r28;
	cvta.to.global.u64 	%rd134, %rd940;
	shl.b64 	%rd135, %rd48, 2;
	add.s64 	%rd50, %rd134, %rd135;
	mov.f32 	%f3269, 0f00000000;
$L__BB18_39:
	ld.param.u32 	%r5349, [mul_mat_q40_112_8_true_param_10];
	ld.param.u32 	%r5346, [mul_mat_q40_112_8_true_param_9];
	ld.param.u64 	%rd938, [mul_mat_q40_112_8_true_param_0];
	mul.wide.s32 	%rd152, %r5362, %r5349;
	cvt.s64.s32 	%rd153, %r5367;
	cvt.u64.u32 	%rd154, %r240;
	mul.lo.s32 	%r2185, %r5346, %r68;
	cvt.s64.s32 	%rd155, %r2185;
	add.s64 	%rd156, %rd154, %rd155;
	add.s64 	%rd157, %rd156, %rd153;
	cvta.to.global.u64 	%rd158, %rd938;
	mad.lo.s64 	%rd159, %rd157, 18, %rd158;
	mul.lo.s32 	%r2186, %r66, %r5346;
	cvt.s64.s32 	%rd160, %r2186;
	add.s64 	%rd161, %rd154, %rd160;
	add.s64 	%rd162, %rd161, %rd153;
	mad.lo.s64 	%rd163, %rd162, 18, %rd158;
	mul.lo.s32 	%r2187, %r64, %r5346;
	cvt.s64.s32 	%rd164, %r2187;
	add.s64 	%rd165, %rd154, %rd164;
	add.s64 	%rd166, %rd165, %rd153;
	mad.lo.s64 	%rd167, %rd166, 18, %rd158;
	mul.lo.s32 	%r2188, %r62, %r5346;
	cvt.s64.s32 	%rd168, %r2188;
	add.s64 	%rd169, %rd154, %rd168;
	add.s64 	%rd170, %rd169, %rd153;
	mad.lo.s64 	%rd171, %rd170, 18, %rd158;
	cvt.u64.u32 	%rd172, %r199;
	mul.lo.s32 	%r2190, %r30, %r5346;
	cvt.s64.s32 	%rd173, %r2190;
	add.s64 	%rd174, %rd172, %rd173;
	add.s64 	%rd175, %rd174, %rd153;
	mul.wide.u32 	%rd176, %r243, 4;
	add.s64 	%rd177, %rd176, %rd158;
	add.s64 	%rd178, %rd177, 4;
	mad.lo.s64 	%rd179, %rd175, 18, %rd178;
	mul.lo.s32 	%r2192, %r60, %r5346;
	cvt.s64.s32 	%rd180, %r2192;
	add.s64 	%rd181, %rd172, %rd180;
	add.s64 	%rd182, %rd181, %rd153;
	mad.lo.s64 	%rd183, %rd182, 18, %rd178;
	mul.lo.s32 	%r2193, %r32, %r5346;
	cvt.s64.s32 	%rd184, %r2193;
	add.s64 	%rd185, %rd172, %rd184;
	add.s64 	%rd186, %rd185, %rd153;
	mad.lo.s64 	%rd187, %rd186, 18, %rd178;
	mul.lo.s32 	%r2194, %r58, %r5346;
	cvt.s64.s32 	%rd188, %r2194;
	add.s64 	%rd189, %rd172, %rd188;
	add.s64 	%rd190, %rd189, %rd153;
	mad.lo.s64 	%rd191, %rd190, 18, %rd178;
	mul.lo.s32 	%r2195, %r34, %r5346;
	cvt.s64.s32 	%rd192, %r2195;
	add.s64 	%rd193, %rd172, %rd192;
	add.s64 	%rd194, %rd193, %rd153;
	mad.lo.s64 	%rd195, %rd194, 18, %rd178;
	mul.lo.s32 	%r2196, %r56, %r5346;
	cvt.s64.s32 	%rd196, %r2196;
	add.s64 	%rd197, %rd172, %rd196;
	add.s64 	%rd198, %rd197, %rd153;
	mad.lo.s64 	%rd199, %rd198, 18, %rd178;
	mul.lo.s32 	%r2197, %r36, %r5346;
	cvt.s64.s32 	%rd200, %r2197;
	add.s64 	%rd201, %rd172, %rd200;
	add.s64 	%rd202, %rd201, %rd153;
	mad.lo.s64 	%rd203, %rd202, 18, %rd178;
	mul.lo.s32 	%r2198, %r54, %r5346;
	cvt.s64.s32 	%rd204, %r2198;
	add.s64 	%rd205, %rd172, %rd204;
	add.s64 	%rd206, %rd205, %rd153;
	mad.lo.s64 	%rd207, %rd206, 18, %rd178;
	mul.lo.s32 	%r2199, %r38, %r5346;
	cvt.s64.s32 	%rd208, %r2199;
	add.s64 	%rd209, %rd172, %rd208;
	add.s64 	%rd210, %rd209, %rd153;
	mad.lo.s64 	%rd211, %rd210, 18, %rd178;
	mul.lo.s32 	%r2200, %r52, %r5346;
	cvt.s64.s32 	%rd212, %r2200;
	add.s64 	%rd213, %rd172, %rd212;
	add.s64 	%rd214, %rd213, %rd153;
	mad.lo.s64 	%rd215, %rd214, 18, %rd178;
	mul.lo.s32 	%r2201, %r40, %r5346;
	cvt.s64.s32 	%rd216, %r2201;
	add.s64 	%rd217, %rd172, %rd216;
	add.s64 	%rd218, %rd217, %rd153;
	mad.lo.s64 	%rd219, %rd218, 18, %rd178;
	mul.lo.s32 	%r2202, %r50, %r5346;
	cvt.s64.s32 	%rd220, %r2202;
	add.s64 	%rd221, %rd172, %rd220;
	add.s64 	%rd222, %rd221, %rd153;
	mad.lo.s64 	%rd223, %rd222, 18, %rd178;
	mul.lo.s32 	%r2203, %r42, %r5346;
	cvt.s64.s32 	%rd224, %r2203;
	add.s64 	%rd225, %rd172, %rd224;
	add.s64 	%rd226, %rd225, %rd153;
	mad.lo.s64 	%rd227, %rd226, 18, %rd178;
	mul.lo.s32 	%r2204, %r48, %r5346;
	cvt.s64.s32 	%rd228, %r2204;
	add.s64 	%rd229, %rd172, %rd228;
	add.s64 	%rd230, %rd229, %rd153;
	mad.lo.s64 	%rd231, %rd230, 18, %rd178;
	mul.lo.s32 	%r2205, %r44, %r5346;
	cvt.s64.s32 	%rd232, %r2205;
	add.s64 	%rd233, %rd172, %rd232;
	add.s64 	%rd234, %rd233, %rd153;
	mad.lo.s64 	%rd235, %rd234, 18, %rd178;
	mul.lo.s32 	%r2206, %r46, %r5346;
	cvt.s64.s32 	%rd236, %r2206;
	add.s64 	%rd237, %rd172, %rd236;
	add.s64 	%rd238, %rd237, %rd153;
	mad.lo.s64 	%rd239, %rd238, 18, %rd178;
	ld.global.nc.u16 	%rs5, [%rd179+-2];
	cvt.u32.u16 	%r2207, %rs5;
	ld.global.nc.u16 	%rs6, [%rd179];
	cvt.u32.u16 	%r2208, %rs6;
	shl.b32 	%r2209, %r2208, 16;
	or.b32  	%r2210, %r2209, %r2207;
	and.b32  	%r312, %r2210, 252645135;
	add.s32 	%r2211, %r312, 2021161080;
	xor.b32  	%r2212, %r2211, -2139062144;
	xor.b32  	%r2213, %r312, 134744072;
	xor.b32  	%r2214, %r2211, %r2210;
	and.b32  	%r310, %r2214, %r2213;
	// begin inline asm
	prmt.b32 %r310, %r310, 0, 0xba98;
	// end inline asm
	// begin inline asm
	prmt.b32 %r312, %r312, 0, 0xba98;
	// end inline asm
	xor.b32  	%r2215, %r312, 2139062143;
	not.b32 	%r2216, %r310;
	and.b32  	%r2217, %r2212, %r2216;
	and.b32  	%r2218, %r2215, %r310;
	or.b32  	%r2219, %r2217, %r2218;
	st.shared.u32 	[%r31], %r2219;
	shr.u32 	%r2220, %r2210, 4;
	and.b32  	%r316, %r2220, 252645135;
	add.s32 	%r2221, %r316, 2021161080;
	xor.b32  	%r2222, %r2221, -2139062144;
	xor.b32  	%r2223, %r316, 134744072;
	xor.b32  	%r2224, %r2221, %r2220;
	and.b32  	%r314, %r2224, %r2223;
	// begin inline asm
	prmt.b32 %r314, %r314, 0, 0xba98;
	// end inline asm
	// begin inline asm
	prmt.b32 %r316, %r316, 0, 0xba98;
	// end inline asm
	xor.b32  	%r2225, %r316, 2139062143;
	not.b32 	%r2226, %r314;
	and.b32  	%r2227, %r2222, %r2226;
	and.b32  	%r2228, %r2225, %r314;
	or.b32  	%r2229, %r2227, %r2228;
	st.shared.u32 	[%r31+16], %r2229;
	ld.global.nc.u16 	%rs7, [%rd187+-2];
	cvt.u32.u16 	%r2230, %rs7;
	ld.global.nc.u16 	%rs8, [%rd187];
	cvt.u32.u16 	%r2231, %rs8;
	shl.b32 	%r2232, %r2231, 16;
	or.b32  	%r2233, %r2232, %r2230;
	and.b32  	%r320, %r2233, 252645135;
	add.s32 	%r2234, %r320, 2021161080;
	xor.b32  	%r2235, %r2234, -2139062144;
	xor.b32  	%r2236, %r320, 134744072;
	xor.b32  	%r2237, %r2234, %r2233;
	and.b32  	%r318, %r2237, %r2236;
	// begin inline asm
	prmt.b32 %r318, %r318, 0, 0xba98;
	// end inline asm
	// begin inline asm
	prmt.b32 %r320, %r320, 0, 0xba98;
	// end inline asm
	xor.b32  	%r2238, %r320, 2139062143;
	not.b32 	%r2239, %r318;
	and.b32  	%r2240, %r2235, %r2239;
	and.b32  	%r2241, %r2238, %r318;
	or.b32  	%r2242, %r2240, %r2241;
	st.shared.u32 	[%r33], %r2242;
	shr.u32 	%r2243, %r2233, 4;
	and.b32  	%r324, %r2243, 252645135;
	add.s32 	%r2244, %r324, 2021161080;
	xor.b32  	%r2245, %r2244, -2139062144;
	xor.b32  	%r2246, %r324, 134744072;
	xor.b32  	%r2247, %r2244, %r2243;
	and.b32  	%r322, %r2247, %r2246;
	// begin inline asm
	prmt.b32 %r322, %r322, 0, 0xba98;
	// end inline asm
	// begin inline asm
	prmt.b32 %r324, %r324, 0, 0xba98;
	// end inline asm
	xor.b32  	%r2248, %r324, 2139062143;
	not.b32 	%r2249, %r322;
	and.b32  	%r2250, %r2245, %r2249;
	and.b32  	%r2251, %r2248, %r322;
	or.b32  	%r2252, %r2250, %r2251;
	st.shared.u32 	[%r33+16], %r2252;
	ld.global.nc.u16 	%rs9, [%rd195+-2];
	cvt.u32.u16 	%r2253, %rs9;
	ld.global.nc.u16 	%rs10, [%rd195];
	cvt.u32.u16 	%r2254, %rs10;
	shl.b32 	%r2255, %r2254, 16;
	or.b32  	%r2256, %r2255, %r2253;
	and.b32  	%r328, %r2256, 252645135;
	add.s32 	%r2257, %r328, 2021161080;
	xor.b32  	%r2258, %r2257, -2139062144;
	xor.b32  	%r2259, %r328, 134744072;
	xor.b32  	%r2260, %r2257, %r2256;
	and.b32  	%r326, %r2260, %r2259;
	// begin inline asm
	prmt.b32 %r326, %r326, 0, 0xba98;
	// end inline asm
	// begin inline asm
	prmt.b32 %r328, %r328, 0, 0xba98;
	// end inline asm
	xor.b32  	%r2261, %r328, 2139062143;
	not.b32 	%r2262, %r326;
	and.b32  	%r2263, %r2258, %r2262;
	and.b32  	%r2264, %r2261, %r326;
	or.b32  	%r2265, %r2263, %r2264;
	st.shared.u32 	[%r35], %r2265;
	shr.u32 	%r2266, %r2256, 4;
	and.b32  	%r332, %r2266, 252645135;
	add.s32 	%r2267, %r332, 2021161080;
	xor.b32  	%r2268, %r2267, -2139062144;
	xor.b32  	%r2269, %r332, 134744072;
	xor.b32  	%r2270, %r2267, %r2266;
	and.b32  	%r330, %r2270, %r2269;
	// begin inline asm
	prmt.b32 %r330, %r330, 0, 0xba98;
	// end inline asm
	// begin inline asm
	prmt.b32 %r332, %r332, 0, 0xba98;
	// end inline asm
	xor.b32  	%r2271, %r332, 2139062143;
	not.b32 	%r2272, %r330;
	and.b32  	%r2273, %r2268, %r2272;
	and.b32  	%r2274, %r2271, %r330;
	or.b32  	%r2275, %r2273, %r2274;
	st.shared.u32 	[%r35+16], %r2275;
	ld.global.nc.u16 	%rs11, [%rd203+-2];
	cvt.u32.u16 	%r2276, %rs11;
	ld.global.nc.u16 	%rs12, [%rd203];
	cvt.u32.u16 	%r2277, %rs12;
	shl.b32 	%r2278, %r2277, 16;
	or.b32  	%r2279, %r2278, %r2276;
	and.b32  	%r336, %r2279, 252645135;
	add.s32 	%r2280, %r336, 2021161080;
	xor.b32  	%r2281, %r2280, -2139062144;
	xor.b32  	%r2282, %r336, 134744072;
	xor.b32  	%r2283, %r2280, %r2279;
	and.b32  	%r334, %r2283, %r2282;
	// begin inline asm
	prmt.b32 %r334, %r334, 0, 0xba98;
	// end inline asm
	// begin inline asm
	prmt.b32 %r336, %r336, 0, 0xba98;
	// end inline asm
	xor.b32  	%r2284, %r336, 2139062143;
	not.b32 	%r2285, %r334;
	and.b32  	%r2286, %r2281, %r2285;
	and.b32  	%r2287, %r2284, %r334;
	or.b32  	%r2288, %r2286, %r2287;
	st.shared.u32 	[%r37], %r2288;
	shr.u32 	%r2289, %r2279, 4;
	and.b32  	%r340, %r2289, 252645135;
	add.s32 	%r2290, %r340, 2021161080;
	xor.b32  	%r2291, %r2290, -2139062144;
	xor.b32  	%r2292, %r340, 134744072;
	xor.b32  	%r2293, %r2290, %r2289;
	and.b32  	%r338, %r2293, %r2292;
	// begin inline asm
	prmt.b32 %r338, %r338, 0, 0xba98;
	// end inline asm
	// begin inline asm
	prmt.b32 %r340, %r340, 0, 0xba98;
	// end inline asm
	xor.b32  	%r2294, %r340, 2139062143;
	not.b32 	%r2295, %r338;
	and.b32  	%r2296, %r2291, %r2295;
	and.b32  	%r2297, %r2294, %r338;
	or.b32  	%r2298, %r2296, %r2297;
	st.shared.u32 	[%r37+16], %r2298;
	ld.global.nc.u16 	%rs13, [%rd211+-2];
	cvt.u32.u16 	%r2299, %rs13;
	ld.global.nc.u16 	%rs14, [%rd211];
	cvt.u32.u16 	%r2300, %rs14;
	shl.b32 	%r2301, %r2300, 16;
	or.b32  	%r2302, %r2301, %r2299;
	and.b32  	%r344, %r2302, 252645135;
	add.s32 	%r2303, %r344, 2021161080;
	xor.b32  	%r2304, %r2303, -2139062144;
	xor.b32  	%r2305, %r344, 134744072;
	xor.b32  	%r2306, %r2303, %r2302;
	and.b32  	%r342, %r2306, %r2305;
	// begin inline asm
	prmt.b32 %r342, %r342, 0, 0xba98;
	// end inline asm
	// begin inline asm
	prmt.b32 %r344, %r344, 0, 0xba98;
	// end inline asm
	xor.b32  	%r2307, %r344, 2139062143;
	not.b32 	%r2308, %r342;
	and.b32  	%r2309, %r2304, %r2308;
	and.b32  	%r2310, %r2307, %r342;
	or.b32  	%r2311, %r2309, %r2310;
	st.shared.u32 	[%r39], %r2311;
	shr.u32 	%r2312, %r2302, 4;
	and.b32  	%r348, %r2312, 252645135;
	add.s32 	%r2313, %r348, 2021161080;
	xor.b32  	%r2314, %r2313, -2139062144;
	xor.b32  	%r2315, %r348, 134744072;
	xor.b32  	%r2316, %r2313, %r2312;
	and.b32  	%r346, %r2316, %r2315;
	// begin inline asm
	prmt.b32 %r346, %r346, 0, 0xba98;
	// end inline asm
	// begin inline asm
	prmt.b32 %r348, %r348, 0, 0xba98;
	// end inline asm
	xor.b32  	%r2317, %r348, 2139062143;
	not.b32 	%r2318, %r346;
	and.b32  	%r2319, %r2314, %r2318;
	and.b32  	%r2320, %r2317, %r346;
	or.b32  	%r2321, %r2319, %r2320;
	st.shared.u32 	[%r39+16], %r2321;
	ld.global.nc.u16 	%rs15, [%rd219+-2];
	cvt.u32.u16 	%r2322, %rs15;
	ld.global.nc.u16 	%rs16, [%rd219];
	cvt.u32.u16 	%r2323, %rs16;
	shl.b32 	%r2324, %r2323, 16;
	or.b32  	%r2325, %r2324, %r2322;
	and.b32  	%r352, %r2325, 252645135;
	add.s32 	%r2326, %r352, 2021161080;
	xor.b32  	%r2327, %r2326, -2139062144;
	xor.b32  	%r2328, %r352, 134744072;
	xor.b32  	%r2329, %r2326, %r2325;
	and.b32  	%r350, %r2329, %r2328;
	// begin inline asm
	prmt.b32 %r350, %r350, 0, 0xba98;
	// end inline asm
	// begin inline asm
	prmt.b32 %r352, %r352, 0, 0xba98;
	// end inline asm
	xor.b32  	%r2330, %r352, 2139062143;
	not.b32 	%r2331, %r350;
	and.b32  	%r2332, %r2327, %r2331;
	and.b32  	%r2333, %r2330, %r350;
	or.b32  	%r2334, %r2332, %r2333;
	st.shared.u32 	[%r41], %r2334;
	shr.u32 	%r2335, %r2325, 4;
	and.b32  	%r356, %r2335, 252645135;
	add.s32 	%r2336, %r356, 2021161080;
	xor.b32  	%r2337, %r2336, -2139062144;
	xor.b32  	%r2338, %r356, 134744072;
	xor.b32  	%r2339, %r2336, %r2335;
	and.b32  	%r354, %r2339, %r2338;
	// begin inline asm
	prmt.b32 %r354, %r354, 0, 0xba98;
	// end inline asm
	// begin inline asm
	prmt.b32 %r356, %r356, 0, 0xba98;
	// end inline asm
	xor.b32  	%r2340, %r356, 2139062143;
	not.b32 	%r2341, %r354;
	and.b32  	%r2342, %r2337, %r2341;
	and.b32  	%r2343, %r2340, %r354;
	or.b32  	%r2344, %r2342, %r2343;
	st.shared.u32 	[%r41+16], %r2344;
	ld.global.nc.u16 	%rs17, [%rd227+-2];
	cvt.u32.u16 	%r2345, %rs17;
	ld.global.nc.u16 	%rs18, [%rd227];
	cvt.u32.u16 	%r2346, %rs18;
	shl.b32 	%r2347, %r2346, 16;
	or.b32  	%r2348, %r2347, %r2345;
	and.b32  	%r360, %r2348, 252645135;
	add.s32 	%r2349, %r360, 2021161080;
	xor.b32  	%r2350, %r2349, -2139062144;
	xor.b32  	%r2351, %r360, 134744072;
	xor.b32  	%r2352, %r2349, %r2348;
	and.b32  	%r358, %r2352, %r2351;
	// begin inline asm
	prmt.b32 %r358, %r358, 0, 0xba98;
	// end inline asm
	// begin inline asm
	prmt.b32 %r360, %r360, 0, 0xba98;
	// end inline asm
	xor.b32  	%r2353, %r360, 2139062143;
	not.b32 	%r2354, %r358;
	and.b32  	%r2355, %r2350, %r2354;
	and.b32  	%r2356, %r2353, %r358;
	or.b32  	%r2357, %r2355, %r2356;
	st.shared.u32 	[%r43], %r2357;
	shr.u32 	%r2358, %r2348, 4;
	and.b32  	%r364, %r2358, 252645135;
	add.s32 	%r2359, %r364, 2021161080;
	xor.b32  	%r2360, %r2359, -2139062144;
	xor.b32  	%r2361, %r364, 134744072;
	xor.b32  	%r2362, %r2359, %r2358;
	and.b32  	%r362, %r2362, %r2361;
	// begin inline asm
	prmt.b32 %r362, %r362, 0, 0xba98;
	// end inline asm
	// begin inline asm
	prmt.b32 %r364, %r364, 0, 0xba98;
	// end inline asm
	xor.b32  	%r2363, %r364, 2139062143;
	not.b32 	%r2364, %r362;
	and.b32  	%r2365, %r2360, %r2364;
	and.b32  	%r2366, %r2363, %r362;
	or.b32  	%r2367, %r2365, %r2366;
	st.shared.u32 	[%r43+16], %r2367;
	ld.global.nc.u16 	%rs19, [%rd235+-2];
	cvt.u32.u16 	%r2368, %rs19;
	ld.global.nc.u16 	%rs20, [%rd235];
	cvt.u32.u16 	%r2369, %rs20;
	shl.b32 	%r2370, %r2369, 16;
	or.b32  	%r2371, %r2370, %r2368;
	and.b32  	%r368, %r2371, 252645135;
	add.s32 	%r2372, %r368, 2021161080;
	xor.b32  	%r2373, %r2372, -2139062144;
	xor.b32  	%r2374, %r368, 134744072;
	xor.b32  	%r2375, %r2372, %r2371;
	and.b32  	%r366, %r2375, %r2374;
	// begin inline asm
	prmt.b32 %r366, %r366, 0, 0xba98;
	// end inline asm
	// begin inline asm
	prmt.b32 %r368, %r368, 0, 0xba98;
	// end inline asm
	xor.b32  	%r2376, %r368, 2139062143;
	not.b32 	%r2377, %r366;
	and.b32  	%r2378, %r2373, %r2377;
	and.b32  	%r2379, %r2376, %r366;
	or.b32  	%r2380, %r2378, %r2379;
	st.shared.u32 	[%r45], %r2380;
	shr.u32 	%r2381, %r2371, 4;
	and.b32  	%r372, %r2381, 252645135;
	add.s32 	%r2382, %r372, 2021161080;
	xor.b32  	%r2383, %r2382, -2139062144;
	xor.b32  	%r2384, %r372, 134744072;
	xor.b32  	%r2385, %r2382, %r2381;
	and.b32  	%r370, %r2385, %r2384;
	// begin inline asm
	prmt.b32 %r370, %r370, 0, 0xba98;
	// end inline asm
	// begin inline asm
	prmt.b32 %r372, %r372, 0, 0xba98;
	// end inline asm
	xor.b32  	%r2386, %r372, 2139062143;
	not.b32 	%r2387, %r370;
	and.b32  	%r2388, %r2383, %r2387;
	and.b32  	%r2389, %r2386, %r370;
	or.b32  	%r2390, %r2388, %r2389;
	st.shared.u32 	[%r45+16], %r2390;
	ld.global.nc.u16 	%rs21, [%rd239+-2];
	cvt.u32.u16 	%r2391, %rs21;
	ld.global.nc.u16 	%rs22, [%rd239];
	cvt.u32.u16 	%r2392, %rs22;
	shl.b32 	%r2393, %r2392, 16;
	or.b32  	%r2394, %r2393, %r2391;
	and.b32  	%r376, %r2394, 252645135;
	add.s32 	%r2395, %r376, 2021161080;
	xor.b32  	%r2396, %r2395, -2139062144;
	xor.b32  	%r2397, %r376, 134744072;
	xor.b32  	%r2398, %r2395, %r2394;
	and.b32  	%r374, %r2398, %r2397;
	// begin inline asm
	prmt.b32 %r374, %r374, 0, 0xba98;
	// end inline asm
	// begin inline asm
	prmt.b32 %r376, %r376, 0, 0xba98;
	// end inline asm
	xor.b32  	%r2399, %r376, 2139062143;
	not.b32 	%r2400, %r374;
	and.b32  	%r2401, %r2396, %r2400;
	and.b32  	%r2402, %r2399, %r374;
	or.b32  	%r2403, %r2401, %r2402;
	st.shared.u32 	[%r47], %r2403;
	shr.u32 	%r2404, %r2394, 4;
	and.b32  	%r380, %r2404, 252645135;
	add.s32 	%r2405, %r380, 2021161080;
	xor.b32  	%r2406, %r2405, -2139062144;
	xor.b32  	%r2407, %r380, 134744072;
	xor.b32  	%r2408, %r2405, %r2404;
	and.b32  	%r378, %r2408, %r2407;
	// begin inline asm
	prmt.b32 %r378, %r378, 0, 0xba98;
	// end inline asm
	// begin inline asm
	prmt.b32 %r380, %r380, 0, 0xba98;
	// end inline asm
	xor.b32  	%r2409, %r380, 2139062143;
	not.b32 	%r2410, %r378;
	and.b32  	%r2411, %r2406, %r2410;
	and.b32  	%r2412, %r2409, %r378;
	or.b32  	%r2413, %r2411, %r2412;
	st.shared.u32 	[%r47+16], %r2413;
	ld.global.nc.u16 	%rs23, [%rd231+-2];
	cvt.u32.u16 	%r2414, %rs23;
	ld.global.nc.u16 	%rs24, [%rd231];
	cvt.u32.u16 	%r2415, %rs24;
	shl.b32 	%r2416, %r2415, 16;
	or.b32  	%r2417, %r2416, %r2414;
	and.b32  	%r384, %r2417, 252645135;
	add.s32 	%r2418, %r384, 2021161080;
	xor.b32  	%r2419, %r2418, -2139062144;
	xor.b32  	%r2420, %r384, 134744072;
	xor.b32  	%r2421, %r2418, %r2417;
	and.b32  	%r382, %r2421, %r2420;
	// begin inline asm
	prmt.b32 %r382, %r382, 0, 0xba98;
	// end inline asm
	// begin inline asm
	prmt.b32 %r384, %r384, 0, 0xba98;
	// end inline asm
	xor.b32  	%r2422, %r384, 2139062143;
	not.b32 	%r2423, %r382;
	and.b32  	%r2424, %r2419, %r2423;
	and.b32  	%r2425, %r2422, %r382;
	or.b32  	%r2426, %r2424, %r2425;
	st.shared.u32 	[%r49], %r2426;
	shr.u32 	%r2427, %r2417, 4;
	and.b32  	%r388, %r2427, 252645135;
	add.s32 	%r2428, %r388, 2021161080;
	xor.b32  	%r2429, %r2428, -2139062144;
	xor.b32  	%r2430, %r388, 134744072;
	xor.b32  	%r2431, %r2428, %r2427;
	and.b32  	%r386, %r2431, %r2430;
	// begin inline asm
	prmt.b32 %r386, %r386, 0, 0xba98;
	// end inline asm
	// begin inline asm
	prmt.b32 %r388, %r388, 0, 0xba98;
	// end inline asm
	xor.b32  	%r2432, %r388, 2139062143;
	not.b32 	%r2433, %r386;
	and.b32  	%r2434, %r2429, %r2433;
	and.b32  	%r2435, %r2432, %r386;
	or.b32  	%r2436, %r2434, %r2435;
	st.shared.u32 	[%r49+16], %r2436;
	ld.global.nc.u16 	%rs25, [%rd223+-2];
	cvt.u32.u16 	%r2437, %rs25;
	ld.global.nc.u16 	%rs26, [%rd223];
	cvt.u32.u16 	%r2438, %rs26;
	shl.b32 	%r2439, %r2438, 16;
	or.b32  	%r2440, %r2439, %r2437;
	and.b32  	%r392, %r2440, 252645135;
	add.s32 	%r2441, %r392, 2021161080;
	xor.b32  	%r2442, %r2441, -2139062144;
	xor.b32  	%r2443, %r392, 134744072;
	xor.b32  	%r2444, %r2441, %r2440;
	and.b32  	%r390, %r2444, %r2443;
	// begin inline asm
	prmt.b32 %r390, %r390, 0, 0xba98;
	// end inline asm
	// begin inline asm
	prmt.b32 %r392, %r392, 0, 0xba98;
	// end inline asm
	xor.b32  	%r2445, %r392, 2139062143;
	not.b32 	%r2446, %r390;
	and.b32  	%r2447, %r2442, %r2446;
	and.b32  	%r2448, %r2445, %r390;
	or.b32  	%r2449, %r2447, %r2448;
	st.shared.u32 	[%r51], %r2449;
	shr.u32 	%r2450, %r2440, 4;
	and.b32  	%r396, %r2450, 252645135;
	add.s32 	%r2451, %r396, 2021161080;
	xor.b32  	%r2452, %r2451, -2139062144;
	xor.b32  	%r2453, %r396, 134744072;
	xor.b32  	%r2454, %r2451, %r2450;
	and.b32  	%r394, %r2454, %r2453;
	// begin inline asm
	prmt.b32 %r394, %r394, 0, 0xba98;
	// end inline asm
	// begin inline asm
	prmt.b32 %r396, %r396, 0, 0xba98;
	// end inline asm
	xor.b32  	%r2455, %r396, 2139062143;
	not.b32 	%r2456, %r394;
	and.b32  	%r2457, %r2452, %r2456;
	and.b32  	%r2458, %r2455, %r394;
	or.b32  	%r2459, %r2457, %r2458;
	st.shared.u32 	[%r51+16], %r2459;
	ld.global.nc.u16 	%rs27, [%rd215+-2];
	cvt.u32.u16 	%r2460, %rs27;
	ld.global.nc.u16 	%rs28, [%rd215];
	cvt.u32.u16 	%r2461, %rs28;
	shl.b32 	%r2462, %r2461, 16;
	or.b32  	%r2463, %r2462, %r2460;
	and.b32  	%r400, %r2463, 252645135;
	add.s32 	%r2464, %r400, 2021161080;
	xor.b32  	%r2465, %r2464, -2139062144;
	xor.b32  	%r2466, %r400, 134744072;
	xor.b32  	%r2467, %r2464, %r2463;
	and.b32  	%r398, %r2467, %r2466;
	// begin inline asm
	prmt.b32 %r398, %r398, 0, 0xba98;
	// end inline asm
	// begin inline asm
	prmt.b32 %r400, %r400, 0, 0xba98;
	// end inline asm
	xor.b32  	%r2468, %r400, 2139062143;
	not.b32 	%r2469, %r398;
	and.b32  	%r2470, %r2465, %r2469;
	and.b32  	%r2471, %r2468, %r398;
	or.b32  	%r2472, %r2470, %r2471;
	st.shared.u32 	[%r53], %r2472;
	shr.u32 	%r2473, %r2463, 4;
	and.b32  	%r404, %r2473, 252645135;
	add.s32 	%r2474, %r404, 2021161080;
	xor.b32  	%r2475, %r2474, -2139062144;
	xor.b32  	%r2476, %r404, 134744072;
	xor.b32  	%r2477, %r2474, %r2473;
	and.b32  	%r402, %r2477, %r2476;
	// begin inline asm
	prmt.b32 %r402, %r402, 0, 0xba98;
	// end inline asm
	// begin inline asm
	prmt.b32 %r404, %r404, 0, 0xba98;
	// end inline asm
	xor.b32  	%r2478, %r404, 2139062143;
	not.b32 	%r2479, %r402;
	and.b32  	%r2480, %r2475, %r2479;
	and.b32  	%r2481, %r2478, %r402;
	or.b32  	%r2482, %r2480, %r2481;
	st.shared.u32 	[%r53+16], %r2482;
	ld.global.nc.u16 	%rs29, [%rd207+-2];
	cvt.u32.u16 	%r2483, %rs29;
	ld.global.nc.u16 	%rs30, [%rd207];
	cvt.u32.u16 	%r2484, %rs30;
	shl.b32 	%r2485, %r2484, 16;
	or.b32  	%r2486, %r2485, %r2483;
	and.b32  	%r408, %r2486, 252645135;
	add.s32 	%r2487, %r408, 2021161080;
	xor.b32  	%r2488, %r2487, -2139062144;
	xor.b32  	%r2489, %r408, 134744072;
	xor.b32  	%r2490, %r2487, %r2486;
	and.b32  	%r406, %r2490, %r2489;
	// begin inline asm
	prmt.b32 %r406, %r406, 0, 0xba98;
	// end inline asm
	// begin inline asm
	prmt.b32 %r408, %r408, 0, 0xba98;
	// end inline asm
	xor.b32  	%r2491, %r408, 2139062143;
	not.b32 	%r2492, %r406;
	and.b32  	%r2493, %r2488, %r2492;
	and.b32  	%r2494, %r2491, %r406;
	or.b32  	%r2495, %r2493, %r2494;
	st.shared.u32 	[%r55], %r2495;
	shr.u32 	%r2496, %r2486, 4;
	and.b32  	%r412, %r2496, 252645135;
	add.s32 	%r2497, %r412, 2021161080;
	xor.b32  	%r2498, %r2497, -2139062144;
	xor.b32  	%r2499, %r412, 134744072;
	xor.b32  	%r2500, %r2497, %r2496;
	and.b32  	%r410, %r2500, %r2499;
	// begin inline asm
	prmt.b32 %r410, %r410, 0, 0xba98;
	// end inline asm
	// begin inline asm
	prmt.b32 %r412, %r412, 0, 0xba98;
	// end inline asm
	xor.b32  	%r2501, %r412, 2139062143;
	not.b32 	%r2502, %r410;
	and.b32  	%r2503, %r2498, %r2502;
	and.b32  	%r2504, %r2501, %r410;
	or.b32  	%r2505, %r2503, %r2504;
	st.shared.u32 	[%r55+16], %r2505;
	ld.global.nc.u16 	%rs31, [%rd199+-2];
	cvt.u32.u16 	%r2506, %rs31;
	ld.global.nc.u16 	%rs32, [%rd199];
	cvt.u32.u16 	%r2507, %rs32;
	shl.b32 	%r2508, %r2507, 16;
	or.b32  	%r2509, %r2508, %r2506;
	and.b32  	%r416, %r2509, 252645135;
	add.s32 	%r2510, %r416, 2021161080;
	xor.b32  	%r2511, %r2510, -2139062144;
	xor.b32  	%r2512, %r416, 134744072;
	xor.b32  	%r2513, %r2510, %r2509;
	and.b32  	%r414, %r2513, %r2512;
	// begin inline asm
	prmt.b32 %r414, %r414, 0, 0xba98;
	// end inline asm
	// begin inline asm
	prmt.b32 %r416, %r416, 0, 0xba98;
	// end inline asm
	xor.b32  	%r2514, %r416, 2139062143;
	not.b32 	%r2515, %r414;
	and.b32  	%r2516, %r2511, %r2515;
	and.b32  	%r2517, %r2514, %r414;
	or.b32  	%r2518, %r2516, %r2517;
	st.shared.u32 	[%r57], %r2518;
	shr.u32 	%r2519, %r2509, 4;
	and.b32  	%r420, %r2519, 252645135;
	add.s32 	%r2520, %r420, 2021161080;
	xor.b32  	%r2521, %r2520, -2139062144;
	xor.b32  	%r2522, %r420, 134744072;
	xor.b32  	%r2523, %r2520, %r2519;
	and.b32  	%r418, %r2523, %r2522;
	// begin inline asm
	prmt.b32 %r418, %r418, 0, 0xba98;
	// end inline asm
	// begin inline asm
	prmt.b32 %r420, %r420, 0, 0xba98;
	// end inline asm
	xor.b32  	%r2524, %r420, 2139062143;
	not.b32 	%r2525, %r418;
	and.b32  	%r2526, %r2521, %r2525;
	and.b32  	%r2527, %r2524, %r418;
	or.b32  	%r2528, %r2526, %r2527;
	st.shared.u32 	[%r57+16], %r2528;
	ld.global.nc.u16 	%rs33, [%rd191+-2];
	cvt.u32.u16 	%r2529, %rs33;
	ld.global.nc.u16 	%rs34, [%rd191];
	cvt.u32.u16 	%r2530, %rs34;
	shl.b32 	%r2531, %r2530, 16;
	or.b32  	%r2532, %r2531, %r2529;
	and.b32  	%r424, %r2532, 252645135;
	add.s32 	%r2533, %r424, 2021161080;
	xor.b32  	%r2534, %r2533, -2139062144;
	xor.b32  	%r2535, %r424, 134744072;
	xor.b32  	%r2536, %r2533, %r2532;
	and.b32  	%r422, %r2536, %r2535;
	// begin inline asm
	prmt.b32 %r422, %r422, 0, 0xba98;
	// end inline asm
	// begin inline asm
	prmt.b32 %r424, %r424, 0, 0xba98;
	// end inline asm
	xor.b32  	%r2537, %r424, 2139062143;
	not.b32 	%r2538, %r422;
	and.b32  	%r2539, %r2534, %r2538;
	and.b32  	%r2540, %r2537, %r422;
	or.b32  	%r2541, %r2539, %r2540;
	st.shared.u32 	[%r59], %r2541;
	shr.u32 	%r2542, %r2532, 4;
	and.b32  	%r428, %r2542, 252645135;
	add.s32 	%r2543, %r428, 2021161080;
	xor.b32  	%r2544, %r2543, -2139062144;
	xor.b32  	%r2545, %r428, 134744072;
	xor.b32  	%r2546, %r2543, %r2542;
	and.b32  	%r426, %r2546, %r2545;
	// begin inline asm
	prmt.b32 %r426, %r426, 0, 0xba98;
	// end inline asm
	// begin inline asm
	prmt.b32 %r428, %r428, 0, 0xba98;
	// end inline asm
	xor.b32  	%r2547, %r428, 2139062143;
	not.b32 	%r2548, %r426;
	and.b32  	%r2549, %r2544, %r2548;
	and.b32  	%r2550, %r2547, %r426;
	or.b32  	%r2551, %r2549, %r2550;
	st.shared.u32 	[%r59+16], %r2551;
	ld.global.nc.u16 	%rs35, [%rd183+-2];
	cvt.u32.u16 	%r2552, %rs35;
	ld.global.nc.u16 	%rs36, [%rd183];
	cvt.u32.u16 	%r2553, %rs36;
	shl.b32 	%r2554, %r2553, 16;
	or.b32  	%r2555, %r2554, %r2552;
	and.b32  	%r432, %r2555, 252645135;
	add.s32 	%r2556, %r432, 2021161080;
	xor.b32  	%r2557, %r2556, -2139062144;
	xor.b32  	%r2558, %r432, 134744072;
	xor.b32  	%r2559, %r2556, %r2555;
	and.b32  	%r430, %r2559, %r2558;
	// begin inline asm
	prmt.b32 %r430, %r430, 0, 0xba98;
	// end inline asm
	// begin inline asm
	prmt.b32 %r432, %r432, 0, 0xba98;
	// end inline asm
	xor.b32  	%r2560, %r432, 2139062143;
	not.b32 	%r2561, %r430;
	and.b32  	%r2562, %r2557, %r2561;
	and.b32  	%r2563, %r2560, %r430;
	or.b32  	%r2564, %r2562, %r2563;
	st.shared.u32 	[%r61], %r2564;
	shr.u32 	%r2565, %r2555, 4;
	and.b32  	%r436, %r2565, 252645135;
	add.s32 	%r2566, %r436, 2021161080;
	xor.b32  	%r2567, %r2566, -2139062144;
	xor.b32  	%r2568, %r436, 134744072;
	xor.b32  	%r2569, %r2566, %r2565;
	and.b32  	%r434, %r2569, %r2568;
	// begin inline asm
	prmt.b32 %r434, %r434, 0, 0xba98;
	// end inline asm
	// begin inline asm
	prmt.b32 %r436, %r436, 0, 0xba98;
	// end inline asm
	xor.b32  	%r2570, %r436, 2139062143;
	not.b32 	%r2571, %r434;
	and.b32  	%r2572, %r2567, %r2571;
	and.b32  	%r2573, %r2570, %r434;
	or.b32  	%r2574, %r2572, %r2573;
	st.shared.u32 	[%r61+16], %r2574;
	ld.global.nc.u16 	%rs1, [%rd171];
	// begin inline asm
	{  cvt.f32.f16 %f339, %rs1;}

	// end inline asm
	st.shared.f32 	[%r63], %f339;
	ld.global.nc.u16 	%rs2, [%rd167];
	// begin inline asm
	{  cvt.f32.f16 %f340, %rs2;}

	// end inline asm
	st.shared.f32 	[%r65], %f340;
	ld.global.nc.u16 	%rs3, [%rd163];
	// begin inline asm
	{  cvt.f32.f16 %f341, %rs3;}

	// end inline asm
	st.shared.f32 	[%r67], %f341;
	ld.global.nc.u16 	%rs4, [%rd159];
	// begin inline asm
	{  cvt.f32.f16 %f342, %rs4;}

	// end inline asm
	st.shared.f32 	[%r69], %f342;
	cvt.u64.u32 	%rd240, %r4;
	mad.lo.s64 	%rd241, %rd152, 9, %rd240;
	shl.b64 	%rd242, %rd241, 2;
	add.s64 	%rd243, %rd50, %rd242;
	ld.global.nc.u32 	%r2578, [%rd243];
	add.s32 	%r2581, %r247, 448;
	add.s32 	%r2582, %r2581, %r158;
	st.shared.u32 	[%r2582], %r2578;
	ld.global.nc.u32 	%r2583, [%rd243+1024];
	st.shared.u32 	[%r2582+1024], %r2583;
	ld.global.nc.u32 	%r2584, [%rd243+2048];
	st.shared.u32 	[%r2582+2048], %r2584;
	ld.global.nc.u32 	%r2585, [%rd243+3072];
	st.shared.u32 	[%r2582+3072], %r2585;
	ld.global.nc.u32 	%r2586, [%rd243+4096];
	st.shared.u32 	[%r2582+4096], %r2586;
	ld.global.nc.u32 	%r2587, [%rd243+5120];
	st.shared.u32 	[%r2582+5120], %r2587;
	ld.global.nc.u32 	%r2588, [%rd243+6144];
	st.shared.u32 	[%r2582+6144], %r2588;
	ld.global.nc.u32 	%r2589, [%rd243+7168];
	st.shared.u32 	[%r2582+7168], %r2589;
	ld.global.nc.u32 	%r2590, [%rd243+8192];
	st.shared.u32 	[%r2582+8192], %r2590;
	ld.global.nc.u32 	%r2591, [%rd243+9216];
	st.shared.u32 	[%r2582+9216], %r2591;
	ld.global.nc.u32 	%r2592, [%rd243+10240];
	st.shared.u32 	[%r2582+10240], %r2592;
	ld.global.nc.u32 	%r2593, [%rd243+11264];
	st.shared.u32 	[%r2582+11264], %r2593;
	ld.global.nc.u32 	%r2594, [%rd243+12288];
	st.shared.u32 	[%r2582+12288], %r2594;
	ld.global.nc.u32 	%r2595, [%rd243+13312];
	st.shared.u32 	[%r2582+13312], %r2595;
	ld.global.nc.u32 	%r2596, [%rd243+14336];
	st.shared.u32 	[%r2582+14336], %r2596;
	ld.global.nc.u32 	%r2597, [%rd243+15360];
	st.shared.u32 	[%r2582+15360], %r2597;
	bar.sync 	0;
	and.b32  	%r2598, %r3, 15;
	and.b32  	%r2599, %r199, 252;
	mad.lo.s32 	%r2600, %r2598, 76, %r2599;
	and.b32  	%r2601, %r2, 1022;
	mad.lo.s32 	%r2602, %r2601, 1216, %r2600;
	mul.wide.u32 	%rd244, %r2602, 4;
	cvt.u64.u32 	%rd245, %r247;
	cvta.shared.u64 	%rd246, %rd245;
	add.s64 	%rd247, %rd246, %rd244;
	add.s64 	%rd136, %rd247, 16832;
	// begin inline asm
	ldmatrix.sync.aligned.m8n8.x4.b16 {%r438, %r439, %r440, %r441}, [%rd136];
	// end inline asm
	add.s64 	%rd137, %rd247, 16864;
	// begin inline asm
	ldmatrix.sync.aligned.m8n8.x4.b16 {%r442, %r443, %r444, %r445}, [%rd137];
	// end inline asm
	add.s64 	%rd138, %rd247, 16896;
	// begin inline asm
	ldmatrix.sync.aligned.m8n8.x4.b16 {%r446, %r447, %r448, %r449}, [%rd138];
	// end inline asm
	add.s64 	%rd139, %rd247, 16928;
	// begin inline asm
	ldmatrix.sync.aligned.m8n8.x4.b16 {%r450, %r451, %r452, %r453}, [%rd139];
	// end inline asm
	mad.lo.s32 	%r2603, %r10, 304, %r247;
	ld.shared.v4.f32 	{%f455, %f456, %f457, %f458}, [%r2603+17088];
	ld.shared.v4.f32 	{%f459, %f460, %f461, %f462}, [%r2603+19520];
	add.s64 	%rd140, %rd247, 21696;
	// begin inline asm
	ldmatrix.sync.aligned.m8n8.x4.b16 {%r454, %r455, %r456, %r457}, [%rd140];
	// end inline asm
	add.s64 	%rd141, %rd247, 21728;
	// begin inline asm
	ldmatrix.sync.aligned.m8n8.x4.b16 {%r458, %r459, %r460, %r461}, [%rd141];
	// end inline asm
	add.s64 	%rd142, %rd247, 21760;
	// begin inline asm
	ldmatrix.sync.aligned.m8n8.x4.b16 {%r462, %r463, %r464, %r465}, [%rd142];
	// end inline asm
	add.s64 	%rd143, %rd247, 21792;
	// begin inline asm
	ldmatrix.sync.aligned.m8n8.x4.b16 {%r466, %r467, %r468, %r469}, [%rd143];
	// end inline asm
	ld.shared.v4.f32 	{%f463, %f464, %f465, %f466}, [%r2603+21952];
	ld.shared.v4.f32 	{%f467, %f468, %f469, %f470}, [%r2603+24384];
	and.b32  	%r2604, %r2, 1;
	setp.eq.b32 	%p21, %r2604, 1;
	selp.b32 	%r2605, 1152, 0, %p21;
	add.s32 	%r2606, %r2581, %r2605;
	shl.b32 	%r2607, %r199, 3;
	or.b32  	%r2608, %r2607, %r243;
	mad.lo.s32 	%r2609, %r199, 28, %r2608;
	shl.b32 	%r2610, %r2609, 2;
	add.s32 	%r2611, %r2606, %r2610;
	ld.shared.u32 	%r494, [%r2611+16];
	ld.shared.u32 	%r495, [%r2611+32];
	mad.lo.s32 	%r2612, %r243, 288, %r2606;
	ld.shared.v4.u32 	{%r470, %r500, %r530, %r560}, [%r2612];
	// begin inline asm
	{.reg .f16 low,high;
  mov.b32 {low,high},%r470;
  cvt.f32.f16 %f343, low;}

	// end inline asm
	ld.shared.v4.u32 	{%r471, %r501, %r531, %r561}, [%r2612+144];
	// begin inline asm
	{.reg .f16 low,high;
  mov.b32 {low,high},%r471;
  cvt.f32.f16 %f344, low;}

	// end inline asm
	mov.b32 	%r2168, 0;
	mov.u32 	%r472, %r2168;
	mov.u32 	%r473, %r2168;
	mov.u32 	%r474, %r2168;
	mov.u32 	%r475, %r2168;
	// begin inline asm
	mma.sync.aligned.m16n8k32.row.col.s32.s8.s8.s32 {%r472, %r473, %r474, %r475}, {%r438, %r439, %r440, %r441}, {%r494, %r495}, {%r472, %r473, %r474, %r475};
	// end inline asm
	cvt.rn.f32.s32 	%f471, %r472;
	mul.f32 	%f472, %f455, %f471;
	fma.rn.f32 	%f473, %f472, %f343, %f3324;
	cvt.rn.f32.s32 	%f474, %r473;
	mul.f32 	%f475, %f455, %f474;
	fma.rn.f32 	%f476, %f475, %f344, %f3323;
	cvt.rn.f32.s32 	%f477, %r474;
	mul.f32 	%f478, %f459, %f477;
	fma.rn.f32 	%f479, %f478, %f343, %f3322;
	cvt.rn.f32.s32 	%f480, %r475;
	mul.f32 	%f481, %f459, %f480;
	fma.rn.f32 	%f482, %f481, %f344, %f3321;
	mov.u32 	%r486, %r2168;
	mov.u32 	%r487, %r2168;
	mov.u32 	%r488, %r2168;
	mov.u32 	%r489, %r2168;
	// begin inline asm
	mma.sync.aligned.m16n8k32.row.col.s32.s8.s8.s32 {%r486, %r487, %r488, %r489}, {%r454, %r455, %r456, %r457}, {%r494, %r495}, {%r486, %r487, %r488, %r489};
	// end inline asm
	cvt.rn.f32.s32 	%f483, %r486;
	mul.f32 	%f484, %f463, %f483;
	fma.rn.f32 	%f485, %f484, %f343, %f3320;
	cvt.rn.f32.s32 	%f486, %r487;
	mul.f32 	%f487, %f463, %f486;
	fma.rn.f32 	%f488, %f487, %f344, %f3319;
	cvt.rn.f32.s32 	%f489, %r488;
	mul.f32 	%f490, %f467, %f489;
	fma.rn.f32 	%f491, %f490, %f343, %f3318;
	cvt.rn.f32.s32 	%f492, %r489;
	mul.f32 	%f493, %f467, %f492;
	fma.rn.f32 	%f494, %f493, %f344, %f3317;
	ld.shared.u32 	%r524, [%r2611+48];
	ld.shared.u32 	%r525, [%r2611+64];
	// begin inline asm
	{.reg .f16 low,high;
  mov.b32 {low,high},%r500;
  cvt.f32.f16 %f345, low;}

	// end inline asm
	// begin inline asm
	{.reg .f16 low,high;
  mov.b32 {low,high},%r501;
  cvt.f32.f16 %f346, low;}

	// end inline asm
	mov.u32 	%r502, %r2168;
	mov.u32 	%r503, %r2168;
	mov.u32 	%r504, %r2168;
	mov.u32 	%r505, %r2168;
	// begin inline asm
	mma.sync.aligned.m16n8k32.row.col.s32.s8.s8.s32 {%r502, %r503, %r504, %r505}, {%r442, %r443, %r444, %r445}, {%r524, %r525}, {%r502, %r503, %r504, %r505};
	// end inline asm
	cvt.rn.f32.s32 	%f495, %r502;
	mul.f32 	%f496, %f456, %f495;
	fma.rn.f32 	%f497, %f496, %f345, %f473;
	cvt.rn.f32.s32 	%f498, %r503;
	mul.f32 	%f499, %f456, %f498;
	fma.rn.f32 	%f500, %f499, %f346, %f476;
	cvt.rn.f32.s32 	%f501, %r504;
	mul.f32 	%f502, %f460, %f501;
	fma.rn.f32 	%f503, %f502, %f345, %f479;
	cvt.rn.f32.s32 	%f504, %r505;
	mul.f32 	%f505, %f460, %f504;
	fma.rn.f32 	%f506, %f505, %f346, %f482;
	mov.u32 	%r516, %r2168;
	mov.u32 	%r517, %r2168;
	mov.u32 	%r518, %r2168;
	mov.u32 	%r519, %r2168;
	// begin inline asm
	mma.sync.aligned.m16n8k32.row.col.s32.s8.s8.s32 {%r516, %r517, %r518, %r519}, {%r458, %r459, %r460, %r461}, {%r524, %r525}, {%r516, %r517, %r518, %r519};
	// end inline asm
	cvt.rn.f32.s32 	%f507, %r516;
	mul.f32 	%f508, %f464, %f507;
	fma.rn.f32 	%f509, %f508, %f345, %f485;
	cvt.rn.f32.s32 	%f510, %r517;
	mul.f32 	%f511, %f464, %f510;
	fma.rn.f32 	%f512, %f511, %f346, %f488;
	cvt.rn.f32.s32 	%f513, %r518;
	mul.f32 	%f514, %f468, %f513;
	fma.rn.f32 	%f515, %f514, %f345, %f491;
	cvt.rn.f32.s32 	%f516, %r519;
	mul.f32 	%f517, %f468, %f516;
	fma.rn.f32 	%f518, %f517, %f346, %f494;
	ld.shared.u32 	%r554, [%r2611+80];
	ld.shared.u32 	%r555, [%r2611+96];
	// begin inline asm
	{.reg .f16 low,high;
  mov.b32 {low,high},%r530;
  cvt.f32.f16 %f347, low;}

	// end inline asm
	// begin inline asm
	{.reg .f16 low,high;
  mov.b32 {low,high},%r531;
  cvt.f32.f16 %f348, low;}

	// end inline asm
	mov.u32 	%r532, %r2168;
	mov.u32 	%r533, %r2168;
	mov.u32 	%r534, %r2168;
	mov.u32 	%r535, %r2168;
	// begin inline asm
	mma.sync.aligned.m16n8k32.row.col.s32.s8.s8.s32 {%r532, %r533, %r534, %r535}, {%r446, %r447, %r448, %r449}, {%r554, %r555}, {%r532, %r533, %r534, %r535};
	// end inline asm
	cvt.rn.f32.s32 	%f519, %r532;
	mul.f32 	%f520, %f457, %f519;
	fma.rn.f32 	%f521, %f520, %f347, %f497;
	cvt.rn.f32.s32 	%f522, %r533;
	mul.f32 	%f523, %f457, %f522;
	fma.rn.f32 	%f524, %f523, %f348, %f500;
	cvt.rn.f32.s32 	%f525, %r534;
	mul.f32 	%f526, %f461, %f525;
	fma.rn.f32 	%f527, %f526, %f347, %f503;
	cvt.rn.f32.s32 	%f528, %r535;
	mul.f32 	%f529, %f461, %f528;
	fma.rn.f32 	%f530, %f529, %f348, %f506;
	mov.u32 	%r546, %r2168;
	mov.u32 	%r547, %r2168;
	mov.u32 	%r548, %r2168;
	mov.u32 	%r549, %r2168;
	// begin inline asm
	mma.sync.aligned.m16n8k32.row.col.s32.s8.s8.s32 {%r546, %r547, %r548, %r549}, {%r462, %r463, %r464, %r465}, {%r554, %r555}, {%r546, %r547, %r548, %r549};
	// end inline asm
	cvt.rn.f32.s32 	%f531, %r546;
	mul.f32 	%f532, %f465, %f531;
	fma.rn.f32 	%f533, %f532, %f347, %f509;
	cvt.rn.f32.s32 	%f534, %r547;
	mul.f32 	%f535, %f465, %f534;
	fma.rn.f32 	%f536, %f535, %f348, %f512;
	cvt.rn.f32.s32 	%f537, %r548;
	mul.f32 	%f538, %f469, %f537;
	fma.rn.f32 	%f539, %f538, %f347, %f515;
	cvt.rn.f32.s32 	%f540, %r549;
	mul.f32 	%f541, %f469, %f540;
	fma.rn.f32 	%f542, %f541, %f348, %f518;
	ld.shared.u32 	%r584, [%r2611+112];
	ld.shared.u32 	%r585, [%r2611+128];
	// begin inline asm
	{.reg .f16 low,high;
  mov.b32 {low,high},%r560;
  cvt.f32.f16 %f349, low;}

	// end inline asm
	// begin inline asm
	{.reg .f16 low,high;
  mov.b32 {low,high},%r561;
  cvt.f32.f16 %f350, low;}

	// end inline asm
	mov.u32 	%r562, %r2168;
	mov.u32 	%r563, %r2168;
	mov.u32 	%r564, %r2168;
	mov.u32 	%r565, %r2168;
	// begin inline asm
	mma.sync.aligned.m16n8k32.row.col.s32.s8.s8.s32 {%r562, %r563, %r564, %r565}, {%r450, %r451, %r452, %r453}, {%r584, %r585}, {%r562, %r563, %r564, %r565};
	// end inline asm
	cvt.rn.f32.s32 	%f543, %r562;
	mul.f32 	%f544, %f458, %f543;
	fma.rn.f32 	%f545, %f544, %f349, %f521;
	cvt.rn.f32.s32 	%f546, %r563;
	mul.f32 	%f547, %f458, %f546;
	fma.rn.f32 	%f548, %f547, %f350, %f524;
	cvt.rn.f32.s32 	%f549, %r564;
	mul.f32 	%f550, %f462, %f549;
	fma.rn.f32 	%f551, %f550, %f349, %f527;
	cvt.rn.f32.s32 	%f552, %r565;
	mul.f32 	%f553, %f462, %f552;
	fma.rn.f32 	%f554, %f553, %f350, %f530;
	mov.u32 	%r576, %r2168;
	mov.u32 	%r577, %r2168;
	mov.u32 	%r578, %r2168;
	mov.u32 	%r579, %r2168;
	// begin inline asm
	mma.sync.aligned.m16n8k32.row.col.s32.s8.s8.s32 {%r576, %r577, %r578, %r579}, {%r466, %r467, %r468, %r469}, {%r584, %r585}, {%r576, %r577, %r578, %r579};
	// end inline asm
	cvt.rn.f32.s32 	%f555, %r576;
	mul.f32 	%f556, %f466, %f555;
	fma.rn.f32 	%f557, %f556, %f349, %f533;
	cvt.rn.f32.s32 	%f558, %r577;
	mul.f32 	%f559, %f466, %f558;
	fma.rn.f32 	%f560, %f559, %f350, %f536;
	cvt.rn.f32.s32 	%f561, %r578;
	mul.f32 	%f562, %f470, %f561;
	fma.rn.f32 	%f563, %f562, %f349, %f539;
	cvt.rn.f32.s32 	%f564, %r579;
	mul.f32 	%f565, %f470, %f564;
	fma.rn.f32 	%f566, %f565, %f350, %f542;
	ld.shared.u32 	%r614, [%r2611+2320];
	ld.shared.u32 	%r615, [%r2611+2336];
	ld.shared.v4.u32 	{%r590, %r620, %r650, %r680}, [%r2612+2304];
	// begin inline asm
	{.reg .f16 low,high;
  mov.b32 {low,high},%r590;
  cvt.f32.f16 %f351, low;}

	// end inline asm
	ld.shared.v4.u32 	{%r591, %r621, %r651, %r681}, [%r2612+2448];
	// begin inline asm
	{.reg .f16 low,high;
  mov.b32 {low,high},%r591;
  cvt.f32.f16 %f352, low;}

	// end inline asm
	mov.u32 	%r592, %r2168;
	mov.u32 	%r593, %r2168;
	mov.u32 	%r594, %r2168;
	mov.u32 	%r595, %r2168;
	// begin inline asm
	mma.sync.aligned.m16n8k32.row.col.s32.s8.s8.s32 {%r592, %r593, %r594, %r595}, {%r438, %r439, %r440, %r441}, {%r614, %r615}, {%r592, %r593, %r594, %r595};
	// end inline asm
	cvt.rn.f32.s32 	%f567, %r592;
	mul.f32 	%f568, %f455, %f567;
	fma.rn.f32 	%f569, %f568, %f351, %f3316;
	cvt.rn.f32.s32 	%f570, %r593;
	mul.f32 	%f571, %f455, %f570;
	fma.rn.f32 	%f572, %f571, %f352, %f3315;
	cvt.rn.f32.s32 	%f573, %r594;
	mul.f32 	%f574, %f459, %f573;
	fma.rn.f32 	%f575, %f574, %f351, %f3314;
	cvt.rn.f32.s32 	%f576, %r595;
	mul.f32 	%f577, %f459, %f576;
	fma.rn.f32 	%f578, %f577, %f352, %f3313;
	mov.u32 	%r606, %r2168;
	mov.u32 	%r607, %r2168;
	mov.u32 	%r608, %r2168;
	mov.u32 	%r609, %r2168;
	// begin inline asm
	mma.sync.aligned.m16n8k32.row.col.s32.s8.s8.s32 {%r606, %r607, %r608, %r609}, {%r454, %r455, %r456, %r457}, {%r614, %r615}, {%r606, %r607, %r608, %r609};
	// end inline asm
	cvt.rn.f32.s32 	%f579, %r606;
	mul.f32 	%f580, %f463, %f579;
	fma.rn.f32 	%f581, %f580, %f351, %f3312;
	cvt.rn.f32.s32 	%f582, %r607;
	mul.f32 	%f583, %f463, %f582;
	fma.rn.f32 	%f584, %f583, %f352, %f3311;
	cvt.rn.f32.s32 	%f585, %r608;
	mul.f32 	%f586, %f467, %f585;
	fma.rn.f32 	%f587, %f586, %f351, %f3310;
	cvt.rn.f32.s32 	%f588, %r609;
	mul.f32 	%f589, %f467, %f588;
	fma.rn.f32 	%f590, %f589, %f352, %f3309;
	ld.shared.u32 	%r644, [%r2611+2352];
	ld.shared.u32 	%r645, [%r2611+2368];
	// begin inline asm
	{.reg .f16 low,high;
  mov.b32 {low,high},%r620;
  cvt.f32.f16 %f353, low;}

	// end inline asm
	// begin inline asm
	{.reg .f16 low,high;
  mov.b32 {low,high},%r621;
  cvt.f32.f16 %f354, low;}

	// end inline asm
	mov.u32 	%r622, %r2168;
	mov.u32 	%r623, %r2168;
	mov.u32 	%r624, %r2168;
	mov.u32 	%r625, %r2168;
	// begin inline asm
	mma.sync.aligned.m16n8k32.row.col.s32.s8.s8.s32 {%r622, %r623, %r624, %r625}, {%r442, %r443, %r444, %r445}, {%r644, %r645}, {%r622, %r623, %r624, %r625};
	// end inline asm
	cvt.rn.f32.s32 	%f591, %r622;
	mul.f32 	%f592, %f456, %f591;
	fma.rn.f32 	%f593, %f592, %f353, %f569;
	cvt.rn.f32.s32 	%f594, %r623;
	mul.f32 	%f595, %f456, %f594;
	fma.rn.f32 	%f596, %f595, %f354, %f572;
	cvt.rn.f32.s32 	%f597, %r624;
	mul.f32 	%f598, %f460, %f597;
	fma.rn.f32 	%f599, %f598, %f353, %f575;
	cvt.rn.f32.s32 	%f600, %r625;
	mul.f32 	%f601, %f460, %f600;
	fma.rn.f32 	%f602, %f601, %f354, %f578;
	mov.u32 	%r636, %r2168;
	mov.u32 	%r637, %r2168;
	mov.u32 	%r638, %r2168;
	mov.u32 	%r639, %r2168;
	// begin inline asm
	mma.sync.aligned.m16n8k32.row.col.s32.s8.s8.s32 {%r636, %r637, %r638, %r639}, {%r458, %r459, %r460, %r461}, {%r644, %r645}, {%r636, %r637, %r638, %r639};
	// end inline asm
	cvt.rn.f32.s32 	%f603, %r636;
	mul.f32 	%f604, %f464, %f603;
	fma.rn.f32 	%f605, %f604, %f353, %f581;
	cvt.rn.f32.s32 	%f606, %r637;
	mul.f32 	%f607, %f464, %f606;
	fma.rn.f32 	%f608, %f607, %f354, %f584;
	cvt.rn.f32.s32 	%f609, %r638;
	mul.f32 	%f610, %f468, %f609;
	fma.rn.f32 	%f611, %f610, %f353, %f587;
	cvt.rn.f32.s32 	%f612, %r639;
	mul.f32 	%f613, %f468, %f612;
	fma.rn.f32 	%f614, %f613, %f354, %f590;
	ld.shared.u32 	%r674, [%r2611+2384];
	ld.shared.u32 	%r675, [%r2611+2400];
	// begin inline asm
	{.reg .f16 low,high;
  mov.b32 {low,high},%r650;
  cvt.f32.f16 %f355, low;}

	// end inline asm
	// begin inline asm
	{.reg .f16 low,high;
  mov.b32 {low,high},%r651;
  cvt.f32.f16 %f356, low;}

	// end inline asm
	mov.u32 	%r652, %r2168;
	mov.u32 	%r653, %r2168;
	mov.u32 	%r654, %r2168;
	mov.u32 	%r655, %r2168;
	// begin inline asm
	mma.sync.aligned.m16n8k32.row.col.s32.s8.s8.s32 {%r652, %r653, %r654, %r655}, {%r446, %r447, %r448, %r449}, {%r674, %r675}, {%r652, %r653, %r654, %r655};
	// end inline asm
	cvt.rn.f32.s32 	%f615, %r652;
	mul.f32 	%f616, %f457, %f615;
	fma.rn.f32 	%f617, %f616, %f355, %f593;
	cvt.rn.f32.s32 	%f618, %r653;
	mul.f32 	%f619, %f457, %f618;
	fma.rn.f32 	%f620, %f619, %f356, %f596;
	cvt.rn.f32.s32 	%f621, %r654;
	mul.f32 	%f622, %f461, %f621;
	fma.rn.f32 	%f623, %f622, %f355, %f599;
	cvt.rn.f32.s32 	%f624, %r655;
	mul.f32 	%f625, %f461, %f624;
	fma.rn.f32 	%f626, %f625, %f356, %f602;
	mov.u32 	%r666, %r2168;
	mov.u32 	%r667, %r2168;
	mov.u32 	%r668, %r2168;
	mov.u32 	%r669, %r2168;
	// begin inline asm
	mma.sync.aligned.m16n8k32.row.col.s32.s8.s8.s32 {%r666, %r667, %r668, %r669}, {%r462, %r463, %r464, %r465}, {%r674, %r675}, {%r666, %r667, %r668, %r669};
	// end inline asm
	cvt.rn.f32.s32 	%f627, %r666;
	mul.f32 	%f628, %f465, %f627;
	fma.rn.f32 	%f629, %f628, %f355, %f605;
	cvt.rn.f32.s32 	%f630, %r667;
	mul.f32 	%f631, %f465, %f630;
	fma.rn.f32 	%f632, %f631, %f356, %f608;
	cvt.rn.f32.s32 	%f633, %r668;
	mul.f32 	%f634, %f469, %f633;
	fma.rn.f32 	%f635, %f634, %f355, %f611;
	cvt.rn.f32.s32 	%f636, %r669;
	mul.f32 	%f637, %f469, %f636;
	fma.rn.f32 	%f638, %f637, %f356, %f614;
	ld.shared.u32 	%r704, [%r2611+2416];
	ld.shared.u32 	%r705, [%r2611+2432];
	// begin inline asm
	{.reg .f16 low,high;
  mov.b32 {low,high},%r680;
  cvt.f32.f16 %f357, low;}

	// end inline asm
	// begin inline asm
	{.reg .f16 low,high;
  mov.b32 {low,high},%r681;
  cvt.f32.f16 %f358, low;}

	// end inline asm
	mov.u32 	%r682, %r2168;
	mov.u32 	%r683, %r2168;
	mov.u32 	%r684, %r2168;
	mov.u32 	%r685, %r2168;
	// begin inline asm
	mma.sync.aligned.m16n8k32.row.col.s32.s8.s8.s32 {%r682, %r683, %r684, %r685}, {%r450, %r451, %r452, %r453}, {%r704, %r705}, {%r682, %r683, %r684, %r685};
	// end inline asm
	cvt.rn.f32.s32 	%f639, %r682;
	mul.f32 	%f640, %f458, %f639;
	fma.rn.f32 	%f641, %f640, %f357, %f617;
	cvt.rn.f32.s32 	%f642, %r683;
	mul.f32 	%f643, %f458, %f642;
	fma.rn.f32 	%f644, %f643, %f358, %f620;
	cvt.rn.f32.s32 	%f645, %r684;
	mul.f32 	%f646, %f462, %f645;
	fma.rn.f32 	%f647, %f646, %f357, %f623;
	cvt.rn.f32.s32 	%f648, %r685;
	mul.f32 	%f649, %f462, %f648;
	fma.rn.f32 	%f650, %f649, %f358, %f626;
	mov.u32 	%r696, %r2168;
	mov.u32 	%r697, %r2168;
	mov.u32 	%r698, %r2168;
	mov.u32 	%r699, %r2168;
	// begin inline asm
	mma.sync.aligned.m16n8k32.row.col.s32.s8.s8.s32 {%r696, %r697, %r698, %r699}, {%r466, %r467, %r468, %r469}, {%r704, %r705}, {%r696, %r697, %r698, %r699};
	// end inline asm
	cvt.rn.f32.s32 	%f651, %r696;
	mul.f32 	%f652, %f466, %f651;
	fma.rn.f32 	%f653, %f652, %f357, %f629;
	cvt.rn.f32.s32 	%f654, %r697;
	mul.f32 	%f655, %f466, %f654;
	fma.rn.f32 	%f656, %f655, %f358, %f632;
	cvt.rn.f32.s32 	%f657, %r698;
	mul.f32 	%f658, %f470, %f657;
	fma.rn.f32 	%f659, %f658, %f357, %f635;
	cvt.rn.f32.s32 	%f660, %r699;
	mul.f32 	%f661, %f470, %f660;
	fma.rn.f32 	%f662, %f661, %f358, %f638;
	ld.shared.u32 	%r734, [%r2611+4624];
	ld.shared.u32 	%r735, [%r2611+4640];
	ld.shared.v4.u32 	{%r710, %r740, %r770, %r800}, [%r2612+4608];
	// begin inline asm
	{.reg .f16 low,high;
  mov.b32 {low,high},%r710;
  cvt.f32.f16 %f359, low;}

	// end inline asm
	ld.shared.v4.u32 	{%r711, %r741, %r771, %r801}, [%r2612+4752];
	// begin inline asm
	{.reg .f16 low,high;
  mov.b32 {low,high},%r711;
  cvt.f32.f16 %f360, low;}

	// end inline asm
	mov.u32 	%r712, %r2168;
	mov.u32 	%r713, %r2168;
	mov.u32 	%r714, %r2168;
	mov.u32 	%r715, %r2168;
	// begin inline asm
	mma.sync.aligned.m16n8k32.row.col.s32.s8.s8.s32 {%r712, %r713, %r714, %r715}, {%r438, %r439, %r440, %r441}, {%r734, %r735}, {%r712, %r713, %r714, %r715};
	// end inline asm
	cvt.rn.f32.s32 	%f663, %r712;
	mul.f32 	%f664, %f455, %f663;
	fma.rn.f32 	%f665, %f664, %f359, %f3308;
	cvt.rn.f32.s32 	%f666, %r713;
	mul.f32 	%f667, %f455, %f666;
	fma.rn.f32 	%f668, %f667, %f360, %f3307;
	cvt.rn.f32.s32 	%f669, %r714;
	mul.f32 	%f670, %f459, %f669;
	fma.rn.f32 	%f671, %f670, %f359, %f3306;
	cvt.rn.f32.s32 	%f672, %r715;
	mul.f32 	%f673, %f459, %f672;
	fma.rn.f32 	%f674, %f673, %f360, %f3305;
	mov.u32 	%r726, %r2168;
	mov.u32 	%r727, %r2168;
	mov.u32 	%r728, %r2168;
	mov.u32 	%r729, %r2168;
	// begin inline asm
	mma.sync.aligned.m16n8k32.row.col.s32.s8.s8.s32 {%r726, %r727, %r728, %r729}, {%r454, %r455, %r456, %r457}, {%r734, %r735}, {%r726, %r727, %r728, %r729};
	// end inline asm
	cvt.rn.f32.s32 	%f675, %r726;
	mul.f32 	%f676, %f463, %f675;
	fma.rn.f32 	%f677, %f676, %f359, %f3304;
	cvt.rn.f32.s32 	%f678, %r727;
	mul.f32 	%f679, %f463, %f678;
	fma.rn.f32 	%f680, %f679, %f360, %f3303;
	cvt.rn.f32.s32 	%f681, %r728;
	mul.f32 	%f682, %f467, %f681;
	fma.rn.f32 	%f683, %f682, %f359, %f3302;
	cvt.rn.f32.s32 	%f684, %r729;
	mul.f32 	%f685, %f467, %f684;
	fma.rn.f32 	%f686, %f685, %f360, %f3301;
	ld.shared.u32 	%r764, [%r2611+4656];
	ld.shared.u32 	%r765, [%r2611+4672];
	// begin inline asm
	{.reg .f16 low,high;
  mov.b32 {low,high},%r740;
  cvt.f32.f16 %f361, low;}

	// end inline asm
	// begin inline asm
	{.reg .f16 low,high;
  mov.b32 {low,high},%r741;
  cvt.f32.f16 %f362, low;}

	// end inline asm
	mov.u32 	%r742, %r2168;
	mov.u32 	%r743, %r2168;
	mov.u32 	%r744, %r2168;
	mov.u32 	%r745, %r2168;
	// begin inline asm
	mma.sync.aligned.m16n8k32.row.col.s32.s8.s8.s32 {%r742, %r743, %r744, %r745}, {%r442, %r443, %r444, %r445}, {%r764, %r765}, {%r742, %r743, %r744, %r745};
	// end inline asm
	cvt.rn.f32.s32 	%f687, %r742;
	mul.f32 	%f688, %f456, %f687;
	fma.rn.f32 	%f689, %f688, %f361, %f665;
	cvt.rn.f32.s32 	%f690, %r743;
	mul.f32 	%f691, %f456, %f690;
	fma.rn.f32 	%f692, %f691, %f362, %f668;
	cvt.rn.f32.s32 	%f693, %r744;
	mul.f32 	%f694, %f460, %f693;
	fma.rn.f32 	%f695, %f694, %f361, %f671;
	cvt.rn.f32.s32 	%f696, %r745;
	mul.f32 	%f697, %f460, %f696;
	fma.rn.f32 	%f698, %f697, %f362, %f674;
	mov.u32 	%r756, %r2168;
	mov.u32 	%r757, %r2168;
	mov.u32 	%r758, %r2168;
	mov.u32 	%r759, %r2168;
	// begin inline asm
	mma.sync.aligned.m16n8k32.row.col.s32.s8.s8.s32 {%r756, %r757, %r758, %r759}, {%r458, %r459, %r460, %r461}, {%r764, %r765}, {%r756, %r757, %r758, %r759};
	// end inline asm
	cvt.rn.f32.s32 	%f699, %r756;
	mul.f32 	%f700, %f464, %f699;
	fma.rn.f32 	%f701, %f700, %f361, %f677;
	cvt.rn.f32.s32 	%f702, %r757;
	mul.f32 	%f703, %f464, %f702;
	fma.rn.f32 	%f704, %f703, %f362, %f680;
	cvt.rn.f32.s32 	%f705, %r758;
	mul.f32 	%f706, %f468, %f705;
	fma.rn.f32 	%f707, %f706, %f361, %f683;
	cvt.rn.f32.s32 	%f708, %r759;
	mul.f32 	%f709, %f468, %f708;
	fma.rn.f32 	%f710, %f709, %f362, %f686;
	ld.shared.u32 	%r794, [%r2611+4688];
	ld.shared.u32 	%r795, [%r2611+4704];
	// begin inline asm
	{.reg .f16 low,high;
  mov.b32 {low,high},%r770;
  cvt.f32.f16 %f363, low;}

	// end inline asm
	// begin inline asm
	{.reg .f16 low,high;
  mov.b32 {low,high},%r771;
  cvt.f32.f16 %f364, low;}

	// end inline asm
	mov.u32 	%r772, %r2168;
	mov.u32 	%r773, %r2168;
	mov.u32 	%r774, %r2168;
	mov.u32 	%r775, %r2168;
	// begin inline asm
	mma.sync.aligned.m16n8k32.row.col.s32.s8.s8.s32 {%r772, %r773, %r774, %r775}, {%r446, %r447, %r448, %r449}, {%r794, %r795}, {%r772, %r773, %r774, %r775};
	// end inline asm
	cvt.rn.f32.s32 	%f711, %r772;
	mul.f32 	%f712, %f457, %f711;
	fma.rn.f32 	%f713, %f712, %f363, %f689;
	cvt.rn.f32.s32 	%f714, %r773;
	mul.f32 	%f715, %f457, %f714;
	fma.rn.f32 	%f716, %f715, %f364, %f692;
	cvt.rn.f32.s32 	%f717, %r774;
	mul.f32 	%f718, %f461, %f717;
	fma.rn.f32 	%f719, %f718, %f363, %f695;
	cvt.rn.f32.s32 	%f720, %r775;
	mul.f32 	%f721, %f461, %f720;
	fma.rn.f32 	%f722, %f721, %f364, %f698;
	mov.u32 	%r786, %r2168;
	mov.u32 	%r787, %r2168;
	mov.u32 	%r788, %r2168;
	mov.u32 	%r789, %r2168;
	// begin inline asm
	mma.sync.aligned.m16n8k32.row.col.s32.s8.s8.s32 {%r786, %r787, %r788, %r789}, {%r462, %r463, %r464, %r465}, {%r794, %r795}, {%r786, %r787, %r788, %r789};
	// end inline asm
	cvt.rn.f32.s32 	%f723, %r786;
	mul.f32 	%f724, %f465, %f723;
	fma.rn.f32 	%f725, %f724, %f363, %f701;
	cvt.rn.f32.s32 	%f726, %r787;
	mul.f32 	%f727, %f465, %f726;
	fma.rn.f32 	%f728, %f727, %f364, %f704;
	cvt.rn.f32.s32 	%f729, %r788;
	mul.f32 	%f730, %f469, %f729;
	fma.rn.f32 	%f731, %f730, %f363, %f707;
	cvt.rn.f32.s32 	%f732, %r789;
	mul.f32 	%f733, %f469, %f732;
	fma.rn.f32 	%f734, %f733, %f364, %f710;
	ld.shared.u32 	%r824, [%r2611+4720];
	ld.shared.u32 	%r825, [%r2611+4736];
	// begin inline asm
	{.reg .f16 low,high;
  mov.b32 {low,high},%r800;
  cvt.f32.f16 %f365, low;}

	// end inline asm
	// begin inline asm
	{.reg .f16 low,high;
  mov.b32 {low,high},%r801;
  cvt.f32.f16 %f366, low;}

	// end inline asm
	mov.u32 	%r802, %r2168;
	mov.u32 	%r803, %r2168;
	mov.u32 	%r804, %r2168;
	mov.u32 	%r805, %r2168;
	// begin inline asm
	mma.sync.aligned.m16n8k32.row.col.s32.s8.s8.s32 {%r802, %r803, %r804, %r805}, {%r450, %r451, %r452, %r453}, {%r824, %r825}, {%r802, %r803, %r804, %r805};
	// end inline asm
	cvt.rn.f32.s32 	%f735, %r802;
	mul.f32 	%f736, %f458, %f735;
	fma.rn.f32 	%f737, %f736, %f365, %f713;
	cvt.rn.f32.s32 	%f738, %r803;
	mul.f32 	%f739, %f458, %f738;
	fma.rn.f32 	%f740, %f739, %f366, %f716;
	cvt.rn.f32.s32 	%f741, %r804;
	mul.f32 	%f742, %f462, %f741;
	fma.rn.f32 	%f743, %f742, %f365, %f719;
	cvt.rn.f32.s32 	%f744, %r805;
	mul.f32 	%f745, %f462, %f744;
	fma.rn.f32 	%f746, %f745, %f366, %f722;
	mov.u32 	%r816, %r2168;
	mov.u32 	%r817, %r2168;
	mov.u32 	%r818, %r2168;
	mov.u32 	%r819, %r2168;
	// begin inline asm
	mma.sync.aligned.m16n8k32.row.col.s32.s8.s8.s32 {%r816, %r817, %r818, %r819}, {%r466, %r467, %r468, %r469}, {%r824, %r825}, {%r816, %r817, %r818, %r819};
	// end inline asm
	cvt.rn.f32.s32 	%f747, %r816;
	mul.f32 	%f748, %f466, %f747;
	fma.rn.f32 	%f749, %f748, %f365, %f725;
	cvt.rn.f32.s32 	%f750, %r817;
	mul.f32 	%f751, %f466, %f750;
	fma.rn.f32 	%f752, %f751, %f366, %f728;
	cvt.rn.f32.s32 	%f753, %r818;
	mul.f32 	%f754, %f470, %f753;
	fma.rn.f32 	%f755, %f754, %f365, %f731;
	cvt.rn.f32.s32 	%f756, %r819;
	mul.f32 	%f757, %f470, %f756;
	fma.rn.f32 	%f758, %f757, %f366, %f734;
	ld.shared.u32 	%r854, [%r2611+6928];
	ld.shared.u32 	%r855, [%r2611+6944];
	ld.shared.v4.u32 	{%r830, %r860, %r890, %r920}, [%r2612+6912];
	// begin inline asm
	{.reg .f16 low,high;
  mov.b32 {low,high},%r830;
  cvt.f32.f16 %f367, low;}

	// end inline asm
	ld.shared.v4.u32 	{%r831, %r861, %r891, %r921}, [%r2612+7056];
	// begin inline asm
	{.reg .f16 low,high;
  mov.b32 {low,high},%r831;
  cvt.f32.f16 %f368, low;}

	// end inline asm
	mov.u32 	%r832, %r2168;
	mov.u32 	%r833, %r2168;
	mov.u32 	%r834, %r2168;
	mov.u32 	%r835, %r2168;
	// begin inline asm
	mma.sync.aligned.m16n8k32.row.col.s32.s8.s8.s32 {%r832, %r833, %r834, %r835}, {%r438, %r439, %r440, %r441}, {%r854, %r855}, {%r832, %r833, %r834, %r835};
	// end inline asm
	cvt.rn.f32.s32 	%f759, %r832;
	mul.f32 	%f760, %f455, %f759;
	fma.rn.f32 	%f761, %f760, %f367, %f3300;
	cvt.rn.f32.s32 	%f762, %r833;
	mul.f32 	%f763, %f455, %f762;
	fma.rn.f32 	%f764, %f763, %f368, %f3299;
	cvt.rn.f32.s32 	%f765, %r834;
	mul.f32 	%f766, %f459, %f765;
	fma.rn.f32 	%f767, %f766, %f367, %f3298;
	cvt.rn.f32.s32 	%f768, %r835;
	mul.f32 	%f769, %f459, %f768;
	fma.rn.f32 	%f770, %f769, %f368, %f3297;
	mov.u32 	%r846, %r2168;
	mov.u32 	%r847, %r2168;
	mov.u32 	%r848, %r2168;
	mov.u32 	%r849, %r2168;
	// begin inline asm
	mma.sync.aligned.m16n8k32.row.col.s32.s8.s8.s32 {%r846, %r847, %r848, %r849}, {%r454, %r455, %r456, %r457}, {%r854, %r855}, {%r846, %r847, %r848, %r849};
	// end inline asm
	cvt.rn.f32.s32 	%f771, %r846;
	mul.f32 	%f772, %f463, %f771;
	fma.rn.f32 	%f773, %f772, %f367, %f3296;
	cvt.rn.f32.s32 	%f774, %r847;
	mul.f32 	%f775, %f463, %f774;
	fma.rn.f32 	%f776, %f775, %f368, %f3295;
	cvt.rn.f32.s32 	%f777, %r848;
	mul.f32 	%f778, %f467, %f777;
	fma.rn.f32 	%f779, %f778, %f367, %f3294;
	cvt.rn.f32.s32 	%f780, %r849;
	mul.f32 	%f781, %f467, %f780;
	fma.rn.f32 	%f782, %f781, %f368, %f3293;
	ld.shared.u32 	%r884, [%r2611+6960];
	ld.shared.u32 	%r885, [%r2611+6976];
	// begin inline asm
	{.reg .f16 low,high;
  mov.b32 {low,high},%r860;
  cvt.f32.f16 %f369, low;}

	// end inline asm
	// begin inline asm
	{.reg .f16 low,high;
  mov.b32 {low,high},%r861;
  cvt.f32.f16 %f370, low;}

	// end inline asm
	mov.u32 	%r862, %r2168;
	mov.u32 	%r863, %r2168;
	mov.u32 	%r864, %r2168;
	mov.u32 	%r865, %r2168;
	// begin inline asm
	mma.sync.aligned.m16n8k32.row.col.s32.s8.s8.s32 {%r862, %r863, %r864, %r865}, {%r442, %r443, %r444, %r445}, {%r884, %r885}, {%r862, %r863, %r864, %r865};
	// end inline asm
	cvt.rn.f32.s32 	%f783, %r862;
	mul.f32 	%f784, %f456, %f783;
	fma.rn.f32 	%f785, %f784, %f369, %f761;
	cvt.rn.f32.s32 	%f786, %r863;
	mul.f32 	%f787, %f456, %f786;
	fma.rn.f32 	%f788, %f787, %f370, %f764;
	cvt.rn.f32.s32 	%f789, %r864;
	mul.f32 	%f790, %f460, %f789;
	fma.rn.f32 	%f791, %f790, %f369, %f767;
	cvt.rn.f32.s32 	%f792, %r865;
	mul.f32 	%f793, %f460, %f792;
	fma.rn.f32 	%f794, %f793, %f370, %f770;
	mov.u32 	%r876, %r2168;
	mov.u32 	%r877, %r2168;
	mov.u32 	%r878, %r2168;
	mov.u32 	%r879, %r2168;
	// begin inline asm
	mma.sync.aligned.m16n8k32.row.col.s32.s8.s8.s32 {%r876, %r877, %r878, %r879}, {%r458, %r459, %r460, %r461}, {%r884, %r885}, {%r876, %r877, %r878, %r879};
	// end inline asm
	cvt.rn.f32.s32 	%f795, %r876;
	mul.f32 	%f796, %f464, %f795;
	fma.rn.f32 	%f797, %f796, %f369, %f773;
	cvt.rn.f32.s32 	%f798, %r877;
	mul.f32 	%f799, %f464, %f798;
	fma.rn.f32 	%f800, %f799, %f370, %f776;
	cvt.rn.f32.s32 	%f801, %r878;
	mul.f32 	%f802, %f468, %f801;
	fma.rn.f32 	%f803, %f802, %f369, %f779;
	cvt.rn.f32.s32 	%f804, %r879;
	mul.f32 	%f805, %f468, %f804;
	fma.rn.f32 	%f806, %f805, %f370, %f782;
	ld.shared.u32 	%r914, [%r2611+6992];
	ld.shared.u32 	%r915, [%r2611+7008];
	// begin inline asm
	{.reg .f16 low,high;
  mov.b32 {low,high},%r890;
  cvt.f32.f16 %f371, low;}

	// end inline asm
	// begin inline asm
	{.reg .f16 low,high;
  mov.b32 {low,high},%r891;
  cvt.f32.f16 %f372, low;}

	// end inline asm
	mov.u32 	%r892, %r2168;
	mov.u32 	%r893, %r2168;
	mov.u32 	%r894, %r2168;
	mov.u32 	%r895, %r2168;
	// begin inline asm
	mma.sync.aligned.m16n8k32.row.col.s32.s8.s8.s32 {%r892, %r893, %r894, %r895}, {%r446, %r447, %r448, %r449}, {%r914, %r915}, {%r892, %r893, %r894, %r895};
	// end inline asm
	cvt.rn.f32.s32 	%f807, %r892;
	mul.f32 	%f808, %f457, %f807;
	fma.rn.f32 	%f809, %f808, %f371, %f785;
	cvt.rn.f32.s32 	%f810, %r893;
	mul.f32 	%f811, %f457, %f810;
	fma.rn.f32 	%f812, %f811, %f372, %f788;
	cvt.rn.f32.s32 	%f813, %r894;
	mul.f32 	%f814, %f461, %f813;
	fma.rn.f32 	%f815, %f814, %f371, %f791;
	cvt.rn.f32.s32 	%f816, %r895;
	mul.f32 	%f817, %f461, %f816;
	fma.rn.f32 	%f818, %f817, %f372, %f794;
	mov.u32 	%r906, %r2168;
	mov.u32 	%r907, %r2168;
	mov.u32 	%r908, %r2168;
	mov.u32 	%r909, %r2168;
	// begin inline asm
	mma.sync.aligned.m16n8k32.row.col.s32.s8.s8.s32 {%r906, %r907, %r908, %r909}, {%r462, %r463, %r464, %r465}, {%r914, %r915}, {%r906, %r907, %r908, %r909};
	// end inline asm
	cvt.rn.f32.s32 	%f819, %r906;
	mul.f32 	%f820, %f465, %f819;
	fma.rn.f32 	%f821, %f820, %f371, %f797;
	cvt.rn.f32.s32 	%f822, %r907;
	mul.f32 	%f823, %f465, %f822;
	fma.rn.f32 	%f824, %f823, %f372, %f800;
	cvt.rn.f32.s32 	%f825, %r908;
	mul.f32 	%f826, %f469, %f825;
	fma.rn.f32 	%f827, %f826, %f371, %f803;
	cvt.rn.f32.s32 	%f828, %r909;
	mul.f32 	%f829, %f469, %f828;
	fma.rn.f32 	%f830, %f829, %f372, %f806;
	ld.shared.u32 	%r944, [%r2611+7024];
	ld.shared.u32 	%r945, [%r2611+7040];
	// begin inline asm
	{.reg .f16 low,high;
  mov.b32 {low,high},%r920;
  cvt.f32.f16 %f373, low;}

	// end inline asm
	// begin inline asm
	{.reg .f16 low,high;
  mov.b32 {low,high},%r921;
  cvt.f32.f16 %f374, low;}

	// end inline asm
	mov.u32 	%r922, %r2168;
	mov.u32 	%r923, %r2168;
	mov.u32 	%r924, %r2168;
	mov.u32 	%r925, %r2168;
	// begin inline asm
	mma.sync.aligned.m16n8k32.row.col.s32.s8.s8.s32 {%r922, %r923, %r924, %r925}, {%r450, %r451, %r452, %r453}, {%r944, %r945}, {%r922, %r923, %r924, %r925};
	// end inline asm
	cvt.rn.f32.s32 	%f831, %r922;
	mul.f32 	%f832, %f458, %f831;
	fma.rn.f32 	%f833, %f832, %f373, %f809;
	cvt.rn.f32.s32 	%f834, %r923;
	mul.f32 	%f835, %f458, %f834;
	fma.rn.f32 	%f836, %f835, %f374, %f812;
	cvt.rn.f32.s32 	%f837, %r924;
	mul.f32 	%f838, %f462, %f837;
	fma.rn.f32 	%f839, %f838, %f373, %f815;
	cvt.rn.f32.s32 	%f840, %r925;
	mul.f32 	%f841, %f462, %f840;
	fma.rn.f32 	%f842, %f841, %f374, %f818;
	mov.u32 	%r936, %r2168;
	mov.u32 	%r937, %r2168;
	mov.u32 	%r938, %r2168;
	mov.u32 	%r939, %r2168;
	// begin inline asm
	mma.sync.aligned.m16n8k32.row.col.s32.s8.s8.s32 {%r936, %r937, %r938, %r939}, {%r466, %r467, %r468, %r469}, {%r944, %r945}, {%r936, %r937, %r938, %r939};
	// end inline asm
	cvt.rn.f32.s32 	%f843, %r936;
	mul.f32 	%f844, %f466, %f843;
	fma.rn.f32 	%f845, %f844, %f373, %f821;
	cvt.rn.f32.s32 	%f846, %r937;
	mul.f32 	%f847, %f466, %f846;
	fma.rn.f32 	%f848, %f847, %f374, %f824;
	cvt.rn.f32.s32 	%f849, %r938;
	mul.f32 	%f850, %f470, %f849;
	fma.rn.f32 	%f851, %f850, %f373, %f827;
	cvt.rn.f32.s32 	%f852, %r939;
	mul.f32 	%f853, %f470, %f852;
	fma.rn.f32 	%f854, %f853, %f374, %f830;
	ld.shared.u32 	%r974, [%r2611+9232];
	ld.shared.u32 	%r975, [%r2611+9248];
	ld.shared.v4.u32 	{%r950, %r980, %r1010, %r1040}, [%r2612+9216];
	// begin inline asm
	{.reg .f16 low,high;
  mov.b32 {low,high},%r950;
  cvt.f32.f16 %f375, low;}

	// end inline asm
	ld.shared.v4.u32 	{%r951, %r981, %r1011, %r1041}, [%r2612+9360];
	// begin inline asm
	{.reg .f16 low,high;
  mov.b32 {low,high},%r951;
  cvt.f32.f16 %f376, low;}

	// end inline asm
	mov.u32 	%r952, %r2168;
	mov.u32 	%r953, %r2168;
	mov.u32 	%r954, %r2168;
	mov.u32 	%r955, %r2168;
	// begin inline asm
	mma.sync.aligned.m16n8k32.row.col.s32.s8.s8.s32 {%r952, %r953, %r954, %r955}, {%r438, %r439, %r440, %r441}, {%r974, %r975}, {%r952, %r953, %r954, %r955};
	// end inline asm
	cvt.rn.f32.s32 	%f855, %r952;
	mul.f32 	%f856, %f455, %f855;
	fma.rn.f32 	%f857, %f856, %f375, %f3292;
	cvt.rn.f32.s32 	%f858, %r953;
	mul.f32 	%f859, %f455, %f858;
	fma.rn.f32 	%f860, %f859, %f376, %f3291;
	cvt.rn.f32.s32 	%f861, %r954;
	mul.f32 	%f862, %f459, %f861;
	fma.rn.f32 	%f863, %f862, %f375, %f3290;
	cvt.rn.f32.s32 	%f864, %r955;
	mul.f32 	%f865, %f459, %f864;
	fma.rn.f32 	%f866, %f865, %f376, %f3289;
	mov.u32 	%r966, %r2168;
	mov.u32 	%r967, %r2168;
	mov.u32 	%r968, %r2168;
	mov.u32 	%r969, %r2168;
	// begin inline asm
	mma.sync.aligned.m16n8k32.row.col.s32.s8.s8.s32 {%r966, %r967, %r968, %r969}, {%r454, %r455, %r456, %r457}, {%r974, %r975}, {%r966, %r967, %r968, %r969};
	// end inline asm
	cvt.rn.f32.s32 	%f867, %r966;
	mul.f32 	%f868, %f463, %f867;
	fma.rn.f32 	%f869, %f868, %f375, %f3288;
	cvt.rn.f32.s32 	%f870, %r967;
	mul.f32 	%f871, %f463, %f870;
	fma.rn.f32 	%f872, %f871, %f376, %f3287;
	cvt.rn.f32.s32 	%f873, %r968;
	mul.f32 	%f874, %f467, %f873;
	fma.rn.f32 	%f875, %f874, %f375, %f3286;
	cvt.rn.f32.s32 	%f876, %r969;
	mul.f32 	%f877, %f467, %f876;
	fma.rn.f32 	%f878, %f877, %f376, %f3285;
	ld.shared.u32 	%r1004, [%r2611+9264];
	ld.shared.u32 	%r1005, [%r2611+9280];
	// begin inline asm
	{.reg .f16 low,high;
  mov.b32 {low,high},%r980;
  cvt.f32.f16 %f377, low;}

	// end inline asm
	// begin inline asm
	{.reg .f16 low,high;
  mov.b32 {low,high},%r981;
  cvt.f32.f16 %f378, low;}

	// end inline asm
	mov.u32 	%r982, %r2168;
	mov.u32 	%r983, %r2168;
	mov.u32 	%r984, %r2168;
	mov.u32 	%r985, %r2168;
	// begin inline asm
	mma.sync.aligned.m16n8k32.row.col.s32.s8.s8.s32 {%r982, %r983, %r984, %r985}, {%r442, %r443, %r444, %r445}, {%r1004, %r1005}, {%r982, %r983, %r984, %r985};
	// end inline asm
	cvt.rn.f32.s32 	%f879, %r982;
	mul.f32 	%f880, %f456, %f879;
	fma.rn.f32 	%f881, %f880, %f377, %f857;
	cvt.rn.f32.s32 	%f882, %r983;
	mul.f32 	%f883, %f456, %f882;
	fma.rn.f32 	%f884, %f883, %f378, %f860;
	cvt.rn.f32.s32 	%f885, %r984;
	mul.f32 	%f886, %f460, %f885;
	fma.rn.f32 	%f887, %f886, %f377, %f863;
	cvt.rn.f32.s32 	%f888, %r985;
	mul.f32 	%f889, %f460, %f888;
	fma.rn.f32 	%f890, %f889, %f378, %f866;
	mov.u32 	%r996, %r2168;
	mov.u32 	%r997, %r2168;
	mov.u32 	%r998, %r2168;
	mov.u32 	%r999, %r2168;
	// begin inline asm
	mma.sync.aligned.m16n8k32.row.col.s32.s8.s8.s32 {%r996, %r997, %r998, %r999}, {%r458, %r459, %r460, %r461}, {%r1004, %r1005}, {%r996, %r997, %r998, %r999};
	// end inline asm
	cvt.rn.f32.s32 	%f891, %r996;
	mul.f32 	%f892, %f464, %f891;
	fma.rn.f32 	%f893, %f892, %f377, %f869;
	cvt.rn.f32.s32 	%f894, %r997;
	mul.f32 	%f895, %f464, %f894;
	fma.rn.f32 	%f896, %f895, %f378, %f872;
	cvt.rn.f32.s32 	%f897, %r998;
	mul.f32 	%f898, %f468, %f897;
	fma.rn.f32 	%f899, %f898, %f377, %f875;
	cvt.rn.f32.s32 	%f900, %r999;
	mul.f32 	%f901, %f468, %f900;
	fma.rn.f32 	%f902, %f901, %f378, %f878;
	ld.shared.u32 	%r1034, [%r2611+9296];
	ld.shared.u32 	%r1035, [%r2611+9312];
	// begin inline asm
	{.reg .f16 low,high;
  mov.b32 {low,high},%r1010;
  cvt.f32.f16 %f379, low;}

	// end inline asm
	// begin inline asm
	{.reg .f16 low,high;
  mov.b32 {low,high},%r1011;
  cvt.f32.f16 %f380, low;}

	// end inline asm
	mov.u32 	%r1012, %r2168;
	mov.u32 	%r1013, %r2168;
	mov.u32 	%r1014, %r2168;
	mov.u32 	%r1015, %r2168;
	// begin inline asm
	mma.sync.aligned.m16n8k32.row.col.s32.s8.s8.s32 {%r1012, %r1013, %r1014, %r1015}, {%r446, %r447, %r448, %r449}, {%r1034, %r1035}, {%r1012, %r1013, %r1014, %r1015};
	// end inline asm
	cvt.rn.f32.s32 	%f903, %r1012;
	mul.f32 	%f904, %f457, %f903;
	fma.rn.f32 	%f905, %f904, %f379, %f881;
	cvt.rn.f32.s32 	%f906, %r1013;
	mul.f32 	%f907, %f457, %f906;
	fma.rn.f32 	%f908, %f907, %f380, %f884;
	cvt.rn.f32.s32 	%f909, %r1014;
	mul.f32 	%f910, %f461, %f909;
	fma.rn.f32 	%f911, %f910, %f379, %f887;
	cvt.rn.f32.s32 	%f912, %r1015;
	mul.f32 	%f913, %f461, %f912;
	fma.rn.f32 	%f914, %f913, %f380, %f890;
	mov.u32 	%r1026, %r2168;
	mov.u32 	%r1027, %r2168;
	mov.u32 	%r1028, %r2168;
	mov.u32 	%r1029, %r2168;
	// begin inline asm
	mma.sync.aligned.m16n8k32.row.col.s32.s8.s8.s32 {%r1026, %r1027, %r1028, %r1029}, {%r462, %r463, %r464, %r465}, {%r1034, %r1035}, {%r1026, %r1027, %r1028, %r1029};
	// end inline asm
	cvt.rn.f32.s32 	%f915, %r1026;
	mul.f32 	%f916, %f465, %f915;
	fma.rn.f32 	%f917, %f916, %f379, %f893;
	cvt.rn.f32.s32 	%f918, %r1027;
	mul.f32 	%f919, %f465, %f918;
	fma.rn.f32 	%f920, %f919, %f380, %f896;
	cvt.rn.f32.s32 	%f921, %r1028;
	mul.f32 	%f922, %f469, %f921;
	fma.rn.f32 	%f923, %f922, %f379, %f899;
	cvt.rn.f32.s32 	%f924, %r1029;
	mul.f32 	%f925, %f469, %f924;
	fma.rn.f32 	%f926, %f925, %f380, %f902;
	ld.shared.u32 	%r1064, [%r2611+9328];
	ld.shared.u32 	%r1065, [%r2611+9344];
	// begin inline asm
	{.reg .f16 low,high;
  mov.b32 {low,high},%r1040;
  cvt.f32.f16 %f381, low;}

	// end inline asm
	// begin inline asm
	{.reg .f16 low,high;
  mov.b32 {low,high},%r1041;
  cvt.f32.f16 %f382, low;}

	// end inline asm
	mov.u32 	%r1042, %r2168;
	mov.u32 	%r1043, %r2168;
	mov.u32 	%r1044, %r2168;
	mov.u32 	%r1045, %r2168;
	// begin inline asm
	mma.sync.aligned.m16n8k32.row.col.s32.s8.s8.s32 {%r1042, %r1043, %r1044, %r1045}, {%r450, %r451, %r452, %r453}, {%r1064, %r1065}, {%r1042, %r1043, %r1044, %r1045};
	// end inline asm
	cvt.rn.f32.s32 	%f927, %r1042;
	mul.f32 	%f928, %f458, %f927;
	fma.rn.f32 	%f929, %f928, %f381, %f905;
	cvt.rn.f32.s32 	%f930, %r1043;
	mul.f32 	%f931, %f458, %f930;
	fma.rn.f32 	%f932, %f931, %f382, %f908;
	cvt.rn.f32.s32 	%f933, %r1044;
	mul.f32 	%f934, %f462, %f933;
	fma.rn.f32 	%f935, %f934, %f381, %f911;
	cvt.rn.f32.s32 	%f936, %r1045;
	mul.f32 	%f937, %f462, %f936;
	fma.rn.f32 	%f938, %f937, %f382, %f914;
	mov.u32 	%r1056, %r2168;
	mov.u32 	%r1057, %r2168;
	mov.u32 	%r1058, %r2168;
	mov.u32 	%r1059, %r2168;
	// begin inline asm
	mma.sync.aligned.m16n8k32.row.col.s32.s8.s8.s32 {%r1056, %r1057, %r1058, %r1059}, {%r466, %r467, %r468, %r469}, {%r1064, %r1065}, {%r1056, %r1057, %r1058, %r1059};
	// end inline asm
	cvt.rn.f32.s32 	%f939, %r1056;
	mul.f32 	%f940, %f466, %f939;
	fma.rn.f32 	%f941, %f940, %f381, %f917;
	cvt.rn.f32.s32 	%f942, %r1057;
	mul.f32 	%f943, %f466, %f942;
	fma.rn.f32 	%f944, %f943, %f382, %f920;
	cvt.rn.f32.s32 	%f945, %r1058;
	mul.f32 	%f946, %f470, %f945;
	fma.rn.f32 	%f947, %f946, %f381, %f923;
	cvt.rn.f32.s32 	%f948, %r1059;
	mul.f32 	%f949, %f470, %f948;
	fma.rn.f32 	%f950, %f949, %f382, %f926;
	ld.shared.u32 	%r1094, [%r2611+11536];
	ld.shared.u32 	%r1095, [%r2611+11552];
	ld.shared.v4.u32 	{%r1070, %r1100, %r1130, %r1160}, [%r2612+11520];
	// begin inline asm
	{.reg .f16 low,high;
  mov.b32 {low,high},%r1070;
  cvt.f32.f16 %f383, low;}

	// end inline asm
	ld.shared.v4.u32 	{%r1071, %r1101, %r1131, %r1161}, [%r2612+11664];
	// begin inline asm
	{.reg .f16 low,high;
  mov.b32 {low,high},%r1071;
  cvt.f32.f16 %f384, low;}

	// end inline asm
	mov.u32 	%r1072, %r2168;
	mov.u32 	%r1073, %r2168;
	mov.u32 	%r1074, %r2168;
	mov.u32 	%r1075, %r2168;
	// begin inline asm
	mma.sync.aligned.m16n8k32.row.col.s32.s8.s8.s32 {%r1072, %r1073, %r1074, %r1075}, {%r438, %r439, %r440, %r441}, {%r1094, %r1095}, {%r1072, %r1073, %r1074, %r1075};
	// end inline asm
	cvt.rn.f32.s32 	%f951, %r1072;
	mul.f32 	%f952, %f455, %f951;
	fma.rn.f32 	%f953, %f952, %f383, %f3284;
	cvt.rn.f32.s32 	%f954, %r1073;
	mul.f32 	%f955, %f455, %f954;
	fma.rn.f32 	%f956, %f955, %f384, %f3283;
	cvt.rn.f32.s32 	%f957, %r1074;
	mul.f32 	%f958, %f459, %f957;
	fma.rn.f32 	%f959, %f958, %f383, %f3282;
	cvt.rn.f32.s32 	%f960, %r1075;
	mul.f32 	%f961, %f459, %f960;
	fma.rn.f32 	%f962, %f961, %f384, %f3281;
	mov.u32 	%r1086, %r2168;
	mov.u32 	%r1087, %r2168;
	mov.u32 	%r1088, %r2168;
	mov.u32 	%r1089, %r2168;
	// begin inline asm
	mma.sync.aligned.m16n8k32.row.col.s32.s8.s8.s32 {%r1086, %r1087, %r1088, %r1089}, {%r454, %r455, %r456, %r457}, {%r1094, %r1095}, {%r1086, %r1087, %r1088, %r1089};
	// end inline asm
	cvt.rn.f32.s32 	%f963, %r1086;
	mul.f32 	%f964, %f463, %f963;
	fma.rn.f32 	%f965, %f964, %f383, %f3280;
	cvt.rn.f32.s32 	%f966, %r1087;
	mul.f32 	%f967, %f463, %f966;
	fma.rn.f32 	%f968, %f967, %f384, %f3279;
	cvt.rn.f32.s32 	%f969, %r1088;
	mul.f32 	%f970, %f467, %f969;
	fma.rn.f32 	%f971, %f970, %f383, %f3278;
	cvt.rn.f32.s32 	%f972, %r1089;
	mul.f32 	%f973, %f467, %f972;
	fma.rn.f32 	%f974, %f973, %f384, %f3277;
	ld.shared.u32 	%r1124, [%r2611+11568];
	ld.shared.u32 	%r1125, [%r2611+11584];
	// begin inline asm
	{.reg .f16 low,high;
  mov.b32 {low,high},%r1100;
  cvt.f32.f16 %f385, low;}

	// end inline asm
	// begin inline asm
	{.reg .f16 low,high;
  mov.b32 {low,high},%r1101;
  cvt.f32.f16 %f386, low;}

	// end inline asm
	mov.u32 	%r1102, %r2168;
	mov.u32 	%r1103, %r2168;
	mov.u32 	%r1104, %r2168;
	mov.u32 	%r1105, %r2168;
	// begin inline asm
	mma.sync.aligned.m16n8k32.row.col.s32.s8.s8.s32 {%r1102, %r1103, %r1104, %r1105}, {%r442, %r443, %r444, %r445}, {%r1124, %r1125}, {%r1102, %r1103, %r1104, %r1105};
	// end inline asm
	cvt.rn.f32.s32 	%f975, %r1102;
	mul.f32 	%f976, %f456, %f975;
	fma.rn.f32 	%f977, %f976, %f385, %f953;
	cvt.rn.f32.s32 	%f978, %r1103;
	mul.f32 	%f979, %f456, %f978;
	fma.rn.f32 	%f980, %f979, %f386, %f956;
	cvt.rn.f32.s32 	%f981, %r1104;
	mul.f32 	%f982, %f460, %f981;
	fma.rn.f32 	%f983, %f982, %f385, %f959;
	cvt.rn.f32.s32 	%f984, %r1105;
	mul.f32 	%f985, %f460, %f984;
	fma.rn.f32 	%f986, %f985, %f386, %f962;
	mov.u32 	%r1116, %r2168;
	mov.u32 	%r1117, %r2168;
	mov.u32 	%r1118, %r2168;
	mov.u32 	%r1119, %r2168;
	// begin inline asm
	mma.sync.aligned.m16n8k32.row.col.s32.s8.s8.s32 {%r1116, %r1117, %r1118, %r1119}, {%r458, %r459, %r460, %r461}, {%r1124, %r1125}, {%r1116, %r1117, %r1118, %r1119};
	// end inline asm
	cvt.rn.f32.s32 	%f987, %r1116;
	mul.f32 	%f988, %f464, %f987;
	fma.rn.f32 	%f989, %f988, %f385, %f965;
	cvt.rn.f32.s32 	%f990, %r1117;
	mul.f32 	%f991, %f464, %f990;
	fma.rn.f32 	%f992, %f991, %f386, %f968;
	cvt.rn.f32.s32 	%f993, %r1118;
	mul.f32 	%f994, %f468, %f993;
	fma.rn.f32 	%f995, %f994, %f385, %f971;
	cvt.rn.f32.s32 	%f996, %r1119;
	mul.f32 	%f997, %f468, %f996;
	fma.rn.f32 	%f998, %f997, %f386, %f974;
	ld.shared.u32 	%r1154, [%r2611+11600];
	ld.shared.u32 	%r1155, [%r2611+11616];
	// begin inline asm
	{.reg .f16 low,high;
  mov.b32 {low,high},%r1130;
  cvt.f32.f16 %f387, low;}

	// end inline asm
	// begin inline asm
	{.reg .f16 low,high;
  mov.b32 {low,high},%r1131;
  cvt.f32.f16 %f388, low;}

	// end inline asm
	mov.u32 	%r1132, %r2168;
	mov.u32 	%r1133, %r2168;
	mov.u32 	%r1134, %r2168;
	mov.u32 	%r1135, %r2168;
	// begin inline asm
	mma.sync.aligned.m16n8k32.row.col.s32.s8.s8.s32 {%r1132, %r1133, %r1134, %r1135}, {%r446, %r447, %r448, %r449}, {%r1154, %r1155}, {%r1132, %r1133, %r1134, %r1135};
	// end inline asm
	cvt.rn.f32.s32 	%f999, %r1132;
	mul.f32 	%f1000, %f457, %f999;
	fma.rn.f32 	%f1001, %f1000, %f387, %f977;
	cvt.rn.f32.s32 	%f1002, %r1133;
	mul.f32 	%f1003, %f457, %f1002;
	fma.rn.f32 	%f1004, %f1003, %f388, %f980;
	cvt.rn.f32.s32 	%f1005, %r1134;
	mul.f32 	%f1006, %f461, %f1005;
	fma.rn.f32 	%f1007, %f1006, %f387, %f983;
	cvt.rn.f32.s32 	%f1008, %r1135;
	mul.f32 	%f1009, %f461, %f1008;
	fma.rn.f32 	%f1010, %f1009, %f388, %f986;
	mov.u32 	%r1146, %r2168;
	mov.u32 	%r1147, %r2168;
	mov.u32 	%r1148, %r2168;
	mov.u32 	%r1149, %r2168;
	// begin inline asm
	mma.sync.aligned.m16n8k32.row.col.s32.s8.s8.s32 {%r1146, %r1147, %r1148, %r1149}, {%r462, %r463, %r464, %r465}, {%r1154, %r1155}, {%r1146, %r1147, %r1148, %r1149};
	// end inline asm
	cvt.rn.f32.s32 	%f1011, %r1146;
	mul.f32 	%f1012, %f465, %f1011;
	fma.rn.f32 	%f1013, %f1012, %f387, %f989;
	cvt.rn.f32.s32 	%f1014, %r1147;
	mul.f32 	%f1015, %f465, %f1014;
	fma.rn.f32 	%f1016, %f1015, %f388, %f992;
	cvt.rn.f32.s32 	%f1017, %r1148;
	mul.f32 	%f1018, %f469, %f1017;
	fma.rn.f32 	%f1019, %f1018, %f387, %f995;
	cvt.rn.f32.s32 	%f1020, %r1149;
	mul.f32 	%f1021, %f469, %f1020;
	fma.rn.f32 	%f1022, %f1021, %f388, %f998;
	ld.shared.u32 	%r1184, [%r2611+11632];
	ld.shared.u32 	%r1185, [%r2611+11648];
	// begin inline asm
	{.reg .f16 low,high;
  mov.b32 {low,high},%r1160;
  cvt.f32.f16 %f389, low;}

	// end inline asm
	// begin inline asm
	{.reg .f16 low,high;
  mov.b32 {low,high},%r1161;
  cvt.f32.f16 %f390, low;}

	// end inline asm
	mov.u32 	%r1162, %r2168;
	mov.u32 	%r1163, %r2168;
	mov.u32 	%r1164, %r2168;
	mov.u32 	%r1165, %r2168;
	// begin inline asm
	mma.sync.aligned.m16n8k32.row.col.s32.s8.s8.s32 {%r1162, %r1163, %r1164, %r1165}, {%r450, %r451, %r452, %r453}, {%r1184, %r1185}, {%r1162, %r1163, %r1164, %r1165};
	// end inline asm
	cvt.rn.f32.s32 	%f1023, %r1162;
	mul.f32 	%f1024, %f458, %f1023;
	fma.rn.f32 	%f1025, %f1024, %f389, %f1001;
	cvt.rn.f32.s32 	%f1026, %r1163;
	mul.f32 	%f1027, %f458, %f1026;
	fma.rn.f32 	%f1028, %f1027, %f390, %f1004;
	cvt.rn.f32.s32 	%f1029, %r1164;
	mul.f32 	%f1030, %f462, %f1029;
	fma.rn.f32 	%f1031, %f1030, %f389, %f1007;
	cvt.rn.f32.s32 	%f1032, %r1165;
	mul.f32 	%f1033, %f462, %f1032;
	fma.rn.f32 	%f1034, %f1033, %f390, %f1010;
	mov.u32 	%r1176, %r2168;
	mov.u32 	%r1177, %r2168;
	mov.u32 	%r1178, %r2168;
	mov.u32 	%r1179, %r2168;
	// begin inline asm
	mma.sync.aligned.m16n8k32.row.col.s32.s8.s8.s32 {%r1176, %r1177, %r1178, %r1179}, {%r466, %r467, %r468, %r469}, {%r1184, %r1185}, {%r1176, %r1177, %r1178, %r1179};
	// end inline asm
	cvt.rn.f32.s32 	%f1035, %r1176;
	mul.f32 	%f1036, %f466, %f1035;
	fma.rn.f32 	%f1037, %f1036, %f389, %f1013;
	cvt.rn.f32.s32 	%f1038, %r1177;
	mul.f32 	%f1039, %f466, %f1038;
	fma.rn.f32 	%f1040, %f1039, %f390, %f1016;
	cvt.rn.f32.s32 	%f1041, %r1178;
	mul.f32 	%f1042, %f470, %f1041;
	fma.rn.f32 	%f1043, %f1042, %f389, %f1019;
	cvt.rn.f32.s32 	%f1044, %r1179;
	mul.f32 	%f1045, %f470, %f1044;
	fma.rn.f32 	%f1046, %f1045, %f390, %f1022;
	ld.shared.u32 	%r1214, [%r2611+13840];
	ld.shared.u32 	%r1215, [%r2611+13856];
	ld.shared.v4.u32 	{%r1190, %r1220, %r1250, %r1280}, [%r2612+13824];
	// begin inline asm
	{.reg .f16 low,high;
  mov.b32 {low,high},%r1190;
  cvt.f32.f16 %f391, low;}

	// end inline asm
	ld.shared.v4.u32 	{%r1191, %r1221, %r1251, %r1281}, [%r2612+13968];
	// begin inline asm
	{.reg .f16 low,high;
  mov.b32 {low,high},%r1191;
  cvt.f32.f16 %f392, low;}

	// end inline asm
	mov.u32 	%r1192, %r2168;
	mov.u32 	%r1193, %r2168;
	mov.u32 	%r1194, %r2168;
	mov.u32 	%r1195, %r2168;
	// begin inline asm
	mma.sync.aligned.m16n8k32.row.col.s32.s8.s8.s32 {%r1192, %r1193, %r1194, %r1195}, {%r438, %r439, %r440, %r441}, {%r1214, %r1215}, {%r1192, %r1193, %r1194, %r1195};
	// end inline asm
	cvt.rn.f32.s32 	%f1047, %r1192;
	mul.f32 	%f1048, %f455, %f1047;
	fma.rn.f32 	%f1049, %f1048, %f391, %f3276;
	cvt.rn.f32.s32 	%f1050, %r1193;
	mul.f32 	%f1051, %f455, %f1050;
	fma.rn.f32 	%f1052, %f1051, %f392, %f3275;
	cvt.rn.f32.s32 	%f1053, %r1194;
	mul.f32 	%f1054, %f459, %f1053;
	fma.rn.f32 	%f1055, %f1054, %f391, %f3274;
	cvt.rn.f32.s32 	%f1056, %r1195;
	mul.f32 	%f1057, %f459, %f1056;
	fma.rn.f32 	%f1058, %f1057, %f392, %f3273;
	mov.u32 	%r1206, %r2168;
	mov.u32 	%r1207, %r2168;
	mov.u32 	%r1208, %r2168;
	mov.u32 	%r1209, %r2168;
	// begin inline asm
	mma.sync.aligned.m16n8k32.row.col.s32.s8.s8.s32 {%r1206, %r1207, %r1208, %r1209}, {%r454, %r455, %r456, %r457}, {%r1214, %r1215}, {%r1206, %r1207, %r1208, %r1209};
	// end inline asm
	cvt.rn.f32.s32 	%f1059, %r1206;
	mul.f32 	%f1060, %f463, %f1059;
	fma.rn.f32 	%f1061, %f1060, %f391, %f3272;
	cvt.rn.f32.s32 	%f1062, %r1207;
	mul.f32 	%f1063, %f463, %f1062;
	fma.rn.f32 	%f1064, %f1063, %f392, %f3271;
	cvt.rn.f32.s32 	%f1065, %r1208;
	mul.f32 	%f1066, %f467, %f1065;
	fma.rn.f32 	%f1067, %f1066, %f391, %f3270;
	cvt.rn.f32.s32 	%f1068, %r1209;
	mul.f32 	%f1069, %f467, %f1068;
	fma.rn.f32 	%f1070, %f1069, %f392, %f3269;
	ld.shared.u32 	%r1244, [%r2611+13872];
	ld.shared.u32 	%r1245, [%r2611+13888];
	// begin inline asm
	{.reg .f16 low,high;
  mov.b32 {low,high},%r1220;
  cvt.f32.f16 %f393, low;}

	// end inline asm
	// begin inline asm
	{.reg .f16 low,high;
  mov.b32 {low,high},%r1221;
  cvt.f32.f16 %f394, low;}

	// end inline asm
	mov.u32 	%r1222, %r2168;
	mov.u32 	%r1223, %r2168;
	mov.u32 	%r1224, %r2168;
	mov.u32 	%r1225, %r2168;
	// begin inline asm
	mma.sync.aligned.m16n8k32.row.col.s32.s8.s8.s32 {%r1222, %r1223, %r1224, %r1225}, {%r442, %r443, %r444, %r445}, {%r1244, %r1245}, {%r1222, %r1223, %r1224, %r1225};
	// end inline asm
	cvt.rn.f32.s32 	%f1071, %r1222;
	mul.f32 	%f1072, %f456, %f1071;
	fma.rn.f32 	%f1073, %f1072, %f393, %f1049;
	cvt.rn.f32.s32 	%f1074, %r1223;
	mul.f32 	%f1075, %f456, %f1074;
	fma.rn.f32 	%f1076, %f1075, %f394, %f1052;
	cvt.rn.f32.s32 	%f1077, %r1224;
	mul.f32 	%f1078, %f460, %f1077;
	fma.rn.f32 	%f1079, %f1078, %f393, %f1055;
	cvt.rn.f32.s32 	%f1080, %r1225;
	mul.f32 	%f1081, %f460, %f1080;
	fma.rn.f32 	%f1082, %f1081, %f394, %f1058;
	mov.u32 	%r1236, %r2168;
	mov.u32 	%r1237, %r2168;
	mov.u32 	%r1238, %r2168;
	mov.u32 	%r1239, %r2168;
	// begin inline asm
	mma.sync.aligned.m16n8k32.row.col.s32.s8.s8.s32 {%r1236, %r1237, %r1238, %r1239}, {%r458, %r459, %r460, %r461}, {%r1244, %r1245}, {%r1236, %r1237, %r1238, %r1239};
	// end inline asm
	cvt.rn.f32.s32 	%f1083, %r1236;
	mul.f32 	%f1084, %f464, %f1083;
	fma.rn.f32 	%f1085, %f1084, %f393, %f1061;
	cvt.rn.f32.s32 	%f1086, %r1237;
	mul.f32 	%f1087, %f464, %f1086;
	fma.rn.f32 	%f1088, %f1087, %f394, %f1064;
	cvt.rn.f32.s32 	%f1089, %r1238;
	mul.f32 	%f1090, %f468, %f1089;
	fma.rn.f32 	%f1091, %f1090, %f393, %f1067;
	cvt.rn.f32.s32 	%f1092, %r1239;
	mul.f32 	%f1093, %f468, %f1092;
	fma.rn.f32 	%f1094, %f1093, %f394, %f1070;
	ld.shared.u32 	%r1274, [%r2611+13904];
	ld.shared.u32 	%r1275, [%r2611+13920];
	// begin inline asm
	{.reg .f16 low,high;
  mov.b32 {low,high},%r1250;
  cvt.f32.f16 %f395, low;}

	// end inline asm
	// begin inline asm
	{.reg .f16 low,high;
  mov.b32 {low,high},%r1251;
  cvt.f32.f16 %f396, low;}

	// end inline asm
	mov.u32 	%r1252, %r2168;
	mov.u32 	%r1253, %r2168;
	mov.u32 	%r1254, %r2168;
	mov.u32 	%r1255, %r2168;
	// begin inline asm
	mma.sync.aligned.m16n8k32.row.col.s32.s8.s8.s32 {%r1252, %r1253, %r1254, %r1255}, {%r446, %r447, %r448, %r449}, {%r1274, %r1275}, {%r1252, %r1253, %r1254, %r1255};
	// end inline asm
	cvt.rn.f32.s32 	%f1095, %r1252;
	mul.f32 	%f1096, %f457, %f1095;
	fma.rn.f32 	%f1097, %f1096, %f395, %f1073;
	cvt.rn.f32.s32 	%f1098, %r1253;
	mul.f32 	%f1099, %f457, %f1098;
	fma.rn.f32 	%f1100, %f1099, %f396, %f1076;
	cvt.rn.f32.s32 	%f1101, %r1254;
	mul.f32 	%f1102, %f461, %f1101;
	fma.rn.f32 	%f1103, %f1102, %f395, %f1079;
	cvt.rn.f32.s32 	%f1104, %r1255;
	mul.f32 	%f1105, %f461, %f1104;
	fma.rn.f32 	%f1106, %f1105, %f396, %f1082;
	mov.u32 	%r1266, %r2168;
	mov.u32 	%r1267, %r2168;
	mov.u32 	%r1268, %r2168;
	mov.u32 	%r1269, %r2168;
	// begin inline asm
	mma.sync.aligned.m16n8k32.row.col.s32.s8.s8.s32 {%r1266, %r1267, %r1268, %r1269}, {%r462, %r463, %r464, %r465}, {%r1274, %r1275}, {%r1266, %r1267, %r1268, %r1269};
	// end inline asm
	cvt.rn.f32.s32 	%f1107, %r1266;
	mul.f32 	%f1108, %f465, %f1107;
	fma.rn.f32 	%f1109, %f1108, %f395, %f1085;
	cvt.rn.f32.s32 	%f1110, %r1267;
	mul.f32 	%f1111, %f465, %f1110;
	fma.rn.f32 	%f1112, %f1111, %f396, %f1088;
	cvt.rn.f32.s32 	%f1113, %r1268;
	mul.f32 	%f1114, %f469, %f1113;
	fma.rn.f32 	%f1115, %f1114, %f395, %f1091;
	cvt.rn.f32.s32 	%f1116, %r1269;
	mul.f32 	%f1117, %f469, %f1116;
	fma.rn.f32 	%f1118, %f1117, %f396, %f1094;
	ld.shared.u32 	%r1304, [%r2611+13936];
	ld.shared.u32 	%r1305, [%r2611+13952];
	// begin inline asm
	{.reg .f16 low,high;
  mov.b32 {low,high},%r1280;
  cvt.f32.f16 %f397, low;}

	// end inline asm
	// begin inline asm
	{.reg .f16 low,high;
  mov.b32 {low,high},%r1281;
  cvt.f32.f16 %f398, low;}

	// end inline asm
	mov.u32 	%r1282, %r2168;
	mov.u32 	%r1283, %r2168;
	mov.u32 	%r1284, %r2168;
	mov.u32 	%r1285, %r2168;
	// begin inline asm
	mma.sync.aligned.m16n8k32.row.col.s32.s8.s8.s32 {%r1282, %r1283, %r1284, %r1285}, {%r450, %r451, %r452, %r453}, {%r1304, %r1305}, {%r1282, %r1283, %r1284, %r1285};
	// end inline asm
	cvt.rn.f32.s32 	%f1119, %r1282;
	mul.f32 	%f1120, %f458, %f1119;
	fma.rn.f32 	%f1121, %f1120, %f397, %f1097;
	cvt.rn.f32.s32 	%f1122, %r1283;
	mul.f32 	%f1123, %f458, %f1122;
	fma.rn.f32 	%f1124, %f1123, %f398, %f1100;
	cvt.rn.f32.s32 	%f1125, %r1284;
	mul.f32 	%f1126, %f462, %f1125;
	fma.rn.f32 	%f1127, %f1126, %f397, %f1103;
	cvt.rn.f32.s32 	%f1128, %r1285;
	mul.f32 	%f1129, %f462, %f1128;
	fma.rn.f32 	%f1130, %f1129, %f398, %f1106;
	mov.u32 	%r1296, %r2168;
	mov.u32 	%r1297, %r2168;
	mov.u32 	%r1298, %r2168;
	mov.u32 	%r1299, %r2168;
	// begin inline asm
	mma.sync.aligned.m16n8k32.row.col.s32.s8.s8.s32 {%r1296, %r1297, %r1298, %r1299}, {%r466, %r467, %r468, %r469}, {%r1304, %r1305}, {%r1296, %r1297, %r1298, %r1299};
	// end inline asm
	cvt.rn.f32.s32 	%f1131, %r1296;
	mul.f32 	%f1132, %f466, %f1131;
	fma.rn.f32 	%f1133, %f1132, %f397, %f1109;
	cvt.rn.f32.s32 	%f1134, %r1297;
	mul.f32 	%f1135, %f466, %f1134;
	fma.rn.f32 	%f1136, %f1135, %f398, %f1112;
	cvt.rn.f32.s32 	%f1137, %r1298;
	mul.f32 	%f1138, %f470, %f1137;
	fma.rn.f32 	%f1139, %f1138, %f397, %f1115;
	cvt.rn.f32.s32 	%f1140, %r1299;
	mul.f32 	%f1141, %f470, %f1140;
	fma.rn.f32 	%f1142, %f1141, %f398, %f1118;
	bar.sync 	0;
	mul.wide.s32 	%rd248, %r5349, 144;
	add.s64 	%rd249, %rd243, %rd248;
	ld.global.nc.u32 	%r2613, [%rd249];
	st.shared.u32 	[%r2582], %r2613;
	ld.global.nc.u32 	%r2614, [%rd249+1024];
	st.shared.u32 	[%r2582+1024], %r2614;
	ld.global.nc.u32 	%r2615, [%rd249+2048];
	st.shared.u32 	[%r2582+2048], %r2615;
	ld.global.nc.u32 	%r2616, [%rd249+3072];
	st.shared.u32 	[%r2582+3072], %r2616;
	ld.global.nc.u32 	%r2617, [%rd249+4096];
	st.shared.u32 	[%r2582+4096], %r2617;
	ld.global.nc.u32 	%r2618, [%rd249+5120];
	st.shared.u32 	[%r2582+5120], %r2618;
	ld.global.nc.u32 	%r2619, [%rd249+6144];
	st.shared.u32 	[%r2582+6144], %r2619;
	ld.global.nc.u32 	%r2620, [%rd249+7168];
	st.shared.u32 	[%r2582+7168], %r2620;
	ld.global.nc.u32 	%r2621, [%rd249+8192];
	st.shared.u32 	[%r2582+8192], %r2621;
	ld.global.nc.u32 	%r2622, [%rd249+9216];
	st.shared.u32 	[%r2582+9216], %r2622;
	ld.global.nc.u32 	%r2623, [%rd249+10240];
	st.shared.u32 	[%r2582+10240], %r2623;
	ld.global.nc.u32 	%r2624, [%rd249+11264];
	st.shared.u32 	[%r2582+11264], %r2624;
	ld.global.nc.u32 	%r2625, [%rd249+12288];
	st.shared.u32 	[%r2582+12288], %r2625;
	ld.global.nc.u32 	%r2626, [%rd249+13312];
	st.shared.u32 	[%r2582+13312], %r2626;
	ld.global.nc.u32 	%r2627, [%rd249+14336];
	st.shared.u32 	[%r2582+14336], %r2627;
	ld.global.nc.u32 	%r2628, [%rd249+15360];
	st.shared.u32 	[%r2582+15360], %r2628;
	bar.sync 	0;
	add.s64 	%rd144, %rd247, 16960;
	// begin inline asm
	ldmatrix.sync.aligned.m8n8.x4.b16 {%r1310, %r1311, %r1312, %r1313}, [%rd144];
	// end inline asm
	add.s64 	%rd145, %rd247, 16992;
	// begin inline asm
	ldmatrix.sync.aligned.m8n8.x4.b16 {%r1314, %r1315, %r1316, %r1317}, [%rd145];
	// end inline asm
	add.s64 	%rd146, %rd247, 17024;
	// begin inline asm
	ldmatrix.sync.aligned.m8n8.x4.b16 {%r1318, %r1319, %r1320, %r1321}, [%rd146];
	// end inline asm
	add.s64 	%rd147, %rd247, 17056;
	// begin inline asm
	ldmatrix.sync.aligned.m8n8.x4.b16 {%r1322, %r1323, %r1324, %r1325}, [%rd147];
	// end inline asm
	ld.shared.v4.f32 	{%f1143, %f1144, %f1145, %f1146}, [%r2603+17104];
	ld.shared.v4.f32 	{%f1147, %f1148, %f1149, %f1150}, [%r2603+19536];
	add.s64 	%rd148, %rd247, 21824;
	// begin inline asm
	ldmatrix.sync.aligned.m8n8.x4.b16 {%r1326, %r1327, %r1328, %r1329}, [%rd148];
	// end inline asm
	add.s64 	%rd149, %rd247, 21856;
	// begin inline asm
	ldmatrix.sync.aligned.m8n8.x4.b16 {%r1330, %r1331, %r1332, %r1333}, [%rd149];
	// end inline asm
	add.s64 	%rd150, %rd247, 21888;
	// begin inline asm
	ldmatrix.sync.aligned.m8n8.x4.b16 {%r1334, %r1335, %r1336, %r1337}, [%rd150];
	// end inline asm
	add.s64 	%rd151, %rd247, 21920;
	// begin inline asm
	ldmatrix.sync.aligned.m8n8.x4.b16 {%r1338, %r1339, %r1340, %r1341}, [%rd151];
	// end inline asm
	ld.shared.v4.f32 	{%f1151, %f1152, %f1153, %f1154}, [%r2603+21968];
	ld.shared.v4.f32 	{%f1155, %f1156, %f1157, %f1158}, [%r2603+24400];
	ld.shared.u32 	%r1366, [%r2611+16];
	ld.shared.u32 	%r1367, [%r2611+32];
	ld.shared.v4.u32 	{%r1342, %r1372, %r1402, %r1432}, [%r2612];
	// begin inline asm
	{.reg .f16 low,high;
  mov.b32 {low,high},%r1342;
  cvt.f32.f16 %f399, low;}

	// end inline asm
	ld.shared.v4.u32 	{%r1343, %r1373, %r1403, %r1433}, [%r2612+144];
	// begin inline asm
	{.reg .f16 low,high;
  mov.b32 {low,high},%r1343;
  cvt.f32.f16 %f400, low;}

	// end inline asm
	mov.u32 	%r1344, %r2168;
	mov.u32 	%r1345, %r2168;
	mov.u32 	%r1346, %r2168;
	mov.u32 	%r1347, %r2168;
	// begin inline asm
	mma.sync.aligned.m16n8k32.row.col.s32.s8.s8.s32 {%r1344, %r1345, %r1346, %r1347}, {%r1310, %r1311, %r1312, %r1313}, {%r1366, %r1367}, {%r1344, %r1345, %r1346, %r1347};
	// end inline asm
	cvt.rn.f32.s32 	%f1159, %r1344;
	mul.f32 	%f1160, %f1143, %f1159;
	fma.rn.f32 	%f1161, %f1160, %f399, %f545;
	cvt.rn.f32.s32 	%f1162, %r1345;
	mul.f32 	%f1163, %f1143, %f1162;
	fma.rn.f32 	%f1164, %f1163, %f400, %f548;
	cvt.rn.f32.s32 	%f1165, %r1346;
	mul.f32 	%f1166, %f1147, %f1165;
	fma.rn.f32 	%f1167, %f1166, %f399, %f551;
	cvt.rn.f32.s32 	%f1168, %r1347;
	mul.f32 	%f1169, %f1147, %f1168;
	fma.rn.f32 	%f1170, %f1169, %f400, %f554;
	mov.u32 	%r1358, %r2168;
	mov.u32 	%r1359, %r2168;
	mov.u32 	%r1360, %r2168;
	mov.u32 	%r1361, %r2168;
	// begin inline asm
	mma.sync.aligned.m16n8k32.row.col.s32.s8.s8.s32 {%r1358, %r1359, %r1360, %r1361}, {%r1326, %r1327, %r1328, %r1329}, {%r1366, %r1367}, {%r1358, %r1359, %r1360, %r1361};
	// end inline asm
	cvt.rn.f32.s32 	%f1171, %r1358;
	mul.f32 	%f1172, %f1151, %f1171;
	fma.rn.f32 	%f1173, %f1172, %f399, %f557;
	cvt.rn.f32.s32 	%f1174, %r1359;
	mul.f32 	%f1175, %f1151, %f1174;
	fma.rn.f32 	%f1176, %f1175, %f400, %f560;
	cvt.rn.f32.s32 	%f1177, %r1360;
	mul.f32 	%f1178, %f1155, %f1177;
	fma.rn.f32 	%f1179, %f1178, %f399, %f563;
	cvt.rn.f32.s32 	%f1180, %r1361;
	mul.f32 	%f1181, %f1155, %f1180;
	fma.rn.f32 	%f1182, %f1181, %f400, %f566;
	ld.shared.u32 	%r1396, [%r2611+48];
	ld.shared.u32 	%r1397, [%r2611+64];
	// begin inline asm
	{.reg .f16 low,high;
  mov.b32 {low,high},%r1372;
  cvt.f32.f16 %f401, low;}

	// end inline asm
	// begin inline asm
	{.reg .f16 low,high;
  mov.b32 {low,high},%r1373;
  cvt.f32.f16 %f402, low;}

	// end inline asm
	mov.u32 	%r1374, %r2168;
	mov.u32 	%r1375, %r2168;
	mov.u32 	%r1376, %r2168;
	mov.u32 	%r1377, %r2168;
	// begin inline asm
	mma.sync.aligned.m16n8k32.row.col.s32.s8.s8.s32 {%r1374, %r1375, %r1376, %r1377}, {%r1314, %r1315, %r1316, %r1317}, {%r1396, %r1397}, {%r1374, %r1375, %r1376, %r1377};
	// end inline asm
	cvt.rn.f32.s32 	%f1183, %r1374;
	mul.f32 	%f1184, %f1144, %f1183;
	fma.rn.f32 	%f1185, %f1184, %f401, %f1161;
	cvt.rn.f32.s32 	%f1186, %r1375;
	mul.f32 	%f1187, %f1144, %f1186;
	fma.rn.f32 	%f1188, %f1187, %f402, %f1164;
	cvt.rn.f32.s32 	%f1189, %r1376;
	mul.f32 	%f1190, %f1148, %f1189;
	fma.rn.f32 	%f1191, %f1190, %f401, %f1167;
	cvt.rn.f32.s32 	%f1192, %r1377;
	mul.f32 	%f1193, %f1148, %f1192;
	fma.rn.f32 	%f1194, %f1193, %f402, %f1170;
	mov.u32 	%r1388, %r2168;
	mov.u32 	%r1389, %r2168;
	mov.u32 	%r1390, %r2168;
	mov.u32 	%r1391, %r2168;
	// begin inline asm
	mma.sync.aligned.m16n8k32.row.col.s32.s8.s8.s32 {%r1388, %r1389, %r1390, %r1391}, {%r1330, %r1331, %r1332, %r1333}, {%r1396, %r1397}, {%r1388, %r1389, %r1390, %r1391};
	// end inline asm
	cvt.rn.f32.s32 	%f1195, %r1388;
	mul.f32 	%f1196, %f1152, %f1195;
	fma.rn.f32 	%f1197, %f1196, %f401, %f1173;
	cvt.rn.f32.s32 	%f1198, %r1389;
	mul.f32 	%f1199, %f1152, %f1198;
	fma.rn.f32 	%f1200, %f1199, %f402, %f1176;
	cvt.rn.f32.s32 	%f1201, %r1390;
	mul.f32 	%f1202, %f1156, %f1201;
	fma.rn.f32 	%f1203, %f1202, %f401, %f1179;
	cvt.rn.f32.s32 	%f1204, %r1391;
	mul.f32 	%f1205, %f1156, %f1204;
	fma.rn.f32 	%f1206, %f1205, %f402, %f1182;
	ld.shared.u32 	%r1426, [%r2611+80];
	ld.shared.u32 	%r1427, [%r2611+96];
	// begin inline asm
	{.reg .f16 low,high;
  mov.b32 {low,high},%r1402;
  cvt.f32.f16 %f403, low;}

	// end inline asm
	// begin inline asm
	{.reg .f16 low,high;
  mov.b32 {low,high},%r1403;
  cvt.f32.f16 %f404, low;}

	// end inline asm
	mov.u32 	%r1404, %r2168;
	mov.u32 	%r1405, %r2168;
	mov.u32 	%r1406, %r2168;
	mov.u32 	%r1407, %r2168;
	// begin inline asm
	mma.sync.aligned.m16n8k32.row.col.s32.s8.s8.s32 {%r1404, %r1405, %r1406, %r1407}, {%r1318, %r1319, %r1320, %r1321}, {%r1426, %r1427}, {%r1404, %r1405, %r1406, %r1407};
	// end inline asm
	cvt.rn.f32.s32 	%f1207, %r1404;
	mul.f32 	%f1208, %f1145, %f1207;
	fma.rn.f32 	%f1209, %f1208, %f403, %f1185;
	cvt.rn.f32.s32 	%f1210, %r1405;
	mul.f32 	%f1211, %f1145, %f1210;
	fma.rn.f32 	%f1212, %f1211, %f404, %f1188;
	cvt.rn.f32.s32 	%f1213, %r1406;
	mul.f32 	%f1214, %f1149, %f1213;
	fma.rn.f32 	%f1215, %f1214, %f403, %f1191;
	cvt.rn.f32.s32 	%f1216, %r1407;
	mul.f32 	%f1217, %f1149, %f1216;
	fma.rn.f32 	%f1218, %f1217, %f404, %f1194;
	mov.u32 	%r1418, %r2168;
	mov.u32 	%r1419, %r2168;
	mov.u32 	%r1420, %r2168;
	mov.u32 	%r1421, %r2168;
	// begin inline asm
	mma.sync.aligned.m16n8k32.row.col.s32.s8.s8.s32 {%r1418, %r1419, %r1420, %r1421}, {%r1334, %r1335, %r1336, %r1337}, {%r1426, %r1427}, {%r1418, %r1419, %r1420, %r1421};
	// end inline asm
	cvt.rn.f32.s32 	%f1219, %r1418;
	mul.f32 	%f1220, %f1153, %f1219;
	fma.rn.f32 	%f1221, %f1220, %f403, %f1197;
	cvt.rn.f32.s32 	%f1222, %r1419;
	mul.f32 	%f1223, %f1153, %f1222;
	fma.rn.f32 	%f1224, %f1223, %f404, %f1200;
	cvt.rn.f32.s32 	%f1225, %r1420;
	mul.f32 	%f1226, %f1157, %f1225;
	fma.rn.f32 	%f1227, %f1226, %f403, %f1203;
	cvt.rn.f32.s32 	%f1228, %r1421;
	mul.f32 	%f1229, %f1157, %f1228;
	fma.rn.f32 	%f1230, %f1229, %f404, %f1206;
	ld.shared.u32 	%r1456, [%r2611+112];
	ld.shared.u32 	%r1457, [%r2611+128];
	// begin inline asm
	{.reg .f16 low,high;
  mov.b32 {low,high},%r1432;
  cvt.f32.f16 %f405, low;}

	// end inline asm
	// begin inline asm
	{.reg .f16 low,high;
  mov.b32 {low,high},%r1433;
  cvt.f32.f16 %f406, low;}

	// end inline asm
	mov.u32 	%r1434, %r2168;
	mov.u32 	%r1435, %r2168;
	mov.u32 	%r1436, %r2168;
	mov.u32 	%r1437, %r2168;
	// begin inline asm
	mma.sync.aligned.m16n8k32.row.col.s32.s8.s8.s32 {%r1434, %r1435, %r1436, %r1437}, {%r1322, %r1323, %r1324, %r1325}, {%r1456, %r1457}, {%r1434, %r1435, %r1436, %r1437};
	// end inline asm
	cvt.rn.f32.s32 	%f1231, %r1434;
	mul.f32 	%f1232, %f1146, %f1231;
	fma.rn.f32 	%f3324, %f1232, %f405, %f1209;
	cvt.rn.f32.s32 	%f1233, %r1435;
	mul.f32 	%f1234, %f1146, %f1233;
	fma.rn.f32 	%f3323, %f1234, %f406, %f1212;
	cvt.rn.f32.s32 	%f1235, %r1436;
	mul.f32 	%f1236, %f1150, %f1235;
	fma.rn.f32 	%f3322, %f1236, %f405, %f1215;
	cvt.rn.f32.s32 	%f1237, %r1437;
	mul.f32 	%f1238, %f1150, %f1237;
	fma.rn.f32 	%f3321, %f1238, %f406, %f1218;
	mov.u32 	%r1448, %r2168;
	mov.u32 	%r1449, %r2168;
	mov.u32 	%r1450, %r2168;
	mov.u32 	%r1451, %r2168;
	// begin inline asm
	mma.sync.aligned.m16n8k32.row.col.s32.s8.s8.s32 {%r1448, %r1449, %r1450, %r1451}, {%r1338, %r1339, %r1340, %r1341}, {%r1456, %r1457}, {%r1448, %r1449, %r1450, %r1451};
	// end inline asm
	cvt.rn.f32.s32 	%f1239, %r1448;
	mul.f32 	%f1240, %f1154, %f1239;
	fma.rn.f32 	%f3320, %f1240, %f405, %f1221;
	cvt.rn.f32.s32 	%f1241, %r1449;
	mul.f32 	%f1242, %f1154, %f1241;
	fma.rn.f32 	%f3319, %f1242, %f406, %f1224;
	cvt.rn.f32.s32 	%f1243, %r1450;
	mul.f32 	%f1244, %f1158, %f1243;
	fma.rn.f32 	%f3318, %f1244, %f405, %f1227;
	cvt.rn.f32.s32 	%f1245, %r1451;
	mul.f32 	%f1246, %f1158, %f1245;
	fma.rn.f32 	%f3317, %f1246, %f406, %f1230;
	ld.shared.u32 	%r1486, [%r2611+2320];
	ld.shared.u32 	%r1487, [%r2611+2336];
	ld.shared.v4.u32 	{%r1462, %r1492, %r1522, %r1552}, [%r2612+2304];
	// begin inline asm
	{.reg .f16 low,high;
  mov.b32 {low,high},%r1462;
  cvt.f32.f16 %f407, low;}

	// end inline asm
	ld.shared.v4.u32 	{%r1463, %r1493, %r1523, %r1553}, [%r2612+2448];
	// begin inline asm
	{.reg .f16 low,high;
  mov.b32 {low,high},%r1463;
  cvt.f32.f16 %f408, low;}

	// end inline asm
	mov.u32 	%r1464, %r2168;
	mov.u32 	%r1465, %r2168;
	mov.u32 	%r1466, %r2168;
	mov.u32 	%r1467, %r2168;
	// begin inline asm
	mma.sync.aligned.m16n8k32.row.col.s32.s8.s8.s32 {%r1464, %r1465, %r1466, %r1467}, {%r1310, %r1311, %r1312, %r1313}, {%r1486, %r1487}, {%r1464, %r1465, %r1466, %r1467};
	// end inline asm
	cvt.rn.f32.s32 	%f1247, %r1464;
	mul.f32 	%f1248, %f1143, %f1247;
	fma.rn.f32 	%f1249, %f1248, %f407, %f641;
	cvt.rn.f32.s32 	%f1250, %r1465;
	mul.f32 	%f1251, %f1143, %f1250;
	fma.rn.f32 	%f1252, %f1251, %f408, %f644;
	cvt.rn.f32.s32 	%f1253, %r1466;
	mul.f32 	%f1254, %f1147, %f1253;
	fma.rn.f32 	%f1255, %f1254, %f407, %f647;
	cvt.rn.f32.s32 	%f1256, %r1467;
	mul.f32 	%f1257, %f1147, %f1256;
	fma.rn.f32 	%f1258, %f1257, %f408, %f650;
	mov.u32 	%r1478, %r2168;
	mov.u32 	%r1479, %r2168;
	mov.u32 	%r1480, %r2168;
	mov.u32 	%r1481, %r2168;
	// begin inline asm
	mma.sync.aligned.m16n8k32.row.col.s32.s8.s8.s32 {%r1478, %r1479, %r1480, %r1481}, {%r1326, %r1327, %r1328, %r1329}, {%r1486, %r1487}, {%r1478, %r1479, %r1480, %r1481};
	// end inline asm
	cvt.rn.f32.s32 	%f1259, %r1478;
	mul.f32 	%f1260, %f1151, %f1259;
	fma.rn.f32 	%f1261, %f1260, %f407, %f653;
	cvt.rn.f32.s32 	%f1262, %r1479;
	mul.f32 	%f1263, %f1151, %f1262;
	fma.rn.f32 	%f1264, %f1263, %f408, %f656;
	cvt.rn.f32.s32 	%f1265, %r1480;
	mul.f32 	%f1266, %f1155, %f1265;
	fma.rn.f32 	%f1267, %f1266, %f407, %f659;
	cvt.rn.f32.s32 	%f1268, %r1481;
	mul.f32 	%f1269, %f1155, %f1268;
	fma.rn.f32 	%f1270, %f1269, %f408, %f662;
	ld.shared.u32 	%r1516, [%r2611+2352];
	ld.shared.u32 	%r1517, [%r2611+2368];
	// begin inline asm
	{.reg .f16 low,high;
  mov.b32 {low,high},%r1492;
  cvt.f32.f16 %f409, low;}

	// end inline asm
	// begin inline asm
	{.reg .f16 low,high;
  mov.b32 {low,high},%r1493;
  cvt.f32.f16 %f410, low;}

	// end inline asm
	mov.u32 	%r1494, %r2168;
	mov.u32 	%r1495, %r2168;
	mov.u32 	%r1496, %r2168;
	mov.u32 	%r1497, %r2168;
	// begin inline asm
	mma.sync.aligned.m16n8k32.row.col.s32.s8.s8.s32 {%r1494, %r1495, %r1496, %r1497}, {%r1314, %r1315, %r1316, %r1317}, {%r1516, %r1517}, {%r1494, %r1495, %r1496, %r1497};
	// end inline asm
	cvt.rn.f32.s32 	%f1271, %r1494;
	mul.f32 	%f1272, %f1144, %f1271;
	fma.rn.f32 	%f1273, %f1272, %f409, %f1249;
	cvt.rn.f32.s32 	%f1274, %r1495;
	mul.f32 	%f1275, %f1144, %f1274;
	fma.rn.f32 	%f1276, %f1275, %f410, %f1252;
	cvt.rn.f32.s32 	%f1277, %r1496;
	mul.f32 	%f1278, %f1148, %f1277;
	fma.rn.f32 	%f1279, %f1278, %f409, %f1255;
	cvt.rn.f32.s32 	%f1280, %r1497;
	mul.f32 	%f1281, %f1148, %f1280;
	fma.rn.f32 	%f1282, %f1281, %f410, %f1258;
	mov.u32 	%r1508, %r2168;
	mov.u32 	%r1509, %r2168;
	mov.u32 	%r1510, %r2168;
	mov.u32 	%r1511, %r2168;
	// begin inline asm
	mma.sync.aligned.m16n8k32.row.col.s32.s8.s8.s32 {%r1508, %r1509, %r1510, %r1511}, {%r1330, %r1331, %r1332, %r1333}, {%r1516, %r1517}, {%r1508, %r1509, %r1510, %r1511};
	// end inline asm
	cvt.rn.f32.s32 	%f1283, %r1508;
	mul.f32 	%f1284, %f1152, %f1283;
	fma.rn.f32 	%f1285, %f1284, %f409, %f1261;
	cvt.rn.f32.s32 	%f1286, %r1509;
	mul.f32 	%f1287, %f1152, %f1286;
	fma.rn.f32 	%f1288, %f1287, %f410, %f1264;
	cvt.rn.f32.s32 	%f1289, %r1510;
	mul.f32 	%f1290, %f1156, %f1289;
	fma.rn.f32 	%f1291, %f1290, %f409, %f1267;
	cvt.rn.f32.s32 	%f1292, %r1511;
	mul.f32 	%f1293, %f1156, %f1292;
	fma.rn.f32 	%f1294, %f1293, %f410, %f1270;
	ld.shared.u32 	%r1546, [%r2611+2384];
	ld.shared.u32 	%r1547, [%r2611+2400];
	// begin inline asm
	{.reg .f16 low,high;
  mov.b32 {low,high},%r1522;
  cvt.f32.f16 %f411, low;}

	// end inline asm
	// begin inline asm
	{.reg .f16 low,high;
  mov.b32 {low,high},%r1523;
  cvt.f32.f16 %f412, low;}

	// end inline asm
	mov.u32 	%r1524, %r2168;
	mov.u32 	%r1525, %r2168;
	mov.u32 	%r1526, %r2168;
	mov.u32 	%r1527, %r2168;
	// begin inline asm
	mma.sync.aligned.m16n8k32.row.col.s32.s8.s8.s32 {%r1524, %r1525, %r1526, %r1527}, {%r1318, %r1319, %r1320, %r1321}, {%r1546, %r1547}, {%r1524, %r1525, %r1526, %r1527};
	// end inline asm
	cvt.rn.f32.s32 	%f1295, %r1524;
	mul.f32 	%f1296, %f1145, %f1295;
	fma.rn.f32 	%f1297, %f1296, %f411, %f1273;
	cvt.rn.f32.s32 	%f1298, %r1525;
	mul.f32 	%f1299, %f1145, %f1298;
	fma.rn.f32 	%f1300, %f1299, %f412, %f1276;
	cvt.rn.f32.s32 	%f1301, %r1526;
	mul.f32 	%f1302, %f1149, %f1301;
	fma.rn.f32 	%f1303, %f1302, %f411, %f1279;
	cvt.rn.f32.s32 	%f1304, %r1527;
	mul.f32 	%f1305, %f1149, %f1304;
	fma.rn.f32 	%f1306, %f1305, %f412, %f1282;
	mov.u32 	%r1538, %r2168;
	mov.u32 	%r1539, %r2168;
	mov.u32 	%r1540, %r2168;
	mov.u32 	%r1541, %r2168;
	// begin inline asm
	mma.sync.aligned.m16n8k32.row.col.s32.s8.s8.s32 {%r1538, %r1539, %r1540, %r1541}, {%r1334, %r1335, %r1336, %r1337}, {%r1546, %r1547}, {%r1538, %r1539, %r1540, %r1541};
	// end inline asm
	cvt.rn.f32.s32 	%f1307, %r1538;
	mul.f32 	%f1308, %f1153, %f1307;
	fma.rn.f32 	%f1309, %f1308, %f411, %f1285;
	cvt.rn.f32.s32 	%f1310, %r1539;
	mul.f32 	%f1311, %f1153, %f1310;
	fma.rn.f32 	%f1312, %f1311, %f412, %f1288;
	cvt.rn.f32.s32 	%f1313, %r1540;
	mul.f32 	%f1314, %f1157, %f1313;
	fma.rn.f32 	%f1315, %f1314, %f411, %f1291;
	cvt.rn.f32.s32 	%f1316, %r1541;
	mul.f32 	%f1317, %f1157, %f1316;
	fma.rn.f32 	%f1318, %f1317, %f412, %f1294;
	ld.shared.u32 	%r1576, [%r2611+2416];
	ld.shared.u32 	%r1577, [%r2611+2432];
	// begin inline asm
	{.reg .f16 low,high;
  mov.b32 {low,high},%r1552;
  cvt.f32.f16 %f413, low;}

	// end inline asm
	// begin inline asm
	{.reg .f16 low,high;
  mov.b32 {low,high},%r1553;
  cvt.f32.f16 %f414, low;}

	// end inline asm
	mov.u32 	%r1554, %r2168;
	mov.u32 	%r1555, %r2168;
	mov.u32 	%r1556, %r2168;
	mov.u32 	%r1557, %r2168;
	// begin inline asm
	mma.sync.aligned.m16n8k32.row.col.s32.s8.s8.s32 {%r1554, %r1555, %r1556, %r1557}, {%r1322, %r1323, %r1324, %r1325}, {%r1576, %r1577}, {%r1554, %r1555, %r1556, %r1557};
	// end inline asm
	cvt.rn.f32.s32 	%f1319, %r1554;
	mul.f32 	%f1320, %f1146, %f1319;
	fma.rn.f32 	%f3316, %f1320, %f413, %f1297;
	cvt.rn.f32.s32 	%f1321, %r1555;
	mul.f32 	%f1322, %f1146, %f1321;
	fma.rn.f32 	%f3315, %f1322, %f414, %f1300;
	cvt.rn.f32.s32 	%f1323, %r1556;
	mul.f32 	%f1324, %f1150, %f1323;
	fma.rn.f32 	%f3314, %f1324, %f413, %f1303;
	cvt.rn.f32.s32 	%f1325, %r1557;
	mul.f32 	%f1326, %f1150, %f1325;
	fma.rn.f32 	%f3313, %f1326, %f414, %f1306;
	mov.u32 	%r1568, %r2168;
	mov.u32 	%r1569, %r2168;
	mov.u32 	%r1570, %r2168;
	mov.u32 	%r1571, %r2168;
	// begin inline asm
	mma.sync.aligned.m16n8k32.row.col.s32.s8.s8.s32 {%r1568, %r1569, %r1570, %r1571}, {%r1338, %r1339, %r1340, %r1341}, {%r1576, %r1577}, {%r1568, %r1569, %r1570, %r1571};
	// end inline asm
	cvt.rn.f32.s32 	%f1327, %r1568;
	mul.f32 	%f1328, %f1154, %f1327;
	fma.rn.f32 	%f3312, %f1328, %f413, %f1309;
	cvt.rn.f32.s32 	%f1329, %r1569;
	mul.f32 	%f1330, %f1154, %f1329;
	fma.rn.f32 	%f3311, %f1330, %f414, %f1312;
	cvt.rn.f32.s32 	%f1331, %r1570;
	mul.f32 	%f1332, %f1158, %f1331;
	fma.rn.f32 	%f3310, %f1332, %f413, %f1315;
	cvt.rn.f32.s32 	%f1333, %r1571;
	mul.f32 	%f1334, %f1158, %f1333;
	fma.rn.f32 	%f3309, %f1334, %f414, %f1318;
	ld.shared.u32 	%r1606, [%r2611+4624];
	ld.shared.u32 	%r1607, [%r2611+4640];
	ld.shared.v4.u32 	{%r1582, %r1612, %r1642, %r1672}, [%r2612+4608];
	// begin inline asm
	{.reg .f16 low,high;
  mov.b32 {low,high},%r1582;
  cvt.f32.f16 %f415, low;}

	// end inline asm
	ld.shared.v4.u32 	{%r1583, %r1613, %r1643, %r1673}, [%r2612+4752];
	// begin inline asm
	{.reg .f16 low,high;
  mov.b32 {low,high},%r1583;
  cvt.f32.f16 %f416, low;}

	// end inline asm
	mov.u32 	%r1584, %r2168;
	mov.u32 	%r1585, %r2168;
	mov.u32 	%r1586, %r2168;
	mov.u32 	%r1587, %r2168;
	// begin inline asm
	mma.sync.aligned.m16n8k32.row.col.s32.s8.s8.s32 {%r1584, %r1585, %r1586, %r1587}, {%r1310, %r1311, %r1312, %r1313}, {%r1606, %r1607}, {%r1584, %r1585, %r1586, %r1587};
	// end inline asm
	cvt.rn.f32.s32 	%f1335, %r1584;
	mul.f32 	%f1336, %f1143, %f1335;
	fma.rn.f32 	%f1337, %f1336, %f415, %f737;
	cvt.rn.f32.s32 	%f1338, %r1585;
	mul.f32 	%f1339, %f1143, %f1338;
	fma.rn.f32 	%f1340, %f1339, %f416, %f740;
	cvt.rn.f32.s32 	%f1341, %r1586;
	mul.f32 	%f1342, %f1147, %f1341;
	fma.rn.f32 	%f1343, %f1342, %f415, %f743;
	cvt.rn.f32.s32 	%f1344, %r1587;
	mul.f32 	%f1345, %f1147, %f1344;
	fma.rn.f32 	%f1346, %f1345, %f416, %f746;
	mov.u32 	%r1598, %r2168;
	mov.u32 	%r1599, %r2168;
	mov.u32 	%r1600, %r2168;
	mov.u32 	%r1601, %r2168;
	// begin inline asm
	mma.sync.aligned.m16n8k32.row.col.s32.s8.s8.s32 {%r1598, %r1599, %r1600, %r1601}, {%r1326, %r1327, %r1328, %r1329}, {%r1606, %r1607}, {%r1598, %r1599, %r1600, %r1601};
	// end inline asm
	cvt.rn.f32.s32 	%f1347, %r1598;
	mul.f32 	%f1348, %f1151, %f1347;
	fma.rn.f32 	%f1349, %f1348, %f415, %f749;
	cvt.rn.f32.s32 	%f1350, %r1599;
	mul.f32 	%f1351, %f1151, %f1350;
	fma.rn.f32 	%f1352, %f1351, %f416, %f752;
	cvt.rn.f32.s32 	%f1353, %r1600;
	mul.f32 	%f1354, %f1155, %f1353;
	fma.rn.f32 	%f1355, %f1354, %f415, %f755;
	cvt.rn.f32.s32 	%f1356, %r1601;
	mul.f32 	%f1357, %f1155, %f1356;
	fma.rn.f32 	%f1358, %f1357, %f416, %f758;
	ld.shared.u32 	%r1636, [%r2611+4656];
	ld.shared.u32 	%r1637, [%r2611+4672];
	// begin inline asm
	{.reg .f16 low,high;
  mov.b32 {low,high},%r1612;
  cvt.f32.f16 %f417, low;}

	// end inline asm
	// begin inline asm
	{.reg .f16 low,high;
  mov.b32 {low,high},%r1613;
  cvt.f32.f16 %f418, low;}

	// end inline asm
	mov.u32 	%r1614, %r2168;
	mov.u32 	%r1615, %r2168;
	mov.u32 	%r1616, %r2168;
	mov.u32 	%r1617, %r2168;
	// begin inline asm
	mma.sync.aligned.m16n8k32.row.col.s32.s8.s8.s32 {%r1614, %r1615, %r1616, %r1617}, {%r1314, %r1315, %r1316, %r1317}, {%r1636, %r1637}, {%r1614, %r1615, %r1616, %r1617};
	// end inline asm
	cvt.rn.f32.s32 	%f1359, %r1614;
	mul.f32 	%f1360, %f1144, %f1359;
	fma.rn.f32 	%f1361, %f1360, %f417, %f1337;
	cvt.rn.f32.s32 	%f1362, %r1615;
	mul.f32 	%f1363, %f1144, %f1362;
	fma.rn.f32 	%f1364, %f1363, %f418, %f1340;
	cvt.rn.f32.s32 	%f1365, %r1616;
	mul.f32 	%f1366, %f1148, %f1365;
	fma.rn.f32 	%f1367, %f1366, %f417, %f1343;
	cvt.rn.f32.s32 	%f1368, %r1617;
	mul.f32 	%f1369, %f1148, %f1368;
	fma.rn.f32 	%f1370, %f1369, %f418, %f1346;
	mov.u32 	%r1628, %r2168;
	mov.u32 	%r1629, %r2168;
	mov.u32 	%r1630, %r2168;
	mov.u32 	%r1631, %r2168;
	// begin inline asm
	mma.sync.aligned.m16n8k32.row.col.s32.s8.s8.s32 {%r1628, %r1629, %r1630, %r1631}, {%r1330, %r1331, %r1332, %r1333}, {%r1636, %r1637}, {%r1628, %r1629, %r1630, %r1631};
	// end inline asm
	cvt.rn.f32.s32 	%f1371, %r1628;
	mul.f32 	%f1372, %f1152, %f1371;
	fma.rn.f32 	%f1373, %f1372, %f417, %f1349;
	cvt.rn.f32.s32 	%f1374, %r1629;
	mul.f32 	%f1375, %f1152, %f1374;
	fma.rn.f32 	%f1376, %f1375, %f418, %f1352;
	cvt.rn.f32.s32 	%f1377, %r1630;
	mul.f32 	%f1378, %f1156, %f1377;
	fma.rn.f32 	%f1379, %f1378, %f417, %f1355;
	cvt.rn.f32.s32 	%f1380, %r1631;
	mul.f32 	%f1381, %f1156, %f1380;
	fma.rn.f32 	%f1382, %f1381, %f418, %f1358;
	ld.shared.u32 	%r1666, [%r2611+4688];
	ld.shared.u32 	%r1667, [%r2611+4704];
	// begin inline asm
	{.reg .f16 low,high;
  mov.b32 {low,high},%r1642;
  cvt.f32.f16 %f419, low;}

	// end inline asm
	// begin inline asm
	{.reg .f16 low,high;
  mov.b32 {low,high},%r1643;
  cvt.f32.f16 %f420, low;}

	// end inline asm
	mov.u32 	%r1644, %r2168;
	mov.u32 	%r1645, %r2168;
	mov.u32 	%r1646, %r2168;
	mov.u32 	%r1647, %r2168;
	// begin inline asm
	mma.sync.aligned.m16n8k32.row.col.s32.s8.s8.s32 {%r1644, %r1645, %r1646, %r1647}, {%r1318, %r1319, %r1320, %r1321}, {%r1666, %r1667}, {%r1644, %r1645, %r1646, %r1647};
	// end inline asm
	cvt.rn.f32.s32 	%f1383, %r1644;
	mul.f32 	%f1384, %f1145, %f1383;
	fma.rn.f32 	%f1385, %f1384, %f419, %f1361;
	cvt.rn.f32.s32 	%f1386, %r1645;
	mul.f32 	%f1387, %f1145, %f1386;
	fma.rn.f32 	%f1388, %f1387, %f420, %f1364;
	cvt.rn.f32.s32 	%f1389, %r1646;
	mul.f32 	%f1390, %f1149, %f1389;
	fma.rn.f32 	%f1391, %f1390, %f419, %f1367;
	cvt.rn.f32.s32 	%f1392, %r1647;
	mul.f32 	%f1393, %f1149, %f1392;
	fma.rn.f32 	%f1394, %f1393, %f420, %f1370;
	mov.u32 	%r1658, %r2168;
	mov.u32 	%r1659, %r2168;
	mov.u32 	%r1660, %r2168;
	mov.u32 	%r1661, %r2168;
	// begin inline asm
	mma.sync.aligned.m16n8k32.row.col.s32.s8.s8.s32 {%r1658, %r1659, %r1660, %r1661}, {%r1334, %r1335, %r1336, %r1337}, {%r1666, %r1667}, {%r1658, %r1659, %r1660, %r1661};
	// end inline asm
	cvt.rn.f32.s32 	%f1395, %r1658;
	mul.f32 	%f1396, %f1153, %f1395;
	fma.rn.f32 	%f1397, %f1396, %f419, %f1373;
	cvt.rn.f32.s32 	%f1398, %r1659;
	mul.f32 	%f1399, %f1153, %f1398;
	fma.rn.f32 	%f1400, %f1399, %f420, %f1376;
	cvt.rn.f32.s32 	%f1401, %r1660;
	mul.f32 	%f1402, %f1157, %f1401;
	fma.rn.f32 	%f1403, %f1402, %f419, %f1379;
	cvt.rn.f32.s32 	%f1404, %r1661;
	mul.f32 	%f1405, %f1157, %f1404;
	fma.rn.f32 	%f1406, %f1405, %f420, %f1382;
	ld.shared.u32 	%r1696, [%r2611+4720];
	ld.shared.u32 	%r1697, [%r2611+4736];
	// begin inline asm
	{.reg .f16 low,high;
  mov.b32 {low,high},%r1672;
  cvt.f32.f16 %f421, low;}

	// end inline asm
	// begin inline asm
	{.reg .f16 low,high;
  mov.b32 {low,high},%r1673;
  cvt.f32.f16 %f422, low;}

	// end inline asm
	mov.u32 	%r1674, %r2168;
	mov.u32 	%r1675, %r2168;
	mov.u32 	%r1676, %r2168;
	mov.u32 	%r1677, %r2168;
	// begin inline asm
	mma.sync.aligned.m16n8k32.row.col.s32.s8.s8.s32 {%r1674, %r1675, %r1676, %r1677}, {%r1322, %r1323, %r1324, %r1325}, {%r1696, %r1697}, {%r1674, %r1675, %r1676, %r1677};
	// end inline asm
	cvt.rn.f32.s32 	%f1407, %r1674;
	mul.f32 	%f1408, %f1146, %f1407;
	fma.rn.f32 	%f3308, %f1408, %f421, %f1385;
	cvt.rn.f32.s32 	%f1409, %r1675;
	mul.f32 	%f1410, %f1146, %f1409;
	fma.rn.f32 	%f3307, %f1410, %f422, %f1388;
	cvt.rn.f32.s32 	%f1411, %r1676;
	mul.f32 	%f1412, %f1150, %f1411;
	fma.rn.f32 	%f3306, %f1412, %f421, %f1391;
	cvt.rn.f32.s32 	%f1413, %r1677;
	mul.f32 	%f1414, %f1150, %f1413;
	fma.rn.f32 	%f3305, %f1414, %f422, %f1394;
	mov.u32 	%r1688, %r2168;
	mov.u32 	%r1689, %r2168;
	mov.u32 	%r1690, %r2168;
	mov.u32 	%r1691, %r2168;
	// begin inline asm
	mma.sync.aligned.m16n8k32.row.col.s32.s8.s8.s32 {%r1688, %r1689, %r1690, %r1691}, {%r1338, %r1339, %r1340, %r1341}, {%r1696, %r1697}, {%r1688, %r1689, %r1690, %r1691};
	// end inline asm
	cvt.rn.f32.s32 	%f1415, %r1688;
	mul.f32 	%f1416, %f1154, %f1415;
	fma.rn.f32 	%f3304, %f1416, %f421, %f1397;
	cvt.rn.f32.s32 	%f1417, %r1689;
	mul.f32 	%f1418, %f1154, %f1417;
	fma.rn.f32 	%f3303, %f1418, %f422, %f1400;
	cvt.rn.f32.s32 	%f1419, %r1690;
	mul.f32 	%f1420, %f1158, %f1419;
	fma.rn.f32 	%f3302, %f1420, %f421, %f1403;
	cvt.rn.f32.s32 	%f1421, %r1691;
	mul.f32 	%f1422, %f1158, %f1421;
	fma.rn.f32 	%f3301, %f1422, %f422, %f1406;
	ld.shared.u32 	%r1726, [%r2611+6928];
	ld.shared.u32 	%r1727, [%r2611+6944];
	ld.shared.v4.u32 	{%r1702, %r1732, %r1762, %r1792}, [%r2612+6912];
	// begin inline asm
	{.reg .f16 low,high;
  mov.b32 {low,high},%r1702;
  cvt.f32.f16 %f423, low;}

	// end inline asm
	ld.shared.v4.u32 	{%r1703, %r1733, %r1763, %r1793}, [%r2612+7056];
	// begin inline asm
	{.reg .f16 low,high;
  mov.b32 {low,high},%r1703;
  cvt.f32.f16 %f424, low;}

	// end inline asm
	mov.u32 	%r1704, %r2168;
	mov.u32 	%r1705, %r2168;
	mov.u32 	%r1706, %r2168;
	mov.u32 	%r1707, %r2168;
	// begin inline asm
	mma.sync.aligned.m16n8k32.row.col.s32.s8.s8.s32 {%r1704, %r1705, %r1706, %r1707}, {%r1310, %r1311, %r1312, %r1313}, {%r1726, %r1727}, {%r1704, %r1705, %r1706, %r1707};
	// end inline asm
	cvt.rn.f32.s32 	%f1423, %r1704;
	mul.f32 	%f1424, %f1143, %f1423;
	fma.rn.f32 	%f1425, %f1424, %f423, %f833;
	cvt.rn.f32.s32 	%f1426, %r1705;
	mul.f32 	%f1427, %f1143, %f1426;
	fma.rn.f32 	%f1428, %f1427, %f424, %f836;
	cvt.rn.f32.s32 	%f1429, %r1706;
	mul.f32 	%f1430, %f1147, %f1429;
	fma.rn.f32 	%f1431, %f1430, %f423, %f839;
	cvt.rn.f32.s32 	%f1432, %r1707;
	mul.f32 	%f1433, %f1147, %f1432;
	fma.rn.f32 	%f1434, %f1433, %f424, %f842;
	mov.u32 	%r1718, %r2168;
	mov.u32 	%r1719, %r2168;
	mov.u32 	%r1720, %r2168;
	mov.u32 	%r1721, %r2168;
	// begin inline asm
	mma.sync.aligned.m16n8k32.row.col.s32.s8.s8.s32 {%r1718, %r1719, %r1720, %r1721}, {%r1326, %r1327, %r1328, %r1329}, {%r1726, %r1727}, {%r1718, %r1719, %r1720, %r1721};
	// end inline asm
	cvt.rn.f32.s32 	%f1435, %r1718;
	mul.f32 	%f1436, %f1151, %f1435;
	fma.rn.f32 	%f1437, %f1436, %f423, %f845;
	cvt.rn.f32.s32 	%f1438, %r1719;
	mul.f32 	%f1439, %f1151, %f1438;
	fma.rn.f32 	%f1440, %f1439, %f424, %f848;
	cvt.rn.f32.s32 	%f1441, %r1720;
	mul.f32 	%f1442, %f1155, %f1441;
	fma.rn.f32 	%f1443, %f1442, %f423, %f851;
	cvt.rn.f32.s32 	%f1444, %r1721;
	mul.f32 	%f1445, %f1155, %f1444;
	fma.rn.f32 	%f1446, %f1445, %f424, %f854;
	ld.shared.u32 	%r1756, [%r2611+6960];
	ld.shared.u32 	%r1757, [%r2611+6976];
	// begin inline asm
	{.reg .f16 low,high;
  mov.b32 {low,high},%r1732;
  cvt.f32.f16 %f425, low;}

	// end inline asm
	// begin inline asm
	{.reg .f16 low,high;
  mov.b32 {low,high},%r1733;
  cvt.f32.f16 %f426, low;}

	// end inline asm
	mov.u32 	%r1734, %r2168;
	mov.u32 	%r1735, %r2168;
	mov.u32 	%r1736, %r2168;
	mov.u32 	%r1737, %r2168;
	// begin inline asm
	mma.sync.aligned.m16n8k32.row.col.s32.s8.s8.s32 {%r1734, %r1735, %r1736, %r1737}, {%r1314, %r1315, %r1316, %r1317}, {%r1756, %r1757}, {%r1734, %r1735, %r1736, %r1737};
	// end inline asm
	cvt.rn.f32.s32 	%f1447, %r1734;
	mul.f32 	%f1448, %f1144, %f1447;
	fma.rn.f32 	%f1449, %f1448, %f425, %f1425;
	cvt.rn.f32.s32 	%f1450, %r1735;
	mul.f32 	%f1451, %f1144, %f1450;
	fma.rn.f32 	%f1452, %f1451, %f426, %f1428;
	cvt.rn.f32.s32 	%f1453, %r1736;
	mul.f32 	%f1454, %f1148, %f1453;
	fma.rn.f32 	%f1455, %f1454, %f425, %f1431;
	cvt.rn.f32.s32 	%f1456, %r1737;
	mul.f32 	%f1457, %f1148, %f1456;
	fma.rn.f32 	%f1458, %f1457, %f426, %f1434;
	mov.u32 	%r1748, %r2168;
	mov.u32 	%r1749, %r2168;
	mov.u32 	%r1750, %r2168;
	mov.u32 	%r1751, %r2168;
	// begin inline asm
	mma.sync.aligned.m16n8k32.row.col.s32.s8.s8.s32 {%r1748, %r1749, %r1750, %r1751}, {%r1330, %r1331, %r1332, %r1333}, {%r1756, %r1757}, {%r1748, %r1749, %r1750, %r1751};
	// end inline asm
	cvt.rn.f32.s32 	%f1459, %r1748;
	mul.f32 	%f1460, %f1152, %f1459;
	fma.rn.f32 	%f1461, %f1460, %f425, %f1437;
	cvt.rn.f32.s32 	%f1462, %r1749;
	mul.f32 	%f1463, %f1152, %f1462;
	fma.rn.f32 	%f1464, %f1463, %f426, %f1440;
	cvt.rn.f32.s32 	%f1465, %r1750;
	mul.f32 	%f1466, %f1156, %f1465;
	fma.rn.f32 	%f1467, %f1466, %f425, %f1443;
	cvt.rn.f32.s32 	%f1468, %r1751;
	mul.f32 	%f1469, %f1156, %f1468;
	fma.rn.f32 	%f1470, %f1469, %f426, %f1446;
	ld.shared.u32 	%r1786, [%r2611+6992];
	ld.shared.u32 	%r1787, [%r2611+7008];
	// begin inline asm
	{.reg .f16 low,high;
  mov.b32 {low,high},%r1762;
  cvt.f32.f16 %f427, low;}

	// end inline asm
	// begin inline asm
	{.reg .f16 low,high;
  mov.b32 {low,high},%r1763;
  cvt.f32.f16 %f428, low;}

	// end inline asm
	mov.u32 	%r1764, %r2168;
	mov.u32 	%r1765, %r2168;
	mov.u32 	%r1766, %r2168;
	mov.u32 	%r1767, %r2168;
	// begin inline asm
	mma.sync.aligned.m16n8k32.row.col.s32.s8.s8.s32 {%r1764, %r1765, %r1766, %r1767}, {%r1318, %r1319, %r1320, %r1321}, {%r1786, %r1787}, {%r1764, %r1765, %r1766, %r1767};
	// end inline asm
	cvt.rn.f32.s32 	%f1471, %r1764;
	mul.f32 	%f1472, %f1145, %f1471;
	fma.rn.f32 	%f1473, %f1472, %f427, %f1449;
	cvt.rn.f32.s32 	%f1474, %r1765;
	mul.f32 	%f1475, %f1145, %f1474;
	fma.rn.f32 	%f1476, %f1475, %f428, %f1452;
	cvt.rn.f32.s32 	%f1477, %r1766;
	mul.f32 	%f1478, %f1149, %f1477;
	fma.rn.f32 	%f1479, %f1478, %f427, %f1455;
	cvt.rn.f32.s32 	%f1480, %r1767;
	mul.f32 	%f1481, %f1149, %f1480;
	fma.rn.f32 	%f1482, %f1481, %f428, %f1458;
	mov.u32 	%r1778, %r2168;
	mov.u32 	%r1779, %r2168;
	mov.u32 	%r1780, %r2168;
	mov.u32 	%r1781, %r2168;
	// begin inline asm
	mma.sync.aligned.m16n8k32.row.col.s32.s8.s8.s32 {%r1778, %r1779, %r1780, %r1781}, {%r1334, %r1335, %r1336, %r1337}, {%r1786, %r1787}, {%r1778, %r1779, %r1780, %r1781};
	// end inline asm
	cvt.rn.f32.s32 	%f1483, %r1778;
	mul.f32 	%f1484, %f1153, %f1483;
	fma.rn.f32 	%f1485, %f1484, %f427, %f1461;
	cvt.rn.f32.s32 	%f1486, %r1779;
	mul.f32 	%f1487, %f1153, %f1486;
	fma.rn.f32 	%f1488, %f1487, %f428, %f1464;
	cvt.rn.f32.s32 	%f1489, %r1780;
	mul.f32 	%f1490, %f1157, %f1489;
	fma.rn.f32 	%f1491, %f1490, %f427, %f1467;
	cvt.rn.f32.s32 	%f1492, %r1781;
	mul.f32 	%f1493, %f1157, %f1492;
	fma.rn.f32 	%f1494, %f1493, %f428, %f1470;
	ld.shared.u32 	%r1816, [%r2611+7024];
	ld.shared.u32 	%r1817, [%r2611+7040];
	// begin inline asm
	{.reg .f16 low,high;
  mov.b32 {low,high},%r1792;
  cvt.f32.f16 %f429, low;}

	// end inline asm
	// begin inline asm
	{.reg .f16 low,high;
  mov.b32 {low,high},%r1793;
  cvt.f32.f16 %f430, low;}

	// end inline asm
	mov.u32 	%r1794, %r2168;
	mov.u32 	%r1795, %r2168;
	mov.u32 	%r1796, %r2168;
	mov.u32 	%r1797, %r2168;
	// begin inline asm
	mma.sync.aligned.m16n8k32.row.col.s32.s8.s8.s32 {%r1794, %r1795, %r1796, %r1797}, {%r1322, %r1323, %r1324, %r1325}, {%r1816, %r1817}, {%r1794, %r1795, %r1796, %r1797};
	// end inline asm
	cvt.rn.f32.s32 	%f1495, %r1794;
	mul.f32 	%f1496, %f1146, %f1495;
	fma.rn.f32 	%f3300, %f1496, %f429, %f1473;
	cvt.rn.f32.s32 	%f1497, %r1795;
	mul.f32 	%f1498, %f1146, %f1497;
	fma.rn.f32 	%f3299, %f1498, %f430, %f1476;
	cvt.rn.f32.s32 	%f1499, %r1796;
	mul.f32 	%f1500, %f1150, %f1499;
	fma.rn.f32 	%f3298, %f1500, %f429, %f1479;
	cvt.rn.f32.s32 	%f1501, %r1797;
	mul.f32 	%f1502, %f1150, %f1501;
	fma.rn.f32 	%f3297, %f1502, %f430, %f1482;
	mov.u32 	%r1808, %r2168;
	mov.u32 	%r1809, %r2168;
	mov.u32 	%r1810, %r2168;
	mov.u32 	%r1811, %r2168;
	// begin inline asm
	mma.sync.aligned.m16n8k32.row.col.s32.s8.s8.s32 {%r1808, %r1809, %r1810, %r1811}, {%r1338, %r1339, %r1340, %r1341}, {%r1816, %r1817}, {%r1808, %r1809, %r1810, %r1811};
	// end inline asm
	cvt.rn.f32.s32 	%f1503, %r1808;
	mul.f32 	%f1504, %f1154, %f1503;
	fma.rn.f32 	%f3296, %f1504, %f429, %f1485;
	cvt.rn.f32.s32 	%f1505, %r1809;
	mul.f32 	%f1506, %f1154, %f1505;
	fma.rn.f32 	%f3295, %f1506, %f430, %f1488;
	cvt.rn.f32.s32 	%f1507, %r1810;
	mul.f32 	%f1508, %f1158, %f1507;
	fma.rn.f32 	%f3294, %f1508, %f429, %f1491;
	cvt.rn.f32.s32 	%f1509, %r1811;
	mul.f32 	%f1510, %f1158, %f1509;
	fma.rn.f32 	%f3293, %f1510, %f430, %f1494;
	ld.shared.u32 	%r1846, [%r2611+9232];
	ld.shared.u32 	%r1847, [%r2611+9248];
	ld.shared.v4.u32 	{%r1822, %r1852, %r1882, %r1912}, [%r2612+9216];
	// begin inline asm
	{.reg .f16 low,high;
  mov.b32 {low,high},%r1822;
  cvt.f32.f16 %f431, low;}

	// end inline asm
	ld.shared.v4.u32 	{%r1823, %r1853, %r1883, %r1913}, [%r2612+9360];
	// begin inline asm
	{.reg .f16 low,high;
  mov.b32 {low,high},%r1823;
  cvt.f32.f16 %f432, low;}

	// end inline asm
	mov.u32 	%r1824, %r2168;
	mov.u32 	%r1825, %r2168;
	mov.u32 	%r1826, %r2168;
	mov.u32 	%r1827, %r2168;
	// begin inline asm
	mma.sync.aligned.m16n8k32.row.col.s32.s8.s8.s32 {%r1824, %r1825, %r1826, %r1827}, {%r1310, %r1311, %r1312, %r1313}, {%r1846, %r1847}, {%r1824, %r1825, %r1826, %r1827};
	// end inline asm
	cvt.rn.f32.s32 	%f1511, %r1824;
	mul.f32 	%f1512, %f1143, %f1511;
	fma.rn.f32 	%f1513, %f1512, %f431, %f929;
	cvt.rn.f32.s32 	%f1514, %r1825;
	mul.f32 	%f1515, %f1143, %f1514;
	fma.rn.f32 	%f1516, %f1515, %f432, %f932;
	cvt.rn.f32.s32 	%f1517, %r1826;
	mul.f32 	%f1518, %f1147, %f1517;
	fma.rn.f32 	%f1519, %f1518, %f431, %f935;
	cvt.rn.f32.s32 	%f1520, %r1827;
	mul.f32 	%f1521, %f1147, %f1520;
	fma.rn.f32 	%f1522, %f1521, %f432, %f938;
	mov.u32 	%r1838, %r2168;
	mov.u32 	%r1839, %r2168;
	mov.u32 	%r1840, %r2168;
	mov.u32 	%r1841, %r2168;
	// begin inline asm
	mma.sync.aligned.m16n8k32.row.col.s32.s8.s8.s32 {%r1838, %r1839, %r1840, %r1841}, {%r1326, %r1327, %r1328, %r1329}, {%r1846, %r1847}, {%r1838, %r1839, %r1840, %r1841};
	// end inline asm
	cvt.rn.f32.s32 	%f1523, %r1838;
	mul.f32 	%f1524, %f1151, %f1523;
	fma.rn.f32 	%f1525, %f1524, %f431, %f941;
	cvt.rn.f32.s32 	%f1526, %r1839;
	mul.f32 	%f1527, %f1151, %f1526;
	fma.rn.f32 	%f1528, %f1527, %f432, %f944;
	cvt.rn.f32.s32 	%f1529, %r1840;
	mul.f32 	%f1530, %f1155, %f1529;
	fma.rn.f32 	%f1531, %f1530, %f431, %f947;
	cvt.rn.f32.s32 	%f1532, %r1841;
	mul.f32 	%f1533, %f1155, %f1532;
	fma.rn.f32 	%f1534, %f1533, %f432, %f950;
	ld.shared.u32 	%r1876, [%r2611+9264];
	ld.shared.u32 	%r1877, [%r2611+9280];
	// begin inline asm
	{.reg .f16 low,high;
  mov.b32 {low,high},%r1852;
  cvt.f32.f16 %f433, low;}

	// end inline asm
	// begin inline asm
	{.reg .f16 low,high;
  mov.b32 {low,high},%r1853;
  cvt.f32.f16 %f434, low;}

	// end inline asm
	mov.u32 	%r1854, %r2168;
	mov.u32 	%r1855, %r2168;
	mov.u32 	%r1856, %r2168;
	mov.u32 	%r1857, %r2168;
	// begin inline asm
	mma.sync.aligned.m16n8k32.row.col.s32.s8.s8.s32 {%r1854, %r1855, %r1856, %r1857}, {%r1314, %r1315, %r1316, %r1317}, {%r1876, %r1877}, {%r1854, %r1855, %r1856, %r1857};
	// end inline asm
	cvt.rn.f32.s32 	%f1535, %r1854;
	mul.f32 	%f1536, %f1144, %f1535;
	fma.rn.f32 	%f1537, %f1536, %f433, %f1513;
	cvt.rn.f32.s32 	%f1538, %r1855;
	mul.f32 	%f1539, %f1144, %f1538;
	fma.rn.f32 	%f1540, %f1539, %f434, %f1516;
	cvt.rn.f32.s32 	%f1541, %r1856;
	mul.f32 	%f1542, %f1148, %f1541;
	fma.rn.f32 	%f1543, %f1542, %f433, %f1519;
	cvt.rn.f32.s32 	%f1544, %r1857;
	mul.f32 	%f1545, %f1148, %f1544;
	fma.rn.f32 	%f1546, %f1545, %f434, %f1522;
	mov.u32 	%r1868, %r2168;
	mov.u32 	%r1869, %r2168;
	mov.u32 	%r1870, %r2168;
	mov.u32 	%r1871, %r2168;
	// begin inline asm
	mma.sync.aligned.m16n8k32.row.col.s32.s8.s8.s32 {%r1868, %r1869, %r1870, %r1871}, {%r1330, %r1331, %r1332, %r1333}, {%r1876, %r1877}, {%r1868, %r1869, %r1870, %r1871};
	// end inline asm
	cvt.rn.f32.s32 	%f1547, %r1868;
	mul.f32 	%f1548, %f1152, %f1547;
	fma.rn.f32 	%f1549, %f1548, %f433, %f1525;
	cvt.rn.f32.s32 	%f1550, %r1869;
	mul.f32 	%f1551, %f1152, %f1550;
	fma.rn.f32 	%f1552, %f1551, %f434, %f1528;
	cvt.rn.f32.s32 	%f1553, %r1870;
	mul.f32 	%f1554, %f1156, %f1553;
	fma.rn.f32 	%f1555, %f1554, %f433, %f1531;
	cvt.rn.f32.s32 	%f1556, %r1871;
	mul.f32 	%f1557, %f1156, %f1556;
	fma.rn.f32 	%f1558, %f1557, %f434, %f1534;
	ld.shared.u32 	%r1906, [%r2611+9296];
	ld.shared.u32 	%r1907, [%r2611+9312];
	// begin inline asm
	{.reg .f16 low,high;
  mov.b32 {low,high},%r1882;
  cvt.f32.f16 %f435, low;}

	// end inline asm
	// begin inline asm
	{.reg .f16 low,high;
  mov.b32 {low,high},%r1883;
  cvt.f32.f16 %f436, low;}

	// end inline asm
	mov.u32 	%r1884, %r2168;
	mov.u32 	%r1885, %r2168;
	mov.u32 	%r1886, %r2168;
	mov.u32 	%r1887, %r2168;
	// begin inline asm
	mma.sync.aligned.m16n8k32.row.col.s32.s8.s8.s32 {%r1884, %r1885, %r1886, %r1887}, {%r1318, %r1319, %r1320, %r1321}, {%r1906, %r1907}, {%r1884, %r1885, %r1886, %r1887};
	// end inline asm
	cvt.rn.f32.s32 	%f1559, %r1884;
	mul.f32 	%f1560, %f1145, %f1559;
	fma.rn.f32 	%f1561, %f1560, %f435, %f1537;
	cvt.rn.f32.s32 	%f1562, %r1885;
	mul.f32 	%f1563, %f1145, %f1562;
	fma.rn.f32 	%f1564, %f1563, %f436, %f1540;
	cvt.rn.f32.s32 	%f1565, %r1886;
	mul.f32 	%f1566, %f1149, %f1565;
	fma.rn.f32 	%f1567, %f1566, %f435, %f1543;
	cvt.rn.f32.s32 	%f1568, %r1887;
	mul.f32 	%f1569, %f1149, %f1568;
	fma.rn.f32 	%f1570, %f1569, %f436, %f1546;
	mov.u32 	%r1898, %r2168;
	mov.u32 	%r1899, %r2168;
	mov.u32 	%r1900, %r2168;
	mov.u32 	%r1901, %r2168;
	// begin inline asm
	mma.sync.aligned.m16n8k32.row.col.s32.s8.s8.s32 {%r1898, %r1899, %r1900, %r1901}, {%r1334, %r1335, %r1336, %r1337}, {%r1906, %r1907}, {%r1898, %r1899, %r1900, %r1901};
	// end inline asm
	cvt.rn.f32.s32 	%f1571, %r1898;
	mul.f32 	%f1572, %f1153, %f1571;
	fma.rn.f32 	%f1573, %f1572, %f435, %f1549;
	cvt.rn.f32.s32 	%f1574, %r1899;
	mul.f32 	%f1575, %f1153, %f1574;
	fma.rn.f32 	%f1576, %f1575, %f436, %f1552;
	cvt.rn.f32.s32 	%f1577, %r1900;
	mul.f32 	%f1578, %f1157, %f1577;
	fma.rn.f32 	%f1579, %f1578, %f435, %f1555;
	cvt.rn.f32.s32 	%f1580, %r1901;
	mul.f32 	%f1581, %f1157, %f1580;
	fma.rn.f32 	%f1582, %f1581, %f436, %f1558;
	ld.shared.u32 	%r1936, [%r2611+9328];
	ld.shared.u32 	%r1937, [%r2611+9344];
	// begin inline asm
	{.reg .f16 low,high;
  mov.b32 {low,high},%r1912;
  cvt.f32.f16 %f437, low;}

	// end inline asm
	// begin inline asm
	{.reg .f16 low,high;
  mov.b32 {low,high},%r1913;
  cvt.f32.f16 %f438, low;}

	// end inline asm
	mov.u32 	%r1914, %r2168;
	mov.u32 	%r1915, %r2168;
	mov.u32 	%r1916, %r2168;
	mov.u32 	%r1917, %r2168;
	// begin inline asm
	mma.sync.aligned.m16n8k32.row.col.s32.s8.s8.s32 {%r1914, %r1915, %r1916, %r1917}, {%r1322, %r1323, %r1324, %r1325}, {%r1936, %r1937}, {%r1914, %r1915, %r1916, %r1917};
	// end inline asm
	cvt.rn.f32.s32 	%f1583, %r1914;
	mul.f32 	%f1584, %f1146, %f1583;
	fma.rn.f32 	%f3292, %f1584, %f437, %f1561;
	cvt.rn.f32.s32 	%f1585, %r1915;
	mul.f32 	%f1586, %f1146, %f1585;
	fma.rn.f32 	%f3291, %f1586, %f438, %f1564;
	cvt.rn.f32.s32 	%f1587, %r1916;
	mul.f32 	%f1588, %f1150, %f1587;
	fma.rn.f32 	%f3290, %f1588, %f437, %f1567;
	cvt.rn.f32.s32 	%f1589, %r1917;
	mul.f32 	%f1590, %f1150, %f1589;
	fma.rn.f32 	%f3289, %f1590, %f438, %f1570;
	mov.u32 	%r1928, %r2168;
	mov.u32 	%r1929, %r2168;
	mov.u32 	%r1930, %r2168;
	mov.u32 	%r1931, %r2168;
	// begin inline asm
	mma.sync.aligned.m16n8k32.row.col.s32.s8.s8.s32 {%r1928, %r1929, %r1930, %r1931}, {%r1338, %r1339, %r1340, %r1341}, {%r1936, %r1937}, {%r1928, %r1929, %r1930, %r1931};
	// end inline asm
	cvt.rn.f32.s32 	%f1591, %r1928;
	mul.f32 	%f1592, %f1154, %f1591;
	fma.rn.f32 	%f3288, %f1592, %f437, %f1573;
	cvt.rn.f32.s32 	%f1593, %r1929;
	mul.f32 	%f1594, %f1154, %f1593;
	fma.rn.f32 	%f3287, %f1594, %f438, %f1576;
	cvt.rn.f32.s32 	%f1595, %r1930;
	mul.f32 	%f1596, %f1158, %f1595;
	fma.rn.f32 	%f3286, %f1596, %f437, %f1579;
	cvt.rn.f32.s32 	%f1597, %r1931;
	mul.f32 	%f1598, %f1158, %f1597;
	fma.rn.f32 	%f3285, %f1598, %f438, %f1582;
	ld.shared.u32 	%r1966, [%r2611+11536];
	ld.shared.u32 	%r1967, [%r2611+11552];
	ld.shared.v4.u32 	{%r1942, %r1972, %r2002, %r2032}, [%r2612+11520];
	// begin inline asm
	{.reg .f16 low,high;
  mov.b32 {low,high},%r1942;
  cvt.f32.f16 %f439, low;}

	// end inline asm
	ld.shared.v4.u32 	{%r1943, %r1973, %r2003, %r2033}, [%r2612+11664];
	// begin inline asm
	{.reg .f16 low,high;
  mov.b32 {low,high},%r1943;
  cvt.f32.f16 %f440, low;}

	// end inline asm
	mov.u32 	%r1944, %r2168;
	mov.u32 	%r1945, %r2168;
	mov.u32 	%r1946, %r2168;
	mov.u32 	%r1947, %r2168;
	// begin inline asm
	mma.sync.aligned.m16n8k32.row.col.s32.s8.s8.s32 {%r1944, %r1945, %r1946, %r1947}, {%r1310, %r1311, %r1312, %r1313}, {%r1966, %r1967}, {%r1944, %r1945, %r1946, %r1947};
	// end inline asm
	cvt.rn.f32.s32 	%f1599, %r1944;
	mul.f32 	%f1600, %f1143, %f1599;
	fma.rn.f32 	%f1601, %f1600, %f439, %f1025;
	cvt.rn.f32.s32 	%f1602, %r1945;
	mul.f32 	%f1603, %f1143, %f1602;
	fma.rn.f32 	%f1604, %f1603, %f440, %f1028;
	cvt.rn.f32.s32 	%f1605, %r1946;
	mul.f32 	%f1606, %f1147, %f1605;
	fma.rn.f32 	%f1607, %f1606, %f439, %f1031;
	cvt.rn.f32.s32 	%f1608, %r1947;
	mul.f32 	%f1609, %f1147, %f1608;
	fma.rn.f32 	%f1610, %f1609, %f440, %f1034;
	mov.u32 	%r1958, %r2168;
	mov.u32 	%r1959, %r2168;
	mov.u32 	%r1960, %r2168;
	mov.u32 	%r1961, %r2168;
	// begin inline asm
	mma.sync.aligned.m16n8k32.row.col.s32.s8.s8.s32 {%r1958, %r1959, %r1960, %r1961}, {%r1326, %r1327, %r1328, %r1329}, {%r1966, %r1967}, {%r1958, %r1959, %r1960, %r1961};
	// end inline asm
	cvt.rn.f32.s32 	%f1611, %r1958;
	mul.f32 	%f1612, %f1151, %f1611;
	fma.rn.f32 	%f1613, %f1612, %f439, %f1037;
	cvt.rn.f32.s32 	%f1614, %r1959;
	mul.f32 	%f1615, %f1151, %f1614;
	fma.rn.f32 	%f1616, %f1615, %f440, %f1040;
	cvt.rn.f32.s32 	%f1617, %r1960;
	mul.f32 	%f1618, %f1155, %f1617;
	fma.rn.f32 	%f1619, %f1618, %f439, %f1043;
	cvt.rn.f32.s32 	%f1620, %r1961;
	mul.f32 	%f1621, %f1155, %f1620;
	fma.rn.f32 	%f1622, %f1621, %f440, %f1046;
	ld.shared.u32 	%r1996, [%r2611+11568];
	ld.shared.u32 	%r1997, [%r2611+11584];
	// begin inline asm
	{.reg .f16 low,high;
  mov.b32 {low,high},%r1972;
  cvt.f32.f16 %f441, low;}

	// end inline asm
	// begin inline asm
	{.reg .f16 low,high;
  mov.b32 {low,high},%r1973;
  cvt.f32.f16 %f442, low;}

	// end inline asm
	mov.u32 	%r1974, %r2168;
	mov.u32 	%r1975, %r2168;
	mov.u32 	%r1976, %r2168;
	mov.u32 	%r1977, %r2168;
	// begin inline asm
	mma.sync.aligned.m16n8k32.row.col.s32.s8.s8.s32 {%r1974, %r1975, %r1976, %r1977}, {%r1314, %r1315, %r1316, %r1317}, {%r1996, %r1997}, {%r1974, %r1975, %r1976, %r1977};
	// end inline asm
	cvt.rn.f32.s32 	%f1623, %r1974;
	mul.f32 	%f1624, %f1144, %f1623;
	fma.rn.f32 	%f1625, %f1624, %f441, %f1601;
	cvt.rn.f32.s32 	%f1626, %r1975;
	mul.f32 	%f1627, %f1144, %f1626;
	fma.rn.f32 	%f1628, %f1627, %f442, %f1604;
	cvt.rn.f32.s32 	%f1629, %r1976;
	mul.f32 	%f1630, %f1148, %f1629;
	fma.rn.f32 	%f1631, %f1630, %f441, %f1607;
	cvt.rn.f32.s32 	%f1632, %r1977;
	mul.f32 	%f1633, %f1148, %f1632;
	fma.rn.f32 	%f1634, %f1633, %f442, %f1610;
	mov.u32 	%r1988, %r2168;
	mov.u32 	%r1989, %r2168;
	mov.u32 	%r1990, %r2168;
	mov.u32 	%r1991, %r2168;
	// begin inline asm
	mma.sync.aligned.m16n8k32.row.col.s32.s8.s8.s32 {%r1988, %r1989, %r1990, %r1991}, {%r1330, %r1331, %r1332, %r1333}, {%r1996, %r1997}, {%r1988, %r1989, %r1990, %r1991};
	// end inline asm
	cvt.rn.f32.s32 	%f1635, %r1988;
	mul.f32 	%f1636, %f1152, %f1635;
	fma.rn.f32 	%f1637, %f1636, %f441, %f1613;
	cvt.rn.f32.s32 	%f1638, %r1989;
	mul.f32 	%f1639, %f1152, %f1638;
	fma.rn.f32 	%f1640, %f1639, %f442, %f1616;
	cvt.rn.f32.s32 	%f1641, %r1990;
	mul.f32 	%f1642, %f1156, %f1641;
	fma.rn.f32 	%f1643, %f1642, %f441, %f1619;
	cvt.rn.f32.s32 	%f1644, %r1991;
	mul.f32 	%f1645, %f1156, %f1644;
	fma.rn.f32 	%f1646, %f1645, %f442, %f1622;
	ld.shared.u32 	%r2026, [%r2611+11600];
	ld.shared.u32 	%r2027, [%r2611+11616];
	// begin inline asm
	{.reg .f16 low,high;
  mov.b32 {low,high},%r2002;
  cvt.f32.f16 %f443, low;}

	// end inline asm
	// begin inline asm
	{.reg .f16 low,high;
  mov.b32 {low,high},%r2003;
  cvt.f32.f16 %f444, low;}

	// end inline asm
	mov.u32 	%r2004, %r2168;
	mov.u32 	%r2005, %r2168;
	mov.u32 	%r2006, %r2168;
	mov.u32 	%r2007, %r2168;
	// begin inline asm
	mma.sync.aligned.m16n8k32.row.col.s32.s8.s8.s32 {%r2004, %r2005, %r2006, %r2007}, {%r1318, %r1319, %r1320, %r1321}, {%r2026, %r2027}, {%r2004, %r2005, %r2006, %r2007};
	// end inline asm
	cvt.rn.f32.s32 	%f1647, %r2004;
	mul.f32 	%f1648, %f1145, %f1647;
	fma.rn.f32 	%f1649, %f1648, %f443, %f1625;
	cvt.rn.f32.s32 	%f1650, %r2005;
	mul.f32 	%f1651, %f1145, %f1650;
	fma.rn.f32 	%f1652, %f1651, %f444, %f1628;
	cvt.rn.f32.s32 	%f1653, %r2006;
	mul.f32 	%f1654, %f1149, %f1653;
	fma.rn.f32 	%f1655, %f1654, %f443, %f1631;
	cvt.rn.f32.s32 	%f1656, %r2007;
	mul.f32 	%f1657, %f1149, %f1656;
	fma.rn.f32 	%f1658, %f1657, %f444, %f1634;
	mov.u32 	%r2018, %r2168;
	mov.u32 	%r2019, %r2168;
	mov.u32 	%r2020, %r2168;
	mov.u32 	%r2021, %r2168;
	// begin inline asm
	mma.sync.aligned.m16n8k32.row.col.s32.s8.s8.s32 {%r2018, %r2019, %r2020, %r2021}, {%r1334, %r1335, %r1336, %r1337}, {%r2026, %r2027}, {%r2018, %r2019, %r2020, %r2021};
	// end inline asm
	cvt.rn.f32.s32 	%f1659, %r2018;
	mul.f32 	%f1660, %f1153, %f1659;
	fma.rn.f32 	%f1661, %f1660, %f443, %f1637;
	cvt.rn.f32.s32 	%f1662, %r2019;
	mul.f32 	%f1663, %f1153, %f1662;
	fma.rn.f32 	%f1664, %f1663, %f444, %f1640;
	cvt.rn.f32.s32 	%f1665, %r2020;
	mul.f32 	%f1666, %f1157, %f1665;
	fma.rn.f32 	%f1667, %f1666, %f443, %f1643;
	cvt.rn.f32.s32 	%f1668, %r2021;
	mul.f32 	%f1669, %f1157, %f1668;
	fma.rn.f32 	%f1670, %f1669, %f444, %f1646;
	ld.shared.u32 	%r2056, [%r2611+11632];
	ld.shared.u32 	%r2057, [%r2611+11648];
	// begin inline asm
	{.reg .f16 low,high;
  mov.b32 {low,high},%r2032;
  cvt.f32.f16 %f445, low;}

	// end inline asm
	// begin inline asm
	{.reg .f16 low,high;
  mov.b32 {low,high},%r2033;
  cvt.f32.f16 %f446, low;}

	// end inline asm
	mov.u32 	%r2034, %r2168;
	mov.u32 	%r2035, %r2168;
	mov.u32 	%r2036, %r2168;
	mov.u32 	%r2037, %r2168;
	// begin inline asm
	mma.sync.aligned.m16n8k32.row.col.s32.s8.s8.s32 {%r2034, %r2035, %r2036, %r2037}, {%r1322, %r1323, %r1324, %r1325}, {%r2056, %r2057}, {%r2034, %r2035, %r2036, %r2037};
	// end inline asm
	cvt.rn.f32.s32 	%f1671, %r2034;
	mul.f32 	%f1672, %f1146, %f1671;
	fma.rn.f32 	%f3284, %f1672, %f445, %f1649;
	cvt.rn.f32.s32 	%f1673, %r2035;
	mul.f32 	%f1674, %f1146, %f1673;
	fma.rn.f32 	%f3283, %f1674, %f446, %f1652;
	cvt.rn.f32.s32 	%f1675, %r2036;
	mul.f32 	%f1676, %f1150, %f1675;
	fma.rn.f32 	%f3282, %f1676, %f445, %f1655;
	cvt.rn.f32.s32 	%f1677, %r2037;
	mul.f32 	%f1678, %f1150, %f1677;
	fma.rn.f32 	%f3281, %f1678, %f446, %f1658;
	mov.u32 	%r2048, %r2168;
	mov.u32 	%r2049, %r2168;
	mov.u32 	%r2050, %r2168;
	mov.u32 	%r2051, %r2168;
	// begin inline asm
	mma.sync.aligned.m16n8k32.row.col.s32.s8.s8.s32 {%r2048, %r2049, %r2050, %r2051}, {%r1338, %r1339, %r1340, %r1341}, {%r2056, %r2057}, {%r2048, %r2049, %r2050, %r2051};
	// end inline asm
	cvt.rn.f32.s32 	%f1679, %r2048;
	mul.f32 	%f1680, %f1154, %f1679;
	fma.rn.f32 	%f3280, %f1680, %f445, %f1661;
	cvt.rn.f32.s32 	%f1681, %r2049;
	mul.f32 	%f1682, %f1154, %f1681;
	fma.rn.f32 	%f3279, %f1682, %f446, %f1664;
	cvt.rn.f32.s32 	%f1683, %r2050;
	mul.f32 	%f1684, %f1158, %f1683;
	fma.rn.f32 	%f3278, %f1684, %f445, %f1667;
	cvt.rn.f32.s32 	%f1685, %r2051;
	mul.f32 	%f1686, %f1158, %f1685;
	fma.rn.f32 	%f3277, %f1686, %f446, %f1670;
	ld.shared.u32 	%r2086, [%r2611+13840];
	ld.shared.u32 	%r2087, [%r2611+13856];
	ld.shared.v4.u32 	{%r2062, %r2092, %r2122, %r2152}, [%r2612+13824];
	// begin inline asm
	{.reg .f16 low,high;
  mov.b32 {low,high},%r2062;
  cvt.f32.f16 %f447, low;}

	// end inline asm
	ld.shared.v4.u32 	{%r2063, %r2093, %r2123, %r2153}, [%r2612+13968];
	// begin inline asm
	{.reg .f16 low,high;
  mov.b32 {low,high},%r2063;
  cvt.f32.f16 %f448, low;}

	// end inline asm
	mov.u32 	%r2064, %r2168;
	mov.u32 	%r2065, %r2168;
	mov.u32 	%r2066, %r2168;
	mov.u32 	%r2067, %r2168;
	// begin inline asm
	mma.sync.aligned.m16n8k32.row.col.s32.s8.s8.s32 {%r2064, %r2065, %r2066, %r2067}, {%r1310, %r1311, %r1312, %r1313}, {%r2086, %r2087}, {%r2064, %r2065, %r2066, %r2067};
	// end inline asm
	cvt.rn.f32.s32 	%f1687, %r2064;
	mul.f32 	%f1688, %f1143, %f1687;
	fma.rn.f32 	%f1689, %f1688, %f447, %f1121;
	cvt.rn.f32.s32 	%f1690, %r2065;
	mul.f32 	%f1691, %f1143, %f1690;
	fma.rn.f32 	%f1692, %f1691, %f448, %f1124;
	cvt.rn.f32.s32 	%f1693, %r2066;
	mul.f32 	%f1694, %f1147, %f1693;
	fma.rn.f32 	%f1695, %f1694, %f447, %f1127;
	cvt.rn.f32.s32 	%f1696, %r2067;
	mul.f32 	%f1697, %f1147, %f1696;
	fma.rn.f32 	%f1698, %f1697, %f448, %f1130;
	mov.u32 	%r2078, %r2168;
	mov.u32 	%r2079, %r2168;
	mov.u32 	%r2080, %r2168;
	mov.u32 	%r2081, %r2168;
	// begin inline asm
	mma.sync.aligned.m16n8k32.row.col.s32.s8.s8.s32 {%r2078, %r2079, %r2080, %r2081}, {%r1326, %r1327, %r1328, %r1329}, {%r2086, %r2087}, {%r2078, %r2079, %r2080, %r2081};
	// end inline asm
	cvt.rn.f32.s32 	%f1699, %r2078;
	mul.f32 	%f1700, %f1151, %f1699;
	fma.rn.f32 	%f1701, %f1700, %f447, %f1133;
	cvt.rn.f32.s32 	%f1702, %r2079;
	mul.f32 	%f1703, %f1151, %f1702;
	fma.rn.f32 	%f1704, %f1703, %f448, %f1136;
	cvt.rn.f32.s32 	%f1705, %r2080;
	mul.f32 	%f1706, %f1155, %f1705;
	fma.rn.f32 	%f1707, %f1706, %f447, %f1139;
	cvt.rn.f32.s32 	%f1708, %r2081;
	mul.f32 	%f1709, %f1155, %f1708;
	fma.rn.f32 	%f1710, %f1709, %f448, %f1142;
	ld.shared.u32 	%r2116, [%r2611+13872];
	ld.shared.u32 	%r2117, [%r2611+13888];
	// begin inline asm
	{.reg .f16 low,high;
  mov.b32 {low,high},%r2092;
  cvt.f32.f16 %f449, low;}

	// end inline asm
	// begin inline asm
	{.reg .f16 low,high;
  mov.b32 {low,high},%r2093;
  cvt.f32.f16 %f450, low;}

	// end inline asm
	mov.u32 	%r2094, %r2168;
	mov.u32 	%r2095, %r2168;
	mov.u32 	%r2096, %r2168;
	mov.u32 	%r2097, %r2168;
	// begin inline asm
	mma.sync.aligned.m16n8k32.row.col.s32.s8.s8.s32 {%r2094, %r2095, %r2096, %r2097}, {%r1314, %r1315, %r1316, %r1317}, {%r2116, %r2117}, {%r2094, %r2095, %r2096, %r2097};
	// end inline asm
	cvt.rn.f32.s32 	%f1711, %r2094;
	mul.f32 	%f1712, %f1144, %f1711;
	fma.rn.f32 	%f1713, %f1712, %f449, %f1689;
	cvt.rn.f32.s32 	%f1714, %r2095;
	mul.f32 	%f1715, %f1144, %f1714;
	fma.rn.f32 	%f1716, %f1715, %f450, %f1692;
	cvt.rn.f32.s32 	%f1717, %r2096;
	mul.f32 	%f1718, %f1148, %f1717;
	fma.rn.f32 	%f1719, %f1718, %f449, %f1695;
	cvt.rn.f32.s32 	%f1720, %r2097;
	mul.f32 	%f1721, %f1148, %f1720;
	fma.rn.f32 	%f1722, %f1721, %f450, %f1698;
	mov.u32 	%r2108, %r2168;
	mov.u32 	%r2109, %r2168;
	mov.u32 	%r2110, %r2168;
	mov.u32 	%r2111, %r2168;
	// begin inline asm
	mma.sync.aligned.m16n8k32.row.col.s32.s8.s8.s32 {%r2108, %r2109, %r2110, %r2111}, {%r1330, %r1331, %r1332, %r1333}, {%r2116, %r2117}, {%r2108, %r2109, %r2110, %r2111};
	// end inline asm
	cvt.rn.f32.s32 	%f1723, %r2108;
	mul.f32 	%f1724, %f1152, %f1723;
	fma.rn.f32 	%f1725, %f1724, %f449, %f1701;
	cvt.rn.f32.s32 	%f1726, %r2109;
	mul.f32 	%f1727, %f1152, %f1726;
	fma.rn.f32 	%f1728, %f1727, %f450, %f1704;
	cvt.rn.f32.s32 	%f1729, %r2110;
	mul.f32 	%f1730, %f1156, %f1729;
	fma.rn.f32 	%f1731, %f1730, %f449, %f1707;
	cvt.rn.f32.s32 	%f1732, %r2111;
	mul.f32 	%f1733, %f1156, %f1732;
	fma.rn.f32 	%f1734, %f1733, %f450, %f1710;
	ld.shared.u32 	%r2146, [%r2611+13904];
	ld.shared.u32 	%r2147, [%r2611+13920];
	// begin inline asm
	{.reg .f16 low,high;
  mov.b32 {low,high},%r2122;
  cvt.f32.f16 %f451, low;}

	// end inline asm
	// begin inline asm
	{.reg .f16 low,high;
  mov.b32 {low,high},%r2123;
  cvt.f32.f16 %f452, low;}

	// end inline asm
	mov.u32 	%r2124, %r2168;
	mov.u32 	%r2125, %r2168;
	mov.u32 	%r2126, %r2168;
	mov.u32 	%r2127, %r2168;
	// begin inline asm
	mma.sync.aligned.m16n8k32.row.col.s32.s8.s8.s32 {%r2124, %r2125, %r2126, %r2127}, {%r1318, %r1319, %r1320, %r1321}, {%r2146, %r2147}, {%r2124, %r2125, %r2126, %r2127};
	// end inline asm
	cvt.rn.f32.s32 	%f1735, %r2124;
	mul.f32 	%f1736, %f1145, %f1735;
	fma.rn.f32 	%f1737, %f1736, %f451, %f1713;
	cvt.rn.f32.s32 	%f1738, %r2125;
	mul.f32 	%f1739, %f1145, %f1738;
	fma.rn.f32 	%f1740, %f1739, %f452, %f1716;
	cvt.rn.f32.s32 	%f1741, %r2126;
	mul.f32 	%f1742, %f1149, %f1741;
	fma.rn.f32 	%f1743, %f1742, %f451, %f1719;
	cvt.rn.f32.s32 	%f1744, %r2127;
	mul.f32 	%f1745, %f1149, %f1744;
	fma.rn.f32 	%f1746, %f1745, %f452, %f1722;
	mov.u32 	%r2138, %r2168;
	mov.u32 	%r2139, %r2168;
	mov.u32 	%r2140, %r2168;
	mov.u32 	%r2141, %r2168;
	// begin inline asm
	mma.sync.aligned.m16n8k32.row.col.s32.s8.s8.s32 {%r2138, %r2139, %r2140, %r2141}, {%r1334, %r1335, %r1336, %r1337}, {%r2146, %r2147}, {%r2138, %r2139, %r2140, %r2141};
	// end inline asm
	cvt.rn.f32.s32 	%f1747, %r2138;
	mul.f32 	%f1748, %f1153, %f1747;
	fma.rn.f32 	%f1749, %f1748, %f451, %f1725;
	cvt.rn.f32.s32 	%f1750, %r2139;
	mul.f32 	%f1751, %f1153, %f1750;
	fma.rn.f32 	%f1752, %f1751, %f452, %f1728;
	cvt.rn.f32.s32 	%f1753, %r2140;
	mul.f32 	%f1754, %f1157, %f1753;
	fma.rn.f32 	%f1755, %f1754, %f451, %f1731;
	cvt.rn.f32.s32 	%f1756, %r2141;
	mul.f32 	%f1757, %f1157, %f1756;
	fma.rn.f32 	%f1758, %f1757, %f452, %f1734;
	ld.shared.u32 	%r2176, [%r2611+13936];
	ld.shared.u32 	%r2177, [%r2611+13952];
	// begin inline asm
	{.reg .f16 low,high;
  mov.b32 {low,high},%r2152;
  cvt.f32.f16 %f453, low;}

	// end inline asm
	// begin inline asm
	{.reg .f16 low,high;
  mov.b32 {low,high},%r2153;
  cvt.f32.f16 %f454, low;}

	// end inline asm
	mov.u32 	%r2154, %r2168;
	mov.u32 	%r2155, %r2168;
	mov.u32 	%r2156, %r2168;
	mov.u32 	%r2157, %r2168;
	// begin inline asm
	mma.sync.aligned.m16n8k32.row.col.s32.s8.s8.s32 {%r2154, %r2155, %r2156, %r2157}, {%r1322, %r1323, %r1324, %r1325}, {%r2176, %r2177}, {%r2154, %r2155, %r2156, %r2157};
	// end inline asm
	cvt.rn.f32.s32 	%f1759, %r2154;
	mul.f32 	%f1760, %f1146, %f1759;
	fma.rn.f32 	%f3276, %f1760, %f453, %f1737;
	cvt.rn.f32.s32 	%f1761, %r2155;
	mul.f32 	%f1762, %f1146, %f1761;
	fma.rn.f32 	%f3275, %f1762, %f454, %f1740;
	cvt.rn.f32.s32 	%f1763, %r2156;
	mul.f32 	%f1764, %f1150, %f1763;
	fma.rn.f32 	%f3274, %f1764, %f453, %f1743;
	cvt.rn.f32.s32 	%f1765, %r2157;
	mul.f32 	%f1766, %f1150, %f1765;
	fma.rn.f32 	%f3273, %f1766, %f454, %f1746;
	mov.u32 	%r2169, %r2168;
	mov.u32 	%r2170, %r2168;
	mov.u32 	%r2171, %r2168;
	// begin inline asm
	mma.sync.aligned.m16n8k32.row.col.s32.s8.s8.s32 {%r2168, %r2169, %r2170, %r2171}, {%r1338, %r1339, %r1340, %r1341}, {%r2176, %r2177}, {%r2168, %r2169, %r2170, %r2171};
	// end inline asm
	cvt.rn.f32.s32 	%f1767, %r2168;
	mul.f32 	%f1768, %f1154, %f1767;
	fma.rn.f32 	%f3272, %f1768, %f453, %f1749;
	cvt.rn.f32.s32 	%f1769, %r2169;
	mul.f32 	%f1770, %f1154, %f1769;
	fma.rn.f32 	%f3271, %f1770, %f454, %f1752;
	cvt.rn.f32.s32 	%f1771, %r2170;
	mul.f32 	%f1772, %f1158, %f1771;
	fma.rn.f32 	%f3270, %f1772, %f453, %f1755;
	cvt.rn.f32.s32 	%f1773, %r2171;
	mul.f32 	%f1774, %f1158, %f1773;
	fma.rn.f32 	%f3269, %f1774, %f454, %f1758;
	bar.sync 	0;
	add.s32 	%r5362, %r5362, 8;
	add.s32 	%r5367, %r5367, 8;
	setp.lt.s32 	%p22, %r5362, %r198;
	@%p22 bra 	$L__BB18_39;
$L__BB18_40:
	shl.b32 	%r2629, %r9, 2;
	add.s32 	%r75, %r159, %r2629;
	setp.ge.s32 	%p23, %r9, %r27;
	setp.gt.s32 	%p24, %r10, %r26;
	or.pred  	%p25, %p23, %p24;
	@%p25 bra 	$L__BB18_42;
	ld.shared.u32 	%r2632, [%r75];
	mad.lo.s32 	%r2633, %r2632, %r146, %r10;
	cvt.s64.s32 	%rd250, %r2633;
	add.s64 	%rd251, %rd250, %rd49;
	shl.b64 	%rd252, %rd251, 2;
	add.s64 	%rd253, %rd1, %rd252;
	st.global.f32 	[%rd253], %f3324;
$L__BB18_42:
	setp.gt.s32 	%p26, %r10, %r26;
	add.s32 	%r76, %r9, 1;
	setp.ge.s32 	%p27, %r76, %r27;
	or.pred  	%p28, %p27, %p26;
	@%p28 bra 	$L__BB18_44;
	ld.shared.u32 	%r2635, [%r75+4];
	mad.lo.s32 	%r2636, %r2635, %r146, %r10;
	cvt.s64.s32 	%rd254, %r2636;
	add.s64 	%rd255, %rd254, %rd49;
	shl.b64 	%rd256, %rd255, 2;
	add.s64 	%rd257, %rd1, %rd256;
	st.global.f32 	[%rd257], %f3323;
$L__BB18_44:
	setp.ge.s32 	%p29, %r9, %r27;
	setp.gt.s32 	%p30, %r77, %r26;
	or.pred  	%p31, %p29, %p30;
	@%p31 bra 	$L__BB18_46;
	ld.shared.u32 	%r2638, [%r75];
	mul.lo.s32 	%r2639, %r2638, %r146;
	cvt.s64.s32 	%rd258, %r2639;
	cvt.u64.u32 	%rd259, %r10;
	add.s64 	%rd260, %rd258, %rd259;
	add.s64 	%rd261, %rd260, %rd49;
	shl.b64 	%rd262, %rd261, 2;
	add.s64 	%rd263, %rd1, %rd262;
	st.global.f32 	[%rd263+32], %f3322;
$L__BB18_46:
	setp.gt.s32 	%p32, %r77, %r26;
	setp.ge.s32 	%p33, %r76, %r27;
	or.pred  	%p34, %p33, %p32;
	@%p34 bra 	$L__BB18_48;
	ld.shared.u32 	%r2640, [%r75+4];
	mul.lo.s32 	%r2641, %r2640, %r146;
	cvt.s64.s32 	%rd264, %r2641;
	cvt.u64.u32 	%rd265, %r10;
	add.s64 	%rd266, %rd264, %rd265;
	add.s64 	%rd267, %rd266, %rd49;
	shl.b64 	%rd268, %rd267, 2;
	add.s64 	%rd269, %rd1, %rd268;
	st.global.f32 	[%rd269+32], %f3321;
$L__BB18_48:
	setp.ge.s32 	%p35, %r9, %r27;
	setp.gt.s32 	%p36, %r78, %r26;
	or.pred  	%p37, %p35, %p36;
	@%p37 bra 	$L__BB18_50;
	ld.shared.u32 	%r2643, [%r75];
	mad.lo.s32 	%r2644, %r2643, %r146, %r78;
	cvt.s64.s32 	%rd270, %r2644;
	add.s64 	%rd271, %rd270, %rd49;
	shl.b64 	%rd272, %rd271, 2;
	add.s64 	%rd273, %rd1, %rd272;
	st.global.f32 	[%rd273], %f3320;
$L__BB18_50:
	setp.gt.s32 	%p38, %r78, %r26;
	setp.ge.s32 	%p39, %r76, %r27;
	or.pred  	%p40, %p39, %p38;
	@%p40 bra 	$L__BB18_52;
	ld.shared.u32 	%r2645, [%r75+4];
	mad.lo.s32 	%r2646, %r2645, %r146, %r78;
	cvt.s64.s32 	%rd274, %r2646;
	add.s64 	%rd275, %rd274, %rd49;
	shl.b64 	%rd276, %rd275, 2;
	add.s64 	%rd277, %rd1, %rd276;
	st.global.f32 	[%rd277], %f3319;
$L__BB18_52:
	setp.ge.s32 	%p41, %r9, %r27;
	setp.gt.s32 	%p42, %r79, %r26;
	or.pred  	%p43, %p41, %p42;
	@%p43 bra 	$L__BB18_54;
	ld.shared.u32 	%r2648, [%r75];
	mul.lo.s32 	%r2649, %r2648, %r146;
	cvt.s64.s32 	%rd278, %r2649;
	cvt.u64.u32 	%rd279, %r78;
	add.s64 	%rd280, %rd278, %rd279;
	add.s64 	%rd281, %rd280, %rd49;
	shl.b64 	%rd282, %rd281, 2;
	add.s64 	%rd283, %rd1, %rd282;
	st.global.f32 	[%rd283+32], %f3318;
$L__BB18_54:
	setp.gt.s32 	%p44, %r79, %r26;
	setp.ge.s32 	%p45, %r76, %r27;
	or.pred  	%p46, %p45, %p44;
	@%p46 bra 	$L__BB18_56;
	ld.shared.u32 	%r2650, [%r75+4];
	mul.lo.s32 	%r2651, %r2650, %r146;
	cvt.s64.s32 	%rd284, %r2651;
	cvt.u64.u32 	%rd285, %r78;
	add.s64 	%rd286, %rd284, %rd285;
	add.s64 	%rd287, %rd286, %rd49;
	shl.b64 	%rd288, %rd287, 2;
	add.s64 	%rd289, %rd1, %rd288;
	st.global.f32 	[%rd289+32], %f3317;
$L__BB18_56:
	setp.gt.s32 	%p47, %r10, %r26;
	or.b32  	%r80, %r9, 16;
	setp.ge.s32 	%p48, %r80, %r27;
	or.pred  	%p49, %p48, %p47;
	@%p49 bra 	$L__BB18_58;
	ld.shared.u32 	%r2653, [%r75+64];
	mad.lo.s32 	%r2654, %r2653, %r146, %r10;
	cvt.s64.s32 	%rd290, %r2654;
	add.s64 	%rd291, %rd290, %rd49;
	shl.b64 	%rd292, %rd291, 2;
	add.s64 	%rd293, %rd1, %rd292;
	st.global.f32 	[%rd293], %f3316;
$L__BB18_58:
	setp.gt.s32 	%p50, %r10, %r26;
	add.s32 	%r81, %r9, 17;
	setp.ge.s32 	%p51, %r81, %r27;
	or.pred  	%p52, %p51, %p50;
	@%p52 bra 	$L__BB18_60;
	ld.shared.u32 	%r2656, [%r75+68];
	mad.lo.s32 	%r2657, %r2656, %r146, %r10;
	cvt.s64.s32 	%rd294, %r2657;
	add.s64 	%rd295, %rd294, %rd49;
	shl.b64 	%rd296, %rd295, 2;
	add.s64 	%rd297, %rd1, %rd296;
	st.global.f32 	[%rd297], %f3315;
$L__BB18_60:
	setp.ge.s32 	%p53, %r80, %r27;
	setp.gt.s32 	%p54, %r77, %r26;
	or.pred  	%p55, %p53, %p54;
	@%p55 bra 	$L__BB18_62;
	ld.shared.u32 	%r2658, [%r75+64];
	mul.lo.s32 	%r2659, %r2658, %r146;
	cvt.s64.s32 	%rd298, %r2659;
	cvt.u64.u32 	%rd299, %r10;
	add.s64 	%rd300, %rd298, %rd299;
	add.s64 	%rd301, %rd300, %rd49;
	shl.b64 	%rd302, %rd301, 2;
	add.s64 	%rd303, %rd1, %rd302;
	st.global.f32 	[%rd303+32], %f3314;
$L__BB18_62:
	setp.ge.s32 	%p56, %r81, %r27;
	setp.gt.s32 	%p57, %r77, %r26;
	or.pred  	%p58, %p56, %p57;
	@%p58 bra 	$L__BB18_64;
	ld.shared.u32 	%r2660, [%r75+68];
	mul.lo.s32 	%r2661, %r2660, %r146;
	cvt.s64.s32 	%rd304, %r2661;
	cvt.u64.u32 	%rd305, %r10;
	add.s64 	%rd306, %rd304, %rd305;
	add.s64 	%rd307, %rd306, %rd49;
	shl.b64 	%rd308, %rd307, 2;
	add.s64 	%rd309, %rd1, %rd308;
	st.global.f32 	[%rd309+32], %f3313;
$L__BB18_64:
	setp.ge.s32 	%p59, %r80, %r27;
	setp.gt.s32 	%p60, %r78, %r26;
	or.pred  	%p61, %p59, %p60;
	@%p61 bra 	$L__BB18_66;
	ld.shared.u32 	%r2662, [%r75+64];
	mad.lo.s32 	%r2663, %r2662, %r146, %r78;
	cvt.s64.s32 	%rd310, %r2663;
	add.s64 	%rd311, %rd310, %rd49;
	shl.b64 	%rd312, %rd311, 2;
	add.s64 	%rd313, %rd1, %rd312;
	st.global.f32 	[%rd313], %f3312;
$L__BB18_66:
	setp.ge.s32 	%p62, %r81, %r27;
	setp.gt.s32 	%p63, %r78, %r26;
	or.pred  	%p64, %p62, %p63;
	@%p64 bra 	$L__BB18_68;
	ld.shared.u32 	%r2664, [%r75+68];
	mad.lo.s32 	%r2665, %r2664, %r146, %r78;
	cvt.s64.s32 	%rd314, %r2665;
	add.s64 	%rd315, %rd314, %rd49;
	shl.b64 	%rd316, %rd315, 2;
	add.s64 	%rd317, %rd1, %rd316;
	st.global.f32 	[%rd317], %f3311;
$L__BB18_68:
	setp.ge.s32 	%p65, %r80, %r27;
	setp.gt.s32 	%p66, %r79, %r26;
	or.pred  	%p67, %p65, %p66;
	@%p67 bra 	$L__BB18_70;
	ld.shared.u32 	%r2666, [%r75+64];
	mul.lo.s32 	%r2667, %r2666, %r146;
	cvt.s64.s32 	%rd318, %r2667;
	cvt.u64.u32 	%rd319, %r78;
	add.s64 	%rd320, %rd318, %rd319;
	add.s64 	%rd321, %rd320, %rd49;
	shl.b64 	%rd322, %rd321, 2;
	add.s64 	%rd323, %rd1, %rd322;
	st.global.f32 	[%rd323+32], %f3310;
$L__BB18_70:
	setp.ge.s32 	%p68, %r81, %r27;
	setp.gt.s32 	%p69, %r79, %r26;
	or.pred  	%p70, %p68, %p69;
	@%p70 bra 	$L__BB18_72;
	ld.shared.u32 	%r2668, [%r75+68];
	mul.lo.s32 	%r2669, %r2668, %r146;
	cvt.s64.s32 	%rd324, %r2669;
	cvt.u64.u32 	%rd325, %r78;
	add.s64 	%rd326, %rd324, %rd325;
	add.s64 	%rd327, %rd326, %rd49;
	shl.b64 	%rd328, %rd327, 2;
	add.s64 	%rd329, %rd1, %rd328;
	st.global.f32 	[%rd329+32], %f3309;
$L__BB18_72:
	setp.gt.s32 	%p71, %r10, %r26;
	or.b32  	%r82, %r9, 32;
	setp.ge.s32 	%p72, %r82, %r27;
	or.pred  	%p73, %p72, %p71;
	@%p73 bra 	$L__BB18_74;
	ld.shared.u32 	%r2671, [%r75+128];
	mad.lo.s32 	%r2672, %r2671, %r146, %r10;
	cvt.s64.s32 	%rd330, %r2672;
	add.s64 	%rd331, %rd330, %rd49;
	shl.b64 	%rd332, %rd331, 2;
	add.s64 	%rd333, %rd1, %rd332;
	st.global.f32 	[%rd333], %f3308;
$L__BB18_74:
	setp.gt.s32 	%p74, %r10, %r26;
	add.s32 	%r83, %r9, 33;
	setp.ge.s32 	%p75, %r83, %r27;
	or.pred  	%p76, %p75, %p74;
	@%p76 bra 	$L__BB18_76;
	ld.shared.u32 	%r2674, [%r75+132];
	mad.lo.s32 	%r2675, %r2674, %r146, %r10;
	cvt.s64.s32 	%rd334, %r2675;
	add.s64 	%rd335, %rd334, %rd49;
	shl.b64 	%rd336, %rd335, 2;
	add.s64 	%rd337, %rd1, %rd336;
	st.global.f32 	[%rd337], %f3307;
$L__BB18_76:
	setp.ge.s32 	%p77, %r82, %r27;
	setp.gt.s32 	%p78, %r77, %r26;
	or.pred  	%p79, %p77, %p78;
	@%p79 bra 	$L__BB18_78;
	ld.shared.u32 	%r2676, [%r75+128];
	mul.lo.s32 	%r2677, %r2676, %r146;
	cvt.s64.s32 	%rd338, %r2677;
	cvt.u64.u32 	%rd339, %r10;
	add.s64 	%rd340, %rd338, %rd339;
	add.s64 	%rd341, %rd340, %rd49;
	shl.b64 	%rd342, %rd341, 2;
	add.s64 	%rd343, %rd1, %rd342;
	st.global.f32 	[%rd343+32], %f3306;
$L__BB18_78:
	setp.ge.s32 	%p80, %r83, %r27;
	setp.gt.s32 	%p81, %r77, %r26;
	or.pred  	%p82, %p80, %p81;
	@%p82 bra 	$L__BB18_80;
	ld.shared.u32 	%r2678, [%r75+132];
	mul.lo.s32 	%r2679, %r2678, %r146;
	cvt.s64.s32 	%rd344, %r2679;
	cvt.u64.u32 	%rd345, %r10;
	add.s64 	%rd346, %rd344, %rd345;
	add.s64 	%rd347, %rd346, %rd49;
	shl.b64 	%rd348, %rd347, 2;
	add.s64 	%rd349, %rd1, %rd348;
	st.global.f32 	[%rd349+32], %f3305;
$L__BB18_80:
	setp.ge.s32 	%p83, %r82, %r27;
	setp.gt.s32 	%p84, %r78, %r26;
	or.pred  	%p85, %p83, %p84;
	@%p85 bra 	$L__BB18_82;
	ld.shared.u32 	%r2680, [%r75+128];
	mad.lo.s32 	%r2681, %r2680, %r146, %r78;
	cvt.s64.s32 	%rd350, %r2681;
	add.s64 	%rd351, %rd350, %rd49;
	shl.b64 	%rd352, %rd351, 2;
	add.s64 	%rd353, %rd1, %rd352;
	st.global.f32 	[%rd353], %f3304;
$L__BB18_82:
	setp.ge.s32 	%p86, %r83, %r27;
	setp.gt.s32 	%p87, %r78, %r26;
	or.pred  	%p88, %p86, %p87;
	@%p88 bra 	$L__BB18_84;
	ld.shared.u32 	%r2682, [%r75+132];
	mad.lo.s32 	%r2683, %r2682, %r146, %r78;
	cvt.s64.s32 	%rd354, %r2683;
	add.s64 	%rd355, %rd354, %rd49;
	shl.b64 	%rd356, %rd355, 2;
	add.s64 	%rd357, %rd1, %rd356;
	st.global.f32 	[%rd357], %f3303;
$L__BB18_84:
	setp.ge.s32 	%p89, %r82, %r27;
	setp.gt.s32 	%p90, %r79, %r26;
	or.pred  	%p91, %p89, %p90;
	@%p91 bra 	$L__BB18_86;
	ld.shared.u32 	%r2684, [%r75+128];
	mul.lo.s32 	%r2685, %r2684, %r146;
	cvt.s64.s32 	%rd358, %r2685;
	cvt.u64.u32 	%rd359, %r78;
	add.s64 	%rd360, %rd358, %rd359;
	add.s64 	%rd361, %rd360, %rd49;
	shl.b64 	%rd362, %rd361, 2;
	add.s64 	%rd363, %rd1, %rd362;
	st.global.f32 	[%rd363+32], %f3302;
$L__BB18_86:
	setp.ge.s32 	%p92, %r83, %r27;
	setp.gt.s32 	%p93, %r79, %r26;
	or.pred  	%p94, %p92, %p93;
	@%p94 bra 	$L__BB18_88;
	ld.shared.u32 	%r2686, [%r75+132];
	mul.lo.s32 	%r2687, %r2686, %r146;
	cvt.s64.s32 	%rd364, %r2687;
	cvt.u64.u32 	%rd365, %r78;
	add.s64 	%rd366, %rd364, %rd365;
	add.s64 	%rd367, %rd366, %rd49;
	shl.b64 	%rd368, %rd367, 2;
	add.s64 	%rd369, %rd1, %rd368;
	st.global.f32 	[%rd369+32], %f3301;
$L__BB18_88:
	setp.gt.s32 	%p95, %r10, %r26;
	or.b32  	%r84, %r9, 48;
	setp.ge.s32 	%p96, %r84, %r27;
	or.pred  	%p97, %p96, %p95;
	@%p97 bra 	$L__BB18_90;
	ld.shared.u32 	%r2689, [%r75+192];
	mad.lo.s32 	%r2690, %r2689, %r146, %r10;
	cvt.s64.s32 	%rd370, %r2690;
	add.s64 	%rd371, %rd370, %rd49;
	shl.b64 	%rd372, %rd371, 2;
	add.s64 	%rd373, %rd1, %rd372;
	st.global.f32 	[%rd373], %f3300;
$L__BB18_90:
	setp.gt.s32 	%p98, %r10, %r26;
	add.s32 	%r85, %r9, 49;
	setp.ge.s32 	%p99, %r85, %r27;
	or.pred  	%p100, %p99, %p98;
	@%p100 bra 	$L__BB18_92;
	ld.shared.u32 	%r2692, [%r75+196];
	mad.lo.s32 	%r2693, %r2692, %r146, %r10;
	cvt.s64.s32 	%rd374, %r2693;
	add.s64 	%rd375, %rd374, %rd49;
	shl.b64 	%rd376, %rd375, 2;
	add.s64 	%rd377, %rd1, %rd376;
	st.global.f32 	[%rd377], %f3299;
$L__BB18_92:
	setp.ge.s32 	%p101, %r84, %r27;
	setp.gt.s32 	%p102, %r77, %r26;
	or.pred  	%p103, %p101, %p102;
	@%p103 bra 	$L__BB18_94;
	ld.shared.u32 	%r2694, [%r75+192];
	mul.lo.s32 	%r2695, %r2694, %r146;
	cvt.s64.s32 	%rd378, %r2695;
	cvt.u64.u32 	%rd379, %r10;
	add.s64 	%rd380, %rd378, %rd379;
	add.s64 	%rd381, %rd380, %rd49;
	shl.b64 	%rd382, %rd381, 2;
	add.s64 	%rd383, %rd1, %rd382;
	st.global.f32 	[%rd383+32], %f3298;
$L__BB18_94:
	setp.ge.s32 	%p104, %r85, %r27;
	setp.gt.s32 	%p105, %r77, %r26;
	or.pred  	%p106, %p104, %p105;
	@%p106 bra 	$L__BB18_96;
	ld.shared.u32 	%r2696, [%r75+196];
	mul.lo.s32 	%r2697, %r2696, %r146;
	cvt.s64.s32 	%rd384, %r2697;
	cvt.u64.u32 	%rd385, %r10;
	add.s64 	%rd386, %rd384, %rd385;
	add.s64 	%rd387, %rd386, %rd49;
	shl.b64 	%rd388, %rd387, 2;
	add.s64 	%rd389, %rd1, %rd388;
	st.global.f32 	[%rd389+32], %f3297;
$L__BB18_96:
	setp.ge.s32 	%p107, %r84, %r27;
	setp.gt.s32 	%p108, %r78, %r26;
	or.pred  	%p109, %p107, %p108;
	@%p109 bra 	$L__BB18_98;
	ld.shared.u32 	%r2698, [%r75+192];
	mad.lo.s32 	%r2699, %r2698, %r146, %r78;
	cvt.s64.s32 	%rd390, %r2699;
	add.s64 	%rd391, %rd390, %rd49;
	shl.b64 	%rd392, %rd391, 2;
	add.s64 	%rd393, %rd1, %rd392;
	st.global.f32 	[%rd393], %f3296;
$L__BB18_98:
	setp.ge.s32 	%p110, %r85, %r27;
	setp.gt.s32 	%p111, %r78, %r26;
	or.pred  	%p112, %p110, %p111;
	@%p112 bra 	$L__BB18_100;
	ld.shared.u32 	%r2700, [%r75+196];
	mad.lo.s32 	%r2701, %r2700, %r146, %r78;
	cvt.s64.s32 	%rd394, %r2701;
	add.s64 	%rd395, %rd394, %rd49;
	shl.b64 	%rd396, %rd395, 2;
	add.s64 	%rd397, %rd1, %rd396;
	st.global.f32 	[%rd397], %f3295;
$L__BB18_100:
	setp.ge.s32 	%p113, %r84, %r27;
	setp.gt.s32 	%p114, %r79, %r26;
	or.pred  	%p115, %p113, %p114;
	@%p115 bra 	$L__BB18_102;
	ld.shared.u32 	%r2702, [%r75+192];
	mul.lo.s32 	%r2703, %r2702, %r146;
	cvt.s64.s32 	%rd398, %r2703;
	cvt.u64.u32 	%rd399, %r78;
	add.s64 	%rd400, %rd398, %rd399;
	add.s64 	%rd401, %rd400, %rd49;
	shl.b64 	%rd402, %rd401, 2;
	add.s64 	%rd403, %rd1, %rd402;
	st.global.f32 	[%rd403+32], %f3294;
$L__BB18_102:
	setp.ge.s32 	%p116, %r85, %r27;
	setp.gt.s32 	%p117, %r79, %r26;
	or.pred  	%p118, %p116, %p117;
	@%p118 bra 	$L__BB18_104;
	ld.shared.u32 	%r2704, [%r75+196];
	mul.lo.s32 	%r2705, %r2704, %r146;
	cvt.s64.s32 	%rd404, %r2705;
	cvt.u64.u32 	%rd405, %r78;
	add.s64 	%rd406, %rd404, %rd405;
	add.s64 	%rd407, %rd406, %rd49;
	shl.b64 	%rd408, %rd407, 2;
	add.s64 	%rd409, %rd1, %rd408;
	st.global.f32 	[%rd409+32], %f3293;
$L__BB18_104:
	setp.gt.s32 	%p119, %r10, %r26;
	or.b32  	%r86, %r9, 64;
	setp.ge.s32 	%p120, %r86, %r27;
	or.pred  	%p121, %p120, %p119;
	@%p121 bra 	$L__BB18_106;
	ld.shared.u32 	%r2707, [%r75+256];
	mad.lo.s32 	%r2708, %r2707, %r146, %r10;
	cvt.s64.s32 	%rd410, %r2708;
	add.s64 	%rd411, %rd410, %rd49;
	shl.b64 	%rd412, %rd411, 2;
	add.s64 	%rd413, %rd1, %rd412;
	st.global.f32 	[%rd413], %f3292;
$L__BB18_106:
	setp.gt.s32 	%p122, %r10, %r26;
	add.s32 	%r87, %r9, 65;
	setp.ge.s32 	%p123, %r87, %r27;
	or.pred  	%p124, %p123, %p122;
	@%p124 bra 	$L__BB18_108;
	ld.shared.u32 	%r2710, [%r75+260];
	mad.lo.s32 	%r2711, %r2710, %r146, %r10;
	cvt.s64.s32 	%rd414, %r2711;
	add.s64 	%rd415, %rd414, %rd49;
	shl.b64 	%rd416, %rd415, 2;
	add.s64 	%rd417, %rd1, %rd416;
	st.global.f32 	[%rd417], %f3291;
$L__BB18_108:
	setp.ge.s32 	%p125, %r86, %r27;
	setp.gt.s32 	%p126, %r77, %r26;
	or.pred  	%p127, %p125, %p126;
	@%p127 bra 	$L__BB18_110;
	ld.shared.u32 	%r2712, [%r75+256];
	mul.lo.s32 	%r2713, %r2712, %r146;
	cvt.s64.s32 	%rd418, %r2713;
	cvt.u64.u32 	%rd419, %r10;
	add.s64 	%rd420, %rd418, %rd419;
	add.s64 	%rd421, %rd420, %rd49;
	shl.b64 	%rd422, %rd421, 2;
	add.s64 	%rd423, %rd1, %rd422;
	st.global.f32 	[%rd423+32], %f3290;
$L__BB18_110:
	setp.ge.s32 	%p128, %r87, %r27;
	setp.gt.s32 	%p129, %r77, %r26;
	or.pred  	%p130, %p128, %p129;
	@%p130 bra 	$L__BB18_112;
	ld.shared.u32 	%r2714, [%r75+260];
	mul.lo.s32 	%r2715, %r2714, %r146;
	cvt.s64.s32 	%rd424, %r2715;
	cvt.u64.u32 	%rd425, %r10;
	add.s64 	%rd426, %rd424, %rd425;
	add.s64 	%rd427, %rd426, %rd49;
	shl.b64 	%rd428, %rd427, 2;
	add.s64 	%rd429, %rd1, %rd428;
	st.global.f32 	[%rd429+32], %f3289;
$L__BB18_112:
	setp.ge.s32 	%p131, %r86, %r27;
	setp.gt.s32 	%p132, %r78, %r26;
	or.pred  	%p133, %p131, %p132;
	@%p133 bra 	$L__BB18_114;
	ld.shared.u32 	%r2716, [%r75+256];
	mad.lo.s32 	%r2717, %r2716, %r146, %r78;
	cvt.s64.s32 	%rd430, %r2717;
	add.s64 	%rd431, %rd430, %rd49;
	shl.b64 	%rd432, %rd431, 2;
	add.s64 	%rd433, %rd1, %rd432;
	st.global.f32 	[%rd433], %f3288;
$L__BB18_114:
	setp.ge.s32 	%p134, %r87, %r27;
	setp.gt.s32 	%p135, %r78, %r26;
	or.pred  	%p136, %p134, %p135;
	@%p136 bra 	$L__BB18_116;
	ld.shared.u32 	%r2718, [%r75+260];
	mad.lo.s32 	%r2719, %r2718, %r146, %r78;
	cvt.s64.s32 	%rd434, %r2719;
	add.s64 	%rd435, %rd434, %rd49;
	shl.b64 	%rd436, %rd435, 2;
	add.s64 	%rd437, %rd1, %rd436;
	st.global.f32 	[%rd437], %f3287;
$L__BB18_116:
	setp.ge.s32 	%p137, %r86, %r27;
	setp.gt.s32 	%p138, %r79, %r26;
	or.pred  	%p139, %p137, %p138;
	@%p139 bra 	$L__BB18_118;
	ld.shared.u32 	%r2720, [%r75+256];
	mul.lo.s32 	%r2721, %r2720, %r146;
	cvt.s64.s32 	%rd438, %r2721;
	cvt.u64.u32 	%rd439, %r78;
	add.s64 	%rd440, %rd438, %rd439;
	add.s64 	%rd441, %rd440, %rd49;
	shl.b64 	%rd442, %rd441, 2;
	add.s64 	%rd443, %rd1, %rd442;
	st.global.f32 	[%rd443+32], %f3286;
$L__BB18_118:
	setp.ge.s32 	%p140, %r87, %r27;
	setp.gt.s32 	%p141, %r79, %r26;
	or.pred  	%p142, %p140, %p141;
	@%p142 bra 	$L__BB18_120;
	ld.shared.u32 	%r2722, [%r75+260];
	mul.lo.s32 	%r2723, %r2722, %r146;
	cvt.s64.s32 	%rd444, %r2723;
	cvt.u64.u32 	%rd445, %r78;
	add.s64 	%rd446, %rd444, %rd445;
	add.s64 	%rd447, %rd446, %rd49;
	shl.b64 	%rd448, %rd447, 2;
	add.s64 	%rd449, %rd1, %rd448;
	st.global.f32 	[%rd449+32], %f3285;
$L__BB18_120:
	setp.gt.s32 	%p143, %r10, %r26;
	or.b32  	%r88, %r9, 80;
	setp.ge.s32 	%p144, %r88, %r27;
	or.pred  	%p145, %p144, %p143;
	@%p145 bra 	$L__BB18_122;
	ld.shared.u32 	%r2725, [%r75+320];
	mad.lo.s32 	%r2726, %r2725, %r146, %r10;
	cvt.s64.s32 	%rd450, %r2726;
	add.s64 	%rd451, %rd450, %rd49;
	shl.b64 	%rd452, %rd451, 2;
	add.s64 	%rd453, %rd1, %rd452;
	st.global.f32 	[%rd453], %f3284;
$L__BB18_122:
	setp.gt.s32 	%p146, %r10, %r26;
	add.s32 	%r89, %r9, 81;
	setp.ge.s32 	%p147, %r89, %r27;
	or.pred  	%p148, %p147, %p146;
	@%p148 bra 	$L__BB18_124;
	ld.shared.u32 	%r2728, [%r75+324];
	mad.lo.s32 	%r2729, %r2728, %r146, %r10;
	cvt.s64.s32 	%rd454, %r2729;
	add.s64 	%rd455, %rd454, %rd49;
	shl.b64 	%rd456, %rd455, 2;
	add.s64 	%rd457, %rd1, %rd456;
	st.global.f32 	[%rd457], %f3283;
$L__BB18_124:
	setp.ge.s32 	%p149, %r88, %r27;
	setp.gt.s32 	%p150, %r77, %r26;
	or.pred  	%p151, %p149, %p150;
	@%p151 bra 	$L__BB18_126;
	ld.shared.u32 	%r2730, [%r75+320];
	mul.lo.s32 	%r2731, %r2730, %r146;
	cvt.s64.s32 	%rd458, %r2731;
	cvt.u64.u32 	%rd459, %r10;
	add.s64 	%rd460, %rd458, %rd459;
	add.s64 	%rd461, %rd460, %rd49;
	shl.b64 	%rd462, %rd461, 2;
	add.s64 	%rd463, %rd1, %rd462;
	st.global.f32 	[%rd463+32], %f3282;
$L__BB18_126:
	setp.ge.s32 	%p152, %r89, %r27;
	setp.gt.s32 	%p153, %r77, %r26;
	or.pred  	%p154, %p152, %p153;
	@%p154 bra 	$L__BB18_128;
	ld.shared.u32 	%r2732, [%r75+324];
	mul.lo.s32 	%r2733, %r2732, %r146;
	cvt.s64.s32 	%rd464, %r2733;
	cvt.u64.u32 	%rd465, %r10;
	add.s64 	%rd466, %rd464, %rd465;
	add.s64 	%rd467, %rd466, %rd49;
	shl.b64 	%rd468, %rd467, 2;
	add.s64 	%rd469, %rd1, %rd468;
	st.global.f32 	[%rd469+32], %f3281;
$L__BB18_128:
	setp.ge.s32 	%p155, %r88, %r27;
	setp.gt.s32 	%p156, %r78, %r26;
	or.pred  	%p157, %p155, %p156;
	@%p157 bra 	$L__BB18_130;
	ld.shared.u32 	%r2734, [%r75+320];
	mad.lo.s32 	%r2735, %r2734, %r146, %r78;
	cvt.s64.s32 	%rd470, %r2735;
	add.s64 	%rd471, %rd470, %rd49;
	shl.b64 	%rd472, %rd471, 2;
	add.s64 	%rd473, %rd1, %rd472;
	st.global.f32 	[%rd473], %f3280;
$L__BB18_130:
	setp.ge.s32 	%p158, %r89, %r27;
	setp.gt.s32 	%p159, %r78, %r26;
	or.pred  	%p160, %p158, %p159;
	@%p160 bra 	$L__BB18_132;
	ld.shared.u32 	%r2736, [%r75+324];
	mad.lo.s32 	%r2737, %r2736, %r146, %r78;
	cvt.s64.s32 	%rd474, %r2737;
	add.s64 	%rd475, %rd474, %rd49;
	shl.b64 	%rd476, %rd475, 2;
	add.s64 	%rd477, %rd1, %rd476;
	st.global.f32 	[%rd477], %f3279;
$L__BB18_132:
	setp.ge.s32 	%p161, %r88, %r27;
	setp.gt.s32 	%p162, %r79, %r26;
	or.pred  	%p163, %p161, %p162;
	@%p163 bra 	$L__BB18_134;
	ld.shared.u32 	%r2738, [%r75+320];
	mul.lo.s32 	%r2739, %r2738, %r146;
	cvt.s64.s32 	%rd478, %r2739;
	cvt.u64.u32 	%rd479, %r78;
	add.s64 	%rd480, %rd478, %rd479;
	add.s64 	%rd481, %rd480, %rd49;
	shl.b64 	%rd482, %rd481, 2;
	add.s64 	%rd483, %rd1, %rd482;
	st.global.f32 	[%rd483+32], %f3278;
$L__BB18_134:
	setp.ge.s32 	%p164, %r89, %r27;
	setp.gt.s32 	%p165, %r79, %r26;
	or.pred  	%p166, %p164, %p165;
	@%p166 bra 	$L__BB18_136;
	ld.shared.u32 	%r2740, [%r75+324];
	mul.lo.s32 	%r2741, %r2740, %r146;
	cvt.s64.s32 	%rd484, %r2741;
	cvt.u64.u32 	%rd485, %r78;
	add.s64 	%rd486, %rd484, %rd485;
	add.s64 	%rd487, %rd486, %rd49;
	shl.b64 	%rd488, %rd487, 2;
	add.s64 	%rd489, %rd1, %rd488;
	st.global.f32 	[%rd489+32], %f3277;
$L__BB18_136:
	setp.gt.s32 	%p167, %r10, %r26;
	or.b32  	%r90, %r9, 96;
	setp.ge.s32 	%p168, %r90, %r27;
	or.pred  	%p169, %p168, %p167;
	@%p169 bra 	$L__BB18_138;
	ld.shared.u32 	%r2743, [%r75+384];
	mad.lo.s32 	%r2744, %r2743, %r146, %r10;
	cvt.s64.s32 	%rd490, %r2744;
	add.s64 	%rd491, %rd490, %rd49;
	shl.b64 	%rd492, %rd491, 2;
	add.s64 	%rd493, %rd1, %rd492;
	st.global.f32 	[%rd493], %f3276;
$L__BB18_138:
	setp.gt.s32 	%p170, %r10, %r26;
	add.s32 	%r91, %r9, 97;
	setp.ge.s32 	%p171, %r91, %r27;
	or.pred  	%p172, %p171, %p170;
	@%p172 bra 	$L__BB18_140;
	ld.shared.u32 	%r2746, [%r75+388];
	mad.lo.s32 	%r2747, %r2746, %r146, %r10;
	cvt.s64.s32 	%rd494, %r2747;
	add.s64 	%rd495, %rd494, %rd49;
	shl.b64 	%rd496, %rd495, 2;
	add.s64 	%rd497, %rd1, %rd496;
	st.global.f32 	[%rd497], %f3275;
$L__BB18_140:
	setp.ge.s32 	%p173, %r90, %r27;
	setp.gt.s32 	%p174, %r77, %r26;
	or.pred  	%p175, %p173, %p174;
	@%p175 bra 	$L__BB18_142;
	ld.shared.u32 	%r2748, [%r75+384];
	mul.lo.s32 	%r2749, %r2748, %r146;
	cvt.s64.s32 	%rd498, %r2749;
	cvt.u64.u32 	%rd499, %r10;
	add.s64 	%rd500, %rd498, %rd499;
	add.s64 	%rd501, %rd500, %rd49;
	shl.b64 	%rd502, %rd501, 2;
	add.s64 	%rd503, %rd1, %rd502;
	st.global.f32 	[%rd503+32], %f3274;
$L__BB18_142:
	setp.ge.s32 	%p176, %r91, %r27;
	setp.gt.s32 	%p177, %r77, %r26;
	or.pred  	%p178, %p176, %p177;
	@%p178 bra 	$L__BB18_144;
	ld.shared.u32 	%r2750, [%r75+388];
	mul.lo.s32 	%r2751, %r2750, %r146;
	cvt.s64.s32 	%rd504, %r2751;
	cvt.u64.u32 	%rd505, %r10;
	add.s64 	%rd506, %rd504, %rd505;
	add.s64 	%rd507, %rd506, %rd49;
	shl.b64 	%rd508, %rd507, 2;
	add.s64 	%rd509, %rd1, %rd508;
	st.global.f32 	[%rd509+32], %f3273;
$L__BB18_144:
	setp.ge.s32 	%p179, %r90, %r27;
	setp.gt.s32 	%p180, %r78, %r26;
	or.pred  	%p181, %p179, %p180;
	@%p181 bra 	$L__BB18_146;
	ld.shared.u32 	%r2752, [%r75+384];
	mad.lo.s32 	%r2753, %r2752, %r146, %r78;
	cvt.s64.s32 	%rd510, %r2753;
	add.s64 	%rd511, %rd510, %rd49;
	shl.b64 	%rd512, %rd511, 2;
	add.s64 	%rd513, %rd1, %rd512;
	st.global.f32 	[%rd513], %f3272;
$L__BB18_146:
	setp.ge.s32 	%p182, %r91, %r27;
	setp.gt.s32 	%p183, %r78, %r26;
	or.pred  	%p184, %p182, %p183;
	@%p184 bra 	$L__BB18_148;
	ld.shared.u32 	%r2754, [%r75+388];
	mad.lo.s32 	%r2755, %r2754, %r146, %r78;
	cvt.s64.s32 	%rd514, %r2755;
	add.s64 	%rd515, %rd514, %rd49;
	shl.b64 	%rd516, %rd515, 2;
	add.s64 	%rd517, %rd1, %rd516;
	st.global.f32 	[%rd517], %f3271;
$L__BB18_148:
	setp.ge.s32 	%p185, %r90, %r27;
	setp.gt.s32 	%p186, %r79, %r26;
	or.pred  	%p187, %p185, %p186;
	@%p187 bra 	$L__BB18_150;
	ld.shared.u32 	%r2756, [%r75+384];
	mul.lo.s32 	%r2757, %r2756, %r146;
	cvt.s64.s32 	%rd518, %r2757;
	cvt.u64.u32 	%rd519, %r78;
	add.s64 	%rd520, %rd518, %rd519;
	add.s64 	%rd521, %rd520, %rd49;
	shl.b64 	%rd522, %rd521, 2;
	add.s64 	%rd523, %rd1, %rd522;
	st.global.f32 	[%rd523+32], %f3270;
$L__BB18_150:
	setp.ge.s32 	%p188, %r91, %r27;
	setp.gt.s32 	%p189, %r79, %r26;
	or.pred  	%p190, %p188, %p189;
	@%p190 bra 	$L__BB18_152;
	ld.shared.u32 	%r2758, [%r75+388];
	mul.lo.s32 	%r2759, %r2758, %r146;
	cvt.s64.s32 	%rd524, %r2759;
	cvt.u64.u32 	%rd525, %r78;
	add.s64 	%rd526, %rd524, %rd525;
	add.s64 	%rd527, %rd526, %rd49;
	shl.b64 	%rd528, %rd527, 2;
	add.s64 	%rd529, %rd1, %rd528;
	st.global.f32 	[%rd529+32], %f3269;
$L__BB18_152:
	add.s64 	%rd51, %rd953, %rd2;
	or.b64  	%rd530, %rd51, %rd2;
	and.b64  	%rd531, %rd530, -4294967296;
	setp.ne.s64 	%p191, %rd531, 0;
	@%p191 bra 	$L__BB18_154;
	cvt.u32.u64 	%r2761, %rd51;
	rem.u32 	%r2762, %r2761, %r198;
	cvt.u64.u32 	%rd958, %r2762;
	bra.uni 	$L__BB18_155;
$L__BB18_154:
	rem.s64 	%rd958, %rd51, %rd2;
$L__BB18_155:
	sub.s64 	%rd953, %rd51, %rd958;
	sub.s64 	%rd532, %rd22, %rd953;
	min.s64 	%rd960, %rd2, %rd532;
$L__BB18_156:
	cvt.u32.u64 	%r5370, %rd960;
	setp.lt.s64 	%p232, %rd953, %rd22;
	setp.eq.s32 	%p192, %r198, %r5370;
	and.pred  	%p193, %p232, %p192;
	mov.b32 	%r5362, 0;
	@%p193 bra 	$L__BB18_19;
$L__BB18_157:
	not.pred 	%p194, %p232;
	@%p194 bra 	$L__BB18_231;
	ld.param.u32 	%r5356, [mul_mat_q40_112_8_true_param_13];
	cvt.s64.s32 	%rd60, %rd953;
	mul.lo.s32 	%r95, %r5356, %r1;
	cvt.s64.s32 	%rd534, %r95;
	mul.lo.s64 	%rd61, %rd534, %rd2;
	or.b64  	%rd535, %rd60, %rd61;
	and.b64  	%rd536, %rd535, -4294967296;
	setp.ne.s64 	%p195, %rd536, 0;
	@%p195 bra 	$L__BB18_160;
	cvt.u32.u64 	%r2765, %rd61;
	cvt.u32.u64 	%r2766, %rd60;
	div.u32 	%r2767, %r2766, %r2765;
	cvt.u64.u32 	%rd962, %r2767;
	bra.uni 	$L__BB18_161;
$L__BB18_160:
	div.s64 	%rd962, %rd60, %rd61;
$L__BB18_161:
	cvt.u32.u64 	%r96, %rd962;
	cvt.u64.u32 	%rd537, %r95;
	mul.lo.s64 	%rd538, %rd537, %rd2;
	mul.lo.s64 	%rd539, %rd538, %rd962;
	sub.s64 	%rd65, %rd953, %rd539;
	cvt.s64.s32 	%rd66, %rd65;
	mul.lo.s64 	%rd67, %rd4, %rd2;
	or.b64  	%rd541, %rd66, %rd67;
	and.b64  	%rd542, %rd541, -4294967296;
	setp.ne.s64 	%p196, %rd542, 0;
	@%p196 bra 	$L__BB18_163;
	cvt.u32.u64 	%r2768, %rd67;
	cvt.u32.u64 	%r2769, %rd66;
	div.u32 	%r2770, %r2769, %r2768;
	cvt.u64.u32 	%rd963, %r2770;
	bra.uni 	$L__BB18_164;
$L__BB18_163:
	div.s64 	%rd963, %rd66, %rd67;
$L__BB18_164:
	cvt.u32.u64 	%r97, %rd963;
	cvt.u64.u32 	%rd543, %r1;
	mul.lo.s64 	%rd544, %rd543, %rd2;
	mul.lo.s64 	%rd545, %rd544, %rd963;
	sub.s64 	%rd546, %rd65, %rd545;
	cvt.s64.s32 	%rd71, %rd546;
	or.b64  	%rd547, %rd71, %rd2;
	and.b64  	%rd548, %rd547, -4294967296;
	setp.ne.s64 	%p197, %rd548, 0;
	@%p197 bra 	$L__BB18_166;
	cvt.u32.u64 	%r2772, %rd71;
	div.u32 	%r2773, %r2772, %r198;
	cvt.u64.u32 	%rd964, %r2773;
	bra.uni 	$L__BB18_167;
$L__BB18_166:
	div.s64 	%rd964, %rd71, %rd2;
$L__BB18_167:
	ld.param.u32 	%r5360, [mul_mat_q40_112_8_true_param_15];
	ld.param.u64 	%rd944, [mul_mat_q40_112_8_true_param_2];
	cvt.u32.u64 	%r99, %rd964;
	mul.lo.s32 	%r5372, %r5360, %r97;
	setp.eq.s64 	%p198, %rd944, 0;
	mov.b32 	%r5371, 0;
	@%p198 bra 	$L__BB18_172;
	ld.param.u64 	%rd946, [mul_mat_q40_112_8_true_param_3];
	shl.b64 	%rd549, %rd963, 32;
	shr.s64 	%rd550, %rd549, 30;
	cvta.to.global.u64 	%rd551, %rd946;
	add.s64 	%rd552, %rd551, %rd550;
	ld.global.nc.u32 	%r5371, [%rd552];
	add.s64 	%rd553, %rd549, 4294967296;
	shr.s64 	%rd554, %rd553, 30;
	add.s64 	%rd555, %rd551, %rd554;
	ld.global.nc.u32 	%r2775, [%rd555];
	sub.s32 	%r2776, %r2775, %r5371;
	mul.lo.s32 	%r2777, %r99, 112;
	setp.ge.s32 	%p199, %r2777, %r2776;
	@%p199 bra 	$L__BB18_231;
	setp.gt.u32 	%p200, %r4, 111;
	bar.sync 	0;
	@%p200 bra 	$L__BB18_171;
	st.shared.u32 	[%r5], %r4;
$L__BB18_171:
	bar.sync 	0;
	mov.b32 	%r5372, 0;
$L__BB18_172:
	ld.param.u32 	%r5358, [mul_mat_q40_112_8_true_param_14];
	ld.param.u32 	%r5352, [mul_mat_q40_112_8_true_param_12];
	ld.param.u32 	%r5347, [mul_mat_q40_112_8_true_param_9];
	ld.param.u32 	%r5343, [mul_mat_q40_112_8_true_param_7];
	ld.param.u64 	%rd941, [mul_mat_q40_112_8_true_param_1];
	mad.lo.s32 	%r2784, %r99, 112, %r5371;
	mad.lo.s32 	%r2785, %r2784, 36, %r5372;
	shl.b32 	%r2786, %r96, 7;
	not.b32 	%r2787, %r2786;
	add.s32 	%r106, %r5343, %r2787;
	div.s32 	%r2788, %r97, %r5352;
	mul.lo.s32 	%r107, %r2788, %r5358;
	mul.lo.s32 	%r108, %r2786, %r5347;
	cvta.to.global.u64 	%rd556, %rd941;
	mul.wide.s32 	%rd557, %r2785, 4;
	add.s64 	%rd75, %rd556, %rd557;
	setp.ge.s32 	%p201, %r5362, %r5370;
	mov.f32 	%f3381, 0f00000000;
	mov.f32 	%f3382, %f3381;
	mov.f32 	%f3383, %f3381;
	mov.f32 	%f3384, %f3381;
	mov.f32 	%f3385, %f3381;
	mov.f32 	%f3386, %f3381;
	mov.f32 	%f3387, %f3381;
	mov.f32 	%f3388, %f3381;
	mov.f32 	%f3389, %f3381;
	mov.f32 	%f3390, %f3381;
	mov.f32 	%f3391, %f3381;
	mov.f32 	%f3392, %f3381;
	mov.f32 	%f3393, %f3381;
	mov.f32 	%f3394, %f3381;
	mov.f32 	%f3395, %f3381;
	mov.f32 	%f3396, %f3381;
	mov.f32 	%f3397, %f3381;
	mov.f32 	%f3398, %f3381;
	mov.f32 	%f3399, %f3381;
	mov.f32 	%f3400, %f3381;
	mov.f32 	%f3401, %f3381;
	mov.f32 	%f3402, %f3381;
	mov.f32 	%f3403, %f3381;
	mov.f32 	%f3404, %f3381;
	mov.f32 	%f3405, %f3381;
	mov.f32 	%f3406, %f3381;
	mov.f32 	%f3407, %f3381;
	mov.f32 	%f3408, %f3381;
	mov.f32 	%f3409, %f3381;
	mov.f32 	%f3410, %f3381;
	mov.f32 	%f3411, %f3381;
	mov.f32 	%f3412, %f3381;
	mov.f32 	%f3413, %f3381;
	mov.f32 	%f3414, %f3381;
	mov.f32 	%f3415, %f3381;
	mov.f32 	%f3416, %f3381;
	mov.f32 	%f3417, %f3381;
	mov.f32 	%f3418, %f3381;
	mov.f32 	%f3419, %f3381;
	mov.f32 	%f3420, %f3381;
	mov.f32 	%f3421, %f3381;
	mov.f32 	%f3422, %f3381;
	mov.f32 	%f3423, %f3381;
	mov.f32 	%f3424, %f3381;
	mov.f32 	%f3425, %f3381;
	mov.f32 	%f3426, %f3381;
	mov.f32 	%f3427, %f3381;
	mov.f32 	%f3428, %f3381;
	mov.f32 	%f3429, %f3381;
	mov.f32 	%f3430, %f3381;
	mov.f32 	%f3431, %f3381;
	mov.f32 	%f3432, %f3381;
	mov.f32 	%f3433, %f3381;
	mov.f32 	%f3434, %f3381;
	mov.f32 	%f3435, %f3381;
	mov.f32 	%f3436, %f3381;
	@%p201 bra 	$L__BB18_175;
	and.b32  	%r2789, %r3, 7;
	shl.b32 	%r2790, %r2, 2;
	shr.u32 	%r2791, %r3, 3;
	add.s32 	%r2792, %r2791, %r2790;
	min.s32 	%r109, %r2, %r106;
	add.s32 	%r2793, %r2, 8;
	min.s32 	%r110, %r2793, %r106;
	add.s32 	%r2794, %r2, 16;
	min.s32 	%r111, %r2794, %r106;
	add.s32 	%r2795, %r2, 24;
	min.s32 	%r112, %r2795, %r106;
	add.s32 	%r2796, %r2, 32;
	min.s32 	%r113, %r2796, %r106;
	add.s32 	%r2797, %r2, 40;
	min.s32 	%r114, %r2797, %r106;
	add.s32 	%r2798, %r2, 48;
	min.s32 	%r115, %r2798, %r106;
	add.s32 	%r2799, %r2, 56;
	min.s32 	%r116, %r2799, %r106;
	add.s32 	%r2800, %r2, 64;
	min.s32 	%r117, %r2800, %r106;
	add.s32 	%r2801, %r2, 72;
	min.s32 	%r118, %r2801, %r106;
	add.s32 	%r2802, %r2, 80;
	min.s32 	%r119, %r2802, %r106;
	add.s32 	%r2803, %r2, 88;
	min.s32 	%r120, %r2803, %r106;
	add.s32 	%r2804, %r2, 96;
	min.s32 	%r121, %r2804, %r106;
	add.s32 	%r2805, %r2, 104;
	min.s32 	%r122, %r2805, %r106;
	add.s32 	%r2806, %r2, 112;
	min.s32 	%r123, %r2806, %r106;
	add.s32 	%r2807, %r2, 120;
	min.s32 	%r124, %r2807, %r106;
	min.s32 	%r125, %r2792, %r106;
	mad.lo.s32 	%r2808, %r125, 76, %r2789;
	shl.b32 	%r2809, %r2808, 2;
	mov.u32 	%r2810, data_mul_mat_q;
	add.s32 	%r2811, %r2810, 17088;
	add.s32 	%r126, %r2811, %r2809;
	add.s32 	%r2812, %r2792, 32;
	min.s32 	%r127, %r2812, %r106;
	mad.lo.s32 	%r2813, %r127, 76, %r2789;
	shl.b32 	%r2814, %r2813, 2;
	add.s32 	%r128, %r2811, %r2814;
	add.s32 	%r2815, %r2792, 64;
	min.s32 	%r129, %r2815, %r106;
	mad.lo.s32 	%r2816, %r129, 76, %r2789;
	shl.b32 	%r2817, %r2816, 2;
	add.s32 	%r130, %r2811, %r2817;
	add.s32 	%r2818, %r2792, 96;
	min.s32 	%r131, %r2818, %r106;
	mad.lo.s32 	%r2819, %r131, 76, %r2789;
	shl.b32 	%r2820, %r2819, 2;
	add.s32 	%r132, %r2811, %r2820;
	add.s32 	%r2821, %r5362, %r108;
	add.s32 	%r5373, %r2821, %r107;
	mov.f32 	%f3381, 0f00000000;
$L__BB18_174:
	ld.param.u32 	%r5350, [mul_mat_q40_112_8_true_param_10];
	ld.param.u32 	%r5348, [mul_mat_q40_112_8_true_param_9];
	ld.param.u64 	%rd939, [mul_mat_q40_112_8_true_param_0];
	mul.wide.s32 	%rd574, %r5362, %r5350;
	cvt.s64.s32 	%rd575, %r5373;
	mul.lo.s32 	%r4694, %r5348, %r131;
	cvt.s64.s32 	%rd576, %r4694;
	cvt.u64.u32 	%rd577, %r2789;
	add.s64 	%rd578, %rd576, %rd577;
	add.s64 	%rd579, %rd578, %rd575;
	cvta.to.global.u64 	%rd580, %rd939;
	mad.lo.s64 	%rd581, %rd579, 18, %rd580;
	mul.lo.s32 	%r4696, %r129, %r5348;
	cvt.s64.s32 	%rd582, %r4696;
	add.s64 	%rd583, %rd582, %rd577;
	add.s64 	%rd584, %rd583, %rd575;
	mad.lo.s64 	%rd585, %rd584, 18, %rd580;
	mul.lo.s32 	%r4697, %r127, %r5348;
	cvt.s64.s32 	%rd586, %r4697;
	add.s64 	%rd587, %rd586, %rd577;
	add.s64 	%rd588, %rd587, %rd575;
	mad.lo.s64 	%rd589, %rd588, 18, %rd580;
	mul.lo.s32 	%r4698, %r125, %r5348;
	cvt.s64.s32 	%rd590, %r4698;
	add.s64 	%rd591, %rd590, %rd577;
	add.s64 	%rd592, %rd591, %rd575;
	mad.lo.s64 	%rd593, %rd592, 18, %rd580;
	shr.u32 	%r4699, %r3, 2;
	cvt.u64.u32 	%rd594, %r4699;
	mul.lo.s32 	%r4700, %r109, %r5348;
	cvt.s64.s32 	%rd595, %r4700;
	add.s64 	%rd596, %rd594, %rd595;
	add.s64 	%rd597, %rd596, %rd575;
	and.b32  	%r4701, %r3, 3;
	mul.wide.u32 	%rd598, %r4701, 4;
	add.s64 	%rd599, %rd598, %rd580;
	add.s64 	%rd600, %rd599, 4;
	mad.lo.s64 	%rd601, %rd597, 18, %rd600;
	mul.lo.s32 	%r4702, %r124, %r5348;
	cvt.s64.s32 	%rd602, %r4702;
	add.s64 	%rd603, %rd594, %rd602;
	add.s64 	%rd604, %rd603, %rd575;
	mad.lo.s64 	%rd605, %rd604, 18, %rd600;
	mul.lo.s32 	%r4703, %r110, %r5348;
	cvt.s64.s32 	%rd606, %r4703;
	add.s64 	%rd607, %rd594, %rd606;
	add.s64 	%rd608, %rd607, %rd575;
	mad.lo.s64 	%rd609, %rd608, 18, %rd600;
	mul.lo.s32 	%r4704, %r123, %r5348;
	cvt.s64.s32 	%rd610, %r4704;
	add.s64 	%rd611, %rd594, %rd610;
	add.s64 	%rd612, %rd611, %rd575;
	mad.lo.s64 	%rd613, %rd612, 18, %rd600;
	mul.lo.s32 	%r4705, %r111, %r5348;
	cvt.s64.s32 	%rd614, %r4705;
	add.s64 	%rd615, %rd594, %rd614;
	add.s64 	%rd616, %rd615, %rd575;
	mad.lo.s64 	%rd617, %rd616, 18, %rd600;
	mul.lo.s32 	%r4706, %r122, %r5348;
	cvt.s64.s32 	%rd618, %r4706;
	add.s64 	%rd619, %rd594, %rd618;
	add.s64 	%rd620, %rd619, %rd575;
	mad.lo.s64 	%rd621, %rd620, 18, %rd600;
	mul.lo.s32 	%r4707, %r112, %r5348;
	cvt.s64.s32 	%rd622, %r4707;
	add.s64 	%rd623, %rd594, %rd622;
	add.s64 	%rd624, %rd623, %rd575;
	mad.lo.s64 	%rd625, %rd624, 18, %rd600;
	mul.lo.s32 	%r4708, %r121, %r5348;
	cvt.s64.s32 	%rd626, %r4708;
	add.s64 	%rd627, %rd594, %rd626;
	add.s64 	%rd628, %rd627, %rd575;
	mad.lo.s64 	%rd629, %rd628, 18, %rd600;
	mul.lo.s32 	%r4709, %r113, %r5348;
	cvt.s64.s32 	%rd630, %r4709;
	add.s64 	%rd631, %rd594, %rd630;
	add.s64 	%rd632, %rd631, %rd575;
	mad.lo.s64 	%rd633, %rd632, 18, %rd600;
	mul.lo.s32 	%r4710, %r120, %r5348;
	cvt.s64.s32 	%rd634, %r4710;
	add.s64 	%rd635, %rd594, %rd634;
	add.s64 	%rd636, %rd635, %rd575;
	mad.lo.s64 	%rd637, %rd636, 18, %rd600;
	mul.lo.s32 	%r4711, %r114, %r5348;
	cvt.s64.s32 	%rd638, %r4711;
	add.s64 	%rd639, %rd594, %rd638;
	add.s64 	%rd640, %rd639, %rd575;
	mad.lo.s64 	%rd641, %rd640, 18, %rd600;
	mul.lo.s32 	%r4712, %r119, %r5348;
	cvt.s64.s32 	%rd642, %r4712;
	add.s64 	%rd643, %rd594, %rd642;
	add.s64 	%rd644, %rd643, %rd575;
	mad.lo.s64 	%rd645, %rd644, 18, %rd600;
	mul.lo.s32 	%r4713, %r115, %r5348;
	cvt.s64.s32 	%rd646, %r4713;
	add.s64 	%rd647, %rd594, %rd646;
	add.s64 	%rd648, %rd647, %rd575;
	mad.lo.s64 	%rd649, %rd648, 18, %rd600;
	mul.lo.s32 	%r4714, %r118, %r5348;
	cvt.s64.s32 	%rd650, %r4714;
	add.s64 	%rd651, %rd594, %rd650;
	add.s64 	%rd652, %rd651, %rd575;
	mad.lo.s64 	%rd653, %rd652, 18, %rd600;
	mul.lo.s32 	%r4715, %r116, %r5348;
	cvt.s64.s32 	%rd654, %r4715;
	add.s64 	%rd655, %rd594, %rd654;
	add.s64 	%rd656, %rd655, %rd575;
	mad.lo.s64 	%rd657, %rd656, 18, %rd600;
	mul.lo.s32 	%r4716, %r117, %r5348;
	cvt.s64.s32 	%rd658, %r4716;
	add.s64 	%rd659, %rd594, %rd658;
	add.s64 	%rd660, %rd659, %rd575;
	mad.lo.s64 	%rd661, %rd660, 18, %rd600;
	ld.global.nc.u16 	%rs41, [%rd601+-2];
	cvt.u32.u16 	%r4717, %rs41;
	ld.global.nc.u16 	%rs42, [%rd601];
	cvt.u32.u16 	%r4718, %rs42;
	shl.b32 	%r4719, %r4718, 16;
	or.b32  	%r4720, %r4719, %r4717;
	and.b32  	%r2824, %r4720, 252645135;
	add.s32 	%r4721, %r2824, 2021161080;
	xor.b32  	%r4722, %r4721, -2139062144;
	xor.b32  	%r4723, %r2824, 134744072;
	xor.b32  	%r4724, %r4721, %r4720;
	and.b32  	%r2822, %r4724, %r4723;
	// begin inline asm
	prmt.b32 %r2822, %r2822, 0, 0xba98;
	// end inline asm
	// begin inline asm
	prmt.b32 %r2824, %r2824, 0, 0xba98;
	// end inline asm
	xor.b32  	%r4725, %r2824, 2139062143;
	not.b32 	%r4726, %r2822;
	and.b32  	%r4727, %r4722, %r4726;
	and.b32  	%r4728, %r4725, %r2822;
	or.b32  	%r4729, %r4727, %r4728;
	shl.b32 	%r4730, %r4699, 3;
	or.b32  	%r4731, %r4730, %r4701;
	mad.lo.s32 	%r4732, %r109, 76, %r4731;
	shl.b32 	%r4733, %r4732, 2;
	add.s32 	%r4735, %r2810, 16832;
	add.s32 	%r4736, %r4735, %r4733;
	st.shared.u32 	[%r4736], %r4729;
	shr.u32 	%r4737, %r4720, 4;
	and.b32  	%r2828, %r4737, 252645135;
	add.s32 	%r4738, %r2828, 2021161080;
	xor.b32  	%r4739, %r4738, -2139062144;
	xor.b32  	%r4740, %r2828, 134744072;
	xor.b32  	%r4741, %r4738, %r4737;
	and.b32  	%r2826, %r4741, %r4740;
	// begin inline asm
	prmt.b32 %r2826, %r2826, 0, 0xba98;
	// end inline asm
	// begin inline asm
	prmt.b32 %r2828, %r2828, 0, 0xba98;
	// end inline asm
	xor.b32  	%r4742, %r2828, 2139062143;
	not.b32 	%r4743, %r2826;
	and.b32  	%r4744, %r4739, %r4743;
	and.b32  	%r4745, %r4742, %r2826;
	or.b32  	%r4746, %r4744, %r4745;
	st.shared.u32 	[%r4736+16], %r4746;
	ld.global.nc.u16 	%rs43, [%rd609+-2];
	cvt.u32.u16 	%r4747, %rs43;
	ld.global.nc.u16 	%rs44, [%rd609];
	cvt.u32.u16 	%r4748, %rs44;
	shl.b32 	%r4749, %r4748, 16;
	or.b32  	%r4750, %r4749, %r4747;
	and.b32  	%r2832, %r4750, 252645135;
	add.s32 	%r4751, %r2832, 2021161080;
	xor.b32  	%r4752, %r4751, -2139062144;
	xor.b32  	%r4753, %r2832, 134744072;
	xor.b32  	%r4754, %r4751, %r4750;
	and.b32  	%r2830, %r4754, %r4753;
	// begin inline asm
	prmt.b32 %r2830, %r2830, 0, 0xba98;
	// end inline asm
	// begin inline asm
	prmt.b32 %r2832, %r2832, 0, 0xba98;
	// end inline asm
	xor.b32  	%r4755, %r2832, 2139062143;
	not.b32 	%r4756, %r2830;
	and.b32  	%r4757, %r4752, %r4756;
	and.b32  	%r4758, %r4755, %r2830;
	or.b32  	%r4759, %r4757, %r4758;
	mad.lo.s32 	%r4760, %r110, 76, %r4731;
	shl.b32 	%r4761, %r4760, 2;
	add.s32 	%r4762, %r4735, %r4761;
	st.shared.u32 	[%r4762], %r4759;
	shr.u32 	%r4763, %r4750, 4;
	and.b32  	%r2836, %r4763, 252645135;
	add.s32 	%r4764, %r2836, 2021161080;
	xor.b32  	%r4765, %r4764, -2139062144;
	xor.b32  	%r4766, %r2836, 134744072;
	xor.b32  	%r4767, %r4764, %r4763;
	and.b32  	%r2834, %r4767, %r4766;
	// begin inline asm
	prmt.b32 %r2834, %r2834, 0, 0xba98;
	// end inline asm
	// begin inline asm
	prmt.b32 %r2836, %r2836, 0, 0xba98;
	// end inline asm
	xor.b32  	%r4768, %r2836, 2139062143;
	not.b32 	%r4769, %r2834;
	and.b32  	%r4770, %r4765, %r4769;
	and.b32  	%r4771, %r4768, %r2834;
	or.b32  	%r4772, %r4770, %r4771;
	st.shared.u32 	[%r4762+16], %r4772;
	ld.global.nc.u16 	%rs45, [%rd617+-2];
	cvt.u32.u16 	%r4773, %rs45;
	ld.global.nc.u16 	%rs46, [%rd617];
	cvt.u32.u16 	%r4774, %rs46;
	shl.b32 	%r4775, %r4774, 16;
	or.b32  	%r4776, %r4775, %r4773;
	and.b32  	%r2840, %r4776, 252645135;
	add.s32 	%r4777, %r2840, 2021161080;
	xor.b32  	%r4778, %r4777, -2139062144;
	xor.b32  	%r4779, %r2840, 134744072;
	xor.b32  	%r4780, %r4777, %r4776;
	and.b32  	%r2838, %r4780, %r4779;
	// begin inline asm
	prmt.b32 %r2838, %r2838, 0, 0xba98;
	// end inline asm
	// begin inline asm
	prmt.b32 %r2840, %r2840, 0, 0xba98;
	// end inline asm
	xor.b32  	%r4781, %r2840, 2139062143;
	not.b32 	%r4782, %r2838;
	and.b32  	%r4783, %r4778, %r4782;
	and.b32  	%r4784, %r4781, %r2838;
	or.b32  	%r4785, %r4783, %r4784;
	mad.lo.s32 	%r4786, %r111, 76, %r4731;
	shl.b32 	%r4787, %r4786, 2;
	add.s32 	%r4788, %r4735, %r4787;
	st.shared.u32 	[%r4788], %r4785;
	shr.u32 	%r4789, %r4776, 4;
	and.b32  	%r2844, %r4789, 252645135;
	add.s32 	%r4790, %r2844, 2021161080;
	xor.b32  	%r4791, %r4790, -2139062144;
	xor.b32  	%r4792, %r2844, 134744072;
	xor.b32  	%r4793, %r4790, %r4789;
	and.b32  	%r2842, %r4793, %r4792;
	// begin inline asm
	prmt.b32 %r2842, %r2842, 0, 0xba98;
	// end inline asm
	// begin inline asm
	prmt.b32 %r2844, %r2844, 0, 0xba98;
	// end inline asm
	xor.b32  	%r4794, %r2844, 2139062143;
	not.b32 	%r4795, %r2842;
	and.b32  	%r4796, %r4791, %r4795;
	and.b32  	%r4797, %r4794, %r2842;
	or.b32  	%r4798, %r4796, %r4797;
	st.shared.u32 	[%r4788+16], %r4798;
	ld.global.nc.u16 	%rs47, [%rd625+-2];
	cvt.u32.u16 	%r4799, %rs47;
	ld.global.nc.u16 	%rs48, [%rd625];
	cvt.u32.u16 	%r4800, %rs48;
	shl.b32 	%r4801, %r4800, 16;
	or.b32  	%r4802, %r4801, %r4799;
	and.b32  	%r2848, %r4802, 252645135;
	add.s32 	%r4803, %r2848, 2021161080;
	xor.b32  	%r4804, %r4803, -2139062144;
	xor.b32  	%r4805, %r2848, 134744072;
	xor.b32  	%r4806, %r4803, %r4802;
	and.b32  	%r2846, %r4806, %r4805;
	// begin inline asm
	prmt.b32 %r2846, %r2846, 0, 0xba98;
	// end inline asm
	// begin inline asm
	prmt.b32 %r2848, %r2848, 0, 0xba98;
	// end inline asm
	xor.b32  	%r4807, %r2848, 2139062143;
	not.b32 	%r4808, %r2846;
	and.b32  	%r4809, %r4804, %r4808;
	and.b32  	%r4810, %r4807, %r2846;
	or.b32  	%r4811, %r4809, %r4810;
	mad.lo.s32 	%r4812, %r112, 76, %r4731;
	shl.b32 	%r4813, %r4812, 2;
	add.s32 	%r4814, %r4735, %r4813;
	st.shared.u32 	[%r4814], %r4811;
	shr.u32 	%r4815, %r4802, 4;
	and.b32  	%r2852, %r4815, 252645135;
	add.s32 	%r4816, %r2852, 2021161080;
	xor.b32  	%r4817, %r4816, -2139062144;
	xor.b32  	%r4818, %r2852, 134744072;
	xor.b32  	%r4819, %r4816, %r4815;
	and.b32  	%r2850, %r4819, %r4818;
	// begin inline asm
	prmt.b32 %r2850, %r2850, 0, 0xba98;
	// end inline asm
	// begin inline asm
	prmt.b32 %r2852, %r2852, 0, 0xba98;
	// end inline asm
	xor.b32  	%r4820, %r2852, 2139062143;
	not.b32 	%r4821, %r2850;
	and.b32  	%r4822, %r4817, %r4821;
	and.b32  	%r4823, %r4820, %r2850;
	or.b32  	%r4824, %r4822, %r4823;
	st.shared.u32 	[%r4814+16], %r4824;
	ld.global.nc.u16 	%rs49, [%rd633+-2];
	cvt.u32.u16 	%r4825, %rs49;
	ld.global.nc.u16 	%rs50, [%rd633];
	cvt.u32.u16 	%r4826, %rs50;
	shl.b32 	%r4827, %r4826, 16;
	or.b32  	%r4828, %r4827, %r4825;
	and.b32  	%r2856, %r4828, 252645135;
	add.s32 	%r4829, %r2856, 2021161080;
	xor.b32  	%r4830, %r4829, -2139062144;
	xor.b32  	%r4831, %r2856, 134744072;
	xor.b32  	%r4832, %r4829, %r4828;
	and.b32  	%r2854, %r4832, %r4831;
	// begin inline asm
	prmt.b32 %r2854, %r2854, 0, 0xba98;
	// end inline asm
	// begin inline asm
	prmt.b32 %r2856, %r2856, 0, 0xba98;
	// end inline asm
	xor.b32  	%r4833, %r2856, 2139062143;
	not.b32 	%r4834, %r2854;
	and.b32  	%r4835, %r4830, %r4834;
	and.b32  	%r4836, %r4833, %r2854;
	or.b32  	%r4837, %r4835, %r4836;
	mad.lo.s32 	%r4838, %r113, 76, %r4731;
	shl.b32 	%r4839, %r4838, 2;
	add.s32 	%r4840, %r4735, %r4839;
	st.shared.u32 	[%r4840], %r4837;
	shr.u32 	%r4841, %r4828, 4;
	and.b32  	%r2860, %r4841, 252645135;
	add.s32 	%r4842, %r2860, 2021161080;
	xor.b32  	%r4843, %r4842, -2139062144;
	xor.b32  	%r4844, %r2860, 134744072;
	xor.b32  	%r4845, %r4842, %r4841;
	and.b32  	%r2858, %r4845, %r4844;
	// begin inline asm
	prmt.b32 %r2858, %r2858, 0, 0xba98;
	// end inline asm
	// begin inline asm
	prmt.b32 %r2860, %r2860, 0, 0xba98;
	// end inline asm
	xor.b32  	%r4846, %r2860, 2139062143;
	not.b32 	%r4847, %r2858;
	and.b32  	%r4848, %r4843, %r4847;
	and.b32  	%r4849, %r4846, %r2858;
	or.b32  	%r4850, %r4848, %r4849;
	st.shared.u32 	[%r4840+16], %r4850;
	ld.global.nc.u16 	%rs51, [%rd641+-2];
	cvt.u32.u16 	%r4851, %rs51;
	ld.global.nc.u16 	%rs52, [%rd641];
	cvt.u32.u16 	%r4852, %rs52;
	shl.b32 	%r4853, %r4852, 16;
	or.b32  	%r4854, %r4853, %r4851;
	and.b32  	%r2864, %r4854, 252645135;
	add.s32 	%r4855, %r2864, 2021161080;
	xor.b32  	%r4856, %r4855, -2139062144;
	xor.b32  	%r4857, %r2864, 134744072;
	xor.b32  	%r4858, %r4855, %r4854;
	and.b32  	%r2862, %r4858, %r4857;
	// begin inline asm
	prmt.b32 %r2862, %r2862, 0, 0xba98;
	// end inline asm
	// begin inline asm
	prmt.b32 %r2864, %r2864, 0, 0xba98;
	// end inline asm
	xor.b32  	%r4859, %r2864, 2139062143;
	not.b32 	%r4860, %r2862;
	and.b32  	%r4861, %r4856, %r4860;
	and.b32  	%r4862, %r4859, %r2862;
	or.b32  	%r4863, %r4861, %r4862;
	mad.lo.s32 	%r4864, %r114, 76, %r4731;
	shl.b32 	%r4865, %r4864, 2;
	add.s32 	%r4866, %r4735, %r4865;
	st.shared.u32 	[%r4866], %r4863;
	shr.u32 	%r4867, %r4854, 4;
	and.b32  	%r2868, %r4867, 252645135;
	add.s32 	%r4868, %r2868, 2021161080;
	xor.b32  	%r4869, %r4868, -2139062144;
	xor.b32  	%r4870, %r2868, 134744072;
	xor.b32  	%r4871, %r4868, %r4867;
	and.b32  	%r2866, %r4871, %r4870;
	// begin inline asm
	prmt.b32 %r2866, %r2866, 0, 0xba98;
	// end inline asm
	// begin inline asm
	prmt.b32 %r2868, %r2868, 0, 0xba98;
	// end inline asm
	xor.b32  	%r4872, %r2868, 2139062143;
	not.b32 	%r4873, %r2866;
	and.b32  	%r4874, %r4869, %r4873;
	and.b32  	%r4875, %r4872, %r2866;
	or.b32  	%r4876, %r4874, %r4875;
	st.shared.u32 	[%r4866+16], %r4876;
	ld.global.nc.u16 	%rs53, [%rd649+-2];
	cvt.u32.u16 	%r4877, %rs53;
	ld.global.nc.u16 	%rs54, [%rd649];
	cvt.u32.u16 	%r4878, %rs54;
	shl.b32 	%r4879, %r4878, 16;
	or.b32  	%r4880, %r4879, %r4877;
	and.b32  	%r2872, %r4880, 252645135;
	add.s32 	%r4881, %r2872, 2021161080;
	xor.b32  	%r4882, %r4881, -2139062144;
	xor.b32  	%r4883, %r2872, 134744072;
	xor.b32  	%r4884, %r4881, %r4880;
	and.b32  	%r2870, %r4884, %r4883;
	// begin inline asm
	prmt.b32 %r2870, %r2870, 0, 0xba98;
	// end inline asm
	// begin inline asm
	prmt.b32 %r2872, %r2872, 0, 0xba98;
	// end inline asm
	xor.b32  	%r4885, %r2872, 2139062143;
	not.b32 	%r4886, %r2870;
	and.b32  	%r4887, %r4882, %r4886;
	and.b32  	%r4888, %r4885, %r2870;
	or.b32  	%r4889, %r4887, %r4888;
	mad.lo.s32 	%r4890, %r115, 76, %r4731;
	shl.b32 	%r4891, %r4890, 2;
	add.s32 	%r4892, %r4735, %r4891;
	st.shared.u32 	[%r4892], %r4889;
	shr.u32 	%r4893, %r4880, 4;
	and.b32  	%r2876, %r4893, 252645135;
	add.s32 	%r4894, %r2876, 2021161080;
	xor.b32  	%r4895, %r4894, -2139062144;
	xor.b32  	%r4896, %r2876, 134744072;
	xor.b32  	%r4897, %r4894, %r4893;
	and.b32  	%r2874, %r4897, %r4896;
	// begin inline asm
	prmt.b32 %r2874, %r2874, 0, 0xba98;
	// end inline asm
	// begin inline asm
	prmt.b32 %r2876, %r2876, 0, 0xba98;
	// end inline asm
	xor.b32  	%r4898, %r2876, 2139062143;
	not.b32 	%r4899, %r2874;
	and.b32  	%r4900, %r4895, %r4899;
	and.b32  	%r4901, %r4898, %r2874;
	or.b32  	%r4902, %r4900, %r4901;
	st.shared.u32 	[%r4892+16], %r4902;
	ld.global.nc.u16 	%rs55, [%rd657+-2];
	cvt.u32.u16 	%r4903, %rs55;
	ld.global.nc.u16 	%rs56, [%rd657];
	cvt.u32.u16 	%r4904, %rs56;
	shl.b32 	%r4905, %r4904, 16;
	or.b32  	%r4906, %r4905, %r4903;
	and.b32  	%r2880, %r4906, 252645135;
	add.s32 	%r4907, %r2880, 2021161080;
	xor.b32  	%r4908, %r4907, -2139062144;
	xor.b32  	%r4909, %r2880, 134744072;
	xor.b32  	%r4910, %r4907, %r4906;
	and.b32  	%r2878, %r4910, %r4909;
	// begin inline asm
	prmt.b32 %r2878, %r2878, 0, 0xba98;
	// end inline asm
	// begin inline asm
	prmt.b32 %r2880, %r2880, 0, 0xba98;
	// end inline asm
	xor.b32  	%r4911, %r2880, 2139062143;
	not.b32 	%r4912, %r2878;
	and.b32  	%r4913, %r4908, %r4912;
	and.b32  	%r4914, %r4911, %r2878;
	or.b32  	%r4915, %r4913, %r4914;
	mad.lo.s32 	%r4916, %r116, 76, %r4731;
	shl.b32 	%r4917, %r4916, 2;
	add.s32 	%r4918, %r4735, %r4917;
	st.shared.u32 	[%r4918], %r4915;
	shr.u32 	%r4919, %r4906, 4;
	and.b32  	%r2884, %r4919, 252645135;
	add.s32 	%r4920, %r2884, 2021161080;
	xor.b32  	%r4921, %r4920, -2139062144;
	xor.b32  	%r4922, %r2884, 134744072;
	xor.b32  	%r4923, %r4920, %r4919;
	and.b32  	%r2882, %r4923, %r4922;
	// begin inline asm
	prmt.b32 %r2882, %r2882, 0, 0xba98;
	// end inline asm
	// begin inline asm
	prmt.b32 %r2884, %r2884, 0, 0xba98;
	// end inline asm
	xor.b32  	%r4924, %r2884, 2139062143;
	not.b32 	%r4925, %r2882;
	and.b32  	%r4926, %r4921, %r4925;
	and.b32  	%r4927, %r4924, %r2882;
	or.b32  	%r4928, %r4926, %r4927;
	st.shared.u32 	[%r4918+16], %r4928;
	ld.global.nc.u16 	%rs57, [%rd661+-2];
	cvt.u32.u16 	%r4929, %rs57;
	ld.global.nc.u16 	%rs58, [%rd661];
	cvt.u32.u16 	%r4930, %rs58;
	shl.b32 	%r4931, %r4930, 16;
	or.b32  	%r4932, %r4931, %r4929;
	and.b32  	%r2888, %r4932, 252645135;
	add.s32 	%r4933, %r2888, 2021161080;
	xor.b32  	%r4934, %r4933, -2139062144;
	xor.b32  	%r4935, %r2888, 134744072;
	xor.b32  	%r4936, %r4933, %r4932;
	and.b32  	%r2886, %r4936, %r4935;
	// begin inline asm
	prmt.b32 %r2886, %r2886, 0, 0xba98;
	// end inline asm
	// begin inline asm
	prmt.b32 %r2888, %r2888, 0, 0xba98;
	// end inline asm
	xor.b32  	%r4937, %r2888, 2139062143;
	not.b32 	%r4938, %r2886;
	and.b32  	%r4939, %r4934, %r4938;
	and.b32  	%r4940, %r4937, %r2886;
	or.b32  	%r4941, %r4939, %r4940;
	mad.lo.s32 	%r4942, %r117, 76, %r4731;
	shl.b32 	%r4943, %r4942, 2;
	add.s32 	%r4944, %r4735, %r4943;
	st.shared.u32 	[%r4944], %r4941;
	shr.u32 	%r4945, %r4932, 4;
	and.b32  	%r2892, %r4945, 252645135;
	add.s32 	%r4946, %r2892, 2021161080;
	xor.b32  	%r4947, %r4946, -2139062144;
	xor.b32  	%r4948, %r2892, 134744072;
	xor.b32  	%r4949, %r4946, %r4945;
	and.b32  	%r2890, %r4949, %r4948;
	// begin inline asm
	prmt.b32 %r2890, %r2890, 0, 0xba98;
	// end inline asm
	// begin inline asm
	prmt.b32 %r2892, %r2892, 0, 0xba98;
	// end inline asm
	xor.b32  	%r4950, %r2892, 2139062143;
	not.b32 	%r4951, %r2890;
	and.b32  	%r4952, %r4947, %r4951;
	and.b32  	%r4953, %r4950, %r2890;
	or.b32  	%r4954, %r4952, %r4953;
	st.shared.u32 	[%r4944+16], %r4954;
	ld.global.nc.u16 	%rs59, [%rd653+-2];
	cvt.u32.u16 	%r4955, %rs59;
	ld.global.nc.u16 	%rs60, [%rd653];
	cvt.u32.u16 	%r4956, %rs60;
	shl.b32 	%r4957, %r4956, 16;
	or.b32  	%r4958, %r4957, %r4955;
	and.b32  	%r2896, %r4958, 252645135;
	add.s32 	%r4959, %r2896, 2021161080;
	xor.b32  	%r4960, %r4959, -2139062144;
	xor.b32  	%r4961, %r2896, 134744072;
	xor.b32  	%r4962, %r4959, %r4958;
	and.b32  	%r2894, %r4962, %r4961;
	// begin inline asm
	prmt.b32 %r2894, %r2894, 0, 0xba98;
	// end inline asm
	// begin inline asm
	prmt.b32 %r2896, %r2896, 0, 0xba98;
	// end inline asm
	xor.b32  	%r4963, %r2896, 2139062143;
	not.b32 	%r4964, %r2894;
	and.b32  	%r4965, %r4960, %r4964;
	and.b32  	%r4966, %r4963, %r2894;
	or.b32  	%r4967, %r4965, %r4966;
	mad.lo.s32 	%r4968, %r118, 76, %r4731;
	shl.b32 	%r4969, %r4968, 2;
	add.s32 	%r4970, %r4735, %r4969;
	st.shared.u32 	[%r4970], %r4967;
	shr.u32 	%r4971, %r4958, 4;
	and.b32  	%r2900, %r4971, 252645135;
	add.s32 	%r4972, %r2900, 2021161080;
	xor.b32  	%r4973, %r4972, -2139062144;
	xor.b32  	%r4974, %r2900, 134744072;
	xor.b32  	%r4975, %r4972, %r4971;
	and.b32  	%r2898, %r4975, %r4974;
	// begin inline asm
	prmt.b32 %r2898, %r2898, 0, 0xba98;
	// end inline asm
	// begin inline asm
	prmt.b32 %r2900, %r2900, 0, 0xba98;
	// end inline asm
	xor.b32  	%r4976, %r2900, 2139062143;
	not.b32 	%r4977, %r2898;
	and.b32  	%r4978, %r4973, %r4977;
	and.b32  	%r4979, %r4976, %r2898;
	or.b32  	%r4980, %r4978, %r4979;
	st.shared.u32 	[%r4970+16], %r4980;
	ld.global.nc.u16 	%rs61, [%rd645+-2];
	cvt.u32.u16 	%r4981, %rs61;
	ld.global.nc.u16 	%rs62, [%rd645];
	cvt.u32.u16 	%r4982, %rs62;
	shl.b32 	%r4983, %r4982, 16;
	or.b32  	%r4984, %r4983, %r4981;
	and.b32  	%r2904, %r4984, 252645135;
	add.s32 	%r4985, %r2904, 2021161080;
	xor.b32  	%r4986, %r4985, -2139062144;
	xor.b32  	%r4987, %r2904, 134744072;
	xor.b32  	%r4988, %r4985, %r4984;
	and.b32  	%r2902, %r4988, %r4987;
	// begin inline asm
	prmt.b32 %r2902, %r2902, 0, 0xba98;
	// end inline asm
	// begin inline asm
	prmt.b32 %r2904, %r2904, 0, 0xba98;
	// end inline asm
	xor.b32  	%r4989, %r2904, 2139062143;
	not.b32 	%r4990, %r2902;
	and.b32  	%r4991, %r4986, %r4990;
	and.b32  	%r4992, %r4989, %r2902;
	or.b32  	%r4993, %r4991, %r4992;
	mad.lo.s32 	%r4994, %r119, 76, %r4731;
	shl.b32 	%r4995, %r4994, 2;
	add.s32 	%r4996, %r4735, %r4995;
	st.shared.u32 	[%r4996], %r4993;
	shr.u32 	%r4997, %r4984, 4;
	and.b32  	%r2908, %r4997, 252645135;
	add.s32 	%r4998, %r2908, 2021161080;
	xor.b32  	%r4999, %r4998, -2139062144;
	xor.b32  	%r5000, %r2908, 134744072;
	xor.b32  	%r5001, %r4998, %r4997;
	and.b32  	%r2906, %r5001, %r5000;
	// begin inline asm
	prmt.b32 %r2906, %r2906, 0, 0xba98;
	// end inline asm
	// begin inline asm
	prmt.b32 %r2908, %r2908, 0, 0xba98;
	// end inline asm
	xor.b32  	%r5002, %r2908, 2139062143;
	not.b32 	%r5003, %r2906;
	and.b32  	%r5004, %r4999, %r5003;
	and.b32  	%r5005, %r5002, %r2906;
	or.b32  	%r5006, %r5004, %r5005;
	st.shared.u32 	[%r4996+16], %r5006;
	ld.global.nc.u16 	%rs63, [%rd637+-2];
	cvt.u32.u16 	%r5007, %rs63;
	ld.global.nc.u16 	%rs64, [%rd637];
	cvt.u32.u16 	%r5008, %rs64;
	shl.b32 	%r5009, %r5008, 16;
	or.b32  	%r5010, %r5009, %r5007;
	and.b32  	%r2912, %r5010, 252645135;
	add.s32 	%r5011, %r2912, 2021161080;
	xor.b32  	%r5012, %r5011, -2139062144;
	xor.b32  	%r5013, %r2912, 134744072;
	xor.b32  	%r5014, %r5011, %r5010;
	and.b32  	%r2910, %r5014, %r5013;
	// begin inline asm
	prmt.b32 %r2910, %r2910, 0, 0xba98;
	// end inline asm
	// begin inline asm
	prmt.b32 %r2912, %r2912, 0, 0xba98;
	// end inline asm
	xor.b32  	%r5015, %r2912, 2139062143;
	not.b32 	%r5016, %r2910;
	and.b32  	%r5017, %r5012, %r5016;
	and.b32  	%r5018, %r5015, %r2910;
	or.b32  	%r5019, %r5017, %r5018;
	mad.lo.s32 	%r5020, %r120, 76, %r4731;
	shl.b32 	%r5021, %r5020, 2;
	add.s32 	%r5022, %r4735, %r5021;
	st.shared.u32 	[%r5022], %r5019;
	shr.u32 	%r5023, %r5010, 4;
	and.b32  	%r2916, %r5023, 252645135;
	add.s32 	%r5024, %r2916, 2021161080;
	xor.b32  	%r5025, %r5024, -2139062144;
	xor.b32  	%r5026, %r2916, 134744072;
	xor.b32  	%r5027, %r5024, %r5023;
	and.b32  	%r2914, %r5027, %r5026;
	// begin inline asm
	prmt.b32 %r2914, %r2914, 0, 0xba98;
	// end inline asm
	// begin inline asm
	prmt.b32 %r2916, %r2916, 0, 0xba98;
	// end inline asm
	xor.b32  	%r5028, %r2916, 2139062143;
	not.b32 	%r5029, %r2914;
	and.b32  	%r5030, %r5025, %r5029;
	and.b32  	%r5031, %r5028, %r2914;
	or.b32  	%r5032, %r5030, %r5031;
	st.shared.u32 	[%r5022+16], %r5032;
	ld.global.nc.u16 	%rs65, [%rd629+-2];
	cvt.u32.u16 	%r5033, %rs65;
	ld.global.nc.u16 	%rs66, [%rd629];
	cvt.u32.u16 	%r5034, %rs66;
	shl.b32 	%r5035, %r5034, 16;
	or.b32  	%r5036, %r5035, %r5033;
	and.b32  	%r2920, %r5036, 252645135;
	add.s32 	%r5037, %r2920, 2021161080;
	xor.b32  	%r5038, %r5037, -2139062144;
	xor.b32  	%r5039, %r2920, 134744072;
	xor.b32  	%r5040, %r5037, %r5036;
	and.b32  	%r2918, %r5040, %r5039;
	// begin inline asm
	prmt.b32 %r2918, %r2918, 0, 0xba98;
	// end inline asm
	// begin inline asm
	prmt.b32 %r2920, %r2920, 0, 0xba98;
	// end inline asm
	xor.b32  	%r5041, %r2920, 2139062143;
	not.b32 	%r5042, %r2918;
	and.b32  	%r5043, %r5038, %r5042;
	and.b32  	%r5044, %r5041, %r2918;
	or.b32  	%r5045, %r5043, %r5044;
	mad.lo.s32 	%r5046, %r121, 76, %r4731;
	shl.b32 	%r5047, %r5046, 2;
	add.s32 	%r5048, %r4735, %r5047;
	st.shared.u32 	[%r5048], %r5045;
	shr.u32 	%r5049, %r5036, 4;
	and.b32  	%r2924, %r5049, 252645135;
	add.s32 	%r5050, %r2924, 2021161080;
	xor.b32  	%r5051, %r5050, -2139062144;
	xor.b32  	%r5052, %r2924, 134744072;
	xor.b32  	%r5053, %r5050, %r5049;
	and.b32  	%r2922, %r5053, %r5052;
	// begin inline asm
	prmt.b32 %r2922, %r2922, 0, 0xba98;
	// end inline asm
	// begin inline asm
	prmt.b32 %r2924, %r2924, 0, 0xba98;
	// end inline asm
	xor.b32  	%r5054, %r2924, 2139062143;
	not.b32 	%r5055, %r2922;
	and.b32  	%r5056, %r5051, %r5055;
	and.b32  	%r5057, %r5054, %r2922;
	or.b32  	%r5058, %r5056, %r5057;
	st.shared.u32 	[%r5048+16], %r5058;
	ld.global.nc.u16 	%rs67, [%rd621+-2];
	cvt.u32.u16 	%r5059, %rs67;
	ld.global.nc.u16 	%rs68, [%rd621];
	cvt.u32.u16 	%r5060, %rs68;
	shl.b32 	%r5061, %r5060, 16;
	or.b32  	%r5062, %r5061, %r5059;
	and.b32  	%r2928, %r5062, 252645135;
	add.s32 	%r5063, %r2928, 2021161080;
	xor.b32  	%r5064, %r5063, -2139062144;
	xor.b32  	%r5065, %r2928, 134744072;
	xor.b32  	%r5066, %r5063, %r5062;
	and.b32  	%r2926, %r5066, %r5065;
	// begin inline asm
	prmt.b32 %r2926, %r2926, 0, 0xba98;
	// end inline asm
	// begin inline asm
	prmt.b32 %r2928, %r2928, 0, 0xba98;
	// end inline asm
	xor.b32  	%r5067, %r2928, 2139062143;
	not.b32 	%r5068, %r2926;
	and.b32  	%r5069, %r5064, %r5068;
	and.b32  	%r5070, %r5067, %r2926;
	or.b32  	%r5071, %r5069, %r5070;
	mad.lo.s32 	%r5072, %r122, 76, %r4731;
	shl.b32 	%r5073, %r5072, 2;
	add.s32 	%r5074, %r4735, %r5073;
	st.shared.u32 	[%r5074], %r5071;
	shr.u32 	%r5075, %r5062, 4;
	and.b32  	%r2932, %r5075, 252645135;
	add.s32 	%r5076, %r2932, 2021161080;
	xor.b32  	%r5077, %r5076, -2139062144;
	xor.b32  	%r5078, %r2932, 134744072;
	xor.b32  	%r5079, %r5076, %r5075;
	and.b32  	%r2930, %r5079, %r5078;
	// begin inline asm
	prmt.b32 %r2930, %r2930, 0, 0xba98;
	// end inline asm
	// begin inline asm
	prmt.b32 %r2932, %r2932, 0, 0xba98;
	// end inline asm
	xor.b32  	%r5080, %r2932, 2139062143;
	not.b32 	%r5081, %r2930;
	and.b32  	%r5082, %r5077, %r5081;
	and.b32  	%r5083, %r5080, %r2930;
	or.b32  	%r5084, %r5082, %r5083;
	st.shared.u32 	[%r5074+16], %r5084;
	ld.global.nc.u16 	%rs69, [%rd613+-2];
	cvt.u32.u16 	%r5085, %rs69;
	ld.global.nc.u16 	%rs70, [%rd613];
	cvt.u32.u16 	%r5086, %rs70;
	shl.b32 	%r5087, %r5086, 16;
	or.b32  	%r5088, %r5087, %r5085;
	and.b32  	%r2936, %r5088, 252645135;
	add.s32 	%r5089, %r2936, 2021161080;
	xor.b32  	%r5090, %r5089, -2139062144;
	xor.b32  	%r5091, %r2936, 134744072;
	xor.b32  	%r5092, %r5089, %r5088;
	and.b32  	%r2934, %r5092, %r5091;
	// begin inline asm
	prmt.b32 %r2934, %r2934, 0, 0xba98;
	// end inline asm
	// begin inline asm
	prmt.b32 %r2936, %r2936, 0, 0xba98;
	// end inline asm
	xor.b32  	%r5093, %r2936, 2139062143;
	not.b32 	%r5094, %r2934;
	and.b32  	%r5095, %r5090, %r5094;
	and.b32  	%r5096, %r5093, %r2934;
	or.b32  	%r5097, %r5095, %r5096;
	mad.lo.s32 	%r5098, %r123, 76, %r4731;
	shl.b32 	%r5099, %r5098, 2;
	add.s32 	%r5100, %r4735, %r5099;
	st.shared.u32 	[%r5100], %r5097;
	shr.u32 	%r5101, %r5088, 4;
	and.b32  	%r2940, %r5101, 252645135;
	add.s32 	%r5102, %r2940, 2021161080;
	xor.b32  	%r5103, %r5102, -2139062144;
	xor.b32  	%r5104, %r2940, 134744072;
	xor.b32  	%r5105, %r5102, %r5101;
	and.b32  	%r2938, %r5105, %r5104;
	// begin inline asm
	prmt.b32 %r2938, %r2938, 0, 0xba98;
	// end inline asm
	// begin inline asm
	prmt.b32 %r2940, %r2940, 0, 0xba98;
	// end inline asm
	xor.b32  	%r5106, %r2940, 2139062143;
	not.b32 	%r5107, %r2938;
	and.b32  	%r5108, %r5103, %r5107;
	and.b32  	%r5109, %r5106, %r2938;
	or.b32  	%r5110, %r5108, %r5109;
	st.shared.u32 	[%r5100+16], %r5110;
	ld.global.nc.u16 	%rs71, [%rd605+-2];
	cvt.u32.u16 	%r5111, %rs71;
	ld.global.nc.u16 	%rs72, [%rd605];
	cvt.u32.u16 	%r5112, %rs72;
	shl.b32 	%r5113, %r5112, 16;
	or.b32  	%r5114, %r5113, %r5111;
	and.b32  	%r2944, %r5114, 252645135;
	add.s32 	%r5115, %r2944, 2021161080;
	xor.b32  	%r5116, %r5115, -2139062144;
	xor.b32  	%r5117, %r2944, 134744072;
	xor.b32  	%r5118, %r5115, %r5114;
	and.b32  	%r2942, %r5118, %r5117;
	// begin inline asm
	prmt.b32 %r2942, %r2942, 0, 0xba98;
	// end inline asm
	// begin inline asm
	prmt.b32 %r2944, %r2944, 0, 0xba98;
	// end inline asm
	xor.b32  	%r5119, %r2944, 2139062143;
	not.b32 	%r5120, %r2942;
	and.b32  	%r5121, %r5116, %r5120;
	and.b32  	%r5122, %r5119, %r2942;
	or.b32  	%r5123, %r5121, %r5122;
	mad.lo.s32 	%r5124, %r124, 76, %r4731;
	shl.b32 	%r5125, %r5124, 2;
	add.s32 	%r5126, %r4735, %r5125;
	st.shared.u32 	[%r5126], %r5123;
	shr.u32 	%r5127, %r5114, 4;
	and.b32  	%r2948, %r5127, 252645135;
	add.s32 	%r5128, %r2948, 2021161080;
	xor.b32  	%r5129, %r5128, -2139062144;
	xor.b32  	%r5130, %r2948, 134744072;
	xor.b32  	%r5131, %r5128, %r5127;
	and.b32  	%r2946, %r5131, %r5130;
	// begin inline asm
	prmt.b32 %r2946, %r2946, 0, 0xba98;
	// end inline asm
	// begin inline asm
	prmt.b32 %r2948, %r2948, 0, 0xba98;
	// end inline asm
	xor.b32  	%r5132, %r2948, 2139062143;
	not.b32 	%r5133, %r2946;
	and.b32  	%r5134, %r5129, %r5133;
	and.b32  	%r5135, %r5132, %r2946;
	or.b32  	%r5136, %r5134, %r5135;
	st.shared.u32 	[%r5126+16], %r5136;
	ld.global.nc.u16 	%rs37, [%rd593];
	// begin inline asm
	{  cvt.f32.f16 %f1777, %rs37;}

	// end inline asm
	st.shared.f32 	[%r126], %f1777;
	ld.global.nc.u16 	%rs38, [%rd589];
	// begin inline asm
	{  cvt.f32.f16 %f1778, %rs38;}

	// end inline asm
	st.shared.f32 	[%r128], %f1778;
	ld.global.nc.u16 	%rs39, [%rd585];
	// begin inline asm
	{  cvt.f32.f16 %f1779, %rs39;}

	// end inline asm
	st.shared.f32 	[%r130], %f1779;
	ld.global.nc.u16 	%rs40, [%rd581];
	// begin inline asm
	{  cvt.f32.f16 %f1780, %rs40;}

	// end inline asm
	st.shared.f32 	[%r132], %f1780;
	cvt.u64.u32 	%rd662, %r4;
	mad.lo.s64 	%rd663, %rd574, 9, %rd662;
	shl.b64 	%rd664, %rd663, 2;
	add.s64 	%rd665, %rd75, %rd664;
	ld.global.nc.u32 	%r5139, [%rd665];
	add.s32 	%r5141, %r2810, 448;
	add.s32 	%r5142, %r5141, %r158;
	st.shared.u32 	[%r5142], %r5139;
	ld.global.nc.u32 	%r5143, [%rd665+1024];
	st.shared.u32 	[%r5142+1024], %r5143;
	ld.global.nc.u32 	%r5144, [%rd665+2048];
	st.shared.u32 	[%r5142+2048], %r5144;
	ld.global.nc.u32 	%r5145, [%rd665+3072];
	st.shared.u32 	[%r5142+3072], %r5145;
	ld.global.nc.u32 	%r5146, [%rd665+4096];
	st.shared.u32 	[%r5142+4096], %r5146;
	ld.global.nc.u32 	%r5147, [%rd665+5120];
	st.shared.u32 	[%r5142+5120], %r5147;
	ld.global.nc.u32 	%r5148, [%rd665+6144];
	st.shared.u32 	[%r5142+6144], %r5148;
	ld.global.nc.u32 	%r5149, [%rd665+7168];
	st.shared.u32 	[%r5142+7168], %r5149;
	ld.global.nc.u32 	%r5150, [%rd665+8192];
	st.shared.u32 	[%r5142+8192], %r5150;
	ld.global.nc.u32 	%r5151, [%rd665+9216];
	st.shared.u32 	[%r5142+9216], %r5151;
	ld.global.nc.u32 	%r5152, [%rd665+10240];
	st.shared.u32 	[%r5142+10240], %r5152;
	ld.global.nc.u32 	%r5153, [%rd665+11264];
	st.shared.u32 	[%r5142+11264], %r5153;
	ld.global.nc.u32 	%r5154, [%rd665+12288];
	st.shared.u32 	[%r5142+12288], %r5154;
	ld.global.nc.u32 	%r5155, [%rd665+13312];
	st.shared.u32 	[%r5142+13312], %r5155;
	ld.global.nc.u32 	%r5156, [%rd665+14336];
	st.shared.u32 	[%r5142+14336], %r5156;
	ld.global.nc.u32 	%r5157, [%rd665+15360];
	st.shared.u32 	[%r5142+15360], %r5157;
	bar.sync 	0;
	and.b32  	%r5158, %r3, 15;
	and.b32  	%r5159, %r4699, 252;
	mad.lo.s32 	%r5160, %r5158, 76, %r5159;
	and.b32  	%r5161, %r2, 1022;
	mad.lo.s32 	%r5162, %r5161, 1216, %r5160;
	mul.wide.u32 	%rd666, %r5162, 4;
	cvt.u64.u32 	%rd667, %r2810;
	cvta.shared.u64 	%rd668, %rd667;
	add.s64 	%rd669, %rd668, %rd666;
	add.s64 	%rd558, %rd669, 16832;
	// begin inline asm
	ldmatrix.sync.aligned.m8n8.x4.b16 {%r2950, %r2951, %r2952, %r2953}, [%rd558];
	// end inline asm
	add.s64 	%rd559, %rd669, 16864;
	// begin inline asm
	ldmatrix.sync.aligned.m8n8.x4.b16 {%r2954, %r2955, %r2956, %r2957}, [%rd559];
	// end inline asm
	add.s64 	%rd560, %rd669, 16896;
	// begin inline asm
	ldmatrix.sync.aligned.m8n8.x4.b16 {%r2958, %r2959, %r2960, %r2961}, [%rd560];
	// end inline asm
	add.s64 	%rd561, %rd669, 16928;
	// begin inline asm
	ldmatrix.sync.aligned.m8n8.x4.b16 {%r2962, %r2963, %r2964, %r2965}, [%rd561];
	// end inline asm
	shl.b32 	%r5163, %r2, 4;
	and.b32  	%r5164, %r5163, 16352;
	add.s32 	%r5165, %r4699, %r5164;
	mad.lo.s32 	%r5166, %r5165, 304, %r2810;
	ld.shared.v4.f32 	{%f1893, %f1894, %f1895, %f1896}, [%r5166+17088];
	ld.shared.v4.f32 	{%f1897, %f1898, %f1899, %f1900}, [%r5166+19520];
	add.s64 	%rd562, %rd669, 21696;
	// begin inline asm
	ldmatrix.sync.aligned.m8n8.x4.b16 {%r2966, %r2967, %r2968, %r2969}, [%rd562];
	// end inline asm
	add.s64 	%rd563, %rd669, 21728;
	// begin inline asm
	ldmatrix.sync.aligned.m8n8.x4.b16 {%r2970, %r2971, %r2972, %r2973}, [%rd563];
	// end inline asm
	add.s64 	%rd564, %rd669, 21760;
	// begin inline asm
	ldmatrix.sync.aligned.m8n8.x4.b16 {%r2974, %r2975, %r2976, %r2977}, [%rd564];
	// end inline asm
	add.s64 	%rd565, %rd669, 21792;
	// begin inline asm
	ldmatrix.sync.aligned.m8n8.x4.b16 {%r2978, %r2979, %r2980, %r2981}, [%rd565];
	// end inline asm
	ld.shared.v4.f32 	{%f1901, %f1902, %f1903, %f1904}, [%r5166+21952];
	ld.shared.v4.f32 	{%f1905, %f1906, %f1907, %f1908}, [%r5166+24384];
	and.b32  	%r5167, %r2, 1;
	setp.eq.b32 	%p202, %r5167, 1;
	selp.b32 	%r5168, 1152, 0, %p202;
	add.s32 	%r5169, %r5141, %r5168;
	mad.lo.s32 	%r5170, %r4699, 28, %r4731;
	shl.b32 	%r5171, %r5170, 2;
	add.s32 	%r5172, %r5169, %r5171;
	ld.shared.u32 	%r3006, [%r5172+16];
	ld.shared.u32 	%r3007, [%r5172+32];
	mad.lo.s32 	%r5173, %r4701, 288, %r5169;
	ld.shared.v4.u32 	{%r2982, %r3012, %r3042, %r3072}, [%r5173];
	// begin inline asm
	{.reg .f16 low,high;
  mov.b32 {low,high},%r2982;
  cvt.f32.f16 %f1781, low;}

	// end inline asm
	ld.shared.v4.u32 	{%r2983, %r3013, %r3043, %r3073}, [%r5173+144];
	// begin inline asm
	{.reg .f16 low,high;
  mov.b32 {low,high},%r2983;
  cvt.f32.f16 %f1782, low;}

	// end inline asm
	mov.b32 	%r4680, 0;
	mov.u32 	%r2984, %r4680;
	mov.u32 	%r2985, %r4680;
	mov.u32 	%r2986, %r4680;
	mov.u32 	%r2987, %r4680;
	// begin inline asm
	mma.sync.aligned.m16n8k32.row.col.s32.s8.s8.s32 {%r2984, %r2985, %r2986, %r2987}, {%r2950, %r2951, %r2952, %r2953}, {%r3006, %r3007}, {%r2984, %r2985, %r2986, %r2987};
	// end inline asm
	cvt.rn.f32.s32 	%f1909, %r2984;
	mul.f32 	%f1910, %f1893, %f1909;
	fma.rn.f32 	%f1911, %f1910, %f1781, %f3381;
	cvt.rn.f32.s32 	%f1912, %r2985;
	mul.f32 	%f1913, %f1893, %f1912;
	fma.rn.f32 	%f1914, %f1913, %f1782, %f3382;
	cvt.rn.f32.s32 	%f1915, %r2986;
	mul.f32 	%f1916, %f1897, %f1915;
	fma.rn.f32 	%f1917, %f1916, %f1781, %f3383;
	cvt.rn.f32.s32 	%f1918, %r2987;
	mul.f32 	%f1919, %f1897, %f1918;
	fma.rn.f32 	%f1920, %f1919, %f1782, %f3384;
	mov.u32 	%r2998, %r4680;
	mov.u32 	%r2999, %r4680;
	mov.u32 	%r3000, %r4680;
	mov.u32 	%r3001, %r4680;
	// begin inline asm
	mma.sync.aligned.m16n8k32.row.col.s32.s8.s8.s32 {%r2998, %r2999, %r3000, %r3001}, {%r2966, %r2967, %r2968, %r2969}, {%r3006, %r3007}, {%r2998, %r2999, %r3000, %r3001};
	// end inline asm
	cvt.rn.f32.s32 	%f1921, %r2998;
	mul.f32 	%f1922, %f1901, %f1921;
	fma.rn.f32 	%f1923, %f1922, %f1781, %f3385;
	cvt.rn.f32.s32 	%f1924, %r2999;
	mul.f32 	%f1925, %f1901, %f1924;
	fma.rn.f32 	%f1926, %f1925, %f1782, %f3386;
	cvt.rn.f32.s32 	%f1927, %r3000;
	mul.f32 	%f1928, %f1905, %f1927;
	fma.rn.f32 	%f1929, %f1928, %f1781, %f3387;
	cvt.rn.f32.s32 	%f1930, %r3001;
	mul.f32 	%f1931, %f1905, %f1930;
	fma.rn.f32 	%f1932, %f1931, %f1782, %f3388;
	ld.shared.u32 	%r3036, [%r5172+48];
	ld.shared.u32 	%r3037, [%r5172+64];
	// begin inline asm
	{.reg .f16 low,high;
  mov.b32 {low,high},%r3012;
  cvt.f32.f16 %f1783, low;}

	// end inline asm
	// begin inline asm
	{.reg .f16 low,high;
  mov.b32 {low,high},%r3013;
  cvt.f32.f16 %f1784, low;}

	// end inline asm
	mov.u32 	%r3014, %r4680;
	mov.u32 	%r3015, %r4680;
	mov.u32 	%r3016, %r4680;
	mov.u32 	%r3017, %r4680;
	// begin inline asm
	mma.sync.aligned.m16n8k32.row.col.s32.s8.s8.s32 {%r3014, %r3015, %r3016, %r3017}, {%r2954, %r2955, %r2956, %r2957}, {%r3036, %r3037}, {%r3014, %r3015, %r3016, %r3017};
	// end inline asm
	cvt.rn.f32.s32 	%f1933, %r3014;
	mul.f32 	%f1934, %f1894, %f1933;
	fma.rn.f32 	%f1935, %f1934, %f1783, %f1911;
	cvt.rn.f32.s32 	%f1936, %r3015;
	mul.f32 	%f1937, %f1894, %f1936;
	fma.rn.f32 	%f1938, %f1937, %f1784, %f1914;
	cvt.rn.f32.s32 	%f1939, %r3016;
	mul.f32 	%f1940, %f1898, %f1939;
	fma.rn.f32 	%f1941, %f1940, %f1783, %f1917;
	cvt.rn.f32.s32 	%f1942, %r3017;
	mul.f32 	%f1943, %f1898, %f1942;
	fma.rn.f32 	%f1944, %f1943, %f1784, %f1920;
	mov.u32 	%r3028, %r4680;
	mov.u32 	%r3029, %r4680;
	mov.u32 	%r3030, %r4680;
	mov.u32 	%r3031, %r4680;
	// begin inline asm
	mma.sync.aligned.m16n8k32.row.col.s32.s8.s8.s32 {%r3028, %r3029, %r3030, %r3031}, {%r2970, %r2971, %r2972, %r2973}, {%r3036, %r3037}, {%r3028, %r3029, %r3030, %r3031};
	// end inline asm
	cvt.rn.f32.s32 	%f1945, %r3028;
	mul.f32 	%f1946, %f1902, %f1945;
	fma.rn.f32 	%f1947, %f1946, %f1783, %f1923;
	cvt.rn.f32.s32 	%f1948, %r3029;
	mul.f32 	%f1949, %f1902, %f1948;
	fma.rn.f32 	%f1950, %f1949, %f1784, %f1926;
	cvt.rn.f32.s32 	%f1951, %r3030;
	mul.f32 	%f1952, %f1906, %f1951;
	fma.rn.f32 	%f1953, %f1952, %f1783, %f1929;
	cvt.rn.f32.s32 	%f1954, %r3031;
	mul.f32 	%f1955, %f1906, %f1954;
	fma.rn.f32 	%f1956, %f1955, %f1784, %f1932;
	ld.shared.u32 	%r3066, [%r5172+80];
	ld.shared.u32 	%r3067, [%r5172+96];
	// begin inline asm
	{.reg .f16 low,high;
  mov.b32 {low,high},%r3042;
  cvt.f32.f16 %f1785, low;}

	// end inline asm
	// begin inline asm
	{.reg .f16 low,high;
  mov.b32 {low,high},%r3043;
  cvt.f32.f16 %f1786, low;}

	// end inline asm
	mov.u32 	%r3044, %r4680;
	mov.u32 	%r3045, %r4680;
	mov.u32 	%r3046, %r4680;
	mov.u32 	%r3047, %r4680;
	// begin inline asm
	mma.sync.aligned.m16n8k32.row.col.s32.s8.s8.s32 {%r3044, %r3045, %r3046, %r3047}, {%r2958, %r2959, %r2960, %r2961}, {%r3066, %r3067}, {%r3044, %r3045, %r3046, %r3047};
	// end inline asm
	cvt.rn.f32.s32 	%f1957, %r3044;
	mul.f32 	%f1958, %f1895, %f1957;
	fma.rn.f32 	%f1959, %f1958, %f1785, %f1935;
	cvt.rn.f32.s32 	%f1960, %r3045;
	mul.f32 	%f1961, %f1895, %f1960;
	fma.rn.f32 	%f1962, %f1961, %f1786, %f1938;
	cvt.rn.f32.s32 	%f1963, %r3046;
	mul.f32 	%f1964, %f1899, %f1963;
	fma.rn.f32 	%f1965, %f1964, %f1785, %f1941;
	cvt.rn.f32.s32 	%f1966, %r3047;
	mul.f32 	%f1967, %f1899, %f1966;
	fma.rn.f32 	%f1968, %f1967, %f1786, %f1944;
	mov.u32 	%r3058, %r4680;
	mov.u32 	%r3059, %r4680;
	mov.u32 	%r3060, %r4680;
	mov.u32 	%r3061, %r4680;
	// begin inline asm
	mma.sync.aligned.m16n8k32.row.col.s32.s8.s8.s32 {%r3058, %r3059, %r3060, %r3061}, {%r2974, %r2975, %r2976, %r2977}, {%r3066, %r3067}, {%r3058, %r3059, %r3060, %r3061};
	// end inline asm
	cvt.rn.f32.s32 	%f1969, %r3058;
	mul.f32 	%f1970, %f1903, %f1969;
	fma.rn.f32 	%f1971, %f1970, %f1785, %f1947;
	cvt.rn.f32.s32 	%f1972, %r3059;
	mul.f32 	%f1973, %f1903, %f1972;
	fma.rn.f32 	%f1974, %f1973, %f1786, %f1950;
	cvt.rn.f32.s32 	%f1975, %r3060;
	mul.f32 	%f1976, %f1907, %f1975;
	fma.rn.f32 	%f1977, %f1976, %f1785, %f1953;
	cvt.rn.f32.s32 	%f1978, %r3061;
	mul.f32 	%f1979, %f1907, %f1978;
	fma.rn.f32 	%f1980, %f1979, %f1786, %f1956;
	ld.shared.u32 	%r3096, [%r5172+112];
	ld.shared.u32 	%r3097, [%r5172+128];
	// begin inline asm
	{.reg .f16 low,high;
  mov.b32 {low,high},%r3072;
  cvt.f32.f16 %f1787, low;}

	// end inline asm
	// begin inline asm
	{.reg .f16 low,high;
  mov.b32 {low,high},%r3073;
  cvt.f32.f16 %f1788, low;}

	// end inline asm
	mov.u32 	%r3074, %r4680;
	mov.u32 	%r3075, %r4680;
	mov.u32 	%r3076, %r4680;
	mov.u32 	%r3077, %r4680;
	// begin inline asm
	mma.sync.aligned.m16n8k32.row.col.s32.s8.s8.s32 {%r3074, %r3075, %r3076, %r3077}, {%r2962, %r2963, %r2964, %r2965}, {%r3096, %r3097}, {%r3074, %r3075, %r3076, %r3077};
	// end inline asm
	cvt.rn.f32.s32 	%f1981, %r3074;
	mul.f32 	%f1982, %f1896, %f1981;
	fma.rn.f32 	%f1983, %f1982, %f1787, %f1959;
	cvt.rn.f32.s32 	%f1984, %r3075;
	mul.f32 	%f1985, %f1896, %f1984;
	fma.rn.f32 	%f1986, %f1985, %f1788, %f1962;
	cvt.rn.f32.s32 	%f1987, %r3076;
	mul.f32 	%f1988, %f1900, %f1987;
	fma.rn.f32 	%f1989, %f1988, %f1787, %f1965;
	cvt.rn.f32.s32 	%f1990, %r3077;
	mul.f32 	%f1991, %f1900, %f1990;
	fma.rn.f32 	%f1992, %f1991, %f1788, %f1968;
	mov.u32 	%r3088, %r4680;
	mov.u32 	%r3089, %r4680;
	mov.u32 	%r3090, %r4680;
	mov.u32 	%r3091, %r4680;
	// begin inline asm
	mma.sync.aligned.m16n8k32.row.col.s32.s8.s8.s32 {%r3088, %r3089, %r3090, %r3091}, {%r2978, %r2979, %r2980, %r2981}, {%r3096, %r3097}, {%r3088, %r3089, %r3090, %r3091};
	// end inline asm
	cvt.rn.f32.s32 	%f1993, %r3088;
	mul.f32 	%f1994, %f1904, %f1993;
	fma.rn.f32 	%f1995, %f1994, %f1787, %f1971;
	cvt.rn.f32.s32 	%f1996, %r3089;
	mul.f32 	%f1997, %f1904, %f1996;
	fma.rn.f32 	%f1998, %f1997, %f1788, %f1974;
	cvt.rn.f32.s32 	%f1999, %r3090;
	mul.f32 	%f2000, %f1908, %f1999;
	fma.rn.f32 	%f2001, %f2000, %f1787, %f1977;
	cvt.rn.f32.s32 	%f2002, %r3091;
	mul.f32 	%f2003, %f1908, %f2002;
	fma.rn.f32 	%f2004, %f2003, %f1788, %f1980;
	ld.shared.u32 	%r3126, [%r5172+2320];
	ld.shared.u32 	%r3127, [%r5172+2336];
	ld.shared.v4.u32 	{%r3102, %r3132, %r3162, %r3192}, [%r5173+2304];
	// begin inline asm
	{.reg .f16 low,high;
  mov.b32 {low,high},%r3102;
  cvt.f32.f16 %f1789, low;}

	// end inline asm
	ld.shared.v4.u32 	{%r3103, %r3133, %r3163, %r3193}, [%r5173+2448];
	// begin inline asm
	{.reg .f16 low,high;
  mov.b32 {low,high},%r3103;
  cvt.f32.f16 %f1790, low;}

	// end inline asm
	mov.u32 	%r3104, %r4680;
	mov.u32 	%r3105, %r4680;
	mov.u32 	%r3106, %r4680;
	mov.u32 	%r3107, %r4680;
	// begin inline asm
	mma.sync.aligned.m16n8k32.row.col.s32.s8.s8.s32 {%r3104, %r3105, %r3106, %r3107}, {%r2950, %r2951, %r2952, %r2953}, {%r3126, %r3127}, {%r3104, %r3105, %r3106, %r3107};
	// end inline asm
	cvt.rn.f32.s32 	%f2005, %r3104;
	mul.f32 	%f2006, %f1893, %f2005;
	fma.rn.f32 	%f2007, %f2006, %f1789, %f3389;
	cvt.rn.f32.s32 	%f2008, %r3105;
	mul.f32 	%f2009, %f1893, %f2008;
	fma.rn.f32 	%f2010, %f2009, %f1790, %f3390;
	cvt.rn.f32.s32 	%f2011, %r3106;
	mul.f32 	%f2012, %f1897, %f2011;
	fma.rn.f32 	%f2013, %f2012, %f1789, %f3391;
	cvt.rn.f32.s32 	%f2014, %r3107;
	mul.f32 	%f2015, %f1897, %f2014;
	fma.rn.f32 	%f2016, %f2015, %f1790, %f3392;
	mov.u32 	%r3118, %r4680;
	mov.u32 	%r3119, %r4680;
	mov.u32 	%r3120, %r4680;
	mov.u32 	%r3121, %r4680;
	// begin inline asm
	mma.sync.aligned.m16n8k32.row.col.s32.s8.s8.s32 {%r3118, %r3119, %r3120, %r3121}, {%r2966, %r2967, %r2968, %r2969}, {%r3126, %r3127}, {%r3118, %r3119, %r3120, %r3121};
	// end inline asm
	cvt.rn.f32.s32 	%f2017, %r3118;
	mul.f32 	%f2018, %f1901, %f2017;
	fma.rn.f32 	%f2019, %f2018, %f1789, %f3393;
	cvt.rn.f32.s32 	%f2020, %r3119;
	mul.f32 	%f2021, %f1901, %f2020;
	fma.rn.f32 	%f2022, %f2021, %f1790, %f3394;
	cvt.rn.f32.s32 	%f2023, %r3120;
	mul.f32 	%f2024, %f1905, %f2023;
	fma.rn.f32 	%f2025, %f2024, %f1789, %f3395;
	cvt.rn.f32.s32 	%f2026, %r3121;
	mul.f32 	%f2027, %f1905, %f2026;
	fma.rn.f32 	%f2028, %f2027, %f1790, %f3396;
	ld.shared.u32 	%r3156, [%r5172+2352];
	ld.shared.u32 	%r3157, [%r5172+2368];
	// begin inline asm
	{.reg .f16 low,high;
  mov.b32 {low,high},%r3132;
  cvt.f32.f16 %f1791, low;}

	// end inline asm
	// begin inline asm
	{.reg .f16 low,high;
  mov.b32 {low,high},%r3133;
  cvt.f32.f16 %f1792, low;}

	// end inline asm
	mov.u32 	%r3134, %r4680;
	mov.u32 	%r3135, %r4680;
	mov.u32 	%r3136, %r4680;
	mov.u32 	%r3137, %r4680;
	// begin inline asm
	mma.sync.aligned.m16n8k32.row.col.s32.s8.s8.s32 {%r3134, %r3135, %r3136, %r3137}, {%r2954, %r2955, %r2956, %r2957}, {%r3156, %r3157}, {%r3134, %r3135, %r3136, %r3137};
	// end inline asm
	cvt.rn.f32.s32 	%f2029, %r3134;
	mul.f32 	%f2030, %f1894, %f2029;
	fma.rn.f32 	%f2031, %f2030, %f1791, %f2007;
	cvt.rn.f32.s32 	%f2032, %r3135;
	mul.f32 	%f2033, %f1894, %f2032;
	fma.rn.f32 	%f2034, %f2033, %f1792, %f2010;
	cvt.rn.f32.s32 	%f2035, %r3136;
	mul.f32 	%f2036, %f1898, %f2035;
	fma.rn.f32 	%f2037, %f2036, %f1791, %f2013;
	cvt.rn.f32.s32 	%f2038, %r3137;
	mul.f32 	%f2039, %f1898, %f2038;
	fma.rn.f32 	%f2040, %f2039, %f1792, %f2016;
	mov.u32 	%r3148, %r4680;
	mov.u32 	%r3149, %r4680;
	mov.u32 	%r3150, %r4680;
	mov.u32 	%r3151, %r4680;
	// begin inline asm
	mma.sync.aligned.m16n8k32.row.col.s32.s8.s8.s32 {%r3148, %r3149, %r3150, %r3151}, {%r2970, %r2971, %r2972, %r2973}, {%r3156, %r3157}, {%r3148, %r3149, %r3150, %r3151};
	// end inline asm
	cvt.rn.f32.s32 	%f2041, %r3148;
	mul.f32 	%f2042, %f1902, %f2041;
	fma.rn.f32 	%f2043, %f2042, %f1791, %f2019;
	cvt.rn.f32.s32 	%f2044, %r3149;
	mul.f32 	%f2045, %f1902, %f2044;
	fma.rn.f32 	%f2046, %f2045, %f1792, %f2022;
	cvt.rn.f32.s32 	%f2047, %r3150;
	mul.f32 	%f2048, %f1906, %f2047;
	fma.rn.f32 	%f2049, %f2048, %f1791, %f2025;
	cvt.rn.f32.s32 	%f2050, %r3151;
	mul.f32 	%f2051, %f1906, %f2050;
	fma.rn.f32 	%f2052, %f2051, %f1792, %f2028;
	ld.shared.u32 	%r3186, [%r5172+2384];
	ld.shared.u32 	%r3187, [%r5172+2400];
	// begin inline asm
	{.reg .f16 low,high;
  mov.b32 {low,high},%r3162;
  cvt.f32.f16 %f1793, low;}

	// end inline asm
	// begin inline asm
	{.reg .f16 low,high;
  mov.b32 {low,high},%r3163;
  cvt.f32.f16 %f1794, low;}

	// end inline asm
	mov.u32 	%r3164, %r4680;
	mov.u32 	%r3165, %r4680;
	mov.u32 	%r3166, %r4680;
	mov.u32 	%r3167, %r4680;
	// begin inline asm
	mma.sync.aligned.m16n8k32.row.col.s32.s8.s8.s32 {%r3164, %r3165, %r3166, %r3167}, {%r2958, %r2959, %r2960, %r2961}, {%r3186, %r3187}, {%r3164, %r3165, %r3166, %r3167};
	// end inline asm
	cvt.rn.f32.s32 	%f2053, %r3164;
	mul.f32 	%f2054, %f1895, %f2053;
	fma.rn.f32 	%f2055, %f2054, %f1793, %f2031;
	cvt.rn.f32.s32 	%f2056, %r3165;
	mul.f32 	%f2057, %f1895, %f2056;
	fma.rn.f32 	%f2058, %f2057, %f1794, %f2034;
	cvt.rn.f32.s32 	%f2059, %r3166;
	mul.f32 	%f2060, %f1899, %f2059;
	fma.rn.f32 	%f2061, %f2060, %f1793, %f2037;
	cvt.rn.f32.s32 	%f2062, %r3167;
	mul.f32 	%f2063, %f1899, %f2062;
	fma.rn.f32 	%f2064, %f2063, %f1794, %f2040;
	mov.u32 	%r3178, %r4680;
	mov.u32 	%r3179, %r4680;
	mov.u32 	%r3180, %r4680;
	mov.u32 	%r3181, %r4680;
	// begin inline asm
	mma.sync.aligned.m16n8k32.row.col.s32.s8.s8.s32 {%r3178, %r3179, %r3180, %r3181}, {%r2974, %r2975, %r2976, %r2977}, {%r3186, %r3187}, {%r3178, %r3179, %r3180, %r3181};
	// end inline asm
	cvt.rn.f32.s32 	%f2065, %r3178;
	mul.f32 	%f2066, %f1903, %f2065;
	fma.rn.f32 	%f2067, %f2066, %f1793, %f2043;
	cvt.rn.f32.s32 	%f2068, %r3179;
	mul.f32 	%f2069, %f1903, %f2068;
	fma.rn.f32 	%f2070, %f2069, %f1794, %f2046;
	cvt.rn.f32.s32 	%f2071, %r3180;
	mul.f32 	%f2072, %f1907, %f2071;
	fma.rn.f32 	%f2073, %f2072, %f1793, %f2049;
	cvt.rn.f32.s32 	%f2074, %r3181;
	mul.f32 	%f2075, %f1907, %f2074;
	fma.rn.f32 	%f2076, %f2075, %f1794, %f2052;
	ld.shared.u32 	%r3216, [%r5172+2416];
	ld.shared.u32 	%r3217, [%r5172+2432];
	// begin inline asm
	{.reg .f16 low,high;
  mov.b32 {low,high},%r3192;
  cvt.f32.f16 %f1795, low;}

	// end inline asm
	// begin inline asm
	{.reg .f16 low,high;
  mov.b32 {low,high},%r3193;
  cvt.f32.f16 %f1796, low;}

	// end inline asm
	mov.u32 	%r3194, %r4680;
	mov.u32 	%r3195, %r4680;
	mov.u32 	%r3196, %r4680;
	mov.u32 	%r3197, %r4680;
	// begin inline asm
	mma.sync.aligned.m16n8k32.row.col.s32.s8.s8.s32 {%r3194, %r3195, %r3196, %r3197}, {%r2962, %r2963, %r2964, %r2965}, {%r3216, %r3217}, {%r3194, %r3195, %r3196, %r3197};
	// end inline asm
	cvt.rn.f32.s32 	%f2077, %r3194;
	mul.f32 	%f2078, %f1896, %f2077;
	fma.rn.f32 	%f2079, %f2078, %f1795, %f2055;
	cvt.rn.f32.s32 	%f2080, %r3195;
	mul.f32 	%f2081, %f1896, %f2080;
	fma.rn.f32 	%f2082, %f2081, %f1796, %f2058;
	cvt.rn.f32.s32 	%f2083, %r3196;
	mul.f32 	%f2084, %f1900, %f2083;
	fma.rn.f32 	%f2085, %f2084, %f1795, %f2061;
	cvt.rn.f32.s32 	%f2086, %r3197;
	mul.f32 	%f2087, %f1900, %f2086;
	fma.rn.f32 	%f2088, %f2087, %f1796, %f2064;
	mov.u32 	%r3208, %r4680;
	mov.u32 	%r3209, %r4680;
	mov.u32 	%r3210, %r4680;
	mov.u32 	%r3211, %r4680;
	// begin inline asm
	mma.sync.aligned.m16n8k32.row.col.s32.s8.s8.s32 {%r3208, %r3209, %r3210, %r3211}, {%r2978, %r2979, %r2980, %r2981}, {%r3216, %r3217}, {%r3208, %r3209, %r3210, %r3211};
	// end inline asm
	cvt.rn.f32.s32 	%f2089, %r3208;
	mul.f32 	%f2090, %f1904, %f2089;
	fma.rn.f32 	%f2091, %f2090, %f1795, %f2067;
	cvt.rn.f32.s32 	%f2092, %r3209;
	mul.f32 	%f2093, %f1904, %f2092;
	fma.rn.f32 	%f2094, %f2093, %f1796, %f2070;
	cvt.rn.f32.s32 	%f2095, %r3210;
	mul.f32 	%f2096, %f1908, %f2095;
	fma.rn.f32 	%f2097, %f2096, %f1795, %f2073;
	cvt.rn.f32.s32 	%f2098, %r3211;
	mul.f32 	%f2099, %f1908, %f2098;
	fma.rn.f32 	%f2100, %f2099, %f1796, %f2076;
	ld.shared.u32 	%r3246, [%r5172+4624];
	ld.shared.u32 	%r3247, [%r5172+4640];
	ld.shared.v4.u32 	{%r3222, %r3252, %r3282, %r3312}, [%r5173+4608];
	// begin inline asm
	{.reg .f16 low,high;
  mov.b32 {low,high},%r3222;
  cvt.f32.f16 %f1797, low;}

	// end inline asm
	ld.shared.v4.u32 	{%r3223, %r3253, %r3283, %r3313}, [%r5173+4752];
	// begin inline asm
	{.reg .f16 low,high;
  mov.b32 {low,high},%r3223;
  cvt.f32.f16 %f1798, low;}

	// end inline asm
	mov.u32 	%r3224, %r4680;
	mov.u32 	%r3225, %r4680;
	mov.u32 	%r3226, %r4680;
	mov.u32 	%r3227, %r4680;
	// begin inline asm
	mma.sync.aligned.m16n8k32.row.col.s32.s8.s8.s32 {%r3224, %r3225, %r3226, %r3227}, {%r2950, %r2951, %r2952, %r2953}, {%r3246, %r3247}, {%r3224, %r3225, %r3226, %r3227};
	// end inline asm
	cvt.rn.f32.s32 	%f2101, %r3224;
	mul.f32 	%f2102, %f1893, %f2101;
	fma.rn.f32 	%f2103, %f2102, %f1797, %f3397;
	cvt.rn.f32.s32 	%f2104, %r3225;
	mul.f32 	%f2105, %f1893, %f2104;
	fma.rn.f32 	%f2106, %f2105, %f1798, %f3398;
	cvt.rn.f32.s32 	%f2107, %r3226;
	mul.f32 	%f2108, %f1897, %f2107;
	fma.rn.f32 	%f2109, %f2108, %f1797, %f3399;
	cvt.rn.f32.s32 	%f2110, %r3227;
	mul.f32 	%f2111, %f1897, %f2110;
	fma.rn.f32 	%f2112, %f2111, %f1798, %f3400;
	mov.u32 	%r3238, %r4680;
	mov.u32 	%r3239, %r4680;
	mov.u32 	%r3240, %r4680;
	mov.u32 	%r3241, %r4680;
	// begin inline asm
	mma.sync.aligned.m16n8k32.row.col.s32.s8.s8.s32 {%r3238, %r3239, %r3240, %r3241}, {%r2966, %r2967, %r2968, %r2969}, {%r3246, %r3247}, {%r3238, %r3239, %r3240, %r3241};
	// end inline asm
	cvt.rn.f32.s32 	%f2113, %r3238;
	mul.f32 	%f2114, %f1901, %f2113;
	fma.rn.f32 	%f2115, %f2114, %f1797, %f3401;
	cvt.rn.f32.s32 	%f2116, %r3239;
	mul.f32 	%f2117, %f1901, %f2116;
	fma.rn.f32 	%f2118, %f2117, %f1798, %f3402;
	cvt.rn.f32.s32 	%f2119, %r3240;
	mul.f32 	%f2120, %f1905, %f2119;
	fma.rn.f32 	%f2121, %f2120, %f1797, %f3403;
	cvt.rn.f32.s32 	%f2122, %r3241;
	mul.f32 	%f2123, %f1905, %f2122;
	fma.rn.f32 	%f2124, %f2123, %f1798, %f3404;
	ld.shared.u32 	%r3276, [%r5172+4656];
	ld.shared.u32 	%r3277, [%r5172+4672];
	// begin inline asm
	{.reg .f16 low,high;
  mov.b32 {low,high},%r3252;
  cvt.f32.f16 %f1799, low;}

	// end inline asm
	// begin inline asm
	{.reg .f16 low,high;
  mov.b32 {low,high},%r3253;
  cvt.f32.f16 %f1800, low;}

	// end inline asm
	mov.u32 	%r3254, %r4680;
	mov.u32 	%r3255, %r4680;
	mov.u32 	%r3256, %r4680;
	mov.u32 	%r3257, %r4680;
	// begin inline asm
	mma.sync.aligned.m16n8k32.row.col.s32.s8.s8.s32 {%r3254, %r3255, %r3256, %r3257}, {%r2954, %r2955, %r2956, %r2957}, {%r3276, %r3277}, {%r3254, %r3255, %r3256, %r3257};
	// end inline asm
	cvt.rn.f32.s32 	%f2125, %r3254;
	mul.f32 	%f2126, %f1894, %f2125;
	fma.rn.f32 	%f2127, %f2126, %f1799, %f2103;
	cvt.rn.f32.s32 	%f2128, %r3255;
	mul.f32 	%f2129, %f1894, %f2128;
	fma.rn.f32 	%f2130, %f2129, %f1800, %f2106;
	cvt.rn.f32.s32 	%f2131, %r3256;
	mul.f32 	%f2132, %f1898, %f2131;
	fma.rn.f32 	%f2133, %f2132, %f1799, %f2109;
	cvt.rn.f32.s32 	%f2134, %r3257;
	mul.f32 	%f2135, %f1898, %f2134;
	fma.rn.f32 	%f2136, %f2135, %f1800, %f2112;
	mov.u32 	%r3268, %r4680;
	mov.u32 	%r3269, %r4680;
	mov.u32 	%r3270, %r4680;
	mov.u32 	%r3271, %r4680;
	// begin inline asm
	mma.sync.aligned.m16n8k32.row.col.s32.s8.s8.s32 {%r3268, %r3269, %r3270, %r3271}, {%r2970, %r2971, %r2972, %r2973}, {%r3276, %r3277}, {%r3268, %r3269, %r3270, %r3271};
	// end inline asm
	cvt.rn.f32.s32 	%f2137, %r3268;
	mul.f32 	%f2138, %f1902, %f2137;
	fma.rn.f32 	%f2139, %f2138, %f1799, %f2115;
	cvt.rn.f32.s32 	%f2140, %r3269;
	mul.f32 	%f2141, %f1902, %f2140;
	fma.rn.f32 	%f2142, %f2141, %f1800, %f2118;
	cvt.rn.f32.s32 	%f2143, %r3270;
	mul.f32 	%f2144, %f1906, %f2143;
	fma.rn.f32 	%f2145, %f2144, %f1799, %f2121;
	cvt.rn.f32.s32 	%f2146, %r3271;
	mul.f32 	%f2147, %f1906, %f2146;
	fma.rn.f32 	%f2148, %f2147, %f1800, %f2124;
	ld.shared.u32 	%r3306, [%r5172+4688];
	ld.shared.u32 	%r3307, [%r5172+4704];
	// begin inline asm
	{.reg .f16 low,high;
  mov.b32 {low,high},%r3282;
  cvt.f32.f16 %f1801, low;}

	// end inline asm
	// begin inline asm
	{.reg .f16 low,high;
  mov.b32 {low,high},%r3283;
  cvt.f32.f16 %f1802, low;}

	// end inline asm
	mov.u32 	%r3284, %r4680;
	mov.u32 	%r3285, %r4680;
	mov.u32 	%r3286, %r4680;
	mov.u32 	%r3287, %r4680;
	// begin inline asm
	mma.sync.aligned.m16n8k32.row.col.s32.s8.s8.s32 {%r3284, %r3285, %r3286, %r3287}, {%r2958, %r2959, %r2960, %r2961}, {%r3306, %r3307}, {%r3284, %r3285, %r3286, %r3287};
	// end inline asm
	cvt.rn.f32.s32 	%f2149, %r3284;
	mul.f32 	%f2150, %f1895, %f2149;
	fma.rn.f32 	%f2151, %f2150, %f1801, %f2127;
	cvt.rn.f32.s32 	%f2152, %r3285;
	mul.f32 	%f2153, %f1895, %f2152;
	fma.rn.f32 	%f2154, %f2153, %f1802, %f2130;
	cvt.rn.f32.s32 	%f2155, %r3286;
	mul.f32 	%f2156, %f1899, %f2155;
	fma.rn.f32 	%f2157, %f2156, %f1801, %f2133;
	cvt.rn.f32.s32 	%f2158, %r3287;
	mul.f32 	%f2159, %f1899, %f2158;
	fma.rn.f32 	%f2160, %f2159, %f1802, %f2136;
	mov.u32 	%r3298, %r4680;
	mov.u32 	%r3299, %r4680;
	mov.u32 	%r3300, %r4680;
	mov.u32 	%r3301, %r4680;
	// begin inline asm
	mma.sync.aligned.m16n8k32.row.col.s32.s8.s8.s32 {%r3298, %r3299, %r3300, %r3301}, {%r2974, %r2975, %r2976, %r2977}, {%r3306, %r3307}, {%r3298, %r3299, %r3300, %r3301};
	// end inline asm
	cvt.rn.f32.s32 	%f2161, %r3298;
	mul.f32 	%f2162, %f1903, %f2161;
	fma.rn.f32 	%f2163, %f2162, %f1801, %f2139;
	cvt.rn.f32.s32 	%f2164, %r3299;
	mul.f32 	%f2165, %f1903, %f2164;
	fma.rn.f32 	%f2166, %f2165, %f1802, %f2142;
	cvt.rn.f32.s32 	%f2167, %r3300;
	mul.f32 	%f2168, %f1907, %f2167;
	fma.rn.f32 	%f2169, %f2168, %f1801, %f2145;
	cvt.rn.f32.s32 	%f2170, %r3301;
	mul.f32 	%f2171, %f1907, %f2170;
	fma.rn.f32 	%f2172, %f2171, %f1802, %f2148;
	ld.shared.u32 	%r3336, [%r5172+4720];
	ld.shared.u32 	%r3337, [%r5172+4736];
	// begin inline asm
	{.reg .f16 low,high;
  mov.b32 {low,high},%r3312;
  cvt.f32.f16 %f1803, low;}

	// end inline asm
	// begin inline asm
	{.reg .f16 low,high;
  mov.b32 {low,high},%r3313;
  cvt.f32.f16 %f1804, low;}

	// end inline asm
	mov.u32 	%r3314, %r4680;
	mov.u32 	%r3315, %r4680;
	mov.u32 	%r3316, %r4680;
	mov.u32 	%r3317, %r4680;
	// begin inline asm
	mma.sync.aligned.m16n8k32.row.col.s32.s8.s8.s32 {%r3314, %r3315, %r3316, %r3317}, {%r2962, %r2963, %r2964, %r2965}, {%r3336, %r3337}, {%r3314, %r3315, %r3316, %r3317};
	// end inline asm
	cvt.rn.f32.s32 	%f2173, %r3314;
	mul.f32 	%f2174, %f1896, %f2173;
	fma.rn.f32 	%f2175, %f2174, %f1803, %f2151;
	cvt.rn.f32.s32 	%f2176, %r3315;
	mul.f32 	%f2177, %f1896, %f2176;
	fma.rn.f32 	%f2178, %f2177, %f1804, %f2154;
	cvt.rn.f32.s32 	%f2179, %r3316;
	mul.f32 	%f2180, %f1900, %f2179;
	fma.rn.f32 	%f2181, %f2180, %f1803, %f2157;
	cvt.rn.f32.s32 	%f2182, %r3317;
	mul.f32 	%f2183, %f1900, %f2182;
	fma.rn.f32 	%f2184, %f2183, %f1804, %f2160;
	mov.u32 	%r3328, %r4680;
	mov.u32 	%r3329, %r4680;
	mov.u32 	%r3330, %r4680;
	mov.u32 	%r3331, %r4680;
	// begin inline asm
	mma.sync.aligned.m16n8k32.row.col.s32.s8.s8.s32 {%r3328, %r3329, %r3330, %r3331}, {%r2978, %r2979, %r2980, %r2981}, {%r3336, %r3337}, {%r3328, %r3329, %r3330, %r3331};
	// end inline asm
	cvt.rn.f32.s32 	%f2185, %r3328;
	mul.f32 	%f2186, %f1904, %f2185;
	fma.rn.f32 	%f2187, %f2186, %f1803, %f2163;
	cvt.rn.f32.s32 	%f2188, %r3329;
	mul.f32 	%f2189, %f1904, %f2188;
	fma.rn.f32 	%f2190, %f2189, %f1804, %f2166;
	cvt.rn.f32.s32 	%f2191, %r3330;
	mul.f32 	%f2192, %f1908, %f2191;
	fma.rn.f32 	%f2193, %f2192, %f1803, %f2169;
	cvt.rn.f32.s32 	%f2194, %r3331;
	mul.f32 	%f2195, %f1908, %f2194;
	fma.rn.f32 	%f2196, %f2195, %f1804, %f2172;
	ld.shared.u32 	%r3366, [%r5172+6928];
	ld.shared.u32 	%r3367, [%r5172+6944];
	ld.shared.v4.u32 	{%r3342, %r3372, %r3402, %r3432}, [%r5173+6912];
	// begin inline asm
	{.reg .f16 low,high;
  mov.b32 {low,high},%r3342;
  cvt.f32.f16 %f1805, low;}

	// end inline asm
	ld.shared.v4.u32 	{%r3343, %r3373, %r3403, %r3433}, [%r5173+7056];
	// begin inline asm
	{.reg .f16 low,high;
  mov.b32 {low,high},%r3343;
  cvt.f32.f16 %f1806, low;}

	// end inline asm
	mov.u32 	%r3344, %r4680;
	mov.u32 	%r3345, %r4680;
	mov.u32 	%r3346, %r4680;
	mov.u32 	%r3347, %r4680;
	// begin inline asm
	mma.sync.aligned.m16n8k32.row.col.s32.s8.s8.s32 {%r3344, %r3345, %r3346, %r3347}, {%r2950, %r2951, %r2952, %r2953}, {%r3366, %r3367}, {%r3344, %r3345, %r3346, %r3347};
	// end inline asm
	cvt.rn.f32.s32 	%f2197, %r3344;
	mul.f32 	%f2198, %f1893, %f2197;
	fma.rn.f32 	%f2199, %f2198, %f1805, %f3405;
	cvt.rn.f32.s32 	%f2200, %r3345;
	mul.f32 	%f2201, %f1893, %f2200;
	fma.rn.f32 	%f2202, %f2201, %f1806, %f3406;
	cvt.rn.f32.s32 	%f2203, %r3346;
	mul.f32 	%f2204, %f1897, %f2203;
	fma.rn.f32 	%f2205, %f2204, %f1805, %f3407;
	cvt.rn.f32.s32 	%f2206, %r3347;
	mul.f32 	%f2207, %f1897, %f2206;
	fma.rn.f32 	%f2208, %f2207, %f1806, %f3408;
	mov.u32 	%r3358, %r4680;
	mov.u32 	%r3359, %r4680;
	mov.u32 	%r3360, %r4680;
	mov.u32 	%r3361, %r4680;
	// begin inline asm
	mma.sync.aligned.m16n8k32.row.col.s32.s8.s8.s32 {%r3358, %r3359, %r3360, %r3361}, {%r2966, %r2967, %r2968, %r2969}, {%r3366, %r3367}, {%r3358, %r3359, %r3360, %r3361};
	// end inline asm
	cvt.rn.f32.s32 	%f2209, %r3358;
	mul.f32 	%f2210, %f1901, %f2209;
	fma.rn.f32 	%f2211, %f2210, %f1805, %f3409;
	cvt.rn.f32.s32 	%f2212, %r3359;
	mul.f32 	%f2213, %f1901, %f2212;
	fma.rn.f32 	%f2214, %f2213, %f1806, %f3410;
	cvt.rn.f32.s32 	%f2215, %r3360;
	mul.f32 	%f2216, %f1905, %f2215;
	fma.rn.f32 	%f2217, %f2216, %f1805, %f3411;
	cvt.rn.f32.s32 	%f2218, %r3361;
	mul.f32 	%f2219, %f1905, %f2218;
	fma.rn.f32 	%f2220, %f2219, %f1806, %f3412;
	ld.shared.u32 	%r3396, [%r5172+6960];
	ld.shared.u32 	%r3397, [%r5172+6976];
	// begin inline asm
	{.reg .f16 low,high;
  mov.b32 {low,high},%r3372;
  cvt.f32.f16 %f1807, low;}

	// end inline asm
	// begin inline asm
	{.reg .f16 low,high;
  mov.b32 {low,high},%r3373;
  cvt.f32.f16 %f1808, low;}

	// end inline asm
	mov.u32 	%r3374, %r4680;
	mov.u32 	%r3375, %r4680;
	mov.u32 	%r3376, %r4680;
	mov.u32 	%r3377, %r4680;
	// begin inline asm
	mma.sync.aligned.m16n8k32.row.col.s32.s8.s8.s32 {%r3374, %r3375, %r3376, %r3377}, {%r2954, %r2955, %r2956, %r2957}, {%r3396, %r3397}, {%r3374, %r3375, %r3376, %r3377};
	// end inline asm
	cvt.rn.f32.s32 	%f2221, %r3374;
	mul.f32 	%f2222, %f1894, %f2221;
	fma.rn.f32 	%f2223, %f2222, %f1807, %f2199;
	cvt.rn.f32.s32 	%f2224, %r3375;
	mul.f32 	%f2225, %f1894, %f2224;
	fma.rn.f32 	%f2226, %f2225, %f1808, %f2202;
	cvt.rn.f32.s32 	%f2227, %r3376;
	mul.f32 	%f2228, %f1898, %f2227;
	fma.rn.f32 	%f2229, %f2228, %f1807, %f2205;
	cvt.rn.f32.s32 	%f2230, %r3377;
	mul.f32 	%f2231, %f1898, %f2230;
	fma.rn.f32 	%f2232, %f2231, %f1808, %f2208;
	mov.u32 	%r3388, %r4680;
	mov.u32 	%r3389, %r4680;
	mov.u32 	%r3390, %r4680;
	mov.u32 	%r3391, %r4680;
	// begin inline asm
	mma.sync.aligned.m16n8k32.row.col.s32.s8.s8.s32 {%r3388, %r3389, %r3390, %r3391}, {%r2970, %r2971, %r2972, %r2973}, {%r3396, %r3397}, {%r3388, %r3389, %r3390, %r3391};
	// end inline asm
	cvt.rn.f32.s32 	%f2233, %r3388;
	mul.f32 	%f2234, %f1902, %f2233;
	fma.rn.f32 	%f2235, %f2234, %f1807, %f2211;
	cvt.rn.f32.s32 	%f2236, %r3389;
	mul.f32 	%f2237, %f1902, %f2236;
	fma.rn.f32 	%f2238, %f2237, %f1808, %f2214;
	cvt.rn.f32.s32 	%f2239, %r3390;
	mul.f32 	%f2240, %f1906, %f2239;
	fma.rn.f32 	%f2241, %f2240, %f1807, %f2217;
	cvt.rn.f32.s32 	%f2242, %r3391;
	mul.f32 	%f2243, %f1906, %f2242;
	fma.rn.f32 	%f2244, %f2243, %f1808, %f2220;
	ld.shared.u32 	%r3426, [%r5172+6992];
	ld.shared.u32 	%r3427, [%r5172+7008];
	// begin inline asm
	{.reg .f16 low,high;
  mov.b32 {low,high},%r3402;
  cvt.f32.f16 %f1809, low;}

	// end inline asm
	// begin inline asm
	{.reg .f16 low,high;
  mov.b32 {low,high},%r3403;
  cvt.f32.f16 %f1810, low;}

	// end inline asm
	mov.u32 	%r3404, %r4680;
	mov.u32 	%r3405, %r4680;
	mov.u32 	%r3406, %r4680;
	mov.u32 	%r3407, %r4680;
	// begin inline asm
	mma.sync.aligned.m16n8k32.row.col.s32.s8.s8.s32 {%r3404, %r3405, %r3406, %r3407}, {%r2958, %r2959, %r2960, %r2961}, {%r3426, %r3427}, {%r3404, %r3405, %r3406, %r3407};
	// end inline asm
	cvt.rn.f32.s32 	%f2245, %r3404;
	mul.f32 	%f2246, %f1895, %f2245;
	fma.rn.f32 	%f2247, %f2246, %f1809, %f2223;
	cvt.rn.f32.s32 	%f2248, %r3405;
	mul.f32 	%f2249, %f1895, %f2248;
	fma.rn.f32 	%f2250, %f2249, %f1810, %f2226;
	cvt.rn.f32.s32 	%f2251, %r3406;
	mul.f32 	%f2252, %f1899, %f2251;
	fma.rn.f32 	%f2253, %f2252, %f1809, %f2229;
	cvt.rn.f32.s32 	%f2254, %r3407;
	mul.f32 	%f2255, %f1899, %f2254;
	fma.rn.f32 	%f2256, %f2255, %f1810, %f2232;
	mov.u32 	%r3418, %r4680;
	mov.u32 	%r3419, %r4680;
	mov.u32 	%r3420, %r4680;
	mov.u32 	%r3421, %r4680;
	// begin inline asm
	mma.sync.aligned.m16n8k32.row.col.s32.s8.s8.s32 {%r3418, %r3419, %r3420, %r3421}, {%r2974, %r2975, %r2976, %r2977}, {%r3426, %r3427}, {%r3418, %r3419, %r3420, %r3421};
	// end inline asm
	cvt.rn.f32.s32 	%f2257, %r3418;
	mul.f32 	%f2258, %f1903, %f2257;
	fma.rn.f32 	%f2259, %f2258, %f1809, %f2235;
	cvt.rn.f32.s32 	%f2260, %r3419;
	mul.f32 	%f2261, %f1903, %f2260;
	fma.rn.f32 	%f2262, %f2261, %f1810, %f2238;
	cvt.rn.f32.s32 	%f2263, %r3420;
	mul.f32 	%f2264, %f1907, %f2263;
	fma.rn.f32 	%f2265, %f2264, %f1809, %f2241;
	cvt.rn.f32.s32 	%f2266, %r3421;
	mul.f32 	%f2267, %f1907, %f2266;
	fma.rn.f32 	%f2268, %f2267, %f1810, %f2244;
	ld.shared.u32 	%r3456, [%r5172+7024];
	ld.shared.u32 	%r3457, [%r5172+7040];
	// begin inline asm
	{.reg .f16 low,high;
  mov.b32 {low,high},%r3432;
  cvt.f32.f16 %f1811, low;}

	// end inline asm
	// begin inline asm
	{.reg .f16 low,high;
  mov.b32 {low,high},%r3433;
  cvt.f32.f16 %f1812, low;}

	// end inline asm
	mov.u32 	%r3434, %r4680;
	mov.u32 	%r3435, %r4680;
	mov.u32 	%r3436, %r4680;
	mov.u32 	%r3437, %r4680;
	// begin inline asm
	mma.sync.aligned.m16n8k32.row.col.s32.s8.s8.s32 {%r3434, %r3435, %r3436, %r3437}, {%r2962, %r2963, %r2964, %r2965}, {%r3456, %r3457}, {%r3434, %r3435, %r3436, %r3437};
	// end inline asm
	cvt.rn.f32.s32 	%f2269, %r3434;
	mul.f32 	%f2270, %f1896, %f2269;
	fma.rn.f32 	%f2271, %f2270, %f1811, %f2247;
	cvt.rn.f32.s32 	%f2272, %r3435;
	mul.f32 	%f2273, %f1896, %f2272;
	fma.rn.f32 	%f2274, %f2273, %f1812, %f2250;
	cvt.rn.f32.s32 	%f2275, %r3436;
	mul.f32 	%f2276, %f1900, %f2275;
	fma.rn.f32 	%f2277, %f2276, %f1811, %f2253;
	cvt.rn.f32.s32 	%f2278, %r3437;
	mul.f32 	%f2279, %f1900, %f2278;
	fma.rn.f32 	%f2280, %f2279, %f1812, %f2256;
	mov.u32 	%r3448, %r4680;
	mov.u32 	%r3449, %r4680;
	mov.u32 	%r3450, %r4680;
	mov.u32 	%r3451, %r4680;
	// begin inline asm
	mma.sync.aligned.m16n8k32.row.col.s32.s8.s8.s32 {%r3448, %r3449, %r3450, %r3451}, {%r2978, %r2979, %r2980, %r2981}, {%r3456, %r3457}, {%r3448, %r3449, %r3450, %r3451};
	// end inline asm
	cvt.rn.f32.s32 	%f2281, %r3448;
	mul.f32 	%f2282, %f1904, %f2281;
	fma.rn.f32 	%f2283, %f2282, %f1811, %f2259;
	cvt.rn.f32.s32 	%f2284, %r3449;
	mul.f32 	%f2285, %f1904, %f2284;
	fma.rn.f32 	%f2286, %f2285, %f1812, %f2262;
	cvt.rn.f32.s32 	%f2287, %r3450;
	mul.f32 	%f2288, %f1908, %f2287;
	fma.rn.f32 	%f2289, %f2288, %f1811, %f2265;
	cvt.rn.f32.s32 	%f2290, %r3451;
	mul.f32 	%f2291, %f1908, %f2290;
	fma.rn.f32 	%f2292, %f2291, %f1812, %f2268;
	ld.shared.u32 	%r3486, [%r5172+9232];
	ld.shared.u32 	%r3487, [%r5172+9248];
	ld.shared.v4.u32 	{%r3462, %r3492, %r3522, %r3552}, [%r5173+9216];
	// begin inline asm
	{.reg .f16 low,high;
  mov.b32 {low,high},%r3462;
  cvt.f32.f16 %f1813, low;}

	// end inline asm
	ld.shared.v4.u32 	{%r3463, %r3493, %r3523, %r3553}, [%r5173+9360];
	// begin inline asm
	{.reg .f16 low,high;
  mov.b32 {low,high},%r3463;
  cvt.f32.f16 %f1814, low;}

	// end inline asm
	mov.u32 	%r3464, %r4680;
	mov.u32 	%r3465, %r4680;
	mov.u32 	%r3466, %r4680;
	mov.u32 	%r3467, %r4680;
	// begin inline asm
	mma.sync.aligned.m16n8k32.row.col.s32.s8.s8.s32 {%r3464, %r3465, %r3466, %r3467}, {%r2950, %r2951, %r2952, %r2953}, {%r3486, %r3487}, {%r3464, %r3465, %r3466, %r3467};
	// end inline asm
	cvt.rn.f32.s32 	%f2293, %r3464;
	mul.f32 	%f2294, %f1893, %f2293;
	fma.rn.f32 	%f2295, %f2294, %f1813, %f3413;
	cvt.rn.f32.s32 	%f2296, %r3465;
	mul.f32 	%f2297, %f1893, %f2296;
	fma.rn.f32 	%f2298, %f2297, %f1814, %f3414;
	cvt.rn.f32.s32 	%f2299, %r3466;
	mul.f32 	%f2300, %f1897, %f2299;
	fma.rn.f32 	%f2301, %f2300, %f1813, %f3415;
	cvt.rn.f32.s32 	%f2302, %r3467;
	mul.f32 	%f2303, %f1897, %f2302;
	fma.rn.f32 	%f2304, %f2303, %f1814, %f3416;
	mov.u32 	%r3478, %r4680;
	mov.u32 	%r3479, %r4680;
	mov.u32 	%r3480, %r4680;
	mov.u32 	%r3481, %r4680;
	// begin inline asm
	mma.sync.aligned.m16n8k32.row.col.s32.s8.s8.s32 {%r3478, %r3479, %r3480, %r3481}, {%r2966, %r2967, %r2968, %r2969}, {%r3486, %r3487}, {%r3478, %r3479, %r3480, %r3481};
	// end inline asm
	cvt.rn.f32.s32 	%f2305, %r3478;
	mul.f32 	%f2306, %f1901, %f2305;
	fma.rn.f32 	%f2307, %f2306, %f1813, %f3417;
	cvt.rn.f32.s32 	%f2308, %r3479;
	mul.f32 	%f2309, %f1901, %f2308;
	fma.rn.f32 	%f2310, %f2309, %f1814, %f3418;
	cvt.rn.f32.s32 	%f2311, %r3480;
	mul.f32 	%f2312, %f1905, %f2311;
	fma.rn.f32 	%f2313, %f2312, %f1813, %f3419;
	cvt.rn.f32.s32 	%f2314, %r3481;
	mul.f32 	%f2315, %f1905, %f2314;
	fma.rn.f32 	%f2316, %f2315, %f1814, %f3420;
	ld.shared.u32 	%r3516, [%r5172+9264];
	ld.shared.u32 	%r3517, [%r5172+9280];
	// begin inline asm
	{.reg .f16 low,high;
  mov.b32 {low,high},%r3492;
  cvt.f32.f16 %f1815, low;}

	// end inline asm
	// begin inline asm
	{.reg .f16 low,high;
  mov.b32 {low,high},%r3493;
  cvt.f32.f16 %f1816, low;}

	// end inline asm
	mov.u32 	%r3494, %r4680;
	mov.u32 	%r3495, %r4680;
	mov.u32 	%r3496, %r4680;
	mov.u32 	%r3497, %r4680;
	// begin inline asm
	mma.sync.aligned.m16n8k32.row.col.s32.s8.s8.s32 {%r3494, %r3495, %r3496, %r3497}, {%r2954, %r2955, %r2956, %r2957}, {%r3516, %r3517}, {%r3494, %r3495, %r3496, %r3497};
	// end inline asm
	cvt.rn.f32.s32 	%f2317, %r3494;
	mul.f32 	%f2318, %f1894, %f2317;
	fma.rn.f32 	%f2319, %f2318, %f1815, %f2295;
	cvt.rn.f32.s32 	%f2320, %r3495;
	mul.f32 	%f2321, %f1894, %f2320;
	fma.rn.f32 	%f2322, %f2321, %f1816, %f2298;
	cvt.rn.f32.s32 	%f2323, %r3496;
	mul.f32 	%f2324, %f1898, %f2323;
	fma.rn.f32 	%f2325, %f2324, %f1815, %f2301;
	cvt.rn.f32.s32 	%f2326, %r3497;
	mul.f32 	%f2327, %f1898, %f2326;
	fma.rn.f32 	%f2328, %f2327, %f1816, %f2304;
	mov.u32 	%r3508, %r4680;
	mov.u32 	%r3509, %r4680;
	mov.u32 	%r3510, %r4680;
	mov.u32 	%r3511, %r4680;
	// begin inline asm
	mma.sync.aligned.m16n8k32.row.col.s32.s8.s8.s32 {%r3508, %r3509, %r3510, %r3511}, {%r2970, %r2971, %r2972, %r2973}, {%r3516, %r3517}, {%r3508, %r3509, %r3510, %r3511};
	// end inline asm
	cvt.rn.f32.s32 	%f2329, %r3508;
	mul.f32 	%f2330, %f1902, %f2329;
	fma.rn.f32 	%f2331, %f2330, %f1815, %f2307;
	cvt.rn.f32.s32 	%f2332, %r3509;
	mul.f32 	%f2333, %f1902, %f2332;
	fma.rn.f32 	%f2334, %f2333, %f1816, %f2310;
	cvt.rn.f32.s32 	%f2335, %r3510;
	mul.f32 	%f2336, %f1906, %f2335;
	fma.rn.f32 	%f2337, %f2336, %f1815, %f2313;
	cvt.rn.f32.s32 	%f2338, %r3511;
	mul.f32 	%f2339, %f1906, %f2338;
	fma.rn.f32 	%f2340, %f2339, %f1816, %f2316;
	ld.shared.u32 	%r3546, [%r5172+9296];
	ld.shared.u32 	%r3547, [%r5172+9312];
	// begin inline asm
	{.reg .f16 low,high;
  mov.b32 {low,high},%r3522;
  cvt.f32.f16 %f1817, low;}

	// end inline asm
	// begin inline asm
	{.reg .f16 low,high;
  mov.b32 {low,high},%r3523;
  cvt.f32.f16 %f1818, low;}

	// end inline asm
	mov.u32 	%r3524, %r4680;
	mov.u32 	%r3525, %r4680;
	mov.u32 	%r3526, %r4680;
	mov.u32 	%r3527, %r4680;
	// begin inline asm
	mma.sync.aligned.m16n8k32.row.col.s32.s8.s8.s32 {%r3524, %r3525, %r3526, %r3527}, {%r2958, %r2959, %r2960, %r2961}, {%r3546, %r3547}, {%r3524, %r3525, %r3526, %r3527};
	// end inline asm
	cvt.rn.f32.s32 	%f2341, %r3524;
	mul.f32 	%f2342, %f1895, %f2341;
	fma.rn.f32 	%f2343, %f2342, %f1817, %f2319;
	cvt.rn.f32.s32 	%f2344, %r3525;
	mul.f32 	%f2345, %f1895, %f2344;
	fma.rn.f32 	%f2346, %f2345, %f1818, %f2322;
	cvt.rn.f32.s32 	%f2347, %r3526;
	mul.f32 	%f2348, %f1899, %f2347;
	fma.rn.f32 	%f2349, %f2348, %f1817, %f2325;
	cvt.rn.f32.s32 	%f2350, %r3527;
	mul.f32 	%f2351, %f1899, %f2350;
	fma.rn.f32 	%f2352, %f2351, %f1818, %f2328;
	mov.u32 	%r3538, %r4680;
	mov.u32 	%r3539, %r4680;
	mov.u32 	%r3540, %r4680;
	mov.u32 	%r3541, %r4680;
	// begin inline asm
	mma.sync.aligned.m16n8k32.row.col.s32.s8.s8.s32 {%r3538, %r3539, %r3540, %r3541}, {%r2974, %r2975, %r2976, %r2977}, {%r3546, %r3547}, {%r3538, %r3539, %r3540, %r3541};
	// end inline asm
	cvt.rn.f32.s32 	%f2353, %r3538;
	mul.f32 	%f2354, %f1903, %f2353;
	fma.rn.f32 	%f2355, %f2354, %f1817, %f2331;
	cvt.rn.f32.s32 	%f2356, %r3539;
	mul.f32 	%f2357, %f1903, %f2356;
	fma.rn.f32 	%f2358, %f2357, %f1818, %f2334;
	cvt.rn.f32.s32 	%f2359, %r3540;
	mul.f32 	%f2360, %f1907, %f2359;
	fma.rn.f32 	%f2361, %f2360, %f1817, %f2337;
	cvt.rn.f32.s32 	%f2362, %r3541;
	mul.f32 	%f2363, %f1907, %f2362;
	fma.rn.f32 	%f2364, %f2363, %f1818, %f2340;
	ld.shared.u32 	%r3576, [%r5172+9328];
	ld.shared.u32 	%r3577, [%r5172+9344];
	// begin inline asm
	{.reg .f16 low,high;
  mov.b32 {low,high},%r3552;
  cvt.f32.f16 %f1819, low;}

	// end inline asm
	// begin inline asm
	{.reg .f16 low,high;
  mov.b32 {low,high},%r3553;
  cvt.f32.f16 %f1820, low;}

	// end inline asm
	mov.u32 	%r3554, %r4680;
	mov.u32 	%r3555, %r4680;
	mov.u32 	%r3556, %r4680;
	mov.u32 	%r3557, %r4680;
	// begin inline asm
	mma.sync.aligned.m16n8k32.row.col.s32.s8.s8.s32 {%r3554, %r3555, %r3556, %r3557}, {%r2962, %r2963, %r2964, %r2965}, {%r3576, %r3577}, {%r3554, %r3555, %r3556, %r3557};
	// end inline asm
	cvt.rn.f32.s32 	%f2365, %r3554;
	mul.f32 	%f2366, %f1896, %f2365;
	fma.rn.f32 	%f2367, %f2366, %f1819, %f2343;
	cvt.rn.f32.s32 	%f2368, %r3555;
	mul.f32 	%f2369, %f1896, %f2368;
	fma.rn.f32 	%f2370, %f2369, %f1820, %f2346;
	cvt.rn.f32.s32 	%f2371, %r3556;
	mul.f32 	%f2372, %f1900, %f2371;
	fma.rn.f32 	%f2373, %f2372, %f1819, %f2349;
	cvt.rn.f32.s32 	%f2374, %r3557;
	mul.f32 	%f2375, %f1900, %f2374;
	fma.rn.f32 	%f2376, %f2375, %f1820, %f2352;
	mov.u32 	%r3568, %r4680;
	mov.u32 	%r3569, %r4680;
	mov.u32 	%r3570, %r4680;
	mov.u32 	%r3571, %r4680;
	// begin inline asm
	mma.sync.aligned.m16n8k32.row.col.s32.s8.s8.s32 {%r3568, %r3569, %r3570, %r3571}, {%r2978, %r2979, %r2980, %r2981}, {%r3576, %r3577}, {%r3568, %r3569, %r3570, %r3571};
	// end inline asm
	cvt.rn.f32.s32 	%f2377, %r3568;
	mul.f32 	%f2378, %f1904, %f2377;
	fma.rn.f32 	%f2379, %f2378, %f1819, %f2355;
	cvt.rn.f32.s32 	%f2380, %r3569;
	mul.f32 	%f2381, %f1904, %f2380;
	fma.rn.f32 	%f2382, %f2381, %f1820, %f2358;
	cvt.rn.f32.s32 	%f2383, %r3570;
	mul.f32 	%f2384, %f1908, %f2383;
	fma.rn.f32 	%f2385, %f2384, %f1819, %f2361;
	cvt.rn.f32.s32 	%f2386, %r3571;
	mul.f32 	%f2387, %f1908, %f2386;
	fma.rn.f32 	%f2388, %f2387, %f1820, %f2364;
	ld.shared.u32 	%r3606, [%r5172+11536];
	ld.shared.u32 	%r3607, [%r5172+11552];
	ld.shared.v4.u32 	{%r3582, %r3612, %r3642, %r3672}, [%r5173+11520];
	// begin inline asm
	{.reg .f16 low,high;
  mov.b32 {low,high},%r3582;
  cvt.f32.f16 %f1821, low;}

	// end inline asm
	ld.shared.v4.u32 	{%r3583, %r3613, %r3643, %r3673}, [%r5173+11664];
	// begin inline asm
	{.reg .f16 low,high;
  mov.b32 {low,high},%r3583;
  cvt.f32.f16 %f1822, low;}

	// end inline asm
	mov.u32 	%r3584, %r4680;
	mov.u32 	%r3585, %r4680;
	mov.u32 	%r3586, %r4680;
	mov.u32 	%r3587, %r4680;
	// begin inline asm
	mma.sync.aligned.m16n8k32.row.col.s32.s8.s8.s32 {%r3584, %r3585, %r3586, %r3587}, {%r2950, %r2951, %r2952, %r2953}, {%r3606, %r3607}, {%r3584, %r3585, %r3586, %r3587};
	// end inline asm
	cvt.rn.f32.s32 	%f2389, %r3584;
	mul.f32 	%f2390, %f1893, %f2389;
	fma.rn.f32 	%f2391, %f2390, %f1821, %f3421;
	cvt.rn.f32.s32 	%f2392, %r3585;
	mul.f32 	%f2393, %f1893, %f2392;
	fma.rn.f32 	%f2394, %f2393, %f1822, %f3422;
	cvt.rn.f32.s32 	%f2395, %r3586;
	mul.f32 	%f2396, %f1897, %f2395;
	fma.rn.f32 	%f2397, %f2396, %f1821, %f3423;
	cvt.rn.f32.s32 	%f2398, %r3587;
	mul.f32 	%f2399, %f1897, %f2398;
	fma.rn.f32 	%f2400, %f2399, %f1822, %f3424;
	mov.u32 	%r3598, %r4680;
	mov.u32 	%r3599, %r4680;
	mov.u32 	%r3600, %r4680;
	mov.u32 	%r3601, %r4680;
	// begin inline asm
	mma.sync.aligned.m16n8k32.row.col.s32.s8.s8.s32 {%r3598, %r3599, %r3600, %r3601}, {%r2966, %r2967, %r2968, %r2969}, {%r3606, %r3607}, {%r3598, %r3599, %r3600, %r3601};
	// end inline asm
	cvt.rn.f32.s32 	%f2401, %r3598;
	mul.f32 	%f2402, %f1901, %f2401;
	fma.rn.f32 	%f2403, %f2402, %f1821, %f3425;
	cvt.rn.f32.s32 	%f2404, %r3599;
	mul.f32 	%f2405, %f1901, %f2404;
	fma.rn.f32 	%f2406, %f2405, %f1822, %f3426;
	cvt.rn.f32.s32 	%f2407, %r3600;
	mul.f32 	%f2408, %f1905, %f2407;
	fma.rn.f32 	%f2409, %f2408, %f1821, %f3427;
	cvt.rn.f32.s32 	%f2410, %r3601;
	mul.f32 	%f2411, %f1905, %f2410;
	fma.rn.f32 	%f2412, %f2411, %f1822, %f3428;
	ld.shared.u32 	%r3636, [%r5172+11568];
	ld.shared.u32 	%r3637, [%r5172+11584];
	// begin inline asm
	{.reg .f16 low,high;
  mov.b32 {low,high},%r3612;
  cvt.f32.f16 %f1823, low;}

	// end inline asm
	// begin inline asm
	{.reg .f16 low,high;
  mov.b32 {low,high},%r3613;
  cvt.f32.f16 %f1824, low;}

	// end inline asm
	mov.u32 	%r3614, %r4680;
	mov.u32 	%r3615, %r4680;
	mov.u32 	%r3616, %r4680;
	mov.u32 	%r3617, %r4680;
	// begin inline asm
	mma.sync.aligned.m16n8k32.row.col.s32.s8.s8.s32 {%r3614, %r3615, %r3616, %r3617}, {%r2954, %r2955, %r2956, %r2957}, {%r3636, %r3637}, {%r3614, %r3615, %r3616, %r3617};
	// end inline asm
	cvt.rn.f32.s32 	%f2413, %r3614;
	mul.f32 	%f2414, %f1894, %f2413;
	fma.rn.f32 	%f2415, %f2414, %f1823, %f2391;
	cvt.rn.f32.s32 	%f2416, %r3615;
	mul.f32 	%f2417, %f1894, %f2416;
	fma.rn.f32 	%f2418, %f2417, %f1824, %f2394;
	cvt.rn.f32.s32 	%f2419, %r3616;
	mul.f32 	%f2420, %f1898, %f2419;
	fma.rn.f32 	%f2421, %f2420, %f1823, %f2397;
	cvt.rn.f32.s32 	%f2422, %r3617;
	mul.f32 	%f2423, %f1898, %f2422;
	fma.rn.f32 	%f2424, %f2423, %f1824, %f2400;
	mov.u32 	%r3628, %r4680;
	mov.u32 	%r3629, %r4680;
	mov.u32 	%r3630, %r4680;
	mov.u32 	%r3631, %r4680;
	// begin inline asm
	mma.sync.aligned.m16n8k32.row.col.s32.s8.s8.s32 {%r3628, %r3629, %r3630, %r3631}, {%r2970, %r2971, %r2972, %r2973}, {%r3636, %r3637}, {%r3628, %r3629, %r3630, %r3631};
	// end inline asm
	cvt.rn.f32.s32 	%f2425, %r3628;
	mul.f32 	%f2426, %f1902, %f2425;
	fma.rn.f32 	%f2427, %f2426, %f1823, %f2403;
	cvt.rn.f32.s32 	%f2428, %r3629;
	mul.f32 	%f2429, %f1902, %f2428;
	fma.rn.f32 	%f2430, %f2429, %f1824, %f2406;
	cvt.rn.f32.s32 	%f2431, %r3630;
	mul.f32 	%f2432, %f1906, %f2431;
	fma.rn.f32 	%f2433, %f2432, %f1823, %f2409;
	cvt.rn.f32.s32 	%f2434, %r3631;
	mul.f32 	%f2435, %f1906, %f2434;
	fma.rn.f32 	%f2436, %f2435, %f1824, %f2412;
	ld.shared.u32 	%r3666, [%r5172+11600];
	ld.shared.u32 	%r3667, [%r5172+11616];
	// begin inline asm
	{.reg .f16 low,high;
  mov.b32 {low,high},%r3642;
  cvt.f32.f16 %f1825, low;}

	// end inline asm
	// begin inline asm
	{.reg .f16 low,high;
  mov.b32 {low,high},%r3643;
  cvt.f32.f16 %f1826, low;}

	// end inline asm
	mov.u32 	%r3644, %r4680;
	mov.u32 	%r3645, %r4680;
	mov.u32 	%r3646, %r4680;
	mov.u32 	%r3647, %r4680;
	// begin inline asm
	mma.sync.aligned.m16n8k32.row.col.s32.s8.s8.s32 {%r3644, %r3645, %r3646, %r3647}, {%r2958, %r2959, %r2960, %r2961}, {%r3666, %r3667}, {%r3644, %r3645, %r3646, %r3647};
	// end inline asm
	cvt.rn.f32.s32 	%f2437, %r3644;
	mul.f32 	%f2438, %f1895, %f2437;
	fma.rn.f32 	%f2439, %f2438, %f1825, %f2415;
	cvt.rn.f32.s32 	%f2440, %r3645;
	mul.f32 	%f2441, %f1895, %f2440;
	fma.rn.f32 	%f2442, %f2441, %f1826, %f2418;
	cvt.rn.f32.s32 	%f2443, %r3646;
	mul.f32 	%f2444, %f1899, %f2443;
	fma.rn.f32 	%f2445, %f2444, %f1825, %f2421;
	cvt.rn.f32.s32 	%f2446, %r3647;
	mul.f32 	%f2447, %f1899, %f2446;
	fma.rn.f32 	%f2448, %f2447, %f1826, %f2424;
	mov.u32 	%r3658, %r4680;
	mov.u32 	%r3659, %r4680;
	mov.u32 	%r3660, %r4680;
	mov.u32 	%r3661, %r4680;
	// begin inline asm
	mma.sync.aligned.m16n8k32.row.col.s32.s8.s8.s32 {%r3658, %r3659, %r3660, %r3661}, {%r2974, %r2975, %r2976, %r2977}, {%r3666, %r3667}, {%r3658, %r3659, %r3660, %r3661};
	// end inline asm
	cvt.rn.f32.s32 	%f2449, %r3658;
	mul.f32 	%f2450, %f1903, %f2449;
	fma.rn.f32 	%f2451, %f2450, %f1825, %f2427;
	cvt.rn.f32.s32 	%f2452, %r3659;
	mul.f32 	%f2453, %f1903, %f2452;
	fma.rn.f32 	%f2454, %f2453, %f1826, %f2430;
	cvt.rn.f32.s32 	%f2455, %r3660;
	mul.f32 	%f2456, %f1907, %f2455;
	fma.rn.f32 	%f2457, %f2456, %f1825, %f2433;
	cvt.rn.f32.s32 	%f2458, %r3661;
	mul.f32 	%f2459, %f1907, %f2458;
	fma.rn.f32 	%f2460, %f2459, %f1826, %f2436;
	ld.shared.u32 	%r3696, [%r5172+11632];
	ld.shared.u32 	%r3697, [%r5172+11648];
	// begin inline asm
	{.reg .f16 low,high;
  mov.b32 {low,high},%r3672;
  cvt.f32.f16 %f1827, low;}

	// end inline asm
	// begin inline asm
	{.reg .f16 low,high;
  mov.b32 {low,high},%r3673;
  cvt.f32.f16 %f1828, low;}

	// end inline asm
	mov.u32 	%r3674, %r4680;
	mov.u32 	%r3675, %r4680;
	mov.u32 	%r3676, %r4680;
	mov.u32 	%r3677, %r4680;
	// begin inline asm
	mma.sync.aligned.m16n8k32.row.col.s32.s8.s8.s32 {%r3674, %r3675, %r3676, %r3677}, {%r2962, %r2963, %r2964, %r2965}, {%r3696, %r3697}, {%r3674, %r3675, %r3676, %r3677};
	// end inline asm
	cvt.rn.f32.s32 	%f2461, %r3674;
	mul.f32 	%f2462, %f1896, %f2461;
	fma.rn.f32 	%f2463, %f2462, %f1827, %f2439;
	cvt.rn.f32.s32 	%f2464, %r3675;
	mul.f32 	%f2465, %f1896, %f2464;
	fma.rn.f32 	%f2466, %f2465, %f1828, %f2442;
	cvt.rn.f32.s32 	%f2467, %r3676;
	mul.f32 	%f2468, %f1900, %f2467;
	fma.rn.f32 	%f2469, %f2468, %f1827, %f2445;
	cvt.rn.f32.s32 	%f2470, %r3677;
	mul.f32 	%f2471, %f1900, %f2470;
	fma.rn.f32 	%f2472, %f2471, %f1828, %f2448;
	mov.u32 	%r3688, %r4680;
	mov.u32 	%r3689, %r4680;
	mov.u32 	%r3690, %r4680;
	mov.u32 	%r3691, %r4680;
	// begin inline asm
	mma.sync.aligned.m16n8k32.row.col.s32.s8.s8.s32 {%r3688, %r3689, %r3690, %r3691}, {%r2978, %r2979, %r2980, %r2981}, {%r3696, %r3697}, {%r3688, %r3689, %r3690, %r3691};
	// end inline asm
	cvt.rn.f32.s32 	%f2473, %r3688;
	mul.f32 	%f2474, %f1904, %f2473;
	fma.rn.f32 	%f2475, %f2474, %f1827, %f2451;
	cvt.rn.f32.s32 	%f2476, %r3689;
	mul.f32 	%f2477, %f1904, %f2476;
	fma.rn.f32 	%f2478, %f2477, %f1828, %f2454;
	cvt.rn.f32.s32 	%f2479, %r3690;
	mul.f32 	%f2480, %f1908, %f2479;
	fma.rn.f32 	%f2481, %f2480, %f1827, %f2457;
	cvt.rn.f32.s32 	%f2482, %r3691;
	mul.f32 	%f2483, %f1908, %f2482;
	fma.rn.f32 	%f2484, %f2483, %f1828, %f2460;
	ld.shared.u32 	%r3726, [%r5172+13840];
	ld.shared.u32 	%r3727, [%r5172+13856];
	ld.shared.v4.u32 	{%r3702, %r3732, %r3762, %r3792}, [%r5173+13824];
	// begin inline asm
	{.reg .f16 low,high;
  mov.b32 {low,high},%r3702;
  cvt.f32.f16 %f1829, low;}

	// end inline asm
	ld.shared.v4.u32 	{%r3703, %r3733, %r3763, %r3793}, [%r5173+13968];
	// begin inline asm
	{.reg .f16 low,high;
  mov.b32 {low,high},%r3703;
  cvt.f32.f16 %f1830, low;}

	// end inline asm
	mov.u32 	%r3704, %r4680;
	mov.u32 	%r3705, %r4680;
	mov.u32 	%r3706, %r4680;
	mov.u32 	%r3707, %r4680;
	// begin inline asm
	mma.sync.aligned.m16n8k32.row.col.s32.s8.s8.s32 {%r3704, %r3705, %r3706, %r3707}, {%r2950, %r2951, %r2952, %r2953}, {%r3726, %r3727}, {%r3704, %r3705, %r3706, %r3707};
	// end inline asm
	cvt.rn.f32.s32 	%f2485, %r3704;
	mul.f32 	%f2486, %f1893, %f2485;
	fma.rn.f32 	%f2487, %f2486, %f1829, %f3429;
	cvt.rn.f32.s32 	%f2488, %r3705;
	mul.f32 	%f2489, %f1893, %f2488;
	fma.rn.f32 	%f2490, %f2489, %f1830, %f3430;
	cvt.rn.f32.s32 	%f2491, %r3706;
	mul.f32 	%f2492, %f1897, %f2491;
	fma.rn.f32 	%f2493, %f2492, %f1829, %f3431;
	cvt.rn.f32.s32 	%f2494, %r3707;
	mul.f32 	%f2495, %f1897, %f2494;
	fma.rn.f32 	%f2496, %f2495, %f1830, %f3432;
	mov.u32 	%r3718, %r4680;
	mov.u32 	%r3719, %r4680;
	mov.u32 	%r3720, %r4680;
	mov.u32 	%r3721, %r4680;
	// begin inline asm
	mma.sync.aligned.m16n8k32.row.col.s32.s8.s8.s32 {%r3718, %r3719, %r3720, %r3721}, {%r2966, %r2967, %r2968, %r2969}, {%r3726, %r3727}, {%r3718, %r3719, %r3720, %r3721};
	// end inline asm
	cvt.rn.f32.s32 	%f2497, %r3718;
	mul.f32 	%f2498, %f1901, %f2497;
	fma.rn.f32 	%f2499, %f2498, %f1829, %f3433;
	cvt.rn.f32.s32 	%f2500, %r3719;
	mul.f32 	%f2501, %f1901, %f2500;
	fma.rn.f32 	%f2502, %f2501, %f1830, %f3434;
	cvt.rn.f32.s32 	%f2503, %r3720;
	mul.f32 	%f2504, %f1905, %f2503;
	fma.rn.f32 	%f2505, %f2504, %f1829, %f3435;
	cvt.rn.f32.s32 	%f2506, %r3721;
	mul.f32 	%f2507, %f1905, %f2506;
	fma.rn.f32 	%f2508, %f2507, %f1830, %f3436;
	ld.shared.u32 	%r3756, [%r5172+13872];
	ld.shared.u32 	%r3757, [%r5172+13888];
	// begin inline asm
	{.reg .f16 low,high;
  mov.b32 {low,high},%r3732;
  cvt.f32.f16 %f1831, low;}

	// end inline asm
	// begin inline asm
	{.reg .f16 low,high;
  mov.b32 {low,high},%r3733;
  cvt.f32.f16 %f1832, low;}

	// end inline asm
	mov.u32 	%r3734, %r4680;
	mov.u32 	%r3735, %r4680;
	mov.u32 	%r3736, %r4680;
	mov.u32 	%r3737, %r4680;
	// begin inline asm
	mma.sync.aligned.m16n8k32.row.col.s32.s8.s8.s32 {%r3734, %r3735, %r3736, %r3737}, {%r2954, %r2955, %r2956, %r2957}, {%r3756, %r3757}, {%r3734, %r3735, %r3736, %r3737};
	// end inline asm
	cvt.rn.f32.s32 	%f2509, %r3734;
	mul.f32 	%f2510, %f1894, %f2509;
	fma.rn.f32 	%f2511, %f2510, %f1831, %f2487;
	cvt.rn.f32.s32 	%f2512, %r3735;
	mul.f32 	%f2513, %f1894, %f2512;
	fma.rn.f32 	%f2514, %f2513, %f1832, %f2490;
	cvt.rn.f32.s32 	%f2515, %r3736;
	mul.f32 	%f2516, %f1898, %f2515;
	fma.rn.f32 	%f2517, %f2516, %f1831, %f2493;
	cvt.rn.f32.s32 	%f2518, %r3737;
	mul.f32 	%f2519, %f1898, %f2518;
	fma.rn.f32 	%f2520, %f2519, %f1832, %f2496;
	mov.u32 	%r3748, %r4680;
	mov.u32 	%r3749, %r4680;
	mov.u32 	%r3750, %r4680;
	mov.u32 	%r3751, %r4680;
	// begin inline asm
	mma.sync.aligned.m16n8k32.row.col.s32.s8.s8.s32 {%r3748, %r3749, %r3750, %r3751}, {%r2970, %r2971, %r2972, %r2973}, {%r3756, %r3757}, {%r3748, %r3749, %r3750, %r3751};
	// end inline asm
	cvt.rn.f32.s32 	%f2521, %r3748;
	mul.f32 	%f2522, %f1902, %f2521;
	fma.rn.f32 	%f2523, %f2522, %f1831, %f2499;
	cvt.rn.f32.s32 	%f2524, %r3749;
	mul.f32 	%f2525, %f1902, %f2524;
	fma.rn.f32 	%f2526, %f2525, %f1832, %f2502;
	cvt.rn.f32.s32 	%f2527, %r3750;
	mul.f32 	%f2528, %f1906, %f2527;
	fma.rn.f32 	%f2529, %f2528, %f1831, %f2505;
	cvt.rn.f32.s32 	%f2530, %r3751;
	mul.f32 	%f2531, %f1906, %f2530;
	fma.rn.f32 	%f2532, %f2531, %f1832, %f2508;
	ld.shared.u32 	%r3786, [%r5172+13904];
	ld.shared.u32 	%r3787, [%r5172+13920];
	// begin inline asm
	{.reg .f16 low,high;
  mov.b32 {low,high},%r3762;
  cvt.f32.f16 %f1833, low;}

	// end inline asm
	// begin inline asm
	{.reg .f16 low,high;
  mov.b32 {low,high},%r3763;
  cvt.f32.f16 %f1834, low;}

	// end inline asm
	mov.u32 	%r3764, %r4680;
	mov.u32 	%r3765, %r4680;
	mov.u32 	%r3766, %r4680;
	mov.u32 	%r3767, %r4680;
	// begin inline asm
	mma.sync.aligned.m16n8k32.row.col.s32.s8.s8.s32 {%r3764, %r3765, %r3766, %r3767}, {%r2958, %r2959, %r2960, %r2961}, {%r3786, %r3787}, {%r3764, %r3765, %r3766, %r3767};
	// end inline asm
	cvt.rn.f32.s32 	%f2533, %r3764;
	mul.f32 	%f2534, %f1895, %f2533;
	fma.rn.f32 	%f2535, %f2534, %f1833, %f2511;
	cvt.rn.f32.s32 	%f2536, %r3765;
	mul.f32 	%f2537, %f1895, %f2536;
	fma.rn.f32 	%f2538, %f2537, %f1834, %f2514;
	cvt.rn.f32.s32 	%f2539, %r3766;
	mul.f32 	%f2540, %f1899, %f2539;
	fma.rn.f32 	%f2541, %f2540, %f1833, %f2517;
	cvt.rn.f32.s32 	%f2542, %r3767;
	mul.f32 	%f2543, %f1899, %f2542;
	fma.rn.f32 	%f2544, %f2543, %f1834, %f2520;
	mov.u32 	%r3778, %r4680;
	mov.u32 	%r3779, %r4680;
	mov.u32 	%r3780, %r4680;
	mov.u32 	%r3781, %r4680;
	// begin inline asm
	mma.sync.aligned.m16n8k32.row.col.s32.s8.s8.s32 {%r3778, %r3779, %r3780, %r3781}, {%r2974, %r2975, %r2976, %r2977}, {%r3786, %r3787}, {%r3778, %r3779, %r3780, %r3781};
	// end inline asm
	cvt.rn.f32.s32 	%f2545, %r3778;
	mul.f32 	%f2546, %f1903, %f2545;
	fma.rn.f32 	%f2547, %f2546, %f1833, %f2523;
	cvt.rn.f32.s32 	%f2548, %r3779;
	mul.f32 	%f2549, %f1903, %f2548;
	fma.rn.f32 	%f2550, %f2549, %f1834, %f2526;
	cvt.rn.f32.s32 	%f2551, %r3780;
	mul.f32 	%f2552, %f1907, %f2551;
	fma.rn.f32 	%f2553, %f2552, %f1833, %f2529;
	cvt.rn.f32.s32 	%f2554, %r3781;
	mul.f32 	%f2555, %f1907, %f2554;
	fma.rn.f32 	%f2556, %f2555, %f1834, %f2532;
	ld.shared.u32 	%r3816, [%r5172+13936];
	ld.shared.u32 	%r3817, [%r5172+13952];
	// begin inline asm
	{.reg .f16 low,high;
  mov.b32 {low,high},%r3792;
  cvt.f32.f16 %f1835, low;}

	// end inline asm
	// begin inline asm
	{.reg .f16 low,high;
  mov.b32 {low,high},%r3793;
  cvt.f32.f16 %f1836, low;}

	// end inline asm
	mov.u32 	%r3794, %r4680;
	mov.u32 	%r3795, %r4680;
	mov.u32 	%r3796, %r4680;
	mov.u32 	%r3797, %r4680;
	// begin inline asm
	mma.sync.aligned.m16n8k32.row.col.s32.s8.s8.s32 {%r3794, %r3795, %r3796, %r3797}, {%r2962, %r2963, %r2964, %r2965}, {%r3816, %r3817}, {%r3794, %r3795, %r3796, %r3797};
	// end inline asm
	cvt.rn.f32.s32 	%f2557, %r3794;
	mul.f32 	%f2558, %f1896, %f2557;
	fma.rn.f32 	%f2559, %f2558, %f1835, %f2535;
	cvt.rn.f32.s32 	%f2560, %r3795;
	mul.f32 	%f2561, %f1896, %f2560;
	fma.rn.f32 	%f2562, %f2561, %f1836, %f2538;
	cvt.rn.f32.s32 	%f2563, %r3796;
	mul.f32 	%f2564, %f1900, %f2563;
	fma.rn.f32 	%f2565, %f2564, %f1835, %f2541;
	cvt.rn.f32.s32 	%f2566, %r3797;
	mul.f32 	%f2567, %f1900, %f2566;
	fma.rn.f32 	%f2568, %f2567, %f1836, %f2544;
	mov.u32 	%r3808, %r4680;
	mov.u32 	%r3809, %r4680;
	mov.u32 	%r3810, %r4680;
	mov.u32 	%r3811, %r4680;
	// begin inline asm
	mma.sync.aligned.m16n8k32.row.col.s32.s8.s8.s32 {%r3808, %r3809, %r3810, %r3811}, {%r2978, %r2979, %r2980, %r2981}, {%r3816, %r3817}, {%r3808, %r3809, %r3810, %r3811};
	// end inline asm
	cvt.rn.f32.s32 	%f2569, %r3808;
	mul.f32 	%f2570, %f1904, %f2569;
	fma.rn.f32 	%f2571, %f2570, %f1835, %f2547;
	cvt.rn.f32.s32 	%f2572, %r3809;
	mul.f32 	%f2573, %f1904, %f2572;
	fma.rn.f32 	%f2574, %f2573, %f1836, %f2550;
	cvt.rn.f32.s32 	%f2575, %r3810;
	mul.f32 	%f2576, %f1908, %f2575;
	fma.rn.f32 	%f2577, %f2576, %f1835, %f2553;
	cvt.rn.f32.s32 	%f2578, %r3811;
	mul.f32 	%f2579, %f1908, %f2578;
	fma.rn.f32 	%f2580, %f2579, %f1836, %f2556;
	bar.sync 	0;
	mul.wide.s32 	%rd670, %r5350, 144;
	add.s64 	%rd671, %rd665, %rd670;
	ld.global.nc.u32 	%r5174, [%rd671];
	st.shared.u32 	[%r5142], %r5174;
	ld.global.nc.u32 	%r5175, [%rd671+1024];
	st.shared.u32 	[%r5142+1024], %r5175;
	ld.global.nc.u32 	%r5176, [%rd671+2048];
	st.shared.u32 	[%r5142+2048], %r5176;
	ld.global.nc.u32 	%r5177, [%rd671+3072];
	st.shared.u32 	[%r5142+3072], %r5177;
	ld.global.nc.u32 	%r5178, [%rd671+4096];
	st.shared.u32 	[%r5142+4096], %r5178;
	ld.global.nc.u32 	%r5179, [%rd671+5120];
	st.shared.u32 	[%r5142+5120], %r5179;
	ld.global.nc.u32 	%r5180, [%rd671+6144];
	st.shared.u32 	[%r5142+6144], %r5180;
	ld.global.nc.u32 	%r5181, [%rd671+7168];
	st.shared.u32 	[%r5142+7168], %r5181;
	ld.global.nc.u32 	%r5182, [%rd671+8192];
	st.shared.u32 	[%r5142+8192], %r5182;
	ld.global.nc.u32 	%r5183, [%rd671+9216];
	st.shared.u32 	[%r5142+9216], %r5183;
	ld.global.nc.u32 	%r5184, [%rd671+10240];
	st.shared.u32 	[%r5142+10240], %r5184;
	ld.global.nc.u32 	%r5185, [%rd671+11264];
	st.shared.u32 	[%r5142+11264], %r5185;
	ld.global.nc.u32 	%r5186, [%rd671+12288];
	st.shared.u32 	[%r5142+12288], %r5186;
	ld.global.nc.u32 	%r5187, [%rd671+13312];
	st.shared.u32 	[%r5142+13312], %r5187;
	ld.global.nc.u32 	%r5188, [%rd671+14336];
	st.shared.u32 	[%r5142+14336], %r5188;
	ld.global.nc.u32 	%r5189, [%rd671+15360];
	st.shared.u32 	[%r5142+15360], %r5189;
	bar.sync 	0;
	add.s64 	%rd566, %rd669, 16960;
	// begin inline asm
	ldmatrix.sync.aligned.m8n8.x4.b16 {%r3822, %r3823, %r3824, %r3825}, [%rd566];
	// end inline asm
	add.s64 	%rd567, %rd669, 16992;
	// begin inline asm
	ldmatrix.sync.aligned.m8n8.x4.b16 {%r3826, %r3827, %r3828, %r3829}, [%rd567];
	// end inline asm
	add.s64 	%rd568, %rd669, 17024;
	// begin inline asm
	ldmatrix.sync.aligned.m8n8.x4.b16 {%r3830, %r3831, %r3832, %r3833}, [%rd568];
	// end inline asm
	add.s64 	%rd569, %rd669, 17056;
	// begin inline asm
	ldmatrix.sync.aligned.m8n8.x4.b16 {%r3834, %r3835, %r3836, %r3837}, [%rd569];
	// end inline asm
	ld.shared.v4.f32 	{%f2581, %f2582, %f2583, %f2584}, [%r5166+17104];
	ld.shared.v4.f32 	{%f2585, %f2586, %f2587, %f2588}, [%r5166+19536];
	add.s64 	%rd570, %rd669, 21824;
	// begin inline asm
	ldmatrix.sync.aligned.m8n8.x4.b16 {%r3838, %r3839, %r3840, %r3841}, [%rd570];
	// end inline asm
	add.s64 	%rd571, %rd669, 21856;
	// begin inline asm
	ldmatrix.sync.aligned.m8n8.x4.b16 {%r3842, %r3843, %r3844, %r3845}, [%rd571];
	// end inline asm
	add.s64 	%rd572, %rd669, 21888;
	// begin inline asm
	ldmatrix.sync.aligned.m8n8.x4.b16 {%r3846, %r3847, %r3848, %r3849}, [%rd572];
	// end inline asm
	add.s64 	%rd573, %rd669, 21920;
	// begin inline asm
	ldmatrix.sync.aligned.m8n8.x4.b16 {%r3850, %r3851, %r3852, %r3853}, [%rd573];
	// end inline asm
	ld.shared.v4.f32 	{%f2589, %f2590, %f2591, %f2592}, [%r5166+21968];
	ld.shared.v4.f32 	{%f2593, %f2594, %f2595, %f2596}, [%r5166+24400];
	ld.shared.u32 	%r3878, [%r5172+16];
	ld.shared.u32 	%r3879, [%r5172+32];
	ld.shared.v4.u32 	{%r3854, %r3884, %r3914, %r3944}, [%r5173];
	// begin inline asm
	{.reg .f16 low,high;
  mov.b32 {low,high},%r3854;
  cvt.f32.f16 %f1837, low;}

	// end inline asm
	ld.shared.v4.u32 	{%r3855, %r3885, %r3915, %r3945}, [%r5173+144];
	// begin inline asm
	{.reg .f16 low,high;
  mov.b32 {low,high},%r3855;
  cvt.f32.f16 %f1838, low;}

	// end inline asm
	mov.u32 	%r3856, %r4680;
	mov.u32 	%r3857, %r4680;
	mov.u32 	%r3858, %r4680;
	mov.u32 	%r3859, %r4680;
	// begin inline asm
	mma.sync.aligned.m16n8k32.row.col.s32.s8.s8.s32 {%r3856, %r3857, %r3858, %r3859}, {%r3822, %r3823, %r3824, %r3825}, {%r3878, %r3879}, {%r3856, %r3857, %r3858, %r3859};
	// end inline asm
	cvt.rn.f32.s32 	%f2597, %r3856;
	mul.f32 	%f2598, %f2581, %f2597;
	fma.rn.f32 	%f2599, %f2598, %f1837, %f1983;
	cvt.rn.f32.s32 	%f2600, %r3857;
	mul.f32 	%f2601, %f2581, %f2600;
	fma.rn.f32 	%f2602, %f2601, %f1838, %f1986;
	cvt.rn.f32.s32 	%f2603, %r3858;
	mul.f32 	%f2604, %f2585, %f2603;
	fma.rn.f32 	%f2605, %f2604, %f1837, %f1989;
	cvt.rn.f32.s32 	%f2606, %r3859;
	mul.f32 	%f2607, %f2585, %f2606;
	fma.rn.f32 	%f2608, %f2607, %f1838, %f1992;
	mov.u32 	%r3870, %r4680;
	mov.u32 	%r3871, %r4680;
	mov.u32 	%r3872, %r4680;
	mov.u32 	%r3873, %r4680;
	// begin inline asm
	mma.sync.aligned.m16n8k32.row.col.s32.s8.s8.s32 {%r3870, %r3871, %r3872, %r3873}, {%r3838, %r3839, %r3840, %r3841}, {%r3878, %r3879}, {%r3870, %r3871, %r3872, %r3873};
	// end inline asm
	cvt.rn.f32.s32 	%f2609, %r3870;
	mul.f32 	%f2610, %f2589, %f2609;
	fma.rn.f32 	%f2611, %f2610, %f1837, %f1995;
	cvt.rn.f32.s32 	%f2612, %r3871;
	mul.f32 	%f2613, %f2589, %f2612;
	fma.rn.f32 	%f2614, %f2613, %f1838, %f1998;
	cvt.rn.f32.s32 	%f2615, %r3872;
	mul.f32 	%f2616, %f2593, %f2615;
	fma.rn.f32 	%f2617, %f2616, %f1837, %f2001;
	cvt.rn.f32.s32 	%f2618, %r3873;
	mul.f32 	%f2619, %f2593, %f2618;
	fma.rn.f32 	%f2620, %f2619, %f1838, %f2004;
	ld.shared.u32 	%r3908, [%r5172+48];
	ld.shared.u32 	%r3909, [%r5172+64];
	// begin inline asm
	{.reg .f16 low,high;
  mov.b32 {low,high},%r3884;
  cvt.f32.f16 %f1839, low;}

	// end inline asm
	// begin inline asm
	{.reg .f16 low,high;
  mov.b32 {low,high},%r3885;
  cvt.f32.f16 %f1840, low;}

	// end inline asm
	mov.u32 	%r3886, %r4680;
	mov.u32 	%r3887, %r4680;
	mov.u32 	%r3888, %r4680;
	mov.u32 	%r3889, %r4680;
	// begin inline asm
	mma.sync.aligned.m16n8k32.row.col.s32.s8.s8.s32 {%r3886, %r3887, %r3888, %r3889}, {%r3826, %r3827, %r3828, %r3829}, {%r3908, %r3909}, {%r3886, %r3887, %r3888, %r3889};
	// end inline asm
	cvt.rn.f32.s32 	%f2621, %r3886;
	mul.f32 	%f2622, %f2582, %f2621;
	fma.rn.f32 	%f2623, %f2622, %f1839, %f2599;
	cvt.rn.f32.s32 	%f2624, %r3887;
	mul.f32 	%f2625, %f2582, %f2624;
	fma.rn.f32 	%f2626, %f2625, %f1840, %f2602;
	cvt.rn.f32.s32 	%f2627, %r3888;
	mul.f32 	%f2628, %f2586, %f2627;
	fma.rn.f32 	%f2629, %f2628, %f1839, %f2605;
	cvt.rn.f32.s32 	%f2630, %r3889;
	mul.f32 	%f2631, %f2586, %f2630;
	fma.rn.f32 	%f2632, %f2631, %f1840, %f2608;
	mov.u32 	%r3900, %r4680;
	mov.u32 	%r3901, %r4680;
	mov.u32 	%r3902, %r4680;
	mov.u32 	%r3903, %r4680;
	// begin inline asm
	mma.sync.aligned.m16n8k32.row.col.s32.s8.s8.s32 {%r3900, %r3901, %r3902, %r3903}, {%r3842, %r3843, %r3844, %r3845}, {%r3908, %r3909}, {%r3900, %r3901, %r3902, %r3903};
	// end inline asm
	cvt.rn.f32.s32 	%f2633, %r3900;
	mul.f32 	%f2634, %f2590, %f2633;
	fma.rn.f32 	%f2635, %f2634, %f1839, %f2611;
	cvt.rn.f32.s32 	%f2636, %r3901;
	mul.f32 	%f2637, %f2590, %f2636;
	fma.rn.f32 	%f2638, %f2637, %f1840, %f2614;
	cvt.rn.f32.s32 	%f2639, %r3902;
	mul.f32 	%f2640, %f2594, %f2639;
	fma.rn.f32 	%f2641, %f2640, %f1839, %f2617;
	cvt.rn.f32.s32 	%f2642, %r3903;
	mul.f32 	%f2643, %f2594, %f2642;
	fma.rn.f32 	%f2644, %f2643, %f1840, %f2620;
	ld.shared.u32 	%r3938, [%r5172+80];
	ld.shared.u32 	%r3939, [%r5172+96];
	// begin inline asm
	{.reg .f16 low,high;
  mov.b32 {low,high},%r3914;
  cvt.f32.f16 %f1841, low;}

	// end inline asm
	// begin inline asm
	{.reg .f16 low,high;
  mov.b32 {low,high},%r3915;
  cvt.f32.f16 %f1842, low;}

	// end inline asm
	mov.u32 	%r3916, %r4680;
	mov.u32 	%r3917, %r4680;
	mov.u32 	%r3918, %r4680;
	mov.u32 	%r3919, %r4680;
	// begin inline asm
	mma.sync.aligned.m16n8k32.row.col.s32.s8.s8.s32 {%r3916, %r3917, %r3918, %r3919}, {%r3830, %r3831, %r3832, %r3833}, {%r3938, %r3939}, {%r3916, %r3917, %r3918, %r3919};
	// end inline asm
	cvt.rn.f32.s32 	%f2645, %r3916;
	mul.f32 	%f2646, %f2583, %f2645;
	fma.rn.f32 	%f2647, %f2646, %f1841, %f2623;
	cvt.rn.f32.s32 	%f2648, %r3917;
	mul.f32 	%f2649, %f2583, %f2648;
	fma.rn.f32 	%f2650, %f2649, %f1842, %f2626;
	cvt.rn.f32.s32 	%f2651, %r3918;
	mul.f32 	%f2652, %f2587, %f2651;
	fma.rn.f32 	%f2653, %f2652, %f1841, %f2629;
	cvt.rn.f32.s32 	%f2654, %r3919;
	mul.f32 	%f2655, %f2587, %f2654;
	fma.rn.f32 	%f2656, %f2655, %f1842, %f2632;
	mov.u32 	%r3930, %r4680;
	mov.u32 	%r3931, %r4680;
	mov.u32 	%r3932, %r4680;
	mov.u32 	%r3933, %r4680;
	// begin inline asm
	mma.sync.aligned.m16n8k32.row.col.s32.s8.s8.s32 {%r3930, %r3931, %r3932, %r3933}, {%r3846, %r3847, %r3848, %r3849}, {%r3938, %r3939}, {%r3930, %r3931, %r3932, %r3933};
	// end inline asm
	cvt.rn.f32.s32 	%f2657, %r3930;
	mul.f32 	%f2658, %f2591, %f2657;
	fma.rn.f32 	%f2659, %f2658, %f1841, %f2635;
	cvt.rn.f32.s32 	%f2660, %r3931;
	mul.f32 	%f2661, %f2591, %f2660;
	fma.rn.f32 	%f2662, %f2661, %f1842, %f2638;
	cvt.rn.f32.s32 	%f2663, %r3932;
	mul.f32 	%f2664, %f2595, %f2663;
	fma.rn.f32 	%f2665, %f2664, %f1841, %f2641;
	cvt.rn.f32.s32 	%f2666, %r3933;
	mul.f32 	%f2667, %f2595, %f2666;
	fma.rn.f32 	%f2668, %f2667, %f1842, %f2644;
	ld.shared.u32 	%r3968, [%r5172+112];
	ld.shared.u32 	%r3969, [%r5172+128];
	// begin inline asm
	{.reg .f16 low,high;
  mov.b32 {low,high},%r3944;
  cvt.f32.f16 %f1843, low;}

	// end inline asm
	// begin inline asm
	{.reg .f16 low,high;
  mov.b32 {low,high},%r3945;
  cvt.f32.f16 %f1844, low;}

	// end inline asm
	mov.u32 	%r3946, %r4680;
	mov.u32 	%r3947, %r4680;
	mov.u32 	%r3948, %r4680;
	mov.u32 	%r3949, %r4680;
	// begin inline asm
	mma.sync.aligned.m16n8k32.row.col.s32.s8.s8.s32 {%r3946, %r3947, %r3948, %r3949}, {%r3834, %r3835, %r3836, %r3837}, {%r3968, %r3969}, {%r3946, %r3947, %r3948, %r3949};
	// end inline asm
	cvt.rn.f32.s32 	%f2669, %r3946;
	mul.f32 	%f2670, %f2584, %f2669;
	fma.rn.f32 	%f3381, %f2670, %f1843, %f2647;
	cvt.rn.f32.s32 	%f2671, %r3947;
	mul.f32 	%f2672, %f2584, %f2671;
	fma.rn.f32 	%f3382, %f2672, %f1844, %f2650;
	cvt.rn.f32.s32 	%f2673, %r3948;
	mul.f32 	%f2674, %f2588, %f2673;
	fma.rn.f32 	%f3383, %f2674, %f1843, %f2653;
	cvt.rn.f32.s32 	%f2675, %r3949;
	mul.f32 	%f2676, %f2588, %f2675;
	fma.rn.f32 	%f3384, %f2676, %f1844, %f2656;
	mov.u32 	%r3960, %r4680;
	mov.u32 	%r3961, %r4680;
	mov.u32 	%r3962, %r4680;
	mov.u32 	%r3963, %r4680;
	// begin inline asm
	mma.sync.aligned.m16n8k32.row.col.s32.s8.s8.s32 {%r3960, %r3961, %r3962, %r3963}, {%r3850, %r3851, %r3852, %r3853}, {%r3968, %r3969}, {%r3960, %r3961, %r3962, %r3963};
	// end inline asm
	cvt.rn.f32.s32 	%f2677, %r3960;
	mul.f32 	%f2678, %f2592, %f2677;
	fma.rn.f32 	%f3385, %f2678, %f1843, %f2659;
	cvt.rn.f32.s32 	%f2679, %r3961;
	mul.f32 	%f2680, %f2592, %f2679;
	fma.rn.f32 	%f3386, %f2680, %f1844, %f2662;
	cvt.rn.f32.s32 	%f2681, %r3962;
	mul.f32 	%f2682, %f2596, %f2681;
	fma.rn.f32 	%f3387, %f2682, %f1843, %f2665;
	cvt.rn.f32.s32 	%f2683, %r3963;
	mul.f32 	%f2684, %f2596, %f2683;
	fma.rn.f32 	%f3388, %f2684, %f1844, %f2668;
	ld.shared.u32 	%r3998, [%r5172+2320];
	ld.shared.u32 	%r3999, [%r5172+2336];
	ld.shared.v4.u32 	{%r3974, %r4004, %r4034, %r4064}, [%r5173+2304];
	// begin inline asm
	{.reg .f16 low,high;
  mov.b32 {low,high},%r3974;
  cvt.f32.f16 %f1845, low;}

	// end inline asm
	ld.shared.v4.u32 	{%r3975, %r4005, %r4035, %r4065}, [%r5173+2448];
	// begin inline asm
	{.reg .f16 low,high;
  mov.b32 {low,high},%r3975;
  cvt.f32.f16 %f1846, low;}

	// end inline asm
	mov.u32 	%r3976, %r4680;
	mov.u32 	%r3977, %r4680;
	mov.u32 	%r3978, %r4680;
	mov.u32 	%r3979, %r4680;
	// begin inline asm
	mma.sync.aligned.m16n8k32.row.col.s32.s8.s8.s32 {%r3976, %r3977, %r3978, %r3979}, {%r3822, %r3823, %r3824, %r3825}, {%r3998, %r3999}, {%r3976, %r3977, %r3978, %r3979};
	// end inline asm
	cvt.rn.f32.s32 	%f2685, %r3976;
	mul.f32 	%f2686, %f2581, %f2685;
	fma.rn.f32 	%f2687, %f2686, %f1845, %f2079;
	cvt.rn.f32.s32 	%f2688, %r3977;
	mul.f32 	%f2689, %f2581, %f2688;
	fma.rn.f32 	%f2690, %f2689, %f1846, %f2082;
	cvt.rn.f32.s32 	%f2691, %r3978;
	mul.f32 	%f2692, %f2585, %f2691;
	fma.rn.f32 	%f2693, %f2692, %f1845, %f2085;
	cvt.rn.f32.s32 	%f2694, %r3979;
	mul.f32 	%f2695, %f2585, %f2694;
	fma.rn.f32 	%f2696, %f2695, %f1846, %f2088;
	mov.u32 	%r3990, %r4680;
	mov.u32 	%r3991, %r4680;
	mov.u32 	%r3992, %r4680;
	mov.u32 	%r3993, %r4680;
	// begin inline asm
	mma.sync.aligned.m16n8k32.row.col.s32.s8.s8.s32 {%r3990, %r3991, %r3992, %r3993}, {%r3838, %r3839, %r3840, %r3841}, {%r3998, %r3999}, {%r3990, %r3991, %r3992, %r3993};
	// end inline asm
	cvt.rn.f32.s32 	%f2697, %r3990;
	mul.f32 	%f2698, %f2589, %f2697;
	fma.rn.f32 	%f2699, %f2698, %f1845, %f2091;
	cvt.rn.f32.s32 	%f2700, %r3991;
	mul.f32 	%f2701, %f2589, %f2700;
	fma.rn.f32 	%f2702, %f2701, %f1846, %f2094;
	cvt.rn.f32.s32 	%f2703, %r3992;
	mul.f32 	%f2704, %f2593, %f2703;
	fma.rn.f32 	%f2705, %f2704, %f1845, %f2097;
	cvt.rn.f32.s32 	%f2706, %r3993;
	mul.f32 	%f2707, %f2593, %f2706;
	fma.rn.f32 	%f2708, %f2707, %f1846, %f2100;
	ld.shared.u32 	%r4028, [%r5172+2352];
	ld.shared.u32 	%r4029, [%r5172+2368];
	// begin inline asm
	{.reg .f16 low,high;
  mov.b32 {low,high},%r4004;
  cvt.f32.f16 %f1847, low;}

	// end inline asm
	// begin inline asm
	{.reg .f16 low,high;
  mov.b32 {low,high},%r4005;
  cvt.f32.f16 %f1848, low;}

	// end inline asm
	mov.u32 	%r4006, %r4680;
	mov.u32 	%r4007, %r4680;
	mov.u32 	%r4008, %r4680;
	mov.u32 	%r4009, %r4680;
	// begin inline asm
	mma.sync.aligned.m16n8k32.row.col.s32.s8.s8.s32 {%r4006, %r4007, %r4008, %r4009}, {%r3826, %r3827, %r3828, %r3829}, {%r4028, %r4029}, {%r4006, %r4007, %r4008, %r4009};
	// end inline asm
	cvt.rn.f32.s32 	%f2709, %r4006;
	mul.f32 	%f2710, %f2582, %f2709;
	fma.rn.f32 	%f2711, %f2710, %f1847, %f2687;
	cvt.rn.f32.s32 	%f2712, %r4007;
	mul.f32 	%f2713, %f2582, %f2712;
	fma.rn.f32 	%f2714, %f2713, %f1848, %f2690;
	cvt.rn.f32.s32 	%f2715, %r4008;
	mul.f32 	%f2716, %f2586, %f2715;
	fma.rn.f32 	%f2717, %f2716, %f1847, %f2693;
	cvt.rn.f32.s32 	%f2718, %r4009;
	mul.f32 	%f2719, %f2586, %f2718;
	fma.rn.f32 	%f2720, %f2719, %f1848, %f2696;
	mov.u32 	%r4020, %r4680;
	mov.u32 	%r4021, %r4680;
	mov.u32 	%r4022, %r4680;
	mov.u32 	%r4023, %r4680;
	// begin inline asm
	mma.sync.aligned.m16n8k32.row.col.s32.s8.s8.s32 {%r4020, %r4021, %r4022, %r4023}, {%r3842, %r3843, %r3844, %r3845}, {%r4028, %r4029}, {%r4020, %r4021, %r4022, %r4023};
	// end inline asm
	cvt.rn.f32.s32 	%f2721, %r4020;
	mul.f32 	%f2722, %f2590, %f2721;
	fma.rn.f32 	%f2723, %f2722, %f1847, %f2699;
	cvt.rn.f32.s32 	%f2724, %r4021;
	mul.f32 	%f2725, %f2590, %f2724;
	fma.rn.f32 	%f2726, %f2725, %f1848, %f2702;
	cvt.rn.f32.s32 	%f2727, %r4022;
	mul.f32 	%f2728, %f2594, %f2727;
	fma.rn.f32 	%f2729, %f2728, %f1847, %f2705;
	cvt.rn.f32.s32 	%f2730, %r4023;
	mul.f32 	%f2731, %f2594, %f2730;
	fma.rn.f32 	%f2732, %f2731, %f1848, %f2708;
	ld.shared.u32 	%r4058, [%r5172+2384];
	ld.shared.u32 	%r4059, [%r5172+2400];
	// begin inline asm
	{.reg .f16 low,high;
  mov.b32 {low,high},%r4034;
  cvt.f32.f16 %f1849, low;}

	// end inline asm
	// begin inline asm
	{.reg .f16 low,high;
  mov.b32 {low,high},%r4035;
  cvt.f32.f16 %f1850, low;}

	// end inline asm
	mov.u32 	%r4036, %r4680;
	mov.u32 	%r4037, %r4680;
	mov.u32 	%r4038, %r4680;
	mov.u32 	%r4039, %r4680;
	// begin inline asm
	mma.sync.aligned.m16n8k32.row.col.s32.s8.s8.s32 {%r4036, %r4037, %r4038, %r4039}, {%r3830, %r3831, %r3832, %r3833}, {%r4058, %r4059}, {%r4036, %r4037, %r4038, %r4039};
	// end inline asm
	cvt.rn.f32.s32 	%f2733, %r4036;
	mul.f32 	%f2734, %f2583, %f2733;
	fma.rn.f32 	%f2735, %f2734, %f1849, %f2711;
	cvt.rn.f32.s32 	%f2736, %r4037;
	mul.f32 	%f2737, %f2583, %f2736;
	fma.rn.f32 	%f2738, %f2737, %f1850, %f2714;
	cvt.rn.f32.s32 	%f2739, %r4038;
	mul.f32 	%f2740, %f2587, %f2739;
	fma.rn.f32 	%f2741, %f2740, %f1849, %f2717;
	cvt.rn.f32.s32 	%f2742, %r4039;
	mul.f32 	%f2743, %f2587, %f2742;
	fma.rn.f32 	%f2744, %f2743, %f1850, %f2720;
	mov.u32 	%r4050, %r4680;
	mov.u32 	%r4051, %r4680;
	mov.u32 	%r4052, %r4680;
	mov.u32 	%r4053, %r4680;
	// begin inline asm
	mma.sync.aligned.m16n8k32.row.col.s32.s8.s8.s32 {%r4050, %r4051, %r4052, %r4053}, {%r3846, %r3847, %r3848, %r3849}, {%r4058, %r4059}, {%r4050, %r4051, %r4052, %r4053};
	// end inline asm
	cvt.rn.f32.s32 	%f2745, %r4050;
	mul.f32 	%f2746, %f2591, %f2745;
	fma.rn.f32 	%f2747, %f2746, %f1849, %f2723;
	cvt.rn.f32.s32 	%f2748, %r4051;
	mul.f32 	%f2749, %f2591, %f2748;
	fma.rn.f32 	%f2750, %f2749, %f1850, %f2726;
	cvt.rn.f32.s32 	%f2751, %r4052;
	mul.f32 	%f2752, %f2595, %f2751;
	fma.rn.f32 	%f2753, %f2752, %f1849, %f2729;
	cvt.rn.f32.s32 	%f2754, %r4053;
	mul.f32 	%f2755, %f2595, %f2754;
	fma.rn.f32 	%f2756, %f2755, %f1850, %f2732;
	ld.shared.u32 	%r4088, [%r5172+2416];
	ld.shared.u32 	%r4089, [%r5172+2432];
	// begin inline asm
	{.reg .f16 low,high;
  mov.b32 {low,high},%r4064;
  cvt.f32.f16 %f1851, low;}

	// end inline asm
	// begin inline asm
	{.reg .f16 low,high;
  mov.b32 {low,high},%r4065;
  cvt.f32.f16 %f1852, low;}

	// end inline asm
	mov.u32 	%r4066, %r4680;
	mov.u32 	%r4067, %r4680;
	mov.u32 	%r4068, %r4680;
	mov.u32 	%r4069, %r4680;
	// begin inline asm
	mma.sync.aligned.m16n8k32.row.col.s32.s8.s8.s32 {%r4066, %r4067, %r4068, %r4069}, {%r3834, %r3835, %r3836, %r3837}, {%r4088, %r4089}, {%r4066, %r4067, %r4068, %r4069};
	// end inline asm
	cvt.rn.f32.s32 	%f2757, %r4066;
	mul.f32 	%f2758, %f2584, %f2757;
	fma.rn.f32 	%f3389, %f2758, %f1851, %f2735;
	cvt.rn.f32.s32 	%f2759, %r4067;
	mul.f32 	%f2760, %f2584, %f2759;
	fma.rn.f32 	%f3390, %f2760, %f1852, %f2738;
	cvt.rn.f32.s32 	%f2761, %r4068;
	mul.f32 	%f2762, %f2588, %f2761;
	fma.rn.f32 	%f3391, %f2762, %f1851, %f2741;
	cvt.rn.f32.s32 	%f2763, %r4069;
	mul.f32 	%f2764, %f2588, %f2763;
	fma.rn.f32 	%f3392, %f2764, %f1852, %f2744;
	mov.u32 	%r4080, %r4680;
	mov.u32 	%r4081, %r4680;
	mov.u32 	%r4082, %r4680;
	mov.u32 	%r4083, %r4680;
	// begin inline asm
	mma.sync.aligned.m16n8k32.row.col.s32.s8.s8.s32 {%r4080, %r4081, %r4082, %r4083}, {%r3850, %r3851, %r3852, %r3853}, {%r4088, %r4089}, {%r4080, %r4081, %r4082, %r4083};
	// end inline asm
	cvt.rn.f32.s32 	%f2765, %r4080;
	mul.f32 	%f2766, %f2592, %f2765;
	fma.rn.f32 	%f3393, %f2766, %f1851, %f2747;
	cvt.rn.f32.s32 	%f2767, %r4081;
	mul.f32 	%f2768, %f2592, %f2767;
	fma.rn.f32 	%f3394, %f2768, %f1852, %f2750;
	cvt.rn.f32.s32 	%f2769, %r4082;
	mul.f32 	%f2770, %f2596, %f2769;
	fma.rn.f32 	%f3395, %f2770, %f1851, %f2753;
	cvt.rn.f32.s32 	%f2771, %r4083;
	mul.f32 	%f2772, %f2596, %f2771;
	fma.rn.f32 	%f3396, %f2772, %f1852, %f2756;
	ld.shared.u32 	%r4118, [%r5172+4624];
	ld.shared.u32 	%r4119, [%r5172+4640];
	ld.shared.v4.u32 	{%r4094, %r4124, %r4154, %r4184}, [%r5173+4608];
	// begin inline asm
	{.reg .f16 low,high;
  mov.b32 {low,high},%r4094;
  cvt.f32.f16 %f1853, low;}

	// end inline asm
	ld.shared.v4.u32 	{%r4095, %r4125, %r4155, %r4185}, [%r5173+4752];
	// begin inline asm
	{.reg .f16 low,high;
  mov.b32 {low,high},%r4095;
  cvt.f32.f16 %f1854, low;}

	// end inline asm
	mov.u32 	%r4096, %r4680;
	mov.u32 	%r4097, %r4680;
	mov.u32 	%r4098, %r4680;
	mov.u32 	%r4099, %r4680;
	// begin inline asm
	mma.sync.aligned.m16n8k32.row.col.s32.s8.s8.s32 {%r4096, %r4097, %r4098, %r4099}, {%r3822, %r3823, %r3824, %r3825}, {%r4118, %r4119}, {%r4096, %r4097, %r4098, %r4099};
	// end inline asm
	cvt.rn.f32.s32 	%f2773, %r4096;
	mul.f32 	%f2774, %f2581, %f2773;
	fma.rn.f32 	%f2775, %f2774, %f1853, %f2175;
	cvt.rn.f32.s32 	%f2776, %r4097;
	mul.f32 	%f2777, %f2581, %f2776;
	fma.rn.f32 	%f2778, %f2777, %f1854, %f2178;
	cvt.rn.f32.s32 	%f2779, %r4098;
	mul.f32 	%f2780, %f2585, %f2779;
	fma.rn.f32 	%f2781, %f2780, %f1853, %f2181;
	cvt.rn.f32.s32 	%f2782, %r4099;
	mul.f32 	%f2783, %f2585, %f2782;
	fma.rn.f32 	%f2784, %f2783, %f1854, %f2184;
	mov.u32 	%r4110, %r4680;
	mov.u32 	%r4111, %r4680;
	mov.u32 	%r4112, %r4680;
	mov.u32 	%r4113, %r4680;
	// begin inline asm
	mma.sync.aligned.m16n8k32.row.col.s32.s8.s8.s32 {%r4110, %r4111, %r4112, %r4113}, {%r3838, %r3839, %r3840, %r3841}, {%r4118, %r4119}, {%r4110, %r4111, %r4112, %r4113};
	// end inline asm
	cvt.rn.f32.s32 	%f2785, %r4110;
	mul.f32 	%f2786, %f2589, %f2785;
	fma.rn.f32 	%f2787, %f2786, %f1853, %f2187;
	cvt.rn.f32.s32 	%f2788, %r4111;
	mul.f32 	%f2789, %f2589, %f2788;
	fma.rn.f32 	%f2790, %f2789, %f1854, %f2190;
	cvt.rn.f32.s32 	%f2791, %r4112;
	mul.f32 	%f2792, %f2593, %f2791;
	fma.rn.f32 	%f2793, %f2792, %f1853, %f2193;
	cvt.rn.f32.s32 	%f2794, %r4113;
	mul.f32 	%f2795, %f2593, %f2794;
	fma.rn.f32 	%f2796, %f2795, %f1854, %f2196;
	ld.shared.u32 	%r4148, [%r5172+4656];
	ld.shared.u32 	%r4149, [%r5172+4672];
	// begin inline asm
	{.reg .f16 low,high;
  mov.b32 {low,high},%r4124;
  cvt.f32.f16 %f1855, low;}

	// end inline asm
	// begin inline asm
	{.reg .f16 low,high;
  mov.b32 {low,high},%r4125;
  cvt.f32.f16 %f1856, low;}

	// end inline asm
	mov.u32 	%r4126, %r4680;
	mov.u32 	%r4127, %r4680;
	mov.u32 	%r4128, %r4680;
	mov.u32 	%r4129, %r4680;
	// begin inline asm
	mma.sync.aligned.m16n8k32.row.col.s32.s8.s8.s32 {%r4126, %r4127, %r4128, %r4129}, {%r3826, %r3827, %r3828, %r3829}, {%r4148, %r4149}, {%r4126, %r4127, %r4128, %r4129};
	// end inline asm
	cvt.rn.f32.s32 	%f2797, %r4126;
	mul.f32 	%f2798, %f2582, %f2797;
	fma.rn.f32 	%f2799, %f2798, %f1855, %f2775;
	cvt.rn.f32.s32 	%f2800, %r4127;
	mul.f32 	%f2801, %f2582, %f2800;
	fma.rn.f32 	%f2802, %f2801, %f1856, %f2778;
	cvt.rn.f32.s32 	%f2803, %r4128;
	mul.f32 	%f2804, %f2586, %f2803;
	fma.rn.f32 	%f2805, %f2804, %f1855, %f2781;
	cvt.rn.f32.s32 	%f2806, %r4129;
	mul.f32 	%f2807, %f2586, %f2806;
	fma.rn.f32 	%f2808, %f2807, %f1856, %f2784;
	mov.u32 	%r4140, %r4680;
	mov.u32 	%r4141, %r4680;
	mov.u32 	%r4142, %r4680;
	mov.u32 	%r4143, %r4680;
	// begin inline asm
	mma.sync.aligned.m16n8k32.row.col.s32.s8.s8.s32 {%r4140, %r4141, %r4142, %r4143}, {%r3842, %r3843, %r3844, %r3845}, {%r4148, %r4149}, {%r4140, %r4141, %r4142, %r4143};
	// end inline asm
	cvt.rn.f32.s32 	%f2809, %r4140;
	mul.f32 	%f2810, %f2590, %f2809;
	fma.rn.f32 	%f2811, %f2810, %f1855, %f2787;
	cvt.rn.f32.s32 	%f2812, %r4141;
	mul.f32 	%f2813, %f2590, %f2812;
	fma.rn.f32 	%f2814, %f2813, %f1856, %f2790;
	cvt.rn.f32.s32 	%f2815, %r4142;
	mul.f32 	%f2816, %f2594, %f2815;
	fma.rn.f32 	%f2817, %f2816, %f1855, %f2793;
	cvt.rn.f32.s32 	%f2818, %r4143;
	mul.f32 	%f2819, %f2594, %f2818;
	fma.rn.f32 	%f2820, %f2819, %f1856, %f2796;
	ld.shared.u32 	%r4178, [%r5172+4688];
	ld.shared.u32 	%r4179, [%r5172+4704];
	// begin inline asm
	{.reg .f16 low,high;
  mov.b32 {low,high},%r4154;
  cvt.f32.f16 %f1857, low;}

	// end inline asm
	// begin inline asm
	{.reg .f16 low,high;
  mov.b32 {low,high},%r4155;
  cvt.f32.f16 %f1858, low;}

	// end inline asm
	mov.u32 	%r4156, %r4680;
	mov.u32 	%r4157, %r4680;
	mov.u32 	%r4158, %r4680;
	mov.u32 	%r4159, %r4680;
	// begin inline asm
	mma.sync.aligned.m16n8k32.row.col.s32.s8.s8.s32 {%r4156, %r4157, %r4158, %r4159}, {%r3830, %r3831, %r3832, %r3833}, {%r4178, %r4179}, {%r4156, %r4157, %r4158, %r4159};
	// end inline asm
	cvt.rn.f32.s32 	%f2821, %r4156;
	mul.f32 	%f2822, %f2583, %f2821;
	fma.rn.f32 	%f2823, %f2822, %f1857, %f2799;
	cvt.rn.f32.s32 	%f2824, %r4157;
	mul.f32 	%f2825, %f2583, %f2824;
	fma.rn.f32 	%f2826, %f2825, %f1858, %f2802;
	cvt.rn.f32.s32 	%f2827, %r4158;
	mul.f32 	%f2828, %f2587, %f2827;
	fma.rn.f32 	%f2829, %f2828, %f1857, %f2805;
	cvt.rn.f32.s32 	%f2830, %r4159;
	mul.f32 	%f2831, %f2587, %f2830;
	fma.rn.f32 	%f2832, %f2831, %f1858, %f2808;
	mov.u32 	%r4170, %r4680;
	mov.u32 	%r4171, %r4680;
	mov.u32 	%r4172, %r4680;
	mov.u32 	%r4173, %r4680;
	// begin inline asm
	mma.sync.aligned.m16n8k32.row.col.s32.s8.s8.s32 {%r4170, %r4171, %r4172, %r4173}, {%r3846, %r3847, %r3848, %r3849}, {%r4178, %r4179}, {%r4170, %r4171, %r4172, %r4173};
	// end inline asm
	cvt.rn.f32.s32 	%f2833, %r4170;
	mul.f32 	%f2834, %f2591, %f2833;
	fma.rn.f32 	%f2835, %f2834, %f1857, %f2811;
	cvt.rn.f32.s32 	%f2836, %r4171;
	mul.f32 	%f2837, %f2591, %f2836;
	fma.rn.f32 	%f2838, %f2837, %f1858, %f2814;
	cvt.rn.f32.s32 	%f2839, %r4172;
	mul.f32 	%f2840, %f2595, %f2839;
	fma.rn.f32 	%f2841, %f2840, %f1857, %f2817;
	cvt.rn.f32.s32 	%f2842, %r4173;
	mul.f32 	%f2843, %f2595, %f2842;
	fma.rn.f32 	%f2844, %f2843, %f1858, %f2820;
	ld.shared.u32 	%r4208, [%r5172+4720];
	ld.shared.u32 	%r4209, [%r5172+4736];
	// begin inline asm
	{.reg .f16 low,high;
  mov.b32 {low,high},%r4184;
  cvt.f32.f16 %f1859, low;}

	// end inline asm
	// begin inline asm
	{.reg .f16 low,high;
  mov.b32 {low,high},%r4185;
  cvt.f32.f16 %f1860, low;}

	// end inline asm
	mov.u32 	%r4186, %r4680;
	mov.u32 	%r4187, %r4680;
	mov.u32 	%r4188, %r4680;
	mov.u32 	%r4189, %r4680;
	// begin inline asm
	mma.sync.aligned.m16n8k32.row.col.s32.s8.s8.s32 {%r4186, %r4187, %r4188, %r4189}, {%r3834, %r3835, %r3836, %r3837}, {%r4208, %r4209}, {%r4186, %r4187, %r4188, %r4189};
	// end inline asm
	cvt.rn.f32.s32 	%f2845, %r4186;
	mul.f32 	%f2846, %f2584, %f2845;
	fma.rn.f32 	%f3397, %f2846, %f1859, %f2823;
	cvt.rn.f32.s32 	%f2847, %r4187;
	mul.f32 	%f2848, %f2584, %f2847;
	fma.rn.f32 	%f3398, %f2848, %f1860, %f2826;
	cvt.rn.f32.s32 	%f2849, %r4188;
	mul.f32 	%f2850, %f2588, %f2849;
	fma.rn.f32 	%f3399, %f2850, %f1859, %f2829;
	cvt.rn.f32.s32 	%f2851, %r4189;
	mul.f32 	%f2852, %f2588, %f2851;
	fma.rn.f32 	%f3400, %f2852, %f1860, %f2832;
	mov.u32 	%r4200, %r4680;
	mov.u32 	%r4201, %r4680;
	mov.u32 	%r4202, %r4680;
	mov.u32 	%r4203, %r4680;
	// begin inline asm
	mma.sync.aligned.m16n8k32.row.col.s32.s8.s8.s32 {%r4200, %r4201, %r4202, %r4203}, {%r3850, %r3851, %r3852, %r3853}, {%r4208, %r4209}, {%r4200, %r4201, %r4202, %r4203};
	// end inline asm
	cvt.rn.f32.s32 	%f2853, %r4200;
	mul.f32 	%f2854, %f2592, %f2853;
	fma.rn.f32 	%f3401, %f2854, %f1859, %f2835;
	cvt.rn.f32.s32 	%f2855, %r4201;
	mul.f32 	%f2856, %f2592, %f2855;
	fma.rn.f32 	%f3402, %f2856, %f1860, %f2838;
	cvt.rn.f32.s32 	%f2857, %r4202;
	mul.f32 	%f2858, %f2596, %f2857;
	fma.rn.f32 	%f3403, %f2858, %f1859, %f2841;
	cvt.rn.f32.s32 	%f2859, %r4203;
	mul.f32 	%f2860, %f2596, %f2859;
	fma.rn.f32 	%f3404, %f2860, %f1860, %f2844;
	ld.shared.u32 	%r4238, [%r5172+6928];
	ld.shared.u32 	%r4239, [%r5172+6944];
	ld.shared.v4.u32 	{%r4214, %r4244, %r4274, %r4304}, [%r5173+6912];
	// begin inline asm
	{.reg .f16 low,high;
  mov.b32 {low,high},%r4214;
  cvt.f32.f16 %f1861, low;}

	// end inline asm
	ld.shared.v4.u32 	{%r4215, %r4245, %r4275, %r4305}, [%r5173+7056];
	// begin inline asm
	{.reg .f16 low,high;
  mov.b32 {low,high},%r4215;
  cvt.f32.f16 %f1862, low;}

	// end inline asm
	mov.u32 	%r4216, %r4680;
	mov.u32 	%r4217, %r4680;
	mov.u32 	%r4218, %r4680;
	mov.u32 	%r4219, %r4680;
	// begin inline asm
	mma.sync.aligned.m16n8k32.row.col.s32.s8.s8.s32 {%r4216, %r4217, %r4218, %r4219}, {%r3822, %r3823, %r3824, %r3825}, {%r4238, %r4239}, {%r4216, %r4217, %r4218, %r4219};
	// end inline asm
	cvt.rn.f32.s32 	%f2861, %r4216;
	mul.f32 	%f2862, %f2581, %f2861;
	fma.rn.f32 	%f2863, %f2862, %f1861, %f2271;
	cvt.rn.f32.s32 	%f2864, %r4217;
	mul.f32 	%f2865, %f2581, %f2864;
	fma.rn.f32 	%f2866, %f2865, %f1862, %f2274;
	cvt.rn.f32.s32 	%f2867, %r4218;
	mul.f32 	%f2868, %f2585, %f2867;
	fma.rn.f32 	%f2869, %f2868, %f1861, %f2277;
	cvt.rn.f32.s32 	%f2870, %r4219;
	mul.f32 	%f2871, %f2585, %f2870;
	fma.rn.f32 	%f2872, %f2871, %f1862, %f2280;
	mov.u32 	%r4230, %r4680;
	mov.u32 	%r4231, %r4680;
	mov.u32 	%r4232, %r4680;
	mov.u32 	%r4233, %r4680;
	// begin inline asm
	mma.sync.aligned.m16n8k32.row.col.s32.s8.s8.s32 {%r4230, %r4231, %r4232, %r4233}, {%r3838, %r3839, %r3840, %r3841}, {%r4238, %r4239}, {%r4230, %r4231, %r4232, %r4233};
	// end inline asm
	cvt.rn.f32.s32 	%f2873, %r4230;
	mul.f32 	%f2874, %f2589, %f2873;
	fma.rn.f32 	%f2875, %f2874, %f1861, %f2283;
	cvt.rn.f32.s32 	%f2876, %r4231;
	mul.f32 	%f2877, %f2589, %f2876;
	fma.rn.f32 	%f2878, %f2877, %f1862, %f2286;
	cvt.rn.f32.s32 	%f2879, %r4232;
	mul.f32 	%f2880, %f2593, %f2879;
	fma.rn.f32 	%f2881, %f2880, %f1861, %f2289;
	cvt.rn.f32.s32 	%f2882, %r4233;
	mul.f32 	%f2883, %f2593, %f2882;
	fma.rn.f32 	%f2884, %f2883, %f1862, %f2292;
	ld.shared.u32 	%r4268, [%r5172+6960];
	ld.shared.u32 	%r4269, [%r5172+6976];
	// begin inline asm
	{.reg .f16 low,high;
  mov.b32 {low,high},%r4244;
  cvt.f32.f16 %f1863, low;}

	// end inline asm
	// begin inline asm
	{.reg .f16 low,high;
  mov.b32 {low,high},%r4245;
  cvt.f32.f16 %f1864, low;}

	// end inline asm
	mov.u32 	%r4246, %r4680;
	mov.u32 	%r4247, %r4680;
	mov.u32 	%r4248, %r4680;
	mov.u32 	%r4249, %r4680;
	// begin inline asm
	mma.sync.aligned.m16n8k32.row.col.s32.s8.s8.s32 {%r4246, %r4247, %r4248, %r4249}, {%r3826, %r3827, %r3828, %r3829}, {%r4268, %r4269}, {%r4246, %r4247, %r4248, %r4249};
	// end inline asm
	cvt.rn.f32.s32 	%f2885, %r4246;
	mul.f32 	%f2886, %f2582, %f2885;
	fma.rn.f32 	%f2887, %f2886, %f1863, %f2863;
	cvt.rn.f32.s32 	%f2888, %r4247;
	mul.f32 	%f2889, %f2582, %f2888;
	fma.rn.f32 	%f2890, %f2889, %f1864, %f2866;
	cvt.rn.f32.s32 	%f2891, %r4248;
	mul.f32 	%f2892, %f2586, %f2891;
	fma.rn.f32 	%f2893, %f2892, %f1863, %f2869;
	cvt.rn.f32.s32 	%f2894, %r4249;
	mul.f32 	%f2895, %f2586, %f2894;
	fma.rn.f32 	%f2896, %f2895, %f1864, %f2872;
	mov.u32 	%r4260, %r4680;
	mov.u32 	%r4261, %r4680;
	mov.u32 	%r4262, %r4680;
	mov.u32 	%r4263, %r4680;
	// begin inline asm
	mma.sync.aligned.m16n8k32.row.col.s32.s8.s8.s32 {%r4260, %r4261, %r4262, %r4263}, {%r3842, %r3843, %r3844, %r3845}, {%r4268, %r4269}, {%r4260, %r4261, %r4262, %r4263};
	// end inline asm
	cvt.rn.f32.s32 	%f2897, %r4260;
	mul.f32 	%f2898, %f2590, %f2897;
	fma.rn.f32 	%f2899, %f2898, %f1863, %f2875;
	cvt.rn.f32.s32 	%f2900, %r4261;
	mul.f32 	%f2901, %f2590, %f2900;
	fma.rn.f32 	%f2902, %f2901, %f1864, %f2878;
	cvt.rn.f32.s32 	%f2903, %r4262;
	mul.f32 	%f2904, %f2594, %f2903;
	fma.rn.f32 	%f2905, %f2904, %f1863, %f2881;
	cvt.rn.f32.s32 	%f2906, %r4263;
	mul.f32 	%f2907, %f2594, %f2906;
	fma.rn.f32 	%f2908, %f2907, %f1864, %f2884;
	ld.shared.u32 	%r4298, [%r5172+6992];
	ld.shared.u32 	%r4299, [%r5172+7008];
	// begin inline asm
	{.reg .f16 low,high;
  mov.b32 {low,high},%r4274;
  cvt.f32.f16 %f1865, low;}

	// end inline asm
	// begin inline asm
	{.reg .f16 low,high;
  mov.b32 {low,high},%r4275;
  cvt.f32.f16 %f1866, low;}

	// end inline asm
	mov.u32 	%r4276, %r4680;
	mov.u32 	%r4277, %r4680;
	mov.u32 	%r4278, %r4680;
	mov.u32 	%r4279, %r4680;
	// begin inline asm
	mma.sync.aligned.m16n8k32.row.col.s32.s8.s8.s32 {%r4276, %r4277, %r4278, %r4279}, {%r3830, %r3831, %r3832, %r3833}, {%r4298, %r4299}, {%r4276, %r4277, %r4278, %r4279};
	// end inline asm
	cvt.rn.f32.s32 	%f2909, %r4276;
	mul.f32 	%f2910, %f2583, %f2909;
	fma.rn.f32 	%f2911, %f2910, %f1865, %f2887;
	cvt.rn.f32.s32 	%f2912, %r4277;
	mul.f32 	%f2913, %f2583, %f2912;
	fma.rn.f32 	%f2914, %f2913, %f1866, %f2890;
	cvt.rn.f32.s32 	%f2915, %r4278;
	mul.f32 	%f2916, %f2587, %f2915;
	fma.rn.f32 	%f2917, %f2916, %f1865, %f2893;
	cvt.rn.f32.s32 	%f2918, %r4279;
	mul.f32 	%f2919, %f2587, %f2918;
	fma.rn.f32 	%f2920, %f2919, %f1866, %f2896;
	mov.u32 	%r4290, %r4680;
	mov.u32 	%r4291, %r4680;
	mov.u32 	%r4292, %r4680;
	mov.u32 	%r4293, %r4680;
	// begin inline asm
	mma.sync.aligned.m16n8k32.row.col.s32.s8.s8.s32 {%r4290, %r4291, %r4292, %r4293}, {%r3846, %r3847, %r3848, %r3849}, {%r4298, %r4299}, {%r4290, %r4291, %r4292, %r4293};
	// end inline asm
	cvt.rn.f32.s32 	%f2921, %r4290;
	mul.f32 	%f2922, %f2591, %f2921;
	fma.rn.f32 	%f2923, %f2922, %f1865, %f2899;
	cvt.rn.f32.s32 	%f2924, %r4291;
	mul.f32 	%f2925, %f2591, %f2924;
	fma.rn.f32 	%f2926, %f2925, %f1866, %f2902;
	cvt.rn.f32.s32 	%f2927, %r4292;
	mul.f32 	%f2928, %f2595, %f2927;
	fma.rn.f32 	%f2929, %f2928, %f1865, %f2905;
	cvt.rn.f32.s32 	%f2930, %r4293;
	mul.f32 	%f2931, %f2595, %f2930;
	fma.rn.f32 	%f2932, %f2931, %f1866, %f2908;
	ld.shared.u32 	%r4328, [%r5172+7024];
	ld.shared.u32 	%r4329, [%r5172+7040];
	// begin inline asm
	{.reg .f16 low,high;
  mov.b32 {low,high},%r4304;
  cvt.f32.f16 %f1867, low;}

	// end inline asm
	// begin inline asm
	{.reg .f16 low,high;
  mov.b32 {low,high},%r4305;
  cvt.f32.f16 %f1868, low;}

	// end inline asm
	mov.u32 	%r4306, %r4680;
	mov.u32 	%r4307, %r4680;
	mov.u32 	%r4308, %r4680;
	mov.u32 	%r4309, %r4680;
	// begin inline asm
	mma.sync.aligned.m16n8k32.row.col.s32.s8.s8.s32 {%r4306, %r4307, %r4308, %r4309}, {%r3834, %r3835, %r3836, %r3837}, {%r4328, %r4329}, {%r4306, %r4307, %r4308, %r4309};
	// end inline asm
	cvt.rn.f32.s32 	%f2933, %r4306;
	mul.f32 	%f2934, %f2584, %f2933;
	fma.rn.f32 	%f3405, %f2934, %f1867, %f2911;
	cvt.rn.f32.s32 	%f2935, %r4307;
	mul.f32 	%f2936, %f2584, %f2935;
	fma.rn.f32 	%f3406, %f2936, %f1868, %f2914;
	cvt.rn.f32.s32 	%f2937, %r4308;
	mul.f32 	%f2938, %f2588, %f2937;
	fma.rn.f32 	%f3407, %f2938, %f1867, %f2917;
	cvt.rn.f32.s32 	%f2939, %r4309;
	mul.f32 	%f2940, %f2588, %f2939;
	fma.rn.f32 	%f3408, %f2940, %f1868, %f2920;
	mov.u32 	%r4320, %r4680;
	mov.u32 	%r4321, %r4680;
	mov.u32 	%r4322, %r4680;
	mov.u32 	%r4323, %r4680;
	// begin inline asm
	mma.sync.aligned.m16n8k32.row.col.s32.s8.s8.s32 {%r4320, %r4321, %r4322, %r4323}, {%r3850, %r3851, %r3852, %r3853}, {%r4328, %r4329}, {%r4320, %r4321, %r4322, %r4323};
	// end inline asm
	cvt.rn.f32.s32 	%f2941, %r4320;
	mul.f32 	%f2942, %f2592, %f2941;
	fma.rn.f32 	%f3409, %f2942, %f1867, %f2923;
	cvt.rn.f32.s32 	%f2943, %r4321;
	mul.f32 	%f2944, %f2592, %f2943;
	fma.rn.f32 	%f3410, %f2944, %f1868, %f2926;
	cvt.rn.f32.s32 	%f2945, %r4322;
	mul.f32 	%f2946, %f2596, %f2945;
	fma.rn.f32 	%f3411, %f2946, %f1867, %f2929;
	cvt.rn.f32.s32 	%f2947, %r4323;
	mul.f32 	%f2948, %f2596, %f2947;
	fma.rn.f32 	%f3412, %f2948, %f1868, %f2932;
	ld.shared.u32 	%r4358, [%r5172+9232];
	ld.shared.u32 	%r4359, [%r5172+9248];
	ld.shared.v4.u32 	{%r4334, %r4364, %r4394, %r4424}, [%r5173+9216];
	// begin inline asm
	{.reg .f16 low,high;
  mov.b32 {low,high},%r4334;
  cvt.f32.f16 %f1869, low;}

	// end inline asm
	ld.shared.v4.u32 	{%r4335, %r4365, %r4395, %r4425}, [%r5173+9360];
	// begin inline asm
	{.reg .f16 low,high;
  mov.b32 {low,high},%r4335;
  cvt.f32.f16 %f1870, low;}

	// end inline asm
	mov.u32 	%r4336, %r4680;
	mov.u32 	%r4337, %r4680;
	mov.u32 	%r4338, %r4680;
	mov.u32 	%r4339, %r4680;
	// begin inline asm
	mma.sync.aligned.m16n8k32.row.col.s32.s8.s8.s32 {%r4336, %r4337, %r4338, %r4339}, {%r3822, %r3823, %r3824, %r3825}, {%r4358, %r4359}, {%r4336, %r4337, %r4338, %r4339};
	// end inline asm
	cvt.rn.f32.s32 	%f2949, %r4336;
	mul.f32 	%f2950, %f2581, %f2949;
	fma.rn.f32 	%f2951, %f2950, %f1869, %f2367;
	cvt.rn.f32.s32 	%f2952, %r4337;
	mul.f32 	%f2953, %f2581, %f2952;
	fma.rn.f32 	%f2954, %f2953, %f1870, %f2370;
	cvt.rn.f32.s32 	%f2955, %r4338;
	mul.f32 	%f2956, %f2585, %f2955;
	fma.rn.f32 	%f2957, %f2956, %f1869, %f2373;
	cvt.rn.f32.s32 	%f2958, %r4339;
	mul.f32 	%f2959, %f2585, %f2958;
	fma.rn.f32 	%f2960, %f2959, %f1870, %f2376;
	mov.u32 	%r4350, %r4680;
	mov.u32 	%r4351, %r4680;
	mov.u32 	%r4352, %r4680;
	mov.u32 	%r4353, %r4680;
	// begin inline asm
	mma.sync.aligned.m16n8k32.row.col.s32.s8.s8.s32 {%r4350, %r4351, %r4352, %r4353}, {%r3838, %r3839, %r3840, %r3841}, {%r4358, %r4359}, {%r4350, %r4351, %r4352, %r4353};
	// end inline asm
	cvt.rn.f32.s32 	%f2961, %r4350;
	mul.f32 	%f2962, %f2589, %f2961;
	fma.rn.f32 	%f2963, %f2962, %f1869, %f2379;
	cvt.rn.f32.s32 	%f2964, %r4351;
	mul.f32 	%f2965, %f2589, %f2964;
	fma.rn.f32 	%f2966, %f2965, %f1870, %f2382;
	cvt.rn.f32.s32 	%f2967, %r4352;
	mul.f32 	%f2968, %f2593, %f2967;
	fma.rn.f32 	%f2969, %f2968, %f1869, %f2385;
	cvt.rn.f32.s32 	%f2970, %r4353;
	mul.f32 	%f2971, %f2593, %f2970;
	fma.rn.f32 	%f2972, %f2971, %f1870, %f2388;
	ld.shared.u32 	%r4388, [%r5172+9264];
	ld.shared.u32 	%r4389, [%r5172+9280];
	// begin inline asm
	{.reg .f16 low,high;
  mov.b32 {low,high},%r4364;
  cvt.f32.f16 %f1871, low;}

	// end inline asm
	// begin inline asm
	{.reg .f16 low,high;
  mov.b32 {low,high},%r4365;
  cvt.f32.f16 %f1872, low;}

	// end inline asm
	mov.u32 	%r4366, %r4680;
	mov.u32 	%r4367, %r4680;
	mov.u32 	%r4368, %r4680;
	mov.u32 	%r4369, %r4680;
	// begin inline asm
	mma.sync.aligned.m16n8k32.row.col.s32.s8.s8.s32 {%r4366, %r4367, %r4368, %r4369}, {%r3826, %r3827, %r3828, %r3829}, {%r4388, %r4389}, {%r4366, %r4367, %r4368, %r4369};
	// end inline asm
	cvt.rn.f32.s32 	%f2973, %r4366;
	mul.f32 	%f2974, %f2582, %f2973;
	fma.rn.f32 	%f2975, %f2974, %f1871, %f2951;
	cvt.rn.f32.s32 	%f2976, %r4367;
	mul.f32 	%f2977, %f2582, %f2976;
	fma.rn.f32 	%f2978, %f2977, %f1872, %f2954;
	cvt.rn.f32.s32 	%f2979, %r4368;
	mul.f32 	%f2980, %f2586, %f2979;
	fma.rn.f32 	%f2981, %f2980, %f1871, %f2957;
	cvt.rn.f32.s32 	%f2982, %r4369;
	mul.f32 	%f2983, %f2586, %f2982;
	fma.rn.f32 	%f2984, %f2983, %f1872, %f2960;
	mov.u32 	%r4380, %r4680;
	mov.u32 	%r4381, %r4680;
	mov.u32 	%r4382, %r4680;
	mov.u32 	%r4383, %r4680;
	// begin inline asm
	mma.sync.aligned.m16n8k32.row.col.s32.s8.s8.s32 {%r4380, %r4381, %r4382, %r4383}, {%r3842, %r3843, %r3844, %r3845}, {%r4388, %r4389}, {%r4380, %r4381, %r4382, %r4383};
	// end inline asm
	cvt.rn.f32.s32 	%f2985, %r4380;
	mul.f32 	%f2986, %f2590, %f2985;
	fma.rn.f32 	%f2987, %f2986, %f1871, %f2963;
	cvt.rn.f32.s32 	%f2988, %r4381;
	mul.f32 	%f2989, %f2590, %f2988;
	fma.rn.f32 	%f2990, %f2989, %f1872, %f2966;
	cvt.rn.f32.s32 	%f2991, %r4382;
	mul.f32 	%f2992, %f2594, %f2991;
	fma.rn.f32 	%f2993, %f2992, %f1871, %f2969;
	cvt.rn.f32.s32 	%f2994, %r4383;
	mul.f32 	%f2995, %f2594, %f2994;
	fma.rn.f32 	%f2996, %f2995, %f1872, %f2972;
	ld.shared.u32 	%r4418, [%r5172+9296];
	ld.shared.u32 	%r4419, [%r5172+9312];
	// begin inline asm
	{.reg .f16 low,high;
  mov.b32 {low,high},%r4394;
  cvt.f32.f16 %f1873, low;}

	// end inline asm
	// begin inline asm
	{.reg .f16 low,high;
  mov.b32 {low,high},%r4395;
  cvt.f32.f16 %f1874, low;}

	// end inline asm
	mov.u32 	%r4396, %r4680;
	mov.u32 	%r4397, %r4680;
	mov.u32 	%r4398, %r4680;
	mov.u32 	%r4399, %r4680;
	// begin inline asm
	mma.sync.aligned.m16n8k32.row.col.s32.s8.s8.s32 {%r4396, %r4397, %r4398, %r4399}, {%r3830, %r3831, %r3832, %r3833}, {%r4418, %r4419}, {%r4396, %r4397, %r4398, %r4399};
	// end inline asm
	cvt.rn.f32.s32 	%f2997, %r4396;
	mul.f32 	%f2998, %f2583, %f2997;
	fma.rn.f32 	%f2999, %f2998, %f1873, %f2975;
	cvt.rn.f32.s32 	%f3000, %r4397;
	mul.f32 	%f3001, %f2583, %f3000;
	fma.rn.f32 	%f3002, %f3001, %f1874, %f2978;
	cvt.rn.f32.s32 	%f3003, %r4398;
	mul.f32 	%f3004, %f2587, %f3003;
	fma.rn.f32 	%f3005, %f3004, %f1873, %f2981;
	cvt.rn.f32.s32 	%f3006, %r4399;
	mul.f32 	%f3007, %f2587, %f3006;
	fma.rn.f32 	%f3008, %f3007, %f1874, %f2984;
	mov.u32 	%r4410, %r4680;
	mov.u32 	%r4411, %r4680;
	mov.u32 	%r4412, %r4680;
	mov.u32 	%r4413, %r4680;
	// begin inline asm
	mma.sync.aligned.m16n8k32.row.col.s32.s8.s8.s32 {%r4410, %r4411, %r4412, %r4413}, {%r3846, %r3847, %r3848, %r3849}, {%r4418, %r4419}, {%r4410, %r4411, %r4412, %r4413};
	// end inline asm
	cvt.rn.f32.s32 	%f3009, %r4410;
	mul.f32 	%f3010, %f2591, %f3009;
	fma.rn.f32 	%f3011, %f3010, %f1873, %f2987;
	cvt.rn.f32.s32 	%f3012, %r4411;
	mul.f32 	%f3013, %f2591, %f3012;
	fma.rn.f32 	%f3014, %f3013, %f1874, %f2990;
	cvt.rn.f32.s32 	%f3015, %r4412;
	mul.f32 	%f3016, %f2595, %f3015;
	fma.rn.f32 	%f3017, %f3016, %f1873, %f2993;
	cvt.rn.f32.s32 	%f3018, %r4413;
	mul.f32 	%f3019, %f2595, %f3018;
	fma.rn.f32 	%f3020, %f3019, %f1874, %f2996;
	ld.shared.u32 	%r4448, [%r5172+9328];
	ld.shared.u32 	%r4449, [%r5172+9344];
	// begin inline asm
	{.reg .f16 low,high;
  mov.b32 {low,high},%r4424;
  cvt.f32.f16 %f1875, low;}

	// end inline asm
	// begin inline asm
	{.reg .f16 low,high;
  mov.b32 {low,high},%r4425;
  cvt.f32.f16 %f1876, low;}

	// end inline asm
	mov.u32 	%r4426, %r4680;
	mov.u32 	%r4427, %r4680;
	mov.u32 	%r4428, %r4680;
	mov.u32 	%r4429, %r4680;
	// begin inline asm
	mma.sync.aligned.m16n8k32.row.col.s32.s8.s8.s32 {%r4426, %r4427, %r4428, %r4429}, {%r3834, %r3835, %r3836, %r3837}, {%r4448, %r4449}, {%r4426, %r4427, %r4428, %r4429};
	// end inline asm
	cvt.rn.f32.s32 	%f3021, %r4426;
	mul.f32 	%f3022, %f2584, %f3021;
	fma.rn.f32 	%f3413, %f3022, %f1875, %f2999;
	cvt.rn.f32.s32 	%f3023, %r4427;
	mul.f32 	%f3024, %f2584, %f3023;
	fma.rn.f32 	%f3414, %f3024, %f1876, %f3002;
	cvt.rn.f32.s32 	%f3025, %r4428;
	mul.f32 	%f3026, %f2588, %f3025;
	fma.rn.f32 	%f3415, %f3026, %f1875, %f3005;
	cvt.rn.f32.s32 	%f3027, %r4429;
	mul.f32 	%f3028, %f2588, %f3027;
	fma.rn.f32 	%f3416, %f3028, %f1876, %f3008;
	mov.u32 	%r4440, %r4680;
	mov.u32 	%r4441, %r4680;
	mov.u32 	%r4442, %r4680;
	mov.u32 	%r4443, %r4680;
	// begin inline asm
	mma.sync.aligned.m16n8k32.row.col.s32.s8.s8.s32 {%r4440, %r4441, %r4442, %r4443}, {%r3850, %r3851, %r3852, %r3853}, {%r4448, %r4449}, {%r4440, %r4441, %r4442, %r4443};
	// end inline asm
	cvt.rn.f32.s32 	%f3029, %r4440;
	mul.f32 	%f3030, %f2592, %f3029;
	fma.rn.f32 	%f3417, %f3030, %f1875, %f3011;
	cvt.rn.f32.s32 	%f3031, %r4441;
	mul.f32 	%f3032, %f2592, %f3031;
	fma.rn.f32 	%f3418, %f3032, %f1876, %f3014;
	cvt.rn.f32.s32 	%f3033, %r4442;
	mul.f32 	%f3034, %f2596, %f3033;
	fma.rn.f32 	%f3419, %f3034, %f1875, %f3017;
	cvt.rn.f32.s32 	%f3035, %r4443;
	mul.f32 	%f3036, %f2596, %f3035;
	fma.rn.f32 	%f3420, %f3036, %f1876, %f3020;
	ld.shared.u32 	%r4478, [%r5172+11536];
	ld.shared.u32 	%r4479, [%r5172+11552];
	ld.shared.v4.u32 	{%r4454, %r4484, %r4514, %r4544}, [%r5173+11520];
	// begin inline asm
	{.reg .f16 low,high;
  mov.b32 {low,high},%r4454;
  cvt.f32.f16 %f1877, low;}

	// end inline asm
	ld.shared.v4.u32 	{%r4455, %r4485, %r4515, %r4545}, [%r5173+11664];
	// begin inline asm
	{.reg .f16 low,high;
  mov.b32 {low,high},%r4455;
  cvt.f32.f16 %f1878, low;}

	// end inline asm
	mov.u32 	%r4456, %r4680;
	mov.u32 	%r4457, %r4680;
	mov.u32 	%r4458, %r4680;
	mov.u32 	%r4459, %r4680;
	// begin inline asm
	mma.sync.aligned.m16n8k32.row.col.s32.s8.s8.s32 {%r4456, %r4457, %r4458, %r4459}, {%r3822, %r3823, %r3824, %r3825}, {%r4478, %r4479}, {%r4456, %r4457, %r4458, %r4459};
	// end inline asm
	cvt.rn.f32.s32 	%f3037, %r4456;
	mul.f32 	%f3038, %f2581, %f3037;
	fma.rn.f32 	%f3039, %f3038, %f1877, %f2463;
	cvt.rn.f32.s32 	%f3040, %r4457;
	mul.f32 	%f3041, %f2581, %f3040;
	fma.rn.f32 	%f3042, %f3041, %f1878, %f2466;
	cvt.rn.f32.s32 	%f3043, %r4458;
	mul.f32 	%f3044, %f2585, %f3043;
	fma.rn.f32 	%f3045, %f3044, %f1877, %f2469;
	cvt.rn.f32.s32 	%f3046, %r4459;
	mul.f32 	%f3047, %f2585, %f3046;
	fma.rn.f32 	%f3048, %f3047, %f1878, %f2472;
	mov.u32 	%r4470, %r4680;
	mov.u32 	%r4471, %r4680;
	mov.u32 	%r4472, %r4680;
	mov.u32 	%r4473, %r4680;
	// begin inline asm
	mma.sync.aligned.m16n8k32.row.col.s32.s8.s8.s32 {%r4470, %r4471, %r4472, %r4473}, {%r3838, %r3839, %r3840, %r3841}, {%r4478, %r4479}, {%r4470, %r4471, %r4472, %r4473};
	// end inline asm
	cvt.rn.f32.s32 	%f3049, %r4470;
	mul.f32 	%f3050, %f2589, %f3049;
	fma.rn.f32 	%f3051, %f3050, %f1877, %f2475;
	cvt.rn.f32.s32 	%f3052, %r4471;
	mul.f32 	%f3053, %f2589, %f3052;
	fma.rn.f32 	%f3054, %f3053, %f1878, %f2478;
	cvt.rn.f32.s32 	%f3055, %r4472;
	mul.f32 	%f3056, %f2593, %f3055;
	fma.rn.f32 	%f3057, %f3056, %f1877, %f2481;
	cvt.rn.f32.s32 	%f3058, %r4473;
	mul.f32 	%f3059, %f2593, %f3058;
	fma.rn.f32 	%f3060, %f3059, %f1878, %f2484;
	ld.shared.u32 	%r4508, [%r5172+11568];
	ld.shared.u32 	%r4509, [%r5172+11584];
	// begin inline asm
	{.reg .f16 low,high;
  mov.b32 {low,high},%r4484;
  cvt.f32.f16 %f1879, low;}

	// end inline asm
	// begin inline asm
	{.reg .f16 low,high;
  mov.b32 {low,high},%r4485;
  cvt.f32.f16 %f1880, low;}

	// end inline asm
	mov.u32 	%r4486, %r4680;
	mov.u32 	%r4487, %r4680;
	mov.u32 	%r4488, %r4680;
	mov.u32 	%r4489, %r4680;
	// begin inline asm
	mma.sync.aligned.m16n8k32.row.col.s32.s8.s8.s32 {%r4486, %r4487, %r4488, %r4489}, {%r3826, %r3827, %r3828, %r3829}, {%r4508, %r4509}, {%r4486, %r4487, %r4488, %r4489};
	// end inline asm
	cvt.rn.f32.s32 	%f3061, %r4486;
	mul.f32 	%f3062, %f2582, %f3061;
	fma.rn.f32 	%f3063, %f3062, %f1879, %f3039;
	cvt.rn.f32.s32 	%f3064, %r4487;
	mul.f32 	%f3065, %f2582, %f3064;
	fma.rn.f32 	%f3066, %f3065, %f1880, %f3042;
	cvt.rn.f32.s32 	%f3067, %r4488;
	mul.f32 	%f3068, %f2586, %f3067;
	fma.rn.f32 	%f3069, %f3068, %f1879, %f3045;
	cvt.rn.f32.s32 	%f3070, %r4489;
	mul.f32 	%f3071, %f2586, %f3070;
	fma.rn.f32 	%f3072, %f3071, %f1880, %f3048;
	mov.u32 	%r4500, %r4680;
	mov.u32 	%r4501, %r4680;
	mov.u32 	%r4502, %r4680;
	mov.u32 	%r4503, %r4680;
	// begin inline asm
	mma.sync.aligned.m16n8k32.row.col.s32.s8.s8.s32 {%r4500, %r4501, %r4502, %r4503}, {%r3842, %r3843, %r3844, %r3845}, {%r4508, %r4509}, {%r4500, %r4501, %r4502, %r4503};
	// end inline asm
	cvt.rn.f32.s32 	%f3073, %r4500;
	mul.f32 	%f3074, %f2590, %f3073;
	fma.rn.f32 	%f3075, %f3074, %f1879, %f3051;
	cvt.rn.f32.s32 	%f3076, %r4501;
	mul.f32 	%f3077, %f2590, %f3076;
	fma.rn.f32 	%f3078, %f3077, %f1880, %f3054;
	cvt.rn.f32.s32 	%f3079, %r4502;
	mul.f32 	%f3080, %f2594, %f3079;
	fma.rn.f32 	%f3081, %f3080, %f1879, %f3057;
	cvt.rn.f32.s32 	%f3082, %r4503;
	mul.f32 	%f3083, %f2594, %f3082;
	fma.rn.f32 	%f3084, %f3083, %f1880, %f3060;
	ld.shared.u32 	%r4538, [%r5172+11600];
	ld.shared.u32 	%r4539, [%r5172+11616];
	// begin inline asm
	{.reg .f16 low,high;
  mov.b32 {low,high},%r4514;
  cvt.f32.f16 %f1881, low;}

	// end inline asm
	// begin inline asm
	{.reg .f16 low,high;
  mov.b32 {low,high},%r4515;
  cvt.f32.f16 %f1882, low;}

	// end inline asm
	mov.u32 	%r4516, %r4680;
	mov.u32 	%r4517, %r4680;
	mov.u32 	%r4518, %r4680;
	mov.u32 	%r4519, %r4680;
	// begin inline asm
	mma.sync.aligned.m16n8k32.row.col.s32.s8.s8.s32 {%r4516, %r4517, %r4518, %r4519}, {%r3830, %r3831, %r3832, %r3833}, {%r4538, %r4539}, {%r4516, %r4517, %r4518, %r4519};
	// end inline asm
	cvt.rn.f32.s32 	%f3085, %r4516;
	mul.f32 	%f3086, %f2583, %f3085;
	fma.rn.f32 	%f3087, %f3086, %f1881, %f3063;
	cvt.rn.f32.s32 	%f3088, %r4517;
	mul.f32 	%f3089, %f2583, %f3088;
	fma.rn.f32 	%f3090, %f3089, %f1882, %f3066;
	cvt.rn.f32.s32 	%f3091, %r4518;
	mul.f32 	%f3092, %f2587, %f3091;
	fma.rn.f32 	%f3093, %f3092, %f1881, %f3069;
	cvt.rn.f32.s32 	%f3094, %r4519;
	mul.f32 	%f3095, %f2587, %f3094;
	fma.rn.f32 	%f3096, %f3095, %f1882, %f3072;
	mov.u32 	%r4530, %r4680;
	mov.u32 	%r4531, %r4680;
	mov.u32 	%r4532, %r4680;
	mov.u32 	%r4533, %r4680;
	// begin inline asm
	mma.sync.aligned.m16n8k32.row.col.s32.s8.s8.s32 {%r4530, %r4531, %r4532, %r4533}, {%r3846, %r3847, %r3848, %r3849}, {%r4538, %r4539}, {%r4530, %r4531, %r4532, %r4533};
	// end inline asm
	cvt.rn.f32.s32 	%f3097, %r4530;
	mul.f32 	%f3098, %f2591, %f3097;
	fma.rn.f32 	%f3099, %f3098, %f1881, %f3075;
	cvt.rn.f32.s32 	%f3100, %r4531;
	mul.f32 	%f3101, %f2591, %f3100;
	fma.rn.f32 	%f3102, %f3101, %f1882, %f3078;
	cvt.rn.f32.s32 	%f3103, %r4532;
	mul.f32 	%f3104, %f2595, %f3103;
	fma.rn.f32 	%f3105, %f3104, %f1881, %f3081;
	cvt.rn.f32.s32 	%f3106, %r4533;
	mul.f32 	%f3107, %f2595, %f3106;
	fma.rn.f32 	%f3108, %f3107, %f1882, %f3084;
	ld.shared.u32 	%r4568, [%r5172+11632];
	ld.shared.u32 	%r4569, [%r5172+11648];
	// begin inline asm
	{.reg .f16 low,high;
  mov.b32 {low,high},%r4544;
  cvt.f32.f16 %f1883, low;}

	// end inline asm
	// begin inline asm
	{.reg .f16 low,high;
  mov.b32 {low,high},%r4545;
  cvt.f32.f16 %f1884, low;}

	// end inline asm
	mov.u32 	%r4546, %r4680;
	mov.u32 	%r4547, %r4680;
	mov.u32 	%r4548, %r4680;
	mov.u32 	%r4549, %r4680;
	// begin inline asm
	mma.sync.aligned.m16n8k32.row.col.s32.s8.s8.s32 {%r4546, %r4547, %r4548, %r4549}, {%r3834, %r3835, %r3836, %r3837}, {%r4568, %r4569}, {%r4546, %r4547, %r4548, %r4549};
	// end inline asm
	cvt.rn.f32.s32 	%f3109, %r4546;
	mul.f32 	%f3110, %f2584, %f3109;
	fma.rn.f32 	%f3421, %f3110, %f1883, %f3087;
	cvt.rn.f32.s32 	%f3111, %r4547;
	mul.f32 	%f3112, %f2584, %f3111;
	fma.rn.f32 	%f3422, %f3112, %f1884, %f3090;
	cvt.rn.f32.s32 	%f3113, %r4548;
	mul.f32 	%f3114, %f2588, %f3113;
	fma.rn.f32 	%f3423, %f3114, %f1883, %f3093;
	cvt.rn.f32.s32 	%f3115, %r4549;
	mul.f32 	%f3116, %f2588, %f3115;
	fma.rn.f32 	%f3424, %f3116, %f1884, %f3096;
	mov.u32 	%r4560, %r4680;
	mov.u32 	%r4561, %r4680;
	mov.u32 	%r4562, %r4680;
	mov.u32 	%r4563, %r4680;
	// begin inline asm
	mma.sync.aligned.m16n8k32.row.col.s32.s8.s8.s32 {%r4560, %r4561, %r4562, %r4563}, {%r3850, %r3851, %r3852, %r3853}, {%r4568, %r4569}, {%r4560, %r4561, %r4562, %r4563};
	// end inline asm
	cvt.rn.f32.s32 	%f3117, %r4560;
	mul.f32 	%f3118, %f2592, %f3117;
	fma.rn.f32 	%f3425, %f3118, %f1883, %f3099;
	cvt.rn.f32.s32 	%f3119, %r4561;
	mul.f32 	%f3120, %f2592, %f3119;
	fma.rn.f32 	%f3426, %f3120, %f1884, %f3102;
	cvt.rn.f32.s32 	%f3121, %r4562;
	mul.f32 	%f3122, %f2596, %f3121;
	fma.rn.f32 	%f3427, %f3122, %f1883, %f3105;
	cvt.rn.f32.s32 	%f3123, %r4563;
	mul.f32 	%f3124, %f2596, %f3123;
	fma.rn.f32 	%f3428, %f3124, %f1884, %f3108;
	ld.shared.u32 	%r4598, [%r5172+13840];
	ld.shared.u32 	%r4599, [%r5172+13856];
	ld.shared.v4.u32 	{%r4574, %r4604, %r4634, %r4664}, [%r5173+13824];
	// begin inline asm
	{.reg .f16 low,high;
  mov.b32 {low,high},%r4574;
  cvt.f32.f16 %f1885, low;}

	// end inline asm
	ld.shared.v4.u32 	{%r4575, %r4605, %r4635, %r4665}, [%r5173+13968];
	// begin inline asm
	{.reg .f16 low,high;
  mov.b32 {low,high},%r4575;
  cvt.f32.f16 %f1886, low;}

	// end inline asm
	mov.u32 	%r4576, %r4680;
	mov.u32 	%r4577, %r4680;
	mov.u32 	%r4578, %r4680;
	mov.u32 	%r4579, %r4680;
	// begin inline asm
	mma.sync.aligned.m16n8k32.row.col.s32.s8.s8.s32 {%r4576, %r4577, %r4578, %r4579}, {%r3822, %r3823, %r3824, %r3825}, {%r4598, %r4599}, {%r4576, %r4577, %r4578, %r4579};
	// end inline asm
	cvt.rn.f32.s32 	%f3125, %r4576;
	mul.f32 	%f3126, %f2581, %f3125;
	fma.rn.f32 	%f3127, %f3126, %f1885, %f2559;
	cvt.rn.f32.s32 	%f3128, %r4577;
	mul.f32 	%f3129, %f2581, %f3128;
	fma.rn.f32 	%f3130, %f3129, %f1886, %f2562;
	cvt.rn.f32.s32 	%f3131, %r4578;
	mul.f32 	%f3132, %f2585, %f3131;
	fma.rn.f32 	%f3133, %f3132, %f1885, %f2565;
	cvt.rn.f32.s32 	%f3134, %r4579;
	mul.f32 	%f3135, %f2585, %f3134;
	fma.rn.f32 	%f3136, %f3135, %f1886, %f2568;
	mov.u32 	%r4590, %r4680;
	mov.u32 	%r4591, %r4680;
	mov.u32 	%r4592, %r4680;
	mov.u32 	%r4593, %r4680;
	// begin inline asm
	mma.sync.aligned.m16n8k32.row.col.s32.s8.s8.s32 {%r4590, %r4591, %r4592, %r4593}, {%r3838, %r3839, %r3840, %r3841}, {%r4598, %r4599}, {%r4590, %r4591, %r4592, %r4593};
	// end inline asm
	cvt.rn.f32.s32 	%f3137, %r4590;
	mul.f32 	%f3138, %f2589, %f3137;
	fma.rn.f32 	%f3139, %f3138, %f1885, %f2571;
	cvt.rn.f32.s32 	%f3140, %r4591;
	mul.f32 	%f3141, %f2589, %f3140;
	fma.rn.f32 	%f3142, %f3141, %f1886, %f2574;
	cvt.rn.f32.s32 	%f3143, %r4592;
	mul.f32 	%f3144, %f2593, %f3143;
	fma.rn.f32 	%f3145, %f3144, %f1885, %f2577;
	cvt.rn.f32.s32 	%f3146, %r4593;
	mul.f32 	%f3147, %f2593, %f3146;
	fma.rn.f32 	%f3148, %f3147, %f1886, %f2580;
	ld.shared.u32 	%r4628, [%r5172+13872];
	ld.shared.u32 	%r4629, [%r5172+13888];
	// begin inline asm
	{.reg .f16 low,high;
  mov.b32 {low,high},%r4604;
  cvt.f32.f16 %f1887, low;}

	// end inline asm
	// begin inline asm
	{.reg .f16 low,high;
  mov.b32 {low,high},%r4605;
  cvt.f32.f16 %f1888, low;}

	// end inline asm
	mov.u32 	%r4606, %r4680;
	mov.u32 	%r4607, %r4680;
	mov.u32 	%r4608, %r4680;
	mov.u32 	%r4609, %r4680;
	// begin inline asm
	mma.sync.aligned.m16n8k32.row.col.s32.s8.s8.s32 {%r4606, %r4607, %r4608, %r4609}, {%r3826, %r3827, %r3828, %r3829}, {%r4628, %r4629}, {%r4606, %r4607, %r4608, %r4609};
	// end inline asm
	cvt.rn.f32.s32 	%f3149, %r4606;
	mul.f32 	%f3150, %f2582, %f3149;
	fma.rn.f32 	%f3151, %f3150, %f1887, %f3127;
	cvt.rn.f32.s32 	%f3152, %r4607;
	mul.f32 	%f3153, %f2582, %f3152;
	fma.rn.f32 	%f3154, %f3153, %f1888, %f3130;
	cvt.rn.f32.s32 	%f3155, %r4608;
	mul.f32 	%f3156, %f2586, %f3155;
	fma.rn.f32 	%f3157, %f3156, %f1887, %f3133;
	cvt.rn.f32.s32 	%f3158, %r4609;
	mul.f32 	%f3159, %f2586, %f3158;
	fma.rn.f32 	%f3160, %f3159, %f1888, %f3136;
	mov.u32 	%r4620, %r4680;
	mov.u32 	%r4621, %r4680;
	mov.u32 	%r4622, %r4680;
	mov.u32 	%r4623, %r4680;
	// begin inline asm
	mma.sync.aligned.m16n8k32.row.col.s32.s8.s8.s32 {%r4620, %r4621, %r4622, %r4623}, {%r3842, %r3843, %r3844, %r3845}, {%r4628, %r4629}, {%r4620, %r4621, %r4622, %r4623};
	// end inline asm
	cvt.rn.f32.s32 	%f3161, %r4620;
	mul.f32 	%f3162, %f2590, %f3161;
	fma.rn.f32 	%f3163, %f3162, %f1887, %f3139;
	cvt.rn.f32.s32 	%f3164, %r4621;
	mul.f32 	%f3165, %f2590, %f3164;
	fma.rn.f32 	%f3166, %f3165, %f1888, %f3142;
	cvt.rn.f32.s32 	%f3167, %r4622;
	mul.f32 	%f3168, %f2594, %f3167;
	fma.rn.f32 	%f3169, %f3168, %f1887, %f3145;
	cvt.rn.f32.s32 	%f3170, %r4623;
	mul.f32 	%f3171, %f2594, %f3170;
	fma.rn.f32 	%f3172, %f3171, %f1888, %f3148;
	ld.shared.u32 	%r4658, [%r5172+13904];
	ld.shared.u32 	%r4659, [%r5172+13920];
	// begin inline asm
	{.reg .f16 low,high;
  mov.b32 {low,high},%r4634;
  cvt.f32.f16 %f1889, low;}

	// end inline asm
	// begin inline asm
	{.reg .f16 low,high;
  mov.b32 {low,high},%r4635;
  cvt.f32.f16 %f1890, low;}

	// end inline asm
	mov.u32 	%r4636, %r4680;
	mov.u32 	%r4637, %r4680;
	mov.u32 	%r4638, %r4680;
	mov.u32 	%r4639, %r4680;
	// begin inline asm
	mma.sync.aligned.m16n8k32.row.col.s32.s8.s8.s32 {%r4636, %r4637, %r4638, %r4639}, {%r3830, %r3831, %r3832, %r3833}, {%r4658, %r4659}, {%r4636, %r4637, %r4638, %r4639};
	// end inline asm
	cvt.rn.f32.s32 	%f3173, %r4636;
	mul.f32 	%f3174, %f2583, %f3173;
	fma.rn.f32 	%f3175, %f3174, %f1889, %f3151;
	cvt.rn.f32.s32 	%f3176, %r4637;
	mul.f32 	%f3177, %f2583, %f3176;
	fma.rn.f32 	%f3178, %f3177, %f1890, %f3154;
	cvt.rn.f32.s32 	%f3179, %r4638;
	mul.f32 	%f3180, %f2587, %f3179;
	fma.rn.f32 	%f3181, %f3180, %f1889, %f3157;
	cvt.rn.f32.s32 	%f3182, %r4639;
	mul.f32 	%f3183, %f2587, %f3182;
	fma.rn.f32 	%f3184, %f3183, %f1890, %f3160;
	mov.u32 	%r4650, %r4680;
	mov.u32 	%r4651, %r4680;
	mov.u32 	%r4652, %r4680;
	mov.u32 	%r4653, %r4680;
	// begin inline asm
	mma.sync.aligned.m16n8k32.row.col.s32.s8.s8.s32 {%r4650, %r4651, %r4652, %r4653}, {%r3846, %r3847, %r3848, %r3849}, {%r4658, %r4659}, {%r4650, %r4651, %r4652, %r4653};
	// end inline asm
	cvt.rn.f32.s32 	%f3185, %r4650;
	mul.f32 	%f3186, %f2591, %f3185;
	fma.rn.f32 	%f3187, %f3186, %f1889, %f3163;
	cvt.rn.f32.s32 	%f3188, %r4651;
	mul.f32 	%f3189, %f2591, %f3188;
	fma.rn.f32 	%f3190, %f3189, %f1890, %f3166;
	cvt.rn.f32.s32 	%f3191, %r4652;
	mul.f32 	%f3192, %f2595, %f3191;
	fma.rn.f32 	%f3193, %f3192, %f1889, %f3169;
	cvt.rn.f32.s32 	%f3194, %r4653;
	mul.f32 	%f3195, %f2595, %f3194;
	fma.rn.f32 	%f3196, %f3195, %f1890, %f3172;
	ld.shared.u32 	%r4688, [%r5172+13936];
	ld.shared.u32 	%r4689, [%r5172+13952];
	// begin inline asm
	{.reg .f16 low,high;
  mov.b32 {low,high},%r4664;
  cvt.f32.f16 %f1891, low;}

	// end inline asm
	// begin inline asm
	{.reg .f16 low,high;
  mov.b32 {low,high},%r4665;
  cvt.f32.f16 %f1892, low;}

	// end inline asm
	mov.u32 	%r4666, %r4680;
	mov.u32 	%r4667, %r4680;
	mov.u32 	%r4668, %r4680;
	mov.u32 	%r4669, %r4680;
	// begin inline asm
	mma.sync.aligned.m16n8k32.row.col.s32.s8.s8.s32 {%r4666, %r4667, %r4668, %r4669}, {%r3834, %r3835, %r3836, %r3837}, {%r4688, %r4689}, {%r4666, %r4667, %r4668, %r4669};
	// end inline asm
	cvt.rn.f32.s32 	%f3197, %r4666;
	mul.f32 	%f3198, %f2584, %f3197;
	fma.rn.f32 	%f3429, %f3198, %f1891, %f3175;
	cvt.rn.f32.s32 	%f3199, %r4667;
	mul.f32 	%f3200, %f2584, %f3199;
	fma.rn.f32 	%f3430, %f3200, %f1892, %f3178;
	cvt.rn.f32.s32 	%f3201, %r4668;
	mul.f32 	%f3202, %f2588, %f3201;
	fma.rn.f32 	%f3431, %f3202, %f1891, %f3181;
	cvt.rn.f32.s32 	%f3203, %r4669;
	mul.f32 	%f3204, %f2588, %f3203;
	fma.rn.f32 	%f3432, %f3204, %f1892, %f3184;
	mov.u32 	%r4681, %r4680;
	mov.u32 	%r4682, %r4680;
	mov.u32 	%r4683, %r4680;
	// begin inline asm
	mma.sync.aligned.m16n8k32.row.col.s32.s8.s8.s32 {%r4680, %r4681, %r4682, %r4683}, {%r3850, %r3851, %r3852, %r3853}, {%r4688, %r4689}, {%r4680, %r4681, %r4682, %r4683};
	// end inline asm
	cvt.rn.f32.s32 	%f3205, %r4680;
	mul.f32 	%f3206, %f2592, %f3205;
	fma.rn.f32 	%f3433, %f3206, %f1891, %f3187;
	cvt.rn.f32.s32 	%f3207, %r4681;
	mul.f32 	%f3208, %f2592, %f3207;
	fma.rn.f32 	%f3434, %f3208, %f1892, %f3190;
	cvt.rn.f32.s32 	%f3209, %r4682;
	mul.f32 	%f3210, %f2596, %f3209;
	fma.rn.f32 	%f3435, %f3210, %f1891, %f3193;
	cvt.rn.f32.s32 	%f3211, %r4683;
	mul.f32 	%f3212, %f2596, %f3211;
	fma.rn.f32 	%f3436, %f3212, %f1892, %f3196;
	bar.sync 	0;
	add.s32 	%r5362, %r5362, 8;
	add.s32 	%r5373, %r5373, 8;
	setp.lt.s32 	%p203, %r5362, %r5370;
	@%p203 bra 	$L__BB18_174;
$L__BB18_175:
	ld.param.u64 	%rd947, [mul_mat_q40_112_8_true_param_5];
	cvta.to.global.u64 	%rd76, %rd947;
	mul.lo.s32 	%r5191, %r6, 14336;
	cvt.u64.u32 	%rd77, %r5191;
	shr.u32 	%r5192, %r3, 2;
	shl.b32 	%r5193, %r2, 4;
	and.b32  	%r5194, %r5193, 16352;
	add.s32 	%r138, %r5194, %r5192;
	setp.gt.u32 	%p204, %r138, 128;
	and.b32  	%r5196, %r157, 32;
	shl.b32 	%r5197, %r3, 3;
	and.b32  	%r5198, %r5197, 24;
	or.b32  	%r5199, %r5198, %r5196;
	add.s32 	%r139, %r159, %r5199;
	@%p204 bra 	$L__BB18_177;
	ld.shared.v2.u32 	{%r5201, %r5202}, [%r139];
	shl.b32 	%r5203, %r5201, 7;
	add.s32 	%r5204, %r5203, %r138;
	cvt.s64.s32 	%rd672, %r5204;
	add.s64 	%rd673, %rd672, %rd77;
	shl.b64 	%rd674, %rd673, 2;
	add.s64 	%rd675, %rd76, %rd674;
	st.global.f32 	[%rd675], %f3381;
	shl.b32 	%r5205, %r5202, 7;
	add.s32 	%r5206, %r5205, %r138;
	cvt.s64.s32 	%rd676, %r5206;
	add.s64 	%rd677, %rd676, %rd77;
	shl.b64 	%rd678, %rd677, 2;
	add.s64 	%rd679, %rd76, %rd678;
	st.global.f32 	[%rd679], %f3382;
$L__BB18_177:
	setp.gt.u32 	%p205, %r138, 120;
	@%p205 bra 	$L__BB18_179;
	ld.shared.v2.u32 	{%r5207, %r5208}, [%r139];
	shl.b32 	%r5209, %r5207, 7;
	cvt.s64.s32 	%rd680, %r5209;
	cvt.u64.u32 	%rd681, %r138;
	add.s64 	%rd682, %rd680, %rd681;
	add.s64 	%rd683, %rd682, %rd77;
	shl.b64 	%rd684, %rd683, 2;
	add.s64 	%rd685, %rd76, %rd684;
	st.global.f32 	[%rd685+32], %f3383;
	shl.b32 	%r5210, %r5208, 7;
	cvt.s64.s32 	%rd686, %r5210;
	add.s64 	%rd687, %rd686, %rd681;
	add.s64 	%rd688, %rd687, %rd77;
	shl.b64 	%rd689, %rd688, 2;
	add.s64 	%rd690, %rd76, %rd689;
	st.global.f32 	[%rd690+32], %f3384;
$L__BB18_179:
	add.s32 	%r140, %r138, 16;
	setp.gt.u32 	%p206, %r138, 112;
	@%p206 bra 	$L__BB18_181;
	ld.shared.v2.u32 	{%r5211, %r5212}, [%r139];
	shl.b32 	%r5213, %r5211, 7;
	add.s32 	%r5214, %r5213, %r140;
	cvt.s64.s32 	%rd691, %r5214;
	add.s64 	%rd692, %rd691, %rd77;
	shl.b64 	%rd693, %rd692, 2;
	add.s64 	%rd694, %rd76, %rd693;
	st.global.f32 	[%rd694], %f3385;
	shl.b32 	%r5215, %r5212, 7;
	add.s32 	%r5216, %r5215, %r140;
	cvt.s64.s32 	%rd695, %r5216;
	add.s64 	%rd696, %rd695, %rd77;
	shl.b64 	%rd697, %rd696, 2;
	add.s64 	%rd698, %rd76, %rd697;
	st.global.f32 	[%rd698], %f3386;
$L__BB18_181:
	setp.gt.u32 	%p207, %r138, 104;
	@%p207 bra 	$L__BB18_183;
	ld.shared.v2.u32 	{%r5217, %r5218}, [%r139];
	shl.b32 	%r5219, %r5217, 7;
	cvt.s64.s32 	%rd699, %r5219;
	cvt.u64.u32 	%rd700, %r140;
	add.s64 	%rd701, %rd699, %rd700;
	add.s64 	%rd702, %rd701, %rd77;
	shl.b64 	%rd703, %rd702, 2;
	add.s64 	%rd704, %rd76, %rd703;
	st.global.f32 	[%rd704+32], %f3387;
	shl.b32 	%r5220, %r5218, 7;
	cvt.s64.s32 	%rd705, %r5220;
	add.s64 	%rd706, %rd705, %rd700;
	add.s64 	%rd707, %rd706, %rd77;
	shl.b64 	%rd708, %rd707, 2;
	add.s64 	%rd709, %rd76, %rd708;
	st.global.f32 	[%rd709+32], %f3388;
$L__BB18_183:
	setp.gt.u32 	%p208, %r138, 128;
	@%p208 bra 	$L__BB18_185;
	ld.shared.v2.u32 	{%r5221, %r5222}, [%r139+64];
	shl.b32 	%r5223, %r5221, 7;
	add.s32 	%r5224, %r5223, %r138;
	cvt.s64.s32 	%rd710, %r5224;
	add.s64 	%rd711, %rd710, %rd77;
	shl.b64 	%rd712, %rd711, 2;
	add.s64 	%rd713, %rd76, %rd712;
	st.global.f32 	[%rd713], %f3389;
	shl.b32 	%r5225, %r5222, 7;
	add.s32 	%r5226, %r5225, %r138;
	cvt.s64.s32 	%rd714, %r5226;
	add.s64 	%rd715, %rd714, %rd77;
	shl.b64 	%rd716, %rd715, 2;
	add.s64 	%rd717, %rd76, %rd716;
	st.global.f32 	[%rd717], %f3390;
$L__BB18_185:
	setp.gt.u32 	%p209, %r138, 120;
	@%p209 bra 	$L__BB18_187;
	ld.shared.v2.u32 	{%r5227, %r5228}, [%r139+64];
	shl.b32 	%r5229, %r5227, 7;
	cvt.s64.s32 	%rd718, %r5229;
	cvt.u64.u32 	%rd719, %r138;
	add.s64 	%rd720, %rd718, %rd719;
	add.s64 	%rd721, %rd720, %rd77;
	shl.b64 	%rd722, %rd721, 2;
	add.s64 	%rd723, %rd76, %rd722;
	st.global.f32 	[%rd723+32], %f3391;
	shl.b32 	%r5230, %r5228, 7;
	cvt.s64.s32 	%rd724, %r5230;
	add.s64 	%rd725, %rd724, %rd719;
	add.s64 	%rd726, %rd725, %rd77;
	shl.b64 	%rd727, %rd726, 2;
	add.s64 	%rd728, %rd76, %rd727;
	st.global.f32 	[%rd728+32], %f3392;
$L__BB18_187:
	setp.gt.u32 	%p210, %r138, 112;
	@%p210 bra 	$L__BB18_189;
	ld.shared.v2.u32 	{%r5231, %r5232}, [%r139+64];
	shl.b32 	%r5233, %r5231, 7;
	add.s32 	%r5234, %r5233, %r140;
	cvt.s64.s32 	%rd729, %r5234;
	add.s64 	%rd730, %rd729, %rd77;
	shl.b64 	%rd731, %rd730, 2;
	add.s64 	%rd732, %rd76, %rd731;
	st.global.f32 	[%rd732], %f3393;
	shl.b32 	%r5235, %r5232, 7;
	add.s32 	%r5236, %r5235, %r140;
	cvt.s64.s32 	%rd733, %r5236;
	add.s64 	%rd734, %rd733, %rd77;
	shl.b64 	%rd735, %rd734, 2;
	add.s64 	%rd736, %rd76, %rd735;
	st.global.f32 	[%rd736], %f3394;
$L__BB18_189:
	setp.gt.u32 	%p211, %r138, 104;
	@%p211 bra 	$L__BB18_191;
	ld.shared.v2.u32 	{%r5237, %r5238}, [%r139+64];
	shl.b32 	%r5239, %r5237, 7;
	cvt.s64.s32 	%rd737, %r5239;
	cvt.u64.u32 	%rd738, %r140;
	add.s64 	%rd739, %rd737, %rd738;
	add.s64 	%rd740, %rd739, %rd77;
	shl.b64 	%rd741, %rd740, 2;
	add.s64 	%rd742, %rd76, %rd741;
	st.global.f32 	[%rd742+32], %f3395;
	shl.b32 	%r5240, %r5238, 7;
	cvt.s64.s32 	%rd743, %r5240;
	add.s64 	%rd744, %rd743, %rd738;
	add.s64 	%rd745, %rd744, %rd77;
	shl.b64 	%rd746, %rd745, 2;
	add.s64 	%rd747, %rd76, %rd746;
	st.global.f32 	[%rd747+32], %f3396;
$L__BB18_191:
	setp.gt.u32 	%p212, %r138, 128;
	@%p212 bra 	$L__BB18_193;
	ld.shared.v2.u32 	{%r5241, %r5242}, [%r139+128];
	shl.b32 	%r5243, %r5241, 7;
	add.s32 	%r5244, %r5243, %r138;
	cvt.s64.s32 	%rd748, %r5244;
	add.s64 	%rd749, %rd748, %rd77;
	shl.b64 	%rd750, %rd749, 2;
	add.s64 	%rd751, %rd76, %rd750;
	st.global.f32 	[%rd751], %f3397;
	shl.b32 	%r5245, %r5242, 7;
	add.s32 	%r5246, %r5245, %r138;
	cvt.s64.s32 	%rd752, %r5246;
	add.s64 	%rd753, %rd752, %rd77;
	shl.b64 	%rd754, %rd753, 2;
	add.s64 	%rd755, %rd76, %rd754;
	st.global.f32 	[%rd755], %f3398;
$L__BB18_193:
	setp.gt.u32 	%p213, %r138, 120;
	@%p213 bra 	$L__BB18_195;
	ld.shared.v2.u32 	{%r5247, %r5248}, [%r139+128];
	shl.b32 	%r5249, %r5247, 7;
	cvt.s64.s32 	%rd756, %r5249;
	cvt.u64.u32 	%rd757, %r138;
	add.s64 	%rd758, %rd756, %rd757;
	add.s64 	%rd759, %rd758, %rd77;
	shl.b64 	%rd760, %rd759, 2;
	add.s64 	%rd761, %rd76, %rd760;
	st.global.f32 	[%rd761+32], %f3399;
	shl.b32 	%r5250, %r5248, 7;
	cvt.s64.s32 	%rd762, %r5250;
	add.s64 	%rd763, %rd762, %rd757;
	add.s64 	%rd764, %rd763, %rd77;
	shl.b64 	%rd765, %rd764, 2;
	add.s64 	%rd766, %rd76, %rd765;
	st.global.f32 	[%rd766+32], %f3400;
$L__BB18_195:
	setp.gt.u32 	%p214, %r138, 112;
	@%p214 bra 	$L__BB18_197;
	ld.shared.v2.u32 	{%r5251, %r5252}, [%r139+128];
	shl.b32 	%r5253, %r5251, 7;
	add.s32 	%r5254, %r5253, %r140;
	cvt.s64.s32 	%rd767, %r5254;
	add.s64 	%rd768, %rd767, %rd77;
	shl.b64 	%rd769, %rd768, 2;
	add.s64 	%rd770, %rd76, %rd769;
	st.global.f32 	[%rd770], %f3401;
	shl.b32 	%r5255, %r5252, 7;
	add.s32 	%r5256, %r5255, %r140;
	cvt.s64.s32 	%rd771, %r5256;
	add.s64 	%rd772, %rd771, %rd77;
	shl.b64 	%rd773, %rd772, 2;
	add.s64 	%rd774, %rd76, %rd773;
	st.global.f32 	[%rd774], %f3402;
$L__BB18_197:
	setp.gt.u32 	%p215, %r138, 104;
	@%p215 bra 	$L__BB18_199;
	ld.shared.v2.u32 	{%r5257, %r5258}, [%r139+128];
	shl.b32 	%r5259, %r5257, 7;
	cvt.s64.s32 	%rd775, %r5259;
	cvt.u64.u32 	%rd776, %r140;
	add.s64 	%rd777, %rd775, %rd776;
	add.s64 	%rd778, %rd777, %rd77;
	shl.b64 	%rd779, %rd778, 2;
	add.s64 	%rd780, %rd76, %rd779;
	st.global.f32 	[%rd780+32], %f3403;
	shl.b32 	%r5260, %r5258, 7;
	cvt.s64.s32 	%rd781, %r5260;
	add.s64 	%rd782, %rd781, %rd776;
	add.s64 	%rd783, %rd782, %rd77;
	shl.b64 	%rd784, %rd783, 2;
	add.s64 	%rd785, %rd76, %rd784;
	st.global.f32 	[%rd785+32], %f3404;
$L__BB18_199:
	setp.gt.u32 	%p216, %r138, 128;
	@%p216 bra 	$L__BB18_201;
	ld.shared.v2.u32 	{%r5261, %r5262}, [%r139+192];
	shl.b32 	%r5263, %r5261, 7;
	add.s32 	%r5264, %r5263, %r138;
	cvt.s64.s32 	%rd786, %r5264;
	add.s64 	%rd787, %rd786, %rd77;
	shl.b64 	%rd788, %rd787, 2;
	add.s64 	%rd789, %rd76, %rd788;
	st.global.f32 	[%rd789], %f3405;
	shl.b32 	%r5265, %r5262, 7;
	add.s32 	%r5266, %r5265, %r138;
	cvt.s64.s32 	%rd790, %r5266;
	add.s64 	%rd791, %rd790, %rd77;
	shl.b64 	%rd792, %rd791, 2;
	add.s64 	%rd793, %rd76, %rd792;
	st.global.f32 	[%rd793], %f3406;
$L__BB18_201:
	setp.gt.u32 	%p217, %r138, 120;
	@%p217 bra 	$L__BB18_203;
	ld.shared.v2.u32 	{%r5267, %r5268}, [%r139+192];
	shl.b32 	%r5269, %r5267, 7;
	cvt.s64.s32 	%rd794, %r5269;
	cvt.u64.u32 	%rd795, %r138;
	add.s64 	%rd796, %rd794, %rd795;
	add.s64 	%rd797, %rd796, %rd77;
	shl.b64 	%rd798, %rd797, 2;
	add.s64 	%rd799, %rd76, %rd798;
	st.global.f32 	[%rd799+32], %f3407;
	shl.b32 	%r5270, %r5268, 7;
	cvt.s64.s32 	%rd800, %r5270;
	add.s64 	%rd801, %rd800, %rd795;
	add.s64 	%rd802, %rd801, %rd77;
	shl.b64 	%rd803, %rd802, 2;
	add.s64 	%rd804, %rd76, %rd803;
	st.global.f32 	[%rd804+32], %f3408;
$L__BB18_203:
	setp.gt.u32 	%p218, %r138, 112;
	@%p218 bra 	$L__BB18_205;
	ld.shared.v2.u32 	{%r5271, %r5272}, [%r139+192];
	shl.b32 	%r5273, %r5271, 7;
	add.s32 	%r5274, %r5273, %r140;
	cvt.s64.s32 	%rd805, %r5274;
	add.s64 	%rd806, %rd805, %rd77;
	shl.b64 	%rd807, %rd806, 2;
	add.s64 	%rd808, %rd76, %rd807;
	st.global.f32 	[%rd808], %f3409;
	shl.b32 	%r5275, %r5272, 7;
	add.s32 	%r5276, %r5275, %r140;
	cvt.s64.s32 	%rd809, %r5276;
	add.s64 	%rd810, %rd809, %rd77;
	shl.b64 	%rd811, %rd810, 2;
	add.s64 	%rd812, %rd76, %rd811;
	st.global.f32 	[%rd812], %f3410;
$L__BB18_205:
	setp.gt.u32 	%p219, %r138, 104;
	@%p219 bra 	$L__BB18_207;
	ld.shared.v2.u32 	{%r5277, %r5278}, [%r139+192];
	shl.b32 	%r5279, %r5277, 7;
	cvt.s64.s32 	%rd813, %r5279;
	cvt.u64.u32 	%rd814, %r140;
	add.s64 	%rd815, %rd813, %rd814;
	add.s64 	%rd816, %rd815, %rd77;
	shl.b64 	%rd817, %rd816, 2;
	add.s64 	%rd818, %rd76, %rd817;
	st.global.f32 	[%rd818+32], %f3411;
	shl.b32 	%r5280, %r5278, 7;
	cvt.s64.s32 	%rd819, %r5280;
	add.s64 	%rd820, %rd819, %rd814;
	add.s64 	%rd821, %rd820, %rd77;
	shl.b64 	%rd822, %rd821, 2;
	add.s64 	%rd823, %rd76, %rd822;
	st.global.f32 	[%rd823+32], %f3412;
$L__BB18_207:
	setp.gt.u32 	%p220, %r138, 128;
	@%p220 bra 	$L__BB18_209;
	ld.shared.v2.u32 	{%r5281, %r5282}, [%r139+256];
	shl.b32 	%r5283, %r5281, 7;
	add.s32 	%r5284, %r5283, %r138;
	cvt.s64.s32 	%rd824, %r5284;
	add.s64 	%rd825, %rd824, %rd77;
	shl.b64 	%rd826, %rd825, 2;
	add.s64 	%rd827, %rd76, %rd826;
	st.global.f32 	[%rd827], %f3413;
	shl.b32 	%r5285, %r5282, 7;
	add.s32 	%r5286, %r5285, %r138;
	cvt.s64.s32 	%rd828, %r5286;
	add.s64 	%rd829, %rd828, %rd77;
	shl.b64 	%rd830, %rd829, 2;
	add.s64 	%rd831, %rd76, %rd830;
	st.global.f32 	[%rd831], %f3414;
$L__BB18_209:
	setp.gt.u32 	%p221, %r138, 120;
	@%p221 bra 	$L__BB18_211;
	ld.shared.v2.u32 	{%r5287, %r5288}, [%r139+256];
	shl.b32 	%r5289, %r5287, 7;
	cvt.s64.s32 	%rd832, %r5289;
	cvt.u64.u32 	%rd833, %r138;
	add.s64 	%rd834, %rd832, %rd833;
	add.s64 	%rd835, %rd834, %rd77;
	shl.b64 	%rd836, %rd835, 2;
	add.s64 	%rd837, %rd76, %rd836;
	st.global.f32 	[%rd837+32], %f3415;
	shl.b32 	%r5290, %r5288, 7;
	cvt.s64.s32 	%rd838, %r5290;
	add.s64 	%rd839, %rd838, %rd833;
	add.s64 	%rd840, %rd839, %rd77;
	shl.b64 	%rd841, %rd840, 2;
	add.s64 	%rd842, %rd76, %rd841;
	st.global.f32 	[%rd842+32], %f3416;
$L__BB18_211:
	setp.gt.u32 	%p222, %r138, 112;
	@%p222 bra 	$L__BB18_213;
	ld.shared.v2.u32 	{%r5291, %r5292}, [%r139+256];
	shl.b32 	%r5293, %r5291, 7;
	add.s32 	%r5294, %r5293, %r140;
	cvt.s64.s32 	%rd843, %r5294;
	add.s64 	%rd844, %rd843, %rd77;
	shl.b64 	%rd845, %rd844, 2;
	add.s64 	%rd846, %rd76, %rd845;
	st.global.f32 	[%rd846], %f3417;
	shl.b32 	%r5295, %r5292, 7;
	add.s32 	%r5296, %r5295, %r140;
	cvt.s64.s32 	%rd847, %r5296;
	add.s64 	%rd848, %rd847, %rd77;
	shl.b64 	%rd849, %rd848, 2;
	add.s64 	%rd850, %rd76, %rd849;
	st.global.f32 	[%rd850], %f3418;
$L__BB18_213:
	setp.gt.u32 	%p223, %r138, 104;
	@%p223 bra 	$L__BB18_215;
	ld.shared.v2.u32 	{%r5297, %r5298}, [%r139+256];
	shl.b32 	%r5299, %r5297, 7;
	cvt.s64.s32 	%rd851, %r5299;
	cvt.u64.u32 	%rd852, %r140;
	add.s64 	%rd853, %rd851, %rd852;
	add.s64 	%rd854, %rd853, %rd77;
	shl.b64 	%rd855, %rd854, 2;
	add.s64 	%rd856, %rd76, %rd855;
	st.global.f32 	[%rd856+32], %f3419;
	shl.b32 	%r5300, %r5298, 7;
	cvt.s64.s32 	%rd857, %r5300;
	add.s64 	%rd858, %rd857, %rd852;
	add.s64 	%rd859, %rd858, %rd77;
	shl.b64 	%rd860, %rd859, 2;
	add.s64 	%rd861, %rd76, %rd860;
	st.global.f32 	[%rd861+32], %f3420;
$L__BB18_215:
	setp.gt.u32 	%p224, %r138, 128;
	@%p224 bra 	$L__BB18_217;
	ld.shared.v2.u32 	{%r5301, %r5302}, [%r139+320];
	shl.b32 	%r5303, %r5301, 7;
	add.s32 	%r5304, %r5303, %r138;
	cvt.s64.s32 	%rd862, %r5304;
	add.s64 	%rd863, %rd862, %rd77;
	shl.b64 	%rd864, %rd863, 2;
	add.s64 	%rd865, %rd76, %rd864;
	st.global.f32 	[%rd865], %f3421;
	shl.b32 	%r5305, %r5302, 7;
	add.s32 	%r5306, %r5305, %r138;
	cvt.s64.s32 	%rd866, %r5306;
	add.s64 	%rd867, %rd866, %rd77;
	shl.b64 	%rd868, %rd867, 2;
	add.s64 	%rd869, %rd76, %rd868;
	st.global.f32 	[%rd869], %f3422;
$L__BB18_217:
	setp.gt.u32 	%p225, %r138, 120;
	@%p225 bra 	$L__BB18_219;
	ld.shared.v2.u32 	{%r5307, %r5308}, [%r139+320];
	shl.b32 	%r5309, %r5307, 7;
	cvt.s64.s32 	%rd870, %r5309;
	cvt.u64.u32 	%rd871, %r138;
	add.s64 	%rd872, %rd870, %rd871;
	add.s64 	%rd873, %rd872, %rd77;
	shl.b64 	%rd874, %rd873, 2;
	add.s64 	%rd875, %rd76, %rd874;
	st.global.f32 	[%rd875+32], %f3423;
	shl.b32 	%r5310, %r5308, 7;
	cvt.s64.s32 	%rd876, %r5310;
	add.s64 	%rd877, %rd876, %rd871;
	add.s64 	%rd878, %rd877, %rd77;
	shl.b64 	%rd879, %rd878, 2;
	add.s64 	%rd880, %rd76, %rd879;
	st.global.f32 	[%rd880+32], %f3424;
$L__BB18_219:
	setp.gt.u32 	%p226, %r138, 112;
	@%p226 bra 	$L__BB18_221;
	ld.shared.v2.u32 	{%r5311, %r5312}, [%r139+320];
	shl.b32 	%r5313, %r5311, 7;
	add.s32 	%r5314, %r5313, %r140;
	cvt.s64.s32 	%rd881, %r5314;
	add.s64 	%rd882, %rd881, %rd77;
	shl.b64 	%rd883, %rd882, 2;
	add.s64 	%rd884, %rd76, %rd883;
	st.global.f32 	[%rd884], %f3425;
	shl.b32 	%r5315, %r5312, 7;
	add.s32 	%r5316, %r5315, %r140;
	cvt.s64.s32 	%rd885, %r5316;
	add.s64 	%rd886, %rd885, %rd77;
	shl.b64 	%rd887, %rd886, 2;
	add.s64 	%rd888, %rd76, %rd887;
	st.global.f32 	[%rd888], %f3426;
$L__BB18_221:
	setp.gt.u32 	%p227, %r138, 104;
	@%p227 bra 	$L__BB18_223;
	ld.shared.v2.u32 	{%r5317, %r5318}, [%r139+320];
	shl.b32 	%r5319, %r5317, 7;
	cvt.s64.s32 	%rd889, %r5319;
	cvt.u64.u32 	%rd890, %r140;
	add.s64 	%rd891, %rd889, %rd890;
	add.s64 	%rd892, %rd891, %rd77;
	shl.b64 	%rd893, %rd892, 2;
	add.s64 	%rd894, %rd76, %rd893;
	st.global.f32 	[%rd894+32], %f3427;
	shl.b32 	%r5320, %r5318, 7;
	cvt.s64.s32 	%rd895, %r5320;
	add.s64 	%rd896, %rd895, %rd890;
	add.s64 	%rd897, %rd896, %rd77;
	shl.b64 	%rd898, %rd897, 2;
	add.s64 	%rd899, %rd76, %rd898;
	st.global.f32 	[%rd899+32], %f3428;
$L__BB18_223:
	setp.gt.u32 	%p228, %r138, 128;
	@%p228 bra 	$L__BB18_225;
	ld.shared.v2.u32 	{%r5321, %r5322}, [%r139+384];
	shl.b32 	%r5323, %r5321, 7;
	add.s32 	%r5324, %r5323, %r138;
	cvt.s64.s32 	%rd900, %r5324;
	add.s64 	%rd901, %rd900, %rd77;
	shl.b64 	%rd902, %rd901, 2;
	add.s64 	%rd903, %rd76, %rd902;
	st.global.f32 	[%rd903], %f3429;
	shl.b32 	%r5325, %r5322, 7;
	add.s32 	%r5326, %r5325, %r138;
	cvt.s64.s32 	%rd904, %r5326;
	add.s64 	%rd905, %rd904, %rd77;
	shl.b64 	%rd906, %rd905, 2;
	add.s64 	%rd907, %rd76, %rd906;
	st.global.f32 	[%rd907], %f3430;
$L__BB18_225:
	setp.gt.u32 	%p229, %r138, 120;
	@%p229 bra 	$L__BB18_227;
	ld.shared.v2.u32 	{%r5327, %r5328}, [%r139+384];
	shl.b32 	%r5329, %r5327, 7;
	cvt.s64.s32 	%rd908, %r5329;
	cvt.u64.u32 	%rd909, %r138;
	add.s64 	%rd910, %rd908, %rd909;
	add.s64 	%rd911, %rd910, %rd77;
	shl.b64 	%rd912, %rd911, 2;
	add.s64 	%rd913, %rd76, %rd912;
	st.global.f32 	[%rd913+32], %f3431;
	shl.b32 	%r5330, %r5328, 7;
	cvt.s64.s32 	%rd914, %r5330;
	add.s64 	%rd915, %rd914, %rd909;
	add.s64 	%rd916, %rd915, %rd77;
	shl.b64 	%rd917, %rd916, 2;
	add.s64 	%rd918, %rd76, %rd917;
	st.global.f32 	[%rd918+32], %f3432;
$L__BB18_227:
	setp.gt.u32 	%p230, %r138, 112;
	@%p230 bra 	$L__BB18_229;
	ld.shared.v2.u32 	{%r5331, %r5332}, [%r139+384];
	shl.b32 	%r5333, %r5331, 7;
	add.s32 	%r5334, %r5333, %r140;
	cvt.s64.s32 	%rd919, %r5334;
	add.s64 	%rd920, %rd919, %rd77;
	shl.b64 	%rd921, %rd920, 2;
	add.s64 	%rd922, %rd76, %rd921;
	st.global.f32 	[%rd922], %f3433;
	shl.b32 	%r5335, %r5332, 7;
	add.s32 	%r5336, %r5335, %r140;
	cvt.s64.s32 	%rd923, %r5336;
	add.s64 	%rd924, %rd923, %rd77;
	shl.b64 	%rd925, %rd924, 2;
	add.s64 	%rd926, %rd76, %rd925;
	st.global.f32 	[%rd926], %f3434;
$L__BB18_229:
	setp.gt.u32 	%p231, %r138, 104;
	@%p231 bra 	$L__BB18_231;
	ld.shared.v2.u32 	{%r5337, %r5338}, [%r139+384];
	shl.b32 	%r5339, %r5337, 7;
	cvt.s64.s32 	%rd927, %r5339;
	cvt.u64.u32 	%rd928, %r140;
	add.s64 	%rd929, %rd927, %rd928;
	add.s64 	%rd930, %rd929, %rd77;
	shl.b64 	%rd931, %rd930, 2;
	add.s64 	%rd932, %rd76, %rd931;
	st.global.f32 	[%rd932+32], %f3435;
	shl.b32 	%r5340, %r5338, 7;
	cvt.s64.s32 	%rd933, %r5340;
	add.s64 	%rd934, %rd933, %rd928;
	add.s64 	%rd935, %rd934, %rd77;
	shl.b64 	%rd936, %rd935, 2;
	add.s64 	%rd937, %rd76, %rd936;
	st.global.f32 	[%rd937+32], %f3436;
$L__BB18_231:
	ret;

}
	// .globl	mul_mat_q40_stream_k_fixup_112_8_true
.visible .entry mul_mat_q40_stream_k_fixup_112_8_true(
	.param .u64 .ptr .align 1 mul_mat_q40_stream_k_fixup_112_8_true_param_0,
	.param .u64 .ptr .align 1 mul_mat_q40_stream_k_fixup_112_8_true_param_1,
	.param .u64 .ptr .align 1 mul_mat_q40_stream_k_fixup_112_8_true_param_2,
	.param .u64 .ptr .align 1 mul_mat_q40_stream_k_fixup_112_8_true_param_3,
	.param .u32 mul_mat_q40_stream_k_fixup_112_8_true_param_4,
	.param .u32 mul_mat_q40_stream_k_fixup_112_8_true_param_5,
	.param .u32 mul_mat_q40_stream_k_fixup_112_8_true_param_6,
	.param .u32 mul_mat_q40_stream_k_fixup_112_8_true_param_7,
	.param .u32 mul_mat_q40_stream_k_fixup_112_8_true_param_8,
	.param .u32 mul_mat_q40_stream_k_fixup_112_8_true_param_9
)
{
	.reg .pred 	%p<169>;
	.reg .b32 	%r<382>;
	.reg .b32 	%f<562>;
	.reg .b64 	%rd<579>;
	// demoted variable
	.shared .align 4 .b8 _ZZN34_INTERNAL_9074448f_4_k_cu_5eb7d63f24mul_mat_q_stream_k_fixupILi112ELi8ELb1EEEvPKiS2_PfPKfiiiiiiE14ids_dst_shared[448];
	ld.param.u64 	%rd83, [mul_mat_q40_stream_k_fixup_112_8_true_param_2];
	ld.param.u32 	%r44, [mul_mat_q40_stream_k_fixup_112_8_true_param_4];
	ld.param.u32 	%r39, [mul_mat_q40_stream_k_fixup_112_8_true_param_5];
	ld.param.u32 	%r40, [mul_mat_q40_stream_k_fixup_112_8_true_param_6];
	ld.param.u32 	%r41, [mul_mat_q40_stream_k_fixup_112_8_true_param_7];
	ld.param.u32 	%r42, [mul_mat_q40_stream_k_fixup_112_8_true_param_8];
	cvta.to.global.u64 	%rd1, %rd83;
	shr.s32 	%r45, %r44, 31;
	shr.u32 	%r46, %r45, 27;
	add.s32 	%r47, %r44, %r46;
	shr.s32 	%r48, %r47, 5;
	cvt.s64.s32 	%rd2, %r48;
	add.s32 	%r49, %r40, 111;
	mul.hi.s32 	%r50, %r49, -1840700269;
	add.s32 	%r51, %r50, %r49;
	shr.u32 	%r52, %r51, 31;
	shr.s32 	%r53, %r51, 6;
	add.s32 	%r1, %r53, %r52;
	add.s32 	%r54, %r39, 127;
	shr.s32 	%r55, %r54, 31;
	shr.u32 	%r56, %r55, 25;
	add.s32 	%r57, %r54, %r56;
	shr.s32 	%r2, %r57, 7;
	mov.u32 	%r3, %ctaid.x;
	cvt.u64.u32 	%rd84, %r3;
	cvt.s64.s32 	%rd3, %r42;
	cvt.s64.s32 	%rd4, %r1;
	cvt.s64.s32 	%rd5, %r2;
	mul.lo.s64 	%rd85, %rd2, %rd84;
	mul.lo.s64 	%rd86, %rd85, %rd5;
	mul.lo.s64 	%rd87, %rd86, %rd3;
	mul.lo.s64 	%rd6, %rd87, %rd4;
	mov.u32 	%r58, %nctaid.x;
	cvt.u64.u32 	%rd7, %r58;
	and.b64  	%rd88, %rd6, -4294967296;
	setp.ne.s64 	%p3, %rd88, 0;
	@%p3 bra 	$L__BB19_2;
	cvt.u32.u64 	%r59, %rd7;
	cvt.u32.u64 	%r60, %rd6;
	div.u32 	%r61, %r60, %r59;
	cvt.u64.u32 	%rd562, %r61;
	bra.uni 	$L__BB19_3;
$L__BB19_2:
	div.s64 	%rd562, %rd6, %rd7;
$L__BB19_3:
	add.s32 	%r62, %r3, 1;
	cvt.u64.u32 	%rd89, %r62;
	mul.lo.s64 	%rd90, %rd2, %rd89;
	mul.lo.s64 	%rd91, %rd90, %rd5;
	mul.lo.s64 	%rd92, %rd91, %rd3;
	mul.lo.s64 	%rd11, %rd92, %rd4;
	and.b64  	%rd93, %rd11, -4294967296;
	setp.ne.s64 	%p4, %rd93, 0;
	@%p4 bra 	$L__BB19_5;
	cvt.u32.u64 	%r63, %rd7;
	cvt.u32.u64 	%r64, %rd11;
	div.u32 	%r65, %r64, %r63;
	cvt.u64.u32 	%rd563, %r65;
	bra.uni 	$L__BB19_6;
$L__BB19_5:
	div.s64 	%rd563, %rd11, %rd7;
$L__BB19_6:
	or.b64  	%rd94, %rd562, %rd2;
	and.b64  	%rd95, %rd94, -4294967296;
	setp.ne.s64 	%p5, %rd95, 0;
	@%p5 bra 	$L__BB19_8;
	cvt.u32.u64 	%r66, %rd2;
	cvt.u32.u64 	%r67, %rd562;
	rem.u32 	%r68, %r67, %r66;
	cvt.u64.u32 	%rd564, %r68;
	bra.uni 	$L__BB19_9;
$L__BB19_8:
	rem.s64 	%rd564, %rd562, %rd2;
$L__BB19_9:
	cvt.u32.u64 	%r69, %rd564;
	shr.s32 	%r70, %r69, 31;
	shr.u32 	%r71, %r70, 29;
	add.s32 	%r72, %r69, %r71;
	and.b32  	%r73, %r72, -8;
	sub.s32 	%r74, %r69, %r73;
	cvt.s64.s32 	%rd96, %r74;
	sub.s64 	%rd18, %rd562, %rd96;
	or.b64  	%rd97, %rd563, %rd2;
	and.b64  	%rd98, %rd97, -4294967296;
	setp.ne.s64 	%p6, %rd98, 0;
	@%p6 bra 	$L__BB19_11;
	cvt.u32.u64 	%r75, %rd2;
	cvt.u32.u64 	%r76, %rd563;
	rem.u32 	%r77, %r76, %r75;
	cvt.u64.u32 	%rd565, %r77;
	bra.uni 	$L__BB19_12;
$L__BB19_11:
	rem.s64 	%rd565, %rd563, %rd2;
$L__BB19_12:
	cvt.u32.u64 	%r78, %rd565;
	shr.s32 	%r79, %r78, 31;
	shr.u32 	%r80, %r79, 29;
	add.s32 	%r81, %r78, %r80;
	and.b32  	%r82, %r81, -8;
	sub.s32 	%r83, %r78, %r82;
	cvt.s64.s32 	%rd99, %r83;
	sub.s64 	%rd22, %rd563, %rd99;
	or.b64  	%rd100, %rd18, %rd2;
	and.b64  	%rd101, %rd100, -4294967296;
	setp.ne.s64 	%p7, %rd101, 0;
	@%p7 bra 	$L__BB19_14;
	cvt.u32.u64 	%r84, %rd2;
	cvt.u32.u64 	%r85, %rd18;
	div.u32 	%r86, %r85, %r84;
	mul.lo.s32 	%r87, %r86, %r84;
	sub.s32 	%r88, %r85, %r87;
	cvt.u64.u32 	%rd566, %r86;
	cvt.u64.u32 	%rd567, %r88;
	bra.uni 	$L__BB19_15;
$L__BB19_14:
	div.s64 	%rd566, %rd18, %rd2;
	mul.lo.s64 	%rd102, %rd566, %rd2;
	sub.s64 	%rd567, %rd18, %rd102;
$L__BB19_15:
	or.b64  	%rd103, %rd22, %rd2;
	and.b64  	%rd104, %rd103, -4294967296;
	setp.ne.s64 	%p8, %rd104, 0;
	@%p8 bra 	$L__BB19_17;
	cvt.u32.u64 	%r89, %rd2;
	cvt.u32.u64 	%r90, %rd22;
	div.u32 	%r91, %r90, %r89;
	cvt.u64.u32 	%rd568, %r91;
	bra.uni 	$L__BB19_18;
$L__BB19_17:
	div.s64 	%rd568, %rd22, %rd2;
$L__BB19_18:
	setp.ne.s64 	%p10, %rd566, %rd568;
	mov.pred 	%p168, 0;
	@%p10 bra 	$L__BB19_23;
	setp.ne.s64 	%p11, %rd104, 0;
	@%p11 bra 	$L__BB19_21;
	cvt.u32.u64 	%r92, %rd2;
	cvt.u32.u64 	%r93, %rd22;
	rem.u32 	%r94, %r93, %r92;
	cvt.u64.u32 	%rd569, %r94;
	bra.uni 	$L__BB19_22;
$L__BB19_21:
	rem.s64 	%rd569, %rd22, %rd2;
$L__BB19_22:
	setp.ne.s64 	%p168, %rd569, 0;
$L__BB19_23:
	setp.eq.s64 	%p12, %rd567, 0;
	setp.eq.s64 	%p13, %rd18, %rd22;
	or.pred  	%p14, %p12, %p13;
	or.pred  	%p15, %p14, %p168;
	@%p15 bra 	$L__BB19_305;
	add.s32 	%r95, %r3, -1;
	cvt.s64.s32 	%rd570, %r95;
	mov.u32 	%r4, %tid.y;
	mov.u32 	%r96, %tid.x;
	cvt.u64.u32 	%rd36, %r96;
	mov.f32 	%f506, 0f00000000;
	mul.lo.s64 	%rd108, %rd5, %rd2;
	cvt.u32.u64 	%r99, %rd2;
	shl.b32 	%r112, %r4, 7;
	mov.f32 	%f507, %f506;
	mov.f32 	%f508, %f506;
	mov.f32 	%f509, %f506;
	mov.f32 	%f510, %f506;
	mov.f32 	%f511, %f506;
	mov.f32 	%f512, %f506;
	mov.f32 	%f513, %f506;
	mov.f32 	%f514, %f506;
	mov.f32 	%f515, %f506;
	mov.f32 	%f516, %f506;
	mov.f32 	%f517, %f506;
	mov.f32 	%f518, %f506;
	mov.f32 	%f519, %f506;
	mov.f32 	%f520, %f506;
	mov.f32 	%f521, %f506;
	mov.f32 	%f522, %f506;
	mov.f32 	%f523, %f506;
	mov.f32 	%f524, %f506;
	mov.f32 	%f525, %f506;
	mov.f32 	%f526, %f506;
	mov.f32 	%f527, %f506;
	mov.f32 	%f528, %f506;
	mov.f32 	%f529, %f506;
	mov.f32 	%f530, %f506;
	mov.f32 	%f531, %f506;
	mov.f32 	%f532, %f506;
	mov.f32 	%f533, %f506;
	mov.f32 	%f534, %f506;
	mov.f32 	%f535, %f506;
	mov.f32 	%f536, %f506;
	mov.f32 	%f537, %f506;
	mov.f32 	%f538, %f506;
	mov.f32 	%f539, %f506;
	mov.f32 	%f540, %f506;
	mov.f32 	%f541, %f506;
	mov.f32 	%f542, %f506;
	mov.f32 	%f543, %f506;
	mov.f32 	%f544, %f506;
	mov.f32 	%f545, %f506;
	mov.f32 	%f546, %f506;
	mov.f32 	%f547, %f506;
	mov.f32 	%f548, %f506;
	mov.f32 	%f549, %f506;
	mov.f32 	%f550, %f506;
	mov.f32 	%f551, %f506;
	mov.f32 	%f552, %f506;
	mov.f32 	%f553, %f506;
	mov.f32 	%f554, %f506;
	mov.f32 	%f555, %f506;
	mov.f32 	%f556, %f506;
	mov.f32 	%f557, %f506;
	mov.f32 	%f558, %f506;
	mov.f32 	%f559, %f506;
	mov.f32 	%f560, %f506;
	mov.f32 	%f561, %f506;
	mov.u64 	%rd571, %rd18;
$L__BB19_25:
	ld.param.u32 	%r375, [mul_mat_q40_stream_k_fixup_112_8_true_param_8];
	cvt.s64.s32 	%rd109, %r375;
	mul.lo.s64 	%rd110, %rd108, %rd109;
	mul.lo.s64 	%rd112, %rd110, %rd4;
	mul.lo.s64 	%rd113, %rd112, %rd570;
	and.b64  	%rd114, %rd113, -4294967296;
	setp.ne.s64 	%p16, %rd114, 0;
	@%p16 bra 	$L__BB19_27;
	ld.param.u32 	%r377, [mul_mat_q40_stream_k_fixup_112_8_true_param_8];
	cvt.u64.u32 	%rd123, %r2;
	cvt.u64.u32 	%rd124, %r377;
	cvt.u64.u32 	%rd125, %r1;
	cvt.u32.u64 	%r100, %rd123;
	mul.lo.s32 	%r101, %r100, %r99;
	cvt.u32.u64 	%r102, %rd124;
	mul.lo.s32 	%r103, %r101, %r102;
	cvt.u32.u64 	%r104, %rd125;
	mul.lo.s32 	%r105, %r103, %r104;
	cvt.u32.u64 	%r106, %rd570;
	mul.lo.s32 	%r107, %r105, %r106;
	div.u32 	%r108, %r107, %r58;
	cvt.u64.u32 	%rd572, %r108;
	bra.uni 	$L__BB19_28;
$L__BB19_27:
	ld.param.u32 	%r376, [mul_mat_q40_stream_k_fixup_112_8_true_param_8];
	cvt.s64.s32 	%rd115, %r2;
	mul.lo.s64 	%rd116, %rd115, %rd2;
	cvt.s64.s32 	%rd117, %r376;
	mul.lo.s64 	%rd118, %rd116, %rd117;
	cvt.s64.s32 	%rd119, %r1;
	mul.lo.s64 	%rd120, %rd118, %rd119;
	mul.lo.s64 	%rd121, %rd120, %rd570;
	cvt.u64.u32 	%rd122, %r58;
	div.s64 	%rd572, %rd121, %rd122;
$L__BB19_28:
	or.b64  	%rd126, %rd572, %rd2;
	and.b64  	%rd127, %rd126, -4294967296;
	setp.ne.s64 	%p17, %rd127, 0;
	@%p17 bra 	$L__BB19_30;
	cvt.u32.u64 	%r110, %rd572;
	rem.u32 	%r111, %r110, %r99;
	cvt.u64.u32 	%rd573, %r111;
	bra.uni 	$L__BB19_31;
$L__BB19_30:
	rem.s64 	%rd573, %rd572, %rd2;
$L__BB19_31:
	shr.s64 	%rd128, %rd573, 63;
	shr.u64 	%rd129, %rd128, 61;
	add.s64 	%rd130, %rd573, %rd129;
	and.b64  	%rd131, %rd130, -8;
	sub.s64 	%rd132, %rd131, %rd573;
	add.s64 	%rd45, %rd572, %rd132;
	setp.eq.s64 	%p18, %rd45, %rd571;
	@%p18 bra 	$L__BB19_40;
	ld.param.u64 	%rd561, [mul_mat_q40_stream_k_fixup_112_8_true_param_3];
	cvt.u64.u32 	%rd133, %r112;
	mad.lo.s64 	%rd134, %rd570, 14336, %rd133;
	add.s64 	%rd135, %rd134, %rd36;
	cvta.to.global.u64 	%rd136, %rd561;
	shl.b64 	%rd137, %rd135, 2;
	add.s64 	%rd138, %rd136, %rd137;
	ld.global.nc.f32 	%f170, [%rd138];
	add.f32 	%f561, %f170, %f561;
	ld.global.nc.f32 	%f171, [%rd138+128];
	add.f32 	%f560, %f171, %f560;
	ld.global.nc.f32 	%f172, [%rd138+256];
	add.f32 	%f559, %f172, %f559;
	ld.global.nc.f32 	%f173, [%rd138+384];
	add.f32 	%f558, %f173, %f558;
	ld.global.nc.f32 	%f174, [%rd138+4096];
	add.f32 	%f557, %f174, %f557;
	ld.global.nc.f32 	%f175, [%rd138+4224];
	add.f32 	%f556, %f175, %f556;
	ld.global.nc.f32 	%f176, [%rd138+4352];
	add.f32 	%f555, %f176, %f555;
	ld.global.nc.f32 	%f177, [%rd138+4480];
	add.f32 	%f554, %f177, %f554;
	ld.global.nc.f32 	%f178, [%rd138+8192];
	add.f32 	%f553, %f178, %f553;
	ld.global.nc.f32 	%f179, [%rd138+8320];
	add.f32 	%f552, %f179, %f552;
	ld.global.nc.f32 	%f180, [%rd138+8448];
	add.f32 	%f551, %f180, %f551;
	ld.global.nc.f32 	%f181, [%rd138+8576];
	add.f32 	%f550, %f181, %f550;
	ld.global.nc.f32 	%f182, [%rd138+12288];
	add.f32 	%f549, %f182, %f549;
	ld.global.nc.f32 	%f183, [%rd138+12416];
	add.f32 	%f548, %f183, %f548;
	ld.global.nc.f32 	%f184, [%rd138+12544];
	add.f32 	%f547, %f184, %f547;
	ld.global.nc.f32 	%f185, [%rd138+12672];
	add.f32 	%f546, %f185, %f546;
	ld.global.nc.f32 	%f186, [%rd138+16384];
	add.f32 	%f545, %f186, %f545;
	ld.global.nc.f32 	%f187, [%rd138+16512];
	add.f32 	%f544, %f187, %f544;
	ld.global.nc.f32 	%f188, [%rd138+16640];
	add.f32 	%f543, %f188, %f543;
	ld.global.nc.f32 	%f189, [%rd138+16768];
	add.f32 	%f542, %f189, %f542;
	ld.global.nc.f32 	%f190, [%rd138+20480];
	add.f32 	%f541, %f190, %f541;
	ld.global.nc.f32 	%f191, [%rd138+20608];
	add.f32 	%f540, %f191, %f540;
	ld.global.nc.f32 	%f192, [%rd138+20736];
	add.f32 	%f539, %f192, %f539;
	ld.global.nc.f32 	%f193, [%rd138+20864];
	add.f32 	%f538, %f193, %f538;
	ld.global.nc.f32 	%f194, [%rd138+24576];
	add.f32 	%f537, %f194, %f537;
	ld.global.nc.f32 	%f195, [%rd138+24704];
	add.f32 	%f536, %f195, %f536;
	ld.global.nc.f32 	%f196, [%rd138+24832];
	add.f32 	%f535, %f196, %f535;
	ld.global.nc.f32 	%f197, [%rd138+24960];
	add.f32 	%f534, %f197, %f534;
	ld.global.nc.f32 	%f198, [%rd138+28672];
	add.f32 	%f533, %f198, %f533;
	ld.global.nc.f32 	%f199, [%rd138+28800];
	add.f32 	%f532, %f199, %f532;
	ld.global.nc.f32 	%f200, [%rd138+28928];
	add.f32 	%f531, %f200, %f531;
	ld.global.nc.f32 	%f201, [%rd138+29056];
	add.f32 	%f530, %f201, %f530;
	ld.global.nc.f32 	%f202, [%rd138+32768];
	add.f32 	%f529, %f202, %f529;
	ld.global.nc.f32 	%f203, [%rd138+32896];
	add.f32 	%f528, %f203, %f528;
	ld.global.nc.f32 	%f204, [%rd138+33024];
	add.f32 	%f527, %f204, %f527;
	ld.global.nc.f32 	%f205, [%rd138+33152];
	add.f32 	%f526, %f205, %f526;
	ld.global.nc.f32 	%f206, [%rd138+36864];
	add.f32 	%f525, %f206, %f525;
	ld.global.nc.f32 	%f207, [%rd138+36992];
	add.f32 	%f524, %f207, %f524;
	ld.global.nc.f32 	%f208, [%rd138+37120];
	add.f32 	%f523, %f208, %f523;
	ld.global.nc.f32 	%f209, [%rd138+37248];
	add.f32 	%f522, %f209, %f522;
	ld.global.nc.f32 	%f210, [%rd138+40960];
	add.f32 	%f521, %f210, %f521;
	ld.global.nc.f32 	%f211, [%rd138+41088];
	add.f32 	%f520, %f211, %f520;
	ld.global.nc.f32 	%f212, [%rd138+41216];
	add.f32 	%f519, %f212, %f519;
	ld.global.nc.f32 	%f213, [%rd138+41344];
	add.f32 	%f518, %f213, %f518;
	ld.global.nc.f32 	%f214, [%rd138+45056];
	add.f32 	%f517, %f214, %f517;
	ld.global.nc.f32 	%f215, [%rd138+45184];
	add.f32 	%f516, %f215, %f516;
	ld.global.nc.f32 	%f216, [%rd138+45312];
	add.f32 	%f515, %f216, %f515;
	ld.global.nc.f32 	%f217, [%rd138+45440];
	add.f32 	%f514, %f217, %f514;
	ld.global.nc.f32 	%f218, [%rd138+49152];
	add.f32 	%f513, %f218, %f513;
	ld.global.nc.f32 	%f219, [%rd138+49280];
	add.f32 	%f512, %f219, %f512;
	ld.global.nc.f32 	%f220, [%rd138+49408];
	add.f32 	%f511, %f220, %f511;
	ld.global.nc.f32 	%f221, [%rd138+49536];
	add.f32 	%f510, %f221, %f510;
	ld.global.nc.f32 	%f222, [%rd138+53248];
	add.f32 	%f509, %f222, %f509;
	ld.global.nc.f32 	%f223, [%rd138+53376];
	add.f32 	%f508, %f223, %f508;
	ld.global.nc.f32 	%f224, [%rd138+53504];
	add.f32 	%f507, %f224, %f507;
	ld.global.nc.f32 	%f225, [%rd138+53632];
	add.f32 	%f506, %f225, %f506;
	or.b64  	%rd139, %rd45, %rd2;
	and.b64  	%rd140, %rd139, -4294967296;
	setp.ne.s64 	%p19, %rd140, 0;
	@%p19 bra 	$L__BB19_34;
	cvt.u32.u64 	%r114, %rd45;
	rem.u32 	%r115, %r114, %r99;
	cvt.u64.u32 	%rd574, %r115;
	bra.uni 	$L__BB19_35;
$L__BB19_34:
	rem.s64 	%rd574, %rd45, %rd2;
$L__BB19_35:
	setp.eq.s64 	%p20, %rd574, 0;
	@%p20 bra 	$L__BB19_41;
	or.b64  	%rd141, %rd45, %rd2;
	and.b64  	%rd142, %rd141, -4294967296;
	setp.ne.s64 	%p21, %rd142, 0;
	@%p21 bra 	$L__BB19_38;
	cvt.u32.u64 	%r117, %rd45;
	div.u32 	%r118, %r117, %r99;
	cvt.u64.u32 	%rd575, %r118;
	bra.uni 	$L__BB19_39;
$L__BB19_38:
	div.s64 	%rd575, %rd45, %rd2;
$L__BB19_39:
	setp.lt.s64 	%p22, %rd575, %rd566;
	@%p22 bra 	$L__BB19_41;
$L__BB19_40:
	add.s64 	%rd570, %rd570, -1;
	mov.u64 	%rd571, %rd45;
	bra.uni 	$L__BB19_25;
$L__BB19_41:
	ld.param.u32 	%r378, [mul_mat_q40_stream_k_fixup_112_8_true_param_8];
	cvt.s64.s32 	%rd143, %rd18;
	mul.lo.s32 	%r5, %r378, %r1;
	cvt.s64.s32 	%rd144, %r5;
	mul.lo.s64 	%rd145, %rd144, %rd2;
	or.b64  	%rd146, %rd143, %rd145;
	and.b64  	%rd147, %rd146, -4294967296;
	setp.ne.s64 	%p23, %rd147, 0;
	@%p23 bra 	$L__BB19_43;
	cvt.u64.u32 	%rd151, %r5;
	cvt.u32.u64 	%r120, %rd2;
	cvt.u32.u64 	%r121, %rd151;
	mul.lo.s32 	%r122, %r121, %r120;
	cvt.u32.u64 	%r123, %rd18;
	div.u32 	%r124, %r123, %r122;
	cvt.u64.u32 	%rd576, %r124;
	bra.uni 	$L__BB19_44;
$L__BB19_43:
	ld.param.u32 	%r379, [mul_mat_q40_stream_k_fixup_112_8_true_param_8];
	mul.lo.s32 	%r119, %r379, %r1;
	cvt.s64.s32 	%rd149, %r119;
	mul.lo.s64 	%rd150, %rd149, %rd2;
	div.s64 	%rd576, %rd143, %rd150;
$L__BB19_44:
	ld.param.u32 	%r380, [mul_mat_q40_stream_k_fixup_112_8_true_param_8];
	cvt.u32.u64 	%r6, %rd576;
	cvt.s64.s32 	%rd152, %r1;
	mul.lo.s32 	%r125, %r380, %r1;
	cvt.u64.u32 	%rd153, %r125;
	mul.lo.s64 	%rd154, %rd153, %rd2;
	mul.lo.s64 	%rd155, %rd154, %rd576;
	sub.s64 	%rd56, %rd18, %rd155;
	cvt.s64.s32 	%rd156, %rd56;
	mul.lo.s64 	%rd157, %rd152, %rd2;
	or.b64  	%rd158, %rd156, %rd157;
	and.b64  	%rd159, %rd158, -4294967296;
	setp.ne.s64 	%p24, %rd159, 0;
	@%p24 bra 	$L__BB19_46;
	cvt.u64.u32 	%rd163, %r1;
	cvt.u32.u64 	%r126, %rd2;
	cvt.u32.u64 	%r127, %rd163;
	mul.lo.s32 	%r128, %r127, %r126;
	cvt.u32.u64 	%r129, %rd56;
	div.u32 	%r130, %r129, %r128;
	cvt.u64.u32 	%rd577, %r130;
	bra.uni 	$L__BB19_47;
$L__BB19_46:
	div.s64 	%rd577, %rd156, %rd157;
$L__BB19_47:
	cvt.u64.u32 	%rd164, %r1;
	mul.lo.s64 	%rd165, %rd164, %rd2;
	mul.lo.s64 	%rd166, %rd165, %rd577;
	sub.s64 	%rd167, %rd56, %rd166;
	cvt.s64.s32 	%rd60, %rd167;
	or.b64  	%rd168, %rd60, %rd2;
	and.b64  	%rd169, %rd168, -4294967296;
	setp.ne.s64 	%p25, %rd169, 0;
	@%p25 bra 	$L__BB19_49;
	cvt.u32.u64 	%r131, %rd2;
	cvt.u32.u64 	%r132, %rd60;
	div.u32 	%r133, %r132, %r131;
	cvt.u64.u32 	%rd578, %r133;
	bra.uni 	$L__BB19_50;
$L__BB19_49:
	div.s64 	%rd578, %rd60, %rd2;
$L__BB19_50:
	ld.param.u64 	%rd558, [mul_mat_q40_stream_k_fixup_112_8_true_param_0];
	cvt.u32.u64 	%r7, %rd578;
	setp.ne.s64 	%p26, %rd558, 0;
	@%p26 bra 	$L__BB19_177;
	ld.param.u32 	%r381, [mul_mat_q40_stream_k_fixup_112_8_true_param_9];
	ld.param.u32 	%r374, [mul_mat_q40_stream_k_fixup_112_8_true_param_6];
	ld.param.u32 	%r373, [mul_mat_q40_stream_k_fixup_112_8_true_param_5];
	cvt.u32.u64 	%r305, %rd577;
	mul.lo.s32 	%r306, %r41, %r7;
	shl.b32 	%r307, %r6, 7;
	mad.lo.s32 	%r308, %r381, %r305, %r307;
	mad.lo.s32 	%r309, %r306, 112, %r308;
	cvt.s64.s32 	%rd64, %r309;
	not.b32 	%r310, %r307;
	add.s32 	%r8, %r373, %r310;
	mad.lo.s32 	%r9, %r7, -112, %r374;
	setp.ge.s32 	%p98, %r4, %r9;
	@%p98 bra 	$L__BB19_305;
	cvt.u32.u64 	%r311, %rd36;
	mul.lo.s32 	%r10, %r4, %r41;
	setp.gt.s32 	%p99, %r311, %r8;
	@%p99 bra 	$L__BB19_54;
	add.s32 	%r313, %r311, %r10;
	cvt.s64.s32 	%rd446, %r313;
	add.s64 	%rd447, %rd446, %rd64;
	shl.b64 	%rd448, %rd447, 2;
	add.s64 	%rd449, %rd1, %rd448;
	ld.global.f32 	%f338, [%rd449];
	add.f32 	%f339, %f561, %f338;
	st.global.f32 	[%rd449], %f339;
$L__BB19_54:
	mov.u32 	%r314, %tid.x;
	add.s32 	%r315, %r314, 32;
	setp.gt.s32 	%p100, %r315, %r8;
	cvt.s64.s32 	%rd450, %r10;
	add.s64 	%rd451, %rd36, %rd450;
	add.s64 	%rd452, %rd451, %rd64;
	shl.b64 	%rd453, %rd452, 2;
	add.s64 	%rd65, %rd1, %rd453;
	@%p100 bra 	$L__BB19_56;
	ld.global.f32 	%f340, [%rd65+128];
	add.f32 	%f341, %f560, %f340;
	st.global.f32 	[%rd65+128], %f341;
$L__BB19_56:
	add.s32 	%r11, %r314, 64;
	setp.gt.s32 	%p101, %r11, %r8;
	@%p101 bra 	$L__BB19_58;
	ld.global.f32 	%f342, [%rd65+256];
	add.f32 	%f343, %f559, %f342;
	st.global.f32 	[%rd65+256], %f343;
$L__BB19_58:
	add.s32 	%r12, %r314, 96;
	setp.gt.s32 	%p102, %r12, %r8;
	@%p102 bra 	$L__BB19_60;
	ld.global.f32 	%f344, [%rd65+384];
	add.f32 	%f345, %f558, %f344;
	st.global.f32 	[%rd65+384], %f345;
$L__BB19_60:
	add.s32 	%r318, %r4, 8;
	setp.ge.s32 	%p103, %r318, %r9;
	@%p103 bra 	$L__BB19_305;
	shl.b32 	%r13, %r41, 3;
	add.s32 	%r14, %r10, %r13;
	@%p99 bra 	$L__BB19_63;
	add.s32 	%r321, %r311, %r14;
	cvt.s64.s32 	%rd454, %r321;
	add.s64 	%rd455, %rd454, %rd64;
	shl.b64 	%rd456, %rd455, 2;
	add.s64 	%rd457, %rd1, %rd456;
	ld.global.f32 	%f346, [%rd457];
	add.f32 	%f347, %f557, %f346;
	st.global.f32 	[%rd457], %f347;
$L__BB19_63:
	cvt.s64.s32 	%rd458, %r14;
	add.s64 	%rd459, %rd36, %rd458;
	add.s64 	%rd460, %rd459, %rd64;
	shl.b64 	%rd461, %rd460, 2;
	add.s64 	%rd66, %rd1, %rd461;
	@%p100 bra 	$L__BB19_65;
	ld.global.f32 	%f348, [%rd66+128];
	add.f32 	%f349, %f556, %f348;
	st.global.f32 	[%rd66+128], %f349;
$L__BB19_65:
	@%p101 bra 	$L__BB19_67;
	ld.global.f32 	%f350, [%rd66+256];
	add.f32 	%f351, %f555, %f350;
	st.global.f32 	[%rd66+256], %f351;
$L__BB19_67:
	@%p102 bra 	$L__BB19_69;
	ld.global.f32 	%f352, [%rd66+384];
	add.f32 	%f353, %f554, %f352;
	st.global.f32 	[%rd66+384], %f353;
$L__BB19_69:
	add.s32 	%r323, %r4, 16;
	setp.ge.s32 	%p108, %r323, %r9;
	@%p108 bra 	$L__BB19_305;
	shl.b32 	%r16, %r41, 4;
	add.s32 	%r17, %r16, %r10;
	@%p99 bra 	$L__BB19_72;
	add.s32 	%r326, %r311, %r17;
	cvt.s64.s32 	%rd462, %r326;
	add.s64 	%rd463, %rd462, %rd64;
	shl.b64 	%rd464, %rd463, 2;
	add.s64 	%rd465, %rd1, %rd464;
	ld.global.f32 	%f354, [%rd465];
	add.f32 	%f355, %f553, %f354;
	st.global.f32 	[%rd465], %f355;
$L__BB19_72:
	cvt.s64.s32 	%rd466, %r17;
	add.s64 	%rd467, %rd36, %rd466;
	add.s64 	%rd468, %rd467, %rd64;
	shl.b64 	%rd469, %rd468, 2;
	add.s64 	%rd67, %rd1, %rd469;
	@%p100 bra 	$L__BB19_74;
	ld.global.f32 	%f356, [%rd67+128];
	add.f32 	%f357, %f552, %f356;
	st.global.f32 	[%rd67+128], %f357;
$L__BB19_74:
	@%p101 bra 	$L__BB19_76;
	ld.global.f32 	%f358, [%rd67+256];
	add.f32 	%f359, %f551, %f358;
	st.global.f32 	[%rd67+256], %f359;
$L__BB19_76:
	@%p102 bra 	$L__BB19_78;
	ld.global.f32 	%f360, [%rd67+384];
	add.f32 	%f361, %f550, %f360;
	st.global.f32 	[%rd67+384], %f361;
$L__BB19_78:
	add.s32 	%r327, %r4, 24;
	setp.ge.s32 	%p113, %r327, %r9;
	@%p113 bra 	$L__BB19_305;
	setp.gt.s32 	%p114, %r311, %r8;
	add.s32 	%r18, %r17, %r13;
	@%p114 bra 	$L__BB19_81;
	add.s32 	%r330, %r311, %r18;
	cvt.s64.s32 	%rd470, %r330;
	add.s64 	%rd471, %rd470, %rd64;
	shl.b64 	%rd472, %rd471, 2;
	add.s64 	%rd473, %rd1, %rd472;
	ld.global.f32 	%f362, [%rd473];
	add.f32 	%f363, %f549, %f362;
	st.global.f32 	[%rd473], %f363;
$L__BB19_81:
	setp.gt.s32 	%p115, %r315, %r8;
	cvt.s64.s32 	%rd474, %r18;
	add.s64 	%rd475, %rd36, %rd474;
	add.s64 	%rd476, %rd475, %rd64;
	shl.b64 	%rd477, %rd476, 2;
	add.s64 	%rd68, %rd1, %rd477;
	@%p115 bra 	$L__BB19_83;
	ld.global.f32 	%f364, [%rd68+128];
	add.f32 	%f365, %f548, %f364;
	st.global.f32 	[%rd68+128], %f365;
$L__BB19_83:
	setp.gt.s32 	%p116, %r11, %r8;
	@%p116 bra 	$L__BB19_85;
	ld.global.f32 	%f366, [%rd68+256];
	add.f32 	%f367, %f547, %f366;
	st.global.f32 	[%rd68+256], %f367;
$L__BB19_85:
	setp.gt.s32 	%p117, %r12, %r8;
	@%p117 bra 	$L__BB19_87;
	ld.global.f32 	%f368, [%rd68+384];
	add.f32 	%f369, %f546, %f368;
	st.global.f32 	[%rd68+384], %f369;
$L__BB19_87:
	add.s32 	%r331, %r4, 32;
	setp.ge.s32 	%p118, %r331, %r9;
	@%p118 bra 	$L__BB19_305;
	setp.gt.s32 	%p119, %r311, %r8;
	shl.b32 	%r19, %r41, 5;
	add.s32 	%r20, %r19, %r10;
	@%p119 bra 	$L__BB19_90;
	add.s32 	%r334, %r311, %r20;
	cvt.s64.s32 	%rd478, %r334;
	add.s64 	%rd479, %rd478, %rd64;
	shl.b64 	%rd480, %rd479, 2;
	add.s64 	%rd481, %rd1, %rd480;
	ld.global.f32 	%f370, [%rd481];
	add.f32 	%f371, %f545, %f370;
	st.global.f32 	[%rd481], %f371;
$L__BB19_90:
	setp.gt.s32 	%p120, %r315, %r8;
	cvt.s64.s32 	%rd482, %r20;
	add.s64 	%rd483, %rd36, %rd482;
	add.s64 	%rd484, %rd483, %rd64;
	shl.b64 	%rd485, %rd484, 2;
	add.s64 	%rd69, %rd1, %rd485;
	@%p120 bra 	$L__BB19_92;
	ld.global.f32 	%f372, [%rd69+128];
	add.f32 	%f373, %f544, %f372;
	st.global.f32 	[%rd69+128], %f373;
$L__BB19_92:
	setp.gt.s32 	%p121, %r11, %r8;
	@%p121 bra 	$L__BB19_94;
	ld.global.f32 	%f374, [%rd69+256];
	add.f32 	%f375, %f543, %f374;
	st.global.f32 	[%rd69+256], %f375;
$L__BB19_94:
	setp.gt.s32 	%p122, %r12, %r8;
	@%p122 bra 	$L__BB19_96;
	ld.global.f32 	%f376, [%rd69+384];
	add.f32 	%f377, %f542, %f376;
	st.global.f32 	[%rd69+384], %f377;
$L__BB19_96:
	add.s32 	%r335, %r4, 40;
	setp.ge.s32 	%p123, %r335, %r9;
	@%p123 bra 	$L__BB19_305;
	setp.gt.s32 	%p124, %r311, %r8;
	add.s32 	%r21, %r20, %r13;
	@%p124 bra 	$L__BB19_99;
	add.s32 	%r338, %r311, %r21;
	cvt.s64.s32 	%rd486, %r338;
	add.s64 	%rd487, %rd486, %rd64;
	shl.b64 	%rd488, %rd487, 2;
	add.s64 	%rd489, %rd1, %rd488;
	ld.global.f32 	%f378, [%rd489];
	add.f32 	%f379, %f541, %f378;
	st.global.f32 	[%rd489], %f379;
$L__BB19_99:
	setp.gt.s32 	%p125, %r315, %r8;
	cvt.s64.s32 	%rd490, %r21;
	add.s64 	%rd491, %rd36, %rd490;
	add.s64 	%rd492, %rd491, %rd64;
	shl.b64 	%rd493, %rd492, 2;
	add.s64 	%rd70, %rd1, %rd493;
	@%p125 bra 	$L__BB19_101;
	ld.global.f32 	%f380, [%rd70+128];
	add.f32 	%f381, %f540, %f380;
	st.global.f32 	[%rd70+128], %f381;
$L__BB19_101:
	setp.gt.s32 	%p126, %r11, %r8;
	@%p126 bra 	$L__BB19_103;
	ld.global.f32 	%f382, [%rd70+256];
	add.f32 	%f383, %f539, %f382;
	st.global.f32 	[%rd70+256], %f383;
$L__BB19_103:
	setp.gt.s32 	%p127, %r12, %r8;
	@%p127 bra 	$L__BB19_105;
	ld.global.f32 	%f384, [%rd70+384];
	add.f32 	%f385, %f538, %f384;
	st.global.f32 	[%rd70+384], %f385;
$L__BB19_105:
	add.s32 	%r339, %r4, 48;
	setp.ge.s32 	%p128, %r339, %r9;
	@%p128 bra 	$L__BB19_305;
	setp.gt.s32 	%p129, %r311, %r8;
	add.s32 	%r22, %r16, %r20;
	@%p129 bra 	$L__BB19_108;
	add.s32 	%r342, %r311, %r22;
	cvt.s64.s32 	%rd494, %r342;
	add.s64 	%rd495, %rd494, %rd64;
	shl.b64 	%rd496, %rd495, 2;
	add.s64 	%rd497, %rd1, %rd496;
	ld.global.f32 	%f386, [%rd497];
	add.f32 	%f387, %f537, %f386;
	st.global.f32 	[%rd497], %f387;
$L__BB19_108:
	setp.gt.s32 	%p130, %r315, %r8;
	cvt.s64.s32 	%rd498, %r22;
	add.s64 	%rd499, %rd36, %rd498;
	add.s64 	%rd500, %rd499, %rd64;
	shl.b64 	%rd501, %rd500, 2;
	add.s64 	%rd71, %rd1, %rd501;
	@%p130 bra 	$L__BB19_110;
	ld.global.f32 	%f388, [%rd71+128];
	add.f32 	%f389, %f536, %f388;
	st.global.f32 	[%rd71+128], %f389;
$L__BB19_110:
	setp.gt.s32 	%p131, %r11, %r8;
	@%p131 bra 	$L__BB19_112;
	ld.global.f32 	%f390, [%rd71+256];
	add.f32 	%f391, %f535, %f390;
	st.global.f32 	[%rd71+256], %f391;
$L__BB19_112:
	setp.gt.s32 	%p132, %r12, %r8;
	@%p132 bra 	$L__BB19_114;
	ld.global.f32 	%f392, [%rd71+384];
	add.f32 	%f393, %f534, %f392;
	st.global.f32 	[%rd71+384], %f393;
$L__BB19_114:
	add.s32 	%r343, %r4, 56;
	setp.ge.s32 	%p133, %r343, %r9;
	@%p133 bra 	$L__BB19_305;
	setp.gt.s32 	%p134, %r311, %r8;
	add.s32 	%r23, %r22, %r13;
	@%p134 bra 	$L__BB19_117;
	add.s32 	%r346, %r311, %r23;
	cvt.s64.s32 	%rd502, %r346;
	add.s64 	%rd503, %rd502, %rd64;
	shl.b64 	%rd504, %rd503, 2;
	add.s64 	%rd505, %rd1, %rd504;
	ld.global.f32 	%f394, [%rd505];
	add.f32 	%f395, %f533, %f394;
	st.global.f32 	[%rd505], %f395;
$L__BB19_117:
	setp.gt.s32 	%p135, %r315, %r8;
	cvt.s64.s32 	%rd506, %r23;
	add.s64 	%rd507, %rd36, %rd506;
	add.s64 	%rd508, %rd507, %rd64;
	shl.b64 	%rd509, %rd508, 2;
	add.s64 	%rd72, %rd1, %rd509;
	@%p135 bra 	$L__BB19_119;
	ld.global.f32 	%f396, [%rd72+128];
	add.f32 	%f397, %f532, %f396;
	st.global.f32 	[%rd72+128], %f397;
$L__BB19_119:
	setp.gt.s32 	%p136, %r11, %r8;
	@%p136 bra 	$L__BB19_121;
	ld.global.f32 	%f398, [%rd72+256];
	add.f32 	%f399, %f531, %f398;
	st.global.f32 	[%rd72+256], %f399;
$L__BB19_121:
	setp.gt.s32 	%p137, %r12, %r8;
	@%p137 bra 	$L__BB19_123;
	ld.global.f32 	%f400, [%rd72+384];
	add.f32 	%f401, %f530, %f400;
	st.global.f32 	[%rd72+384], %f401;
$L__BB19_123:
	add.s32 	%r347, %r4, 64;
	setp.ge.s32 	%p138, %r347, %r9;
	@%p138 bra 	$L__BB19_305;
	setp.gt.s32 	%p139, %r311, %r8;
	shl.b32 	%r349, %r41, 6;
	add.s32 	%r24, %r349, %r10;
	@%p139 bra 	$L__BB19_126;
	add.s32 	%r351, %r311, %r24;
	cvt.s64.s32 	%rd510, %r351;
	add.s64 	%rd511, %rd510, %rd64;
	shl.b64 	%rd512, %rd511, 2;
	add.s64 	%rd513, %rd1, %rd512;
	ld.global.f32 	%f402, [%rd513];
	add.f32 	%f403, %f529, %f402;
	st.global.f32 	[%rd513], %f403;
$L__BB19_126:
	setp.gt.s32 	%p140, %r315, %r8;
	cvt.s64.s32 	%rd514, %r24;
	add.s64 	%rd515, %rd36, %rd514;
	add.s64 	%rd516, %rd515, %rd64;
	shl.b64 	%rd517, %rd516, 2;
	add.s64 	%rd73, %rd1, %rd517;
	@%p140 bra 	$L__BB19_128;
	ld.global.f32 	%f404, [%rd73+128];
	add.f32 	%f405, %f528, %f404;
	st.global.f32 	[%rd73+128], %f405;
$L__BB19_128:
	setp.gt.s32 	%p141, %r11, %r8;
	@%p141 bra 	$L__BB19_130;
	ld.global.f32 	%f406, [%rd73+256];
	add.f32 	%f407, %f527, %f406;
	st.global.f32 	[%rd73+256], %f407;
$L__BB19_130:
	setp.gt.s32 	%p142, %r12, %r8;
	@%p142 bra 	$L__BB19_132;
	ld.global.f32 	%f408, [%rd73+384];
	add.f32 	%f409, %f526, %f408;
	st.global.f32 	[%rd73+384], %f409;
$L__BB19_132:
	add.s32 	%r352, %r4, 72;
	setp.ge.s32 	%p143, %r352, %r9;
	@%p143 bra 	$L__BB19_305;
	setp.gt.s32 	%p144, %r311, %r8;
	add.s32 	%r25, %r24, %r13;
	@%p144 bra 	$L__BB19_135;
	add.s32 	%r355, %r311, %r25;
	cvt.s64.s32 	%rd518, %r355;
	add.s64 	%rd519, %rd518, %rd64;
	shl.b64 	%rd520, %rd519, 2;
	add.s64 	%rd521, %rd1, %rd520;
	ld.global.f32 	%f410, [%rd521];
	add.f32 	%f411, %f525, %f410;
	st.global.f32 	[%rd521], %f411;
$L__BB19_135:
	setp.gt.s32 	%p145, %r315, %r8;
	cvt.s64.s32 	%rd522, %r25;
	add.s64 	%rd523, %rd36, %rd522;
	add.s64 	%rd524, %rd523, %rd64;
	shl.b64 	%rd525, %rd524, 2;
	add.s64 	%rd74, %rd1, %rd525;
	@%p145 bra 	$L__BB19_137;
	ld.global.f32 	%f412, [%rd74+128];
	add.f32 	%f413, %f524, %f412;
	st.global.f32 	[%rd74+128], %f413;
$L__BB19_137:
	setp.gt.s32 	%p146, %r11, %r8;
	@%p146 bra 	$L__BB19_139;
	ld.global.f32 	%f414, [%rd74+256];
	add.f32 	%f415, %f523, %f414;
	st.global.f32 	[%rd74+256], %f415;
$L__BB19_139:
	setp.gt.s32 	%p147, %r12, %r8;
	@%p147 bra 	$L__BB19_141;
	ld.global.f32 	%f416, [%rd74+384];
	add.f32 	%f417, %f522, %f416;
	st.global.f32 	[%rd74+384], %f417;
$L__BB19_141:
	add.s32 	%r356, %r4, 80;
	setp.ge.s32 	%p148, %r356, %r9;
	@%p148 bra 	$L__BB19_305;
	setp.gt.s32 	%p149, %r311, %r8;
	add.s32 	%r26, %r16, %r24;
	@%p149 bra 	$L__BB19_144;
	add.s32 	%r359, %r311, %r26;
	cvt.s64.s32 	%rd526, %r359;
	add.s64 	%rd527, %rd526, %rd64;
	shl.b64 	%rd528, %rd527, 2;
	add.s64 	%rd529, %rd1, %rd528;
	ld.global.f32 	%f418, [%rd529];
	add.f32 	%f419, %f521, %f418;
	st.global.f32 	[%rd529], %f419;
$L__BB19_144:
	setp.gt.s32 	%p150, %r315, %r8;
	cvt.s64.s32 	%rd530, %r26;
	add.s64 	%rd531, %rd36, %rd530;
	add.s64 	%rd532, %rd531, %rd64;
	shl.b64 	%rd533, %rd532, 2;
	add.s64 	%rd75, %rd1, %rd533;
	@%p150 bra 	$L__BB19_146;
	ld.global.f32 	%f420, [%rd75+128];
	add.f32 	%f421, %f520, %f420;
	st.global.f32 	[%rd75+128], %f421;
$L__BB19_146:
	setp.gt.s32 	%p151, %r11, %r8;
	@%p151 bra 	$L__BB19_148;
	ld.global.f32 	%f422, [%rd75+256];
	add.f32 	%f423, %f519, %f422;
	st.global.f32 	[%rd75+256], %f423;
$L__BB19_148:
	setp.gt.s32 	%p152, %r12, %r8;
	@%p152 bra 	$L__BB19_150;
	ld.global.f32 	%f424, [%rd75+384];
	add.f32 	%f425, %f518, %f424;
	st.global.f32 	[%rd75+384], %f425;
$L__BB19_150:
	add.s32 	%r360, %r4, 88;
	setp.ge.s32 	%p153, %r360, %r9;
	@%p153 bra 	$L__BB19_305;
	setp.gt.s32 	%p154, %r311, %r8;
	add.s32 	%r27, %r26, %r13;
	@%p154 bra 	$L__BB19_153;
	add.s32 	%r363, %r311, %r27;
	cvt.s64.s32 	%rd534, %r363;
	add.s64 	%rd535, %rd534, %rd64;
	shl.b64 	%rd536, %rd535, 2;
	add.s64 	%rd537, %rd1, %rd536;
	ld.global.f32 	%f426, [%rd537];
	add.f32 	%f427, %f517, %f426;
	st.global.f32 	[%rd537], %f427;
$L__BB19_153:
	setp.gt.s32 	%p155, %r315, %r8;
	cvt.s64.s32 	%rd538, %r27;
	add.s64 	%rd539, %rd36, %rd538;
	add.s64 	%rd540, %rd539, %rd64;
	shl.b64 	%rd541, %rd540, 2;
	add.s64 	%rd76, %rd1, %rd541;
	@%p155 bra 	$L__BB19_155;
	ld.global.f32 	%f428, [%rd76+128];
	add.f32 	%f429, %f516, %f428;
	st.global.f32 	[%rd76+128], %f429;
$L__BB19_155:
	setp.gt.s32 	%p156, %r11, %r8;
	@%p156 bra 	$L__BB19_157;
	ld.global.f32 	%f430, [%rd76+256];
	add.f32 	%f431, %f515, %f430;
	st.global.f32 	[%rd76+256], %f431;
$L__BB19_157:
	setp.gt.s32 	%p157, %r12, %r8;
	@%p157 bra 	$L__BB19_159;
	ld.global.f32 	%f432, [%rd76+384];
	add.f32 	%f433, %f514, %f432;
	st.global.f32 	[%rd76+384], %f433;
$L__BB19_159:
	add.s32 	%r364, %r4, 96;
	setp.ge.s32 	%p158, %r364, %r9;
	@%p158 bra 	$L__BB19_305;
	setp.gt.s32 	%p159, %r311, %r8;
	add.s32 	%r28, %r19, %r24;
	@%p159 bra 	$L__BB19_162;
	add.s32 	%r367, %r311, %r28;
	cvt.s64.s32 	%rd542, %r367;
	add.s64 	%rd543, %rd542, %rd64;
	shl.b64 	%rd544, %rd543, 2;
	add.s64 	%rd545, %rd1, %rd544;
	ld.global.f32 	%f434, [%rd545];
	add.f32 	%f435, %f513, %f434;
	st.global.f32 	[%rd545], %f435;
$L__BB19_162:
	setp.gt.s32 	%p160, %r315, %r8;
	cvt.s64.s32 	%rd546, %r28;
	add.s64 	%rd547, %rd36, %rd546;
	add.s64 	%rd548, %rd547, %rd64;
	shl.b64 	%rd549, %rd548, 2;
	add.s64 	%rd77, %rd1, %rd549;
	@%p160 bra 	$L__BB19_164;
	ld.global.f32 	%f436, [%rd77+128];
	add.f32 	%f437, %f512, %f436;
	st.global.f32 	[%rd77+128], %f437;
$L__BB19_164:
	setp.gt.s32 	%p161, %r11, %r8;
	@%p161 bra 	$L__BB19_166;
	ld.global.f32 	%f438, [%rd77+256];
	add.f32 	%f439, %f511, %f438;
	st.global.f32 	[%rd77+256], %f439;
$L__BB19_166:
	setp.gt.s32 	%p162, %r12, %r8;
	@%p162 bra 	$L__BB19_168;
	ld.global.f32 	%f440, [%rd77+384];
	add.f32 	%f441, %f510, %f440;
	st.global.f32 	[%rd77+384], %f441;
$L__BB19_168:
	add.s32 	%r368, %r4, 104;
	setp.ge.s32 	%p163, %r368, %r9;
	@%p163 bra 	$L__BB19_305;
	setp.gt.s32 	%p164, %r311, %r8;
	add.s32 	%r29, %r28, %r13;
	@%p164 bra 	$L__BB19_171;
	add.s32 	%r371, %r311, %r29;
	cvt.s64.s32 	%rd550, %r371;
	add.s64 	%rd551, %rd550, %rd64;
	shl.b64 	%rd552, %rd551, 2;
	add.s64 	%rd553, %rd1, %rd552;
	ld.global.f32 	%f442, [%rd553];
	add.f32 	%f443, %f509, %f442;
	st.global.f32 	[%rd553], %f443;
$L__BB19_171:
	setp.gt.s32 	%p165, %r315, %r8;
	cvt.s64.s32 	%rd554, %r29;
	add.s64 	%rd555, %rd36, %rd554;
	add.s64 	%rd556, %rd555, %rd64;
	shl.b64 	%rd557, %rd556, 2;
	add.s64 	%rd78, %rd1, %rd557;
	@%p165 bra 	$L__BB19_173;
	ld.global.f32 	%f444, [%rd78+128];
	add.f32 	%f445, %f508, %f444;
	st.global.f32 	[%rd78+128], %f445;
$L__BB19_173:
	setp.gt.s32 	%p166, %r11, %r8;
	@%p166 bra 	$L__BB19_175;
	ld.global.f32 	%f446, [%rd78+256];
	add.f32 	%f447, %f507, %f446;
	st.global.f32 	[%rd78+256], %f447;
$L__BB19_175:
	setp.gt.s32 	%p167, %r12, %r8;
	@%p167 bra 	$L__BB19_305;
	ld.global.f32 	%f448, [%rd78+384];
	add.f32 	%f449, %f506, %f448;
	st.global.f32 	[%rd78+384], %f449;
	bra.uni 	$L__BB19_305;
$L__BB19_177:
	ld.param.u64 	%rd560, [mul_mat_q40_stream_k_fixup_112_8_true_param_1];
	cvta.to.global.u64 	%rd170, %rd560;
	cvt.u32.u64 	%r134, %rd36;
	shl.b64 	%rd171, %rd577, 32;
	shr.s64 	%rd172, %rd171, 30;
	add.s64 	%rd173, %rd170, %rd172;
	ld.global.u32 	%r30, [%rd173];
	add.s64 	%rd174, %rd171, 4294967296;
	shr.s64 	%rd175, %rd174, 30;
	add.s64 	%rd176, %rd170, %rd175;
	ld.global.u32 	%r31, [%rd176];
	shl.b32 	%r135, %r4, 5;
	add.s32 	%r32, %r135, %r134;
	setp.gt.u32 	%p27, %r32, 111;
	@%p27 bra 	$L__BB19_179;
	ld.param.u64 	%rd559, [mul_mat_q40_stream_k_fixup_112_8_true_param_0];
	add.s32 	%r136, %r32, %r30;
	cvta.to.global.u64 	%rd177, %rd559;
	mul.wide.s32 	%rd178, %r136, 4;
	add.s64 	%rd179, %rd177, %rd178;
	ld.global.u32 	%r137, [%rd179];
	shl.b32 	%r138, %r32, 2;
	mov.u32 	%r139, _ZZN34_INTERNAL_9074448f_4_k_cu_5eb7d63f24mul_mat_q_stream_k_fixupILi112ELi8ELb1EEEvPKiS2_PfPKfiiiiiiE14ids_dst_shared;
	add.s32 	%r140, %r139, %r138;
	st.shared.u32 	[%r140], %r137;
$L__BB19_179:
	ld.param.u32 	%r372, [mul_mat_q40_stream_k_fixup_112_8_true_param_5];
	bar.sync 	0;
	shl.b32 	%r141, %r6, 7;
	cvt.s64.s32 	%rd79, %r141;
	not.b32 	%r142, %r141;
	add.s32 	%r33, %r372, %r142;
	mul.lo.s32 	%r143, %r7, -112;
	sub.s32 	%r144, %r143, %r30;
	add.s32 	%r34, %r144, %r31;
	setp.ge.s32 	%p28, %r4, %r34;
	@%p28 bra 	$L__BB19_305;
	shl.b32 	%r146, %r4, 2;
	mov.u32 	%r147, _ZZN34_INTERNAL_9074448f_4_k_cu_5eb7d63f24mul_mat_q_stream_k_fixupILi112ELi8ELb1EEEvPKiS2_PfPKfiiiiiiE14ids_dst_shared;
	add.s32 	%r35, %r147, %r146;
	setp.gt.s32 	%p29, %r134, %r33;
	@%p29 bra 	$L__BB19_182;
	ld.shared.u32 	%r149, [%r35];
	mad.lo.s32 	%r150, %r149, %r41, %r134;
	cvt.s64.s32 	%rd180, %r150;
	add.s64 	%rd181, %rd180, %rd79;
	shl.b64 	%rd182, %rd181, 2;
	add.s64 	%rd183, %rd1, %rd182;
	ld.global.f32 	%f226, [%rd183];
	add.f32 	%f227, %f561, %f226;
	st.global.f32 	[%rd183], %f227;
$L__BB19_182:
	mov.u32 	%r151, %tid.x;
	add.s32 	%r152, %r151, 32;
	setp.gt.s32 	%p30, %r152, %r33;
	@%p30 bra 	$L__BB19_184;
	ld.shared.u32 	%r153, [%r35];
	mul.lo.s32 	%r154, %r153, %r41;
	cvt.s64.s32 	%rd184, %r154;
	add.s64 	%rd185, %rd184, %rd36;
	add.s64 	%rd186, %rd185, %rd79;
	shl.b64 	%rd187, %rd186, 2;
	add.s64 	%rd188, %rd1, %rd187;
	ld.global.f32 	%f228, [%rd188+128];
	add.f32 	%f229, %f560, %f228;
	st.global.f32 	[%rd188+128], %f229;
$L__BB19_184:
	add.s32 	%r36, %r151, 64;
	setp.gt.s32 	%p31, %r36, %r33;
	@%p31 bra 	$L__BB19_186;
	ld.shared.u32 	%r156, [%r35];
	mul.lo.s32 	%r157, %r156, %r41;
	cvt.s64.s32 	%rd189, %r157;
	add.s64 	%rd190, %rd189, %rd36;
	add.s64 	%rd191, %rd190, %rd79;
	shl.b64 	%rd192, %rd191, 2;
	add.s64 	%rd193, %rd1, %rd192;
	ld.global.f32 	%f230, [%rd193+256];
	add.f32 	%f231, %f559, %f230;
	st.global.f32 	[%rd193+256], %f231;
$L__BB19_186:
	add.s32 	%r37, %r151, 96;
	setp.gt.s32 	%p32, %r37, %r33;
	@%p32 bra 	$L__BB19_188;
	ld.shared.u32 	%r159, [%r35];
	mul.lo.s32 	%r160, %r159, %r41;
	cvt.s64.s32 	%rd194, %r160;
	add.s64 	%rd195, %rd194, %rd36;
	add.s64 	%rd196, %rd195, %rd79;
	shl.b64 	%rd197, %rd196, 2;
	add.s64 	%rd198, %rd1, %rd197;
	ld.global.f32 	%f232, [%rd198+384];
	add.f32 	%f233, %f558, %f232;
	st.global.f32 	[%rd198+384], %f233;
$L__BB19_188:
	add.s32 	%r161, %r4, 8;
	setp.ge.s32 	%p33, %r161, %r34;
	@%p33 bra 	$L__BB19_305;
	@%p29 bra 	$L__BB19_191;
	ld.shared.u32 	%r164, [%r35+32];
	mad.lo.s32 	%r165, %r164, %r41, %r134;
	cvt.s64.s32 	%rd199, %r165;
	add.s64 	%rd200, %rd199, %rd79;
	shl.b64 	%rd201, %rd200, 2;
	add.s64 	%rd202, %rd1, %rd201;
	ld.global.f32 	%f234, [%rd202];
	add.f32 	%f235, %f557, %f234;
	st.global.f32 	[%rd202], %f235;
$L__BB19_191:
	@%p30 bra 	$L__BB19_193;
	ld.shared.u32 	%r167, [%r35+32];
	mul.lo.s32 	%r168, %r167, %r41;
	cvt.s64.s32 	%rd203, %r168;
	add.s64 	%rd204, %rd203, %rd36;
	add.s64 	%rd205, %rd204, %rd79;
	shl.b64 	%rd206, %rd205, 2;
	add.s64 	%rd207, %rd1, %rd206;
	ld.global.f32 	%f236, [%rd207+128];
	add.f32 	%f237, %f556, %f236;
	st.global.f32 	[%rd207+128], %f237;
$L__BB19_193:
	@%p31 bra 	$L__BB19_195;
	ld.shared.u32 	%r169, [%r35+32];
	mul.lo.s32 	%r170, %r169, %r41;
	cvt.s64.s32 	%rd208, %r170;
	add.s64 	%rd209, %rd208, %rd36;
	add.s64 	%rd210, %rd209, %rd79;
	shl.b64 	%rd211, %rd210, 2;
	add.s64 	%rd212, %rd1, %rd211;
	ld.global.f32 	%f238, [%rd212+256];
	add.f32 	%f239, %f555, %f238;
	st.global.f32 	[%rd212+256], %f239;
$L__BB19_195:
	setp.gt.s32 	%p37, %r37, %r33;
	@%p37 bra 	$L__BB19_197;
	ld.shared.u32 	%r171, [%r35+32];
	mul.lo.s32 	%r172, %r171, %r41;
	cvt.s64.s32 	%rd213, %r172;
	add.s64 	%rd214, %rd213, %rd36;
	add.s64 	%rd215, %rd214, %rd79;
	shl.b64 	%rd216, %rd215, 2;
	add.s64 	%rd217, %rd1, %rd216;
	ld.global.f32 	%f240, [%rd217+384];
	add.f32 	%f241, %f554, %f240;
	st.global.f32 	[%rd217+384], %f241;
$L__BB19_197:
	add.s32 	%r173, %r4, 16;
	setp.ge.s32 	%p38, %r173, %r34;
	@%p38 bra 	$L__BB19_305;
	setp.gt.s32 	%p39, %r134, %r33;
	@%p39 bra 	$L__BB19_200;
	ld.shared.u32 	%r176, [%r35+64];
	mad.lo.s32 	%r177, %r176, %r41, %r134;
	cvt.s64.s32 	%rd218, %r177;
	add.s64 	%rd219, %rd218, %rd79;
	shl.b64 	%rd220, %rd219, 2;
	add.s64 	%rd221, %rd1, %rd220;
	ld.global.f32 	%f242, [%rd221];
	add.f32 	%f243, %f553, %f242;
	st.global.f32 	[%rd221], %f243;
$L__BB19_200:
	setp.gt.s32 	%p40, %r152, %r33;
	@%p40 bra 	$L__BB19_202;
	ld.shared.u32 	%r178, [%r35+64];
	mul.lo.s32 	%r179, %r178, %r41;
	cvt.s64.s32 	%rd222, %r179;
	add.s64 	%rd223, %rd222, %rd36;
	add.s64 	%rd224, %rd223, %rd79;
	shl.b64 	%rd225, %rd224, 2;
	add.s64 	%rd226, %rd1, %rd225;
	ld.global.f32 	%f244, [%rd226+128];
	add.f32 	%f245, %f552, %f244;
	st.global.f32 	[%rd226+128], %f245;
$L__BB19_202:
	setp.gt.s32 	%p41, %r36, %r33;
	@%p41 bra 	$L__BB19_204;
	ld.shared.u32 	%r180, [%r35+64];
	mul.lo.s32 	%r181, %r180, %r41;
	cvt.s64.s32 	%rd227, %r181;
	add.s64 	%rd228, %rd227, %rd36;
	add.s64 	%rd229, %rd228, %rd79;
	shl.b64 	%rd230, %rd229, 2;
	add.s64 	%rd231, %rd1, %rd230;
	ld.global.f32 	%f246, [%rd231+256];
	add.f32 	%f247, %f551, %f246;
	st.global.f32 	[%rd231+256], %f247;
$L__BB19_204:
	setp.gt.s32 	%p42, %r37, %r33;
	@%p42 bra 	$L__BB19_206;
	ld.shared.u32 	%r182, [%r35+64];
	mul.lo.s32 	%r183, %r182, %r41;
	cvt.s64.s32 	%rd232, %r183;
	add.s64 	%rd233, %rd232, %rd36;
	add.s64 	%rd234, %rd233, %rd79;
	shl.b64 	%rd235, %rd234, 2;
	add.s64 	%rd236, %rd1, %rd235;
	ld.global.f32 	%f248, [%rd236+384];
	add.f32 	%f249, %f550, %f248;
	st.global.f32 	[%rd236+384], %f249;
$L__BB19_206:
	add.s32 	%r184, %r4, 24;
	setp.ge.s32 	%p43, %r184, %r34;
	@%p43 bra 	$L__BB19_305;
	setp.gt.s32 	%p44, %r134, %r33;
	@%p44 bra 	$L__BB19_209;
	ld.shared.u32 	%r187, [%r35+96];
	mad.lo.s32 	%r188, %r187, %r41, %r134;
	cvt.s64.s32 	%rd237, %r188;
	add.s64 	%rd238, %rd237, %rd79;
	shl.b64 	%rd239, %rd238, 2;
	add.s64 	%rd240, %rd1, %rd239;
	ld.global.f32 	%f250, [%rd240];
	add.f32 	%f251, %f549, %f250;
	st.global.f32 	[%rd240], %f251;
$L__BB19_209:
	setp.gt.s32 	%p45, %r152, %r33;
	@%p45 bra 	$L__BB19_211;
	ld.shared.u32 	%r189, [%r35+96];
	mul.lo.s32 	%r190, %r189, %r41;
	cvt.s64.s32 	%rd241, %r190;
	add.s64 	%rd242, %rd241, %rd36;
	add.s64 	%rd243, %rd242, %rd79;
	shl.b64 	%rd244, %rd243, 2;
	add.s64 	%rd245, %rd1, %rd244;
	ld.global.f32 	%f252, [%rd245+128];
	add.f32 	%f253, %f548, %f252;
	st.global.f32 	[%rd245+128], %f253;
$L__BB19_211:
	setp.gt.s32 	%p46, %r36, %r33;
	@%p46 bra 	$L__BB19_213;
	ld.shared.u32 	%r191, [%r35+96];
	mul.lo.s32 	%r192, %r191, %r41;
	cvt.s64.s32 	%rd246, %r192;
	add.s64 	%rd247, %rd246, %rd36;
	add.s64 	%rd248, %rd247, %rd79;
	shl.b64 	%rd249, %rd248, 2;
	add.s64 	%rd250, %rd1, %rd249;
	ld.global.f32 	%f254, [%rd250+256];
	add.f32 	%f255, %f547, %f254;
	st.global.f32 	[%rd250+256], %f255;
$L__BB19_213:
	setp.gt.s32 	%p47, %r37, %r33;
	@%p47 bra 	$L__BB19_215;
	ld.shared.u32 	%r193, [%r35+96];
	mul.lo.s32 	%r194, %r193, %r41;
	cvt.s64.s32 	%rd251, %r194;
	add.s64 	%rd252, %rd251, %rd36;
	add.s64 	%rd253, %rd252, %rd79;
	shl.b64 	%rd254, %rd253, 2;
	add.s64 	%rd255, %rd1, %rd254;
	ld.global.f32 	%f256, [%rd255+384];
	add.f32 	%f257, %f546, %f256;
	st.global.f32 	[%rd255+384], %f257;
$L__BB19_215:
	add.s32 	%r195, %r4, 32;
	setp.ge.s32 	%p48, %r195, %r34;
	@%p48 bra 	$L__BB19_305;
	setp.gt.s32 	%p49, %r134, %r33;
	@%p49 bra 	$L__BB19_218;
	ld.shared.u32 	%r198, [%r35+128];
	mad.lo.s32 	%r199, %r198, %r41, %r134;
	cvt.s64.s32 	%rd256, %r199;
	add.s64 	%rd257, %rd256, %rd79;
	shl.b64 	%rd258, %rd257, 2;
	add.s64 	%rd259, %rd1, %rd258;
	ld.global.f32 	%f258, [%rd259];
	add.f32 	%f259, %f545, %f258;
	st.global.f32 	[%rd259], %f259;
$L__BB19_218:
	setp.gt.s32 	%p50, %r152, %r33;
	@%p50 bra 	$L__BB19_220;
	ld.shared.u32 	%r200, [%r35+128];
	mul.lo.s32 	%r201, %r200, %r41;
	cvt.s64.s32 	%rd260, %r201;
	add.s64 	%rd261, %rd260, %rd36;
	add.s64 	%rd262, %rd261, %rd79;
	shl.b64 	%rd263, %rd262, 2;
	add.s64 	%rd264, %rd1, %rd263;
	ld.global.f32 	%f260, [%rd264+128];
	add.f32 	%f261, %f544, %f260;
	st.global.f32 	[%rd264+128], %f261;
$L__BB19_220:
	setp.gt.s32 	%p51, %r36, %r33;
	@%p51 bra 	$L__BB19_222;
	ld.shared.u32 	%r202, [%r35+128];
	mul.lo.s32 	%r203, %r202, %r41;
	cvt.s64.s32 	%rd265, %r203;
	add.s64 	%rd266, %rd265, %rd36;
	add.s64 	%rd267, %rd266, %rd79;
	shl.b64 	%rd268, %rd267, 2;
	add.s64 	%rd269, %rd1, %rd268;
	ld.global.f32 	%f262, [%rd269+256];
	add.f32 	%f263, %f543, %f262;
	st.global.f32 	[%rd269+256], %f263;
$L__BB19_222:
	setp.gt.s32 	%p52, %r37, %r33;
	@%p52 bra 	$L__BB19_224;
	ld.shared.u32 	%r204, [%r35+128];
	mul.lo.s32 	%r205, %r204, %r41;
	cvt.s64.s32 	%rd270, %r205;
	add.s64 	%rd271, %rd270, %rd36;
	add.s64 	%rd272, %rd271, %rd79;
	shl.b64 	%rd273, %rd272, 2;
	add.s64 	%rd274, %rd1, %rd273;
	ld.global.f32 	%f264, [%rd274+384];
	add.f32 	%f265, %f542, %f264;
	st.global.f32 	[%rd274+384], %f265;
$L__BB19_224:
	add.s32 	%r206, %r4, 40;
	setp.ge.s32 	%p53, %r206, %r34;
	@%p53 bra 	$L__BB19_305;
	setp.gt.s32 	%p54, %r134, %r33;
	@%p54 bra 	$L__BB19_227;
	ld.shared.u32 	%r209, [%r35+160];
	mad.lo.s32 	%r210, %r209, %r41, %r134;
	cvt.s64.s32 	%rd275, %r210;
	add.s64 	%rd276, %rd275, %rd79;
	shl.b64 	%rd277, %rd276, 2;
	add.s64 	%rd278, %rd1, %rd277;
	ld.global.f32 	%f266, [%rd278];
	add.f32 	%f267, %f541, %f266;
	st.global.f32 	[%rd278], %f267;
$L__BB19_227:
	setp.gt.s32 	%p55, %r152, %r33;
	@%p55 bra 	$L__BB19_229;
	ld.shared.u32 	%r211, [%r35+160];
	mul.lo.s32 	%r212, %r211, %r41;
	cvt.s64.s32 	%rd279, %r212;
	add.s64 	%rd280, %rd279, %rd36;
	add.s64 	%rd281, %rd280, %rd79;
	shl.b64 	%rd282, %rd281, 2;
	add.s64 	%rd283, %rd1, %rd282;
	ld.global.f32 	%f268, [%rd283+128];
	add.f32 	%f269, %f540, %f268;
	st.global.f32 	[%rd283+128], %f269;
$L__BB19_229:
	setp.gt.s32 	%p56, %r36, %r33;
	@%p56 bra 	$L__BB19_231;
	ld.shared.u32 	%r213, [%r35+160];
	mul.lo.s32 	%r214, %r213, %r41;
	cvt.s64.s32 	%rd284, %r214;
	add.s64 	%rd285, %rd284, %rd36;
	add.s64 	%rd286, %rd285, %rd79;
	shl.b64 	%rd287, %rd286, 2;
	add.s64 	%rd288, %rd1, %rd287;
	ld.global.f32 	%f270, [%rd288+256];
	add.f32 	%f271, %f539, %f270;
	st.global.f32 	[%rd288+256], %f271;
$L__BB19_231:
	setp.gt.s32 	%p57, %r37, %r33;
	@%p57 bra 	$L__BB19_233;
	ld.shared.u32 	%r215, [%r35+160];
	mul.lo.s32 	%r216, %r215, %r41;
	cvt.s64.s32 	%rd289, %r216;
	add.s64 	%rd290, %rd289, %rd36;
	add.s64 	%rd291, %rd290, %rd79;
	shl.b64 	%rd292, %rd291, 2;
	add.s64 	%rd293, %rd1, %rd292;
	ld.global.f32 	%f272, [%rd293+384];
	add.f32 	%f273, %f538, %f272;
	st.global.f32 	[%rd293+384], %f273;
$L__BB19_233:
	add.s32 	%r217, %r4, 48;
	setp.ge.s32 	%p58, %r217, %r34;
	@%p58 bra 	$L__BB19_305;
	setp.gt.s32 	%p59, %r134, %r33;
	@%p59 bra 	$L__BB19_236;
	ld.shared.u32 	%r220, [%r35+192];
	mad.lo.s32 	%r221, %r220, %r41, %r134;
	cvt.s64.s32 	%rd294, %r221;
	add.s64 	%rd295, %rd294, %rd79;
	shl.b64 	%rd296, %rd295, 2;
	add.s64 	%rd297, %rd1, %rd296;
	ld.global.f32 	%f274, [%rd297];
	add.f32 	%f275, %f537, %f274;
	st.global.f32 	[%rd297], %f275;
$L__BB19_236:
	setp.gt.s32 	%p60, %r152, %r33;
	@%p60 bra 	$L__BB19_238;
	ld.shared.u32 	%r222, [%r35+192];
	mul.lo.s32 	%r223, %r222, %r41;
	cvt.s64.s32 	%rd298, %r223;
	add.s64 	%rd299, %rd298, %rd36;
	add.s64 	%rd300, %rd299, %rd79;
	shl.b64 	%rd301, %rd300, 2;
	add.s64 	%rd302, %rd1, %rd301;
	ld.global.f32 	%f276, [%rd302+128];
	add.f32 	%f277, %f536, %f276;
	st.global.f32 	[%rd302+128], %f277;
$L__BB19_238:
	setp.gt.s32 	%p61, %r36, %r33;
	@%p61 bra 	$L__BB19_240;
	ld.shared.u32 	%r224, [%r35+192];
	mul.lo.s32 	%r225, %r224, %r41;
	cvt.s64.s32 	%rd303, %r225;
	add.s64 	%rd304, %rd303, %rd36;
	add.s64 	%rd305, %rd304, %rd79;
	shl.b64 	%rd306, %rd305, 2;
	add.s64 	%rd307, %rd1, %rd306;
	ld.global.f32 	%f278, [%rd307+256];
	add.f32 	%f279, %f535, %f278;
	st.global.f32 	[%rd307+256], %f279;
$L__BB19_240:
	setp.gt.s32 	%p62, %r37, %r33;
	@%p62 bra 	$L__BB19_242;
	ld.shared.u32 	%r226, [%r35+192];
	mul.lo.s32 	%r227, %r226, %r41;
	cvt.s64.s32 	%rd308, %r227;
	add.s64 	%rd309, %rd308, %rd36;
	add.s64 	%rd310, %rd309, %rd79;
	shl.b64 	%rd311, %rd310, 2;
	add.s64 	%rd312, %rd1, %rd311;
	ld.global.f32 	%f280, [%rd312+384];
	add.f32 	%f281, %f534, %f280;
	st.global.f32 	[%rd312+384], %f281;
$L__BB19_242:
	add.s32 	%r228, %r4, 56;
	setp.ge.s32 	%p63, %r228, %r34;
	@%p63 bra 	$L__BB19_305;
	setp.gt.s32 	%p64, %r134, %r33;
	@%p64 bra 	$L__BB19_245;
	ld.shared.u32 	%r231, [%r35+224];
	mad.lo.s32 	%r232, %r231, %r41, %r134;
	cvt.s64.s32 	%rd313, %r232;
	add.s64 	%rd314, %rd313, %rd79;
	shl.b64 	%rd315, %rd314, 2;
	add.s64 	%rd316, %rd1, %rd315;
	ld.global.f32 	%f282, [%rd316];
	add.f32 	%f283, %f533, %f282;
	st.global.f32 	[%rd316], %f283;
$L__BB19_245:
	setp.gt.s32 	%p65, %r152, %r33;
	@%p65 bra 	$L__BB19_247;
	ld.shared.u32 	%r233, [%r35+224];
	mul.lo.s32 	%r234, %r233, %r41;
	cvt.s64.s32 	%rd317, %r234;
	add.s64 	%rd318, %rd317, %rd36;
	add.s64 	%rd319, %rd318, %rd79;
	shl.b64 	%rd320, %rd319, 2;
	add.s64 	%rd321, %rd1, %rd320;
	ld.global.f32 	%f284, [%rd321+128];
	add.f32 	%f285, %f532, %f284;
	st.global.f32 	[%rd321+128], %f285;
$L__BB19_247:
	setp.gt.s32 	%p66, %r36, %r33;
	@%p66 bra 	$L__BB19_249;
	ld.shared.u32 	%r235, [%r35+224];
	mul.lo.s32 	%r236, %r235, %r41;
	cvt.s64.s32 	%rd322, %r236;
	add.s64 	%rd323, %rd322, %rd36;
	add.s64 	%rd324, %rd323, %rd79;
	shl.b64 	%rd325, %rd324, 2;
	add.s64 	%rd326, %rd1, %rd325;
	ld.global.f32 	%f286, [%rd326+256];
	add.f32 	%f287, %f531, %f286;
	st.global.f32 	[%rd326+256], %f287;
$L__BB19_249:
	setp.gt.s32 	%p67, %r37, %r33;
	@%p67 bra 	$L__BB19_251;
	ld.shared.u32 	%r237, [%r35+224];
	mul.lo.s32 	%r238, %r237, %r41;
	cvt.s64.s32 	%rd327, %r238;
	add.s64 	%rd328, %rd327, %rd36;
	add.s64 	%rd329, %rd328, %rd79;
	shl.b64 	%rd330, %rd329, 2;
	add.s64 	%rd331, %rd1, %rd330;
	ld.global.f32 	%f288, [%rd331+384];
	add.f32 	%f289, %f530, %f288;
	st.global.f32 	[%rd331+384], %f289;
$L__BB19_251:
	add.s32 	%r239, %r4, 64;
	setp.ge.s32 	%p68, %r239, %r34;
	@%p68 bra 	$L__BB19_305;
	setp.gt.s32 	%p69, %r134, %r33;
	@%p69 bra 	$L__BB19_254;
	ld.shared.u32 	%r242, [%r35+256];
	mad.lo.s32 	%r243, %r242, %r41, %r134;
	cvt.s64.s32 	%rd332, %r243;
	add.s64 	%rd333, %rd332, %rd79;
	shl.b64 	%rd334, %rd333, 2;
	add.s64 	%rd335, %rd1, %rd334;
	ld.global.f32 	%f290, [%rd335];
	add.f32 	%f291, %f529, %f290;
	st.global.f32 	[%rd335], %f291;
$L__BB19_254:
	setp.gt.s32 	%p70, %r152, %r33;
	@%p70 bra 	$L__BB19_256;
	ld.shared.u32 	%r244, [%r35+256];
	mul.lo.s32 	%r245, %r244, %r41;
	cvt.s64.s32 	%rd336, %r245;
	add.s64 	%rd337, %rd336, %rd36;
	add.s64 	%rd338, %rd337, %rd79;
	shl.b64 	%rd339, %rd338, 2;
	add.s64 	%rd340, %rd1, %rd339;
	ld.global.f32 	%f292, [%rd340+128];
	add.f32 	%f293, %f528, %f292;
	st.global.f32 	[%rd340+128], %f293;
$L__BB19_256:
	setp.gt.s32 	%p71, %r36, %r33;
	@%p71 bra 	$L__BB19_258;
	ld.shared.u32 	%r246, [%r35+256];
	mul.lo.s32 	%r247, %r246, %r41;
	cvt.s64.s32 	%rd341, %r247;
	add.s64 	%rd342, %rd341, %rd36;
	add.s64 	%rd343, %rd342, %rd79;
	shl.b64 	%rd344, %rd343, 2;
	add.s64 	%rd345, %rd1, %rd344;
	ld.global.f32 	%f294, [%rd345+256];
	add.f32 	%f295, %f527, %f294;
	st.global.f32 	[%rd345+256], %f295;
$L__BB19_258:
	setp.gt.s32 	%p72, %r37, %r33;
	@%p72 bra 	$L__BB19_260;
	ld.shared.u32 	%r248, [%r35+256];
	mul.lo.s32 	%r249, %r248, %r41;
	cvt.s64.s32 	%rd346, %r249;
	add.s64 	%rd347, %rd346, %rd36;
	add.s64 	%rd348, %rd347, %rd79;
	shl.b64 	%rd349, %rd348, 2;
	add.s64 	%rd350, %rd1, %rd349;
	ld.global.f32 	%f296, [%rd350+384];
	add.f32 	%f297, %f526, %f296;
	st.global.f32 	[%rd350+384], %f297;
$L__BB19_260:
	add.s32 	%r250, %r4, 72;
	setp.ge.s32 	%p73, %r250, %r34;
	@%p73 bra 	$L__BB19_305;
	setp.gt.s32 	%p74, %r134, %r33;
	@%p74 bra 	$L__BB19_263;
	ld.shared.u32 	%r253, [%r35+288];
	mad.lo.s32 	%r254, %r253, %r41, %r134;
	cvt.s64.s32 	%rd351, %r254;
	add.s64 	%rd352, %rd351, %rd79;
	shl.b64 	%rd353, %rd352, 2;
	add.s64 	%rd354, %rd1, %rd353;
	ld.global.f32 	%f298, [%rd354];
	add.f32 	%f299, %f525, %f298;
	st.global.f32 	[%rd354], %f299;
$L__BB19_263:
	setp.gt.s32 	%p75, %r152, %r33;
	@%p75 bra 	$L__BB19_265;
	ld.shared.u32 	%r255, [%r35+288];
	mul.lo.s32 	%r256, %r255, %r41;
	cvt.s64.s32 	%rd355, %r256;
	add.s64 	%rd356, %rd355, %rd36;
	add.s64 	%rd357, %rd356, %rd79;
	shl.b64 	%rd358, %rd357, 2;
	add.s64 	%rd359, %rd1, %rd358;
	ld.global.f32 	%f300, [%rd359+128];
	add.f32 	%f301, %f524, %f300;
	st.global.f32 	[%rd359+128], %f301;
$L__BB19_265:
	setp.gt.s32 	%p76, %r36, %r33;
	@%p76 bra 	$L__BB19_267;
	ld.shared.u32 	%r257, [%r35+288];
	mul.lo.s32 	%r258, %r257, %r41;
	cvt.s64.s32 	%rd360, %r258;
	add.s64 	%rd361, %rd360, %rd36;
	add.s64 	%rd362, %rd361, %rd79;
	shl.b64 	%rd363, %rd362, 2;
	add.s64 	%rd364, %rd1, %rd363;
	ld.global.f32 	%f302, [%rd364+256];
	add.f32 	%f303, %f523, %f302;
	st.global.f32 	[%rd364+256], %f303;
$L__BB19_267:
	setp.gt.s32 	%p77, %r37, %r33;
	@%p77 bra 	$L__BB19_269;
	ld.shared.u32 	%r259, [%r35+288];
	mul.lo.s32 	%r260, %r259, %r41;
	cvt.s64.s32 	%rd365, %r260;
	add.s64 	%rd366, %rd365, %rd36;
	add.s64 	%rd367, %rd366, %rd79;
	shl.b64 	%rd368, %rd367, 2;
	add.s64 	%rd369, %rd1, %rd368;
	ld.global.f32 	%f304, [%rd369+384];
	add.f32 	%f305, %f522, %f304;
	st.global.f32 	[%rd369+384], %f305;
$L__BB19_269:
	add.s32 	%r261, %r4, 80;
	setp.ge.s32 	%p78, %r261, %r34;
	@%p78 bra 	$L__BB19_305;
	setp.gt.s32 	%p79, %r134, %r33;
	@%p79 bra 	$L__BB19_272;
	ld.shared.u32 	%r264, [%r35+320];
	mad.lo.s32 	%r265, %r264, %r41, %r134;
	cvt.s64.s32 	%rd370, %r265;
	add.s64 	%rd371, %rd370, %rd79;
	shl.b64 	%rd372, %rd371, 2;
	add.s64 	%rd373, %rd1, %rd372;
	ld.global.f32 	%f306, [%rd373];
	add.f32 	%f307, %f521, %f306;
	st.global.f32 	[%rd373], %f307;
$L__BB19_272:
	setp.gt.s32 	%p80, %r152, %r33;
	@%p80 bra 	$L__BB19_274;
	ld.shared.u32 	%r266, [%r35+320];
	mul.lo.s32 	%r267, %r266, %r41;
	cvt.s64.s32 	%rd374, %r267;
	add.s64 	%rd375, %rd374, %rd36;
	add.s64 	%rd376, %rd375, %rd79;
	shl.b64 	%rd377, %rd376, 2;
	add.s64 	%rd378, %rd1, %rd377;
	ld.global.f32 	%f308, [%rd378+128];
	add.f32 	%f309, %f520, %f308;
	st.global.f32 	[%rd378+128], %f309;
$L__BB19_274:
	setp.gt.s32 	%p81, %r36, %r33;
	@%p81 bra 	$L__BB19_276;
	ld.shared.u32 	%r268, [%r35+320];
	mul.lo.s32 	%r269, %r268, %r41;
	cvt.s64.s32 	%rd379, %r269;
	add.s64 	%rd380, %rd379, %rd36;
	add.s64 	%rd381, %rd380, %rd79;
	shl.b64 	%rd382, %rd381, 2;
	add.s64 	%rd383, %rd1, %rd382;
	ld.global.f32 	%f310, [%rd383+256];
	add.f32 	%f311, %f519, %f310;
	st.global.f32 	[%rd383+256], %f311;
$L__BB19_276:
	setp.gt.s32 	%p82, %r37, %r33;
	@%p82 bra 	$L__BB19_278;
	ld.shared.u32 	%r270, [%r35+320];
	mul.lo.s32 	%r271, %r270, %r41;
	cvt.s64.s32 	%rd384, %r271;
	add.s64 	%rd385, %rd384, %rd36;
	add.s64 	%rd386, %rd385, %rd79;
	shl.b64 	%rd387, %rd386, 2;
	add.s64 	%rd388, %rd1, %rd387;
	ld.global.f32 	%f312, [%rd388+384];
	add.f32 	%f313, %f518, %f312;
	st.global.f32 	[%rd388+384], %f313;
$L__BB19_278:
	add.s32 	%r272, %r4, 88;
	setp.ge.s32 	%p83, %r272, %r34;
	@%p83 bra 	$L__BB19_305;
	setp.gt.s32 	%p84, %r134, %r33;
	@%p84 bra 	$L__BB19_281;
	ld.shared.u32 	%r275, [%r35+352];
	mad.lo.s32 	%r276, %r275, %r41, %r134;
	cvt.s64.s32 	%rd389, %r276;
	add.s64 	%rd390, %rd389, %rd79;
	shl.b64 	%rd391, %rd390, 2;
	add.s64 	%rd392, %rd1, %rd391;
	ld.global.f32 	%f314, [%rd392];
	add.f32 	%f315, %f517, %f314;
	st.global.f32 	[%rd392], %f315;
$L__BB19_281:
	setp.gt.s32 	%p85, %r152, %r33;
	@%p85 bra 	$L__BB19_283;
	ld.shared.u32 	%r277, [%r35+352];
	mul.lo.s32 	%r278, %r277, %r41;
	cvt.s64.s32 	%rd393, %r278;
	add.s64 	%rd394, %rd393, %rd36;
	add.s64 	%rd395, %rd394, %rd79;
	shl.b64 	%rd396, %rd395, 2;
	add.s64 	%rd397, %rd1, %rd396;
	ld.global.f32 	%f316, [%rd397+128];
	add.f32 	%f317, %f516, %f316;
	st.global.f32 	[%rd397+128], %f317;
$L__BB19_283:
	setp.gt.s32 	%p86, %r36, %r33;
	@%p86 bra 	$L__BB19_285;
	ld.shared.u32 	%r279, [%r35+352];
	mul.lo.s32 	%r280, %r279, %r41;
	cvt.s64.s32 	%rd398, %r280;
	add.s64 	%rd399, %rd398, %rd36;
	add.s64 	%rd400, %rd399, %rd79;
	shl.b64 	%rd401, %rd400, 2;
	add.s64 	%rd402, %rd1, %rd401;
	ld.global.f32 	%f318, [%rd402+256];
	add.f32 	%f319, %f515, %f318;
	st.global.f32 	[%rd402+256], %f319;
$L__BB19_285:
	setp.gt.s32 	%p87, %r37, %r33;
	@%p87 bra 	$L__BB19_287;
	ld.shared.u32 	%r281, [%r35+352];
	mul.lo.s32 	%r282, %r281, %r41;
	cvt.s64.s32 	%rd403, %r282;
	add.s64 	%rd404, %rd403, %rd36;
	add.s64 	%rd405, %rd404, %rd79;
	shl.b64 	%rd406, %rd405, 2;
	add.s64 	%rd407, %rd1, %rd406;
	ld.global.f32 	%f320, [%rd407+384];
	add.f32 	%f321, %f514, %f320;
	st.global.f32 	[%rd407+384], %f321;
$L__BB19_287:
	add.s32 	%r283, %r4, 96;
	setp.ge.s32 	%p88, %r283, %r34;
	@%p88 bra 	$L__BB19_305;
	setp.gt.s32 	%p89, %r134, %r33;
	@%p89 bra 	$L__BB19_290;
	ld.shared.u32 	%r286, [%r35+384];
	mad.lo.s32 	%r287, %r286, %r41, %r134;
	cvt.s64.s32 	%rd408, %r287;
	add.s64 	%rd409, %rd408, %rd79;
	shl.b64 	%rd410, %rd409, 2;
	add.s64 	%rd411, %rd1, %rd410;
	ld.global.f32 	%f322, [%rd411];
	add.f32 	%f323, %f513, %f322;
	st.global.f32 	[%rd411], %f323;
$L__BB19_290:
	setp.gt.s32 	%p90, %r152, %r33;
	@%p90 bra 	$L__BB19_292;
	ld.shared.u32 	%r288, [%r35+384];
	mul.lo.s32 	%r289, %r288, %r41;
	cvt.s64.s32 	%rd412, %r289;
	add.s64 	%rd413, %rd412, %rd36;
	add.s64 	%rd414, %rd413, %rd79;
	shl.b64 	%rd415, %rd414, 2;
	add.s64 	%rd416, %rd1, %rd415;
	ld.global.f32 	%f324, [%rd416+128];
	add.f32 	%f325, %f512, %f324;
	st.global.f32 	[%rd416+128], %f325;
$L__BB19_292:
	setp.gt.s32 	%p91, %r36, %r33;
	@%p91 bra 	$L__BB19_294;
	ld.shared.u32 	%r290, [%r35+384];
	mul.lo.s32 	%r291, %r290, %r41;
	cvt.s64.s32 	%rd417, %r291;
	add.s64 	%rd418, %rd417, %rd36;
	add.s64 	%rd419, %rd418, %rd79;
	shl.b64 	%rd420, %rd419, 2;
	add.s64 	%rd421, %rd1, %rd420;
	ld.global.f32 	%f326, [%rd421+256];
	add.f32 	%f327, %f511, %f326;
	st.global.f32 	[%rd421+256], %f327;
$L__BB19_294:
	setp.gt.s32 	%p92, %r37, %r33;
	@%p92 bra 	$L__BB19_296;
	ld.shared.u32 	%r292, [%r35+384];
	mul.lo.s32 	%r293, %r292, %r41;
	cvt.s64.s32 	%rd422, %r293;
	add.s64 	%rd423, %rd422, %rd36;
	add.s64 	%rd424, %rd423, %rd79;
	shl.b64 	%rd425, %rd424, 2;
	add.s64 	%rd426, %rd1, %rd425;
	ld.global.f32 	%f328, [%rd426+384];
	add.f32 	%f329, %f510, %f328;
	st.global.f32 	[%rd426+384], %f329;
$L__BB19_296:
	add.s32 	%r294, %r4, 104;
	setp.ge.s32 	%p93, %r294, %r34;
	@%p93 bra 	$L__BB19_305;
	setp.gt.s32 	%p94, %r134, %r33;
	@%p94 bra 	$L__BB19_299;
	ld.shared.u32 	%r297, [%r35+416];
	mad.lo.s32 	%r298, %r297, %r41, %r134;
	cvt.s64.s32 	%rd427, %r298;
	add.s64 	%rd428, %rd427, %rd79;
	shl.b64 	%rd429, %rd428, 2;
	add.s64 	%rd430, %rd1, %rd429;
	ld.global.f32 	%f330, [%rd430];
	add.f32 	%f331, %f509, %f330;
	st.global.f32 	[%rd430], %f331;
$L__BB19_299:
	setp.gt.s32 	%p95, %r152, %r33;
	@%p95 bra 	$L__BB19_301;
	ld.shared.u32 	%r299, [%r35+416];
	mul.lo.s32 	%r300, %r299, %r41;
	cvt.s64.s32 	%rd431, %r300;
	add.s64 	%rd432, %rd431, %rd36;
	add.s64 	%rd433, %rd432, %rd79;
	shl.b64 	%rd434, %rd433, 2;
	add.s64 	%rd435, %rd1, %rd434;
	ld.global.f32 	%f332, [%rd435+128];
	add.f32 	%f333, %f508, %f332;
	st.global.f32 	[%rd435+128], %f333;
$L__BB19_301:
	setp.gt.s32 	%p96, %r36, %r33;
	@%p96 bra 	$L__BB19_303;
	ld.shared.u32 	%r301, [%r35+416];
	mul.lo.s32 	%r302, %r301, %r41;
	cvt.s64.s32 	%rd436, %r302;
	add.s64 	%rd437, %rd436, %rd36;
	add.s64 	%rd438, %rd437, %rd79;
	shl.b64 	%rd439, %rd438, 2;
	add.s64 	%rd440, %rd1, %rd439;
	ld.global.f32 	%f334, [%rd440+256];
	add.f32 	%f335, %f507, %f334;
	st.global.f32 	[%rd440+256], %f335;
$L__BB19_303:
	setp.gt.s32 	%p97, %r37, %r33;
	@%p97 bra 	$L__BB19_305;
	ld.shared.u32 	%r303, [%r35+416];
	mul.lo.s32 	%r304, %r303, %r41;
	cvt.s64.s32 	%rd441, %r304;
	add.s64 	%rd442, %rd441, %rd36;
	add.s64 	%rd443, %rd442, %rd79;
	shl.b64 	%rd444, %rd443, 2;
	add.s64 	%rd445, %rd1, %rd444;
	ld.global.f32 	%f336, [%rd445+384];
	add.f32 	%f337, %f506, %f336;
	st.global.f32 	[%rd445+384], %f337;
$L__BB19_305:
	ret;

}
	// .globl	mul_mat_q40_128_8_true
.visible .entry mul_mat_q40_128_8_true(
	.param .u64 .ptr .align 1 mul_mat_q40_128_8_true_param_0,
	.param .u64 .ptr .align 1 mul_mat_q40_128_8_true_param_1,
	.param .u64 .ptr .align 1 mul_mat_q40_128_8_true_param_2,
	.param .u64 .ptr .align 1 mul_mat_q40_128_8_true_param_3,
	.param .u64 .ptr .align 1 mul_mat_q40_128_8_true_param_4,
	.param .u64 .ptr .align 1 mul_mat_q40_128_8_true_param_5,
	.param .u32 mul_mat_q40_128_8_true_param_6,
	.param .u32 mul_mat_q40_128_8_true_param_7,
	.param .u32 mul_mat_q40_128_8_true_param_8,
	.param .u32 mul_mat_q40_128_8_true_param_9,
	.param .u32 mul_mat_q40_128_8_true_param_10,
	.param .u32 mul_mat_q40_128_8_true_param_11,
	.param .u32 mul_mat_q40_128_8_true_param_12,
	.param .u32 mul_mat_q40_128_8_true_param_13,
	.param .u32 mul_mat_q40_128_8_true_param_14,
	.param .u32 mul_mat_q40_128_8_true_param_15,
	.param .u32 mul_mat_q40_128_8_true_param_16
)
.maxntid 256
.minnctapersm 1
{
	.reg .pred 	%p<261>;
	.reg .b16 	%rs<73>;
	.reg .b32 	%r<5958>;
	.reg .b32 	%f<3917>;
	.reg .b64 	%rd<1044>;

	ld.param.u32 	%r139, [mul_mat_q40_128_8_true_param_6];
	ld.param.u32 	%r141, [mul_mat_q40_128_8_true_param_8];
	add.s32 	%r150, %r141, 127;
	shr.s32 	%r151, %r150, 31;
	shr.u32 	%r152, %r151, 25;
	add.s32 	%r153, %r150, %r152;
	shr.s32 	%r1, %r153, 7;
	mov.u32 	%r154, %tid.y;
	shl.b32 	%r155, %r154, 5;
	mov.u32 	%r156, %tid.x;
	add.s32 	%r2, %r155, %r156;
	setp.gt.u32 	%p4, %r2, 127;
	shl.b32 	%r157, %r2, 2;
	mov.u32 	%r158, ids_dst_shared;
	add.s32 	%r3, %r158, %r157;
	@%p4 bra 	$L__BB20_2;
	st.shared.u32 	[%r3], %r2;
$L__BB20_2:
	ld.param.u32 	%r5936, [mul_mat_q40_128_8_true_param_13];
	ld.param.u32 	%r5859, [mul_mat_q40_128_8_true_param_7];
	bar.sync 	0;
	shr.s32 	%r159, %r139, 31;
	shr.u32 	%r160, %r159, 27;
	add.s32 	%r161, %r139, %r160;
	shr.s32 	%r4, %r161, 5;
	cvt.s64.s32 	%rd1, %r4;
	mov.u32 	%r5, %ctaid.x;
	cvt.u64.u32 	%rd87, %r5;
	cvt.s64.s32 	%rd2, %r5936;
	cvt.s64.s32 	%rd3, %r1;
	add.s32 	%r162, %r5859, 127;
	shr.s32 	%r163, %r162, 31;
	shr.u32 	%r164, %r163, 25;
	add.s32 	%r165, %r162, %r164;
	shr.s32 	%r166, %r165, 7;
	cvt.s64.s32 	%rd4, %r166;
	mul.lo.s64 	%rd88, %rd1, %rd87;
	mul.lo.s64 	%rd89, %rd88, %rd4;
	mul.lo.s64 	%rd90, %rd89, %rd3;
	mul.lo.s64 	%rd5, %rd90, %rd2;
	mov.u32 	%r167, %nctaid.x;
	cvt.u64.u32 	%rd6, %r167;
	and.b64  	%rd91, %rd5, -4294967296;
	setp.ne.s64 	%p5, %rd91, 0;
	@%p5 bra 	$L__BB20_4;
	cvt.u32.u64 	%r168, %rd6;
	cvt.u32.u64 	%r169, %rd5;
	div.u32 	%r170, %r169, %r168;
	cvt.u64.u32 	%rd1027, %r170;
	bra.uni 	$L__BB20_5;
$L__BB20_4:
	div.s64 	%rd1027, %rd5, %rd6;
$L__BB20_5:
	add.s32 	%r171, %r5, 1;
	cvt.u64.u32 	%rd92, %r171;
	mul.lo.s64 	%rd93, %rd1, %rd92;
	mul.lo.s64 	%rd94, %rd93, %rd4;
	mul.lo.s64 	%rd95, %rd94, %rd3;
	mul.lo.s64 	%rd10, %rd95, %rd2;
	and.b64  	%rd96, %rd10, -4294967296;
	setp.ne.s64 	%p6, %rd96, 0;
	@%p6 bra 	$L__BB20_7;
	cvt.u32.u64 	%r172, %rd6;
	cvt.u32.u64 	%r173, %rd10;
	div.u32 	%r174, %r173, %r172;
	cvt.u64.u32 	%rd1028, %r174;
	bra.uni 	$L__BB20_8;
$L__BB20_7:
	div.s64 	%rd1028, %rd10, %rd6;
$L__BB20_8:
	or.b64  	%rd97, %rd1027, %rd1;
	and.b64  	%rd98, %rd97, -4294967296;
	setp.ne.s64 	%p7, %rd98, 0;
	@%p7 bra 	$L__BB20_10;
	cvt.u32.u64 	%r175, %rd1;
	cvt.u32.u64 	%r176, %rd1027;
	rem.u32 	%r177, %r176, %r175;
	cvt.u64.u32 	%rd1029, %r177;
	bra.uni 	$L__BB20_11;
$L__BB20_10:
	rem.s64 	%rd1029, %rd1027, %rd1;
$L__BB20_11:
	cvt.u32.u64 	%r178, %rd1029;
	shr.s32 	%r179, %r178, 31;
	shr.u32 	%r180, %r179, 29;
	add.s32 	%r181, %r178, %r180;
	and.b32  	%r182, %r181, -8;
	sub.s32 	%r183, %r178, %r182;
	cvt.s64.s32 	%rd99, %r183;
	sub.s64 	%rd1032, %rd1027, %rd99;
	or.b64  	%rd100, %rd1028, %rd1;
	and.b64  	%rd101, %rd100, -4294967296;
	setp.ne.s64 	%p8, %rd101, 0;
	@%p8 bra 	$L__BB20_13;
	cvt.u32.u64 	%r184, %rd1;
	cvt.u32.u64 	%r185, %rd1028;
	rem.u32 	%r186, %r185, %r184;
	cvt.u64.u32 	%rd1030, %r186;
	bra.uni 	$L__BB20_14;
$L__BB20_13:
	rem.s64 	%rd1030, %rd1028, %rd1;
$L__BB20_14:
	cvt.u32.u64 	%r187, %rd1030;
	shr.s32 	%r188, %r187, 31;
	shr.u32 	%r189, %r188, 29;
	add.s32 	%r190, %r187, %r189;
	and.b32  	%r191, %r190, -8;
	sub.s32 	%r192, %r187, %r191;
	cvt.s64.s32 	%rd102, %r192;
	sub.s64 	%rd21, %rd1028, %rd102;
	or.b64  	%rd103, %rd1032, %rd1;
	and.b64  	%rd104, %rd103, -4294967296;
	setp.ne.s64 	%p9, %rd104, 0;
	@%p9 bra 	$L__BB20_16;
	cvt.u32.u64 	%r193, %rd1;
	cvt.u32.u64 	%r194, %rd1032;
	rem.u32 	%r195, %r194, %r193;
	cvt.u64.u32 	%rd1031, %r195;
	bra.uni 	$L__BB20_17;
$L__BB20_16:
	rem.s64 	%rd1031, %rd1032, %rd1;
$L__BB20_17:
	cvt.u32.u64 	%r196, %rd1;
	cvt.u32.u64 	%r5945, %rd1031;
	sub.s64 	%rd106, %rd1031, %rd1032;
	add.s64 	%rd107, %rd106, %rd21;
	min.s64 	%rd108, %rd1, %rd107;
	cvt.u32.u64 	%r5953, %rd108;
	setp.lt.s64 	%p260, %rd1032, %rd21;
	setp.ge.s64 	%p10, %rd1032, %rd21;
	setp.ne.s32 	%p11, %r196, %r5953;
	or.pred  	%p12, %p10, %p11;
	@%p12 bra 	$L__BB20_172;
$L__BB20_18:
	ld.param.u32 	%r5937, [mul_mat_q40_128_8_true_param_13];
	cvt.s64.s32 	%rd26, %rd1032;
	mul.lo.s32 	%r197, %r5937, %r1;
	mul.wide.s32 	%rd28, %r197, %r4;
	or.b64  	%rd109, %rd26, %rd28;
	and.b64  	%rd110, %rd109, -4294967296;
	setp.ne.s64 	%p13, %rd110, 0;
	@%p13 bra 	$L__BB20_20;
	cvt.u32.u64 	%r198, %rd28;
	cvt.u32.u64 	%r199, %rd26;
	div.u32 	%r200, %r199, %r198;
	cvt.u64.u32 	%rd1033, %r200;
	bra.uni 	$L__BB20_21;
$L__BB20_20:
	div.s64 	%rd1033, %rd26, %rd28;
$L__BB20_21:
	ld.param.u32 	%r5938, [mul_mat_q40_128_8_true_param_13];
	cvt.u32.u64 	%r9, %rd1033;
	mul.lo.s32 	%r201, %r5938, %r1;
	cvt.u64.u32 	%rd111, %r201;
	mul.lo.s64 	%rd112, %rd111, %rd1;
	mul.lo.s64 	%rd113, %rd112, %rd1033;
	sub.s64 	%rd32, %rd1032, %rd113;
	cvt.s64.s32 	%rd33, %rd32;
	mul.lo.s64 	%rd34, %rd3, %rd1;
	or.b64  	%rd115, %rd33, %rd34;
	and.b64  	%rd116, %rd115, -4294967296;
	setp.ne.s64 	%p14, %rd116, 0;
	@%p14 bra 	$L__BB20_23;
	cvt.u32.u64 	%r202, %rd34;
	cvt.u32.u64 	%r203, %rd33;
	div.u32 	%r204, %r203, %r202;
	cvt.u64.u32 	%rd1034, %r204;
	bra.uni 	$L__BB20_24;
$L__BB20_23:
	div.s64 	%rd1034, %rd33, %rd34;
$L__BB20_24:
	cvt.u32.u64 	%r10, %rd1034;
	cvt.u64.u32 	%rd117, %r1;
	mul.lo.s64 	%rd118, %rd117, %rd1;
	mul.lo.s64 	%rd119, %rd118, %rd1034;
	sub.s64 	%rd120, %rd32, %rd119;
	cvt.s64.s32 	%rd38, %rd120;
	or.b64  	%rd121, %rd38, %rd1;
	and.b64  	%rd122, %rd121, -4294967296;
	setp.ne.s64 	%p15, %rd122, 0;
	@%p15 bra 	$L__BB20_26;
	cvt.u32.u64 	%r206, %rd38;
	div.u32 	%r207, %r206, %r196;
	cvt.u64.u32 	%rd1035, %r207;
	bra.uni 	$L__BB20_27;
$L__BB20_26:
	div.s64 	%rd1035, %rd38, %rd1;
$L__BB20_27:
	ld.param.u32 	%r5944, [mul_mat_q40_128_8_true_param_16];
	ld.param.u32 	%r5942, [mul_mat_q40_128_8_true_param_15];
	ld.param.u32 	%r5869, [mul_mat_q40_128_8_true_param_11];
	ld.param.u32 	%r5947, [mul_mat_q40_128_8_true_param_8];
	ld.param.u64 	%rd1020, [mul_mat_q40_128_8_true_param_2];
	setp.eq.s64 	%p16, %rd1020, 0;
	cvt.u32.u64 	%r209, %rd1035;
	mul.lo.s32 	%r5948, %r5942, %r10;
	mul.lo.s32 	%r210, %r5944, %r10;
	shl.b32 	%r13, %r209, 7;
	mad.lo.s32 	%r5949, %r13, %r5869, %r210;
	mov.b32 	%r5946, 0;
	@%p16 bra 	$L__BB20_36;
	ld.param.u64 	%rd1023, [mul_mat_q40_128_8_true_param_3];
	shl.b64 	%rd123, %rd1034, 32;
	shr.s64 	%rd124, %rd123, 30;
	cvta.to.global.u64 	%rd125, %rd1023;
	add.s64 	%rd126, %rd125, %rd124;
	ld.global.nc.u32 	%r5946, [%rd126];
	add.s64 	%rd127, %rd123, 4294967296;
	shr.s64 	%rd128, %rd127, 30;
	add.s64 	%rd129, %rd125, %rd128;
	ld.global.nc.u32 	%r211, [%rd129];
	sub.s32 	%r5947, %r211, %r5946;
	setp.lt.s32 	%p17, %r13, %r5947;
	@%p17 bra 	$L__BB20_33;
	add.s64 	%rd42, %rd1032, %rd1;
	or.b64  	%rd130, %rd42, %rd1;
	and.b64  	%rd131, %rd130, -4294967296;
	setp.ne.s64 	%p18, %rd131, 0;
	@%p18 bra 	$L__BB20_31;
	cvt.u32.u64 	%r213, %rd42;
	rem.u32 	%r214, %r213, %r196;
	cvt.u64.u32 	%rd1036, %r214;
	bra.uni 	$L__BB20_32;
$L__BB20_31:
	rem.s64 	%rd1036, %rd42, %rd1;
$L__BB20_32:
	sub.s64 	%rd1032, %rd42, %rd1036;
	sub.s64 	%rd132, %rd21, %rd1032;
	min.s64 	%rd1039, %rd1, %rd132;
	bra.uni 	$L__BB20_171;
$L__BB20_33:
	setp.gt.u32 	%p19, %r2, 127;
	bar.sync 	0;
	@%p19 bra 	$L__BB20_35;
	ld.param.u64 	%rd1021, [mul_mat_q40_128_8_true_param_2];
	add.s32 	%r217, %r13, %r2;
	add.s32 	%r218, %r217, %r5946;
	cvta.to.global.u64 	%rd133, %rd1021;
	mul.wide.s32 	%rd134, %r218, 4;
	add.s64 	%rd135, %rd133, %rd134;
	ld.global.nc.u32 	%r219, [%rd135];
	st.shared.u32 	[%r3], %r219;
$L__BB20_35:
	bar.sync 	0;
	mov.b32 	%r5948, 0;
	mov.u32 	%r5949, %r5948;
$L__BB20_36:
	ld.param.u32 	%r5940, [mul_mat_q40_128_8_true_param_14];
	ld.param.u32 	%r5934, [mul_mat_q40_128_8_true_param_12];
	ld.param.u32 	%r5863, [mul_mat_q40_128_8_true_param_9];
	ld.param.u32 	%r5860, [mul_mat_q40_128_8_true_param_7];
	add.s32 	%r225, %r5946, %r13;
	mad.lo.s32 	%r226, %r225, 36, %r5948;
	shl.b32 	%r227, %r9, 7;
	add.s32 	%r228, %r5949, %r227;
	not.b32 	%r229, %r227;
	add.s32 	%r22, %r5860, %r229;
	not.b32 	%r230, %r13;
	add.s32 	%r23, %r5947, %r230;
	div.s32 	%r231, %r10, %r5934;
	mul.lo.s32 	%r24, %r231, %r5940;
	mul.lo.s32 	%r25, %r227, %r5863;
	cvt.s64.s32 	%rd48, %r226;
	cvt.s64.s32 	%rd49, %r228;
	setp.ge.s32 	%p20, %r5945, %r196;
	mov.f32 	%f3725, 0f00000000;
	mov.f32 	%f3726, %f3725;
	mov.f32 	%f3727, %f3725;
	mov.f32 	%f3728, %f3725;
	mov.f32 	%f3729, %f3725;
	mov.f32 	%f3730, %f3725;
	mov.f32 	%f3731, %f3725;
	mov.f32 	%f3732, %f3725;
	mov.f32 	%f3733, %f3725;
	mov.f32 	%f3734, %f3725;
	mov.f32 	%f3735, %f3725;
	mov.f32 	%f3736, %f3725;
	mov.f32 	%f3737, %f3725;
	mov.f32 	%f3738, %f3725;
	mov.f32 	%f3739, %f3725;
	mov.f32 	%f3740, %f3725;
	mov.f32 	%f3741, %f3725;
	mov.f32 	%f3742, %f3725;
	mov.f32 	%f3743, %f3725;
	mov.f32 	%f3744, %f3725;
	mov.f32 	%f3745, %f3725;
	mov.f32 	%f3746, %f3725;
	mov.f32 	%f3747, %f3725;
	mov.f32 	%f3748, %f3725;
	mov.f32 	%f3749, %f3725;
	mov.f32 	%f3750, %f3725;
	mov.f32 	%f3751, %f3725;
	mov.f32 	%f3752, %f3725;
	mov.f32 	%f3753, %f3725;
	mov.f32 	%f3754, %f3725;
	mov.f32 	%f3755, %f3725;
	mov.f32 	%f3756, %f3725;
	mov.f32 	%f3757, %f3725;
	mov.f32 	%f3758, %f3725;
	mov.f32 	%f3759, %f3725;
	mov.f32 	%f3760, %f3725;
	mov.f32 	%f3761, %f3725;
	mov.f32 	%f3762, %f3725;
	mov.f32 	%f3763, %f3725;
	mov.f32 	%f3764, %f3725;
	mov.f32 	%f3765, %f3725;
	mov.f32 	%f3766, %f3725;
	mov.f32 	%f3767, %f3725;
	mov.f32 	%f3768, %f3725;
	mov.f32 	%f3769, %f3725;
	mov.f32 	%f3770, %f3725;
	mov.f32 	%f3771, %f3725;
	mov.f32 	%f3772, %f3725;
	mov.f32 	%f3773, %f3725;
	mov.f32 	%f3774, %f3725;
	mov.f32 	%f3775, %f3725;
	mov.f32 	%f3776, %f3725;
	mov.f32 	%f3777, %f3725;
	mov.f32 	%f3778, %f3725;
	mov.f32 	%f3779, %f3725;
	mov.f32 	%f3780, %f3725;
	mov.f32 	%f3781, %f3725;
	mov.f32 	%f3782, %f3725;
	mov.f32 	%f3783, %f3725;
	mov.f32 	%f3784, %f3725;
	mov.f32 	%f3785, %f3725;
	mov.f32 	%f3786, %f3725;
	mov.f32 	%f3787, %f3725;
	mov.f32 	%f3788, %f3725;
	@%p20 bra 	$L__BB20_39;
	ld.param.u64 	%rd1018, [mul_mat_q40_128_8_true_param_1];
	and.b32  	%r233, %r156, 7;
	min.s32 	%r26, %r154, %r22;
	shl.b32 	%r234, %r156, 1;
	and.b32  	%r235, %r234, 2040;
	and.b32  	%r236, %r156, 3;
	or.b32  	%r237, %r235, %r236;
	mad.lo.s32 	%r238, %r26, 76, %r237;
	shl.b32 	%r239, %r238, 2;
	mov.u32 	%r240, data_mul_mat_q;
	add.s32 	%r241, %r240, 18944;
	add.s32 	%r27, %r241, %r239;
	add.s32 	%r242, %r154, 8;
	min.s32 	%r28, %r242, %r22;
	mad.lo.s32 	%r243, %r28, 76, %r237;
	shl.b32 	%r244, %r243, 2;
	add.s32 	%r29, %r241, %r244;
	add.s32 	%r245, %r154, 16;
	min.s32 	%r30, %r245, %r22;
	mad.lo.s32 	%r246, %r30, 76, %r237;
	shl.b32 	%r247, %r246, 2;
	add.s32 	%r31, %r241, %r247;
	add.s32 	%r248, %r154, 24;
	min.s32 	%r32, %r248, %r22;
	mad.lo.s32 	%r249, %r32, 76, %r237;
	shl.b32 	%r250, %r249, 2;
	add.s32 	%r33, %r241, %r250;
	add.s32 	%r251, %r154, 32;
	min.s32 	%r34, %r251, %r22;
	mad.lo.s32 	%r252, %r34, 76, %r237;
	shl.b32 	%r253, %r252, 2;
	add.s32 	%r35, %r241, %r253;
	add.s32 	%r254, %r154, 40;
	min.s32 	%r36, %r254, %r22;
	mad.lo.s32 	%r255, %r36, 76, %r237;
	shl.b32 	%r256, %r255, 2;
	add.s32 	%r37, %r241, %r256;
	add.s32 	%r257, %r154, 48;
	min.s32 	%r38, %r257, %r22;
	mad.lo.s32 	%r258, %r38, 76, %r237;
	shl.b32 	%r259, %r258, 2;
	add.s32 	%r39, %r241, %r259;
	add.s32 	%r260, %r154, 56;
	min.s32 	%r40, %r260, %r22;
	mad.lo.s32 	%r261, %r40, 76, %r237;
	shl.b32 	%r262, %r261, 2;
	add.s32 	%r41, %r241, %r262;
	add.s32 	%r263, %r154, 64;
	min.s32 	%r42, %r263, %r22;
	mad.lo.s32 	%r264, %r42, 76, %r237;
	shl.b32 	%r265, %r264, 2;
	add.s32 	%r43, %r241, %r265;
	add.s32 	%r266, %r154, 72;
	min.s32 	%r44, %r266, %r22;
	mad.lo.s32 	%r267, %r44, 76, %r237;
	shl.b32 	%r268, %r267, 2;
	add.s32 	%r45, %r241, %r268;
	add.s32 	%r269, %r154, 80;
	min.s32 	%r46, %r269, %r22;
	mad.lo.s32 	%r270, %r46, 76, %r237;
	shl.b32 	%r271, %r270, 2;
	add.s32 	%r47, %r241, %r271;
	add.s32 	%r272, %r154, 88;
	min.s32 	%r48, %r272, %r22;
	mad.lo.s32 	%r273, %r48, 76, %r237;
	shl.b32 	%r274, %r273, 2;
	add.s32 	%r49, %r241, %r274;
	add.s32 	%r275, %r154, 96;
	min.s32 	%r50, %r275, %r22;
	mad.lo.s32 	%r276, %r50, 76, %r237;
	shl.b32 	%r277, %r276, 2;
	add.s32 	%r51, %r241, %r277;
	add.s32 	%r278, %r154, 104;
	min.s32 	%r52, %r278, %r22;
	mad.lo.s32 	%r279, %r52, 76, %r237;
	shl.b32 	%r280, %r279, 2;
	add.s32 	%r53, %r241, %r280;
	add.s32 	%r281, %r154, 112;
	min.s32 	%r54, %r281, %r22;
	mad.lo.s32 	%r282, %r54, 76, %r237;
	shl.b32 	%r283, %r282, 2;
	add.s32 	%r55, %r241, %r283;
	add.s32 	%r284, %r154, 120;
	min.s32 	%r56, %r284, %r22;
	mad.lo.s32 	%r285, %r56, 76, %r237;
	shl.b32 	%r286, %r285, 2;
	add.s32 	%r57, %r241, %r286;
	shr.u32 	%r287, %r156, 3;
	shl.b32 	%r288, %r154, 2;
	add.s32 	%r289, %r287, %r288;
	min.s32 	%r58, %r289, %r22;
	mad.lo.s32 	%r290, %r58, 76, %r233;
	shl.b32 	%r291, %r290, 2;
	add.s32 	%r292, %r240, 19200;
	add.s32 	%r59, %r292, %r291;
	add.s32 	%r293, %r289, 32;
	min.s32 	%r60, %r293, %r22;
	mad.lo.s32 	%r294, %r60, 76, %r233;
	shl.b32 	%r295, %r294, 2;
	add.s32 	%r61, %r292, %r295;
	add.s32 	%r296, %r289, 64;
	min.s32 	%r62, %r296, %r22;
	mad.lo.s32 	%r297, %r62, 76, %r233;
	shl.b32 	%r298, %r297, 2;
	add.s32 	%r63, %r292, %r298;
	add.s32 	%r299, %r289, 96;
	min.s32 	%r64, %r299, %r22;
	mad.lo.s32 	%r300, %r64, 76, %r233;
	shl.b32 	%r301, %r300, 2;
	add.s32 	%r65, %r292, %r301;
	add.s32 	%r302, %r5945, %r25;
	add.s32 	%r5950, %r302, %r24;
	cvta.to.global.u64 	%rd136, %rd1018;
	shl.b64 	%rd137, %rd48, 2;
	add.s64 	%rd50, %rd136, %rd137;
	mov.f32 	%f3725, 0f00000000;
$L__BB20_38:
	ld.param.u32 	%r5867, [mul_mat_q40_128_8_true_param_10];
	ld.param.u32 	%r5864, [mul_mat_q40_128_8_true_param_9];
	ld.param.u64 	%rd1016, [mul_mat_q40_128_8_true_param_0];
	mul.wide.s32 	%rd154, %r5945, %r5867;
	cvt.s64.s32 	%rd155, %r5950;
	cvt.u64.u32 	%rd156, %r233;
	mul.lo.s32 	%r2417, %r5864, %r64;
	cvt.s64.s32 	%rd157, %r2417;
	add.s64 	%rd158, %rd156, %rd157;
	add.s64 	%rd159, %rd158, %rd155;
	cvta.to.global.u64 	%rd160, %rd1016;
	mad.lo.s64 	%rd161, %rd159, 18, %rd160;
	mul.lo.s32 	%r2418, %r62, %r5864;
	cvt.s64.s32 	%rd162, %r2418;
	add.s64 	%rd163, %rd156, %rd162;
	add.s64 	%rd164, %rd163, %rd155;
	mad.lo.s64 	%rd165, %rd164, 18, %rd160;
	mul.lo.s32 	%r2419, %r60, %r5864;
	cvt.s64.s32 	%rd166, %r2419;
	add.s64 	%rd167, %rd156, %rd166;
	add.s64 	%rd168, %rd167, %rd155;
	mad.lo.s64 	%rd169, %rd168, 18, %rd160;
	mul.lo.s32 	%r2420, %r58, %r5864;
	cvt.s64.s32 	%rd170, %r2420;
	add.s64 	%rd171, %rd156, %rd170;
	add.s64 	%rd172, %rd171, %rd155;
	mad.lo.s64 	%rd173, %rd172, 18, %rd160;
	shr.u32 	%r2421, %r156, 2;
	cvt.u64.u32 	%rd174, %r2421;
	mul.lo.s32 	%r2422, %r26, %r5864;
	cvt.s64.s32 	%rd175, %r2422;
	add.s64 	%rd176, %rd174, %rd175;
	add.s64 	%rd177, %rd176, %rd155;
	mul.wide.u32 	%rd178, %r236, 4;
	add.s64 	%rd179, %rd178, %rd160;
	add.s64 	%rd180, %rd179, 4;
	mad.lo.s64 	%rd181, %rd177, 18, %rd180;
	mul.lo.s32 	%r2424, %r56, %r5864;
	cvt.s64.s32 	%rd182, %r2424;
	add.s64 	%rd183, %rd174, %rd182;
	add.s64 	%rd184, %rd183, %rd155;
	mad.lo.s64 	%rd185, %rd184, 18, %rd180;
	mul.lo.s32 	%r2425, %r28, %r5864;
	cvt.s64.s32 	%rd186, %r2425;
	add.s64 	%rd187, %rd174, %rd186;
	add.s64 	%rd188, %rd187, %rd155;
	mad.lo.s64 	%rd189, %rd188, 18, %rd180;
	mul.lo.s32 	%r2426, %r54, %r5864;
	cvt.s64.s32 	%rd190, %r2426;
	add.s64 	%rd191, %rd174, %rd190;
	add.s64 	%rd192, %rd191, %rd155;
	mad.lo.s64 	%rd193, %rd192, 18, %rd180;
	mul.lo.s32 	%r2427, %r30, %r5864;
	cvt.s64.s32 	%rd194, %r2427;
	add.s64 	%rd195, %rd174, %rd194;
	add.s64 	%rd196, %rd195, %rd155;
	mad.lo.s64 	%rd197, %rd196, 18, %rd180;
	mul.lo.s32 	%r2428, %r52, %r5864;
	cvt.s64.s32 	%rd198, %r2428;
	add.s64 	%rd199, %rd174, %rd198;
	add.s64 	%rd200, %rd199, %rd155;
	mad.lo.s64 	%rd201, %rd200, 18, %rd180;
	mul.lo.s32 	%r2429, %r32, %r5864;
	cvt.s64.s32 	%rd202, %r2429;
	add.s64 	%rd203, %rd174, %rd202;
	add.s64 	%rd204, %rd203, %rd155;
	mad.lo.s64 	%rd205, %rd204, 18, %rd180;
	mul.lo.s32 	%r2430, %r50, %r5864;
	cvt.s64.s32 	%rd206, %r2430;
	add.s64 	%rd207, %rd174, %rd206;
	add.s64 	%rd208, %rd207, %rd155;
	mad.lo.s64 	%rd209, %rd208, 18, %rd180;
	mul.lo.s32 	%r2431, %r34, %r5864;
	cvt.s64.s32 	%rd210, %r2431;
	add.s64 	%rd211, %rd174, %rd210;
	add.s64 	%rd212, %rd211, %rd155;
	mad.lo.s64 	%rd213, %rd212, 18, %rd180;
	mul.lo.s32 	%r2432, %r48, %r5864;
	cvt.s64.s32 	%rd214, %r2432;
	add.s64 	%rd215, %rd174, %rd214;
	add.s64 	%rd216, %rd215, %rd155;
	mad.lo.s64 	%rd217, %rd216, 18, %rd180;
	mul.lo.s32 	%r2433, %r36, %r5864;
	cvt.s64.s32 	%rd218, %r2433;
	add.s64 	%rd219, %rd174, %rd218;
	add.s64 	%rd220, %rd219, %rd155;
	mad.lo.s64 	%rd221, %rd220, 18, %rd180;
	mul.lo.s32 	%r2434, %r46, %r5864;
	cvt.s64.s32 	%rd222, %r2434;
	add.s64 	%rd223, %rd174, %rd222;
	add.s64 	%rd224, %rd223, %rd155;
	mad.lo.s64 	%rd225, %rd224, 18, %rd180;
	mul.lo.s32 	%r2435, %r38, %r5864;
	cvt.s64.s32 	%rd226, %r2435;
	add.s64 	%rd227, %rd174, %rd226;
	add.s64 	%rd228, %rd227, %rd155;
	mad.lo.s64 	%rd229, %rd228, 18, %rd180;
	mul.lo.s32 	%r2436, %r44, %r5864;
	cvt.s64.s32 	%rd230, %r2436;
	add.s64 	%rd231, %rd174, %rd230;
	add.s64 	%rd232, %rd231, %rd155;
	mad.lo.s64 	%rd233, %rd232, 18, %rd180;
	mul.lo.s32 	%r2437, %r40, %r5864;
	cvt.s64.s32 	%rd234, %r2437;
	add.s64 	%rd235, %rd174, %rd234;
	add.s64 	%rd236, %rd235, %rd155;
	mad.lo.s64 	%rd237, %rd236, 18, %rd180;
	mul.lo.s32 	%r2438, %r42, %r5864;
	cvt.s64.s32 	%rd238, %r2438;
	add.s64 	%rd239, %rd174, %rd238;
	add.s64 	%rd240, %rd239, %rd155;
	mad.lo.s64 	%rd241, %rd240, 18, %rd180;
	ld.global.nc.u16 	%rs5, [%rd181+-2];
	cvt.u32.u16 	%r2439, %rs5;
	ld.global.nc.u16 	%rs6, [%rd181];
	cvt.u32.u16 	%r2440, %rs6;
	shl.b32 	%r2441, %r2440, 16;
	or.b32  	%r2442, %r2441, %r2439;
	and.b32  	%r305, %r2442, 252645135;
	add.s32 	%r2443, %r305, 2021161080;
	xor.b32  	%r2444, %r2443, -2139062144;
	xor.b32  	%r2445, %r305, 134744072;
	xor.b32  	%r2446, %r2443, %r2442;
	and.b32  	%r303, %r2446, %r2445;
	// begin inline asm
	prmt.b32 %r303, %r303, 0, 0xba98;
	// end inline asm
	// begin inline asm
	prmt.b32 %r305, %r305, 0, 0xba98;
	// end inline asm
	xor.b32  	%r2447, %r305, 2139062143;
	not.b32 	%r2448, %r303;
	and.b32  	%r2449, %r2444, %r2448;
	and.b32  	%r2450, %r2447, %r303;
	or.b32  	%r2451, %r2449, %r2450;
	st.shared.u32 	[%r27], %r2451;
	shr.u32 	%r2452, %r2442, 4;
	and.b32  	%r309, %r2452, 252645135;
	add.s32 	%r2453, %r309, 2021161080;
	xor.b32  	%r2454, %r2453, -2139062144;
	xor.b32  	%r2455, %r309, 134744072;
	xor.b32  	%r2456, %r2453, %r2452;
	and.b32  	%r307, %r2456, %r2455;
	// begin inline asm
	prmt.b32 %r307, %r307, 0, 0xba98;
	// end inline asm
	// begin inline asm
	prmt.b32 %r309, %r309, 0, 0xba98;
	// end inline asm
	xor.b32  	%r2457, %r309, 2139062143;
	not.b32 	%r2458, %r307;
	and.b32  	%r2459, %r2454, %r2458;
	and.b32  	%r2460, %r2457, %r307;
	or.b32  	%r2461, %r2459, %r2460;
	st.shared.u32 	[%r27+16], %r2461;
	ld.global.nc.u16 	%rs7, [%rd189+-2];
	cvt.u32.u16 	%r2462, %rs7;
	ld.global.nc.u16 	%rs8, [%rd189];
	cvt.u32.u16 	%r2463, %rs8;
	shl.b32 	%r2464, %r2463, 16;
	or.b32  	%r2465, %r2464, %r2462;
	and.b32  	%r313, %r2465, 252645135;
	add.s32 	%r2466, %r313, 2021161080;
	xor.b32  	%r2467, %r2466, -2139062144;
	xor.b32  	%r2468, %r313, 134744072;
	xor.b32  	%r2469, %r2466, %r2465;
	and.b32  	%r311, %r2469, %r2468;
	// begin inline asm
	prmt.b32 %r311, %r311, 0, 0xba98;
	// end inline asm
	// begin inline asm
	prmt.b32 %r313, %r313, 0, 0xba98;
	// end inline asm
	xor.b32  	%r2470, %r313, 2139062143;
	not.b32 	%r2471, %r311;
	and.b32  	%r2472, %r2467, %r2471;
	and.b32  	%r2473, %r2470, %r311;
	or.b32  	%r2474, %r2472, %r2473;
	st.shared.u32 	[%r29], %r2474;
	shr.u32 	%r2475, %r2465, 4;
	and.b32  	%r317, %r2475, 252645135;
	add.s32 	%r2476, %r317, 2021161080;
	xor.b32  	%r2477, %r2476, -2139062144;
	xor.b32  	%r2478, %r317, 134744072;
	xor.b32  	%r2479, %r2476, %r2475;
	and.b32  	%r315, %r2479, %r2478;
	// begin inline asm
	prmt.b32 %r315, %r315, 0, 0xba98;
	// end inline asm
	// begin inline asm
	prmt.b32 %r317, %r317, 0, 0xba98;
	// end inline asm
	xor.b32  	%r2480, %r317, 2139062143;
	not.b32 	%r2481, %r315;
	and.b32  	%r2482, %r2477, %r2481;
	and.b32  	%r2483, %r2480, %r315;
	or.b32  	%r2484, %r2482, %r2483;
	st.shared.u32 	[%r29+16], %r2484;
	ld.global.nc.u16 	%rs9, [%rd197+-2];
	cvt.u32.u16 	%r2485, %rs9;
	ld.global.nc.u16 	%rs10, [%rd197];
	cvt.u32.u16 	%r2486, %rs10;
	shl.b32 	%r2487, %r2486, 16;
	or.b32  	%r2488, %r2487, %r2485;
	and.b32  	%r321, %r2488, 252645135;
	add.s32 	%r2489, %r321, 2021161080;
	xor.b32  	%r2490, %r2489, -2139062144;
	xor.b32  	%r2491, %r321, 134744072;
	xor.b32  	%r2492, %r2489, %r2488;
	and.b32  	%r319, %r2492, %r2491;
	// begin inline asm
	prmt.b32 %r319, %r319, 0, 0xba98;
	// end inline asm
	// begin inline asm
	prmt.b32 %r321, %r321, 0, 0xba98;
	// end inline asm
	xor.b32  	%r2493, %r321, 2139062143;
	not.b32 	%r2494, %r319;
	and.b32  	%r2495, %r2490, %r2494;
	and.b32  	%r2496, %r2493, %r319;
	or.b32  	%r2497, %r2495, %r2496;
	st.shared.u32 	[%r31], %r2497;
	shr.u32 	%r2498, %r2488, 4;
	and.b32  	%r325, %r2498, 252645135;
	add.s32 	%r2499, %r325, 2021161080;
	xor.b32  	%r2500, %r2499, -2139062144;
	xor.b32  	%r2501, %r325, 134744072;
	xor.b32  	%r2502, %r2499, %r2498;
	and.b32  	%r323, %r2502, %r2501;
	// begin inline asm
	prmt.b32 %r323, %r323, 0, 0xba98;
	// end inline asm
	// begin inline asm
	prmt.b32 %r325, %r325, 0, 0xba98;
	// end inline asm
	xor.b32  	%r2503, %r325, 2139062143;
	not.b32 	%r2504, %r323;
	and.b32  	%r2505, %r2500, %r2504;
	and.b32  	%r2506, %r2503, %r323;
	or.b32  	%r2507, %r2505, %r2506;
	st.shared.u32 	[%r31+16], %r2507;
	ld.global.nc.u16 	%rs11, [%rd205+-2];
	cvt.u32.u16 	%r2508, %rs11;
	ld.global.nc.u16 	%rs12, [%rd205];
	cvt.u32.u16 	%r2509, %rs12;
	shl.b32 	%r2510, %r2509, 16;
	or.b32  	%r2511, %r2510, %r2508;
	and.b32  	%r329, %r2511, 252645135;
	add.s32 	%r2512, %r329, 2021161080;
	xor.b32  	%r2513, %r2512, -2139062144;
	xor.b32  	%r2514, %r329, 134744072;
	xor.b32  	%r2515, %r2512, %r2511;
	and.b32  	%r327, %r2515, %r2514;
	// begin inline asm
	prmt.b32 %r327, %r327, 0, 0xba98;
	// end inline asm
	// begin inline asm
	prmt.b32 %r329, %r329, 0, 0xba98;
	// end inline asm
	xor.b32  	%r2516, %r329, 2139062143;
	not.b32 	%r2517, %r327;
	and.b32  	%r2518, %r2513, %r2517;
	and.b32  	%r2519, %r2516, %r327;
	or.b32  	%r2520, %r2518, %r2519;
	st.shared.u32 	[%r33], %r2520;
	shr.u32 	%r2521, %r2511, 4;
	and.b32  	%r333, %r2521, 252645135;
	add.s32 	%r2522, %r333, 2021161080;
	xor.b32  	%r2523, %r2522, -2139062144;
	xor.b32  	%r2524, %r333, 134744072;
	xor.b32  	%r2525, %r2522, %r2521;
	and.b32  	%r331, %r2525, %r2524;
	// begin inline asm
	prmt.b32 %r331, %r331, 0, 0xba98;
	// end inline asm
	// begin inline asm
	prmt.b32 %r333, %r333, 0, 0xba98;
	// end inline asm
	xor.b32  	%r2526, %r333, 2139062143;
	not.b32 	%r2527, %r331;
	and.b32  	%r2528, %r2523, %r2527;
	and.b32  	%r2529, %r2526, %r331;
	or.b32  	%r2530, %r2528, %r2529;
	st.shared.u32 	[%r33+16], %r2530;
	ld.global.nc.u16 	%rs13, [%rd213+-2];
	cvt.u32.u16 	%r2531, %rs13;
	ld.global.nc.u16 	%rs14, [%rd213];
	cvt.u32.u16 	%r2532, %rs14;
	shl.b32 	%r2533, %r2532, 16;
	or.b32  	%r2534, %r2533, %r2531;
	and.b32  	%r337, %r2534, 252645135;
	add.s32 	%r2535, %r337, 2021161080;
	xor.b32  	%r2536, %r2535, -2139062144;
	xor.b32  	%r2537, %r337, 134744072;
	xor.b32  	%r2538, %r2535, %r2534;
	and.b32  	%r335, %r2538, %r2537;
	// begin inline asm
	prmt.b32 %r335, %r335, 0, 0xba98;
	// end inline asm
	// begin inline asm
	prmt.b32 %r337, %r337, 0, 0xba98;
	// end inline asm
	xor.b32  	%r2539, %r337, 2139062143;
	not.b32 	%r2540, %r335;
	and.b32  	%r2541, %r2536, %r2540;
	and.b32  	%r2542, %r2539, %r335;
	or.b32  	%r2543, %r2541, %r2542;
	st.shared.u32 	[%r35], %r2543;
	shr.u32 	%r2544, %r2534, 4;
	and.b32  	%r341, %r2544, 252645135;
	add.s32 	%r2545, %r341, 2021161080;
	xor.b32  	%r2546, %r2545, -2139062144;
	xor.b32  	%r2547, %r341, 134744072;
	xor.b32  	%r2548, %r2545, %r2544;
	and.b32  	%r339, %r2548, %r2547;
	// begin inline asm
	prmt.b32 %r339, %r339, 0, 0xba98;
	// end inline asm
	// begin inline asm
	prmt.b32 %r341, %r341, 0, 0xba98;
	// end inline asm
	xor.b32  	%r2549, %r341, 2139062143;
	not.b32 	%r2550, %r339;
	and.b32  	%r2551, %r2546, %r2550;
	and.b32  	%r2552, %r2549, %r339;
	or.b32  	%r2553, %r2551, %r2552;
	st.shared.u32 	[%r35+16], %r2553;
	ld.global.nc.u16 	%rs15, [%rd221+-2];
	cvt.u32.u16 	%r2554, %rs15;
	ld.global.nc.u16 	%rs16, [%rd221];
	cvt.u32.u16 	%r2555, %rs16;
	shl.b32 	%r2556, %r2555, 16;
	or.b32  	%r2557, %r2556, %r2554;
	and.b32  	%r345, %r2557, 252645135;
	add.s32 	%r2558, %r345, 2021161080;
	xor.b32  	%r2559, %r2558, -2139062144;
	xor.b32  	%r2560, %r345, 134744072;
	xor.b32  	%r2561, %r2558, %r2557;
	and.b32  	%r343, %r2561, %r2560;
	// begin inline asm
	prmt.b32 %r343, %r343, 0, 0xba98;
	// end inline asm
	// begin inline asm
	prmt.b32 %r345, %r345, 0, 0xba98;
	// end inline asm
	xor.b32  	%r2562, %r345, 2139062143;
	not.b32 	%r2563, %r343;
	and.b32  	%r2564, %r2559, %r2563;
	and.b32  	%r2565, %r2562, %r343;
	or.b32  	%r2566, %r2564, %r2565;
	st.shared.u32 	[%r37], %r2566;
	shr.u32 	%r2567, %r2557, 4;
	and.b32  	%r349, %r2567, 252645135;
	add.s32 	%r2568, %r349, 2021161080;
	xor.b32  	%r2569, %r2568, -2139062144;
	xor.b32  	%r2570, %r349, 134744072;
	xor.b32  	%r2571, %r2568, %r2567;
	and.b32  	%r347, %r2571, %r2570;
	// begin inline asm
	prmt.b32 %r347, %r347, 0, 0xba98;
	// end inline asm
	// begin inline asm
	prmt.b32 %r349, %r349, 0, 0xba98;
	// end inline asm
	xor.b32  	%r2572, %r349, 2139062143;
	not.b32 	%r2573, %r347;
	and.b32  	%r2574, %r2569, %r2573;
	and.b32  	%r2575, %r2572, %r347;
	or.b32  	%r2576, %r2574, %r2575;
	st.shared.u32 	[%r37+16], %r2576;
	ld.global.nc.u16 	%rs17, [%rd229+-2];
	cvt.u32.u16 	%r2577, %rs17;
	ld.global.nc.u16 	%rs18, [%rd229];
	cvt.u32.u16 	%r2578, %rs18;
	shl.b32 	%r2579, %r2578, 16;
	or.b32  	%r2580, %r2579, %r2577;
	and.b32  	%r353, %r2580, 252645135;
	add.s32 	%r2581, %r353, 2021161080;
	xor.b32  	%r2582, %r2581, -2139062144;
	xor.b32  	%r2583, %r353, 134744072;
	xor.b32  	%r2584, %r2581, %r2580;
	and.b32  	%r351, %r2584, %r2583;
	// begin inline asm
	prmt.b32 %r351, %r351, 0, 0xba98;
	// end inline asm
	// begin inline asm
	prmt.b32 %r353, %r353, 0, 0xba98;
	// end inline asm
	xor.b32  	%r2585, %r353, 2139062143;
	not.b32 	%r2586, %r351;
	and.b32  	%r2587, %r2582, %r2586;
	and.b32  	%r2588, %r2585, %r351;
	or.b32  	%r2589, %r2587, %r2588;
	st.shared.u32 	[%r39], %r2589;
	shr.u32 	%r2590, %r2580, 4;
	and.b32  	%r357, %r2590, 252645135;
	add.s32 	%r2591, %r357, 2021161080;
	xor.b32  	%r2592, %r2591, -2139062144;
	xor.b32  	%r2593, %r357, 134744072;
	xor.b32  	%r2594, %r2591, %r2590;
	and.b32  	%r355, %r2594, %r2593;
	// begin inline asm
	prmt.b32 %r355, %r355, 0, 0xba98;
	// end inline asm
	// begin inline asm
	prmt.b32 %r357, %r357, 0, 0xba98;
	// end inline asm
	xor.b32  	%r2595, %r357, 2139062143;
	not.b32 	%r2596, %r355;
	and.b32  	%r2597, %r2592, %r2596;
	and.b32  	%r2598, %r2595, %r355;
	or.b32  	%r2599, %r2597, %r2598;
	st.shared.u32 	[%r39+16], %r2599;
	ld.global.nc.u16 	%rs19, [%rd237+-2];
	cvt.u32.u16 	%r2600, %rs19;
	ld.global.nc.u16 	%rs20, [%rd237];
	cvt.u32.u16 	%r2601, %rs20;
	shl.b32 	%r2602, %r2601, 16;
	or.b32  	%r2603, %r2602, %r2600;
	and.b32  	%r361, %r2603, 252645135;
	add.s32 	%r2604, %r361, 2021161080;
	xor.b32  	%r2605, %r2604, -2139062144;
	xor.b32  	%r2606, %r361, 134744072;
	xor.b32  	%r2607, %r2604, %r2603;
	and.b32  	%r359, %r2607, %r2606;
	// begin inline asm
	prmt.b32 %r359, %r359, 0, 0xba98;
	// end inline asm
	// begin inline asm
	prmt.b32 %r361, %r361, 0, 0xba98;
	// end inline asm
	xor.b32  	%r2608, %r361, 2139062143;
	not.b32 	%r2609, %r359;
	and.b32  	%r2610, %r2605, %r2609;
	and.b32  	%r2611, %r2608, %r359;
	or.b32  	%r2612, %r2610, %r2611;
	st.shared.u32 	[%r41], %r2612;
	shr.u32 	%r2613, %r2603, 4;
	and.b32  	%r365, %r2613, 252645135;
	add.s32 	%r2614, %r365, 2021161080;
	xor.b32  	%r2615, %r2614, -2139062144;
	xor.b32  	%r2616, %r365, 134744072;
	xor.b32  	%r2617, %r2614, %r2613;
	and.b32  	%r363, %r2617, %r2616;
	// begin inline asm
	prmt.b32 %r363, %r363, 0, 0xba98;
	// end inline asm
	// begin inline asm
	prmt.b32 %r365, %r365, 0, 0xba98;
	// end inline asm
	xor.b32  	%r2618, %r365, 2139062143;
	not.b32 	%r2619, %r363;
	and.b32  	%r2620, %r2615, %r2619;
	and.b32  	%r2621, %r2618, %r363;
	or.b32  	%r2622, %r2620, %r2621;
	st.shared.u32 	[%r41+16], %r2622;
	ld.global.nc.u16 	%rs21, [%rd241+-2];
	cvt.u32.u16 	%r2623, %rs21;
	ld.global.nc.u16 	%rs22, [%rd241];
	cvt.u32.u16 	%r2624, %rs22;
	shl.b32 	%r2625, %r2624, 16;
	or.b32  	%r2626, %r2625, %r2623;
	and.b32  	%r369, %r2626, 252645135;
	add.s32 	%r2627, %r369, 2021161080;
	xor.b32  	%r2628, %r2627, -2139062144;
	xor.b32  	%r2629, %r369, 134744072;
	xor.b32  	%r2630, %r2627, %r2626;
	and.b32  	%r367, %r2630, %r2629;
	// begin inline asm
	prmt.b32 %r367, %r367, 0, 0xba98;
	// end inline asm
	// begin inline asm
	prmt.b32 %r369, %r369, 0, 0xba98;
	// end inline asm
	xor.b32  	%r2631, %r369, 2139062143;
	not.b32 	%r2632, %r367;
	and.b32  	%r2633, %r2628, %r2632;
	and.b32  	%r2634, %r2631, %r367;
	or.b32  	%r2635, %r2633, %r2634;
	st.shared.u32 	[%r43], %r2635;
	shr.u32 	%r2636, %r2626, 4;
	and.b32  	%r373, %r2636, 252645135;
	add.s32 	%r2637, %r373, 2021161080;
	xor.b32  	%r2638, %r2637, -2139062144;
	xor.b32  	%r2639, %r373, 134744072;
	xor.b32  	%r2640, %r2637, %r2636;
	and.b32  	%r371, %r2640, %r2639;
	// begin inline asm
	prmt.b32 %r371, %r371, 0, 0xba98;
	// end inline asm
	// begin inline asm
	prmt.b32 %r373, %r373, 0, 0xba98;
	// end inline asm
	xor.b32  	%r2641, %r373, 2139062143;
	not.b32 	%r2642, %r371;
	and.b32  	%r2643, %r2638, %r2642;
	and.b32  	%r2644, %r2641, %r371;
	or.b32  	%r2645, %r2643, %r2644;
	st.shared.u32 	[%r43+16], %r2645;
	ld.global.nc.u16 	%rs23, [%rd233+-2];
	cvt.u32.u16 	%r2646, %rs23;
	ld.global.nc.u16 	%rs24, [%rd233];
	cvt.u32.u16 	%r2647, %rs24;
	shl.b32 	%r2648, %r2647, 16;
	or.b32  	%r2649, %r2648, %r2646;
	and.b32  	%r377, %r2649, 252645135;
	add.s32 	%r2650, %r377, 2021161080;
	xor.b32  	%r2651, %r2650, -2139062144;
	xor.b32  	%r2652, %r377, 134744072;
	xor.b32  	%r2653, %r2650, %r2649;
	and.b32  	%r375, %r2653, %r2652;
	// begin inline asm
	prmt.b32 %r375, %r375, 0, 0xba98;
	// end inline asm
	// begin inline asm
	prmt.b32 %r377, %r377, 0, 0xba98;
	// end inline asm
	xor.b32  	%r2654, %r377, 2139062143;
	not.b32 	%r2655, %r375;
	and.b32  	%r2656, %r2651, %r2655;
	and.b32  	%r2657, %r2654, %r375;
	or.b32  	%r2658, %r2656, %r2657;
	st.shared.u32 	[%r45], %r2658;
	shr.u32 	%r2659, %r2649, 4;
	and.b32  	%r381, %r2659, 252645135;
	add.s32 	%r2660, %r381, 2021161080;
	xor.b32  	%r2661, %r2660, -2139062144;
	xor.b32  	%r2662, %r381, 134744072;
	xor.b32  	%r2663, %r2660, %r2659;
	and.b32  	%r379, %r2663, %r2662;
	// begin inline asm
	prmt.b32 %r379, %r379, 0, 0xba98;
	// end inline asm
	// begin inline asm
	prmt.b32 %r381, %r381, 0, 0xba98;
	// end inline asm
	xor.b32  	%r2664, %r381, 2139062143;
	not.b32 	%r2665, %r379;
	and.b32  	%r2666, %r2661, %r2665;
	and.b32  	%r2667, %r2664, %r379;
	or.b32  	%r2668, %r2666, %r2667;
	st.shared.u32 	[%r45+16], %r2668;
	ld.global.nc.u16 	%rs25, [%rd225+-2];
	cvt.u32.u16 	%r2669, %rs25;
	ld.global.nc.u16 	%rs26, [%rd225];
	cvt.u32.u16 	%r2670, %rs26;
	shl.b32 	%r2671, %r2670, 16;
	or.b32  	%r2672, %r2671, %r2669;
	and.b32  	%r385, %r2672, 252645135;
	add.s32 	%r2673, %r385, 2021161080;
	xor.b32  	%r2674, %r2673, -2139062144;
	xor.b32  	%r2675, %r385, 134744072;
	xor.b32  	%r2676, %r2673, %r2672;
	and.b32  	%r383, %r2676, %r2675;
	// begin inline asm
	prmt.b32 %r383, %r383, 0, 0xba98;
	// end inline asm
	// begin inline asm
	prmt.b32 %r385, %r385, 0, 0xba98;
	// end inline asm
	xor.b32  	%r2677, %r385, 2139062143;
	not.b32 	%r2678, %r383;
	and.b32  	%r2679, %r2674, %r2678;
	and.b32  	%r2680, %r2677, %r383;
	or.b32  	%r2681, %r2679, %r2680;
	st.shared.u32 	[%r47], %r2681;
	shr.u32 	%r2682, %r2672, 4;
	and.b32  	%r389, %r2682, 252645135;
	add.s32 	%r2683, %r389, 2021161080;
	xor.b32  	%r2684, %r2683, -2139062144;
	xor.b32  	%r2685, %r389, 134744072;
	xor.b32  	%r2686, %r2683, %r2682;
	and.b32  	%r387, %r2686, %r2685;
	// begin inline asm
	prmt.b32 %r387, %r387, 0, 0xba98;
	// end inline asm
	// begin inline asm
	prmt.b32 %r389, %r389, 0, 0xba98;
	// end inline asm
	xor.b32  	%r2687, %r389, 2139062143;
	not.b32 	%r2688, %r387;
	and.b32  	%r2689, %r2684, %r2688;
	and.b32  	%r2690, %r2687, %r387;
	or.b32  	%r2691, %r2689, %r2690;
	st.shared.u32 	[%r47+16], %r2691;
	ld.global.nc.u16 	%rs27, [%rd217+-2];
	cvt.u32.u16 	%r2692, %rs27;
	ld.global.nc.u16 	%rs28, [%rd217];
	cvt.u32.u16 	%r2693, %rs28;
	shl.b32 	%r2694, %r2693, 16;
	or.b32  	%r2695, %r2694, %r2692;
	and.b32  	%r393, %r2695, 252645135;
	add.s32 	%r2696, %r393, 2021161080;
	xor.b32  	%r2697, %r2696, -2139062144;
	xor.b32  	%r2698, %r393, 134744072;
	xor.b32  	%r2699, %r2696, %r2695;
	and.b32  	%r391, %r2699, %r2698;
	// begin inline asm
	prmt.b32 %r391, %r391, 0, 0xba98;
	// end inline asm
	// begin inline asm
	prmt.b32 %r393, %r393, 0, 0xba98;
	// end inline asm
	xor.b32  	%r2700, %r393, 2139062143;
	not.b32 	%r2701, %r391;
	and.b32  	%r2702, %r2697, %r2701;
	and.b32  	%r2703, %r2700, %r391;
	or.b32  	%r2704, %r2702, %r2703;
	st.shared.u32 	[%r49], %r2704;
	shr.u32 	%r2705, %r2695, 4;
	and.b32  	%r397, %r2705, 252645135;
	add.s32 	%r2706, %r397, 2021161080;
	xor.b32  	%r2707, %r2706, -2139062144;
	xor.b32  	%r2708, %r397, 134744072;
	xor.b32  	%r2709, %r2706, %r2705;
	and.b32  	%r395, %r2709, %r2708;
	// begin inline asm
	prmt.b32 %r395, %r395, 0, 0xba98;
	// end inline asm
	// begin inline asm
	prmt.b32 %r397, %r397, 0, 0xba98;
	// end inline asm
	xor.b32  	%r2710, %r397, 2139062143;
	not.b32 	%r2711, %r395;
	and.b32  	%r2712, %r2707, %r2711;
	and.b32  	%r2713, %r2710, %r395;
	or.b32  	%r2714, %r2712, %r2713;
	st.shared.u32 	[%r49+16], %r2714;
	ld.global.nc.u16 	%rs29, [%rd209+-2];
	cvt.u32.u16 	%r2715, %rs29;
	ld.global.nc.u16 	%rs30, [%rd209];
	cvt.u32.u16 	%r2716, %rs30;
	shl.b32 	%r2717, %r2716, 16;
	or.b32  	%r2718, %r2717, %r2715;
	and.b32  	%r401, %r2718, 252645135;
	add.s32 	%r2719, %r401, 2021161080;
	xor.b32  	%r2720, %r2719, -2139062144;
	xor.b32  	%r2721, %r401, 134744072;
	xor.b32  	%r2722, %r2719, %r2718;
	and.b32  	%r399, %r2722, %r2721;
	// begin inline asm
	prmt.b32 %r399, %r399, 0, 0xba98;
	// end inline asm
	// begin inline asm
	prmt.b32 %r401, %r401, 0, 0xba98;
	// end inline asm
	xor.b32  	%r2723, %r401, 2139062143;
	not.b32 	%r2724, %r399;
	and.b32  	%r2725, %r2720, %r2724;
	and.b32  	%r2726, %r2723, %r399;
	or.b32  	%r2727, %r2725, %r2726;
	st.shared.u32 	[%r51], %r2727;
	shr.u32 	%r2728, %r2718, 4;
	and.b32  	%r405, %r2728, 252645135;
	add.s32 	%r2729, %r405, 2021161080;
	xor.b32  	%r2730, %r2729, -2139062144;
	xor.b32  	%r2731, %r405, 134744072;
	xor.b32  	%r2732, %r2729, %r2728;
	and.b32  	%r403, %r2732, %r2731;
	// begin inline asm
	prmt.b32 %r403, %r403, 0, 0xba98;
	// end inline asm
	// begin inline asm
	prmt.b32 %r405, %r405, 0, 0xba98;
	// end inline asm
	xor.b32  	%r2733, %r405, 2139062143;
	not.b32 	%r2734, %r403;
	and.b32  	%r2735, %r2730, %r2734;
	and.b32  	%r2736, %r2733, %r403;
	or.b32  	%r2737, %r2735, %r2736;
	st.shared.u32 	[%r51+16], %r2737;
	ld.global.nc.u16 	%rs31, [%rd201+-2];
	cvt.u32.u16 	%r2738, %rs31;
	ld.global.nc.u16 	%rs32, [%rd201];
	cvt.u32.u16 	%r2739, %rs32;
	shl.b32 	%r2740, %r2739, 16;
	or.b32  	%r2741, %r2740, %r2738;
	and.b32  	%r409, %r2741, 252645135;
	add.s32 	%r2742, %r409, 2021161080;
	xor.b32  	%r2743, %r2742, -2139062144;
	xor.b32  	%r2744, %r409, 134744072;
	xor.b32  	%r2745, %r2742, %r2741;
	and.b32  	%r407, %r2745, %r2744;
	// begin inline asm
	prmt.b32 %r407, %r407, 0, 0xba98;
	// end inline asm
	// begin inline asm
	prmt.b32 %r409, %r409, 0, 0xba98;
	// end inline asm
	xor.b32  	%r2746, %r409, 2139062143;
	not.b32 	%r2747, %r407;
	and.b32  	%r2748, %r2743, %r2747;
	and.b32  	%r2749, %r2746, %r407;
	or.b32  	%r2750, %r2748, %r2749;
	st.shared.u32 	[%r53], %r2750;
	shr.u32 	%r2751, %r2741, 4;
	and.b32  	%r413, %r2751, 252645135;
	add.s32 	%r2752, %r413, 2021161080;
	xor.b32  	%r2753, %r2752, -2139062144;
	xor.b32  	%r2754, %r413, 134744072;
	xor.b32  	%r2755, %r2752, %r2751;
	and.b32  	%r411, %r2755, %r2754;
	// begin inline asm
	prmt.b32 %r411, %r411, 0, 0xba98;
	// end inline asm
	// begin inline asm
	prmt.b32 %r413, %r413, 0, 0xba98;
	// end inline asm
	xor.b32  	%r2756, %r413, 2139062143;
	not.b32 	%r2757, %r411;
	and.b32  	%r2758, %r2753, %r2757;
	and.b32  	%r2759, %r2756, %r411;
	or.b32  	%r2760, %r2758, %r2759;
	st.shared.u32 	[%r53+16], %r2760;
	ld.global.nc.u16 	%rs33, [%rd193+-2];
	cvt.u32.u16 	%r2761, %rs33;
	ld.global.nc.u16 	%rs34, [%rd193];
	cvt.u32.u16 	%r2762, %rs34;
	shl.b32 	%r2763, %r2762, 16;
	or.b32  	%r2764, %r2763, %r2761;
	and.b32  	%r417, %r2764, 252645135;
	add.s32 	%r2765, %r417, 2021161080;
	xor.b32  	%r2766, %r2765, -2139062144;
	xor.b32  	%r2767, %r417, 134744072;
	xor.b32  	%r2768, %r2765, %r2764;
	and.b32  	%r415, %r2768, %r2767;
	// begin inline asm
	prmt.b32 %r415, %r415, 0, 0xba98;
	// end inline asm
	// begin inline asm
	prmt.b32 %r417, %r417, 0, 0xba98;
	// end inline asm
	xor.b32  	%r2769, %r417, 2139062143;
	not.b32 	%r2770, %r415;
	and.b32  	%r2771, %r2766, %r2770;
	and.b32  	%r2772, %r2769, %r415;
	or.b32  	%r2773, %r2771, %r2772;
	st.shared.u32 	[%r55], %r2773;
	shr.u32 	%r2774, %r2764, 4;
	and.b32  	%r421, %r2774, 252645135;
	add.s32 	%r2775, %r421, 2021161080;
	xor.b32  	%r2776, %r2775, -2139062144;
	xor.b32  	%r2777, %r421, 134744072;
	xor.b32  	%r2778, %r2775, %r2774;
	and.b32  	%r419, %r2778, %r2777;
	// begin inline asm
	prmt.b32 %r419, %r419, 0, 0xba98;
	// end inline asm
	// begin inline asm
	prmt.b32 %r421, %r421, 0, 0xba98;
	// end inline asm
	xor.b32  	%r2779, %r421, 2139062143;
	not.b32 	%r2780, %r419;
	and.b32  	%r2781, %r2776, %r2780;
	and.b32  	%r2782, %r2779, %r419;
	or.b32  	%r2783, %r2781, %r2782;
	st.shared.u32 	[%r55+16], %r2783;
	ld.global.nc.u16 	%rs35, [%rd185+-2];
	cvt.u32.u16 	%r2784, %rs35;
	ld.global.nc.u16 	%rs36, [%rd185];
	cvt.u32.u16 	%r2785, %rs36;
	shl.b32 	%r2786, %r2785, 16;
	or.b32  	%r2787, %r2786, %r2784;
	and.b32  	%r425, %r2787, 252645135;
	add.s32 	%r2788, %r425, 2021161080;
	xor.b32  	%r2789, %r2788, -2139062144;
	xor.b32  	%r2790, %r425, 134744072;
	xor.b32  	%r2791, %r2788, %r2787;
	and.b32  	%r423, %r2791, %r2790;
	// begin inline asm
	prmt.b32 %r423, %r423, 0, 0xba98;
	// end inline asm
	// begin inline asm
	prmt.b32 %r425, %r425, 0, 0xba98;
	// end inline asm
	xor.b32  	%r2792, %r425, 2139062143;
	not.b32 	%r2793, %r423;
	and.b32  	%r2794, %r2789, %r2793;
	and.b32  	%r2795, %r2792, %r423;
	or.b32  	%r2796, %r2794, %r2795;
	st.shared.u32 	[%r57], %r2796;
	shr.u32 	%r2797, %r2787, 4;
	and.b32  	%r429, %r2797, 252645135;
	add.s32 	%r2798, %r429, 2021161080;
	xor.b32  	%r2799, %r2798, -2139062144;
	xor.b32  	%r2800, %r429, 134744072;
	xor.b32  	%r2801, %r2798, %r2797;
	and.b32  	%r427, %r2801, %r2800;
	// begin inline asm
	prmt.b32 %r427, %r427, 0, 0xba98;
	// end inline asm
	// begin inline asm
	prmt.b32 %r429, %r429, 0, 0xba98;
	// end inline asm
	xor.b32  	%r2802, %r429, 2139062143;
	not.b32 	%r2803, %r427;
	and.b32  	%r2804, %r2799, %r2803;
	and.b32  	%r2805, %r2802, %r427;
	or.b32  	%r2806, %r2804, %r2805;
	st.shared.u32 	[%r57+16], %r2806;
	ld.global.nc.u16 	%rs1, [%rd173];
	// begin inline asm
	{  cvt.f32.f16 %f387, %rs1;}

	// end inline asm
	st.shared.f32 	[%r59], %f387;
	ld.global.nc.u16 	%rs2, [%rd169];
	// begin inline asm
	{  cvt.f32.f16 %f388, %rs2;}

	// end inline asm
	st.shared.f32 	[%r61], %f388;
	ld.global.nc.u16 	%rs3, [%rd165];
	// begin inline asm
	{  cvt.f32.f16 %f389, %rs3;}

	// end inline asm
	st.shared.f32 	[%r63], %f389;
	ld.global.nc.u16 	%rs4, [%rd161];
	// begin inline asm
	{  cvt.f32.f16 %f390, %rs4;}

	// end inline asm
	st.shared.f32 	[%r65], %f390;
	cvt.u64.u32 	%rd242, %r2;
	mad.lo.s64 	%rd243, %rd154, 9, %rd242;
	shl.b64 	%rd244, %rd243, 2;
	add.s64 	%rd245, %rd50, %rd244;
	ld.global.nc.u32 	%r2810, [%rd245];
	add.s32 	%r2813, %r240, 512;
	add.s32 	%r2814, %r2813, %r157;
	st.shared.u32 	[%r2814], %r2810;
	ld.global.nc.u32 	%r2815, [%rd245+1024];
	st.shared.u32 	[%r2814+1024], %r2815;
	ld.global.nc.u32 	%r2816, [%rd245+2048];
	st.shared.u32 	[%r2814+2048], %r2816;
	ld.global.nc.u32 	%r2817, [%rd245+3072];
	st.shared.u32 	[%r2814+3072], %r2817;
	ld.global.nc.u32 	%r2818, [%rd245+4096];
	st.shared.u32 	[%r2814+4096], %r2818;
	ld.global.nc.u32 	%r2819, [%rd245+5120];
	st.shared.u32 	[%r2814+5120], %r2819;
	ld.global.nc.u32 	%r2820, [%rd245+6144];
	st.shared.u32 	[%r2814+6144], %r2820;
	ld.global.nc.u32 	%r2821, [%rd245+7168];
	st.shared.u32 	[%r2814+7168], %r2821;
	ld.global.nc.u32 	%r2822, [%rd245+8192];
	st.shared.u32 	[%r2814+8192], %r2822;
	ld.global.nc.u32 	%r2823, [%rd245+9216];
	st.shared.u32 	[%r2814+9216], %r2823;
	ld.global.nc.u32 	%r2824, [%rd245+10240];
	st.shared.u32 	[%r2814+10240], %r2824;
	ld.global.nc.u32 	%r2825, [%rd245+11264];
	st.shared.u32 	[%r2814+11264], %r2825;
	ld.global.nc.u32 	%r2826, [%rd245+12288];
	st.shared.u32 	[%r2814+12288], %r2826;
	ld.global.nc.u32 	%r2827, [%rd245+13312];
	st.shared.u32 	[%r2814+13312], %r2827;
	ld.global.nc.u32 	%r2828, [%rd245+14336];
	st.shared.u32 	[%r2814+14336], %r2828;
	ld.global.nc.u32 	%r2829, [%rd245+15360];
	st.shared.u32 	[%r2814+15360], %r2829;
	ld.global.nc.u32 	%r2830, [%rd245+16384];
	st.shared.u32 	[%r2814+16384], %r2830;
	ld.global.nc.u32 	%r2831, [%rd245+17408];
	st.shared.u32 	[%r2814+17408], %r2831;
	bar.sync 	0;
	and.b32  	%r2832, %r156, 15;
	and.b32  	%r2833, %r2421, 252;
	mad.lo.s32 	%r2834, %r2832, 76, %r2833;
	and.b32  	%r2835, %r154, 1022;
	mad.lo.s32 	%r2836, %r2835, 1216, %r2834;
	mul.wide.u32 	%rd246, %r2836, 4;
	cvt.u64.u32 	%rd247, %r240;
	cvta.shared.u64 	%rd248, %rd247;
	add.s64 	%rd249, %rd248, %rd246;
	add.s64 	%rd138, %rd249, 18944;
	// begin inline asm
	ldmatrix.sync.aligned.m8n8.x4.b16 {%r431, %r432, %r433, %r434}, [%rd138];
	// end inline asm
	add.s64 	%rd139, %rd249, 18976;
	// begin inline asm
	ldmatrix.sync.aligned.m8n8.x4.b16 {%r435, %r436, %r437, %r438}, [%rd139];
	// end inline asm
	add.s64 	%rd140, %rd249, 19008;
	// begin inline asm
	ldmatrix.sync.aligned.m8n8.x4.b16 {%r439, %r440, %r441, %r442}, [%rd140];
	// end inline asm
	add.s64 	%rd141, %rd249, 19040;
	// begin inline asm
	ldmatrix.sync.aligned.m8n8.x4.b16 {%r443, %r444, %r445, %r446}, [%rd141];
	// end inline asm
	shl.b32 	%r2837, %r154, 4;
	and.b32  	%r2838, %r2837, 16352;
	add.s32 	%r2839, %r2421, %r2838;
	mad.lo.s32 	%r2840, %r2839, 304, %r240;
	ld.shared.v4.f32 	{%f519, %f520, %f521, %f522}, [%r2840+19200];
	ld.shared.v4.f32 	{%f523, %f524, %f525, %f526}, [%r2840+21632];
	add.s64 	%rd142, %rd249, 23808;
	// begin inline asm
	ldmatrix.sync.aligned.m8n8.x4.b16 {%r447, %r448, %r449, %r450}, [%rd142];
	// end inline asm
	add.s64 	%rd143, %rd249, 23840;
	// begin inline asm
	ldmatrix.sync.aligned.m8n8.x4.b16 {%r451, %r452, %r453, %r454}, [%rd143];
	// end inline asm
	add.s64 	%rd144, %rd249, 23872;
	// begin inline asm
	ldmatrix.sync.aligned.m8n8.x4.b16 {%r455, %r456, %r457, %r458}, [%rd144];
	// end inline asm
	add.s64 	%rd145, %rd249, 23904;
	// begin inline asm
	ldmatrix.sync.aligned.m8n8.x4.b16 {%r459, %r460, %r461, %r462}, [%rd145];
	// end inline asm
	ld.shared.v4.f32 	{%f527, %f528, %f529, %f530}, [%r2840+24064];
	ld.shared.v4.f32 	{%f531, %f532, %f533, %f534}, [%r2840+26496];
	and.b32  	%r2841, %r154, 1;
	setp.eq.b32 	%p21, %r2841, 1;
	selp.b32 	%r2842, 1152, 0, %p21;
	add.s32 	%r2843, %r2813, %r2842;
	shl.b32 	%r2844, %r2421, 3;
	or.b32  	%r2845, %r2844, %r236;
	mad.lo.s32 	%r2846, %r2421, 28, %r2845;
	shl.b32 	%r2847, %r2846, 2;
	add.s32 	%r2848, %r2843, %r2847;
	ld.shared.u32 	%r487, [%r2848+16];
	ld.shared.u32 	%r488, [%r2848+32];
	mad.lo.s32 	%r2849, %r236, 288, %r2843;
	ld.shared.v4.u32 	{%r463, %r493, %r523, %r553}, [%r2849];
	// begin inline asm
	{.reg .f16 low,high;
  mov.b32 {low,high},%r463;
  cvt.f32.f16 %f391, low;}

	// end inline asm
	ld.shared.v4.u32 	{%r464, %r494, %r524, %r554}, [%r2849+144];
	// begin inline asm
	{.reg .f16 low,high;
  mov.b32 {low,high},%r464;
  cvt.f32.f16 %f392, low;}

	// end inline asm
	mov.b32 	%r2401, 0;
	mov.u32 	%r465, %r2401;
	mov.u32 	%r466, %r2401;
	mov.u32 	%r467, %r2401;
	mov.u32 	%r468, %r2401;
	// begin inline asm
	mma.sync.aligned.m16n8k32.row.col.s32.s8.s8.s32 {%r465, %r466, %r467, %r468}, {%r431, %r432, %r433, %r434}, {%r487, %r488}, {%r465, %r466, %r467, %r468};
	// end inline asm
	cvt.rn.f32.s32 	%f535, %r465;
	mul.f32 	%f536, %f519, %f535;
	fma.rn.f32 	%f537, %f536, %f391, %f3788;
	cvt.rn.f32.s32 	%f538, %r466;
	mul.f32 	%f539, %f519, %f538;
	fma.rn.f32 	%f540, %f539, %f392, %f3787;
	cvt.rn.f32.s32 	%f541, %r467;
	mul.f32 	%f542, %f523, %f541;
	fma.rn.f32 	%f543, %f542, %f391, %f3786;
	cvt.rn.f32.s32 	%f544, %r468;
	mul.f32 	%f545, %f523, %f544;
	fma.rn.f32 	%f546, %f545, %f392, %f3785;
	mov.u32 	%r479, %r2401;
	mov.u32 	%r480, %r2401;
	mov.u32 	%r481, %r2401;
	mov.u32 	%r482, %r2401;
	// begin inline asm
	mma.sync.aligned.m16n8k32.row.col.s32.s8.s8.s32 {%r479, %r480, %r481, %r482}, {%r447, %r448, %r449, %r450}, {%r487, %r488}, {%r479, %r480, %r481, %r482};
	// end inline asm
	cvt.rn.f32.s32 	%f547, %r479;
	mul.f32 	%f548, %f527, %f547;
	fma.rn.f32 	%f549, %f548, %f391, %f3784;
	cvt.rn.f32.s32 	%f550, %r480;
	mul.f32 	%f551, %f527, %f550;
	fma.rn.f32 	%f552, %f551, %f392, %f3783;
	cvt.rn.f32.s32 	%f553, %r481;
	mul.f32 	%f554, %f531, %f553;
	fma.rn.f32 	%f555, %f554, %f391, %f3782;
	cvt.rn.f32.s32 	%f556, %r482;
	mul.f32 	%f557, %f531, %f556;
	fma.rn.f32 	%f558, %f557, %f392, %f3781;
	ld.shared.u32 	%r517, [%r2848+48];
	ld.shared.u32 	%r518, [%r2848+64];
	// begin inline asm
	{.reg .f16 low,high;
  mov.b32 {low,high},%r493;
  cvt.f32.f16 %f393, low;}

	// end inline asm
	// begin inline asm
	{.reg .f16 low,high;
  mov.b32 {low,high},%r494;
  cvt.f32.f16 %f394, low;}

	// end inline asm
	mov.u32 	%r495, %r2401;
	mov.u32 	%r496, %r2401;
	mov.u32 	%r497, %r2401;
	mov.u32 	%r498, %r2401;
	// begin inline asm
	mma.sync.aligned.m16n8k32.row.col.s32.s8.s8.s32 {%r495, %r496, %r497, %r498}, {%r435, %r436, %r437, %r438}, {%r517, %r518}, {%r495, %r496, %r497, %r498};
	// end inline asm
	cvt.rn.f32.s32 	%f559, %r495;
	mul.f32 	%f560, %f520, %f559;
	fma.rn.f32 	%f561, %f560, %f393, %f537;
	cvt.rn.f32.s32 	%f562, %r496;
	mul.f32 	%f563, %f520, %f562;
	fma.rn.f32 	%f564, %f563, %f394, %f540;
	cvt.rn.f32.s32 	%f565, %r497;
	mul.f32 	%f566, %f524, %f565;
	fma.rn.f32 	%f567, %f566, %f393, %f543;
	cvt.rn.f32.s32 	%f568, %r498;
	mul.f32 	%f569, %f524, %f568;
	fma.rn.f32 	%f570, %f569, %f394, %f546;
	mov.u32 	%r509, %r2401;
	mov.u32 	%r510, %r2401;
	mov.u32 	%r511, %r2401;
	mov.u32 	%r512, %r2401;
	// begin inline asm
	mma.sync.aligned.m16n8k32.row.col.s32.s8.s8.s32 {%r509, %r510, %r511, %r512}, {%r451, %r452, %r453, %r454}, {%r517, %r518}, {%r509, %r510, %r511, %r512};
	// end inline asm
	cvt.rn.f32.s32 	%f571, %r509;
	mul.f32 	%f572, %f528, %f571;
	fma.rn.f32 	%f573, %f572, %f393, %f549;
	cvt.rn.f32.s32 	%f574, %r510;
	mul.f32 	%f575, %f528, %f574;
	fma.rn.f32 	%f576, %f575, %f394, %f552;
	cvt.rn.f32.s32 	%f577, %r511;
	mul.f32 	%f578, %f532, %f577;
	fma.rn.f32 	%f579, %f578, %f393, %f555;
	cvt.rn.f32.s32 	%f580, %r512;
	mul.f32 	%f581, %f532, %f580;
	fma.rn.f32 	%f582, %f581, %f394, %f558;
	ld.shared.u32 	%r547, [%r2848+80];
	ld.shared.u32 	%r548, [%r2848+96];
	// begin inline asm
	{.reg .f16 low,high;
  mov.b32 {low,high},%r523;
  cvt.f32.f16 %f395, low;}

	// end inline asm
	// begin inline asm
	{.reg .f16 low,high;
  mov.b32 {low,high},%r524;
  cvt.f32.f16 %f396, low;}

	// end inline asm
	mov.u32 	%r525, %r2401;
	mov.u32 	%r526, %r2401;
	mov.u32 	%r527, %r2401;
	mov.u32 	%r528, %r2401;
	// begin inline asm
	mma.sync.aligned.m16n8k32.row.col.s32.s8.s8.s32 {%r525, %r526, %r527, %r528}, {%r439, %r440, %r441, %r442}, {%r547, %r548}, {%r525, %r526, %r527, %r528};
	// end inline asm
	cvt.rn.f32.s32 	%f583, %r525;
	mul.f32 	%f584, %f521, %f583;
	fma.rn.f32 	%f585, %f584, %f395, %f561;
	cvt.rn.f32.s32 	%f586, %r526;
	mul.f32 	%f587, %f521, %f586;
	fma.rn.f32 	%f588, %f587, %f396, %f564;
	cvt.rn.f32.s32 	%f589, %r527;
	mul.f32 	%f590, %f525, %f589;
	fma.rn.f32 	%f591, %f590, %f395, %f567;
	cvt.rn.f32.s32 	%f592, %r528;
	mul.f32 	%f593, %f525, %f592;
	fma.rn.f32 	%f594, %f593, %f396, %f570;
	mov.u32 	%r539, %r2401;
	mov.u32 	%r540, %r2401;
	mov.u32 	%r541, %r2401;
	mov.u32 	%r542, %r2401;
	// begin inline asm
	mma.sync.aligned.m16n8k32.row.col.s32.s8.s8.s32 {%r539, %r540, %r541, %r542}, {%r455, %r456, %r457, %r458}, {%r547, %r548}, {%r539, %r540, %r541, %r542};
	// end inline asm
	cvt.rn.f32.s32 	%f595, %r539;
	mul.f32 	%f596, %f529, %f595;
	fma.rn.f32 	%f597, %f596, %f395, %f573;
	cvt.rn.f32.s32 	%f598, %r540;
	mul.f32 	%f599, %f529, %f598;
	fma.rn.f32 	%f600, %f599, %f396, %f576;
	cvt.rn.f32.s32 	%f601, %r541;
	mul.f32 	%f602, %f533, %f601;
	fma.rn.f32 	%f603, %f602, %f395, %f579;
	cvt.rn.f32.s32 	%f604, %r542;
	mul.f32 	%f605, %f533, %f604;
	fma.rn.f32 	%f606, %f605, %f396, %f582;
	ld.shared.u32 	%r577, [%r2848+112];
	ld.shared.u32 	%r578, [%r2848+128];
	// begin inline asm
	{.reg .f16 low,high;
  mov.b32 {low,high},%r553;
  cvt.f32.f16 %f397, low;}

	// end inline asm
	// begin inline asm
	{.reg .f16 low,high;
  mov.b32 {low,high},%r554;
  cvt.f32.f16 %f398, low;}

	// end inline asm
	mov.u32 	%r555, %r2401;
	mov.u32 	%r556, %r2401;
	mov.u32 	%r557, %r2401;
	mov.u32 	%r558, %r2401;
	// begin inline asm
	mma.sync.aligned.m16n8k32.row.col.s32.s8.s8.s32 {%r555, %r556, %r557, %r558}, {%r443, %r444, %r445, %r446}, {%r577, %r578}, {%r555, %r556, %r557, %r558};
	// end inline asm
	cvt.rn.f32.s32 	%f607, %r555;
	mul.f32 	%f608, %f522, %f607;
	fma.rn.f32 	%f609, %f608, %f397, %f585;
	cvt.rn.f32.s32 	%f610, %r556;
	mul.f32 	%f611, %f522, %f610;
	fma.rn.f32 	%f612, %f611, %f398, %f588;
	cvt.rn.f32.s32 	%f613, %r557;
	mul.f32 	%f614, %f526, %f613;
	fma.rn.f32 	%f615, %f614, %f397, %f591;
	cvt.rn.f32.s32 	%f616, %r558;
	mul.f32 	%f617, %f526, %f616;
	fma.rn.f32 	%f618, %f617, %f398, %f594;
	mov.u32 	%r569, %r2401;
	mov.u32 	%r570, %r2401;
	mov.u32 	%r571, %r2401;
	mov.u32 	%r572, %r2401;
	// begin inline asm
	mma.sync.aligned.m16n8k32.row.col.s32.s8.s8.s32 {%r569, %r570, %r571, %r572}, {%r459, %r460, %r461, %r462}, {%r577, %r578}, {%r569, %r570, %r571, %r572};
	// end inline asm
	cvt.rn.f32.s32 	%f619, %r569;
	mul.f32 	%f620, %f530, %f619;
	fma.rn.f32 	%f621, %f620, %f397, %f597;
	cvt.rn.f32.s32 	%f622, %r570;
	mul.f32 	%f623, %f530, %f622;
	fma.rn.f32 	%f624, %f623, %f398, %f600;
	cvt.rn.f32.s32 	%f625, %r571;
	mul.f32 	%f626, %f534, %f625;
	fma.rn.f32 	%f627, %f626, %f397, %f603;
	cvt.rn.f32.s32 	%f628, %r572;
	mul.f32 	%f629, %f534, %f628;
	fma.rn.f32 	%f630, %f629, %f398, %f606;
	ld.shared.u32 	%r607, [%r2848+2320];
	ld.shared.u32 	%r608, [%r2848+2336];
	ld.shared.v4.u32 	{%r583, %r613, %r643, %r673}, [%r2849+2304];
	// begin inline asm
	{.reg .f16 low,high;
  mov.b32 {low,high},%r583;
  cvt.f32.f16 %f399, low;}

	// end inline asm
	ld.shared.v4.u32 	{%r584, %r614, %r644, %r674}, [%r2849+2448];
	// begin inline asm
	{.reg .f16 low,high;
  mov.b32 {low,high},%r584;
  cvt.f32.f16 %f400, low;}

	// end inline asm
	mov.u32 	%r585, %r2401;
	mov.u32 	%r586, %r2401;
	mov.u32 	%r587, %r2401;
	mov.u32 	%r588, %r2401;
	// begin inline asm
	mma.sync.aligned.m16n8k32.row.col.s32.s8.s8.s32 {%r585, %r586, %r587, %r588}, {%r431, %r432, %r433, %r434}, {%r607, %r608}, {%r585, %r586, %r587, %r588};
	// end inline asm
	cvt.rn.f32.s32 	%f631, %r585;
	mul.f32 	%f632, %f519, %f631;
	fma.rn.f32 	%f633, %f632, %f399, %f3780;
	cvt.rn.f32.s32 	%f634, %r586;
	mul.f32 	%f635, %f519, %f634;
	fma.rn.f32 	%f636, %f635, %f400, %f3779;
	cvt.rn.f32.s32 	%f637, %r587;
	mul.f32 	%f638, %f523, %f637;
	fma.rn.f32 	%f639, %f638, %f399, %f3778;
	cvt.rn.f32.s32 	%f640, %r588;
	mul.f32 	%f641, %f523, %f640;
	fma.rn.f32 	%f642, %f641, %f400, %f3777;
	mov.u32 	%r599, %r2401;
	mov.u32 	%r600, %r2401;
	mov.u32 	%r601, %r2401;
	mov.u32 	%r602, %r2401;
	// begin inline asm
	mma.sync.aligned.m16n8k32.row.col.s32.s8.s8.s32 {%r599, %r600, %r601, %r602}, {%r447, %r448, %r449, %r450}, {%r607, %r608}, {%r599, %r600, %r601, %r602};
	// end inline asm
	cvt.rn.f32.s32 	%f643, %r599;
	mul.f32 	%f644, %f527, %f643;
	fma.rn.f32 	%f645, %f644, %f399, %f3776;
	cvt.rn.f32.s32 	%f646, %r600;
	mul.f32 	%f647, %f527, %f646;
	fma.rn.f32 	%f648, %f647, %f400, %f3775;
	cvt.rn.f32.s32 	%f649, %r601;
	mul.f32 	%f650, %f531, %f649;
	fma.rn.f32 	%f651, %f650, %f399, %f3774;
	cvt.rn.f32.s32 	%f652, %r602;
	mul.f32 	%f653, %f531, %f652;
	fma.rn.f32 	%f654, %f653, %f400, %f3773;
	ld.shared.u32 	%r637, [%r2848+2352];
	ld.shared.u32 	%r638, [%r2848+2368];
	// begin inline asm
	{.reg .f16 low,high;
  mov.b32 {low,high},%r613;
  cvt.f32.f16 %f401, low;}

	// end inline asm
	// begin inline asm
	{.reg .f16 low,high;
  mov.b32 {low,high},%r614;
  cvt.f32.f16 %f402, low;}

	// end inline asm
	mov.u32 	%r615, %r2401;
	mov.u32 	%r616, %r2401;
	mov.u32 	%r617, %r2401;
	mov.u32 	%r618, %r2401;
	// begin inline asm
	mma.sync.aligned.m16n8k32.row.col.s32.s8.s8.s32 {%r615, %r616, %r617, %r618}, {%r435, %r436, %r437, %r438}, {%r637, %r638}, {%r615, %r616, %r617, %r618};
	// end inline asm
	cvt.rn.f32.s32 	%f655, %r615;
	mul.f32 	%f656, %f520, %f655;
	fma.rn.f32 	%f657, %f656, %f401, %f633;
	cvt.rn.f32.s32 	%f658, %r616;
	mul.f32 	%f659, %f520, %f658;
	fma.rn.f32 	%f660, %f659, %f402, %f636;
	cvt.rn.f32.s32 	%f661, %r617;
	mul.f32 	%f662, %f524, %f661;
	fma.rn.f32 	%f663, %f662, %f401, %f639;
	cvt.rn.f32.s32 	%f664, %r618;
	mul.f32 	%f665, %f524, %f664;
	fma.rn.f32 	%f666, %f665, %f402, %f642;
	mov.u32 	%r629, %r2401;
	mov.u32 	%r630, %r2401;
	mov.u32 	%r631, %r2401;
	mov.u32 	%r632, %r2401;
	// begin inline asm
	mma.sync.aligned.m16n8k32.row.col.s32.s8.s8.s32 {%r629, %r630, %r631, %r632}, {%r451, %r452, %r453, %r454}, {%r637, %r638}, {%r629, %r630, %r631, %r632};
	// end inline asm
	cvt.rn.f32.s32 	%f667, %r629;
	mul.f32 	%f668, %f528, %f667;
	fma.rn.f32 	%f669, %f668, %f401, %f645;
	cvt.rn.f32.s32 	%f670, %r630;
	mul.f32 	%f671, %f528, %f670;
	fma.rn.f32 	%f672, %f671, %f402, %f648;
	cvt.rn.f32.s32 	%f673, %r631;
	mul.f32 	%f674, %f532, %f673;
	fma.rn.f32 	%f675, %f674, %f401, %f651;
	cvt.rn.f32.s32 	%f676, %r632;
	mul.f32 	%f677, %f532, %f676;
	fma.rn.f32 	%f678, %f677, %f402, %f654;
	ld.shared.u32 	%r667, [%r2848+2384];
	ld.shared.u32 	%r668, [%r2848+2400];
	// begin inline asm
	{.reg .f16 low,high;
  mov.b32 {low,high},%r643;
  cvt.f32.f16 %f403, low;}

	// end inline asm
	// begin inline asm
	{.reg .f16 low,high;
  mov.b32 {low,high},%r644;
  cvt.f32.f16 %f404, low;}

	// end inline asm
	mov.u32 	%r645, %r2401;
	mov.u32 	%r646, %r2401;
	mov.u32 	%r647, %r2401;
	mov.u32 	%r648, %r2401;
	// begin inline asm
	mma.sync.aligned.m16n8k32.row.col.s32.s8.s8.s32 {%r645, %r646, %r647, %r648}, {%r439, %r440, %r441, %r442}, {%r667, %r668}, {%r645, %r646, %r647, %r648};
	// end inline asm
	cvt.rn.f32.s32 	%f679, %r645;
	mul.f32 	%f680, %f521, %f679;
	fma.rn.f32 	%f681, %f680, %f403, %f657;
	cvt.rn.f32.s32 	%f682, %r646;
	mul.f32 	%f683, %f521, %f682;
	fma.rn.f32 	%f684, %f683, %f404, %f660;
	cvt.rn.f32.s32 	%f685, %r647;
	mul.f32 	%f686, %f525, %f685;
	fma.rn.f32 	%f687, %f686, %f403, %f663;
	cvt.rn.f32.s32 	%f688, %r648;
	mul.f32 	%f689, %f525, %f688;
	fma.rn.f32 	%f690, %f689, %f404, %f666;
	mov.u32 	%r659, %r2401;
	mov.u32 	%r660, %r2401;
	mov.u32 	%r661, %r2401;
	mov.u32 	%r662, %r2401;
	// begin inline asm
	mma.sync.aligned.m16n8k32.row.col.s32.s8.s8.s32 {%r659, %r660, %r661, %r662}, {%r455, %r456, %r457, %r458}, {%r667, %r668}, {%r659, %r660, %r661, %r662};
	// end inline asm
	cvt.rn.f32.s32 	%f691, %r659;
	mul.f32 	%f692, %f529, %f691;
	fma.rn.f32 	%f693, %f692, %f403, %f669;
	cvt.rn.f32.s32 	%f694, %r660;
	mul.f32 	%f695, %f529, %f694;
	fma.rn.f32 	%f696, %f695, %f404, %f672;
	cvt.rn.f32.s32 	%f697, %r661;
	mul.f32 	%f698, %f533, %f697;
	fma.rn.f32 	%f699, %f698, %f403, %f675;
	cvt.rn.f32.s32 	%f700, %r662;
	mul.f32 	%f701, %f533, %f700;
	fma.rn.f32 	%f702, %f701, %f404, %f678;
	ld.shared.u32 	%r697, [%r2848+2416];
	ld.shared.u32 	%r698, [%r2848+2432];
	// begin inline asm
	{.reg .f16 low,high;
  mov.b32 {low,high},%r673;
  cvt.f32.f16 %f405, low;}

	// end inline asm
	// begin inline asm
	{.reg .f16 low,high;
  mov.b32 {low,high},%r674;
  cvt.f32.f16 %f406, low;}

	// end inline asm
	mov.u32 	%r675, %r2401;
	mov.u32 	%r676, %r2401;
	mov.u32 	%r677, %r2401;
	mov.u32 	%r678, %r2401;
	// begin inline asm
	mma.sync.aligned.m16n8k32.row.col.s32.s8.s8.s32 {%r675, %r676, %r677, %r678}, {%r443, %r444, %r445, %r446}, {%r697, %r698}, {%r675, %r676, %r677, %r678};
	// end inline asm
	cvt.rn.f32.s32 	%f703, %r675;
	mul.f32 	%f704, %f522, %f703;
	fma.rn.f32 	%f705, %f704, %f405, %f681;
	cvt.rn.f32.s32 	%f706, %r676;
	mul.f32 	%f707, %f522, %f706;
	fma.rn.f32 	%f708, %f707, %f406, %f684;
	cvt.rn.f32.s32 	%f709, %r677;
	mul.f32 	%f710, %f526, %f709;
	fma.rn.f32 	%f711, %f710, %f405, %f687;
	cvt.rn.f32.s32 	%f712, %r678;
	mul.f32 	%f713, %f526, %f712;
	fma.rn.f32 	%f714, %f713, %f406, %f690;
	mov.u32 	%r689, %r2401;
	mov.u32 	%r690, %r2401;
	mov.u32 	%r691, %r2401;
	mov.u32 	%r692, %r2401;
	// begin inline asm
	mma.sync.aligned.m16n8k32.row.col.s32.s8.s8.s32 {%r689, %r690, %r691, %r692}, {%r459, %r460, %r461, %r462}, {%r697, %r698}, {%r689, %r690, %r691, %r692};
	// end inline asm
	cvt.rn.f32.s32 	%f715, %r689;
	mul.f32 	%f716, %f530, %f715;
	fma.rn.f32 	%f717, %f716, %f405, %f693;
	cvt.rn.f32.s32 	%f718, %r690;
	mul.f32 	%f719, %f530, %f718;
	fma.rn.f32 	%f720, %f719, %f406, %f696;
	cvt.rn.f32.s32 	%f721, %r691;
	mul.f32 	%f722, %f534, %f721;
	fma.rn.f32 	%f723, %f722, %f405, %f699;
	cvt.rn.f32.s32 	%f724, %r692;
	mul.f32 	%f725, %f534, %f724;
	fma.rn.f32 	%f726, %f725, %f406, %f702;
	ld.shared.u32 	%r727, [%r2848+4624];
	ld.shared.u32 	%r728, [%r2848+4640];
	ld.shared.v4.u32 	{%r703, %r733, %r763, %r793}, [%r2849+4608];
	// begin inline asm
	{.reg .f16 low,high;
  mov.b32 {low,high},%r703;
  cvt.f32.f16 %f407, low;}

	// end inline asm
	ld.shared.v4.u32 	{%r704, %r734, %r764, %r794}, [%r2849+4752];
	// begin inline asm
	{.reg .f16 low,high;
  mov.b32 {low,high},%r704;
  cvt.f32.f16 %f408, low;}

	// end inline asm
	mov.u32 	%r705, %r2401;
	mov.u32 	%r706, %r2401;
	mov.u32 	%r707, %r2401;
	mov.u32 	%r708, %r2401;
	// begin inline asm
	mma.sync.aligned.m16n8k32.row.col.s32.s8.s8.s32 {%r705, %r706, %r707, %r708}, {%r431, %r432, %r433, %r434}, {%r727, %r728}, {%r705, %r706, %r707, %r708};
	// end inline asm
	cvt.rn.f32.s32 	%f727, %r705;
	mul.f32 	%f728, %f519, %f727;
	fma.rn.f32 	%f729, %f728, %f407, %f3772;
	cvt.rn.f32.s32 	%f730, %r706;
	mul.f32 	%f731, %f519, %f730;
	fma.rn.f32 	%f732, %f731, %f408, %f3771;
	cvt.rn.f32.s32 	%f733, %r707;
	mul.f32 	%f734, %f523, %f733;
	fma.rn.f32 	%f735, %f734, %f407, %f3770;
	cvt.rn.f32.s32 	%f736, %r708;
	mul.f32 	%f737, %f523, %f736;
	fma.rn.f32 	%f738, %f737, %f408, %f3769;
	mov.u32 	%r719, %r2401;
	mov.u32 	%r720, %r2401;
	mov.u32 	%r721, %r2401;
	mov.u32 	%r722, %r2401;
	// begin inline asm
	mma.sync.aligned.m16n8k32.row.col.s32.s8.s8.s32 {%r719, %r720, %r721, %r722}, {%r447, %r448, %r449, %r450}, {%r727, %r728}, {%r719, %r720, %r721, %r722};
	// end inline asm
	cvt.rn.f32.s32 	%f739, %r719;
	mul.f32 	%f740, %f527, %f739;
	fma.rn.f32 	%f741, %f740, %f407, %f3768;
	cvt.rn.f32.s32 	%f742, %r720;
	mul.f32 	%f743, %f527, %f742;
	fma.rn.f32 	%f744, %f743, %f408, %f3767;
	cvt.rn.f32.s32 	%f745, %r721;
	mul.f32 	%f746, %f531, %f745;
	fma.rn.f32 	%f747, %f746, %f407, %f3766;
	cvt.rn.f32.s32 	%f748, %r722;
	mul.f32 	%f749, %f531, %f748;
	fma.rn.f32 	%f750, %f749, %f408, %f3765;
	ld.shared.u32 	%r757, [%r2848+4656];
	ld.shared.u32 	%r758, [%r2848+4672];
	// begin inline asm
	{.reg .f16 low,high;
  mov.b32 {low,high},%r733;
  cvt.f32.f16 %f409, low;}

	// end inline asm
	// begin inline asm
	{.reg .f16 low,high;
  mov.b32 {low,high},%r734;
  cvt.f32.f16 %f410, low;}

	// end inline asm
	mov.u32 	%r735, %r2401;
	mov.u32 	%r736, %r2401;
	mov.u32 	%r737, %r2401;
	mov.u32 	%r738, %r2401;
	// begin inline asm
	mma.sync.aligned.m16n8k32.row.col.s32.s8.s8.s32 {%r735, %r736, %r737, %r738}, {%r435, %r436, %r437, %r438}, {%r757, %r758}, {%r735, %r736, %r737, %r738};
	// end inline asm
	cvt.rn.f32.s32 	%f751, %r735;
	mul.f32 	%f752, %f520, %f751;
	fma.rn.f32 	%f753, %f752, %f409, %f729;
	cvt.rn.f32.s32 	%f754, %r736;
	mul.f32 	%f755, %f520, %f754;
	fma.rn.f32 	%f756, %f755, %f410, %f732;
	cvt.rn.f32.s32 	%f757, %r737;
	mul.f32 	%f758, %f524, %f757;
	fma.rn.f32 	%f759, %f758, %f409, %f735;
	cvt.rn.f32.s32 	%f760, %r738;
	mul.f32 	%f761, %f524, %f760;
	fma.rn.f32 	%f762, %f761, %f410, %f738;
	mov.u32 	%r749, %r2401;
	mov.u32 	%r750, %r2401;
	mov.u32 	%r751, %r2401;
	mov.u32 	%r752, %r2401;
	// begin inline asm
	mma.sync.aligned.m16n8k32.row.col.s32.s8.s8.s32 {%r749, %r750, %r751, %r752}, {%r451, %r452, %r453, %r454}, {%r757, %r758}, {%r749, %r750, %r751, %r752};
	// end inline asm
	cvt.rn.f32.s32 	%f763, %r749;
	mul.f32 	%f764, %f528, %f763;
	fma.rn.f32 	%f765, %f764, %f409, %f741;
	cvt.rn.f32.s32 	%f766, %r750;
	mul.f32 	%f767, %f528, %f766;
	fma.rn.f32 	%f768, %f767, %f410, %f744;
	cvt.rn.f32.s32 	%f769, %r751;
	mul.f32 	%f770, %f532, %f769;
	fma.rn.f32 	%f771, %f770, %f409, %f747;
	cvt.rn.f32.s32 	%f772, %r752;
	mul.f32 	%f773, %f532, %f772;
	fma.rn.f32 	%f774, %f773, %f410, %f750;
	ld.shared.u32 	%r787, [%r2848+4688];
	ld.shared.u32 	%r788, [%r2848+4704];
	// begin inline asm
	{.reg .f16 low,high;
  mov.b32 {low,high},%r763;
  cvt.f32.f16 %f411, low;}

	// end inline asm
	// begin inline asm
	{.reg .f16 low,high;
  mov.b32 {low,high},%r764;
  cvt.f32.f16 %f412, low;}

	// end inline asm
	mov.u32 	%r765, %r2401;
	mov.u32 	%r766, %r2401;
	mov.u32 	%r767, %r2401;
	mov.u32 	%r768, %r2401;
	// begin inline asm
	mma.sync.aligned.m16n8k32.row.col.s32.s8.s8.s32 {%r765, %r766, %r767, %r768}, {%r439, %r440, %r441, %r442}, {%r787, %r788}, {%r765, %r766, %r767, %r768};
	// end inline asm
	cvt.rn.f32.s32 	%f775, %r765;
	mul.f32 	%f776, %f521, %f775;
	fma.rn.f32 	%f777, %f776, %f411, %f753;
	cvt.rn.f32.s32 	%f778, %r766;
	mul.f32 	%f779, %f521, %f778;
	fma.rn.f32 	%f780, %f779, %f412, %f756;
	cvt.rn.f32.s32 	%f781, %r767;
	mul.f32 	%f782, %f525, %f781;
	fma.rn.f32 	%f783, %f782, %f411, %f759;
	cvt.rn.f32.s32 	%f784, %r768;
	mul.f32 	%f785, %f525, %f784;
	fma.rn.f32 	%f786, %f785, %f412, %f762;
	mov.u32 	%r779, %r2401;
	mov.u32 	%r780, %r2401;
	mov.u32 	%r781, %r2401;
	mov.u32 	%r782, %r2401;
	// begin inline asm
	mma.sync.aligned.m16n8k32.row.col.s32.s8.s8.s32 {%r779, %r780, %r781, %r782}, {%r455, %r456, %r457, %r458}, {%r787, %r788}, {%r779, %r780, %r781, %r782};
	// end inline asm
	cvt.rn.f32.s32 	%f787, %r779;
	mul.f32 	%f788, %f529, %f787;
	fma.rn.f32 	%f789, %f788, %f411, %f765;
	cvt.rn.f32.s32 	%f790, %r780;
	mul.f32 	%f791, %f529, %f790;
	fma.rn.f32 	%f792, %f791, %f412, %f768;
	cvt.rn.f32.s32 	%f793, %r781;
	mul.f32 	%f794, %f533, %f793;
	fma.rn.f32 	%f795, %f794, %f411, %f771;
	cvt.rn.f32.s32 	%f796, %r782;
	mul.f32 	%f797, %f533, %f796;
	fma.rn.f32 	%f798, %f797, %f412, %f774;
	ld.shared.u32 	%r817, [%r2848+4720];
	ld.shared.u32 	%r818, [%r2848+4736];
	// begin inline asm
	{.reg .f16 low,high;
  mov.b32 {low,high},%r793;
  cvt.f32.f16 %f413, low;}

	// end inline asm
	// begin inline asm
	{.reg .f16 low,high;
  mov.b32 {low,high},%r794;
  cvt.f32.f16 %f414, low;}

	// end inline asm
	mov.u32 	%r795, %r2401;
	mov.u32 	%r796, %r2401;
	mov.u32 	%r797, %r2401;
	mov.u32 	%r798, %r2401;
	// begin inline asm
	mma.sync.aligned.m16n8k32.row.col.s32.s8.s8.s32 {%r795, %r796, %r797, %r798}, {%r443, %r444, %r445, %r446}, {%r817, %r818}, {%r795, %r796, %r797, %r798};
	// end inline asm
	cvt.rn.f32.s32 	%f799, %r795;
	mul.f32 	%f800, %f522, %f799;
	fma.rn.f32 	%f801, %f800, %f413, %f777;
	cvt.rn.f32.s32 	%f802, %r796;
	mul.f32 	%f803, %f522, %f802;
	fma.rn.f32 	%f804, %f803, %f414, %f780;
	cvt.rn.f32.s32 	%f805, %r797;
	mul.f32 	%f806, %f526, %f805;
	fma.rn.f32 	%f807, %f806, %f413, %f783;
	cvt.rn.f32.s32 	%f808, %r798;
	mul.f32 	%f809, %f526, %f808;
	fma.rn.f32 	%f810, %f809, %f414, %f786;
	mov.u32 	%r809, %r2401;
	mov.u32 	%r810, %r2401;
	mov.u32 	%r811, %r2401;
	mov.u32 	%r812, %r2401;
	// begin inline asm
	mma.sync.aligned.m16n8k32.row.col.s32.s8.s8.s32 {%r809, %r810, %r811, %r812}, {%r459, %r460, %r461, %r462}, {%r817, %r818}, {%r809, %r810, %r811, %r812};
	// end inline asm
	cvt.rn.f32.s32 	%f811, %r809;
	mul.f32 	%f812, %f530, %f811;
	fma.rn.f32 	%f813, %f812, %f413, %f789;
	cvt.rn.f32.s32 	%f814, %r810;
	mul.f32 	%f815, %f530, %f814;
	fma.rn.f32 	%f816, %f815, %f414, %f792;
	cvt.rn.f32.s32 	%f817, %r811;
	mul.f32 	%f818, %f534, %f817;
	fma.rn.f32 	%f819, %f818, %f413, %f795;
	cvt.rn.f32.s32 	%f820, %r812;
	mul.f32 	%f821, %f534, %f820;
	fma.rn.f32 	%f822, %f821, %f414, %f798;
	ld.shared.u32 	%r847, [%r2848+6928];
	ld.shared.u32 	%r848, [%r2848+6944];
	ld.shared.v4.u32 	{%r823, %r853, %r883, %r913}, [%r2849+6912];
	// begin inline asm
	{.reg .f16 low,high;
  mov.b32 {low,high},%r823;
  cvt.f32.f16 %f415, low;}

	// end inline asm
	ld.shared.v4.u32 	{%r824, %r854, %r884, %r914}, [%r2849+7056];
	// begin inline asm
	{.reg .f16 low,high;
  mov.b32 {low,high},%r824;
  cvt.f32.f16 %f416, low;}

	// end inline asm
	mov.u32 	%r825, %r2401;
	mov.u32 	%r826, %r2401;
	mov.u32 	%r827, %r2401;
	mov.u32 	%r828, %r2401;
	// begin inline asm
	mma.sync.aligned.m16n8k32.row.col.s32.s8.s8.s32 {%r825, %r826, %r827, %r828}, {%r431, %r432, %r433, %r434}, {%r847, %r848}, {%r825, %r826, %r827, %r828};
	// end inline asm
	cvt.rn.f32.s32 	%f823, %r825;
	mul.f32 	%f824, %f519, %f823;
	fma.rn.f32 	%f825, %f824, %f415, %f3764;
	cvt.rn.f32.s32 	%f826, %r826;
	mul.f32 	%f827, %f519, %f826;
	fma.rn.f32 	%f828, %f827, %f416, %f3763;
	cvt.rn.f32.s32 	%f829, %r827;
	mul.f32 	%f830, %f523, %f829;
	fma.rn.f32 	%f831, %f830, %f415, %f3762;
	cvt.rn.f32.s32 	%f832, %r828;
	mul.f32 	%f833, %f523, %f832;
	fma.rn.f32 	%f834, %f833, %f416, %f3761;
	mov.u32 	%r839, %r2401;
	mov.u32 	%r840, %r2401;
	mov.u32 	%r841, %r2401;
	mov.u32 	%r842, %r2401;
	// begin inline asm
	mma.sync.aligned.m16n8k32.row.col.s32.s8.s8.s32 {%r839, %r840, %r841, %r842}, {%r447, %r448, %r449, %r450}, {%r847, %r848}, {%r839, %r840, %r841, %r842};
	// end inline asm
	cvt.rn.f32.s32 	%f835, %r839;
	mul.f32 	%f836, %f527, %f835;
	fma.rn.f32 	%f837, %f836, %f415, %f3760;
	cvt.rn.f32.s32 	%f838, %r840;
	mul.f32 	%f839, %f527, %f838;
	fma.rn.f32 	%f840, %f839, %f416, %f3759;
	cvt.rn.f32.s32 	%f841, %r841;
	mul.f32 	%f842, %f531, %f841;
	fma.rn.f32 	%f843, %f842, %f415, %f3758;
	cvt.rn.f32.s32 	%f844, %r842;
	mul.f32 	%f845, %f531, %f844;
	fma.rn.f32 	%f846, %f845, %f416, %f3757;
	ld.shared.u32 	%r877, [%r2848+6960];
	ld.shared.u32 	%r878, [%r2848+6976];
	// begin inline asm
	{.reg .f16 low,high;
  mov.b32 {low,high},%r853;
  cvt.f32.f16 %f417, low;}

	// end inline asm
	// begin inline asm
	{.reg .f16 low,high;
  mov.b32 {low,high},%r854;
  cvt.f32.f16 %f418, low;}

	// end inline asm
	mov.u32 	%r855, %r2401;
	mov.u32 	%r856, %r2401;
	mov.u32 	%r857, %r2401;
	mov.u32 	%r858, %r2401;
	// begin inline asm
	mma.sync.aligned.m16n8k32.row.col.s32.s8.s8.s32 {%r855, %r856, %r857, %r858}, {%r435, %r436, %r437, %r438}, {%r877, %r878}, {%r855, %r856, %r857, %r858};
	// end inline asm
	cvt.rn.f32.s32 	%f847, %r855;
	mul.f32 	%f848, %f520, %f847;
	fma.rn.f32 	%f849, %f848, %f417, %f825;
	cvt.rn.f32.s32 	%f850, %r856;
	mul.f32 	%f851, %f520, %f850;
	fma.rn.f32 	%f852, %f851, %f418, %f828;
	cvt.rn.f32.s32 	%f853, %r857;
	mul.f32 	%f854, %f524, %f853;
	fma.rn.f32 	%f855, %f854, %f417, %f831;
	cvt.rn.f32.s32 	%f856, %r858;
	mul.f32 	%f857, %f524, %f856;
	fma.rn.f32 	%f858, %f857, %f418, %f834;
	mov.u32 	%r869, %r2401;
	mov.u32 	%r870, %r2401;
	mov.u32 	%r871, %r2401;
	mov.u32 	%r872, %r2401;
	// begin inline asm
	mma.sync.aligned.m16n8k32.row.col.s32.s8.s8.s32 {%r869, %r870, %r871, %r872}, {%r451, %r452, %r453, %r454}, {%r877, %r878}, {%r869, %r870, %r871, %r872};
	// end inline asm
	cvt.rn.f32.s32 	%f859, %r869;
	mul.f32 	%f860, %f528, %f859;
	fma.rn.f32 	%f861, %f860, %f417, %f837;
	cvt.rn.f32.s32 	%f862, %r870;
	mul.f32 	%f863, %f528, %f862;
	fma.rn.f32 	%f864, %f863, %f418, %f840;
	cvt.rn.f32.s32 	%f865, %r871;
	mul.f32 	%f866, %f532, %f865;
	fma.rn.f32 	%f867, %f866, %f417, %f843;
	cvt.rn.f32.s32 	%f868, %r872;
	mul.f32 	%f869, %f532, %f868;
	fma.rn.f32 	%f870, %f869, %f418, %f846;
	ld.shared.u32 	%r907, [%r2848+6992];
	ld.shared.u32 	%r908, [%r2848+7008];
	// begin inline asm
	{.reg .f16 low,high;
  mov.b32 {low,high},%r883;
  cvt.f32.f16 %f419, low;}

	// end inline asm
	// begin inline asm
	{.reg .f16 low,high;
  mov.b32 {low,high},%r884;
  cvt.f32.f16 %f420, low;}

	// end inline asm
	mov.u32 	%r885, %r2401;
	mov.u32 	%r886, %r2401;
	mov.u32 	%r887, %r2401;
	mov.u32 	%r888, %r2401;
	// begin inline asm
	mma.sync.aligned.m16n8k32.row.col.s32.s8.s8.s32 {%r885, %r886, %r887, %r888}, {%r439, %r440, %r441, %r442}, {%r907, %r908}, {%r885, %r886, %r887, %r888};
	// end inline asm
	cvt.rn.f32.s32 	%f871, %r885;
	mul.f32 	%f872, %f521, %f871;
	fma.rn.f32 	%f873, %f872, %f419, %f849;
	cvt.rn.f32.s32 	%f874, %r886;
	mul.f32 	%f875, %f521, %f874;
	fma.rn.f32 	%f876, %f875, %f420, %f852;
	cvt.rn.f32.s32 	%f877, %r887;
	mul.f32 	%f878, %f525, %f877;
	fma.rn.f32 	%f879, %f878, %f419, %f855;
	cvt.rn.f32.s32 	%f880, %r888;
	mul.f32 	%f881, %f525, %f880;
	fma.rn.f32 	%f882, %f881, %f420, %f858;
	mov.u32 	%r899, %r2401;
	mov.u32 	%r900, %r2401;
	mov.u32 	%r901, %r2401;
	mov.u32 	%r902, %r2401;
	// begin inline asm
	mma.sync.aligned.m16n8k32.row.col.s32.s8.s8.s32 {%r899, %r900, %r901, %r902}, {%r455, %r456, %r457, %r458}, {%r907, %r908}, {%r899, %r900, %r901, %r902};
	// end inline asm
	cvt.rn.f32.s32 	%f883, %r899;
	mul.f32 	%f884, %f529, %f883;
	fma.rn.f32 	%f885, %f884, %f419, %f861;
	cvt.rn.f32.s32 	%f886, %r900;
	mul.f32 	%f887, %f529, %f886;
	fma.rn.f32 	%f888, %f887, %f420, %f864;
	cvt.rn.f32.s32 	%f889, %r901;
	mul.f32 	%f890, %f533, %f889;
	fma.rn.f32 	%f891, %f890, %f419, %f867;
	cvt.rn.f32.s32 	%f892, %r902;
	mul.f32 	%f893, %f533, %f892;
	fma.rn.f32 	%f894, %f893, %f420, %f870;
	ld.shared.u32 	%r937, [%r2848+7024];
	ld.shared.u32 	%r938, [%r2848+7040];
	// begin inline asm
	{.reg .f16 low,high;
  mov.b32 {low,high},%r913;
  cvt.f32.f16 %f421, low;}

	// end inline asm
	// begin inline asm
	{.reg .f16 low,high;
  mov.b32 {low,high},%r914;
  cvt.f32.f16 %f422, low;}

	// end inline asm
	mov.u32 	%r915, %r2401;
	mov.u32 	%r916, %r2401;
	mov.u32 	%r917, %r2401;
	mov.u32 	%r918, %r2401;
	// begin inline asm
	mma.sync.aligned.m16n8k32.row.col.s32.s8.s8.s32 {%r915, %r916, %r917, %r918}, {%r443, %r444, %r445, %r446}, {%r937, %r938}, {%r915, %r916, %r917, %r918};
	// end inline asm
	cvt.rn.f32.s32 	%f895, %r915;
	mul.f32 	%f896, %f522, %f895;
	fma.rn.f32 	%f897, %f896, %f421, %f873;
	cvt.rn.f32.s32 	%f898, %r916;
	mul.f32 	%f899, %f522, %f898;
	fma.rn.f32 	%f900, %f899, %f422, %f876;
	cvt.rn.f32.s32 	%f901, %r917;
	mul.f32 	%f902, %f526, %f901;
	fma.rn.f32 	%f903, %f902, %f421, %f879;
	cvt.rn.f32.s32 	%f904, %r918;
	mul.f32 	%f905, %f526, %f904;
	fma.rn.f32 	%f906, %f905, %f422, %f882;
	mov.u32 	%r929, %r2401;
	mov.u32 	%r930, %r2401;
	mov.u32 	%r931, %r2401;
	mov.u32 	%r932, %r2401;
	// begin inline asm
	mma.sync.aligned.m16n8k32.row.col.s32.s8.s8.s32 {%r929, %r930, %r931, %r932}, {%r459, %r460, %r461, %r462}, {%r937, %r938}, {%r929, %r930, %r931, %r932};
	// end inline asm
	cvt.rn.f32.s32 	%f907, %r929;
	mul.f32 	%f908, %f530, %f907;
	fma.rn.f32 	%f909, %f908, %f421, %f885;
	cvt.rn.f32.s32 	%f910, %r930;
	mul.f32 	%f911, %f530, %f910;
	fma.rn.f32 	%f912, %f911, %f422, %f888;
	cvt.rn.f32.s32 	%f913, %r931;
	mul.f32 	%f914, %f534, %f913;
	fma.rn.f32 	%f915, %f914, %f421, %f891;
	cvt.rn.f32.s32 	%f916, %r932;
	mul.f32 	%f917, %f534, %f916;
	fma.rn.f32 	%f918, %f917, %f422, %f894;
	ld.shared.u32 	%r967, [%r2848+9232];
	ld.shared.u32 	%r968, [%r2848+9248];
	ld.shared.v4.u32 	{%r943, %r973, %r1003, %r1033}, [%r2849+9216];
	// begin inline asm
	{.reg .f16 low,high;
  mov.b32 {low,high},%r943;
  cvt.f32.f16 %f423, low;}

	// end inline asm
	ld.shared.v4.u32 	{%r944, %r974, %r1004, %r1034}, [%r2849+9360];
	// begin inline asm
	{.reg .f16 low,high;
  mov.b32 {low,high},%r944;
  cvt.f32.f16 %f424, low;}

	// end inline asm
	mov.u32 	%r945, %r2401;
	mov.u32 	%r946, %r2401;
	mov.u32 	%r947, %r2401;
	mov.u32 	%r948, %r2401;
	// begin inline asm
	mma.sync.aligned.m16n8k32.row.col.s32.s8.s8.s32 {%r945, %r946, %r947, %r948}, {%r431, %r432, %r433, %r434}, {%r967, %r968}, {%r945, %r946, %r947, %r948};
	// end inline asm
	cvt.rn.f32.s32 	%f919, %r945;
	mul.f32 	%f920, %f519, %f919;
	fma.rn.f32 	%f921, %f920, %f423, %f3756;
	cvt.rn.f32.s32 	%f922, %r946;
	mul.f32 	%f923, %f519, %f922;
	fma.rn.f32 	%f924, %f923, %f424, %f3755;
	cvt.rn.f32.s32 	%f925, %r947;
	mul.f32 	%f926, %f523, %f925;
	fma.rn.f32 	%f927, %f926, %f423, %f3754;
	cvt.rn.f32.s32 	%f928, %r948;
	mul.f32 	%f929, %f523, %f928;
	fma.rn.f32 	%f930, %f929, %f424, %f3753;
	mov.u32 	%r959, %r2401;
	mov.u32 	%r960, %r2401;
	mov.u32 	%r961, %r2401;
	mov.u32 	%r962, %r2401;
	// begin inline asm
	mma.sync.aligned.m16n8k32.row.col.s32.s8.s8.s32 {%r959, %r960, %r961, %r962}, {%r447, %r448, %r449, %r450}, {%r967, %r968}, {%r959, %r960, %r961, %r962};
	// end inline asm
	cvt.rn.f32.s32 	%f931, %r959;
	mul.f32 	%f932, %f527, %f931;
	fma.rn.f32 	%f933, %f932, %f423, %f3752;
	cvt.rn.f32.s32 	%f934, %r960;
	mul.f32 	%f935, %f527, %f934;
	fma.rn.f32 	%f936, %f935, %f424, %f3751;
	cvt.rn.f32.s32 	%f937, %r961;
	mul.f32 	%f938, %f531, %f937;
	fma.rn.f32 	%f939, %f938, %f423, %f3750;
	cvt.rn.f32.s32 	%f940, %r962;
	mul.f32 	%f941, %f531, %f940;
	fma.rn.f32 	%f942, %f941, %f424, %f3749;
	ld.shared.u32 	%r997, [%r2848+9264];
	ld.shared.u32 	%r998, [%r2848+9280];
	// begin inline asm
	{.reg .f16 low,high;
  mov.b32 {low,high},%r973;
  cvt.f32.f16 %f425, low;}

	// end inline asm
	// begin inline asm
	{.reg .f16 low,high;
  mov.b32 {low,high},%r974;
  cvt.f32.f16 %f426, low;}

	// end inline asm
	mov.u32 	%r975, %r2401;
	mov.u32 	%r976, %r2401;
	mov.u32 	%r977, %r2401;
	mov.u32 	%r978, %r2401;
	// begin inline asm
	mma.sync.aligned.m16n8k32.row.col.s32.s8.s8.s32 {%r975, %r976, %r977, %r978}, {%r435, %r436, %r437, %r438}, {%r997, %r998}, {%r975, %r976, %r977, %r978};
	// end inline asm
	cvt.rn.f32.s32 	%f943, %r975;
	mul.f32 	%f944, %f520, %f943;
	fma.rn.f32 	%f945, %f944, %f425, %f921;
	cvt.rn.f32.s32 	%f946, %r976;
	mul.f32 	%f947, %f520, %f946;
	fma.rn.f32 	%f948, %f947, %f426, %f924;
	cvt.rn.f32.s32 	%f949, %r977;
	mul.f32 	%f950, %f524, %f949;
	fma.rn.f32 	%f951, %f950, %f425, %f927;
	cvt.rn.f32.s32 	%f952, %r978;
	mul.f32 	%f953, %f524, %f952;
	fma.rn.f32 	%f954, %f953, %f426, %f930;
	mov.u32 	%r989, %r2401;
	mov.u32 	%r990, %r2401;
	mov.u32 	%r991, %r2401;
	mov.u32 	%r992, %r2401;
	// begin inline asm
	mma.sync.aligned.m16n8k32.row.col.s32.s8.s8.s32 {%r989, %r990, %r991, %r992}, {%r451, %r452, %r453, %r454}, {%r997, %r998}, {%r989, %r990, %r991, %r992};
	// end inline asm
	cvt.rn.f32.s32 	%f955, %r989;
	mul.f32 	%f956, %f528, %f955;
	fma.rn.f32 	%f957, %f956, %f425, %f933;
	cvt.rn.f32.s32 	%f958, %r990;
	mul.f32 	%f959, %f528, %f958;
	fma.rn.f32 	%f960, %f959, %f426, %f936;
	cvt.rn.f32.s32 	%f961, %r991;
	mul.f32 	%f962, %f532, %f961;
	fma.rn.f32 	%f963, %f962, %f425, %f939;
	cvt.rn.f32.s32 	%f964, %r992;
	mul.f32 	%f965, %f532, %f964;
	fma.rn.f32 	%f966, %f965, %f426, %f942;
	ld.shared.u32 	%r1027, [%r2848+9296];
	ld.shared.u32 	%r1028, [%r2848+9312];
	// begin inline asm
	{.reg .f16 low,high;
  mov.b32 {low,high},%r1003;
  cvt.f32.f16 %f427, low;}

	// end inline asm
	// begin inline asm
	{.reg .f16 low,high;
  mov.b32 {low,high},%r1004;
  cvt.f32.f16 %f428, low;}

	// end inline asm
	mov.u32 	%r1005, %r2401;
	mov.u32 	%r1006, %r2401;
	mov.u32 	%r1007, %r2401;
	mov.u32 	%r1008, %r2401;
	// begin inline asm
	mma.sync.aligned.m16n8k32.row.col.s32.s8.s8.s32 {%r1005, %r1006, %r1007, %r1008}, {%r439, %r440, %r441, %r442}, {%r1027, %r1028}, {%r1005, %r1006, %r1007, %r1008};
	// end inline asm
	cvt.rn.f32.s32 	%f967, %r1005;
	mul.f32 	%f968, %f521, %f967;
	fma.rn.f32 	%f969, %f968, %f427, %f945;
	cvt.rn.f32.s32 	%f970, %r1006;
	mul.f32 	%f971, %f521, %f970;
	fma.rn.f32 	%f972, %f971, %f428, %f948;
	cvt.rn.f32.s32 	%f973, %r1007;
	mul.f32 	%f974, %f525, %f973;
	fma.rn.f32 	%f975, %f974, %f427, %f951;
	cvt.rn.f32.s32 	%f976, %r1008;
	mul.f32 	%f977, %f525, %f976;
	fma.rn.f32 	%f978, %f977, %f428, %f954;
	mov.u32 	%r1019, %r2401;
	mov.u32 	%r1020, %r2401;
	mov.u32 	%r1021, %r2401;
	mov.u32 	%r1022, %r2401;
	// begin inline asm
	mma.sync.aligned.m16n8k32.row.col.s32.s8.s8.s32 {%r1019, %r1020, %r1021, %r1022}, {%r455, %r456, %r457, %r458}, {%r1027, %r1028}, {%r1019, %r1020, %r1021, %r1022};
	// end inline asm
	cvt.rn.f32.s32 	%f979, %r1019;
	mul.f32 	%f980, %f529, %f979;
	fma.rn.f32 	%f981, %f980, %f427, %f957;
	cvt.rn.f32.s32 	%f982, %r1020;
	mul.f32 	%f983, %f529, %f982;
	fma.rn.f32 	%f984, %f983, %f428, %f960;
	cvt.rn.f32.s32 	%f985, %r1021;
	mul.f32 	%f986, %f533, %f985;
	fma.rn.f32 	%f987, %f986, %f427, %f963;
	cvt.rn.f32.s32 	%f988, %r1022;
	mul.f32 	%f989, %f533, %f988;
	fma.rn.f32 	%f990, %f989, %f428, %f966;
	ld.shared.u32 	%r1057, [%r2848+9328];
	ld.shared.u32 	%r1058, [%r2848+9344];
	// begin inline asm
	{.reg .f16 low,high;
  mov.b32 {low,high},%r1033;
  cvt.f32.f16 %f429, low;}

	// end inline asm
	// begin inline asm
	{.reg .f16 low,high;
  mov.b32 {low,high},%r1034;
  cvt.f32.f16 %f430, low;}

	// end inline asm
	mov.u32 	%r1035, %r2401;
	mov.u32 	%r1036, %r2401;
	mov.u32 	%r1037, %r2401;
	mov.u32 	%r1038, %r2401;
	// begin inline asm
	mma.sync.aligned.m16n8k32.row.col.s32.s8.s8.s32 {%r1035, %r1036, %r1037, %r1038}, {%r443, %r444, %r445, %r446}, {%r1057, %r1058}, {%r1035, %r1036, %r1037, %r1038};
	// end inline asm
	cvt.rn.f32.s32 	%f991, %r1035;
	mul.f32 	%f992, %f522, %f991;
	fma.rn.f32 	%f993, %f992, %f429, %f969;
	cvt.rn.f32.s32 	%f994, %r1036;
	mul.f32 	%f995, %f522, %f994;
	fma.rn.f32 	%f996, %f995, %f430, %f972;
	cvt.rn.f32.s32 	%f997, %r1037;
	mul.f32 	%f998, %f526, %f997;
	fma.rn.f32 	%f999, %f998, %f429, %f975;
	cvt.rn.f32.s32 	%f1000, %r1038;
	mul.f32 	%f1001, %f526, %f1000;
	fma.rn.f32 	%f1002, %f1001, %f430, %f978;
	mov.u32 	%r1049, %r2401;
	mov.u32 	%r1050, %r2401;
	mov.u32 	%r1051, %r2401;
	mov.u32 	%r1052, %r2401;
	// begin inline asm
	mma.sync.aligned.m16n8k32.row.col.s32.s8.s8.s32 {%r1049, %r1050, %r1051, %r1052}, {%r459, %r460, %r461, %r462}, {%r1057, %r1058}, {%r1049, %r1050, %r1051, %r1052};
	// end inline asm
	cvt.rn.f32.s32 	%f1003, %r1049;
	mul.f32 	%f1004, %f530, %f1003;
	fma.rn.f32 	%f1005, %f1004, %f429, %f981;
	cvt.rn.f32.s32 	%f1006, %r1050;
	mul.f32 	%f1007, %f530, %f1006;
	fma.rn.f32 	%f1008, %f1007, %f430, %f984;
	cvt.rn.f32.s32 	%f1009, %r1051;
	mul.f32 	%f1010, %f534, %f1009;
	fma.rn.f32 	%f1011, %f1010, %f429, %f987;
	cvt.rn.f32.s32 	%f1012, %r1052;
	mul.f32 	%f1013, %f534, %f1012;
	fma.rn.f32 	%f1014, %f1013, %f430, %f990;
	ld.shared.u32 	%r1087, [%r2848+11536];
	ld.shared.u32 	%r1088, [%r2848+11552];
	ld.shared.v4.u32 	{%r1063, %r1093, %r1123, %r1153}, [%r2849+11520];
	// begin inline asm
	{.reg .f16 low,high;
  mov.b32 {low,high},%r1063;
  cvt.f32.f16 %f431, low;}

	// end inline asm
	ld.shared.v4.u32 	{%r1064, %r1094, %r1124, %r1154}, [%r2849+11664];
	// begin inline asm
	{.reg .f16 low,high;
  mov.b32 {low,high},%r1064;
  cvt.f32.f16 %f432, low;}

	// end inline asm
	mov.u32 	%r1065, %r2401;
	mov.u32 	%r1066, %r2401;
	mov.u32 	%r1067, %r2401;
	mov.u32 	%r1068, %r2401;
	// begin inline asm
	mma.sync.aligned.m16n8k32.row.col.s32.s8.s8.s32 {%r1065, %r1066, %r1067, %r1068}, {%r431, %r432, %r433, %r434}, {%r1087, %r1088}, {%r1065, %r1066, %r1067, %r1068};
	// end inline asm
	cvt.rn.f32.s32 	%f1015, %r1065;
	mul.f32 	%f1016, %f519, %f1015;
	fma.rn.f32 	%f1017, %f1016, %f431, %f3748;
	cvt.rn.f32.s32 	%f1018, %r1066;
	mul.f32 	%f1019, %f519, %f1018;
	fma.rn.f32 	%f1020, %f1019, %f432, %f3747;
	cvt.rn.f32.s32 	%f1021, %r1067;
	mul.f32 	%f1022, %f523, %f1021;
	fma.rn.f32 	%f1023, %f1022, %f431, %f3746;
	cvt.rn.f32.s32 	%f1024, %r1068;
	mul.f32 	%f1025, %f523, %f1024;
	fma.rn.f32 	%f1026, %f1025, %f432, %f3745;
	mov.u32 	%r1079, %r2401;
	mov.u32 	%r1080, %r2401;
	mov.u32 	%r1081, %r2401;
	mov.u32 	%r1082, %r2401;
	// begin inline asm
	mma.sync.aligned.m16n8k32.row.col.s32.s8.s8.s32 {%r1079, %r1080, %r1081, %r1082}, {%r447, %r448, %r449, %r450}, {%r1087, %r1088}, {%r1079, %r1080, %r1081, %r1082};
	// end inline asm
	cvt.rn.f32.s32 	%f1027, %r1079;
	mul.f32 	%f1028, %f527, %f1027;
	fma.rn.f32 	%f1029, %f1028, %f431, %f3744;
	cvt.rn.f32.s32 	%f1030, %r1080;
	mul.f32 	%f1031, %f527, %f1030;
	fma.rn.f32 	%f1032, %f1031, %f432, %f3743;
	cvt.rn.f32.s32 	%f1033, %r1081;
	mul.f32 	%f1034, %f531, %f1033;
	fma.rn.f32 	%f1035, %f1034, %f431, %f3742;
	cvt.rn.f32.s32 	%f1036, %r1082;
	mul.f32 	%f1037, %f531, %f1036;
	fma.rn.f32 	%f1038, %f1037, %f432, %f3741;
	ld.shared.u32 	%r1117, [%r2848+11568];
	ld.shared.u32 	%r1118, [%r2848+11584];
	// begin inline asm
	{.reg .f16 low,high;
  mov.b32 {low,high},%r1093;
  cvt.f32.f16 %f433, low;}

	// end inline asm
	// begin inline asm
	{.reg .f16 low,high;
  mov.b32 {low,high},%r1094;
  cvt.f32.f16 %f434, low;}

	// end inline asm
	mov.u32 	%r1095, %r2401;
	mov.u32 	%r1096, %r2401;
	mov.u32 	%r1097, %r2401;
	mov.u32 	%r1098, %r2401;
	// begin inline asm
	mma.sync.aligned.m16n8k32.row.col.s32.s8.s8.s32 {%r1095, %r1096, %r1097, %r1098}, {%r435, %r436, %r437, %r438}, {%r1117, %r1118}, {%r1095, %r1096, %r1097, %r1098};
	// end inline asm
	cvt.rn.f32.s32 	%f1039, %r1095;
	mul.f32 	%f1040, %f520, %f1039;
	fma.rn.f32 	%f1041, %f1040, %f433, %f1017;
	cvt.rn.f32.s32 	%f1042, %r1096;
	mul.f32 	%f1043, %f520, %f1042;
	fma.rn.f32 	%f1044, %f1043, %f434, %f1020;
	cvt.rn.f32.s32 	%f1045, %r1097;
	mul.f32 	%f1046, %f524, %f1045;
	fma.rn.f32 	%f1047, %f1046, %f433, %f1023;
	cvt.rn.f32.s32 	%f1048, %r1098;
	mul.f32 	%f1049, %f524, %f1048;
	fma.rn.f32 	%f1050, %f1049, %f434, %f1026;
	mov.u32 	%r1109, %r2401;
	mov.u32 	%r1110, %r2401;
	mov.u32 	%r1111, %r2401;
	mov.u32 	%r1112, %r2401;
	// begin inline asm
	mma.sync.aligned.m16n8k32.row.col.s32.s8.s8.s32 {%r1109, %r1110, %r1111, %r1112}, {%r451, %r452, %r453, %r454}, {%r1117, %r1118}, {%r1109, %r1110, %r1111, %r1112};
	// end inline asm
	cvt.rn.f32.s32 	%f1051, %r1109;
	mul.f32 	%f1052, %f528, %f1051;
	fma.rn.f32 	%f1053, %f1052, %f433, %f1029;
	cvt.rn.f32.s32 	%f1054, %r1110;
	mul.f32 	%f1055, %f528, %f1054;
	fma.rn.f32 	%f1056, %f1055, %f434, %f1032;
	cvt.rn.f32.s32 	%f1057, %r1111;
	mul.f32 	%f1058, %f532, %f1057;
	fma.rn.f32 	%f1059, %f1058, %f433, %f1035;
	cvt.rn.f32.s32 	%f1060, %r1112;
	mul.f32 	%f1061, %f532, %f1060;
	fma.rn.f32 	%f1062, %f1061, %f434, %f1038;
	ld.shared.u32 	%r1147, [%r2848+11600];
	ld.shared.u32 	%r1148, [%r2848+11616];
	// begin inline asm
	{.reg .f16 low,high;
  mov.b32 {low,high},%r1123;
  cvt.f32.f16 %f435, low;}

	// end inline asm
	// begin inline asm
	{.reg .f16 low,high;
  mov.b32 {low,high},%r1124;
  cvt.f32.f16 %f436, low;}

	// end inline asm
	mov.u32 	%r1125, %r2401;
	mov.u32 	%r1126, %r2401;
	mov.u32 	%r1127, %r2401;
	mov.u32 	%r1128, %r2401;
	// begin inline asm
	mma.sync.aligned.m16n8k32.row.col.s32.s8.s8.s32 {%r1125, %r1126, %r1127, %r1128}, {%r439, %r440, %r441, %r442}, {%r1147, %r1148}, {%r1125, %r1126, %r1127, %r1128};
	// end inline asm
	cvt.rn.f32.s32 	%f1063, %r1125;
	mul.f32 	%f1064, %f521, %f1063;
	fma.rn.f32 	%f1065, %f1064, %f435, %f1041;
	cvt.rn.f32.s32 	%f1066, %r1126;
	mul.f32 	%f1067, %f521, %f1066;
	fma.rn.f32 	%f1068, %f1067, %f436, %f1044;
	cvt.rn.f32.s32 	%f1069, %r1127;
	mul.f32 	%f1070, %f525, %f1069;
	fma.rn.f32 	%f1071, %f1070, %f435, %f1047;
	cvt.rn.f32.s32 	%f1072, %r1128;
	mul.f32 	%f1073, %f525, %f1072;
	fma.rn.f32 	%f1074, %f1073, %f436, %f1050;
	mov.u32 	%r1139, %r2401;
	mov.u32 	%r1140, %r2401;
	mov.u32 	%r1141, %r2401;
	mov.u32 	%r1142, %r2401;
	// begin inline asm
	mma.sync.aligned.m16n8k32.row.col.s32.s8.s8.s32 {%r1139, %r1140, %r1141, %r1142}, {%r455, %r456, %r457, %r458}, {%r1147, %r1148}, {%r1139, %r1140, %r1141, %r1142};
	// end inline asm
	cvt.rn.f32.s32 	%f1075, %r1139;
	mul.f32 	%f1076, %f529, %f1075;
	fma.rn.f32 	%f1077, %f1076, %f435, %f1053;
	cvt.rn.f32.s32 	%f1078, %r1140;
	mul.f32 	%f1079, %f529, %f1078;
	fma.rn.f32 	%f1080, %f1079, %f436, %f1056;
	cvt.rn.f32.s32 	%f1081, %r1141;
	mul.f32 	%f1082, %f533, %f1081;
	fma.rn.f32 	%f1083, %f1082, %f435, %f1059;
	cvt.rn.f32.s32 	%f1084, %r1142;
	mul.f32 	%f1085, %f533, %f1084;
	fma.rn.f32 	%f1086, %f1085, %f436, %f1062;
	ld.shared.u32 	%r1177, [%r2848+11632];
	ld.shared.u32 	%r1178, [%r2848+11648];
	// begin inline asm
	{.reg .f16 low,high;
  mov.b32 {low,high},%r1153;
  cvt.f32.f16 %f437, low;}

	// end inline asm
	// begin inline asm
	{.reg .f16 low,high;
  mov.b32 {low,high},%r1154;
  cvt.f32.f16 %f438, low;}

	// end inline asm
	mov.u32 	%r1155, %r2401;
	mov.u32 	%r1156, %r2401;
	mov.u32 	%r1157, %r2401;
	mov.u32 	%r1158, %r2401;
	// begin inline asm
	mma.sync.aligned.m16n8k32.row.col.s32.s8.s8.s32 {%r1155, %r1156, %r1157, %r1158}, {%r443, %r444, %r445, %r446}, {%r1177, %r1178}, {%r1155, %r1156, %r1157, %r1158};
	// end inline asm
	cvt.rn.f32.s32 	%f1087, %r1155;
	mul.f32 	%f1088, %f522, %f1087;
	fma.rn.f32 	%f1089, %f1088, %f437, %f1065;
	cvt.rn.f32.s32 	%f1090, %r1156;
	mul.f32 	%f1091, %f522, %f1090;
	fma.rn.f32 	%f1092, %f1091, %f438, %f1068;
	cvt.rn.f32.s32 	%f1093, %r1157;
	mul.f32 	%f1094, %f526, %f1093;
	fma.rn.f32 	%f1095, %f1094, %f437, %f1071;
	cvt.rn.f32.s32 	%f1096, %r1158;
	mul.f32 	%f1097, %f526, %f1096;
	fma.rn.f32 	%f1098, %f1097, %f438, %f1074;
	mov.u32 	%r1169, %r2401;
	mov.u32 	%r1170, %r2401;
	mov.u32 	%r1171, %r2401;
	mov.u32 	%r1172, %r2401;
	// begin inline asm
	mma.sync.aligned.m16n8k32.row.col.s32.s8.s8.s32 {%r1169, %r1170, %r1171, %r1172}, {%r459, %r460, %r461, %r462}, {%r1177, %r1178}, {%r1169, %r1170, %r1171, %r1172};
	// end inline asm
	cvt.rn.f32.s32 	%f1099, %r1169;
	mul.f32 	%f1100, %f530, %f1099;
	fma.rn.f32 	%f1101, %f1100, %f437, %f1077;
	cvt.rn.f32.s32 	%f1102, %r1170;
	mul.f32 	%f1103, %f530, %f1102;
	fma.rn.f32 	%f1104, %f1103, %f438, %f1080;
	cvt.rn.f32.s32 	%f1105, %r1171;
	mul.f32 	%f1106, %f534, %f1105;
	fma.rn.f32 	%f1107, %f1106, %f437, %f1083;
	cvt.rn.f32.s32 	%f1108, %r1172;
	mul.f32 	%f1109, %f534, %f1108;
	fma.rn.f32 	%f1110, %f1109, %f438, %f1086;
	ld.shared.u32 	%r1207, [%r2848+13840];
	ld.shared.u32 	%r1208, [%r2848+13856];
	ld.shared.v4.u32 	{%r1183, %r1213, %r1243, %r1273}, [%r2849+13824];
	// begin inline asm
	{.reg .f16 low,high;
  mov.b32 {low,high},%r1183;
  cvt.f32.f16 %f439, low;}

	// end inline asm
	ld.shared.v4.u32 	{%r1184, %r1214, %r1244, %r1274}, [%r2849+13968];
	// begin inline asm
	{.reg .f16 low,high;
  mov.b32 {low,high},%r1184;
  cvt.f32.f16 %f440, low;}

	// end inline asm
	mov.u32 	%r1185, %r2401;
	mov.u32 	%r1186, %r2401;
	mov.u32 	%r1187, %r2401;
	mov.u32 	%r1188, %r2401;
	// begin inline asm
	mma.sync.aligned.m16n8k32.row.col.s32.s8.s8.s32 {%r1185, %r1186, %r1187, %r1188}, {%r431, %r432, %r433, %r434}, {%r1207, %r1208}, {%r1185, %r1186, %r1187, %r1188};
	// end inline asm
	cvt.rn.f32.s32 	%f1111, %r1185;
	mul.f32 	%f1112, %f519, %f1111;
	fma.rn.f32 	%f1113, %f1112, %f439, %f3740;
	cvt.rn.f32.s32 	%f1114, %r1186;
	mul.f32 	%f1115, %f519, %f1114;
	fma.rn.f32 	%f1116, %f1115, %f440, %f3739;
	cvt.rn.f32.s32 	%f1117, %r1187;
	mul.f32 	%f1118, %f523, %f1117;
	fma.rn.f32 	%f1119, %f1118, %f439, %f3738;
	cvt.rn.f32.s32 	%f1120, %r1188;
	mul.f32 	%f1121, %f523, %f1120;
	fma.rn.f32 	%f1122, %f1121, %f440, %f3737;
	mov.u32 	%r1199, %r2401;
	mov.u32 	%r1200, %r2401;
	mov.u32 	%r1201, %r2401;
	mov.u32 	%r1202, %r2401;
	// begin inline asm
	mma.sync.aligned.m16n8k32.row.col.s32.s8.s8.s32 {%r1199, %r1200, %r1201, %r1202}, {%r447, %r448, %r449, %r450}, {%r1207, %r1208}, {%r1199, %r1200, %r1201, %r1202};
	// end inline asm
	cvt.rn.f32.s32 	%f1123, %r1199;
	mul.f32 	%f1124, %f527, %f1123;
	fma.rn.f32 	%f1125, %f1124, %f439, %f3736;
	cvt.rn.f32.s32 	%f1126, %r1200;
	mul.f32 	%f1127, %f527, %f1126;
	fma.rn.f32 	%f1128, %f1127, %f440, %f3735;
	cvt.rn.f32.s32 	%f1129, %r1201;
	mul.f32 	%f1130, %f531, %f1129;
	fma.rn.f32 	%f1131, %f1130, %f439, %f3734;
	cvt.rn.f32.s32 	%f1132, %r1202;
	mul.f32 	%f1133, %f531, %f1132;
	fma.rn.f32 	%f1134, %f1133, %f440, %f3733;
	ld.shared.u32 	%r1237, [%r2848+13872];
	ld.shared.u32 	%r1238, [%r2848+13888];
	// begin inline asm
	{.reg .f16 low,high;
  mov.b32 {low,high},%r1213;
  cvt.f32.f16 %f441, low;}

	// end inline asm
	// begin inline asm
	{.reg .f16 low,high;
  mov.b32 {low,high},%r1214;
  cvt.f32.f16 %f442, low;}

	// end inline asm
	mov.u32 	%r1215, %r2401;
	mov.u32 	%r1216, %r2401;
	mov.u32 	%r1217, %r2401;
	mov.u32 	%r1218, %r2401;
	// begin inline asm
	mma.sync.aligned.m16n8k32.row.col.s32.s8.s8.s32 {%r1215, %r1216, %r1217, %r1218}, {%r435, %r436, %r437, %r438}, {%r1237, %r1238}, {%r1215, %r1216, %r1217, %r1218};
	// end inline asm
	cvt.rn.f32.s32 	%f1135, %r1215;
	mul.f32 	%f1136, %f520, %f1135;
	fma.rn.f32 	%f1137, %f1136, %f441, %f1113;
	cvt.rn.f32.s32 	%f1138, %r1216;
	mul.f32 	%f1139, %f520, %f1138;
	fma.rn.f32 	%f1140, %f1139, %f442, %f1116;
	cvt.rn.f32.s32 	%f1141, %r1217;
	mul.f32 	%f1142, %f524, %f1141;
	fma.rn.f32 	%f1143, %f1142, %f441, %f1119;
	cvt.rn.f32.s32 	%f1144, %r1218;
	mul.f32 	%f1145, %f524, %f1144;
	fma.rn.f32 	%f1146, %f1145, %f442, %f1122;
	mov.u32 	%r1229, %r2401;
	mov.u32 	%r1230, %r2401;
	mov.u32 	%r1231, %r2401;
	mov.u32 	%r1232, %r2401;
	// begin inline asm
	mma.sync.aligned.m16n8k32.row.col.s32.s8.s8.s32 {%r1229, %r1230, %r1231, %r1232}, {%r451, %r452, %r453, %r454}, {%r1237, %r1238}, {%r1229, %r1230, %r1231, %r1232};
	// end inline asm
	cvt.rn.f32.s32 	%f1147, %r1229;
	mul.f32 	%f1148, %f528, %f1147;
	fma.rn.f32 	%f1149, %f1148, %f441, %f1125;
	cvt.rn.f32.s32 	%f1150, %r1230;
	mul.f32 	%f1151, %f528, %f1150;
	fma.rn.f32 	%f1152, %f1151, %f442, %f1128;
	cvt.rn.f32.s32 	%f1153, %r1231;
	mul.f32 	%f1154, %f532, %f1153;
	fma.rn.f32 	%f1155, %f1154, %f441, %f1131;
	cvt.rn.f32.s32 	%f1156, %r1232;
	mul.f32 	%f1157, %f532, %f1156;
	fma.rn.f32 	%f1158, %f1157, %f442, %f1134;
	ld.shared.u32 	%r1267, [%r2848+13904];
	ld.shared.u32 	%r1268, [%r2848+13920];
	// begin inline asm
	{.reg .f16 low,high;
  mov.b32 {low,high},%r1243;
  cvt.f32.f16 %f443, low;}

	// end inline asm
	// begin inline asm
	{.reg .f16 low,high;
  mov.b32 {low,high},%r1244;
  cvt.f32.f16 %f444, low;}

	// end inline asm
	mov.u32 	%r1245, %r2401;
	mov.u32 	%r1246, %r2401;
	mov.u32 	%r1247, %r2401;
	mov.u32 	%r1248, %r2401;
	// begin inline asm
	mma.sync.aligned.m16n8k32.row.col.s32.s8.s8.s32 {%r1245, %r1246, %r1247, %r1248}, {%r439, %r440, %r441, %r442}, {%r1267, %r1268}, {%r1245, %r1246, %r1247, %r1248};
	// end inline asm
	cvt.rn.f32.s32 	%f1159, %r1245;
	mul.f32 	%f1160, %f521, %f1159;
	fma.rn.f32 	%f1161, %f1160, %f443, %f1137;
	cvt.rn.f32.s32 	%f1162, %r1246;
	mul.f32 	%f1163, %f521, %f1162;
	fma.rn.f32 	%f1164, %f1163, %f444, %f1140;
	cvt.rn.f32.s32 	%f1165, %r1247;
	mul.f32 	%f1166, %f525, %f1165;
	fma.rn.f32 	%f1167, %f1166, %f443, %f1143;
	cvt.rn.f32.s32 	%f1168, %r1248;
	mul.f32 	%f1169, %f525, %f1168;
	fma.rn.f32 	%f1170, %f1169, %f444, %f1146;
	mov.u32 	%r1259, %r2401;
	mov.u32 	%r1260, %r2401;
	mov.u32 	%r1261, %r2401;
	mov.u32 	%r1262, %r2401;
	// begin inline asm
	mma.sync.aligned.m16n8k32.row.col.s32.s8.s8.s32 {%r1259, %r1260, %r1261, %r1262}, {%r455, %r456, %r457, %r458}, {%r1267, %r1268}, {%r1259, %r1260, %r1261, %r1262};
	// end inline asm
	cvt.rn.f32.s32 	%f1171, %r1259;
	mul.f32 	%f1172, %f529, %f1171;
	fma.rn.f32 	%f1173, %f1172, %f443, %f1149;
	cvt.rn.f32.s32 	%f1174, %r1260;
	mul.f32 	%f1175, %f529, %f1174;
	fma.rn.f32 	%f1176, %f1175, %f444, %f1152;
	cvt.rn.f32.s32 	%f1177, %r1261;
	mul.f32 	%f1178, %f533, %f1177;
	fma.rn.f32 	%f1179, %f1178, %f443, %f1155;
	cvt.rn.f32.s32 	%f1180, %r1262;
	mul.f32 	%f1181, %f533, %f1180;
	fma.rn.f32 	%f1182, %f1181, %f444, %f1158;
	ld.shared.u32 	%r1297, [%r2848+13936];
	ld.shared.u32 	%r1298, [%r2848+13952];
	// begin inline asm
	{.reg .f16 low,high;
  mov.b32 {low,high},%r1273;
  cvt.f32.f16 %f445, low;}

	// end inline asm
	// begin inline asm
	{.reg .f16 low,high;
  mov.b32 {low,high},%r1274;
  cvt.f32.f16 %f446, low;}

	// end inline asm
	mov.u32 	%r1275, %r2401;
	mov.u32 	%r1276, %r2401;
	mov.u32 	%r1277, %r2401;
	mov.u32 	%r1278, %r2401;
	// begin inline asm
	mma.sync.aligned.m16n8k32.row.col.s32.s8.s8.s32 {%r1275, %r1276, %r1277, %r1278}, {%r443, %r444, %r445, %r446}, {%r1297, %r1298}, {%r1275, %r1276, %r1277, %r1278};
	// end inline asm
	cvt.rn.f32.s32 	%f1183, %r1275;
	mul.f32 	%f1184, %f522, %f1183;
	fma.rn.f32 	%f1185, %f1184, %f445, %f1161;
	cvt.rn.f32.s32 	%f1186, %r1276;
	mul.f32 	%f1187, %f522, %f1186;
	fma.rn.f32 	%f1188, %f1187, %f446, %f1164;
	cvt.rn.f32.s32 	%f1189, %r1277;
	mul.f32 	%f1190, %f526, %f1189;
	fma.rn.f32 	%f1191, %f1190, %f445, %f1167;
	cvt.rn.f32.s32 	%f1192, %r1278;
	mul.f32 	%f1193, %f526, %f1192;
	fma.rn.f32 	%f1194, %f1193, %f446, %f1170;
	mov.u32 	%r1289, %r2401;
	mov.u32 	%r1290, %r2401;
	mov.u32 	%r1291, %r2401;
	mov.u32 	%r1292, %r2401;
	// begin inline asm
	mma.sync.aligned.m16n8k32.row.col.s32.s8.s8.s32 {%r1289, %r1290, %r1291, %r1292}, {%r459, %r460, %r461, %r462}, {%r1297, %r1298}, {%r1289, %r1290, %r1291, %r1292};
	// end inline asm
	cvt.rn.f32.s32 	%f1195, %r1289;
	mul.f32 	%f1196, %f530, %f1195;
	fma.rn.f32 	%f1197, %f1196, %f445, %f1173;
	cvt.rn.f32.s32 	%f1198, %r1290;
	mul.f32 	%f1199, %f530, %f1198;
	fma.rn.f32 	%f1200, %f1199, %f446, %f1176;
	cvt.rn.f32.s32 	%f1201, %r1291;
	mul.f32 	%f1202, %f534, %f1201;
	fma.rn.f32 	%f1203, %f1202, %f445, %f1179;
	cvt.rn.f32.s32 	%f1204, %r1292;
	mul.f32 	%f1205, %f534, %f1204;
	fma.rn.f32 	%f1206, %f1205, %f446, %f1182;
	ld.shared.u32 	%r1327, [%r2848+16144];
	ld.shared.u32 	%r1328, [%r2848+16160];
	ld.shared.v4.u32 	{%r1303, %r1333, %r1363, %r1393}, [%r2849+16128];
	// begin inline asm
	{.reg .f16 low,high;
  mov.b32 {low,high},%r1303;
  cvt.f32.f16 %f447, low;}

	// end inline asm
	ld.shared.v4.u32 	{%r1304, %r1334, %r1364, %r1394}, [%r2849+16272];
	// begin inline asm
	{.reg .f16 low,high;
  mov.b32 {low,high},%r1304;
  cvt.f32.f16 %f448, low;}

	// end inline asm
	mov.u32 	%r1305, %r2401;
	mov.u32 	%r1306, %r2401;
	mov.u32 	%r1307, %r2401;
	mov.u32 	%r1308, %r2401;
	// begin inline asm
	mma.sync.aligned.m16n8k32.row.col.s32.s8.s8.s32 {%r1305, %r1306, %r1307, %r1308}, {%r431, %r432, %r433, %r434}, {%r1327, %r1328}, {%r1305, %r1306, %r1307, %r1308};
	// end inline asm
	cvt.rn.f32.s32 	%f1207, %r1305;
	mul.f32 	%f1208, %f519, %f1207;
	fma.rn.f32 	%f1209, %f1208, %f447, %f3732;
	cvt.rn.f32.s32 	%f1210, %r1306;
	mul.f32 	%f1211, %f519, %f1210;
	fma.rn.f32 	%f1212, %f1211, %f448, %f3731;
	cvt.rn.f32.s32 	%f1213, %r1307;
	mul.f32 	%f1214, %f523, %f1213;
	fma.rn.f32 	%f1215, %f1214, %f447, %f3730;
	cvt.rn.f32.s32 	%f1216, %r1308;
	mul.f32 	%f1217, %f523, %f1216;
	fma.rn.f32 	%f1218, %f1217, %f448, %f3729;
	mov.u32 	%r1319, %r2401;
	mov.u32 	%r1320, %r2401;
	mov.u32 	%r1321, %r2401;
	mov.u32 	%r1322, %r2401;
	// begin inline asm
	mma.sync.aligned.m16n8k32.row.col.s32.s8.s8.s32 {%r1319, %r1320, %r1321, %r1322}, {%r447, %r448, %r449, %r450}, {%r1327, %r1328}, {%r1319, %r1320, %r1321, %r1322};
	// end inline asm
	cvt.rn.f32.s32 	%f1219, %r1319;
	mul.f32 	%f1220, %f527, %f1219;
	fma.rn.f32 	%f1221, %f1220, %f447, %f3728;
	cvt.rn.f32.s32 	%f1222, %r1320;
	mul.f32 	%f1223, %f527, %f1222;
	fma.rn.f32 	%f1224, %f1223, %f448, %f3727;
	cvt.rn.f32.s32 	%f1225, %r1321;
	mul.f32 	%f1226, %f531, %f1225;
	fma.rn.f32 	%f1227, %f1226, %f447, %f3726;
	cvt.rn.f32.s32 	%f1228, %r1322;
	mul.f32 	%f1229, %f531, %f1228;
	fma.rn.f32 	%f1230, %f1229, %f448, %f3725;
	ld.shared.u32 	%r1357, [%r2848+16176];
	ld.shared.u32 	%r1358, [%r2848+16192];
	// begin inline asm
	{.reg .f16 low,high;
  mov.b32 {low,high},%r1333;
  cvt.f32.f16 %f449, low;}

	// end inline asm
	// begin inline asm
	{.reg .f16 low,high;
  mov.b32 {low,high},%r1334;
  cvt.f32.f16 %f450, low;}

	// end inline asm
	mov.u32 	%r1335, %r2401;
	mov.u32 	%r1336, %r2401;
	mov.u32 	%r1337, %r2401;
	mov.u32 	%r1338, %r2401;
	// begin inline asm
	mma.sync.aligned.m16n8k32.row.col.s32.s8.s8.s32 {%r1335, %r1336, %r1337, %r1338}, {%r435, %r436, %r437, %r438}, {%r1357, %r1358}, {%r1335, %r1336, %r1337, %r1338};
	// end inline asm
	cvt.rn.f32.s32 	%f1231, %r1335;
	mul.f32 	%f1232, %f520, %f1231;
	fma.rn.f32 	%f1233, %f1232, %f449, %f1209;
	cvt.rn.f32.s32 	%f1234, %r1336;
	mul.f32 	%f1235, %f520, %f1234;
	fma.rn.f32 	%f1236, %f1235, %f450, %f1212;
	cvt.rn.f32.s32 	%f1237, %r1337;
	mul.f32 	%f1238, %f524, %f1237;
	fma.rn.f32 	%f1239, %f1238, %f449, %f1215;
	cvt.rn.f32.s32 	%f1240, %r1338;
	mul.f32 	%f1241, %f524, %f1240;
	fma.rn.f32 	%f1242, %f1241, %f450, %f1218;
	mov.u32 	%r1349, %r2401;
	mov.u32 	%r1350, %r2401;
	mov.u32 	%r1351, %r2401;
	mov.u32 	%r1352, %r2401;
	// begin inline asm
	mma.sync.aligned.m16n8k32.row.col.s32.s8.s8.s32 {%r1349, %r1350, %r1351, %r1352}, {%r451, %r452, %r453, %r454}, {%r1357, %r1358}, {%r1349, %r1350, %r1351, %r1352};
	// end inline asm
	cvt.rn.f32.s32 	%f1243, %r1349;
	mul.f32 	%f1244, %f528, %f1243;
	fma.rn.f32 	%f1245, %f1244, %f449, %f1221;
	cvt.rn.f32.s32 	%f1246, %r1350;
	mul.f32 	%f1247, %f528, %f1246;
	fma.rn.f32 	%f1248, %f1247, %f450, %f1224;
	cvt.rn.f32.s32 	%f1249, %r1351;
	mul.f32 	%f1250, %f532, %f1249;
	fma.rn.f32 	%f1251, %f1250, %f449, %f1227;
	cvt.rn.f32.s32 	%f1252, %r1352;
	mul.f32 	%f1253, %f532, %f1252;
	fma.rn.f32 	%f1254, %f1253, %f450, %f1230;
	ld.shared.u32 	%r1387, [%r2848+16208];
	ld.shared.u32 	%r1388, [%r2848+16224];
	// begin inline asm
	{.reg .f16 low,high;
  mov.b32 {low,high},%r1363;
  cvt.f32.f16 %f451, low;}

	// end inline asm
	// begin inline asm
	{.reg .f16 low,high;
  mov.b32 {low,high},%r1364;
  cvt.f32.f16 %f452, low;}

	// end inline asm
	mov.u32 	%r1365, %r2401;
	mov.u32 	%r1366, %r2401;
	mov.u32 	%r1367, %r2401;
	mov.u32 	%r1368, %r2401;
	// begin inline asm
	mma.sync.aligned.m16n8k32.row.col.s32.s8.s8.s32 {%r1365, %r1366, %r1367, %r1368}, {%r439, %r440, %r441, %r442}, {%r1387, %r1388}, {%r1365, %r1366, %r1367, %r1368};
	// end inline asm
	cvt.rn.f32.s32 	%f1255, %r1365;
	mul.f32 	%f1256, %f521, %f1255;
	fma.rn.f32 	%f1257, %f1256, %f451, %f1233;
	cvt.rn.f32.s32 	%f1258, %r1366;
	mul.f32 	%f1259, %f521, %f1258;
	fma.rn.f32 	%f1260, %f1259, %f452, %f1236;
	cvt.rn.f32.s32 	%f1261, %r1367;
	mul.f32 	%f1262, %f525, %f1261;
	fma.rn.f32 	%f1263, %f1262, %f451, %f1239;
	cvt.rn.f32.s32 	%f1264, %r1368;
	mul.f32 	%f1265, %f525, %f1264;
	fma.rn.f32 	%f1266, %f1265, %f452, %f1242;
	mov.u32 	%r1379, %r2401;
	mov.u32 	%r1380, %r2401;
	mov.u32 	%r1381, %r2401;
	mov.u32 	%r1382, %r2401;
	// begin inline asm
	mma.sync.aligned.m16n8k32.row.col.s32.s8.s8.s32 {%r1379, %r1380, %r1381, %r1382}, {%r455, %r456, %r457, %r458}, {%r1387, %r1388}, {%r1379, %r1380, %r1381, %r1382};
	// end inline asm
	cvt.rn.f32.s32 	%f1267, %r1379;
	mul.f32 	%f1268, %f529, %f1267;
	fma.rn.f32 	%f1269, %f1268, %f451, %f1245;
	cvt.rn.f32.s32 	%f1270, %r1380;
	mul.f32 	%f1271, %f529, %f1270;
	fma.rn.f32 	%f1272, %f1271, %f452, %f1248;
	cvt.rn.f32.s32 	%f1273, %r1381;
	mul.f32 	%f1274, %f533, %f1273;
	fma.rn.f32 	%f1275, %f1274, %f451, %f1251;
	cvt.rn.f32.s32 	%f1276, %r1382;
	mul.f32 	%f1277, %f533, %f1276;
	fma.rn.f32 	%f1278, %f1277, %f452, %f1254;
	ld.shared.u32 	%r1417, [%r2848+16240];
	ld.shared.u32 	%r1418, [%r2848+16256];
	// begin inline asm
	{.reg .f16 low,high;
  mov.b32 {low,high},%r1393;
  cvt.f32.f16 %f453, low;}

	// end inline asm
	// begin inline asm
	{.reg .f16 low,high;
  mov.b32 {low,high},%r1394;
  cvt.f32.f16 %f454, low;}

	// end inline asm
	mov.u32 	%r1395, %r2401;
	mov.u32 	%r1396, %r2401;
	mov.u32 	%r1397, %r2401;
	mov.u32 	%r1398, %r2401;
	// begin inline asm
	mma.sync.aligned.m16n8k32.row.col.s32.s8.s8.s32 {%r1395, %r1396, %r1397, %r1398}, {%r443, %r444, %r445, %r446}, {%r1417, %r1418}, {%r1395, %r1396, %r1397, %r1398};
	// end inline asm
	cvt.rn.f32.s32 	%f1279, %r1395;
	mul.f32 	%f1280, %f522, %f1279;
	fma.rn.f32 	%f1281, %f1280, %f453, %f1257;
	cvt.rn.f32.s32 	%f1282, %r1396;
	mul.f32 	%f1283, %f522, %f1282;
	fma.rn.f32 	%f1284, %f1283, %f454, %f1260;
	cvt.rn.f32.s32 	%f1285, %r1397;
	mul.f32 	%f1286, %f526, %f1285;
	fma.rn.f32 	%f1287, %f1286, %f453, %f1263;
	cvt.rn.f32.s32 	%f1288, %r1398;
	mul.f32 	%f1289, %f526, %f1288;
	fma.rn.f32 	%f1290, %f1289, %f454, %f1266;
	mov.u32 	%r1409, %r2401;
	mov.u32 	%r1410, %r2401;
	mov.u32 	%r1411, %r2401;
	mov.u32 	%r1412, %r2401;
	// begin inline asm
	mma.sync.aligned.m16n8k32.row.col.s32.s8.s8.s32 {%r1409, %r1410, %r1411, %r1412}, {%r459, %r460, %r461, %r462}, {%r1417, %r1418}, {%r1409, %r1410, %r1411, %r1412};
	// end inline asm
	cvt.rn.f32.s32 	%f1291, %r1409;
	mul.f32 	%f1292, %f530, %f1291;
	fma.rn.f32 	%f1293, %f1292, %f453, %f1269;
	cvt.rn.f32.s32 	%f1294, %r1410;
	mul.f32 	%f1295, %f530, %f1294;
	fma.rn.f32 	%f1296, %f1295, %f454, %f1272;
	cvt.rn.f32.s32 	%f1297, %r1411;
	mul.f32 	%f1298, %f534, %f1297;
	fma.rn.f32 	%f1299, %f1298, %f453, %f1275;
	cvt.rn.f32.s32 	%f1300, %r1412;
	mul.f32 	%f1301, %f534, %f1300;
	fma.rn.f32 	%f1302, %f1301, %f454, %f1278;
	bar.sync 	0;
	mul.wide.s32 	%rd250, %r5867, 144;
	add.s64 	%rd251, %rd245, %rd250;
	ld.global.nc.u32 	%r2850, [%rd251];
	st.shared.u32 	[%r2814], %r2850;
	ld.global.nc.u32 	%r2851, [%rd251+1024];
	st.shared.u32 	[%r2814+1024], %r2851;
	ld.global.nc.u32 	%r2852, [%rd251+2048];
	st.shared.u32 	[%r2814+2048], %r2852;
	ld.global.nc.u32 	%r2853, [%rd251+3072];
	st.shared.u32 	[%r2814+3072], %r2853;
	ld.global.nc.u32 	%r2854, [%rd251+4096];
	st.shared.u32 	[%r2814+4096], %r2854;
	ld.global.nc.u32 	%r2855, [%rd251+5120];
	st.shared.u32 	[%r2814+5120], %r2855;
	ld.global.nc.u32 	%r2856, [%rd251+6144];
	st.shared.u32 	[%r2814+6144], %r2856;
	ld.global.nc.u32 	%r2857, [%rd251+7168];
	st.shared.u32 	[%r2814+7168], %r2857;
	ld.global.nc.u32 	%r2858, [%rd251+8192];
	st.shared.u32 	[%r2814+8192], %r2858;
	ld.global.nc.u32 	%r2859, [%rd251+9216];
	st.shared.u32 	[%r2814+9216], %r2859;
	ld.global.nc.u32 	%r2860, [%rd251+10240];
	st.shared.u32 	[%r2814+10240], %r2860;
	ld.global.nc.u32 	%r2861, [%rd251+11264];
	st.shared.u32 	[%r2814+11264], %r2861;
	ld.global.nc.u32 	%r2862, [%rd251+12288];
	st.shared.u32 	[%r2814+12288], %r2862;
	ld.global.nc.u32 	%r2863, [%rd251+13312];
	st.shared.u32 	[%r2814+13312], %r2863;
	ld.global.nc.u32 	%r2864, [%rd251+14336];
	st.shared.u32 	[%r2814+14336], %r2864;
	ld.global.nc.u32 	%r2865, [%rd251+15360];
	st.shared.u32 	[%r2814+15360], %r2865;
	ld.global.nc.u32 	%r2866, [%rd251+16384];
	st.shared.u32 	[%r2814+16384], %r2866;
	ld.global.nc.u32 	%r2867, [%rd251+17408];
	st.shared.u32 	[%r2814+17408], %r2867;
	bar.sync 	0;
	add.s64 	%rd146, %rd249, 19072;
	// begin inline asm
	ldmatrix.sync.aligned.m8n8.x4.b16 {%r1423, %r1424, %r1425, %r1426}, [%rd146];
	// end inline asm
	add.s64 	%rd147, %rd249, 19104;
	// begin inline asm
	ldmatrix.sync.aligned.m8n8.x4.b16 {%r1427, %r1428, %r1429, %r1430}, [%rd147];
	// end inline asm
	add.s64 	%rd148, %rd249, 19136;
	// begin inline asm
	ldmatrix.sync.aligned.m8n8.x4.b16 {%r1431, %r1432, %r1433, %r1434}, [%rd148];
	// end inline asm
	add.s64 	%rd149, %rd249, 19168;
	// begin inline asm
	ldmatrix.sync.aligned.m8n8.x4.b16 {%r1435, %r1436, %r1437, %r1438}, [%rd149];
	// end inline asm
	ld.shared.v4.f32 	{%f1303, %f1304, %f1305, %f1306}, [%r2840+19216];
	ld.shared.v4.f32 	{%f1307, %f1308, %f1309, %f1310}, [%r2840+21648];
	add.s64 	%rd150, %rd249, 23936;
	// begin inline asm
	ldmatrix.sync.aligned.m8n8.x4.b16 {%r1439, %r1440, %r1441, %r1442}, [%rd150];
	// end inline asm
	add.s64 	%rd151, %rd249, 23968;
	// begin inline asm
	ldmatrix.sync.aligned.m8n8.x4.b16 {%r1443, %r1444, %r1445, %r1446}, [%rd151];
	// end inline asm
	add.s64 	%rd152, %rd249, 24000;
	// begin inline asm
	ldmatrix.sync.aligned.m8n8.x4.b16 {%r1447, %r1448, %r1449, %r1450}, [%rd152];
	// end inline asm
	add.s64 	%rd153, %rd249, 24032;
	// begin inline asm
	ldmatrix.sync.aligned.m8n8.x4.b16 {%r1451, %r1452, %r1453, %r1454}, [%rd153];
	// end inline asm
	ld.shared.v4.f32 	{%f1311, %f1312, %f1313, %f1314}, [%r2840+24080];
	ld.shared.v4.f32 	{%f1315, %f1316, %f1317, %f1318}, [%r2840+26512];
	ld.shared.u32 	%r1479, [%r2848+16];
	ld.shared.u32 	%r1480, [%r2848+32];
	ld.shared.v4.u32 	{%r1455, %r1485, %r1515, %r1545}, [%r2849];
	// begin inline asm
	{.reg .f16 low,high;
  mov.b32 {low,high},%r1455;
  cvt.f32.f16 %f455, low;}

	// end inline asm
	ld.shared.v4.u32 	{%r1456, %r1486, %r1516, %r1546}, [%r2849+144];
	// begin inline asm
	{.reg .f16 low,high;
  mov.b32 {low,high},%r1456;
  cvt.f32.f16 %f456, low;}

	// end inline asm
	mov.u32 	%r1457, %r2401;
	mov.u32 	%r1458, %r2401;
	mov.u32 	%r1459, %r2401;
	mov.u32 	%r1460, %r2401;
	// begin inline asm
	mma.sync.aligned.m16n8k32.row.col.s32.s8.s8.s32 {%r1457, %r1458, %r1459, %r1460}, {%r1423, %r1424, %r1425, %r1426}, {%r1479, %r1480}, {%r1457, %r1458, %r1459, %r1460};
	// end inline asm
	cvt.rn.f32.s32 	%f1319, %r1457;
	mul.f32 	%f1320, %f1303, %f1319;
	fma.rn.f32 	%f1321, %f1320, %f455, %f609;
	cvt.rn.f32.s32 	%f1322, %r1458;
	mul.f32 	%f1323, %f1303, %f1322;
	fma.rn.f32 	%f1324, %f1323, %f456, %f612;
	cvt.rn.f32.s32 	%f1325, %r1459;
	mul.f32 	%f1326, %f1307, %f1325;
	fma.rn.f32 	%f1327, %f1326, %f455, %f615;
	cvt.rn.f32.s32 	%f1328, %r1460;
	mul.f32 	%f1329, %f1307, %f1328;
	fma.rn.f32 	%f1330, %f1329, %f456, %f618;
	mov.u32 	%r1471, %r2401;
	mov.u32 	%r1472, %r2401;
	mov.u32 	%r1473, %r2401;
	mov.u32 	%r1474, %r2401;
	// begin inline asm
	mma.sync.aligned.m16n8k32.row.col.s32.s8.s8.s32 {%r1471, %r1472, %r1473, %r1474}, {%r1439, %r1440, %r1441, %r1442}, {%r1479, %r1480}, {%r1471, %r1472, %r1473, %r1474};
	// end inline asm
	cvt.rn.f32.s32 	%f1331, %r1471;
	mul.f32 	%f1332, %f1311, %f1331;
	fma.rn.f32 	%f1333, %f1332, %f455, %f621;
	cvt.rn.f32.s32 	%f1334, %r1472;
	mul.f32 	%f1335, %f1311, %f1334;
	fma.rn.f32 	%f1336, %f1335, %f456, %f624;
	cvt.rn.f32.s32 	%f1337, %r1473;
	mul.f32 	%f1338, %f1315, %f1337;
	fma.rn.f32 	%f1339, %f1338, %f455, %f627;
	cvt.rn.f32.s32 	%f1340, %r1474;
	mul.f32 	%f1341, %f1315, %f1340;
	fma.rn.f32 	%f1342, %f1341, %f456, %f630;
	ld.shared.u32 	%r1509, [%r2848+48];
	ld.shared.u32 	%r1510, [%r2848+64];
	// begin inline asm
	{.reg .f16 low,high;
  mov.b32 {low,high},%r1485;
  cvt.f32.f16 %f457, low;}

	// end inline asm
	// begin inline asm
	{.reg .f16 low,high;
  mov.b32 {low,high},%r1486;
  cvt.f32.f16 %f458, low;}

	// end inline asm
	mov.u32 	%r1487, %r2401;
	mov.u32 	%r1488, %r2401;
	mov.u32 	%r1489, %r2401;
	mov.u32 	%r1490, %r2401;
	// begin inline asm
	mma.sync.aligned.m16n8k32.row.col.s32.s8.s8.s32 {%r1487, %r1488, %r1489, %r1490}, {%r1427, %r1428, %r1429, %r1430}, {%r1509, %r1510}, {%r1487, %r1488, %r1489, %r1490};
	// end inline asm
	cvt.rn.f32.s32 	%f1343, %r1487;
	mul.f32 	%f1344, %f1304, %f1343;
	fma.rn.f32 	%f1345, %f1344, %f457, %f1321;
	cvt.rn.f32.s32 	%f1346, %r1488;
	mul.f32 	%f1347, %f1304, %f1346;
	fma.rn.f32 	%f1348, %f1347, %f458, %f1324;
	cvt.rn.f32.s32 	%f1349, %r1489;
	mul.f32 	%f1350, %f1308, %f1349;
	fma.rn.f32 	%f1351, %f1350, %f457, %f1327;
	cvt.rn.f32.s32 	%f1352, %r1490;
	mul.f32 	%f1353, %f1308, %f1352;
	fma.rn.f32 	%f1354, %f1353, %f458, %f1330;
	mov.u32 	%r1501, %r2401;
	mov.u32 	%r1502, %r2401;
	mov.u32 	%r1503, %r2401;
	mov.u32 	%r1504, %r2401;
	// begin inline asm
	mma.sync.aligned.m16n8k32.row.col.s32.s8.s8.s32 {%r1501, %r1502, %r1503, %r1504}, {%r1443, %r1444, %r1445, %r1446}, {%r1509, %r1510}, {%r1501, %r1502, %r1503, %r1504};
	// end inline asm
	cvt.rn.f32.s32 	%f1355, %r1501;
	mul.f32 	%f1356, %f1312, %f1355;
	fma.rn.f32 	%f1357, %f1356, %f457, %f1333;
	cvt.rn.f32.s32 	%f1358, %r1502;
	mul.f32 	%f1359, %f1312, %f1358;
	fma.rn.f32 	%f1360, %f1359, %f458, %f1336;
	cvt.rn.f32.s32 	%f1361, %r1503;
	mul.f32 	%f1362, %f1316, %f1361;
	fma.rn.f32 	%f1363, %f1362, %f457, %f1339;
	cvt.rn.f32.s32 	%f1364, %r1504;
	mul.f32 	%f1365, %f1316, %f1364;
	fma.rn.f32 	%f1366, %f1365, %f458, %f1342;
	ld.shared.u32 	%r1539, [%r2848+80];
	ld.shared.u32 	%r1540, [%r2848+96];
	// begin inline asm
	{.reg .f16 low,high;
  mov.b32 {low,high},%r1515;
  cvt.f32.f16 %f459, low;}

	// end inline asm
	// begin inline asm
	{.reg .f16 low,high;
  mov.b32 {low,high},%r1516;
  cvt.f32.f16 %f460, low;}

	// end inline asm
	mov.u32 	%r1517, %r2401;
	mov.u32 	%r1518, %r2401;
	mov.u32 	%r1519, %r2401;
	mov.u32 	%r1520, %r2401;
	// begin inline asm
	mma.sync.aligned.m16n8k32.row.col.s32.s8.s8.s32 {%r1517, %r1518, %r1519, %r1520}, {%r1431, %r1432, %r1433, %r1434}, {%r1539, %r1540}, {%r1517, %r1518, %r1519, %r1520};
	// end inline asm
	cvt.rn.f32.s32 	%f1367, %r1517;
	mul.f32 	%f1368, %f1305, %f1367;
	fma.rn.f32 	%f1369, %f1368, %f459, %f1345;
	cvt.rn.f32.s32 	%f1370, %r1518;
	mul.f32 	%f1371, %f1305, %f1370;
	fma.rn.f32 	%f1372, %f1371, %f460, %f1348;
	cvt.rn.f32.s32 	%f1373, %r1519;
	mul.f32 	%f1374, %f1309, %f1373;
	fma.rn.f32 	%f1375, %f1374, %f459, %f1351;
	cvt.rn.f32.s32 	%f1376, %r1520;
	mul.f32 	%f1377, %f1309, %f1376;
	fma.rn.f32 	%f1378, %f1377, %f460, %f1354;
	mov.u32 	%r1531, %r2401;
	mov.u32 	%r1532, %r2401;
	mov.u32 	%r1533, %r2401;
	mov.u32 	%r1534, %r2401;
	// begin inline asm
	mma.sync.aligned.m16n8k32.row.col.s32.s8.s8.s32 {%r1531, %r1532, %r1533, %r1534}, {%r1447, %r1448, %r1449, %r1450}, {%r1539, %r1540}, {%r1531, %r1532, %r1533, %r1534};
	// end inline asm
	cvt.rn.f32.s32 	%f1379, %r1531;
	mul.f32 	%f1380, %f1313, %f1379;
	fma.rn.f32 	%f1381, %f1380, %f459, %f1357;
	cvt.rn.f32.s32 	%f1382, %r1532;
	mul.f32 	%f1383, %f1313, %f1382;
	fma.rn.f32 	%f1384, %f1383, %f460, %f1360;
	cvt.rn.f32.s32 	%f1385, %r1533;
	mul.f32 	%f1386, %f1317, %f1385;
	fma.rn.f32 	%f1387, %f1386, %f459, %f1363;
	cvt.rn.f32.s32 	%f1388, %r1534;
	mul.f32 	%f1389, %f1317, %f1388;
	fma.rn.f32 	%f1390, %f1389, %f460, %f1366;
	ld.shared.u32 	%r1569, [%r2848+112];
	ld.shared.u32 	%r1570, [%r2848+128];
	// begin inline asm
	{.reg .f16 low,high;
  mov.b32 {low,high},%r1545;
  cvt.f32.f16 %f461, low;}

	// end inline asm
	// begin inline asm
	{.reg .f16 low,high;
  mov.b32 {low,high},%r1546;
  cvt.f32.f16 %f462, low;}

	// end inline asm
	mov.u32 	%r1547, %r2401;
	mov.u32 	%r1548, %r2401;
	mov.u32 	%r1549, %r2401;
	mov.u32 	%r1550, %r2401;
	// begin inline asm
	mma.sync.aligned.m16n8k32.row.col.s32.s8.s8.s32 {%r1547, %r1548, %r1549, %r1550}, {%r1435, %r1436, %r1437, %r1438}, {%r1569, %r1570}, {%r1547, %r1548, %r1549, %r1550};
	// end inline asm
	cvt.rn.f32.s32 	%f1391, %r1547;
	mul.f32 	%f1392, %f1306, %f1391;
	fma.rn.f32 	%f3788, %f1392, %f461, %f1369;
	cvt.rn.f32.s32 	%f1393, %r1548;
	mul.f32 	%f1394, %f1306, %f1393;
	fma.rn.f32 	%f3787, %f1394, %f462, %f1372;
	cvt.rn.f32.s32 	%f1395, %r1549;
	mul.f32 	%f1396, %f1310, %f1395;
	fma.rn.f32 	%f3786, %f1396, %f461, %f1375;
	cvt.rn.f32.s32 	%f1397, %r1550;
	mul.f32 	%f1398, %f1310, %f1397;
	fma.rn.f32 	%f3785, %f1398, %f462, %f1378;
	mov.u32 	%r1561, %r2401;
	mov.u32 	%r1562, %r2401;
	mov.u32 	%r1563, %r2401;
	mov.u32 	%r1564, %r2401;
	// begin inline asm
	mma.sync.aligned.m16n8k32.row.col.s32.s8.s8.s32 {%r1561, %r1562, %r1563, %r1564}, {%r1451, %r1452, %r1453, %r1454}, {%r1569, %r1570}, {%r1561, %r1562, %r1563, %r1564};
	// end inline asm
	cvt.rn.f32.s32 	%f1399, %r1561;
	mul.f32 	%f1400, %f1314, %f1399;
	fma.rn.f32 	%f3784, %f1400, %f461, %f1381;
	cvt.rn.f32.s32 	%f1401, %r1562;
	mul.f32 	%f1402, %f1314, %f1401;
	fma.rn.f32 	%f3783, %f1402, %f462, %f1384;
	cvt.rn.f32.s32 	%f1403, %r1563;
	mul.f32 	%f1404, %f1318, %f1403;
	fma.rn.f32 	%f3782, %f1404, %f461, %f1387;
	cvt.rn.f32.s32 	%f1405, %r1564;
	mul.f32 	%f1406, %f1318, %f1405;
	fma.rn.f32 	%f3781, %f1406, %f462, %f1390;
	ld.shared.u32 	%r1599, [%r2848+2320];
	ld.shared.u32 	%r1600, [%r2848+2336];
	ld.shared.v4.u32 	{%r1575, %r1605, %r1635, %r1665}, [%r2849+2304];
	// begin inline asm
	{.reg .f16 low,high;
  mov.b32 {low,high},%r1575;
  cvt.f32.f16 %f463, low;}

	// end inline asm
	ld.shared.v4.u32 	{%r1576, %r1606, %r1636, %r1666}, [%r2849+2448];
	// begin inline asm
	{.reg .f16 low,high;
  mov.b32 {low,high},%r1576;
  cvt.f32.f16 %f464, low;}

	// end inline asm
	mov.u32 	%r1577, %r2401;
	mov.u32 	%r1578, %r2401;
	mov.u32 	%r1579, %r2401;
	mov.u32 	%r1580, %r2401;
	// begin inline asm
	mma.sync.aligned.m16n8k32.row.col.s32.s8.s8.s32 {%r1577, %r1578, %r1579, %r1580}, {%r1423, %r1424, %r1425, %r1426}, {%r1599, %r1600}, {%r1577, %r1578, %r1579, %r1580};
	// end inline asm
	cvt.rn.f32.s32 	%f1407, %r1577;
	mul.f32 	%f1408, %f1303, %f1407;
	fma.rn.f32 	%f1409, %f1408, %f463, %f705;
	cvt.rn.f32.s32 	%f1410, %r1578;
	mul.f32 	%f1411, %f1303, %f1410;
	fma.rn.f32 	%f1412, %f1411, %f464, %f708;
	cvt.rn.f32.s32 	%f1413, %r1579;
	mul.f32 	%f1414, %f1307, %f1413;
	fma.rn.f32 	%f1415, %f1414, %f463, %f711;
	cvt.rn.f32.s32 	%f1416, %r1580;
	mul.f32 	%f1417, %f1307, %f1416;
	fma.rn.f32 	%f1418, %f1417, %f464, %f714;
	mov.u32 	%r1591, %r2401;
	mov.u32 	%r1592, %r2401;
	mov.u32 	%r1593, %r2401;
	mov.u32 	%r1594, %r2401;
	// begin inline asm
	mma.sync.aligned.m16n8k32.row.col.s32.s8.s8.s32 {%r1591, %r1592, %r1593, %r1594}, {%r1439, %r1440, %r1441, %r1442}, {%r1599, %r1600}, {%r1591, %r1592, %r1593, %r1594};
	// end inline asm
	cvt.rn.f32.s32 	%f1419, %r1591;
	mul.f32 	%f1420, %f1311, %f1419;
	fma.rn.f32 	%f1421, %f1420, %f463, %f717;
	cvt.rn.f32.s32 	%f1422, %r1592;
	mul.f32 	%f1423, %f1311, %f1422;
	fma.rn.f32 	%f1424, %f1423, %f464, %f720;
	cvt.rn.f32.s32 	%f1425, %r1593;
	mul.f32 	%f1426, %f1315, %f1425;
	fma.rn.f32 	%f1427, %f1426, %f463, %f723;
	cvt.rn.f32.s32 	%f1428, %r1594;
	mul.f32 	%f1429, %f1315, %f1428;
	fma.rn.f32 	%f1430, %f1429, %f464, %f726;
	ld.shared.u32 	%r1629, [%r2848+2352];
	ld.shared.u32 	%r1630, [%r2848+2368];
	// begin inline asm
	{.reg .f16 low,high;
  mov.b32 {low,high},%r1605;
  cvt.f32.f16 %f465, low;}

	// end inline asm
	// begin inline asm
	{.reg .f16 low,high;
  mov.b32 {low,high},%r1606;
  cvt.f32.f16 %f466, low;}

	// end inline asm
	mov.u32 	%r1607, %r2401;
	mov.u32 	%r1608, %r2401;
	mov.u32 	%r1609, %r2401;
	mov.u32 	%r1610, %r2401;
	// begin inline asm
	mma.sync.aligned.m16n8k32.row.col.s32.s8.s8.s32 {%r1607, %r1608, %r1609, %r1610}, {%r1427, %r1428, %r1429, %r1430}, {%r1629, %r1630}, {%r1607, %r1608, %r1609, %r1610};
	// end inline asm
	cvt.rn.f32.s32 	%f1431, %r1607;
	mul.f32 	%f1432, %f1304, %f1431;
	fma.rn.f32 	%f1433, %f1432, %f465, %f1409;
	cvt.rn.f32.s32 	%f1434, %r1608;
	mul.f32 	%f1435, %f1304, %f1434;
	fma.rn.f32 	%f1436, %f1435, %f466, %f1412;
	cvt.rn.f32.s32 	%f1437, %r1609;
	mul.f32 	%f1438, %f1308, %f1437;
	fma.rn.f32 	%f1439, %f1438, %f465, %f1415;
	cvt.rn.f32.s32 	%f1440, %r1610;
	mul.f32 	%f1441, %f1308, %f1440;
	fma.rn.f32 	%f1442, %f1441, %f466, %f1418;
	mov.u32 	%r1621, %r2401;
	mov.u32 	%r1622, %r2401;
	mov.u32 	%r1623, %r2401;
	mov.u32 	%r1624, %r2401;
	// begin inline asm
	mma.sync.aligned.m16n8k32.row.col.s32.s8.s8.s32 {%r1621, %r1622, %r1623, %r1624}, {%r1443, %r1444, %r1445, %r1446}, {%r1629, %r1630}, {%r1621, %r1622, %r1623, %r1624};
	// end inline asm
	cvt.rn.f32.s32 	%f1443, %r1621;
	mul.f32 	%f1444, %f1312, %f1443;
	fma.rn.f32 	%f1445, %f1444, %f465, %f1421;
	cvt.rn.f32.s32 	%f1446, %r1622;
	mul.f32 	%f1447, %f1312, %f1446;
	fma.rn.f32 	%f1448, %f1447, %f466, %f1424;
	cvt.rn.f32.s32 	%f1449, %r1623;
	mul.f32 	%f1450, %f1316, %f1449;
	fma.rn.f32 	%f1451, %f1450, %f465, %f1427;
	cvt.rn.f32.s32 	%f1452, %r1624;
	mul.f32 	%f1453, %f1316, %f1452;
	fma.rn.f32 	%f1454, %f1453, %f466, %f1430;
	ld.shared.u32 	%r1659, [%r2848+2384];
	ld.shared.u32 	%r1660, [%r2848+2400];
	// begin inline asm
	{.reg .f16 low,high;
  mov.b32 {low,high},%r1635;
  cvt.f32.f16 %f467, low;}

	// end inline asm
	// begin inline asm
	{.reg .f16 low,high;
  mov.b32 {low,high},%r1636;
  cvt.f32.f16 %f468, low;}

	// end inline asm
	mov.u32 	%r1637, %r2401;
	mov.u32 	%r1638, %r2401;
	mov.u32 	%r1639, %r2401;
	mov.u32 	%r1640, %r2401;
	// begin inline asm
	mma.sync.aligned.m16n8k32.row.col.s32.s8.s8.s32 {%r1637, %r1638, %r1639, %r1640}, {%r1431, %r1432, %r1433, %r1434}, {%r1659, %r1660}, {%r1637, %r1638, %r1639, %r1640};
	// end inline asm
	cvt.rn.f32.s32 	%f1455, %r1637;
	mul.f32 	%f1456, %f1305, %f1455;
	fma.rn.f32 	%f1457, %f1456, %f467, %f1433;
	cvt.rn.f32.s32 	%f1458, %r1638;
	mul.f32 	%f1459, %f1305, %f1458;
	fma.rn.f32 	%f1460, %f1459, %f468, %f1436;
	cvt.rn.f32.s32 	%f1461, %r1639;
	mul.f32 	%f1462, %f1309, %f1461;
	fma.rn.f32 	%f1463, %f1462, %f467, %f1439;
	cvt.rn.f32.s32 	%f1464, %r1640;
	mul.f32 	%f1465, %f1309, %f1464;
	fma.rn.f32 	%f1466, %f1465, %f468, %f1442;
	mov.u32 	%r1651, %r2401;
	mov.u32 	%r1652, %r2401;
	mov.u32 	%r1653, %r2401;
	mov.u32 	%r1654, %r2401;
	// begin inline asm
	mma.sync.aligned.m16n8k32.row.col.s32.s8.s8.s32 {%r1651, %r1652, %r1653, %r1654}, {%r1447, %r1448, %r1449, %r1450}, {%r1659, %r1660}, {%r1651, %r1652, %r1653, %r1654};
	// end inline asm
	cvt.rn.f32.s32 	%f1467, %r1651;
	mul.f32 	%f1468, %f1313, %f1467;
	fma.rn.f32 	%f1469, %f1468, %f467, %f1445;
	cvt.rn.f32.s32 	%f1470, %r1652;
	mul.f32 	%f1471, %f1313, %f1470;
	fma.rn.f32 	%f1472, %f1471, %f468, %f1448;
	cvt.rn.f32.s32 	%f1473, %r1653;
	mul.f32 	%f1474, %f1317, %f1473;
	fma.rn.f32 	%f1475, %f1474, %f467, %f1451;
	cvt.rn.f32.s32 	%f1476, %r1654;
	mul.f32 	%f1477, %f1317, %f1476;
	fma.rn.f32 	%f1478, %f1477, %f468, %f1454;
	ld.shared.u32 	%r1689, [%r2848+2416];
	ld.shared.u32 	%r1690, [%r2848+2432];
	// begin inline asm
	{.reg .f16 low,high;
  mov.b32 {low,high},%r1665;
  cvt.f32.f16 %f469, low;}

	// end inline asm
	// begin inline asm
	{.reg .f16 low,high;
  mov.b32 {low,high},%r1666;
  cvt.f32.f16 %f470, low;}

	// end inline asm
	mov.u32 	%r1667, %r2401;
	mov.u32 	%r1668, %r2401;
	mov.u32 	%r1669, %r2401;
	mov.u32 	%r1670, %r2401;
	// begin inline asm
	mma.sync.aligned.m16n8k32.row.col.s32.s8.s8.s32 {%r1667, %r1668, %r1669, %r1670}, {%r1435, %r1436, %r1437, %r1438}, {%r1689, %r1690}, {%r1667, %r1668, %r1669, %r1670};
	// end inline asm
	cvt.rn.f32.s32 	%f1479, %r1667;
	mul.f32 	%f1480, %f1306, %f1479;
	fma.rn.f32 	%f3780, %f1480, %f469, %f1457;
	cvt.rn.f32.s32 	%f1481, %r1668;
	mul.f32 	%f1482, %f1306, %f1481;
	fma.rn.f32 	%f3779, %f1482, %f470, %f1460;
	cvt.rn.f32.s32 	%f1483, %r1669;
	mul.f32 	%f1484, %f1310, %f1483;
	fma.rn.f32 	%f3778, %f1484, %f469, %f1463;
	cvt.rn.f32.s32 	%f1485, %r1670;
	mul.f32 	%f1486, %f1310, %f1485;
	fma.rn.f32 	%f3777, %f1486, %f470, %f1466;
	mov.u32 	%r1681, %r2401;
	mov.u32 	%r1682, %r2401;
	mov.u32 	%r1683, %r2401;
	mov.u32 	%r1684, %r2401;
	// begin inline asm
	mma.sync.aligned.m16n8k32.row.col.s32.s8.s8.s32 {%r1681, %r1682, %r1683, %r1684}, {%r1451, %r1452, %r1453, %r1454}, {%r1689, %r1690}, {%r1681, %r1682, %r1683, %r1684};
	// end inline asm
	cvt.rn.f32.s32 	%f1487, %r1681;
	mul.f32 	%f1488, %f1314, %f1487;
	fma.rn.f32 	%f3776, %f1488, %f469, %f1469;
	cvt.rn.f32.s32 	%f1489, %r1682;
	mul.f32 	%f1490, %f1314, %f1489;
	fma.rn.f32 	%f3775, %f1490, %f470, %f1472;
	cvt.rn.f32.s32 	%f1491, %r1683;
	mul.f32 	%f1492, %f1318, %f1491;
	fma.rn.f32 	%f3774, %f1492, %f469, %f1475;
	cvt.rn.f32.s32 	%f1493, %r1684;
	mul.f32 	%f1494, %f1318, %f1493;
	fma.rn.f32 	%f3773, %f1494, %f470, %f1478;
	ld.shared.u32 	%r1719, [%r2848+4624];
	ld.shared.u32 	%r1720, [%r2848+4640];
	ld.shared.v4.u32 	{%r1695, %r1725, %r1755, %r1785}, [%r2849+4608];
	// begin inline asm
	{.reg .f16 low,high;
  mov.b32 {low,high},%r1695;
  cvt.f32.f16 %f471, low;}

	// end inline asm
	ld.shared.v4.u32 	{%r1696, %r1726, %r1756, %r1786}, [%r2849+4752];
	// begin inline asm
	{.reg .f16 low,high;
  mov.b32 {low,high},%r1696;
  cvt.f32.f16 %f472, low;}

	// end inline asm
	mov.u32 	%r1697, %r2401;
	mov.u32 	%r1698, %r2401;
	mov.u32 	%r1699, %r2401;
	mov.u32 	%r1700, %r2401;
	// begin inline asm
	mma.sync.aligned.m16n8k32.row.col.s32.s8.s8.s32 {%r1697, %r1698, %r1699, %r1700}, {%r1423, %r1424, %r1425, %r1426}, {%r1719, %r1720}, {%r1697, %r1698, %r1699, %r1700};
	// end inline asm
	cvt.rn.f32.s32 	%f1495, %r1697;
	mul.f32 	%f1496, %f1303, %f1495;
	fma.rn.f32 	%f1497, %f1496, %f471, %f801;
	cvt.rn.f32.s32 	%f1498, %r1698;
	mul.f32 	%f1499, %f1303, %f1498;
	fma.rn.f32 	%f1500, %f1499, %f472, %f804;
	cvt.rn.f32.s32 	%f1501, %r1699;
	mul.f32 	%f1502, %f1307, %f1501;
	fma.rn.f32 	%f1503, %f1502, %f471, %f807;
	cvt.rn.f32.s32 	%f1504, %r1700;
	mul.f32 	%f1505, %f1307, %f1504;
	fma.rn.f32 	%f1506, %f1505, %f472, %f810;
	mov.u32 	%r1711, %r2401;
	mov.u32 	%r1712, %r2401;
	mov.u32 	%r1713, %r2401;
	mov.u32 	%r1714, %r2401;
	// begin inline asm
	mma.sync.aligned.m16n8k32.row.col.s32.s8.s8.s32 {%r1711, %r1712, %r1713, %r1714}, {%r1439, %r1440, %r1441, %r1442}, {%r1719, %r1720}, {%r1711, %r1712, %r1713, %r1714};
	// end inline asm
	cvt.rn.f32.s32 	%f1507, %r1711;
	mul.f32 	%f1508, %f1311, %f1507;
	fma.rn.f32 	%f1509, %f1508, %f471, %f813;
	cvt.rn.f32.s32 	%f1510, %r1712;
	mul.f32 	%f1511, %f1311, %f1510;
	fma.rn.f32 	%f1512, %f1511, %f472, %f816;
	cvt.rn.f32.s32 	%f1513, %r1713;
	mul.f32 	%f1514, %f1315, %f1513;
	fma.rn.f32 	%f1515, %f1514, %f471, %f819;
	cvt.rn.f32.s32 	%f1516, %r1714;
	mul.f32 	%f1517, %f1315, %f1516;
	fma.rn.f32 	%f1518, %f1517, %f472, %f822;
	ld.shared.u32 	%r1749, [%r2848+4656];
	ld.shared.u32 	%r1750, [%r2848+4672];
	// begin inline asm
	{.reg .f16 low,high;
  mov.b32 {low,high},%r1725;
  cvt.f32.f16 %f473, low;}

	// end inline asm
	// begin inline asm
	{.reg .f16 low,high;
  mov.b32 {low,high},%r1726;
  cvt.f32.f16 %f474, low;}

	// end inline asm
	mov.u32 	%r1727, %r2401;
	mov.u32 	%r1728, %r2401;
	mov.u32 	%r1729, %r2401;
	mov.u32 	%r1730, %r2401;
	// begin inline asm
	mma.sync.aligned.m16n8k32.row.col.s32.s8.s8.s32 {%r1727, %r1728, %r1729, %r1730}, {%r1427, %r1428, %r1429, %r1430}, {%r1749, %r1750}, {%r1727, %r1728, %r1729, %r1730};
	// end inline asm
	cvt.rn.f32.s32 	%f1519, %r1727;
	mul.f32 	%f1520, %f1304, %f1519;
	fma.rn.f32 	%f1521, %f1520, %f473, %f1497;
	cvt.rn.f32.s32 	%f1522, %r1728;
	mul.f32 	%f1523, %f1304, %f1522;
	fma.rn.f32 	%f1524, %f1523, %f474, %f1500;
	cvt.rn.f32.s32 	%f1525, %r1729;
	mul.f32 	%f1526, %f1308, %f1525;
	fma.rn.f32 	%f1527, %f1526, %f473, %f1503;
	cvt.rn.f32.s32 	%f1528, %r1730;
	mul.f32 	%f1529, %f1308, %f1528;
	fma.rn.f32 	%f1530, %f1529, %f474, %f1506;
	mov.u32 	%r1741, %r2401;
	mov.u32 	%r1742, %r2401;
	mov.u32 	%r1743, %r2401;
	mov.u32 	%r1744, %r2401;
	// begin inline asm
	mma.sync.aligned.m16n8k32.row.col.s32.s8.s8.s32 {%r1741, %r1742, %r1743, %r1744}, {%r1443, %r1444, %r1445, %r1446}, {%r1749, %r1750}, {%r1741, %r1742, %r1743, %r1744};
	// end inline asm
	cvt.rn.f32.s32 	%f1531, %r1741;
	mul.f32 	%f1532, %f1312, %f1531;
	fma.rn.f32 	%f1533, %f1532, %f473, %f1509;
	cvt.rn.f32.s32 	%f1534, %r1742;
	mul.f32 	%f1535, %f1312, %f1534;
	fma.rn.f32 	%f1536, %f1535, %f474, %f1512;
	cvt.rn.f32.s32 	%f1537, %r1743;
	mul.f32 	%f1538, %f1316, %f1537;
	fma.rn.f32 	%f1539, %f1538, %f473, %f1515;
	cvt.rn.f32.s32 	%f1540, %r1744;
	mul.f32 	%f1541, %f1316, %f1540;
	fma.rn.f32 	%f1542, %f1541, %f474, %f1518;
	ld.shared.u32 	%r1779, [%r2848+4688];
	ld.shared.u32 	%r1780, [%r2848+4704];
	// begin inline asm
	{.reg .f16 low,high;
  mov.b32 {low,high},%r1755;
  cvt.f32.f16 %f475, low;}

	// end inline asm
	// begin inline asm
	{.reg .f16 low,high;
  mov.b32 {low,high},%r1756;
  cvt.f32.f16 %f476, low;}

	// end inline asm
	mov.u32 	%r1757, %r2401;
	mov.u32 	%r1758, %r2401;
	mov.u32 	%r1759, %r2401;
	mov.u32 	%r1760, %r2401;
	// begin inline asm
	mma.sync.aligned.m16n8k32.row.col.s32.s8.s8.s32 {%r1757, %r1758, %r1759, %r1760}, {%r1431, %r1432, %r1433, %r1434}, {%r1779, %r1780}, {%r1757, %r1758, %r1759, %r1760};
	// end inline asm
	cvt.rn.f32.s32 	%f1543, %r1757;
	mul.f32 	%f1544, %f1305, %f1543;
	fma.rn.f32 	%f1545, %f1544, %f475, %f1521;
	cvt.rn.f32.s32 	%f1546, %r1758;
	mul.f32 	%f1547, %f1305, %f1546;
	fma.rn.f32 	%f1548, %f1547, %f476, %f1524;
	cvt.rn.f32.s32 	%f1549, %r1759;
	mul.f32 	%f1550, %f1309, %f1549;
	fma.rn.f32 	%f1551, %f1550, %f475, %f1527;
	cvt.rn.f32.s32 	%f1552, %r1760;
	mul.f32 	%f1553, %f1309, %f1552;
	fma.rn.f32 	%f1554, %f1553, %f476, %f1530;
	mov.u32 	%r1771, %r2401;
	mov.u32 	%r1772, %r2401;
	mov.u32 	%r1773, %r2401;
	mov.u32 	%r1774, %r2401;
	// begin inline asm
	mma.sync.aligned.m16n8k32.row.col.s32.s8.s8.s32 {%r1771, %r1772, %r1773, %r1774}, {%r1447, %r1448, %r1449, %r1450}, {%r1779, %r1780}, {%r1771, %r1772, %r1773, %r1774};
	// end inline asm
	cvt.rn.f32.s32 	%f1555, %r1771;
	mul.f32 	%f1556, %f1313, %f1555;
	fma.rn.f32 	%f1557, %f1556, %f475, %f1533;
	cvt.rn.f32.s32 	%f1558, %r1772;
	mul.f32 	%f1559, %f1313, %f1558;
	fma.rn.f32 	%f1560, %f1559, %f476, %f1536;
	cvt.rn.f32.s32 	%f1561, %r1773;
	mul.f32 	%f1562, %f1317, %f1561;
	fma.rn.f32 	%f1563, %f1562, %f475, %f1539;
	cvt.rn.f32.s32 	%f1564, %r1774;
	mul.f32 	%f1565, %f1317, %f1564;
	fma.rn.f32 	%f1566, %f1565, %f476, %f1542;
	ld.shared.u32 	%r1809, [%r2848+4720];
	ld.shared.u32 	%r1810, [%r2848+4736];
	// begin inline asm
	{.reg .f16 low,high;
  mov.b32 {low,high},%r1785;
  cvt.f32.f16 %f477, low;}

	// end inline asm
	// begin inline asm
	{.reg .f16 low,high;
  mov.b32 {low,high},%r1786;
  cvt.f32.f16 %f478, low;}

	// end inline asm
	mov.u32 	%r1787, %r2401;
	mov.u32 	%r1788, %r2401;
	mov.u32 	%r1789, %r2401;
	mov.u32 	%r1790, %r2401;
	// begin inline asm
	mma.sync.aligned.m16n8k32.row.col.s32.s8.s8.s32 {%r1787, %r1788, %r1789, %r1790}, {%r1435, %r1436, %r1437, %r1438}, {%r1809, %r1810}, {%r1787, %r1788, %r1789, %r1790};
	// end inline asm
	cvt.rn.f32.s32 	%f1567, %r1787;
	mul.f32 	%f1568, %f1306, %f1567;
	fma.rn.f32 	%f3772, %f1568, %f477, %f1545;
	cvt.rn.f32.s32 	%f1569, %r1788;
	mul.f32 	%f1570, %f1306, %f1569;
	fma.rn.f32 	%f3771, %f1570, %f478, %f1548;
	cvt.rn.f32.s32 	%f1571, %r1789;
	mul.f32 	%f1572, %f1310, %f1571;
	fma.rn.f32 	%f3770, %f1572, %f477, %f1551;
	cvt.rn.f32.s32 	%f1573, %r1790;
	mul.f32 	%f1574, %f1310, %f1573;
	fma.rn.f32 	%f3769, %f1574, %f478, %f1554;
	mov.u32 	%r1801, %r2401;
	mov.u32 	%r1802, %r2401;
	mov.u32 	%r1803, %r2401;
	mov.u32 	%r1804, %r2401;
	// begin inline asm
	mma.sync.aligned.m16n8k32.row.col.s32.s8.s8.s32 {%r1801, %r1802, %r1803, %r1804}, {%r1451, %r1452, %r1453, %r1454}, {%r1809, %r1810}, {%r1801, %r1802, %r1803, %r1804};
	// end inline asm
	cvt.rn.f32.s32 	%f1575, %r1801;
	mul.f32 	%f1576, %f1314, %f1575;
	fma.rn.f32 	%f3768, %f1576, %f477, %f1557;
	cvt.rn.f32.s32 	%f1577, %r1802;
	mul.f32 	%f1578, %f1314, %f1577;
	fma.rn.f32 	%f3767, %f1578, %f478, %f1560;
	cvt.rn.f32.s32 	%f1579, %r1803;
	mul.f32 	%f1580, %f1318, %f1579;
	fma.rn.f32 	%f3766, %f1580, %f477, %f1563;
	cvt.rn.f32.s32 	%f1581, %r1804;
	mul.f32 	%f1582, %f1318, %f1581;
	fma.rn.f32 	%f3765, %f1582, %f478, %f1566;
	ld.shared.u32 	%r1839, [%r2848+6928];
	ld.shared.u32 	%r1840, [%r2848+6944];
	ld.shared.v4.u32 	{%r1815, %r1845, %r1875, %r1905}, [%r2849+6912];
	// begin inline asm
	{.reg .f16 low,high;
  mov.b32 {low,high},%r1815;
  cvt.f32.f16 %f479, low;}

	// end inline asm
	ld.shared.v4.u32 	{%r1816, %r1846, %r1876, %r1906}, [%r2849+7056];
	// begin inline asm
	{.reg .f16 low,high;
  mov.b32 {low,high},%r1816;
  cvt.f32.f16 %f480, low;}

	// end inline asm
	mov.u32 	%r1817, %r2401;
	mov.u32 	%r1818, %r2401;
	mov.u32 	%r1819, %r2401;
	mov.u32 	%r1820, %r2401;
	// begin inline asm
	mma.sync.aligned.m16n8k32.row.col.s32.s8.s8.s32 {%r1817, %r1818, %r1819, %r1820}, {%r1423, %r1424, %r1425, %r1426}, {%r1839, %r1840}, {%r1817, %r1818, %r1819, %r1820};
	// end inline asm
	cvt.rn.f32.s32 	%f1583, %r1817;
	mul.f32 	%f1584, %f1303, %f1583;
	fma.rn.f32 	%f1585, %f1584, %f479, %f897;
	cvt.rn.f32.s32 	%f1586, %r1818;
	mul.f32 	%f1587, %f1303, %f1586;
	fma.rn.f32 	%f1588, %f1587, %f480, %f900;
	cvt.rn.f32.s32 	%f1589, %r1819;
	mul.f32 	%f1590, %f1307, %f1589;
	fma.rn.f32 	%f1591, %f1590, %f479, %f903;
	cvt.rn.f32.s32 	%f1592, %r1820;
	mul.f32 	%f1593, %f1307, %f1592;
	fma.rn.f32 	%f1594, %f1593, %f480, %f906;
	mov.u32 	%r1831, %r2401;
	mov.u32 	%r1832, %r2401;
	mov.u32 	%r1833, %r2401;
	mov.u32 	%r1834, %r2401;
	// begin inline asm
	mma.sync.aligned.m16n8k32.row.col.s32.s8.s8.s32 {%r1831, %r1832, %r1833, %r1834}, {%r1439, %r1440, %r1441, %r1442}, {%r1839, %r1840}, {%r1831, %r1832, %r1833, %r1834};
	// end inline asm
	cvt.rn.f32.s32 	%f1595, %r1831;
	mul.f32 	%f1596, %f1311, %f1595;
	fma.rn.f32 	%f1597, %f1596, %f479, %f909;
	cvt.rn.f32.s32 	%f1598, %r1832;
	mul.f32 	%f1599, %f1311, %f1598;
	fma.rn.f32 	%f1600, %f1599, %f480, %f912;
	cvt.rn.f32.s32 	%f1601, %r1833;
	mul.f32 	%f1602, %f1315, %f1601;
	fma.rn.f32 	%f1603, %f1602, %f479, %f915;
	cvt.rn.f32.s32 	%f1604, %r1834;
	mul.f32 	%f1605, %f1315, %f1604;
	fma.rn.f32 	%f1606, %f1605, %f480, %f918;
	ld.shared.u32 	%r1869, [%r2848+6960];
	ld.shared.u32 	%r1870, [%r2848+6976];
	// begin inline asm
	{.reg .f16 low,high;
  mov.b32 {low,high},%r1845;
  cvt.f32.f16 %f481, low;}

	// end inline asm
	// begin inline asm
	{.reg .f16 low,high;
  mov.b32 {low,high},%r1846;
  cvt.f32.f16 %f482, low;}

	// end inline asm
	mov.u32 	%r1847, %r2401;
	mov.u32 	%r1848, %r2401;
	mov.u32 	%r1849, %r2401;
	mov.u32 	%r1850, %r2401;
	// begin inline asm
	mma.sync.aligned.m16n8k32.row.col.s32.s8.s8.s32 {%r1847, %r1848, %r1849, %r1850}, {%r1427, %r1428, %r1429, %r1430}, {%r1869, %r1870}, {%r1847, %r1848, %r1849, %r1850};
	// end inline asm
	cvt.rn.f32.s32 	%f1607, %r1847;
	mul.f32 	%f1608, %f1304, %f1607;
	fma.rn.f32 	%f1609, %f1608, %f481, %f1585;
	cvt.rn.f32.s32 	%f1610, %r1848;
	mul.f32 	%f1611, %f1304, %f1610;
	fma.rn.f32 	%f1612, %f1611, %f482, %f1588;
	cvt.rn.f32.s32 	%f1613, %r1849;
	mul.f32 	%f1614, %f1308, %f1613;
	fma.rn.f32 	%f1615, %f1614, %f481, %f1591;
	cvt.rn.f32.s32 	%f1616, %r1850;
	mul.f32 	%f1617, %f1308, %f1616;
	fma.rn.f32 	%f1618, %f1617, %f482, %f1594;
	mov.u32 	%r1861, %r2401;
	mov.u32 	%r1862, %r2401;
	mov.u32 	%r1863, %r2401;
	mov.u32 	%r1864, %r2401;
	// begin inline asm
	mma.sync.aligned.m16n8k32.row.col.s32.s8.s8.s32 {%r1861, %r1862, %r1863, %r1864}, {%r1443, %r1444, %r1445, %r1446}, {%r1869, %r1870}, {%r1861, %r1862, %r1863, %r1864};
	// end inline asm
	cvt.rn.f32.s32 	%f1619, %r1861;
	mul.f32 	%f1620, %f1312, %f1619;
	fma.rn.f32 	%f1621, %f1620, %f481, %f1597;
	cvt.rn.f32.s32 	%f1622, %r1862;
	mul.f32 	%f1623, %f1312, %f1622;
	fma.rn.f32 	%f1624, %f1623, %f482, %f1600;
	cvt.rn.f32.s32 	%f1625, %r1863;
	mul.f32 	%f1626, %f1316, %f1625;
	fma.rn.f32 	%f1627, %f1626, %f481, %f1603;
	cvt.rn.f32.s32 	%f1628, %r1864;
	mul.f32 	%f1629, %f1316, %f1628;
	fma.rn.f32 	%f1630, %f1629, %f482, %f1606;
	ld.shared.u32 	%r1899, [%r2848+6992];
	ld.shared.u32 	%r1900, [%r2848+7008];
	// begin inline asm
	{.reg .f16 low,high;
  mov.b32 {low,high},%r1875;
  cvt.f32.f16 %f483, low;}

	// end inline asm
	// begin inline asm
	{.reg .f16 low,high;
  mov.b32 {low,high},%r1876;
  cvt.f32.f16 %f484, low;}

	// end inline asm
	mov.u32 	%r1877, %r2401;
	mov.u32 	%r1878, %r2401;
	mov.u32 	%r1879, %r2401;
	mov.u32 	%r1880, %r2401;
	// begin inline asm
	mma.sync.aligned.m16n8k32.row.col.s32.s8.s8.s32 {%r1877, %r1878, %r1879, %r1880}, {%r1431, %r1432, %r1433, %r1434}, {%r1899, %r1900}, {%r1877, %r1878, %r1879, %r1880};
	// end inline asm
	cvt.rn.f32.s32 	%f1631, %r1877;
	mul.f32 	%f1632, %f1305, %f1631;
	fma.rn.f32 	%f1633, %f1632, %f483, %f1609;
	cvt.rn.f32.s32 	%f1634, %r1878;
	mul.f32 	%f1635, %f1305, %f1634;
	fma.rn.f32 	%f1636, %f1635, %f484, %f1612;
	cvt.rn.f32.s32 	%f1637, %r1879;
	mul.f32 	%f1638, %f1309, %f1637;
	fma.rn.f32 	%f1639, %f1638, %f483, %f1615;
	cvt.rn.f32.s32 	%f1640, %r1880;
	mul.f32 	%f1641, %f1309, %f1640;
	fma.rn.f32 	%f1642, %f1641, %f484, %f1618;
	mov.u32 	%r1891, %r2401;
	mov.u32 	%r1892, %r2401;
	mov.u32 	%r1893, %r2401;
	mov.u32 	%r1894, %r2401;
	// begin inline asm
	mma.sync.aligned.m16n8k32.row.col.s32.s8.s8.s32 {%r1891, %r1892, %r1893, %r1894}, {%r1447, %r1448, %r1449, %r1450}, {%r1899, %r1900}, {%r1891, %r1892, %r1893, %r1894};
	// end inline asm
	cvt.rn.f32.s32 	%f1643, %r1891;
	mul.f32 	%f1644, %f1313, %f1643;
	fma.rn.f32 	%f1645, %f1644, %f483, %f1621;
	cvt.rn.f32.s32 	%f1646, %r1892;
	mul.f32 	%f1647, %f1313, %f1646;
	fma.rn.f32 	%f1648, %f1647, %f484, %f1624;
	cvt.rn.f32.s32 	%f1649, %r1893;
	mul.f32 	%f1650, %f1317, %f1649;
	fma.rn.f32 	%f1651, %f1650, %f483, %f1627;
	cvt.rn.f32.s32 	%f1652, %r1894;
	mul.f32 	%f1653, %f1317, %f1652;
	fma.rn.f32 	%f1654, %f1653, %f484, %f1630;
	ld.shared.u32 	%r1929, [%r2848+7024];
	ld.shared.u32 	%r1930, [%r2848+7040];
	// begin inline asm
	{.reg .f16 low,high;
  mov.b32 {low,high},%r1905;
  cvt.f32.f16 %f485, low;}

	// end inline asm
	// begin inline asm
	{.reg .f16 low,high;
  mov.b32 {low,high},%r1906;
  cvt.f32.f16 %f486, low;}

	// end inline asm
	mov.u32 	%r1907, %r2401;
	mov.u32 	%r1908, %r2401;
	mov.u32 	%r1909, %r2401;
	mov.u32 	%r1910, %r2401;
	// begin inline asm
	mma.sync.aligned.m16n8k32.row.col.s32.s8.s8.s32 {%r1907, %r1908, %r1909, %r1910}, {%r1435, %r1436, %r1437, %r1438}, {%r1929, %r1930}, {%r1907, %r1908, %r1909, %r1910};
	// end inline asm
	cvt.rn.f32.s32 	%f1655, %r1907;
	mul.f32 	%f1656, %f1306, %f1655;
	fma.rn.f32 	%f3764, %f1656, %f485, %f1633;
	cvt.rn.f32.s32 	%f1657, %r1908;
	mul.f32 	%f1658, %f1306, %f1657;
	fma.rn.f32 	%f3763, %f1658, %f486, %f1636;
	cvt.rn.f32.s32 	%f1659, %r1909;
	mul.f32 	%f1660, %f1310, %f1659;
	fma.rn.f32 	%f3762, %f1660, %f485, %f1639;
	cvt.rn.f32.s32 	%f1661, %r1910;
	mul.f32 	%f1662, %f1310, %f1661;
	fma.rn.f32 	%f3761, %f1662, %f486, %f1642;
	mov.u32 	%r1921, %r2401;
	mov.u32 	%r1922, %r2401;
	mov.u32 	%r1923, %r2401;
	mov.u32 	%r1924, %r2401;
	// begin inline asm
	mma.sync.aligned.m16n8k32.row.col.s32.s8.s8.s32 {%r1921, %r1922, %r1923, %r1924}, {%r1451, %r1452, %r1453, %r1454}, {%r1929, %r1930}, {%r1921, %r1922, %r1923, %r1924};
	// end inline asm
	cvt.rn.f32.s32 	%f1663, %r1921;
	mul.f32 	%f1664, %f1314, %f1663;
	fma.rn.f32 	%f3760, %f1664, %f485, %f1645;
	cvt.rn.f32.s32 	%f1665, %r1922;
	mul.f32 	%f1666, %f1314, %f1665;
	fma.rn.f32 	%f3759, %f1666, %f486, %f1648;
	cvt.rn.f32.s32 	%f1667, %r1923;
	mul.f32 	%f1668, %f1318, %f1667;
	fma.rn.f32 	%f3758, %f1668, %f485, %f1651;
	cvt.rn.f32.s32 	%f1669, %r1924;
	mul.f32 	%f1670, %f1318, %f1669;
	fma.rn.f32 	%f3757, %f1670, %f486, %f1654;
	ld.shared.u32 	%r1959, [%r2848+9232];
	ld.shared.u32 	%r1960, [%r2848+9248];
	ld.shared.v4.u32 	{%r1935, %r1965, %r1995, %r2025}, [%r2849+9216];
	// begin inline asm
	{.reg .f16 low,high;
  mov.b32 {low,high},%r1935;
  cvt.f32.f16 %f487, low;}

	// end inline asm
	ld.shared.v4.u32 	{%r1936, %r1966, %r1996, %r2026}, [%r2849+9360];
	// begin inline asm
	{.reg .f16 low,high;
  mov.b32 {low,high},%r1936;
  cvt.f32.f16 %f488, low;}

	// end inline asm
	mov.u32 	%r1937, %r2401;
	mov.u32 	%r1938, %r2401;
	mov.u32 	%r1939, %r2401;
	mov.u32 	%r1940, %r2401;
	// begin inline asm
	mma.sync.aligned.m16n8k32.row.col.s32.s8.s8.s32 {%r1937, %r1938, %r1939, %r1940}, {%r1423, %r1424, %r1425, %r1426}, {%r1959, %r1960}, {%r1937, %r1938, %r1939, %r1940};
	// end inline asm
	cvt.rn.f32.s32 	%f1671, %r1937;
	mul.f32 	%f1672, %f1303, %f1671;
	fma.rn.f32 	%f1673, %f1672, %f487, %f993;
	cvt.rn.f32.s32 	%f1674, %r1938;
	mul.f32 	%f1675, %f1303, %f1674;
	fma.rn.f32 	%f1676, %f1675, %f488, %f996;
	cvt.rn.f32.s32 	%f1677, %r1939;
	mul.f32 	%f1678, %f1307, %f1677;
	fma.rn.f32 	%f1679, %f1678, %f487, %f999;
	cvt.rn.f32.s32 	%f1680, %r1940;
	mul.f32 	%f1681, %f1307, %f1680;
	fma.rn.f32 	%f1682, %f1681, %f488, %f1002;
	mov.u32 	%r1951, %r2401;
	mov.u32 	%r1952, %r2401;
	mov.u32 	%r1953, %r2401;
	mov.u32 	%r1954, %r2401;
	// begin inline asm
	mma.sync.aligned.m16n8k32.row.col.s32.s8.s8.s32 {%r1951, %r1952, %r1953, %r1954}, {%r1439, %r1440, %r1441, %r1442}, {%r1959, %r1960}, {%r1951, %r1952, %r1953, %r1954};
	// end inline asm
	cvt.rn.f32.s32 	%f1683, %r1951;
	mul.f32 	%f1684, %f1311, %f1683;
	fma.rn.f32 	%f1685, %f1684, %f487, %f1005;
	cvt.rn.f32.s32 	%f1686, %r1952;
	mul.f32 	%f1687, %f1311, %f1686;
	fma.rn.f32 	%f1688, %f1687, %f488, %f1008;
	cvt.rn.f32.s32 	%f1689, %r1953;
	mul.f32 	%f1690, %f1315, %f1689;
	fma.rn.f32 	%f1691, %f1690, %f487, %f1011;
	cvt.rn.f32.s32 	%f1692, %r1954;
	mul.f32 	%f1693, %f1315, %f1692;
	fma.rn.f32 	%f1694, %f1693, %f488, %f1014;
	ld.shared.u32 	%r1989, [%r2848+9264];
	ld.shared.u32 	%r1990, [%r2848+9280];
	// begin inline asm
	{.reg .f16 low,high;
  mov.b32 {low,high},%r1965;
  cvt.f32.f16 %f489, low;}

	// end inline asm
	// begin inline asm
	{.reg .f16 low,high;
  mov.b32 {low,high},%r1966;
  cvt.f32.f16 %f490, low;}

	// end inline asm
	mov.u32 	%r1967, %r2401;
	mov.u32 	%r1968, %r2401;
	mov.u32 	%r1969, %r2401;
	mov.u32 	%r1970, %r2401;
	// begin inline asm
	mma.sync.aligned.m16n8k32.row.col.s32.s8.s8.s32 {%r1967, %r1968, %r1969, %r1970}, {%r1427, %r1428, %r1429, %r1430}, {%r1989, %r1990}, {%r1967, %r1968, %r1969, %r1970};
	// end inline asm
	cvt.rn.f32.s32 	%f1695, %r1967;
	mul.f32 	%f1696, %f1304, %f1695;
	fma.rn.f32 	%f1697, %f1696, %f489, %f1673;
	cvt.rn.f32.s32 	%f1698, %r1968;
	mul.f32 	%f1699, %f1304, %f1698;
	fma.rn.f32 	%f1700, %f1699, %f490, %f1676;
	cvt.rn.f32.s32 	%f1701, %r1969;
	mul.f32 	%f1702, %f1308, %f1701;
	fma.rn.f32 	%f1703, %f1702, %f489, %f1679;
	cvt.rn.f32.s32 	%f1704, %r1970;
	mul.f32 	%f1705, %f1308, %f1704;
	fma.rn.f32 	%f1706, %f1705, %f490, %f1682;
	mov.u32 	%r1981, %r2401;
	mov.u32 	%r1982, %r2401;
	mov.u32 	%r1983, %r2401;
	mov.u32 	%r1984, %r2401;
	// begin inline asm
	mma.sync.aligned.m16n8k32.row.col.s32.s8.s8.s32 {%r1981, %r1982, %r1983, %r1984}, {%r1443, %r1444, %r1445, %r1446}, {%r1989, %r1990}, {%r1981, %r1982, %r1983, %r1984};
	// end inline asm
	cvt.rn.f32.s32 	%f1707, %r1981;
	mul.f32 	%f1708, %f1312, %f1707;
	fma.rn.f32 	%f1709, %f1708, %f489, %f1685;
	cvt.rn.f32.s32 	%f1710, %r1982;
	mul.f32 	%f1711, %f1312, %f1710;
	fma.rn.f32 	%f1712, %f1711, %f490, %f1688;
	cvt.rn.f32.s32 	%f1713, %r1983;
	mul.f32 	%f1714, %f1316, %f1713;
	fma.rn.f32 	%f1715, %f1714, %f489, %f1691;
	cvt.rn.f32.s32 	%f1716, %r1984;
	mul.f32 	%f1717, %f1316, %f1716;
	fma.rn.f32 	%f1718, %f1717, %f490, %f1694;
	ld.shared.u32 	%r2019, [%r2848+9296];
	ld.shared.u32 	%r2020, [%r2848+9312];
	// begin inline asm
	{.reg .f16 low,high;
  mov.b32 {low,high},%r1995;
  cvt.f32.f16 %f491, low;}

	// end inline asm
	// begin inline asm
	{.reg .f16 low,high;
  mov.b32 {low,high},%r1996;
  cvt.f32.f16 %f492, low;}

	// end inline asm
	mov.u32 	%r1997, %r2401;
	mov.u32 	%r1998, %r2401;
	mov.u32 	%r1999, %r2401;
	mov.u32 	%r2000, %r2401;
	// begin inline asm
	mma.sync.aligned.m16n8k32.row.col.s32.s8.s8.s32 {%r1997, %r1998, %r1999, %r2000}, {%r1431, %r1432, %r1433, %r1434}, {%r2019, %r2020}, {%r1997, %r1998, %r1999, %r2000};
	// end inline asm
	cvt.rn.f32.s32 	%f1719, %r1997;
	mul.f32 	%f1720, %f1305, %f1719;
	fma.rn.f32 	%f1721, %f1720, %f491, %f1697;
	cvt.rn.f32.s32 	%f1722, %r1998;
	mul.f32 	%f1723, %f1305, %f1722;
	fma.rn.f32 	%f1724, %f1723, %f492, %f1700;
	cvt.rn.f32.s32 	%f1725, %r1999;
	mul.f32 	%f1726, %f1309, %f1725;
	fma.rn.f32 	%f1727, %f1726, %f491, %f1703;
	cvt.rn.f32.s32 	%f1728, %r2000;
	mul.f32 	%f1729, %f1309, %f1728;
	fma.rn.f32 	%f1730, %f1729, %f492, %f1706;
	mov.u32 	%r2011, %r2401;
	mov.u32 	%r2012, %r2401;
	mov.u32 	%r2013, %r2401;
	mov.u32 	%r2014, %r2401;
	// begin inline asm
	mma.sync.aligned.m16n8k32.row.col.s32.s8.s8.s32 {%r2011, %r2012, %r2013, %r2014}, {%r1447, %r1448, %r1449, %r1450}, {%r2019, %r2020}, {%r2011, %r2012, %r2013, %r2014};
	// end inline asm
	cvt.rn.f32.s32 	%f1731, %r2011;
	mul.f32 	%f1732, %f1313, %f1731;
	fma.rn.f32 	%f1733, %f1732, %f491, %f1709;
	cvt.rn.f32.s32 	%f1734, %r2012;
	mul.f32 	%f1735, %f1313, %f1734;
	fma.rn.f32 	%f1736, %f1735, %f492, %f1712;
	cvt.rn.f32.s32 	%f1737, %r2013;
	mul.f32 	%f1738, %f1317, %f1737;
	fma.rn.f32 	%f1739, %f1738, %f491, %f1715;
	cvt.rn.f32.s32 	%f1740, %r2014;
	mul.f32 	%f1741, %f1317, %f1740;
	fma.rn.f32 	%f1742, %f1741, %f492, %f1718;
	ld.shared.u32 	%r2049, [%r2848+9328];
	ld.shared.u32 	%r2050, [%r2848+9344];
	// begin inline asm
	{.reg .f16 low,high;
  mov.b32 {low,high},%r2025;
  cvt.f32.f16 %f493, low;}

	// end inline asm
	// begin inline asm
	{.reg .f16 low,high;
  mov.b32 {low,high},%r2026;
  cvt.f32.f16 %f494, low;}

	// end inline asm
	mov.u32 	%r2027, %r2401;
	mov.u32 	%r2028, %r2401;
	mov.u32 	%r2029, %r2401;
	mov.u32 	%r2030, %r2401;
	// begin inline asm
	mma.sync.aligned.m16n8k32.row.col.s32.s8.s8.s32 {%r2027, %r2028, %r2029, %r2030}, {%r1435, %r1436, %r1437, %r1438}, {%r2049, %r2050}, {%r2027, %r2028, %r2029, %r2030};
	// end inline asm
	cvt.rn.f32.s32 	%f1743, %r2027;
	mul.f32 	%f1744, %f1306, %f1743;
	fma.rn.f32 	%f3756, %f1744, %f493, %f1721;
	cvt.rn.f32.s32 	%f1745, %r2028;
	mul.f32 	%f1746, %f1306, %f1745;
	fma.rn.f32 	%f3755, %f1746, %f494, %f1724;
	cvt.rn.f32.s32 	%f1747, %r2029;
	mul.f32 	%f1748, %f1310, %f1747;
	fma.rn.f32 	%f3754, %f1748, %f493, %f1727;
	cvt.rn.f32.s32 	%f1749, %r2030;
	mul.f32 	%f1750, %f1310, %f1749;
	fma.rn.f32 	%f3753, %f1750, %f494, %f1730;
	mov.u32 	%r2041, %r2401;
	mov.u32 	%r2042, %r2401;
	mov.u32 	%r2043, %r2401;
	mov.u32 	%r2044, %r2401;
	// begin inline asm
	mma.sync.aligned.m16n8k32.row.col.s32.s8.s8.s32 {%r2041, %r2042, %r2043, %r2044}, {%r1451, %r1452, %r1453, %r1454}, {%r2049, %r2050}, {%r2041, %r2042, %r2043, %r2044};
	// end inline asm
	cvt.rn.f32.s32 	%f1751, %r2041;
	mul.f32 	%f1752, %f1314, %f1751;
	fma.rn.f32 	%f3752, %f1752, %f493, %f1733;
	cvt.rn.f32.s32 	%f1753, %r2042;
	mul.f32 	%f1754, %f1314, %f1753;
	fma.rn.f32 	%f3751, %f1754, %f494, %f1736;
	cvt.rn.f32.s32 	%f1755, %r2043;
	mul.f32 	%f1756, %f1318, %f1755;
	fma.rn.f32 	%f3750, %f1756, %f493, %f1739;
	cvt.rn.f32.s32 	%f1757, %r2044;
	mul.f32 	%f1758, %f1318, %f1757;
	fma.rn.f32 	%f3749, %f1758, %f494, %f1742;
	ld.shared.u32 	%r2079, [%r2848+11536];
	ld.shared.u32 	%r2080, [%r2848+11552];
	ld.shared.v4.u32 	{%r2055, %r2085, %r2115, %r2145}, [%r2849+11520];
	// begin inline asm
	{.reg .f16 low,high;
  mov.b32 {low,high},%r2055;
  cvt.f32.f16 %f495, low;}

	// end inline asm
	ld.shared.v4.u32 	{%r2056, %r2086, %r2116, %r2146}, [%r2849+11664];
	// begin inline asm
	{.reg .f16 low,high;
  mov.b32 {low,high},%r2056;
  cvt.f32.f16 %f496, low;}

	// end inline asm
	mov.u32 	%r2057, %r2401;
	mov.u32 	%r2058, %r2401;
	mov.u32 	%r2059, %r2401;
	mov.u32 	%r2060, %r2401;
	// begin inline asm
	mma.sync.aligned.m16n8k32.row.col.s32.s8.s8.s32 {%r2057, %r2058, %r2059, %r2060}, {%r1423, %r1424, %r1425, %r1426}, {%r2079, %r2080}, {%r2057, %r2058, %r2059, %r2060};
	// end inline asm
	cvt.rn.f32.s32 	%f1759, %r2057;
	mul.f32 	%f1760, %f1303, %f1759;
	fma.rn.f32 	%f1761, %f1760, %f495, %f1089;
	cvt.rn.f32.s32 	%f1762, %r2058;
	mul.f32 	%f1763, %f1303, %f1762;
	fma.rn.f32 	%f1764, %f1763, %f496, %f1092;
	cvt.rn.f32.s32 	%f1765, %r2059;
	mul.f32 	%f1766, %f1307, %f1765;
	fma.rn.f32 	%f1767, %f1766, %f495, %f1095;
	cvt.rn.f32.s32 	%f1768, %r2060;
	mul.f32 	%f1769, %f1307, %f1768;
	fma.rn.f32 	%f1770, %f1769, %f496, %f1098;
	mov.u32 	%r2071, %r2401;
	mov.u32 	%r2072, %r2401;
	mov.u32 	%r2073, %r2401;
	mov.u32 	%r2074, %r2401;
	// begin inline asm
	mma.sync.aligned.m16n8k32.row.col.s32.s8.s8.s32 {%r2071, %r2072, %r2073, %r2074}, {%r1439, %r1440, %r1441, %r1442}, {%r2079, %r2080}, {%r2071, %r2072, %r2073, %r2074};
	// end inline asm
	cvt.rn.f32.s32 	%f1771, %r2071;
	mul.f32 	%f1772, %f1311, %f1771;
	fma.rn.f32 	%f1773, %f1772, %f495, %f1101;
	cvt.rn.f32.s32 	%f1774, %r2072;
	mul.f32 	%f1775, %f1311, %f1774;
	fma.rn.f32 	%f1776, %f1775, %f496, %f1104;
	cvt.rn.f32.s32 	%f1777, %r2073;
	mul.f32 	%f1778, %f1315, %f1777;
	fma.rn.f32 	%f1779, %f1778, %f495, %f1107;
	cvt.rn.f32.s32 	%f1780, %r2074;
	mul.f32 	%f1781, %f1315, %f1780;
	fma.rn.f32 	%f1782, %f1781, %f496, %f1110;
	ld.shared.u32 	%r2109, [%r2848+11568];
	ld.shared.u32 	%r2110, [%r2848+11584];
	// begin inline asm
	{.reg .f16 low,high;
  mov.b32 {low,high},%r2085;
  cvt.f32.f16 %f497, low;}

	// end inline asm
	// begin inline asm
	{.reg .f16 low,high;
  mov.b32 {low,high},%r2086;
  cvt.f32.f16 %f498, low;}

	// end inline asm
	mov.u32 	%r2087, %r2401;
	mov.u32 	%r2088, %r2401;
	mov.u32 	%r2089, %r2401;
	mov.u32 	%r2090, %r2401;
	// begin inline asm
	mma.sync.aligned.m16n8k32.row.col.s32.s8.s8.s32 {%r2087, %r2088, %r2089, %r2090}, {%r1427, %r1428, %r1429, %r1430}, {%r2109, %r2110}, {%r2087, %r2088, %r2089, %r2090};
	// end inline asm
	cvt.rn.f32.s32 	%f1783, %r2087;
	mul.f32 	%f1784, %f1304, %f1783;
	fma.rn.f32 	%f1785, %f1784, %f497, %f1761;
	cvt.rn.f32.s32 	%f1786, %r2088;
	mul.f32 	%f1787, %f1304, %f1786;
	fma.rn.f32 	%f1788, %f1787, %f498, %f1764;
	cvt.rn.f32.s32 	%f1789, %r2089;
	mul.f32 	%f1790, %f1308, %f1789;
	fma.rn.f32 	%f1791, %f1790, %f497, %f1767;
	cvt.rn.f32.s32 	%f1792, %r2090;
	mul.f32 	%f1793, %f1308, %f1792;
	fma.rn.f32 	%f1794, %f1793, %f498, %f1770;
	mov.u32 	%r2101, %r2401;
	mov.u32 	%r2102, %r2401;
	mov.u32 	%r2103, %r2401;
	mov.u32 	%r2104, %r2401;
	// begin inline asm
	mma.sync.aligned.m16n8k32.row.col.s32.s8.s8.s32 {%r2101, %r2102, %r2103, %r2104}, {%r1443, %r1444, %r1445, %r1446}, {%r2109, %r2110}, {%r2101, %r2102, %r2103, %r2104};
	// end inline asm
	cvt.rn.f32.s32 	%f1795, %r2101;
	mul.f32 	%f1796, %f1312, %f1795;
	fma.rn.f32 	%f1797, %f1796, %f497, %f1773;
	cvt.rn.f32.s32 	%f1798, %r2102;
	mul.f32 	%f1799, %f1312, %f1798;
	fma.rn.f32 	%f1800, %f1799, %f498, %f1776;
	cvt.rn.f32.s32 	%f1801, %r2103;
	mul.f32 	%f1802, %f1316, %f1801;
	fma.rn.f32 	%f1803, %f1802, %f497, %f1779;
	cvt.rn.f32.s32 	%f1804, %r2104;
	mul.f32 	%f1805, %f1316, %f1804;
	fma.rn.f32 	%f1806, %f1805, %f498, %f1782;
	ld.shared.u32 	%r2139, [%r2848+11600];
	ld.shared.u32 	%r2140, [%r2848+11616];
	// begin inline asm
	{.reg .f16 low,high;
  mov.b32 {low,high},%r2115;
  cvt.f32.f16 %f499, low;}

	// end inline asm
	// begin inline asm
	{.reg .f16 low,high;
  mov.b32 {low,high},%r2116;
  cvt.f32.f16 %f500, low;}

	// end inline asm
	mov.u32 	%r2117, %r2401;
	mov.u32 	%r2118, %r2401;
	mov.u32 	%r2119, %r2401;
	mov.u32 	%r2120, %r2401;
	// begin inline asm
	mma.sync.aligned.m16n8k32.row.col.s32.s8.s8.s32 {%r2117, %r2118, %r2119, %r2120}, {%r1431, %r1432, %r1433, %r1434}, {%r2139, %r2140}, {%r2117, %r2118, %r2119, %r2120};
	// end inline asm
	cvt.rn.f32.s32 	%f1807, %r2117;
	mul.f32 	%f1808, %f1305, %f1807;
	fma.rn.f32 	%f1809, %f1808, %f499, %f1785;
	cvt.rn.f32.s32 	%f1810, %r2118;
	mul.f32 	%f1811, %f1305, %f1810;
	fma.rn.f32 	%f1812, %f1811, %f500, %f1788;
	cvt.rn.f32.s32 	%f1813, %r2119;
	mul.f32 	%f1814, %f1309, %f1813;
	fma.rn.f32 	%f1815, %f1814, %f499, %f1791;
	cvt.rn.f32.s32 	%f1816, %r2120;
	mul.f32 	%f1817, %f1309, %f1816;
	fma.rn.f32 	%f1818, %f1817, %f500, %f1794;
	mov.u32 	%r2131, %r2401;
	mov.u32 	%r2132, %r2401;
	mov.u32 	%r2133, %r2401;
	mov.u32 	%r2134, %r2401;
	// begin inline asm
	mma.sync.aligned.m16n8k32.row.col.s32.s8.s8.s32 {%r2131, %r2132, %r2133, %r2134}, {%r1447, %r1448, %r1449, %r1450}, {%r2139, %r2140}, {%r2131, %r2132, %r2133, %r2134};
	// end inline asm
	cvt.rn.f32.s32 	%f1819, %r2131;
	mul.f32 	%f1820, %f1313, %f1819;
	fma.rn.f32 	%f1821, %f1820, %f499, %f1797;
	cvt.rn.f32.s32 	%f1822, %r2132;
	mul.f32 	%f1823, %f1313, %f1822;
	fma.rn.f32 	%f1824, %f1823, %f500, %f1800;
	cvt.rn.f32.s32 	%f1825, %r2133;
	mul.f32 	%f1826, %f1317, %f1825;
	fma.rn.f32 	%f1827, %f1826, %f499, %f1803;
	cvt.rn.f32.s32 	%f1828, %r2134;
	mul.f32 	%f1829, %f1317, %f1828;
	fma.rn.f32 	%f1830, %f1829, %f500, %f1806;
	ld.shared.u32 	%r2169, [%r2848+11632];
	ld.shared.u32 	%r2170, [%r2848+11648];
	// begin inline asm
	{.reg .f16 low,high;
  mov.b32 {low,high},%r2145;
  cvt.f32.f16 %f501, low;}

	// end inline asm
	// begin inline asm
	{.reg .f16 low,high;
  mov.b32 {low,high},%r2146;
  cvt.f32.f16 %f502, low;}

	// end inline asm
	mov.u32 	%r2147, %r2401;
	mov.u32 	%r2148, %r2401;
	mov.u32 	%r2149, %r2401;
	mov.u32 	%r2150, %r2401;
	// begin inline asm
	mma.sync.aligned.m16n8k32.row.col.s32.s8.s8.s32 {%r2147, %r2148, %r2149, %r2150}, {%r1435, %r1436, %r1437, %r1438}, {%r2169, %r2170}, {%r2147, %r2148, %r2149, %r2150};
	// end inline asm
	cvt.rn.f32.s32 	%f1831, %r2147;
	mul.f32 	%f1832, %f1306, %f1831;
	fma.rn.f32 	%f3748, %f1832, %f501, %f1809;
	cvt.rn.f32.s32 	%f1833, %r2148;
	mul.f32 	%f1834, %f1306, %f1833;
	fma.rn.f32 	%f3747, %f1834, %f502, %f1812;
	cvt.rn.f32.s32 	%f1835, %r2149;
	mul.f32 	%f1836, %f1310, %f1835;
	fma.rn.f32 	%f3746, %f1836, %f501, %f1815;
	cvt.rn.f32.s32 	%f1837, %r2150;
	mul.f32 	%f1838, %f1310, %f1837;
	fma.rn.f32 	%f3745, %f1838, %f502, %f1818;
	mov.u32 	%r2161, %r2401;
	mov.u32 	%r2162, %r2401;
	mov.u32 	%r2163, %r2401;
	mov.u32 	%r2164, %r2401;
	// begin inline asm
	mma.sync.aligned.m16n8k32.row.col.s32.s8.s8.s32 {%r2161, %r2162, %r2163, %r2164}, {%r1451, %r1452, %r1453, %r1454}, {%r2169, %r2170}, {%r2161, %r2162, %r2163, %r2164};
	// end inline asm
	cvt.rn.f32.s32 	%f1839, %r2161;
	mul.f32 	%f1840, %f1314, %f1839;
	fma.rn.f32 	%f3744, %f1840, %f501, %f1821;
	cvt.rn.f32.s32 	%f1841, %r2162;
	mul.f32 	%f1842, %f1314, %f1841;
	fma.rn.f32 	%f3743, %f1842, %f502, %f1824;
	cvt.rn.f32.s32 	%f1843, %r2163;
	mul.f32 	%f1844, %f1318, %f1843;
	fma.rn.f32 	%f3742, %f1844, %f501, %f1827;
	cvt.rn.f32.s32 	%f1845, %r2164;
	mul.f32 	%f1846, %f1318, %f1845;
	fma.rn.f32 	%f3741, %f1846, %f502, %f1830;
	ld.shared.u32 	%r2199, [%r2848+13840];
	ld.shared.u32 	%r2200, [%r2848+13856];
	ld.shared.v4.u32 	{%r2175, %r2205, %r2235, %r2265}, [%r2849+13824];
	// begin inline asm
	{.reg .f16 low,high;
  mov.b32 {low,high},%r2175;
  cvt.f32.f16 %f503, low;}

	// end inline asm
	ld.shared.v4.u32 	{%r2176, %r2206, %r2236, %r2266}, [%r2849+13968];
	// begin inline asm
	{.reg .f16 low,high;
  mov.b32 {low,high},%r2176;
  cvt.f32.f16 %f504, low;}

	// end inline asm
	mov.u32 	%r2177, %r2401;
	mov.u32 	%r2178, %r2401;
	mov.u32 	%r2179, %r2401;
	mov.u32 	%r2180, %r2401;
	// begin inline asm
	mma.sync.aligned.m16n8k32.row.col.s32.s8.s8.s32 {%r2177, %r2178, %r2179, %r2180}, {%r1423, %r1424, %r1425, %r1426}, {%r2199, %r2200}, {%r2177, %r2178, %r2179, %r2180};
	// end inline asm
	cvt.rn.f32.s32 	%f1847, %r2177;
	mul.f32 	%f1848, %f1303, %f1847;
	fma.rn.f32 	%f1849, %f1848, %f503, %f1185;
	cvt.rn.f32.s32 	%f1850, %r2178;
	mul.f32 	%f1851, %f1303, %f1850;
	fma.rn.f32 	%f1852, %f1851, %f504, %f1188;
	cvt.rn.f32.s32 	%f1853, %r2179;
	mul.f32 	%f1854, %f1307, %f1853;
	fma.rn.f32 	%f1855, %f1854, %f503, %f1191;
	cvt.rn.f32.s32 	%f1856, %r2180;
	mul.f32 	%f1857, %f1307, %f1856;
	fma.rn.f32 	%f1858, %f1857, %f504, %f1194;
	mov.u32 	%r2191, %r2401;
	mov.u32 	%r2192, %r2401;
	mov.u32 	%r2193, %r2401;
	mov.u32 	%r2194, %r2401;
	// begin inline asm
	mma.sync.aligned.m16n8k32.row.col.s32.s8.s8.s32 {%r2191, %r2192, %r2193, %r2194}, {%r1439, %r1440, %r1441, %r1442}, {%r2199, %r2200}, {%r2191, %r2192, %r2193, %r2194};
	// end inline asm
	cvt.rn.f32.s32 	%f1859, %r2191;
	mul.f32 	%f1860, %f1311, %f1859;
	fma.rn.f32 	%f1861, %f1860, %f503, %f1197;
	cvt.rn.f32.s32 	%f1862, %r2192;
	mul.f32 	%f1863, %f1311, %f1862;
	fma.rn.f32 	%f1864, %f1863, %f504, %f1200;
	cvt.rn.f32.s32 	%f1865, %r2193;
	mul.f32 	%f1866, %f1315, %f1865;
	fma.rn.f32 	%f1867, %f1866, %f503, %f1203;
	cvt.rn.f32.s32 	%f1868, %r2194;
	mul.f32 	%f1869, %f1315, %f1868;
	fma.rn.f32 	%f1870, %f1869, %f504, %f1206;
	ld.shared.u32 	%r2229, [%r2848+13872];
	ld.shared.u32 	%r2230, [%r2848+13888];
	// begin inline asm
	{.reg .f16 low,high;
  mov.b32 {low,high},%r2205;
  cvt.f32.f16 %f505, low;}

	// end inline asm
	// begin inline asm
	{.reg .f16 low,high;
  mov.b32 {low,high},%r2206;
  cvt.f32.f16 %f506, low;}

	// end inline asm
	mov.u32 	%r2207, %r2401;
	mov.u32 	%r2208, %r2401;
	mov.u32 	%r2209, %r2401;
	mov.u32 	%r2210, %r2401;
	// begin inline asm
	mma.sync.aligned.m16n8k32.row.col.s32.s8.s8.s32 {%r2207, %r2208, %r2209, %r2210}, {%r1427, %r1428, %r1429, %r1430}, {%r2229, %r2230}, {%r2207, %r2208, %r2209, %r2210};
	// end inline asm
	cvt.rn.f32.s32 	%f1871, %r2207;
	mul.f32 	%f1872, %f1304, %f1871;
	fma.rn.f32 	%f1873, %f1872, %f505, %f1849;
	cvt.rn.f32.s32 	%f1874, %r2208;
	mul.f32 	%f1875, %f1304, %f1874;
	fma.rn.f32 	%f1876, %f1875, %f506, %f1852;
	cvt.rn.f32.s32 	%f1877, %r2209;
	mul.f32 	%f1878, %f1308, %f1877;
	fma.rn.f32 	%f1879, %f1878, %f505, %f1855;
	cvt.rn.f32.s32 	%f1880, %r2210;
	mul.f32 	%f1881, %f1308, %f1880;
	fma.rn.f32 	%f1882, %f1881, %f506, %f1858;
	mov.u32 	%r2221, %r2401;
	mov.u32 	%r2222, %r2401;
	mov.u32 	%r2223, %r2401;
	mov.u32 	%r2224, %r2401;
	// begin inline asm
	mma.sync.aligned.m16n8k32.row.col.s32.s8.s8.s32 {%r2221, %r2222, %r2223, %r2224}, {%r1443, %r1444, %r1445, %r1446}, {%r2229, %r2230}, {%r2221, %r2222, %r2223, %r2224};
	// end inline asm
	cvt.rn.f32.s32 	%f1883, %r2221;
	mul.f32 	%f1884, %f1312, %f1883;
	fma.rn.f32 	%f1885, %f1884, %f505, %f1861;
	cvt.rn.f32.s32 	%f1886, %r2222;
	mul.f32 	%f1887, %f1312, %f1886;
	fma.rn.f32 	%f1888, %f1887, %f506, %f1864;
	cvt.rn.f32.s32 	%f1889, %r2223;
	mul.f32 	%f1890, %f1316, %f1889;
	fma.rn.f32 	%f1891, %f1890, %f505, %f1867;
	cvt.rn.f32.s32 	%f1892, %r2224;
	mul.f32 	%f1893, %f1316, %f1892;
	fma.rn.f32 	%f1894, %f1893, %f506, %f1870;
	ld.shared.u32 	%r2259, [%r2848+13904];
	ld.shared.u32 	%r2260, [%r2848+13920];
	// begin inline asm
	{.reg .f16 low,high;
  mov.b32 {low,high},%r2235;
  cvt.f32.f16 %f507, low;}

	// end inline asm
	// begin inline asm
	{.reg .f16 low,high;
  mov.b32 {low,high},%r2236;
  cvt.f32.f16 %f508, low;}

	// end inline asm
	mov.u32 	%r2237, %r2401;
	mov.u32 	%r2238, %r2401;
	mov.u32 	%r2239, %r2401;
	mov.u32 	%r2240, %r2401;
	// begin inline asm
	mma.sync.aligned.m16n8k32.row.col.s32.s8.s8.s32 {%r2237, %r2238, %r2239, %r2240}, {%r1431, %r1432, %r1433, %r1434}, {%r2259, %r2260}, {%r2237, %r2238, %r2239, %r2240};
	// end inline asm
	cvt.rn.f32.s32 	%f1895, %r2237;
	mul.f32 	%f1896, %f1305, %f1895;
	fma.rn.f32 	%f1897, %f1896, %f507, %f1873;
	cvt.rn.f32.s32 	%f1898, %r2238;
	mul.f32 	%f1899, %f1305, %f1898;
	fma.rn.f32 	%f1900, %f1899, %f508, %f1876;
	cvt.rn.f32.s32 	%f1901, %r2239;
	mul.f32 	%f1902, %f1309, %f1901;
	fma.rn.f32 	%f1903, %f1902, %f507, %f1879;
	cvt.rn.f32.s32 	%f1904, %r2240;
	mul.f32 	%f1905, %f1309, %f1904;
	fma.rn.f32 	%f1906, %f1905, %f508, %f1882;
	mov.u32 	%r2251, %r2401;
	mov.u32 	%r2252, %r2401;
	mov.u32 	%r2253, %r2401;
	mov.u32 	%r2254, %r2401;
	// begin inline asm
	mma.sync.aligned.m16n8k32.row.col.s32.s8.s8.s32 {%r2251, %r2252, %r2253, %r2254}, {%r1447, %r1448, %r1449, %r1450}, {%r2259, %r2260}, {%r2251, %r2252, %r2253, %r2254};
	// end inline asm
	cvt.rn.f32.s32 	%f1907, %r2251;
	mul.f32 	%f1908, %f1313, %f1907;
	fma.rn.f32 	%f1909, %f1908, %f507, %f1885;
	cvt.rn.f32.s32 	%f1910, %r2252;
	mul.f32 	%f1911, %f1313, %f1910;
	fma.rn.f32 	%f1912, %f1911, %f508, %f1888;
	cvt.rn.f32.s32 	%f1913, %r2253;
	mul.f32 	%f1914, %f1317, %f1913;
	fma.rn.f32 	%f1915, %f1914, %f507, %f1891;
	cvt.rn.f32.s32 	%f1916, %r2254;
	mul.f32 	%f1917, %f1317, %f1916;
	fma.rn.f32 	%f1918, %f1917, %f508, %f1894;
	ld.shared.u32 	%r2289, [%r2848+13936];
	ld.shared.u32 	%r2290, [%r2848+13952];
	// begin inline asm
	{.reg .f16 low,high;
  mov.b32 {low,high},%r2265;
  cvt.f32.f16 %f509, low;}

	// end inline asm
	// begin inline asm
	{.reg .f16 low,high;
  mov.b32 {low,high},%r2266;
  cvt.f32.f16 %f510, low;}

	// end inline asm
	mov.u32 	%r2267, %r2401;
	mov.u32 	%r2268, %r2401;
	mov.u32 	%r2269, %r2401;
	mov.u32 	%r2270, %r2401;
	// begin inline asm
	mma.sync.aligned.m16n8k32.row.col.s32.s8.s8.s32 {%r2267, %r2268, %r2269, %r2270}, {%r1435, %r1436, %r1437, %r1438}, {%r2289, %r2290}, {%r2267, %r2268, %r2269, %r2270};
	// end inline asm
	cvt.rn.f32.s32 	%f1919, %r2267;
	mul.f32 	%f1920, %f1306, %f1919;
	fma.rn.f32 	%f3740, %f1920, %f509, %f1897;
	cvt.rn.f32.s32 	%f1921, %r2268;
	mul.f32 	%f1922, %f1306, %f1921;
	fma.rn.f32 	%f3739, %f1922, %f510, %f1900;
	cvt.rn.f32.s32 	%f1923, %r2269;
	mul.f32 	%f1924, %f1310, %f1923;
	fma.rn.f32 	%f3738, %f1924, %f509, %f1903;
	cvt.rn.f32.s32 	%f1925, %r2270;
	mul.f32 	%f1926, %f1310, %f1925;
	fma.rn.f32 	%f3737, %f1926, %f510, %f1906;
	mov.u32 	%r2281, %r2401;
	mov.u32 	%r2282, %r2401;
	mov.u32 	%r2283, %r2401;
	mov.u32 	%r2284, %r2401;
	// begin inline asm
	mma.sync.aligned.m16n8k32.row.col.s32.s8.s8.s32 {%r2281, %r2282, %r2283, %r2284}, {%r1451, %r1452, %r1453, %r1454}, {%r2289, %r2290}, {%r2281, %r2282, %r2283, %r2284};
	// end inline asm
	cvt.rn.f32.s32 	%f1927, %r2281;
	mul.f32 	%f1928, %f1314, %f1927;
	fma.rn.f32 	%f3736, %f1928, %f509, %f1909;
	cvt.rn.f32.s32 	%f1929, %r2282;
	mul.f32 	%f1930, %f1314, %f1929;
	fma.rn.f32 	%f3735, %f1930, %f510, %f1912;
	cvt.rn.f32.s32 	%f1931, %r2283;
	mul.f32 	%f1932, %f1318, %f1931;
	fma.rn.f32 	%f3734, %f1932, %f509, %f1915;
	cvt.rn.f32.s32 	%f1933, %r2284;
	mul.f32 	%f1934, %f1318, %f1933;
	fma.rn.f32 	%f3733, %f1934, %f510, %f1918;
	ld.shared.u32 	%r2319, [%r2848+16144];
	ld.shared.u32 	%r2320, [%r2848+16160];
	ld.shared.v4.u32 	{%r2295, %r2325, %r2355, %r2385}, [%r2849+16128];
	// begin inline asm
	{.reg .f16 low,high;
  mov.b32 {low,high},%r2295;
  cvt.f32.f16 %f511, low;}

	// end inline asm
	ld.shared.v4.u32 	{%r2296, %r2326, %r2356, %r2386}, [%r2849+16272];
	// begin inline asm
	{.reg .f16 low,high;
  mov.b32 {low,high},%r2296;
  cvt.f32.f16 %f512, low;}

	// end inline asm
	mov.u32 	%r2297, %r2401;
	mov.u32 	%r2298, %r2401;
	mov.u32 	%r2299, %r2401;
	mov.u32 	%r2300, %r2401;
	// begin inline asm
	mma.sync.aligned.m16n8k32.row.col.s32.s8.s8.s32 {%r2297, %r2298, %r2299, %r2300}, {%r1423, %r1424, %r1425, %r1426}, {%r2319, %r2320}, {%r2297, %r2298, %r2299, %r2300};
	// end inline asm
	cvt.rn.f32.s32 	%f1935, %r2297;
	mul.f32 	%f1936, %f1303, %f1935;
	fma.rn.f32 	%f1937, %f1936, %f511, %f1281;
	cvt.rn.f32.s32 	%f1938, %r2298;
	mul.f32 	%f1939, %f1303, %f1938;
	fma.rn.f32 	%f1940, %f1939, %f512, %f1284;
	cvt.rn.f32.s32 	%f1941, %r2299;
	mul.f32 	%f1942, %f1307, %f1941;
	fma.rn.f32 	%f1943, %f1942, %f511, %f1287;
	cvt.rn.f32.s32 	%f1944, %r2300;
	mul.f32 	%f1945, %f1307, %f1944;
	fma.rn.f32 	%f1946, %f1945, %f512, %f1290;
	mov.u32 	%r2311, %r2401;
	mov.u32 	%r2312, %r2401;
	mov.u32 	%r2313, %r2401;
	mov.u32 	%r2314, %r2401;
	// begin inline asm
	mma.sync.aligned.m16n8k32.row.col.s32.s8.s8.s32 {%r2311, %r2312, %r2313, %r2314}, {%r1439, %r1440, %r1441, %r1442}, {%r2319, %r2320}, {%r2311, %r2312, %r2313, %r2314};
	// end inline asm
	cvt.rn.f32.s32 	%f1947, %r2311;
	mul.f32 	%f1948, %f1311, %f1947;
	fma.rn.f32 	%f1949, %f1948, %f511, %f1293;
	cvt.rn.f32.s32 	%f1950, %r2312;
	mul.f32 	%f1951, %f1311, %f1950;
	fma.rn.f32 	%f1952, %f1951, %f512, %f1296;
	cvt.rn.f32.s32 	%f1953, %r2313;
	mul.f32 	%f1954, %f1315, %f1953;
	fma.rn.f32 	%f1955, %f1954, %f511, %f1299;
	cvt.rn.f32.s32 	%f1956, %r2314;
	mul.f32 	%f1957, %f1315, %f1956;
	fma.rn.f32 	%f1958, %f1957, %f512, %f1302;
	ld.shared.u32 	%r2349, [%r2848+16176];
	ld.shared.u32 	%r2350, [%r2848+16192];
	// begin inline asm
	{.reg .f16 low,high;
  mov.b32 {low,high},%r2325;
  cvt.f32.f16 %f513, low;}

	// end inline asm
	// begin inline asm
	{.reg .f16 low,high;
  mov.b32 {low,high},%r2326;
  cvt.f32.f16 %f514, low;}

	// end inline asm
	mov.u32 	%r2327, %r2401;
	mov.u32 	%r2328, %r2401;
	mov.u32 	%r2329, %r2401;
	mov.u32 	%r2330, %r2401;
	// begin inline asm
	mma.sync.aligned.m16n8k32.row.col.s32.s8.s8.s32 {%r2327, %r2328, %r2329, %r2330}, {%r1427, %r1428, %r1429, %r1430}, {%r2349, %r2350}, {%r2327, %r2328, %r2329, %r2330};
	// end inline asm
	cvt.rn.f32.s32 	%f1959, %r2327;
	mul.f32 	%f1960, %f1304, %f1959;
	fma.rn.f32 	%f1961, %f1960, %f513, %f1937;
	cvt.rn.f32.s32 	%f1962, %r2328;
	mul.f32 	%f1963, %f1304, %f1962;
	fma.rn.f32 	%f1964, %f1963, %f514, %f1940;
	cvt.rn.f32.s32 	%f1965, %r2329;
	mul.f32 	%f1966, %f1308, %f1965;
	fma.rn.f32 	%f1967, %f1966, %f513, %f1943;
	cvt.rn.f32.s32 	%f1968, %r2330;
	mul.f32 	%f1969, %f1308, %f1968;
	fma.rn.f32 	%f1970, %f1969, %f514, %f1946;
	mov.u32 	%r2341, %r2401;
	mov.u32 	%r2342, %r2401;
	mov.u32 	%r2343, %r2401;
	mov.u32 	%r2344, %r2401;
	// begin inline asm
	mma.sync.aligned.m16n8k32.row.col.s32.s8.s8.s32 {%r2341, %r2342, %r2343, %r2344}, {%r1443, %r1444, %r1445, %r1446}, {%r2349, %r2350}, {%r2341, %r2342, %r2343, %r2344};
	// end inline asm
	cvt.rn.f32.s32 	%f1971, %r2341;
	mul.f32 	%f1972, %f1312, %f1971;
	fma.rn.f32 	%f1973, %f1972, %f513, %f1949;
	cvt.rn.f32.s32 	%f1974, %r2342;
	mul.f32 	%f1975, %f1312, %f1974;
	fma.rn.f32 	%f1976, %f1975, %f514, %f1952;
	cvt.rn.f32.s32 	%f1977, %r2343;
	mul.f32 	%f1978, %f1316, %f1977;
	fma.rn.f32 	%f1979, %f1978, %f513, %f1955;
	cvt.rn.f32.s32 	%f1980, %r2344;
	mul.f32 	%f1981, %f1316, %f1980;
	fma.rn.f32 	%f1982, %f1981, %f514, %f1958;
	ld.shared.u32 	%r2379, [%r2848+16208];
	ld.shared.u32 	%r2380, [%r2848+16224];
	// begin inline asm
	{.reg .f16 low,high;
  mov.b32 {low,high},%r2355;
  cvt.f32.f16 %f515, low;}

	// end inline asm
	// begin inline asm
	{.reg .f16 low,high;
  mov.b32 {low,high},%r2356;
  cvt.f32.f16 %f516, low;}

	// end inline asm
	mov.u32 	%r2357, %r2401;
	mov.u32 	%r2358, %r2401;
	mov.u32 	%r2359, %r2401;
	mov.u32 	%r2360, %r2401;
	// begin inline asm
	mma.sync.aligned.m16n8k32.row.col.s32.s8.s8.s32 {%r2357, %r2358, %r2359, %r2360}, {%r1431, %r1432, %r1433, %r1434}, {%r2379, %r2380}, {%r2357, %r2358, %r2359, %r2360};
	// end inline asm
	cvt.rn.f32.s32 	%f1983, %r2357;
	mul.f32 	%f1984, %f1305, %f1983;
	fma.rn.f32 	%f1985, %f1984, %f515, %f1961;
	cvt.rn.f32.s32 	%f1986, %r2358;
	mul.f32 	%f1987, %f1305, %f1986;
	fma.rn.f32 	%f1988, %f1987, %f516, %f1964;
	cvt.rn.f32.s32 	%f1989, %r2359;
	mul.f32 	%f1990, %f1309, %f1989;
	fma.rn.f32 	%f1991, %f1990, %f515, %f1967;
	cvt.rn.f32.s32 	%f1992, %r2360;
	mul.f32 	%f1993, %f1309, %f1992;
	fma.rn.f32 	%f1994, %f1993, %f516, %f1970;
	mov.u32 	%r2371, %r2401;
	mov.u32 	%r2372, %r2401;
	mov.u32 	%r2373, %r2401;
	mov.u32 	%r2374, %r2401;
	// begin inline asm
	mma.sync.aligned.m16n8k32.row.col.s32.s8.s8.s32 {%r2371, %r2372, %r2373, %r2374}, {%r1447, %r1448, %r1449, %r1450}, {%r2379, %r2380}, {%r2371, %r2372, %r2373, %r2374};
	// end inline asm
	cvt.rn.f32.s32 	%f1995, %r2371;
	mul.f32 	%f1996, %f1313, %f1995;
	fma.rn.f32 	%f1997, %f1996, %f515, %f1973;
	cvt.rn.f32.s32 	%f1998, %r2372;
	mul.f32 	%f1999, %f1313, %f1998;
	fma.rn.f32 	%f2000, %f1999, %f516, %f1976;
	cvt.rn.f32.s32 	%f2001, %r2373;
	mul.f32 	%f2002, %f1317, %f2001;
	fma.rn.f32 	%f2003, %f2002, %f515, %f1979;
	cvt.rn.f32.s32 	%f2004, %r2374;
	mul.f32 	%f2005, %f1317, %f2004;
	fma.rn.f32 	%f2006, %f2005, %f516, %f1982;
	ld.shared.u32 	%r2409, [%r2848+16240];
	ld.shared.u32 	%r2410, [%r2848+16256];
	// begin inline asm
	{.reg .f16 low,high;
  mov.b32 {low,high},%r2385;
  cvt.f32.f16 %f517, low;}

	// end inline asm
	// begin inline asm
	{.reg .f16 low,high;
  mov.b32 {low,high},%r2386;
  cvt.f32.f16 %f518, low;}

	// end inline asm
	mov.u32 	%r2387, %r2401;
	mov.u32 	%r2388, %r2401;
	mov.u32 	%r2389, %r2401;
	mov.u32 	%r2390, %r2401;
	// begin inline asm
	mma.sync.aligned.m16n8k32.row.col.s32.s8.s8.s32 {%r2387, %r2388, %r2389, %r2390}, {%r1435, %r1436, %r1437, %r1438}, {%r2409, %r2410}, {%r2387, %r2388, %r2389, %r2390};
	// end inline asm
	cvt.rn.f32.s32 	%f2007, %r2387;
	mul.f32 	%f2008, %f1306, %f2007;
	fma.rn.f32 	%f3732, %f2008, %f517, %f1985;
	cvt.rn.f32.s32 	%f2009, %r2388;
	mul.f32 	%f2010, %f1306, %f2009;
	fma.rn.f32 	%f3731, %f2010, %f518, %f1988;
	cvt.rn.f32.s32 	%f2011, %r2389;
	mul.f32 	%f2012, %f1310, %f2011;
	fma.rn.f32 	%f3730, %f2012, %f517, %f1991;
	cvt.rn.f32.s32 	%f2013, %r2390;
	mul.f32 	%f2014, %f1310, %f2013;
	fma.rn.f32 	%f3729, %f2014, %f518, %f1994;
	mov.u32 	%r2402, %r2401;
	mov.u32 	%r2403, %r2401;
	mov.u32 	%r2404, %r2401;
	// begin inline asm
	mma.sync.aligned.m16n8k32.row.col.s32.s8.s8.s32 {%r2401, %r2402, %r2403, %r2404}, {%r1451, %r1452, %r1453, %r1454}, {%r2409, %r2410}, {%r2401, %r2402, %r2403, %r2404};
	// end inline asm
	cvt.rn.f32.s32 	%f2015, %r2401;
	mul.f32 	%f2016, %f1314, %f2015;
	fma.rn.f32 	%f3728, %f2016, %f517, %f1997;
	cvt.rn.f32.s32 	%f2017, %r2402;
	mul.f32 	%f2018, %f1314, %f2017;
	fma.rn.f32 	%f3727, %f2018, %f518, %f2000;
	cvt.rn.f32.s32 	%f2019, %r2403;
	mul.f32 	%f2020, %f1318, %f2019;
	fma.rn.f32 	%f3726, %f2020, %f517, %f2003;
	cvt.rn.f32.s32 	%f2021, %r2404;
	mul.f32 	%f2022, %f1318, %f2021;
	fma.rn.f32 	%f3725, %f2022, %f518, %f2006;
	bar.sync 	0;
	add.s32 	%r5945, %r5945, 8;
	add.s32 	%r5950, %r5950, 8;
	setp.lt.s32 	%p22, %r5945, %r4;
	@%p22 bra 	$L__BB20_38;
$L__BB20_39:
	ld.param.u64 	%rd1025, [mul_mat_q40_128_8_true_param_4];
	cvta.to.global.u64 	%rd51, %rd1025;
	shl.b32 	%r2869, %r156, 1;
	and.b32  	%r2870, %r2869, 6;
	shl.b32 	%r2872, %r154, 3;
	and.b32  	%r2873, %r2872, 8;
	or.b32  	%r71, %r2870, %r2873;
	shl.b32 	%r2874, %r71, 2;
	add.s32 	%r72, %r158, %r2874;
	setp.gt.s32 	%p23, %r71, %r23;
	shr.u32 	%r2876, %r156, 2;
	shl.b32 	%r2877, %r154, 4;
	and.b32  	%r2878, %r2877, 16352;
	add.s32 	%r2879, %r2876, %r2878;
	setp.gt.s32 	%p24, %r2879, %r22;
	or.pred  	%p25, %p23, %p24;
	@%p25 bra 	$L__BB20_41;
	ld.param.u32 	%r5870, [mul_mat_q40_128_8_true_param_11];
	ld.shared.u32 	%r2880, [%r72];
	mad.lo.s32 	%r2881, %r2880, %r5870, %r2879;
	cvt.s64.s32 	%rd252, %r2881;
	add.s64 	%rd253, %rd252, %rd49;
	shl.b64 	%rd254, %rd253, 2;
	add.s64 	%rd255, %rd51, %rd254;
	st.global.f32 	[%rd255], %f3788;
$L__BB20_41:
	setp.gt.s32 	%p26, %r2879, %r22;
	setp.ge.s32 	%p27, %r71, %r23;
	or.pred  	%p28, %p27, %p26;
	@%p28 bra 	$L__BB20_43;
	ld.param.u32 	%r5871, [mul_mat_q40_128_8_true_param_11];
	ld.shared.u32 	%r2882, [%r72+4];
	mad.lo.s32 	%r2883, %r2882, %r5871, %r2879;
	cvt.s64.s32 	%rd256, %r2883;
	add.s64 	%rd257, %rd256, %rd49;
	shl.b64 	%rd258, %rd257, 2;
	add.s64 	%rd259, %rd51, %rd258;
	st.global.f32 	[%rd259], %f3787;
$L__BB20_43:
	setp.gt.s32 	%p29, %r71, %r23;
	add.s32 	%r74, %r2879, 8;
	setp.gt.s32 	%p30, %r74, %r22;
	or.pred  	%p31, %p29, %p30;
	@%p31 bra 	$L__BB20_45;
	ld.param.u32 	%r5872, [mul_mat_q40_128_8_true_param_11];
	ld.shared.u32 	%r2884, [%r72];
	mul.lo.s32 	%r2885, %r2884, %r5872;
	cvt.s64.s32 	%rd260, %r2885;
	cvt.u64.u32 	%rd261, %r2879;
	add.s64 	%rd262, %rd260, %rd261;
	add.s64 	%rd263, %rd262, %rd49;
	shl.b64 	%rd264, %rd263, 2;
	add.s64 	%rd265, %rd51, %rd264;
	st.global.f32 	[%rd265+32], %f3786;
$L__BB20_45:
	setp.gt.s32 	%p32, %r74, %r22;
	setp.ge.s32 	%p33, %r71, %r23;
	or.pred  	%p34, %p33, %p32;
	@%p34 bra 	$L__BB20_47;
	ld.param.u32 	%r5873, [mul_mat_q40_128_8_true_param_11];
	ld.shared.u32 	%r2886, [%r72+4];
	mul.lo.s32 	%r2887, %r2886, %r5873;
	cvt.s64.s32 	%rd266, %r2887;
	cvt.u64.u32 	%rd267, %r2879;
	add.s64 	%rd268, %rd266, %rd267;
	add.s64 	%rd269, %rd268, %rd49;
	shl.b64 	%rd270, %rd269, 2;
	add.s64 	%rd271, %rd51, %rd270;
	st.global.f32 	[%rd271+32], %f3785;
$L__BB20_47:
	setp.gt.s32 	%p35, %r71, %r23;
	add.s32 	%r75, %r2879, 16;
	setp.gt.s32 	%p36, %r75, %r22;
	or.pred  	%p37, %p35, %p36;
	@%p37 bra 	$L__BB20_49;
	ld.param.u32 	%r5874, [mul_mat_q40_128_8_true_param_11];
	ld.shared.u32 	%r2888, [%r72];
	mad.lo.s32 	%r2889, %r2888, %r5874, %r75;
	cvt.s64.s32 	%rd272, %r2889;
	add.s64 	%rd273, %rd272, %rd49;
	shl.b64 	%rd274, %rd273, 2;
	add.s64 	%rd275, %rd51, %rd274;
	st.global.f32 	[%rd275], %f3784;
$L__BB20_49:
	setp.gt.s32 	%p38, %r75, %r22;
	setp.ge.s32 	%p39, %r71, %r23;
	or.pred  	%p40, %p39, %p38;
	@%p40 bra 	$L__BB20_51;
	ld.param.u32 	%r5875, [mul_mat_q40_128_8_true_param_11];
	ld.shared.u32 	%r2890, [%r72+4];
	mad.lo.s32 	%r2891, %r2890, %r5875, %r75;
	cvt.s64.s32 	%rd276, %r2891;
	add.s64 	%rd277, %rd276, %rd49;
	shl.b64 	%rd278, %rd277, 2;
	add.s64 	%rd279, %rd51, %rd278;
	st.global.f32 	[%rd279], %f3783;
$L__BB20_51:
	setp.gt.s32 	%p41, %r71, %r23;
	add.s32 	%r76, %r2879, 24;
	setp.gt.s32 	%p42, %r76, %r22;
	or.pred  	%p43, %p41, %p42;
	@%p43 bra 	$L__BB20_53;
	ld.param.u32 	%r5876, [mul_mat_q40_128_8_true_param_11];
	ld.shared.u32 	%r2892, [%r72];
	mul.lo.s32 	%r2893, %r2892, %r5876;
	cvt.s64.s32 	%rd280, %r2893;
	cvt.u64.u32 	%rd281, %r75;
	add.s64 	%rd282, %rd280, %rd281;
	add.s64 	%rd283, %rd282, %rd49;
	shl.b64 	%rd284, %rd283, 2;
	add.s64 	%rd285, %rd51, %rd284;
	st.global.f32 	[%rd285+32], %f3782;
$L__BB20_53:
	setp.gt.s32 	%p44, %r76, %r22;
	setp.ge.s32 	%p45, %r71, %r23;
	or.pred  	%p46, %p45, %p44;
	@%p46 bra 	$L__BB20_55;
	ld.param.u32 	%r5877, [mul_mat_q40_128_8_true_param_11];
	ld.shared.u32 	%r2894, [%r72+4];
	mul.lo.s32 	%r2895, %r2894, %r5877;
	cvt.s64.s32 	%rd286, %r2895;
	cvt.u64.u32 	%rd287, %r75;
	add.s64 	%rd288, %rd286, %rd287;
	add.s64 	%rd289, %rd288, %rd49;
	shl.b64 	%rd290, %rd289, 2;
	add.s64 	%rd291, %rd51, %rd290;
	st.global.f32 	[%rd291+32], %f3781;
$L__BB20_55:
	setp.gt.s32 	%p47, %r2879, %r22;
	or.b32  	%r77, %r71, 16;
	setp.gt.s32 	%p48, %r77, %r23;
	or.pred  	%p49, %p48, %p47;
	@%p49 bra 	$L__BB20_57;
	ld.param.u32 	%r5878, [mul_mat_q40_128_8_true_param_11];
	ld.shared.u32 	%r2896, [%r72+64];
	mad.lo.s32 	%r2897, %r2896, %r5878, %r2879;
	cvt.s64.s32 	%rd292, %r2897;
	add.s64 	%rd293, %rd292, %rd49;
	shl.b64 	%rd294, %rd293, 2;
	add.s64 	%rd295, %rd51, %rd294;
	st.global.f32 	[%rd295], %f3780;
$L__BB20_57:
	setp.gt.s32 	%p50, %r2879, %r22;
	add.s32 	%r78, %r71, 17;
	setp.gt.s32 	%p51, %r78, %r23;
	or.pred  	%p52, %p51, %p50;
	@%p52 bra 	$L__BB20_59;
	ld.param.u32 	%r5879, [mul_mat_q40_128_8_true_param_11];
	ld.shared.u32 	%r2898, [%r72+68];
	mad.lo.s32 	%r2899, %r2898, %r5879, %r2879;
	cvt.s64.s32 	%rd296, %r2899;
	add.s64 	%rd297, %rd296, %rd49;
	shl.b64 	%rd298, %rd297, 2;
	add.s64 	%rd299, %rd51, %rd298;
	st.global.f32 	[%rd299], %f3779;
$L__BB20_59:
	setp.gt.s32 	%p53, %r77, %r23;
	setp.gt.s32 	%p54, %r74, %r22;
	or.pred  	%p55, %p53, %p54;
	@%p55 bra 	$L__BB20_61;
	ld.param.u32 	%r5880, [mul_mat_q40_128_8_true_param_11];
	ld.shared.u32 	%r2900, [%r72+64];
	mul.lo.s32 	%r2901, %r2900, %r5880;
	cvt.s64.s32 	%rd300, %r2901;
	cvt.u64.u32 	%rd301, %r2879;
	add.s64 	%rd302, %rd300, %rd301;
	add.s64 	%rd303, %rd302, %rd49;
	shl.b64 	%rd304, %rd303, 2;
	add.s64 	%rd305, %rd51, %rd304;
	st.global.f32 	[%rd305+32], %f3778;
$L__BB20_61:
	setp.gt.s32 	%p56, %r78, %r23;
	setp.gt.s32 	%p57, %r74, %r22;
	or.pred  	%p58, %p56, %p57;
	@%p58 bra 	$L__BB20_63;
	ld.param.u32 	%r5881, [mul_mat_q40_128_8_true_param_11];
	ld.shared.u32 	%r2902, [%r72+68];
	mul.lo.s32 	%r2903, %r2902, %r5881;
	cvt.s64.s32 	%rd306, %r2903;
	cvt.u64.u32 	%rd307, %r2879;
	add.s64 	%rd308, %rd306, %rd307;
	add.s64 	%rd309, %rd308, %rd49;
	shl.b64 	%rd310, %rd309, 2;
	add.s64 	%rd311, %rd51, %rd310;
	st.global.f32 	[%rd311+32], %f3777;
$L__BB20_63:
	setp.gt.s32 	%p59, %r77, %r23;
	setp.gt.s32 	%p60, %r75, %r22;
	or.pred  	%p61, %p59, %p60;
	@%p61 bra 	$L__BB20_65;
	ld.param.u32 	%r5882, [mul_mat_q40_128_8_true_param_11];
	ld.shared.u32 	%r2904, [%r72+64];
	mad.lo.s32 	%r2905, %r2904, %r5882, %r75;
	cvt.s64.s32 	%rd312, %r2905;
	add.s64 	%rd313, %rd312, %rd49;
	shl.b64 	%rd314, %rd313, 2;
	add.s64 	%rd315, %rd51, %rd314;
	st.global.f32 	[%rd315], %f3776;
$L__BB20_65:
	setp.gt.s32 	%p62, %r78, %r23;
	setp.gt.s32 	%p63, %r75, %r22;
	or.pred  	%p64, %p62, %p63;
	@%p64 bra 	$L__BB20_67;
	ld.param.u32 	%r5883, [mul_mat_q40_128_8_true_param_11];
	ld.shared.u32 	%r2906, [%r72+68];
	mad.lo.s32 	%r2907, %r2906, %r5883, %r75;
	cvt.s64.s32 	%rd316, %r2907;
	add.s64 	%rd317, %rd316, %rd49;
	shl.b64 	%rd318, %rd317, 2;
	add.s64 	%rd319, %rd51, %rd318;
	st.global.f32 	[%rd319], %f3775;
$L__BB20_67:
	setp.gt.s32 	%p65, %r77, %r23;
	setp.gt.s32 	%p66, %r76, %r22;
	or.pred  	%p67, %p65, %p66;
	@%p67 bra 	$L__BB20_69;
	ld.param.u32 	%r5884, [mul_mat_q40_128_8_true_param_11];
	ld.shared.u32 	%r2908, [%r72+64];
	mul.lo.s32 	%r2909, %r2908, %r5884;
	cvt.s64.s32 	%rd320, %r2909;
	cvt.u64.u32 	%rd321, %r75;
	add.s64 	%rd322, %rd320, %rd321;
	add.s64 	%rd323, %rd322, %rd49;
	shl.b64 	%rd324, %rd323, 2;
	add.s64 	%rd325, %rd51, %rd324;
	st.global.f32 	[%rd325+32], %f3774;
$L__BB20_69:
	setp.gt.s32 	%p68, %r78, %r23;
	setp.gt.s32 	%p69, %r76, %r22;
	or.pred  	%p70, %p68, %p69;
	@%p70 bra 	$L__BB20_71;
	ld.param.u32 	%r5885, [mul_mat_q40_128_8_true_param_11];
	ld.shared.u32 	%r2910, [%r72+68];
	mul.lo.s32 	%r2911, %r2910, %r5885;
	cvt.s64.s32 	%rd326, %r2911;
	cvt.u64.u32 	%rd327, %r75;
	add.s64 	%rd328, %rd326, %rd327;
	add.s64 	%rd329, %rd328, %rd49;
	shl.b64 	%rd330, %rd329, 2;
	add.s64 	%rd331, %rd51, %rd330;
	st.global.f32 	[%rd331+32], %f3773;
$L__BB20_71:
	setp.gt.s32 	%p71, %r2879, %r22;
	or.b32  	%r79, %r71, 32;
	setp.gt.s32 	%p72, %r79, %r23;
	or.pred  	%p73, %p72, %p71;
	@%p73 bra 	$L__BB20_73;
	ld.param.u32 	%r5886, [mul_mat_q40_128_8_true_param_11];
	ld.shared.u32 	%r2912, [%r72+128];
	mad.lo.s32 	%r2913, %r2912, %r5886, %r2879;
	cvt.s64.s32 	%rd332, %r2913;
	add.s64 	%rd333, %rd332, %rd49;
	shl.b64 	%rd334, %rd333, 2;
	add.s64 	%rd335, %rd51, %rd334;
	st.global.f32 	[%rd335], %f3772;
$L__BB20_73:
	setp.gt.s32 	%p74, %r2879, %r22;
	add.s32 	%r80, %r71, 33;
	setp.gt.s32 	%p75, %r80, %r23;
	or.pred  	%p76, %p75, %p74;
	@%p76 bra 	$L__BB20_75;
	ld.param.u32 	%r5887, [mul_mat_q40_128_8_true_param_11];
	ld.shared.u32 	%r2914, [%r72+132];
	mad.lo.s32 	%r2915, %r2914, %r5887, %r2879;
	cvt.s64.s32 	%rd336, %r2915;
	add.s64 	%rd337, %rd336, %rd49;
	shl.b64 	%rd338, %rd337, 2;
	add.s64 	%rd339, %rd51, %rd338;
	st.global.f32 	[%rd339], %f3771;
$L__BB20_75:
	setp.gt.s32 	%p77, %r79, %r23;
	setp.gt.s32 	%p78, %r74, %r22;
	or.pred  	%p79, %p77, %p78;
	@%p79 bra 	$L__BB20_77;
	ld.param.u32 	%r5888, [mul_mat_q40_128_8_true_param_11];
	ld.shared.u32 	%r2916, [%r72+128];
	mul.lo.s32 	%r2917, %r2916, %r5888;
	cvt.s64.s32 	%rd340, %r2917;
	cvt.u64.u32 	%rd341, %r2879;
	add.s64 	%rd342, %rd340, %rd341;
	add.s64 	%rd343, %rd342, %rd49;
	shl.b64 	%rd344, %rd343, 2;
	add.s64 	%rd345, %rd51, %rd344;
	st.global.f32 	[%rd345+32], %f3770;
$L__BB20_77:
	setp.gt.s32 	%p80, %r80, %r23;
	setp.gt.s32 	%p81, %r74, %r22;
	or.pred  	%p82, %p80, %p81;
	@%p82 bra 	$L__BB20_79;
	ld.param.u32 	%r5889, [mul_mat_q40_128_8_true_param_11];
	ld.shared.u32 	%r2918, [%r72+132];
	mul.lo.s32 	%r2919, %r2918, %r5889;
	cvt.s64.s32 	%rd346, %r2919;
	cvt.u64.u32 	%rd347, %r2879;
	add.s64 	%rd348, %rd346, %rd347;
	add.s64 	%rd349, %rd348, %rd49;
	shl.b64 	%rd350, %rd349, 2;
	add.s64 	%rd351, %rd51, %rd350;
	st.global.f32 	[%rd351+32], %f3769;
$L__BB20_79:
	setp.gt.s32 	%p83, %r79, %r23;
	setp.gt.s32 	%p84, %r75, %r22;
	or.pred  	%p85, %p83, %p84;
	@%p85 bra 	$L__BB20_81;
	ld.param.u32 	%r5890, [mul_mat_q40_128_8_true_param_11];
	ld.shared.u32 	%r2920, [%r72+128];
	mad.lo.s32 	%r2921, %r2920, %r5890, %r75;
	cvt.s64.s32 	%rd352, %r2921;
	add.s64 	%rd353, %rd352, %rd49;
	shl.b64 	%rd354, %rd353, 2;
	add.s64 	%rd355, %rd51, %rd354;
	st.global.f32 	[%rd355], %f3768;
$L__BB20_81:
	setp.gt.s32 	%p86, %r80, %r23;
	setp.gt.s32 	%p87, %r75, %r22;
	or.pred  	%p88, %p86, %p87;
	@%p88 bra 	$L__BB20_83;
	ld.param.u32 	%r5891, [mul_mat_q40_128_8_true_param_11];
	ld.shared.u32 	%r2922, [%r72+132];
	mad.lo.s32 	%r2923, %r2922, %r5891, %r75;
	cvt.s64.s32 	%rd356, %r2923;
	add.s64 	%rd357, %rd356, %rd49;
	shl.b64 	%rd358, %rd357, 2;
	add.s64 	%rd359, %rd51, %rd358;
	st.global.f32 	[%rd359], %f3767;
$L__BB20_83:
	setp.gt.s32 	%p89, %r79, %r23;
	setp.gt.s32 	%p90, %r76, %r22;
	or.pred  	%p91, %p89, %p90;
	@%p91 bra 	$L__BB20_85;
	ld.param.u32 	%r5892, [mul_mat_q40_128_8_true_param_11];
	ld.shared.u32 	%r2924, [%r72+128];
	mul.lo.s32 	%r2925, %r2924, %r5892;
	cvt.s64.s32 	%rd360, %r2925;
	cvt.u64.u32 	%rd361, %r75;
	add.s64 	%rd362, %rd360, %rd361;
	add.s64 	%rd363, %rd362, %rd49;
	shl.b64 	%rd364, %rd363, 2;
	add.s64 	%rd365, %rd51, %rd364;
	st.global.f32 	[%rd365+32], %f3766;
$L__BB20_85:
	setp.gt.s32 	%p92, %r80, %r23;
	setp.gt.s32 	%p93, %r76, %r22;
	or.pred  	%p94, %p92, %p93;
	@%p94 bra 	$L__BB20_87;
	ld.param.u32 	%r5893, [mul_mat_q40_128_8_true_param_11];
	ld.shared.u32 	%r2926, [%r72+132];
	mul.lo.s32 	%r2927, %r2926, %r5893;
	cvt.s64.s32 	%rd366, %r2927;
	cvt.u64.u32 	%rd367, %r75;
	add.s64 	%rd368, %rd366, %rd367;
	add.s64 	%rd369, %rd368, %rd49;
	shl.b64 	%rd370, %rd369, 2;
	add.s64 	%rd371, %rd51, %rd370;
	st.global.f32 	[%rd371+32], %f3765;
$L__BB20_87:
	setp.gt.s32 	%p95, %r2879, %r22;
	or.b32  	%r81, %r71, 48;
	setp.gt.s32 	%p96, %r81, %r23;
	or.pred  	%p97, %p96, %p95;
	@%p97 bra 	$L__BB20_89;
	ld.param.u32 	%r5894, [mul_mat_q40_128_8_true_param_11];
	ld.shared.u32 	%r2928, [%r72+192];
	mad.lo.s32 	%r2929, %r2928, %r5894, %r2879;
	cvt.s64.s32 	%rd372, %r2929;
	add.s64 	%rd373, %rd372, %rd49;
	shl.b64 	%rd374, %rd373, 2;
	add.s64 	%rd375, %rd51, %rd374;
	st.global.f32 	[%rd375], %f3764;
$L__BB20_89:
	setp.gt.s32 	%p98, %r2879, %r22;
	add.s32 	%r82, %r71, 49;
	setp.gt.s32 	%p99, %r82, %r23;
	or.pred  	%p100, %p99, %p98;
	@%p100 bra 	$L__BB20_91;
	ld.param.u32 	%r5895, [mul_mat_q40_128_8_true_param_11];
	ld.shared.u32 	%r2930, [%r72+196];
	mad.lo.s32 	%r2931, %r2930, %r5895, %r2879;
	cvt.s64.s32 	%rd376, %r2931;
	add.s64 	%rd377, %rd376, %rd49;
	shl.b64 	%rd378, %rd377, 2;
	add.s64 	%rd379, %rd51, %rd378;
	st.global.f32 	[%rd379], %f3763;
$L__BB20_91:
	setp.gt.s32 	%p101, %r81, %r23;
	setp.gt.s32 	%p102, %r74, %r22;
	or.pred  	%p103, %p101, %p102;
	@%p103 bra 	$L__BB20_93;
	ld.param.u32 	%r5896, [mul_mat_q40_128_8_true_param_11];
	ld.shared.u32 	%r2932, [%r72+192];
	mul.lo.s32 	%r2933, %r2932, %r5896;
	cvt.s64.s32 	%rd380, %r2933;
	cvt.u64.u32 	%rd381, %r2879;
	add.s64 	%rd382, %rd380, %rd381;
	add.s64 	%rd383, %rd382, %rd49;
	shl.b64 	%rd384, %rd383, 2;
	add.s64 	%rd385, %rd51, %rd384;
	st.global.f32 	[%rd385+32], %f3762;
$L__BB20_93:
	setp.gt.s32 	%p104, %r82, %r23;
	setp.gt.s32 	%p105, %r74, %r22;
	or.pred  	%p106, %p104, %p105;
	@%p106 bra 	$L__BB20_95;
	ld.param.u32 	%r5897, [mul_mat_q40_128_8_true_param_11];
	ld.shared.u32 	%r2934, [%r72+196];
	mul.lo.s32 	%r2935, %r2934, %r5897;
	cvt.s64.s32 	%rd386, %r2935;
	cvt.u64.u32 	%rd387, %r2879;
	add.s64 	%rd388, %rd386, %rd387;
	add.s64 	%rd389, %rd388, %rd49;
	shl.b64 	%rd390, %rd389, 2;
	add.s64 	%rd391, %rd51, %rd390;
	st.global.f32 	[%rd391+32], %f3761;
$L__BB20_95:
	setp.gt.s32 	%p107, %r81, %r23;
	setp.gt.s32 	%p108, %r75, %r22;
	or.pred  	%p109, %p107, %p108;
	@%p109 bra 	$L__BB20_97;
	ld.param.u32 	%r5898, [mul_mat_q40_128_8_true_param_11];
	ld.shared.u32 	%r2936, [%r72+192];
	mad.lo.s32 	%r2937, %r2936, %r5898, %r75;
	cvt.s64.s32 	%rd392, %r2937;
	add.s64 	%rd393, %rd392, %rd49;
	shl.b64 	%rd394, %rd393, 2;
	add.s64 	%rd395, %rd51, %rd394;
	st.global.f32 	[%rd395], %f3760;
$L__BB20_97:
	setp.gt.s32 	%p110, %r82, %r23;
	setp.gt.s32 	%p111, %r75, %r22;
	or.pred  	%p112, %p110, %p111;
	@%p112 bra 	$L__BB20_99;
	ld.param.u32 	%r5899, [mul_mat_q40_128_8_true_param_11];
	ld.shared.u32 	%r2938, [%r72+196];
	mad.lo.s32 	%r2939, %r2938, %r5899, %r75;
	cvt.s64.s32 	%rd396, %r2939;
	add.s64 	%rd397, %rd396, %rd49;
	shl.b64 	%rd398, %rd397, 2;
	add.s64 	%rd399, %rd51, %rd398;
	st.global.f32 	[%rd399], %f3759;
$L__BB20_99:
	setp.gt.s32 	%p113, %r81, %r23;
	setp.gt.s32 	%p114, %r76, %r22;
	or.pred  	%p115, %p113, %p114;
	@%p115 bra 	$L__BB20_101;
	ld.param.u32 	%r5900, [mul_mat_q40_128_8_true_param_11];
	ld.shared.u32 	%r2940, [%r72+192];
	mul.lo.s32 	%r2941, %r2940, %r5900;
	cvt.s64.s32 	%rd400, %r2941;
	cvt.u64.u32 	%rd401, %r75;
	add.s64 	%rd402, %rd400, %rd401;
	add.s64 	%rd403, %rd402, %rd49;
	shl.b64 	%rd404, %rd403, 2;
	add.s64 	%rd405, %rd51, %rd404;
	st.global.f32 	[%rd405+32], %f3758;
$L__BB20_101:
	setp.gt.s32 	%p116, %r82, %r23;
	setp.gt.s32 	%p117, %r76, %r22;
	or.pred  	%p118, %p116, %p117;
	@%p118 bra 	$L__BB20_103;
	ld.param.u32 	%r5901, [mul_mat_q40_128_8_true_param_11];
	ld.shared.u32 	%r2942, [%r72+196];
	mul.lo.s32 	%r2943, %r2942, %r5901;
	cvt.s64.s32 	%rd406, %r2943;
	cvt.u64.u32 	%rd407, %r75;
	add.s64 	%rd408, %rd406, %rd407;
	add.s64 	%rd409, %rd408, %rd49;
	shl.b64 	%rd410, %rd409, 2;
	add.s64 	%rd411, %rd51, %rd410;
	st.global.f32 	[%rd411+32], %f3757;
$L__BB20_103:
	setp.gt.s32 	%p119, %r2879, %r22;
	or.b32  	%r83, %r71, 64;
	setp.gt.s32 	%p120, %r83, %r23;
	or.pred  	%p121, %p120, %p119;
	@%p121 bra 	$L__BB20_105;
	ld.param.u32 	%r5902, [mul_mat_q40_128_8_true_param_11];
	ld.shared.u32 	%r2944, [%r72+256];
	mad.lo.s32 	%r2945, %r2944, %r5902, %r2879;
	cvt.s64.s32 	%rd412, %r2945;
	add.s64 	%rd413, %rd412, %rd49;
	shl.b64 	%rd414, %rd413, 2;
	add.s64 	%rd415, %rd51, %rd414;
	st.global.f32 	[%rd415], %f3756;
$L__BB20_105:
	setp.gt.s32 	%p122, %r2879, %r22;
	add.s32 	%r84, %r71, 65;
	setp.gt.s32 	%p123, %r84, %r23;
	or.pred  	%p124, %p123, %p122;
	@%p124 bra 	$L__BB20_107;
	ld.param.u32 	%r5903, [mul_mat_q40_128_8_true_param_11];
	ld.shared.u32 	%r2946, [%r72+260];
	mad.lo.s32 	%r2947, %r2946, %r5903, %r2879;
	cvt.s64.s32 	%rd416, %r2947;
	add.s64 	%rd417, %rd416, %rd49;
	shl.b64 	%rd418, %rd417, 2;
	add.s64 	%rd419, %rd51, %rd418;
	st.global.f32 	[%rd419], %f3755;
$L__BB20_107:
	setp.gt.s32 	%p125, %r83, %r23;
	setp.gt.s32 	%p126, %r74, %r22;
	or.pred  	%p127, %p125, %p126;
	@%p127 bra 	$L__BB20_109;
	ld.param.u32 	%r5904, [mul_mat_q40_128_8_true_param_11];
	ld.shared.u32 	%r2948, [%r72+256];
	mul.lo.s32 	%r2949, %r2948, %r5904;
	cvt.s64.s32 	%rd420, %r2949;
	cvt.u64.u32 	%rd421, %r2879;
	add.s64 	%rd422, %rd420, %rd421;
	add.s64 	%rd423, %rd422, %rd49;
	shl.b64 	%rd424, %rd423, 2;
	add.s64 	%rd425, %rd51, %rd424;
	st.global.f32 	[%rd425+32], %f3754;
$L__BB20_109:
	setp.gt.s32 	%p128, %r84, %r23;
	setp.gt.s32 	%p129, %r74, %r22;
	or.pred  	%p130, %p128, %p129;
	@%p130 bra 	$L__BB20_111;
	ld.param.u32 	%r5905, [mul_mat_q40_128_8_true_param_11];
	ld.shared.u32 	%r2950, [%r72+260];
	mul.lo.s32 	%r2951, %r2950, %r5905;
	cvt.s64.s32 	%rd426, %r2951;
	cvt.u64.u32 	%rd427, %r2879;
	add.s64 	%rd428, %rd426, %rd427;
	add.s64 	%rd429, %rd428, %rd49;
	shl.b64 	%rd430, %rd429, 2;
	add.s64 	%rd431, %rd51, %rd430;
	st.global.f32 	[%rd431+32], %f3753;
$L__BB20_111:
	setp.gt.s32 	%p131, %r83, %r23;
	setp.gt.s32 	%p132, %r75, %r22;
	or.pred  	%p133, %p131, %p132;
	@%p133 bra 	$L__BB20_113;
	ld.param.u32 	%r5906, [mul_mat_q40_128_8_true_param_11];
	ld.shared.u32 	%r2952, [%r72+256];
	mad.lo.s32 	%r2953, %r2952, %r5906, %r75;
	cvt.s64.s32 	%rd432, %r2953;
	add.s64 	%rd433, %rd432, %rd49;
	shl.b64 	%rd434, %rd433, 2;
	add.s64 	%rd435, %rd51, %rd434;
	st.global.f32 	[%rd435], %f3752;
$L__BB20_113:
	setp.gt.s32 	%p134, %r84, %r23;
	setp.gt.s32 	%p135, %r75, %r22;
	or.pred  	%p136, %p134, %p135;
	@%p136 bra 	$L__BB20_115;
	ld.param.u32 	%r5907, [mul_mat_q40_128_8_true_param_11];
	ld.shared.u32 	%r2954, [%r72+260];
	mad.lo.s32 	%r2955, %r2954, %r5907, %r75;
	cvt.s64.s32 	%rd436, %r2955;
	add.s64 	%rd437, %rd436, %rd49;
	shl.b64 	%rd438, %rd437, 2;
	add.s64 	%rd439, %rd51, %rd438;
	st.global.f32 	[%rd439], %f3751;
$L__BB20_115:
	setp.gt.s32 	%p137, %r83, %r23;
	setp.gt.s32 	%p138, %r76, %r22;
	or.pred  	%p139, %p137, %p138;
	@%p139 bra 	$L__BB20_117;
	ld.param.u32 	%r5908, [mul_mat_q40_128_8_true_param_11];
	ld.shared.u32 	%r2956, [%r72+256];
	mul.lo.s32 	%r2957, %r2956, %r5908;
	cvt.s64.s32 	%rd440, %r2957;
	cvt.u64.u32 	%rd441, %r75;
	add.s64 	%rd442, %rd440, %rd441;
	add.s64 	%rd443, %rd442, %rd49;
	shl.b64 	%rd444, %rd443, 2;
	add.s64 	%rd445, %rd51, %rd444;
	st.global.f32 	[%rd445+32], %f3750;
$L__BB20_117:
	setp.gt.s32 	%p140, %r84, %r23;
	setp.gt.s32 	%p141, %r76, %r22;
	or.pred  	%p142, %p140, %p141;
	@%p142 bra 	$L__BB20_119;
	ld.param.u32 	%r5909, [mul_mat_q40_128_8_true_param_11];
	ld.shared.u32 	%r2958, [%r72+260];
	mul.lo.s32 	%r2959, %r2958, %r5909;
	cvt.s64.s32 	%rd446, %r2959;
	cvt.u64.u32 	%rd447, %r75;
	add.s64 	%rd448, %rd446, %rd447;
	add.s64 	%rd449, %rd448, %rd49;
	shl.b64 	%rd450, %rd449, 2;
	add.s64 	%rd451, %rd51, %rd450;
	st.global.f32 	[%rd451+32], %f3749;
$L__BB20_119:
	setp.gt.s32 	%p143, %r2879, %r22;
	or.b32  	%r85, %r71, 80;
	setp.gt.s32 	%p144, %r85, %r23;
	or.pred  	%p145, %p144, %p143;
	@%p145 bra 	$L__BB20_121;
	ld.param.u32 	%r5910, [mul_mat_q40_128_8_true_param_11];
	ld.shared.u32 	%r2960, [%r72+320];
	mad.lo.s32 	%r2961, %r2960, %r5910, %r2879;
	cvt.s64.s32 	%rd452, %r2961;
	add.s64 	%rd453, %rd452, %rd49;
	shl.b64 	%rd454, %rd453, 2;
	add.s64 	%rd455, %rd51, %rd454;
	st.global.f32 	[%rd455], %f3748;
$L__BB20_121:
	setp.gt.s32 	%p146, %r2879, %r22;
	add.s32 	%r86, %r71, 81;
	setp.gt.s32 	%p147, %r86, %r23;
	or.pred  	%p148, %p147, %p146;
	@%p148 bra 	$L__BB20_123;
	ld.param.u32 	%r5911, [mul_mat_q40_128_8_true_param_11];
	ld.shared.u32 	%r2962, [%r72+324];
	mad.lo.s32 	%r2963, %r2962, %r5911, %r2879;
	cvt.s64.s32 	%rd456, %r2963;
	add.s64 	%rd457, %rd456, %rd49;
	shl.b64 	%rd458, %rd457, 2;
	add.s64 	%rd459, %rd51, %rd458;
	st.global.f32 	[%rd459], %f3747;
$L__BB20_123:
	setp.gt.s32 	%p149, %r85, %r23;
	setp.gt.s32 	%p150, %r74, %r22;
	or.pred  	%p151, %p149, %p150;
	@%p151 bra 	$L__BB20_125;
	ld.param.u32 	%r5912, [mul_mat_q40_128_8_true_param_11];
	ld.shared.u32 	%r2964, [%r72+320];
	mul.lo.s32 	%r2965, %r2964, %r5912;
	cvt.s64.s32 	%rd460, %r2965;
	cvt.u64.u32 	%rd461, %r2879;
	add.s64 	%rd462, %rd460, %rd461;
	add.s64 	%rd463, %rd462, %rd49;
	shl.b64 	%rd464, %rd463, 2;
	add.s64 	%rd465, %rd51, %rd464;
	st.global.f32 	[%rd465+32], %f3746;
$L__BB20_125:
	setp.gt.s32 	%p152, %r86, %r23;
	setp.gt.s32 	%p153, %r74, %r22;
	or.pred  	%p154, %p152, %p153;
	@%p154 bra 	$L__BB20_127;
	ld.param.u32 	%r5913, [mul_mat_q40_128_8_true_param_11];
	ld.shared.u32 	%r2966, [%r72+324];
	mul.lo.s32 	%r2967, %r2966, %r5913;
	cvt.s64.s32 	%rd466, %r2967;
	cvt.u64.u32 	%rd467, %r2879;
	add.s64 	%rd468, %rd466, %rd467;
	add.s64 	%rd469, %rd468, %rd49;
	shl.b64 	%rd470, %rd469, 2;
	add.s64 	%rd471, %rd51, %rd470;
	st.global.f32 	[%rd471+32], %f3745;
$L__BB20_127:
	setp.gt.s32 	%p155, %r85, %r23;
	setp.gt.s32 	%p156, %r75, %r22;
	or.pred  	%p157, %p155, %p156;
	@%p157 bra 	$L__BB20_129;
	ld.param.u32 	%r5914, [mul_mat_q40_128_8_true_param_11];
	ld.shared.u32 	%r2968, [%r72+320];
	mad.lo.s32 	%r2969, %r2968, %r5914, %r75;
	cvt.s64.s32 	%rd472, %r2969;
	add.s64 	%rd473, %rd472, %rd49;
	shl.b64 	%rd474, %rd473, 2;
	add.s64 	%rd475, %rd51, %rd474;
	st.global.f32 	[%rd475], %f3744;
$L__BB20_129:
	setp.gt.s32 	%p158, %r86, %r23;
	setp.gt.s32 	%p159, %r75, %r22;
	or.pred  	%p160, %p158, %p159;
	@%p160 bra 	$L__BB20_131;
	ld.param.u32 	%r5915, [mul_mat_q40_128_8_true_param_11];
	ld.shared.u32 	%r2970, [%r72+324];
	mad.lo.s32 	%r2971, %r2970, %r5915, %r75;
	cvt.s64.s32 	%rd476, %r2971;
	add.s64 	%rd477, %rd476, %rd49;
	shl.b64 	%rd478, %rd477, 2;
	add.s64 	%rd479, %rd51, %rd478;
	st.global.f32 	[%rd479], %f3743;
$L__BB20_131:
	setp.gt.s32 	%p161, %r85, %r23;
	setp.gt.s32 	%p162, %r76, %r22;
	or.pred  	%p163, %p161, %p162;
	@%p163 bra 	$L__BB20_133;
	ld.param.u32 	%r5916, [mul_mat_q40_128_8_true_param_11];
	ld.shared.u32 	%r2972, [%r72+320];
	mul.lo.s32 	%r2973, %r2972, %r5916;
	cvt.s64.s32 	%rd480, %r2973;
	cvt.u64.u32 	%rd481, %r75;
	add.s64 	%rd482, %rd480, %rd481;
	add.s64 	%rd483, %rd482, %rd49;
	shl.b64 	%rd484, %rd483, 2;
	add.s64 	%rd485, %rd51, %rd484;
	st.global.f32 	[%rd485+32], %f3742;
$L__BB20_133:
	setp.gt.s32 	%p164, %r86, %r23;
	setp.gt.s32 	%p165, %r76, %r22;
	or.pred  	%p166, %p164, %p165;
	@%p166 bra 	$L__BB20_135;
	ld.param.u32 	%r5917, [mul_mat_q40_128_8_true_param_11];
	ld.shared.u32 	%r2974, [%r72+324];
	mul.lo.s32 	%r2975, %r2974, %r5917;
	cvt.s64.s32 	%rd486, %r2975;
	cvt.u64.u32 	%rd487, %r75;
	add.s64 	%rd488, %rd486, %rd487;
	add.s64 	%rd489, %rd488, %rd49;
	shl.b64 	%rd490, %rd489, 2;
	add.s64 	%rd491, %rd51, %rd490;
	st.global.f32 	[%rd491+32], %f3741;
$L__BB20_135:
	setp.gt.s32 	%p167, %r2879, %r22;
	or.b32  	%r87, %r71, 96;
	setp.gt.s32 	%p168, %r87, %r23;
	or.pred  	%p169, %p168, %p167;
	@%p169 bra 	$L__BB20_137;
	ld.param.u32 	%r5918, [mul_mat_q40_128_8_true_param_11];
	ld.shared.u32 	%r2976, [%r72+384];
	mad.lo.s32 	%r2977, %r2976, %r5918, %r2879;
	cvt.s64.s32 	%rd492, %r2977;
	add.s64 	%rd493, %rd492, %rd49;
	shl.b64 	%rd494, %rd493, 2;
	add.s64 	%rd495, %rd51, %rd494;
	st.global.f32 	[%rd495], %f3740;
$L__BB20_137:
	setp.gt.s32 	%p170, %r2879, %r22;
	add.s32 	%r88, %r71, 97;
	setp.gt.s32 	%p171, %r88, %r23;
	or.pred  	%p172, %p171, %p170;
	@%p172 bra 	$L__BB20_139;
	ld.param.u32 	%r5919, [mul_mat_q40_128_8_true_param_11];
	ld.shared.u32 	%r2978, [%r72+388];
	mad.lo.s32 	%r2979, %r2978, %r5919, %r2879;
	cvt.s64.s32 	%rd496, %r2979;
	add.s64 	%rd497, %rd496, %rd49;
	shl.b64 	%rd498, %rd497, 2;
	add.s64 	%rd499, %rd51, %rd498;
	st.global.f32 	[%rd499], %f3739;
$L__BB20_139:
	setp.gt.s32 	%p173, %r87, %r23;
	setp.gt.s32 	%p174, %r74, %r22;
	or.pred  	%p175, %p173, %p174;
	@%p175 bra 	$L__BB20_141;
	ld.param.u32 	%r5920, [mul_mat_q40_128_8_true_param_11];
	ld.shared.u32 	%r2980, [%r72+384];
	mul.lo.s32 	%r2981, %r2980, %r5920;
	cvt.s64.s32 	%rd500, %r2981;
	cvt.u64.u32 	%rd501, %r2879;
	add.s64 	%rd502, %rd500, %rd501;
	add.s64 	%rd503, %rd502, %rd49;
	shl.b64 	%rd504, %rd503, 2;
	add.s64 	%rd505, %rd51, %rd504;
	st.global.f32 	[%rd505+32], %f3738;
$L__BB20_141:
	setp.gt.s32 	%p176, %r88, %r23;
	setp.gt.s32 	%p177, %r74, %r22;
	or.pred  	%p178, %p176, %p177;
	@%p178 bra 	$L__BB20_143;
	ld.param.u32 	%r5921, [mul_mat_q40_128_8_true_param_11];
	ld.shared.u32 	%r2982, [%r72+388];
	mul.lo.s32 	%r2983, %r2982, %r5921;
	cvt.s64.s32 	%rd506, %r2983;
	cvt.u64.u32 	%rd507, %r2879;
	add.s64 	%rd508, %rd506, %rd507;
	add.s64 	%rd509, %rd508, %rd49;
	shl.b64 	%rd510, %rd509, 2;
	add.s64 	%rd511, %rd51, %rd510;
	st.global.f32 	[%rd511+32], %f3737;
$L__BB20_143:
	setp.gt.s32 	%p179, %r87, %r23;
	setp.gt.s32 	%p180, %r75, %r22;
	or.pred  	%p181, %p179, %p180;
	@%p181 bra 	$L__BB20_145;
	ld.param.u32 	%r5922, [mul_mat_q40_128_8_true_param_11];
	ld.shared.u32 	%r2984, [%r72+384];
	mad.lo.s32 	%r2985, %r2984, %r5922, %r75;
	cvt.s64.s32 	%rd512, %r2985;
	add.s64 	%rd513, %rd512, %rd49;
	shl.b64 	%rd514, %rd513, 2;
	add.s64 	%rd515, %rd51, %rd514;
	st.global.f32 	[%rd515], %f3736;
$L__BB20_145:
	setp.gt.s32 	%p182, %r88, %r23;
	setp.gt.s32 	%p183, %r75, %r22;
	or.pred  	%p184, %p182, %p183;
	@%p184 bra 	$L__BB20_147;
	ld.param.u32 	%r5923, [mul_mat_q40_128_8_true_param_11];
	ld.shared.u32 	%r2986, [%r72+388];
	mad.lo.s32 	%r2987, %r2986, %r5923, %r75;
	cvt.s64.s32 	%rd516, %r2987;
	add.s64 	%rd517, %rd516, %rd49;
	shl.b64 	%rd518, %rd517, 2;
	add.s64 	%rd519, %rd51, %rd518;
	st.global.f32 	[%rd519], %f3735;
$L__BB20_147:
	setp.gt.s32 	%p185, %r87, %r23;
	setp.gt.s32 	%p186, %r76, %r22;
	or.pred  	%p187, %p185, %p186;
	@%p187 bra 	$L__BB20_149;
	ld.param.u32 	%r5924, [mul_mat_q40_128_8_true_param_11];
	ld.shared.u32 	%r2988, [%r72+384];
	mul.lo.s32 	%r2989, %r2988, %r5924;
	cvt.s64.s32 	%rd520, %r2989;
	cvt.u64.u32 	%rd521, %r75;
	add.s64 	%rd522, %rd520, %rd521;
	add.s64 	%rd523, %rd522, %rd49;
	shl.b64 	%rd524, %rd523, 2;
	add.s64 	%rd525, %rd51, %rd524;
	st.global.f32 	[%rd525+32], %f3734;
$L__BB20_149:
	setp.gt.s32 	%p188, %r88, %r23;
	setp.gt.s32 	%p189, %r76, %r22;
	or.pred  	%p190, %p188, %p189;
	@%p190 bra 	$L__BB20_151;
	ld.param.u32 	%r5925, [mul_mat_q40_128_8_true_param_11];
	ld.shared.u32 	%r2990, [%r72+388];
	mul.lo.s32 	%r2991, %r2990, %r5925;
	cvt.s64.s32 	%rd526, %r2991;
	cvt.u64.u32 	%rd527, %r75;
	add.s64 	%rd528, %rd526, %rd527;
	add.s64 	%rd529, %rd528, %rd49;
	shl.b64 	%rd530, %rd529, 2;
	add.s64 	%rd531, %rd51, %rd530;
	st.global.f32 	[%rd531+32], %f3733;
$L__BB20_151:
	setp.gt.s32 	%p191, %r2879, %r22;
	or.b32  	%r89, %r71, 112;
	setp.gt.s32 	%p192, %r89, %r23;
	or.pred  	%p193, %p192, %p191;
	@%p193 bra 	$L__BB20_153;
	ld.param.u32 	%r5926, [mul_mat_q40_128_8_true_param_11];
	ld.shared.u32 	%r2992, [%r72+448];
	mad.lo.s32 	%r2993, %r2992, %r5926, %r2879;
	cvt.s64.s32 	%rd532, %r2993;
	add.s64 	%rd533, %rd532, %rd49;
	shl.b64 	%rd534, %rd533, 2;
	add.s64 	%rd535, %rd51, %rd534;
	st.global.f32 	[%rd535], %f3732;
$L__BB20_153:
	setp.gt.s32 	%p194, %r2879, %r22;
	add.s32 	%r90, %r71, 113;
	setp.gt.s32 	%p195, %r90, %r23;
	or.pred  	%p196, %p195, %p194;
	@%p196 bra 	$L__BB20_155;
	ld.param.u32 	%r5927, [mul_mat_q40_128_8_true_param_11];
	ld.shared.u32 	%r2994, [%r72+452];
	mad.lo.s32 	%r2995, %r2994, %r5927, %r2879;
	cvt.s64.s32 	%rd536, %r2995;
	add.s64 	%rd537, %rd536, %rd49;
	shl.b64 	%rd538, %rd537, 2;
	add.s64 	%rd539, %rd51, %rd538;
	st.global.f32 	[%rd539], %f3731;
$L__BB20_155:
	setp.gt.s32 	%p197, %r89, %r23;
	setp.gt.s32 	%p198, %r74, %r22;
	or.pred  	%p199, %p197, %p198;
	@%p199 bra 	$L__BB20_157;
	ld.param.u32 	%r5928, [mul_mat_q40_128_8_true_param_11];
	ld.shared.u32 	%r2996, [%r72+448];
	mul.lo.s32 	%r2997, %r2996, %r5928;
	cvt.s64.s32 	%rd540, %r2997;
	cvt.u64.u32 	%rd541, %r2879;
	add.s64 	%rd542, %rd540, %rd541;
	add.s64 	%rd543, %rd542, %rd49;
	shl.b64 	%rd544, %rd543, 2;
	add.s64 	%rd545, %rd51, %rd544;
	st.global.f32 	[%rd545+32], %f3730;
$L__BB20_157:
	setp.gt.s32 	%p200, %r90, %r23;
	setp.gt.s32 	%p201, %r74, %r22;
	or.pred  	%p202, %p200, %p201;
	@%p202 bra 	$L__BB20_159;
	ld.param.u32 	%r5929, [mul_mat_q40_128_8_true_param_11];
	ld.shared.u32 	%r2998, [%r72+452];
	mul.lo.s32 	%r2999, %r2998, %r5929;
	cvt.s64.s32 	%rd546, %r2999;
	cvt.u64.u32 	%rd547, %r2879;
	add.s64 	%rd548, %rd546, %rd547;
	add.s64 	%rd549, %rd548, %rd49;
	shl.b64 	%rd550, %rd549, 2;
	add.s64 	%rd551, %rd51, %rd550;
	st.global.f32 	[%rd551+32], %f3729;
$L__BB20_159:
	setp.gt.s32 	%p203, %r89, %r23;
	setp.gt.s32 	%p204, %r75, %r22;
	or.pred  	%p205, %p203, %p204;
	@%p205 bra 	$L__BB20_161;
	ld.param.u32 	%r5930, [mul_mat_q40_128_8_true_param_11];
	ld.shared.u32 	%r3000, [%r72+448];
	mad.lo.s32 	%r3001, %r3000, %r5930, %r75;
	cvt.s64.s32 	%rd552, %r3001;
	add.s64 	%rd553, %rd552, %rd49;
	shl.b64 	%rd554, %rd553, 2;
	add.s64 	%rd555, %rd51, %rd554;
	st.global.f32 	[%rd555], %f3728;
$L__BB20_161:
	setp.gt.s32 	%p206, %r90, %r23;
	setp.gt.s32 	%p207, %r75, %r22;
	or.pred  	%p208, %p206, %p207;
	@%p208 bra 	$L__BB20_163;
	ld.param.u32 	%r5931, [mul_mat_q40_128_8_true_param_11];
	ld.shared.u32 	%r3002, [%r72+452];
	mad.lo.s32 	%r3003, %r3002, %r5931, %r75;
	cvt.s64.s32 	%rd556, %r3003;
	add.s64 	%rd557, %rd556, %rd49;
	shl.b64 	%rd558, %rd557, 2;
	add.s64 	%rd559, %rd51, %rd558;
	st.global.f32 	[%rd559], %f3727;
$L__BB20_163:
	setp.gt.s32 	%p209, %r89, %r23;
	setp.gt.s32 	%p210, %r76, %r22;
	or.pred  	%p211, %p209, %p210;
	@%p211 bra 	$L__BB20_165;
	ld.param.u32 	%r5932, [mul_mat_q40_128_8_true_param_11];
	ld.shared.u32 	%r3004, [%r72+448];
	mul.lo.s32 	%r3005, %r3004, %r5932;
	cvt.s64.s32 	%rd560, %r3005;
	cvt.u64.u32 	%rd561, %r75;
	add.s64 	%rd562, %rd560, %rd561;
	add.s64 	%rd563, %rd562, %rd49;
	shl.b64 	%rd564, %rd563, 2;
	add.s64 	%rd565, %rd51, %rd564;
	st.global.f32 	[%rd565+32], %f3726;
$L__BB20_165:
	setp.gt.s32 	%p212, %r90, %r23;
	setp.gt.s32 	%p213, %r76, %r22;
	or.pred  	%p214, %p212, %p213;
	@%p214 bra 	$L__BB20_167;
	ld.param.u32 	%r5933, [mul_mat_q40_128_8_true_param_11];
	ld.shared.u32 	%r3006, [%r72+452];
	mul.lo.s32 	%r3007, %r3006, %r5933;
	cvt.s64.s32 	%rd566, %r3007;
	cvt.u64.u32 	%rd567, %r75;
	add.s64 	%rd568, %rd566, %rd567;
	add.s64 	%rd569, %rd568, %rd49;
	shl.b64 	%rd570, %rd569, 2;
	add.s64 	%rd571, %rd51, %rd570;
	st.global.f32 	[%rd571+32], %f3725;
$L__BB20_167:
	add.s64 	%rd53, %rd1032, %rd1;
	or.b64  	%rd572, %rd53, %rd1;
	and.b64  	%rd573, %rd572, -4294967296;
	setp.ne.s64 	%p215, %rd573, 0;
	@%p215 bra 	$L__BB20_169;
	cvt.u32.u64 	%r3009, %rd53;
	rem.u32 	%r3010, %r3009, %r196;
	cvt.u64.u32 	%rd1037, %r3010;
	bra.uni 	$L__BB20_170;
$L__BB20_169:
	rem.s64 	%rd1037, %rd53, %rd1;
$L__BB20_170:
	sub.s64 	%rd1032, %rd53, %rd1037;
	sub.s64 	%rd574, %rd21, %rd1032;
	min.s64 	%rd1039, %rd1, %rd574;
$L__BB20_171:
	cvt.u32.u64 	%r5953, %rd1039;
	setp.lt.s64 	%p260, %rd1032, %rd21;
	setp.eq.s32 	%p216, %r4, %r5953;
	and.pred  	%p217, %p260, %p216;
	mov.b32 	%r5945, 0;
	@%p217 bra 	$L__BB20_18;
$L__BB20_172:
	not.pred 	%p218, %p260;
	@%p218 bra 	$L__BB20_254;
	ld.param.u32 	%r5939, [mul_mat_q40_128_8_true_param_13];
	cvt.s64.s32 	%rd62, %rd1032;
	mul.lo.s32 	%r94, %r5939, %r1;
	mul.wide.s32 	%rd64, %r94, %r4;
	or.b64  	%rd575, %rd62, %rd64;
	and.b64  	%rd576, %rd575, -4294967296;
	setp.ne.s64 	%p219, %rd576, 0;
	@%p219 bra 	$L__BB20_175;
	cvt.u32.u64 	%r3013, %rd64;
	cvt.u32.u64 	%r3014, %rd62;
	div.u32 	%r3015, %r3014, %r3013;
	cvt.u64.u32 	%rd1041, %r3015;
	bra.uni 	$L__BB20_176;
$L__BB20_175:
	div.s64 	%rd1041, %rd62, %rd64;
$L__BB20_176:
	cvt.u32.u64 	%r95, %rd1041;
	cvt.u64.u32 	%rd577, %r94;
	mul.lo.s64 	%rd578, %rd577, %rd1;
	mul.lo.s64 	%rd579, %rd578, %rd1041;
	sub.s64 	%rd68, %rd1032, %rd579;
	cvt.s64.s32 	%rd69, %rd68;
	mul.lo.s64 	%rd70, %rd3, %rd1;
	or.b64  	%rd581, %rd69, %rd70;
	and.b64  	%rd582, %rd581, -4294967296;
	setp.ne.s64 	%p220, %rd582, 0;
	@%p220 bra 	$L__BB20_178;
	cvt.u32.u64 	%r3016, %rd70;
	cvt.u32.u64 	%r3017, %rd69;
	div.u32 	%r3018, %r3017, %r3016;
	cvt.u64.u32 	%rd1042, %r3018;
	bra.uni 	$L__BB20_179;
$L__BB20_178:
	div.s64 	%rd1042, %rd69, %rd70;
$L__BB20_179:
	cvt.u32.u64 	%r96, %rd1042;
	cvt.u64.u32 	%rd583, %r1;
	mul.lo.s64 	%rd584, %rd583, %rd1;
	mul.lo.s64 	%rd585, %rd584, %rd1042;
	sub.s64 	%rd586, %rd68, %rd585;
	cvt.s64.s32 	%rd74, %rd586;
	or.b64  	%rd587, %rd74, %rd1;
	and.b64  	%rd588, %rd587, -4294967296;
	setp.ne.s64 	%p221, %rd588, 0;
	@%p221 bra 	$L__BB20_181;
	cvt.u32.u64 	%r3020, %rd74;
	div.u32 	%r3021, %r3020, %r196;
	cvt.u64.u32 	%rd1043, %r3021;
	bra.uni 	$L__BB20_182;
$L__BB20_181:
	div.s64 	%rd1043, %rd74, %rd1;
$L__BB20_182:
	ld.param.u32 	%r5943, [mul_mat_q40_128_8_true_param_15];
	ld.param.u64 	%rd1022, [mul_mat_q40_128_8_true_param_2];
	cvt.u32.u64 	%r98, %rd1043;
	mul.lo.s32 	%r5955, %r5943, %r96;
	setp.eq.s64 	%p222, %rd1022, 0;
	mov.b32 	%r5954, 0;
	@%p222 bra 	$L__BB20_187;
	ld.param.u64 	%rd1024, [mul_mat_q40_128_8_true_param_3];
	shl.b64 	%rd589, %rd1042, 32;
	shr.s64 	%rd590, %rd589, 30;
	cvta.to.global.u64 	%rd591, %rd1024;
	add.s64 	%rd592, %rd591, %rd590;
	ld.global.nc.u32 	%r5954, [%rd592];
	add.s64 	%rd593, %rd589, 4294967296;
	shr.s64 	%rd594, %rd593, 30;
	add.s64 	%rd595, %rd591, %rd594;
	ld.global.nc.u32 	%r3023, [%rd595];
	sub.s32 	%r3024, %r3023, %r5954;
	shl.b32 	%r3025, %r98, 7;
	setp.ge.s32 	%p223, %r3025, %r3024;
	@%p223 bra 	$L__BB20_254;
	setp.gt.u32 	%p224, %r2, 127;
	bar.sync 	0;
	@%p224 bra 	$L__BB20_186;
	st.shared.u32 	[%r3], %r2;
$L__BB20_186:
	bar.sync 	0;
	mov.b32 	%r5955, 0;
$L__BB20_187:
	ld.param.u32 	%r5941, [mul_mat_q40_128_8_true_param_14];
	ld.param.u32 	%r5935, [mul_mat_q40_128_8_true_param_12];
	ld.param.u32 	%r5865, [mul_mat_q40_128_8_true_param_9];
	ld.param.u32 	%r5861, [mul_mat_q40_128_8_true_param_7];
	ld.param.u64 	%rd1019, [mul_mat_q40_128_8_true_param_1];
	shl.b32 	%r3032, %r98, 7;
	add.s32 	%r3033, %r5954, %r3032;
	mad.lo.s32 	%r3034, %r3033, 36, %r5955;
	shl.b32 	%r3035, %r95, 7;
	not.b32 	%r3036, %r3035;
	add.s32 	%r104, %r5861, %r3036;
	div.s32 	%r3037, %r96, %r5935;
	mul.lo.s32 	%r105, %r3037, %r5941;
	mul.lo.s32 	%r106, %r3035, %r5865;
	cvta.to.global.u64 	%rd596, %rd1019;
	mul.wide.s32 	%rd597, %r3034, 4;
	add.s64 	%rd78, %rd596, %rd597;
	setp.ge.s32 	%p225, %r5945, %r5953;
	mov.f32 	%f3853, 0f00000000;
	mov.f32 	%f3854, %f3853;
	mov.f32 	%f3855, %f3853;
	mov.f32 	%f3856, %f3853;
	mov.f32 	%f3857, %f3853;
	mov.f32 	%f3858, %f3853;
	mov.f32 	%f3859, %f3853;
	mov.f32 	%f3860, %f3853;
	mov.f32 	%f3861, %f3853;
	mov.f32 	%f3862, %f3853;
	mov.f32 	%f3863, %f3853;
	mov.f32 	%f3864, %f3853;
	mov.f32 	%f3865, %f3853;
	mov.f32 	%f3866, %f3853;
	mov.f32 	%f3867, %f3853;
	mov.f32 	%f3868, %f3853;
	mov.f32 	%f3869, %f3853;
	mov.f32 	%f3870, %f3853;
	mov.f32 	%f3871, %f3853;
	mov.f32 	%f3872, %f3853;
	mov.f32 	%f3873, %f3853;
	mov.f32 	%f3874, %f3853;
	mov.f32 	%f3875, %f3853;
	mov.f32 	%f3876, %f3853;
	mov.f32 	%f3877, %f3853;
	mov.f32 	%f3878, %f3853;
	mov.f32 	%f3879, %f3853;
	mov.f32 	%f3880, %f3853;
	mov.f32 	%f3881, %f3853;
	mov.f32 	%f3882, %f3853;
	mov.f32 	%f3883, %f3853;
	mov.f32 	%f3884, %f3853;
	mov.f32 	%f3885, %f3853;
	mov.f32 	%f3886, %f3853;
	mov.f32 	%f3887, %f3853;
	mov.f32 	%f3888, %f3853;
	mov.f32 	%f3889, %f3853;
	mov.f32 	%f3890, %f3853;
	mov.f32 	%f3891, %f3853;
	mov.f32 	%f3892, %f3853;
	mov.f32 	%f3893, %f3853;
	mov.f32 	%f3894, %f3853;
	mov.f32 	%f3895, %f3853;
	mov.f32 	%f3896, %f3853;
	mov.f32 	%f3897, %f3853;
	mov.f32 	%f3898, %f3853;
	mov.f32 	%f3899, %f3853;
	mov.f32 	%f3900, %f3853;
	mov.f32 	%f3901, %f3853;
	mov.f32 	%f3902, %f3853;
	mov.f32 	%f3903, %f3853;
	mov.f32 	%f3904, %f3853;
	mov.f32 	%f3905, %f3853;
	mov.f32 	%f3906, %f3853;
	mov.f32 	%f3907, %f3853;
	mov.f32 	%f3908, %f3853;
	mov.f32 	%f3909, %f3853;
	mov.f32 	%f3910, %f3853;
	mov.f32 	%f3911, %f3853;
	mov.f32 	%f3912, %f3853;
	mov.f32 	%f3913, %f3853;
	mov.f32 	%f3914, %f3853;
	mov.f32 	%f3915, %f3853;
	mov.f32 	%f3916, %f3853;
	@%p225 bra 	$L__BB20_190;
	and.b32  	%r3039, %r156, 7;
	shl.b32 	%r3040, %r154, 2;
	shr.u32 	%r3041, %r156, 3;
	add.s32 	%r3042, %r3041, %r3040;
	min.s32 	%r107, %r154, %r104;
	add.s32 	%r3043, %r154, 8;
	min.s32 	%r108, %r3043, %r104;
	add.s32 	%r3044, %r154, 16;
	min.s32 	%r109, %r3044, %r104;
	add.s32 	%r3045, %r154, 24;
	min.s32 	%r110, %r3045, %r104;
	add.s32 	%r3046, %r154, 32;
	min.s32 	%r111, %r3046, %r104;
	add.s32 	%r3047, %r154, 40;
	min.s32 	%r112, %r3047, %r104;
	add.s32 	%r3048, %r154, 48;
	min.s32 	%r113, %r3048, %r104;
	add.s32 	%r3049, %r154, 56;
	min.s32 	%r114, %r3049, %r104;
	add.s32 	%r3050, %r154, 64;
	min.s32 	%r115, %r3050, %r104;
	add.s32 	%r3051, %r154, 72;
	min.s32 	%r116, %r3051, %r104;
	add.s32 	%r3052, %r154, 80;
	min.s32 	%r117, %r3052, %r104;
	add.s32 	%r3053, %r154, 88;
	min.s32 	%r118, %r3053, %r104;
	add.s32 	%r3054, %r154, 96;
	min.s32 	%r119, %r3054, %r104;
	add.s32 	%r3055, %r154, 104;
	min.s32 	%r120, %r3055, %r104;
	add.s32 	%r3056, %r154, 112;
	min.s32 	%r121, %r3056, %r104;
	add.s32 	%r3057, %r154, 120;
	min.s32 	%r122, %r3057, %r104;
	min.s32 	%r123, %r3042, %r104;
	mad.lo.s32 	%r3058, %r123, 76, %r3039;
	shl.b32 	%r3059, %r3058, 2;
	mov.u32 	%r3060, data_mul_mat_q;
	add.s32 	%r3061, %r3060, 19200;
	add.s32 	%r124, %r3061, %r3059;
	add.s32 	%r3062, %r3042, 32;
	min.s32 	%r125, %r3062, %r104;
	mad.lo.s32 	%r3063, %r125, 76, %r3039;
	shl.b32 	%r3064, %r3063, 2;
	add.s32 	%r126, %r3061, %r3064;
	add.s32 	%r3065, %r3042, 64;
	min.s32 	%r127, %r3065, %r104;
	mad.lo.s32 	%r3066, %r127, 76, %r3039;
	shl.b32 	%r3067, %r3066, 2;
	add.s32 	%r128, %r3061, %r3067;
	add.s32 	%r3068, %r3042, 96;
	min.s32 	%r129, %r3068, %r104;
	mad.lo.s32 	%r3069, %r129, 76, %r3039;
	shl.b32 	%r3070, %r3069, 2;
	add.s32 	%r130, %r3061, %r3070;
	add.s32 	%r3071, %r5945, %r106;
	add.s32 	%r5956, %r3071, %r105;
	mov.f32 	%f3853, 0f00000000;
$L__BB20_189:
	ld.param.u32 	%r5868, [mul_mat_q40_128_8_true_param_10];
	ld.param.u32 	%r5866, [mul_mat_q40_128_8_true_param_9];
	ld.param.u64 	%rd1017, [mul_mat_q40_128_8_true_param_0];
	mul.wide.s32 	%rd614, %r5945, %r5868;
	cvt.s64.s32 	%rd615, %r5956;
	mul.lo.s32 	%r5184, %r5866, %r129;
	cvt.s64.s32 	%rd616, %r5184;
	cvt.u64.u32 	%rd617, %r3039;
	add.s64 	%rd618, %rd616, %rd617;
	add.s64 	%rd619, %rd618, %rd615;
	cvta.to.global.u64 	%rd620, %rd1017;
	mad.lo.s64 	%rd621, %rd619, 18, %rd620;
	mul.lo.s32 	%r5187, %r127, %r5866;
	cvt.s64.s32 	%rd622, %r5187;
	add.s64 	%rd623, %rd622, %rd617;
	add.s64 	%rd624, %rd623, %rd615;
	mad.lo.s64 	%rd625, %rd624, 18, %rd620;
	mul.lo.s32 	%r5188, %r125, %r5866;
	cvt.s64.s32 	%rd626, %r5188;
	add.s64 	%rd627, %rd626, %rd617;
	add.s64 	%rd628, %rd627, %rd615;
	mad.lo.s64 	%rd629, %rd628, 18, %rd620;
	mul.lo.s32 	%r5189, %r123, %r5866;
	cvt.s64.s32 	%rd630, %r5189;
	add.s64 	%rd631, %rd630, %rd617;
	add.s64 	%rd632, %rd631, %rd615;
	mad.lo.s64 	%rd633, %rd632, 18, %rd620;
	shr.u32 	%r5190, %r156, 2;
	cvt.u64.u32 	%rd634, %r5190;
	mul.lo.s32 	%r5191, %r107, %r5866;
	cvt.s64.s32 	%rd635, %r5191;
	add.s64 	%rd636, %rd634, %rd635;
	add.s64 	%rd637, %rd636, %rd615;
	and.b32  	%r5192, %r156, 3;
	mul.wide.u32 	%rd638, %r5192, 4;
	add.s64 	%rd639, %rd638, %rd620;
	add.s64 	%rd640, %rd639, 4;
	mad.lo.s64 	%rd641, %rd637, 18, %rd640;
	mul.lo.s32 	%r5193, %r122, %r5866;
	cvt.s64.s32 	%rd642, %r5193;
	add.s64 	%rd643, %rd634, %rd642;
	add.s64 	%rd644, %rd643, %rd615;
	mad.lo.s64 	%rd645, %rd644, 18, %rd640;
	mul.lo.s32 	%r5194, %r108, %r5866;
	cvt.s64.s32 	%rd646, %r5194;
	add.s64 	%rd647, %rd634, %rd646;
	add.s64 	%rd648, %rd647, %rd615;
	mad.lo.s64 	%rd649, %rd648, 18, %rd640;
	mul.lo.s32 	%r5195, %r121, %r5866;
	cvt.s64.s32 	%rd650, %r5195;
	add.s64 	%rd651, %rd634, %rd650;
	add.s64 	%rd652, %rd651, %rd615;
	mad.lo.s64 	%rd653, %rd652, 18, %rd640;
	mul.lo.s32 	%r5196, %r109, %r5866;
	cvt.s64.s32 	%rd654, %r5196;
	add.s64 	%rd655, %rd634, %rd654;
	add.s64 	%rd656, %rd655, %rd615;
	mad.lo.s64 	%rd657, %rd656, 18, %rd640;
	mul.lo.s32 	%r5197, %r120, %r5866;
	cvt.s64.s32 	%rd658, %r5197;
	add.s64 	%rd659, %rd634, %rd658;
	add.s64 	%rd660, %rd659, %rd615;
	mad.lo.s64 	%rd661, %rd660, 18, %rd640;
	mul.lo.s32 	%r5198, %r110, %r5866;
	cvt.s64.s32 	%rd662, %r5198;
	add.s64 	%rd663, %rd634, %rd662;
	add.s64 	%rd664, %rd663, %rd615;
	mad.lo.s64 	%rd665, %rd664, 18, %rd640;
	mul.lo.s32 	%r5199, %r119, %r5866;
	cvt.s64.s32 	%rd666, %r5199;
	add.s64 	%rd667, %rd634, %rd666;
	add.s64 	%rd668, %rd667, %rd615;
	mad.lo.s64 	%rd669, %rd668, 18, %rd640;
	mul.lo.s32 	%r5200, %r111, %r5866;
	cvt.s64.s32 	%rd670, %r5200;
	add.s64 	%rd671, %rd634, %rd670;
	add.s64 	%rd672, %rd671, %rd615;
	mad.lo.s64 	%rd673, %rd672, 18, %rd640;
	mul.lo.s32 	%r5201, %r118, %r5866;
	cvt.s64.s32 	%rd674, %r5201;
	add.s64 	%rd675, %rd634, %rd674;
	add.s64 	%rd676, %rd675, %rd615;
	mad.lo.s64 	%rd677, %rd676, 18, %rd640;
	mul.lo.s32 	%r5202, %r112, %r5866;
	cvt.s64.s32 	%rd678, %r5202;
	add.s64 	%rd679, %rd634, %rd678;
	add.s64 	%rd680, %rd679, %rd615;
	mad.lo.s64 	%rd681, %rd680, 18, %rd640;
	mul.lo.s32 	%r5203, %r117, %r5866;
	cvt.s64.s32 	%rd682, %r5203;
	add.s64 	%rd683, %rd634, %rd682;
	add.s64 	%rd684, %rd683, %rd615;
	mad.lo.s64 	%rd685, %rd684, 18, %rd640;
	mul.lo.s32 	%r5204, %r113, %r5866;
	cvt.s64.s32 	%rd686, %r5204;
	add.s64 	%rd687, %rd634, %rd686;
	add.s64 	%rd688, %rd687, %rd615;
	mad.lo.s64 	%rd689, %rd688, 18, %rd640;
	mul.lo.s32 	%r5205, %r116, %r5866;
	cvt.s64.s32 	%rd690, %r5205;
	add.s64 	%rd691, %rd634, %rd690;
	add.s64 	%rd692, %rd691, %rd615;
	mad.lo.s64 	%rd693, %rd692, 18, %rd640;
	mul.lo.s32 	%r5206, %r114, %r5866;
	cvt.s64.s32 	%rd694, %r5206;
	add.s64 	%rd695, %rd634, %rd694;
	add.s64 	%rd696, %rd695, %rd615;
	mad.lo.s64 	%rd697, %rd696, 18, %rd640;
	mul.lo.s32 	%r5207, %r115, %r5866;
	cvt.s64.s32 	%rd698, %r5207;
	add.s64 	%rd699, %rd634, %rd698;
	add.s64 	%rd700, %rd699, %rd615;
	mad.lo.s64 	%rd701, %rd700, 18, %rd640;
	ld.global.nc.u16 	%rs41, [%rd641+-2];
	cvt.u32.u16 	%r5208, %rs41;
	ld.global.nc.u16 	%rs42, [%rd641];
	cvt.u32.u16 	%r5209, %rs42;
	shl.b32 	%r5210, %r5209, 16;
	or.b32  	%r5211, %r5210, %r5208;
	and.b32  	%r3074, %r5211, 252645135;
	add.s32 	%r5212, %r3074, 2021161080;
	xor.b32  	%r5213, %r5212, -2139062144;
	xor.b32  	%r5214, %r3074, 134744072;
	xor.b32  	%r5215, %r5212, %r5211;
	and.b32  	%r3072, %r5215, %r5214;
	// begin inline asm
	prmt.b32 %r3072, %r3072, 0, 0xba98;
	// end inline asm
	// begin inline asm
	prmt.b32 %r3074, %r3074, 0, 0xba98;
	// end inline asm
	xor.b32  	%r5216, %r3074, 2139062143;
	not.b32 	%r5217, %r3072;
	and.b32  	%r5218, %r5213, %r5217;
	and.b32  	%r5219, %r5216, %r3072;
	or.b32  	%r5220, %r5218, %r5219;
	shl.b32 	%r5221, %r5190, 3;
	or.b32  	%r5222, %r5221, %r5192;
	mad.lo.s32 	%r5223, %r107, 76, %r5222;
	shl.b32 	%r5224, %r5223, 2;
	add.s32 	%r5226, %r3060, 18944;
	add.s32 	%r5227, %r5226, %r5224;
	st.shared.u32 	[%r5227], %r5220;
	shr.u32 	%r5228, %r5211, 4;
	and.b32  	%r3078, %r5228, 252645135;
	add.s32 	%r5229, %r3078, 2021161080;
	xor.b32  	%r5230, %r5229, -2139062144;
	xor.b32  	%r5231, %r3078, 134744072;
	xor.b32  	%r5232, %r5229, %r5228;
	and.b32  	%r3076, %r5232, %r5231;
	// begin inline asm
	prmt.b32 %r3076, %r3076, 0, 0xba98;
	// end inline asm
	// begin inline asm
	prmt.b32 %r3078, %r3078, 0, 0xba98;
	// end inline asm
	xor.b32  	%r5233, %r3078, 2139062143;
	not.b32 	%r5234, %r3076;
	and.b32  	%r5235, %r5230, %r5234;
	and.b32  	%r5236, %r5233, %r3076;
	or.b32  	%r5237, %r5235, %r5236;
	st.shared.u32 	[%r5227+16], %r5237;
	ld.global.nc.u16 	%rs43, [%rd649+-2];
	cvt.u32.u16 	%r5238, %rs43;
	ld.global.nc.u16 	%rs44, [%rd649];
	cvt.u32.u16 	%r5239, %rs44;
	shl.b32 	%r5240, %r5239, 16;
	or.b32  	%r5241, %r5240, %r5238;
	and.b32  	%r3082, %r5241, 252645135;
	add.s32 	%r5242, %r3082, 2021161080;
	xor.b32  	%r5243, %r5242, -2139062144;
	xor.b32  	%r5244, %r3082, 134744072;
	xor.b32  	%r5245, %r5242, %r5241;
	and.b32  	%r3080, %r5245, %r5244;
	// begin inline asm
	prmt.b32 %r3080, %r3080, 0, 0xba98;
	// end inline asm
	// begin inline asm
	prmt.b32 %r3082, %r3082, 0, 0xba98;
	// end inline asm
	xor.b32  	%r5246, %r3082, 2139062143;
	not.b32 	%r5247, %r3080;
	and.b32  	%r5248, %r5243, %r5247;
	and.b32  	%r5249, %r5246, %r3080;
	or.b32  	%r5250, %r5248, %r5249;
	mad.lo.s32 	%r5251, %r108, 76, %r5222;
	shl.b32 	%r5252, %r5251, 2;
	add.s32 	%r5253, %r5226, %r5252;
	st.shared.u32 	[%r5253], %r5250;
	shr.u32 	%r5254, %r5241, 4;
	and.b32  	%r3086, %r5254, 252645135;
	add.s32 	%r5255, %r3086, 2021161080;
	xor.b32  	%r5256, %r5255, -2139062144;
	xor.b32  	%r5257, %r3086, 134744072;
	xor.b32  	%r5258, %r5255, %r5254;
	and.b32  	%r3084, %r5258, %r5257;
	// begin inline asm
	prmt.b32 %r3084, %r3084, 0, 0xba98;
	// end inline asm
	// begin inline asm
	prmt.b32 %r3086, %r3086, 0, 0xba98;
	// end inline asm
	xor.b32  	%r5259, %r3086, 2139062143;
	not.b32 	%r5260, %r3084;
	and.b32  	%r5261, %r5256, %r5260;
	and.b32  	%r5262, %r5259, %r3084;
	or.b32  	%r5263, %r5261, %r5262;
	st.shared.u32 	[%r5253+16], %r5263;
	ld.global.nc.u16 	%rs45, [%rd657+-2];
	cvt.u32.u16 	%r5264, %rs45;
	ld.global.nc.u16 	%rs46, [%rd657];
	cvt.u32.u16 	%r5265, %rs46;
	shl.b32 	%r5266, %r5265, 16;
	or.b32  	%r5267, %r5266, %r5264;
	and.b32  	%r3090, %r5267, 252645135;
	add.s32 	%r5268, %r3090, 2021161080;
	xor.b32  	%r5269, %r5268, -2139062144;
	xor.b32  	%r5270, %r3090, 134744072;
	xor.b32  	%r5271, %r5268, %r5267;
	and.b32  	%r3088, %r5271, %r5270;
	// begin inline asm
	prmt.b32 %r3088, %r3088, 0, 0xba98;
	// end inline asm
	// begin inline asm
	prmt.b32 %r3090, %r3090, 0, 0xba98;
	// end inline asm
	xor.b32  	%r5272, %r3090, 2139062143;
	not.b32 	%r5273, %r3088;
	and.b32  	%r5274, %r5269, %r5273;
	and.b32  	%r5275, %r5272, %r3088;
	or.b32  	%r5276, %r5274, %r5275;
	mad.lo.s32 	%r5277, %r109, 76, %r5222;
	shl.b32 	%r5278, %r5277, 2;
	add.s32 	%r5279, %r5226, %r5278;
	st.shared.u32 	[%r5279], %r5276;
	shr.u32 	%r5280, %r5267, 4;
	and.b32  	%r3094, %r5280, 252645135;
	add.s32 	%r5281, %r3094, 2021161080;
	xor.b32  	%r5282, %r5281, -2139062144;
	xor.b32  	%r5283, %r3094, 134744072;
	xor.b32  	%r5284, %r5281, %r5280;
	and.b32  	%r3092, %r5284, %r5283;
	// begin inline asm
	prmt.b32 %r3092, %r3092, 0, 0xba98;
	// end inline asm
	// begin inline asm
	prmt.b32 %r3094, %r3094, 0, 0xba98;
	// end inline asm
	xor.b32  	%r5285, %r3094, 2139062143;
	not.b32 	%r5286, %r3092;
	and.b32  	%r5287, %r5282, %r5286;
	and.b32  	%r5288, %r5285, %r3092;
	or.b32  	%r5289, %r5287, %r5288;
	st.shared.u32 	[%r5279+16], %r5289;
	ld.global.nc.u16 	%rs47, [%rd665+-2];
	cvt.u32.u16 	%r5290, %rs47;
	ld.global.nc.u16 	%rs48, [%rd665];
	cvt.u32.u16 	%r5291, %rs48;
	shl.b32 	%r5292, %r5291, 16;
	or.b32  	%r5293, %r5292, %r5290;
	and.b32  	%r3098, %r5293, 252645135;
	add.s32 	%r5294, %r3098, 2021161080;
	xor.b32  	%r5295, %r5294, -2139062144;
	xor.b32  	%r5296, %r3098, 134744072;
	xor.b32  	%r5297, %r5294, %r5293;
	and.b32  	%r3096, %r5297, %r5296;
	// begin inline asm
	prmt.b32 %r3096, %r3096, 0, 0xba98;
	// end inline asm
	// begin inline asm
	prmt.b32 %r3098, %r3098, 0, 0xba98;
	// end inline asm
	xor.b32  	%r5298, %r3098, 2139062143;
	not.b32 	%r5299, %r3096;
	and.b32  	%r5300, %r5295, %r5299;
	and.b32  	%r5301, %r5298, %r3096;
	or.b32  	%r5302, %r5300, %r5301;
	mad.lo.s32 	%r5303, %r110, 76, %r5222;
	shl.b32 	%r5304, %r5303, 2;
	add.s32 	%r5305, %r5226, %r5304;
	st.shared.u32 	[%r5305], %r5302;
	shr.u32 	%r5306, %r5293, 4;
	and.b32  	%r3102, %r5306, 252645135;
	add.s32 	%r5307, %r3102, 2021161080;
	xor.b32  	%r5308, %r5307, -2139062144;
	xor.b32  	%r5309, %r3102, 134744072;
	xor.b32  	%r5310, %r5307, %r5306;
	and.b32  	%r3100, %r5310, %r5309;
	// begin inline asm
	prmt.b32 %r3100, %r3100, 0, 0xba98;
	// end inline asm
	// begin inline asm
	prmt.b32 %r3102, %r3102, 0, 0xba98;
	// end inline asm
	xor.b32  	%r5311, %r3102, 2139062143;
	not.b32 	%r5312, %r3100;
	and.b32  	%r5313, %r5308, %r5312;
	and.b32  	%r5314, %r5311, %r3100;
	or.b32  	%r5315, %r5313, %r5314;
	st.shared.u32 	[%r5305+16], %r5315;
	ld.global.nc.u16 	%rs49, [%rd673+-2];
	cvt.u32.u16 	%r5316, %rs49;
	ld.global.nc.u16 	%rs50, [%rd673];
	cvt.u32.u16 	%r5317, %rs50;
	shl.b32 	%r5318, %r5317, 16;
	or.b32  	%r5319, %r5318, %r5316;
	and.b32  	%r3106, %r5319, 252645135;
	add.s32 	%r5320, %r3106, 2021161080;
	xor.b32  	%r5321, %r5320, -2139062144;
	xor.b32  	%r5322, %r3106, 134744072;
	xor.b32  	%r5323, %r5320, %r5319;
	and.b32  	%r3104, %r5323, %r5322;
	// begin inline asm
	prmt.b32 %r3104, %r3104, 0, 0xba98;
	// end inline asm
	// begin inline asm
	prmt.b32 %r3106, %r3106, 0, 0xba98;
	// end inline asm
	xor.b32  	%r5324, %r3106, 2139062143;
	not.b32 	%r5325, %r3104;
	and.b32  	%r5326, %r5321, %r5325;
	and.b32  	%r5327, %r5324, %r3104;
	or.b32  	%r5328, %r5326, %r5327;
	mad.lo.s32 	%r5329, %r111, 76, %r5222;
	shl.b32 	%r5330, %r5329, 2;
	add.s32 	%r5331, %r5226, %r5330;
	st.shared.u32 	[%r5331], %r5328;
	shr.u32 	%r5332, %r5319, 4;
	and.b32  	%r3110, %r5332, 252645135;
	add.s32 	%r5333, %r3110, 2021161080;
	xor.b32  	%r5334, %r5333, -2139062144;
	xor.b32  	%r5335, %r3110, 134744072;
	xor.b32  	%r5336, %r5333, %r5332;
	and.b32  	%r3108, %r5336, %r5335;
	// begin inline asm
	prmt.b32 %r3108, %r3108, 0, 0xba98;
	// end inline asm
	// begin inline asm
	prmt.b32 %r3110, %r3110, 0, 0xba98;
	// end inline asm
	xor.b32  	%r5337, %r3110, 2139062143;
	not.b32 	%r5338, %r3108;
	and.b32  	%r5339, %r5334, %r5338;
	and.b32  	%r5340, %r5337, %r3108;
	or.b32  	%r5341, %r5339, %r5340;
	st.shared.u32 	[%r5331+16], %r5341;
	ld.global.nc.u16 	%rs51, [%rd681+-2];
	cvt.u32.u16 	%r5342, %rs51;
	ld.global.nc.u16 	%rs52, [%rd681];
	cvt.u32.u16 	%r5343, %rs52;
	shl.b32 	%r5344, %r5343, 16;
	or.b32  	%r5345, %r5344, %r5342;
	and.b32  	%r3114, %r5345, 252645135;
	add.s32 	%r5346, %r3114, 2021161080;
	xor.b32  	%r5347, %r5346, -2139062144;
	xor.b32  	%r5348, %r3114, 134744072;
	xor.b32  	%r5349, %r5346, %r5345;
	and.b32  	%r3112, %r5349, %r5348;
	// begin inline asm
	prmt.b32 %r3112, %r3112, 0, 0xba98;
	// end inline asm
	// begin inline asm
	prmt.b32 %r3114, %r3114, 0, 0xba98;
	// end inline asm
	xor.b32  	%r5350, %r3114, 2139062143;
	not.b32 	%r5351, %r3112;
	and.b32  	%r5352, %r5347, %r5351;
	and.b32  	%r5353, %r5350, %r3112;
	or.b32  	%r5354, %r5352, %r5353;
	mad.lo.s32 	%r5355, %r112, 76, %r5222;
	shl.b32 	%r5356, %r5355, 2;
	add.s32 	%r5357, %r5226, %r5356;
	st.shared.u32 	[%r5357], %r5354;
	shr.u32 	%r5358, %r5345, 4;
	and.b32  	%r3118, %r5358, 252645135;
	add.s32 	%r5359, %r3118, 2021161080;
	xor.b32  	%r5360, %r5359, -2139062144;
	xor.b32  	%r5361, %r3118, 134744072;
	xor.b32  	%r5362, %r5359, %r5358;
	and.b32  	%r3116, %r5362, %r5361;
	// begin inline asm
	prmt.b32 %r3116, %r3116, 0, 0xba98;
	// end inline asm
	// begin inline asm
	prmt.b32 %r3118, %r3118, 0, 0xba98;
	// end inline asm
	xor.b32  	%r5363, %r3118, 2139062143;
	not.b32 	%r5364, %r3116;
	and.b32  	%r5365, %r5360, %r5364;
	and.b32  	%r5366, %r5363, %r3116;
	or.b32  	%r5367, %r5365, %r5366;
	st.shared.u32 	[%r5357+16], %r5367;
	ld.global.nc.u16 	%rs53, [%rd689+-2];
	cvt.u32.u16 	%r5368, %rs53;
	ld.global.nc.u16 	%rs54, [%rd689];
	cvt.u32.u16 	%r5369, %rs54;
	shl.b32 	%r5370, %r5369, 16;
	or.b32  	%r5371, %r5370, %r5368;
	and.b32  	%r3122, %r5371, 252645135;
	add.s32 	%r5372, %r3122, 2021161080;
	xor.b32  	%r5373, %r5372, -2139062144;
	xor.b32  	%r5374, %r3122, 134744072;
	xor.b32  	%r5375, %r5372, %r5371;
	and.b32  	%r3120, %r5375, %r5374;
	// begin inline asm
	prmt.b32 %r3120, %r3120, 0, 0xba98;
	// end inline asm
	// begin inline asm
	prmt.b32 %r3122, %r3122, 0, 0xba98;
	// end inline asm
	xor.b32  	%r5376, %r3122, 2139062143;
	not.b32 	%r5377, %r3120;
	and.b32  	%r5378, %r5373, %r5377;
	and.b32  	%r5379, %r5376, %r3120;
	or.b32  	%r5380, %r5378, %r5379;
	mad.lo.s32 	%r5381, %r113, 76, %r5222;
	shl.b32 	%r5382, %r5381, 2;
	add.s32 	%r5383, %r5226, %r5382;
	st.shared.u32 	[%r5383], %r5380;
	shr.u32 	%r5384, %r5371, 4;
	and.b32  	%r3126, %r5384, 252645135;
	add.s32 	%r5385, %r3126, 2021161080;
	xor.b32  	%r5386, %r5385, -2139062144;
	xor.b32  	%r5387, %r3126, 134744072;
	xor.b32  	%r5388, %r5385, %r5384;
	and.b32  	%r3124, %r5388, %r5387;
	// begin inline asm
	prmt.b32 %r3124, %r3124, 0, 0xba98;
	// end inline asm
	// begin inline asm
	prmt.b32 %r3126, %r3126, 0, 0xba98;
	// end inline asm
	xor.b32  	%r5389, %r3126, 2139062143;
	not.b32 	%r5390, %r3124;
	and.b32  	%r5391, %r5386, %r5390;
	and.b32  	%r5392, %r5389, %r3124;
	or.b32  	%r5393, %r5391, %r5392;
	st.shared.u32 	[%r5383+16], %r5393;
	ld.global.nc.u16 	%rs55, [%rd697+-2];
	cvt.u32.u16 	%r5394, %rs55;
	ld.global.nc.u16 	%rs56, [%rd697];
	cvt.u32.u16 	%r5395, %rs56;
	shl.b32 	%r5396, %r5395, 16;
	or.b32  	%r5397, %r5396, %r5394;
	and.b32  	%r3130, %r5397, 252645135;
	add.s32 	%r5398, %r3130, 2021161080;
	xor.b32  	%r5399, %r5398, -2139062144;
	xor.b32  	%r5400, %r3130, 134744072;
	xor.b32  	%r5401, %r5398, %r5397;
	and.b32  	%r3128, %r5401, %r5400;
	// begin inline asm
	prmt.b32 %r3128, %r3128, 0, 0xba98;
	// end inline asm
	// begin inline asm
	prmt.b32 %r3130, %r3130, 0, 0xba98;
	// end inline asm
	xor.b32  	%r5402, %r3130, 2139062143;
	not.b32 	%r5403, %r3128;
	and.b32  	%r5404, %r5399, %r5403;
	and.b32  	%r5405, %r5402, %r3128;
	or.b32  	%r5406, %r5404, %r5405;
	mad.lo.s32 	%r5407, %r114, 76, %r5222;
	shl.b32 	%r5408, %r5407, 2;
	add.s32 	%r5409, %r5226, %r5408;
	st.shared.u32 	[%r5409], %r5406;
	shr.u32 	%r5410, %r5397, 4;
	and.b32  	%r3134, %r5410, 252645135;
	add.s32 	%r5411, %r3134, 2021161080;
	xor.b32  	%r5412, %r5411, -2139062144;
	xor.b32  	%r5413, %r3134, 134744072;
	xor.b32  	%r5414, %r5411, %r5410;
	and.b32  	%r3132, %r5414, %r5413;
	// begin inline asm
	prmt.b32 %r3132, %r3132, 0, 0xba98;
	// end inline asm
	// begin inline asm
	prmt.b32 %r3134, %r3134, 0, 0xba98;
	// end inline asm
	xor.b32  	%r5415, %r3134, 2139062143;
	not.b32 	%r5416, %r3132;
	and.b32  	%r5417, %r5412, %r5416;
	and.b32  	%r5418, %r5415, %r3132;
	or.b32  	%r5419, %r5417, %r5418;
	st.shared.u32 	[%r5409+16], %r5419;
	ld.global.nc.u16 	%rs57, [%rd701+-2];
	cvt.u32.u16 	%r5420, %rs57;
	ld.global.nc.u16 	%rs58, [%rd701];
	cvt.u32.u16 	%r5421, %rs58;
	shl.b32 	%r5422, %r5421, 16;
	or.b32  	%r5423, %r5422, %r5420;
	and.b32  	%r3138, %r5423, 252645135;
	add.s32 	%r5424, %r3138, 2021161080;
	xor.b32  	%r5425, %r5424, -2139062144;
	xor.b32  	%r5426, %r3138, 134744072;
	xor.b32  	%r5427, %r5424, %r5423;
	and.b32  	%r3136, %r5427, %r5426;
	// begin inline asm
	prmt.b32 %r3136, %r3136, 0, 0xba98;
	// end inline asm
	// begin inline asm
	prmt.b32 %r3138, %r3138, 0, 0xba98;
	// end inline asm
	xor.b32  	%r5428, %r3138, 2139062143;
	not.b32 	%r5429, %r3136;
	and.b32  	%r5430, %r5425, %r5429;
	and.b32  	%r5431, %r5428, %r3136;
	or.b32  	%r5432, %r5430, %r5431;
	mad.lo.s32 	%r5433, %r115, 76, %r5222;
	shl.b32 	%r5434, %r5433, 2;
	add.s32 	%r5435, %r5226, %r5434;
	st.shared.u32 	[%r5435], %r5432;
	shr.u32 	%r5436, %r5423, 4;
	and.b32  	%r3142, %r5436, 252645135;
	add.s32 	%r5437, %r3142, 2021161080;
	xor.b32  	%r5438, %r5437, -2139062144;
	xor.b32  	%r5439, %r3142, 134744072;
	xor.b32  	%r5440, %r5437, %r5436;
	and.b32  	%r3140, %r5440, %r5439;
	// begin inline asm
	prmt.b32 %r3140, %r3140, 0, 0xba98;
	// end inline asm
	// begin inline asm
	prmt.b32 %r3142, %r3142, 0, 0xba98;
	// end inline asm
	xor.b32  	%r5441, %r3142, 2139062143;
	not.b32 	%r5442, %r3140;
	and.b32  	%r5443, %r5438, %r5442;
	and.b32  	%r5444, %r5441, %r3140;
	or.b32  	%r5445, %r5443, %r5444;
	st.shared.u32 	[%r5435+16], %r5445;
	ld.global.nc.u16 	%rs59, [%rd693+-2];
	cvt.u32.u16 	%r5446, %rs59;
	ld.global.nc.u16 	%rs60, [%rd693];
	cvt.u32.u16 	%r5447, %rs60;
	shl.b32 	%r5448, %r5447, 16;
	or.b32  	%r5449, %r5448, %r5446;
	and.b32  	%r3146, %r5449, 252645135;
	add.s32 	%r5450, %r3146, 2021161080;
	xor.b32  	%r5451, %r5450, -2139062144;
	xor.b32  	%r5452, %r3146, 134744072;
	xor.b32  	%r5453, %r5450, %r5449;
	and.b32  	%r3144, %r5453, %r5452;
	// begin inline asm
	prmt.b32 %r3144, %r3144, 0, 0xba98;
	// end inline asm
	// begin inline asm
	prmt.b32 %r3146, %r3146, 0, 0xba98;
	// end inline asm
	xor.b32  	%r5454, %r3146, 2139062143;
	not.b32 	%r5455, %r3144;
	and.b32  	%r5456, %r5451, %r5455;
	and.b32  	%r5457, %r5454, %r3144;
	or.b32  	%r5458, %r5456, %r5457;
	mad.lo.s32 	%r5459, %r116, 76, %r5222;
	shl.b32 	%r5460, %r5459, 2;
	add.s32 	%r5461, %r5226, %r5460;
	st.shared.u32 	[%r5461], %r5458;
	shr.u32 	%r5462, %r5449, 4;
	and.b32  	%r3150, %r5462, 252645135;
	add.s32 	%r5463, %r3150, 2021161080;
	xor.b32  	%r5464, %r5463, -2139062144;
	xor.b32  	%r5465, %r3150, 134744072;
	xor.b32  	%r5466, %r5463, %r5462;
	and.b32  	%r3148, %r5466, %r5465;
	// begin inline asm
	prmt.b32 %r3148, %r3148, 0, 0xba98;
	// end inline asm
	// begin inline asm
	prmt.b32 %r3150, %r3150, 0, 0xba98;
	// end inline asm
	xor.b32  	%r5467, %r3150, 2139062143;
	not.b32 	%r5468, %r3148;
	and.b32  	%r5469, %r5464, %r5468;
	and.b32  	%r5470, %r5467, %r3148;
	or.b32  	%r5471, %r5469, %r5470;
	st.shared.u32 	[%r5461+16], %r5471;
	ld.global.nc.u16 	%rs61, [%rd685+-2];
	cvt.u32.u16 	%r5472, %rs61;
	ld.global.nc.u16 	%rs62, [%rd685];
	cvt.u32.u16 	%r5473, %rs62;
	shl.b32 	%r5474, %r5473, 16;
	or.b32  	%r5475, %r5474, %r5472;
	and.b32  	%r3154, %r5475, 252645135;
	add.s32 	%r5476, %r3154, 2021161080;
	xor.b32  	%r5477, %r5476, -2139062144;
	xor.b32  	%r5478, %r3154, 134744072;
	xor.b32  	%r5479, %r5476, %r5475;
	and.b32  	%r3152, %r5479, %r5478;
	// begin inline asm
	prmt.b32 %r3152, %r3152, 0, 0xba98;
	// end inline asm
	// begin inline asm
	prmt.b32 %r3154, %r3154, 0, 0xba98;
	// end inline asm
	xor.b32  	%r5480, %r3154, 2139062143;
	not.b32 	%r5481, %r3152;
	and.b32  	%r5482, %r5477, %r5481;
	and.b32  	%r5483, %r5480, %r3152;
	or.b32  	%r5484, %r5482, %r5483;
	mad.lo.s32 	%r5485, %r117, 76, %r5222;
	shl.b32 	%r5486, %r5485, 2;
	add.s32 	%r5487, %r5226, %r5486;
	st.shared.u32 	[%r5487], %r5484;
	shr.u32 	%r5488, %r5475, 4;
	and.b32  	%r3158, %r5488, 252645135;
	add.s32 	%r5489, %r3158, 2021161080;
	xor.b32  	%r5490, %r5489, -2139062144;
	xor.b32  	%r5491, %r3158, 134744072;
	xor.b32  	%r5492, %r5489, %r5488;
	and.b32  	%r3156, %r5492, %r5491;
	// begin inline asm
	prmt.b32 %r3156, %r3156, 0, 0xba98;
	// end inline asm
	// begin inline asm
	prmt.b32 %r3158, %r3158, 0, 0xba98;
	// end inline asm
	xor.b32  	%r5493, %r3158, 2139062143;
	not.b32 	%r5494, %r3156;
	and.b32  	%r5495, %r5490, %r5494;
	and.b32  	%r5496, %r5493, %r3156;
	or.b32  	%r5497, %r5495, %r5496;
	st.shared.u32 	[%r5487+16], %r5497;
	ld.global.nc.u16 	%rs63, [%rd677+-2];
	cvt.u32.u16 	%r5498, %rs63;
	ld.global.nc.u16 	%rs64, [%rd677];
	cvt.u32.u16 	%r5499, %rs64;
	shl.b32 	%r5500, %r5499, 16;
	or.b32  	%r5501, %r5500, %r5498;
	and.b32  	%r3162, %r5501, 252645135;
	add.s32 	%r5502, %r3162, 2021161080;
	xor.b32  	%r5503, %r5502, -2139062144;
	xor.b32  	%r5504, %r3162, 134744072;
	xor.b32  	%r5505, %r5502, %r5501;
	and.b32  	%r3160, %r5505, %r5504;
	// begin inline asm
	prmt.b32 %r3160, %r3160, 0, 0xba98;
	// end inline asm
	// begin inline asm
	prmt.b32 %r3162, %r3162, 0, 0xba98;
	// end inline asm
	xor.b32  	%r5506, %r3162, 2139062143;
	not.b32 	%r5507, %r3160;
	and.b32  	%r5508, %r5503, %r5507;
	and.b32  	%r5509, %r5506, %r3160;
	or.b32  	%r5510, %r5508, %r5509;
	mad.lo.s32 	%r5511, %r118, 76, %r5222;
	shl.b32 	%r5512, %r5511, 2;
	add.s32 	%r5513, %r5226, %r5512;
	st.shared.u32 	[%r5513], %r5510;
	shr.u32 	%r5514, %r5501, 4;
	and.b32  	%r3166, %r5514, 252645135;
	add.s32 	%r5515, %r3166, 2021161080;
	xor.b32  	%r5516, %r5515, -2139062144;
	xor.b32  	%r5517, %r3166, 134744072;
	xor.b32  	%r5518, %r5515, %r5514;
	and.b32  	%r3164, %r5518, %r5517;
	// begin inline asm
	prmt.b32 %r3164, %r3164, 0, 0xba98;
	// end inline asm
	// begin inline asm
	prmt.b32 %r3166, %r3166, 0, 0xba98;
	// end inline asm
	xor.b32  	%r5519, %r3166, 2139062143;
	not.b32 	%r5520, %r3164;
	and.b32  	%r5521, %r5516, %r5520;
	and.b32  	%r5522, %r5519, %r3164;
	or.b32  	%r5523, %r5521, %r5522;
	st.shared.u32 	[%r5513+16], %r5523;
	ld.global.nc.u16 	%rs65, [%rd669+-2];
	cvt.u32.u16 	%r5524, %rs65;
	ld.global.nc.u16 	%rs66, [%rd669];
	cvt.u32.u16 	%r5525, %rs66;
	shl.b32 	%r5526, %r5525, 16;
	or.b32  	%r5527, %r5526, %r5524;
	and.b32  	%r3170, %r5527, 252645135;
	add.s32 	%r5528, %r3170, 2021161080;
	xor.b32  	%r5529, %r5528, -2139062144;
	xor.b32  	%r5530, %r3170, 134744072;
	xor.b32  	%r5531, %r5528, %r5527;
	and.b32  	%r3168, %r5531, %r5530;
	// begin inline asm
	prmt.b32 %r3168, %r3168, 0, 0xba98;
	// end inline asm
	// begin inline asm
	prmt.b32 %r3170, %r3170, 0, 0xba98;
	// end inline asm
	xor.b32  	%r5532, %r3170, 2139062143;
	not.b32 	%r5533, %r3168;
	and.b32  	%r5534, %r5529, %r5533;
	and.b32  	%r5535, %r5532, %r3168;
	or.b32  	%r5536, %r5534, %r5535;
	mad.lo.s32 	%r5537, %r119, 76, %r5222;
	shl.b32 	%r5538, %r5537, 2;
	add.s32 	%r5539, %r5226, %r5538;
	st.shared.u32 	[%r5539], %r5536;
	shr.u32 	%r5540, %r5527, 4;
	and.b32  	%r3174, %r5540, 252645135;
	add.s32 	%r5541, %r3174, 2021161080;
	xor.b32  	%r5542, %r5541, -2139062144;
	xor.b32  	%r5543, %r3174, 134744072;
	xor.b32  	%r5544, %r5541, %r5540;
	and.b32  	%r3172, %r5544, %r5543;
	// begin inline asm
	prmt.b32 %r3172, %r3172, 0, 0xba98;
	// end inline asm
	// begin inline asm
	prmt.b32 %r3174, %r3174, 0, 0xba98;
	// end inline asm
	xor.b32  	%r5545, %r3174, 2139062143;
	not.b32 	%r5546, %r3172;
	and.b32  	%r5547, %r5542, %r5546;
	and.b32  	%r5548, %r5545, %r3172;
	or.b32  	%r5549, %r5547, %r5548;
	st.shared.u32 	[%r5539+16], %r5549;
	ld.global.nc.u16 	%rs67, [%rd661+-2];
	cvt.u32.u16 	%r5550, %rs67;
	ld.global.nc.u16 	%rs68, [%rd661];
	cvt.u32.u16 	%r5551, %rs68;
	shl.b32 	%r5552, %r5551, 16;
	or.b32  	%r5553, %r5552, %r5550;
	and.b32  	%r3178, %r5553, 252645135;
	add.s32 	%r5554, %r3178, 2021161080;
	xor.b32  	%r5555, %r5554, -2139062144;
	xor.b32  	%r5556, %r3178, 134744072;
	xor.b32  	%r5557, %r5554, %r5553;
	and.b32  	%r3176, %r5557, %r5556;
	// begin inline asm
	prmt.b32 %r3176, %r3176, 0, 0xba98;
	// end inline asm
	// begin inline asm
	prmt.b32 %r3178, %r3178, 0, 0xba98;
	// end inline asm
	xor.b32  	%r5558, %r3178, 2139062143;
	not.b32 	%r5559, %r3176;
	and.b32  	%r5560, %r5555, %r5559;
	and.b32  	%r5561, %r5558, %r3176;
	or.b32  	%r5562, %r5560, %r5561;
	mad.lo.s32 	%r5563, %r120, 76, %r5222;
	shl.b32 	%r5564, %r5563, 2;
	add.s32 	%r5565, %r5226, %r5564;
	st.shared.u32 	[%r5565], %r5562;
	shr.u32 	%r5566, %r5553, 4;
	and.b32  	%r3182, %r5566, 252645135;
	add.s32 	%r5567, %r3182, 2021161080;
	xor.b32  	%r5568, %r5567, -2139062144;
	xor.b32  	%r5569, %r3182, 134744072;
	xor.b32  	%r5570, %r5567, %r5566;
	and.b32  	%r3180, %r5570, %r5569;
	// begin inline asm
	prmt.b32 %r3180, %r3180, 0, 0xba98;
	// end inline asm
	// begin inline asm
	prmt.b32 %r3182, %r3182, 0, 0xba98;
	// end inline asm
	xor.b32  	%r5571, %r3182, 2139062143;
	not.b32 	%r5572, %r3180;
	and.b32  	%r5573, %r5568, %r5572;
	and.b32  	%r5574, %r5571, %r3180;
	or.b32  	%r5575, %r5573, %r5574;
	st.shared.u32 	[%r5565+16], %r5575;
	ld.global.nc.u16 	%rs69, [%rd653+-2];
	cvt.u32.u16 	%r5576, %rs69;
	ld.global.nc.u16 	%rs70, [%rd653];
	cvt.u32.u16 	%r5577, %rs70;
	shl.b32 	%r5578, %r5577, 16;
	or.b32  	%r5579, %r5578, %r5576;
	and.b32  	%r3186, %r5579, 252645135;
	add.s32 	%r5580, %r3186, 2021161080;
	xor.b32  	%r5581, %r5580, -2139062144;
	xor.b32  	%r5582, %r3186, 134744072;
	xor.b32  	%r5583, %r5580, %r5579;
	and.b32  	%r3184, %r5583, %r5582;
	// begin inline asm
	prmt.b32 %r3184, %r3184, 0, 0xba98;
	// end inline asm
	// begin inline asm
	prmt.b32 %r3186, %r3186, 0, 0xba98;
	// end inline asm
	xor.b32  	%r5584, %r3186, 2139062143;
	not.b32 	%r5585, %r3184;
	and.b32  	%r5586, %r5581, %r5585;
	and.b32  	%r5587, %r5584, %r3184;
	or.b32  	%r5588, %r5586, %r5587;
	mad.lo.s32 	%r5589, %r121, 76, %r5222;
	shl.b32 	%r5590, %r5589, 2;
	add.s32 	%r5591, %r5226, %r5590;
	st.shared.u32 	[%r5591], %r5588;
	shr.u32 	%r5592, %r5579, 4;
	and.b32  	%r3190, %r5592, 252645135;
	add.s32 	%r5593, %r3190, 2021161080;
	xor.b32  	%r5594, %r5593, -2139062144;
	xor.b32  	%r5595, %r3190, 134744072;
	xor.b32  	%r5596, %r5593, %r5592;
	and.b32  	%r3188, %r5596, %r5595;
	// begin inline asm
	prmt.b32 %r3188, %r3188, 0, 0xba98;
	// end inline asm
	// begin inline asm
	prmt.b32 %r3190, %r3190, 0, 0xba98;
	// end inline asm
	xor.b32  	%r5597, %r3190, 2139062143;
	not.b32 	%r5598, %r3188;
	and.b32  	%r5599, %r5594, %r5598;
	and.b32  	%r5600, %r5597, %r3188;
	or.b32  	%r5601, %r5599, %r5600;
	st.shared.u32 	[%r5591+16], %r5601;
	ld.global.nc.u16 	%rs71, [%rd645+-2];
	cvt.u32.u16 	%r5602, %rs71;
	ld.global.nc.u16 	%rs72, [%rd645];
	cvt.u32.u16 	%r5603, %rs72;
	shl.b32 	%r5604, %r5603, 16;
	or.b32  	%r5605, %r5604, %r5602;
	and.b32  	%r3194, %r5605, 252645135;
	add.s32 	%r5606, %r3194, 2021161080;
	xor.b32  	%r5607, %r5606, -2139062144;
	xor.b32  	%r5608, %r3194, 134744072;
	xor.b32  	%r5609, %r5606, %r5605;
	and.b32  	%r3192, %r5609, %r5608;
	// begin inline asm
	prmt.b32 %r3192, %r3192, 0, 0xba98;
	// end inline asm
	// begin inline asm
	prmt.b32 %r3194, %r3194, 0, 0xba98;
	// end inline asm
	xor.b32  	%r5610, %r3194, 2139062143;
	not.b32 	%r5611, %r3192;
	and.b32  	%r5612, %r5607, %r5611;
	and.b32  	%r5613, %r5610, %r3192;
	or.b32  	%r5614, %r5612, %r5613;
	mad.lo.s32 	%r5615, %r122, 76, %r5222;
	shl.b32 	%r5616, %r5615, 2;
	add.s32 	%r5617, %r5226, %r5616;
	st.shared.u32 	[%r5617], %r5614;
	shr.u32 	%r5618, %r5605, 4;
	and.b32  	%r3198, %r5618, 252645135;
	add.s32 	%r5619, %r3198, 2021161080;
	xor.b32  	%r5620, %r5619, -2139062144;
	xor.b32  	%r5621, %r3198, 134744072;
	xor.b32  	%r5622, %r5619, %r5618;
	and.b32  	%r3196, %r5622, %r5621;
	// begin inline asm
	prmt.b32 %r3196, %r3196, 0, 0xba98;
	// end inline asm
	// begin inline asm
	prmt.b32 %r3198, %r3198, 0, 0xba98;
	// end inline asm
	xor.b32  	%r5623, %r3198, 2139062143;
	not.b32 	%r5624, %r3196;
	and.b32  	%r5625, %r5620, %r5624;
	and.b32  	%r5626, %r5623, %r3196;
	or.b32  	%r5627, %r5625, %r5626;
	st.shared.u32 	[%r5617+16], %r5627;
	ld.global.nc.u16 	%rs37, [%rd633];
	// begin inline asm
	{  cvt.f32.f16 %f2025, %rs37;}

	// end inline asm
	st.shared.f32 	[%r124], %f2025;
	ld.global.nc.u16 	%rs38, [%rd629];
	// begin inline asm
	{  cvt.f32.f16 %f2026, %rs38;}

	// end inline asm
	st.shared.f32 	[%r126], %f2026;
	ld.global.nc.u16 	%rs39, [%rd625];
	// begin inline asm
	{  cvt.f32.f16 %f2027, %rs39;}

	// end inline asm
	st.shared.f32 	[%r128], %f2027;
	ld.global.nc.u16 	%rs40, [%rd621];
	// begin inline asm
	{  cvt.f32.f16 %f2028, %rs40;}

	// end inline asm
	st.shared.f32 	[%r130], %f2028;
	cvt.u64.u32 	%rd702, %r2;
	mad.lo.s64 	%rd703, %rd614, 9, %rd702;
	shl.b64 	%rd704, %rd703, 2;
	add.s64 	%rd705, %rd78, %rd704;
	ld.global.nc.u32 	%r5631, [%rd705];
	add.s32 	%r5633, %r3060, 512;
	add.s32 	%r5634, %r5633, %r157;
	st.shared.u32 	[%r5634], %r5631;
	ld.global.nc.u32 	%r5635, [%rd705+1024];
	st.shared.u32 	[%r5634+1024], %r5635;
	ld.global.nc.u32 	%r5636, [%rd705+2048];
	st.shared.u32 	[%r5634+2048], %r5636;
	ld.global.nc.u32 	%r5637, [%rd705+3072];
	st.shared.u32 	[%r5634+3072], %r5637;
	ld.global.nc.u32 	%r5638, [%rd705+4096];
	st.shared.u32 	[%r5634+4096], %r5638;
	ld.global.nc.u32 	%r5639, [%rd705+5120];
	st.shared.u32 	[%r5634+5120], %r5639;
	ld.global.nc.u32 	%r5640, [%rd705+6144];
	st.shared.u32 	[%r5634+6144], %r5640;
	ld.global.nc.u32 	%r5641, [%rd705+7168];
	st.shared.u32 	[%r5634+7168], %r5641;
	ld.global.nc.u32 	%r5642, [%rd705+8192];
	st.shared.u32 	[%r5634+8192], %r5642;
	ld.global.nc.u32 	%r5643, [%rd705+9216];
	st.shared.u32 	[%r5634+9216], %r5643;
	ld.global.nc.u32 	%r5644, [%rd705+10240];
	st.shared.u32 	[%r5634+10240], %r5644;
	ld.global.nc.u32 	%r5645, [%rd705+11264];
	st.shared.u32 	[%r5634+11264], %r5645;
	ld.global.nc.u32 	%r5646, [%rd705+12288];
	st.shared.u32 	[%r5634+12288], %r5646;
	ld.global.nc.u32 	%r5647, [%rd705+13312];
	st.shared.u32 	[%r5634+13312], %r5647;
	ld.global.nc.u32 	%r5648, [%rd705+14336];
	st.shared.u32 	[%r5634+14336], %r5648;
	ld.global.nc.u32 	%r5649, [%rd705+15360];
	st.shared.u32 	[%r5634+15360], %r5649;
	ld.global.nc.u32 	%r5650, [%rd705+16384];
	st.shared.u32 	[%r5634+16384], %r5650;
	ld.global.nc.u32 	%r5651, [%rd705+17408];
	st.shared.u32 	[%r5634+17408], %r5651;
	bar.sync 	0;
	and.b32  	%r5652, %r156, 15;
	and.b32  	%r5653, %r5190, 252;
	mad.lo.s32 	%r5654, %r5652, 76, %r5653;
	and.b32  	%r5655, %r154, 1022;
	mad.lo.s32 	%r5656, %r5655, 1216, %r5654;
	mul.wide.u32 	%rd706, %r5656, 4;
	cvt.u64.u32 	%rd707, %r3060;
	cvta.shared.u64 	%rd708, %rd707;
	add.s64 	%rd709, %rd708, %rd706;
	add.s64 	%rd598, %rd709, 18944;
	// begin inline asm
	ldmatrix.sync.aligned.m8n8.x4.b16 {%r3200, %r3201, %r3202, %r3203}, [%rd598];
	// end inline asm
	add.s64 	%rd599, %rd709, 18976;
	// begin inline asm
	ldmatrix.sync.aligned.m8n8.x4.b16 {%r3204, %r3205, %r3206, %r3207}, [%rd599];
	// end inline asm
	add.s64 	%rd600, %rd709, 19008;
	// begin inline asm
	ldmatrix.sync.aligned.m8n8.x4.b16 {%r3208, %r3209, %r3210, %r3211}, [%rd600];
	// end inline asm
	add.s64 	%rd601, %rd709, 19040;
	// begin inline asm
	ldmatrix.sync.aligned.m8n8.x4.b16 {%r3212, %r3213, %r3214, %r3215}, [%rd601];
	// end inline asm
	shl.b32 	%r5657, %r154, 4;
	and.b32  	%r5658, %r5657, 16352;
	add.s32 	%r5659, %r5190, %r5658;
	mad.lo.s32 	%r5660, %r5659, 304, %r3060;
	ld.shared.v4.f32 	{%f2157, %f2158, %f2159, %f2160}, [%r5660+19200];
	ld.shared.v4.f32 	{%f2161, %f2162, %f2163, %f2164}, [%r5660+21632];
	add.s64 	%rd602, %rd709, 23808;
	// begin inline asm
	ldmatrix.sync.aligned.m8n8.x4.b16 {%r3216, %r3217, %r3218, %r3219}, [%rd602];
	// end inline asm
	add.s64 	%rd603, %rd709, 23840;
	// begin inline asm
	ldmatrix.sync.aligned.m8n8.x4.b16 {%r3220, %r3221, %r3222, %r3223}, [%rd603];
	// end inline asm
	add.s64 	%rd604, %rd709, 23872;
	// begin inline asm
	ldmatrix.sync.aligned.m8n8.x4.b16 {%r3224, %r3225, %r3226, %r3227}, [%rd604];
	// end inline asm
	add.s64 	%rd605, %rd709, 23904;
	// begin inline asm
	ldmatrix.sync.aligned.m8n8.x4.b16 {%r3228, %r3229, %r3230, %r3231}, [%rd605];
	// end inline asm
	ld.shared.v4.f32 	{%f2165, %f2166, %f2167, %f2168}, [%r5660+24064];
	ld.shared.v4.f32 	{%f2169, %f2170, %f2171, %f2172}, [%r5660+26496];
	and.b32  	%r5661, %r154, 1;
	setp.eq.b32 	%p226, %r5661, 1;
	selp.b32 	%r5662, 1152, 0, %p226;
	add.s32 	%r5663, %r5633, %r5662;
	mad.lo.s32 	%r5664, %r5190, 28, %r5222;
	shl.b32 	%r5665, %r5664, 2;
	add.s32 	%r5666, %r5663, %r5665;
	ld.shared.u32 	%r3256, [%r5666+16];
	ld.shared.u32 	%r3257, [%r5666+32];
	mad.lo.s32 	%r5667, %r5192, 288, %r5663;
	ld.shared.v4.u32 	{%r3232, %r3262, %r3292, %r3322}, [%r5667];
	// begin inline asm
	{.reg .f16 low,high;
  mov.b32 {low,high},%r3232;
  cvt.f32.f16 %f2029, low;}

	// end inline asm
	ld.shared.v4.u32 	{%r3233, %r3263, %r3293, %r3323}, [%r5667+144];
	// begin inline asm
	{.reg .f16 low,high;
  mov.b32 {low,high},%r3233;
  cvt.f32.f16 %f2030, low;}

	// end inline asm
	mov.b32 	%r5170, 0;
	mov.u32 	%r3234, %r5170;
	mov.u32 	%r3235, %r5170;
	mov.u32 	%r3236, %r5170;
	mov.u32 	%r3237, %r5170;
	// begin inline asm
	mma.sync.aligned.m16n8k32.row.col.s32.s8.s8.s32 {%r3234, %r3235, %r3236, %r3237}, {%r3200, %r3201, %r3202, %r3203}, {%r3256, %r3257}, {%r3234, %r3235, %r3236, %r3237};
	// end inline asm
	cvt.rn.f32.s32 	%f2173, %r3234;
	mul.f32 	%f2174, %f2157, %f2173;
	fma.rn.f32 	%f2175, %f2174, %f2029, %f3853;
	cvt.rn.f32.s32 	%f2176, %r3235;
	mul.f32 	%f2177, %f2157, %f2176;
	fma.rn.f32 	%f2178, %f2177, %f2030, %f3854;
	cvt.rn.f32.s32 	%f2179, %r3236;
	mul.f32 	%f2180, %f2161, %f2179;
	fma.rn.f32 	%f2181, %f2180, %f2029, %f3855;
	cvt.rn.f32.s32 	%f2182, %r3237;
	mul.f32 	%f2183, %f2161, %f2182;
	fma.rn.f32 	%f2184, %f2183, %f2030, %f3856;
	mov.u32 	%r3248, %r5170;
	mov.u32 	%r3249, %r5170;
	mov.u32 	%r3250, %r5170;
	mov.u32 	%r3251, %r5170;
	// begin inline asm
	mma.sync.aligned.m16n8k32.row.col.s32.s8.s8.s32 {%r3248, %r3249, %r3250, %r3251}, {%r3216, %r3217, %r3218, %r3219}, {%r3256, %r3257}, {%r3248, %r3249, %r3250, %r3251};
	// end inline asm
	cvt.rn.f32.s32 	%f2185, %r3248;
	mul.f32 	%f2186, %f2165, %f2185;
	fma.rn.f32 	%f2187, %f2186, %f2029, %f3857;
	cvt.rn.f32.s32 	%f2188, %r3249;
	mul.f32 	%f2189, %f2165, %f2188;
	fma.rn.f32 	%f2190, %f2189, %f2030, %f3858;
	cvt.rn.f32.s32 	%f2191, %r3250;
	mul.f32 	%f2192, %f2169, %f2191;
	fma.rn.f32 	%f2193, %f2192, %f2029, %f3859;
	cvt.rn.f32.s32 	%f2194, %r3251;
	mul.f32 	%f2195, %f2169, %f2194;
	fma.rn.f32 	%f2196, %f2195, %f2030, %f3860;
	ld.shared.u32 	%r3286, [%r5666+48];
	ld.shared.u32 	%r3287, [%r5666+64];
	// begin inline asm
	{.reg .f16 low,high;
  mov.b32 {low,high},%r3262;
  cvt.f32.f16 %f2031, low;}

	// end inline asm
	// begin inline asm
	{.reg .f16 low,high;
  mov.b32 {low,high},%r3263;
  cvt.f32.f16 %f2032, low;}

	// end inline asm
	mov.u32 	%r3264, %r5170;
	mov.u32 	%r3265, %r5170;
	mov.u32 	%r3266, %r5170;
	mov.u32 	%r3267, %r5170;
	// begin inline asm
	mma.sync.aligned.m16n8k32.row.col.s32.s8.s8.s32 {%r3264, %r3265, %r3266, %r3267}, {%r3204, %r3205, %r3206, %r3207}, {%r3286, %r3287}, {%r3264, %r3265, %r3266, %r3267};
	// end inline asm
	cvt.rn.f32.s32 	%f2197, %r3264;
	mul.f32 	%f2198, %f2158, %f2197;
	fma.rn.f32 	%f2199, %f2198, %f2031, %f2175;
	cvt.rn.f32.s32 	%f2200, %r3265;
	mul.f32 	%f2201, %f2158, %f2200;
	fma.rn.f32 	%f2202, %f2201, %f2032, %f2178;
	cvt.rn.f32.s32 	%f2203, %r3266;
	mul.f32 	%f2204, %f2162, %f2203;
	fma.rn.f32 	%f2205, %f2204, %f2031, %f2181;
	cvt.rn.f32.s32 	%f2206, %r3267;
	mul.f32 	%f2207, %f2162, %f2206;
	fma.rn.f32 	%f2208, %f2207, %f2032, %f2184;
	mov.u32 	%r3278, %r5170;
	mov.u32 	%r3279, %r5170;
	mov.u32 	%r3280, %r5170;
	mov.u32 	%r3281, %r5170;
	// begin inline asm
	mma.sync.aligned.m16n8k32.row.col.s32.s8.s8.s32 {%r3278, %r3279, %r3280, %r3281}, {%r3220, %r3221, %r3222, %r3223}, {%r3286, %r3287}, {%r3278, %r3279, %r3280, %r3281};
	// end inline asm
	cvt.rn.f32.s32 	%f2209, %r3278;
	mul.f32 	%f2210, %f2166, %f2209;
	fma.rn.f32 	%f2211, %f2210, %f2031, %f2187;
	cvt.rn.f32.s32 	%f2212, %r3279;
	mul.f32 	%f2213, %f2166, %f2212;
	fma.rn.f32 	%f2214, %f2213, %f2032, %f2190;
	cvt.rn.f32.s32 	%f2215, %r3280;
	mul.f32 	%f2216, %f2170, %f2215;
	fma.rn.f32 	%f2217, %f2216, %f2031, %f2193;
	cvt.rn.f32.s32 	%f2218, %r3281;
	mul.f32 	%f2219, %f2170, %f2218;
	fma.rn.f32 	%f2220, %f2219, %f2032, %f2196;
	ld.shared.u32 	%r3316, [%r5666+80];
	ld.shared.u32 	%r3317, [%r5666+96];
	// begin inline asm
	{.reg .f16 low,high;
  mov.b32 {low,high},%r3292;
  cvt.f32.f16 %f2033, low;}

	// end inline asm
	// begin inline asm
	{.reg .f16 low,high;
  mov.b32 {low,high},%r3293;
  cvt.f32.f16 %f2034, low;}

	// end inline asm
	mov.u32 	%r3294, %r5170;
	mov.u32 	%r3295, %r5170;
	mov.u32 	%r3296, %r5170;
	mov.u32 	%r3297, %r5170;
	// begin inline asm
	mma.sync.aligned.m16n8k32.row.col.s32.s8.s8.s32 {%r3294, %r3295, %r3296, %r3297}, {%r3208, %r3209, %r3210, %r3211}, {%r3316, %r3317}, {%r3294, %r3295, %r3296, %r3297};
	// end inline asm
	cvt.rn.f32.s32 	%f2221, %r3294;
	mul.f32 	%f2222, %f2159, %f2221;
	fma.rn.f32 	%f2223, %f2222, %f2033, %f2199;
	cvt.rn.f32.s32 	%f2224, %r3295;
	mul.f32 	%f2225, %f2159, %f2224;
	fma.rn.f32 	%f2226, %f2225, %f2034, %f2202;
	cvt.rn.f32.s32 	%f2227, %r3296;
	mul.f32 	%f2228, %f2163, %f2227;
	fma.rn.f32 	%f2229, %f2228, %f2033, %f2205;
	cvt.rn.f32.s32 	%f2230, %r3297;
	mul.f32 	%f2231, %f2163, %f2230;
	fma.rn.f32 	%f2232, %f2231, %f2034, %f2208;
	mov.u32 	%r3308, %r5170;
	mov.u32 	%r3309, %r5170;
	mov.u32 	%r3310, %r5170;
	mov.u32 	%r3311, %r5170;
	// begin inline asm
	mma.sync.aligned.m16n8k32.row.col.s32.s8.s8.s32 {%r3308, %r3309, %r3310, %r3311}, {%r3224, %r3225, %r3226, %r3227}, {%r3316, %r3317}, {%r3308, %r3309, %r3310, %r3311};
	// end inline asm
	cvt.rn.f32.s32 	%f2233, %r3308;
	mul.f32 	%f2234, %f2167, %f2233;
	fma.rn.f32 	%f2235, %f2234, %f2033, %f2211;
	cvt.rn.f32.s32 	%f2236, %r3309;
	mul.f32 	%f2237, %f2167, %f2236;
	fma.rn.f32 	%f2238, %f2237, %f2034, %f2214;
	cvt.rn.f32.s32 	%f2239, %r3310;
	mul.f32 	%f2240, %f2171, %f2239;
	fma.rn.f32 	%f2241, %f2240, %f2033, %f2217;
	cvt.rn.f32.s32 	%f2242, %r3311;
	mul.f32 	%f2243, %f2171, %f2242;
	fma.rn.f32 	%f2244, %f2243, %f2034, %f2220;
	ld.shared.u32 	%r3346, [%r5666+112];
	ld.shared.u32 	%r3347, [%r5666+128];
	// begin inline asm
	{.reg .f16 low,high;
  mov.b32 {low,high},%r3322;
  cvt.f32.f16 %f2035, low;}

	// end inline asm
	// begin inline asm
	{.reg .f16 low,high;
  mov.b32 {low,high},%r3323;
  cvt.f32.f16 %f2036, low;}

	// end inline asm
	mov.u32 	%r3324, %r5170;
	mov.u32 	%r3325, %r5170;
	mov.u32 	%r3326, %r5170;
	mov.u32 	%r3327, %r5170;
	// begin inline asm
	mma.sync.aligned.m16n8k32.row.col.s32.s8.s8.s32 {%r3324, %r3325, %r3326, %r3327}, {%r3212, %r3213, %r3214, %r3215}, {%r3346, %r3347}, {%r3324, %r3325, %r3326, %r3327};
	// end inline asm
	cvt.rn.f32.s32 	%f2245, %r3324;
	mul.f32 	%f2246, %f2160, %f2245;
	fma.rn.f32 	%f2247, %f2246, %f2035, %f2223;
	cvt.rn.f32.s32 	%f2248, %r3325;
	mul.f32 	%f2249, %f2160, %f2248;
	fma.rn.f32 	%f2250, %f2249, %f2036, %f2226;
	cvt.rn.f32.s32 	%f2251, %r3326;
	mul.f32 	%f2252, %f2164, %f2251;
	fma.rn.f32 	%f2253, %f2252, %f2035, %f2229;
	cvt.rn.f32.s32 	%f2254, %r3327;
	mul.f32 	%f2255, %f2164, %f2254;
	fma.rn.f32 	%f2256, %f2255, %f2036, %f2232;
	mov.u32 	%r3338, %r5170;
	mov.u32 	%r3339, %r5170;
	mov.u32 	%r3340, %r5170;
	mov.u32 	%r3341, %r5170;
	// begin inline asm
	mma.sync.aligned.m16n8k32.row.col.s32.s8.s8.s32 {%r3338, %r3339, %r3340, %r3341}, {%r3228, %r3229, %r3230, %r3231}, {%r3346, %r3347}, {%r3338, %r3339, %r3340, %r3341};
	// end inline asm
	cvt.rn.f32.s32 	%f2257, %r3338;
	mul.f32 	%f2258, %f2168, %f2257;
	fma.rn.f32 	%f2259, %f2258, %f2035, %f2235;
	cvt.rn.f32.s32 	%f2260, %r3339;
	mul.f32 	%f2261, %f2168, %f2260;
	fma.rn.f32 	%f2262, %f2261, %f2036, %f2238;
	cvt.rn.f32.s32 	%f2263, %r3340;
	mul.f32 	%f2264, %f2172, %f2263;
	fma.rn.f32 	%f2265, %f2264, %f2035, %f2241;
	cvt.rn.f32.s32 	%f2266, %r3341;
	mul.f32 	%f2267, %f2172, %f2266;
	fma.rn.f32 	%f2268, %f2267, %f2036, %f2244;
	ld.shared.u32 	%r3376, [%r5666+2320];
	ld.shared.u32 	%r3377, [%r5666+2336];
	ld.shared.v4.u32 	{%r3352, %r3382, %r3412, %r3442}, [%r5667+2304];
	// begin inline asm
	{.reg .f16 low,high;
  mov.b32 {low,high},%r3352;
  cvt.f32.f16 %f2037, low;}

	// end inline asm
	ld.shared.v4.u32 	{%r3353, %r3383, %r3413, %r3443}, [%r5667+2448];
	// begin inline asm
	{.reg .f16 low,high;
  mov.b32 {low,high},%r3353;
  cvt.f32.f16 %f2038, low;}

	// end inline asm
	mov.u32 	%r3354, %r5170;
	mov.u32 	%r3355, %r5170;
	mov.u32 	%r3356, %r5170;
	mov.u32 	%r3357, %r5170;
	// begin inline asm
	mma.sync.aligned.m16n8k32.row.col.s32.s8.s8.s32 {%r3354, %r3355, %r3356, %r3357}, {%r3200, %r3201, %r3202, %r3203}, {%r3376, %r3377}, {%r3354, %r3355, %r3356, %r3357};
	// end inline asm
	cvt.rn.f32.s32 	%f2269, %r3354;
	mul.f32 	%f2270, %f2157, %f2269;
	fma.rn.f32 	%f2271, %f2270, %f2037, %f3861;
	cvt.rn.f32.s32 	%f2272, %r3355;
	mul.f32 	%f2273, %f2157, %f2272;
	fma.rn.f32 	%f2274, %f2273, %f2038, %f3862;
	cvt.rn.f32.s32 	%f2275, %r3356;
	mul.f32 	%f2276, %f2161, %f2275;
	fma.rn.f32 	%f2277, %f2276, %f2037, %f3863;
	cvt.rn.f32.s32 	%f2278, %r3357;
	mul.f32 	%f2279, %f2161, %f2278;
	fma.rn.f32 	%f2280, %f2279, %f2038, %f3864;
	mov.u32 	%r3368, %r5170;
	mov.u32 	%r3369, %r5170;
	mov.u32 	%r3370, %r5170;
	mov.u32 	%r3371, %r5170;
	// begin inline asm
	mma.sync.aligned.m16n8k32.row.col.s32.s8.s8.s32 {%r3368, %r3369, %r3370, %r3371}, {%r3216, %r3217, %r3218, %r3219}, {%r3376, %r3377}, {%r3368, %r3369, %r3370, %r3371};
	// end inline asm
	cvt.rn.f32.s32 	%f2281, %r3368;
	mul.f32 	%f2282, %f2165, %f2281;
	fma.rn.f32 	%f2283, %f2282, %f2037, %f3865;
	cvt.rn.f32.s32 	%f2284, %r3369;
	mul.f32 	%f2285, %f2165, %f2284;
	fma.rn.f32 	%f2286, %f2285, %f2038, %f3866;
	cvt.rn.f32.s32 	%f2287, %r3370;
	mul.f32 	%f2288, %f2169, %f2287;
	fma.rn.f32 	%f2289, %f2288, %f2037, %f3867;
	cvt.rn.f32.s32 	%f2290, %r3371;
	mul.f32 	%f2291, %f2169, %f2290;
	fma.rn.f32 	%f2292, %f2291, %f2038, %f3868;
	ld.shared.u32 	%r3406, [%r5666+2352];
	ld.shared.u32 	%r3407, [%r5666+2368];
	// begin inline asm
	{.reg .f16 low,high;
  mov.b32 {low,high},%r3382;
  cvt.f32.f16 %f2039, low;}

	// end inline asm
	// begin inline asm
	{.reg .f16 low,high;
  mov.b32 {low,high},%r3383;
  cvt.f32.f16 %f2040, low;}

	// end inline asm
	mov.u32 	%r3384, %r5170;
	mov.u32 	%r3385, %r5170;
	mov.u32 	%r3386, %r5170;
	mov.u32 	%r3387, %r5170;
	// begin inline asm
	mma.sync.aligned.m16n8k32.row.col.s32.s8.s8.s32 {%r3384, %r3385, %r3386, %r3387}, {%r3204, %r3205, %r3206, %r3207}, {%r3406, %r3407}, {%r3384, %r3385, %r3386, %r3387};
	// end inline asm
	cvt.rn.f32.s32 	%f2293, %r3384;
	mul.f32 	%f2294, %f2158, %f2293;
	fma.rn.f32 	%f2295, %f2294, %f2039, %f2271;
	cvt.rn.f32.s32 	%f2296, %r3385;
	mul.f32 	%f2297, %f2158, %f2296;
	fma.rn.f32 	%f2298, %f2297, %f2040, %f2274;
	cvt.rn.f32.s32 	%f2299, %r3386;
	mul.f32 	%f2300, %f2162, %f2299;
	fma.rn.f32 	%f2301, %f2300, %f2039, %f2277;
	cvt.rn.f32.s32 	%f2302, %r3387;
	mul.f32 	%f2303, %f2162, %f2302;
	fma.rn.f32 	%f2304, %f2303, %f2040, %f2280;
	mov.u32 	%r3398, %r5170;
	mov.u32 	%r3399, %r5170;
	mov.u32 	%r3400, %r5170;
	mov.u32 	%r3401, %r5170;
	// begin inline asm
	mma.sync.aligned.m16n8k32.row.col.s32.s8.s8.s32 {%r3398, %r3399, %r3400, %r3401}, {%r3220, %r3221, %r3222, %r3223}, {%r3406, %r3407}, {%r3398, %r3399, %r3400, %r3401};
	// end inline asm
	cvt.rn.f32.s32 	%f2305, %r3398;
	mul.f32 	%f2306, %f2166, %f2305;
	fma.rn.f32 	%f2307, %f2306, %f2039, %f2283;
	cvt.rn.f32.s32 	%f2308, %r3399;
	mul.f32 	%f2309, %f2166, %f2308;
	fma.rn.f32 	%f2310, %f2309, %f2040, %f2286;
	cvt.rn.f32.s32 	%f2311, %r3400;
	mul.f32 	%f2312, %f2170, %f2311;
	fma.rn.f32 	%f2313, %f2312, %f2039, %f2289;
	cvt.rn.f32.s32 	%f2314, %r3401;
	mul.f32 	%f2315, %f2170, %f2314;
	fma.rn.f32 	%f2316, %f2315, %f2040, %f2292;
	ld.shared.u32 	%r3436, [%r5666+2384];
	ld.shared.u32 	%r3437, [%r5666+2400];
	// begin inline asm
	{.reg .f16 low,high;
  mov.b32 {low,high},%r3412;
  cvt.f32.f16 %f2041, low;}

	// end inline asm
	// begin inline asm
	{.reg .f16 low,high;
  mov.b32 {low,high},%r3413;
  cvt.f32.f16 %f2042, low;}

	// end inline asm
	mov.u32 	%r3414, %r5170;
	mov.u32 	%r3415, %r5170;
	mov.u32 	%r3416, %r5170;
	mov.u32 	%r3417, %r5170;
	// begin inline asm
	mma.sync.aligned.m16n8k32.row.col.s32.s8.s8.s32 {%r3414, %r3415, %r3416, %r3417}, {%r3208, %r3209, %r3210, %r3211}, {%r3436, %r3437}, {%r3414, %r3415, %r3416, %r3417};
	// end inline asm
	cvt.rn.f32.s32 	%f2317, %r3414;
	mul.f32 	%f2318, %f2159, %f2317;
	fma.rn.f32 	%f2319, %f2318, %f2041, %f2295;
	cvt.rn.f32.s32 	%f2320, %r3415;
	mul.f32 	%f2321, %f2159, %f2320;
	fma.rn.f32 	%f2322, %f2321, %f2042, %f2298;
	cvt.rn.f32.s32 	%f2323, %r3416;
	mul.f32 	%f2324, %f2163, %f2323;
	fma.rn.f32 	%f2325, %f2324, %f2041, %f2301;
	cvt.rn.f32.s32 	%f2326, %r3417;
	mul.f32 	%f2327, %f2163, %f2326;
	fma.rn.f32 	%f2328, %f2327, %f2042, %f2304;
	mov.u32 	%r3428, %r5170;
	mov.u32 	%r3429, %r5170;
	mov.u32 	%r3430, %r5170;
	mov.u32 	%r3431, %r5170;
	// begin inline asm
	mma.sync.aligned.m16n8k32.row.col.s32.s8.s8.s32 {%r3428, %r3429, %r3430, %r3431}, {%r3224, %r3225, %r3226, %r3227}, {%r3436, %r3437}, {%r3428, %r3429, %r3430, %r3431};
	// end inline asm
	cvt.rn.f32.s32 	%f2329, %r3428;
	mul.f32 	%f2330, %f2167, %f2329;
	fma.rn.f32 	%f2331, %f2330, %f2041, %f2307;
	cvt.rn.f32.s32 	%f2332, %r3429;
	mul.f32 	%f2333, %f2167, %f2332;
	fma.rn.f32 	%f2334, %f2333, %f2042, %f2310;
	cvt.rn.f32.s32 	%f2335, %r3430;
	mul.f32 	%f2336, %f2171, %f2335;
	fma.rn.f32 	%f2337, %f2336, %f2041, %f2313;
	cvt.rn.f32.s32 	%f2338, %r3431;
	mul.f32 	%f2339, %f2171, %f2338;
	fma.rn.f32 	%f2340, %f2339, %f2042, %f2316;
	ld.shared.u32 	%r3466, [%r5666+2416];
	ld.shared.u32 	%r3467, [%r5666+2432];
	// begin inline asm
	{.reg .f16 low,high;
  mov.b32 {low,high},%r3442;
  cvt.f32.f16 %f2043, low;}

	// end inline asm
	// begin inline asm
	{.reg .f16 low,high;
  mov.b32 {low,high},%r3443;
  cvt.f32.f16 %f2044, low;}

	// end inline asm
	mov.u32 	%r3444, %r5170;
	mov.u32 	%r3445, %r5170;
	mov.u32 	%r3446, %r5170;
	mov.u32 	%r3447, %r5170;
	// begin inline asm
	mma.sync.aligned.m16n8k32.row.col.s32.s8.s8.s32 {%r3444, %r3445, %r3446, %r3447}, {%r3212, %r3213, %r3214, %r3215}, {%r3466, %r3467}, {%r3444, %r3445, %r3446, %r3447};
	// end inline asm
	cvt.rn.f32.s32 	%f2341, %r3444;
	mul.f32 	%f2342, %f2160, %f2341;
	fma.rn.f32 	%f2343, %f2342, %f2043, %f2319;
	cvt.rn.f32.s32 	%f2344, %r3445;
	mul.f32 	%f2345, %f2160, %f2344;
	fma.rn.f32 	%f2346, %f2345, %f2044, %f2322;
	cvt.rn.f32.s32 	%f2347, %r3446;
	mul.f32 	%f2348, %f2164, %f2347;
	fma.rn.f32 	%f2349, %f2348, %f2043, %f2325;
	cvt.rn.f32.s32 	%f2350, %r3447;
	mul.f32 	%f2351, %f2164, %f2350;
	fma.rn.f32 	%f2352, %f2351, %f2044, %f2328;
	mov.u32 	%r3458, %r5170;
	mov.u32 	%r3459, %r5170;
	mov.u32 	%r3460, %r5170;
	mov.u32 	%r3461, %r5170;
	// begin inline asm
	mma.sync.aligned.m16n8k32.row.col.s32.s8.s8.s32 {%r3458, %r3459, %r3460, %r3461}, {%r3228, %r3229, %r3230, %r3231}, {%r3466, %r3467}, {%r3458, %r3459, %r3460, %r3461};
	// end inline asm
	cvt.rn.f32.s32 	%f2353, %r3458;
	mul.f32 	%f2354, %f2168, %f2353;
	fma.rn.f32 	%f2355, %f2354, %f2043, %f2331;
	cvt.rn.f32.s32 	%f2356, %r3459;
	mul.f32 	%f2357, %f2168, %f2356;
	fma.rn.f32 	%f2358, %f2357, %f2044, %f2334;
	cvt.rn.f32.s32 	%f2359, %r3460;
	mul.f32 	%f2360, %f2172, %f2359;
	fma.rn.f32 	%f2361, %f2360, %f2043, %f2337;
	cvt.rn.f32.s32 	%f2362, %r3461;
	mul.f32 	%f2363, %f2172, %f2362;
	fma.rn.f32 	%f2364, %f2363, %f2044, %f2340;
	ld.shared.u32 	%r3496, [%r5666+4624];
	ld.shared.u32 	%r3497, [%r5666+4640];
	ld.shared.v4.u32 	{%r3472, %r3502, %r3532, %r3562}, [%r5667+4608];
	// begin inline asm
	{.reg .f16 low,high;
  mov.b32 {low,high},%r3472;
  cvt.f32.f16 %f2045, low;}

	// end inline asm
	ld.shared.v4.u32 	{%r3473, %r3503, %r3533, %r3563}, [%r5667+4752];
	// begin inline asm
	{.reg .f16 low,high;
  mov.b32 {low,high},%r3473;
  cvt.f32.f16 %f2046, low;}

	// end inline asm
	mov.u32 	%r3474, %r5170;
	mov.u32 	%r3475, %r5170;
	mov.u32 	%r3476, %r5170;
	mov.u32 	%r3477, %r5170;
	// begin inline asm
	mma.sync.aligned.m16n8k32.row.col.s32.s8.s8.s32 {%r3474, %r3475, %r3476, %r3477}, {%r3200, %r3201, %r3202, %r3203}, {%r3496, %r3497}, {%r3474, %r3475, %r3476, %r3477};
	// end inline asm
	cvt.rn.f32.s32 	%f2365, %r3474;
	mul.f32 	%f2366, %f2157, %f2365;
	fma.rn.f32 	%f2367, %f2366, %f2045, %f3869;
	cvt.rn.f32.s32 	%f2368, %r3475;
	mul.f32 	%f2369, %f2157, %f2368;
	fma.rn.f32 	%f2370, %f2369, %f2046, %f3870;
	cvt.rn.f32.s32 	%f2371, %r3476;
	mul.f32 	%f2372, %f2161, %f2371;
	fma.rn.f32 	%f2373, %f2372, %f2045, %f3871;
	cvt.rn.f32.s32 	%f2374, %r3477;
	mul.f32 	%f2375, %f2161, %f2374;
	fma.rn.f32 	%f2376, %f2375, %f2046, %f3872;
	mov.u32 	%r3488, %r5170;
	mov.u32 	%r3489, %r5170;
	mov.u32 	%r3490, %r5170;
	mov.u32 	%r3491, %r5170;
	// begin inline asm
	mma.sync.aligned.m16n8k32.row.col.s32.s8.s8.s32 {%r3488, %r3489, %r3490, %r3491}, {%r3216, %r3217, %r3218, %r3219}, {%r3496, %r3497}, {%r3488, %r3489, %r3490, %r3491};
	// end inline asm
	cvt.rn.f32.s32 	%f2377, %r3488;
	mul.f32 	%f2378, %f2165, %f2377;
	fma.rn.f32 	%f2379, %f2378, %f2045, %f3873;
	cvt.rn.f32.s32 	%f2380, %r3489;
	mul.f32 	%f2381, %f2165, %f2380;
	fma.rn.f32 	%f2382, %f2381, %f2046, %f3874;
	cvt.rn.f32.s32 	%f2383, %r3490;
	mul.f32 	%f2384, %f2169, %f2383;
	fma.rn.f32 	%f2385, %f2384, %f2045, %f3875;
	cvt.rn.f32.s32 	%f2386, %r3491;
	mul.f32 	%f2387, %f2169, %f2386;
	fma.rn.f32 	%f2388, %f2387, %f2046, %f3876;
	ld.shared.u32 	%r3526, [%r5666+4656];
	ld.shared.u32 	%r3527, [%r5666+4672];
	// begin inline asm
	{.reg .f16 low,high;
  mov.b32 {low,high},%r3502;
  cvt.f32.f16 %f2047, low;}

	// end inline asm
	// begin inline asm
	{.reg .f16 low,high;
  mov.b32 {low,high},%r3503;
  cvt.f32.f16 %f2048, low;}

	// end inline asm
	mov.u32 	%r3504, %r5170;
	mov.u32 	%r3505, %r5170;
	mov.u32 	%r3506, %r5170;
	mov.u32 	%r3507, %r5170;
	// begin inline asm
	mma.sync.aligned.m16n8k32.row.col.s32.s8.s8.s32 {%r3504, %r3505, %r3506, %r3507}, {%r3204, %r3205, %r3206, %r3207}, {%r3526, %r3527}, {%r3504, %r3505, %r3506, %r3507};
	// end inline asm
	cvt.rn.f32.s32 	%f2389, %r3504;
	mul.f32 	%f2390, %f2158, %f2389;
	fma.rn.f32 	%f2391, %f2390, %f2047, %f2367;
	cvt.rn.f32.s32 	%f2392, %r3505;
	mul.f32 	%f2393, %f2158, %f2392;
	fma.rn.f32 	%f2394, %f2393, %f2048, %f2370;
	cvt.rn.f32.s32 	%f2395, %r3506;
	mul.f32 	%f2396, %f2162, %f2395;
	fma.rn.f32 	%f2397, %f2396, %f2047, %f2373;
	cvt.rn.f32.s32 	%f2398, %r3507;
	mul.f32 	%f2399, %f2162, %f2398;
	fma.rn.f32 	%f2400, %f2399, %f2048, %f2376;
	mov.u32 	%r3518, %r5170;
	mov.u32 	%r3519, %r5170;
	mov.u32 	%r3520, %r5170;
	mov.u32 	%r3521, %r5170;
	// begin inline asm
	mma.sync.aligned.m16n8k32.row.col.s32.s8.s8.s32 {%r3518, %r3519, %r3520, %r3521}, {%r3220, %r3221, %r3222, %r3223}, {%r3526, %r3527}, {%r3518, %r3519, %r3520, %r3521};
	// end inline asm
	cvt.rn.f32.s32 	%f2401, %r3518;
	mul.f32 	%f2402, %f2166, %f2401;
	fma.rn.f32 	%f2403, %f2402, %f2047, %f2379;
	cvt.rn.f32.s32 	%f2404, %r3519;
	mul.f32 	%f2405, %f2166, %f2404;
	fma.rn.f32 	%f2406, %f2405, %f2048, %f2382;
	cvt.rn.f32.s32 	%f2407, %r3520;
	mul.f32 	%f2408, %f2170, %f2407;
	fma.rn.f32 	%f2409, %f2408, %f2047, %f2385;
	cvt.rn.f32.s32 	%f2410, %r3521;
	mul.f32 	%f2411, %f2170, %f2410;
	fma.rn.f32 	%f2412, %f2411, %f2048, %f2388;
	ld.shared.u32 	%r3556, [%r5666+4688];
	ld.shared.u32 	%r3557, [%r5666+4704];
	// begin inline asm
	{.reg .f16 low,high;
  mov.b32 {low,high},%r3532;
  cvt.f32.f16 %f2049, low;}

	// end inline asm
	// begin inline asm
	{.reg .f16 low,high;
  mov.b32 {low,high},%r3533;
  cvt.f32.f16 %f2050, low;}

	// end inline asm
	mov.u32 	%r3534, %r5170;
	mov.u32 	%r3535, %r5170;
	mov.u32 	%r3536, %r5170;
	mov.u32 	%r3537, %r5170;
	// begin inline asm
	mma.sync.aligned.m16n8k32.row.col.s32.s8.s8.s32 {%r3534, %r3535, %r3536, %r3537}, {%r3208, %r3209, %r3210, %r3211}, {%r3556, %r3557}, {%r3534, %r3535, %r3536, %r3537};
	// end inline asm
	cvt.rn.f32.s32 	%f2413, %r3534;
	mul.f32 	%f2414, %f2159, %f2413;
	fma.rn.f32 	%f2415, %f2414, %f2049, %f2391;
	cvt.rn.f32.s32 	%f2416, %r3535;
	mul.f32 	%f2417, %f2159, %f2416;
	fma.rn.f32 	%f2418, %f2417, %f2050, %f2394;
	cvt.rn.f32.s32 	%f2419, %r3536;
	mul.f32 	%f2420, %f2163, %f2419;
	fma.rn.f32 	%f2421, %f2420, %f2049, %f2397;
	cvt.rn.f32.s32 	%f2422, %r3537;
	mul.f32 	%f2423, %f2163, %f2422;
	fma.rn.f32 	%f2424, %f2423, %f2050, %f2400;
	mov.u32 	%r3548, %r5170;
	mov.u32 	%r3549, %r5170;
	mov.u32 	%r3550, %r5170;
	mov.u32 	%r3551, %r5170;
	// begin inline asm
	mma.sync.aligned.m16n8k32.row.col.s32.s8.s8.s32 {%r3548, %r3549, %r3550, %r3551}, {%r3224, %r3225, %r3226, %r3227}, {%r3556, %r3557}, {%r3548, %r3549, %r3550, %r3551};
	// end inline asm
	cvt.rn.f32.s32 	%f2425, %r3548;
	mul.f32 	%f2426, %f2167, %f2425;
	fma.rn.f32 	%f2427, %f2426, %f2049, %f2403;
	cvt.rn.f32.s32 	%f2428, %r3549;
	mul.f32 	%f2429, %f2167, %f2428;
	fma.rn.f32 	%f2430, %f2429, %f2050, %f2406;
	cvt.rn.f32.s32 	%f2431, %r3550;
	mul.f32 	%f2432, %f2171, %f2431;
	fma.rn.f32 	%f2433, %f2432, %f2049, %f2409;
	cvt.rn.f32.s32 	%f2434, %r3551;
	mul.f32 	%f2435, %f2171, %f2434;
	fma.rn.f32 	%f2436, %f2435, %f2050, %f2412;
	ld.shared.u32 	%r3586, [%r5666+4720];
	ld.shared.u32 	%r3587, [%r5666+4736];
	// begin inline asm
	{.reg .f16 low,high;
  mov.b32 {low,high},%r3562;
  cvt.f32.f16 %f2051, low;}

	// end inline asm
	// begin inline asm
	{.reg .f16 low,high;
  mov.b32 {low,high},%r3563;
  cvt.f32.f16 %f2052, low;}

	// end inline asm
	mov.u32 	%r3564, %r5170;
	mov.u32 	%r3565, %r5170;
	mov.u32 	%r3566, %r5170;
	mov.u32 	%r3567, %r5170;
	// begin inline asm
	mma.sync.aligned.m16n8k32.row.col.s32.s8.s8.s32 {%r3564, %r3565, %r3566, %r3567}, {%r3212, %r3213, %r3214, %r3215}, {%r3586, %r3587}, {%r3564, %r3565, %r3566, %r3567};
	// end inline asm
	cvt.rn.f32.s32 	%f2437, %r3564;
	mul.f32 	%f2438, %f2160, %f2437;
	fma.rn.f32 	%f2439, %f2438, %f2051, %f2415;
	cvt.rn.f32.s32 	%f2440, %r3565;
	mul.f32 	%f2441, %f2160, %f2440;
	fma.rn.f32 	%f2442, %f2441, %f2052, %f2418;
	cvt.rn.f32.s32 	%f2443, %r3566;
	mul.f32 	%f2444, %f2164, %f2443;
	fma.rn.f32 	%f2445, %f2444, %f2051, %f2421;
	cvt.rn.f32.s32 	%f2446, %r3567;
	mul.f32 	%f2447, %f2164, %f2446;
	fma.rn.f32 	%f2448, %f2447, %f2052, %f2424;
	mov.u32 	%r3578, %r5170;
	mov.u32 	%r3579, %r5170;
	mov.u32 	%r3580, %r5170;
	mov.u32 	%r3581, %r5170;
	// begin inline asm
	mma.sync.aligned.m16n8k32.row.col.s32.s8.s8.s32 {%r3578, %r3579, %r3580, %r3581}, {%r3228, %r3229, %r3230, %r3231}, {%r3586, %r3587}, {%r3578, %r3579, %r3580, %r3581};
	// end inline asm
	cvt.rn.f32.s32 	%f2449, %r3578;
	mul.f32 	%f2450, %f2168, %f2449;
	fma.rn.f32 	%f2451, %f2450, %f2051, %f2427;
	cvt.rn.f32.s32 	%f2452, %r3579;
	mul.f32 	%f2453, %f2168, %f2452;
	fma.rn.f32 	%f2454, %f2453, %f2052, %f2430;
	cvt.rn.f32.s32 	%f2455, %r3580;
	mul.f32 	%f2456, %f2172, %f2455;
	fma.rn.f32 	%f2457, %f2456, %f2051, %f2433;
	cvt.rn.f32.s32 	%f2458, %r3581;
	mul.f32 	%f2459, %f2172, %f2458;
	fma.rn.f32 	%f2460, %f2459, %f2052, %f2436;
	ld.shared.u32 	%r3616, [%r5666+6928];
	ld.shared.u32 	%r3617, [%r5666+6944];
	ld.shared.v4.u32 	{%r3592, %r3622, %r3652, %r3682}, [%r5667+6912];
	// begin inline asm
	{.reg .f16 low,high;
  mov.b32 {low,high},%r3592;
  cvt.f32.f16 %f2053, low;}

	// end inline asm
	ld.shared.v4.u32 	{%r3593, %r3623, %r3653, %r3683}, [%r5667+7056];
	// begin inline asm
	{.reg .f16 low,high;
  mov.b32 {low,high},%r3593;
  cvt.f32.f16 %f2054, low;}

	// end inline asm
	mov.u32 	%r3594, %r5170;
	mov.u32 	%r3595, %r5170;
	mov.u32 	%r3596, %r5170;
	mov.u32 	%r3597, %r5170;
	// begin inline asm
	mma.sync.aligned.m16n8k32.row.col.s32.s8.s8.s32 {%r3594, %r3595, %r3596, %r3597}, {%r3200, %r3201, %r3202, %r3203}, {%r3616, %r3617}, {%r3594, %r3595, %r3596, %r3597};
	// end inline asm
	cvt.rn.f32.s32 	%f2461, %r3594;
	mul.f32 	%f2462, %f2157, %f2461;
	fma.rn.f32 	%f2463, %f2462, %f2053, %f3877;
	cvt.rn.f32.s32 	%f2464, %r3595;
	mul.f32 	%f2465, %f2157, %f2464;
	fma.rn.f32 	%f2466, %f2465, %f2054, %f3878;
	cvt.rn.f32.s32 	%f2467, %r3596;
	mul.f32 	%f2468, %f2161, %f2467;
	fma.rn.f32 	%f2469, %f2468, %f2053, %f3879;
	cvt.rn.f32.s32 	%f2470, %r3597;
	mul.f32 	%f2471, %f2161, %f2470;
	fma.rn.f32 	%f2472, %f2471, %f2054, %f3880;
	mov.u32 	%r3608, %r5170;
	mov.u32 	%r3609, %r5170;
	mov.u32 	%r3610, %r5170;
	mov.u32 	%r3611, %r5170;
	// begin inline asm
	mma.sync.aligned.m16n8k32.row.col.s32.s8.s8.s32 {%r3608, %r3609, %r3610, %r3611}, {%r3216, %r3217, %r3218, %r3219}, {%r3616, %r3617}, {%r3608, %r3609, %r3610, %r3611};
	// end inline asm
	cvt.rn.f32.s32 	%f2473, %r3608;
	mul.f32 	%f2474, %f2165, %f2473;
	fma.rn.f32 	%f2475, %f2474, %f2053, %f3881;
	cvt.rn.f32.s32 	%f2476, %r3609;
	mul.f32 	%f2477, %f2165, %f2476;
	fma.rn.f32 	%f2478, %f2477, %f2054, %f3882;
	cvt.rn.f32.s32 	%f2479, %r3610;
	mul.f32 	%f2480, %f2169, %f2479;
	fma.rn.f32 	%f2481, %f2480, %f2053, %f3883;
	cvt.rn.f32.s32 	%f2482, %r3611;
	mul.f32 	%f2483, %f2169, %f2482;
	fma.rn.f32 	%f2484, %f2483, %f2054, %f3884;
	ld.shared.u32 	%r3646, [%r5666+6960];
	ld.shared.u32 	%r3647, [%r5666+6976];
	// begin inline asm
	{.reg .f16 low,high;
  mov.b32 {low,high},%r3622;
  cvt.f32.f16 %f2055, low;}

	// end inline asm
	// begin inline asm
	{.reg .f16 low,high;
  mov.b32 {low,high},%r3623;
  cvt.f32.f16 %f2056, low;}

	// end inline asm
	mov.u32 	%r3624, %r5170;
	mov.u32 	%r3625, %r5170;
	mov.u32 	%r3626, %r5170;
	mov.u32 	%r3627, %r5170;
	// begin inline asm
	mma.sync.aligned.m16n8k32.row.col.s32.s8.s8.s32 {%r3624, %r3625, %r3626, %r3627}, {%r3204, %r3205, %r3206, %r3207}, {%r3646, %r3647}, {%r3624, %r3625, %r3626, %r3627};
	// end inline asm
	cvt.rn.f32.s32 	%f2485, %r3624;
	mul.f32 	%f2486, %f2158, %f2485;
	fma.rn.f32 	%f2487, %f2486, %f2055, %f2463;
	cvt.rn.f32.s32 	%f2488, %r3625;
	mul.f32 	%f2489, %f2158, %f2488;
	fma.rn.f32 	%f2490, %f2489, %f2056, %f2466;
	cvt.rn.f32.s32 	%f2491, %r3626;
	mul.f32 	%f2492, %f2162, %f2491;
	fma.rn.f32 	%f2493, %f2492, %f2055, %f2469;
	cvt.rn.f32.s32 	%f2494, %r3627;
	mul.f32 	%f2495, %f2162, %f2494;
	fma.rn.f32 	%f2496, %f2495, %f2056, %f2472;
	mov.u32 	%r3638, %r5170;
	mov.u32 	%r3639, %r5170;
	mov.u32 	%r3640, %r5170;
	mov.u32 	%r3641, %r5170;
	// begin inline asm
	mma.sync.aligned.m16n8k32.row.col.s32.s8.s8.s32 {%r3638, %r3639, %r3640, %r3641}, {%r3220, %r3221, %r3222, %r3223}, {%r3646, %r3647}, {%r3638, %r3639, %r3640, %r3641};
	// end inline asm
	cvt.rn.f32.s32 	%f2497, %r3638;
	mul.f32 	%f2498, %f2166, %f2497;
	fma.rn.f32 	%f2499, %f2498, %f2055, %f2475;
	cvt.rn.f32.s32 	%f2500, %r3639;
	mul.f32 	%f2501, %f2166, %f2500;
	fma.rn.f32 	%f2502, %f2501, %f2056, %f2478;
	cvt.rn.f32.s32 	%f2503, %r3640;
	mul.f32 	%f2504, %f2170, %f2503;
	fma.rn.f32 	%f2505, %f2504, %f2055, %f2481;
	cvt.rn.f32.s32 	%f2506, %r3641;
	mul.f32 	%f2507, %f2170, %f2506;
	fma.rn.f32 	%f2508, %f2507, %f2056, %f2484;
	ld.shared.u32 	%r3676, [%r5666+6992];
	ld.shared.u32 	%r3677, [%r5666+7008];
	// begin inline asm
	{.reg .f16 low,high;
  mov.b32 {low,high},%r3652;
  cvt.f32.f16 %f2057, low;}

	// end inline asm
	// begin inline asm
	{.reg .f16 low,high;
  mov.b32 {low,high},%r3653;
  cvt.f32.f16 %f2058, low;}

	// end inline asm
	mov.u32 	%r3654, %r5170;
	mov.u32 	%r3655, %r5170;
	mov.u32 	%r3656, %r5170;
	mov.u32 	%r3657, %r5170;
	// begin inline asm
	mma.sync.aligned.m16n8k32.row.col.s32.s8.s8.s32 {%r3654, %r3655, %r3656, %r3657}, {%r3208, %r3209, %r3210, %r3211}, {%r3676, %r3677}, {%r3654, %r3655, %r3656, %r3657};
	// end inline asm
	cvt.rn.f32.s32 	%f2509, %r3654;
	mul.f32 	%f2510, %f2159, %f2509;
	fma.rn.f32 	%f2511, %f2510, %f2057, %f2487;
	cvt.rn.f32.s32 	%f2512, %r3655;
	mul.f32 	%f2513, %f2159, %f2512;
	fma.rn.f32 	%f2514, %f2513, %f2058, %f2490;
	cvt.rn.f32.s32 	%f2515, %r3656;
	mul.f32 	%f2516, %f2163, %f2515;
	fma.rn.f32 	%f2517, %f2516, %f2057, %f2493;
	cvt.rn.f32.s32 	%f2518, %r3657;
	mul.f32 	%f2519, %f2163, %f2518;
	fma.rn.f32 	%f2520, %f2519, %f2058, %f2496;
	mov.u32 	%r3668, %r5170;
	mov.u32 	%r3669, %r5170;
	mov.u32 	%r3670, %r5170;
	mov.u32 	%r3671, %r5170;
	// begin inline asm
	mma.sync.aligned.m16n8k32.row.col.s32.s8.s8.s32 {%r3668, %r3669, %r3670, %r3671}, {%r3224, %r3225, %r3226, %r3227}, {%r3676, %r3677}, {%r3668, %r3669, %r3670, %r3671};
	// end inline asm
	cvt.rn.f32.s32 	%f2521, %r3668;
	mul.f32 	%f2522, %f2167, %f2521;
	fma.rn.f32 	%f2523, %f2522, %f2057, %f2499;
	cvt.rn.f32.s32 	%f2524, %r3669;
	mul.f32 	%f2525, %f2167, %f2524;
	fma.rn.f32 	%f2526, %f2525, %f2058, %f2502;
	cvt.rn.f32.s32 	%f2527, %r3670;
	mul.f32 	%f2528, %f2171, %f2527;
	fma.rn.f32 	%f2529, %f2528, %f2057, %f2505;
	cvt.rn.f32.s32 	%f2530, %r3671;
	mul.f32 	%f2531, %f2171, %f2530;
	fma.rn.f32 	%f2532, %f2531, %f2058, %f2508;
	ld.shared.u32 	%r3706, [%r5666+7024];
	ld.shared.u32 	%r3707, [%r5666+7040];
	// begin inline asm
	{.reg .f16 low,high;
  mov.b32 {low,high},%r3682;
  cvt.f32.f16 %f2059, low;}

	// end inline asm
	// begin inline asm
	{.reg .f16 low,high;
  mov.b32 {low,high},%r3683;
  cvt.f32.f16 %f2060, low;}

	// end inline asm
	mov.u32 	%r3684, %r5170;
	mov.u32 	%r3685, %r5170;
	mov.u32 	%r3686, %r5170;
	mov.u32 	%r3687, %r5170;
	// begin inline asm
	mma.sync.aligned.m16n8k32.row.col.s32.s8.s8.s32 {%r3684, %r3685, %r3686, %r3687}, {%r3212, %r3213, %r3214, %r3215}, {%r3706, %r3707}, {%r3684, %r3685, %r3686, %r3687};
	// end inline asm
	cvt.rn.f32.s32 	%f2533, %r3684;
	mul.f32 	%f2534, %f2160, %f2533;
	fma.rn.f32 	%f2535, %f2534, %f2059, %f2511;
	cvt.rn.f32.s32 	%f2536, %r3685;
	mul.f32 	%f2537, %f2160, %f2536;
	fma.rn.f32 	%f2538, %f2537, %f2060, %f2514;
	cvt.rn.f32.s32 	%f2539, %r3686;
	mul.f32 	%f2540, %f2164, %f2539;
	fma.rn.f32 	%f2541, %f2540, %f2059, %f2517;
	cvt.rn.f32.s32 	%f2542, %r3687;
	mul.f32 	%f2543, %f2164, %f2542;
	fma.rn.f32 	%f2544, %f2543, %f2060, %f2520;
	mov.u32 	%r3698, %r5170;
	mov.u32 	%r3699, %r5170;
	mov.u32 	%r3700, %r5170;
	mov.u32 	%r3701, %r5170;
	// begin inline asm
	mma.sync.aligned.m16n8k32.row.col.s32.s8.s8.s32 {%r3698, %r3699, %r3700, %r3701}, {%r3228, %r3229, %r3230, %r3231}, {%r3706, %r3707}, {%r3698, %r3699, %r3700, %r3701};
	// end inline asm
	cvt.rn.f32.s32 	%f2545, %r3698;
	mul.f32 	%f2546, %f2168, %f2545;
	fma.rn.f32 	%f2547, %f2546, %f2059, %f2523;
	cvt.rn.f32.s32 	%f2548, %r3699;
	mul.f32 	%f2549, %f2168, %f2548;
	fma.rn.f32 	%f2550, %f2549, %f2060, %f2526;
	cvt.rn.f32.s32 	%f2551, %r3700;
	mul.f32 	%f2552, %f2172, %f2551;
	fma.rn.f32 	%f2553, %f2552, %f2059, %f2529;
	cvt.rn.f32.s32 	%f2554, %r3701;
	mul.f32 	%f2555, %f2172, %f2554;
	fma.rn.f32 	%f2556, %f2555, %f2060, %f2532;
	ld.shared.u32 	%r3736, [%r5666+9232];
	ld.shared.u32 	%r3737, [%r5666+9248];
	ld.shared.v4.u32 	{%r3712, %r3742, %r3772, %r3802}, [%r5667+9216];
	// begin inline asm
	{.reg .f16 low,high;
  mov.b32 {low,high},%r3712;
  cvt.f32.f16 %f2061, low;}

	// end inline asm
	ld.shared.v4.u32 	{%r3713, %r3743, %r3773, %r3803}, [%r5667+9360];
	// begin inline asm
	{.reg .f16 low,high;
  mov.b32 {low,high},%r3713;
  cvt.f32.f16 %f2062, low;}

	// end inline asm
	mov.u32 	%r3714, %r5170;
	mov.u32 	%r3715, %r5170;
	mov.u32 	%r3716, %r5170;
	mov.u32 	%r3717, %r5170;
	// begin inline asm
	mma.sync.aligned.m16n8k32.row.col.s32.s8.s8.s32 {%r3714, %r3715, %r3716, %r3717}, {%r3200, %r3201, %r3202, %r3203}, {%r3736, %r3737}, {%r3714, %r3715, %r3716, %r3717};
	// end inline asm
	cvt.rn.f32.s32 	%f2557, %r3714;
	mul.f32 	%f2558, %f2157, %f2557;
	fma.rn.f32 	%f2559, %f2558, %f2061, %f3885;
	cvt.rn.f32.s32 	%f2560, %r3715;
	mul.f32 	%f2561, %f2157, %f2560;
	fma.rn.f32 	%f2562, %f2561, %f2062, %f3886;
	cvt.rn.f32.s32 	%f2563, %r3716;
	mul.f32 	%f2564, %f2161, %f2563;
	fma.rn.f32 	%f2565, %f2564, %f2061, %f3887;
	cvt.rn.f32.s32 	%f2566, %r3717;
	mul.f32 	%f2567, %f2161, %f2566;
	fma.rn.f32 	%f2568, %f2567, %f2062, %f3888;
	mov.u32 	%r3728, %r5170;
	mov.u32 	%r3729, %r5170;
	mov.u32 	%r3730, %r5170;
	mov.u32 	%r3731, %r5170;
	// begin inline asm
	mma.sync.aligned.m16n8k32.row.col.s32.s8.s8.s32 {%r3728, %r3729, %r3730, %r3731}, {%r3216, %r3217, %r3218, %r3219}, {%r3736, %r3737}, {%r3728, %r3729, %r3730, %r3731};
	// end inline asm
	cvt.rn.f32.s32 	%f2569, %r3728;
	mul.f32 	%f2570, %f2165, %f2569;
	fma.rn.f32 	%f2571, %f2570, %f2061, %f3889;
	cvt.rn.f32.s32 	%f2572, %r3729;
	mul.f32 	%f2573, %f2165, %f2572;
	fma.rn.f32 	%f2574, %f2573, %f2062, %f3890;
	cvt.rn.f32.s32 	%f2575, %r3730;
	mul.f32 	%f2576, %f2169, %f2575;
	fma.rn.f32 	%f2577, %f2576, %f2061, %f3891;
	cvt.rn.f32.s32 	%f2578, %r3731;
	mul.f32 	%f2579, %f2169, %f2578;
	fma.rn.f32 	%f2580, %f2579, %f2062, %f3892;
	ld.shared.u32 	%r3766, [%r5666+9264];
	ld.shared.u32 	%r3767, [%r5666+9280];
	// begin inline asm
	{.reg .f16 low,high;
  mov.b32 {low,high},%r3742;
  cvt.f32.f16 %f2063, low;}

	// end inline asm
	// begin inline asm
	{.reg .f16 low,high;
  mov.b32 {low,high},%r3743;
  cvt.f32.f16 %f2064, low;}

	// end inline asm
	mov.u32 	%r3744, %r5170;
	mov.u32 	%r3745, %r5170;
	mov.u32 	%r3746, %r5170;
	mov.u32 	%r3747, %r5170;
	// begin inline asm
	mma.sync.aligned.m16n8k32.row.col.s32.s8.s8.s32 {%r3744, %r3745, %r3746, %r3747}, {%r3204, %r3205, %r3206, %r3207}, {%r3766, %r3767}, {%r3744, %r3745, %r3746, %r3747};
	// end inline asm
	cvt.rn.f32.s32 	%f2581, %r3744;
	mul.f32 	%f2582, %f2158, %f2581;
	fma.rn.f32 	%f2583, %f2582, %f2063, %f2559;
	cvt.rn.f32.s32 	%f2584, %r3745;
	mul.f32 	%f2585, %f2158, %f2584;
	fma.rn.f32 	%f2586, %f2585, %f2064, %f2562;
	cvt.rn.f32.s32 	%f2587, %r3746;
	mul.f32 	%f2588, %f2162, %f2587;
	fma.rn.f32 	%f2589, %f2588, %f2063, %f2565;
	cvt.rn.f32.s32 	%f2590, %r3747;
	mul.f32 	%f2591, %f2162, %f2590;
	fma.rn.f32 	%f2592, %f2591, %f2064, %f2568;
	mov.u32 	%r3758, %r5170;
	mov.u32 	%r3759, %r5170;
	mov.u32 	%r3760, %r5170;
	mov.u32 	%r3761, %r5170;
	// begin inline asm
	mma.sync.aligned.m16n8k32.row.col.s32.s8.s8.s32 {%r3758, %r3759, %r3760, %r3761}, {%r3220, %r3221, %r3222, %r3223}, {%r3766, %r3767}, {%r3758, %r3759, %r3760, %r3761};
	// end inline asm
	cvt.rn.f32.s32 	%f2593, %r3758;
	mul.f32 	%f2594, %f2166, %f2593;
	fma.rn.f32 	%f2595, %f2594, %f2063, %f2571;
	cvt.rn.f32.s32 	%f2596, %r3759;
	mul.f32 	%f2597, %f2166, %f2596;
	fma.rn.f32 	%f2598, %f2597, %f2064, %f2574;
	cvt.rn.f32.s32 	%f2599, %r3760;
	mul.f32 	%f2600, %f2170, %f2599;
	fma.rn.f32 	%f2601, %f2600, %f2063, %f2577;
	cvt.rn.f32.s32 	%f2602, %r3761;
	mul.f32 	%f2603, %f2170, %f2602;
	fma.rn.f32 	%f2604, %f2603, %f2064, %f2580;
	ld.shared.u32 	%r3796, [%r5666+9296];
	ld.shared.u32 	%r3797, [%r5666+9312];
	// begin inline asm
	{.reg .f16 low,high;
  mov.b32 {low,high},%r3772;
  cvt.f32.f16 %f2065, low;}

	// end inline asm
	// begin inline asm
	{.reg .f16 low,high;
  mov.b32 {low,high},%r3773;
  cvt.f32.f16 %f2066, low;}

	// end inline asm
	mov.u32 	%r3774, %r5170;
	mov.u32 	%r3775, %r5170;
	mov.u32 	%r3776, %r5170;
	mov.u32 	%r3777, %r5170;
	// begin inline asm
	mma.sync.aligned.m16n8k32.row.col.s32.s8.s8.s32 {%r3774, %r3775, %r3776, %r3777}, {%r3208, %r3209, %r3210, %r3211}, {%r3796, %r3797}, {%r3774, %r3775, %r3776, %r3777};
	// end inline asm
	cvt.rn.f32.s32 	%f2605, %r3774;
	mul.f32 	%f2606, %f2159, %f2605;
	fma.rn.f32 	%f2607, %f2606, %f2065, %f2583;
	cvt.rn.f32.s32 	%f2608, %r3775;
	mul.f32 	%f2609, %f2159, %f2608;
	fma.rn.f32 	%f2610, %f2609, %f2066, %f2586;
	cvt.rn.f32.s32 	%f2611, %r3776;
	mul.f32 	%f2612, %f2163, %f2611;
	fma.rn.f32 	%f2613, %f2612, %f2065, %f2589;
	cvt.rn.f32.s32 	%f2614, %r3777;
	mul.f32 	%f2615, %f2163, %f2614;
	fma.rn.f32 	%f2616, %f2615, %f2066, %f2592;
	mov.u32 	%r3788, %r5170;
	mov.u32 	%r3789, %r5170;
	mov.u32 	%r3790, %r5170;
	mov.u32 	%r3791, %r5170;
	// begin inline asm
	mma.sync.aligned.m16n8k32.row.col.s32.s8.s8.s32 {%r3788, %r3789, %r3790, %r3791}, {%r3224, %r3225, %r3226, %r3227}, {%r3796, %r3797}, {%r3788, %r3789, %r3790, %r3791};
	// end inline asm
	cvt.rn.f32.s32 	%f2617, %r3788;
	mul.f32 	%f2618, %f2167, %f2617;
	fma.rn.f32 	%f2619, %f2618, %f2065, %f2595;
	cvt.rn.f32.s32 	%f2620, %r3789;
	mul.f32 	%f2621, %f2167, %f2620;
	fma.rn.f32 	%f2622, %f2621, %f2066, %f2598;
	cvt.rn.f32.s32 	%f2623, %r3790;
	mul.f32 	%f2624, %f2171, %f2623;
	fma.rn.f32 	%f2625, %f2624, %f2065, %f2601;
	cvt.rn.f32.s32 	%f2626, %r3791;
	mul.f32 	%f2627, %f2171, %f2626;
	fma.rn.f32 	%f2628, %f2627, %f2066, %f2604;
	ld.shared.u32 	%r3826, [%r5666+9328];
	ld.shared.u32 	%r3827, [%r5666+9344];
	// begin inline asm
	{.reg .f16 low,high;
  mov.b32 {low,high},%r3802;
  cvt.f32.f16 %f2067, low;}

	// end inline asm
	// begin inline asm
	{.reg .f16 low,high;
  mov.b32 {low,high},%r3803;
  cvt.f32.f16 %f2068, low;}

	// end inline asm
	mov.u32 	%r3804, %r5170;
	mov.u32 	%r3805, %r5170;
	mov.u32 	%r3806, %r5170;
	mov.u32 	%r3807, %r5170;
	// begin inline asm
	mma.sync.aligned.m16n8k32.row.col.s32.s8.s8.s32 {%r3804, %r3805, %r3806, %r3807}, {%r3212, %r3213, %r3214, %r3215}, {%r3826, %r3827}, {%r3804, %r3805, %r3806, %r3807};
	// end inline asm
	cvt.rn.f32.s32 	%f2629, %r3804;
	mul.f32 	%f2630, %f2160, %f2629;
	fma.rn.f32 	%f2631, %f2630, %f2067, %f2607;
	cvt.rn.f32.s32 	%f2632, %r3805;
	mul.f32 	%f2633, %f2160, %f2632;
	fma.rn.f32 	%f2634, %f2633, %f2068, %f2610;
	cvt.rn.f32.s32 	%f2635, %r3806;
	mul.f32 	%f2636, %f2164, %f2635;
	fma.rn.f32 	%f2637, %f2636, %f2067, %f2613;
	cvt.rn.f32.s32 	%f2638, %r3807;
	mul.f32 	%f2639, %f2164, %f2638;
	fma.rn.f32 	%f2640, %f2639, %f2068, %f2616;
	mov.u32 	%r3818, %r5170;
	mov.u32 	%r3819, %r5170;
	mov.u32 	%r3820, %r5170;
	mov.u32 	%r3821, %r5170;
	// begin inline asm
	mma.sync.aligned.m16n8k32.row.col.s32.s8.s8.s32 {%r3818, %r3819, %r3820, %r3821}, {%r3228, %r3229, %r3230, %r3231}, {%r3826, %r3827}, {%r3818, %r3819, %r3820, %r3821};
	// end inline asm
	cvt.rn.f32.s32 	%f2641, %r3818;
	mul.f32 	%f2642, %f2168, %f2641;
	fma.rn.f32 	%f2643, %f2642, %f2067, %f2619;
	cvt.rn.f32.s32 	%f2644, %r3819;
	mul.f32 	%f2645, %f2168, %f2644;
	fma.rn.f32 	%f2646, %f2645, %f2068, %f2622;
	cvt.rn.f32.s32 	%f2647, %r3820;
	mul.f32 	%f2648, %f2172, %f2647;
	fma.rn.f32 	%f2649, %f2648, %f2067, %f2625;
	cvt.rn.f32.s32 	%f2650, %r3821;
	mul.f32 	%f2651, %f2172, %f2650;
	fma.rn.f32 	%f2652, %f2651, %f2068, %f2628;
	ld.shared.u32 	%r3856, [%r5666+11536];
	ld.shared.u32 	%r3857, [%r5666+11552];
	ld.shared.v4.u32 	{%r3832, %r3862, %r3892, %r3922}, [%r5667+11520];
	// begin inline asm
	{.reg .f16 low,high;
  mov.b32 {low,high},%r3832;
  cvt.f32.f16 %f2069, low;}

	// end inline asm
	ld.shared.v4.u32 	{%r3833, %r3863, %r3893, %r3923}, [%r5667+11664];
	// begin inline asm
	{.reg .f16 low,high;
  mov.b32 {low,high},%r3833;
  cvt.f32.f16 %f2070, low;}

	// end inline asm
	mov.u32 	%r3834, %r5170;
	mov.u32 	%r3835, %r5170;
	mov.u32 	%r3836, %r5170;
	mov.u32 	%r3837, %r5170;
	// begin inline asm
	mma.sync.aligned.m16n8k32.row.col.s32.s8.s8.s32 {%r3834, %r3835, %r3836, %r3837}, {%r3200, %r3201, %r3202, %r3203}, {%r3856, %r3857}, {%r3834, %r3835, %r3836, %r3837};
	// end inline asm
	cvt.rn.f32.s32 	%f2653, %r3834;
	mul.f32 	%f2654, %f2157, %f2653;
	fma.rn.f32 	%f2655, %f2654, %f2069, %f3893;
	cvt.rn.f32.s32 	%f2656, %r3835;
	mul.f32 	%f2657, %f2157, %f2656;
	fma.rn.f32 	%f2658, %f2657, %f2070, %f3894;
	cvt.rn.f32.s32 	%f2659, %r3836;
	mul.f32 	%f2660, %f2161, %f2659;
	fma.rn.f32 	%f2661, %f2660, %f2069, %f3895;
	cvt.rn.f32.s32 	%f2662, %r3837;
	mul.f32 	%f2663, %f2161, %f2662;
	fma.rn.f32 	%f2664, %f2663, %f2070, %f3896;
	mov.u32 	%r3848, %r5170;
	mov.u32 	%r3849, %r5170;
	mov.u32 	%r3850, %r5170;
	mov.u32 	%r3851, %r5170;
	// begin inline asm
	mma.sync.aligned.m16n8k32.row.col.s32.s8.s8.s32 {%r3848, %r3849, %r3850, %r3851}, {%r3216, %r3217, %r3218, %r3219}, {%r3856, %r3857}, {%r3848, %r3849, %r3850, %r3851};
	// end inline asm
	cvt.rn.f32.s32 	%f2665, %r3848;
	mul.f32 	%f2666, %f2165, %f2665;
	fma.rn.f32 	%f2667, %f2666, %f2069, %f3897;
	cvt.rn.f32.s32 	%f2668, %r3849;
	mul.f32 	%f2669, %f2165, %f2668;
	fma.rn.f32 	%f2670, %f2669, %f2070, %f3898;
	cvt.rn.f32.s32 	%f2671, %r3850;
	mul.f32 	%f2672, %f2169, %f2671;
	fma.rn.f32 	%f2673, %f2672, %f2069, %f3899;
	cvt.rn.f32.s32 	%f2674, %r3851;
	mul.f32 	%f2675, %f2169, %f2674;
	fma.rn.f32 	%f2676, %f2675, %f2070, %f3900;
	ld.shared.u32 	%r3886, [%r5666+11568];
	ld.shared.u32 	%r3887, [%r5666+11584];
	// begin inline asm
	{.reg .f16 low,high;
  mov.b32 {low,high},%r3862;
  cvt.f32.f16 %f2071, low;}

	// end inline asm
	// begin inline asm
	{.reg .f16 low,high;
  mov.b32 {low,high},%r3863;
  cvt.f32.f16 %f2072, low;}

	// end inline asm
	mov.u32 	%r3864, %r5170;
	mov.u32 	%r3865, %r5170;
	mov.u32 	%r3866, %r5170;
	mov.u32 	%r3867, %r5170;
	// begin inline asm
	mma.sync.aligned.m16n8k32.row.col.s32.s8.s8.s32 {%r3864, %r3865, %r3866, %r3867}, {%r3204, %r3205, %r3206, %r3207}, {%r3886, %r3887}, {%r3864, %r3865, %r3866, %r3867};
	// end inline asm
	cvt.rn.f32.s32 	%f2677, %r3864;
	mul.f32 	%f2678, %f2158, %f2677;
	fma.rn.f32 	%f2679, %f2678, %f2071, %f2655;
	cvt.rn.f32.s32 	%f2680, %r3865;
	mul.f32 	%f2681, %f2158, %f2680;
	fma.rn.f32 	%f2682, %f2681, %f2072, %f2658;
	cvt.rn.f32.s32 	%f2683, %r3866;
	mul.f32 	%f2684, %f2162, %f2683;
	fma.rn.f32 	%f2685, %f2684, %f2071, %f2661;
	cvt.rn.f32.s32 	%f2686, %r3867;
	mul.f32 	%f2687, %f2162, %f2686;
	fma.rn.f32 	%f2688, %f2687, %f2072, %f2664;
	mov.u32 	%r3878, %r5170;
	mov.u32 	%r3879, %r5170;
	mov.u32 	%r3880, %r5170;
	mov.u32 	%r3881, %r5170;
	// begin inline asm
	mma.sync.aligned.m16n8k32.row.col.s32.s8.s8.s32 {%r3878, %r3879, %r3880, %r3881}, {%r3220, %r3221, %r3222, %r3223}, {%r3886, %r3887}, {%r3878, %r3879, %r3880, %r3881};
	// end inline asm
	cvt.rn.f32.s32 	%f2689, %r3878;
	mul.f32 	%f2690, %f2166, %f2689;
	fma.rn.f32 	%f2691, %f2690, %f2071, %f2667;
	cvt.rn.f32.s32 	%f2692, %r3879;
	mul.f32 	%f2693, %f2166, %f2692;
	fma.rn.f32 	%f2694, %f2693, %f2072, %f2670;
	cvt.rn.f32.s32 	%f2695, %r3880;
	mul.f32 	%f2696, %f2170, %f2695;
	fma.rn.f32 	%f2697, %f2696, %f2071, %f2673;
	cvt.rn.f32.s32 	%f2698, %r3881;
	mul.f32 	%f2699, %f2170, %f2698;
	fma.rn.f32 	%f2700, %f2699, %f2072, %f2676;
	ld.shared.u32 	%r3916, [%r5666+11600];
	ld.shared.u32 	%r3917, [%r5666+11616];
	// begin inline asm
	{.reg .f16 low,high;
  mov.b32 {low,high},%r3892;
  cvt.f32.f16 %f2073, low;}

	// end inline asm
	// begin inline asm
	{.reg .f16 low,high;
  mov.b32 {low,high},%r3893;
  cvt.f32.f16 %f2074, low;}

	// end inline asm
	mov.u32 	%r3894, %r5170;
	mov.u32 	%r3895, %r5170;
	mov.u32 	%r3896, %r5170;
	mov.u32 	%r3897, %r5170;
	// begin inline asm
	mma.sync.aligned.m16n8k32.row.col.s32.s8.s8.s32 {%r3894, %r3895, %r3896, %r3897}, {%r3208, %r3209, %r3210, %r3211}, {%r3916, %r3917}, {%r3894, %r3895, %r3896, %r3897};
	// end inline asm
	cvt.rn.f32.s32 	%f2701, %r3894;
	mul.f32 	%f2702, %f2159, %f2701;
	fma.rn.f32 	%f2703, %f2702, %f2073, %f2679;
	cvt.rn.f32.s32 	%f2704, %r3895;
	mul.f32 	%f2705, %f2159, %f2704;
	fma.rn.f32 	%f2706, %f2705, %f2074, %f2682;
	cvt.rn.f32.s32 	%f2707, %r3896;
	mul.f32 	%f2708, %f2163, %f2707;
	fma.rn.f32 	%f2709, %f2708, %f2073, %f2685;
	cvt.rn.f32.s32 	%f2710, %r3897;
	mul.f32 	%f2711, %f2163, %f2710;
	fma.rn.f32 	%f2712, %f2711, %f2074, %f2688;
	mov.u32 	%r3908, %r5170;
	mov.u32 	%r3909, %r5170;
	mov.u32 	%r3910, %r5170;
	mov.u32 	%r3911, %r5170;
	// begin inline asm
	mma.sync.aligned.m16n8k32.row.col.s32.s8.s8.s32 {%r3908, %r3909, %r3910, %r3911}, {%r3224, %r3225, %r3226, %r3227}, {%r3916, %r3917}, {%r3908, %r3909, %r3910, %r3911};
	// end inline asm
	cvt.rn.f32.s32 	%f2713, %r3908;
	mul.f32 	%f2714, %f2167, %f2713;
	fma.rn.f32 	%f2715, %f2714, %f2073, %f2691;
	cvt.rn.f32.s32 	%f2716, %r3909;
	mul.f32 	%f2717, %f2167, %f2716;
	fma.rn.f32 	%f2718, %f2717, %f2074, %f2694;
	cvt.rn.f32.s32 	%f2719, %r3910;
	mul.f32 	%f2720, %f2171, %f2719;
	fma.rn.f32 	%f2721, %f2720, %f2073, %f2697;
	cvt.rn.f32.s32 	%f2722, %r3911;
	mul.f32 	%f2723, %f2171, %f2722;
	fma.rn.f32 	%f2724, %f2723, %f2074, %f2700;
	ld.shared.u32 	%r3946, [%r5666+11632];
	ld.shared.u32 	%r3947, [%r5666+11648];
	// begin inline asm
	{.reg .f16 low,high;
  mov.b32 {low,high},%r3922;
  cvt.f32.f16 %f2075, low;}

	// end inline asm
	// begin inline asm
	{.reg .f16 low,high;
  mov.b32 {low,high},%r3923;
  cvt.f32.f16 %f2076, low;}

	// end inline asm
	mov.u32 	%r3924, %r5170;
	mov.u32 	%r3925, %r5170;
	mov.u32 	%r3926, %r5170;
	mov.u32 	%r3927, %r5170;
	// begin inline asm
	mma.sync.aligned.m16n8k32.row.col.s32.s8.s8.s32 {%r3924, %r3925, %r3926, %r3927}, {%r3212, %r3213, %r3214, %r3215}, {%r3946, %r3947}, {%r3924, %r3925, %r3926, %r3927};
	// end inline asm
	cvt.rn.f32.s32 	%f2725, %r3924;
	mul.f32 	%f2726, %f2160, %f2725;
	fma.rn.f32 	%f2727, %f2726, %f2075, %f2703;
	cvt.rn.f32.s32 	%f2728, %r3925;
	mul.f32 	%f2729, %f2160, %f2728;
	fma.rn.f32 	%f2730, %f2729, %f2076, %f2706;
	cvt.rn.f32.s32 	%f2731, %r3926;
	mul.f32 	%f2732, %f2164, %f2731;
	fma.rn.f32 	%f2733, %f2732, %f2075, %f2709;
	cvt.rn.f32.s32 	%f2734, %r3927;
	mul.f32 	%f2735, %f2164, %f2734;
	fma.rn.f32 	%f2736, %f2735, %f2076, %f2712;
	mov.u32 	%r3938, %r5170;
	mov.u32 	%r3939, %r5170;
	mov.u32 	%r3940, %r5170;
	mov.u32 	%r3941, %r5170;
	// begin inline asm
	mma.sync.aligned.m16n8k32.row.col.s32.s8.s8.s32 {%r3938, %r3939, %r3940, %r3941}, {%r3228, %r3229, %r3230, %r3231}, {%r3946, %r3947}, {%r3938, %r3939, %r3940, %r3941};
	// end inline asm
	cvt.rn.f32.s32 	%f2737, %r3938;
	mul.f32 	%f2738, %f2168, %f2737;
	fma.rn.f32 	%f2739, %f2738, %f2075, %f2715;
	cvt.rn.f32.s32 	%f2740, %r3939;
	mul.f32 	%f2741, %f2168, %f2740;
	fma.rn.f32 	%f2742, %f2741, %f2076, %f2718;
	cvt.rn.f32.s32 	%f2743, %r3940;
	mul.f32 	%f2744, %f2172, %f2743;
	fma.rn.f32 	%f2745, %f2744, %f2075, %f2721;
	cvt.rn.f32.s32 	%f2746, %r3941;
	mul.f32 	%f2747, %f2172, %f2746;
	fma.rn.f32 	%f2748, %f2747, %f2076, %f2724;
	ld.shared.u32 	%r3976, [%r5666+13840];
	ld.shared.u32 	%r3977, [%r5666+13856];
	ld.shared.v4.u32 	{%r3952, %r3982, %r4012, %r4042}, [%r5667+13824];
	// begin inline asm
	{.reg .f16 low,high;
  mov.b32 {low,high},%r3952;
  cvt.f32.f16 %f2077, low;}

	// end inline asm
	ld.shared.v4.u32 	{%r3953, %r3983, %r4013, %r4043}, [%r5667+13968];
	// begin inline asm
	{.reg .f16 low,high;
  mov.b32 {low,high},%r3953;
  cvt.f32.f16 %f2078, low;}

	// end inline asm
	mov.u32 	%r3954, %r5170;
	mov.u32 	%r3955, %r5170;
	mov.u32 	%r3956, %r5170;
	mov.u32 	%r3957, %r5170;
	// begin inline asm
	mma.sync.aligned.m16n8k32.row.col.s32.s8.s8.s32 {%r3954, %r3955, %r3956, %r3957}, {%r3200, %r3201, %r3202, %r3203}, {%r3976, %r3977}, {%r3954, %r3955, %r3956, %r3957};
	// end inline asm
	cvt.rn.f32.s32 	%f2749, %r3954;
	mul.f32 	%f2750, %f2157, %f2749;
	fma.rn.f32 	%f2751, %f2750, %f2077, %f3901;
	cvt.rn.f32.s32 	%f2752, %r3955;
	mul.f32 	%f2753, %f2157, %f2752;
	fma.rn.f32 	%f2754, %f2753, %f2078, %f3902;
	cvt.rn.f32.s32 	%f2755, %r3956;
	mul.f32 	%f2756, %f2161, %f2755;
	fma.rn.f32 	%f2757, %f2756, %f2077, %f3903;
	cvt.rn.f32.s32 	%f2758, %r3957;
	mul.f32 	%f2759, %f2161, %f2758;
	fma.rn.f32 	%f2760, %f2759, %f2078, %f3904;
	mov.u32 	%r3968, %r5170;
	mov.u32 	%r3969, %r5170;
	mov.u32 	%r3970, %r5170;
	mov.u32 	%r3971, %r5170;
	// begin inline asm
	mma.sync.aligned.m16n8k32.row.col.s32.s8.s8.s32 {%r3968, %r3969, %r3970, %r3971}, {%r3216, %r3217, %r3218, %r3219}, {%r3976, %r3977}, {%r3968, %r3969, %r3970, %r3971};
	// end inline asm
	cvt.rn.f32.s32 	%f2761, %r3968;
	mul.f32 	%f2762, %f2165, %f2761;
	fma.rn.f32 	%f2763, %f2762, %f2077, %f3905;
	cvt.rn.f32.s32 	%f2764, %r3969;
	mul.f32 	%f2765, %f2165, %f2764;
	fma.rn.f32 	%f2766, %f2765, %f2078, %f3906;
	cvt.rn.f32.s32 	%f2767, %r3970;
	mul.f32 	%f2768, %f2169, %f2767;
	fma.rn.f32 	%f2769, %f2768, %f2077, %f3907;
	cvt.rn.f32.s32 	%f2770, %r3971;
	mul.f32 	%f2771, %f2169, %f2770;
	fma.rn.f32 	%f2772, %f2771, %f2078, %f3908;
	ld.shared.u32 	%r4006, [%r5666+13872];
	ld.shared.u32 	%r4007, [%r5666+13888];
	// begin inline asm
	{.reg .f16 low,high;
  mov.b32 {low,high},%r3982;
  cvt.f32.f16 %f2079, low;}

	// end inline asm
	// begin inline asm
	{.reg .f16 low,high;
  mov.b32 {low,high},%r3983;
  cvt.f32.f16 %f2080, low;}

	// end inline asm
	mov.u32 	%r3984, %r5170;
	mov.u32 	%r3985, %r5170;
	mov.u32 	%r3986, %r5170;
	mov.u32 	%r3987, %r5170;
	// begin inline asm
	mma.sync.aligned.m16n8k32.row.col.s32.s8.s8.s32 {%r3984, %r3985, %r3986, %r3987}, {%r3204, %r3205, %r3206, %r3207}, {%r4006, %r4007}, {%r3984, %r3985, %r3986, %r3987};
	// end inline asm
	cvt.rn.f32.s32 	%f2773, %r3984;
	mul.f32 	%f2774, %f2158, %f2773;
	fma.rn.f32 	%f2775, %f2774, %f2079, %f2751;
	cvt.rn.f32.s32 	%f2776, %r3985;
	mul.f32 	%f2777, %f2158, %f2776;
	fma.rn.f32 	%f2778, %f2777, %f2080, %f2754;
	cvt.rn.f32.s32 	%f2779, %r3986;
	mul.f32 	%f2780, %f2162, %f2779;
	fma.rn.f32 	%f2781, %f2780, %f2079, %f2757;
	cvt.rn.f32.s32 	%f2782, %r3987;
	mul.f32 	%f2783, %f2162, %f2782;
	fma.rn.f32 	%f2784, %f2783, %f2080, %f2760;
	mov.u32 	%r3998, %r5170;
	mov.u32 	%r3999, %r5170;
	mov.u32 	%r4000, %r5170;
	mov.u32 	%r4001, %r5170;
	// begin inline asm
	mma.sync.aligned.m16n8k32.row.col.s32.s8.s8.s32 {%r3998, %r3999, %r4000, %r4001}, {%r3220, %r3221, %r3222, %r3223}, {%r4006, %r4007}, {%r3998, %r3999, %r4000, %r4001};
	// end inline asm
	cvt.rn.f32.s32 	%f2785, %r3998;
	mul.f32 	%f2786, %f2166, %f2785;
	fma.rn.f32 	%f2787, %f2786, %f2079, %f2763;
	cvt.rn.f32.s32 	%f2788, %r3999;
	mul.f32 	%f2789, %f2166, %f2788;
	fma.rn.f32 	%f2790, %f2789, %f2080, %f2766;
	cvt.rn.f32.s32 	%f2791, %r4000;
	mul.f32 	%f2792, %f2170, %f2791;
	fma.rn.f32 	%f2793, %f2792, %f2079, %f2769;
	cvt.rn.f32.s32 	%f2794, %r4001;
	mul.f32 	%f2795, %f2170, %f2794;
	fma.rn.f32 	%f2796, %f2795, %f2080, %f2772;
	ld.shared.u32 	%r4036, [%r5666+13904];
	ld.shared.u32 	%r4037, [%r5666+13920];
	// begin inline asm
	{.reg .f16 low,high;
  mov.b32 {low,high},%r4012;
  cvt.f32.f16 %f2081, low;}

	// end inline asm
	// begin inline asm
	{.reg .f16 low,high;
  mov.b32 {low,high},%r4013;
  cvt.f32.f16 %f2082, low;}

	// end inline asm
	mov.u32 	%r4014, %r5170;
	mov.u32 	%r4015, %r5170;
	mov.u32 	%r4016, %r5170;
	mov.u32 	%r4017, %r5170;
	// begin inline asm
	mma.sync.aligned.m16n8k32.row.col.s32.s8.s8.s32 {%r4014, %r4015, %r4016, %r4017}, {%r3208, %r3209, %r3210, %r3211}, {%r4036, %r4037}, {%r4014, %r4015, %r4016, %r4017};
	// end inline asm
	cvt.rn.f32.s32 	%f2797, %r4014;
	mul.f32 	%f2798, %f2159, %f2797;
	fma.rn.f32 	%f2799, %f2798, %f2081, %f2775;
	cvt.rn.f32.s32 	%f2800, %r4015;
	mul.f32 	%f2801, %f2159, %f2800;
	fma.rn.f32 	%f2802, %f2801, %f2082, %f2778;
	cvt.rn.f32.s32 	%f2803, %r4016;
	mul.f32 	%f2804, %f2163, %f2803;
	fma.rn.f32 	%f2805, %f2804, %f2081, %f2781;
	cvt.rn.f32.s32 	%f2806, %r4017;
	mul.f32 	%f2807, %f2163, %f2806;
	fma.rn.f32 	%f2808, %f2807, %f2082, %f2784;
	mov.u32 	%r4028, %r5170;
	mov.u32 	%r4029, %r5170;
	mov.u32 	%r4030, %r5170;
	mov.u32 	%r4031, %r5170;
	// begin inline asm
	mma.sync.aligned.m16n8k32.row.col.s32.s8.s8.s32 {%r4028, %r4029, %r4030, %r4031}, {%r3224, %r3225, %r3226, %r3227}, {%r4036, %r4037}, {%r4028, %r4029, %r4030, %r4031};
	// end inline asm
	cvt.rn.f32.s32 	%f2809, %r4028;
	mul.f32 	%f2810, %f2167, %f2809;
	fma.rn.f32 	%f2811, %f2810, %f2081, %f2787;
	cvt.rn.f32.s32 	%f2812, %r4029;
	mul.f32 	%f2813, %f2167, %f2812;
	fma.rn.f32 	%f2814, %f2813, %f2082, %f2790;
	cvt.rn.f32.s32 	%f2815, %r4030;
	mul.f32 	%f2816, %f2171, %f2815;
	fma.rn.f32 	%f2817, %f2816, %f2081, %f2793;
	cvt.rn.f32.s32 	%f2818, %r4031;
	mul.f32 	%f2819, %f2171, %f2818;
	fma.rn.f32 	%f2820, %f2819, %f2082, %f2796;
	ld.shared.u32 	%r4066, [%r5666+13936];
	ld.shared.u32 	%r4067, [%r5666+13952];
	// begin inline asm
	{.reg .f16 low,high;
  mov.b32 {low,high},%r4042;
  cvt.f32.f16 %f2083, low;}

	// end inline asm
	// begin inline asm
	{.reg .f16 low,high;
  mov.b32 {low,high},%r4043;
  cvt.f32.f16 %f2084, low;}

	// end inline asm
	mov.u32 	%r4044, %r5170;
	mov.u32 	%r4045, %r5170;
	mov.u32 	%r4046, %r5170;
	mov.u32 	%r4047, %r5170;
	// begin inline asm
	mma.sync.aligned.m16n8k32.row.col.s32.s8.s8.s32 {%r4044, %r4045, %r4046, %r4047}, {%r3212, %r3213, %r3214, %r3215}, {%r4066, %r4067}, {%r4044, %r4045, %r4046, %r4047};
	// end inline asm
	cvt.rn.f32.s32 	%f2821, %r4044;
	mul.f32 	%f2822, %f2160, %f2821;
	fma.rn.f32 	%f2823, %f2822, %f2083, %f2799;
	cvt.rn.f32.s32 	%f2824, %r4045;
	mul.f32 	%f2825, %f2160, %f2824;
	fma.rn.f32 	%f2826, %f2825, %f2084, %f2802;
	cvt.rn.f32.s32 	%f2827, %r4046;
	mul.f32 	%f2828, %f2164, %f2827;
	fma.rn.f32 	%f2829, %f2828, %f2083, %f2805;
	cvt.rn.f32.s32 	%f2830, %r4047;
	mul.f32 	%f2831, %f2164, %f2830;
	fma.rn.f32 	%f2832, %f2831, %f2084, %f2808;
	mov.u32 	%r4058, %r5170;
	mov.u32 	%r4059, %r5170;
	mov.u32 	%r4060, %r5170;
	mov.u32 	%r4061, %r5170;
	// begin inline asm
	mma.sync.aligned.m16n8k32.row.col.s32.s8.s8.s32 {%r4058, %r4059, %r4060, %r4061}, {%r3228, %r3229, %r3230, %r3231}, {%r4066, %r4067}, {%r4058, %r4059, %r4060, %r4061};
	// end inline asm
	cvt.rn.f32.s32 	%f2833, %r4058;
	mul.f32 	%f2834, %f2168, %f2833;
	fma.rn.f32 	%f2835, %f2834, %f2083, %f2811;
	cvt.rn.f32.s32 	%f2836, %r4059;
	mul.f32 	%f2837, %f2168, %f2836;
	fma.rn.f32 	%f2838, %f2837, %f2084, %f2814;
	cvt.rn.f32.s32 	%f2839, %r4060;
	mul.f32 	%f2840, %f2172, %f2839;
	fma.rn.f32 	%f2841, %f2840, %f2083, %f2817;
	cvt.rn.f32.s32 	%f2842, %r4061;
	mul.f32 	%f2843, %f2172, %f2842;
	fma.rn.f32 	%f2844, %f2843, %f2084, %f2820;
	ld.shared.u32 	%r4096, [%r5666+16144];
	ld.shared.u32 	%r4097, [%r5666+16160];
	ld.shared.v4.u32 	{%r4072, %r4102, %r4132, %r4162}, [%r5667+16128];
	// begin inline asm
	{.reg .f16 low,high;
  mov.b32 {low,high},%r4072;
  cvt.f32.f16 %f2085, low;}

	// end inline asm
	ld.shared.v4.u32 	{%r4073, %r4103, %r4133, %r4163}, [%r5667+16272];
	// begin inline asm
	{.reg .f16 low,high;
  mov.b32 {low,high},%r4073;
  cvt.f32.f16 %f2086, low;}

	// end inline asm
	mov.u32 	%r4074, %r5170;
	mov.u32 	%r4075, %r5170;
	mov.u32 	%r4076, %r5170;
	mov.u32 	%r4077, %r5170;
	// begin inline asm
	mma.sync.aligned.m16n8k32.row.col.s32.s8.s8.s32 {%r4074, %r4075, %r4076, %r4077}, {%r3200, %r3201, %r3202, %r3203}, {%r4096, %r4097}, {%r4074, %r4075, %r4076, %r4077};
	// end inline asm
	cvt.rn.f32.s32 	%f2845, %r4074;
	mul.f32 	%f2846, %f2157, %f2845;
	fma.rn.f32 	%f2847, %f2846, %f2085, %f3909;
	cvt.rn.f32.s32 	%f2848, %r4075;
	mul.f32 	%f2849, %f2157, %f2848;
	fma.rn.f32 	%f2850, %f2849, %f2086, %f3910;
	cvt.rn.f32.s32 	%f2851, %r4076;
	mul.f32 	%f2852, %f2161, %f2851;
	fma.rn.f32 	%f2853, %f2852, %f2085, %f3911;
	cvt.rn.f32.s32 	%f2854, %r4077;
	mul.f32 	%f2855, %f2161, %f2854;
	fma.rn.f32 	%f2856, %f2855, %f2086, %f3912;
	mov.u32 	%r4088, %r5170;
	mov.u32 	%r4089, %r5170;
	mov.u32 	%r4090, %r5170;
	mov.u32 	%r4091, %r5170;
	// begin inline asm
	mma.sync.aligned.m16n8k32.row.col.s32.s8.s8.s32 {%r4088, %r4089, %r4090, %r4091}, {%r3216, %r3217, %r3218, %r3219}, {%r4096, %r4097}, {%r4088, %r4089, %r4090, %r4091};
	// end inline asm
	cvt.rn.f32.s32 	%f2857, %r4088;
	mul.f32 	%f2858, %f2165, %f2857;
	fma.rn.f32 	%f2859, %f2858, %f2085, %f3913;
	cvt.rn.f32.s32 	%f2860, %r4089;
	mul.f32 	%f2861, %f2165, %f2860;
	fma.rn.f32 	%f2862, %f2861, %f2086, %f3914;
	cvt.rn.f32.s32 	%f2863, %r4090;
	mul.f32 	%f2864, %f2169, %f2863;
	fma.rn.f32 	%f2865, %f2864, %f2085, %f3915;
	cvt.rn.f32.s32 	%f2866, %r4091;
	mul.f32 	%f2867, %f2169, %f2866;
	fma.rn.f32 	%f2868, %f2867, %f2086, %f3916;
	ld.shared.u32 	%r4126, [%r5666+16176];
	ld.shared.u32 	%r4127, [%r5666+16192];
	// begin inline asm
	{.reg .f16 low,high;
  mov.b32 {low,high},%r4102;
  cvt.f32.f16 %f2087, low;}

	// end inline asm
	// begin inline asm
	{.reg .f16 low,high;
  mov.b32 {low,high},%r4103;
  cvt.f32.f16 %f2088, low;}

	// end inline asm
	mov.u32 	%r4104, %r5170;
	mov.u32 	%r4105, %r5170;
	mov.u32 	%r4106, %r5170;
	mov.u32 	%r4107, %r5170;
	// begin inline asm
	mma.sync.aligned.m16n8k32.row.col.s32.s8.s8.s32 {%r4104, %r4105, %r4106, %r4107}, {%r3204, %r3205, %r3206, %r3207}, {%r4126, %r4127}, {%r4104, %r4105, %r4106, %r4107};
	// end inline asm
	cvt.rn.f32.s32 	%f2869, %r4104;
	mul.f32 	%f2870, %f2158, %f2869;
	fma.rn.f32 	%f2871, %f2870, %f2087, %f2847;
	cvt.rn.f32.s32 	%f2872, %r4105;
	mul.f32 	%f2873, %f2158, %f2872;
	fma.rn.f32 	%f2874, %f2873, %f2088, %f2850;
	cvt.rn.f32.s32 	%f2875, %r4106;
	mul.f32 	%f2876, %f2162, %f2875;
	fma.rn.f32 	%f2877, %f2876, %f2087, %f2853;
	cvt.rn.f32.s32 	%f2878, %r4107;
	mul.f32 	%f2879, %f2162, %f2878;
	fma.rn.f32 	%f2880, %f2879, %f2088, %f2856;
	mov.u32 	%r4118, %r5170;
	mov.u32 	%r4119, %r5170;
	mov.u32 	%r4120, %r5170;
	mov.u32 	%r4121, %r5170;
	// begin inline asm
	mma.sync.aligned.m16n8k32.row.col.s32.s8.s8.s32 {%r4118, %r4119, %r4120, %r4121}, {%r3220, %r3221, %r3222, %r3223}, {%r4126, %r4127}, {%r4118, %r4119, %r4120, %r4121};
	// end inline asm
	cvt.rn.f32.s32 	%f2881, %r4118;
	mul.f32 	%f2882, %f2166, %f2881;
	fma.rn.f32 	%f2883, %f2882, %f2087, %f2859;
	cvt.rn.f32.s32 	%f2884, %r4119;
	mul.f32 	%f2885, %f2166, %f2884;
	fma.rn.f32 	%f2886, %f2885, %f2088, %f2862;
	cvt.rn.f32.s32 	%f2887, %r4120;
	mul.f32 	%f2888, %f2170, %f2887;
	fma.rn.f32 	%f2889, %f2888, %f2087, %f2865;
	cvt.rn.f32.s32 	%f2890, %r4121;
	mul.f32 	%f2891, %f2170, %f2890;
	fma.rn.f32 	%f2892, %f2891, %f2088, %f2868;
	ld.shared.u32 	%r4156, [%r5666+16208];
	ld.shared.u32 	%r4157, [%r5666+16224];
	// begin inline asm
	{.reg .f16 low,high;
  mov.b32 {low,high},%r4132;
  cvt.f32.f16 %f2089, low;}

	// end inline asm
	// begin inline asm
	{.reg .f16 low,high;
  mov.b32 {low,high},%r4133;
  cvt.f32.f16 %f2090, low;}

	// end inline asm
	mov.u32 	%r4134, %r5170;
	mov.u32 	%r4135, %r5170;
	mov.u32 	%r4136, %r5170;
	mov.u32 	%r4137, %r5170;
	// begin inline asm
	mma.sync.aligned.m16n8k32.row.col.s32.s8.s8.s32 {%r4134, %r4135, %r4136, %r4137}, {%r3208, %r3209, %r3210, %r3211}, {%r4156, %r4157}, {%r4134, %r4135, %r4136, %r4137};
	// end inline asm
	cvt.rn.f32.s32 	%f2893, %r4134;
	mul.f32 	%f2894, %f2159, %f2893;
	fma.rn.f32 	%f2895, %f2894, %f2089, %f2871;
	cvt.rn.f32.s32 	%f2896, %r4135;
	mul.f32 	%f2897, %f2159, %f2896;
	fma.rn.f32 	%f2898, %f2897, %f2090, %f2874;
	cvt.rn.f32.s32 	%f2899, %r4136;
	mul.f32 	%f2900, %f2163, %f2899;
	fma.rn.f32 	%f2901, %f2900, %f2089, %f2877;
	cvt.rn.f32.s32 	%f2902, %r4137;
	mul.f32 	%f2903, %f2163, %f2902;
	fma.rn.f32 	%f2904, %f2903, %f2090, %f2880;
	mov.u32 	%r4148, %r5170;
	mov.u32 	%r4149, %r5170;
	mov.u32 	%r4150, %r5170;
	mov.u32 	%r4151, %r5170;
	// begin inline asm
	mma.sync.aligned.m16n8k32.row.col.s32.s8.s8.s32 {%r4148, %r4149, %r4150, %r4151}, {%r3224, %r3225, %r3226, %r3227}, {%r4156, %r4157}, {%r4148, %r4149, %r4150, %r4151};
	// end inline asm
	cvt.rn.f32.s32 	%f2905, %r4148;
	mul.f32 	%f2906, %f2167, %f2905;
	fma.rn.f32 	%f2907, %f2906, %f2089, %f2883;
	cvt.rn.f32.s32 	%f2908, %r4149;
	mul.f32 	%f2909, %f2167, %f2908;
	fma.rn.f32 	%f2910, %f2909, %f2090, %f2886;
	cvt.rn.f32.s32 	%f2911, %r4150;
	mul.f32 	%f2912, %f2171, %f2911;
	fma.rn.f32 	%f2913, %f2912, %f2089, %f2889;
	cvt.rn.f32.s32 	%f2914, %r4151;
	mul.f32 	%f2915, %f2171, %f2914;
	fma.rn.f32 	%f2916, %f2915, %f2090, %f2892;
	ld.shared.u32 	%r4186, [%r5666+16240];
	ld.shared.u32 	%r4187, [%r5666+16256];
	// begin inline asm
	{.reg .f16 low,high;
  mov.b32 {low,high},%r4162;
  cvt.f32.f16 %f2091, low;}

	// end inline asm
	// begin inline asm
	{.reg .f16 low,high;
  mov.b32 {low,high},%r4163;
  cvt.f32.f16 %f2092, low;}

	// end inline asm
	mov.u32 	%r4164, %r5170;
	mov.u32 	%r4165, %r5170;
	mov.u32 	%r4166, %r5170;
	mov.u32 	%r4167, %r5170;
	// begin inline asm
	mma.sync.aligned.m16n8k32.row.col.s32.s8.s8.s32 {%r4164, %r4165, %r4166, %r4167}, {%r3212, %r3213, %r3214, %r3215}, {%r4186, %r4187}, {%r4164, %r4165, %r4166, %r4167};
	// end inline asm
	cvt.rn.f32.s32 	%f2917, %r4164;
	mul.f32 	%f2918, %f2160, %f2917;
	fma.rn.f32 	%f2919, %f2918, %f2091, %f2895;
	cvt.rn.f32.s32 	%f2920, %r4165;
	mul.f32 	%f2921, %f2160, %f2920;
	fma.rn.f32 	%f2922, %f2921, %f2092, %f2898;
	cvt.rn.f32.s32 	%f2923, %r4166;
	mul.f32 	%f2924, %f2164, %f2923;
	fma.rn.f32 	%f2925, %f2924, %f2091, %f2901;
	cvt.rn.f32.s32 	%f2926, %r4167;
	mul.f32 	%f2927, %f2164, %f2926;
	fma.rn.f32 	%f2928, %f2927, %f2092, %f2904;
	mov.u32 	%r4178, %r5170;
	mov.u32 	%r4179, %r5170;
	mov.u32 	%r4180, %r5170;
	mov.u32 	%r4181, %r5170;
	// begin inline asm
	mma.sync.aligned.m16n8k32.row.col.s32.s8.s8.s32 {%r4178, %r4179, %r4180, %r4181}, {%r3228, %r3229, %r3230, %r3231}, {%r4186, %r4187}, {%r4178, %r4179, %r4180, %r4181};
	// end inline asm
	cvt.rn.f32.s32 	%f2929, %r4178;
	mul.f32 	%f2930, %f2168, %f2929;
	fma.rn.f32 	%f2931, %f2930, %f2091, %f2907;
	cvt.rn.f32.s32 	%f2932, %r4179;
	mul.f32 	%f2933, %f2168, %f2932;
	fma.rn.f32 	%f2934, %f2933, %f2092, %f2910;
	cvt.rn.f32.s32 	%f2935, %r4180;
	mul.f32 	%f2936, %f2172, %f2935;
	fma.rn.f32 	%f2937, %f2936, %f2091, %f2913;
	cvt.rn.f32.s32 	%f2938, %r4181;
	mul.f32 	%f2939, %f2172, %f2938;
	fma.rn.f32 	%f2940, %f2939, %f2092, %f2916;
	bar.sync 	0;
	mul.wide.s32 	%rd710, %r5868, 144;
	add.s64 	%rd711, %rd705, %rd710;
	ld.global.nc.u32 	%r5668, [%rd711];
	st.shared.u32 	[%r5634], %r5668;
	ld.global.nc.u32 	%r5669, [%rd711+1024];
	st.shared.u32 	[%r5634+1024], %r5669;
	ld.global.nc.u32 	%r5670, [%rd711+2048];
	st.shared.u32 	[%r5634+2048], %r5670;
	ld.global.nc.u32 	%r5671, [%rd711+3072];
	st.shared.u32 	[%r5634+3072], %r5671;
	ld.global.nc.u32 	%r5672, [%rd711+4096];
	st.shared.u32 	[%r5634+4096], %r5672;
	ld.global.nc.u32 	%r5673, [%rd711+5120];
	st.shared.u32 	[%r5634+5120], %r5673;
	ld.global.nc.u32 	%r5674, [%rd711+6144];
	st.shared.u32 	[%r5634+6144], %r5674;
	ld.global.nc.u32 	%r5675, [%rd711+7168];
	st.shared.u32 	[%r5634+7168], %r5675;
	ld.global.nc.u32 	%r5676, [%rd711+8192];
	st.shared.u32 	[%r5634+8192], %r5676;
	ld.global.nc.u32 	%r5677, [%rd711+9216];
	st.shared.u32 	[%r5634+9216], %r5677;
	ld.global.nc.u32 	%r5678, [%rd711+10240];
	st.shared.u32 	[%r5634+10240], %r5678;
	ld.global.nc.u32 	%r5679, [%rd711+11264];
	st.shared.u32 	[%r5634+11264], %r5679;
	ld.global.nc.u32 	%r5680, [%rd711+12288];
	st.shared.u32 	[%r5634+12288], %r5680;
	ld.global.nc.u32 	%r5681, [%rd711+13312];
	st.shared.u32 	[%r5634+13312], %r5681;
	ld.global.nc.u32 	%r5682, [%rd711+14336];
	st.shared.u32 	[%r5634+14336], %r5682;
	ld.global.nc.u32 	%r5683, [%rd711+15360];
	st.shared.u32 	[%r5634+15360], %r5683;
	ld.global.nc.u32 	%r5684, [%rd711+16384];
	st.shared.u32 	[%r5634+16384], %r5684;
	ld.global.nc.u32 	%r5685, [%rd711+17408];
	st.shared.u32 	[%r5634+17408], %r5685;
	bar.sync 	0;
	add.s64 	%rd606, %rd709, 19072;
	// begin inline asm
	ldmatrix.sync.aligned.m8n8.x4.b16 {%r4192, %r4193, %r4194, %r4195}, [%rd606];
	// end inline asm
	add.s64 	%rd607, %rd709, 19104;
	// begin inline asm
	ldmatrix.sync.aligned.m8n8.x4.b16 {%r4196, %r4197, %r4198, %r4199}, [%rd607];
	// end inline asm
	add.s64 	%rd608, %rd709, 19136;
	// begin inline asm
	ldmatrix.sync.aligned.m8n8.x4.b16 {%r4200, %r4201, %r4202, %r4203}, [%rd608];
	// end inline asm
	add.s64 	%rd609, %rd709, 19168;
	// begin inline asm
	ldmatrix.sync.aligned.m8n8.x4.b16 {%r4204, %r4205, %r4206, %r4207}, [%rd609];
	// end inline asm
	ld.shared.v4.f32 	{%f2941, %f2942, %f2943, %f2944}, [%r5660+19216];
	ld.shared.v4.f32 	{%f2945, %f2946, %f2947, %f2948}, [%r5660+21648];
	add.s64 	%rd610, %rd709, 23936;
	// begin inline asm
	ldmatrix.sync.aligned.m8n8.x4.b16 {%r4208, %r4209, %r4210, %r4211}, [%rd610];
	// end inline asm
	add.s64 	%rd611, %rd709, 23968;
	// begin inline asm
	ldmatrix.sync.aligned.m8n8.x4.b16 {%r4212, %r4213, %r4214, %r4215}, [%rd611];
	// end inline asm
	add.s64 	%rd612, %rd709, 24000;
	// begin inline asm
	ldmatrix.sync.aligned.m8n8.x4.b16 {%r4216, %r4217, %r4218, %r4219}, [%rd612];
	// end inline asm
	add.s64 	%rd613, %rd709, 24032;
	// begin inline asm
	ldmatrix.sync.aligned.m8n8.x4.b16 {%r4220, %r4221, %r4222, %r4223}, [%rd613];
	// end inline asm
	ld.shared.v4.f32 	{%f2949, %f2950, %f2951, %f2952}, [%r5660+24080];
	ld.shared.v4.f32 	{%f2953, %f2954, %f2955, %f2956}, [%r5660+26512];
	ld.shared.u32 	%r4248, [%r5666+16];
	ld.shared.u32 	%r4249, [%r5666+32];
	ld.shared.v4.u32 	{%r4224, %r4254, %r4284, %r4314}, [%r5667];
	// begin inline asm
	{.reg .f16 low,high;
  mov.b32 {low,high},%r4224;
  cvt.f32.f16 %f2093, low;}

	// end inline asm
	ld.shared.v4.u32 	{%r4225, %r4255, %r4285, %r4315}, [%r5667+144];
	// begin inline asm
	{.reg .f16 low,high;
  mov.b32 {low,high},%r4225;
  cvt.f32.f16 %f2094, low;}

	// end inline asm
	mov.u32 	%r4226, %r5170;
	mov.u32 	%r4227, %r5170;
	mov.u32 	%r4228, %r5170;
	mov.u32 	%r4229, %r5170;
	// begin inline asm
	mma.sync.aligned.m16n8k32.row.col.s32.s8.s8.s32 {%r4226, %r4227, %r4228, %r4229}, {%r4192, %r4193, %r4194, %r4195}, {%r4248, %r4249}, {%r4226, %r4227, %r4228, %r4229};
	// end inline asm
	cvt.rn.f32.s32 	%f2957, %r4226;
	mul.f32 	%f2958, %f2941, %f2957;
	fma.rn.f32 	%f2959, %f2958, %f2093, %f2247;
	cvt.rn.f32.s32 	%f2960, %r4227;
	mul.f32 	%f2961, %f2941, %f2960;
	fma.rn.f32 	%f2962, %f2961, %f2094, %f2250;
	cvt.rn.f32.s32 	%f2963, %r4228;
	mul.f32 	%f2964, %f2945, %f2963;
	fma.rn.f32 	%f2965, %f2964, %f2093, %f2253;
	cvt.rn.f32.s32 	%f2966, %r4229;
	mul.f32 	%f2967, %f2945, %f2966;
	fma.rn.f32 	%f2968, %f2967, %f2094, %f2256;
	mov.u32 	%r4240, %r5170;
	mov.u32 	%r4241, %r5170;
	mov.u32 	%r4242, %r5170;
	mov.u32 	%r4243, %r5170;
	// begin inline asm
	mma.sync.aligned.m16n8k32.row.col.s32.s8.s8.s32 {%r4240, %r4241, %r4242, %r4243}, {%r4208, %r4209, %r4210, %r4211}, {%r4248, %r4249}, {%r4240, %r4241, %r4242, %r4243};
	// end inline asm
	cvt.rn.f32.s32 	%f2969, %r4240;
	mul.f32 	%f2970, %f2949, %f2969;
	fma.rn.f32 	%f2971, %f2970, %f2093, %f2259;
	cvt.rn.f32.s32 	%f2972, %r4241;
	mul.f32 	%f2973, %f2949, %f2972;
	fma.rn.f32 	%f2974, %f2973, %f2094, %f2262;
	cvt.rn.f32.s32 	%f2975, %r4242;
	mul.f32 	%f2976, %f2953, %f2975;
	fma.rn.f32 	%f2977, %f2976, %f2093, %f2265;
	cvt.rn.f32.s32 	%f2978, %r4243;
	mul.f32 	%f2979, %f2953, %f2978;
	fma.rn.f32 	%f2980, %f2979, %f2094, %f2268;
	ld.shared.u32 	%r4278, [%r5666+48];
	ld.shared.u32 	%r4279, [%r5666+64];
	// begin inline asm
	{.reg .f16 low,high;
  mov.b32 {low,high},%r4254;
  cvt.f32.f16 %f2095, low;}

	// end inline asm
	// begin inline asm
	{.reg .f16 low,high;
  mov.b32 {low,high},%r4255;
  cvt.f32.f16 %f2096, low;}

	// end inline asm
	mov.u32 	%r4256, %r5170;
	mov.u32 	%r4257, %r5170;
	mov.u32 	%r4258, %r5170;
	mov.u32 	%r4259, %r5170;
	// begin inline asm
	mma.sync.aligned.m16n8k32.row.col.s32.s8.s8.s32 {%r4256, %r4257, %r4258, %r4259}, {%r4196, %r4197, %r4198, %r4199}, {%r4278, %r4279}, {%r4256, %r4257, %r4258, %r4259};
	// end inline asm
	cvt.rn.f32.s32 	%f2981, %r4256;
	mul.f32 	%f2982, %f2942, %f2981;
	fma.rn.f32 	%f2983, %f2982, %f2095, %f2959;
	cvt.rn.f32.s32 	%f2984, %r4257;
	mul.f32 	%f2985, %f2942, %f2984;
	fma.rn.f32 	%f2986, %f2985, %f2096, %f2962;
	cvt.rn.f32.s32 	%f2987, %r4258;
	mul.f32 	%f2988, %f2946, %f2987;
	fma.rn.f32 	%f2989, %f2988, %f2095, %f2965;
	cvt.rn.f32.s32 	%f2990, %r4259;
	mul.f32 	%f2991, %f2946, %f2990;
	fma.rn.f32 	%f2992, %f2991, %f2096, %f2968;
	mov.u32 	%r4270, %r5170;
	mov.u32 	%r4271, %r5170;
	mov.u32 	%r4272, %r5170;
	mov.u32 	%r4273, %r5170;
	// begin inline asm
	mma.sync.aligned.m16n8k32.row.col.s32.s8.s8.s32 {%r4270, %r4271, %r4272, %r4273}, {%r4212, %r4213, %r4214, %r4215}, {%r4278, %r4279}, {%r4270, %r4271, %r4272, %r4273};
	// end inline asm
	cvt.rn.f32.s32 	%f2993, %r4270;
	mul.f32 	%f2994, %f2950, %f2993;
	fma.rn.f32 	%f2995, %f2994, %f2095, %f2971;
	cvt.rn.f32.s32 	%f2996, %r4271;
	mul.f32 	%f2997, %f2950, %f2996;
	fma.rn.f32 	%f2998, %f2997, %f2096, %f2974;
	cvt.rn.f32.s32 	%f2999, %r4272;
	mul.f32 	%f3000, %f2954, %f2999;
	fma.rn.f32 	%f3001, %f3000, %f2095, %f2977;
	cvt.rn.f32.s32 	%f3002, %r4273;
	mul.f32 	%f3003, %f2954, %f3002;
	fma.rn.f32 	%f3004, %f3003, %f2096, %f2980;
	ld.shared.u32 	%r4308, [%r5666+80];
	ld.shared.u32 	%r4309, [%r5666+96];
	// begin inline asm
	{.reg .f16 low,high;
  mov.b32 {low,high},%r4284;
  cvt.f32.f16 %f2097, low;}

	// end inline asm
	// begin inline asm
	{.reg .f16 low,high;
  mov.b32 {low,high},%r4285;
  cvt.f32.f16 %f2098, low;}

	// end inline asm
	mov.u32 	%r4286, %r5170;
	mov.u32 	%r4287, %r5170;
	mov.u32 	%r4288, %r5170;
	mov.u32 	%r4289, %r5170;
	// begin inline asm
	mma.sync.aligned.m16n8k32.row.col.s32.s8.s8.s32 {%r4286, %r4287, %r4288, %r4289}, {%r4200, %r4201, %r4202, %r4203}, {%r4308, %r4309}, {%r4286, %r4287, %r4288, %r4289};
	// end inline asm
	cvt.rn.f32.s32 	%f3005, %r4286;
	mul.f32 	%f3006, %f2943, %f3005;
	fma.rn.f32 	%f3007, %f3006, %f2097, %f2983;
	cvt.rn.f32.s32 	%f3008, %r4287;
	mul.f32 	%f3009, %f2943, %f3008;
	fma.rn.f32 	%f3010, %f3009, %f2098, %f2986;
	cvt.rn.f32.s32 	%f3011, %r4288;
	mul.f32 	%f3012, %f2947, %f3011;
	fma.rn.f32 	%f3013, %f3012, %f2097, %f2989;
	cvt.rn.f32.s32 	%f3014, %r4289;
	mul.f32 	%f3015, %f2947, %f3014;
	fma.rn.f32 	%f3016, %f3015, %f2098, %f2992;
	mov.u32 	%r4300, %r5170;
	mov.u32 	%r4301, %r5170;
	mov.u32 	%r4302, %r5170;
	mov.u32 	%r4303, %r5170;
	// begin inline asm
	mma.sync.aligned.m16n8k32.row.col.s32.s8.s8.s32 {%r4300, %r4301, %r4302, %r4303}, {%r4216, %r4217, %r4218, %r4219}, {%r4308, %r4309}, {%r4300, %r4301, %r4302, %r4303};
	// end inline asm
	cvt.rn.f32.s32 	%f3017, %r4300;
	mul.f32 	%f3018, %f2951, %f3017;
	fma.rn.f32 	%f3019, %f3018, %f2097, %f2995;
	cvt.rn.f32.s32 	%f3020, %r4301;
	mul.f32 	%f3021, %f2951, %f3020;
	fma.rn.f32 	%f3022, %f3021, %f2098, %f2998;
	cvt.rn.f32.s32 	%f3023, %r4302;
	mul.f32 	%f3024, %f2955, %f3023;
	fma.rn.f32 	%f3025, %f3024, %f2097, %f3001;
	cvt.rn.f32.s32 	%f3026, %r4303;
	mul.f32 	%f3027, %f2955, %f3026;
	fma.rn.f32 	%f3028, %f3027, %f2098, %f3004;
	ld.shared.u32 	%r4338, [%r5666+112];
	ld.shared.u32 	%r4339, [%r5666+128];
	// begin inline asm
	{.reg .f16 low,high;
  mov.b32 {low,high},%r4314;
  cvt.f32.f16 %f2099, low;}

	// end inline asm
	// begin inline asm
	{.reg .f16 low,high;
  mov.b32 {low,high},%r4315;
  cvt.f32.f16 %f2100, low;}

	// end inline asm
	mov.u32 	%r4316, %r5170;
	mov.u32 	%r4317, %r5170;
	mov.u32 	%r4318, %r5170;
	mov.u32 	%r4319, %r5170;
	// begin inline asm
	mma.sync.aligned.m16n8k32.row.col.s32.s8.s8.s32 {%r4316, %r4317, %r4318, %r4319}, {%r4204, %r4205, %r4206, %r4207}, {%r4338, %r4339}, {%r4316, %r4317, %r4318, %r4319};
	// end inline asm
	cvt.rn.f32.s32 	%f3029, %r4316;
	mul.f32 	%f3030, %f2944, %f3029;
	fma.rn.f32 	%f3853, %f3030, %f2099, %f3007;
	cvt.rn.f32.s32 	%f3031, %r4317;
	mul.f32 	%f3032, %f2944, %f3031;
	fma.rn.f32 	%f3854, %f3032, %f2100, %f3010;
	cvt.rn.f32.s32 	%f3033, %r4318;
	mul.f32 	%f3034, %f2948, %f3033;
	fma.rn.f32 	%f3855, %f3034, %f2099, %f3013;
	cvt.rn.f32.s32 	%f3035, %r4319;
	mul.f32 	%f3036, %f2948, %f3035;
	fma.rn.f32 	%f3856, %f3036, %f2100, %f3016;
	mov.u32 	%r4330, %r5170;
	mov.u32 	%r4331, %r5170;
	mov.u32 	%r4332, %r5170;
	mov.u32 	%r4333, %r5170;
	// begin inline asm
	mma.sync.aligned.m16n8k32.row.col.s32.s8.s8.s32 {%r4330, %r4331, %r4332, %r4333}, {%r4220, %r4221, %r4222, %r4223}, {%r4338, %r4339}, {%r4330, %r4331, %r4332, %r4333};
	// end inline asm
	cvt.rn.f32.s32 	%f3037, %r4330;
	mul.f32 	%f3038, %f2952, %f3037;
	fma.rn.f32 	%f3857, %f3038, %f2099, %f3019;
	cvt.rn.f32.s32 	%f3039, %r4331;
	mul.f32 	%f3040, %f2952, %f3039;
	fma.rn.f32 	%f3858, %f3040, %f2100, %f3022;
	cvt.rn.f32.s32 	%f3041, %r4332;
	mul.f32 	%f3042, %f2956, %f3041;
	fma.rn.f32 	%f3859, %f3042, %f2099, %f3025;
	cvt.rn.f32.s32 	%f3043, %r4333;
	mul.f32 	%f3044, %f2956, %f3043;
	fma.rn.f32 	%f3860, %f3044, %f2100, %f3028;
	ld.shared.u32 	%r4368, [%r5666+2320];
	ld.shared.u32 	%r4369, [%r5666+2336];
	ld.shared.v4.u32 	{%r4344, %r4374, %r4404, %r4434}, [%r5667+2304];
	// begin inline asm
	{.reg .f16 low,high;
  mov.b32 {low,high},%r4344;
  cvt.f32.f16 %f2101, low;}

	// end inline asm
	ld.shared.v4.u32 	{%r4345, %r4375, %r4405, %r4435}, [%r5667+2448];
	// begin inline asm
	{.reg .f16 low,high;
  mov.b32 {low,high},%r4345;
  cvt.f32.f16 %f2102, low;}

	// end inline asm
	mov.u32 	%r4346, %r5170;
	mov.u32 	%r4347, %r5170;
	mov.u32 	%r4348, %r5170;
	mov.u32 	%r4349, %r5170;
	// begin inline asm
	mma.sync.aligned.m16n8k32.row.col.s32.s8.s8.s32 {%r4346, %r4347, %r4348, %r4349}, {%r4192, %r4193, %r4194, %r4195}, {%r4368, %r4369}, {%r4346, %r4347, %r4348, %r4349};
	// end inline asm
	cvt.rn.f32.s32 	%f3045, %r4346;
	mul.f32 	%f3046, %f2941, %f3045;
	fma.rn.f32 	%f3047, %f3046, %f2101, %f2343;
	cvt.rn.f32.s32 	%f3048, %r4347;
	mul.f32 	%f3049, %f2941, %f3048;
	fma.rn.f32 	%f3050, %f3049, %f2102, %f2346;
	cvt.rn.f32.s32 	%f3051, %r4348;
	mul.f32 	%f3052, %f2945, %f3051;
	fma.rn.f32 	%f3053, %f3052, %f2101, %f2349;
	cvt.rn.f32.s32 	%f3054, %r4349;
	mul.f32 	%f3055, %f2945, %f3054;
	fma.rn.f32 	%f3056, %f3055, %f2102, %f2352;
	mov.u32 	%r4360, %r5170;
	mov.u32 	%r4361, %r5170;
	mov.u32 	%r4362, %r5170;
	mov.u32 	%r4363, %r5170;
	// begin inline asm
	mma.sync.aligned.m16n8k32.row.col.s32.s8.s8.s32 {%r4360, %r4361, %r4362, %r4363}, {%r4208, %r4209, %r4210, %r4211}, {%r4368, %r4369}, {%r4360, %r4361, %r4362, %r4363};
	// end inline asm
	cvt.rn.f32.s32 	%f3057, %r4360;
	mul.f32 	%f3058, %f2949, %f3057;
	fma.rn.f32 	%f3059, %f3058, %f2101, %f2355;
	cvt.rn.f32.s32 	%f3060, %r4361;
	mul.f32 	%f3061, %f2949, %f3060;
	fma.rn.f32 	%f3062, %f3061, %f2102, %f2358;
	cvt.rn.f32.s32 	%f3063, %r4362;
	mul.f32 	%f3064, %f2953, %f3063;
	fma.rn.f32 	%f3065, %f3064, %f2101, %f2361;
	cvt.rn.f32.s32 	%f3066, %r4363;
	mul.f32 	%f3067, %f2953, %f3066;
	fma.rn.f32 	%f3068, %f3067, %f2102, %f2364;
	ld.shared.u32 	%r4398, [%r5666+2352];
	ld.shared.u32 	%r4399, [%r5666+2368];
	// begin inline asm
	{.reg .f16 low,high;
  mov.b32 {low,high},%r4374;
  cvt.f32.f16 %f2103, low;}

	// end inline asm
	// begin inline asm
	{.reg .f16 low,high;
  mov.b32 {low,high},%r4375;
  cvt.f32.f16 %f2104, low;}

	// end inline asm
	mov.u32 	%r4376, %r5170;
	mov.u32 	%r4377, %r5170;
	mov.u32 	%r4378, %r5170;
	mov.u32 	%r4379, %r5170;
	// begin inline asm
	mma.sync.aligned.m16n8k32.row.col.s32.s8.s8.s32 {%r4376, %r4377, %r4378, %r4379}, {%r4196, %r4197, %r4198, %r4199}, {%r4398, %r4399}, {%r4376, %r4377, %r4378, %r4379};
	// end inline asm
	cvt.rn.f32.s32 	%f3069, %r4376;
	mul.f32 	%f3070, %f2942, %f3069;
	fma.rn.f32 	%f3071, %f3070, %f2103, %f3047;
	cvt.rn.f32.s32 	%f3072, %r4377;
	mul.f32 	%f3073, %f2942, %f3072;
	fma.rn.f32 	%f3074, %f3073, %f2104, %f3050;
	cvt.rn.f32.s32 	%f3075, %r4378;
	mul.f32 	%f3076, %f2946, %f3075;
	fma.rn.f32 	%f3077, %f3076, %f2103, %f3053;
	cvt.rn.f32.s32 	%f3078, %r4379;
	mul.f32 	%f3079, %f2946, %f3078;
	fma.rn.f32 	%f3080, %f3079, %f2104, %f3056;
	mov.u32 	%r4390, %r5170;
	mov.u32 	%r4391, %r5170;
	mov.u32 	%r4392, %r5170;
	mov.u32 	%r4393, %r5170;
	// begin inline asm
	mma.sync.aligned.m16n8k32.row.col.s32.s8.s8.s32 {%r4390, %r4391, %r4392, %r4393}, {%r4212, %r4213, %r4214, %r4215}, {%r4398, %r4399}, {%r4390, %r4391, %r4392, %r4393};
	// end inline asm
	cvt.rn.f32.s32 	%f3081, %r4390;
	mul.f32 	%f3082, %f2950, %f3081;
	fma.rn.f32 	%f3083, %f3082, %f2103, %f3059;
	cvt.rn.f32.s32 	%f3084, %r4391;
	mul.f32 	%f3085, %f2950, %f3084;
	fma.rn.f32 	%f3086, %f3085, %f2104, %f3062;
	cvt.rn.f32.s32 	%f3087, %r4392;
	mul.f32 	%f3088, %f2954, %f3087;
	fma.rn.f32 	%f3089, %f3088, %f2103, %f3065;
	cvt.rn.f32.s32 	%f3090, %r4393;
	mul.f32 	%f3091, %f2954, %f3090;
	fma.rn.f32 	%f3092, %f3091, %f2104, %f3068;
	ld.shared.u32 	%r4428, [%r5666+2384];
	ld.shared.u32 	%r4429, [%r5666+2400];
	// begin inline asm
	{.reg .f16 low,high;
  mov.b32 {low,high},%r4404;
  cvt.f32.f16 %f2105, low;}

	// end inline asm
	// begin inline asm
	{.reg .f16 low,high;
  mov.b32 {low,high},%r4405;
  cvt.f32.f16 %f2106, low;}

	// end inline asm
	mov.u32 	%r4406, %r5170;
	mov.u32 	%r4407, %r5170;
	mov.u32 	%r4408, %r5170;
	mov.u32 	%r4409, %r5170;
	// begin inline asm
	mma.sync.aligned.m16n8k32.row.col.s32.s8.s8.s32 {%r4406, %r4407, %r4408, %r4409}, {%r4200, %r4201, %r4202, %r4203}, {%r4428, %r4429}, {%r4406, %r4407, %r4408, %r4409};
	// end inline asm
	cvt.rn.f32.s32 	%f3093, %r4406;
	mul.f32 	%f3094, %f2943, %f3093;
	fma.rn.f32 	%f3095, %f3094, %f2105, %f3071;
	cvt.rn.f32.s32 	%f3096, %r4407;
	mul.f32 	%f3097, %f2943, %f3096;
	fma.rn.f32 	%f3098, %f3097, %f2106, %f3074;
	cvt.rn.f32.s32 	%f3099, %r4408;
	mul.f32 	%f3100, %f2947, %f3099;
	fma.rn.f32 	%f3101, %f3100, %f2105, %f3077;
	cvt.rn.f32.s32 	%f3102, %r4409;
	mul.f32 	%f3103, %f2947, %f3102;
	fma.rn.f32 	%f3104, %f3103, %f2106, %f3080;
	mov.u32 	%r4420, %r5170;
	mov.u32 	%r4421, %r5170;
	mov.u32 	%r4422, %r5170;
	mov.u32 	%r4423, %r5170;
	// begin inline asm
	mma.sync.aligned.m16n8k32.row.col.s32.s8.s8.s32 {%r4420, %r4421, %r4422, %r4423}, {%r4216, %r4217, %r4218, %r4219}, {%r4428, %r4429}, {%r4420, %r4421, %r4422, %r4423};
	// end inline asm
	cvt.rn.f32.s32 	%f3105, %r4420;
	mul.f32 	%f3106, %f2951, %f3105;
	fma.rn.f32 	%f3107, %f3106, %f2105, %f3083;
	cvt.rn.f32.s32 	%f3108, %r4421;
	mul.f32 	%f3109, %f2951, %f3108;
	fma.rn.f32 	%f3110, %f3109, %f2106, %f3086;
	cvt.rn.f32.s32 	%f3111, %r4422;
	mul.f32 	%f3112, %f2955, %f3111;
	fma.rn.f32 	%f3113, %f3112, %f2105, %f3089;
	cvt.rn.f32.s32 	%f3114, %r4423;
	mul.f32 	%f3115, %f2955, %f3114;
	fma.rn.f32 	%f3116, %f3115, %f2106, %f3092;
	ld.shared.u32 	%r4458, [%r5666+2416];
	ld.shared.u32 	%r4459, [%r5666+2432];
	// begin inline asm
	{.reg .f16 low,high;
  mov.b32 {low,high},%r4434;
  cvt.f32.f16 %f2107, low;}

	// end inline asm
	// begin inline asm
	{.reg .f16 low,high;
  mov.b32 {low,high},%r4435;
  cvt.f32.f16 %f2108, low;}

	// end inline asm
	mov.u32 	%r4436, %r5170;
	mov.u32 	%r4437, %r5170;
	mov.u32 	%r4438, %r5170;
	mov.u32 	%r4439, %r5170;
	// begin inline asm
	mma.sync.aligned.m16n8k32.row.col.s32.s8.s8.s32 {%r4436, %r4437, %r4438, %r4439}, {%r4204, %r4205, %r4206, %r4207}, {%r4458, %r4459}, {%r4436, %r4437, %r4438, %r4439};
	// end inline asm
	cvt.rn.f32.s32 	%f3117, %r4436;
	mul.f32 	%f3118, %f2944, %f3117;
	fma.rn.f32 	%f3861, %f3118, %f2107, %f3095;
	cvt.rn.f32.s32 	%f3119, %r4437;
	mul.f32 	%f3120, %f2944, %f3119;
	fma.rn.f32 	%f3862, %f3120, %f2108, %f3098;
	cvt.rn.f32.s32 	%f3121, %r4438;
	mul.f32 	%f3122, %f2948, %f3121;
	fma.rn.f32 	%f3863, %f3122, %f2107, %f3101;
	cvt.rn.f32.s32 	%f3123, %r4439;
	mul.f32 	%f3124, %f2948, %f3123;
	fma.rn.f32 	%f3864, %f3124, %f2108, %f3104;
	mov.u32 	%r4450, %r5170;
	mov.u32 	%r4451, %r5170;
	mov.u32 	%r4452, %r5170;
	mov.u32 	%r4453, %r5170;
	// begin inline asm
	mma.sync.aligned.m16n8k32.row.col.s32.s8.s8.s32 {%r4450, %r4451, %r4452, %r4453}, {%r4220, %r4221, %r4222, %r4223}, {%r4458, %r4459}, {%r4450, %r4451, %r4452, %r4453};
	// end inline asm
	cvt.rn.f32.s32 	%f3125, %r4450;
	mul.f32 	%f3126, %f2952, %f3125;
	fma.rn.f32 	%f3865, %f3126, %f2107, %f3107;
	cvt.rn.f32.s32 	%f3127, %r4451;
	mul.f32 	%f3128, %f2952, %f3127;
	fma.rn.f32 	%f3866, %f3128, %f2108, %f3110;
	cvt.rn.f32.s32 	%f3129, %r4452;
	mul.f32 	%f3130, %f2956, %f3129;
	fma.rn.f32 	%f3867, %f3130, %f2107, %f3113;
	cvt.rn.f32.s32 	%f3131, %r4453;
	mul.f32 	%f3132, %f2956, %f3131;
	fma.rn.f32 	%f3868, %f3132, %f2108, %f3116;
	ld.shared.u32 	%r4488, [%r5666+4624];
	ld.shared.u32 	%r4489, [%r5666+4640];
	ld.shared.v4.u32 	{%r4464, %r4494, %r4524, %r4554}, [%r5667+4608];
	// begin inline asm
	{.reg .f16 low,high;
  mov.b32 {low,high},%r4464;
  cvt.f32.f16 %f2109, low;}

	// end inline asm
	ld.shared.v4.u32 	{%r4465, %r4495, %r4525, %r4555}, [%r5667+4752];
	// begin inline asm
	{.reg .f16 low,high;
  mov.b32 {low,high},%r4465;
  cvt.f32.f16 %f2110, low;}

	// end inline asm
	mov.u32 	%r4466, %r5170;
	mov.u32 	%r4467, %r5170;
	mov.u32 	%r4468, %r5170;
	mov.u32 	%r4469, %r5170;
	// begin inline asm
	mma.sync.aligned.m16n8k32.row.col.s32.s8.s8.s32 {%r4466, %r4467, %r4468, %r4469}, {%r4192, %r4193, %r4194, %r4195}, {%r4488, %r4489}, {%r4466, %r4467, %r4468, %r4469};
	// end inline asm
	cvt.rn.f32.s32 	%f3133, %r4466;
	mul.f32 	%f3134, %f2941, %f3133;
	fma.rn.f32 	%f3135, %f3134, %f2109, %f2439;
	cvt.rn.f32.s32 	%f3136, %r4467;
	mul.f32 	%f3137, %f2941, %f3136;
	fma.rn.f32 	%f3138, %f3137, %f2110, %f2442;
	cvt.rn.f32.s32 	%f3139, %r4468;
	mul.f32 	%f3140, %f2945, %f3139;
	fma.rn.f32 	%f3141, %f3140, %f2109, %f2445;
	cvt.rn.f32.s32 	%f3142, %r4469;
	mul.f32 	%f3143, %f2945, %f3142;
	fma.rn.f32 	%f3144, %f3143, %f2110, %f2448;
	mov.u32 	%r4480, %r5170;
	mov.u32 	%r4481, %r5170;
	mov.u32 	%r4482, %r5170;
	mov.u32 	%r4483, %r5170;
	// begin inline asm
	mma.sync.aligned.m16n8k32.row.col.s32.s8.s8.s32 {%r4480, %r4481, %r4482, %r4483}, {%r4208, %r4209, %r4210, %r4211}, {%r4488, %r4489}, {%r4480, %r4481, %r4482, %r4483};
	// end inline asm
	cvt.rn.f32.s32 	%f3145, %r4480;
	mul.f32 	%f3146, %f2949, %f3145;
	fma.rn.f32 	%f3147, %f3146, %f2109, %f2451;
	cvt.rn.f32.s32 	%f3148, %r4481;
	mul.f32 	%f3149, %f2949, %f3148;
	fma.rn.f32 	%f3150, %f3149, %f2110, %f2454;
	cvt.rn.f32.s32 	%f3151, %r4482;
	mul.f32 	%f3152, %f2953, %f3151;
	fma.rn.f32 	%f3153, %f3152, %f2109, %f2457;
	cvt.rn.f32.s32 	%f3154, %r4483;
	mul.f32 	%f3155, %f2953, %f3154;
	fma.rn.f32 	%f3156, %f3155, %f2110, %f2460;
	ld.shared.u32 	%r4518, [%r5666+4656];
	ld.shared.u32 	%r4519, [%r5666+4672];
	// begin inline asm
	{.reg .f16 low,high;
  mov.b32 {low,high},%r4494;
  cvt.f32.f16 %f2111, low;}

	// end inline asm
	// begin inline asm
	{.reg .f16 low,high;
  mov.b32 {low,high},%r4495;
  cvt.f32.f16 %f2112, low;}

	// end inline asm
	mov.u32 	%r4496, %r5170;
	mov.u32 	%r4497, %r5170;
	mov.u32 	%r4498, %r5170;
	mov.u32 	%r4499, %r5170;
	// begin inline asm
	mma.sync.aligned.m16n8k32.row.col.s32.s8.s8.s32 {%r4496, %r4497, %r4498, %r4499}, {%r4196, %r4197, %r4198, %r4199}, {%r4518, %r4519}, {%r4496, %r4497, %r4498, %r4499};
	// end inline asm
	cvt.rn.f32.s32 	%f3157, %r4496;
	mul.f32 	%f3158, %f2942, %f3157;
	fma.rn.f32 	%f3159, %f3158, %f2111, %f3135;
	cvt.rn.f32.s32 	%f3160, %r4497;
	mul.f32 	%f3161, %f2942, %f3160;
	fma.rn.f32 	%f3162, %f3161, %f2112, %f3138;
	cvt.rn.f32.s32 	%f3163, %r4498;
	mul.f32 	%f3164, %f2946, %f3163;
	fma.rn.f32 	%f3165, %f3164, %f2111, %f3141;
	cvt.rn.f32.s32 	%f3166, %r4499;
	mul.f32 	%f3167, %f2946, %f3166;
	fma.rn.f32 	%f3168, %f3167, %f2112, %f3144;
	mov.u32 	%r4510, %r5170;
	mov.u32 	%r4511, %r5170;
	mov.u32 	%r4512, %r5170;
	mov.u32 	%r4513, %r5170;
	// begin inline asm
	mma.sync.aligned.m16n8k32.row.col.s32.s8.s8.s32 {%r4510, %r4511, %r4512, %r4513}, {%r4212, %r4213, %r4214, %r4215}, {%r4518, %r4519}, {%r4510, %r4511, %r4512, %r4513};
	// end inline asm
	cvt.rn.f32.s32 	%f3169, %r4510;
	mul.f32 	%f3170, %f2950, %f3169;
	fma.rn.f32 	%f3171, %f3170, %f2111, %f3147;
	cvt.rn.f32.s32 	%f3172, %r4511;
	mul.f32 	%f3173, %f2950, %f3172;
	fma.rn.f32 	%f3174, %f3173, %f2112, %f3150;
	cvt.rn.f32.s32 	%f3175, %r4512;
	mul.f32 	%f3176, %f2954, %f3175;
	fma.rn.f32 	%f3177, %f3176, %f2111, %f3153;
	cvt.rn.f32.s32 	%f3178, %r4513;
	mul.f32 	%f3179, %f2954, %f3178;
	fma.rn.f32 	%f3180, %f3179, %f2112, %f3156;
	ld.shared.u32 	%r4548, [%r5666+4688];
	ld.shared.u32 	%r4549, [%r5666+4704];
	// begin inline asm
	{.reg .f16 low,high;
  mov.b32 {low,high},%r4524;
  cvt.f32.f16 %f2113, low;}

	// end inline asm
	// begin inline asm
	{.reg .f16 low,high;
  mov.b32 {low,high},%r4525;
  cvt.f32.f16 %f2114, low;}

	// end inline asm
	mov.u32 	%r4526, %r5170;
	mov.u32 	%r4527, %r5170;
	mov.u32 	%r4528, %r5170;
	mov.u32 	%r4529, %r5170;
	// begin inline asm
	mma.sync.aligned.m16n8k32.row.col.s32.s8.s8.s32 {%r4526, %r4527, %r4528, %r4529}, {%r4200, %r4201, %r4202, %r4203}, {%r4548, %r4549}, {%r4526, %r4527, %r4528, %r4529};
	// end inline asm
	cvt.rn.f32.s32 	%f3181, %r4526;
	mul.f32 	%f3182, %f2943, %f3181;
	fma.rn.f32 	%f3183, %f3182, %f2113, %f3159;
	cvt.rn.f32.s32 	%f3184, %r4527;
	mul.f32 	%f3185, %f2943, %f3184;
	fma.rn.f32 	%f3186, %f3185, %f2114, %f3162;
	cvt.rn.f32.s32 	%f3187, %r4528;
	mul.f32 	%f3188, %f2947, %f3187;
	fma.rn.f32 	%f3189, %f3188, %f2113, %f3165;
	cvt.rn.f32.s32 	%f3190, %r4529;
	mul.f32 	%f3191, %f2947, %f3190;
	fma.rn.f32 	%f3192, %f3191, %f2114, %f3168;
	mov.u32 	%r4540, %r5170;
	mov.u32 	%r4541, %r5170;
	mov.u32 	%r4542, %r5170;
	mov.u32 	%r4543, %r5170;
	// begin inline asm
	mma.sync.aligned.m16n8k32.row.col.s32.s8.s8.s32 {%r4540, %r4541, %r4542, %r4543}, {%r4216, %r4217, %r4218, %r4219}, {%r4548, %r4549}, {%r4540, %r4541, %r4542, %r4543};
	// end inline asm
	cvt.rn.f32.s32 	%f3193, %r4540;
	mul.f32 	%f3194, %f2951, %f3193;
	fma.rn.f32 	%f3195, %f3194, %f2113, %f3171;
	cvt.rn.f32.s32 	%f3196, %r4541;
	mul.f32 	%f3197, %f2951, %f3196;
	fma.rn.f32 	%f3198, %f3197, %f2114, %f3174;
	cvt.rn.f32.s32 	%f3199, %r4542;
	mul.f32 	%f3200, %f2955, %f3199;
	fma.rn.f32 	%f3201, %f3200, %f2113, %f3177;
	cvt.rn.f32.s32 	%f3202, %r4543;
	mul.f32 	%f3203, %f2955, %f3202;
	fma.rn.f32 	%f3204, %f3203, %f2114, %f3180;
	ld.shared.u32 	%r4578, [%r5666+4720];
	ld.shared.u32 	%r4579, [%r5666+4736];
	// begin inline asm
	{.reg .f16 low,high;
  mov.b32 {low,high},%r4554;
  cvt.f32.f16 %f2115, low;}

	// end inline asm
	// begin inline asm
	{.reg .f16 low,high;
  mov.b32 {low,high},%r4555;
  cvt.f32.f16 %f2116, low;}

	// end inline asm
	mov.u32 	%r4556, %r5170;
	mov.u32 	%r4557, %r5170;
	mov.u32 	%r4558, %r5170;
	mov.u32 	%r4559, %r5170;
	// begin inline asm
	mma.sync.aligned.m16n8k32.row.col.s32.s8.s8.s32 {%r4556, %r4557, %r4558, %r4559}, {%r4204, %r4205, %r4206, %r4207}, {%r4578, %r4579}, {%r4556, %r4557, %r4558, %r4559};
	// end inline asm
	cvt.rn.f32.s32 	%f3205, %r4556;
	mul.f32 	%f3206, %f2944, %f3205;
	fma.rn.f32 	%f3869, %f3206, %f2115, %f3183;
	cvt.rn.f32.s32 	%f3207, %r4557;
	mul.f32 	%f3208, %f2944, %f3207;
	fma.rn.f32 	%f3870, %f3208, %f2116, %f3186;
	cvt.rn.f32.s32 	%f3209, %r4558;
	mul.f32 	%f3210, %f2948, %f3209;
	fma.rn.f32 	%f3871, %f3210, %f2115, %f3189;
	cvt.rn.f32.s32 	%f3211, %r4559;
	mul.f32 	%f3212, %f2948, %f3211;
	fma.rn.f32 	%f3872, %f3212, %f2116, %f3192;
	mov.u32 	%r4570, %r5170;
	mov.u32 	%r4571, %r5170;
	mov.u32 	%r4572, %r5170;
	mov.u32 	%r4573, %r5170;
	// begin inline asm
	mma.sync.aligned.m16n8k32.row.col.s32.s8.s8.s32 {%r4570, %r4571, %r4572, %r4573}, {%r4220, %r4221, %r4222, %r4223}, {%r4578, %r4579}, {%r4570, %r4571, %r4572, %r4573};
	// end inline asm
	cvt.rn.f32.s32 	%f3213, %r4570;
	mul.f32 	%f3214, %f2952, %f3213;
	fma.rn.f32 	%f3873, %f3214, %f2115, %f3195;
	cvt.rn.f32.s32 	%f3215, %r4571;
	mul.f32 	%f3216, %f2952, %f3215;
	fma.rn.f32 	%f3874, %f3216, %f2116, %f3198;
	cvt.rn.f32.s32 	%f3217, %r4572;
	mul.f32 	%f3218, %f2956, %f3217;
	fma.rn.f32 	%f3875, %f3218, %f2115, %f3201;
	cvt.rn.f32.s32 	%f3219, %r4573;
	mul.f32 	%f3220, %f2956, %f3219;
	fma.rn.f32 	%f3876, %f3220, %f2116, %f3204;
	ld.shared.u32 	%r4608, [%r5666+6928];
	ld.shared.u32 	%r4609, [%r5666+6944];
	ld.shared.v4.u32 	{%r4584, %r4614, %r4644, %r4674}, [%r5667+6912];
	// begin inline asm
	{.reg .f16 low,high;
  mov.b32 {low,high},%r4584;
  cvt.f32.f16 %f2117, low;}

	// end inline asm
	ld.shared.v4.u32 	{%r4585, %r4615, %r4645, %r4675}, [%r5667+7056];
	// begin inline asm
	{.reg .f16 low,high;
  mov.b32 {low,high},%r4585;
  cvt.f32.f16 %f2118, low;}

	// end inline asm
	mov.u32 	%r4586, %r5170;
	mov.u32 	%r4587, %r5170;
	mov.u32 	%r4588, %r5170;
	mov.u32 	%r4589, %r5170;
	// begin inline asm
	mma.sync.aligned.m16n8k32.row.col.s32.s8.s8.s32 {%r4586, %r4587, %r4588, %r4589}, {%r4192, %r4193, %r4194, %r4195}, {%r4608, %r4609}, {%r4586, %r4587, %r4588, %r4589};
	// end inline asm
	cvt.rn.f32.s32 	%f3221, %r4586;
	mul.f32 	%f3222, %f2941, %f3221;
	fma.rn.f32 	%f3223, %f3222, %f2117, %f2535;
	cvt.rn.f32.s32 	%f3224, %r4587;
	mul.f32 	%f3225, %f2941, %f3224;
	fma.rn.f32 	%f3226, %f3225, %f2118, %f2538;
	cvt.rn.f32.s32 	%f3227, %r4588;
	mul.f32 	%f3228, %f2945, %f3227;
	fma.rn.f32 	%f3229, %f3228, %f2117, %f2541;
	cvt.rn.f32.s32 	%f3230, %r4589;
	mul.f32 	%f3231, %f2945, %f3230;
	fma.rn.f32 	%f3232, %f3231, %f2118, %f2544;
	mov.u32 	%r4600, %r5170;
	mov.u32 	%r4601, %r5170;
	mov.u32 	%r4602, %r5170;
	mov.u32 	%r4603, %r5170;
	// begin inline asm
	mma.sync.aligned.m16n8k32.row.col.s32.s8.s8.s32 {%r4600, %r4601, %r4602, %r4603}, {%r4208, %r4209, %r4210, %r4211}, {%r4608, %r4609}, {%r4600, %r4601, %r4602, %r4603};
	// end inline asm
	cvt.rn.f32.s32 	%f3233, %r4600;
	mul.f32 	%f3234, %f2949, %f3233;
	fma.rn.f32 	%f3235, %f3234, %f2117, %f2547;
	cvt.rn.f32.s32 	%f3236, %r4601;
	mul.f32 	%f3237, %f2949, %f3236;
	fma.rn.f32 	%f3238, %f3237, %f2118, %f2550;
	cvt.rn.f32.s32 	%f3239, %r4602;
	mul.f32 	%f3240, %f2953, %f3239;
	fma.rn.f32 	%f3241, %f3240, %f2117, %f2553;
	cvt.rn.f32.s32 	%f3242, %r4603;
	mul.f32 	%f3243, %f2953, %f3242;
	fma.rn.f32 	%f3244, %f3243, %f2118, %f2556;
	ld.shared.u32 	%r4638, [%r5666+6960];
	ld.shared.u32 	%r4639, [%r5666+6976];
	// begin inline asm
	{.reg .f16 low,high;
  mov.b32 {low,high},%r4614;
  cvt.f32.f16 %f2119, low;}

	// end inline asm
	// begin inline asm
	{.reg .f16 low,high;
  mov.b32 {low,high},%r4615;
  cvt.f32.f16 %f2120, low;}

	// end inline asm
	mov.u32 	%r4616, %r5170;
	mov.u32 	%r4617, %r5170;
	mov.u32 	%r4618, %r5170;
	mov.u32 	%r4619, %r5170;
	// begin inline asm
	mma.sync.aligned.m16n8k32.row.col.s32.s8.s8.s32 {%r4616, %r4617, %r4618, %r4619}, {%r4196, %r4197, %r4198, %r4199}, {%r4638, %r4639}, {%r4616, %r4617, %r4618, %r4619};
	// end inline asm
	cvt.rn.f32.s32 	%f3245, %r4616;
	mul.f32 	%f3246, %f2942, %f3245;
	fma.rn.f32 	%f3247, %f3246, %f2119, %f3223;
	cvt.rn.f32.s32 	%f3248, %r4617;
	mul.f32 	%f3249, %f2942, %f3248;
	fma.rn.f32 	%f3250, %f3249, %f2120, %f3226;
	cvt.rn.f32.s32 	%f3251, %r4618;
	mul.f32 	%f3252, %f2946, %f3251;
	fma.rn.f32 	%f3253, %f3252, %f2119, %f3229;
	cvt.rn.f32.s32 	%f3254, %r4619;
	mul.f32 	%f3255, %f2946, %f3254;
	fma.rn.f32 	%f3256, %f3255, %f2120, %f3232;
	mov.u32 	%r4630, %r5170;
	mov.u32 	%r4631, %r5170;
	mov.u32 	%r4632, %r5170;
	mov.u32 	%r4633, %r5170;
	// begin inline asm
	mma.sync.aligned.m16n8k32.row.col.s32.s8.s8.s32 {%r4630, %r4631, %r4632, %r4633}, {%r4212, %r4213, %r4214, %r4215}, {%r4638, %r4639}, {%r4630, %r4631, %r4632, %r4633};
	// end inline asm
	cvt.rn.f32.s32 	%f3257, %r4630;
	mul.f32 	%f3258, %f2950, %f3257;
	fma.rn.f32 	%f3259, %f3258, %f2119, %f3235;
	cvt.rn.f32.s32 	%f3260, %r4631;
	mul.f32 	%f3261, %f2950, %f3260;
	fma.rn.f32 	%f3262, %f3261, %f2120, %f3238;
	cvt.rn.f32.s32 	%f3263, %r4632;
	mul.f32 	%f3264, %f2954, %f3263;
	fma.rn.f32 	%f3265, %f3264, %f2119, %f3241;
	cvt.rn.f32.s32 	%f3266, %r4633;
	mul.f32 	%f3267, %f2954, %f3266;
	fma.rn.f32 	%f3268, %f3267, %f2120, %f3244;
	ld.shared.u32 	%r4668, [%r5666+6992];
	ld.shared.u32 	%r4669, [%r5666+7008];
	// begin inline asm
	{.reg .f16 low,high;
  mov.b32 {low,high},%r4644;
  cvt.f32.f16 %f2121, low;}

	// end inline asm
	// begin inline asm
	{.reg .f16 low,high;
  mov.b32 {low,high},%r4645;
  cvt.f32.f16 %f2122, low;}

	// end inline asm
	mov.u32 	%r4646, %r5170;
	mov.u32 	%r4647, %r5170;
	mov.u32 	%r4648, %r5170;
	mov.u32 	%r4649, %r5170;
	// begin inline asm
	mma.sync.aligned.m16n8k32.row.col.s32.s8.s8.s32 {%r4646, %r4647, %r4648, %r4649}, {%r4200, %r4201, %r4202, %r4203}, {%r4668, %r4669}, {%r4646, %r4647, %r4648, %r4649};
	// end inline asm
	cvt.rn.f32.s32 	%f3269, %r4646;
	mul.f32 	%f3270, %f2943, %f3269;
	fma.rn.f32 	%f3271, %f3270, %f2121, %f3247;
	cvt.rn.f32.s32 	%f3272, %r4647;
	mul.f32 	%f3273, %f2943, %f3272;
	fma.rn.f32 	%f3274, %f3273, %f2122, %f3250;
	cvt.rn.f32.s32 	%f3275, %r4648;
	mul.f32 	%f3276, %f2947, %f3275;
	fma.rn.f32 	%f3277, %f3276, %f2121, %f3253;
	cvt.rn.f32.s32 	%f3278, %r4649;
	mul.f32 	%f3279, %f2947, %f3278;
	fma.rn.f32 	%f3280, %f3279, %f2122, %f3256;
	mov.u32 	%r4660, %r5170;
	mov.u32 	%r4661, %r5170;
	mov.u32 	%r4662, %r5170;
	mov.u32 	%r4663, %r5170;
	// begin inline asm
	mma.sync.aligned.m16n8k32.row.col.s32.s8.s8.s32 {%r4660, %r4661, %r4662, %r4663}, {%r4216, %r4217, %r4218, %r4219}, {%r4668, %r4669}, {%r4660, %r4661, %r4662, %r4663};
	// end inline asm
	cvt.rn.f32.s32 	%f3281, %r4660;
	mul.f32 	%f3282, %f2951, %f3281;
	fma.rn.f32 	%f3283, %f3282, %f2121, %f3259;
	cvt.rn.f32.s32 	%f3284, %r4661;
	mul.f32 	%f3285, %f2951, %f3284;
	fma.rn.f32 	%f3286, %f3285, %f2122, %f3262;
	cvt.rn.f32.s32 	%f3287, %r4662;
	mul.f32 	%f3288, %f2955, %f3287;
	fma.rn.f32 	%f3289, %f3288, %f2121, %f3265;
	cvt.rn.f32.s32 	%f3290, %r4663;
	mul.f32 	%f3291, %f2955, %f3290;
	fma.rn.f32 	%f3292, %f3291, %f2122, %f3268;
	ld.shared.u32 	%r4698, [%r5666+7024];
	ld.shared.u32 	%r4699, [%r5666+7040];
	// begin inline asm
	{.reg .f16 low,high;
  mov.b32 {low,high},%r4674;
  cvt.f32.f16 %f2123, low;}

	// end inline asm
	// begin inline asm
	{.reg .f16 low,high;
  mov.b32 {low,high},%r4675;
  cvt.f32.f16 %f2124, low;}

	// end inline asm
	mov.u32 	%r4676, %r5170;
	mov.u32 	%r4677, %r5170;
	mov.u32 	%r4678, %r5170;
	mov.u32 	%r4679, %r5170;
	// begin inline asm
	mma.sync.aligned.m16n8k32.row.col.s32.s8.s8.s32 {%r4676, %r4677, %r4678, %r4679}, {%r4204, %r4205, %r4206, %r4207}, {%r4698, %r4699}, {%r4676, %r4677, %r4678, %r4679};
	// end inline asm
	cvt.rn.f32.s32 	%f3293, %r4676;
	mul.f32 	%f3294, %f2944, %f3293;
	fma.rn.f32 	%f3877, %f3294, %f2123, %f3271;
	cvt.rn.f32.s32 	%f3295, %r4677;
	mul.f32 	%f3296, %f2944, %f3295;
	fma.rn.f32 	%f3878, %f3296, %f2124, %f3274;
	cvt.rn.f32.s32 	%f3297, %r4678;
	mul.f32 	%f3298, %f2948, %f3297;
	fma.rn.f32 	%f3879, %f3298, %f2123, %f3277;
	cvt.rn.f32.s32 	%f3299, %r4679;
	mul.f32 	%f3300, %f2948, %f3299;
	fma.rn.f32 	%f3880, %f3300, %f2124, %f3280;
	mov.u32 	%r4690, %r5170;
	mov.u32 	%r4691, %r5170;
	mov.u32 	%r4692, %r5170;
	mov.u32 	%r4693, %r5170;
	// begin inline asm
	mma.sync.aligned.m16n8k32.row.col.s32.s8.s8.s32 {%r4690, %r4691, %r4692, %r4693}, {%r4220, %r4221, %r4222, %r4223}, {%r4698, %r4699}, {%r4690, %r4691, %r4692, %r4693};
	// end inline asm
	cvt.rn.f32.s32 	%f3301, %r4690;
	mul.f32 	%f3302, %f2952, %f3301;
	fma.rn.f32 	%f3881, %f3302, %f2123, %f3283;
	cvt.rn.f32.s32 	%f3303, %r4691;
	mul.f32 	%f3304, %f2952, %f3303;
	fma.rn.f32 	%f3882, %f3304, %f2124, %f3286;
	cvt.rn.f32.s32 	%f3305, %r4692;
	mul.f32 	%f3306, %f2956, %f3305;
	fma.rn.f32 	%f3883, %f3306, %f2123, %f3289;
	cvt.rn.f32.s32 	%f3307, %r4693;
	mul.f32 	%f3308, %f2956, %f3307;
	fma.rn.f32 	%f3884, %f3308, %f2124, %f3292;
	ld.shared.u32 	%r4728, [%r5666+9232];
	ld.shared.u32 	%r4729, [%r5666+9248];
	ld.shared.v4.u32 	{%r4704, %r4734, %r4764, %r4794}, [%r5667+9216];
	// begin inline asm
	{.reg .f16 low,high;
  mov.b32 {low,high},%r4704;
  cvt.f32.f16 %f2125, low;}

	// end inline asm
	ld.shared.v4.u32 	{%r4705, %r4735, %r4765, %r4795}, [%r5667+9360];
	// begin inline asm
	{.reg .f16 low,high;
  mov.b32 {low,high},%r4705;
  cvt.f32.f16 %f2126, low;}

	// end inline asm
	mov.u32 	%r4706, %r5170;
	mov.u32 	%r4707, %r5170;
	mov.u32 	%r4708, %r5170;
	mov.u32 	%r4709, %r5170;
	// begin inline asm
	mma.sync.aligned.m16n8k32.row.col.s32.s8.s8.s32 {%r4706, %r4707, %r4708, %r4709}, {%r4192, %r4193, %r4194, %r4195}, {%r4728, %r4729}, {%r4706, %r4707, %r4708, %r4709};
	// end inline asm
	cvt.rn.f32.s32 	%f3309, %r4706;
	mul.f32 	%f3310, %f2941, %f3309;
	fma.rn.f32 	%f3311, %f3310, %f2125, %f2631;
	cvt.rn.f32.s32 	%f3312, %r4707;
	mul.f32 	%f3313, %f2941, %f3312;
	fma.rn.f32 	%f3314, %f3313, %f2126, %f2634;
	cvt.rn.f32.s32 	%f3315, %r4708;
	mul.f32 	%f3316, %f2945, %f3315;
	fma.rn.f32 	%f3317, %f3316, %f2125, %f2637;
	cvt.rn.f32.s32 	%f3318, %r4709;
	mul.f32 	%f3319, %f2945, %f3318;
	fma.rn.f32 	%f3320, %f3319, %f2126, %f2640;
	mov.u32 	%r4720, %r5170;
	mov.u32 	%r4721, %r5170;
	mov.u32 	%r4722, %r5170;
	mov.u32 	%r4723, %r5170;
	// begin inline asm
	mma.sync.aligned.m16n8k32.row.col.s32.s8.s8.s32 {%r4720, %r4721, %r4722, %r4723}, {%r4208, %r4209, %r4210, %r4211}, {%r4728, %r4729}, {%r4720, %r4721, %r4722, %r4723};
	// end inline asm
	cvt.rn.f32.s32 	%f3321, %r4720;
	mul.f32 	%f3322, %f2949, %f3321;
	fma.rn.f32 	%f3323, %f3322, %f2125, %f2643;
	cvt.rn.f32.s32 	%f3324, %r4721;
	mul.f32 	%f3325, %f2949, %f3324;
	fma.rn.f32 	%f3326, %f3325, %f2126, %f2646;
	cvt.rn.f32.s32 	%f3327, %r4722;
	mul.f32 	%f3328, %f2953, %f3327;
	fma.rn.f32 	%f3329, %f3328, %f2125, %f2649;
	cvt.rn.f32.s32 	%f3330, %r4723;
	mul.f32 	%f3331, %f2953, %f3330;
	fma.rn.f32 	%f3332, %f3331, %f2126, %f2652;
	ld.shared.u32 	%r4758, [%r5666+9264];
	ld.shared.u32 	%r4759, [%r5666+9280];
	// begin inline asm
	{.reg .f16 low,high;
  mov.b32 {low,high},%r4734;
  cvt.f32.f16 %f2127, low;}

	// end inline asm
	// begin inline asm
	{.reg .f16 low,high;
  mov.b32 {low,high},%r4735;
  cvt.f32.f16 %f2128, low;}

	// end inline asm
	mov.u32 	%r4736, %r5170;
	mov.u32 	%r4737, %r5170;
	mov.u32 	%r4738, %r5170;
	mov.u32 	%r4739, %r5170;
	// begin inline asm
	mma.sync.aligned.m16n8k32.row.col.s32.s8.s8.s32 {%r4736, %r4737, %r4738, %r4739}, {%r4196, %r4197, %r4198, %r4199}, {%r4758, %r4759}, {%r4736, %r4737, %r4738, %r4739};
	// end inline asm
	cvt.rn.f32.s32 	%f3333, %r4736;
	mul.f32 	%f3334, %f2942, %f3333;
	fma.rn.f32 	%f3335, %f3334, %f2127, %f3311;
	cvt.rn.f32.s32 	%f3336, %r4737;
	mul.f32 	%f3337, %f2942, %f3336;
	fma.rn.f32 	%f3338, %f3337, %f2128, %f3314;
	cvt.rn.f32.s32 	%f3339, %r4738;
	mul.f32 	%f3340, %f2946, %f3339;
	fma.rn.f32 	%f3341, %f3340, %f2127, %f3317;
	cvt.rn.f32.s32 	%f3342, %r4739;
	mul.f32 	%f3343, %f2946, %f3342;
	fma.rn.f32 	%f3344, %f3343, %f2128, %f3320;
	mov.u32 	%r4750, %r5170;
	mov.u32 	%r4751, %r5170;
	mov.u32 	%r4752, %r5170;
	mov.u32 	%r4753, %r5170;
	// begin inline asm
	mma.sync.aligned.m16n8k32.row.col.s32.s8.s8.s32 {%r4750, %r4751, %r4752, %r4753}, {%r4212, %r4213, %r4214, %r4215}, {%r4758, %r4759}, {%r4750, %r4751, %r4752, %r4753};
	// end inline asm
	cvt.rn.f32.s32 	%f3345, %r4750;
	mul.f32 	%f3346, %f2950, %f3345;
	fma.rn.f32 	%f3347, %f3346, %f2127, %f3323;
	cvt.rn.f32.s32 	%f3348, %r4751;
	mul.f32 	%f3349, %f2950, %f3348;
	fma.rn.f32 	%f3350, %f3349, %f2128, %f3326;
	cvt.rn.f32.s32 	%f3351, %r4752;
	mul.f32 	%f3352, %f2954, %f3351;
	fma.rn.f32 	%f3353, %f3352, %f2127, %f3329;
	cvt.rn.f32.s32 	%f3354, %r4753;
	mul.f32 	%f3355, %f2954, %f3354;
	fma.rn.f32 	%f3356, %f3355, %f2128, %f3332;
	ld.shared.u32 	%r4788, [%r5666+9296];
	ld.shared.u32 	%r4789, [%r5666+9312];
	// begin inline asm
	{.reg .f16 low,high;
  mov.b32 {low,high},%r4764;
  cvt.f32.f16 %f2129, low;}

	// end inline asm
	// begin inline asm
	{.reg .f16 low,high;
  mov.b32 {low,high},%r4765;
  cvt.f32.f16 %f2130, low;}

	// end inline asm
	mov.u32 	%r4766, %r5170;
	mov.u32 	%r4767, %r5170;
	mov.u32 	%r4768, %r5170;
	mov.u32 	%r4769, %r5170;
	// begin inline asm
	mma.sync.aligned.m16n8k32.row.col.s32.s8.s8.s32 {%r4766, %r4767, %r4768, %r4769}, {%r4200, %r4201, %r4202, %r4203}, {%r4788, %r4789}, {%r4766, %r4767, %r4768, %r4769};
	// end inline asm
	cvt.rn.f32.s32 	%f3357, %r4766;
	mul.f32 	%f3358, %f2943, %f3357;
	fma.rn.f32 	%f3359, %f3358, %f2129, %f3335;
	cvt.rn.f32.s32 	%f3360, %r4767;
	mul.f32 	%f3361, %f2943, %f3360;
	fma.rn.f32 	%f3362, %f3361, %f2130, %f3338;
	cvt.rn.f32.s32 	%f3363, %r4768;
	mul.f32 	%f3364, %f2947, %f3363;
	fma.rn.f32 	%f3365, %f3364, %f2129, %f3341;
	cvt.rn.f32.s32 	%f3366, %r4769;
	mul.f32 	%f3367, %f2947, %f3366;
	fma.rn.f32 	%f3368, %f3367, %f2130, %f3344;
	mov.u32 	%r4780, %r5170;
	mov.u32 	%r4781, %r5170;
	mov.u32 	%r4782, %r5170;
	mov.u32 	%r4783, %r5170;
	// begin inline asm
	mma.sync.aligned.m16n8k32.row.col.s32.s8.s8.s32 {%r4780, %r4781, %r4782, %r4783}, {%r4216, %r4217, %r4218, %r4219}, {%r4788, %r4789}, {%r4780, %r4781, %r4782, %r4783};
	// end inline asm
	cvt.rn.f32.s32 	%f3369, %r4780;
	mul.f32 	%f3370, %f2951, %f3369;
	fma.rn.f32 	%f3371, %f3370, %f2129, %f3347;
	cvt.rn.f32.s32 	%f3372, %r4781;
	mul.f32 	%f3373, %f2951, %f3372;
	fma.rn.f32 	%f3374, %f3373, %f2130, %f3350;
	cvt.rn.f32.s32 	%f3375, %r4782;
	mul.f32 	%f3376, %f2955, %f3375;
	fma.rn.f32 	%f3377, %f3376, %f2129, %f3353;
	cvt.rn.f32.s32 	%f3378, %r4783;
	mul.f32 	%f3379, %f2955, %f3378;
	fma.rn.f32 	%f3380, %f3379, %f2130, %f3356;
	ld.shared.u32 	%r4818, [%r5666+9328];
	ld.shared.u32 	%r4819, [%r5666+9344];
	// begin inline asm
	{.reg .f16 low,high;
  mov.b32 {low,high},%r4794;
  cvt.f32.f16 %f2131, low;}

	// end inline asm
	// begin inline asm
	{.reg .f16 low,high;
  mov.b32 {low,high},%r4795;
  cvt.f32.f16 %f2132, low;}

	// end inline asm
	mov.u32 	%r4796, %r5170;
	mov.u32 	%r4797, %r5170;
	mov.u32 	%r4798, %r5170;
	mov.u32 	%r4799, %r5170;
	// begin inline asm
	mma.sync.aligned.m16n8k32.row.col.s32.s8.s8.s32 {%r4796, %r4797, %r4798, %r4799}, {%r4204, %r4205, %r4206, %r4207}, {%r4818, %r4819}, {%r4796, %r4797, %r4798, %r4799};
	// end inline asm
	cvt.rn.f32.s32 	%f3381, %r4796;
	mul.f32 	%f3382, %f2944, %f3381;
	fma.rn.f32 	%f3885, %f3382, %f2131, %f3359;
	cvt.rn.f32.s32 	%f3383, %r4797;
	mul.f32 	%f3384, %f2944, %f3383;
	fma.rn.f32 	%f3886, %f3384, %f2132, %f3362;
	cvt.rn.f32.s32 	%f3385, %r4798;
	mul.f32 	%f3386, %f2948, %f3385;
	fma.rn.f32 	%f3887, %f3386, %f2131, %f3365;
	cvt.rn.f32.s32 	%f3387, %r4799;
	mul.f32 	%f3388, %f2948, %f3387;
	fma.rn.f32 	%f3888, %f3388, %f2132, %f3368;
	mov.u32 	%r4810, %r5170;
	mov.u32 	%r4811, %r5170;
	mov.u32 	%r4812, %r5170;
	mov.u32 	%r4813, %r5170;
	// begin inline asm
	mma.sync.aligned.m16n8k32.row.col.s32.s8.s8.s32 {%r4810, %r4811, %r4812, %r4813}, {%r4220, %r4221, %r4222, %r4223}, {%r4818, %r4819}, {%r4810, %r4811, %r4812, %r4813};
	// end inline asm
	cvt.rn.f32.s32 	%f3389, %r4810;
	mul.f32 	%f3390, %f2952, %f3389;
	fma.rn.f32 	%f3889, %f3390, %f2131, %f3371;
	cvt.rn.f32.s32 	%f3391, %r4811;
	mul.f32 	%f3392, %f2952, %f3391;
	fma.rn.f32 	%f3890, %f3392, %f2132, %f3374;
	cvt.rn.f32.s32 	%f3393, %r4812;
	mul.f32 	%f3394, %f2956, %f3393;
	fma.rn.f32 	%f3891, %f3394, %f2131, %f3377;
	cvt.rn.f32.s32 	%f3395, %r4813;
	mul.f32 	%f3396, %f2956, %f3395;
	fma.rn.f32 	%f3892, %f3396, %f2132, %f3380;
	ld.shared.u32 	%r4848, [%r5666+11536];
	ld.shared.u32 	%r4849, [%r5666+11552];
	ld.shared.v4.u32 	{%r4824, %r4854, %r4884, %r4914}, [%r5667+11520];
	// begin inline asm
	{.reg .f16 low,high;
  mov.b32 {low,high},%r4824;
  cvt.f32.f16 %f2133, low;}

	// end inline asm
	ld.shared.v4.u32 	{%r4825, %r4855, %r4885, %r4915}, [%r5667+11664];
	// begin inline asm
	{.reg .f16 low,high;
  mov.b32 {low,high},%r4825;
  cvt.f32.f16 %f2134, low;}

	// end inline asm
	mov.u32 	%r4826, %r5170;
	mov.u32 	%r4827, %r5170;
	mov.u32 	%r4828, %r5170;
	mov.u32 	%r4829, %r5170;
	// begin inline asm
	mma.sync.aligned.m16n8k32.row.col.s32.s8.s8.s32 {%r4826, %r4827, %r4828, %r4829}, {%r4192, %r4193, %r4194, %r4195}, {%r4848, %r4849}, {%r4826, %r4827, %r4828, %r4829};
	// end inline asm
	cvt.rn.f32.s32 	%f3397, %r4826;
	mul.f32 	%f3398, %f2941, %f3397;
	fma.rn.f32 	%f3399, %f3398, %f2133, %f2727;
	cvt.rn.f32.s32 	%f3400, %r4827;
	mul.f32 	%f3401, %f2941, %f3400;
	fma.rn.f32 	%f3402, %f3401, %f2134, %f2730;
	cvt.rn.f32.s32 	%f3403, %r4828;
	mul.f32 	%f3404, %f2945, %f3403;
	fma.rn.f32 	%f3405, %f3404, %f2133, %f2733;
	cvt.rn.f32.s32 	%f3406, %r4829;
	mul.f32 	%f3407, %f2945, %f3406;
	fma.rn.f32 	%f3408, %f3407, %f2134, %f2736;
	mov.u32 	%r4840, %r5170;
	mov.u32 	%r4841, %r5170;
	mov.u32 	%r4842, %r5170;
	mov.u32 	%r4843, %r5170;
	// begin inline asm
	mma.sync.aligned.m16n8k32.row.col.s32.s8.s8.s32 {%r4840, %r4841, %r4842, %r4843}, {%r4208, %r4209, %r4210, %r4211}, {%r4848, %r4849}, {%r4840, %r4841, %r4842, %r4843};
	// end inline asm
	cvt.rn.f32.s32 	%f3409, %r4840;
	mul.f32 	%f3410, %f2949, %f3409;
	fma.rn.f32 	%f3411, %f3410, %f2133, %f2739;
	cvt.rn.f32.s32 	%f3412, %r4841;
	mul.f32 	%f3413, %f2949, %f3412;
	fma.rn.f32 	%f3414, %f3413, %f2134, %f2742;
	cvt.rn.f32.s32 	%f3415, %r4842;
	mul.f32 	%f3416, %f2953, %f3415;
	fma.rn.f32 	%f3417, %f3416, %f2133, %f2745;
	cvt.rn.f32.s32 	%f3418, %r4843;
	mul.f32 	%f3419, %f2953, %f3418;
	fma.rn.f32 	%f3420, %f3419, %f2134, %f2748;
	ld.shared.u32 	%r4878, [%r5666+11568];
	ld.shared.u32 	%r4879, [%r5666+11584];
	// begin inline asm
	{.reg .f16 low,high;
  mov.b32 {low,high},%r4854;
  cvt.f32.f16 %f2135, low;}

	// end inline asm
	// begin inline asm
	{.reg .f16 low,high;
  mov.b32 {low,high},%r4855;
  cvt.f32.f16 %f2136, low;}

	// end inline asm
	mov.u32 	%r4856, %r5170;
	mov.u32 	%r4857, %r5170;
	mov.u32 	%r4858, %r5170;
	mov.u32 	%r4859, %r5170;
	// begin inline asm
	mma.sync.aligned.m16n8k32.row.col.s32.s8.s8.s32 {%r4856, %r4857, %r4858, %r4859}, {%r4196, %r4197, %r4198, %r4199}, {%r4878, %r4879}, {%r4856, %r4857, %r4858, %r4859};
	// end inline asm
	cvt.rn.f32.s32 	%f3421, %r4856;
	mul.f32 	%f3422, %f2942, %f3421;
	fma.rn.f32 	%f3423, %f3422, %f2135, %f3399;
	cvt.rn.f32.s32 	%f3424, %r4857;
	mul.f32 	%f3425, %f2942, %f3424;
	fma.rn.f32 	%f3426, %f3425, %f2136, %f3402;
	cvt.rn.f32.s32 	%f3427, %r4858;
	mul.f32 	%f3428, %f2946, %f3427;
	fma.rn.f32 	%f3429, %f3428, %f2135, %f3405;
	cvt.rn.f32.s32 	%f3430, %r4859;
	mul.f32 	%f3431, %f2946, %f3430;
	fma.rn.f32 	%f3432, %f3431, %f2136, %f3408;
	mov.u32 	%r4870, %r5170;
	mov.u32 	%r4871, %r5170;
	mov.u32 	%r4872, %r5170;
	mov.u32 	%r4873, %r5170;
	// begin inline asm
	mma.sync.aligned.m16n8k32.row.col.s32.s8.s8.s32 {%r4870, %r4871, %r4872, %r4873}, {%r4212, %r4213, %r4214, %r4215}, {%r4878, %r4879}, {%r4870, %r4871, %r4872, %r4873};
	// end inline asm
	cvt.rn.f32.s32 	%f3433, %r4870;
	mul.f32 	%f3434, %f2950, %f3433;
	fma.rn.f32 	%f3435, %f3434, %f2135, %f3411;
	cvt.rn.f32.s32 	%f3436, %r4871;
	mul.f32 	%f3437, %f2950, %f3436;
	fma.rn.f32 	%f3438, %f3437, %f2136, %f3414;
	cvt.rn.f32.s32 	%f3439, %r4872;
	mul.f32 	%f3440, %f2954, %f3439;
	fma.rn.f32 	%f3441, %f3440, %f2135, %f3417;
	cvt.rn.f32.s32 	%f3442, %r4873;
	mul.f32 	%f3443, %f2954, %f3442;
	fma.rn.f32 	%f3444, %f3443, %f2136, %f3420;
	ld.shared.u32 	%r4908, [%r5666+11600];
	ld.shared.u32 	%r4909, [%r5666+11616];
	// begin inline asm
	{.reg .f16 low,high;
  mov.b32 {low,high},%r4884;
  cvt.f32.f16 %f2137, low;}

	// end inline asm
	// begin inline asm
	{.reg .f16 low,high;
  mov.b32 {low,high},%r4885;
  cvt.f32.f16 %f2138, low;}

	// end inline asm
	mov.u32 	%r4886, %r5170;
	mov.u32 	%r4887, %r5170;
	mov.u32 	%r4888, %r5170;
	mov.u32 	%r4889, %r5170;
	// begin inline asm
	mma.sync.aligned.m16n8k32.row.col.s32.s8.s8.s32 {%r4886, %r4887, %r4888, %r4889}, {%r4200, %r4201, %r4202, %r4203}, {%r4908, %r4909}, {%r4886, %r4887, %r4888, %r4889};
	// end inline asm
	cvt.rn.f32.s32 	%f3445, %r4886;
	mul.f32 	%f3446, %f2943, %f3445;
	fma.rn.f32 	%f3447, %f3446, %f2137, %f3423;
	cvt.rn.f32.s32 	%f3448, %r4887;
	mul.f32 	%f3449, %f2943, %f3448;
	fma.rn.f32 	%f3450, %f3449, %f2138, %f3426;
	cvt.rn.f32.s32 	%f3451, %r4888;
	mul.f32 	%f3452, %f2947, %f3451;
	fma.rn.f32 	%f3453, %f3452, %f2137, %f3429;
	cvt.rn.f32.s32 	%f3454, %r4889;
	mul.f32 	%f3455, %f2947, %f3454;
	fma.rn.f32 	%f3456, %f3455, %f2138, %f3432;
	mov.u32 	%r4900, %r5170;
	mov.u32 	%r4901, %r5170;
	mov.u32 	%r4902, %r5170;
	mov.u32 	%r4903, %r5170;
	// begin inline asm
	mma.sync.aligned.m16n8k32.row.col.s32.s8.s8.s32 {%r4900, %r4901, %r4902, %r4903}, {%r4216, %r4217, %r4218, %r4219}, {%r4908, %r4909}, {%r4900, %r4901, %r4902, %r4903};
	// end inline asm
	cvt.rn.f32.s32 	%f3457, %r4900;
	mul.f32 	%f3458, %f2951, %f3457;
	fma.rn.f32 	%f3459, %f3458, %f2137, %f3435;
	cvt.rn.f32.s32 	%f3460, %r4901;
	mul.f32 	%f3461, %f2951, %f3460;
	fma.rn.f32 	%f3462, %f3461, %f2138, %f3438;
	cvt.rn.f32.s32 	%f3463, %r4902;
	mul.f32 	%f3464, %f2955, %f3463;
	fma.rn.f32 	%f3465, %f3464, %f2137, %f3441;
	cvt.rn.f32.s32 	%f3466, %r4903;
	mul.f32 	%f3467, %f2955, %f3466;
	fma.rn.f32 	%f3468, %f3467, %f2138, %f3444;
	ld.shared.u32 	%r4938, [%r5666+11632];
	ld.shared.u32 	%r4939, [%r5666+11648];
	// begin inline asm
	{.reg .f16 low,high;
  mov.b32 {low,high},%r4914;
  cvt.f32.f16 %f2139, low;}

	// end inline asm
	// begin inline asm
	{.reg .f16 low,high;
  mov.b32 {low,high},%r4915;
  cvt.f32.f16 %f2140, low;}

	// end inline asm
	mov.u32 	%r4916, %r5170;
	mov.u32 	%r4917, %r5170;
	mov.u32 	%r4918, %r5170;
	mov.u32 	%r4919, %r5170;
	// begin inline asm
	mma.sync.aligned.m16n8k32.row.col.s32.s8.s8.s32 {%r4916, %r4917, %r4918, %r4919}, {%r4204, %r4205, %r4206, %r4207}, {%r4938, %r4939}, {%r4916, %r4917, %r4918, %r4919};
	// end inline asm
	cvt.rn.f32.s32 	%f3469, %r4916;
	mul.f32 	%f3470, %f2944, %f3469;
	fma.rn.f32 	%f3893, %f3470, %f2139, %f3447;
	cvt.rn.f32.s32 	%f3471, %r4917;
	mul.f32 	%f3472, %f2944, %f3471;
	fma.rn.f32 	%f3894, %f3472, %f2140, %f3450;
	cvt.rn.f32.s32 	%f3473, %r4918;
	mul.f32 	%f3474, %f2948, %f3473;
	fma.rn.f32 	%f3895, %f3474, %f2139, %f3453;
	cvt.rn.f32.s32 	%f3475, %r4919;
	mul.f32 	%f3476, %f2948, %f3475;
	fma.rn.f32 	%f3896, %f3476, %f2140, %f3456;
	mov.u32 	%r4930, %r5170;
	mov.u32 	%r4931, %r5170;
	mov.u32 	%r4932, %r5170;
	mov.u32 	%r4933, %r5170;
	// begin inline asm
	mma.sync.aligned.m16n8k32.row.col.s32.s8.s8.s32 {%r4930, %r4931, %r4932, %r4933}, {%r4220, %r4221, %r4222, %r4223}, {%r4938, %r4939}, {%r4930, %r4931, %r4932, %r4933};
	// end inline asm
	cvt.rn.f32.s32 	%f3477, %r4930;
	mul.f32 	%f3478, %f2952, %f3477;
	fma.rn.f32 	%f3897, %f3478, %f2139, %f3459;
	cvt.rn.f32.s32 	%f3479, %r4931;
	mul.f32 	%f3480, %f2952, %f3479;
	fma.rn.f32 	%f3898, %f3480, %f2140, %f3462;
	cvt.rn.f32.s32 	%f3481, %r4932;
	mul.f32 	%f3482, %f2956, %f3481;
	fma.rn.f32 	%f3899, %f3482, %f2139, %f3465;
	cvt.rn.f32.s32 	%f3483, %r4933;
	mul.f32 	%f3484, %f2956, %f3483;
	fma.rn.f32 	%f3900, %f3484, %f2140, %f3468;
	ld.shared.u32 	%r4968, [%r5666+13840];
	ld.shared.u32 	%r4969, [%r5666+13856];
	ld.shared.v4.u32 	{%r4944, %r4974, %r5004, %r5034}, [%r5667+13824];
	// begin inline asm
	{.reg .f16 low,high;
  mov.b32 {low,high},%r4944;
  cvt.f32.f16 %f2141, low;}

	// end inline asm
	ld.shared.v4.u32 	{%r4945, %r4975, %r5005, %r5035}, [%r5667+13968];
	// begin inline asm
	{.reg .f16 low,high;
  mov.b32 {low,high},%r4945;
  cvt.f32.f16 %f2142, low;}

	// end inline asm
	mov.u32 	%r4946, %r5170;
	mov.u32 	%r4947, %r5170;
	mov.u32 	%r4948, %r5170;
	mov.u32 	%r4949, %r5170;
	// begin inline asm
	mma.sync.aligned.m16n8k32.row.col.s32.s8.s8.s32 {%r4946, %r4947, %r4948, %r4949}, {%r4192, %r4193, %r4194, %r4195}, {%r4968, %r4969}, {%r4946, %r4947, %r4948, %r4949};
	// end inline asm
	cvt.rn.f32.s32 	%f3485, %r4946;
	mul.f32 	%f3486, %f2941, %f3485;
	fma.rn.f32 	%f3487, %f3486, %f2141, %f2823;
	cvt.rn.f32.s32 	%f3488, %r4947;
	mul.f32 	%f3489, %f2941, %f3488;
	fma.rn.f32 	%f3490, %f3489, %f2142, %f2826;
	cvt.rn.f32.s32 	%f3491, %r4948;
	mul.f32 	%f3492, %f2945, %f3491;
	fma.rn.f32 	%f3493, %f3492, %f2141, %f2829;
	cvt.rn.f32.s32 	%f3494, %r4949;
	mul.f32 	%f3495, %f2945, %f3494;
	fma.rn.f32 	%f3496, %f3495, %f2142, %f2832;
	mov.u32 	%r4960, %r5170;
	mov.u32 	%r4961, %r5170;
	mov.u32 	%r4962, %r5170;
	mov.u32 	%r4963, %r5170;
	// begin inline asm
	mma.sync.aligned.m16n8k32.row.col.s32.s8.s8.s32 {%r4960, %r4961, %r4962, %r4963}, {%r4208, %r4209, %r4210, %r4211}, {%r4968, %r4969}, {%r4960, %r4961, %r4962, %r4963};
	// end inline asm
	cvt.rn.f32.s32 	%f3497, %r4960;
	mul.f32 	%f3498, %f2949, %f3497;
	fma.rn.f32 	%f3499, %f3498, %f2141, %f2835;
	cvt.rn.f32.s32 	%f3500, %r4961;
	mul.f32 	%f3501, %f2949, %f3500;
	fma.rn.f32 	%f3502, %f3501, %f2142, %f2838;
	cvt.rn.f32.s32 	%f3503, %r4962;
	mul.f32 	%f3504, %f2953, %f3503;
	fma.rn.f32 	%f3505, %f3504, %f2141, %f2841;
	cvt.rn.f32.s32 	%f3506, %r4963;
	mul.f32 	%f3507, %f2953, %f3506;
	fma.rn.f32 	%f3508, %f3507, %f2142, %f2844;
	ld.shared.u32 	%r4998, [%r5666+13872];
	ld.shared.u32 	%r4999, [%r5666+13888];
	// begin inline asm
	{.reg .f16 low,high;
  mov.b32 {low,high},%r4974;
  cvt.f32.f16 %f2143, low;}

	// end inline asm
	// begin inline asm
	{.reg .f16 low,high;
  mov.b32 {low,high},%r4975;
  cvt.f32.f16 %f2144, low;}

	// end inline asm
	mov.u32 	%r4976, %r5170;
	mov.u32 	%r4977, %r5170;
	mov.u32 	%r4978, %r5170;
	mov.u32 	%r4979, %r5170;
	// begin inline asm
	mma.sync.aligned.m16n8k32.row.col.s32.s8.s8.s32 {%r4976, %r4977, %r4978, %r4979}, {%r4196, %r4197, %r4198, %r4199}, {%r4998, %r4999}, {%r4976, %r4977, %r4978, %r4979};
	// end inline asm
	cvt.rn.f32.s32 	%f3509, %r4976;
	mul.f32 	%f3510, %f2942, %f3509;
	fma.rn.f32 	%f3511, %f3510, %f2143, %f3487;
	cvt.rn.f32.s32 	%f3512, %r4977;
	mul.f32 	%f3513, %f2942, %f3512;
	fma.rn.f32 	%f3514, %f3513, %f2144, %f3490;
	cvt.rn.f32.s32 	%f3515, %r4978;
	mul.f32 	%f3516, %f2946, %f3515;
	fma.rn.f32 	%f3517, %f3516, %f2143, %f3493;
	cvt.rn.f32.s32 	%f3518, %r4979;
	mul.f32 	%f3519, %f2946, %f3518;
	fma.rn.f32 	%f3520, %f3519, %f2144, %f3496;
	mov.u32 	%r4990, %r5170;
	mov.u32 	%r4991, %r5170;
	mov.u32 	%r4992, %r5170;
	mov.u32 	%r4993, %r5170;
	// begin inline asm
	mma.sync.aligned.m16n8k32.row.col.s32.s8.s8.s32 {%r4990, %r4991, %r4992, %r4993}, {%r4212, %r4213, %r4214, %r4215}, {%r4998, %r4999}, {%r4990, %r4991, %r4992, %r4993};
	// end inline asm
	cvt.rn.f32.s32 	%f3521, %r4990;
	mul.f32 	%f3522, %f2950, %f3521;
	fma.rn.f32 	%f3523, %f3522, %f2143, %f3499;
	cvt.rn.f32.s32 	%f3524, %r4991;
	mul.f32 	%f3525, %f2950, %f3524;
	fma.rn.f32 	%f3526, %f3525, %f2144, %f3502;
	cvt.rn.f32.s32 	%f3527, %r4992;
	mul.f32 	%f3528, %f2954, %f3527;
	fma.rn.f32 	%f3529, %f3528, %f2143, %f3505;
	cvt.rn.f32.s32 	%f3530, %r4993;
	mul.f32 	%f3531, %f2954, %f3530;
	fma.rn.f32 	%f3532, %f3531, %f2144, %f3508;
	ld.shared.u32 	%r5028, [%r5666+13904];
	ld.shared.u32 	%r5029, [%r5666+13920];
	// begin inline asm
	{.reg .f16 low,high;
  mov.b32 {low,high},%r5004;
  cvt.f32.f16 %f2145, low;}

	// end inline asm
	// begin inline asm
	{.reg .f16 low,high;
  mov.b32 {low,high},%r5005;
  cvt.f32.f16 %f2146, low;}

	// end inline asm
	mov.u32 	%r5006, %r5170;
	mov.u32 	%r5007, %r5170;
	mov.u32 	%r5008, %r5170;
	mov.u32 	%r5009, %r5170;
	// begin inline asm
	mma.sync.aligned.m16n8k32.row.col.s32.s8.s8.s32 {%r5006, %r5007, %r5008, %r5009}, {%r4200, %r4201, %r4202, %r4203}, {%r5028, %r5029}, {%r5006, %r5007, %r5008, %r5009};
	// end inline asm
	cvt.rn.f32.s32 	%f3533, %r5006;
	mul.f32 	%f3534, %f2943, %f3533;
	fma.rn.f32 	%f3535, %f3534, %f2145, %f3511;
	cvt.rn.f32.s32 	%f3536, %r5007;
	mul.f32 	%f3537, %f2943, %f3536;
	fma.rn.f32 	%f3538, %f3537, %f2146, %f3514;
	cvt.rn.f32.s32 	%f3539, %r5008;
	mul.f32 	%f3540, %f2947, %f3539;
	fma.rn.f32 	%f3541, %f3540, %f2145, %f3517;
	cvt.rn.f32.s32 	%f3542, %r5009;
	mul.f32 	%f3543, %f2947, %f3542;
	fma.rn.f32 	%f3544, %f3543, %f2146, %f3520;
	mov.u32 	%r5020, %r5170;
	mov.u32 	%r5021, %r5170;
	mov.u32 	%r5022, %r5170;
	mov.u32 	%r5023, %r5170;
	// begin inline asm
	mma.sync.aligned.m16n8k32.row.col.s32.s8.s8.s32 {%r5020, %r5021, %r5022, %r5023}, {%r4216, %r4217, %r4218, %r4219}, {%r5028, %r5029}, {%r5020, %r5021, %r5022, %r5023};
	// end inline asm
	cvt.rn.f32.s32 	%f3545, %r5020;
	mul.f32 	%f3546, %f2951, %f3545;
	fma.rn.f32 	%f3547, %f3546, %f2145, %f3523;
	cvt.rn.f32.s32 	%f3548, %r5021;
	mul.f32 	%f3549, %f2951, %f3548;
	fma.rn.f32 	%f3550, %f3549, %f2146, %f3526;
	cvt.rn.f32.s32 	%f3551, %r5022;
	mul.f32 	%f3552, %f2955, %f3551;
	fma.rn.f32 	%f3553, %f3552, %f2145, %f3529;
	cvt.rn.f32.s32 	%f3554, %r5023;
	mul.f32 	%f3555, %f2955, %f3554;
	fma.rn.f32 	%f3556, %f3555, %f2146, %f3532;
	ld.shared.u32 	%r5058, [%r5666+13936];
	ld.shared.u32 	%r5059, [%r5666+13952];
	// begin inline asm
	{.reg .f16 low,high;
  mov.b32 {low,high},%r5034;
  cvt.f32.f16 %f2147, low;}

	// end inline asm
	// begin inline asm
	{.reg .f16 low,high;
  mov.b32 {low,high},%r5035;
  cvt.f32.f16 %f2148, low;}

	// end inline asm
	mov.u32 	%r5036, %r5170;
	mov.u32 	%r5037, %r5170;
	mov.u32 	%r5038, %r5170;
	mov.u32 	%r5039, %r5170;
	// begin inline asm
	mma.sync.aligned.m16n8k32.row.col.s32.s8.s8.s32 {%r5036, %r5037, %r5038, %r5039}, {%r4204, %r4205, %r4206, %r4207}, {%r5058, %r5059}, {%r5036, %r5037, %r5038, %r5039};
	// end inline asm
	cvt.rn.f32.s32 	%f3557, %r5036;
	mul.f32 	%f3558, %f2944, %f3557;
	fma.rn.f32 	%f3901, %f3558, %f2147, %f3535;
	cvt.rn.f32.s32 	%f3559, %r5037;
	mul.f32 	%f3560, %f2944, %f3559;
	fma.rn.f32 	%f3902, %f3560, %f2148, %f3538;
	cvt.rn.f32.s32 	%f3561, %r5038;
	mul.f32 	%f3562, %f2948, %f3561;
	fma.rn.f32 	%f3903, %f3562, %f2147, %f3541;
	cvt.rn.f32.s32 	%f3563, %r5039;
	mul.f32 	%f3564, %f2948, %f3563;
	fma.rn.f32 	%f3904, %f3564, %f2148, %f3544;
	mov.u32 	%r5050, %r5170;
	mov.u32 	%r5051, %r5170;
	mov.u32 	%r5052, %r5170;
	mov.u32 	%r5053, %r5170;
	// begin inline asm
	mma.sync.aligned.m16n8k32.row.col.s32.s8.s8.s32 {%r5050, %r5051, %r5052, %r5053}, {%r4220, %r4221, %r4222, %r4223}, {%r5058, %r5059}, {%r5050, %r5051, %r5052, %r5053};
	// end inline asm
	cvt.rn.f32.s32 	%f3565, %r5050;
	mul.f32 	%f3566, %f2952, %f3565;
	fma.rn.f32 	%f3905, %f3566, %f2147, %f3547;
	cvt.rn.f32.s32 	%f3567, %r5051;
	mul.f32 	%f3568, %f2952, %f3567;
	fma.rn.f32 	%f3906, %f3568, %f2148, %f3550;
	cvt.rn.f32.s32 	%f3569, %r5052;
	mul.f32 	%f3570, %f2956, %f3569;
	fma.rn.f32 	%f3907, %f3570, %f2147, %f3553;
	cvt.rn.f32.s32 	%f3571, %r5053;
	mul.f32 	%f3572, %f2956, %f3571;
	fma.rn.f32 	%f3908, %f3572, %f2148, %f3556;
	ld.shared.u32 	%r5088, [%r5666+16144];
	ld.shared.u32 	%r5089, [%r5666+16160];
	ld.shared.v4.u32 	{%r5064, %r5094, %r5124, %r5154}, [%r5667+16128];
	// begin inline asm
	{.reg .f16 low,high;
  mov.b32 {low,high},%r5064;
  cvt.f32.f16 %f2149, low;}

	// end inline asm
	ld.shared.v4.u32 	{%r5065, %r5095, %r5125, %r5155}, [%r5667+16272];
	// begin inline asm
	{.reg .f16 low,high;
  mov.b32 {low,high},%r5065;
  cvt.f32.f16 %f2150, low;}

	// end inline asm
	mov.u32 	%r5066, %r5170;
	mov.u32 	%r5067, %r5170;
	mov.u32 	%r5068, %r5170;
	mov.u32 	%r5069, %r5170;
	// begin inline asm
	mma.sync.aligned.m16n8k32.row.col.s32.s8.s8.s32 {%r5066, %r5067, %r5068, %r5069}, {%r4192, %r4193, %r4194, %r4195}, {%r5088, %r5089}, {%r5066, %r5067, %r5068, %r5069};
	// end inline asm
	cvt.rn.f32.s32 	%f3573, %r5066;
	mul.f32 	%f3574, %f2941, %f3573;
	fma.rn.f32 	%f3575, %f3574, %f2149, %f2919;
	cvt.rn.f32.s32 	%f3576, %r5067;
	mul.f32 	%f3577, %f2941, %f3576;
	fma.rn.f32 	%f3578, %f3577, %f2150, %f2922;
	cvt.rn.f32.s32 	%f3579, %r5068;
	mul.f32 	%f3580, %f2945, %f3579;
	fma.rn.f32 	%f3581, %f3580, %f2149, %f2925;
	cvt.rn.f32.s32 	%f3582, %r5069;
	mul.f32 	%f3583, %f2945, %f3582;
	fma.rn.f32 	%f3584, %f3583, %f2150, %f2928;
	mov.u32 	%r5080, %r5170;
	mov.u32 	%r5081, %r5170;
	mov.u32 	%r5082, %r5170;
	mov.u32 	%r5083, %r5170;
	// begin inline asm
	mma.sync.aligned.m16n8k32.row.col.s32.s8.s8.s32 {%r5080, %r5081, %r5082, %r5083}, {%r4208, %r4209, %r4210, %r4211}, {%r5088, %r5089}, {%r5080, %r5081, %r5082, %r5083};
	// end inline asm
	cvt.rn.f32.s32 	%f3585, %r5080;
	mul.f32 	%f3586, %f2949, %f3585;
	fma.rn.f32 	%f3587, %f3586, %f2149, %f2931;
	cvt.rn.f32.s32 	%f3588, %r5081;
	mul.f32 	%f3589, %f2949, %f3588;
	fma.rn.f32 	%f3590, %f3589, %f2150, %f2934;
	cvt.rn.f32.s32 	%f3591, %r5082;
	mul.f32 	%f3592, %f2953, %f3591;
	fma.rn.f32 	%f3593, %f3592, %f2149, %f2937;
	cvt.rn.f32.s32 	%f3594, %r5083;
	mul.f32 	%f3595, %f2953, %f3594;
	fma.rn.f32 	%f3596, %f3595, %f2150, %f2940;
	ld.shared.u32 	%r5118, [%r5666+16176];
	ld.shared.u32 	%r5119, [%r5666+16192];
	// begin inline asm
	{.reg .f16 low,high;
  mov.b32 {low,high},%r5094;
  cvt.f32.f16 %f2151, low;}

	// end inline asm
	// begin inline asm
	{.reg .f16 low,high;
  mov.b32 {low,high},%r5095;
  cvt.f32.f16 %f2152, low;}

	// end inline asm
	mov.u32 	%r5096, %r5170;
	mov.u32 	%r5097, %r5170;
	mov.u32 	%r5098, %r5170;
	mov.u32 	%r5099, %r5170;
	// begin inline asm
	mma.sync.aligned.m16n8k32.row.col.s32.s8.s8.s32 {%r5096, %r5097, %r5098, %r5099}, {%r4196, %r4197, %r4198, %r4199}, {%r5118, %r5119}, {%r5096, %r5097, %r5098, %r5099};
	// end inline asm
	cvt.rn.f32.s32 	%f3597, %r5096;
	mul.f32 	%f3598, %f2942, %f3597;
	fma.rn.f32 	%f3599, %f3598, %f2151, %f3575;
	cvt.rn.f32.s32 	%f3600, %r5097;
	mul.f32 	%f3601, %f2942, %f3600;
	fma.rn.f32 	%f3602, %f3601, %f2152, %f3578;
	cvt.rn.f32.s32 	%f3603, %r5098;
	mul.f32 	%f3604, %f2946, %f3603;
	fma.rn.f32 	%f3605, %f3604, %f2151, %f3581;
	cvt.rn.f32.s32 	%f3606, %r5099;
	mul.f32 	%f3607, %f2946, %f3606;
	fma.rn.f32 	%f3608, %f3607, %f2152, %f3584;
	mov.u32 	%r5110, %r5170;
	mov.u32 	%r5111, %r5170;
	mov.u32 	%r5112, %r5170;
	mov.u32 	%r5113, %r5170;
	// begin inline asm
	mma.sync.aligned.m16n8k32.row.col.s32.s8.s8.s32 {%r5110, %r5111, %r5112, %r5113}, {%r4212, %r4213, %r4214, %r4215}, {%r5118, %r5119}, {%r5110, %r5111, %r5112, %r5113};
	// end inline asm
	cvt.rn.f32.s32 	%f3609, %r5110;
	mul.f32 	%f3610, %f2950, %f3609;
	fma.rn.f32 	%f3611, %f3610, %f2151, %f3587;
	cvt.rn.f32.s32 	%f3612, %r5111;
	mul.f32 	%f3613, %f2950, %f3612;
	fma.rn.f32 	%f3614, %f3613, %f2152, %f3590;
	cvt.rn.f32.s32 	%f3615, %r5112;
	mul.f32 	%f3616, %f2954, %f3615;
	fma.rn.f32 	%f3617, %f3616, %f2151, %f3593;
	cvt.rn.f32.s32 	%f3618, %r5113;
	mul.f32 	%f3619, %f2954, %f3618;
	fma.rn.f32 	%f3620, %f3619, %f2152, %f3596;
	ld.shared.u32 	%r5148, [%r5666+16208];
	ld.shared.u32 	%r5149, [%r5666+16224];
	// begin inline asm
	{.reg .f16 low,high;
  mov.b32 {low,high},%r5124;
  cvt.f32.f16 %f2153, low;}

	// end inline asm
	// begin inline asm
	{.reg .f16 low,high;
  mov.b32 {low,high},%r5125;
  cvt.f32.f16 %f2154, low;}

	// end inline asm
	mov.u32 	%r5126, %r5170;
	mov.u32 	%r5127, %r5170;
	mov.u32 	%r5128, %r5170;
	mov.u32 	%r5129, %r5170;
	// begin inline asm
	mma.sync.aligned.m16n8k32.row.col.s32.s8.s8.s32 {%r5126, %r5127, %r5128, %r5129}, {%r4200, %r4201, %r4202, %r4203}, {%r5148, %r5149}, {%r5126, %r5127, %r5128, %r5129};
	// end inline asm
	cvt.rn.f32.s32 	%f3621, %r5126;
	mul.f32 	%f3622, %f2943, %f3621;
	fma.rn.f32 	%f3623, %f3622, %f2153, %f3599;
	cvt.rn.f32.s32 	%f3624, %r5127;
	mul.f32 	%f3625, %f2943, %f3624;
	fma.rn.f32 	%f3626, %f3625, %f2154, %f3602;
	cvt.rn.f32.s32 	%f3627, %r5128;
	mul.f32 	%f3628, %f2947, %f3627;
	fma.rn.f32 	%f3629, %f3628, %f2153, %f3605;
	cvt.rn.f32.s32 	%f3630, %r5129;
	mul.f32 	%f3631, %f2947, %f3630;
	fma.rn.f32 	%f3632, %f3631, %f2154, %f3608;
	mov.u32 	%r5140, %r5170;
	mov.u32 	%r5141, %r5170;
	mov.u32 	%r5142, %r5170;
	mov.u32 	%r5143, %r5170;
	// begin inline asm
	mma.sync.aligned.m16n8k32.row.col.s32.s8.s8.s32 {%r5140, %r5141, %r5142, %r5143}, {%r4216, %r4217, %r4218, %r4219}, {%r5148, %r5149}, {%r5140, %r5141, %r5142, %r5143};
	// end inline asm
	cvt.rn.f32.s32 	%f3633, %r5140;
	mul.f32 	%f3634, %f2951, %f3633;
	fma.rn.f32 	%f3635, %f3634, %f2153, %f3611;
	cvt.rn.f32.s32 	%f3636, %r5141;
	mul.f32 	%f3637, %f2951, %f3636;
	fma.rn.f32 	%f3638, %f3637, %f2154, %f3614;
	cvt.rn.f32.s32 	%f3639, %r5142;
	mul.f32 	%f3640, %f2955, %f3639;
	fma.rn.f32 	%f3641, %f3640, %f2153, %f3617;
	cvt.rn.f32.s32 	%f3642, %r5143;
	mul.f32 	%f3643, %f2955, %f3642;
	fma.rn.f32 	%f3644, %f3643, %f2154, %f3620;
	ld.shared.u32 	%r5178, [%r5666+16240];
	ld.shared.u32 	%r5179, [%r5666+16256];
	// begin inline asm
	{.reg .f16 low,high;
  mov.b32 {low,high},%r5154;
  cvt.f32.f16 %f2155, low;}

	// end inline asm
	// begin inline asm
	{.reg .f16 low,high;
  mov.b32 {low,high},%r5155;
  cvt.f32.f16 %f2156, low;}

	// end inline asm
	mov.u32 	%r5156, %r5170;
	mov.u32 	%r5157, %r5170;
	mov.u32 	%r5158, %r5170;
	mov.u32 	%r5159, %r5170;
	// begin inline asm
	mma.sync.aligned.m16n8k32.row.col.s32.s8.s8.s32 {%r5156, %r5157, %r5158, %r5159}, {%r4204, %r4205, %r4206, %r4207}, {%r5178, %r5179}, {%r5156, %r5157, %r5158, %r5159};
	// end inline asm
	cvt.rn.f32.s32 	%f3645, %r5156;
	mul.f32 	%f3646, %f2944, %f3645;
	fma.rn.f32 	%f3909, %f3646, %f2155, %f3623;
	cvt.rn.f32.s32 	%f3647, %r5157;
	mul.f32 	%f3648, %f2944, %f3647;
	fma.rn.f32 	%f3910, %f3648, %f2156, %f3626;
	cvt.rn.f32.s32 	%f3649, %r5158;
	mul.f32 	%f3650, %f2948, %f3649;
	fma.rn.f32 	%f3911, %f3650, %f2155, %f3629;
	cvt.rn.f32.s32 	%f3651, %r5159;
	mul.f32 	%f3652, %f2948, %f3651;
	fma.rn.f32 	%f3912, %f3652, %f2156, %f3632;
	mov.u32 	%r5171, %r5170;
	mov.u32 	%r5172, %r5170;
	mov.u32 	%r5173, %r5170;
	// begin inline asm
	mma.sync.aligned.m16n8k32.row.col.s32.s8.s8.s32 {%r5170, %r5171, %r5172, %r5173}, {%r4220, %r4221, %r4222, %r4223}, {%r5178, %r5179}, {%r5170, %r5171, %r5172, %r5173};
	// end inline asm
	cvt.rn.f32.s32 	%f3653, %r5170;
	mul.f32 	%f3654, %f2952, %f3653;
	fma.rn.f32 	%f3913, %f3654, %f2155, %f3635;
	cvt.rn.f32.s32 	%f3655, %r5171;
	mul.f32 	%f3656, %f2952, %f3655;
	fma.rn.f32 	%f3914, %f3656, %f2156, %f3638;
	cvt.rn.f32.s32 	%f3657, %r5172;
	mul.f32 	%f3658, %f2956, %f3657;
	fma.rn.f32 	%f3915, %f3658, %f2155, %f3641;
	cvt.rn.f32.s32 	%f3659, %r5173;
	mul.f32 	%f3660, %f2956, %f3659;
	fma.rn.f32 	%f3916, %f3660, %f2156, %f3644;
	bar.sync 	0;
	add.s32 	%r5945, %r5945, 8;
	add.s32 	%r5956, %r5956, 8;
	setp.lt.s32 	%p227, %r5945, %r5953;
	@%p227 bra 	$L__BB20_189;
$L__BB20_190:
	ld.param.u64 	%rd1026, [mul_mat_q40_128_8_true_param_5];
	cvta.to.global.u64 	%rd79, %rd1026;
	shl.b32 	%r5687, %r5, 14;
	cvt.u64.u32 	%rd80, %r5687;
	shr.u32 	%r5690, %r156, 2;
	shl.b32 	%r5691, %r154, 4;
	and.b32  	%r5692, %r5691, 16352;
	add.s32 	%r136, %r5692, %r5690;
	setp.gt.u32 	%p228, %r136, 128;
	and.b32  	%r5694, %r155, 32;
	shl.b32 	%r5695, %r156, 3;
	and.b32  	%r5696, %r5695, 24;
	or.b32  	%r5697, %r5696, %r5694;
	add.s32 	%r137, %r158, %r5697;
	@%p228 bra 	$L__BB20_192;
	ld.shared.v2.u32 	{%r5699, %r5700}, [%r137];
	shl.b32 	%r5701, %r5699, 7;
	add.s32 	%r5702, %r5701, %r136;
	cvt.s64.s32 	%rd712, %r5702;
	add.s64 	%rd713, %rd712, %rd80;
	shl.b64 	%rd714, %rd713, 2;
	add.s64 	%rd715, %rd79, %rd714;
	st.global.f32 	[%rd715], %f3853;
	shl.b32 	%r5703, %r5700, 7;
	add.s32 	%r5704, %r5703, %r136;
	cvt.s64.s32 	%rd716, %r5704;
	add.s64 	%rd717, %rd716, %rd80;
	shl.b64 	%rd718, %rd717, 2;
	add.s64 	%rd719, %rd79, %rd718;
	st.global.f32 	[%rd719], %f3854;
$L__BB20_192:
	setp.gt.u32 	%p229, %r136, 120;
	@%p229 bra 	$L__BB20_194;
	ld.shared.v2.u32 	{%r5705, %r5706}, [%r137];
	shl.b32 	%r5707, %r5705, 7;
	cvt.s64.s32 	%rd720, %r5707;
	cvt.u64.u32 	%rd721, %r136;
	add.s64 	%rd722, %rd720, %rd721;
	add.s64 	%rd723, %rd722, %rd80;
	shl.b64 	%rd724, %rd723, 2;
	add.s64 	%rd725, %rd79, %rd724;
	st.global.f32 	[%rd725+32], %f3855;
	shl.b32 	%r5708, %r5706, 7;
	cvt.s64.s32 	%rd726, %r5708;
	add.s64 	%rd727, %rd726, %rd721;
	add.s64 	%rd728, %rd727, %rd80;
	shl.b64 	%rd729, %rd728, 2;
	add.s64 	%rd730, %rd79, %rd729;
	st.global.f32 	[%rd730+32], %f3856;
$L__BB20_194:
	add.s32 	%r138, %r136, 16;
	setp.gt.u32 	%p230, %r136, 112;
	@%p230 bra 	$L__BB20_196;
	ld.shared.v2.u32 	{%r5709, %r5710}, [%r137];
	shl.b32 	%r5711, %r5709, 7;
	add.s32 	%r5712, %r5711, %r138;
	cvt.s64.s32 	%rd731, %r5712;
	add.s64 	%rd732, %rd731, %rd80;
	shl.b64 	%rd733, %rd732, 2;
	add.s64 	%rd734, %rd79, %rd733;
	st.global.f32 	[%rd734], %f3857;
	shl.b32 	%r5713, %r5710, 7;
	add.s32 	%r5714, %r5713, %r138;
	cvt.s64.s32 	%rd735, %r5714;
	add.s64 	%rd736, %rd735, %rd80;
	shl.b64 	%rd737, %rd736, 2;
	add.s64 	%rd738, %rd79, %rd737;
	st.global.f32 	[%rd738], %f3858;
$L__BB20_196:
	setp.gt.u32 	%p231, %r136, 104;
	@%p231 bra 	$L__BB20_198;
	ld.shared.v2.u32 	{%r5715, %r5716}, [%r137];
	shl.b32 	%r5717, %r5715, 7;
	cvt.s64.s32 	%rd739, %r5717;
	cvt.u64.u32 	%rd740, %r138;
	add.s64 	%rd741, %rd739, %rd740;
	add.s64 	%rd742, %rd741, %rd80;
	shl.b64 	%rd743, %rd742, 2;
	add.s64 	%rd744, %rd79, %rd743;
	st.global.f32 	[%rd744+32], %f3859;
	shl.b32 	%r5718, %r5716, 7;
	cvt.s64.s32 	%rd745, %r5718;
	add.s64 	%rd746, %rd745, %rd740;
	add.s64 	%rd747, %rd746, %rd80;
	shl.b64 	%rd748, %rd747, 2;
	add.s64 	%rd749, %rd79, %rd748;
	st.global.f32 	[%rd749+32], %f3860;
$L__BB20_198:
	setp.gt.u32 	%p232, %r136, 128;
	@%p232 bra 	$L__BB20_200;
	ld.shared.v2.u32 	{%r5719, %r5720}, [%r137+64];
	shl.b32 	%r5721, %r5719, 7;
	add.s32 	%r5722, %r5721, %r136;
	cvt.s64.s32 	%rd750, %r5722;
	add.s64 	%rd751, %rd750, %rd80;
	shl.b64 	%rd752, %rd751, 2;
	add.s64 	%rd753, %rd79, %rd752;
	st.global.f32 	[%rd753], %f3861;
	shl.b32 	%r5723, %r5720, 7;
	add.s32 	%r5724, %r5723, %r136;
	cvt.s64.s32 	%rd754, %r5724;
	add.s64 	%rd755, %rd754, %rd80;
	shl.b64 	%rd756, %rd755, 2;
	add.s64 	%rd757, %rd79, %rd756;
	st.global.f32 	[%rd757], %f3862;
$L__BB20_200:
	setp.gt.u32 	%p233, %r136, 120;
	@%p233 bra 	$L__BB20_202;
	ld.shared.v2.u32 	{%r5725, %r5726}, [%r137+64];
	shl.b32 	%r5727, %r5725, 7;
	cvt.s64.s32 	%rd758, %r5727;
	cvt.u64.u32 	%rd759, %r136;
	add.s64 	%rd760, %rd758, %rd759;
	add.s64 	%rd761, %rd760, %rd80;
	shl.b64 	%rd762, %rd761, 2;
	add.s64 	%rd763, %rd79, %rd762;
	st.global.f32 	[%rd763+32], %f3863;
	shl.b32 	%r5728, %r5726, 7;
	cvt.s64.s32 	%rd764, %r5728;
	add.s64 	%rd765, %rd764, %rd759;
	add.s64 	%rd766, %rd765, %rd80;
	shl.b64 	%rd767, %rd766, 2;
	add.s64 	%rd768, %rd79, %rd767;
	st.global.f32 	[%rd768+32], %f3864;
$L__BB20_202:
	setp.gt.u32 	%p234, %r136, 112;
	@%p234 bra 	$L__BB20_204;
	ld.shared.v2.u32 	{%r5729, %r5730}, [%r137+64];
	shl.b32 	%r5731, %r5729, 7;
	add.s32 	%r5732, %r5731, %r138;
	cvt.s64.s32 	%rd769, %r5732;
	add.s64 	%rd770, %rd769, %rd80;
	shl.b64 	%rd771, %rd770, 2;
	add.s64 	%rd772, %rd79, %rd771;
	st.global.f32 	[%rd772], %f3865;
	shl.b32 	%r5733, %r5730, 7;
	add.s32 	%r5734, %r5733, %r138;
	cvt.s64.s32 	%rd773, %r5734;
	add.s64 	%rd774, %rd773, %rd80;
	shl.b64 	%rd775, %rd774, 2;
	add.s64 	%rd776, %rd79, %rd775;
	st.global.f32 	[%rd776], %f3866;
$L__BB20_204:
	setp.gt.u32 	%p235, %r136, 104;
	@%p235 bra 	$L__BB20_206;
	ld.shared.v2.u32 	{%r5735, %r5736}, [%r137+64];
	shl.b32 	%r5737, %r5735, 7;
	cvt.s64.s32 	%rd777, %r5737;
	cvt.u64.u32 	%rd778, %r138;
	add.s64 	%rd779, %rd777, %rd778;
	add.s64 	%rd780, %rd779, %rd80;
	shl.b64 	%rd781, %rd780, 2;
	add.s64 	%rd782, %rd79, %rd781;
	st.global.f32 	[%rd782+32], %f3867;
	shl.b32 	%r5738, %r5736, 7;
	cvt.s64.s32 	%rd783, %r5738;
	add.s64 	%rd784, %rd783, %rd778;
	add.s64 	%rd785, %rd784, %rd80;
	shl.b64 	%rd786, %rd785, 2;
	add.s64 	%rd787, %rd79, %rd786;
	st.global.f32 	[%rd787+32], %f3868;
$L__BB20_206:
	setp.gt.u32 	%p236, %r136, 128;
	@%p236 bra 	$L__BB20_208;
	ld.shared.v2.u32 	{%r5739, %r5740}, [%r137+128];
	shl.b32 	%r5741, %r5739, 7;
	add.s32 	%r5742, %r5741, %r136;
	cvt.s64.s32 	%rd788, %r5742;
	add.s64 	%rd789, %rd788, %rd80;
	shl.b64 	%rd790, %rd789, 2;
	add.s64 	%rd791, %rd79, %rd790;
	st.global.f32 	[%rd791], %f3869;
	shl.b32 	%r5743, %r5740, 7;
	add.s32 	%r5744, %r5743, %r136;
	cvt.s64.s32 	%rd792, %r5744;
	add.s64 	%rd793, %rd792, %rd80;
	shl.b64 	%rd794, %rd793, 2;
	add.s64 	%rd795, %rd79, %rd794;
	st.global.f32 	[%rd795], %f3870;
$L__BB20_208:
	setp.gt.u32 	%p237, %r136, 120;
	@%p237 bra 	$L__BB20_210;
	ld.shared.v2.u32 	{%r5745, %r5746}, [%r137+128];
	shl.b32 	%r5747, %r5745, 7;
	cvt.s64.s32 	%rd796, %r5747;
	cvt.u64.u32 	%rd797, %r136;
	add.s64 	%rd798, %rd796, %rd797;
	add.s64 	%rd799, %rd798, %rd80;
	shl.b64 	%rd800, %rd799, 2;
	add.s64 	%rd801, %rd79, %rd800;
	st.global.f32 	[%rd801+32], %f3871;
	shl.b32 	%r5748, %r5746, 7;
	cvt.s64.s32 	%rd802, %r5748;
	add.s64 	%rd803, %rd802, %rd797;
	add.s64 	%rd804, %rd803, %rd80;
	shl.b64 	%rd805, %rd804, 2;
	add.s64 	%rd806, %rd79, %rd805;
	st.global.f32 	[%rd806+32], %f3872;
$L__BB20_210:
	setp.gt.u32 	%p238, %r136, 112;
	@%p238 bra 	$L__BB20_212;
	ld.shared.v2.u32 	{%r5749, %r5750}, [%r137+128];
	shl.b32 	%r5751, %r5749, 7;
	add.s32 	%r5752, %r5751, %r138;
	cvt.s64.s32 	%rd807, %r5752;
	add.s64 	%rd808, %rd807, %rd80;
	shl.b64 	%rd809, %rd808, 2;
	add.s64 	%rd810, %rd79, %rd809;
	st.global.f32 	[%rd810], %f3873;
	shl.b32 	%r5753, %r5750, 7;
	add.s32 	%r5754, %r5753, %r138;
	cvt.s64.s32 	%rd811, %r5754;
	add.s64 	%rd812, %rd811, %rd80;
	shl.b64 	%rd813, %rd812, 2;
	add.s64 	%rd814, %rd79, %rd813;
	st.global.f32 	[%rd814], %f3874;
$L__BB20_212:
	setp.gt.u32 	%p239, %r136, 104;
	@%p239 bra 	$L__BB20_214;
	ld.shared.v2.u32 	{%r5755, %r5756}, [%r137+128];
	shl.b32 	%r5757, %r5755, 7;
	cvt.s64.s32 	%rd815, %r5757;
	cvt.u64.u32 	%rd816, %r138;
	add.s64 	%rd817, %rd815, %rd816;
	add.s64 	%rd818, %rd817, %rd80;
	shl.b64 	%rd819, %rd818, 2;
	add.s64 	%rd820, %rd79, %rd819;
	st.global.f32 	[%rd820+32], %f3875;
	shl.b32 	%r5758, %r5756, 7;
	cvt.s64.s32 	%rd821, %r5758;
	add.s64 	%rd822, %rd821, %rd816;
	add.s64 	%rd823, %rd822, %rd80;
	shl.b64 	%rd824, %rd823, 2;
	add.s64 	%rd825, %rd79, %rd824;
	st.global.f32 	[%rd825+32], %f3876;
$L__BB20_214:
	setp.gt.u32 	%p240, %r136, 128;
	@%p240 bra 	$L__BB20_216;
	ld.shared.v2.u32 	{%r5759, %r5760}, [%r137+192];
	shl.b32 	%r5761, %r5759, 7;
	add.s32 	%r5762, %r5761, %r136;
	cvt.s64.s32 	%rd826, %r5762;
	add.s64 	%rd827, %rd826, %rd80;
	shl.b64 	%rd828, %rd827, 2;
	add.s64 	%rd829, %rd79, %rd828;
	st.global.f32 	[%rd829], %f3877;
	shl.b32 	%r5763, %r5760, 7;
	add.s32 	%r5764, %r5763, %r136;
	cvt.s64.s32 	%rd830, %r5764;
	add.s64 	%rd831, %rd830, %rd80;
	shl.b64 	%rd832, %rd831, 2;
	add.s64 	%rd833, %rd79, %rd832;
	st.global.f32 	[%rd833], %f3878;
$L__BB20_216:
	setp.gt.u32 	%p241, %r136, 120;
	@%p241 bra 	$L__BB20_218;
	ld.shared.v2.u32 	{%r5765, %r5766}, [%r137+192];
	shl.b32 	%r5767, %r5765, 7;
	cvt.s64.s32 	%rd834, %r5767;
	cvt.u64.u32 	%rd835, %r136;
	add.s64 	%rd836, %rd834, %rd835;
	add.s64 	%rd837, %rd836, %rd80;
	shl.b64 	%rd838, %rd837, 2;
	add.s64 	%rd839, %rd79, %rd838;
	st.global.f32 	[%rd839+32], %f3879;
	shl.b32 	%r5768, %r5766, 7;
	cvt.s64.s32 	%rd840, %r5768;
	add.s64 	%rd841, %rd840, %rd835;
	add.s64 	%rd842, %rd841, %rd80;
	shl.b64 	%rd843, %rd842, 2;
	add.s64 	%rd844, %rd79, %rd843;
	st.global.f32 	[%rd844+32], %f3880;
$L__BB20_218:
	setp.gt.u32 	%p242, %r136, 112;
	@%p242 bra 	$L__BB20_220;
	ld.shared.v2.u32 	{%r5769, %r5770}, [%r137+192];
	shl.b32 	%r5771, %r5769, 7;
	add.s32 	%r5772, %r5771, %r138;
	cvt.s64.s32 	%rd845, %r5772;
	add.s64 	%rd846, %rd845, %rd80;
	shl.b64 	%rd847, %rd846, 2;
	add.s64 	%rd848, %rd79, %rd847;
	st.global.f32 	[%rd848], %f3881;
	shl.b32 	%r5773, %r5770, 7;
	add.s32 	%r5774, %r5773, %r138;
	cvt.s64.s32 	%rd849, %r5774;
	add.s64 	%rd850, %rd849, %rd80;
	shl.b64 	%rd851, %rd850, 2;
	add.s64 	%rd852, %rd79, %rd851;
	st.global.f32 	[%rd852], %f3882;
$L__BB20_220:
	setp.gt.u32 	%p243, %r136, 104;
	@%p243 bra 	$L__BB20_222;
	ld.shared.v2.u32 	{%r5775, %r5776}, [%r137+192];
	shl.b32 	%r5777, %r5775, 7;
	cvt.s64.s32 	%rd853, %r5777;
	cvt.u64.u32 	%rd854, %r138;
	add.s64 	%rd855, %rd853, %rd854;
	add.s64 	%rd856, %rd855, %rd80;
	shl.b64 	%rd857, %rd856, 2;
	add.s64 	%rd858, %rd79, %rd857;
	st.global.f32 	[%rd858+32], %f3883;
	shl.b32 	%r5778, %r5776, 7;
	cvt.s64.s32 	%rd859, %r5778;
	add.s64 	%rd860, %rd859, %rd854;
	add.s64 	%rd861, %rd860, %rd80;
	shl.b64 	%rd862, %rd861, 2;
	add.s64 	%rd863, %rd79, %rd862;
	st.global.f32 	[%rd863+32], %f3884;
$L__BB20_222:
	setp.gt.u32 	%p244, %r136, 128;
	@%p244 bra 	$L__BB20_224;
	ld.shared.v2.u32 	{%r5779, %r5780}, [%r137+256];
	shl.b32 	%r5781, %r5779, 7;
	add.s32 	%r5782, %r5781, %r136;
	cvt.s64.s32 	%rd864, %r5782;
	add.s64 	%rd865, %rd864, %rd80;
	shl.b64 	%rd866, %rd865, 2;
	add.s64 	%rd867, %rd79, %rd866;
	st.global.f32 	[%rd867], %f3885;
	shl.b32 	%r5783, %r5780, 7;
	add.s32 	%r5784, %r5783, %r136;
	cvt.s64.s32 	%rd868, %r5784;
	add.s64 	%rd869, %rd868, %rd80;
	shl.b64 	%rd870, %rd869, 2;
	add.s64 	%rd871, %rd79, %rd870;
	st.global.f32 	[%rd871], %f3886;
$L__BB20_224:
	setp.gt.u32 	%p245, %r136, 120;
	@%p245 bra 	$L__BB20_226;
	ld.shared.v2.u32 	{%r5785, %r5786}, [%r137+256];
	shl.b32 	%r5787, %r5785, 7;
	cvt.s64.s32 	%rd872, %r5787;
	cvt.u64.u32 	%rd873, %r136;
	add.s64 	%rd874, %rd872, %rd873;
	add.s64 	%rd875, %rd874, %rd80;
	shl.b64 	%rd876, %rd875, 2;
	add.s64 	%rd877, %rd79, %rd876;
	st.global.f32 	[%rd877+32], %f3887;
	shl.b32 	%r5788, %r5786, 7;
	cvt.s64.s32 	%rd878, %r5788;
	add.s64 	%rd879, %rd878, %rd873;
	add.s64 	%rd880, %rd879, %rd80;
	shl.b64 	%rd881, %rd880, 2;
	add.s64 	%rd882, %rd79, %rd881;
	st.global.f32 	[%rd882+32], %f3888;
$L__BB20_226:
	setp.gt.u32 	%p246, %r136, 112;
	@%p246 bra 	$L__BB20_228;
	ld.shared.v2.u32 	{%r5789, %r5790}, [%r137+256];
	shl.b32 	%r5791, %r5789, 7;
	add.s32 	%r5792, %r5791, %r138;
	cvt.s64.s32 	%rd883, %r5792;
	add.s64 	%rd884, %rd883, %rd80;
	shl.b64 	%rd885, %rd884, 2;
	add.s64 	%rd886, %rd79, %rd885;
	st.global.f32 	[%rd886], %f3889;
	shl.b32 	%r5793, %r5790, 7;
	add.s32 	%r5794, %r5793, %r138;
	cvt.s64.s32 	%rd887, %r5794;
	add.s64 	%rd888, %rd887, %rd80;
	shl.b64 	%rd889, %rd888, 2;
	add.s64 	%rd890, %rd79, %rd889;
	st.global.f32 	[%rd890], %f3890;
$L__BB20_228:
	setp.gt.u32 	%p247, %r136, 104;
	@%p247 bra 	$L__BB20_230;
	ld.shared.v2.u32 	{%r5795, %r5796}, [%r137+256];
	shl.b32 	%r5797, %r5795, 7;
	cvt.s64.s32 	%rd891, %r5797;
	cvt.u64.u32 	%rd892, %r138;
	add.s64 	%rd893, %rd891, %rd892;
	add.s64 	%rd894, %rd893, %rd80;
	shl.b64 	%rd895, %rd894, 2;
	add.s64 	%rd896, %rd79, %rd895;
	st.global.f32 	[%rd896+32], %f3891;
	shl.b32 	%r5798, %r5796, 7;
	cvt.s64.s32 	%rd897, %r5798;
	add.s64 	%rd898, %rd897, %rd892;
	add.s64 	%rd899, %rd898, %rd80;
	shl.b64 	%rd900, %rd899, 2;
	add.s64 	%rd901, %rd79, %rd900;
	st.global.f32 	[%rd901+32], %f3892;
$L__BB20_230:
	setp.gt.u32 	%p248, %r136, 128;
	@%p248 bra 	$L__BB20_232;
	ld.shared.v2.u32 	{%r5799, %r5800}, [%r137+320];
	shl.b32 	%r5801, %r5799, 7;
	add.s32 	%r5802, %r5801, %r136;
	cvt.s64.s32 	%rd902, %r5802;
	add.s64 	%rd903, %rd902, %rd80;
	shl.b64 	%rd904, %rd903, 2;
	add.s64 	%rd905, %rd79, %rd904;
	st.global.f32 	[%rd905], %f3893;
	shl.b32 	%r5803, %r5800, 7;
	add.s32 	%r5804, %r5803, %r136;
	cvt.s64.s32 	%rd906, %r5804;
	add.s64 	%rd907, %rd906, %rd80;
	shl.b64 	%rd908, %rd907, 2;
	add.s64 	%rd909, %rd79, %rd908;
	st.global.f32 	[%rd909], %f3894;
$L__BB20_232:
	setp.gt.u32 	%p249, %r136, 120;
	@%p249 bra 	$L__BB20_234;
	ld.shared.v2.u32 	{%r5805, %r5806}, [%r137+320];
	shl.b32 	%r5807, %r5805, 7;
	cvt.s64.s32 	%rd910, %r5807;
	cvt.u64.u32 	%rd911, %r136;
	add.s64 	%rd912, %rd910, %rd911;
	add.s64 	%rd913, %rd912, %rd80;
	shl.b64 	%rd914, %rd913, 2;
	add.s64 	%rd915, %rd79, %rd914;
	st.global.f32 	[%rd915+32], %f3895;
	shl.b32 	%r5808, %r5806, 7;
	cvt.s64.s32 	%rd916, %r5808;
	add.s64 	%rd917, %rd916, %rd911;
	add.s64 	%rd918, %rd917, %rd80;
	shl.b64 	%rd919, %rd918, 2;
	add.s64 	%rd920, %rd79, %rd919;
	st.global.f32 	[%rd920+32], %f3896;
$L__BB20_234:
	setp.gt.u32 	%p250, %r136, 112;
	@%p250 bra 	$L__BB20_236;
	ld.shared.v2.u32 	{%r5809, %r5810}, [%r137+320];
	shl.b32 	%r5811, %r5809, 7;
	add.s32 	%r5812, %r5811, %r138;
	cvt.s64.s32 	%rd921, %r5812;
	add.s64 	%rd922, %rd921, %rd80;
	shl.b64 	%rd923, %rd922, 2;
	add.s64 	%rd924, %rd79, %rd923;
	st.global.f32 	[%rd924], %f3897;
	shl.b32 	%r5813, %r5810, 7;
	add.s32 	%r5814, %r5813, %r138;
	cvt.s64.s32 	%rd925, %r5814;
	add.s64 	%rd926, %rd925, %rd80;
	shl.b64 	%rd927, %rd926, 2;
	add.s64 	%rd928, %rd79, %rd927;
	st.global.f32 	[%rd928], %f3898;
$L__BB20_236:
	setp.gt.u32 	%p251, %r136, 104;
	@%p251 bra 	$L__BB20_238;
	ld.shared.v2.u32 	{%r5815, %r5816}, [%r137+320];
	shl.b32 	%r5817, %r5815, 7;
	cvt.s64.s32 	%rd929, %r5817;
	cvt.u64.u32 	%rd930, %r138;
	add.s64 	%rd931, %rd929, %rd930;
	add.s64 	%rd932, %rd931, %rd80;
	shl.b64 	%rd933, %rd932, 2;
	add.s64 	%rd934, %rd79, %rd933;
	st.global.f32 	[%rd934+32], %f3899;
	shl.b32 	%r5818, %r5816, 7;
	cvt.s64.s32 	%rd935, %r5818;
	add.s64 	%rd936, %rd935, %rd930;
	add.s64 	%rd937, %rd936, %rd80;
	shl.b64 	%rd938, %rd937, 2;
	add.s64 	%rd939, %rd79, %rd938;
	st.global.f32 	[%rd939+32], %f3900;
$L__BB20_238:
	setp.gt.u32 	%p252, %r136, 128;
	@%p252 bra 	$L__BB20_240;
	ld.shared.v2.u32 	{%r5819, %r5820}, [%r137+384];
	shl.b32 	%r5821, %r5819, 7;
	add.s32 	%r5822, %r5821, %r136;
	cvt.s64.s32 	%rd940, %r5822;
	add.s64 	%rd941, %rd940, %rd80;
	shl.b64 	%rd942, %rd941, 2;
	add.s64 	%rd943, %rd79, %rd942;
	st.global.f32 	[%rd943], %f3901;
	shl.b32 	%r5823, %r5820, 7;
	add.s32 	%r5824, %r5823, %r136;
	cvt.s64.s32 	%rd944, %r5824;
	add.s64 	%rd945, %rd944, %rd80;
	shl.b64 	%rd946, %rd945, 2;
	add.s64 	%rd947, %rd79, %rd946;
	st.global.f32 	[%rd947], %f3902;
$L__BB20_240:
	setp.gt.u32 	%p253, %r136, 120;
	@%p253 bra 	$L__BB20_242;
	ld.shared.v2.u32 	{%r5825, %r5826}, [%r137+384];
	shl.b32 	%r5827, %r5825, 7;
	cvt.s64.s32 	%rd948, %r5827;
	cvt.u64.u32 	%rd949, %r136;
	add.s64 	%rd950, %rd948, %rd949;
	add.s64 	%rd951, %rd950, %rd80;
	shl.b64 	%rd952, %rd951, 2;
	add.s64 	%rd953, %rd79, %rd952;
	st.global.f32 	[%rd953+32], %f3903;
	shl.b32 	%r5828, %r5826, 7;
	cvt.s64.s32 	%rd954, %r5828;
	add.s64 	%rd955, %rd954, %rd949;
	add.s64 	%rd956, %rd955, %rd80;
	shl.b64 	%rd957, %rd956, 2;
	add.s64 	%rd958, %rd79, %rd957;
	st.global.f32 	[%rd958+32], %f3904;
$L__BB20_242:
	setp.gt.u32 	%p254, %r136, 112;
	@%p254 bra 	$L__BB20_244;
	ld.shared.v2.u32 	{%r5829, %r5830}, [%r137+384];
	shl.b32 	%r5831, %r5829, 7;
	add.s32 	%r5832, %r5831, %r138;
	cvt.s64.s32 	%rd959, %r5832;
	add.s64 	%rd960, %rd959, %rd80;
	shl.b64 	%rd961, %rd960, 2;
	add.s64 	%rd962, %rd79, %rd961;
	st.global.f32 	[%rd962], %f3905;
	shl.b32 	%r5833, %r5830, 7;
	add.s32 	%r5834, %r5833, %r138;
	cvt.s64.s32 	%rd963, %r5834;
	add.s64 	%rd964, %rd963, %rd80;
	shl.b64 	%rd965, %rd964, 2;
	add.s64 	%rd966, %rd79, %rd965;
	st.global.f32 	[%rd966], %f3906;
$L__BB20_244:
	setp.gt.u32 	%p255, %r136, 104;
	@%p255 bra 	$L__BB20_246;
	ld.shared.v2.u32 	{%r5835, %r5836}, [%r137+384];
	shl.b32 	%r5837, %r5835, 7;
	cvt.s64.s32 	%rd967, %r5837;
	cvt.u64.u32 	%rd968, %r138;
	add.s64 	%rd969, %rd967, %rd968;
	add.s64 	%rd970, %rd969, %rd80;
	shl.b64 	%rd971, %rd970, 2;
	add.s64 	%rd972, %rd79, %rd971;
	st.global.f32 	[%rd972+32], %f3907;
	shl.b32 	%r5838, %r5836, 7;
	cvt.s64.s32 	%rd973, %r5838;
	add.s64 	%rd974, %rd973, %rd968;
	add.s64 	%rd975, %rd974, %rd80;
	shl.b64 	%rd976, %rd975, 2;
	add.s64 	%rd977, %rd79, %rd976;
	st.global.f32 	[%rd977+32], %f3908;
$L__BB20_246:
	setp.gt.u32 	%p256, %r136, 128;
	@%p256 bra 	$L__BB20_248;
	ld.shared.v2.u32 	{%r5839, %r5840}, [%r137+448];
	shl.b32 	%r5841, %r5839, 7;
	add.s32 	%r5842, %r5841, %r136;
	cvt.s64.s32 	%rd978, %r5842;
	add.s64 	%rd979, %rd978, %rd80;
	shl.b64 	%rd980, %rd979, 2;
	add.s64 	%rd981, %rd79, %rd980;
	st.global.f32 	[%rd981], %f3909;
	shl.b32 	%r5843, %r5840, 7;
	add.s32 	%r5844, %r5843, %r136;
	cvt.s64.s32 	%rd982, %r5844;
	add.s64 	%rd983, %rd982, %rd80;
	shl.b64 	%rd984, %rd983, 2;
	add.s64 	%rd985, %rd79, %rd984;
	st.global.f32 	[%rd985], %f3910;
$L__BB20_248:
	setp.gt.u32 	%p257, %r136, 120;
	@%p257 bra 	$L__BB20_250;
	ld.shared.v2.u32 	{%r5845, %r5846}, [%r137+448];
	shl.b32 	%r5847, %r5845, 7;
	cvt.s64.s32 	%rd986, %r5847;
	cvt.u64.u32 	%rd987, %r136;
	add.s64 	%rd988, %rd986, %rd987;
	add.s64 	%rd989, %rd988, %rd80;
	shl.b64 	%rd990, %rd989, 2;
	add.s64 	%rd991, %rd79, %rd990;
	st.global.f32 	[%rd991+32], %f3911;
	shl.b32 	%r5848, %r5846, 7;
	cvt.s64.s32 	%rd992, %r5848;
	add.s64 	%rd993, %rd992, %rd987;
	add.s64 	%rd994, %rd993, %rd80;
	shl.b64 	%rd995, %rd994, 2;
	add.s64 	%rd996, %rd79, %rd995;
	st.global.f32 	[%rd996+32], %f3912;
$L__BB20_250:
	setp.gt.u32 	%p258, %r136, 112;
	@%p258 bra 	$L__BB20_252;
	ld.shared.v2.u32 	{%r5849, %r5850}, [%r137+448];
	shl.b32 	%r5851, %r5849, 7;
	add.s32 	%r5852, %r5851, %r138;
	cvt.s64.s32 	%rd997, %r5852;
	add.s64 	%rd998, %rd997, %rd80;
	shl.b64 	%rd999, %rd998, 2;
	add.s64 	%rd1000, %rd79, %rd999;
	st.global.f32 	[%rd1000], %f3913;
	shl.b32 	%r5853, %r5850, 7;
	add.s32 	%r5854, %r5853, %r138;
	cvt.s64.s32 	%rd1001, %r5854;
	add.s64 	%rd1002, %rd1001, %rd80;
	shl.b64 	%rd1003, %rd1002, 2;
	add.s64 	%rd1004, %rd79, %rd1003;
	st.global.f32 	[%rd1004], %f3914;
$L__BB20_252:
	setp.gt.u32 	%p259, %r136, 104;
	@%p259 bra 	$L__BB20_254;
	ld.shared.v2.u32 	{%r5855, %r5856}, [%r137+448];
	shl.b32 	%r5857, %r5855, 7;
	cvt.s64.s32 	%rd1005, %r5857;
	cvt.u64.u32 	%rd1006, %r138;
	add.s64 	%rd1007, %rd1005, %rd1006;
	add.s64 	%rd1008, %rd1007, %rd80;
	shl.b64 	%rd1009, %rd1008, 2;
	add.s64 	%rd1010, %rd79, %rd1009;
	st.global.f32 	[%rd1010+32], %f3915;
	shl.b32 	%r5858, %r5856, 7;
	cvt.s64.s32 	%rd1011, %r5858;
	add.s64 	%rd1012, %rd1011, %rd1006;
	add.s64 	%rd1013, %rd1012, %rd80;
	shl.b64 	%rd1014, %rd1013, 2;
	add.s64 	%rd1015, %rd79, %rd1014;
	st.global.f32 	[%rd1015+32], %f3916;
$L__BB20_254:
	ret;

}
	// .globl	mul_mat_q40_stream_k_fixup_128_8_true
.visible .entry mul_mat_q40_stream_k_fixup_128_8_true(
	.param .u64 .ptr .align 1 mul_mat_q40_stream_k_fixup_128_8_true_param_0,
	.param .u64 .ptr .align 1 mul_mat_q40_stream_k_fixup_128_8_true_param_1,
	.param .u64 .ptr .align 1 mul_mat_q40_stream_k_fixup_128_8_true_param_2,
	.param .u64 .ptr .align 1 mul_mat_q40_stream_k_fixup_128_8_true_param_3,
	.param .u32 mul_mat_q40_stream_k_fixup_128_8_true_param_4,
	.param .u32 mul_mat_q40_stream_k_fixup_128_8_true_param_5,
	.param .u32 mul_mat_q40_stream_k_fixup_128_8_true_param_6,
	.param .u32 mul_mat_q40_stream_k_fixup_128_8_true_param_7,
	.param .u32 mul_mat_q40_stream_k_fixup_128_8_true_param_8,
	.param .u32 mul_mat_q40_stream_k_fixup_128_8_true_param_9
)
{
	.reg .pred 	%p<189>;
	.reg .b32 	%r<554>;
	.reg .b32 	%f<642>;
	.reg .b64 	%rd<683>;
	// demoted variable
	.shared .align 4 .b8 _ZZN34_INTERNAL_9074448f_4_k_cu_5eb7d63f24mul_mat_q_stream_k_fixupILi128ELi8ELb1EEEvPKiS2_PfPKfiiiiiiE14ids_dst_shared[512];
	ld.param.u32 	%r47, [mul_mat_q40_stream_k_fixup_128_8_true_param_4];
	ld.param.u32 	%r42, [mul_mat_q40_stream_k_fixup_128_8_true_param_5];
	ld.param.u32 	%r43, [mul_mat_q40_stream_k_fixup_128_8_true_param_6];
	ld.param.u32 	%r45, [mul_mat_q40_stream_k_fixup_128_8_true_param_8];
	shr.s32 	%r48, %r47, 31;
	shr.u32 	%r49, %r48, 27;
	add.s32 	%r50, %r47, %r49;
	shr.s32 	%r1, %r50, 5;
	cvt.s64.s32 	%rd1, %r1;
	add.s32 	%r51, %r43, 127;
	shr.s32 	%r52, %r51, 31;
	shr.u32 	%r53, %r52, 25;
	add.s32 	%r54, %r51, %r53;
	shr.s32 	%r2, %r54, 7;
	add.s32 	%r55, %r42, 127;
	shr.s32 	%r56, %r55, 31;
	shr.u32 	%r57, %r56, 25;
	add.s32 	%r58, %r55, %r57;
	shr.s32 	%r3, %r58, 7;
	mov.u32 	%r4, %ctaid.x;
	cvt.u64.u32 	%rd88, %r4;
	cvt.s64.s32 	%rd2, %r45;
	cvt.s64.s32 	%rd3, %r2;
	cvt.s64.s32 	%rd4, %r3;
	mul.lo.s64 	%rd89, %rd1, %rd88;
	mul.lo.s64 	%rd90, %rd89, %rd4;
	mul.lo.s64 	%rd91, %rd90, %rd2;
	mul.lo.s64 	%rd5, %rd91, %rd3;
	mov.u32 	%r59, %nctaid.x;
	cvt.u64.u32 	%rd6, %r59;
	and.b64  	%rd92, %rd5, -4294967296;
	setp.ne.s64 	%p3, %rd92, 0;
	@%p3 bra 	$L__BB21_2;
	cvt.u32.u64 	%r60, %rd6;
	cvt.u32.u64 	%r61, %rd5;
	div.u32 	%r62, %r61, %r60;
	cvt.u64.u32 	%rd666, %r62;
	bra.uni 	$L__BB21_3;
$L__BB21_2:
	div.s64 	%rd666, %rd5, %rd6;
$L__BB21_3:
	add.s32 	%r63, %r4, 1;
	cvt.u64.u32 	%rd93, %r63;
	mul.lo.s64 	%rd94, %rd1, %rd93;
	mul.lo.s64 	%rd95, %rd94, %rd4;
	mul.lo.s64 	%rd96, %rd95, %rd2;
	mul.lo.s64 	%rd10, %rd96, %rd3;
	and.b64  	%rd97, %rd10, -4294967296;
	setp.ne.s64 	%p4, %rd97, 0;
	@%p4 bra 	$L__BB21_5;
	cvt.u32.u64 	%r64, %rd6;
	cvt.u32.u64 	%r65, %rd10;
	div.u32 	%r66, %r65, %r64;
	cvt.u64.u32 	%rd667, %r66;
	bra.uni 	$L__BB21_6;
$L__BB21_5:
	div.s64 	%rd667, %rd10, %rd6;
$L__BB21_6:
	or.b64  	%rd98, %rd666, %rd1;
	and.b64  	%rd99, %rd98, -4294967296;
	setp.ne.s64 	%p5, %rd99, 0;
	@%p5 bra 	$L__BB21_8;
	cvt.u32.u64 	%r67, %rd1;
	cvt.u32.u64 	%r68, %rd666;
	rem.u32 	%r69, %r68, %r67;
	cvt.u64.u32 	%rd668, %r69;
	bra.uni 	$L__BB21_9;
$L__BB21_8:
	rem.s64 	%rd668, %rd666, %rd1;
$L__BB21_9:
	cvt.u32.u64 	%r70, %rd668;
	shr.s32 	%r71, %r70, 31;
	shr.u32 	%r72, %r71, 29;
	add.s32 	%r73, %r70, %r72;
	and.b32  	%r74, %r73, -8;
	sub.s32 	%r75, %r70, %r74;
	cvt.s64.s32 	%rd100, %r75;
	sub.s64 	%rd17, %rd666, %rd100;
	or.b64  	%rd101, %rd667, %rd1;
	and.b64  	%rd102, %rd101, -4294967296;
	setp.ne.s64 	%p6, %rd102, 0;
	@%p6 bra 	$L__BB21_11;
	cvt.u32.u64 	%r76, %rd1;
	cvt.u32.u64 	%r77, %rd667;
	rem.u32 	%r78, %r77, %r76;
	cvt.u64.u32 	%rd669, %r78;
	bra.uni 	$L__BB21_12;
$L__BB21_11:
	rem.s64 	%rd669, %rd667, %rd1;
$L__BB21_12:
	cvt.u32.u64 	%r79, %rd669;
	shr.s32 	%r80, %r79, 31;
	shr.u32 	%r81, %r80, 29;
	add.s32 	%r82, %r79, %r81;
	and.b32  	%r83, %r82, -8;
	sub.s32 	%r84, %r79, %r83;
	cvt.s64.s32 	%rd103, %r84;
	sub.s64 	%rd21, %rd667, %rd103;
	or.b64  	%rd104, %rd17, %rd1;
	and.b64  	%rd105, %rd104, -4294967296;
	setp.ne.s64 	%p7, %rd105, 0;
	@%p7 bra 	$L__BB21_14;
	cvt.u32.u64 	%r85, %rd1;
	cvt.u32.u64 	%r86, %rd17;
	div.u32 	%r87, %r86, %r85;
	mul.lo.s32 	%r88, %r87, %r85;
	sub.s32 	%r89, %r86, %r88;
	cvt.u64.u32 	%rd670, %r87;
	cvt.u64.u32 	%rd671, %r89;
	bra.uni 	$L__BB21_15;
$L__BB21_14:
	div.s64 	%rd670, %rd17, %rd1;
	mul.lo.s64 	%rd106, %rd670, %rd1;
	sub.s64 	%rd671, %rd17, %rd106;
$L__BB21_15:
	or.b64  	%rd107, %rd21, %rd1;
	and.b64  	%rd108, %rd107, -4294967296;
	setp.ne.s64 	%p8, %rd108, 0;
	@%p8 bra 	$L__BB21_17;
	cvt.u32.u64 	%r90, %rd1;
	cvt.u32.u64 	%r91, %rd21;
	div.u32 	%r92, %r91, %r90;
	cvt.u64.u32 	%rd672, %r92;
	bra.uni 	$L__BB21_18;
$L__BB21_17:
	div.s64 	%rd672, %rd21, %rd1;
$L__BB21_18:
	setp.ne.s64 	%p10, %rd670, %rd672;
	mov.pred 	%p188, 0;
	@%p10 bra 	$L__BB21_23;
	setp.ne.s64 	%p11, %rd108, 0;
	@%p11 bra 	$L__BB21_21;
	cvt.u32.u64 	%r93, %rd1;
	cvt.u32.u64 	%r94, %rd21;
	rem.u32 	%r95, %r94, %r93;
	cvt.u64.u32 	%rd673, %r95;
	bra.uni 	$L__BB21_22;
$L__BB21_21:
	rem.s64 	%rd673, %rd21, %rd1;
$L__BB21_22:
	setp.ne.s64 	%p188, %rd673, 0;
$L__BB21_23:
	setp.eq.s64 	%p12, %rd671, 0;
	setp.eq.s64 	%p13, %rd17, %rd21;
	or.pred  	%p14, %p12, %p13;
	or.pred  	%p15, %p14, %p188;
	@%p15 bra 	$L__BB21_341;
	add.s32 	%r96, %r4, -1;
	cvt.s64.s32 	%rd674, %r96;
	mov.f32 	%f578, 0f00000000;
	mul.wide.s32 	%rd111, %r3, %r1;
	cvt.u64.u32 	%rd125, %r3;
	cvt.u32.u64 	%r100, %rd125;
	mov.u32 	%r111, %tid.y;
	shl.b32 	%r112, %r111, 7;
	mov.u32 	%r113, %tid.x;
	mov.f32 	%f579, %f578;
	mov.f32 	%f580, %f578;
	mov.f32 	%f581, %f578;
	mov.f32 	%f582, %f578;
	mov.f32 	%f583, %f578;
	mov.f32 	%f584, %f578;
	mov.f32 	%f585, %f578;
	mov.f32 	%f586, %f578;
	mov.f32 	%f587, %f578;
	mov.f32 	%f588, %f578;
	mov.f32 	%f589, %f578;
	mov.f32 	%f590, %f578;
	mov.f32 	%f591, %f578;
	mov.f32 	%f592, %f578;
	mov.f32 	%f593, %f578;
	mov.f32 	%f594, %f578;
	mov.f32 	%f595, %f578;
	mov.f32 	%f596, %f578;
	mov.f32 	%f597, %f578;
	mov.f32 	%f598, %f578;
	mov.f32 	%f599, %f578;
	mov.f32 	%f600, %f578;
	mov.f32 	%f601, %f578;
	mov.f32 	%f602, %f578;
	mov.f32 	%f603, %f578;
	mov.f32 	%f604, %f578;
	mov.f32 	%f605, %f578;
	mov.f32 	%f606, %f578;
	mov.f32 	%f607, %f578;
	mov.f32 	%f608, %f578;
	mov.f32 	%f609, %f578;
	mov.f32 	%f610, %f578;
	mov.f32 	%f611, %f578;
	mov.f32 	%f612, %f578;
	mov.f32 	%f613, %f578;
	mov.f32 	%f614, %f578;
	mov.f32 	%f615, %f578;
	mov.f32 	%f616, %f578;
	mov.f32 	%f617, %f578;
	mov.f32 	%f618, %f578;
	mov.f32 	%f619, %f578;
	mov.f32 	%f620, %f578;
	mov.f32 	%f621, %f578;
	mov.f32 	%f622, %f578;
	mov.f32 	%f623, %f578;
	mov.f32 	%f624, %f578;
	mov.f32 	%f625, %f578;
	mov.f32 	%f626, %f578;
	mov.f32 	%f627, %f578;
	mov.f32 	%f628, %f578;
	mov.f32 	%f629, %f578;
	mov.f32 	%f630, %f578;
	mov.f32 	%f631, %f578;
	mov.f32 	%f632, %f578;
	mov.f32 	%f633, %f578;
	mov.f32 	%f634, %f578;
	mov.f32 	%f635, %f578;
	mov.f32 	%f636, %f578;
	mov.f32 	%f637, %f578;
	mov.f32 	%f638, %f578;
	mov.f32 	%f639, %f578;
	mov.f32 	%f640, %f578;
	mov.f32 	%f641, %f578;
	mov.u64 	%rd675, %rd17;
$L__BB21_25:
	ld.param.u32 	%r546, [mul_mat_q40_stream_k_fixup_128_8_true_param_8];
	cvt.s64.s32 	%rd112, %r546;
	mul.lo.s64 	%rd113, %rd111, %rd112;
	mul.lo.s64 	%rd115, %rd113, %rd3;
	mul.lo.s64 	%rd116, %rd115, %rd674;
	and.b64  	%rd117, %rd116, -4294967296;
	setp.ne.s64 	%p16, %rd117, 0;
	@%p16 bra 	$L__BB21_27;
	ld.param.u32 	%r548, [mul_mat_q40_stream_k_fixup_128_8_true_param_8];
	cvt.u64.u32 	%rd126, %r1;
	cvt.u64.u32 	%rd127, %r548;
	cvt.u64.u32 	%rd128, %r2;
	cvt.u32.u64 	%r99, %rd126;
	mul.lo.s32 	%r101, %r100, %r99;
	cvt.u32.u64 	%r102, %rd127;
	mul.lo.s32 	%r103, %r101, %r102;
	cvt.u32.u64 	%r104, %rd128;
	mul.lo.s32 	%r105, %r103, %r104;
	cvt.u32.u64 	%r106, %rd674;
	mul.lo.s32 	%r107, %r105, %r106;
	div.u32 	%r108, %r107, %r59;
	cvt.u64.u32 	%rd676, %r108;
	bra.uni 	$L__BB21_28;
$L__BB21_27:
	ld.param.u32 	%r547, [mul_mat_q40_stream_k_fixup_128_8_true_param_8];
	mul.wide.s32 	%rd118, %r3, %r1;
	cvt.s64.s32 	%rd119, %r547;
	mul.lo.s64 	%rd120, %rd118, %rd119;
	cvt.s64.s32 	%rd121, %r2;
	mul.lo.s64 	%rd122, %rd120, %rd121;
	mul.lo.s64 	%rd123, %rd122, %rd674;
	cvt.u64.u32 	%rd124, %r59;
	div.s64 	%rd676, %rd123, %rd124;
$L__BB21_28:
	cvt.s64.s32 	%rd129, %r1;
	or.b64  	%rd130, %rd676, %rd129;
	and.b64  	%rd131, %rd130, -4294967296;
	setp.ne.s64 	%p17, %rd131, 0;
	@%p17 bra 	$L__BB21_30;
	cvt.u32.u64 	%r109, %rd676;
	rem.u32 	%r110, %r109, %r1;
	cvt.u64.u32 	%rd677, %r110;
	bra.uni 	$L__BB21_31;
$L__BB21_30:
	cvt.s64.s32 	%rd132, %r1;
	rem.s64 	%rd677, %rd676, %rd132;
$L__BB21_31:
	shr.s64 	%rd133, %rd677, 63;
	shr.u64 	%rd134, %rd133, 61;
	add.s64 	%rd135, %rd677, %rd134;
	and.b64  	%rd136, %rd135, -8;
	sub.s64 	%rd137, %rd136, %rd677;
	add.s64 	%rd43, %rd676, %rd137;
	setp.eq.s64 	%p18, %rd43, %rd675;
	@%p18 bra 	$L__BB21_40;
	ld.param.u64 	%rd665, [mul_mat_q40_stream_k_fixup_128_8_true_param_3];
	shl.b64 	%rd138, %rd674, 14;
	cvt.u64.u32 	%rd139, %r112;
	add.s64 	%rd140, %rd138, %rd139;
	cvt.u64.u32 	%rd141, %r113;
	add.s64 	%rd142, %rd140, %rd141;
	cvta.to.global.u64 	%rd143, %rd665;
	shl.b64 	%rd144, %rd142, 2;
	add.s64 	%rd145, %rd143, %rd144;
	ld.global.nc.f32 	%f194, [%rd145];
	add.f32 	%f641, %f194, %f641;
	ld.global.nc.f32 	%f195, [%rd145+128];
	add.f32 	%f640, %f195, %f640;
	ld.global.nc.f32 	%f196, [%rd145+256];
	add.f32 	%f639, %f196, %f639;
	ld.global.nc.f32 	%f197, [%rd145+384];
	add.f32 	%f638, %f197, %f638;
	ld.global.nc.f32 	%f198, [%rd145+4096];
	add.f32 	%f637, %f198, %f637;
	ld.global.nc.f32 	%f199, [%rd145+4224];
	add.f32 	%f636, %f199, %f636;
	ld.global.nc.f32 	%f200, [%rd145+4352];
	add.f32 	%f635, %f200, %f635;
	ld.global.nc.f32 	%f201, [%rd145+4480];
	add.f32 	%f634, %f201, %f634;
	ld.global.nc.f32 	%f202, [%rd145+8192];
	add.f32 	%f633, %f202, %f633;
	ld.global.nc.f32 	%f203, [%rd145+8320];
	add.f32 	%f632, %f203, %f632;
	ld.global.nc.f32 	%f204, [%rd145+8448];
	add.f32 	%f631, %f204, %f631;
	ld.global.nc.f32 	%f205, [%rd145+8576];
	add.f32 	%f630, %f205, %f630;
	ld.global.nc.f32 	%f206, [%rd145+12288];
	add.f32 	%f629, %f206, %f629;
	ld.global.nc.f32 	%f207, [%rd145+12416];
	add.f32 	%f628, %f207, %f628;
	ld.global.nc.f32 	%f208, [%rd145+12544];
	add.f32 	%f627, %f208, %f627;
	ld.global.nc.f32 	%f209, [%rd145+12672];
	add.f32 	%f626, %f209, %f626;
	ld.global.nc.f32 	%f210, [%rd145+16384];
	add.f32 	%f625, %f210, %f625;
	ld.global.nc.f32 	%f211, [%rd145+16512];
	add.f32 	%f624, %f211, %f624;
	ld.global.nc.f32 	%f212, [%rd145+16640];
	add.f32 	%f623, %f212, %f623;
	ld.global.nc.f32 	%f213, [%rd145+16768];
	add.f32 	%f622, %f213, %f622;
	ld.global.nc.f32 	%f214, [%rd145+20480];
	add.f32 	%f621, %f214, %f621;
	ld.global.nc.f32 	%f215, [%rd145+20608];
	add.f32 	%f620, %f215, %f620;
	ld.global.nc.f32 	%f216, [%rd145+20736];
	add.f32 	%f619, %f216, %f619;
	ld.global.nc.f32 	%f217, [%rd145+20864];
	add.f32 	%f618, %f217, %f618;
	ld.global.nc.f32 	%f218, [%rd145+24576];
	add.f32 	%f617, %f218, %f617;
	ld.global.nc.f32 	%f219, [%rd145+24704];
	add.f32 	%f616, %f219, %f616;
	ld.global.nc.f32 	%f220, [%rd145+24832];
	add.f32 	%f615, %f220, %f615;
	ld.global.nc.f32 	%f221, [%rd145+24960];
	add.f32 	%f614, %f221, %f614;
	ld.global.nc.f32 	%f222, [%rd145+28672];
	add.f32 	%f613, %f222, %f613;
	ld.global.nc.f32 	%f223, [%rd145+28800];
	add.f32 	%f612, %f223, %f612;
	ld.global.nc.f32 	%f224, [%rd145+28928];
	add.f32 	%f611, %f224, %f611;
	ld.global.nc.f32 	%f225, [%rd145+29056];
	add.f32 	%f610, %f225, %f610;
	ld.global.nc.f32 	%f226, [%rd145+32768];
	add.f32 	%f609, %f226, %f609;
	ld.global.nc.f32 	%f227, [%rd145+32896];
	add.f32 	%f608, %f227, %f608;
	ld.global.nc.f32 	%f228, [%rd145+33024];
	add.f32 	%f607, %f228, %f607;
	ld.global.nc.f32 	%f229, [%rd145+33152];
	add.f32 	%f606, %f229, %f606;
	ld.global.nc.f32 	%f230, [%rd145+36864];
	add.f32 	%f605, %f230, %f605;
	ld.global.nc.f32 	%f231, [%rd145+36992];
	add.f32 	%f604, %f231, %f604;
	ld.global.nc.f32 	%f232, [%rd145+37120];
	add.f32 	%f603, %f232, %f603;
	ld.global.nc.f32 	%f233, [%rd145+37248];
	add.f32 	%f602, %f233, %f602;
	ld.global.nc.f32 	%f234, [%rd145+40960];
	add.f32 	%f601, %f234, %f601;
	ld.global.nc.f32 	%f235, [%rd145+41088];
	add.f32 	%f600, %f235, %f600;
	ld.global.nc.f32 	%f236, [%rd145+41216];
	add.f32 	%f599, %f236, %f599;
	ld.global.nc.f32 	%f237, [%rd145+41344];
	add.f32 	%f598, %f237, %f598;
	ld.global.nc.f32 	%f238, [%rd145+45056];
	add.f32 	%f597, %f238, %f597;
	ld.global.nc.f32 	%f239, [%rd145+45184];
	add.f32 	%f596, %f239, %f596;
	ld.global.nc.f32 	%f240, [%rd145+45312];
	add.f32 	%f595, %f240, %f595;
	ld.global.nc.f32 	%f241, [%rd145+45440];
	add.f32 	%f594, %f241, %f594;
	ld.global.nc.f32 	%f242, [%rd145+49152];
	add.f32 	%f593, %f242, %f593;
	ld.global.nc.f32 	%f243, [%rd145+49280];
	add.f32 	%f592, %f243, %f592;
	ld.global.nc.f32 	%f244, [%rd145+49408];
	add.f32 	%f591, %f244, %f591;
	ld.global.nc.f32 	%f245, [%rd145+49536];
	add.f32 	%f590, %f245, %f590;
	ld.global.nc.f32 	%f246, [%rd145+53248];
	add.f32 	%f589, %f246, %f589;
	ld.global.nc.f32 	%f247, [%rd145+53376];
	add.f32 	%f588, %f247, %f588;
	ld.global.nc.f32 	%f248, [%rd145+53504];
	add.f32 	%f587, %f248, %f587;
	ld.global.nc.f32 	%f249, [%rd145+53632];
	add.f32 	%f586, %f249, %f586;
	ld.global.nc.f32 	%f250, [%rd145+57344];
	add.f32 	%f585, %f250, %f585;
	ld.global.nc.f32 	%f251, [%rd145+57472];
	add.f32 	%f584, %f251, %f584;
	ld.global.nc.f32 	%f252, [%rd145+57600];
	add.f32 	%f583, %f252, %f583;
	ld.global.nc.f32 	%f253, [%rd145+57728];
	add.f32 	%f582, %f253, %f582;
	ld.global.nc.f32 	%f254, [%rd145+61440];
	add.f32 	%f581, %f254, %f581;
	ld.global.nc.f32 	%f255, [%rd145+61568];
	add.f32 	%f580, %f255, %f580;
	ld.global.nc.f32 	%f256, [%rd145+61696];
	add.f32 	%f579, %f256, %f579;
	ld.global.nc.f32 	%f257, [%rd145+61824];
	add.f32 	%f578, %f257, %f578;
	cvt.s64.s32 	%rd146, %r1;
	or.b64  	%rd147, %rd43, %rd146;
	and.b64  	%rd148, %rd147, -4294967296;
	setp.ne.s64 	%p19, %rd148, 0;
	@%p19 bra 	$L__BB21_34;
	cvt.u32.u64 	%r114, %rd43;
	rem.u32 	%r115, %r114, %r1;
	cvt.u64.u32 	%rd678, %r115;
	bra.uni 	$L__BB21_35;
$L__BB21_34:
	cvt.s64.s32 	%rd149, %r1;
	rem.s64 	%rd678, %rd43, %rd149;
$L__BB21_35:
	setp.eq.s64 	%p20, %rd678, 0;
	@%p20 bra 	$L__BB21_41;
	cvt.s64.s32 	%rd150, %r1;
	or.b64  	%rd151, %rd43, %rd150;
	and.b64  	%rd152, %rd151, -4294967296;
	setp.ne.s64 	%p21, %rd152, 0;
	@%p21 bra 	$L__BB21_38;
	cvt.u32.u64 	%r116, %rd43;
	div.u32 	%r117, %r116, %r1;
	cvt.u64.u32 	%rd679, %r117;
	bra.uni 	$L__BB21_39;
$L__BB21_38:
	cvt.s64.s32 	%rd153, %r1;
	div.s64 	%rd679, %rd43, %rd153;
$L__BB21_39:
	setp.lt.s64 	%p22, %rd679, %rd670;
	@%p22 bra 	$L__BB21_41;
$L__BB21_40:
	add.s64 	%rd674, %rd674, -1;
	mov.u64 	%rd675, %rd43;
	bra.uni 	$L__BB21_25;
$L__BB21_41:
	ld.param.u32 	%r549, [mul_mat_q40_stream_k_fixup_128_8_true_param_8];
	cvt.s64.s32 	%rd154, %rd17;
	mul.lo.s32 	%r118, %r549, %r2;
	mul.wide.s32 	%rd155, %r118, %r1;
	or.b64  	%rd156, %rd154, %rd155;
	and.b64  	%rd157, %rd156, -4294967296;
	setp.ne.s64 	%p23, %rd157, 0;
	@%p23 bra 	$L__BB21_43;
	ld.param.u32 	%r551, [mul_mat_q40_stream_k_fixup_128_8_true_param_8];
	mul.lo.s32 	%r120, %r551, %r2;
	cvt.u64.u32 	%rd160, %r120;
	cvt.u64.u32 	%rd161, %r1;
	cvt.u32.u64 	%r121, %rd160;
	cvt.u32.u64 	%r122, %rd161;
	mul.lo.s32 	%r123, %r121, %r122;
	cvt.u32.u64 	%r124, %rd17;
	div.u32 	%r125, %r124, %r123;
	cvt.u64.u32 	%rd680, %r125;
	bra.uni 	$L__BB21_44;
$L__BB21_43:
	ld.param.u32 	%r550, [mul_mat_q40_stream_k_fixup_128_8_true_param_8];
	mul.lo.s32 	%r119, %r550, %r2;
	mul.wide.s32 	%rd158, %r119, %r1;
	div.s64 	%rd680, %rd154, %rd158;
$L__BB21_44:
	ld.param.u32 	%r552, [mul_mat_q40_stream_k_fixup_128_8_true_param_8];
	cvt.u32.u64 	%r5, %rd680;
	mul.lo.s32 	%r126, %r552, %r2;
	cvt.u64.u32 	%rd162, %r126;
	cvt.s64.s32 	%rd163, %r1;
	mul.lo.s64 	%rd164, %rd162, %rd163;
	mul.lo.s64 	%rd165, %rd164, %rd680;
	sub.s64 	%rd54, %rd17, %rd165;
	cvt.s64.s32 	%rd166, %rd54;
	mul.wide.s32 	%rd167, %r2, %r1;
	or.b64  	%rd168, %rd166, %rd167;
	and.b64  	%rd169, %rd168, -4294967296;
	setp.ne.s64 	%p24, %rd169, 0;
	@%p24 bra 	$L__BB21_46;
	cvt.u64.u32 	%rd172, %r2;
	cvt.u64.u32 	%rd173, %r1;
	cvt.u32.u64 	%r127, %rd173;
	cvt.u32.u64 	%r128, %rd172;
	mul.lo.s32 	%r129, %r128, %r127;
	cvt.u32.u64 	%r130, %rd54;
	div.u32 	%r131, %r130, %r129;
	cvt.u64.u32 	%rd681, %r131;
	bra.uni 	$L__BB21_47;
$L__BB21_46:
	div.s64 	%rd681, %rd166, %rd167;
$L__BB21_47:
	cvt.u64.u32 	%rd174, %r2;
	cvt.s64.s32 	%rd175, %r1;
	mul.lo.s64 	%rd176, %rd174, %rd175;
	mul.lo.s64 	%rd177, %rd176, %rd681;
	sub.s64 	%rd178, %rd54, %rd177;
	cvt.s64.s32 	%rd58, %rd178;
	or.b64  	%rd179, %rd58, %rd175;
	and.b64  	%rd180, %rd179, -4294967296;
	setp.ne.s64 	%p25, %rd180, 0;
	@%p25 bra 	$L__BB21_49;
	cvt.u32.u64 	%r132, %rd58;
	div.u32 	%r133, %r132, %r1;
	cvt.u64.u32 	%rd682, %r133;
	bra.uni 	$L__BB21_50;
$L__BB21_49:
	div.s64 	%rd682, %rd58, %rd175;
$L__BB21_50:
	ld.param.u64 	%rd648, [mul_mat_q40_stream_k_fixup_128_8_true_param_0];
	cvt.u32.u64 	%r6, %rd682;
	setp.ne.s64 	%p26, %rd648, 0;
	@%p26 bra 	$L__BB21_195;
	ld.param.u32 	%r553, [mul_mat_q40_stream_k_fixup_128_8_true_param_9];
	ld.param.u32 	%r537, [mul_mat_q40_stream_k_fixup_128_8_true_param_7];
	ld.param.u32 	%r472, [mul_mat_q40_stream_k_fixup_128_8_true_param_6];
	ld.param.u32 	%r471, [mul_mat_q40_stream_k_fixup_128_8_true_param_5];
	cvt.u32.u64 	%r370, %rd681;
	shl.b32 	%r371, %r6, 7;
	shl.b32 	%r372, %r5, 7;
	mad.lo.s32 	%r373, %r553, %r370, %r372;
	mad.lo.s32 	%r374, %r371, %r537, %r373;
	cvt.s64.s32 	%rd62, %r374;
	not.b32 	%r375, %r372;
	add.s32 	%r7, %r471, %r375;
	not.b32 	%r376, %r371;
	add.s32 	%r8, %r472, %r376;
	mov.u32 	%r377, %tid.y;
	setp.gt.s32 	%p108, %r377, %r8;
	@%p108 bra 	$L__BB21_341;
	mov.u32 	%r378, %tid.x;
	setp.gt.s32 	%p109, %r378, %r7;
	@%p109 bra 	$L__BB21_54;
	ld.param.u32 	%r538, [mul_mat_q40_stream_k_fixup_128_8_true_param_7];
	ld.param.u64 	%rd657, [mul_mat_q40_stream_k_fixup_128_8_true_param_2];
	mad.lo.s32 	%r381, %r377, %r538, %r378;
	cvt.s64.s32 	%rd502, %r381;
	add.s64 	%rd503, %rd502, %rd62;
	cvta.to.global.u64 	%rd504, %rd657;
	shl.b64 	%rd505, %rd503, 2;
	add.s64 	%rd506, %rd504, %rd505;
	ld.global.f32 	%f386, [%rd506];
	add.f32 	%f387, %f641, %f386;
	st.global.f32 	[%rd506], %f387;
$L__BB21_54:
	add.s32 	%r383, %r378, 32;
	setp.gt.s32 	%p110, %r383, %r7;
	@%p110 bra 	$L__BB21_56;
	ld.param.u32 	%r539, [mul_mat_q40_stream_k_fixup_128_8_true_param_7];
	ld.param.u64 	%rd658, [mul_mat_q40_stream_k_fixup_128_8_true_param_2];
	mul.lo.s32 	%r385, %r377, %r539;
	cvt.s64.s32 	%rd507, %r385;
	cvt.u64.u32 	%rd508, %r378;
	add.s64 	%rd509, %rd508, %rd507;
	add.s64 	%rd510, %rd509, %rd62;
	cvta.to.global.u64 	%rd511, %rd658;
	shl.b64 	%rd512, %rd510, 2;
	add.s64 	%rd513, %rd511, %rd512;
	ld.global.f32 	%f388, [%rd513+128];
	add.f32 	%f389, %f640, %f388;
	st.global.f32 	[%rd513+128], %f389;
$L__BB21_56:
	cvt.u64.u32 	%rd63, %r378;
	add.s32 	%r388, %r378, 64;
	setp.gt.s32 	%p111, %r388, %r7;
	@%p111 bra 	$L__BB21_58;
	ld.param.u32 	%r540, [mul_mat_q40_stream_k_fixup_128_8_true_param_7];
	ld.param.u64 	%rd659, [mul_mat_q40_stream_k_fixup_128_8_true_param_2];
	mul.lo.s32 	%r390, %r377, %r540;
	cvt.s64.s32 	%rd514, %r390;
	add.s64 	%rd515, %rd63, %rd514;
	add.s64 	%rd516, %rd515, %rd62;
	cvta.to.global.u64 	%rd517, %rd659;
	shl.b64 	%rd518, %rd516, 2;
	add.s64 	%rd519, %rd517, %rd518;
	ld.global.f32 	%f390, [%rd519+256];
	add.f32 	%f391, %f639, %f390;
	st.global.f32 	[%rd519+256], %f391;
$L__BB21_58:
	add.s32 	%r392, %r378, 96;
	setp.gt.s32 	%p112, %r392, %r7;
	@%p112 bra 	$L__BB21_60;
	ld.param.u32 	%r541, [mul_mat_q40_stream_k_fixup_128_8_true_param_7];
	ld.param.u64 	%rd660, [mul_mat_q40_stream_k_fixup_128_8_true_param_2];
	mul.lo.s32 	%r393, %r377, %r541;
	cvt.s64.s32 	%rd520, %r393;
	add.s64 	%rd521, %rd63, %rd520;
	add.s64 	%rd522, %rd521, %rd62;
	cvta.to.global.u64 	%rd523, %rd660;
	shl.b64 	%rd524, %rd522, 2;
	add.s64 	%rd525, %rd523, %rd524;
	ld.global.f32 	%f392, [%rd525+384];
	add.f32 	%f393, %f638, %f392;
	st.global.f32 	[%rd525+384], %f393;
$L__BB21_60:
	add.s32 	%r394, %r377, 8;
	setp.gt.s32 	%p113, %r394, %r8;
	@%p113 bra 	$L__BB21_341;
	ld.param.u32 	%r542, [mul_mat_q40_stream_k_fixup_128_8_true_param_7];
	cvt.u32.u64 	%r395, %rd63;
	setp.gt.s32 	%p114, %r395, %r7;
	shl.b32 	%r10, %r542, 3;
	mad.lo.s32 	%r11, %r377, %r542, %r10;
	@%p114 bra 	$L__BB21_63;
	ld.param.u64 	%rd661, [mul_mat_q40_stream_k_fixup_128_8_true_param_2];
	add.s32 	%r397, %r395, %r11;
	cvt.s64.s32 	%rd526, %r397;
	add.s64 	%rd527, %rd526, %rd62;
	cvta.to.global.u64 	%rd528, %rd661;
	shl.b64 	%rd529, %rd527, 2;
	add.s64 	%rd530, %rd528, %rd529;
	ld.global.f32 	%f394, [%rd530];
	add.f32 	%f395, %f637, %f394;
	st.global.f32 	[%rd530], %f395;
$L__BB21_63:
	ld.param.u64 	%rd662, [mul_mat_q40_stream_k_fixup_128_8_true_param_2];
	cvt.s64.s32 	%rd531, %r11;
	add.s64 	%rd532, %rd63, %rd531;
	add.s64 	%rd533, %rd532, %rd62;
	cvta.to.global.u64 	%rd534, %rd662;
	shl.b64 	%rd535, %rd533, 2;
	add.s64 	%rd64, %rd534, %rd535;
	@%p110 bra 	$L__BB21_65;
	ld.global.f32 	%f396, [%rd64+128];
	add.f32 	%f397, %f636, %f396;
	st.global.f32 	[%rd64+128], %f397;
$L__BB21_65:
	@%p111 bra 	$L__BB21_67;
	ld.global.f32 	%f398, [%rd64+256];
	add.f32 	%f399, %f635, %f398;
	st.global.f32 	[%rd64+256], %f399;
$L__BB21_67:
	@%p112 bra 	$L__BB21_69;
	ld.global.f32 	%f400, [%rd64+384];
	add.f32 	%f401, %f634, %f400;
	st.global.f32 	[%rd64+384], %f401;
$L__BB21_69:
	add.s32 	%r404, %r377, 16;
	setp.gt.s32 	%p118, %r404, %r8;
	@%p118 bra 	$L__BB21_341;
	ld.param.u32 	%r543, [mul_mat_q40_stream_k_fixup_128_8_true_param_7];
	ld.param.u64 	%rd663, [mul_mat_q40_stream_k_fixup_128_8_true_param_2];
	cvta.to.global.u64 	%rd65, %rd663;
	shl.b32 	%r13, %r543, 4;
	mad.lo.s32 	%r14, %r377, %r543, %r13;
	@%p114 bra 	$L__BB21_72;
	add.s32 	%r407, %r395, %r14;
	cvt.s64.s32 	%rd536, %r407;
	add.s64 	%rd537, %rd536, %rd62;
	shl.b64 	%rd538, %rd537, 2;
	add.s64 	%rd539, %rd65, %rd538;
	ld.global.f32 	%f402, [%rd539];
	add.f32 	%f403, %f633, %f402;
	st.global.f32 	[%rd539], %f403;
$L__BB21_72:
	cvt.s64.s32 	%rd540, %r14;
	add.s64 	%rd541, %rd63, %rd540;
	add.s64 	%rd542, %rd541, %rd62;
	shl.b64 	%rd543, %rd542, 2;
	add.s64 	%rd66, %rd65, %rd543;
	@%p110 bra 	$L__BB21_74;
	ld.global.f32 	%f404, [%rd66+128];
	add.f32 	%f405, %f632, %f404;
	st.global.f32 	[%rd66+128], %f405;
$L__BB21_74:
	@%p111 bra 	$L__BB21_76;
	ld.global.f32 	%f406, [%rd66+256];
	add.f32 	%f407, %f631, %f406;
	st.global.f32 	[%rd66+256], %f407;
$L__BB21_76:
	@%p112 bra 	$L__BB21_78;
	ld.global.f32 	%f408, [%rd66+384];
	add.f32 	%f409, %f630, %f408;
	st.global.f32 	[%rd66+384], %f409;
$L__BB21_78:
	add.s32 	%r414, %r377, 24;
	setp.gt.s32 	%p123, %r414, %r8;
	@%p123 bra 	$L__BB21_341;
	ld.param.u64 	%rd664, [mul_mat_q40_stream_k_fixup_128_8_true_param_2];
	cvta.to.global.u64 	%rd67, %rd664;
	setp.gt.s32 	%p124, %r395, %r7;
	add.s32 	%r15, %r14, %r10;
	@%p124 bra 	$L__BB21_81;
	add.s32 	%r417, %r395, %r15;
	cvt.s64.s32 	%rd544, %r417;
	add.s64 	%rd545, %rd544, %rd62;
	shl.b64 	%rd546, %rd545, 2;
	add.s64 	%rd547, %rd67, %rd546;
	ld.global.f32 	%f410, [%rd547];
	add.f32 	%f411, %f629, %f410;
	st.global.f32 	[%rd547], %f411;
$L__BB21_81:
	cvt.s64.s32 	%rd548, %r15;
	add.s64 	%rd549, %rd63, %rd548;
	add.s64 	%rd550, %rd549, %rd62;
	shl.b64 	%rd551, %rd550, 2;
	add.s64 	%rd68, %rd67, %rd551;
	@%p110 bra 	$L__BB21_83;
	ld.global.f32 	%f412, [%rd68+128];
	add.f32 	%f413, %f628, %f412;
	st.global.f32 	[%rd68+128], %f413;
$L__BB21_83:
	@%p111 bra 	$L__BB21_85;
	ld.global.f32 	%f414, [%rd68+256];
	add.f32 	%f415, %f627, %f414;
	st.global.f32 	[%rd68+256], %f415;
$L__BB21_85:
	@%p112 bra 	$L__BB21_87;
	ld.global.f32 	%f416, [%rd68+384];
	add.f32 	%f417, %f626, %f416;
	st.global.f32 	[%rd68+384], %f417;
$L__BB21_87:
	add.s32 	%r421, %r377, 32;
	setp.gt.s32 	%p128, %r421, %r8;
	@%p128 bra 	$L__BB21_341;
	ld.param.u32 	%r544, [mul_mat_q40_stream_k_fixup_128_8_true_param_7];
	setp.gt.s32 	%p129, %r395, %r7;
	shl.b32 	%r19, %r544, 5;
	mul.lo.s32 	%r20, %r377, %r544;
	add.s32 	%r21, %r19, %r20;
	@%p129 bra 	$L__BB21_90;
	add.s32 	%r424, %r395, %r21;
	cvt.s64.s32 	%rd552, %r424;
	add.s64 	%rd553, %rd552, %rd62;
	shl.b64 	%rd554, %rd553, 2;
	add.s64 	%rd555, %rd67, %rd554;
	ld.global.f32 	%f418, [%rd555];
	add.f32 	%f419, %f625, %f418;
	st.global.f32 	[%rd555], %f419;
$L__BB21_90:
	cvt.s64.s32 	%rd556, %r21;
	add.s64 	%rd557, %rd63, %rd556;
	add.s64 	%rd558, %rd557, %rd62;
	shl.b64 	%rd559, %rd558, 2;
	add.s64 	%rd69, %rd67, %rd559;
	@%p110 bra 	$L__BB21_92;
	ld.global.f32 	%f420, [%rd69+128];
	add.f32 	%f421, %f624, %f420;
	st.global.f32 	[%rd69+128], %f421;
$L__BB21_92:
	@%p111 bra 	$L__BB21_94;
	ld.global.f32 	%f422, [%rd69+256];
	add.f32 	%f423, %f623, %f422;
	st.global.f32 	[%rd69+256], %f423;
$L__BB21_94:
	@%p112 bra 	$L__BB21_96;
	ld.global.f32 	%f424, [%rd69+384];
	add.f32 	%f425, %f622, %f424;
	st.global.f32 	[%rd69+384], %f425;
$L__BB21_96:
	add.s32 	%r425, %r377, 40;
	setp.gt.s32 	%p133, %r425, %r8;
	@%p133 bra 	$L__BB21_341;
	setp.gt.s32 	%p134, %r395, %r7;
	add.s32 	%r22, %r21, %r10;
	@%p134 bra 	$L__BB21_99;
	add.s32 	%r428, %r395, %r22;
	cvt.s64.s32 	%rd560, %r428;
	add.s64 	%rd561, %rd560, %rd62;
	shl.b64 	%rd562, %rd561, 2;
	add.s64 	%rd563, %rd67, %rd562;
	ld.global.f32 	%f426, [%rd563];
	add.f32 	%f427, %f621, %f426;
	st.global.f32 	[%rd563], %f427;
$L__BB21_99:
	setp.gt.s32 	%p135, %r383, %r7;
	cvt.s64.s32 	%rd564, %r22;
	add.s64 	%rd565, %rd63, %rd564;
	add.s64 	%rd566, %rd565, %rd62;
	shl.b64 	%rd567, %rd566, 2;
	add.s64 	%rd70, %rd67, %rd567;
	@%p135 bra 	$L__BB21_101;
	ld.global.f32 	%f428, [%rd70+128];
	add.f32 	%f429, %f620, %f428;
	st.global.f32 	[%rd70+128], %f429;
$L__BB21_101:
	setp.gt.s32 	%p136, %r388, %r7;
	@%p136 bra 	$L__BB21_103;
	ld.global.f32 	%f430, [%rd70+256];
	add.f32 	%f431, %f619, %f430;
	st.global.f32 	[%rd70+256], %f431;
$L__BB21_103:
	setp.gt.s32 	%p137, %r392, %r7;
	@%p137 bra 	$L__BB21_105;
	ld.global.f32 	%f432, [%rd70+384];
	add.f32 	%f433, %f618, %f432;
	st.global.f32 	[%rd70+384], %f433;
$L__BB21_105:
	add.s32 	%r429, %r377, 48;
	setp.gt.s32 	%p138, %r429, %r8;
	@%p138 bra 	$L__BB21_341;
	setp.gt.s32 	%p139, %r395, %r7;
	add.s32 	%r23, %r13, %r21;
	@%p139 bra 	$L__BB21_108;
	add.s32 	%r432, %r395, %r23;
	cvt.s64.s32 	%rd568, %r432;
	add.s64 	%rd569, %rd568, %rd62;
	shl.b64 	%rd570, %rd569, 2;
	add.s64 	%rd571, %rd67, %rd570;
	ld.global.f32 	%f434, [%rd571];
	add.f32 	%f435, %f617, %f434;
	st.global.f32 	[%rd571], %f435;
$L__BB21_108:
	setp.gt.s32 	%p140, %r383, %r7;
	cvt.s64.s32 	%rd572, %r23;
	add.s64 	%rd573, %rd63, %rd572;
	add.s64 	%rd574, %rd573, %rd62;
	shl.b64 	%rd575, %rd574, 2;
	add.s64 	%rd71, %rd67, %rd575;
	@%p140 bra 	$L__BB21_110;
	ld.global.f32 	%f436, [%rd71+128];
	add.f32 	%f437, %f616, %f436;
	st.global.f32 	[%rd71+128], %f437;
$L__BB21_110:
	setp.gt.s32 	%p141, %r388, %r7;
	@%p141 bra 	$L__BB21_112;
	ld.global.f32 	%f438, [%rd71+256];
	add.f32 	%f439, %f615, %f438;
	st.global.f32 	[%rd71+256], %f439;
$L__BB21_112:
	setp.gt.s32 	%p142, %r392, %r7;
	@%p142 bra 	$L__BB21_114;
	ld.global.f32 	%f440, [%rd71+384];
	add.f32 	%f441, %f614, %f440;
	st.global.f32 	[%rd71+384], %f441;
$L__BB21_114:
	add.s32 	%r433, %r377, 56;
	setp.gt.s32 	%p143, %r433, %r8;
	@%p143 bra 	$L__BB21_341;
	setp.gt.s32 	%p144, %r395, %r7;
	add.s32 	%r24, %r23, %r10;
	@%p144 bra 	$L__BB21_117;
	add.s32 	%r436, %r395, %r24;
	cvt.s64.s32 	%rd576, %r436;
	add.s64 	%rd577, %rd576, %rd62;
	shl.b64 	%rd578, %rd577, 2;
	add.s64 	%rd579, %rd67, %rd578;
	ld.global.f32 	%f442, [%rd579];
	add.f32 	%f443, %f613, %f442;
	st.global.f32 	[%rd579], %f443;
$L__BB21_117:
	setp.gt.s32 	%p145, %r383, %r7;
	cvt.s64.s32 	%rd580, %r24;
	add.s64 	%rd581, %rd63, %rd580;
	add.s64 	%rd582, %rd581, %rd62;
	shl.b64 	%rd583, %rd582, 2;
	add.s64 	%rd72, %rd67, %rd583;
	@%p145 bra 	$L__BB21_119;
	ld.global.f32 	%f444, [%rd72+128];
	add.f32 	%f445, %f612, %f444;
	st.global.f32 	[%rd72+128], %f445;
$L__BB21_119:
	setp.gt.s32 	%p146, %r388, %r7;
	@%p146 bra 	$L__BB21_121;
	ld.global.f32 	%f446, [%rd72+256];
	add.f32 	%f447, %f611, %f446;
	st.global.f32 	[%rd72+256], %f447;
$L__BB21_121:
	setp.gt.s32 	%p147, %r392, %r7;
	@%p147 bra 	$L__BB21_123;
	ld.global.f32 	%f448, [%rd72+384];
	add.f32 	%f449, %f610, %f448;
	st.global.f32 	[%rd72+384], %f449;
$L__BB21_123:
	add.s32 	%r437, %r377, 64;
	setp.gt.s32 	%p148, %r437, %r8;
	@%p148 bra 	$L__BB21_341;
	ld.param.u32 	%r545, [mul_mat_q40_stream_k_fixup_128_8_true_param_7];
	setp.gt.s32 	%p149, %r395, %r7;
	shl.b32 	%r439, %r545, 6;
	add.s32 	%r25, %r439, %r20;
	@%p149 bra 	$L__BB21_126;
	add.s32 	%r441, %r395, %r25;
	cvt.s64.s32 	%rd584, %r441;
	add.s64 	%rd585, %rd584, %rd62;
	shl.b64 	%rd586, %rd585, 2;
	add.s64 	%rd587, %rd67, %rd586;
	ld.global.f32 	%f450, [%rd587];
	add.f32 	%f451, %f609, %f450;
	st.global.f32 	[%rd587], %f451;
$L__BB21_126:
	setp.gt.s32 	%p150, %r383, %r7;
	cvt.s64.s32 	%rd588, %r25;
	add.s64 	%rd589, %rd63, %rd588;
	add.s64 	%rd590, %rd589, %rd62;
	shl.b64 	%rd591, %rd590, 2;
	add.s64 	%rd73, %rd67, %rd591;
	@%p150 bra 	$L__BB21_128;
	ld.global.f32 	%f452, [%rd73+128];
	add.f32 	%f453, %f608, %f452;
	st.global.f32 	[%rd73+128], %f453;
$L__BB21_128:
	setp.gt.s32 	%p151, %r388, %r7;
	@%p151 bra 	$L__BB21_130;
	ld.global.f32 	%f454, [%rd73+256];
	add.f32 	%f455, %f607, %f454;
	st.global.f32 	[%rd73+256], %f455;
$L__BB21_130:
	setp.gt.s32 	%p152, %r392, %r7;
	@%p152 bra 	$L__BB21_132;
	ld.global.f32 	%f456, [%rd73+384];
	add.f32 	%f457, %f606, %f456;
	st.global.f32 	[%rd73+384], %f457;
$L__BB21_132:
	add.s32 	%r442, %r377, 72;
	setp.gt.s32 	%p153, %r442, %r8;
	@%p153 bra 	$L__BB21_341;
	setp.gt.s32 	%p154, %r395, %r7;
	add.s32 	%r26, %r25, %r10;
	@%p154 bra 	$L__BB21_135;
	add.s32 	%r445, %r395, %r26;
	cvt.s64.s32 	%rd592, %r445;
	add.s64 	%rd593, %rd592, %rd62;
	shl.b64 	%rd594, %rd593, 2;
	add.s64 	%rd595, %rd67, %rd594;
	ld.global.f32 	%f458, [%rd595];
	add.f32 	%f459, %f605, %f458;
	st.global.f32 	[%rd595], %f459;
$L__BB21_135:
	setp.gt.s32 	%p155, %r383, %r7;
	cvt.s64.s32 	%rd596, %r26;
	add.s64 	%rd597, %rd63, %rd596;
	add.s64 	%rd598, %rd597, %rd62;
	shl.b64 	%rd599, %rd598, 2;
	add.s64 	%rd74, %rd67, %rd599;
	@%p155 bra 	$L__BB21_137;
	ld.global.f32 	%f460, [%rd74+128];
	add.f32 	%f461, %f604, %f460;
	st.global.f32 	[%rd74+128], %f461;
$L__BB21_137:
	setp.gt.s32 	%p156, %r388, %r7;
	@%p156 bra 	$L__BB21_139;
	ld.global.f32 	%f462, [%rd74+256];
	add.f32 	%f463, %f603, %f462;
	st.global.f32 	[%rd74+256], %f463;
$L__BB21_139:
	setp.gt.s32 	%p157, %r392, %r7;
	@%p157 bra 	$L__BB21_141;
	ld.global.f32 	%f464, [%rd74+384];
	add.f32 	%f465, %f602, %f464;
	st.global.f32 	[%rd74+384], %f465;
$L__BB21_141:
	add.s32 	%r446, %r377, 80;
	setp.gt.s32 	%p158, %r446, %r8;
	@%p158 bra 	$L__BB21_341;
	setp.gt.s32 	%p159, %r395, %r7;
	add.s32 	%r27, %r13, %r25;
	@%p159 bra 	$L__BB21_144;
	add.s32 	%r449, %r395, %r27;
	cvt.s64.s32 	%rd600, %r449;
	add.s64 	%rd601, %rd600, %rd62;
	shl.b64 	%rd602, %rd601, 2;
	add.s64 	%rd603, %rd67, %rd602;
	ld.global.f32 	%f466, [%rd603];
	add.f32 	%f467, %f601, %f466;
	st.global.f32 	[%rd603], %f467;
$L__BB21_144:
	setp.gt.s32 	%p160, %r383, %r7;
	cvt.s64.s32 	%rd604, %r27;
	add.s64 	%rd605, %rd63, %rd604;
	add.s64 	%rd606, %rd605, %rd62;
	shl.b64 	%rd607, %rd606, 2;
	add.s64 	%rd75, %rd67, %rd607;
	@%p160 bra 	$L__BB21_146;
	ld.global.f32 	%f468, [%rd75+128];
	add.f32 	%f469, %f600, %f468;
	st.global.f32 	[%rd75+128], %f469;
$L__BB21_146:
	setp.gt.s32 	%p161, %r388, %r7;
	@%p161 bra 	$L__BB21_148;
	ld.global.f32 	%f470, [%rd75+256];
	add.f32 	%f471, %f599, %f470;
	st.global.f32 	[%rd75+256], %f471;
$L__BB21_148:
	setp.gt.s32 	%p162, %r392, %r7;
	@%p162 bra 	$L__BB21_150;
	ld.global.f32 	%f472, [%rd75+384];
	add.f32 	%f473, %f598, %f472;
	st.global.f32 	[%rd75+384], %f473;
$L__BB21_150:
	add.s32 	%r450, %r377, 88;
	setp.gt.s32 	%p163, %r450, %r8;
	@%p163 bra 	$L__BB21_341;
	setp.gt.s32 	%p164, %r395, %r7;
	add.s32 	%r28, %r27, %r10;
	@%p164 bra 	$L__BB21_153;
	add.s32 	%r453, %r395, %r28;
	cvt.s64.s32 	%rd608, %r453;
	add.s64 	%rd609, %rd608, %rd62;
	shl.b64 	%rd610, %rd609, 2;
	add.s64 	%rd611, %rd67, %rd610;
	ld.global.f32 	%f474, [%rd611];
	add.f32 	%f475, %f597, %f474;
	st.global.f32 	[%rd611], %f475;
$L__BB21_153:
	setp.gt.s32 	%p165, %r383, %r7;
	cvt.s64.s32 	%rd612, %r28;
	add.s64 	%rd613, %rd63, %rd612;
	add.s64 	%rd614, %rd613, %rd62;
	shl.b64 	%rd615, %rd614, 2;
	add.s64 	%rd76, %rd67, %rd615;
	@%p165 bra 	$L__BB21_155;
	ld.global.f32 	%f476, [%rd76+128];
	add.f32 	%f477, %f596, %f476;
	st.global.f32 	[%rd76+128], %f477;
$L__BB21_155:
	setp.gt.s32 	%p166, %r388, %r7;
	@%p166 bra 	$L__BB21_157;
	ld.global.f32 	%f478, [%rd76+256];
	add.f32 	%f479, %f595, %f478;
	st.global.f32 	[%rd76+256], %f479;
$L__BB21_157:
	setp.gt.s32 	%p167, %r392, %r7;
	@%p167 bra 	$L__BB21_159;
	ld.global.f32 	%f480, [%rd76+384];
	add.f32 	%f481, %f594, %f480;
	st.global.f32 	[%rd76+384], %f481;
$L__BB21_159:
	add.s32 	%r454, %r377, 96;
	setp.gt.s32 	%p168, %r454, %r8;
	@%p168 bra 	$L__BB21_341;
	setp.gt.s32 	%p169, %r395, %r7;
	add.s32 	%r29, %r19, %r25;
	@%p169 bra 	$L__BB21_162;
	add.s32 	%r457, %r395, %r29;
	cvt.s64.s32 	%rd616, %r457;
	add.s64 	%rd617, %rd616, %rd62;
	shl.b64 	%rd618, %rd617, 2;
	add.s64 	%rd619, %rd67, %rd618;
	ld.global.f32 	%f482, [%rd619];
	add.f32 	%f483, %f593, %f482;
	st.global.f32 	[%rd619], %f483;
$L__BB21_162:
	setp.gt.s32 	%p170, %r383, %r7;
	cvt.s64.s32 	%rd620, %r29;
	add.s64 	%rd621, %rd63, %rd620;
	add.s64 	%rd622, %rd621, %rd62;
	shl.b64 	%rd623, %rd622, 2;
	add.s64 	%rd77, %rd67, %rd623;
	@%p170 bra 	$L__BB21_164;
	ld.global.f32 	%f484, [%rd77+128];
	add.f32 	%f485, %f592, %f484;
	st.global.f32 	[%rd77+128], %f485;
$L__BB21_164:
	setp.gt.s32 	%p171, %r388, %r7;
	@%p171 bra 	$L__BB21_166;
	ld.global.f32 	%f486, [%rd77+256];
	add.f32 	%f487, %f591, %f486;
	st.global.f32 	[%rd77+256], %f487;
$L__BB21_166:
	setp.gt.s32 	%p172, %r392, %r7;
	@%p172 bra 	$L__BB21_168;
	ld.global.f32 	%f488, [%rd77+384];
	add.f32 	%f489, %f590, %f488;
	st.global.f32 	[%rd77+384], %f489;
$L__BB21_168:
	add.s32 	%r458, %r377, 104;
	setp.gt.s32 	%p173, %r458, %r8;
	@%p173 bra 	$L__BB21_341;
	setp.gt.s32 	%p174, %r395, %r7;
	add.s32 	%r30, %r29, %r10;
	@%p174 bra 	$L__BB21_171;
	add.s32 	%r461, %r395, %r30;
	cvt.s64.s32 	%rd624, %r461;
	add.s64 	%rd625, %rd624, %rd62;
	shl.b64 	%rd626, %rd625, 2;
	add.s64 	%rd627, %rd67, %rd626;
	ld.global.f32 	%f490, [%rd627];
	add.f32 	%f491, %f589, %f490;
	st.global.f32 	[%rd627], %f491;
$L__BB21_171:
	setp.gt.s32 	%p175, %r383, %r7;
	cvt.s64.s32 	%rd628, %r30;
	add.s64 	%rd629, %rd63, %rd628;
	add.s64 	%rd630, %rd629, %rd62;
	shl.b64 	%rd631, %rd630, 2;
	add.s64 	%rd78, %rd67, %rd631;
	@%p175 bra 	$L__BB21_173;
	ld.global.f32 	%f492, [%rd78+128];
	add.f32 	%f493, %f588, %f492;
	st.global.f32 	[%rd78+128], %f493;
$L__BB21_173:
	setp.gt.s32 	%p176, %r388, %r7;
	@%p176 bra 	$L__BB21_175;
	ld.global.f32 	%f494, [%rd78+256];
	add.f32 	%f495, %f587, %f494;
	st.global.f32 	[%rd78+256], %f495;
$L__BB21_175:
	setp.gt.s32 	%p177, %r392, %r7;
	@%p177 bra 	$L__BB21_177;
	ld.global.f32 	%f496, [%rd78+384];
	add.f32 	%f497, %f586, %f496;
	st.global.f32 	[%rd78+384], %f497;
$L__BB21_177:
	add.s32 	%r462, %r377, 112;
	setp.gt.s32 	%p178, %r462, %r8;
	@%p178 bra 	$L__BB21_341;
	setp.gt.s32 	%p179, %r395, %r7;
	add.s32 	%r31, %r13, %r29;
	@%p179 bra 	$L__BB21_180;
	add.s32 	%r465, %r395, %r31;
	cvt.s64.s32 	%rd632, %r465;
	add.s64 	%rd633, %rd632, %rd62;
	shl.b64 	%rd634, %rd633, 2;
	add.s64 	%rd635, %rd67, %rd634;
	ld.global.f32 	%f498, [%rd635];
	add.f32 	%f499, %f585, %f498;
	st.global.f32 	[%rd635], %f499;
$L__BB21_180:
	setp.gt.s32 	%p180, %r383, %r7;
	cvt.s64.s32 	%rd636, %r31;
	add.s64 	%rd637, %rd63, %rd636;
	add.s64 	%rd638, %rd637, %rd62;
	shl.b64 	%rd639, %rd638, 2;
	add.s64 	%rd79, %rd67, %rd639;
	@%p180 bra 	$L__BB21_182;
	ld.global.f32 	%f500, [%rd79+128];
	add.f32 	%f501, %f584, %f500;
	st.global.f32 	[%rd79+128], %f501;
$L__BB21_182:
	setp.gt.s32 	%p181, %r388, %r7;
	@%p181 bra 	$L__BB21_184;
	ld.global.f32 	%f502, [%rd79+256];
	add.f32 	%f503, %f583, %f502;
	st.global.f32 	[%rd79+256], %f503;
$L__BB21_184:
	setp.gt.s32 	%p182, %r392, %r7;
	@%p182 bra 	$L__BB21_186;
	ld.global.f32 	%f504, [%rd79+384];
	add.f32 	%f505, %f582, %f504;
	st.global.f32 	[%rd79+384], %f505;
$L__BB21_186:
	add.s32 	%r466, %r377, 120;
	setp.gt.s32 	%p183, %r466, %r8;
	@%p183 bra 	$L__BB21_341;
	setp.gt.s32 	%p184, %r395, %r7;
	add.s32 	%r32, %r31, %r10;
	@%p184 bra 	$L__BB21_189;
	add.s32 	%r469, %r395, %r32;
	cvt.s64.s32 	%rd640, %r469;
	add.s64 	%rd641, %rd640, %rd62;
	shl.b64 	%rd642, %rd641, 2;
	add.s64 	%rd643, %rd67, %rd642;
	ld.global.f32 	%f506, [%rd643];
	add.f32 	%f507, %f581, %f506;
	st.global.f32 	[%rd643], %f507;
$L__BB21_189:
	setp.gt.s32 	%p185, %r383, %r7;
	cvt.s64.s32 	%rd644, %r32;
	add.s64 	%rd645, %rd63, %rd644;
	add.s64 	%rd646, %rd645, %rd62;
	shl.b64 	%rd647, %rd646, 2;
	add.s64 	%rd80, %rd67, %rd647;
	@%p185 bra 	$L__BB21_191;
	ld.global.f32 	%f508, [%rd80+128];
	add.f32 	%f509, %f580, %f508;
	st.global.f32 	[%rd80+128], %f509;
$L__BB21_191:
	setp.gt.s32 	%p186, %r388, %r7;
	@%p186 bra 	$L__BB21_193;
	ld.global.f32 	%f510, [%rd80+256];
	add.f32 	%f511, %f579, %f510;
	st.global.f32 	[%rd80+256], %f511;
$L__BB21_193:
	setp.gt.s32 	%p187, %r392, %r7;
	@%p187 bra 	$L__BB21_341;
	ld.global.f32 	%f512, [%rd80+384];
	add.f32 	%f513, %f578, %f512;
	st.global.f32 	[%rd80+384], %f513;
	bra.uni 	$L__BB21_341;
$L__BB21_195:
	ld.param.u64 	%rd650, [mul_mat_q40_stream_k_fixup_128_8_true_param_1];
	cvta.to.global.u64 	%rd182, %rd650;
	mov.u32 	%r134, %tid.x;
	shl.b64 	%rd183, %rd681, 32;
	shr.s64 	%rd184, %rd183, 30;
	add.s64 	%rd185, %rd182, %rd184;
	ld.global.u32 	%r33, [%rd185];
	add.s64 	%rd186, %rd183, 4294967296;
	shr.s64 	%rd187, %rd186, 30;
	add.s64 	%rd188, %rd182, %rd187;
	ld.global.u32 	%r34, [%rd188];
	mov.u32 	%r135, %tid.y;
	shl.b32 	%r136, %r135, 5;
	add.s32 	%r137, %r136, %r134;
	setp.gt.u32 	%p27, %r137, 127;
	@%p27 bra 	$L__BB21_197;
	ld.param.u64 	%rd649, [mul_mat_q40_stream_k_fixup_128_8_true_param_0];
	add.s32 	%r142, %r137, %r33;
	cvta.to.global.u64 	%rd189, %rd649;
	mul.wide.s32 	%rd190, %r142, 4;
	add.s64 	%rd191, %rd189, %rd190;
	ld.global.u32 	%r143, [%rd191];
	shl.b32 	%r144, %r137, 2;
	mov.u32 	%r145, _ZZN34_INTERNAL_9074448f_4_k_cu_5eb7d63f24mul_mat_q_stream_k_fixupILi128ELi8ELb1EEEvPKiS2_PfPKfiiiiiiE14ids_dst_shared;
	add.s32 	%r146, %r145, %r144;
	st.shared.u32 	[%r146], %r143;
$L__BB21_197:
	ld.param.u32 	%r470, [mul_mat_q40_stream_k_fixup_128_8_true_param_5];
	bar.sync 	0;
	shl.b32 	%r147, %r5, 7;
	cvt.s64.s32 	%rd81, %r147;
	not.b32 	%r148, %r147;
	add.s32 	%r35, %r470, %r148;
	shl.b32 	%r149, %r6, 7;
	add.s32 	%r150, %r33, %r149;
	not.b32 	%r151, %r150;
	add.s32 	%r36, %r34, %r151;
	setp.gt.s32 	%p28, %r135, %r36;
	@%p28 bra 	$L__BB21_341;
	setp.gt.s32 	%p29, %r134, %r35;
	@%p29 bra 	$L__BB21_200;
	ld.param.u32 	%r473, [mul_mat_q40_stream_k_fixup_128_8_true_param_7];
	ld.param.u64 	%rd651, [mul_mat_q40_stream_k_fixup_128_8_true_param_2];
	shl.b32 	%r156, %r135, 2;
	mov.u32 	%r157, _ZZN34_INTERNAL_9074448f_4_k_cu_5eb7d63f24mul_mat_q_stream_k_fixupILi128ELi8ELb1EEEvPKiS2_PfPKfiiiiiiE14ids_dst_shared;
	add.s32 	%r158, %r157, %r156;
	ld.shared.u32 	%r159, [%r158];
	mad.lo.s32 	%r160, %r159, %r473, %r134;
	cvt.s64.s32 	%rd192, %r160;
	add.s64 	%rd193, %rd192, %rd81;
	cvta.to.global.u64 	%rd194, %rd651;
	shl.b64 	%rd195, %rd193, 2;
	add.s64 	%rd196, %rd194, %rd195;
	ld.global.f32 	%f258, [%rd196];
	add.f32 	%f259, %f641, %f258;
	st.global.f32 	[%rd196], %f259;
$L__BB21_200:
	add.s32 	%r162, %r134, 32;
	setp.gt.s32 	%p30, %r162, %r35;
	@%p30 bra 	$L__BB21_202;
	ld.param.u32 	%r474, [mul_mat_q40_stream_k_fixup_128_8_true_param_7];
	ld.param.u64 	%rd652, [mul_mat_q40_stream_k_fixup_128_8_true_param_2];
	shl.b32 	%r164, %r135, 2;
	mov.u32 	%r165, _ZZN34_INTERNAL_9074448f_4_k_cu_5eb7d63f24mul_mat_q_stream_k_fixupILi128ELi8ELb1EEEvPKiS2_PfPKfiiiiiiE14ids_dst_shared;
	add.s32 	%r166, %r165, %r164;
	ld.shared.u32 	%r167, [%r166];
	mul.lo.s32 	%r168, %r167, %r474;
	cvt.s64.s32 	%rd197, %r168;
	cvt.u64.u32 	%rd198, %r134;
	add.s64 	%rd199, %rd197, %rd198;
	add.s64 	%rd200, %rd199, %rd81;
	cvta.to.global.u64 	%rd201, %rd652;
	shl.b64 	%rd202, %rd200, 2;
	add.s64 	%rd203, %rd201, %rd202;
	ld.global.f32 	%f260, [%rd203+128];
	add.f32 	%f261, %f640, %f260;
	st.global.f32 	[%rd203+128], %f261;
$L__BB21_202:
	cvt.u64.u32 	%rd82, %r134;
	add.s32 	%r171, %r134, 64;
	setp.gt.s32 	%p31, %r171, %r35;
	@%p31 bra 	$L__BB21_204;
	ld.param.u32 	%r475, [mul_mat_q40_stream_k_fixup_128_8_true_param_7];
	ld.param.u64 	%rd653, [mul_mat_q40_stream_k_fixup_128_8_true_param_2];
	shl.b32 	%r173, %r135, 2;
	mov.u32 	%r174, _ZZN34_INTERNAL_9074448f_4_k_cu_5eb7d63f24mul_mat_q_stream_k_fixupILi128ELi8ELb1EEEvPKiS2_PfPKfiiiiiiE14ids_dst_shared;
	add.s32 	%r175, %r174, %r173;
	ld.shared.u32 	%r176, [%r175];
	mul.lo.s32 	%r177, %r176, %r475;
	cvt.s64.s32 	%rd204, %r177;
	add.s64 	%rd205, %rd204, %rd82;
	add.s64 	%rd206, %rd205, %rd81;
	cvta.to.global.u64 	%rd207, %rd653;
	shl.b64 	%rd208, %rd206, 2;
	add.s64 	%rd209, %rd207, %rd208;
	ld.global.f32 	%f262, [%rd209+256];
	add.f32 	%f263, %f639, %f262;
	st.global.f32 	[%rd209+256], %f263;
$L__BB21_204:
	add.s32 	%r179, %r134, 96;
	setp.gt.s32 	%p32, %r179, %r35;
	@%p32 bra 	$L__BB21_206;
	ld.param.u32 	%r476, [mul_mat_q40_stream_k_fixup_128_8_true_param_7];
	ld.param.u64 	%rd654, [mul_mat_q40_stream_k_fixup_128_8_true_param_2];
	shl.b32 	%r180, %r135, 2;
	mov.u32 	%r181, _ZZN34_INTERNAL_9074448f_4_k_cu_5eb7d63f24mul_mat_q_stream_k_fixupILi128ELi8ELb1EEEvPKiS2_PfPKfiiiiiiE14ids_dst_shared;
	add.s32 	%r182, %r181, %r180;
	ld.shared.u32 	%r183, [%r182];
	mul.lo.s32 	%r184, %r183, %r476;
	cvt.s64.s32 	%rd210, %r184;
	add.s64 	%rd211, %rd210, %rd82;
	add.s64 	%rd212, %rd211, %rd81;
	cvta.to.global.u64 	%rd213, %rd654;
	shl.b64 	%rd214, %rd212, 2;
	add.s64 	%rd215, %rd213, %rd214;
	ld.global.f32 	%f264, [%rd215+384];
	add.f32 	%f265, %f638, %f264;
	st.global.f32 	[%rd215+384], %f265;
$L__BB21_206:
	add.s32 	%r185, %r135, 8;
	setp.gt.s32 	%p33, %r185, %r36;
	@%p33 bra 	$L__BB21_341;
	cvt.u32.u64 	%r186, %rd82;
	setp.gt.s32 	%p34, %r186, %r35;
	@%p34 bra 	$L__BB21_209;
	ld.param.u32 	%r477, [mul_mat_q40_stream_k_fixup_128_8_true_param_7];
	ld.param.u64 	%rd655, [mul_mat_q40_stream_k_fixup_128_8_true_param_2];
	shl.b32 	%r188, %r135, 2;
	mov.u32 	%r189, _ZZN34_INTERNAL_9074448f_4_k_cu_5eb7d63f24mul_mat_q_stream_k_fixupILi128ELi8ELb1EEEvPKiS2_PfPKfiiiiiiE14ids_dst_shared;
	add.s32 	%r190, %r189, %r188;
	ld.shared.u32 	%r191, [%r190+32];
	mad.lo.s32 	%r192, %r191, %r477, %r186;
	cvt.s64.s32 	%rd216, %r192;
	add.s64 	%rd217, %rd216, %rd81;
	cvta.to.global.u64 	%rd218, %rd655;
	shl.b64 	%rd219, %rd217, 2;
	add.s64 	%rd220, %rd218, %rd219;
	ld.global.f32 	%f266, [%rd220];
	add.f32 	%f267, %f637, %f266;
	st.global.f32 	[%rd220], %f267;
$L__BB21_209:
	ld.param.u64 	%rd656, [mul_mat_q40_stream_k_fixup_128_8_true_param_2];
	cvta.to.global.u64 	%rd83, %rd656;
	@%p30 bra 	$L__BB21_211;
	ld.param.u32 	%r478, [mul_mat_q40_stream_k_fixup_128_8_true_param_7];
	shl.b32 	%r195, %r135, 2;
	mov.u32 	%r196, _ZZN34_INTERNAL_9074448f_4_k_cu_5eb7d63f24mul_mat_q_stream_k_fixupILi128ELi8ELb1EEEvPKiS2_PfPKfiiiiiiE14ids_dst_shared;
	add.s32 	%r197, %r196, %r195;
	ld.shared.u32 	%r198, [%r197+32];
	mul.lo.s32 	%r199, %r198, %r478;
	cvt.s64.s32 	%rd221, %r199;
	add.s64 	%rd222, %rd221, %rd82;
	add.s64 	%rd223, %rd222, %rd81;
	shl.b64 	%rd224, %rd223, 2;
	add.s64 	%rd225, %rd83, %rd224;
	ld.global.f32 	%f268, [%rd225+128];
	add.f32 	%f269, %f636, %f268;
	st.global.f32 	[%rd225+128], %f269;
$L__BB21_211:
	@%p31 bra 	$L__BB21_213;
	ld.param.u32 	%r479, [mul_mat_q40_stream_k_fixup_128_8_true_param_7];
	shl.b32 	%r202, %r135, 2;
	mov.u32 	%r203, _ZZN34_INTERNAL_9074448f_4_k_cu_5eb7d63f24mul_mat_q_stream_k_fixupILi128ELi8ELb1EEEvPKiS2_PfPKfiiiiiiE14ids_dst_shared;
	add.s32 	%r204, %r203, %r202;
	ld.shared.u32 	%r205, [%r204+32];
	mul.lo.s32 	%r206, %r205, %r479;
	cvt.s64.s32 	%rd226, %r206;
	add.s64 	%rd227, %rd226, %rd82;
	add.s64 	%rd228, %rd227, %rd81;
	shl.b64 	%rd229, %rd228, 2;
	add.s64 	%rd230, %rd83, %rd229;
	ld.global.f32 	%f270, [%rd230+256];
	add.f32 	%f271, %f635, %f270;
	st.global.f32 	[%rd230+256], %f271;
$L__BB21_213:
	shl.b32 	%r207, %r135, 2;
	mov.u32 	%r208, _ZZN34_INTERNAL_9074448f_4_k_cu_5eb7d63f24mul_mat_q_stream_k_fixupILi128ELi8ELb1EEEvPKiS2_PfPKfiiiiiiE14ids_dst_shared;
	add.s32 	%r38, %r208, %r207;
	@%p32 bra 	$L__BB21_215;
	ld.param.u32 	%r480, [mul_mat_q40_stream_k_fixup_128_8_true_param_7];
	ld.shared.u32 	%r211, [%r38+32];
	mul.lo.s32 	%r212, %r211, %r480;
	cvt.s64.s32 	%rd231, %r212;
	add.s64 	%rd232, %rd231, %rd82;
	add.s64 	%rd233, %rd232, %rd81;
	shl.b64 	%rd234, %rd233, 2;
	add.s64 	%rd235, %rd83, %rd234;
	ld.global.f32 	%f272, [%rd235+384];
	add.f32 	%f273, %f634, %f272;
	st.global.f32 	[%rd235+384], %f273;
$L__BB21_215:
	add.s32 	%r213, %r135, 16;
	setp.gt.s32 	%p38, %r213, %r36;
	@%p38 bra 	$L__BB21_341;
	@%p34 bra 	$L__BB21_218;
	ld.param.u32 	%r481, [mul_mat_q40_stream_k_fixup_128_8_true_param_7];
	ld.shared.u32 	%r216, [%r38+64];
	mad.lo.s32 	%r217, %r216, %r481, %r186;
	cvt.s64.s32 	%rd236, %r217;
	add.s64 	%rd237, %rd236, %rd81;
	shl.b64 	%rd238, %rd237, 2;
	add.s64 	%rd239, %rd83, %rd238;
	ld.global.f32 	%f274, [%rd239];
	add.f32 	%f275, %f633, %f274;
	st.global.f32 	[%rd239], %f275;
$L__BB21_218:
	@%p30 bra 	$L__BB21_220;
	ld.param.u32 	%r482, [mul_mat_q40_stream_k_fixup_128_8_true_param_7];
	ld.shared.u32 	%r219, [%r38+64];
	mul.lo.s32 	%r220, %r219, %r482;
	cvt.s64.s32 	%rd240, %r220;
	add.s64 	%rd241, %rd240, %rd82;
	add.s64 	%rd242, %rd241, %rd81;
	shl.b64 	%rd243, %rd242, 2;
	add.s64 	%rd244, %rd83, %rd243;
	ld.global.f32 	%f276, [%rd244+128];
	add.f32 	%f277, %f632, %f276;
	st.global.f32 	[%rd244+128], %f277;
$L__BB21_220:
	@%p31 bra 	$L__BB21_222;
	ld.param.u32 	%r483, [mul_mat_q40_stream_k_fixup_128_8_true_param_7];
	ld.shared.u32 	%r222, [%r38+64];
	mul.lo.s32 	%r223, %r222, %r483;
	cvt.s64.s32 	%rd245, %r223;
	add.s64 	%rd246, %rd245, %rd82;
	add.s64 	%rd247, %rd246, %rd81;
	shl.b64 	%rd248, %rd247, 2;
	add.s64 	%rd249, %rd83, %rd248;
	ld.global.f32 	%f278, [%rd249+256];
	add.f32 	%f279, %f631, %f278;
	st.global.f32 	[%rd249+256], %f279;
$L__BB21_222:
	@%p32 bra 	$L__BB21_224;
	ld.param.u32 	%r484, [mul_mat_q40_stream_k_fixup_128_8_true_param_7];
	ld.shared.u32 	%r225, [%r38+64];
	mul.lo.s32 	%r226, %r225, %r484;
	cvt.s64.s32 	%rd250, %r226;
	add.s64 	%rd251, %rd250, %rd82;
	add.s64 	%rd252, %rd251, %rd81;
	shl.b64 	%rd253, %rd252, 2;
	add.s64 	%rd254, %rd83, %rd253;
	ld.global.f32 	%f280, [%rd254+384];
	add.f32 	%f281, %f630, %f280;
	st.global.f32 	[%rd254+384], %f281;
$L__BB21_224:
	add.s32 	%r227, %r135, 24;
	setp.gt.s32 	%p43, %r227, %r36;
	@%p43 bra 	$L__BB21_341;
	@%p34 bra 	$L__BB21_227;
	ld.param.u32 	%r485, [mul_mat_q40_stream_k_fixup_128_8_true_param_7];
	ld.shared.u32 	%r230, [%r38+96];
	mad.lo.s32 	%r231, %r230, %r485, %r186;
	cvt.s64.s32 	%rd255, %r231;
	add.s64 	%rd256, %rd255, %rd81;
	shl.b64 	%rd257, %rd256, 2;
	add.s64 	%rd258, %rd83, %rd257;
	ld.global.f32 	%f282, [%rd258];
	add.f32 	%f283, %f629, %f282;
	st.global.f32 	[%rd258], %f283;
$L__BB21_227:
	@%p30 bra 	$L__BB21_229;
	ld.param.u32 	%r486, [mul_mat_q40_stream_k_fixup_128_8_true_param_7];
	ld.shared.u32 	%r232, [%r38+96];
	mul.lo.s32 	%r233, %r232, %r486;
	cvt.s64.s32 	%rd259, %r233;
	add.s64 	%rd260, %rd259, %rd82;
	add.s64 	%rd261, %rd260, %rd81;
	shl.b64 	%rd262, %rd261, 2;
	add.s64 	%rd263, %rd83, %rd262;
	ld.global.f32 	%f284, [%rd263+128];
	add.f32 	%f285, %f628, %f284;
	st.global.f32 	[%rd263+128], %f285;
$L__BB21_229:
	setp.gt.s32 	%p46, %r171, %r35;
	@%p46 bra 	$L__BB21_231;
	ld.param.u32 	%r487, [mul_mat_q40_stream_k_fixup_128_8_true_param_7];
	ld.shared.u32 	%r234, [%r38+96];
	mul.lo.s32 	%r235, %r234, %r487;
	cvt.s64.s32 	%rd264, %r235;
	add.s64 	%rd265, %rd264, %rd82;
	add.s64 	%rd266, %rd265, %rd81;
	shl.b64 	%rd267, %rd266, 2;
	add.s64 	%rd268, %rd83, %rd267;
	ld.global.f32 	%f286, [%rd268+256];
	add.f32 	%f287, %f627, %f286;
	st.global.f32 	[%rd268+256], %f287;
$L__BB21_231:
	setp.gt.s32 	%p47, %r179, %r35;
	@%p47 bra 	$L__BB21_233;
	ld.param.u32 	%r488, [mul_mat_q40_stream_k_fixup_128_8_true_param_7];
	ld.shared.u32 	%r236, [%r38+96];
	mul.lo.s32 	%r237, %r236, %r488;
	cvt.s64.s32 	%rd269, %r237;
	add.s64 	%rd270, %rd269, %rd82;
	add.s64 	%rd271, %rd270, %rd81;
	shl.b64 	%rd272, %rd271, 2;
	add.s64 	%rd273, %rd83, %rd272;
	ld.global.f32 	%f288, [%rd273+384];
	add.f32 	%f289, %f626, %f288;
	st.global.f32 	[%rd273+384], %f289;
$L__BB21_233:
	add.s32 	%r238, %r135, 32;
	setp.gt.s32 	%p48, %r238, %r36;
	@%p48 bra 	$L__BB21_341;
	setp.gt.s32 	%p49, %r186, %r35;
	@%p49 bra 	$L__BB21_236;
	ld.param.u32 	%r489, [mul_mat_q40_stream_k_fixup_128_8_true_param_7];
	ld.shared.u32 	%r241, [%r38+128];
	mad.lo.s32 	%r242, %r241, %r489, %r186;
	cvt.s64.s32 	%rd274, %r242;
	add.s64 	%rd275, %rd274, %rd81;
	shl.b64 	%rd276, %rd275, 2;
	add.s64 	%rd277, %rd83, %rd276;
	ld.global.f32 	%f290, [%rd277];
	add.f32 	%f291, %f625, %f290;
	st.global.f32 	[%rd277], %f291;
$L__BB21_236:
	setp.gt.s32 	%p50, %r162, %r35;
	@%p50 bra 	$L__BB21_238;
	ld.param.u32 	%r490, [mul_mat_q40_stream_k_fixup_128_8_true_param_7];
	ld.shared.u32 	%r243, [%r38+128];
	mul.lo.s32 	%r244, %r243, %r490;
	cvt.s64.s32 	%rd278, %r244;
	add.s64 	%rd279, %rd278, %rd82;
	add.s64 	%rd280, %rd279, %rd81;
	shl.b64 	%rd281, %rd280, 2;
	add.s64 	%rd282, %rd83, %rd281;
	ld.global.f32 	%f292, [%rd282+128];
	add.f32 	%f293, %f624, %f292;
	st.global.f32 	[%rd282+128], %f293;
$L__BB21_238:
	setp.gt.s32 	%p51, %r171, %r35;
	@%p51 bra 	$L__BB21_240;
	ld.param.u32 	%r491, [mul_mat_q40_stream_k_fixup_128_8_true_param_7];
	ld.shared.u32 	%r245, [%r38+128];
	mul.lo.s32 	%r246, %r245, %r491;
	cvt.s64.s32 	%rd283, %r246;
	add.s64 	%rd284, %rd283, %rd82;
	add.s64 	%rd285, %rd284, %rd81;
	shl.b64 	%rd286, %rd285, 2;
	add.s64 	%rd287, %rd83, %rd286;
	ld.global.f32 	%f294, [%rd287+256];
	add.f32 	%f295, %f623, %f294;
	st.global.f32 	[%rd287+256], %f295;
$L__BB21_240:
	setp.gt.s32 	%p52, %r179, %r35;
	@%p52 bra 	$L__BB21_242;
	ld.param.u32 	%r492, [mul_mat_q40_stream_k_fixup_128_8_true_param_7];
	ld.shared.u32 	%r247, [%r38+128];
	mul.lo.s32 	%r248, %r247, %r492;
	cvt.s64.s32 	%rd288, %r248;
	add.s64 	%rd289, %rd288, %rd82;
	add.s64 	%rd290, %rd289, %rd81;
	shl.b64 	%rd291, %rd290, 2;
	add.s64 	%rd292, %rd83, %rd291;
	ld.global.f32 	%f296, [%rd292+384];
	add.f32 	%f297, %f622, %f296;
	st.global.f32 	[%rd292+384], %f297;
$L__BB21_242:
	add.s32 	%r249, %r135, 40;
	setp.gt.s32 	%p53, %r249, %r36;
	@%p53 bra 	$L__BB21_341;
	setp.gt.s32 	%p54, %r186, %r35;
	@%p54 bra 	$L__BB21_245;
	ld.param.u32 	%r493, [mul_mat_q40_stream_k_fixup_128_8_true_param_7];
	ld.shared.u32 	%r252, [%r38+160];
	mad.lo.s32 	%r253, %r252, %r493, %r186;
	cvt.s64.s32 	%rd293, %r253;
	add.s64 	%rd294, %rd293, %rd81;
	shl.b64 	%rd295, %rd294, 2;
	add.s64 	%rd296, %rd83, %rd295;
	ld.global.f32 	%f298, [%rd296];
	add.f32 	%f299, %f621, %f298;
	st.global.f32 	[%rd296], %f299;
$L__BB21_245:
	setp.gt.s32 	%p55, %r162, %r35;
	@%p55 bra 	$L__BB21_247;
	ld.param.u32 	%r494, [mul_mat_q40_stream_k_fixup_128_8_true_param_7];
	ld.shared.u32 	%r254, [%r38+160];
	mul.lo.s32 	%r255, %r254, %r494;
	cvt.s64.s32 	%rd297, %r255;
	add.s64 	%rd298, %rd297, %rd82;
	add.s64 	%rd299, %rd298, %rd81;
	shl.b64 	%rd300, %rd299, 2;
	add.s64 	%rd301, %rd83, %rd300;
	ld.global.f32 	%f300, [%rd301+128];
	add.f32 	%f301, %f620, %f300;
	st.global.f32 	[%rd301+128], %f301;
$L__BB21_247:
	setp.gt.s32 	%p56, %r171, %r35;
	@%p56 bra 	$L__BB21_249;
	ld.param.u32 	%r495, [mul_mat_q40_stream_k_fixup_128_8_true_param_7];
	ld.shared.u32 	%r256, [%r38+160];
	mul.lo.s32 	%r257, %r256, %r495;
	cvt.s64.s32 	%rd302, %r257;
	add.s64 	%rd303, %rd302, %rd82;
	add.s64 	%rd304, %rd303, %rd81;
	shl.b64 	%rd305, %rd304, 2;
	add.s64 	%rd306, %rd83, %rd305;
	ld.global.f32 	%f302, [%rd306+256];
	add.f32 	%f303, %f619, %f302;
	st.global.f32 	[%rd306+256], %f303;
$L__BB21_249:
	setp.gt.s32 	%p57, %r179, %r35;
	@%p57 bra 	$L__BB21_251;
	ld.param.u32 	%r496, [mul_mat_q40_stream_k_fixup_128_8_true_param_7];
	ld.shared.u32 	%r258, [%r38+160];
	mul.lo.s32 	%r259, %r258, %r496;
	cvt.s64.s32 	%rd307, %r259;
	add.s64 	%rd308, %rd307, %rd82;
	add.s64 	%rd309, %rd308, %rd81;
	shl.b64 	%rd310, %rd309, 2;
	add.s64 	%rd311, %rd83, %rd310;
	ld.global.f32 	%f304, [%rd311+384];
	add.f32 	%f305, %f618, %f304;
	st.global.f32 	[%rd311+384], %f305;
$L__BB21_251:
	add.s32 	%r260, %r135, 48;
	setp.gt.s32 	%p58, %r260, %r36;
	@%p58 bra 	$L__BB21_341;
	setp.gt.s32 	%p59, %r186, %r35;
	@%p59 bra 	$L__BB21_254;
	ld.param.u32 	%r497, [mul_mat_q40_stream_k_fixup_128_8_true_param_7];
	ld.shared.u32 	%r263, [%r38+192];
	mad.lo.s32 	%r264, %r263, %r497, %r186;
	cvt.s64.s32 	%rd312, %r264;
	add.s64 	%rd313, %rd312, %rd81;
	shl.b64 	%rd314, %rd313, 2;
	add.s64 	%rd315, %rd83, %rd314;
	ld.global.f32 	%f306, [%rd315];
	add.f32 	%f307, %f617, %f306;
	st.global.f32 	[%rd315], %f307;
$L__BB21_254:
	setp.gt.s32 	%p60, %r162, %r35;
	@%p60 bra 	$L__BB21_256;
	ld.param.u32 	%r498, [mul_mat_q40_stream_k_fixup_128_8_true_param_7];
	ld.shared.u32 	%r265, [%r38+192];
	mul.lo.s32 	%r266, %r265, %r498;
	cvt.s64.s32 	%rd316, %r266;
	add.s64 	%rd317, %rd316, %rd82;
	add.s64 	%rd318, %rd317, %rd81;
	shl.b64 	%rd319, %rd318, 2;
	add.s64 	%rd320, %rd83, %rd319;
	ld.global.f32 	%f308, [%rd320+128];
	add.f32 	%f309, %f616, %f308;
	st.global.f32 	[%rd320+128], %f309;
$L__BB21_256:
	setp.gt.s32 	%p61, %r171, %r35;
	@%p61 bra 	$L__BB21_258;
	ld.param.u32 	%r499, [mul_mat_q40_stream_k_fixup_128_8_true_param_7];
	ld.shared.u32 	%r267, [%r38+192];
	mul.lo.s32 	%r268, %r267, %r499;
	cvt.s64.s32 	%rd321, %r268;
	add.s64 	%rd322, %rd321, %rd82;
	add.s64 	%rd323, %rd322, %rd81;
	shl.b64 	%rd324, %rd323, 2;
	add.s64 	%rd325, %rd83, %rd324;
	ld.global.f32 	%f310, [%rd325+256];
	add.f32 	%f311, %f615, %f310;
	st.global.f32 	[%rd325+256], %f311;
$L__BB21_258:
	setp.gt.s32 	%p62, %r179, %r35;
	@%p62 bra 	$L__BB21_260;
	ld.param.u32 	%r500, [mul_mat_q40_stream_k_fixup_128_8_true_param_7];
	ld.shared.u32 	%r269, [%r38+192];
	mul.lo.s32 	%r270, %r269, %r500;
	cvt.s64.s32 	%rd326, %r270;
	add.s64 	%rd327, %rd326, %rd82;
	add.s64 	%rd328, %rd327, %rd81;
	shl.b64 	%rd329, %rd328, 2;
	add.s64 	%rd330, %rd83, %rd329;
	ld.global.f32 	%f312, [%rd330+384];
	add.f32 	%f313, %f614, %f312;
	st.global.f32 	[%rd330+384], %f313;
$L__BB21_260:
	add.s32 	%r271, %r135, 56;
	setp.gt.s32 	%p63, %r271, %r36;
	@%p63 bra 	$L__BB21_341;
	setp.gt.s32 	%p64, %r186, %r35;
	@%p64 bra 	$L__BB21_263;
	ld.param.u32 	%r501, [mul_mat_q40_stream_k_fixup_128_8_true_param_7];
	ld.shared.u32 	%r274, [%r38+224];
	mad.lo.s32 	%r275, %r274, %r501, %r186;
	cvt.s64.s32 	%rd331, %r275;
	add.s64 	%rd332, %rd331, %rd81;
	shl.b64 	%rd333, %rd332, 2;
	add.s64 	%rd334, %rd83, %rd333;
	ld.global.f32 	%f314, [%rd334];
	add.f32 	%f315, %f613, %f314;
	st.global.f32 	[%rd334], %f315;
$L__BB21_263:
	setp.gt.s32 	%p65, %r162, %r35;
	@%p65 bra 	$L__BB21_265;
	ld.param.u32 	%r502, [mul_mat_q40_stream_k_fixup_128_8_true_param_7];
	ld.shared.u32 	%r276, [%r38+224];
	mul.lo.s32 	%r277, %r276, %r502;
	cvt.s64.s32 	%rd335, %r277;
	add.s64 	%rd336, %rd335, %rd82;
	add.s64 	%rd337, %rd336, %rd81;
	shl.b64 	%rd338, %rd337, 2;
	add.s64 	%rd339, %rd83, %rd338;
	ld.global.f32 	%f316, [%rd339+128];
	add.f32 	%f317, %f612, %f316;
	st.global.f32 	[%rd339+128], %f317;
$L__BB21_265:
	setp.gt.s32 	%p66, %r171, %r35;
	@%p66 bra 	$L__BB21_267;
	ld.param.u32 	%r503, [mul_mat_q40_stream_k_fixup_128_8_true_param_7];
	ld.shared.u32 	%r278, [%r38+224];
	mul.lo.s32 	%r279, %r278, %r503;
	cvt.s64.s32 	%rd340, %r279;
	add.s64 	%rd341, %rd340, %rd82;
	add.s64 	%rd342, %rd341, %rd81;
	shl.b64 	%rd343, %rd342, 2;
	add.s64 	%rd344, %rd83, %rd343;
	ld.global.f32 	%f318, [%rd344+256];
	add.f32 	%f319, %f611, %f318;
	st.global.f32 	[%rd344+256], %f319;
$L__BB21_267:
	setp.gt.s32 	%p67, %r179, %r35;
	@%p67 bra 	$L__BB21_269;
	ld.param.u32 	%r504, [mul_mat_q40_stream_k_fixup_128_8_true_param_7];
	ld.shared.u32 	%r280, [%r38+224];
	mul.lo.s32 	%r281, %r280, %r504;
	cvt.s64.s32 	%rd345, %r281;
	add.s64 	%rd346, %rd345, %rd82;
	add.s64 	%rd347, %rd346, %rd81;
	shl.b64 	%rd348, %rd347, 2;
	add.s64 	%rd349, %rd83, %rd348;
	ld.global.f32 	%f320, [%rd349+384];
	add.f32 	%f321, %f610, %f320;
	st.global.f32 	[%rd349+384], %f321;
$L__BB21_269:
	add.s32 	%r282, %r135, 64;
	setp.gt.s32 	%p68, %r282, %r36;
	@%p68 bra 	$L__BB21_341;
	setp.gt.s32 	%p69, %r186, %r35;
	@%p69 bra 	$L__BB21_272;
	ld.param.u32 	%r505, [mul_mat_q40_stream_k_fixup_128_8_true_param_7];
	ld.shared.u32 	%r285, [%r38+256];
	mad.lo.s32 	%r286, %r285, %r505, %r186;
	cvt.s64.s32 	%rd350, %r286;
	add.s64 	%rd351, %rd350, %rd81;
	shl.b64 	%rd352, %rd351, 2;
	add.s64 	%rd353, %rd83, %rd352;
	ld.global.f32 	%f322, [%rd353];
	add.f32 	%f323, %f609, %f322;
	st.global.f32 	[%rd353], %f323;
$L__BB21_272:
	setp.gt.s32 	%p70, %r162, %r35;
	@%p70 bra 	$L__BB21_274;
	ld.param.u32 	%r506, [mul_mat_q40_stream_k_fixup_128_8_true_param_7];
	ld.shared.u32 	%r287, [%r38+256];
	mul.lo.s32 	%r288, %r287, %r506;
	cvt.s64.s32 	%rd354, %r288;
	add.s64 	%rd355, %rd354, %rd82;
	add.s64 	%rd356, %rd355, %rd81;
	shl.b64 	%rd357, %rd356, 2;
	add.s64 	%rd358, %rd83, %rd357;
	ld.global.f32 	%f324, [%rd358+128];
	add.f32 	%f325, %f608, %f324;
	st.global.f32 	[%rd358+128], %f325;
$L__BB21_274:
	setp.gt.s32 	%p71, %r171, %r35;
	@%p71 bra 	$L__BB21_276;
	ld.param.u32 	%r507, [mul_mat_q40_stream_k_fixup_128_8_true_param_7];
	ld.shared.u32 	%r289, [%r38+256];
	mul.lo.s32 	%r290, %r289, %r507;
	cvt.s64.s32 	%rd359, %r290;
	add.s64 	%rd360, %rd359, %rd82;
	add.s64 	%rd361, %rd360, %rd81;
	shl.b64 	%rd362, %rd361, 2;
	add.s64 	%rd363, %rd83, %rd362;
	ld.global.f32 	%f326, [%rd363+256];
	add.f32 	%f327, %f607, %f326;
	st.global.f32 	[%rd363+256], %f327;
$L__BB21_276:
	setp.gt.s32 	%p72, %r179, %r35;
	@%p72 bra 	$L__BB21_278;
	ld.param.u32 	%r508, [mul_mat_q40_stream_k_fixup_128_8_true_param_7];
	ld.shared.u32 	%r291, [%r38+256];
	mul.lo.s32 	%r292, %r291, %r508;
	cvt.s64.s32 	%rd364, %r292;
	add.s64 	%rd365, %rd364, %rd82;
	add.s64 	%rd366, %rd365, %rd81;
	shl.b64 	%rd367, %rd366, 2;
	add.s64 	%rd368, %rd83, %rd367;
	ld.global.f32 	%f328, [%rd368+384];
	add.f32 	%f329, %f606, %f328;
	st.global.f32 	[%rd368+384], %f329;
$L__BB21_278:
	add.s32 	%r293, %r135, 72;
	setp.gt.s32 	%p73, %r293, %r36;
	@%p73 bra 	$L__BB21_341;
	setp.gt.s32 	%p74, %r186, %r35;
	@%p74 bra 	$L__BB21_281;
	ld.param.u32 	%r509, [mul_mat_q40_stream_k_fixup_128_8_true_param_7];
	ld.shared.u32 	%r296, [%r38+288];
	mad.lo.s32 	%r297, %r296, %r509, %r186;
	cvt.s64.s32 	%rd369, %r297;
	add.s64 	%rd370, %rd369, %rd81;
	shl.b64 	%rd371, %rd370, 2;
	add.s64 	%rd372, %rd83, %rd371;
	ld.global.f32 	%f330, [%rd372];
	add.f32 	%f331, %f605, %f330;
	st.global.f32 	[%rd372], %f331;
$L__BB21_281:
	setp.gt.s32 	%p75, %r162, %r35;
	@%p75 bra 	$L__BB21_283;
	ld.param.u32 	%r510, [mul_mat_q40_stream_k_fixup_128_8_true_param_7];
	ld.shared.u32 	%r298, [%r38+288];
	mul.lo.s32 	%r299, %r298, %r510;
	cvt.s64.s32 	%rd373, %r299;
	add.s64 	%rd374, %rd373, %rd82;
	add.s64 	%rd375, %rd374, %rd81;
	shl.b64 	%rd376, %rd375, 2;
	add.s64 	%rd377, %rd83, %rd376;
	ld.global.f32 	%f332, [%rd377+128];
	add.f32 	%f333, %f604, %f332;
	st.global.f32 	[%rd377+128], %f333;
$L__BB21_283:
	setp.gt.s32 	%p76, %r171, %r35;
	@%p76 bra 	$L__BB21_285;
	ld.param.u32 	%r511, [mul_mat_q40_stream_k_fixup_128_8_true_param_7];
	ld.shared.u32 	%r300, [%r38+288];
	mul.lo.s32 	%r301, %r300, %r511;
	cvt.s64.s32 	%rd378, %r301;
	add.s64 	%rd379, %rd378, %rd82;
	add.s64 	%rd380, %rd379, %rd81;
	shl.b64 	%rd381, %rd380, 2;
	add.s64 	%rd382, %rd83, %rd381;
	ld.global.f32 	%f334, [%rd382+256];
	add.f32 	%f335, %f603, %f334;
	st.global.f32 	[%rd382+256], %f335;
$L__BB21_285:
	setp.gt.s32 	%p77, %r179, %r35;
	@%p77 bra 	$L__BB21_287;
	ld.param.u32 	%r512, [mul_mat_q40_stream_k_fixup_128_8_true_param_7];
	ld.shared.u32 	%r302, [%r38+288];
	mul.lo.s32 	%r303, %r302, %r512;
	cvt.s64.s32 	%rd383, %r303;
	add.s64 	%rd384, %rd383, %rd82;
	add.s64 	%rd385, %rd384, %rd81;
	shl.b64 	%rd386, %rd385, 2;
	add.s64 	%rd387, %rd83, %rd386;
	ld.global.f32 	%f336, [%rd387+384];
	add.f32 	%f337, %f602, %f336;
	st.global.f32 	[%rd387+384], %f337;
$L__BB21_287:
	add.s32 	%r304, %r135, 80;
	setp.gt.s32 	%p78, %r304, %r36;
	@%p78 bra 	$L__BB21_341;
	setp.gt.s32 	%p79, %r186, %r35;
	@%p79 bra 	$L__BB21_290;
	ld.param.u32 	%r513, [mul_mat_q40_stream_k_fixup_128_8_true_param_7];
	ld.shared.u32 	%r307, [%r38+320];
	mad.lo.s32 	%r308, %r307, %r513, %r186;
	cvt.s64.s32 	%rd388, %r308;
	add.s64 	%rd389, %rd388, %rd81;
	shl.b64 	%rd390, %rd389, 2;
	add.s64 	%rd391, %rd83, %rd390;
	ld.global.f32 	%f338, [%rd391];
	add.f32 	%f339, %f601, %f338;
	st.global.f32 	[%rd391], %f339;
$L__BB21_290:
	setp.gt.s32 	%p80, %r162, %r35;
	@%p80 bra 	$L__BB21_292;
	ld.param.u32 	%r514, [mul_mat_q40_stream_k_fixup_128_8_true_param_7];
	ld.shared.u32 	%r309, [%r38+320];
	mul.lo.s32 	%r310, %r309, %r514;
	cvt.s64.s32 	%rd392, %r310;
	add.s64 	%rd393, %rd392, %rd82;
	add.s64 	%rd394, %rd393, %rd81;
	shl.b64 	%rd395, %rd394, 2;
	add.s64 	%rd396, %rd83, %rd395;
	ld.global.f32 	%f340, [%rd396+128];
	add.f32 	%f341, %f600, %f340;
	st.global.f32 	[%rd396+128], %f341;
$L__BB21_292:
	setp.gt.s32 	%p81, %r171, %r35;
	@%p81 bra 	$L__BB21_294;
	ld.param.u32 	%r515, [mul_mat_q40_stream_k_fixup_128_8_true_param_7];
	ld.shared.u32 	%r311, [%r38+320];
	mul.lo.s32 	%r312, %r311, %r515;
	cvt.s64.s32 	%rd397, %r312;
	add.s64 	%rd398, %rd397, %rd82;
	add.s64 	%rd399, %rd398, %rd81;
	shl.b64 	%rd400, %rd399, 2;
	add.s64 	%rd401, %rd83, %rd400;
	ld.global.f32 	%f342, [%rd401+256];
	add.f32 	%f343, %f599, %f342;
	st.global.f32 	[%rd401+256], %f343;
$L__BB21_294:
	setp.gt.s32 	%p82, %r179, %r35;
	@%p82 bra 	$L__BB21_296;
	ld.param.u32 	%r516, [mul_mat_q40_stream_k_fixup_128_8_true_param_7];
	ld.shared.u32 	%r313, [%r38+320];
	mul.lo.s32 	%r314, %r313, %r516;
	cvt.s64.s32 	%rd402, %r314;
	add.s64 	%rd403, %rd402, %rd82;
	add.s64 	%rd404, %rd403, %rd81;
	shl.b64 	%rd405, %rd404, 2;
	add.s64 	%rd406, %rd83, %rd405;
	ld.global.f32 	%f344, [%rd406+384];
	add.f32 	%f345, %f598, %f344;
	st.global.f32 	[%rd406+384], %f345;
$L__BB21_296:
	add.s32 	%r315, %r135, 88;
	setp.gt.s32 	%p83, %r315, %r36;
	@%p83 bra 	$L__BB21_341;
	setp.gt.s32 	%p84, %r186, %r35;
	@%p84 bra 	$L__BB21_299;
	ld.param.u32 	%r517, [mul_mat_q40_stream_k_fixup_128_8_true_param_7];
	ld.shared.u32 	%r318, [%r38+352];
	mad.lo.s32 	%r319, %r318, %r517, %r186;
	cvt.s64.s32 	%rd407, %r319;
	add.s64 	%rd408, %rd407, %rd81;
	shl.b64 	%rd409, %rd408, 2;
	add.s64 	%rd410, %rd83, %rd409;
	ld.global.f32 	%f346, [%rd410];
	add.f32 	%f347, %f597, %f346;
	st.global.f32 	[%rd410], %f347;
$L__BB21_299:
	setp.gt.s32 	%p85, %r162, %r35;
	@%p85 bra 	$L__BB21_301;
	ld.param.u32 	%r518, [mul_mat_q40_stream_k_fixup_128_8_true_param_7];
	ld.shared.u32 	%r320, [%r38+352];
	mul.lo.s32 	%r321, %r320, %r518;
	cvt.s64.s32 	%rd411, %r321;
	add.s64 	%rd412, %rd411, %rd82;
	add.s64 	%rd413, %rd412, %rd81;
	shl.b64 	%rd414, %rd413, 2;
	add.s64 	%rd415, %rd83, %rd414;
	ld.global.f32 	%f348, [%rd415+128];
	add.f32 	%f349, %f596, %f348;
	st.global.f32 	[%rd415+128], %f349;
$L__BB21_301:
	setp.gt.s32 	%p86, %r171, %r35;
	@%p86 bra 	$L__BB21_303;
	ld.param.u32 	%r519, [mul_mat_q40_stream_k_fixup_128_8_true_param_7];
	ld.shared.u32 	%r322, [%r38+352];
	mul.lo.s32 	%r323, %r322, %r519;
	cvt.s64.s32 	%rd416, %r323;
	add.s64 	%rd417, %rd416, %rd82;
	add.s64 	%rd418, %rd417, %rd81;
	shl.b64 	%rd419, %rd418, 2;
	add.s64 	%rd420, %rd83, %rd419;
	ld.global.f32 	%f350, [%rd420+256];
	add.f32 	%f351, %f595, %f350;
	st.global.f32 	[%rd420+256], %f351;
$L__BB21_303:
	setp.gt.s32 	%p87, %r179, %r35;
	@%p87 bra 	$L__BB21_305;
	ld.param.u32 	%r520, [mul_mat_q40_stream_k_fixup_128_8_true_param_7];
	ld.shared.u32 	%r324, [%r38+352];
	mul.lo.s32 	%r325, %r324, %r520;
	cvt.s64.s32 	%rd421, %r325;
	add.s64 	%rd422, %rd421, %rd82;
	add.s64 	%rd423, %rd422, %rd81;
	shl.b64 	%rd424, %rd423, 2;
	add.s64 	%rd425, %rd83, %rd424;
	ld.global.f32 	%f352, [%rd425+384];
	add.f32 	%f353, %f594, %f352;
	st.global.f32 	[%rd425+384], %f353;
$L__BB21_305:
	add.s32 	%r326, %r135, 96;
	setp.gt.s32 	%p88, %r326, %r36;
	@%p88 bra 	$L__BB21_341;
	setp.gt.s32 	%p89, %r186, %r35;
	@%p89 bra 	$L__BB21_308;
	ld.param.u32 	%r521, [mul_mat_q40_stream_k_fixup_128_8_true_param_7];
	ld.shared.u32 	%r329, [%r38+384];
	mad.lo.s32 	%r330, %r329, %r521, %r186;
	cvt.s64.s32 	%rd426, %r330;
	add.s64 	%rd427, %rd426, %rd81;
	shl.b64 	%rd428, %rd427, 2;
	add.s64 	%rd429, %rd83, %rd428;
	ld.global.f32 	%f354, [%rd429];
	add.f32 	%f355, %f593, %f354;
	st.global.f32 	[%rd429], %f355;
$L__BB21_308:
	setp.gt.s32 	%p90, %r162, %r35;
	@%p90 bra 	$L__BB21_310;
	ld.param.u32 	%r522, [mul_mat_q40_stream_k_fixup_128_8_true_param_7];
	ld.shared.u32 	%r331, [%r38+384];
	mul.lo.s32 	%r332, %r331, %r522;
	cvt.s64.s32 	%rd430, %r332;
	add.s64 	%rd431, %rd430, %rd82;
	add.s64 	%rd432, %rd431, %rd81;
	shl.b64 	%rd433, %rd432, 2;
	add.s64 	%rd434, %rd83, %rd433;
	ld.global.f32 	%f356, [%rd434+128];
	add.f32 	%f357, %f592, %f356;
	st.global.f32 	[%rd434+128], %f357;
$L__BB21_310:
	setp.gt.s32 	%p91, %r171, %r35;
	@%p91 bra 	$L__BB21_312;
	ld.param.u32 	%r523, [mul_mat_q40_stream_k_fixup_128_8_true_param_7];
	ld.shared.u32 	%r333, [%r38+384];
	mul.lo.s32 	%r334, %r333, %r523;
	cvt.s64.s32 	%rd435, %r334;
	add.s64 	%rd436, %rd435, %rd82;
	add.s64 	%rd437, %rd436, %rd81;
	shl.b64 	%rd438, %rd437, 2;
	add.s64 	%rd439, %rd83, %rd438;
	ld.global.f32 	%f358, [%rd439+256];
	add.f32 	%f359, %f591, %f358;
	st.global.f32 	[%rd439+256], %f359;
$L__BB21_312:
	setp.gt.s32 	%p92, %r179, %r35;
	@%p92 bra 	$L__BB21_314;
	ld.param.u32 	%r524, [mul_mat_q40_stream_k_fixup_128_8_true_param_7];
	ld.shared.u32 	%r335, [%r38+384];
	mul.lo.s32 	%r336, %r335, %r524;
	cvt.s64.s32 	%rd440, %r336;
	add.s64 	%rd441, %rd440, %rd82;
	add.s64 	%rd442, %rd441, %rd81;
	shl.b64 	%rd443, %rd442, 2;
	add.s64 	%rd444, %rd83, %rd443;
	ld.global.f32 	%f360, [%rd444+384];
	add.f32 	%f361, %f590, %f360;
	st.global.f32 	[%rd444+384], %f361;
$L__BB21_314:
	add.s32 	%r337, %r135, 104;
	setp.gt.s32 	%p93, %r337, %r36;
	@%p93 bra 	$L__BB21_341;
	setp.gt.s32 	%p94, %r186, %r35;
	@%p94 bra 	$L__BB21_317;
	ld.param.u32 	%r525, [mul_mat_q40_stream_k_fixup_128_8_true_param_7];
	ld.shared.u32 	%r340, [%r38+416];
	mad.lo.s32 	%r341, %r340, %r525, %r186;
	cvt.s64.s32 	%rd445, %r341;
	add.s64 	%rd446, %rd445, %rd81;
	shl.b64 	%rd447, %rd446, 2;
	add.s64 	%rd448, %rd83, %rd447;
	ld.global.f32 	%f362, [%rd448];
	add.f32 	%f363, %f589, %f362;
	st.global.f32 	[%rd448], %f363;
$L__BB21_317:
	setp.gt.s32 	%p95, %r162, %r35;
	@%p95 bra 	$L__BB21_319;
	ld.param.u32 	%r526, [mul_mat_q40_stream_k_fixup_128_8_true_param_7];
	ld.shared.u32 	%r342, [%r38+416];
	mul.lo.s32 	%r343, %r342, %r526;
	cvt.s64.s32 	%rd449, %r343;
	add.s64 	%rd450, %rd449, %rd82;
	add.s64 	%rd451, %rd450, %rd81;
	shl.b64 	%rd452, %rd451, 2;
	add.s64 	%rd453, %rd83, %rd452;
	ld.global.f32 	%f364, [%rd453+128];
	add.f32 	%f365, %f588, %f364;
	st.global.f32 	[%rd453+128], %f365;
$L__BB21_319:
	setp.gt.s32 	%p96, %r171, %r35;
	@%p96 bra 	$L__BB21_321;
	ld.param.u32 	%r527, [mul_mat_q40_stream_k_fixup_128_8_true_param_7];
	ld.shared.u32 	%r344, [%r38+416];
	mul.lo.s32 	%r345, %r344, %r527;
	cvt.s64.s32 	%rd454, %r345;
	add.s64 	%rd455, %rd454, %rd82;
	add.s64 	%rd456, %rd455, %rd81;
	shl.b64 	%rd457, %rd456, 2;
	add.s64 	%rd458, %rd83, %rd457;
	ld.global.f32 	%f366, [%rd458+256];
	add.f32 	%f367, %f587, %f366;
	st.global.f32 	[%rd458+256], %f367;
$L__BB21_321:
	setp.gt.s32 	%p97, %r179, %r35;
	@%p97 bra 	$L__BB21_323;
	ld.param.u32 	%r528, [mul_mat_q40_stream_k_fixup_128_8_true_param_7];
	ld.shared.u32 	%r346, [%r38+416];
	mul.lo.s32 	%r347, %r346, %r528;
	cvt.s64.s32 	%rd459, %r347;
	add.s64 	%rd460, %rd459, %rd82;
	add.s64 	%rd461, %rd460, %rd81;
	shl.b64 	%rd462, %rd461, 2;
	add.s64 	%rd463, %rd83, %rd462;
	ld.global.f32 	%f368, [%rd463+384];
	add.f32 	%f369, %f586, %f368;
	st.global.f32 	[%rd463+384], %f369;
$L__BB21_323:
	add.s32 	%r348, %r135, 112;
	setp.gt.s32 	%p98, %r348, %r36;
	@%p98 bra 	$L__BB21_341;
	setp.gt.s32 	%p99, %r186, %r35;
	@%p99 bra 	$L__BB21_326;
	ld.param.u32 	%r529, [mul_mat_q40_stream_k_fixup_128_8_true_param_7];
	ld.shared.u32 	%r351, [%r38+448];
	mad.lo.s32 	%r352, %r351, %r529, %r186;
	cvt.s64.s32 	%rd464, %r352;
	add.s64 	%rd465, %rd464, %rd81;
	shl.b64 	%rd466, %rd465, 2;
	add.s64 	%rd467, %rd83, %rd466;
	ld.global.f32 	%f370, [%rd467];
	add.f32 	%f371, %f585, %f370;
	st.global.f32 	[%rd467], %f371;
$L__BB21_326:
	setp.gt.s32 	%p100, %r162, %r35;
	@%p100 bra 	$L__BB21_328;
	ld.param.u32 	%r530, [mul_mat_q40_stream_k_fixup_128_8_true_param_7];
	ld.shared.u32 	%r353, [%r38+448];
	mul.lo.s32 	%r354, %r353, %r530;
	cvt.s64.s32 	%rd468, %r354;
	add.s64 	%rd469, %rd468, %rd82;
	add.s64 	%rd470, %rd469, %rd81;
	shl.b64 	%rd471, %rd470, 2;
	add.s64 	%rd472, %rd83, %rd471;
	ld.global.f32 	%f372, [%rd472+128];
	add.f32 	%f373, %f584, %f372;
	st.global.f32 	[%rd472+128], %f373;
$L__BB21_328:
	setp.gt.s32 	%p101, %r171, %r35;
	@%p101 bra 	$L__BB21_330;
	ld.param.u32 	%r531, [mul_mat_q40_stream_k_fixup_128_8_true_param_7];
	ld.shared.u32 	%r355, [%r38+448];
	mul.lo.s32 	%r356, %r355, %r531;
	cvt.s64.s32 	%rd473, %r356;
	add.s64 	%rd474, %rd473, %rd82;
	add.s64 	%rd475, %rd474, %rd81;
	shl.b64 	%rd476, %rd475, 2;
	add.s64 	%rd477, %rd83, %rd476;
	ld.global.f32 	%f374, [%rd477+256];
	add.f32 	%f375, %f583, %f374;
	st.global.f32 	[%rd477+256], %f375;
$L__BB21_330:
	setp.gt.s32 	%p102, %r179, %r35;
	@%p102 bra 	$L__BB21_332;
	ld.param.u32 	%r532, [mul_mat_q40_stream_k_fixup_128_8_true_param_7];
	ld.shared.u32 	%r357, [%r38+448];
	mul.lo.s32 	%r358, %r357, %r532;
	cvt.s64.s32 	%rd478, %r358;
	add.s64 	%rd479, %rd478, %rd82;
	add.s64 	%rd480, %rd479, %rd81;
	shl.b64 	%rd481, %rd480, 2;
	add.s64 	%rd482, %rd83, %rd481;
	ld.global.f32 	%f376, [%rd482+384];
	add.f32 	%f377, %f582, %f376;
	st.global.f32 	[%rd482+384], %f377;
$L__BB21_332:
	add.s32 	%r359, %r135, 120;
	setp.gt.s32 	%p103, %r359, %r36;
	@%p103 bra 	$L__BB21_341;
	setp.gt.s32 	%p104, %r186, %r35;
	@%p104 bra 	$L__BB21_335;
	ld.param.u32 	%r533, [mul_mat_q40_stream_k_fixup_128_8_true_param_7];
	ld.shared.u32 	%r362, [%r38+480];
	mad.lo.s32 	%r363, %r362, %r533, %r186;
	cvt.s64.s32 	%rd483, %r363;
	add.s64 	%rd484, %rd483, %rd81;
	shl.b64 	%rd485, %rd484, 2;
	add.s64 	%rd486, %rd83, %rd485;
	ld.global.f32 	%f378, [%rd486];
	add.f32 	%f379, %f581, %f378;
	st.global.f32 	[%rd486], %f379;
$L__BB21_335:
	setp.gt.s32 	%p105, %r162, %r35;
	@%p105 bra 	$L__BB21_337;
	ld.param.u32 	%r534, [mul_mat_q40_stream_k_fixup_128_8_true_param_7];
	ld.shared.u32 	%r364, [%r38+480];
	mul.lo.s32 	%r365, %r364, %r534;
	cvt.s64.s32 	%rd487, %r365;
	add.s64 	%rd488, %rd487, %rd82;
	add.s64 	%rd489, %rd488, %rd81;
	shl.b64 	%rd490, %rd489, 2;
	add.s64 	%rd491, %rd83, %rd490;
	ld.global.f32 	%f380, [%rd491+128];
	add.f32 	%f381, %f580, %f380;
	st.global.f32 	[%rd491+128], %f381;
$L__BB21_337:
	setp.gt.s32 	%p106, %r171, %r35;
	@%p106 bra 	$L__BB21_339;
	ld.param.u32 	%r535, [mul_mat_q40_stream_k_fixup_128_8_true_param_7];
	ld.shared.u32 	%r366, [%r38+480];
	mul.lo.s32 	%r367, %r366, %r535;
	cvt.s64.s32 	%rd492, %r367;
	add.s64 	%rd493, %rd492, %rd82;
	add.s64 	%rd494, %rd493, %rd81;
	shl.b64 	%rd495, %rd494, 2;
	add.s64 	%rd496, %rd83, %rd495;
	ld.global.f32 	%f382, [%rd496+256];
	add.f32 	%f383, %f579, %f382;
	st.global.f32 	[%rd496+256], %f383;
$L__BB21_339:
	setp.gt.s32 	%p107, %r179, %r35;
	@%p107 bra 	$L__BB21_341;
	ld.param.u32 	%r536, [mul_mat_q40_stream_k_fixup_128_8_true_param_7];
	ld.shared.u32 	%r368, [%r38+480];
	mul.lo.s32 	%r369, %r368, %r536;
	cvt.s64.s32 	%rd497, %r369;
	add.s64 	%rd498, %rd497, %rd82;
	add.s64 	%rd499, %rd498, %rd81;
	shl.b64 	%rd500, %rd499, 2;
	add.s64 	%rd501, %rd83, %rd500;
	ld.global.f32 	%f384, [%rd501+384];
	add.f32 	%f385, %f578, %f384;
	st.global.f32 	[%rd501+384], %f385;
$L__BB21_341:
	ret;

}
	// .globl	mul_mat_q40_8_8_false
.visible .entry mul_mat_q40_8_8_false(
	.param .u64 .ptr .align 1 mul_mat_q40_8_8_false_param_0,
	.param .u64 .ptr .align 1 mul_mat_q40_8_8_false_param_1,
	.param .u64 .ptr .align 1 mul_mat_q40_8_8_false_param_2,
	.param .u64 .ptr .align 1 mul_mat_q40_8_8_false_param_3,
	.param .u64 .ptr .align 1 mul_mat_q40_8_8_false_param_4,
	.param .u64 .ptr .align 1 mul_mat_q40_8_8_false_param_5,
	.param .u32 mul_mat_q40_8_8_false_param_6,
	.param .u32 mul_mat_q40_8_8_false_param_7,
	.param .u32 mul_mat_q40_8_8_false_param_8,
	.param .u32 mul_mat_q40_8_8_false_param_9,
	.param .u32 mul_mat_q40_8_8_false_param_10,
	.param .u32 mul_mat_q40_8_8_false_param_11,
	.param .u32 mul_mat_q40_8_8_false_param_12,
	.param .u32 mul_mat_q40_8_8_false_param_13,
	.param .u32 mul_mat_q40_8_8_false_param_14,
	.param .u32 mul_mat_q40_8_8_false_param_15,
	.param .u32 mul_mat_q40_8_8_false_param_16
)
.maxntid 256
.minnctapersm 1
{
	.reg .pred 	%p<39>;
	.reg .b16 	%rs<73>;
	.reg .b32 	%r<1632>;
	.reg .b32 	%f<301>;
	.reg .b64 	%rd<434>;

	ld.param.u64 	%rd146, [mul_mat_q40_8_8_false_param_0];
	ld.param.u64 	%rd147, [mul_mat_q40_8_8_false_param_1];
	ld.param.u64 	%rd144, [mul_mat_q40_8_8_false_param_2];
	ld.param.u64 	%rd148, [mul_mat_q40_8_8_false_param_3];
	ld.param.u64 	%rd149, [mul_mat_q40_8_8_false_param_4];
	ld.param.u64 	%rd145, [mul_mat_q40_8_8_false_param_5];
	ld.param.u32 	%r62, [mul_mat_q40_8_8_false_param_6];
	ld.param.u32 	%r72, [mul_mat_q40_8_8_false_param_7];
	ld.param.u32 	%r63, [mul_mat_q40_8_8_false_param_8];
	ld.param.u32 	%r64, [mul_mat_q40_8_8_false_param_9];
	ld.param.u32 	%r65, [mul_mat_q40_8_8_false_param_10];
	ld.param.u32 	%r66, [mul_mat_q40_8_8_false_param_11];
	ld.param.u32 	%r67, [mul_mat_q40_8_8_false_param_12];
	ld.param.u32 	%r68, [mul_mat_q40_8_8_false_param_13];
	ld.param.u32 	%r69, [mul_mat_q40_8_8_false_param_14];
	ld.param.u32 	%r70, [mul_mat_q40_8_8_false_param_15];
	ld.param.u32 	%r71, [mul_mat_q40_8_8_false_param_16];
	cvta.to.global.u64 	%rd1, %rd149;
	cvta.to.global.u64 	%rd2, %rd146;
	cvta.to.global.u64 	%rd3, %rd147;
	cvta.to.global.u64 	%rd4, %rd148;
	add.s32 	%r73, %r63, 7;
	shr.s32 	%r74, %r73, 31;
	shr.u32 	%r75, %r74, 29;
	add.s32 	%r76, %r73, %r75;
	shr.s32 	%r1, %r76, 3;
	add.s32 	%r2, %r72, 127;
	mov.u32 	%r3, %tid.y;
	shl.b32 	%r77, %r3, 5;
	mov.u32 	%r4, %tid.x;
	add.s32 	%r5, %r77, %r4;
	setp.gt.u32 	%p4, %r5, 7;
	shl.b32 	%r78, %r5, 2;
	mov.u32 	%r79, ids_dst_shared;
	add.s32 	%r6, %r79, %r78;
	@%p4 bra 	$L__BB22_2;
	st.shared.u32 	[%r6], %r5;
$L__BB22_2:
	bar.sync 	0;
	shr.s32 	%r80, %r62, 31;
	shr.u32 	%r81, %r80, 27;
	add.s32 	%r82, %r62, %r81;
	shr.s32 	%r83, %r82, 5;
	cvt.s64.s32 	%rd5, %r83;
	mov.u32 	%r7, %ctaid.x;
	cvt.u64.u32 	%rd150, %r7;
	cvt.s64.s32 	%rd6, %r68;
	cvt.s64.s32 	%rd7, %r1;
	shr.s32 	%r84, %r2, 31;
	shr.u32 	%r85, %r84, 25;
	add.s32 	%r86, %r2, %r85;
	shr.s32 	%r87, %r86, 7;
	cvt.s64.s32 	%rd8, %r87;
	mul.lo.s64 	%rd151, %rd5, %rd150;
	mul.lo.s64 	%rd152, %rd151, %rd8;
	mul.lo.s64 	%rd153, %rd152, %rd7;
	mul.lo.s64 	%rd9, %rd153, %rd6;
	mov.u32 	%r88, %nctaid.x;
	cvt.u64.u32 	%rd10, %r88;
	and.b64  	%rd154, %rd9, -4294967296;
	setp.ne.s64 	%p5, %rd154, 0;
	@%p5 bra 	$L__BB22_4;
	cvt.u32.u64 	%r89, %rd10;
	cvt.u32.u64 	%r90, %rd9;
	div.u32 	%r91, %r90, %r89;
	cvt.u64.u32 	%rd417, %r91;
	bra.uni 	$L__BB22_5;
$L__BB22_4:
	div.s64 	%rd417, %rd9, %rd10;
$L__BB22_5:
	add.s32 	%r92, %r7, 1;
	cvt.u64.u32 	%rd155, %r92;
	mul.lo.s64 	%rd156, %rd5, %rd155;
	mul.lo.s64 	%rd157, %rd156, %rd8;
	mul.lo.s64 	%rd158, %rd157, %rd7;
	mul.lo.s64 	%rd14, %rd158, %rd6;
	and.b64  	%rd159, %rd14, -4294967296;
	setp.ne.s64 	%p6, %rd159, 0;
	@%p6 bra 	$L__BB22_7;
	cvt.u32.u64 	%r93, %rd10;
	cvt.u32.u64 	%r94, %rd14;
	div.u32 	%r95, %r94, %r93;
	cvt.u64.u32 	%rd418, %r95;
	bra.uni 	$L__BB22_8;
$L__BB22_7:
	div.s64 	%rd418, %rd14, %rd10;
$L__BB22_8:
	or.b64  	%rd160, %rd417, %rd5;
	and.b64  	%rd161, %rd160, -4294967296;
	setp.ne.s64 	%p7, %rd161, 0;
	@%p7 bra 	$L__BB22_10;
	cvt.u32.u64 	%r96, %rd5;
	cvt.u32.u64 	%r97, %rd417;
	rem.u32 	%r98, %r97, %r96;
	cvt.u64.u32 	%rd419, %r98;
	bra.uni 	$L__BB22_11;
$L__BB22_10:
	rem.s64 	%rd419, %rd417, %rd5;
$L__BB22_11:
	cvt.u32.u64 	%r99, %rd419;
	shr.s32 	%r100, %r99, 31;
	shr.u32 	%r101, %r100, 29;
	add.s32 	%r102, %r99, %r101;
	and.b32  	%r103, %r102, -8;
	sub.s32 	%r104, %r99, %r103;
	cvt.s64.s32 	%rd162, %r104;
	sub.s64 	%rd422, %rd417, %rd162;
	or.b64  	%rd163, %rd418, %rd5;
	and.b64  	%rd164, %rd163, -4294967296;
	setp.ne.s64 	%p8, %rd164, 0;
	@%p8 bra 	$L__BB22_13;
	cvt.u32.u64 	%r105, %rd5;
	cvt.u32.u64 	%r106, %rd418;
	rem.u32 	%r107, %r106, %r105;
	cvt.u64.u32 	%rd420, %r107;
	bra.uni 	$L__BB22_14;
$L__BB22_13:
	rem.s64 	%rd420, %rd418, %rd5;
$L__BB22_14:
	cvt.u32.u64 	%r108, %rd420;
	shr.s32 	%r109, %r108, 31;
	shr.u32 	%r110, %r109, 29;
	add.s32 	%r111, %r108, %r110;
	and.b32  	%r112, %r111, -8;
	sub.s32 	%r113, %r108, %r112;
	cvt.s64.s32 	%rd165, %r113;
	sub.s64 	%rd25, %rd418, %rd165;
	or.b64  	%rd166, %rd422, %rd5;
	and.b64  	%rd167, %rd166, -4294967296;
	setp.ne.s64 	%p9, %rd167, 0;
	@%p9 bra 	$L__BB22_16;
	cvt.u32.u64 	%r114, %rd5;
	cvt.u32.u64 	%r115, %rd422;
	rem.u32 	%r116, %r115, %r114;
	cvt.u64.u32 	%rd421, %r116;
	bra.uni 	$L__BB22_17;
$L__BB22_16:
	rem.s64 	%rd421, %rd422, %rd5;
$L__BB22_17:
	cvt.u32.u64 	%r117, %rd5;
	cvt.u32.u64 	%r1619, %rd421;
	sub.s64 	%rd169, %rd421, %rd422;
	add.s64 	%rd170, %rd169, %rd25;
	min.s64 	%rd171, %rd5, %rd170;
	cvt.u32.u64 	%r1627, %rd171;
	setp.lt.s64 	%p38, %rd422, %rd25;
	setp.ge.s64 	%p10, %rd422, %rd25;
	setp.ne.s32 	%p11, %r117, %r1627;
	mov.u32 	%r119, data_mul_mat_q;
	add.s32 	%r120, %r119, %r78;
	add.s32 	%r10, %r120, 32;
	or.pred  	%p12, %p10, %p11;
	@%p12 bra 	$L__BB22_53;
	mul.lo.s32 	%r121, %r68, %r1;
	cvt.s64.s32 	%rd172, %r121;
	mul.lo.s64 	%rd29, %rd172, %rd5;
	cvt.u64.u32 	%rd173, %r121;
	mul.lo.s64 	%rd30, %rd173, %rd5;
	mul.lo.s64 	%rd31, %rd7, %rd5;
	cvt.u64.u32 	%rd174, %r1;
	mul.lo.s64 	%rd32, %rd174, %rd5;
	shr.u32 	%r122, %r4, 2;
	and.b32  	%r123, %r4, 3;
	cvt.u64.u32 	%rd175, %r122;
	shl.b32 	%r124, %r122, 3;
	or.b32  	%r125, %r124, %r123;
	and.b32  	%r126, %r4, 7;
	shl.b32 	%r127, %r3, 2;
	shr.u32 	%r128, %r4, 3;
	add.s32 	%r129, %r128, %r127;
	cvt.u64.u32 	%rd176, %r126;
	cvt.s64.s32 	%rd33, %r65;
	shl.b32 	%r130, %r3, 4;
	and.b32  	%r131, %r4, 15;
	and.b32  	%r132, %r122, 252;
	mad.lo.s32 	%r133, %r3, 1216, %r132;
	mad.lo.s32 	%r134, %r131, 76, %r133;
	add.s32 	%r11, %r122, %r130;
	mad.lo.s32 	%r135, %r122, 28, %r125;
	shl.b32 	%r136, %r4, 1;
	and.b32  	%r12, %r136, 6;
	mul.lo.s32 	%r137, %r3, %r64;
	cvt.s64.s32 	%rd177, %r137;
	mad.lo.s32 	%r138, %r3, 76, %r125;
	shl.b32 	%r139, %r138, 2;
	add.s32 	%r141, %r119, %r139;
	add.s32 	%r13, %r141, 2080;
	shl.b32 	%r142, %r64, 3;
	add.s32 	%r143, %r137, %r142;
	cvt.s64.s32 	%rd178, %r143;
	shl.b32 	%r144, %r64, 4;
	add.s32 	%r145, %r144, %r137;
	cvt.s64.s32 	%rd179, %r145;
	add.s32 	%r146, %r145, %r142;
	cvt.s64.s32 	%rd180, %r146;
	shl.b32 	%r147, %r64, 5;
	add.s32 	%r148, %r147, %r137;
	cvt.s64.s32 	%rd181, %r148;
	add.s32 	%r149, %r148, %r142;
	cvt.s64.s32 	%rd182, %r149;
	add.s32 	%r150, %r144, %r148;
	cvt.s64.s32 	%rd183, %r150;
	add.s32 	%r151, %r150, %r142;
	cvt.s64.s32 	%rd184, %r151;
	shl.b32 	%r152, %r64, 6;
	add.s32 	%r153, %r152, %r137;
	cvt.s64.s32 	%rd185, %r153;
	add.s32 	%r154, %r153, %r142;
	cvt.s64.s32 	%rd186, %r154;
	add.s32 	%r155, %r144, %r153;
	cvt.s64.s32 	%rd187, %r155;
	add.s32 	%r156, %r155, %r142;
	cvt.s64.s32 	%rd188, %r156;
	add.s32 	%r157, %r147, %r153;
	cvt.s64.s32 	%rd189, %r157;
	add.s32 	%r158, %r157, %r142;
	cvt.s64.s32 	%rd190, %r158;
	add.s32 	%r159, %r144, %r157;
	cvt.s64.s32 	%rd191, %r159;
	add.s32 	%r160, %r159, %r142;
	cvt.s64.s32 	%rd192, %r160;
	mul.lo.s32 	%r161, %r129, %r64;
	cvt.s64.s32 	%rd193, %r161;
	mad.lo.s32 	%r162, %r129, 76, %r126;
	shl.b32 	%r163, %r162, 2;
	add.s32 	%r164, %r119, 2336;
	add.s32 	%r14, %r164, %r163;
	add.s32 	%r165, %r161, %r147;
	cvt.s64.s32 	%rd194, %r165;
	add.s32 	%r166, %r152, %r161;
	cvt.s64.s32 	%rd195, %r166;
	add.s32 	%r167, %r166, %r147;
	cvt.s64.s32 	%rd196, %r167;
	cvt.u64.u32 	%rd34, %r5;
	mul.wide.u32 	%rd197, %r134, 4;
	cvt.u64.u32 	%rd198, %r119;
	cvta.shared.u64 	%rd199, %rd198;
	add.s64 	%rd200, %rd199, %rd197;
	add.s64 	%rd35, %rd200, 2080;
	add.s64 	%rd36, %rd200, 2112;
	add.s64 	%rd37, %rd200, 2144;
	add.s64 	%rd38, %rd200, 2176;
	mad.lo.s32 	%r15, %r11, 304, %r164;
	shl.b32 	%r168, %r135, 2;
	add.s32 	%r169, %r119, %r168;
	add.s32 	%r16, %r169, 48;
	mad.lo.s32 	%r170, %r123, 288, %r119;
	add.s32 	%r17, %r170, 32;
	add.s64 	%rd39, %rd200, 2208;
	add.s64 	%rd40, %rd200, 2240;
	add.s64 	%rd41, %rd200, 2272;
	add.s64 	%rd42, %rd200, 2304;
	shl.b32 	%r171, %r4, 3;
	and.b32  	%r172, %r171, 24;
	add.s32 	%r18, %r79, %r172;
	add.s64 	%rd43, %rd196, %rd176;
	add.s64 	%rd44, %rd195, %rd176;
	add.s64 	%rd45, %rd194, %rd176;
	add.s64 	%rd46, %rd193, %rd176;
	mul.wide.u32 	%rd201, %r123, 4;
	add.s64 	%rd202, %rd201, %rd2;
	add.s64 	%rd47, %rd202, 4;
	add.s64 	%rd48, %rd175, %rd177;
	add.s64 	%rd49, %rd175, %rd192;
	add.s64 	%rd50, %rd175, %rd178;
	add.s64 	%rd51, %rd175, %rd191;
	add.s64 	%rd52, %rd175, %rd179;
	add.s64 	%rd53, %rd175, %rd190;
	add.s64 	%rd54, %rd175, %rd180;
	add.s64 	%rd55, %rd175, %rd189;
	add.s64 	%rd56, %rd175, %rd181;
	add.s64 	%rd57, %rd175, %rd188;
	add.s64 	%rd58, %rd175, %rd182;
	add.s64 	%rd59, %rd175, %rd187;
	add.s64 	%rd60, %rd175, %rd183;
	add.s64 	%rd61, %rd175, %rd186;
	add.s64 	%rd62, %rd175, %rd184;
	add.s64 	%rd63, %rd175, %rd185;
	cvta.to.global.u64 	%rd64, %rd144;
$L__BB22_19:
	cvt.s64.s32 	%rd66, %rd422;
	or.b64  	%rd203, %rd66, %rd29;
	and.b64  	%rd204, %rd203, -4294967296;
	setp.ne.s64 	%p13, %rd204, 0;
	@%p13 bra 	$L__BB22_21;
	cvt.u32.u64 	%r174, %rd29;
	cvt.u32.u64 	%r175, %rd66;
	div.u32 	%r176, %r175, %r174;
	cvt.u64.u32 	%rd423, %r176;
	bra.uni 	$L__BB22_22;
$L__BB22_21:
	div.s64 	%rd423, %rd66, %rd29;
$L__BB22_22:
	cvt.u32.u64 	%r20, %rd423;
	mul.lo.s64 	%rd205, %rd30, %rd423;
	sub.s64 	%rd70, %rd422, %rd205;
	cvt.s64.s32 	%rd71, %rd70;
	or.b64  	%rd206, %rd71, %rd31;
	and.b64  	%rd207, %rd206, -4294967296;
	setp.ne.s64 	%p14, %rd207, 0;
	@%p14 bra 	$L__BB22_24;
	cvt.u32.u64 	%r177, %rd31;
	cvt.u32.u64 	%r178, %rd71;
	div.u32 	%r179, %r178, %r177;
	cvt.u64.u32 	%rd424, %r179;
	bra.uni 	$L__BB22_25;
$L__BB22_24:
	div.s64 	%rd424, %rd71, %rd31;
$L__BB22_25:
	cvt.u32.u64 	%r21, %rd424;
	mul.lo.s64 	%rd208, %rd32, %rd424;
	sub.s64 	%rd209, %rd70, %rd208;
	cvt.s64.s32 	%rd75, %rd209;
	or.b64  	%rd210, %rd75, %rd5;
	and.b64  	%rd211, %rd210, -4294967296;
	setp.ne.s64 	%p15, %rd211, 0;
	@%p15 bra 	$L__BB22_27;
	cvt.u32.u64 	%r181, %rd75;
	div.u32 	%r182, %r181, %r117;
	cvt.u64.u32 	%rd425, %r182;
	bra.uni 	$L__BB22_28;
$L__BB22_27:
	div.s64 	%rd425, %rd75, %rd5;
$L__BB22_28:
	setp.eq.s64 	%p16, %rd144, 0;
	cvt.u32.u64 	%r184, %rd425;
	mul.lo.s32 	%r1622, %r70, %r21;
	mul.lo.s32 	%r185, %r71, %r21;
	shl.b32 	%r23, %r184, 3;
	mad.lo.s32 	%r1623, %r23, %r66, %r185;
	mov.b32 	%r1620, 0;
	mov.u32 	%r1621, %r63;
	@%p16 bra 	$L__BB22_37;
	shl.b64 	%rd212, %rd424, 32;
	shr.s64 	%rd213, %rd212, 30;
	add.s64 	%rd214, %rd4, %rd213;
	ld.global.nc.u32 	%r1620, [%rd214];
	add.s64 	%rd215, %rd212, 4294967296;
	shr.s64 	%rd216, %rd215, 30;
	add.s64 	%rd217, %rd4, %rd216;
	ld.global.nc.u32 	%r186, [%rd217];
	sub.s32 	%r1621, %r186, %r1620;
	setp.lt.s32 	%p17, %r23, %r1621;
	@%p17 bra 	$L__BB22_34;
	add.s64 	%rd79, %rd422, %rd5;
	or.b64  	%rd218, %rd79, %rd5;
	and.b64  	%rd219, %rd218, -4294967296;
	setp.ne.s64 	%p18, %rd219, 0;
	@%p18 bra 	$L__BB22_32;
	cvt.u32.u64 	%r188, %rd79;
	rem.u32 	%r189, %r188, %r117;
	cvt.u64.u32 	%rd426, %r189;
	bra.uni 	$L__BB22_33;
$L__BB22_32:
	rem.s64 	%rd426, %rd79, %rd5;
$L__BB22_33:
	sub.s64 	%rd422, %rd79, %rd426;
	sub.s64 	%rd220, %rd25, %rd422;
	min.s64 	%rd429, %rd5, %rd220;
	bra.uni 	$L__BB22_52;
$L__BB22_34:
	setp.gt.u32 	%p19, %r5, 7;
	bar.sync 	0;
	@%p19 bra 	$L__BB22_36;
	add.s32 	%r190, %r23, %r5;
	add.s32 	%r191, %r190, %r1620;
	mul.wide.s32 	%rd221, %r191, 4;
	add.s64 	%rd222, %rd64, %rd221;
	ld.global.nc.u32 	%r192, [%rd222];
	st.shared.u32 	[%r6], %r192;
$L__BB22_36:
	bar.sync 	0;
	mov.b32 	%r1622, 0;
	mov.u32 	%r1623, %r1622;
$L__BB22_37:
	add.s32 	%r195, %r1620, %r23;
	mad.lo.s32 	%r196, %r195, 36, %r1622;
	shl.b32 	%r197, %r20, 7;
	add.s32 	%r198, %r1623, %r197;
	not.b32 	%r199, %r23;
	add.s32 	%r31, %r1621, %r199;
	div.s32 	%r200, %r21, %r67;
	mul.lo.s32 	%r32, %r200, %r69;
	mul.lo.s32 	%r33, %r197, %r64;
	cvt.s64.s32 	%rd85, %r196;
	cvt.s64.s32 	%rd86, %r198;
	setp.ge.s32 	%p20, %r1619, %r117;
	mov.f32 	%f289, 0f00000000;
	mov.f32 	%f290, %f289;
	mov.f32 	%f291, %f289;
	mov.f32 	%f292, %f289;
	@%p20 bra 	$L__BB22_40;
	add.s32 	%r201, %r1619, %r33;
	add.s32 	%r1624, %r201, %r32;
	shl.b64 	%rd223, %rd85, 2;
	add.s64 	%rd87, %rd3, %rd223;
	mov.f32 	%f289, 0f00000000;
$L__BB22_39:
	cvt.s64.s32 	%rd232, %r1619;
	mul.lo.s64 	%rd233, %rd232, %rd33;
	cvt.s64.s32 	%rd234, %r1624;
	add.s64 	%rd235, %rd43, %rd234;
	mad.lo.s64 	%rd236, %rd235, 18, %rd2;
	add.s64 	%rd237, %rd44, %rd234;
	mad.lo.s64 	%rd238, %rd237, 18, %rd2;
	add.s64 	%rd239, %rd45, %rd234;
	mad.lo.s64 	%rd240, %rd239, 18, %rd2;
	add.s64 	%rd241, %rd46, %rd234;
	mad.lo.s64 	%rd242, %rd241, 18, %rd2;
	add.s64 	%rd243, %rd48, %rd234;
	mad.lo.s64 	%rd244, %rd243, 18, %rd47;
	add.s64 	%rd245, %rd49, %rd234;
	mad.lo.s64 	%rd246, %rd245, 18, %rd47;
	add.s64 	%rd247, %rd50, %rd234;
	mad.lo.s64 	%rd248, %rd247, 18, %rd47;
	add.s64 	%rd249, %rd51, %rd234;
	mad.lo.s64 	%rd250, %rd249, 18, %rd47;
	add.s64 	%rd251, %rd52, %rd234;
	mad.lo.s64 	%rd252, %rd251, 18, %rd47;
	add.s64 	%rd253, %rd53, %rd234;
	mad.lo.s64 	%rd254, %rd253, 18, %rd47;
	add.s64 	%rd255, %rd54, %rd234;
	mad.lo.s64 	%rd256, %rd255, 18, %rd47;
	add.s64 	%rd257, %rd55, %rd234;
	mad.lo.s64 	%rd258, %rd257, 18, %rd47;
	add.s64 	%rd259, %rd56, %rd234;
	mad.lo.s64 	%rd260, %rd259, 18, %rd47;
	add.s64 	%rd261, %rd57, %rd234;
	mad.lo.s64 	%rd262, %rd261, 18, %rd47;
	add.s64 	%rd263, %rd58, %rd234;
	mad.lo.s64 	%rd264, %rd263, 18, %rd47;
	add.s64 	%rd265, %rd59, %rd234;
	mad.lo.s64 	%rd266, %rd265, 18, %rd47;
	add.s64 	%rd267, %rd60, %rd234;
	mad.lo.s64 	%rd268, %rd267, 18, %rd47;
	add.s64 	%rd269, %rd61, %rd234;
	mad.lo.s64 	%rd270, %rd269, 18, %rd47;
	add.s64 	%rd271, %rd62, %rd234;
	mad.lo.s64 	%rd272, %rd271, 18, %rd47;
	add.s64 	%rd273, %rd63, %rd234;
	mad.lo.s64 	%rd274, %rd273, 18, %rd47;
	ld.global.nc.u16 	%rs5, [%rd244+-2];
	cvt.u32.u16 	%r491, %rs5;
	ld.global.nc.u16 	%rs6, [%rd244];
	cvt.u32.u16 	%r492, %rs6;
	shl.b32 	%r493, %r492, 16;
	or.b32  	%r494, %r493, %r491;
	and.b32  	%r204, %r494, 252645135;
	add.s32 	%r495, %r204, 2021161080;
	xor.b32  	%r496, %r495, -2139062144;
	xor.b32  	%r497, %r204, 134744072;
	xor.b32  	%r498, %r495, %r494;
	and.b32  	%r202, %r498, %r497;
	// begin inline asm
	prmt.b32 %r202, %r202, 0, 0xba98;
	// end inline asm
	// begin inline asm
	prmt.b32 %r204, %r204, 0, 0xba98;
	// end inline asm
	xor.b32  	%r499, %r204, 2139062143;
	not.b32 	%r500, %r202;
	and.b32  	%r501, %r496, %r500;
	and.b32  	%r502, %r499, %r202;
	or.b32  	%r503, %r501, %r502;
	st.shared.u32 	[%r13], %r503;
	shr.u32 	%r504, %r494, 4;
	and.b32  	%r208, %r504, 252645135;
	add.s32 	%r505, %r208, 2021161080;
	xor.b32  	%r506, %r505, -2139062144;
	xor.b32  	%r507, %r208, 134744072;
	xor.b32  	%r508, %r505, %r504;
	and.b32  	%r206, %r508, %r507;
	// begin inline asm
	prmt.b32 %r206, %r206, 0, 0xba98;
	// end inline asm
	// begin inline asm
	prmt.b32 %r208, %r208, 0, 0xba98;
	// end inline asm
	xor.b32  	%r509, %r208, 2139062143;
	not.b32 	%r510, %r206;
	and.b32  	%r511, %r506, %r510;
	and.b32  	%r512, %r509, %r206;
	or.b32  	%r513, %r511, %r512;
	st.shared.u32 	[%r13+16], %r513;
	ld.global.nc.u16 	%rs7, [%rd248+-2];
	cvt.u32.u16 	%r514, %rs7;
	ld.global.nc.u16 	%rs8, [%rd248];
	cvt.u32.u16 	%r515, %rs8;
	shl.b32 	%r516, %r515, 16;
	or.b32  	%r517, %r516, %r514;
	and.b32  	%r212, %r517, 252645135;
	add.s32 	%r518, %r212, 2021161080;
	xor.b32  	%r519, %r518, -2139062144;
	xor.b32  	%r520, %r212, 134744072;
	xor.b32  	%r521, %r518, %r517;
	and.b32  	%r210, %r521, %r520;
	// begin inline asm
	prmt.b32 %r210, %r210, 0, 0xba98;
	// end inline asm
	// begin inline asm
	prmt.b32 %r212, %r212, 0, 0xba98;
	// end inline asm
	xor.b32  	%r522, %r212, 2139062143;
	not.b32 	%r523, %r210;
	and.b32  	%r524, %r519, %r523;
	and.b32  	%r525, %r522, %r210;
	or.b32  	%r526, %r524, %r525;
	st.shared.u32 	[%r13+2432], %r526;
	shr.u32 	%r527, %r517, 4;
	and.b32  	%r216, %r527, 252645135;
	add.s32 	%r528, %r216, 2021161080;
	xor.b32  	%r529, %r528, -2139062144;
	xor.b32  	%r530, %r216, 134744072;
	xor.b32  	%r531, %r528, %r527;
	and.b32  	%r214, %r531, %r530;
	// begin inline asm
	prmt.b32 %r214, %r214, 0, 0xba98;
	// end inline asm
	// begin inline asm
	prmt.b32 %r216, %r216, 0, 0xba98;
	// end inline asm
	xor.b32  	%r532, %r216, 2139062143;
	not.b32 	%r533, %r214;
	and.b32  	%r534, %r529, %r533;
	and.b32  	%r535, %r532, %r214;
	or.b32  	%r536, %r534, %r535;
	st.shared.u32 	[%r13+2448], %r536;
	ld.global.nc.u16 	%rs9, [%rd252+-2];
	cvt.u32.u16 	%r537, %rs9;
	ld.global.nc.u16 	%rs10, [%rd252];
	cvt.u32.u16 	%r538, %rs10;
	shl.b32 	%r539, %r538, 16;
	or.b32  	%r540, %r539, %r537;
	and.b32  	%r220, %r540, 252645135;
	add.s32 	%r541, %r220, 2021161080;
	xor.b32  	%r542, %r541, -2139062144;
	xor.b32  	%r543, %r220, 134744072;
	xor.b32  	%r544, %r541, %r540;
	and.b32  	%r218, %r544, %r543;
	// begin inline asm
	prmt.b32 %r218, %r218, 0, 0xba98;
	// end inline asm
	// begin inline asm
	prmt.b32 %r220, %r220, 0, 0xba98;
	// end inline asm
	xor.b32  	%r545, %r220, 2139062143;
	not.b32 	%r546, %r218;
	and.b32  	%r547, %r542, %r546;
	and.b32  	%r548, %r545, %r218;
	or.b32  	%r549, %r547, %r548;
	st.shared.u32 	[%r13+4864], %r549;
	shr.u32 	%r550, %r540, 4;
	and.b32  	%r224, %r550, 252645135;
	add.s32 	%r551, %r224, 2021161080;
	xor.b32  	%r552, %r551, -2139062144;
	xor.b32  	%r553, %r224, 134744072;
	xor.b32  	%r554, %r551, %r550;
	and.b32  	%r222, %r554, %r553;
	// begin inline asm
	prmt.b32 %r222, %r222, 0, 0xba98;
	// end inline asm
	// begin inline asm
	prmt.b32 %r224, %r224, 0, 0xba98;
	// end inline asm
	xor.b32  	%r555, %r224, 2139062143;
	not.b32 	%r556, %r222;
	and.b32  	%r557, %r552, %r556;
	and.b32  	%r558, %r555, %r222;
	or.b32  	%r559, %r557, %r558;
	st.shared.u32 	[%r13+4880], %r559;
	ld.global.nc.u16 	%rs11, [%rd256+-2];
	cvt.u32.u16 	%r560, %rs11;
	ld.global.nc.u16 	%rs12, [%rd256];
	cvt.u32.u16 	%r561, %rs12;
	shl.b32 	%r562, %r561, 16;
	or.b32  	%r563, %r562, %r560;
	and.b32  	%r228, %r563, 252645135;
	add.s32 	%r564, %r228, 2021161080;
	xor.b32  	%r565, %r564, -2139062144;
	xor.b32  	%r566, %r228, 134744072;
	xor.b32  	%r567, %r564, %r563;
	and.b32  	%r226, %r567, %r566;
	// begin inline asm
	prmt.b32 %r226, %r226, 0, 0xba98;
	// end inline asm
	// begin inline asm
	prmt.b32 %r228, %r228, 0, 0xba98;
	// end inline asm
	xor.b32  	%r568, %r228, 2139062143;
	not.b32 	%r569, %r226;
	and.b32  	%r570, %r565, %r569;
	and.b32  	%r571, %r568, %r226;
	or.b32  	%r572, %r570, %r571;
	st.shared.u32 	[%r13+7296], %r572;
	shr.u32 	%r573, %r563, 4;
	and.b32  	%r232, %r573, 252645135;
	add.s32 	%r574, %r232, 2021161080;
	xor.b32  	%r575, %r574, -2139062144;
	xor.b32  	%r576, %r232, 134744072;
	xor.b32  	%r577, %r574, %r573;
	and.b32  	%r230, %r577, %r576;
	// begin inline asm
	prmt.b32 %r230, %r230, 0, 0xba98;
	// end inline asm
	// begin inline asm
	prmt.b32 %r232, %r232, 0, 0xba98;
	// end inline asm
	xor.b32  	%r578, %r232, 2139062143;
	not.b32 	%r579, %r230;
	and.b32  	%r580, %r575, %r579;
	and.b32  	%r581, %r578, %r230;
	or.b32  	%r582, %r580, %r581;
	st.shared.u32 	[%r13+7312], %r582;
	ld.global.nc.u16 	%rs13, [%rd260+-2];
	cvt.u32.u16 	%r583, %rs13;
	ld.global.nc.u16 	%rs14, [%rd260];
	cvt.u32.u16 	%r584, %rs14;
	shl.b32 	%r585, %r584, 16;
	or.b32  	%r586, %r585, %r583;
	and.b32  	%r236, %r586, 252645135;
	add.s32 	%r587, %r236, 2021161080;
	xor.b32  	%r588, %r587, -2139062144;
	xor.b32  	%r589, %r236, 134744072;
	xor.b32  	%r590, %r587, %r586;
	and.b32  	%r234, %r590, %r589;
	// begin inline asm
	prmt.b32 %r234, %r234, 0, 0xba98;
	// end inline asm
	// begin inline asm
	prmt.b32 %r236, %r236, 0, 0xba98;
	// end inline asm
	xor.b32  	%r591, %r236, 2139062143;
	not.b32 	%r592, %r234;
	and.b32  	%r593, %r588, %r592;
	and.b32  	%r594, %r591, %r234;
	or.b32  	%r595, %r593, %r594;
	st.shared.u32 	[%r13+9728], %r595;
	shr.u32 	%r596, %r586, 4;
	and.b32  	%r240, %r596, 252645135;
	add.s32 	%r597, %r240, 2021161080;
	xor.b32  	%r598, %r597, -2139062144;
	xor.b32  	%r599, %r240, 134744072;
	xor.b32  	%r600, %r597, %r596;
	and.b32  	%r238, %r600, %r599;
	// begin inline asm
	prmt.b32 %r238, %r238, 0, 0xba98;
	// end inline asm
	// begin inline asm
	prmt.b32 %r240, %r240, 0, 0xba98;
	// end inline asm
	xor.b32  	%r601, %r240, 2139062143;
	not.b32 	%r602, %r238;
	and.b32  	%r603, %r598, %r602;
	and.b32  	%r604, %r601, %r238;
	or.b32  	%r605, %r603, %r604;
	st.shared.u32 	[%r13+9744], %r605;
	ld.global.nc.u16 	%rs15, [%rd264+-2];
	cvt.u32.u16 	%r606, %rs15;
	ld.global.nc.u16 	%rs16, [%rd264];
	cvt.u32.u16 	%r607, %rs16;
	shl.b32 	%r608, %r607, 16;
	or.b32  	%r609, %r608, %r606;
	and.b32  	%r244, %r609, 252645135;
	add.s32 	%r610, %r244, 2021161080;
	xor.b32  	%r611, %r610, -2139062144;
	xor.b32  	%r612, %r244, 134744072;
	xor.b32  	%r613, %r610, %r609;
	and.b32  	%r242, %r613, %r612;
	// begin inline asm
	prmt.b32 %r242, %r242, 0, 0xba98;
	// end inline asm
	// begin inline asm
	prmt.b32 %r244, %r244, 0, 0xba98;
	// end inline asm
	xor.b32  	%r614, %r244, 2139062143;
	not.b32 	%r615, %r242;
	and.b32  	%r616, %r611, %r615;
	and.b32  	%r617, %r614, %r242;
	or.b32  	%r618, %r616, %r617;
	st.shared.u32 	[%r13+12160], %r618;
	shr.u32 	%r619, %r609, 4;
	and.b32  	%r248, %r619, 252645135;
	add.s32 	%r620, %r248, 2021161080;
	xor.b32  	%r621, %r620, -2139062144;
	xor.b32  	%r622, %r248, 134744072;
	xor.b32  	%r623, %r620, %r619;
	and.b32  	%r246, %r623, %r622;
	// begin inline asm
	prmt.b32 %r246, %r246, 0, 0xba98;
	// end inline asm
	// begin inline asm
	prmt.b32 %r248, %r248, 0, 0xba98;
	// end inline asm
	xor.b32  	%r624, %r248, 2139062143;
	not.b32 	%r625, %r246;
	and.b32  	%r626, %r621, %r625;
	and.b32  	%r627, %r624, %r246;
	or.b32  	%r628, %r626, %r627;
	st.shared.u32 	[%r13+12176], %r628;
	ld.global.nc.u16 	%rs17, [%rd268+-2];
	cvt.u32.u16 	%r629, %rs17;
	ld.global.nc.u16 	%rs18, [%rd268];
	cvt.u32.u16 	%r630, %rs18;
	shl.b32 	%r631, %r630, 16;
	or.b32  	%r632, %r631, %r629;
	and.b32  	%r252, %r632, 252645135;
	add.s32 	%r633, %r252, 2021161080;
	xor.b32  	%r634, %r633, -2139062144;
	xor.b32  	%r635, %r252, 134744072;
	xor.b32  	%r636, %r633, %r632;
	and.b32  	%r250, %r636, %r635;
	// begin inline asm
	prmt.b32 %r250, %r250, 0, 0xba98;
	// end inline asm
	// begin inline asm
	prmt.b32 %r252, %r252, 0, 0xba98;
	// end inline asm
	xor.b32  	%r637, %r252, 2139062143;
	not.b32 	%r638, %r250;
	and.b32  	%r639, %r634, %r638;
	and.b32  	%r640, %r637, %r250;
	or.b32  	%r641, %r639, %r640;
	st.shared.u32 	[%r13+14592], %r641;
	shr.u32 	%r642, %r632, 4;
	and.b32  	%r256, %r642, 252645135;
	add.s32 	%r643, %r256, 2021161080;
	xor.b32  	%r644, %r643, -2139062144;
	xor.b32  	%r645, %r256, 134744072;
	xor.b32  	%r646, %r643, %r642;
	and.b32  	%r254, %r646, %r645;
	// begin inline asm
	prmt.b32 %r254, %r254, 0, 0xba98;
	// end inline asm
	// begin inline asm
	prmt.b32 %r256, %r256, 0, 0xba98;
	// end inline asm
	xor.b32  	%r647, %r256, 2139062143;
	not.b32 	%r648, %r254;
	and.b32  	%r649, %r644, %r648;
	and.b32  	%r650, %r647, %r254;
	or.b32  	%r651, %r649, %r650;
	st.shared.u32 	[%r13+14608], %r651;
	ld.global.nc.u16 	%rs19, [%rd272+-2];
	cvt.u32.u16 	%r652, %rs19;
	ld.global.nc.u16 	%rs20, [%rd272];
	cvt.u32.u16 	%r653, %rs20;
	shl.b32 	%r654, %r653, 16;
	or.b32  	%r655, %r654, %r652;
	and.b32  	%r260, %r655, 252645135;
	add.s32 	%r656, %r260, 2021161080;
	xor.b32  	%r657, %r656, -2139062144;
	xor.b32  	%r658, %r260, 134744072;
	xor.b32  	%r659, %r656, %r655;
	and.b32  	%r258, %r659, %r658;
	// begin inline asm
	prmt.b32 %r258, %r258, 0, 0xba98;
	// end inline asm
	// begin inline asm
	prmt.b32 %r260, %r260, 0, 0xba98;
	// end inline asm
	xor.b32  	%r660, %r260, 2139062143;
	not.b32 	%r661, %r258;
	and.b32  	%r662, %r657, %r661;
	and.b32  	%r663, %r660, %r258;
	or.b32  	%r664, %r662, %r663;
	st.shared.u32 	[%r13+17024], %r664;
	shr.u32 	%r665, %r655, 4;
	and.b32  	%r264, %r665, 252645135;
	add.s32 	%r666, %r264, 2021161080;
	xor.b32  	%r667, %r666, -2139062144;
	xor.b32  	%r668, %r264, 134744072;
	xor.b32  	%r669, %r666, %r665;
	and.b32  	%r262, %r669, %r668;
	// begin inline asm
	prmt.b32 %r262, %r262, 0, 0xba98;
	// end inline asm
	// begin inline asm
	prmt.b32 %r264, %r264, 0, 0xba98;
	// end inline asm
	xor.b32  	%r670, %r264, 2139062143;
	not.b32 	%r671, %r262;
	and.b32  	%r672, %r667, %r671;
	and.b32  	%r673, %r670, %r262;
	or.b32  	%r674, %r672, %r673;
	st.shared.u32 	[%r13+17040], %r674;
	ld.global.nc.u16 	%rs21, [%rd274+-2];
	cvt.u32.u16 	%r675, %rs21;
	ld.global.nc.u16 	%rs22, [%rd274];
	cvt.u32.u16 	%r676, %rs22;
	shl.b32 	%r677, %r676, 16;
	or.b32  	%r678, %r677, %r675;
	and.b32  	%r268, %r678, 252645135;
	add.s32 	%r679, %r268, 2021161080;
	xor.b32  	%r680, %r679, -2139062144;
	xor.b32  	%r681, %r268, 134744072;
	xor.b32  	%r682, %r679, %r678;
	and.b32  	%r266, %r682, %r681;
	// begin inline asm
	prmt.b32 %r266, %r266, 0, 0xba98;
	// end inline asm
	// begin inline asm
	prmt.b32 %r268, %r268, 0, 0xba98;
	// end inline asm
	xor.b32  	%r683, %r268, 2139062143;
	not.b32 	%r684, %r266;
	and.b32  	%r685, %r680, %r684;
	and.b32  	%r686, %r683, %r266;
	or.b32  	%r687, %r685, %r686;
	st.shared.u32 	[%r13+19456], %r687;
	shr.u32 	%r688, %r678, 4;
	and.b32  	%r272, %r688, 252645135;
	add.s32 	%r689, %r272, 2021161080;
	xor.b32  	%r690, %r689, -2139062144;
	xor.b32  	%r691, %r272, 134744072;
	xor.b32  	%r692, %r689, %r688;
	and.b32  	%r270, %r692, %r691;
	// begin inline asm
	prmt.b32 %r270, %r270, 0, 0xba98;
	// end inline asm
	// begin inline asm
	prmt.b32 %r272, %r272, 0, 0xba98;
	// end inline asm
	xor.b32  	%r693, %r272, 2139062143;
	not.b32 	%r694, %r270;
	and.b32  	%r695, %r690, %r694;
	and.b32  	%r696, %r693, %r270;
	or.b32  	%r697, %r695, %r696;
	st.shared.u32 	[%r13+19472], %r697;
	ld.global.nc.u16 	%rs23, [%rd270+-2];
	cvt.u32.u16 	%r698, %rs23;
	ld.global.nc.u16 	%rs24, [%rd270];
	cvt.u32.u16 	%r699, %rs24;
	shl.b32 	%r700, %r699, 16;
	or.b32  	%r701, %r700, %r698;
	and.b32  	%r276, %r701, 252645135;
	add.s32 	%r702, %r276, 2021161080;
	xor.b32  	%r703, %r702, -2139062144;
	xor.b32  	%r704, %r276, 134744072;
	xor.b32  	%r705, %r702, %r701;
	and.b32  	%r274, %r705, %r704;
	// begin inline asm
	prmt.b32 %r274, %r274, 0, 0xba98;
	// end inline asm
	// begin inline asm
	prmt.b32 %r276, %r276, 0, 0xba98;
	// end inline asm
	xor.b32  	%r706, %r276, 2139062143;
	not.b32 	%r707, %r274;
	and.b32  	%r708, %r703, %r707;
	and.b32  	%r709, %r706, %r274;
	or.b32  	%r710, %r708, %r709;
	st.shared.u32 	[%r13+21888], %r710;
	shr.u32 	%r711, %r701, 4;
	and.b32  	%r280, %r711, 252645135;
	add.s32 	%r712, %r280, 2021161080;
	xor.b32  	%r713, %r712, -2139062144;
	xor.b32  	%r714, %r280, 134744072;
	xor.b32  	%r715, %r712, %r711;
	and.b32  	%r278, %r715, %r714;
	// begin inline asm
	prmt.b32 %r278, %r278, 0, 0xba98;
	// end inline asm
	// begin inline asm
	prmt.b32 %r280, %r280, 0, 0xba98;
	// end inline asm
	xor.b32  	%r716, %r280, 2139062143;
	not.b32 	%r717, %r278;
	and.b32  	%r718, %r713, %r717;
	and.b32  	%r719, %r716, %r278;
	or.b32  	%r720, %r718, %r719;
	st.shared.u32 	[%r13+21904], %r720;
	ld.global.nc.u16 	%rs25, [%rd266+-2];
	cvt.u32.u16 	%r721, %rs25;
	ld.global.nc.u16 	%rs26, [%rd266];
	cvt.u32.u16 	%r722, %rs26;
	shl.b32 	%r723, %r722, 16;
	or.b32  	%r724, %r723, %r721;
	and.b32  	%r284, %r724, 252645135;
	add.s32 	%r725, %r284, 2021161080;
	xor.b32  	%r726, %r725, -2139062144;
	xor.b32  	%r727, %r284, 134744072;
	xor.b32  	%r728, %r725, %r724;
	and.b32  	%r282, %r728, %r727;
	// begin inline asm
	prmt.b32 %r282, %r282, 0, 0xba98;
	// end inline asm
	// begin inline asm
	prmt.b32 %r284, %r284, 0, 0xba98;
	// end inline asm
	xor.b32  	%r729, %r284, 2139062143;
	not.b32 	%r730, %r282;
	and.b32  	%r731, %r726, %r730;
	and.b32  	%r732, %r729, %r282;
	or.b32  	%r733, %r731, %r732;
	st.shared.u32 	[%r13+24320], %r733;
	shr.u32 	%r734, %r724, 4;
	and.b32  	%r288, %r734, 252645135;
	add.s32 	%r735, %r288, 2021161080;
	xor.b32  	%r736, %r735, -2139062144;
	xor.b32  	%r737, %r288, 134744072;
	xor.b32  	%r738, %r735, %r734;
	and.b32  	%r286, %r738, %r737;
	// begin inline asm
	prmt.b32 %r286, %r286, 0, 0xba98;
	// end inline asm
	// begin inline asm
	prmt.b32 %r288, %r288, 0, 0xba98;
	// end inline asm
	xor.b32  	%r739, %r288, 2139062143;
	not.b32 	%r740, %r286;
	and.b32  	%r741, %r736, %r740;
	and.b32  	%r742, %r739, %r286;
	or.b32  	%r743, %r741, %r742;
	st.shared.u32 	[%r13+24336], %r743;
	ld.global.nc.u16 	%rs27, [%rd262+-2];
	cvt.u32.u16 	%r744, %rs27;
	ld.global.nc.u16 	%rs28, [%rd262];
	cvt.u32.u16 	%r745, %rs28;
	shl.b32 	%r746, %r745, 16;
	or.b32  	%r747, %r746, %r744;
	and.b32  	%r292, %r747, 252645135;
	add.s32 	%r748, %r292, 2021161080;
	xor.b32  	%r749, %r748, -2139062144;
	xor.b32  	%r750, %r292, 134744072;
	xor.b32  	%r751, %r748, %r747;
	and.b32  	%r290, %r751, %r750;
	// begin inline asm
	prmt.b32 %r290, %r290, 0, 0xba98;
	// end inline asm
	// begin inline asm
	prmt.b32 %r292, %r292, 0, 0xba98;
	// end inline asm
	xor.b32  	%r752, %r292, 2139062143;
	not.b32 	%r753, %r290;
	and.b32  	%r754, %r749, %r753;
	and.b32  	%r755, %r752, %r290;
	or.b32  	%r756, %r754, %r755;
	st.shared.u32 	[%r13+26752], %r756;
	shr.u32 	%r757, %r747, 4;
	and.b32  	%r296, %r757, 252645135;
	add.s32 	%r758, %r296, 2021161080;
	xor.b32  	%r759, %r758, -2139062144;
	xor.b32  	%r760, %r296, 134744072;
	xor.b32  	%r761, %r758, %r757;
	and.b32  	%r294, %r761, %r760;
	// begin inline asm
	prmt.b32 %r294, %r294, 0, 0xba98;
	// end inline asm
	// begin inline asm
	prmt.b32 %r296, %r296, 0, 0xba98;
	// end inline asm
	xor.b32  	%r762, %r296, 2139062143;
	not.b32 	%r763, %r294;
	and.b32  	%r764, %r759, %r763;
	and.b32  	%r765, %r762, %r294;
	or.b32  	%r766, %r764, %r765;
	st.shared.u32 	[%r13+26768], %r766;
	ld.global.nc.u16 	%rs29, [%rd258+-2];
	cvt.u32.u16 	%r767, %rs29;
	ld.global.nc.u16 	%rs30, [%rd258];
	cvt.u32.u16 	%r768, %rs30;
	shl.b32 	%r769, %r768, 16;
	or.b32  	%r770, %r769, %r767;
	and.b32  	%r300, %r770, 252645135;
	add.s32 	%r771, %r300, 2021161080;
	xor.b32  	%r772, %r771, -2139062144;
	xor.b32  	%r773, %r300, 134744072;
	xor.b32  	%r774, %r771, %r770;
	and.b32  	%r298, %r774, %r773;
	// begin inline asm
	prmt.b32 %r298, %r298, 0, 0xba98;
	// end inline asm
	// begin inline asm
	prmt.b32 %r300, %r300, 0, 0xba98;
	// end inline asm
	xor.b32  	%r775, %r300, 2139062143;
	not.b32 	%r776, %r298;
	and.b32  	%r777, %r772, %r776;
	and.b32  	%r778, %r775, %r298;
	or.b32  	%r779, %r777, %r778;
	st.shared.u32 	[%r13+29184], %r779;
	shr.u32 	%r780, %r770, 4;
	and.b32  	%r304, %r780, 252645135;
	add.s32 	%r781, %r304, 2021161080;
	xor.b32  	%r782, %r781, -2139062144;
	xor.b32  	%r783, %r304, 134744072;
	xor.b32  	%r784, %r781, %r780;
	and.b32  	%r302, %r784, %r783;
	// begin inline asm
	prmt.b32 %r302, %r302, 0, 0xba98;
	// end inline asm
	// begin inline asm
	prmt.b32 %r304, %r304, 0, 0xba98;
	// end inline asm
	xor.b32  	%r785, %r304, 2139062143;
	not.b32 	%r786, %r302;
	and.b32  	%r787, %r782, %r786;
	and.b32  	%r788, %r785, %r302;
	or.b32  	%r789, %r787, %r788;
	st.shared.u32 	[%r13+29200], %r789;
	ld.global.nc.u16 	%rs31, [%rd254+-2];
	cvt.u32.u16 	%r790, %rs31;
	ld.global.nc.u16 	%rs32, [%rd254];
	cvt.u32.u16 	%r791, %rs32;
	shl.b32 	%r792, %r791, 16;
	or.b32  	%r793, %r792, %r790;
	and.b32  	%r308, %r793, 252645135;
	add.s32 	%r794, %r308, 2021161080;
	xor.b32  	%r795, %r794, -2139062144;
	xor.b32  	%r796, %r308, 134744072;
	xor.b32  	%r797, %r794, %r793;
	and.b32  	%r306, %r797, %r796;
	// begin inline asm
	prmt.b32 %r306, %r306, 0, 0xba98;
	// end inline asm
	// begin inline asm
	prmt.b32 %r308, %r308, 0, 0xba98;
	// end inline asm
	xor.b32  	%r798, %r308, 2139062143;
	not.b32 	%r799, %r306;
	and.b32  	%r800, %r795, %r799;
	and.b32  	%r801, %r798, %r306;
	or.b32  	%r802, %r800, %r801;
	st.shared.u32 	[%r13+31616], %r802;
	shr.u32 	%r803, %r793, 4;
	and.b32  	%r312, %r803, 252645135;
	add.s32 	%r804, %r312, 2021161080;
	xor.b32  	%r805, %r804, -2139062144;
	xor.b32  	%r806, %r312, 134744072;
	xor.b32  	%r807, %r804, %r803;
	and.b32  	%r310, %r807, %r806;
	// begin inline asm
	prmt.b32 %r310, %r310, 0, 0xba98;
	// end inline asm
	// begin inline asm
	prmt.b32 %r312, %r312, 0, 0xba98;
	// end inline asm
	xor.b32  	%r808, %r312, 2139062143;
	not.b32 	%r809, %r310;
	and.b32  	%r810, %r805, %r809;
	and.b32  	%r811, %r808, %r310;
	or.b32  	%r812, %r810, %r811;
	st.shared.u32 	[%r13+31632], %r812;
	ld.global.nc.u16 	%rs33, [%rd250+-2];
	cvt.u32.u16 	%r813, %rs33;
	ld.global.nc.u16 	%rs34, [%rd250];
	cvt.u32.u16 	%r814, %rs34;
	shl.b32 	%r815, %r814, 16;
	or.b32  	%r816, %r815, %r813;
	and.b32  	%r316, %r816, 252645135;
	add.s32 	%r817, %r316, 2021161080;
	xor.b32  	%r818, %r817, -2139062144;
	xor.b32  	%r819, %r316, 134744072;
	xor.b32  	%r820, %r817, %r816;
	and.b32  	%r314, %r820, %r819;
	// begin inline asm
	prmt.b32 %r314, %r314, 0, 0xba98;
	// end inline asm
	// begin inline asm
	prmt.b32 %r316, %r316, 0, 0xba98;
	// end inline asm
	xor.b32  	%r821, %r316, 2139062143;
	not.b32 	%r822, %r314;
	and.b32  	%r823, %r818, %r822;
	and.b32  	%r824, %r821, %r314;
	or.b32  	%r825, %r823, %r824;
	st.shared.u32 	[%r13+34048], %r825;
	shr.u32 	%r826, %r816, 4;
	and.b32  	%r320, %r826, 252645135;
	add.s32 	%r827, %r320, 2021161080;
	xor.b32  	%r828, %r827, -2139062144;
	xor.b32  	%r829, %r320, 134744072;
	xor.b32  	%r830, %r827, %r826;
	and.b32  	%r318, %r830, %r829;
	// begin inline asm
	prmt.b32 %r318, %r318, 0, 0xba98;
	// end inline asm
	// begin inline asm
	prmt.b32 %r320, %r320, 0, 0xba98;
	// end inline asm
	xor.b32  	%r831, %r320, 2139062143;
	not.b32 	%r832, %r318;
	and.b32  	%r833, %r828, %r832;
	and.b32  	%r834, %r831, %r318;
	or.b32  	%r835, %r833, %r834;
	st.shared.u32 	[%r13+34064], %r835;
	ld.global.nc.u16 	%rs35, [%rd246+-2];
	cvt.u32.u16 	%r836, %rs35;
	ld.global.nc.u16 	%rs36, [%rd246];
	cvt.u32.u16 	%r837, %rs36;
	shl.b32 	%r838, %r837, 16;
	or.b32  	%r839, %r838, %r836;
	and.b32  	%r324, %r839, 252645135;
	add.s32 	%r840, %r324, 2021161080;
	xor.b32  	%r841, %r840, -2139062144;
	xor.b32  	%r842, %r324, 134744072;
	xor.b32  	%r843, %r840, %r839;
	and.b32  	%r322, %r843, %r842;
	// begin inline asm
	prmt.b32 %r322, %r322, 0, 0xba98;
	// end inline asm
	// begin inline asm
	prmt.b32 %r324, %r324, 0, 0xba98;
	// end inline asm
	xor.b32  	%r844, %r324, 2139062143;
	not.b32 	%r845, %r322;
	and.b32  	%r846, %r841, %r845;
	and.b32  	%r847, %r844, %r322;
	or.b32  	%r848, %r846, %r847;
	st.shared.u32 	[%r13+36480], %r848;
	shr.u32 	%r849, %r839, 4;
	and.b32  	%r328, %r849, 252645135;
	add.s32 	%r850, %r328, 2021161080;
	xor.b32  	%r851, %r850, -2139062144;
	xor.b32  	%r852, %r328, 134744072;
	xor.b32  	%r853, %r850, %r849;
	and.b32  	%r326, %r853, %r852;
	// begin inline asm
	prmt.b32 %r326, %r326, 0, 0xba98;
	// end inline asm
	// begin inline asm
	prmt.b32 %r328, %r328, 0, 0xba98;
	// end inline asm
	xor.b32  	%r854, %r328, 2139062143;
	not.b32 	%r855, %r326;
	and.b32  	%r856, %r851, %r855;
	and.b32  	%r857, %r854, %r326;
	or.b32  	%r858, %r856, %r857;
	st.shared.u32 	[%r13+36496], %r858;
	ld.global.nc.u16 	%rs1, [%rd242];
	// begin inline asm
	{  cvt.f32.f16 %f27, %rs1;}

	// end inline asm
	st.shared.f32 	[%r14], %f27;
	ld.global.nc.u16 	%rs2, [%rd240];
	// begin inline asm
	{  cvt.f32.f16 %f28, %rs2;}

	// end inline asm
	st.shared.f32 	[%r14+9728], %f28;
	ld.global.nc.u16 	%rs3, [%rd238];
	// begin inline asm
	{  cvt.f32.f16 %f29, %rs3;}

	// end inline asm
	st.shared.f32 	[%r14+19456], %f29;
	ld.global.nc.u16 	%rs4, [%rd236];
	// begin inline asm
	{  cvt.f32.f16 %f30, %rs4;}

	// end inline asm
	st.shared.f32 	[%r14+29184], %f30;
	mad.lo.s64 	%rd275, %rd233, 9, %rd34;
	shl.b64 	%rd276, %rd275, 2;
	add.s64 	%rd277, %rd87, %rd276;
	ld.global.nc.u32 	%r859, [%rd277];
	st.shared.u32 	[%r10], %r859;
	ld.global.nc.u32 	%r860, [%rd277+1024];
	st.shared.u32 	[%r10+1024], %r860;
	bar.sync 	0;
	// begin inline asm
	ldmatrix.sync.aligned.m8n8.x4.b16 {%r330, %r331, %r332, %r333}, [%rd35];
	// end inline asm
	// begin inline asm
	ldmatrix.sync.aligned.m8n8.x4.b16 {%r334, %r335, %r336, %r337}, [%rd36];
	// end inline asm
	// begin inline asm
	ldmatrix.sync.aligned.m8n8.x4.b16 {%r338, %r339, %r340, %r341}, [%rd37];
	// end inline asm
	// begin inline asm
	ldmatrix.sync.aligned.m8n8.x4.b16 {%r342, %r343, %r344, %r345}, [%rd38];
	// end inline asm
	ld.shared.v4.f32 	{%f47, %f48, %f49, %f50}, [%r15];
	ld.shared.v4.f32 	{%f51, %f52, %f53, %f54}, [%r15+2432];
	ld.shared.u32 	%r356, [%r16];
	ld.shared.u32 	%r357, [%r16+16];
	ld.shared.v4.u32 	{%r346, %r362, %r378, %r394}, [%r17];
	// begin inline asm
	{.reg .f16 low,high;
  mov.b32 {low,high},%r346;
  cvt.f32.f16 %f31, low;}

	// end inline asm
	ld.shared.v4.u32 	{%r347, %r363, %r379, %r395}, [%r17+144];
	// begin inline asm
	{.reg .f16 low,high;
  mov.b32 {low,high},%r347;
  cvt.f32.f16 %f32, low;}

	// end inline asm
	mov.b32 	%r476, 0;
	mov.u32 	%r348, %r476;
	mov.u32 	%r349, %r476;
	mov.u32 	%r350, %r476;
	mov.u32 	%r351, %r476;
	// begin inline asm
	mma.sync.aligned.m16n8k32.row.col.s32.s8.s8.s32 {%r348, %r349, %r350, %r351}, {%r330, %r331, %r332, %r333}, {%r356, %r357}, {%r348, %r349, %r350, %r351};
	// end inline asm
	cvt.rn.f32.s32 	%f55, %r348;
	mul.f32 	%f56, %f47, %f55;
	fma.rn.f32 	%f57, %f56, %f31, %f292;
	cvt.rn.f32.s32 	%f58, %r349;
	mul.f32 	%f59, %f47, %f58;
	fma.rn.f32 	%f60, %f59, %f32, %f291;
	cvt.rn.f32.s32 	%f61, %r350;
	mul.f32 	%f62, %f51, %f61;
	fma.rn.f32 	%f63, %f62, %f31, %f290;
	cvt.rn.f32.s32 	%f64, %r351;
	mul.f32 	%f65, %f51, %f64;
	fma.rn.f32 	%f66, %f65, %f32, %f289;
	ld.shared.u32 	%r372, [%r16+32];
	ld.shared.u32 	%r373, [%r16+48];
	// begin inline asm
	{.reg .f16 low,high;
  mov.b32 {low,high},%r362;
  cvt.f32.f16 %f33, low;}

	// end inline asm
	// begin inline asm
	{.reg .f16 low,high;
  mov.b32 {low,high},%r363;
  cvt.f32.f16 %f34, low;}

	// end inline asm
	mov.u32 	%r364, %r476;
	mov.u32 	%r365, %r476;
	mov.u32 	%r366, %r476;
	mov.u32 	%r367, %r476;
	// begin inline asm
	mma.sync.aligned.m16n8k32.row.col.s32.s8.s8.s32 {%r364, %r365, %r366, %r367}, {%r334, %r335, %r336, %r337}, {%r372, %r373}, {%r364, %r365, %r366, %r367};
	// end inline asm
	cvt.rn.f32.s32 	%f67, %r364;
	mul.f32 	%f68, %f48, %f67;
	fma.rn.f32 	%f69, %f68, %f33, %f57;
	cvt.rn.f32.s32 	%f70, %r365;
	mul.f32 	%f71, %f48, %f70;
	fma.rn.f32 	%f72, %f71, %f34, %f60;
	cvt.rn.f32.s32 	%f73, %r366;
	mul.f32 	%f74, %f52, %f73;
	fma.rn.f32 	%f75, %f74, %f33, %f63;
	cvt.rn.f32.s32 	%f76, %r367;
	mul.f32 	%f77, %f52, %f76;
	fma.rn.f32 	%f78, %f77, %f34, %f66;
	ld.shared.u32 	%r388, [%r16+64];
	ld.shared.u32 	%r389, [%r16+80];
	// begin inline asm
	{.reg .f16 low,high;
  mov.b32 {low,high},%r378;
  cvt.f32.f16 %f35, low;}

	// end inline asm
	// begin inline asm
	{.reg .f16 low,high;
  mov.b32 {low,high},%r379;
  cvt.f32.f16 %f36, low;}

	// end inline asm
	mov.u32 	%r380, %r476;
	mov.u32 	%r381, %r476;
	mov.u32 	%r382, %r476;
	mov.u32 	%r383, %r476;
	// begin inline asm
	mma.sync.aligned.m16n8k32.row.col.s32.s8.s8.s32 {%r380, %r381, %r382, %r383}, {%r338, %r339, %r340, %r341}, {%r388, %r389}, {%r380, %r381, %r382, %r383};
	// end inline asm
	cvt.rn.f32.s32 	%f79, %r380;
	mul.f32 	%f80, %f49, %f79;
	fma.rn.f32 	%f81, %f80, %f35, %f69;
	cvt.rn.f32.s32 	%f82, %r381;
	mul.f32 	%f83, %f49, %f82;
	fma.rn.f32 	%f84, %f83, %f36, %f72;
	cvt.rn.f32.s32 	%f85, %r382;
	mul.f32 	%f86, %f53, %f85;
	fma.rn.f32 	%f87, %f86, %f35, %f75;
	cvt.rn.f32.s32 	%f88, %r383;
	mul.f32 	%f89, %f53, %f88;
	fma.rn.f32 	%f90, %f89, %f36, %f78;
	ld.shared.u32 	%r404, [%r16+96];
	ld.shared.u32 	%r405, [%r16+112];
	// begin inline asm
	{.reg .f16 low,high;
  mov.b32 {low,high},%r394;
  cvt.f32.f16 %f37, low;}

	// end inline asm
	// begin inline asm
	{.reg .f16 low,high;
  mov.b32 {low,high},%r395;
  cvt.f32.f16 %f38, low;}

	// end inline asm
	mov.u32 	%r396, %r476;
	mov.u32 	%r397, %r476;
	mov.u32 	%r398, %r476;
	mov.u32 	%r399, %r476;
	// begin inline asm
	mma.sync.aligned.m16n8k32.row.col.s32.s8.s8.s32 {%r396, %r397, %r398, %r399}, {%r342, %r343, %r344, %r345}, {%r404, %r405}, {%r396, %r397, %r398, %r399};
	// end inline asm
	cvt.rn.f32.s32 	%f91, %r396;
	mul.f32 	%f92, %f50, %f91;
	fma.rn.f32 	%f93, %f92, %f37, %f81;
	cvt.rn.f32.s32 	%f94, %r397;
	mul.f32 	%f95, %f50, %f94;
	fma.rn.f32 	%f96, %f95, %f38, %f84;
	cvt.rn.f32.s32 	%f97, %r398;
	mul.f32 	%f98, %f54, %f97;
	fma.rn.f32 	%f99, %f98, %f37, %f87;
	cvt.rn.f32.s32 	%f100, %r399;
	mul.f32 	%f101, %f54, %f100;
	fma.rn.f32 	%f102, %f101, %f38, %f90;
	bar.sync 	0;
	mad.lo.s64 	%rd278, %rd33, 144, %rd277;
	ld.global.nc.u32 	%r861, [%rd278];
	st.shared.u32 	[%r10], %r861;
	ld.global.nc.u32 	%r862, [%rd278+1024];
	st.shared.u32 	[%r10+1024], %r862;
	bar.sync 	0;
	// begin inline asm
	ldmatrix.sync.aligned.m8n8.x4.b16 {%r410, %r411, %r412, %r413}, [%rd39];
	// end inline asm
	// begin inline asm
	ldmatrix.sync.aligned.m8n8.x4.b16 {%r414, %r415, %r416, %r417}, [%rd40];
	// end inline asm
	// begin inline asm
	ldmatrix.sync.aligned.m8n8.x4.b16 {%r418, %r419, %r420, %r421}, [%rd41];
	// end inline asm
	// begin inline asm
	ldmatrix.sync.aligned.m8n8.x4.b16 {%r422, %r423, %r424, %r425}, [%rd42];
	// end inline asm
	ld.shared.v4.f32 	{%f103, %f104, %f105, %f106}, [%r15+16];
	ld.shared.v4.f32 	{%f107, %f108, %f109, %f110}, [%r15+2448];
	ld.shared.u32 	%r436, [%r16];
	ld.shared.u32 	%r437, [%r16+16];
	ld.shared.v4.u32 	{%r426, %r442, %r458, %r474}, [%r17];
	// begin inline asm
	{.reg .f16 low,high;
  mov.b32 {low,high},%r426;
  cvt.f32.f16 %f39, low;}

	// end inline asm
	ld.shared.v4.u32 	{%r427, %r443, %r459, %r475}, [%r17+144];
	// begin inline asm
	{.reg .f16 low,high;
  mov.b32 {low,high},%r427;
  cvt.f32.f16 %f40, low;}

	// end inline asm
	mov.u32 	%r428, %r476;
	mov.u32 	%r429, %r476;
	mov.u32 	%r430, %r476;
	mov.u32 	%r431, %r476;
	// begin inline asm
	mma.sync.aligned.m16n8k32.row.col.s32.s8.s8.s32 {%r428, %r429, %r430, %r431}, {%r410, %r411, %r412, %r413}, {%r436, %r437}, {%r428, %r429, %r430, %r431};
	// end inline asm
	cvt.rn.f32.s32 	%f111, %r428;
	mul.f32 	%f112, %f103, %f111;
	fma.rn.f32 	%f113, %f112, %f39, %f93;
	cvt.rn.f32.s32 	%f114, %r429;
	mul.f32 	%f115, %f103, %f114;
	fma.rn.f32 	%f116, %f115, %f40, %f96;
	cvt.rn.f32.s32 	%f117, %r430;
	mul.f32 	%f118, %f107, %f117;
	fma.rn.f32 	%f119, %f118, %f39, %f99;
	cvt.rn.f32.s32 	%f120, %r431;
	mul.f32 	%f121, %f107, %f120;
	fma.rn.f32 	%f122, %f121, %f40, %f102;
	ld.shared.u32 	%r452, [%r16+32];
	ld.shared.u32 	%r453, [%r16+48];
	// begin inline asm
	{.reg .f16 low,high;
  mov.b32 {low,high},%r442;
  cvt.f32.f16 %f41, low;}

	// end inline asm
	// begin inline asm
	{.reg .f16 low,high;
  mov.b32 {low,high},%r443;
  cvt.f32.f16 %f42, low;}

	// end inline asm
	mov.u32 	%r444, %r476;
	mov.u32 	%r445, %r476;
	mov.u32 	%r446, %r476;
	mov.u32 	%r447, %r476;
	// begin inline asm
	mma.sync.aligned.m16n8k32.row.col.s32.s8.s8.s32 {%r444, %r445, %r446, %r447}, {%r414, %r415, %r416, %r417}, {%r452, %r453}, {%r444, %r445, %r446, %r447};
	// end inline asm
	cvt.rn.f32.s32 	%f123, %r444;
	mul.f32 	%f124, %f104, %f123;
	fma.rn.f32 	%f125, %f124, %f41, %f113;
	cvt.rn.f32.s32 	%f126, %r445;
	mul.f32 	%f127, %f104, %f126;
	fma.rn.f32 	%f128, %f127, %f42, %f116;
	cvt.rn.f32.s32 	%f129, %r446;
	mul.f32 	%f130, %f108, %f129;
	fma.rn.f32 	%f131, %f130, %f41, %f119;
	cvt.rn.f32.s32 	%f132, %r447;
	mul.f32 	%f133, %f108, %f132;
	fma.rn.f32 	%f134, %f133, %f42, %f122;
	ld.shared.u32 	%r468, [%r16+64];
	ld.shared.u32 	%r469, [%r16+80];
	// begin inline asm
	{.reg .f16 low,high;
  mov.b32 {low,high},%r458;
  cvt.f32.f16 %f43, low;}

	// end inline asm
	// begin inline asm
	{.reg .f16 low,high;
  mov.b32 {low,high},%r459;
  cvt.f32.f16 %f44, low;}

	// end inline asm
	mov.u32 	%r460, %r476;
	mov.u32 	%r461, %r476;
	mov.u32 	%r462, %r476;
	mov.u32 	%r463, %r476;
	// begin inline asm
	mma.sync.aligned.m16n8k32.row.col.s32.s8.s8.s32 {%r460, %r461, %r462, %r463}, {%r418, %r419, %r420, %r421}, {%r468, %r469}, {%r460, %r461, %r462, %r463};
	// end inline asm
	cvt.rn.f32.s32 	%f135, %r460;
	mul.f32 	%f136, %f105, %f135;
	fma.rn.f32 	%f137, %f136, %f43, %f125;
	cvt.rn.f32.s32 	%f138, %r461;
	mul.f32 	%f139, %f105, %f138;
	fma.rn.f32 	%f140, %f139, %f44, %f128;
	cvt.rn.f32.s32 	%f141, %r462;
	mul.f32 	%f142, %f109, %f141;
	fma.rn.f32 	%f143, %f142, %f43, %f131;
	cvt.rn.f32.s32 	%f144, %r463;
	mul.f32 	%f145, %f109, %f144;
	fma.rn.f32 	%f146, %f145, %f44, %f134;
	ld.shared.u32 	%r484, [%r16+96];
	ld.shared.u32 	%r485, [%r16+112];
	// begin inline asm
	{.reg .f16 low,high;
  mov.b32 {low,high},%r474;
  cvt.f32.f16 %f45, low;}

	// end inline asm
	// begin inline asm
	{.reg .f16 low,high;
  mov.b32 {low,high},%r475;
  cvt.f32.f16 %f46, low;}

	// end inline asm
	mov.u32 	%r477, %r476;
	mov.u32 	%r478, %r476;
	mov.u32 	%r479, %r476;
	// begin inline asm
	mma.sync.aligned.m16n8k32.row.col.s32.s8.s8.s32 {%r476, %r477, %r478, %r479}, {%r422, %r423, %r424, %r425}, {%r484, %r485}, {%r476, %r477, %r478, %r479};
	// end inline asm
	cvt.rn.f32.s32 	%f147, %r476;
	mul.f32 	%f148, %f106, %f147;
	fma.rn.f32 	%f292, %f148, %f45, %f137;
	cvt.rn.f32.s32 	%f149, %r477;
	mul.f32 	%f150, %f106, %f149;
	fma.rn.f32 	%f291, %f150, %f46, %f140;
	cvt.rn.f32.s32 	%f151, %r478;
	mul.f32 	%f152, %f110, %f151;
	fma.rn.f32 	%f290, %f152, %f45, %f143;
	cvt.rn.f32.s32 	%f153, %r479;
	mul.f32 	%f154, %f110, %f153;
	fma.rn.f32 	%f289, %f154, %f46, %f146;
	bar.sync 	0;
	add.s32 	%r1619, %r1619, 8;
	add.s32 	%r1624, %r1624, 8;
	setp.lt.s32 	%p21, %r1619, %r117;
	@%p21 bra 	$L__BB22_39;
$L__BB22_40:
	setp.gt.s32 	%p22, %r12, %r31;
	@%p22 bra 	$L__BB22_42;
	ld.shared.u32 	%r863, [%r18];
	mad.lo.s32 	%r864, %r863, %r66, %r11;
	cvt.s64.s32 	%rd279, %r864;
	add.s64 	%rd280, %rd279, %rd86;
	shl.b64 	%rd281, %rd280, 2;
	add.s64 	%rd282, %rd1, %rd281;
	st.global.f32 	[%rd282], %f292;
$L__BB22_42:
	setp.ge.s32 	%p23, %r12, %r31;
	@%p23 bra 	$L__BB22_44;
	ld.shared.u32 	%r865, [%r18+4];
	mad.lo.s32 	%r866, %r865, %r66, %r11;
	cvt.s64.s32 	%rd283, %r866;
	add.s64 	%rd284, %rd283, %rd86;
	shl.b64 	%rd285, %rd284, 2;
	add.s64 	%rd286, %rd1, %rd285;
	st.global.f32 	[%rd286], %f291;
$L__BB22_44:
	setp.gt.s32 	%p24, %r12, %r31;
	@%p24 bra 	$L__BB22_46;
	ld.shared.u32 	%r867, [%r18];
	mul.lo.s32 	%r868, %r867, %r66;
	cvt.s64.s32 	%rd287, %r868;
	cvt.u64.u32 	%rd288, %r11;
	add.s64 	%rd289, %rd288, %rd287;
	add.s64 	%rd290, %rd289, %rd86;
	shl.b64 	%rd291, %rd290, 2;
	add.s64 	%rd292, %rd1, %rd291;
	st.global.f32 	[%rd292+32], %f290;
$L__BB22_46:
	setp.ge.s32 	%p25, %r12, %r31;
	@%p25 bra 	$L__BB22_48;
	ld.shared.u32 	%r869, [%r18+4];
	mul.lo.s32 	%r870, %r869, %r66;
	cvt.s64.s32 	%rd293, %r870;
	cvt.u64.u32 	%rd294, %r11;
	add.s64 	%rd295, %rd294, %rd293;
	add.s64 	%rd296, %rd295, %rd86;
	shl.b64 	%rd297, %rd296, 2;
	add.s64 	%rd298, %rd1, %rd297;
	st.global.f32 	[%rd298+32], %f289;
$L__BB22_48:
	add.s64 	%rd88, %rd422, %rd5;
	or.b64  	%rd299, %rd88, %rd5;
	and.b64  	%rd300, %rd299, -4294967296;
	setp.ne.s64 	%p26, %rd300, 0;
	@%p26 bra 	$L__BB22_50;
	cvt.u32.u64 	%r872, %rd88;
	rem.u32 	%r873, %r872, %r117;
	cvt.u64.u32 	%rd427, %r873;
	bra.uni 	$L__BB22_51;
$L__BB22_50:
	rem.s64 	%rd427, %rd88, %rd5;
$L__BB22_51:
	sub.s64 	%rd422, %rd88, %rd427;
	sub.s64 	%rd301, %rd25, %rd422;
	min.s64 	%rd429, %rd5, %rd301;
$L__BB22_52:
	cvt.u32.u64 	%r1627, %rd429;
	setp.lt.s64 	%p38, %rd422, %rd25;
	setp.eq.s32 	%p27, %r117, %r1627;
	and.pred  	%p28, %p38, %p27;
	mov.b32 	%r1619, 0;
	@%p28 bra 	$L__BB22_19;
$L__BB22_53:
	not.pred 	%p29, %p38;
	@%p29 bra 	$L__BB22_72;
	cvt.s64.s32 	%rd97, %rd422;
	mul.lo.s32 	%r42, %r68, %r1;
	cvt.s64.s32 	%rd303, %r42;
	mul.lo.s64 	%rd98, %rd303, %rd5;
	or.b64  	%rd304, %rd97, %rd98;
	and.b64  	%rd305, %rd304, -4294967296;
	setp.ne.s64 	%p30, %rd305, 0;
	@%p30 bra 	$L__BB22_56;
	cvt.u32.u64 	%r876, %rd98;
	cvt.u32.u64 	%r877, %rd97;
	div.u32 	%r878, %r877, %r876;
	cvt.u64.u32 	%rd431, %r878;
	bra.uni 	$L__BB22_57;
$L__BB22_56:
	div.s64 	%rd431, %rd97, %rd98;
$L__BB22_57:
	cvt.u32.u64 	%r43, %rd431;
	cvt.u64.u32 	%rd306, %r42;
	mul.lo.s64 	%rd307, %rd306, %rd5;
	mul.lo.s64 	%rd308, %rd307, %rd431;
	sub.s64 	%rd102, %rd422, %rd308;
	cvt.s64.s32 	%rd103, %rd102;
	mul.lo.s64 	%rd104, %rd7, %rd5;
	or.b64  	%rd309, %rd103, %rd104;
	and.b64  	%rd310, %rd309, -4294967296;
	setp.ne.s64 	%p31, %rd310, 0;
	@%p31 bra 	$L__BB22_59;
	cvt.u32.u64 	%r879, %rd104;
	cvt.u32.u64 	%r880, %rd103;
	div.u32 	%r881, %r880, %r879;
	cvt.u64.u32 	%rd432, %r881;
	bra.uni 	$L__BB22_60;
$L__BB22_59:
	div.s64 	%rd432, %rd103, %rd104;
$L__BB22_60:
	cvt.u32.u64 	%r44, %rd432;
	cvt.u64.u32 	%rd311, %r1;
	mul.lo.s64 	%rd312, %rd311, %rd5;
	mul.lo.s64 	%rd313, %rd312, %rd432;
	sub.s64 	%rd314, %rd102, %rd313;
	cvt.s64.s32 	%rd108, %rd314;
	or.b64  	%rd315, %rd108, %rd5;
	and.b64  	%rd316, %rd315, -4294967296;
	setp.ne.s64 	%p32, %rd316, 0;
	@%p32 bra 	$L__BB22_62;
	cvt.u32.u64 	%r883, %rd108;
	div.u32 	%r884, %r883, %r117;
	cvt.u64.u32 	%rd433, %r884;
	bra.uni 	$L__BB22_63;
$L__BB22_62:
	div.s64 	%rd433, %rd108, %rd5;
$L__BB22_63:
	cvt.u32.u64 	%r45, %rd433;
	mul.lo.s32 	%r1629, %r70, %r44;
	setp.eq.s64 	%p33, %rd144, 0;
	mov.b32 	%r1628, 0;
	@%p33 bra 	$L__BB22_68;
	shl.b64 	%rd317, %rd432, 32;
	shr.s64 	%rd318, %rd317, 30;
	add.s64 	%rd319, %rd4, %rd318;
	ld.global.nc.u32 	%r1628, [%rd319];
	add.s64 	%rd320, %rd317, 4294967296;
	shr.s64 	%rd321, %rd320, 30;
	add.s64 	%rd322, %rd4, %rd321;
	ld.global.nc.u32 	%r886, [%rd322];
	sub.s32 	%r887, %r886, %r1628;
	shl.b32 	%r888, %r45, 3;
	setp.ge.s32 	%p34, %r888, %r887;
	@%p34 bra 	$L__BB22_72;
	setp.gt.u32 	%p35, %r5, 7;
	bar.sync 	0;
	@%p35 bra 	$L__BB22_67;
	st.shared.u32 	[%r6], %r5;
$L__BB22_67:
	bar.sync 	0;
	mov.b32 	%r1629, 0;
$L__BB22_68:
	shl.b32 	%r890, %r45, 3;
	add.s32 	%r891, %r1628, %r890;
	mad.lo.s32 	%r892, %r891, 36, %r1629;
	div.s32 	%r893, %r44, %r67;
	mul.lo.s32 	%r50, %r893, %r69;
	mul.lo.s32 	%r894, %r64, %r43;
	shl.b32 	%r51, %r894, 7;
	mul.wide.s32 	%rd323, %r892, 4;
	add.s64 	%rd112, %rd3, %rd323;
	setp.ge.s32 	%p36, %r1619, %r1627;
	mov.f32 	%f297, 0f00000000;
	mov.f32 	%f298, %f297;
	mov.f32 	%f299, %f297;
	mov.f32 	%f300, %f297;
	@%p36 bra 	$L__BB22_71;
	shr.u32 	%r895, %r4, 2;
	and.b32  	%r896, %r4, 3;
	cvt.u64.u32 	%rd324, %r895;
	shl.b32 	%r897, %r895, 3;
	or.b32  	%r898, %r897, %r896;
	and.b32  	%r899, %r4, 7;
	shl.b32 	%r900, %r3, 2;
	shr.u32 	%r901, %r4, 3;
	add.s32 	%r902, %r901, %r900;
	cvt.u64.u32 	%rd325, %r899;
	cvt.s64.s32 	%rd113, %r65;
	shl.b32 	%r903, %r3, 4;
	and.b32  	%r904, %r4, 15;
	and.b32  	%r905, %r895, 252;
	mad.lo.s32 	%r906, %r3, 1216, %r905;
	mad.lo.s32 	%r907, %r904, 76, %r906;
	add.s32 	%r908, %r895, %r903;
	mad.lo.s32 	%r909, %r895, 28, %r898;
	mul.lo.s32 	%r910, %r3, %r64;
	cvt.s64.s32 	%rd326, %r910;
	mad.lo.s32 	%r911, %r3, 76, %r898;
	shl.b32 	%r912, %r911, 2;
	add.s32 	%r914, %r119, %r912;
	add.s32 	%r52, %r914, 2080;
	shl.b32 	%r915, %r64, 3;
	add.s32 	%r916, %r910, %r915;
	cvt.s64.s32 	%rd327, %r916;
	shl.b32 	%r917, %r64, 4;
	add.s32 	%r918, %r917, %r910;
	cvt.s64.s32 	%rd328, %r918;
	add.s32 	%r919, %r918, %r915;
	cvt.s64.s32 	%rd329, %r919;
	shl.b32 	%r920, %r64, 5;
	add.s32 	%r921, %r920, %r910;
	cvt.s64.s32 	%rd330, %r921;
	add.s32 	%r922, %r921, %r915;
	cvt.s64.s32 	%rd331, %r922;
	add.s32 	%r923, %r917, %r921;
	cvt.s64.s32 	%rd332, %r923;
	add.s32 	%r924, %r923, %r915;
	cvt.s64.s32 	%rd333, %r924;
	shl.b32 	%r925, %r64, 6;
	add.s32 	%r926, %r925, %r910;
	cvt.s64.s32 	%rd334, %r926;
	add.s32 	%r927, %r926, %r915;
	cvt.s64.s32 	%rd335, %r927;
	add.s32 	%r928, %r917, %r926;
	cvt.s64.s32 	%rd336, %r928;
	add.s32 	%r929, %r928, %r915;
	cvt.s64.s32 	%rd337, %r929;
	add.s32 	%r930, %r920, %r926;
	cvt.s64.s32 	%rd338, %r930;
	add.s32 	%r931, %r930, %r915;
	cvt.s64.s32 	%rd339, %r931;
	add.s32 	%r932, %r917, %r930;
	cvt.s64.s32 	%rd340, %r932;
	add.s32 	%r933, %r932, %r915;
	cvt.s64.s32 	%rd341, %r933;
	mul.lo.s32 	%r934, %r902, %r64;
	cvt.s64.s32 	%rd342, %r934;
	mad.lo.s32 	%r935, %r902, 76, %r899;
	shl.b32 	%r936, %r935, 2;
	add.s32 	%r937, %r119, 2336;
	add.s32 	%r53, %r937, %r936;
	add.s32 	%r938, %r934, %r920;
	cvt.s64.s32 	%rd343, %r938;
	add.s32 	%r939, %r925, %r934;
	cvt.s64.s32 	%rd344, %r939;
	add.s32 	%r940, %r939, %r920;
	cvt.s64.s32 	%rd345, %r940;
	cvt.u64.u32 	%rd114, %r5;
	mul.wide.u32 	%rd346, %r907, 4;
	cvt.u64.u32 	%rd347, %r119;
	cvta.shared.u64 	%rd348, %rd347;
	add.s64 	%rd349, %rd348, %rd346;
	add.s64 	%rd115, %rd349, 2080;
	add.s64 	%rd116, %rd349, 2112;
	add.s64 	%rd117, %rd349, 2144;
	add.s64 	%rd118, %rd349, 2176;
	mad.lo.s32 	%r54, %r908, 304, %r937;
	shl.b32 	%r941, %r909, 2;
	add.s32 	%r942, %r119, %r941;
	add.s32 	%r55, %r942, 48;
	mad.lo.s32 	%r943, %r896, 288, %r119;
	add.s32 	%r56, %r943, 32;
	add.s64 	%rd119, %rd349, 2208;
	add.s64 	%rd120, %rd349, 2240;
	add.s64 	%rd121, %rd349, 2272;
	add.s64 	%rd122, %rd349, 2304;
	add.s64 	%rd123, %rd345, %rd325;
	add.s32 	%r944, %r1619, %r51;
	add.s32 	%r1630, %r944, %r50;
	add.s64 	%rd124, %rd344, %rd325;
	add.s64 	%rd125, %rd343, %rd325;
	add.s64 	%rd126, %rd342, %rd325;
	mul.wide.u32 	%rd350, %r896, 4;
	add.s64 	%rd351, %rd350, %rd2;
	add.s64 	%rd127, %rd351, 4;
	add.s64 	%rd128, %rd324, %rd326;
	add.s64 	%rd129, %rd324, %rd341;
	add.s64 	%rd130, %rd324, %rd327;
	add.s64 	%rd131, %rd324, %rd340;
	add.s64 	%rd132, %rd324, %rd328;
	add.s64 	%rd133, %rd324, %rd339;
	add.s64 	%rd134, %rd324, %rd329;
	add.s64 	%rd135, %rd324, %rd338;
	add.s64 	%rd136, %rd324, %rd330;
	add.s64 	%rd137, %rd324, %rd337;
	add.s64 	%rd138, %rd324, %rd331;
	add.s64 	%rd139, %rd324, %rd336;
	add.s64 	%rd140, %rd324, %rd332;
	add.s64 	%rd141, %rd324, %rd335;
	add.s64 	%rd142, %rd324, %rd333;
	add.s64 	%rd143, %rd324, %rd334;
	mov.f32 	%f297, 0f00000000;
$L__BB22_70:
	cvt.s64.s32 	%rd360, %r1619;
	mul.lo.s64 	%rd361, %rd360, %rd113;
	cvt.s64.s32 	%rd362, %r1630;
	add.s64 	%rd363, %rd123, %rd362;
	mad.lo.s64 	%rd364, %rd363, 18, %rd2;
	add.s64 	%rd365, %rd124, %rd362;
	mad.lo.s64 	%rd366, %rd365, 18, %rd2;
	add.s64 	%rd367, %rd125, %rd362;
	mad.lo.s64 	%rd368, %rd367, 18, %rd2;
	add.s64 	%rd369, %rd126, %rd362;
	mad.lo.s64 	%rd370, %rd369, 18, %rd2;
	add.s64 	%rd371, %rd128, %rd362;
	mad.lo.s64 	%rd372, %rd371, 18, %rd127;
	add.s64 	%rd373, %rd129, %rd362;
	mad.lo.s64 	%rd374, %rd373, 18, %rd127;
	add.s64 	%rd375, %rd130, %rd362;
	mad.lo.s64 	%rd376, %rd375, 18, %rd127;
	add.s64 	%rd377, %rd131, %rd362;
	mad.lo.s64 	%rd378, %rd377, 18, %rd127;
	add.s64 	%rd379, %rd132, %rd362;
	mad.lo.s64 	%rd380, %rd379, 18, %rd127;
	add.s64 	%rd381, %rd133, %rd362;
	mad.lo.s64 	%rd382, %rd381, 18, %rd127;
	add.s64 	%rd383, %rd134, %rd362;
	mad.lo.s64 	%rd384, %rd383, 18, %rd127;
	add.s64 	%rd385, %rd135, %rd362;
	mad.lo.s64 	%rd386, %rd385, 18, %rd127;
	add.s64 	%rd387, %rd136, %rd362;
	mad.lo.s64 	%rd388, %rd387, 18, %rd127;
	add.s64 	%rd389, %rd137, %rd362;
	mad.lo.s64 	%rd390, %rd389, 18, %rd127;
	add.s64 	%rd391, %rd138, %rd362;
	mad.lo.s64 	%rd392, %rd391, 18, %rd127;
	add.s64 	%rd393, %rd139, %rd362;
	mad.lo.s64 	%rd394, %rd393, 18, %rd127;
	add.s64 	%rd395, %rd140, %rd362;
	mad.lo.s64 	%rd396, %rd395, 18, %rd127;
	add.s64 	%rd397, %rd141, %rd362;
	mad.lo.s64 	%rd398, %rd397, 18, %rd127;
	add.s64 	%rd399, %rd142, %rd362;
	mad.lo.s64 	%rd400, %rd399, 18, %rd127;
	add.s64 	%rd401, %rd143, %rd362;
	mad.lo.s64 	%rd402, %rd401, 18, %rd127;
	ld.global.nc.u16 	%rs41, [%rd372+-2];
	cvt.u32.u16 	%r1233, %rs41;
	ld.global.nc.u16 	%rs42, [%rd372];
	cvt.u32.u16 	%r1234, %rs42;
	shl.b32 	%r1235, %r1234, 16;
	or.b32  	%r1236, %r1235, %r1233;
	and.b32  	%r947, %r1236, 252645135;
	add.s32 	%r1237, %r947, 2021161080;
	xor.b32  	%r1238, %r1237, -2139062144;
	xor.b32  	%r1239, %r947, 134744072;
	xor.b32  	%r1240, %r1237, %r1236;
	and.b32  	%r945, %r1240, %r1239;
	// begin inline asm
	prmt.b32 %r945, %r945, 0, 0xba98;
	// end inline asm
	// begin inline asm
	prmt.b32 %r947, %r947, 0, 0xba98;
	// end inline asm
	xor.b32  	%r1241, %r947, 2139062143;
	not.b32 	%r1242, %r945;
	and.b32  	%r1243, %r1238, %r1242;
	and.b32  	%r1244, %r1241, %r945;
	or.b32  	%r1245, %r1243, %r1244;
	st.shared.u32 	[%r52], %r1245;
	shr.u32 	%r1246, %r1236, 4;
	and.b32  	%r951, %r1246, 252645135;
	add.s32 	%r1247, %r951, 2021161080;
	xor.b32  	%r1248, %r1247, -2139062144;
	xor.b32  	%r1249, %r951, 134744072;
	xor.b32  	%r1250, %r1247, %r1246;
	and.b32  	%r949, %r1250, %r1249;
	// begin inline asm
	prmt.b32 %r949, %r949, 0, 0xba98;
	// end inline asm
	// begin inline asm
	prmt.b32 %r951, %r951, 0, 0xba98;
	// end inline asm
	xor.b32  	%r1251, %r951, 2139062143;
	not.b32 	%r1252, %r949;
	and.b32  	%r1253, %r1248, %r1252;
	and.b32  	%r1254, %r1251, %r949;
	or.b32  	%r1255, %r1253, %r1254;
	st.shared.u32 	[%r52+16], %r1255;
	ld.global.nc.u16 	%rs43, [%rd376+-2];
	cvt.u32.u16 	%r1256, %rs43;
	ld.global.nc.u16 	%rs44, [%rd376];
	cvt.u32.u16 	%r1257, %rs44;
	shl.b32 	%r1258, %r1257, 16;
	or.b32  	%r1259, %r1258, %r1256;
	and.b32  	%r955, %r1259, 252645135;
	add.s32 	%r1260, %r955, 2021161080;
	xor.b32  	%r1261, %r1260, -2139062144;
	xor.b32  	%r1262, %r955, 134744072;
	xor.b32  	%r1263, %r1260, %r1259;
	and.b32  	%r953, %r1263, %r1262;
	// begin inline asm
	prmt.b32 %r953, %r953, 0, 0xba98;
	// end inline asm
	// begin inline asm
	prmt.b32 %r955, %r955, 0, 0xba98;
	// end inline asm
	xor.b32  	%r1264, %r955, 2139062143;
	not.b32 	%r1265, %r953;
	and.b32  	%r1266, %r1261, %r1265;
	and.b32  	%r1267, %r1264, %r953;
	or.b32  	%r1268, %r1266, %r1267;
	st.shared.u32 	[%r52+2432], %r1268;
	shr.u32 	%r1269, %r1259, 4;
	and.b32  	%r959, %r1269, 252645135;
	add.s32 	%r1270, %r959, 2021161080;
	xor.b32  	%r1271, %r1270, -2139062144;
	xor.b32  	%r1272, %r959, 134744072;
	xor.b32  	%r1273, %r1270, %r1269;
	and.b32  	%r957, %r1273, %r1272;
	// begin inline asm
	prmt.b32 %r957, %r957, 0, 0xba98;
	// end inline asm
	// begin inline asm
	prmt.b32 %r959, %r959, 0, 0xba98;
	// end inline asm
	xor.b32  	%r1274, %r959, 2139062143;
	not.b32 	%r1275, %r957;
	and.b32  	%r1276, %r1271, %r1275;
	and.b32  	%r1277, %r1274, %r957;
	or.b32  	%r1278, %r1276, %r1277;
	st.shared.u32 	[%r52+2448], %r1278;
	ld.global.nc.u16 	%rs45, [%rd380+-2];
	cvt.u32.u16 	%r1279, %rs45;
	ld.global.nc.u16 	%rs46, [%rd380];
	cvt.u32.u16 	%r1280, %rs46;
	shl.b32 	%r1281, %r1280, 16;
	or.b32  	%r1282, %r1281, %r1279;
	and.b32  	%r963, %r1282, 252645135;
	add.s32 	%r1283, %r963, 2021161080;
	xor.b32  	%r1284, %r1283, -2139062144;
	xor.b32  	%r1285, %r963, 134744072;
	xor.b32  	%r1286, %r1283, %r1282;
	and.b32  	%r961, %r1286, %r1285;
	// begin inline asm
	prmt.b32 %r961, %r961, 0, 0xba98;
	// end inline asm
	// begin inline asm
	prmt.b32 %r963, %r963, 0, 0xba98;
	// end inline asm
	xor.b32  	%r1287, %r963, 2139062143;
	not.b32 	%r1288, %r961;
	and.b32  	%r1289, %r1284, %r1288;
	and.b32  	%r1290, %r1287, %r961;
	or.b32  	%r1291, %r1289, %r1290;
	st.shared.u32 	[%r52+4864], %r1291;
	shr.u32 	%r1292, %r1282, 4;
	and.b32  	%r967, %r1292, 252645135;
	add.s32 	%r1293, %r967, 2021161080;
	xor.b32  	%r1294, %r1293, -2139062144;
	xor.b32  	%r1295, %r967, 134744072;
	xor.b32  	%r1296, %r1293, %r1292;
	and.b32  	%r965, %r1296, %r1295;
	// begin inline asm
	prmt.b32 %r965, %r965, 0, 0xba98;
	// end inline asm
	// begin inline asm
	prmt.b32 %r967, %r967, 0, 0xba98;
	// end inline asm
	xor.b32  	%r1297, %r967, 2139062143;
	not.b32 	%r1298, %r965;
	and.b32  	%r1299, %r1294, %r1298;
	and.b32  	%r1300, %r1297, %r965;
	or.b32  	%r1301, %r1299, %r1300;
	st.shared.u32 	[%r52+4880], %r1301;
	ld.global.nc.u16 	%rs47, [%rd384+-2];
	cvt.u32.u16 	%r1302, %rs47;
	ld.global.nc.u16 	%rs48, [%rd384];
	cvt.u32.u16 	%r1303, %rs48;
	shl.b32 	%r1304, %r1303, 16;
	or.b32  	%r1305, %r1304, %r1302;
	and.b32  	%r971, %r1305, 252645135;
	add.s32 	%r1306, %r971, 2021161080;
	xor.b32  	%r1307, %r1306, -2139062144;
	xor.b32  	%r1308, %r971, 134744072;
	xor.b32  	%r1309, %r1306, %r1305;
	and.b32  	%r969, %r1309, %r1308;
	// begin inline asm
	prmt.b32 %r969, %r969, 0, 0xba98;
	// end inline asm
	// begin inline asm
	prmt.b32 %r971, %r971, 0, 0xba98;
	// end inline asm
	xor.b32  	%r1310, %r971, 2139062143;
	not.b32 	%r1311, %r969;
	and.b32  	%r1312, %r1307, %r1311;
	and.b32  	%r1313, %r1310, %r969;
	or.b32  	%r1314, %r1312, %r1313;
	st.shared.u32 	[%r52+7296], %r1314;
	shr.u32 	%r1315, %r1305, 4;
	and.b32  	%r975, %r1315, 252645135;
	add.s32 	%r1316, %r975, 2021161080;
	xor.b32  	%r1317, %r1316, -2139062144;
	xor.b32  	%r1318, %r975, 134744072;
	xor.b32  	%r1319, %r1316, %r1315;
	and.b32  	%r973, %r1319, %r1318;
	// begin inline asm
	prmt.b32 %r973, %r973, 0, 0xba98;
	// end inline asm
	// begin inline asm
	prmt.b32 %r975, %r975, 0, 0xba98;
	// end inline asm
	xor.b32  	%r1320, %r975, 2139062143;
	not.b32 	%r1321, %r973;
	and.b32  	%r1322, %r1317, %r1321;
	and.b32  	%r1323, %r1320, %r973;
	or.b32  	%r1324, %r1322, %r1323;
	st.shared.u32 	[%r52+7312], %r1324;
	ld.global.nc.u16 	%rs49, [%rd388+-2];
	cvt.u32.u16 	%r1325, %rs49;
	ld.global.nc.u16 	%rs50, [%rd388];
	cvt.u32.u16 	%r1326, %rs50;
	shl.b32 	%r1327, %r1326, 16;
	or.b32  	%r1328, %r1327, %r1325;
	and.b32  	%r979, %r1328, 252645135;
	add.s32 	%r1329, %r979, 2021161080;
	xor.b32  	%r1330, %r1329, -2139062144;
	xor.b32  	%r1331, %r979, 134744072;
	xor.b32  	%r1332, %r1329, %r1328;
	and.b32  	%r977, %r1332, %r1331;
	// begin inline asm
	prmt.b32 %r977, %r977, 0, 0xba98;
	// end inline asm
	// begin inline asm
	prmt.b32 %r979, %r979, 0, 0xba98;
	// end inline asm
	xor.b32  	%r1333, %r979, 2139062143;
	not.b32 	%r1334, %r977;
	and.b32  	%r1335, %r1330, %r1334;
	and.b32  	%r1336, %r1333, %r977;
	or.b32  	%r1337, %r1335, %r1336;
	st.shared.u32 	[%r52+9728], %r1337;
	shr.u32 	%r1338, %r1328, 4;
	and.b32  	%r983, %r1338, 252645135;
	add.s32 	%r1339, %r983, 2021161080;
	xor.b32  	%r1340, %r1339, -2139062144;
	xor.b32  	%r1341, %r983, 134744072;
	xor.b32  	%r1342, %r1339, %r1338;
	and.b32  	%r981, %r1342, %r1341;
	// begin inline asm
	prmt.b32 %r981, %r981, 0, 0xba98;
	// end inline asm
	// begin inline asm
	prmt.b32 %r983, %r983, 0, 0xba98;
	// end inline asm
	xor.b32  	%r1343, %r983, 2139062143;
	not.b32 	%r1344, %r981;
	and.b32  	%r1345, %r1340, %r1344;
	and.b32  	%r1346, %r1343, %r981;
	or.b32  	%r1347, %r1345, %r1346;
	st.shared.u32 	[%r52+9744], %r1347;
	ld.global.nc.u16 	%rs51, [%rd392+-2];
	cvt.u32.u16 	%r1348, %rs51;
	ld.global.nc.u16 	%rs52, [%rd392];
	cvt.u32.u16 	%r1349, %rs52;
	shl.b32 	%r1350, %r1349, 16;
	or.b32  	%r1351, %r1350, %r1348;
	and.b32  	%r987, %r1351, 252645135;
	add.s32 	%r1352, %r987, 2021161080;
	xor.b32  	%r1353, %r1352, -2139062144;
	xor.b32  	%r1354, %r987, 134744072;
	xor.b32  	%r1355, %r1352, %r1351;
	and.b32  	%r985, %r1355, %r1354;
	// begin inline asm
	prmt.b32 %r985, %r985, 0, 0xba98;
	// end inline asm
	// begin inline asm
	prmt.b32 %r987, %r987, 0, 0xba98;
	// end inline asm
	xor.b32  	%r1356, %r987, 2139062143;
	not.b32 	%r1357, %r985;
	and.b32  	%r1358, %r1353, %r1357;
	and.b32  	%r1359, %r1356, %r985;
	or.b32  	%r1360, %r1358, %r1359;
	st.shared.u32 	[%r52+12160], %r1360;
	shr.u32 	%r1361, %r1351, 4;
	and.b32  	%r991, %r1361, 252645135;
	add.s32 	%r1362, %r991, 2021161080;
	xor.b32  	%r1363, %r1362, -2139062144;
	xor.b32  	%r1364, %r991, 134744072;
	xor.b32  	%r1365, %r1362, %r1361;
	and.b32  	%r989, %r1365, %r1364;
	// begin inline asm
	prmt.b32 %r989, %r989, 0, 0xba98;
	// end inline asm
	// begin inline asm
	prmt.b32 %r991, %r991, 0, 0xba98;
	// end inline asm
	xor.b32  	%r1366, %r991, 2139062143;
	not.b32 	%r1367, %r989;
	and.b32  	%r1368, %r1363, %r1367;
	and.b32  	%r1369, %r1366, %r989;
	or.b32  	%r1370, %r1368, %r1369;
	st.shared.u32 	[%r52+12176], %r1370;
	ld.global.nc.u16 	%rs53, [%rd396+-2];
	cvt.u32.u16 	%r1371, %rs53;
	ld.global.nc.u16 	%rs54, [%rd396];
	cvt.u32.u16 	%r1372, %rs54;
	shl.b32 	%r1373, %r1372, 16;
	or.b32  	%r1374, %r1373, %r1371;
	and.b32  	%r995, %r1374, 252645135;
	add.s32 	%r1375, %r995, 2021161080;
	xor.b32  	%r1376, %r1375, -2139062144;
	xor.b32  	%r1377, %r995, 134744072;
	xor.b32  	%r1378, %r1375, %r1374;
	and.b32  	%r993, %r1378, %r1377;
	// begin inline asm
	prmt.b32 %r993, %r993, 0, 0xba98;
	// end inline asm
	// begin inline asm
	prmt.b32 %r995, %r995, 0, 0xba98;
	// end inline asm
	xor.b32  	%r1379, %r995, 2139062143;
	not.b32 	%r1380, %r993;
	and.b32  	%r1381, %r1376, %r1380;
	and.b32  	%r1382, %r1379, %r993;
	or.b32  	%r1383, %r1381, %r1382;
	st.shared.u32 	[%r52+14592], %r1383;
	shr.u32 	%r1384, %r1374, 4;
	and.b32  	%r999, %r1384, 252645135;
	add.s32 	%r1385, %r999, 2021161080;
	xor.b32  	%r1386, %r1385, -2139062144;
	xor.b32  	%r1387, %r999, 134744072;
	xor.b32  	%r1388, %r1385, %r1384;
	and.b32  	%r997, %r1388, %r1387;
	// begin inline asm
	prmt.b32 %r997, %r997, 0, 0xba98;
	// end inline asm
	// begin inline asm
	prmt.b32 %r999, %r999, 0, 0xba98;
	// end inline asm
	xor.b32  	%r1389, %r999, 2139062143;
	not.b32 	%r1390, %r997;
	and.b32  	%r1391, %r1386, %r1390;
	and.b32  	%r1392, %r1389, %r997;
	or.b32  	%r1393, %r1391, %r1392;
	st.shared.u32 	[%r52+14608], %r1393;
	ld.global.nc.u16 	%rs55, [%rd400+-2];
	cvt.u32.u16 	%r1394, %rs55;
	ld.global.nc.u16 	%rs56, [%rd400];
	cvt.u32.u16 	%r1395, %rs56;
	shl.b32 	%r1396, %r1395, 16;
	or.b32  	%r1397, %r1396, %r1394;
	and.b32  	%r1003, %r1397, 252645135;
	add.s32 	%r1398, %r1003, 2021161080;
	xor.b32  	%r1399, %r1398, -2139062144;
	xor.b32  	%r1400, %r1003, 134744072;
	xor.b32  	%r1401, %r1398, %r1397;
	and.b32  	%r1001, %r1401, %r1400;
	// begin inline asm
	prmt.b32 %r1001, %r1001, 0, 0xba98;
	// end inline asm
	// begin inline asm
	prmt.b32 %r1003, %r1003, 0, 0xba98;
	// end inline asm
	xor.b32  	%r1402, %r1003, 2139062143;
	not.b32 	%r1403, %r1001;
	and.b32  	%r1404, %r1399, %r1403;
	and.b32  	%r1405, %r1402, %r1001;
	or.b32  	%r1406, %r1404, %r1405;
	st.shared.u32 	[%r52+17024], %r1406;
	shr.u32 	%r1407, %r1397, 4;
	and.b32  	%r1007, %r1407, 252645135;
	add.s32 	%r1408, %r1007, 2021161080;
	xor.b32  	%r1409, %r1408, -2139062144;
	xor.b32  	%r1410, %r1007, 134744072;
	xor.b32  	%r1411, %r1408, %r1407;
	and.b32  	%r1005, %r1411, %r1410;
	// begin inline asm
	prmt.b32 %r1005, %r1005, 0, 0xba98;
	// end inline asm
	// begin inline asm
	prmt.b32 %r1007, %r1007, 0, 0xba98;
	// end inline asm
	xor.b32  	%r1412, %r1007, 2139062143;
	not.b32 	%r1413, %r1005;
	and.b32  	%r1414, %r1409, %r1413;
	and.b32  	%r1415, %r1412, %r1005;
	or.b32  	%r1416, %r1414, %r1415;
	st.shared.u32 	[%r52+17040], %r1416;
	ld.global.nc.u16 	%rs57, [%rd402+-2];
	cvt.u32.u16 	%r1417, %rs57;
	ld.global.nc.u16 	%rs58, [%rd402];
	cvt.u32.u16 	%r1418, %rs58;
	shl.b32 	%r1419, %r1418, 16;
	or.b32  	%r1420, %r1419, %r1417;
	and.b32  	%r1011, %r1420, 252645135;
	add.s32 	%r1421, %r1011, 2021161080;
	xor.b32  	%r1422, %r1421, -2139062144;
	xor.b32  	%r1423, %r1011, 134744072;
	xor.b32  	%r1424, %r1421, %r1420;
	and.b32  	%r1009, %r1424, %r1423;
	// begin inline asm
	prmt.b32 %r1009, %r1009, 0, 0xba98;
	// end inline asm
	// begin inline asm
	prmt.b32 %r1011, %r1011, 0, 0xba98;
	// end inline asm
	xor.b32  	%r1425, %r1011, 2139062143;
	not.b32 	%r1426, %r1009;
	and.b32  	%r1427, %r1422, %r1426;
	and.b32  	%r1428, %r1425, %r1009;
	or.b32  	%r1429, %r1427, %r1428;
	st.shared.u32 	[%r52+19456], %r1429;
	shr.u32 	%r1430, %r1420, 4;
	and.b32  	%r1015, %r1430, 252645135;
	add.s32 	%r1431, %r1015, 2021161080;
	xor.b32  	%r1432, %r1431, -2139062144;
	xor.b32  	%r1433, %r1015, 134744072;
	xor.b32  	%r1434, %r1431, %r1430;
	and.b32  	%r1013, %r1434, %r1433;
	// begin inline asm
	prmt.b32 %r1013, %r1013, 0, 0xba98;
	// end inline asm
	// begin inline asm
	prmt.b32 %r1015, %r1015, 0, 0xba98;
	// end inline asm
	xor.b32  	%r1435, %r1015, 2139062143;
	not.b32 	%r1436, %r1013;
	and.b32  	%r1437, %r1432, %r1436;
	and.b32  	%r1438, %r1435, %r1013;
	or.b32  	%r1439, %r1437, %r1438;
	st.shared.u32 	[%r52+19472], %r1439;
	ld.global.nc.u16 	%rs59, [%rd398+-2];
	cvt.u32.u16 	%r1440, %rs59;
	ld.global.nc.u16 	%rs60, [%rd398];
	cvt.u32.u16 	%r1441, %rs60;
	shl.b32 	%r1442, %r1441, 16;
	or.b32  	%r1443, %r1442, %r1440;
	and.b32  	%r1019, %r1443, 252645135;
	add.s32 	%r1444, %r1019, 2021161080;
	xor.b32  	%r1445, %r1444, -2139062144;
	xor.b32  	%r1446, %r1019, 134744072;
	xor.b32  	%r1447, %r1444, %r1443;
	and.b32  	%r1017, %r1447, %r1446;
	// begin inline asm
	prmt.b32 %r1017, %r1017, 0, 0xba98;
	// end inline asm
	// begin inline asm
	prmt.b32 %r1019, %r1019, 0, 0xba98;
	// end inline asm
	xor.b32  	%r1448, %r1019, 2139062143;
	not.b32 	%r1449, %r1017;
	and.b32  	%r1450, %r1445, %r1449;
	and.b32  	%r1451, %r1448, %r1017;
	or.b32  	%r1452, %r1450, %r1451;
	st.shared.u32 	[%r52+21888], %r1452;
	shr.u32 	%r1453, %r1443, 4;
	and.b32  	%r1023, %r1453, 252645135;
	add.s32 	%r1454, %r1023, 2021161080;
	xor.b32  	%r1455, %r1454, -2139062144;
	xor.b32  	%r1456, %r1023, 134744072;
	xor.b32  	%r1457, %r1454, %r1453;
	and.b32  	%r1021, %r1457, %r1456;
	// begin inline asm
	prmt.b32 %r1021, %r1021, 0, 0xba98;
	// end inline asm
	// begin inline asm
	prmt.b32 %r1023, %r1023, 0, 0xba98;
	// end inline asm
	xor.b32  	%r1458, %r1023, 2139062143;
	not.b32 	%r1459, %r1021;
	and.b32  	%r1460, %r1455, %r1459;
	and.b32  	%r1461, %r1458, %r1021;
	or.b32  	%r1462, %r1460, %r1461;
	st.shared.u32 	[%r52+21904], %r1462;
	ld.global.nc.u16 	%rs61, [%rd394+-2];
	cvt.u32.u16 	%r1463, %rs61;
	ld.global.nc.u16 	%rs62, [%rd394];
	cvt.u32.u16 	%r1464, %rs62;
	shl.b32 	%r1465, %r1464, 16;
	or.b32  	%r1466, %r1465, %r1463;
	and.b32  	%r1027, %r1466, 252645135;
	add.s32 	%r1467, %r1027, 2021161080;
	xor.b32  	%r1468, %r1467, -2139062144;
	xor.b32  	%r1469, %r1027, 134744072;
	xor.b32  	%r1470, %r1467, %r1466;
	and.b32  	%r1025, %r1470, %r1469;
	// begin inline asm
	prmt.b32 %r1025, %r1025, 0, 0xba98;
	// end inline asm
	// begin inline asm
	prmt.b32 %r1027, %r1027, 0, 0xba98;
	// end inline asm
	xor.b32  	%r1471, %r1027, 2139062143;
	not.b32 	%r1472, %r1025;
	and.b32  	%r1473, %r1468, %r1472;
	and.b32  	%r1474, %r1471, %r1025;
	or.b32  	%r1475, %r1473, %r1474;
	st.shared.u32 	[%r52+24320], %r1475;
	shr.u32 	%r1476, %r1466, 4;
	and.b32  	%r1031, %r1476, 252645135;
	add.s32 	%r1477, %r1031, 2021161080;
	xor.b32  	%r1478, %r1477, -2139062144;
	xor.b32  	%r1479, %r1031, 134744072;
	xor.b32  	%r1480, %r1477, %r1476;
	and.b32  	%r1029, %r1480, %r1479;
	// begin inline asm
	prmt.b32 %r1029, %r1029, 0, 0xba98;
	// end inline asm
	// begin inline asm
	prmt.b32 %r1031, %r1031, 0, 0xba98;
	// end inline asm
	xor.b32  	%r1481, %r1031, 2139062143;
	not.b32 	%r1482, %r1029;
	and.b32  	%r1483, %r1478, %r1482;
	and.b32  	%r1484, %r1481, %r1029;
	or.b32  	%r1485, %r1483, %r1484;
	st.shared.u32 	[%r52+24336], %r1485;
	ld.global.nc.u16 	%rs63, [%rd390+-2];
	cvt.u32.u16 	%r1486, %rs63;
	ld.global.nc.u16 	%rs64, [%rd390];
	cvt.u32.u16 	%r1487, %rs64;
	shl.b32 	%r1488, %r1487, 16;
	or.b32  	%r1489, %r1488, %r1486;
	and.b32  	%r1035, %r1489, 252645135;
	add.s32 	%r1490, %r1035, 2021161080;
	xor.b32  	%r1491, %r1490, -2139062144;
	xor.b32  	%r1492, %r1035, 134744072;
	xor.b32  	%r1493, %r1490, %r1489;
	and.b32  	%r1033, %r1493, %r1492;
	// begin inline asm
	prmt.b32 %r1033, %r1033, 0, 0xba98;
	// end inline asm
	// begin inline asm
	prmt.b32 %r1035, %r1035, 0, 0xba98;
	// end inline asm
	xor.b32  	%r1494, %r1035, 2139062143;
	not.b32 	%r1495, %r1033;
	and.b32  	%r1496, %r1491, %r1495;
	and.b32  	%r1497, %r1494, %r1033;
	or.b32  	%r1498, %r1496, %r1497;
	st.shared.u32 	[%r52+26752], %r1498;
	shr.u32 	%r1499, %r1489, 4;
	and.b32  	%r1039, %r1499, 252645135;
	add.s32 	%r1500, %r1039, 2021161080;
	xor.b32  	%r1501, %r1500, -2139062144;
	xor.b32  	%r1502, %r1039, 134744072;
	xor.b32  	%r1503, %r1500, %r1499;
	and.b32  	%r1037, %r1503, %r1502;
	// begin inline asm
	prmt.b32 %r1037, %r1037, 0, 0xba98;
	// end inline asm
	// begin inline asm
	prmt.b32 %r1039, %r1039, 0, 0xba98;
	// end inline asm
	xor.b32  	%r1504, %r1039, 2139062143;
	not.b32 	%r1505, %r1037;
	and.b32  	%r1506, %r1501, %r1505;
	and.b32  	%r1507, %r1504, %r1037;
	or.b32  	%r1508, %r1506, %r1507;
	st.shared.u32 	[%r52+26768], %r1508;
	ld.global.nc.u16 	%rs65, [%rd386+-2];
	cvt.u32.u16 	%r1509, %rs65;
	ld.global.nc.u16 	%rs66, [%rd386];
	cvt.u32.u16 	%r1510, %rs66;
	shl.b32 	%r1511, %r1510, 16;
	or.b32  	%r1512, %r1511, %r1509;
	and.b32  	%r1043, %r1512, 252645135;
	add.s32 	%r1513, %r1043, 2021161080;
	xor.b32  	%r1514, %r1513, -2139062144;
	xor.b32  	%r1515, %r1043, 134744072;
	xor.b32  	%r1516, %r1513, %r1512;
	and.b32  	%r1041, %r1516, %r1515;
	// begin inline asm
	prmt.b32 %r1041, %r1041, 0, 0xba98;
	// end inline asm
	// begin inline asm
	prmt.b32 %r1043, %r1043, 0, 0xba98;
	// end inline asm
	xor.b32  	%r1517, %r1043, 2139062143;
	not.b32 	%r1518, %r1041;
	and.b32  	%r1519, %r1514, %r1518;
	and.b32  	%r1520, %r1517, %r1041;
	or.b32  	%r1521, %r1519, %r1520;
	st.shared.u32 	[%r52+29184], %r1521;
	shr.u32 	%r1522, %r1512, 4;
	and.b32  	%r1047, %r1522, 252645135;
	add.s32 	%r1523, %r1047, 2021161080;
	xor.b32  	%r1524, %r1523, -2139062144;
	xor.b32  	%r1525, %r1047, 134744072;
	xor.b32  	%r1526, %r1523, %r1522;
	and.b32  	%r1045, %r1526, %r1525;
	// begin inline asm
	prmt.b32 %r1045, %r1045, 0, 0xba98;
	// end inline asm
	// begin inline asm
	prmt.b32 %r1047, %r1047, 0, 0xba98;
	// end inline asm
	xor.b32  	%r1527, %r1047, 2139062143;
	not.b32 	%r1528, %r1045;
	and.b32  	%r1529, %r1524, %r1528;
	and.b32  	%r1530, %r1527, %r1045;
	or.b32  	%r1531, %r1529, %r1530;
	st.shared.u32 	[%r52+29200], %r1531;
	ld.global.nc.u16 	%rs67, [%rd382+-2];
	cvt.u32.u16 	%r1532, %rs67;
	ld.global.nc.u16 	%rs68, [%rd382];
	cvt.u32.u16 	%r1533, %rs68;
	shl.b32 	%r1534, %r1533, 16;
	or.b32  	%r1535, %r1534, %r1532;
	and.b32  	%r1051, %r1535, 252645135;
	add.s32 	%r1536, %r1051, 2021161080;
	xor.b32  	%r1537, %r1536, -2139062144;
	xor.b32  	%r1538, %r1051, 134744072;
	xor.b32  	%r1539, %r1536, %r1535;
	and.b32  	%r1049, %r1539, %r1538;
	// begin inline asm
	prmt.b32 %r1049, %r1049, 0, 0xba98;
	// end inline asm
	// begin inline asm
	prmt.b32 %r1051, %r1051, 0, 0xba98;
	// end inline asm
	xor.b32  	%r1540, %r1051, 2139062143;
	not.b32 	%r1541, %r1049;
	and.b32  	%r1542, %r1537, %r1541;
	and.b32  	%r1543, %r1540, %r1049;
	or.b32  	%r1544, %r1542, %r1543;
	st.shared.u32 	[%r52+31616], %r1544;
	shr.u32 	%r1545, %r1535, 4;
	and.b32  	%r1055, %r1545, 252645135;
	add.s32 	%r1546, %r1055, 2021161080;
	xor.b32  	%r1547, %r1546, -2139062144;
	xor.b32  	%r1548, %r1055, 134744072;
	xor.b32  	%r1549, %r1546, %r1545;
	and.b32  	%r1053, %r1549, %r1548;
	// begin inline asm
	prmt.b32 %r1053, %r1053, 0, 0xba98;
	// end inline asm
	// begin inline asm
	prmt.b32 %r1055, %r1055, 0, 0xba98;
	// end inline asm
	xor.b32  	%r1550, %r1055, 2139062143;
	not.b32 	%r1551, %r1053;
	and.b32  	%r1552, %r1547, %r1551;
	and.b32  	%r1553, %r1550, %r1053;
	or.b32  	%r1554, %r1552, %r1553;
	st.shared.u32 	[%r52+31632], %r1554;
	ld.global.nc.u16 	%rs69, [%rd378+-2];
	cvt.u32.u16 	%r1555, %rs69;
	ld.global.nc.u16 	%rs70, [%rd378];
	cvt.u32.u16 	%r1556, %rs70;
	shl.b32 	%r1557, %r1556, 16;
	or.b32  	%r1558, %r1557, %r1555;
	and.b32  	%r1059, %r1558, 252645135;
	add.s32 	%r1559, %r1059, 2021161080;
	xor.b32  	%r1560, %r1559, -2139062144;
	xor.b32  	%r1561, %r1059, 134744072;
	xor.b32  	%r1562, %r1559, %r1558;
	and.b32  	%r1057, %r1562, %r1561;
	// begin inline asm
	prmt.b32 %r1057, %r1057, 0, 0xba98;
	// end inline asm
	// begin inline asm
	prmt.b32 %r1059, %r1059, 0, 0xba98;
	// end inline asm
	xor.b32  	%r1563, %r1059, 2139062143;
	not.b32 	%r1564, %r1057;
	and.b32  	%r1565, %r1560, %r1564;
	and.b32  	%r1566, %r1563, %r1057;
	or.b32  	%r1567, %r1565, %r1566;
	st.shared.u32 	[%r52+34048], %r1567;
	shr.u32 	%r1568, %r1558, 4;
	and.b32  	%r1063, %r1568, 252645135;
	add.s32 	%r1569, %r1063, 2021161080;
	xor.b32  	%r1570, %r1569, -2139062144;
	xor.b32  	%r1571, %r1063, 134744072;
	xor.b32  	%r1572, %r1569, %r1568;
	and.b32  	%r1061, %r1572, %r1571;
	// begin inline asm
	prmt.b32 %r1061, %r1061, 0, 0xba98;
	// end inline asm
	// begin inline asm
	prmt.b32 %r1063, %r1063, 0, 0xba98;
	// end inline asm
	xor.b32  	%r1573, %r1063, 2139062143;
	not.b32 	%r1574, %r1061;
	and.b32  	%r1575, %r1570, %r1574;
	and.b32  	%r1576, %r1573, %r1061;
	or.b32  	%r1577, %r1575, %r1576;
	st.shared.u32 	[%r52+34064], %r1577;
	ld.global.nc.u16 	%rs71, [%rd374+-2];
	cvt.u32.u16 	%r1578, %rs71;
	ld.global.nc.u16 	%rs72, [%rd374];
	cvt.u32.u16 	%r1579, %rs72;
	shl.b32 	%r1580, %r1579, 16;
	or.b32  	%r1581, %r1580, %r1578;
	and.b32  	%r1067, %r1581, 252645135;
	add.s32 	%r1582, %r1067, 2021161080;
	xor.b32  	%r1583, %r1582, -2139062144;
	xor.b32  	%r1584, %r1067, 134744072;
	xor.b32  	%r1585, %r1582, %r1581;
	and.b32  	%r1065, %r1585, %r1584;
	// begin inline asm
	prmt.b32 %r1065, %r1065, 0, 0xba98;
	// end inline asm
	// begin inline asm
	prmt.b32 %r1067, %r1067, 0, 0xba98;
	// end inline asm
	xor.b32  	%r1586, %r1067, 2139062143;
	not.b32 	%r1587, %r1065;
	and.b32  	%r1588, %r1583, %r1587;
	and.b32  	%r1589, %r1586, %r1065;
	or.b32  	%r1590, %r1588, %r1589;
	st.shared.u32 	[%r52+36480], %r1590;
	shr.u32 	%r1591, %r1581, 4;
	and.b32  	%r1071, %r1591, 252645135;
	add.s32 	%r1592, %r1071, 2021161080;
	xor.b32  	%r1593, %r1592, -2139062144;
	xor.b32  	%r1594, %r1071, 134744072;
	xor.b32  	%r1595, %r1592, %r1591;
	and.b32  	%r1069, %r1595, %r1594;
	// begin inline asm
	prmt.b32 %r1069, %r1069, 0, 0xba98;
	// end inline asm
	// begin inline asm
	prmt.b32 %r1071, %r1071, 0, 0xba98;
	// end inline asm
	xor.b32  	%r1596, %r1071, 2139062143;
	not.b32 	%r1597, %r1069;
	and.b32  	%r1598, %r1593, %r1597;
	and.b32  	%r1599, %r1596, %r1069;
	or.b32  	%r1600, %r1598, %r1599;
	st.shared.u32 	[%r52+36496], %r1600;
	ld.global.nc.u16 	%rs37, [%rd370];
	// begin inline asm
	{  cvt.f32.f16 %f157, %rs37;}

	// end inline asm
	st.shared.f32 	[%r53], %f157;
	ld.global.nc.u16 	%rs38, [%rd368];
	// begin inline asm
	{  cvt.f32.f16 %f158, %rs38;}

	// end inline asm
	st.shared.f32 	[%r53+9728], %f158;
	ld.global.nc.u16 	%rs39, [%rd366];
	// begin inline asm
	{  cvt.f32.f16 %f159, %rs39;}

	// end inline asm
	st.shared.f32 	[%r53+19456], %f159;
	ld.global.nc.u16 	%rs40, [%rd364];
	// begin inline asm
	{  cvt.f32.f16 %f160, %rs40;}

	// end inline asm
	st.shared.f32 	[%r53+29184], %f160;
	mad.lo.s64 	%rd403, %rd361, 9, %rd114;
	shl.b64 	%rd404, %rd403, 2;
	add.s64 	%rd405, %rd112, %rd404;
	ld.global.nc.u32 	%r1601, [%rd405];
	st.shared.u32 	[%r10], %r1601;
	ld.global.nc.u32 	%r1602, [%rd405+1024];
	st.shared.u32 	[%r10+1024], %r1602;
	bar.sync 	0;
	// begin inline asm
	ldmatrix.sync.aligned.m8n8.x4.b16 {%r1073, %r1074, %r1075, %r1076}, [%rd115];
	// end inline asm
	// begin inline asm
	ldmatrix.sync.aligned.m8n8.x4.b16 {%r1077, %r1078, %r1079, %r1080}, [%rd116];
	// end inline asm
	// begin inline asm
	ldmatrix.sync.aligned.m8n8.x4.b16 {%r1081, %r1082, %r1083, %r1084}, [%rd117];
	// end inline asm
	// begin inline asm
	ldmatrix.sync.aligned.m8n8.x4.b16 {%r1085, %r1086, %r1087, %r1088}, [%rd118];
	// end inline asm
	ld.shared.v4.f32 	{%f177, %f178, %f179, %f180}, [%r54];
	ld.shared.v4.f32 	{%f181, %f182, %f183, %f184}, [%r54+2432];
	ld.shared.u32 	%r1099, [%r55];
	ld.shared.u32 	%r1100, [%r55+16];
	ld.shared.v4.u32 	{%r1089, %r1105, %r1121, %r1137}, [%r56];
	// begin inline asm
	{.reg .f16 low,high;
  mov.b32 {low,high},%r1089;
  cvt.f32.f16 %f161, low;}

	// end inline asm
	ld.shared.v4.u32 	{%r1090, %r1106, %r1122, %r1138}, [%r56+144];
	// begin inline asm
	{.reg .f16 low,high;
  mov.b32 {low,high},%r1090;
  cvt.f32.f16 %f162, low;}

	// end inline asm
	mov.b32 	%r1219, 0;
	mov.u32 	%r1091, %r1219;
	mov.u32 	%r1092, %r1219;
	mov.u32 	%r1093, %r1219;
	mov.u32 	%r1094, %r1219;
	// begin inline asm
	mma.sync.aligned.m16n8k32.row.col.s32.s8.s8.s32 {%r1091, %r1092, %r1093, %r1094}, {%r1073, %r1074, %r1075, %r1076}, {%r1099, %r1100}, {%r1091, %r1092, %r1093, %r1094};
	// end inline asm
	cvt.rn.f32.s32 	%f185, %r1091;
	mul.f32 	%f186, %f177, %f185;
	fma.rn.f32 	%f187, %f186, %f161, %f297;
	cvt.rn.f32.s32 	%f188, %r1092;
	mul.f32 	%f189, %f177, %f188;
	fma.rn.f32 	%f190, %f189, %f162, %f298;
	cvt.rn.f32.s32 	%f191, %r1093;
	mul.f32 	%f192, %f181, %f191;
	fma.rn.f32 	%f193, %f192, %f161, %f299;
	cvt.rn.f32.s32 	%f194, %r1094;
	mul.f32 	%f195, %f181, %f194;
	fma.rn.f32 	%f196, %f195, %f162, %f300;
	ld.shared.u32 	%r1115, [%r55+32];
	ld.shared.u32 	%r1116, [%r55+48];
	// begin inline asm
	{.reg .f16 low,high;
  mov.b32 {low,high},%r1105;
  cvt.f32.f16 %f163, low;}

	// end inline asm
	// begin inline asm
	{.reg .f16 low,high;
  mov.b32 {low,high},%r1106;
  cvt.f32.f16 %f164, low;}

	// end inline asm
	mov.u32 	%r1107, %r1219;
	mov.u32 	%r1108, %r1219;
	mov.u32 	%r1109, %r1219;
	mov.u32 	%r1110, %r1219;
	// begin inline asm
	mma.sync.aligned.m16n8k32.row.col.s32.s8.s8.s32 {%r1107, %r1108, %r1109, %r1110}, {%r1077, %r1078, %r1079, %r1080}, {%r1115, %r1116}, {%r1107, %r1108, %r1109, %r1110};
	// end inline asm
	cvt.rn.f32.s32 	%f197, %r1107;
	mul.f32 	%f198, %f178, %f197;
	fma.rn.f32 	%f199, %f198, %f163, %f187;
	cvt.rn.f32.s32 	%f200, %r1108;
	mul.f32 	%f201, %f178, %f200;
	fma.rn.f32 	%f202, %f201, %f164, %f190;
	cvt.rn.f32.s32 	%f203, %r1109;
	mul.f32 	%f204, %f182, %f203;
	fma.rn.f32 	%f205, %f204, %f163, %f193;
	cvt.rn.f32.s32 	%f206, %r1110;
	mul.f32 	%f207, %f182, %f206;
	fma.rn.f32 	%f208, %f207, %f164, %f196;
	ld.shared.u32 	%r1131, [%r55+64];
	ld.shared.u32 	%r1132, [%r55+80];
	// begin inline asm
	{.reg .f16 low,high;
  mov.b32 {low,high},%r1121;
  cvt.f32.f16 %f165, low;}

	// end inline asm
	// begin inline asm
	{.reg .f16 low,high;
  mov.b32 {low,high},%r1122;
  cvt.f32.f16 %f166, low;}

	// end inline asm
	mov.u32 	%r1123, %r1219;
	mov.u32 	%r1124, %r1219;
	mov.u32 	%r1125, %r1219;
	mov.u32 	%r1126, %r1219;
	// begin inline asm
	mma.sync.aligned.m16n8k32.row.col.s32.s8.s8.s32 {%r1123, %r1124, %r1125, %r1126}, {%r1081, %r1082, %r1083, %r1084}, {%r1131, %r1132}, {%r1123, %r1124, %r1125, %r1126};
	// end inline asm
	cvt.rn.f32.s32 	%f209, %r1123;
	mul.f32 	%f210, %f179, %f209;
	fma.rn.f32 	%f211, %f210, %f165, %f199;
	cvt.rn.f32.s32 	%f212, %r1124;
	mul.f32 	%f213, %f179, %f212;
	fma.rn.f32 	%f214, %f213, %f166, %f202;
	cvt.rn.f32.s32 	%f215, %r1125;
	mul.f32 	%f216, %f183, %f215;
	fma.rn.f32 	%f217, %f216, %f165, %f205;
	cvt.rn.f32.s32 	%f218, %r1126;
	mul.f32 	%f219, %f183, %f218;
	fma.rn.f32 	%f220, %f219, %f166, %f208;
	ld.shared.u32 	%r1147, [%r55+96];
	ld.shared.u32 	%r1148, [%r55+112];
	// begin inline asm
	{.reg .f16 low,high;
  mov.b32 {low,high},%r1137;
  cvt.f32.f16 %f167, low;}

	// end inline asm
	// begin inline asm
	{.reg .f16 low,high;
  mov.b32 {low,high},%r1138;
  cvt.f32.f16 %f168, low;}

	// end inline asm
	mov.u32 	%r1139, %r1219;
	mov.u32 	%r1140, %r1219;
	mov.u32 	%r1141, %r1219;
	mov.u32 	%r1142, %r1219;
	// begin inline asm
	mma.sync.aligned.m16n8k32.row.col.s32.s8.s8.s32 {%r1139, %r1140, %r1141, %r1142}, {%r1085, %r1086, %r1087, %r1088}, {%r1147, %r1148}, {%r1139, %r1140, %r1141, %r1142};
	// end inline asm
	cvt.rn.f32.s32 	%f221, %r1139;
	mul.f32 	%f222, %f180, %f221;
	fma.rn.f32 	%f223, %f222, %f167, %f211;
	cvt.rn.f32.s32 	%f224, %r1140;
	mul.f32 	%f225, %f180, %f224;
	fma.rn.f32 	%f226, %f225, %f168, %f214;
	cvt.rn.f32.s32 	%f227, %r1141;
	mul.f32 	%f228, %f184, %f227;
	fma.rn.f32 	%f229, %f228, %f167, %f217;
	cvt.rn.f32.s32 	%f230, %r1142;
	mul.f32 	%f231, %f184, %f230;
	fma.rn.f32 	%f232, %f231, %f168, %f220;
	bar.sync 	0;
	mad.lo.s64 	%rd406, %rd113, 144, %rd405;
	ld.global.nc.u32 	%r1603, [%rd406];
	st.shared.u32 	[%r10], %r1603;
	ld.global.nc.u32 	%r1604, [%rd406+1024];
	st.shared.u32 	[%r10+1024], %r1604;
	bar.sync 	0;
	// begin inline asm
	ldmatrix.sync.aligned.m8n8.x4.b16 {%r1153, %r1154, %r1155, %r1156}, [%rd119];
	// end inline asm
	// begin inline asm
	ldmatrix.sync.aligned.m8n8.x4.b16 {%r1157, %r1158, %r1159, %r1160}, [%rd120];
	// end inline asm
	// begin inline asm
	ldmatrix.sync.aligned.m8n8.x4.b16 {%r1161, %r1162, %r1163, %r1164}, [%rd121];
	// end inline asm
	// begin inline asm
	ldmatrix.sync.aligned.m8n8.x4.b16 {%r1165, %r1166, %r1167, %r1168}, [%rd122];
	// end inline asm
	ld.shared.v4.f32 	{%f233, %f234, %f235, %f236}, [%r54+16];
	ld.shared.v4.f32 	{%f237, %f238, %f239, %f240}, [%r54+2448];
	ld.shared.u32 	%r1179, [%r55];
	ld.shared.u32 	%r1180, [%r55+16];
	ld.shared.v4.u32 	{%r1169, %r1185, %r1201, %r1217}, [%r56];
	// begin inline asm
	{.reg .f16 low,high;
  mov.b32 {low,high},%r1169;
  cvt.f32.f16 %f169, low;}

	// end inline asm
	ld.shared.v4.u32 	{%r1170, %r1186, %r1202, %r1218}, [%r56+144];
	// begin inline asm
	{.reg .f16 low,high;
  mov.b32 {low,high},%r1170;
  cvt.f32.f16 %f170, low;}

	// end inline asm
	mov.u32 	%r1171, %r1219;
	mov.u32 	%r1172, %r1219;
	mov.u32 	%r1173, %r1219;
	mov.u32 	%r1174, %r1219;
	// begin inline asm
	mma.sync.aligned.m16n8k32.row.col.s32.s8.s8.s32 {%r1171, %r1172, %r1173, %r1174}, {%r1153, %r1154, %r1155, %r1156}, {%r1179, %r1180}, {%r1171, %r1172, %r1173, %r1174};
	// end inline asm
	cvt.rn.f32.s32 	%f241, %r1171;
	mul.f32 	%f242, %f233, %f241;
	fma.rn.f32 	%f243, %f242, %f169, %f223;
	cvt.rn.f32.s32 	%f244, %r1172;
	mul.f32 	%f245, %f233, %f244;
	fma.rn.f32 	%f246, %f245, %f170, %f226;
	cvt.rn.f32.s32 	%f247, %r1173;
	mul.f32 	%f248, %f237, %f247;
	fma.rn.f32 	%f249, %f248, %f169, %f229;
	cvt.rn.f32.s32 	%f250, %r1174;
	mul.f32 	%f251, %f237, %f250;
	fma.rn.f32 	%f252, %f251, %f170, %f232;
	ld.shared.u32 	%r1195, [%r55+32];
	ld.shared.u32 	%r1196, [%r55+48];
	// begin inline asm
	{.reg .f16 low,high;
  mov.b32 {low,high},%r1185;
  cvt.f32.f16 %f171, low;}

	// end inline asm
	// begin inline asm
	{.reg .f16 low,high;
  mov.b32 {low,high},%r1186;
  cvt.f32.f16 %f172, low;}

	// end inline asm
	mov.u32 	%r1187, %r1219;
	mov.u32 	%r1188, %r1219;
	mov.u32 	%r1189, %r1219;
	mov.u32 	%r1190, %r1219;
	// begin inline asm
	mma.sync.aligned.m16n8k32.row.col.s32.s8.s8.s32 {%r1187, %r1188, %r1189, %r1190}, {%r1157, %r1158, %r1159, %r1160}, {%r1195, %r1196}, {%r1187, %r1188, %r1189, %r1190};
	// end inline asm
	cvt.rn.f32.s32 	%f253, %r1187;
	mul.f32 	%f254, %f234, %f253;
	fma.rn.f32 	%f255, %f254, %f171, %f243;
	cvt.rn.f32.s32 	%f256, %r1188;
	mul.f32 	%f257, %f234, %f256;
	fma.rn.f32 	%f258, %f257, %f172, %f246;
	cvt.rn.f32.s32 	%f259, %r1189;
	mul.f32 	%f260, %f238, %f259;
	fma.rn.f32 	%f261, %f260, %f171, %f249;
	cvt.rn.f32.s32 	%f262, %r1190;
	mul.f32 	%f263, %f238, %f262;
	fma.rn.f32 	%f264, %f263, %f172, %f252;
	ld.shared.u32 	%r1211, [%r55+64];
	ld.shared.u32 	%r1212, [%r55+80];
	// begin inline asm
	{.reg .f16 low,high;
  mov.b32 {low,high},%r1201;
  cvt.f32.f16 %f173, low;}

	// end inline asm
	// begin inline asm
	{.reg .f16 low,high;
  mov.b32 {low,high},%r1202;
  cvt.f32.f16 %f174, low;}

	// end inline asm
	mov.u32 	%r1203, %r1219;
	mov.u32 	%r1204, %r1219;
	mov.u32 	%r1205, %r1219;
	mov.u32 	%r1206, %r1219;
	// begin inline asm
	mma.sync.aligned.m16n8k32.row.col.s32.s8.s8.s32 {%r1203, %r1204, %r1205, %r1206}, {%r1161, %r1162, %r1163, %r1164}, {%r1211, %r1212}, {%r1203, %r1204, %r1205, %r1206};
	// end inline asm
	cvt.rn.f32.s32 	%f265, %r1203;
	mul.f32 	%f266, %f235, %f265;
	fma.rn.f32 	%f267, %f266, %f173, %f255;
	cvt.rn.f32.s32 	%f268, %r1204;
	mul.f32 	%f269, %f235, %f268;
	fma.rn.f32 	%f270, %f269, %f174, %f258;
	cvt.rn.f32.s32 	%f271, %r1205;
	mul.f32 	%f272, %f239, %f271;
	fma.rn.f32 	%f273, %f272, %f173, %f261;
	cvt.rn.f32.s32 	%f274, %r1206;
	mul.f32 	%f275, %f239, %f274;
	fma.rn.f32 	%f276, %f275, %f174, %f264;
	ld.shared.u32 	%r1227, [%r55+96];
	ld.shared.u32 	%r1228, [%r55+112];
	// begin inline asm
	{.reg .f16 low,high;
  mov.b32 {low,high},%r1217;
  cvt.f32.f16 %f175, low;}

	// end inline asm
	// begin inline asm
	{.reg .f16 low,high;
  mov.b32 {low,high},%r1218;
  cvt.f32.f16 %f176, low;}

	// end inline asm
	mov.u32 	%r1220, %r1219;
	mov.u32 	%r1221, %r1219;
	mov.u32 	%r1222, %r1219;
	// begin inline asm
	mma.sync.aligned.m16n8k32.row.col.s32.s8.s8.s32 {%r1219, %r1220, %r1221, %r1222}, {%r1165, %r1166, %r1167, %r1168}, {%r1227, %r1228}, {%r1219, %r1220, %r1221, %r1222};
	// end inline asm
	cvt.rn.f32.s32 	%f277, %r1219;
	mul.f32 	%f278, %f236, %f277;
	fma.rn.f32 	%f297, %f278, %f175, %f267;
	cvt.rn.f32.s32 	%f279, %r1220;
	mul.f32 	%f280, %f236, %f279;
	fma.rn.f32 	%f298, %f280, %f176, %f270;
	cvt.rn.f32.s32 	%f281, %r1221;
	mul.f32 	%f282, %f240, %f281;
	fma.rn.f32 	%f299, %f282, %f175, %f273;
	cvt.rn.f32.s32 	%f283, %r1222;
	mul.f32 	%f284, %f240, %f283;
	fma.rn.f32 	%f300, %f284, %f176, %f276;
	bar.sync 	0;
	add.s32 	%r1619, %r1619, 8;
	add.s32 	%r1630, %r1630, 8;
	setp.lt.s32 	%p37, %r1619, %r1627;
	@%p37 bra 	$L__BB22_70;
$L__BB22_71:
	cvta.to.global.u64 	%rd407, %rd145;
	shl.b32 	%r1605, %r3, 4;
	shr.u32 	%r1606, %r4, 2;
	add.s32 	%r1607, %r1606, %r1605;
	shl.b32 	%r1608, %r7, 10;
	cvt.u64.u32 	%rd408, %r1608;
	shl.b32 	%r1609, %r4, 3;
	and.b32  	%r1610, %r1609, 24;
	add.s32 	%r1612, %r79, %r1610;
	ld.shared.v2.u32 	{%r1613, %r1614}, [%r1612];
	shl.b32 	%r1615, %r1613, 7;
	add.s32 	%r1616, %r1615, %r1607;
	cvt.s64.s32 	%rd409, %r1616;
	add.s64 	%rd410, %rd409, %rd408;
	shl.b64 	%rd411, %rd410, 2;
	add.s64 	%rd412, %rd407, %rd411;
	st.global.f32 	[%rd412], %f297;
	shl.b32 	%r1617, %r1614, 7;
	add.s32 	%r1618, %r1617, %r1607;
	cvt.s64.s32 	%rd413, %r1618;
	add.s64 	%rd414, %rd413, %rd408;
	shl.b64 	%rd415, %rd414, 2;
	add.s64 	%rd416, %rd407, %rd415;
	st.global.f32 	[%rd416], %f298;
	st.global.f32 	[%rd412+32], %f299;
	st.global.f32 	[%rd416+32], %f300;
$L__BB22_72:
	ret;

}
	// .globl	mul_mat_q40_stream_k_fixup_8_8_false
.visible .entry mul_mat_q40_stream_k_fixup_8_8_false(
	.param .u64 .ptr .align 1 mul_mat_q40_stream_k_fixup_8_8_false_param_0,
	.param .u64 .ptr .align 1 mul_mat_q40_stream_k_fixup_8_8_false_param_1,
	.param .u64 .ptr .align 1 mul_mat_q40_stream_k_fixup_8_8_false_param_2,
	.param .u64 .ptr .align 1 mul_mat_q40_stream_k_fixup_8_8_false_param_3,
	.param .u32 mul_mat_q40_stream_k_fixup_8_8_false_param_4,
	.param .u32 mul_mat_q40_stream_k_fixup_8_8_false_param_5,
	.param .u32 mul_mat_q40_stream_k_fixup_8_8_false_param_6,
	.param .u32 mul_mat_q40_stream_k_fixup_8_8_false_param_7,
	.param .u32 mul_mat_q40_stream_k_fixup_8_8_false_param_8,
	.param .u32 mul_mat_q40_stream_k_fixup_8_8_false_param_9
)
{
	.reg .pred 	%p<31>;
	.reg .b32 	%r<124>;
	.reg .b32 	%f<42>;
	.reg .b64 	%rd<193>;
	// demoted variable
	.shared .align 4 .b8 _ZZN34_INTERNAL_9074448f_4_k_cu_5eb7d63f24mul_mat_q_stream_k_fixupILi8ELi8ELb0EEEvPKiS2_PfPKfiiiiiiE14ids_dst_shared[32];
	ld.param.u64 	%rd71, [mul_mat_q40_stream_k_fixup_8_8_false_param_0];
	ld.param.u64 	%rd74, [mul_mat_q40_stream_k_fixup_8_8_false_param_2];
	ld.param.u64 	%rd73, [mul_mat_q40_stream_k_fixup_8_8_false_param_3];
	ld.param.u32 	%r14, [mul_mat_q40_stream_k_fixup_8_8_false_param_4];
	ld.param.u32 	%r15, [mul_mat_q40_stream_k_fixup_8_8_false_param_5];
	ld.param.u32 	%r10, [mul_mat_q40_stream_k_fixup_8_8_false_param_6];
	ld.param.u32 	%r11, [mul_mat_q40_stream_k_fixup_8_8_false_param_7];
	ld.param.u32 	%r12, [mul_mat_q40_stream_k_fixup_8_8_false_param_8];
	ld.param.u32 	%r13, [mul_mat_q40_stream_k_fixup_8_8_false_param_9];
	cvta.to.global.u64 	%rd1, %rd74;
	shr.s32 	%r16, %r14, 31;
	shr.u32 	%r17, %r16, 27;
	add.s32 	%r18, %r14, %r17;
	shr.s32 	%r19, %r18, 5;
	cvt.s64.s32 	%rd2, %r19;
	add.s32 	%r20, %r10, 7;
	shr.s32 	%r21, %r20, 31;
	shr.u32 	%r22, %r21, 29;
	add.s32 	%r23, %r20, %r22;
	shr.s32 	%r24, %r23, 3;
	add.s32 	%r25, %r15, 127;
	shr.s32 	%r26, %r25, 31;
	shr.u32 	%r27, %r26, 25;
	add.s32 	%r28, %r25, %r27;
	shr.s32 	%r29, %r28, 7;
	mov.u32 	%r1, %ctaid.x;
	cvt.u64.u32 	%rd75, %r1;
	cvt.s64.s32 	%rd3, %r12;
	cvt.s64.s32 	%rd4, %r24;
	cvt.s64.s32 	%rd5, %r29;
	mul.lo.s64 	%rd76, %rd2, %rd75;
	mul.lo.s64 	%rd77, %rd76, %rd5;
	mul.lo.s64 	%rd78, %rd77, %rd3;
	mul.lo.s64 	%rd6, %rd78, %rd4;
	mov.u32 	%r30, %nctaid.x;
	cvt.u64.u32 	%rd7, %r30;
	and.b64  	%rd79, %rd6, -4294967296;
	setp.ne.s64 	%p3, %rd79, 0;
	@%p3 bra 	$L__BB23_2;
	cvt.u32.u64 	%r31, %rd7;
	cvt.u32.u64 	%r32, %rd6;
	div.u32 	%r33, %r32, %r31;
	cvt.u64.u32 	%rd176, %r33;
	bra.uni 	$L__BB23_3;
$L__BB23_2:
	div.s64 	%rd176, %rd6, %rd7;
$L__BB23_3:
	add.s32 	%r34, %r1, 1;
	cvt.u64.u32 	%rd80, %r34;
	mul.lo.s64 	%rd81, %rd2, %rd80;
	mul.lo.s64 	%rd82, %rd81, %rd5;
	mul.lo.s64 	%rd83, %rd82, %rd3;
	mul.lo.s64 	%rd11, %rd83, %rd4;
	and.b64  	%rd84, %rd11, -4294967296;
	setp.ne.s64 	%p4, %rd84, 0;
	@%p4 bra 	$L__BB23_5;
	cvt.u32.u64 	%r35, %rd7;
	cvt.u32.u64 	%r36, %rd11;
	div.u32 	%r37, %r36, %r35;
	cvt.u64.u32 	%rd177, %r37;
	bra.uni 	$L__BB23_6;
$L__BB23_5:
	div.s64 	%rd177, %rd11, %rd7;
$L__BB23_6:
	or.b64  	%rd85, %rd176, %rd2;
	and.b64  	%rd86, %rd85, -4294967296;
	setp.ne.s64 	%p5, %rd86, 0;
	@%p5 bra 	$L__BB23_8;
	cvt.u32.u64 	%r38, %rd2;
	cvt.u32.u64 	%r39, %rd176;
	rem.u32 	%r40, %r39, %r38;
	cvt.u64.u32 	%rd178, %r40;
	bra.uni 	$L__BB23_9;
$L__BB23_8:
	rem.s64 	%rd178, %rd176, %rd2;
$L__BB23_9:
	cvt.u32.u64 	%r41, %rd178;
	shr.s32 	%r42, %r41, 31;
	shr.u32 	%r43, %r42, 29;
	add.s32 	%r44, %r41, %r43;
	and.b32  	%r45, %r44, -8;
	sub.s32 	%r46, %r41, %r45;
	cvt.s64.s32 	%rd87, %r46;
	sub.s64 	%rd18, %rd176, %rd87;
	or.b64  	%rd88, %rd177, %rd2;
	and.b64  	%rd89, %rd88, -4294967296;
	setp.ne.s64 	%p6, %rd89, 0;
	@%p6 bra 	$L__BB23_11;
	cvt.u32.u64 	%r47, %rd2;
	cvt.u32.u64 	%r48, %rd177;
	rem.u32 	%r49, %r48, %r47;
	cvt.u64.u32 	%rd179, %r49;
	bra.uni 	$L__BB23_12;
$L__BB23_11:
	rem.s64 	%rd179, %rd177, %rd2;
$L__BB23_12:
	cvt.u32.u64 	%r50, %rd179;
	shr.s32 	%r51, %r50, 31;
	shr.u32 	%r52, %r51, 29;
	add.s32 	%r53, %r50, %r52;
	and.b32  	%r54, %r53, -8;
	sub.s32 	%r55, %r50, %r54;
	cvt.s64.s32 	%rd90, %r55;
	sub.s64 	%rd22, %rd177, %rd90;
	or.b64  	%rd91, %rd18, %rd2;
	and.b64  	%rd92, %rd91, -4294967296;
	setp.ne.s64 	%p7, %rd92, 0;
	@%p7 bra 	$L__BB23_14;
	cvt.u32.u64 	%r56, %rd2;
	cvt.u32.u64 	%r57, %rd18;
	div.u32 	%r58, %r57, %r56;
	mul.lo.s32 	%r59, %r58, %r56;
	sub.s32 	%r60, %r57, %r59;
	cvt.u64.u32 	%rd180, %r58;
	cvt.u64.u32 	%rd181, %r60;
	bra.uni 	$L__BB23_15;
$L__BB23_14:
	div.s64 	%rd180, %rd18, %rd2;
	mul.lo.s64 	%rd93, %rd180, %rd2;
	sub.s64 	%rd181, %rd18, %rd93;
$L__BB23_15:
	or.b64  	%rd94, %rd22, %rd2;
	and.b64  	%rd95, %rd94, -4294967296;
	setp.ne.s64 	%p8, %rd95, 0;
	@%p8 bra 	$L__BB23_17;
	cvt.u32.u64 	%r61, %rd2;
	cvt.u32.u64 	%r62, %rd22;
	div.u32 	%r63, %r62, %r61;
	cvt.u64.u32 	%rd182, %r63;
	bra.uni 	$L__BB23_18;
$L__BB23_17:
	div.s64 	%rd182, %rd22, %rd2;
$L__BB23_18:
	setp.ne.s64 	%p10, %rd180, %rd182;
	mov.pred 	%p30, 0;
	@%p10 bra 	$L__BB23_23;
	setp.ne.s64 	%p11, %rd95, 0;
	@%p11 bra 	$L__BB23_21;
	cvt.u32.u64 	%r64, %rd2;
	cvt.u32.u64 	%r65, %rd22;
	rem.u32 	%r66, %r65, %r64;
	cvt.u64.u32 	%rd183, %r66;
	bra.uni 	$L__BB23_22;
$L__BB23_21:
	rem.s64 	%rd183, %rd22, %rd2;
$L__BB23_22:
	setp.ne.s64 	%p30, %rd183, 0;
$L__BB23_23:
	setp.eq.s64 	%p12, %rd181, 0;
	setp.eq.s64 	%p13, %rd18, %rd22;
	or.pred  	%p14, %p12, %p13;
	or.pred  	%p15, %p14, %p30;
	@%p15 bra 	$L__BB23_57;
	add.s32 	%r67, %r1, -1;
	cvt.s64.s32 	%rd184, %r67;
	mul.lo.s64 	%rd98, %rd5, %rd2;
	mul.lo.s64 	%rd99, %rd98, %rd3;
	mul.lo.s64 	%rd36, %rd99, %rd4;
	mov.u32 	%r2, %tid.y;
	mov.u32 	%r68, %tid.x;
	cvt.u64.u32 	%rd37, %r68;
	cvta.to.global.u64 	%rd38, %rd73;
	mov.f32 	%f38, 0f00000000;
	cvt.u32.u64 	%r69, %rd7;
	cvt.u32.u64 	%r72, %rd2;
	shl.b32 	%r75, %r2, 7;
	mov.f32 	%f39, %f38;
	mov.f32 	%f40, %f38;
	mov.f32 	%f41, %f38;
	mov.u64 	%rd185, %rd18;
$L__BB23_25:
	mul.lo.s64 	%rd41, %rd36, %rd184;
	and.b64  	%rd100, %rd41, -4294967296;
	setp.ne.s64 	%p16, %rd100, 0;
	@%p16 bra 	$L__BB23_27;
	cvt.u32.u64 	%r70, %rd41;
	div.u32 	%r71, %r70, %r69;
	cvt.u64.u32 	%rd186, %r71;
	bra.uni 	$L__BB23_28;
$L__BB23_27:
	div.s64 	%rd186, %rd41, %rd7;
$L__BB23_28:
	or.b64  	%rd101, %rd186, %rd2;
	and.b64  	%rd102, %rd101, -4294967296;
	setp.ne.s64 	%p17, %rd102, 0;
	@%p17 bra 	$L__BB23_30;
	cvt.u32.u64 	%r73, %rd186;
	rem.u32 	%r74, %r73, %r72;
	cvt.u64.u32 	%rd187, %r74;
	bra.uni 	$L__BB23_31;
$L__BB23_30:
	rem.s64 	%rd187, %rd186, %rd2;
$L__BB23_31:
	shr.s64 	%rd103, %rd187, 63;
	shr.u64 	%rd104, %rd103, 61;
	add.s64 	%rd105, %rd187, %rd104;
	and.b64  	%rd106, %rd105, -8;
	sub.s64 	%rd107, %rd106, %rd187;
	add.s64 	%rd48, %rd186, %rd107;
	setp.eq.s64 	%p18, %rd48, %rd185;
	@%p18 bra 	$L__BB23_40;
	shl.b64 	%rd108, %rd184, 10;
	cvt.u64.u32 	%rd109, %r75;
	add.s64 	%rd110, %rd108, %rd109;
	add.s64 	%rd111, %rd110, %rd37;
	shl.b64 	%rd112, %rd111, 2;
	add.s64 	%rd113, %rd38, %rd112;
	ld.global.nc.f32 	%f14, [%rd113];
	add.f32 	%f41, %f14, %f41;
	ld.global.nc.f32 	%f15, [%rd113+128];
	add.f32 	%f40, %f15, %f40;
	ld.global.nc.f32 	%f16, [%rd113+256];
	add.f32 	%f39, %f16, %f39;
	ld.global.nc.f32 	%f17, [%rd113+384];
	add.f32 	%f38, %f17, %f38;
	or.b64  	%rd114, %rd48, %rd2;
	and.b64  	%rd115, %rd114, -4294967296;
	setp.ne.s64 	%p19, %rd115, 0;
	@%p19 bra 	$L__BB23_34;
	cvt.u32.u64 	%r77, %rd48;
	rem.u32 	%r78, %r77, %r72;
	cvt.u64.u32 	%rd188, %r78;
	bra.uni 	$L__BB23_35;
$L__BB23_34:
	rem.s64 	%rd188, %rd48, %rd2;
$L__BB23_35:
	setp.eq.s64 	%p20, %rd188, 0;
	@%p20 bra 	$L__BB23_41;
	or.b64  	%rd116, %rd48, %rd2;
	and.b64  	%rd117, %rd116, -4294967296;
	setp.ne.s64 	%p21, %rd117, 0;
	@%p21 bra 	$L__BB23_38;
	cvt.u32.u64 	%r80, %rd48;
	div.u32 	%r81, %r80, %r72;
	cvt.u64.u32 	%rd189, %r81;
	bra.uni 	$L__BB23_39;
$L__BB23_38:
	div.s64 	%rd189, %rd48, %rd2;
$L__BB23_39:
	setp.lt.s64 	%p22, %rd189, %rd180;
	@%p22 bra 	$L__BB23_41;
$L__BB23_40:
	add.s64 	%rd184, %rd184, -1;
	mov.u64 	%rd185, %rd48;
	bra.uni 	$L__BB23_25;
$L__BB23_41:
	cvt.u32.u64 	%r82, %rd4;
	cvt.s64.s32 	%rd56, %rd18;
	mul.lo.s32 	%r3, %r12, %r82;
	cvt.s64.s32 	%rd118, %r3;
	mul.lo.s64 	%rd57, %rd118, %rd2;
	or.b64  	%rd119, %rd56, %rd57;
	and.b64  	%rd120, %rd119, -4294967296;
	setp.ne.s64 	%p23, %rd120, 0;
	@%p23 bra 	$L__BB23_43;
	cvt.u32.u64 	%r83, %rd57;
	cvt.u32.u64 	%r84, %rd56;
	div.u32 	%r85, %r84, %r83;
	cvt.u64.u32 	%rd190, %r85;
	bra.uni 	$L__BB23_44;
$L__BB23_43:
	div.s64 	%rd190, %rd56, %rd57;
$L__BB23_44:
	cvt.u32.u64 	%r4, %rd190;
	cvt.u64.u32 	%rd121, %r3;
	mul.lo.s64 	%rd122, %rd121, %rd2;
	mul.lo.s64 	%rd123, %rd122, %rd190;
	sub.s64 	%rd61, %rd18, %rd123;
	cvt.s64.s32 	%rd62, %rd61;
	mul.lo.s64 	%rd63, %rd4, %rd2;
	or.b64  	%rd124, %rd62, %rd63;
	and.b64  	%rd125, %rd124, -4294967296;
	setp.ne.s64 	%p24, %rd125, 0;
	@%p24 bra 	$L__BB23_46;
	cvt.u32.u64 	%r86, %rd63;
	cvt.u32.u64 	%r87, %rd62;
	div.u32 	%r88, %r87, %r86;
	cvt.u64.u32 	%rd191, %r88;
	bra.uni 	$L__BB23_47;
$L__BB23_46:
	div.s64 	%rd191, %rd62, %rd63;
$L__BB23_47:
	mul.lo.s64 	%rd127, %rd63, %rd191;
	sub.s64 	%rd128, %rd61, %rd127;
	cvt.s64.s32 	%rd67, %rd128;
	or.b64  	%rd129, %rd67, %rd2;
	and.b64  	%rd130, %rd129, -4294967296;
	setp.ne.s64 	%p25, %rd130, 0;
	@%p25 bra 	$L__BB23_49;
	cvt.u32.u64 	%r89, %rd2;
	cvt.u32.u64 	%r90, %rd67;
	div.u32 	%r91, %r90, %r89;
	cvt.u64.u32 	%rd192, %r91;
	bra.uni 	$L__BB23_50;
$L__BB23_49:
	div.s64 	%rd192, %rd67, %rd2;
$L__BB23_50:
	cvt.u32.u64 	%r5, %rd192;
	setp.ne.s64 	%p26, %rd71, 0;
	@%p26 bra 	$L__BB23_53;
	cvt.u32.u64 	%r113, %rd191;
	shl.b32 	%r114, %r5, 3;
	shl.b32 	%r115, %r4, 7;
	mad.lo.s32 	%r116, %r13, %r113, %r115;
	mad.lo.s32 	%r6, %r114, %r11, %r116;
	not.b32 	%r117, %r114;
	add.s32 	%r118, %r10, %r117;
	setp.gt.s32 	%p29, %r2, %r118;
	@%p29 bra 	$L__BB23_57;
	cvt.u32.u64 	%r119, %rd37;
	cvt.s64.s32 	%rd158, %r6;
	mad.lo.s32 	%r120, %r11, %r2, %r119;
	cvt.s64.s32 	%rd159, %r120;
	add.s64 	%rd160, %rd159, %rd158;
	shl.b64 	%rd161, %rd160, 2;
	add.s64 	%rd162, %rd1, %rd161;
	ld.global.f32 	%f26, [%rd162];
	add.f32 	%f27, %f41, %f26;
	st.global.f32 	[%rd162], %f27;
	add.s32 	%r121, %r120, 32;
	cvt.s64.s32 	%rd163, %r121;
	add.s64 	%rd164, %rd163, %rd158;
	shl.b64 	%rd165, %rd164, 2;
	add.s64 	%rd166, %rd1, %rd165;
	ld.global.f32 	%f28, [%rd166];
	add.f32 	%f29, %f40, %f28;
	st.global.f32 	[%rd166], %f29;
	add.s32 	%r122, %r120, 64;
	cvt.s64.s32 	%rd167, %r122;
	add.s64 	%rd168, %rd167, %rd158;
	shl.b64 	%rd169, %rd168, 2;
	add.s64 	%rd170, %rd1, %rd169;
	ld.global.f32 	%f30, [%rd170];
	add.f32 	%f31, %f39, %f30;
	st.global.f32 	[%rd170], %f31;
	add.s32 	%r123, %r120, 96;
	cvt.s64.s32 	%rd171, %r123;
	add.s64 	%rd172, %rd171, %rd158;
	shl.b64 	%rd173, %rd172, 2;
	add.s64 	%rd174, %rd1, %rd173;
	ld.global.f32 	%f32, [%rd174];
	add.f32 	%f33, %f38, %f32;
	st.global.f32 	[%rd174], %f33;
	bra.uni 	$L__BB23_57;
$L__BB23_53:
	ld.param.u64 	%rd175, [mul_mat_q40_stream_k_fixup_8_8_false_param_1];
	cvta.to.global.u64 	%rd131, %rd175;
	cvt.u32.u64 	%r92, %rd37;
	shl.b64 	%rd132, %rd191, 32;
	shr.s64 	%rd133, %rd132, 30;
	add.s64 	%rd134, %rd131, %rd133;
	ld.global.u32 	%r7, [%rd134];
	add.s64 	%rd135, %rd132, 4294967296;
	shr.s64 	%rd136, %rd135, 30;
	add.s64 	%rd137, %rd131, %rd136;
	ld.global.u32 	%r8, [%rd137];
	shl.b32 	%r93, %r2, 5;
	add.s32 	%r9, %r93, %r92;
	setp.gt.u32 	%p27, %r9, 7;
	@%p27 bra 	$L__BB23_55;
	add.s32 	%r94, %r9, %r7;
	cvta.to.global.u64 	%rd138, %rd71;
	mul.wide.s32 	%rd139, %r94, 4;
	add.s64 	%rd140, %rd138, %rd139;
	ld.global.u32 	%r95, [%rd140];
	shl.b32 	%r96, %r9, 2;
	mov.u32 	%r97, _ZZN34_INTERNAL_9074448f_4_k_cu_5eb7d63f24mul_mat_q_stream_k_fixupILi8ELi8ELb0EEEvPKiS2_PfPKfiiiiiiE14ids_dst_shared;
	add.s32 	%r98, %r97, %r96;
	st.shared.u32 	[%r98], %r95;
$L__BB23_55:
	bar.sync 	0;
	shl.b32 	%r99, %r5, 3;
	add.s32 	%r100, %r7, %r99;
	not.b32 	%r101, %r100;
	add.s32 	%r102, %r8, %r101;
	setp.gt.s32 	%p28, %r2, %r102;
	@%p28 bra 	$L__BB23_57;
	shl.b32 	%r104, %r4, 7;
	cvt.s64.s32 	%rd141, %r104;
	shl.b32 	%r105, %r2, 2;
	mov.u32 	%r106, _ZZN34_INTERNAL_9074448f_4_k_cu_5eb7d63f24mul_mat_q_stream_k_fixupILi8ELi8ELb0EEEvPKiS2_PfPKfiiiiiiE14ids_dst_shared;
	add.s32 	%r107, %r106, %r105;
	ld.shared.u32 	%r108, [%r107];
	mad.lo.s32 	%r109, %r108, %r11, %r92;
	cvt.s64.s32 	%rd142, %r109;
	add.s64 	%rd143, %rd142, %rd141;
	shl.b64 	%rd144, %rd143, 2;
	add.s64 	%rd145, %rd1, %rd144;
	ld.global.f32 	%f18, [%rd145];
	add.f32 	%f19, %f41, %f18;
	st.global.f32 	[%rd145], %f19;
	add.s32 	%r110, %r109, 32;
	cvt.s64.s32 	%rd146, %r110;
	add.s64 	%rd147, %rd146, %rd141;
	shl.b64 	%rd148, %rd147, 2;
	add.s64 	%rd149, %rd1, %rd148;
	ld.global.f32 	%f20, [%rd149];
	add.f32 	%f21, %f40, %f20;
	st.global.f32 	[%rd149], %f21;
	add.s32 	%r111, %r109, 64;
	cvt.s64.s32 	%rd150, %r111;
	add.s64 	%rd151, %rd150, %rd141;
	shl.b64 	%rd152, %rd151, 2;
	add.s64 	%rd153, %rd1, %rd152;
	ld.global.f32 	%f22, [%rd153];
	add.f32 	%f23, %f39, %f22;
	st.global.f32 	[%rd153], %f23;
	add.s32 	%r112, %r109, 96;
	cvt.s64.s32 	%rd154, %r112;
	add.s64 	%rd155, %rd154, %rd141;
	shl.b64 	%rd156, %rd155, 2;
	add.s64 	%rd157, %rd1, %rd156;
	ld.global.f32 	%f24, [%rd157];
	add.f32 	%f25, %f38, %f24;
	st.global.f32 	[%rd157], %f25;
$L__BB23_57:
	ret;

}
	// .globl	mul_mat_q40_16_8_false
.visible .entry mul_mat_q40_16_8_false(
	.param .u64 .ptr .align 1 mul_mat_q40_16_8_false_param_0,
	.param .u64 .ptr .align 1 mul_mat_q40_16_8_false_param_1,
	.param .u64 .ptr .align 1 mul_mat_q40_16_8_false_param_2,
	.param .u64 .ptr .align 1 mul_mat_q40_16_8_false_param_3,
	.param .u64 .ptr .align 1 mul_mat_q40_16_8_false_param_4,
	.param .u64 .ptr .align 1 mul_mat_q40_16_8_false_param_5,
	.param .u32 mul_mat_q40_16_8_false_param_6,
	.param .u32 mul_mat_q40_16_8_false_param_7,
	.param .u32 mul_mat_q40_16_8_false_param_8,
	.param .u32 mul_mat_q40_16_8_false_param_9,
	.param .u32 mul_mat_q40_16_8_false_param_10,
	.param .u32 mul_mat_q40_16_8_false_param_11,
	.param .u32 mul_mat_q40_16_8_false_param_12,
	.param .u32 mul_mat_q40_16_8_false_param_13,
	.param .u32 mul_mat_q40_16_8_false_param_14,
	.param .u32 mul_mat_q40_16_8_false_param_15,
	.param .u32 mul_mat_q40_16_8_false_param_16
)
.maxntid 256
.minnctapersm 1
{
	.reg .pred 	%p<43>;
	.reg .b16 	%rs<73>;
	.reg .b32 	%r<1908>;
	.reg .b32 	%f<557>;
	.reg .b64 	%rd<462>;

	ld.param.u64 	%rd146, [mul_mat_q40_16_8_false_param_0];
	ld.param.u64 	%rd147, [mul_mat_q40_16_8_false_param_1];
	ld.param.u64 	%rd144, [mul_mat_q40_16_8_false_param_2];
	ld.param.u64 	%rd148, [mul_mat_q40_16_8_false_param_3];
	ld.param.u64 	%rd149, [mul_mat_q40_16_8_false_param_4];
	ld.param.u64 	%rd145, [mul_mat_q40_16_8_false_param_5];
	ld.param.u32 	%r64, [mul_mat_q40_16_8_false_param_6];
	ld.param.u32 	%r74, [mul_mat_q40_16_8_false_param_7];
	ld.param.u32 	%r65, [mul_mat_q40_16_8_false_param_8];
	ld.param.u32 	%r66, [mul_mat_q40_16_8_false_param_9];
	ld.param.u32 	%r67, [mul_mat_q40_16_8_false_param_10];
	ld.param.u32 	%r68, [mul_mat_q40_16_8_false_param_11];
	ld.param.u32 	%r69, [mul_mat_q40_16_8_false_param_12];
	ld.param.u32 	%r70, [mul_mat_q40_16_8_false_param_13];
	ld.param.u32 	%r71, [mul_mat_q40_16_8_false_param_14];
	ld.param.u32 	%r72, [mul_mat_q40_16_8_false_param_15];
	ld.param.u32 	%r73, [mul_mat_q40_16_8_false_param_16];
	cvta.to.global.u64 	%rd1, %rd149;
	cvta.to.global.u64 	%rd2, %rd146;
	cvta.to.global.u64 	%rd3, %rd147;
	cvta.to.global.u64 	%rd4, %rd148;
	add.s32 	%r75, %r65, 15;
	shr.s32 	%r76, %r75, 31;
	shr.u32 	%r77, %r76, 28;
	add.s32 	%r78, %r75, %r77;
	shr.s32 	%r1, %r78, 4;
	add.s32 	%r2, %r74, 127;
	mov.u32 	%r3, %tid.y;
	shl.b32 	%r79, %r3, 5;
	mov.u32 	%r4, %tid.x;
	add.s32 	%r5, %r79, %r4;
	setp.gt.u32 	%p4, %r5, 15;
	shl.b32 	%r80, %r5, 2;
	mov.u32 	%r81, ids_dst_shared;
	add.s32 	%r6, %r81, %r80;
	@%p4 bra 	$L__BB24_2;
	st.shared.u32 	[%r6], %r5;
$L__BB24_2:
	bar.sync 	0;
	shr.s32 	%r82, %r64, 31;
	shr.u32 	%r83, %r82, 27;
	add.s32 	%r84, %r64, %r83;
	shr.s32 	%r85, %r84, 5;
	cvt.s64.s32 	%rd5, %r85;
	mov.u32 	%r7, %ctaid.x;
	cvt.u64.u32 	%rd150, %r7;
	cvt.s64.s32 	%rd6, %r70;
	cvt.s64.s32 	%rd7, %r1;
	shr.s32 	%r86, %r2, 31;
	shr.u32 	%r87, %r86, 25;
	add.s32 	%r88, %r2, %r87;
	shr.s32 	%r89, %r88, 7;
	cvt.s64.s32 	%rd8, %r89;
	mul.lo.s64 	%rd151, %rd5, %rd150;
	mul.lo.s64 	%rd152, %rd151, %rd8;
	mul.lo.s64 	%rd153, %rd152, %rd7;
	mul.lo.s64 	%rd9, %rd153, %rd6;
	mov.u32 	%r90, %nctaid.x;
	cvt.u64.u32 	%rd10, %r90;
	and.b64  	%rd154, %rd9, -4294967296;
	setp.ne.s64 	%p5, %rd154, 0;
	@%p5 bra 	$L__BB24_4;
	cvt.u32.u64 	%r91, %rd10;
	cvt.u32.u64 	%r92, %rd9;
	div.u32 	%r93, %r92, %r91;
	cvt.u64.u32 	%rd445, %r93;
	bra.uni 	$L__BB24_5;
$L__BB24_4:
	div.s64 	%rd445, %rd9, %rd10;
$L__BB24_5:
	add.s32 	%r94, %r7, 1;
	cvt.u64.u32 	%rd155, %r94;
	mul.lo.s64 	%rd156, %rd5, %rd155;
	mul.lo.s64 	%rd157, %rd156, %rd8;
	mul.lo.s64 	%rd158, %rd157, %rd7;
	mul.lo.s64 	%rd14, %rd158, %rd6;
	and.b64  	%rd159, %rd14, -4294967296;
	setp.ne.s64 	%p6, %rd159, 0;
	@%p6 bra 	$L__BB24_7;
	cvt.u32.u64 	%r95, %rd10;
	cvt.u32.u64 	%r96, %rd14;
	div.u32 	%r97, %r96, %r95;
	cvt.u64.u32 	%rd446, %r97;
	bra.uni 	$L__BB24_8;
$L__BB24_7:
	div.s64 	%rd446, %rd14, %rd10;
$L__BB24_8:
	or.b64  	%rd160, %rd445, %rd5;
	and.b64  	%rd161, %rd160, -4294967296;
	setp.ne.s64 	%p7, %rd161, 0;
	@%p7 bra 	$L__BB24_10;
	cvt.u32.u64 	%r98, %rd5;
	cvt.u32.u64 	%r99, %rd445;
	rem.u32 	%r100, %r99, %r98;
	cvt.u64.u32 	%rd447, %r100;
	bra.uni 	$L__BB24_11;
$L__BB24_10:
	rem.s64 	%rd447, %rd445, %rd5;
$L__BB24_11:
	cvt.u32.u64 	%r101, %rd447;
	shr.s32 	%r102, %r101, 31;
	shr.u32 	%r103, %r102, 29;
	add.s32 	%r104, %r101, %r103;
	and.b32  	%r105, %r104, -8;
	sub.s32 	%r106, %r101, %r105;
	cvt.s64.s32 	%rd162, %r106;
	sub.s64 	%rd450, %rd445, %rd162;
	or.b64  	%rd163, %rd446, %rd5;
	and.b64  	%rd164, %rd163, -4294967296;
	setp.ne.s64 	%p8, %rd164, 0;
	@%p8 bra 	$L__BB24_13;
	cvt.u32.u64 	%r107, %rd5;
	cvt.u32.u64 	%r108, %rd446;
	rem.u32 	%r109, %r108, %r107;
	cvt.u64.u32 	%rd448, %r109;
	bra.uni 	$L__BB24_14;
$L__BB24_13:
	rem.s64 	%rd448, %rd446, %rd5;
$L__BB24_14:
	cvt.u32.u64 	%r110, %rd448;
	shr.s32 	%r111, %r110, 31;
	shr.u32 	%r112, %r111, 29;
	add.s32 	%r113, %r110, %r112;
	and.b32  	%r114, %r113, -8;
	sub.s32 	%r115, %r110, %r114;
	cvt.s64.s32 	%rd165, %r115;
	sub.s64 	%rd25, %rd446, %rd165;
	or.b64  	%rd166, %rd450, %rd5;
	and.b64  	%rd167, %rd166, -4294967296;
	setp.ne.s64 	%p9, %rd167, 0;
	@%p9 bra 	$L__BB24_16;
	cvt.u32.u64 	%r116, %rd5;
	cvt.u32.u64 	%r117, %rd450;
	rem.u32 	%r118, %r117, %r116;
	cvt.u64.u32 	%rd449, %r118;
	bra.uni 	$L__BB24_17;
$L__BB24_16:
	rem.s64 	%rd449, %rd450, %rd5;
$L__BB24_17:
	cvt.u32.u64 	%r119, %rd5;
	cvt.u32.u64 	%r1895, %rd449;
	sub.s64 	%rd169, %rd449, %rd450;
	add.s64 	%rd170, %rd169, %rd25;
	min.s64 	%rd171, %rd5, %rd170;
	cvt.u32.u64 	%r1903, %rd171;
	setp.lt.s64 	%p42, %rd450, %rd25;
	setp.ge.s64 	%p10, %rd450, %rd25;
	setp.ne.s32 	%p11, %r119, %r1903;
	mov.u32 	%r121, data_mul_mat_q;
	add.s32 	%r122, %r121, %r80;
	add.s32 	%r10, %r122, 64;
	or.pred  	%p12, %p10, %p11;
	@%p12 bra 	$L__BB24_61;
	mul.lo.s32 	%r123, %r70, %r1;
	cvt.s64.s32 	%rd172, %r123;
	mul.lo.s64 	%rd29, %rd172, %rd5;
	cvt.u64.u32 	%rd173, %r123;
	mul.lo.s64 	%rd30, %rd173, %rd5;
	mul.lo.s64 	%rd31, %rd7, %rd5;
	cvt.u64.u32 	%rd174, %r1;
	mul.lo.s64 	%rd32, %rd174, %rd5;
	shr.u32 	%r124, %r4, 2;
	and.b32  	%r125, %r4, 3;
	cvt.u64.u32 	%rd175, %r124;
	shl.b32 	%r126, %r124, 3;
	or.b32  	%r127, %r126, %r125;
	and.b32  	%r128, %r4, 7;
	shl.b32 	%r129, %r3, 2;
	shr.u32 	%r130, %r4, 3;
	add.s32 	%r131, %r130, %r129;
	cvt.u64.u32 	%rd176, %r128;
	cvt.s64.s32 	%rd33, %r67;
	shl.b32 	%r132, %r3, 4;
	and.b32  	%r133, %r4, 15;
	and.b32  	%r134, %r124, 252;
	mad.lo.s32 	%r135, %r3, 1216, %r134;
	mad.lo.s32 	%r136, %r133, 76, %r135;
	add.s32 	%r11, %r124, %r132;
	shl.b32 	%r137, %r4, 1;
	and.b32  	%r12, %r137, 6;
	mul.lo.s32 	%r138, %r3, %r66;
	cvt.s64.s32 	%rd177, %r138;
	mad.lo.s32 	%r139, %r3, 76, %r127;
	shl.b32 	%r140, %r139, 2;
	add.s32 	%r142, %r121, %r140;
	add.s32 	%r13, %r142, 3136;
	shl.b32 	%r143, %r66, 3;
	add.s32 	%r144, %r138, %r143;
	cvt.s64.s32 	%rd178, %r144;
	shl.b32 	%r145, %r66, 4;
	add.s32 	%r146, %r145, %r138;
	cvt.s64.s32 	%rd179, %r146;
	add.s32 	%r147, %r146, %r143;
	cvt.s64.s32 	%rd180, %r147;
	shl.b32 	%r148, %r66, 5;
	add.s32 	%r149, %r148, %r138;
	cvt.s64.s32 	%rd181, %r149;
	add.s32 	%r150, %r149, %r143;
	cvt.s64.s32 	%rd182, %r150;
	add.s32 	%r151, %r145, %r149;
	cvt.s64.s32 	%rd183, %r151;
	add.s32 	%r152, %r151, %r143;
	cvt.s64.s32 	%rd184, %r152;
	shl.b32 	%r153, %r66, 6;
	add.s32 	%r154, %r153, %r138;
	cvt.s64.s32 	%rd185, %r154;
	add.s32 	%r155, %r154, %r143;
	cvt.s64.s32 	%rd186, %r155;
	add.s32 	%r156, %r145, %r154;
	cvt.s64.s32 	%rd187, %r156;
	add.s32 	%r157, %r156, %r143;
	cvt.s64.s32 	%rd188, %r157;
	add.s32 	%r158, %r148, %r154;
	cvt.s64.s32 	%rd189, %r158;
	add.s32 	%r159, %r158, %r143;
	cvt.s64.s32 	%rd190, %r159;
	add.s32 	%r160, %r145, %r158;
	cvt.s64.s32 	%rd191, %r160;
	add.s32 	%r161, %r160, %r143;
	cvt.s64.s32 	%rd192, %r161;
	mul.lo.s32 	%r162, %r131, %r66;
	cvt.s64.s32 	%rd193, %r162;
	mad.lo.s32 	%r163, %r131, 76, %r128;
	shl.b32 	%r164, %r163, 2;
	add.s32 	%r165, %r121, 3392;
	add.s32 	%r14, %r165, %r164;
	add.s32 	%r166, %r162, %r148;
	cvt.s64.s32 	%rd194, %r166;
	add.s32 	%r167, %r153, %r162;
	cvt.s64.s32 	%rd195, %r167;
	add.s32 	%r168, %r167, %r148;
	cvt.s64.s32 	%rd196, %r168;
	cvt.u64.u32 	%rd34, %r5;
	mul.wide.u32 	%rd197, %r136, 4;
	cvt.u64.u32 	%rd198, %r121;
	cvta.shared.u64 	%rd199, %rd198;
	add.s64 	%rd200, %rd199, %rd197;
	add.s64 	%rd35, %rd200, 3136;
	add.s64 	%rd36, %rd200, 3168;
	add.s64 	%rd37, %rd200, 3200;
	add.s64 	%rd38, %rd200, 3232;
	mad.lo.s32 	%r15, %r11, 304, %r165;
	mad.lo.s32 	%r169, %r124, 28, %r127;
	shl.b32 	%r170, %r169, 2;
	add.s32 	%r171, %r121, %r170;
	add.s32 	%r16, %r171, 80;
	mad.lo.s32 	%r172, %r125, 288, %r121;
	add.s32 	%r17, %r172, 64;
	add.s64 	%rd39, %rd200, 3264;
	add.s64 	%rd40, %rd200, 3296;
	add.s64 	%rd41, %rd200, 3328;
	add.s64 	%rd42, %rd200, 3360;
	shl.b32 	%r173, %r4, 3;
	and.b32  	%r174, %r173, 24;
	add.s32 	%r18, %r81, %r174;
	or.b32  	%r19, %r12, 8;
	or.b32  	%r20, %r12, 9;
	add.s64 	%rd43, %rd196, %rd176;
	add.s64 	%rd44, %rd195, %rd176;
	add.s64 	%rd45, %rd194, %rd176;
	add.s64 	%rd46, %rd193, %rd176;
	mul.wide.u32 	%rd201, %r125, 4;
	add.s64 	%rd202, %rd201, %rd2;
	add.s64 	%rd47, %rd202, 4;
	add.s64 	%rd48, %rd175, %rd177;
	add.s64 	%rd49, %rd175, %rd192;
	add.s64 	%rd50, %rd175, %rd178;
	add.s64 	%rd51, %rd175, %rd191;
	add.s64 	%rd52, %rd175, %rd179;
	add.s64 	%rd53, %rd175, %rd190;
	add.s64 	%rd54, %rd175, %rd180;
	add.s64 	%rd55, %rd175, %rd189;
	add.s64 	%rd56, %rd175, %rd181;
	add.s64 	%rd57, %rd175, %rd188;
	add.s64 	%rd58, %rd175, %rd182;
	add.s64 	%rd59, %rd175, %rd187;
	add.s64 	%rd60, %rd175, %rd183;
	add.s64 	%rd61, %rd175, %rd186;
	add.s64 	%rd62, %rd175, %rd184;
	add.s64 	%rd63, %rd175, %rd185;
	cvta.to.global.u64 	%rd64, %rd144;
$L__BB24_19:
	cvt.s64.s32 	%rd66, %rd450;
	or.b64  	%rd203, %rd66, %rd29;
	and.b64  	%rd204, %rd203, -4294967296;
	setp.ne.s64 	%p13, %rd204, 0;
	@%p13 bra 	$L__BB24_21;
	cvt.u32.u64 	%r176, %rd29;
	cvt.u32.u64 	%r177, %rd66;
	div.u32 	%r178, %r177, %r176;
	cvt.u64.u32 	%rd451, %r178;
	bra.uni 	$L__BB24_22;
$L__BB24_21:
	div.s64 	%rd451, %rd66, %rd29;
$L__BB24_22:
	cvt.u32.u64 	%r22, %rd451;
	mul.lo.s64 	%rd205, %rd30, %rd451;
	sub.s64 	%rd70, %rd450, %rd205;
	cvt.s64.s32 	%rd71, %rd70;
	or.b64  	%rd206, %rd71, %rd31;
	and.b64  	%rd207, %rd206, -4294967296;
	setp.ne.s64 	%p14, %rd207, 0;
	@%p14 bra 	$L__BB24_24;
	cvt.u32.u64 	%r179, %rd31;
	cvt.u32.u64 	%r180, %rd71;
	div.u32 	%r181, %r180, %r179;
	cvt.u64.u32 	%rd452, %r181;
	bra.uni 	$L__BB24_25;
$L__BB24_24:
	div.s64 	%rd452, %rd71, %rd31;
$L__BB24_25:
	cvt.u32.u64 	%r23, %rd452;
	mul.lo.s64 	%rd208, %rd32, %rd452;
	sub.s64 	%rd209, %rd70, %rd208;
	cvt.s64.s32 	%rd75, %rd209;
	or.b64  	%rd210, %rd75, %rd5;
	and.b64  	%rd211, %rd210, -4294967296;
	setp.ne.s64 	%p15, %rd211, 0;
	@%p15 bra 	$L__BB24_27;
	cvt.u32.u64 	%r183, %rd75;
	div.u32 	%r184, %r183, %r119;
	cvt.u64.u32 	%rd453, %r184;
	bra.uni 	$L__BB24_28;
$L__BB24_27:
	div.s64 	%rd453, %rd75, %rd5;
$L__BB24_28:
	setp.eq.s64 	%p16, %rd144, 0;
	cvt.u32.u64 	%r186, %rd453;
	mul.lo.s32 	%r1898, %r72, %r23;
	mul.lo.s32 	%r187, %r73, %r23;
	shl.b32 	%r25, %r186, 4;
	mad.lo.s32 	%r1899, %r25, %r68, %r187;
	mov.b32 	%r1896, 0;
	mov.u32 	%r1897, %r65;
	@%p16 bra 	$L__BB24_37;
	shl.b64 	%rd212, %rd452, 32;
	shr.s64 	%rd213, %rd212, 30;
	add.s64 	%rd214, %rd4, %rd213;
	ld.global.nc.u32 	%r1896, [%rd214];
	add.s64 	%rd215, %rd212, 4294967296;
	shr.s64 	%rd216, %rd215, 30;
	add.s64 	%rd217, %rd4, %rd216;
	ld.global.nc.u32 	%r188, [%rd217];
	sub.s32 	%r1897, %r188, %r1896;
	setp.lt.s32 	%p17, %r25, %r1897;
	@%p17 bra 	$L__BB24_34;
	add.s64 	%rd79, %rd450, %rd5;
	or.b64  	%rd218, %rd79, %rd5;
	and.b64  	%rd219, %rd218, -4294967296;
	setp.ne.s64 	%p18, %rd219, 0;
	@%p18 bra 	$L__BB24_32;
	cvt.u32.u64 	%r190, %rd79;
	rem.u32 	%r191, %r190, %r119;
	cvt.u64.u32 	%rd454, %r191;
	bra.uni 	$L__BB24_33;
$L__BB24_32:
	rem.s64 	%rd454, %rd79, %rd5;
$L__BB24_33:
	sub.s64 	%rd450, %rd79, %rd454;
	sub.s64 	%rd220, %rd25, %rd450;
	min.s64 	%rd457, %rd5, %rd220;
	bra.uni 	$L__BB24_60;
$L__BB24_34:
	setp.gt.u32 	%p19, %r5, 15;
	bar.sync 	0;
	@%p19 bra 	$L__BB24_36;
	add.s32 	%r192, %r25, %r5;
	add.s32 	%r193, %r192, %r1896;
	mul.wide.s32 	%rd221, %r193, 4;
	add.s64 	%rd222, %rd64, %rd221;
	ld.global.nc.u32 	%r194, [%rd222];
	st.shared.u32 	[%r6], %r194;
$L__BB24_36:
	bar.sync 	0;
	mov.b32 	%r1898, 0;
	mov.u32 	%r1899, %r1898;
$L__BB24_37:
	add.s32 	%r197, %r1896, %r25;
	mad.lo.s32 	%r198, %r197, 36, %r1898;
	shl.b32 	%r199, %r22, 7;
	add.s32 	%r200, %r1899, %r199;
	not.b32 	%r201, %r25;
	add.s32 	%r33, %r1897, %r201;
	div.s32 	%r202, %r23, %r69;
	mul.lo.s32 	%r34, %r202, %r71;
	mul.lo.s32 	%r35, %r199, %r66;
	cvt.s64.s32 	%rd85, %r198;
	cvt.s64.s32 	%rd86, %r200;
	setp.ge.s32 	%p20, %r1895, %r119;
	mov.f32 	%f533, 0f00000000;
	mov.f32 	%f534, %f533;
	mov.f32 	%f535, %f533;
	mov.f32 	%f536, %f533;
	mov.f32 	%f537, %f533;
	mov.f32 	%f538, %f533;
	mov.f32 	%f539, %f533;
	mov.f32 	%f540, %f533;
	@%p20 bra 	$L__BB24_40;
	add.s32 	%r203, %r1895, %r35;
	add.s32 	%r1900, %r203, %r34;
	shl.b64 	%rd223, %rd85, 2;
	add.s64 	%rd87, %rd3, %rd223;
	mov.f32 	%f533, 0f00000000;
$L__BB24_39:
	cvt.s64.s32 	%rd232, %r1895;
	mul.lo.s64 	%rd233, %rd232, %rd33;
	cvt.s64.s32 	%rd234, %r1900;
	add.s64 	%rd235, %rd43, %rd234;
	mad.lo.s64 	%rd236, %rd235, 18, %rd2;
	add.s64 	%rd237, %rd44, %rd234;
	mad.lo.s64 	%rd238, %rd237, 18, %rd2;
	add.s64 	%rd239, %rd45, %rd234;
	mad.lo.s64 	%rd240, %rd239, 18, %rd2;
	add.s64 	%rd241, %rd46, %rd234;
	mad.lo.s64 	%rd242, %rd241, 18, %rd2;
	add.s64 	%rd243, %rd48, %rd234;
	mad.lo.s64 	%rd244, %rd243, 18, %rd47;
	add.s64 	%rd245, %rd49, %rd234;
	mad.lo.s64 	%rd246, %rd245, 18, %rd47;
	add.s64 	%rd247, %rd50, %rd234;
	mad.lo.s64 	%rd248, %rd247, 18, %rd47;
	add.s64 	%rd249, %rd51, %rd234;
	mad.lo.s64 	%rd250, %rd249, 18, %rd47;
	add.s64 	%rd251, %rd52, %rd234;
	mad.lo.s64 	%rd252, %rd251, 18, %rd47;
	add.s64 	%rd253, %rd53, %rd234;
	mad.lo.s64 	%rd254, %rd253, 18, %rd47;
	add.s64 	%rd255, %rd54, %rd234;
	mad.lo.s64 	%rd256, %rd255, 18, %rd47;
	add.s64 	%rd257, %rd55, %rd234;
	mad.lo.s64 	%rd258, %rd257, 18, %rd47;
	add.s64 	%rd259, %rd56, %rd234;
	mad.lo.s64 	%rd260, %rd259, 18, %rd47;
	add.s64 	%rd261, %rd57, %rd234;
	mad.lo.s64 	%rd262, %rd261, 18, %rd47;
	add.s64 	%rd263, %rd58, %rd234;
	mad.lo.s64 	%rd264, %rd263, 18, %rd47;
	add.s64 	%rd265, %rd59, %rd234;
	mad.lo.s64 	%rd266, %rd265, 18, %rd47;
	add.s64 	%rd267, %rd60, %rd234;
	mad.lo.s64 	%rd268, %rd267, 18, %rd47;
	add.s64 	%rd269, %rd61, %rd234;
	mad.lo.s64 	%rd270, %rd269, 18, %rd47;
	add.s64 	%rd271, %rd62, %rd234;
	mad.lo.s64 	%rd272, %rd271, 18, %rd47;
	add.s64 	%rd273, %rd63, %rd234;
	mad.lo.s64 	%rd274, %rd273, 18, %rd47;
	ld.global.nc.u16 	%rs5, [%rd244+-2];
	cvt.u32.u16 	%r621, %rs5;
	ld.global.nc.u16 	%rs6, [%rd244];
	cvt.u32.u16 	%r622, %rs6;
	shl.b32 	%r623, %r622, 16;
	or.b32  	%r624, %r623, %r621;
	and.b32  	%r206, %r624, 252645135;
	add.s32 	%r625, %r206, 2021161080;
	xor.b32  	%r626, %r625, -2139062144;
	xor.b32  	%r627, %r206, 134744072;
	xor.b32  	%r628, %r625, %r624;
	and.b32  	%r204, %r628, %r627;
	// begin inline asm
	prmt.b32 %r204, %r204, 0, 0xba98;
	// end inline asm
	// begin inline asm
	prmt.b32 %r206, %r206, 0, 0xba98;
	// end inline asm
	xor.b32  	%r629, %r206, 2139062143;
	not.b32 	%r630, %r204;
	and.b32  	%r631, %r626, %r630;
	and.b32  	%r632, %r629, %r204;
	or.b32  	%r633, %r631, %r632;
	st.shared.u32 	[%r13], %r633;
	shr.u32 	%r634, %r624, 4;
	and.b32  	%r210, %r634, 252645135;
	add.s32 	%r635, %r210, 2021161080;
	xor.b32  	%r636, %r635, -2139062144;
	xor.b32  	%r637, %r210, 134744072;
	xor.b32  	%r638, %r635, %r634;
	and.b32  	%r208, %r638, %r637;
	// begin inline asm
	prmt.b32 %r208, %r208, 0, 0xba98;
	// end inline asm
	// begin inline asm
	prmt.b32 %r210, %r210, 0, 0xba98;
	// end inline asm
	xor.b32  	%r639, %r210, 2139062143;
	not.b32 	%r640, %r208;
	and.b32  	%r641, %r636, %r640;
	and.b32  	%r642, %r639, %r208;
	or.b32  	%r643, %r641, %r642;
	st.shared.u32 	[%r13+16], %r643;
	ld.global.nc.u16 	%rs7, [%rd248+-2];
	cvt.u32.u16 	%r644, %rs7;
	ld.global.nc.u16 	%rs8, [%rd248];
	cvt.u32.u16 	%r645, %rs8;
	shl.b32 	%r646, %r645, 16;
	or.b32  	%r647, %r646, %r644;
	and.b32  	%r214, %r647, 252645135;
	add.s32 	%r648, %r214, 2021161080;
	xor.b32  	%r649, %r648, -2139062144;
	xor.b32  	%r650, %r214, 134744072;
	xor.b32  	%r651, %r648, %r647;
	and.b32  	%r212, %r651, %r650;
	// begin inline asm
	prmt.b32 %r212, %r212, 0, 0xba98;
	// end inline asm
	// begin inline asm
	prmt.b32 %r214, %r214, 0, 0xba98;
	// end inline asm
	xor.b32  	%r652, %r214, 2139062143;
	not.b32 	%r653, %r212;
	and.b32  	%r654, %r649, %r653;
	and.b32  	%r655, %r652, %r212;
	or.b32  	%r656, %r654, %r655;
	st.shared.u32 	[%r13+2432], %r656;
	shr.u32 	%r657, %r647, 4;
	and.b32  	%r218, %r657, 252645135;
	add.s32 	%r658, %r218, 2021161080;
	xor.b32  	%r659, %r658, -2139062144;
	xor.b32  	%r660, %r218, 134744072;
	xor.b32  	%r661, %r658, %r657;
	and.b32  	%r216, %r661, %r660;
	// begin inline asm
	prmt.b32 %r216, %r216, 0, 0xba98;
	// end inline asm
	// begin inline asm
	prmt.b32 %r218, %r218, 0, 0xba98;
	// end inline asm
	xor.b32  	%r662, %r218, 2139062143;
	not.b32 	%r663, %r216;
	and.b32  	%r664, %r659, %r663;
	and.b32  	%r665, %r662, %r216;
	or.b32  	%r666, %r664, %r665;
	st.shared.u32 	[%r13+2448], %r666;
	ld.global.nc.u16 	%rs9, [%rd252+-2];
	cvt.u32.u16 	%r667, %rs9;
	ld.global.nc.u16 	%rs10, [%rd252];
	cvt.u32.u16 	%r668, %rs10;
	shl.b32 	%r669, %r668, 16;
	or.b32  	%r670, %r669, %r667;
	and.b32  	%r222, %r670, 252645135;
	add.s32 	%r671, %r222, 2021161080;
	xor.b32  	%r672, %r671, -2139062144;
	xor.b32  	%r673, %r222, 134744072;
	xor.b32  	%r674, %r671, %r670;
	and.b32  	%r220, %r674, %r673;
	// begin inline asm
	prmt.b32 %r220, %r220, 0, 0xba98;
	// end inline asm
	// begin inline asm
	prmt.b32 %r222, %r222, 0, 0xba98;
	// end inline asm
	xor.b32  	%r675, %r222, 2139062143;
	not.b32 	%r676, %r220;
	and.b32  	%r677, %r672, %r676;
	and.b32  	%r678, %r675, %r220;
	or.b32  	%r679, %r677, %r678;
	st.shared.u32 	[%r13+4864], %r679;
	shr.u32 	%r680, %r670, 4;
	and.b32  	%r226, %r680, 252645135;
	add.s32 	%r681, %r226, 2021161080;
	xor.b32  	%r682, %r681, -2139062144;
	xor.b32  	%r683, %r226, 134744072;
	xor.b32  	%r684, %r681, %r680;
	and.b32  	%r224, %r684, %r683;
	// begin inline asm
	prmt.b32 %r224, %r224, 0, 0xba98;
	// end inline asm
	// begin inline asm
	prmt.b32 %r226, %r226, 0, 0xba98;
	// end inline asm
	xor.b32  	%r685, %r226, 2139062143;
	not.b32 	%r686, %r224;
	and.b32  	%r687, %r682, %r686;
	and.b32  	%r688, %r685, %r224;
	or.b32  	%r689, %r687, %r688;
	st.shared.u32 	[%r13+4880], %r689;
	ld.global.nc.u16 	%rs11, [%rd256+-2];
	cvt.u32.u16 	%r690, %rs11;
	ld.global.nc.u16 	%rs12, [%rd256];
	cvt.u32.u16 	%r691, %rs12;
	shl.b32 	%r692, %r691, 16;
	or.b32  	%r693, %r692, %r690;
	and.b32  	%r230, %r693, 252645135;
	add.s32 	%r694, %r230, 2021161080;
	xor.b32  	%r695, %r694, -2139062144;
	xor.b32  	%r696, %r230, 134744072;
	xor.b32  	%r697, %r694, %r693;
	and.b32  	%r228, %r697, %r696;
	// begin inline asm
	prmt.b32 %r228, %r228, 0, 0xba98;
	// end inline asm
	// begin inline asm
	prmt.b32 %r230, %r230, 0, 0xba98;
	// end inline asm
	xor.b32  	%r698, %r230, 2139062143;
	not.b32 	%r699, %r228;
	and.b32  	%r700, %r695, %r699;
	and.b32  	%r701, %r698, %r228;
	or.b32  	%r702, %r700, %r701;
	st.shared.u32 	[%r13+7296], %r702;
	shr.u32 	%r703, %r693, 4;
	and.b32  	%r234, %r703, 252645135;
	add.s32 	%r704, %r234, 2021161080;
	xor.b32  	%r705, %r704, -2139062144;
	xor.b32  	%r706, %r234, 134744072;
	xor.b32  	%r707, %r704, %r703;
	and.b32  	%r232, %r707, %r706;
	// begin inline asm
	prmt.b32 %r232, %r232, 0, 0xba98;
	// end inline asm
	// begin inline asm
	prmt.b32 %r234, %r234, 0, 0xba98;
	// end inline asm
	xor.b32  	%r708, %r234, 2139062143;
	not.b32 	%r709, %r232;
	and.b32  	%r710, %r705, %r709;
	and.b32  	%r711, %r708, %r232;
	or.b32  	%r712, %r710, %r711;
	st.shared.u32 	[%r13+7312], %r712;
	ld.global.nc.u16 	%rs13, [%rd260+-2];
	cvt.u32.u16 	%r713, %rs13;
	ld.global.nc.u16 	%rs14, [%rd260];
	cvt.u32.u16 	%r714, %rs14;
	shl.b32 	%r715, %r714, 16;
	or.b32  	%r716, %r715, %r713;
	and.b32  	%r238, %r716, 252645135;
	add.s32 	%r717, %r238, 2021161080;
	xor.b32  	%r718, %r717, -2139062144;
	xor.b32  	%r719, %r238, 134744072;
	xor.b32  	%r720, %r717, %r716;
	and.b32  	%r236, %r720, %r719;
	// begin inline asm
	prmt.b32 %r236, %r236, 0, 0xba98;
	// end inline asm
	// begin inline asm
	prmt.b32 %r238, %r238, 0, 0xba98;
	// end inline asm
	xor.b32  	%r721, %r238, 2139062143;
	not.b32 	%r722, %r236;
	and.b32  	%r723, %r718, %r722;
	and.b32  	%r724, %r721, %r236;
	or.b32  	%r725, %r723, %r724;
	st.shared.u32 	[%r13+9728], %r725;
	shr.u32 	%r726, %r716, 4;
	and.b32  	%r242, %r726, 252645135;
	add.s32 	%r727, %r242, 2021161080;
	xor.b32  	%r728, %r727, -2139062144;
	xor.b32  	%r729, %r242, 134744072;
	xor.b32  	%r730, %r727, %r726;
	and.b32  	%r240, %r730, %r729;
	// begin inline asm
	prmt.b32 %r240, %r240, 0, 0xba98;
	// end inline asm
	// begin inline asm
	prmt.b32 %r242, %r242, 0, 0xba98;
	// end inline asm
	xor.b32  	%r731, %r242, 2139062143;
	not.b32 	%r732, %r240;
	and.b32  	%r733, %r728, %r732;
	and.b32  	%r734, %r731, %r240;
	or.b32  	%r735, %r733, %r734;
	st.shared.u32 	[%r13+9744], %r735;
	ld.global.nc.u16 	%rs15, [%rd264+-2];
	cvt.u32.u16 	%r736, %rs15;
	ld.global.nc.u16 	%rs16, [%rd264];
	cvt.u32.u16 	%r737, %rs16;
	shl.b32 	%r738, %r737, 16;
	or.b32  	%r739, %r738, %r736;
	and.b32  	%r246, %r739, 252645135;
	add.s32 	%r740, %r246, 2021161080;
	xor.b32  	%r741, %r740, -2139062144;
	xor.b32  	%r742, %r246, 134744072;
	xor.b32  	%r743, %r740, %r739;
	and.b32  	%r244, %r743, %r742;
	// begin inline asm
	prmt.b32 %r244, %r244, 0, 0xba98;
	// end inline asm
	// begin inline asm
	prmt.b32 %r246, %r246, 0, 0xba98;
	// end inline asm
	xor.b32  	%r744, %r246, 2139062143;
	not.b32 	%r745, %r244;
	and.b32  	%r746, %r741, %r745;
	and.b32  	%r747, %r744, %r244;
	or.b32  	%r748, %r746, %r747;
	st.shared.u32 	[%r13+12160], %r748;
	shr.u32 	%r749, %r739, 4;
	and.b32  	%r250, %r749, 252645135;
	add.s32 	%r750, %r250, 2021161080;
	xor.b32  	%r751, %r750, -2139062144;
	xor.b32  	%r752, %r250, 134744072;
	xor.b32  	%r753, %r750, %r749;
	and.b32  	%r248, %r753, %r752;
	// begin inline asm
	prmt.b32 %r248, %r248, 0, 0xba98;
	// end inline asm
	// begin inline asm
	prmt.b32 %r250, %r250, 0, 0xba98;
	// end inline asm
	xor.b32  	%r754, %r250, 2139062143;
	not.b32 	%r755, %r248;
	and.b32  	%r756, %r751, %r755;
	and.b32  	%r757, %r754, %r248;
	or.b32  	%r758, %r756, %r757;
	st.shared.u32 	[%r13+12176], %r758;
	ld.global.nc.u16 	%rs17, [%rd268+-2];
	cvt.u32.u16 	%r759, %rs17;
	ld.global.nc.u16 	%rs18, [%rd268];
	cvt.u32.u16 	%r760, %rs18;
	shl.b32 	%r761, %r760, 16;
	or.b32  	%r762, %r761, %r759;
	and.b32  	%r254, %r762, 252645135;
	add.s32 	%r763, %r254, 2021161080;
	xor.b32  	%r764, %r763, -2139062144;
	xor.b32  	%r765, %r254, 134744072;
	xor.b32  	%r766, %r763, %r762;
	and.b32  	%r252, %r766, %r765;
	// begin inline asm
	prmt.b32 %r252, %r252, 0, 0xba98;
	// end inline asm
	// begin inline asm
	prmt.b32 %r254, %r254, 0, 0xba98;
	// end inline asm
	xor.b32  	%r767, %r254, 2139062143;
	not.b32 	%r768, %r252;
	and.b32  	%r769, %r764, %r768;
	and.b32  	%r770, %r767, %r252;
	or.b32  	%r771, %r769, %r770;
	st.shared.u32 	[%r13+14592], %r771;
	shr.u32 	%r772, %r762, 4;
	and.b32  	%r258, %r772, 252645135;
	add.s32 	%r773, %r258, 2021161080;
	xor.b32  	%r774, %r773, -2139062144;
	xor.b32  	%r775, %r258, 134744072;
	xor.b32  	%r776, %r773, %r772;
	and.b32  	%r256, %r776, %r775;
	// begin inline asm
	prmt.b32 %r256, %r256, 0, 0xba98;
	// end inline asm
	// begin inline asm
	prmt.b32 %r258, %r258, 0, 0xba98;
	// end inline asm
	xor.b32  	%r777, %r258, 2139062143;
	not.b32 	%r778, %r256;
	and.b32  	%r779, %r774, %r778;
	and.b32  	%r780, %r777, %r256;
	or.b32  	%r781, %r779, %r780;
	st.shared.u32 	[%r13+14608], %r781;
	ld.global.nc.u16 	%rs19, [%rd272+-2];
	cvt.u32.u16 	%r782, %rs19;
	ld.global.nc.u16 	%rs20, [%rd272];
	cvt.u32.u16 	%r783, %rs20;
	shl.b32 	%r784, %r783, 16;
	or.b32  	%r785, %r784, %r782;
	and.b32  	%r262, %r785, 252645135;
	add.s32 	%r786, %r262, 2021161080;
	xor.b32  	%r787, %r786, -2139062144;
	xor.b32  	%r788, %r262, 134744072;
	xor.b32  	%r789, %r786, %r785;
	and.b32  	%r260, %r789, %r788;
	// begin inline asm
	prmt.b32 %r260, %r260, 0, 0xba98;
	// end inline asm
	// begin inline asm
	prmt.b32 %r262, %r262, 0, 0xba98;
	// end inline asm
	xor.b32  	%r790, %r262, 2139062143;
	not.b32 	%r791, %r260;
	and.b32  	%r792, %r787, %r791;
	and.b32  	%r793, %r790, %r260;
	or.b32  	%r794, %r792, %r793;
	st.shared.u32 	[%r13+17024], %r794;
	shr.u32 	%r795, %r785, 4;
	and.b32  	%r266, %r795, 252645135;
	add.s32 	%r796, %r266, 2021161080;
	xor.b32  	%r797, %r796, -2139062144;
	xor.b32  	%r798, %r266, 134744072;
	xor.b32  	%r799, %r796, %r795;
	and.b32  	%r264, %r799, %r798;
	// begin inline asm
	prmt.b32 %r264, %r264, 0, 0xba98;
	// end inline asm
	// begin inline asm
	prmt.b32 %r266, %r266, 0, 0xba98;
	// end inline asm
	xor.b32  	%r800, %r266, 2139062143;
	not.b32 	%r801, %r264;
	and.b32  	%r802, %r797, %r801;
	and.b32  	%r803, %r800, %r264;
	or.b32  	%r804, %r802, %r803;
	st.shared.u32 	[%r13+17040], %r804;
	ld.global.nc.u16 	%rs21, [%rd274+-2];
	cvt.u32.u16 	%r805, %rs21;
	ld.global.nc.u16 	%rs22, [%rd274];
	cvt.u32.u16 	%r806, %rs22;
	shl.b32 	%r807, %r806, 16;
	or.b32  	%r808, %r807, %r805;
	and.b32  	%r270, %r808, 252645135;
	add.s32 	%r809, %r270, 2021161080;
	xor.b32  	%r810, %r809, -2139062144;
	xor.b32  	%r811, %r270, 134744072;
	xor.b32  	%r812, %r809, %r808;
	and.b32  	%r268, %r812, %r811;
	// begin inline asm
	prmt.b32 %r268, %r268, 0, 0xba98;
	// end inline asm
	// begin inline asm
	prmt.b32 %r270, %r270, 0, 0xba98;
	// end inline asm
	xor.b32  	%r813, %r270, 2139062143;
	not.b32 	%r814, %r268;
	and.b32  	%r815, %r810, %r814;
	and.b32  	%r816, %r813, %r268;
	or.b32  	%r817, %r815, %r816;
	st.shared.u32 	[%r13+19456], %r817;
	shr.u32 	%r818, %r808, 4;
	and.b32  	%r274, %r818, 252645135;
	add.s32 	%r819, %r274, 2021161080;
	xor.b32  	%r820, %r819, -2139062144;
	xor.b32  	%r821, %r274, 134744072;
	xor.b32  	%r822, %r819, %r818;
	and.b32  	%r272, %r822, %r821;
	// begin inline asm
	prmt.b32 %r272, %r272, 0, 0xba98;
	// end inline asm
	// begin inline asm
	prmt.b32 %r274, %r274, 0, 0xba98;
	// end inline asm
	xor.b32  	%r823, %r274, 2139062143;
	not.b32 	%r824, %r272;
	and.b32  	%r825, %r820, %r824;
	and.b32  	%r826, %r823, %r272;
	or.b32  	%r827, %r825, %r826;
	st.shared.u32 	[%r13+19472], %r827;
	ld.global.nc.u16 	%rs23, [%rd270+-2];
	cvt.u32.u16 	%r828, %rs23;
	ld.global.nc.u16 	%rs24, [%rd270];
	cvt.u32.u16 	%r829, %rs24;
	shl.b32 	%r830, %r829, 16;
	or.b32  	%r831, %r830, %r828;
	and.b32  	%r278, %r831, 252645135;
	add.s32 	%r832, %r278, 2021161080;
	xor.b32  	%r833, %r832, -2139062144;
	xor.b32  	%r834, %r278, 134744072;
	xor.b32  	%r835, %r832, %r831;
	and.b32  	%r276, %r835, %r834;
	// begin inline asm
	prmt.b32 %r276, %r276, 0, 0xba98;
	// end inline asm
	// begin inline asm
	prmt.b32 %r278, %r278, 0, 0xba98;
	// end inline asm
	xor.b32  	%r836, %r278, 2139062143;
	not.b32 	%r837, %r276;
	and.b32  	%r838, %r833, %r837;
	and.b32  	%r839, %r836, %r276;
	or.b32  	%r840, %r838, %r839;
	st.shared.u32 	[%r13+21888], %r840;
	shr.u32 	%r841, %r831, 4;
	and.b32  	%r282, %r841, 252645135;
	add.s32 	%r842, %r282, 2021161080;
	xor.b32  	%r843, %r842, -2139062144;
	xor.b32  	%r844, %r282, 134744072;
	xor.b32  	%r845, %r842, %r841;
	and.b32  	%r280, %r845, %r844;
	// begin inline asm
	prmt.b32 %r280, %r280, 0, 0xba98;
	// end inline asm
	// begin inline asm
	prmt.b32 %r282, %r282, 0, 0xba98;
	// end inline asm
	xor.b32  	%r846, %r282, 2139062143;
	not.b32 	%r847, %r280;
	and.b32  	%r848, %r843, %r847;
	and.b32  	%r849, %r846, %r280;
	or.b32  	%r850, %r848, %r849;
	st.shared.u32 	[%r13+21904], %r850;
	ld.global.nc.u16 	%rs25, [%rd266+-2];
	cvt.u32.u16 	%r851, %rs25;
	ld.global.nc.u16 	%rs26, [%rd266];
	cvt.u32.u16 	%r852, %rs26;
	shl.b32 	%r853, %r852, 16;
	or.b32  	%r854, %r853, %r851;
	and.b32  	%r286, %r854, 252645135;
	add.s32 	%r855, %r286, 2021161080;
	xor.b32  	%r856, %r855, -2139062144;
	xor.b32  	%r857, %r286, 134744072;
	xor.b32  	%r858, %r855, %r854;
	and.b32  	%r284, %r858, %r857;
	// begin inline asm
	prmt.b32 %r284, %r284, 0, 0xba98;
	// end inline asm
	// begin inline asm
	prmt.b32 %r286, %r286, 0, 0xba98;
	// end inline asm
	xor.b32  	%r859, %r286, 2139062143;
	not.b32 	%r860, %r284;
	and.b32  	%r861, %r856, %r860;
	and.b32  	%r862, %r859, %r284;
	or.b32  	%r863, %r861, %r862;
	st.shared.u32 	[%r13+24320], %r863;
	shr.u32 	%r864, %r854, 4;
	and.b32  	%r290, %r864, 252645135;
	add.s32 	%r865, %r290, 2021161080;
	xor.b32  	%r866, %r865, -2139062144;
	xor.b32  	%r867, %r290, 134744072;
	xor.b32  	%r868, %r865, %r864;
	and.b32  	%r288, %r868, %r867;
	// begin inline asm
	prmt.b32 %r288, %r288, 0, 0xba98;
	// end inline asm
	// begin inline asm
	prmt.b32 %r290, %r290, 0, 0xba98;
	// end inline asm
	xor.b32  	%r869, %r290, 2139062143;
	not.b32 	%r870, %r288;
	and.b32  	%r871, %r866, %r870;
	and.b32  	%r872, %r869, %r288;
	or.b32  	%r873, %r871, %r872;
	st.shared.u32 	[%r13+24336], %r873;
	ld.global.nc.u16 	%rs27, [%rd262+-2];
	cvt.u32.u16 	%r874, %rs27;
	ld.global.nc.u16 	%rs28, [%rd262];
	cvt.u32.u16 	%r875, %rs28;
	shl.b32 	%r876, %r875, 16;
	or.b32  	%r877, %r876, %r874;
	and.b32  	%r294, %r877, 252645135;
	add.s32 	%r878, %r294, 2021161080;
	xor.b32  	%r879, %r878, -2139062144;
	xor.b32  	%r880, %r294, 134744072;
	xor.b32  	%r881, %r878, %r877;
	and.b32  	%r292, %r881, %r880;
	// begin inline asm
	prmt.b32 %r292, %r292, 0, 0xba98;
	// end inline asm
	// begin inline asm
	prmt.b32 %r294, %r294, 0, 0xba98;
	// end inline asm
	xor.b32  	%r882, %r294, 2139062143;
	not.b32 	%r883, %r292;
	and.b32  	%r884, %r879, %r883;
	and.b32  	%r885, %r882, %r292;
	or.b32  	%r886, %r884, %r885;
	st.shared.u32 	[%r13+26752], %r886;
	shr.u32 	%r887, %r877, 4;
	and.b32  	%r298, %r887, 252645135;
	add.s32 	%r888, %r298, 2021161080;
	xor.b32  	%r889, %r888, -2139062144;
	xor.b32  	%r890, %r298, 134744072;
	xor.b32  	%r891, %r888, %r887;
	and.b32  	%r296, %r891, %r890;
	// begin inline asm
	prmt.b32 %r296, %r296, 0, 0xba98;
	// end inline asm
	// begin inline asm
	prmt.b32 %r298, %r298, 0, 0xba98;
	// end inline asm
	xor.b32  	%r892, %r298, 2139062143;
	not.b32 	%r893, %r296;
	and.b32  	%r894, %r889, %r893;
	and.b32  	%r895, %r892, %r296;
	or.b32  	%r896, %r894, %r895;
	st.shared.u32 	[%r13+26768], %r896;
	ld.global.nc.u16 	%rs29, [%rd258+-2];
	cvt.u32.u16 	%r897, %rs29;
	ld.global.nc.u16 	%rs30, [%rd258];
	cvt.u32.u16 	%r898, %rs30;
	shl.b32 	%r899, %r898, 16;
	or.b32  	%r900, %r899, %r897;
	and.b32  	%r302, %r900, 252645135;
	add.s32 	%r901, %r302, 2021161080;
	xor.b32  	%r902, %r901, -2139062144;
	xor.b32  	%r903, %r302, 134744072;
	xor.b32  	%r904, %r901, %r900;
	and.b32  	%r300, %r904, %r903;
	// begin inline asm
	prmt.b32 %r300, %r300, 0, 0xba98;
	// end inline asm
	// begin inline asm
	prmt.b32 %r302, %r302, 0, 0xba98;
	// end inline asm
	xor.b32  	%r905, %r302, 2139062143;
	not.b32 	%r906, %r300;
	and.b32  	%r907, %r902, %r906;
	and.b32  	%r908, %r905, %r300;
	or.b32  	%r909, %r907, %r908;
	st.shared.u32 	[%r13+29184], %r909;
	shr.u32 	%r910, %r900, 4;
	and.b32  	%r306, %r910, 252645135;
	add.s32 	%r911, %r306, 2021161080;
	xor.b32  	%r912, %r911, -2139062144;
	xor.b32  	%r913, %r306, 134744072;
	xor.b32  	%r914, %r911, %r910;
	and.b32  	%r304, %r914, %r913;
	// begin inline asm
	prmt.b32 %r304, %r304, 0, 0xba98;
	// end inline asm
	// begin inline asm
	prmt.b32 %r306, %r306, 0, 0xba98;
	// end inline asm
	xor.b32  	%r915, %r306, 2139062143;
	not.b32 	%r916, %r304;
	and.b32  	%r917, %r912, %r916;
	and.b32  	%r918, %r915, %r304;
	or.b32  	%r919, %r917, %r918;
	st.shared.u32 	[%r13+29200], %r919;
	ld.global.nc.u16 	%rs31, [%rd254+-2];
	cvt.u32.u16 	%r920, %rs31;
	ld.global.nc.u16 	%rs32, [%rd254];
	cvt.u32.u16 	%r921, %rs32;
	shl.b32 	%r922, %r921, 16;
	or.b32  	%r923, %r922, %r920;
	and.b32  	%r310, %r923, 252645135;
	add.s32 	%r924, %r310, 2021161080;
	xor.b32  	%r925, %r924, -2139062144;
	xor.b32  	%r926, %r310, 134744072;
	xor.b32  	%r927, %r924, %r923;
	and.b32  	%r308, %r927, %r926;
	// begin inline asm
	prmt.b32 %r308, %r308, 0, 0xba98;
	// end inline asm
	// begin inline asm
	prmt.b32 %r310, %r310, 0, 0xba98;
	// end inline asm
	xor.b32  	%r928, %r310, 2139062143;
	not.b32 	%r929, %r308;
	and.b32  	%r930, %r925, %r929;
	and.b32  	%r931, %r928, %r308;
	or.b32  	%r932, %r930, %r931;
	st.shared.u32 	[%r13+31616], %r932;
	shr.u32 	%r933, %r923, 4;
	and.b32  	%r314, %r933, 252645135;
	add.s32 	%r934, %r314, 2021161080;
	xor.b32  	%r935, %r934, -2139062144;
	xor.b32  	%r936, %r314, 134744072;
	xor.b32  	%r937, %r934, %r933;
	and.b32  	%r312, %r937, %r936;
	// begin inline asm
	prmt.b32 %r312, %r312, 0, 0xba98;
	// end inline asm
	// begin inline asm
	prmt.b32 %r314, %r314, 0, 0xba98;
	// end inline asm
	xor.b32  	%r938, %r314, 2139062143;
	not.b32 	%r939, %r312;
	and.b32  	%r940, %r935, %r939;
	and.b32  	%r941, %r938, %r312;
	or.b32  	%r942, %r940, %r941;
	st.shared.u32 	[%r13+31632], %r942;
	ld.global.nc.u16 	%rs33, [%rd250+-2];
	cvt.u32.u16 	%r943, %rs33;
	ld.global.nc.u16 	%rs34, [%rd250];
	cvt.u32.u16 	%r944, %rs34;
	shl.b32 	%r945, %r944, 16;
	or.b32  	%r946, %r945, %r943;
	and.b32  	%r318, %r946, 252645135;
	add.s32 	%r947, %r318, 2021161080;
	xor.b32  	%r948, %r947, -2139062144;
	xor.b32  	%r949, %r318, 134744072;
	xor.b32  	%r950, %r947, %r946;
	and.b32  	%r316, %r950, %r949;
	// begin inline asm
	prmt.b32 %r316, %r316, 0, 0xba98;
	// end inline asm
	// begin inline asm
	prmt.b32 %r318, %r318, 0, 0xba98;
	// end inline asm
	xor.b32  	%r951, %r318, 2139062143;
	not.b32 	%r952, %r316;
	and.b32  	%r953, %r948, %r952;
	and.b32  	%r954, %r951, %r316;
	or.b32  	%r955, %r953, %r954;
	st.shared.u32 	[%r13+34048], %r955;
	shr.u32 	%r956, %r946, 4;
	and.b32  	%r322, %r956, 252645135;
	add.s32 	%r957, %r322, 2021161080;
	xor.b32  	%r958, %r957, -2139062144;
	xor.b32  	%r959, %r322, 134744072;
	xor.b32  	%r960, %r957, %r956;
	and.b32  	%r320, %r960, %r959;
	// begin inline asm
	prmt.b32 %r320, %r320, 0, 0xba98;
	// end inline asm
	// begin inline asm
	prmt.b32 %r322, %r322, 0, 0xba98;
	// end inline asm
	xor.b32  	%r961, %r322, 2139062143;
	not.b32 	%r962, %r320;
	and.b32  	%r963, %r958, %r962;
	and.b32  	%r964, %r961, %r320;
	or.b32  	%r965, %r963, %r964;
	st.shared.u32 	[%r13+34064], %r965;
	ld.global.nc.u16 	%rs35, [%rd246+-2];
	cvt.u32.u16 	%r966, %rs35;
	ld.global.nc.u16 	%rs36, [%rd246];
	cvt.u32.u16 	%r967, %rs36;
	shl.b32 	%r968, %r967, 16;
	or.b32  	%r969, %r968, %r966;
	and.b32  	%r326, %r969, 252645135;
	add.s32 	%r970, %r326, 2021161080;
	xor.b32  	%r971, %r970, -2139062144;
	xor.b32  	%r972, %r326, 134744072;
	xor.b32  	%r973, %r970, %r969;
	and.b32  	%r324, %r973, %r972;
	// begin inline asm
	prmt.b32 %r324, %r324, 0, 0xba98;
	// end inline asm
	// begin inline asm
	prmt.b32 %r326, %r326, 0, 0xba98;
	// end inline asm
	xor.b32  	%r974, %r326, 2139062143;
	not.b32 	%r975, %r324;
	and.b32  	%r976, %r971, %r975;
	and.b32  	%r977, %r974, %r324;
	or.b32  	%r978, %r976, %r977;
	st.shared.u32 	[%r13+36480], %r978;
	shr.u32 	%r979, %r969, 4;
	and.b32  	%r330, %r979, 252645135;
	add.s32 	%r980, %r330, 2021161080;
	xor.b32  	%r981, %r980, -2139062144;
	xor.b32  	%r982, %r330, 134744072;
	xor.b32  	%r983, %r980, %r979;
	and.b32  	%r328, %r983, %r982;
	// begin inline asm
	prmt.b32 %r328, %r328, 0, 0xba98;
	// end inline asm
	// begin inline asm
	prmt.b32 %r330, %r330, 0, 0xba98;
	// end inline asm
	xor.b32  	%r984, %r330, 2139062143;
	not.b32 	%r985, %r328;
	and.b32  	%r986, %r981, %r985;
	and.b32  	%r987, %r984, %r328;
	or.b32  	%r988, %r986, %r987;
	st.shared.u32 	[%r13+36496], %r988;
	ld.global.nc.u16 	%rs1, [%rd242];
	// begin inline asm
	{  cvt.f32.f16 %f51, %rs1;}

	// end inline asm
	st.shared.f32 	[%r14], %f51;
	ld.global.nc.u16 	%rs2, [%rd240];
	// begin inline asm
	{  cvt.f32.f16 %f52, %rs2;}

	// end inline asm
	st.shared.f32 	[%r14+9728], %f52;
	ld.global.nc.u16 	%rs3, [%rd238];
	// begin inline asm
	{  cvt.f32.f16 %f53, %rs3;}

	// end inline asm
	st.shared.f32 	[%r14+19456], %f53;
	ld.global.nc.u16 	%rs4, [%rd236];
	// begin inline asm
	{  cvt.f32.f16 %f54, %rs4;}

	// end inline asm
	st.shared.f32 	[%r14+29184], %f54;
	mad.lo.s64 	%rd275, %rd233, 9, %rd34;
	shl.b64 	%rd276, %rd275, 2;
	add.s64 	%rd277, %rd87, %rd276;
	ld.global.nc.u32 	%r989, [%rd277];
	st.shared.u32 	[%r10], %r989;
	ld.global.nc.u32 	%r990, [%rd277+1024];
	st.shared.u32 	[%r10+1024], %r990;
	ld.global.nc.u32 	%r991, [%rd277+2048];
	st.shared.u32 	[%r10+2048], %r991;
	bar.sync 	0;
	// begin inline asm
	ldmatrix.sync.aligned.m8n8.x4.b16 {%r332, %r333, %r334, %r335}, [%rd35];
	// end inline asm
	// begin inline asm
	ldmatrix.sync.aligned.m8n8.x4.b16 {%r336, %r337, %r338, %r339}, [%rd36];
	// end inline asm
	// begin inline asm
	ldmatrix.sync.aligned.m8n8.x4.b16 {%r340, %r341, %r342, %r343}, [%rd37];
	// end inline asm
	// begin inline asm
	ldmatrix.sync.aligned.m8n8.x4.b16 {%r344, %r345, %r346, %r347}, [%rd38];
	// end inline asm
	ld.shared.v4.f32 	{%f87, %f88, %f89, %f90}, [%r15];
	ld.shared.v4.f32 	{%f91, %f92, %f93, %f94}, [%r15+2432];
	ld.shared.u32 	%r358, [%r16];
	ld.shared.u32 	%r359, [%r16+16];
	ld.shared.v4.u32 	{%r348, %r364, %r380, %r396}, [%r17];
	// begin inline asm
	{.reg .f16 low,high;
  mov.b32 {low,high},%r348;
  cvt.f32.f16 %f55, low;}

	// end inline asm
	ld.shared.v4.u32 	{%r349, %r365, %r381, %r397}, [%r17+144];
	// begin inline asm
	{.reg .f16 low,high;
  mov.b32 {low,high},%r349;
  cvt.f32.f16 %f56, low;}

	// end inline asm
	mov.b32 	%r606, 0;
	mov.u32 	%r350, %r606;
	mov.u32 	%r351, %r606;
	mov.u32 	%r352, %r606;
	mov.u32 	%r353, %r606;
	// begin inline asm
	mma.sync.aligned.m16n8k32.row.col.s32.s8.s8.s32 {%r350, %r351, %r352, %r353}, {%r332, %r333, %r334, %r335}, {%r358, %r359}, {%r350, %r351, %r352, %r353};
	// end inline asm
	cvt.rn.f32.s32 	%f95, %r350;
	mul.f32 	%f96, %f87, %f95;
	fma.rn.f32 	%f97, %f96, %f55, %f540;
	cvt.rn.f32.s32 	%f98, %r351;
	mul.f32 	%f99, %f87, %f98;
	fma.rn.f32 	%f100, %f99, %f56, %f539;
	cvt.rn.f32.s32 	%f101, %r352;
	mul.f32 	%f102, %f91, %f101;
	fma.rn.f32 	%f103, %f102, %f55, %f538;
	cvt.rn.f32.s32 	%f104, %r353;
	mul.f32 	%f105, %f91, %f104;
	fma.rn.f32 	%f106, %f105, %f56, %f537;
	ld.shared.u32 	%r374, [%r16+32];
	ld.shared.u32 	%r375, [%r16+48];
	// begin inline asm
	{.reg .f16 low,high;
  mov.b32 {low,high},%r364;
  cvt.f32.f16 %f57, low;}

	// end inline asm
	// begin inline asm
	{.reg .f16 low,high;
  mov.b32 {low,high},%r365;
  cvt.f32.f16 %f58, low;}

	// end inline asm
	mov.u32 	%r366, %r606;
	mov.u32 	%r367, %r606;
	mov.u32 	%r368, %r606;
	mov.u32 	%r369, %r606;
	// begin inline asm
	mma.sync.aligned.m16n8k32.row.col.s32.s8.s8.s32 {%r366, %r367, %r368, %r369}, {%r336, %r337, %r338, %r339}, {%r374, %r375}, {%r366, %r367, %r368, %r369};
	// end inline asm
	cvt.rn.f32.s32 	%f107, %r366;
	mul.f32 	%f108, %f88, %f107;
	fma.rn.f32 	%f109, %f108, %f57, %f97;
	cvt.rn.f32.s32 	%f110, %r367;
	mul.f32 	%f111, %f88, %f110;
	fma.rn.f32 	%f112, %f111, %f58, %f100;
	cvt.rn.f32.s32 	%f113, %r368;
	mul.f32 	%f114, %f92, %f113;
	fma.rn.f32 	%f115, %f114, %f57, %f103;
	cvt.rn.f32.s32 	%f116, %r369;
	mul.f32 	%f117, %f92, %f116;
	fma.rn.f32 	%f118, %f117, %f58, %f106;
	ld.shared.u32 	%r390, [%r16+64];
	ld.shared.u32 	%r391, [%r16+80];
	// begin inline asm
	{.reg .f16 low,high;
  mov.b32 {low,high},%r380;
  cvt.f32.f16 %f59, low;}

	// end inline asm
	// begin inline asm
	{.reg .f16 low,high;
  mov.b32 {low,high},%r381;
  cvt.f32.f16 %f60, low;}

	// end inline asm
	mov.u32 	%r382, %r606;
	mov.u32 	%r383, %r606;
	mov.u32 	%r384, %r606;
	mov.u32 	%r385, %r606;
	// begin inline asm
	mma.sync.aligned.m16n8k32.row.col.s32.s8.s8.s32 {%r382, %r383, %r384, %r385}, {%r340, %r341, %r342, %r343}, {%r390, %r391}, {%r382, %r383, %r384, %r385};
	// end inline asm
	cvt.rn.f32.s32 	%f119, %r382;
	mul.f32 	%f120, %f89, %f119;
	fma.rn.f32 	%f121, %f120, %f59, %f109;
	cvt.rn.f32.s32 	%f122, %r383;
	mul.f32 	%f123, %f89, %f122;
	fma.rn.f32 	%f124, %f123, %f60, %f112;
	cvt.rn.f32.s32 	%f125, %r384;
	mul.f32 	%f126, %f93, %f125;
	fma.rn.f32 	%f127, %f126, %f59, %f115;
	cvt.rn.f32.s32 	%f128, %r385;
	mul.f32 	%f129, %f93, %f128;
	fma.rn.f32 	%f130, %f129, %f60, %f118;
	ld.shared.u32 	%r406, [%r16+96];
	ld.shared.u32 	%r407, [%r16+112];
	// begin inline asm
	{.reg .f16 low,high;
  mov.b32 {low,high},%r396;
  cvt.f32.f16 %f61, low;}

	// end inline asm
	// begin inline asm
	{.reg .f16 low,high;
  mov.b32 {low,high},%r397;
  cvt.f32.f16 %f62, low;}

	// end inline asm
	mov.u32 	%r398, %r606;
	mov.u32 	%r399, %r606;
	mov.u32 	%r400, %r606;
	mov.u32 	%r401, %r606;
	// begin inline asm
	mma.sync.aligned.m16n8k32.row.col.s32.s8.s8.s32 {%r398, %r399, %r400, %r401}, {%r344, %r345, %r346, %r347}, {%r406, %r407}, {%r398, %r399, %r400, %r401};
	// end inline asm
	cvt.rn.f32.s32 	%f131, %r398;
	mul.f32 	%f132, %f90, %f131;
	fma.rn.f32 	%f133, %f132, %f61, %f121;
	cvt.rn.f32.s32 	%f134, %r399;
	mul.f32 	%f135, %f90, %f134;
	fma.rn.f32 	%f136, %f135, %f62, %f124;
	cvt.rn.f32.s32 	%f137, %r400;
	mul.f32 	%f138, %f94, %f137;
	fma.rn.f32 	%f139, %f138, %f61, %f127;
	cvt.rn.f32.s32 	%f140, %r401;
	mul.f32 	%f141, %f94, %f140;
	fma.rn.f32 	%f142, %f141, %f62, %f130;
	ld.shared.u32 	%r422, [%r16+1152];
	ld.shared.u32 	%r423, [%r16+1168];
	ld.shared.v4.u32 	{%r412, %r428, %r444, %r460}, [%r17+1152];
	// begin inline asm
	{.reg .f16 low,high;
  mov.b32 {low,high},%r412;
  cvt.f32.f16 %f63, low;}

	// end inline asm
	ld.shared.v4.u32 	{%r413, %r429, %r445, %r461}, [%r17+1296];
	// begin inline asm
	{.reg .f16 low,high;
  mov.b32 {low,high},%r413;
  cvt.f32.f16 %f64, low;}

	// end inline asm
	mov.u32 	%r414, %r606;
	mov.u32 	%r415, %r606;
	mov.u32 	%r416, %r606;
	mov.u32 	%r417, %r606;
	// begin inline asm
	mma.sync.aligned.m16n8k32.row.col.s32.s8.s8.s32 {%r414, %r415, %r416, %r417}, {%r332, %r333, %r334, %r335}, {%r422, %r423}, {%r414, %r415, %r416, %r417};
	// end inline asm
	cvt.rn.f32.s32 	%f143, %r414;
	mul.f32 	%f144, %f87, %f143;
	fma.rn.f32 	%f145, %f144, %f63, %f536;
	cvt.rn.f32.s32 	%f146, %r415;
	mul.f32 	%f147, %f87, %f146;
	fma.rn.f32 	%f148, %f147, %f64, %f535;
	cvt.rn.f32.s32 	%f149, %r416;
	mul.f32 	%f150, %f91, %f149;
	fma.rn.f32 	%f151, %f150, %f63, %f534;
	cvt.rn.f32.s32 	%f152, %r417;
	mul.f32 	%f153, %f91, %f152;
	fma.rn.f32 	%f154, %f153, %f64, %f533;
	ld.shared.u32 	%r438, [%r16+1184];
	ld.shared.u32 	%r439, [%r16+1200];
	// begin inline asm
	{.reg .f16 low,high;
  mov.b32 {low,high},%r428;
  cvt.f32.f16 %f65, low;}

	// end inline asm
	// begin inline asm
	{.reg .f16 low,high;
  mov.b32 {low,high},%r429;
  cvt.f32.f16 %f66, low;}

	// end inline asm
	mov.u32 	%r430, %r606;
	mov.u32 	%r431, %r606;
	mov.u32 	%r432, %r606;
	mov.u32 	%r433, %r606;
	// begin inline asm
	mma.sync.aligned.m16n8k32.row.col.s32.s8.s8.s32 {%r430, %r431, %r432, %r433}, {%r336, %r337, %r338, %r339}, {%r438, %r439}, {%r430, %r431, %r432, %r433};
	// end inline asm
	cvt.rn.f32.s32 	%f155, %r430;
	mul.f32 	%f156, %f88, %f155;
	fma.rn.f32 	%f157, %f156, %f65, %f145;
	cvt.rn.f32.s32 	%f158, %r431;
	mul.f32 	%f159, %f88, %f158;
	fma.rn.f32 	%f160, %f159, %f66, %f148;
	cvt.rn.f32.s32 	%f161, %r432;
	mul.f32 	%f162, %f92, %f161;
	fma.rn.f32 	%f163, %f162, %f65, %f151;
	cvt.rn.f32.s32 	%f164, %r433;
	mul.f32 	%f165, %f92, %f164;
	fma.rn.f32 	%f166, %f165, %f66, %f154;
	ld.shared.u32 	%r454, [%r16+1216];
	ld.shared.u32 	%r455, [%r16+1232];
	// begin inline asm
	{.reg .f16 low,high;
  mov.b32 {low,high},%r444;
  cvt.f32.f16 %f67, low;}

	// end inline asm
	// begin inline asm
	{.reg .f16 low,high;
  mov.b32 {low,high},%r445;
  cvt.f32.f16 %f68, low;}

	// end inline asm
	mov.u32 	%r446, %r606;
	mov.u32 	%r447, %r606;
	mov.u32 	%r448, %r606;
	mov.u32 	%r449, %r606;
	// begin inline asm
	mma.sync.aligned.m16n8k32.row.col.s32.s8.s8.s32 {%r446, %r447, %r448, %r449}, {%r340, %r341, %r342, %r343}, {%r454, %r455}, {%r446, %r447, %r448, %r449};
	// end inline asm
	cvt.rn.f32.s32 	%f167, %r446;
	mul.f32 	%f168, %f89, %f167;
	fma.rn.f32 	%f169, %f168, %f67, %f157;
	cvt.rn.f32.s32 	%f170, %r447;
	mul.f32 	%f171, %f89, %f170;
	fma.rn.f32 	%f172, %f171, %f68, %f160;
	cvt.rn.f32.s32 	%f173, %r448;
	mul.f32 	%f174, %f93, %f173;
	fma.rn.f32 	%f175, %f174, %f67, %f163;
	cvt.rn.f32.s32 	%f176, %r449;
	mul.f32 	%f177, %f93, %f176;
	fma.rn.f32 	%f178, %f177, %f68, %f166;
	ld.shared.u32 	%r470, [%r16+1248];
	ld.shared.u32 	%r471, [%r16+1264];
	// begin inline asm
	{.reg .f16 low,high;
  mov.b32 {low,high},%r460;
  cvt.f32.f16 %f69, low;}

	// end inline asm
	// begin inline asm
	{.reg .f16 low,high;
  mov.b32 {low,high},%r461;
  cvt.f32.f16 %f70, low;}

	// end inline asm
	mov.u32 	%r462, %r606;
	mov.u32 	%r463, %r606;
	mov.u32 	%r464, %r606;
	mov.u32 	%r465, %r606;
	// begin inline asm
	mma.sync.aligned.m16n8k32.row.col.s32.s8.s8.s32 {%r462, %r463, %r464, %r465}, {%r344, %r345, %r346, %r347}, {%r470, %r471}, {%r462, %r463, %r464, %r465};
	// end inline asm
	cvt.rn.f32.s32 	%f179, %r462;
	mul.f32 	%f180, %f90, %f179;
	fma.rn.f32 	%f181, %f180, %f69, %f169;
	cvt.rn.f32.s32 	%f182, %r463;
	mul.f32 	%f183, %f90, %f182;
	fma.rn.f32 	%f184, %f183, %f70, %f172;
	cvt.rn.f32.s32 	%f185, %r464;
	mul.f32 	%f186, %f94, %f185;
	fma.rn.f32 	%f187, %f186, %f69, %f175;
	cvt.rn.f32.s32 	%f188, %r465;
	mul.f32 	%f189, %f94, %f188;
	fma.rn.f32 	%f190, %f189, %f70, %f178;
	bar.sync 	0;
	mad.lo.s64 	%rd278, %rd33, 144, %rd277;
	ld.global.nc.u32 	%r992, [%rd278];
	st.shared.u32 	[%r10], %r992;
	ld.global.nc.u32 	%r993, [%rd278+1024];
	st.shared.u32 	[%r10+1024], %r993;
	ld.global.nc.u32 	%r994, [%rd278+2048];
	st.shared.u32 	[%r10+2048], %r994;
	bar.sync 	0;
	// begin inline asm
	ldmatrix.sync.aligned.m8n8.x4.b16 {%r476, %r477, %r478, %r479}, [%rd39];
	// end inline asm
	// begin inline asm
	ldmatrix.sync.aligned.m8n8.x4.b16 {%r480, %r481, %r482, %r483}, [%rd40];
	// end inline asm
	// begin inline asm
	ldmatrix.sync.aligned.m8n8.x4.b16 {%r484, %r485, %r486, %r487}, [%rd41];
	// end inline asm
	// begin inline asm
	ldmatrix.sync.aligned.m8n8.x4.b16 {%r488, %r489, %r490, %r491}, [%rd42];
	// end inline asm
	ld.shared.v4.f32 	{%f191, %f192, %f193, %f194}, [%r15+16];
	ld.shared.v4.f32 	{%f195, %f196, %f197, %f198}, [%r15+2448];
	ld.shared.u32 	%r502, [%r16];
	ld.shared.u32 	%r503, [%r16+16];
	ld.shared.v4.u32 	{%r492, %r508, %r524, %r540}, [%r17];
	// begin inline asm
	{.reg .f16 low,high;
  mov.b32 {low,high},%r492;
  cvt.f32.f16 %f71, low;}

	// end inline asm
	ld.shared.v4.u32 	{%r493, %r509, %r525, %r541}, [%r17+144];
	// begin inline asm
	{.reg .f16 low,high;
  mov.b32 {low,high},%r493;
  cvt.f32.f16 %f72, low;}

	// end inline asm
	mov.u32 	%r494, %r606;
	mov.u32 	%r495, %r606;
	mov.u32 	%r496, %r606;
	mov.u32 	%r497, %r606;
	// begin inline asm
	mma.sync.aligned.m16n8k32.row.col.s32.s8.s8.s32 {%r494, %r495, %r496, %r497}, {%r476, %r477, %r478, %r479}, {%r502, %r503}, {%r494, %r495, %r496, %r497};
	// end inline asm
	cvt.rn.f32.s32 	%f199, %r494;
	mul.f32 	%f200, %f191, %f199;
	fma.rn.f32 	%f201, %f200, %f71, %f133;
	cvt.rn.f32.s32 	%f202, %r495;
	mul.f32 	%f203, %f191, %f202;
	fma.rn.f32 	%f204, %f203, %f72, %f136;
	cvt.rn.f32.s32 	%f205, %r496;
	mul.f32 	%f206, %f195, %f205;
	fma.rn.f32 	%f207, %f206, %f71, %f139;
	cvt.rn.f32.s32 	%f208, %r497;
	mul.f32 	%f209, %f195, %f208;
	fma.rn.f32 	%f210, %f209, %f72, %f142;
	ld.shared.u32 	%r518, [%r16+32];
	ld.shared.u32 	%r519, [%r16+48];
	// begin inline asm
	{.reg .f16 low,high;
  mov.b32 {low,high},%r508;
  cvt.f32.f16 %f73, low;}

	// end inline asm
	// begin inline asm
	{.reg .f16 low,high;
  mov.b32 {low,high},%r509;
  cvt.f32.f16 %f74, low;}

	// end inline asm
	mov.u32 	%r510, %r606;
	mov.u32 	%r511, %r606;
	mov.u32 	%r512, %r606;
	mov.u32 	%r513, %r606;
	// begin inline asm
	mma.sync.aligned.m16n8k32.row.col.s32.s8.s8.s32 {%r510, %r511, %r512, %r513}, {%r480, %r481, %r482, %r483}, {%r518, %r519}, {%r510, %r511, %r512, %r513};
	// end inline asm
	cvt.rn.f32.s32 	%f211, %r510;
	mul.f32 	%f212, %f192, %f211;
	fma.rn.f32 	%f213, %f212, %f73, %f201;
	cvt.rn.f32.s32 	%f214, %r511;
	mul.f32 	%f215, %f192, %f214;
	fma.rn.f32 	%f216, %f215, %f74, %f204;
	cvt.rn.f32.s32 	%f217, %r512;
	mul.f32 	%f218, %f196, %f217;
	fma.rn.f32 	%f219, %f218, %f73, %f207;
	cvt.rn.f32.s32 	%f220, %r513;
	mul.f32 	%f221, %f196, %f220;
	fma.rn.f32 	%f222, %f221, %f74, %f210;
	ld.shared.u32 	%r534, [%r16+64];
	ld.shared.u32 	%r535, [%r16+80];
	// begin inline asm
	{.reg .f16 low,high;
  mov.b32 {low,high},%r524;
  cvt.f32.f16 %f75, low;}

	// end inline asm
	// begin inline asm
	{.reg .f16 low,high;
  mov.b32 {low,high},%r525;
  cvt.f32.f16 %f76, low;}

	// end inline asm
	mov.u32 	%r526, %r606;
	mov.u32 	%r527, %r606;
	mov.u32 	%r528, %r606;
	mov.u32 	%r529, %r606;
	// begin inline asm
	mma.sync.aligned.m16n8k32.row.col.s32.s8.s8.s32 {%r526, %r527, %r528, %r529}, {%r484, %r485, %r486, %r487}, {%r534, %r535}, {%r526, %r527, %r528, %r529};
	// end inline asm
	cvt.rn.f32.s32 	%f223, %r526;
	mul.f32 	%f224, %f193, %f223;
	fma.rn.f32 	%f225, %f224, %f75, %f213;
	cvt.rn.f32.s32 	%f226, %r527;
	mul.f32 	%f227, %f193, %f226;
	fma.rn.f32 	%f228, %f227, %f76, %f216;
	cvt.rn.f32.s32 	%f229, %r528;
	mul.f32 	%f230, %f197, %f229;
	fma.rn.f32 	%f231, %f230, %f75, %f219;
	cvt.rn.f32.s32 	%f232, %r529;
	mul.f32 	%f233, %f197, %f232;
	fma.rn.f32 	%f234, %f233, %f76, %f222;
	ld.shared.u32 	%r550, [%r16+96];
	ld.shared.u32 	%r551, [%r16+112];
	// begin inline asm
	{.reg .f16 low,high;
  mov.b32 {low,high},%r540;
  cvt.f32.f16 %f77, low;}

	// end inline asm
	// begin inline asm
	{.reg .f16 low,high;
  mov.b32 {low,high},%r541;
  cvt.f32.f16 %f78, low;}

	// end inline asm
	mov.u32 	%r542, %r606;
	mov.u32 	%r543, %r606;
	mov.u32 	%r544, %r606;
	mov.u32 	%r545, %r606;
	// begin inline asm
	mma.sync.aligned.m16n8k32.row.col.s32.s8.s8.s32 {%r542, %r543, %r544, %r545}, {%r488, %r489, %r490, %r491}, {%r550, %r551}, {%r542, %r543, %r544, %r545};
	// end inline asm
	cvt.rn.f32.s32 	%f235, %r542;
	mul.f32 	%f236, %f194, %f235;
	fma.rn.f32 	%f540, %f236, %f77, %f225;
	cvt.rn.f32.s32 	%f237, %r543;
	mul.f32 	%f238, %f194, %f237;
	fma.rn.f32 	%f539, %f238, %f78, %f228;
	cvt.rn.f32.s32 	%f239, %r544;
	mul.f32 	%f240, %f198, %f239;
	fma.rn.f32 	%f538, %f240, %f77, %f231;
	cvt.rn.f32.s32 	%f241, %r545;
	mul.f32 	%f242, %f198, %f241;
	fma.rn.f32 	%f537, %f242, %f78, %f234;
	ld.shared.u32 	%r566, [%r16+1152];
	ld.shared.u32 	%r567, [%r16+1168];
	ld.shared.v4.u32 	{%r556, %r572, %r588, %r604}, [%r17+1152];
	// begin inline asm
	{.reg .f16 low,high;
  mov.b32 {low,high},%r556;
  cvt.f32.f16 %f79, low;}

	// end inline asm
	ld.shared.v4.u32 	{%r557, %r573, %r589, %r605}, [%r17+1296];
	// begin inline asm
	{.reg .f16 low,high;
  mov.b32 {low,high},%r557;
  cvt.f32.f16 %f80, low;}

	// end inline asm
	mov.u32 	%r558, %r606;
	mov.u32 	%r559, %r606;
	mov.u32 	%r560, %r606;
	mov.u32 	%r561, %r606;
	// begin inline asm
	mma.sync.aligned.m16n8k32.row.col.s32.s8.s8.s32 {%r558, %r559, %r560, %r561}, {%r476, %r477, %r478, %r479}, {%r566, %r567}, {%r558, %r559, %r560, %r561};
	// end inline asm
	cvt.rn.f32.s32 	%f243, %r558;
	mul.f32 	%f244, %f191, %f243;
	fma.rn.f32 	%f245, %f244, %f79, %f181;
	cvt.rn.f32.s32 	%f246, %r559;
	mul.f32 	%f247, %f191, %f246;
	fma.rn.f32 	%f248, %f247, %f80, %f184;
	cvt.rn.f32.s32 	%f249, %r560;
	mul.f32 	%f250, %f195, %f249;
	fma.rn.f32 	%f251, %f250, %f79, %f187;
	cvt.rn.f32.s32 	%f252, %r561;
	mul.f32 	%f253, %f195, %f252;
	fma.rn.f32 	%f254, %f253, %f80, %f190;
	ld.shared.u32 	%r582, [%r16+1184];
	ld.shared.u32 	%r583, [%r16+1200];
	// begin inline asm
	{.reg .f16 low,high;
  mov.b32 {low,high},%r572;
  cvt.f32.f16 %f81, low;}

	// end inline asm
	// begin inline asm
	{.reg .f16 low,high;
  mov.b32 {low,high},%r573;
  cvt.f32.f16 %f82, low;}

	// end inline asm
	mov.u32 	%r574, %r606;
	mov.u32 	%r575, %r606;
	mov.u32 	%r576, %r606;
	mov.u32 	%r577, %r606;
	// begin inline asm
	mma.sync.aligned.m16n8k32.row.col.s32.s8.s8.s32 {%r574, %r575, %r576, %r577}, {%r480, %r481, %r482, %r483}, {%r582, %r583}, {%r574, %r575, %r576, %r577};
	// end inline asm
	cvt.rn.f32.s32 	%f255, %r574;
	mul.f32 	%f256, %f192, %f255;
	fma.rn.f32 	%f257, %f256, %f81, %f245;
	cvt.rn.f32.s32 	%f258, %r575;
	mul.f32 	%f259, %f192, %f258;
	fma.rn.f32 	%f260, %f259, %f82, %f248;
	cvt.rn.f32.s32 	%f261, %r576;
	mul.f32 	%f262, %f196, %f261;
	fma.rn.f32 	%f263, %f262, %f81, %f251;
	cvt.rn.f32.s32 	%f264, %r577;
	mul.f32 	%f265, %f196, %f264;
	fma.rn.f32 	%f266, %f265, %f82, %f254;
	ld.shared.u32 	%r598, [%r16+1216];
	ld.shared.u32 	%r599, [%r16+1232];
	// begin inline asm
	{.reg .f16 low,high;
  mov.b32 {low,high},%r588;
  cvt.f32.f16 %f83, low;}

	// end inline asm
	// begin inline asm
	{.reg .f16 low,high;
  mov.b32 {low,high},%r589;
  cvt.f32.f16 %f84, low;}

	// end inline asm
	mov.u32 	%r590, %r606;
	mov.u32 	%r591, %r606;
	mov.u32 	%r592, %r606;
	mov.u32 	%r593, %r606;
	// begin inline asm
	mma.sync.aligned.m16n8k32.row.col.s32.s8.s8.s32 {%r590, %r591, %r592, %r593}, {%r484, %r485, %r486, %r487}, {%r598, %r599}, {%r590, %r591, %r592, %r593};
	// end inline asm
	cvt.rn.f32.s32 	%f267, %r590;
	mul.f32 	%f268, %f193, %f267;
	fma.rn.f32 	%f269, %f268, %f83, %f257;
	cvt.rn.f32.s32 	%f270, %r591;
	mul.f32 	%f271, %f193, %f270;
	fma.rn.f32 	%f272, %f271, %f84, %f260;
	cvt.rn.f32.s32 	%f273, %r592;
	mul.f32 	%f274, %f197, %f273;
	fma.rn.f32 	%f275, %f274, %f83, %f263;
	cvt.rn.f32.s32 	%f276, %r593;
	mul.f32 	%f277, %f197, %f276;
	fma.rn.f32 	%f278, %f277, %f84, %f266;
	ld.shared.u32 	%r614, [%r16+1248];
	ld.shared.u32 	%r615, [%r16+1264];
	// begin inline asm
	{.reg .f16 low,high;
  mov.b32 {low,high},%r604;
  cvt.f32.f16 %f85, low;}

	// end inline asm
	// begin inline asm
	{.reg .f16 low,high;
  mov.b32 {low,high},%r605;
  cvt.f32.f16 %f86, low;}

	// end inline asm
	mov.u32 	%r607, %r606;
	mov.u32 	%r608, %r606;
	mov.u32 	%r609, %r606;
	// begin inline asm
	mma.sync.aligned.m16n8k32.row.col.s32.s8.s8.s32 {%r606, %r607, %r608, %r609}, {%r488, %r489, %r490, %r491}, {%r614, %r615}, {%r606, %r607, %r608, %r609};
	// end inline asm
	cvt.rn.f32.s32 	%f279, %r606;
	mul.f32 	%f280, %f194, %f279;
	fma.rn.f32 	%f536, %f280, %f85, %f269;
	cvt.rn.f32.s32 	%f281, %r607;
	mul.f32 	%f282, %f194, %f281;
	fma.rn.f32 	%f535, %f282, %f86, %f272;
	cvt.rn.f32.s32 	%f283, %r608;
	mul.f32 	%f284, %f198, %f283;
	fma.rn.f32 	%f534, %f284, %f85, %f275;
	cvt.rn.f32.s32 	%f285, %r609;
	mul.f32 	%f286, %f198, %f285;
	fma.rn.f32 	%f533, %f286, %f86, %f278;
	bar.sync 	0;
	add.s32 	%r1895, %r1895, 8;
	add.s32 	%r1900, %r1900, 8;
	setp.lt.s32 	%p21, %r1895, %r119;
	@%p21 bra 	$L__BB24_39;
$L__BB24_40:
	setp.gt.s32 	%p22, %r12, %r33;
	@%p22 bra 	$L__BB24_42;
	ld.shared.u32 	%r995, [%r18];
	mad.lo.s32 	%r996, %r995, %r68, %r11;
	cvt.s64.s32 	%rd279, %r996;
	add.s64 	%rd280, %rd279, %rd86;
	shl.b64 	%rd281, %rd280, 2;
	add.s64 	%rd282, %rd1, %rd281;
	st.global.f32 	[%rd282], %f540;
$L__BB24_42:
	setp.ge.s32 	%p23, %r12, %r33;
	@%p23 bra 	$L__BB24_44;
	ld.shared.u32 	%r997, [%r18+4];
	mad.lo.s32 	%r998, %r997, %r68, %r11;
	cvt.s64.s32 	%rd283, %r998;
	add.s64 	%rd284, %rd283, %rd86;
	shl.b64 	%rd285, %rd284, 2;
	add.s64 	%rd286, %rd1, %rd285;
	st.global.f32 	[%rd286], %f539;
$L__BB24_44:
	setp.gt.s32 	%p24, %r12, %r33;
	@%p24 bra 	$L__BB24_46;
	ld.shared.u32 	%r999, [%r18];
	mul.lo.s32 	%r1000, %r999, %r68;
	cvt.s64.s32 	%rd287, %r1000;
	cvt.u64.u32 	%rd288, %r11;
	add.s64 	%rd289, %rd288, %rd287;
	add.s64 	%rd290, %rd289, %rd86;
	shl.b64 	%rd291, %rd290, 2;
	add.s64 	%rd292, %rd1, %rd291;
	st.global.f32 	[%rd292+32], %f538;
$L__BB24_46:
	setp.ge.s32 	%p25, %r12, %r33;
	@%p25 bra 	$L__BB24_48;
	ld.shared.u32 	%r1001, [%r18+4];
	mul.lo.s32 	%r1002, %r1001, %r68;
	cvt.s64.s32 	%rd293, %r1002;
	cvt.u64.u32 	%rd294, %r11;
	add.s64 	%rd295, %rd294, %rd293;
	add.s64 	%rd296, %rd295, %rd86;
	shl.b64 	%rd297, %rd296, 2;
	add.s64 	%rd298, %rd1, %rd297;
	st.global.f32 	[%rd298+32], %f537;
$L__BB24_48:
	setp.gt.s32 	%p26, %r19, %r33;
	@%p26 bra 	$L__BB24_50;
	ld.shared.u32 	%r1003, [%r18+32];
	mad.lo.s32 	%r1004, %r1003, %r68, %r11;
	cvt.s64.s32 	%rd299, %r1004;
	add.s64 	%rd300, %rd299, %rd86;
	shl.b64 	%rd301, %rd300, 2;
	add.s64 	%rd302, %rd1, %rd301;
	st.global.f32 	[%rd302], %f536;
$L__BB24_50:
	setp.gt.s32 	%p27, %r20, %r33;
	@%p27 bra 	$L__BB24_52;
	ld.shared.u32 	%r1005, [%r18+36];
	mad.lo.s32 	%r1006, %r1005, %r68, %r11;
	cvt.s64.s32 	%rd303, %r1006;
	add.s64 	%rd304, %rd303, %rd86;
	shl.b64 	%rd305, %rd304, 2;
	add.s64 	%rd306, %rd1, %rd305;
	st.global.f32 	[%rd306], %f535;
$L__BB24_52:
	setp.gt.s32 	%p28, %r19, %r33;
	@%p28 bra 	$L__BB24_54;
	ld.shared.u32 	%r1007, [%r18+32];
	mul.lo.s32 	%r1008, %r1007, %r68;
	cvt.s64.s32 	%rd307, %r1008;
	cvt.u64.u32 	%rd308, %r11;
	add.s64 	%rd309, %rd308, %rd307;
	add.s64 	%rd310, %rd309, %rd86;
	shl.b64 	%rd311, %rd310, 2;
	add.s64 	%rd312, %rd1, %rd311;
	st.global.f32 	[%rd312+32], %f534;
$L__BB24_54:
	setp.gt.s32 	%p29, %r20, %r33;
	@%p29 bra 	$L__BB24_56;
	ld.shared.u32 	%r1009, [%r18+36];
	mul.lo.s32 	%r1010, %r1009, %r68;
	cvt.s64.s32 	%rd313, %r1010;
	cvt.u64.u32 	%rd314, %r11;
	add.s64 	%rd315, %rd314, %rd313;
	add.s64 	%rd316, %rd315, %rd86;
	shl.b64 	%rd317, %rd316, 2;
	add.s64 	%rd318, %rd1, %rd317;
	st.global.f32 	[%rd318+32], %f533;
$L__BB24_56:
	add.s64 	%rd88, %rd450, %rd5;
	or.b64  	%rd319, %rd88, %rd5;
	and.b64  	%rd320, %rd319, -4294967296;
	setp.ne.s64 	%p30, %rd320, 0;
	@%p30 bra 	$L__BB24_58;
	cvt.u32.u64 	%r1012, %rd88;
	rem.u32 	%r1013, %r1012, %r119;
	cvt.u64.u32 	%rd455, %r1013;
	bra.uni 	$L__BB24_59;
$L__BB24_58:
	rem.s64 	%rd455, %rd88, %rd5;
$L__BB24_59:
	sub.s64 	%rd450, %rd88, %rd455;
	sub.s64 	%rd321, %rd25, %rd450;
	min.s64 	%rd457, %rd5, %rd321;
$L__BB24_60:
	cvt.u32.u64 	%r1903, %rd457;
	setp.lt.s64 	%p42, %rd450, %rd25;
	setp.eq.s32 	%p31, %r119, %r1903;
	and.pred  	%p32, %p42, %p31;
	mov.b32 	%r1895, 0;
	@%p32 bra 	$L__BB24_19;
$L__BB24_61:
	not.pred 	%p33, %p42;
	@%p33 bra 	$L__BB24_80;
	cvt.s64.s32 	%rd97, %rd450;
	mul.lo.s32 	%r44, %r70, %r1;
	cvt.s64.s32 	%rd323, %r44;
	mul.lo.s64 	%rd98, %rd323, %rd5;
	or.b64  	%rd324, %rd97, %rd98;
	and.b64  	%rd325, %rd324, -4294967296;
	setp.ne.s64 	%p34, %rd325, 0;
	@%p34 bra 	$L__BB24_64;
	cvt.u32.u64 	%r1016, %rd98;
	cvt.u32.u64 	%r1017, %rd97;
	div.u32 	%r1018, %r1017, %r1016;
	cvt.u64.u32 	%rd459, %r1018;
	bra.uni 	$L__BB24_65;
$L__BB24_64:
	div.s64 	%rd459, %rd97, %rd98;
$L__BB24_65:
	cvt.u32.u64 	%r45, %rd459;
	cvt.u64.u32 	%rd326, %r44;
	mul.lo.s64 	%rd327, %rd326, %rd5;
	mul.lo.s64 	%rd328, %rd327, %rd459;
	sub.s64 	%rd102, %rd450, %rd328;
	cvt.s64.s32 	%rd103, %rd102;
	mul.lo.s64 	%rd104, %rd7, %rd5;
	or.b64  	%rd329, %rd103, %rd104;
	and.b64  	%rd330, %rd329, -4294967296;
	setp.ne.s64 	%p35, %rd330, 0;
	@%p35 bra 	$L__BB24_67;
	cvt.u32.u64 	%r1019, %rd104;
	cvt.u32.u64 	%r1020, %rd103;
	div.u32 	%r1021, %r1020, %r1019;
	cvt.u64.u32 	%rd460, %r1021;
	bra.uni 	$L__BB24_68;
$L__BB24_67:
	div.s64 	%rd460, %rd103, %rd104;
$L__BB24_68:
	cvt.u32.u64 	%r46, %rd460;
	cvt.u64.u32 	%rd331, %r1;
	mul.lo.s64 	%rd332, %rd331, %rd5;
	mul.lo.s64 	%rd333, %rd332, %rd460;
	sub.s64 	%rd334, %rd102, %rd333;
	cvt.s64.s32 	%rd108, %rd334;
	or.b64  	%rd335, %rd108, %rd5;
	and.b64  	%rd336, %rd335, -4294967296;
	setp.ne.s64 	%p36, %rd336, 0;
	@%p36 bra 	$L__BB24_70;
	cvt.u32.u64 	%r1023, %rd108;
	div.u32 	%r1024, %r1023, %r119;
	cvt.u64.u32 	%rd461, %r1024;
	bra.uni 	$L__BB24_71;
$L__BB24_70:
	div.s64 	%rd461, %rd108, %rd5;
$L__BB24_71:
	cvt.u32.u64 	%r47, %rd461;
	mul.lo.s32 	%r1905, %r72, %r46;
	setp.eq.s64 	%p37, %rd144, 0;
	mov.b32 	%r1904, 0;
	@%p37 bra 	$L__BB24_76;
	shl.b64 	%rd337, %rd460, 32;
	shr.s64 	%rd338, %rd337, 30;
	add.s64 	%rd339, %rd4, %rd338;
	ld.global.nc.u32 	%r1904, [%rd339];
	add.s64 	%rd340, %rd337, 4294967296;
	shr.s64 	%rd341, %rd340, 30;
	add.s64 	%rd342, %rd4, %rd341;
	ld.global.nc.u32 	%r1026, [%rd342];
	sub.s32 	%r1027, %r1026, %r1904;
	shl.b32 	%r1028, %r47, 4;
	setp.ge.s32 	%p38, %r1028, %r1027;
	@%p38 bra 	$L__BB24_80;
	setp.gt.u32 	%p39, %r5, 15;
	bar.sync 	0;
	@%p39 bra 	$L__BB24_75;
	st.shared.u32 	[%r6], %r5;
$L__BB24_75:
	bar.sync 	0;
	mov.b32 	%r1905, 0;
$L__BB24_76:
	shl.b32 	%r1030, %r47, 4;
	add.s32 	%r1031, %r1904, %r1030;
	mad.lo.s32 	%r1032, %r1031, 36, %r1905;
	div.s32 	%r1033, %r46, %r69;
	mul.lo.s32 	%r52, %r1033, %r71;
	mul.lo.s32 	%r1034, %r66, %r45;
	shl.b32 	%r53, %r1034, 7;
	mul.wide.s32 	%rd343, %r1032, 4;
	add.s64 	%rd112, %rd3, %rd343;
	setp.ge.s32 	%p40, %r1895, %r1903;
	mov.f32 	%f549, 0f00000000;
	mov.f32 	%f550, %f549;
	mov.f32 	%f551, %f549;
	mov.f32 	%f552, %f549;
	mov.f32 	%f553, %f549;
	mov.f32 	%f554, %f549;
	mov.f32 	%f555, %f549;
	mov.f32 	%f556, %f549;
	@%p40 bra 	$L__BB24_79;
	shr.u32 	%r1035, %r4, 2;
	and.b32  	%r1036, %r4, 3;
	cvt.u64.u32 	%rd344, %r1035;
	shl.b32 	%r1037, %r1035, 3;
	or.b32  	%r1038, %r1037, %r1036;
	and.b32  	%r1039, %r4, 7;
	shl.b32 	%r1040, %r3, 2;
	shr.u32 	%r1041, %r4, 3;
	add.s32 	%r1042, %r1041, %r1040;
	cvt.u64.u32 	%rd345, %r1039;
	cvt.s64.s32 	%rd113, %r67;
	shl.b32 	%r1043, %r3, 4;
	and.b32  	%r1044, %r4, 15;
	and.b32  	%r1045, %r1035, 252;
	mad.lo.s32 	%r1046, %r3, 1216, %r1045;
	mad.lo.s32 	%r1047, %r1044, 76, %r1046;
	add.s32 	%r1048, %r1035, %r1043;
	mul.lo.s32 	%r1049, %r3, %r66;
	cvt.s64.s32 	%rd346, %r1049;
	mad.lo.s32 	%r1050, %r3, 76, %r1038;
	shl.b32 	%r1051, %r1050, 2;
	add.s32 	%r1053, %r121, %r1051;
	add.s32 	%r54, %r1053, 3136;
	shl.b32 	%r1054, %r66, 3;
	add.s32 	%r1055, %r1049, %r1054;
	cvt.s64.s32 	%rd347, %r1055;
	shl.b32 	%r1056, %r66, 4;
	add.s32 	%r1057, %r1056, %r1049;
	cvt.s64.s32 	%rd348, %r1057;
	add.s32 	%r1058, %r1057, %r1054;
	cvt.s64.s32 	%rd349, %r1058;
	shl.b32 	%r1059, %r66, 5;
	add.s32 	%r1060, %r1059, %r1049;
	cvt.s64.s32 	%rd350, %r1060;
	add.s32 	%r1061, %r1060, %r1054;
	cvt.s64.s32 	%rd351, %r1061;
	add.s32 	%r1062, %r1056, %r1060;
	cvt.s64.s32 	%rd352, %r1062;
	add.s32 	%r1063, %r1062, %r1054;
	cvt.s64.s32 	%rd353, %r1063;
	shl.b32 	%r1064, %r66, 6;
	add.s32 	%r1065, %r1064, %r1049;
	cvt.s64.s32 	%rd354, %r1065;
	add.s32 	%r1066, %r1065, %r1054;
	cvt.s64.s32 	%rd355, %r1066;
	add.s32 	%r1067, %r1056, %r1065;
	cvt.s64.s32 	%rd356, %r1067;
	add.s32 	%r1068, %r1067, %r1054;
	cvt.s64.s32 	%rd357, %r1068;
	add.s32 	%r1069, %r1059, %r1065;
	cvt.s64.s32 	%rd358, %r1069;
	add.s32 	%r1070, %r1069, %r1054;
	cvt.s64.s32 	%rd359, %r1070;
	add.s32 	%r1071, %r1056, %r1069;
	cvt.s64.s32 	%rd360, %r1071;
	add.s32 	%r1072, %r1071, %r1054;
	cvt.s64.s32 	%rd361, %r1072;
	mul.lo.s32 	%r1073, %r1042, %r66;
	cvt.s64.s32 	%rd362, %r1073;
	mad.lo.s32 	%r1074, %r1042, 76, %r1039;
	shl.b32 	%r1075, %r1074, 2;
	add.s32 	%r1076, %r121, 3392;
	add.s32 	%r55, %r1076, %r1075;
	add.s32 	%r1077, %r1073, %r1059;
	cvt.s64.s32 	%rd363, %r1077;
	add.s32 	%r1078, %r1064, %r1073;
	cvt.s64.s32 	%rd364, %r1078;
	add.s32 	%r1079, %r1078, %r1059;
	cvt.s64.s32 	%rd365, %r1079;
	cvt.u64.u32 	%rd114, %r5;
	mul.wide.u32 	%rd366, %r1047, 4;
	cvt.u64.u32 	%rd367, %r121;
	cvta.shared.u64 	%rd368, %rd367;
	add.s64 	%rd369, %rd368, %rd366;
	add.s64 	%rd115, %rd369, 3136;
	add.s64 	%rd116, %rd369, 3168;
	add.s64 	%rd117, %rd369, 3200;
	add.s64 	%rd118, %rd369, 3232;
	mad.lo.s32 	%r56, %r1048, 304, %r1076;
	mad.lo.s32 	%r1080, %r1035, 28, %r1038;
	shl.b32 	%r1081, %r1080, 2;
	add.s32 	%r1082, %r121, %r1081;
	add.s32 	%r57, %r1082, 80;
	mad.lo.s32 	%r1083, %r1036, 288, %r121;
	add.s32 	%r58, %r1083, 64;
	add.s64 	%rd119, %rd369, 3264;
	add.s64 	%rd120, %rd369, 3296;
	add.s64 	%rd121, %rd369, 3328;
	add.s64 	%rd122, %rd369, 3360;
	add.s64 	%rd123, %rd365, %rd345;
	add.s32 	%r1084, %r1895, %r53;
	add.s32 	%r1906, %r1084, %r52;
	add.s64 	%rd124, %rd364, %rd345;
	add.s64 	%rd125, %rd363, %rd345;
	add.s64 	%rd126, %rd362, %rd345;
	mul.wide.u32 	%rd370, %r1036, 4;
	add.s64 	%rd371, %rd370, %rd2;
	add.s64 	%rd127, %rd371, 4;
	add.s64 	%rd128, %rd344, %rd346;
	add.s64 	%rd129, %rd344, %rd361;
	add.s64 	%rd130, %rd344, %rd347;
	add.s64 	%rd131, %rd344, %rd360;
	add.s64 	%rd132, %rd344, %rd348;
	add.s64 	%rd133, %rd344, %rd359;
	add.s64 	%rd134, %rd344, %rd349;
	add.s64 	%rd135, %rd344, %rd358;
	add.s64 	%rd136, %rd344, %rd350;
	add.s64 	%rd137, %rd344, %rd357;
	add.s64 	%rd138, %rd344, %rd351;
	add.s64 	%rd139, %rd344, %rd356;
	add.s64 	%rd140, %rd344, %rd352;
	add.s64 	%rd141, %rd344, %rd355;
	add.s64 	%rd142, %rd344, %rd353;
	add.s64 	%rd143, %rd344, %rd354;
	mov.f32 	%f549, 0f00000000;
$L__BB24_78:
	cvt.s64.s32 	%rd380, %r1895;
	mul.lo.s64 	%rd381, %rd380, %rd113;
	cvt.s64.s32 	%rd382, %r1906;
	add.s64 	%rd383, %rd123, %rd382;
	mad.lo.s64 	%rd384, %rd383, 18, %rd2;
	add.s64 	%rd385, %rd124, %rd382;
	mad.lo.s64 	%rd386, %rd385, 18, %rd2;
	add.s64 	%rd387, %rd125, %rd382;
	mad.lo.s64 	%rd388, %rd387, 18, %rd2;
	add.s64 	%rd389, %rd126, %rd382;
	mad.lo.s64 	%rd390, %rd389, 18, %rd2;
	add.s64 	%rd391, %rd128, %rd382;
	mad.lo.s64 	%rd392, %rd391, 18, %rd127;
	add.s64 	%rd393, %rd129, %rd382;
	mad.lo.s64 	%rd394, %rd393, 18, %rd127;
	add.s64 	%rd395, %rd130, %rd382;
	mad.lo.s64 	%rd396, %rd395, 18, %rd127;
	add.s64 	%rd397, %rd131, %rd382;
	mad.lo.s64 	%rd398, %rd397, 18, %rd127;
	add.s64 	%rd399, %rd132, %rd382;
	mad.lo.s64 	%rd400, %rd399, 18, %rd127;
	add.s64 	%rd401, %rd133, %rd382;
	mad.lo.s64 	%rd402, %rd401, 18, %rd127;
	add.s64 	%rd403, %rd134, %rd382;
	mad.lo.s64 	%rd404, %rd403, 18, %rd127;
	add.s64 	%rd405, %rd135, %rd382;
	mad.lo.s64 	%rd406, %rd405, 18, %rd127;
	add.s64 	%rd407, %rd136, %rd382;
	mad.lo.s64 	%rd408, %rd407, 18, %rd127;
	add.s64 	%rd409, %rd137, %rd382;
	mad.lo.s64 	%rd410, %rd409, 18, %rd127;
	add.s64 	%rd411, %rd138, %rd382;
	mad.lo.s64 	%rd412, %rd411, 18, %rd127;
	add.s64 	%rd413, %rd139, %rd382;
	mad.lo.s64 	%rd414, %rd413, 18, %rd127;
	add.s64 	%rd415, %rd140, %rd382;
	mad.lo.s64 	%rd416, %rd415, 18, %rd127;
	add.s64 	%rd417, %rd141, %rd382;
	mad.lo.s64 	%rd418, %rd417, 18, %rd127;
	add.s64 	%rd419, %rd142, %rd382;
	mad.lo.s64 	%rd420, %rd419, 18, %rd127;
	add.s64 	%rd421, %rd143, %rd382;
	mad.lo.s64 	%rd422, %rd421, 18, %rd127;
	ld.global.nc.u16 	%rs41, [%rd392+-2];
	cvt.u32.u16 	%r1501, %rs41;
	ld.global.nc.u16 	%rs42, [%rd392];
	cvt.u32.u16 	%r1502, %rs42;
	shl.b32 	%r1503, %r1502, 16;
	or.b32  	%r1504, %r1503, %r1501;
	and.b32  	%r1087, %r1504, 252645135;
	add.s32 	%r1505, %r1087, 2021161080;
	xor.b32  	%r1506, %r1505, -2139062144;
	xor.b32  	%r1507, %r1087, 134744072;
	xor.b32  	%r1508, %r1505, %r1504;
	and.b32  	%r1085, %r1508, %r1507;
	// begin inline asm
	prmt.b32 %r1085, %r1085, 0, 0xba98;
	// end inline asm
	// begin inline asm
	prmt.b32 %r1087, %r1087, 0, 0xba98;
	// end inline asm
	xor.b32  	%r1509, %r1087, 2139062143;
	not.b32 	%r1510, %r1085;
	and.b32  	%r1511, %r1506, %r1510;
	and.b32  	%r1512, %r1509, %r1085;
	or.b32  	%r1513, %r1511, %r1512;
	st.shared.u32 	[%r54], %r1513;
	shr.u32 	%r1514, %r1504, 4;
	and.b32  	%r1091, %r1514, 252645135;
	add.s32 	%r1515, %r1091, 2021161080;
	xor.b32  	%r1516, %r1515, -2139062144;
	xor.b32  	%r1517, %r1091, 134744072;
	xor.b32  	%r1518, %r1515, %r1514;
	and.b32  	%r1089, %r1518, %r1517;
	// begin inline asm
	prmt.b32 %r1089, %r1089, 0, 0xba98;
	// end inline asm
	// begin inline asm
	prmt.b32 %r1091, %r1091, 0, 0xba98;
	// end inline asm
	xor.b32  	%r1519, %r1091, 2139062143;
	not.b32 	%r1520, %r1089;
	and.b32  	%r1521, %r1516, %r1520;
	and.b32  	%r1522, %r1519, %r1089;
	or.b32  	%r1523, %r1521, %r1522;
	st.shared.u32 	[%r54+16], %r1523;
	ld.global.nc.u16 	%rs43, [%rd396+-2];
	cvt.u32.u16 	%r1524, %rs43;
	ld.global.nc.u16 	%rs44, [%rd396];
	cvt.u32.u16 	%r1525, %rs44;
	shl.b32 	%r1526, %r1525, 16;
	or.b32  	%r1527, %r1526, %r1524;
	and.b32  	%r1095, %r1527, 252645135;
	add.s32 	%r1528, %r1095, 2021161080;
	xor.b32  	%r1529, %r1528, -2139062144;
	xor.b32  	%r1530, %r1095, 134744072;
	xor.b32  	%r1531, %r1528, %r1527;
	and.b32  	%r1093, %r1531, %r1530;
	// begin inline asm
	prmt.b32 %r1093, %r1093, 0, 0xba98;
	// end inline asm
	// begin inline asm
	prmt.b32 %r1095, %r1095, 0, 0xba98;
	// end inline asm
	xor.b32  	%r1532, %r1095, 2139062143;
	not.b32 	%r1533, %r1093;
	and.b32  	%r1534, %r1529, %r1533;
	and.b32  	%r1535, %r1532, %r1093;
	or.b32  	%r1536, %r1534, %r1535;
	st.shared.u32 	[%r54+2432], %r1536;
	shr.u32 	%r1537, %r1527, 4;
	and.b32  	%r1099, %r1537, 252645135;
	add.s32 	%r1538, %r1099, 2021161080;
	xor.b32  	%r1539, %r1538, -2139062144;
	xor.b32  	%r1540, %r1099, 134744072;
	xor.b32  	%r1541, %r1538, %r1537;
	and.b32  	%r1097, %r1541, %r1540;
	// begin inline asm
	prmt.b32 %r1097, %r1097, 0, 0xba98;
	// end inline asm
	// begin inline asm
	prmt.b32 %r1099, %r1099, 0, 0xba98;
	// end inline asm
	xor.b32  	%r1542, %r1099, 2139062143;
	not.b32 	%r1543, %r1097;
	and.b32  	%r1544, %r1539, %r1543;
	and.b32  	%r1545, %r1542, %r1097;
	or.b32  	%r1546, %r1544, %r1545;
	st.shared.u32 	[%r54+2448], %r1546;
	ld.global.nc.u16 	%rs45, [%rd400+-2];
	cvt.u32.u16 	%r1547, %rs45;
	ld.global.nc.u16 	%rs46, [%rd400];
	cvt.u32.u16 	%r1548, %rs46;
	shl.b32 	%r1549, %r1548, 16;
	or.b32  	%r1550, %r1549, %r1547;
	and.b32  	%r1103, %r1550, 252645135;
	add.s32 	%r1551, %r1103, 2021161080;
	xor.b32  	%r1552, %r1551, -2139062144;
	xor.b32  	%r1553, %r1103, 134744072;
	xor.b32  	%r1554, %r1551, %r1550;
	and.b32  	%r1101, %r1554, %r1553;
	// begin inline asm
	prmt.b32 %r1101, %r1101, 0, 0xba98;
	// end inline asm
	// begin inline asm
	prmt.b32 %r1103, %r1103, 0, 0xba98;
	// end inline asm
	xor.b32  	%r1555, %r1103, 2139062143;
	not.b32 	%r1556, %r1101;
	and.b32  	%r1557, %r1552, %r1556;
	and.b32  	%r1558, %r1555, %r1101;
	or.b32  	%r1559, %r1557, %r1558;
	st.shared.u32 	[%r54+4864], %r1559;
	shr.u32 	%r1560, %r1550, 4;
	and.b32  	%r1107, %r1560, 252645135;
	add.s32 	%r1561, %r1107, 2021161080;
	xor.b32  	%r1562, %r1561, -2139062144;
	xor.b32  	%r1563, %r1107, 134744072;
	xor.b32  	%r1564, %r1561, %r1560;
	and.b32  	%r1105, %r1564, %r1563;
	// begin inline asm
	prmt.b32 %r1105, %r1105, 0, 0xba98;
	// end inline asm
	// begin inline asm
	prmt.b32 %r1107, %r1107, 0, 0xba98;
	// end inline asm
	xor.b32  	%r1565, %r1107, 2139062143;
	not.b32 	%r1566, %r1105;
	and.b32  	%r1567, %r1562, %r1566;
	and.b32  	%r1568, %r1565, %r1105;
	or.b32  	%r1569, %r1567, %r1568;
	st.shared.u32 	[%r54+4880], %r1569;
	ld.global.nc.u16 	%rs47, [%rd404+-2];
	cvt.u32.u16 	%r1570, %rs47;
	ld.global.nc.u16 	%rs48, [%rd404];
	cvt.u32.u16 	%r1571, %rs48;
	shl.b32 	%r1572, %r1571, 16;
	or.b32  	%r1573, %r1572, %r1570;
	and.b32  	%r1111, %r1573, 252645135;
	add.s32 	%r1574, %r1111, 2021161080;
	xor.b32  	%r1575, %r1574, -2139062144;
	xor.b32  	%r1576, %r1111, 134744072;
	xor.b32  	%r1577, %r1574, %r1573;
	and.b32  	%r1109, %r1577, %r1576;
	// begin inline asm
	prmt.b32 %r1109, %r1109, 0, 0xba98;
	// end inline asm
	// begin inline asm
	prmt.b32 %r1111, %r1111, 0, 0xba98;
	// end inline asm
	xor.b32  	%r1578, %r1111, 2139062143;
	not.b32 	%r1579, %r1109;
	and.b32  	%r1580, %r1575, %r1579;
	and.b32  	%r1581, %r1578, %r1109;
	or.b32  	%r1582, %r1580, %r1581;
	st.shared.u32 	[%r54+7296], %r1582;
	shr.u32 	%r1583, %r1573, 4;
	and.b32  	%r1115, %r1583, 252645135;
	add.s32 	%r1584, %r1115, 2021161080;
	xor.b32  	%r1585, %r1584, -2139062144;
	xor.b32  	%r1586, %r1115, 134744072;
	xor.b32  	%r1587, %r1584, %r1583;
	and.b32  	%r1113, %r1587, %r1586;
	// begin inline asm
	prmt.b32 %r1113, %r1113, 0, 0xba98;
	// end inline asm
	// begin inline asm
	prmt.b32 %r1115, %r1115, 0, 0xba98;
	// end inline asm
	xor.b32  	%r1588, %r1115, 2139062143;
	not.b32 	%r1589, %r1113;
	and.b32  	%r1590, %r1585, %r1589;
	and.b32  	%r1591, %r1588, %r1113;
	or.b32  	%r1592, %r1590, %r1591;
	st.shared.u32 	[%r54+7312], %r1592;
	ld.global.nc.u16 	%rs49, [%rd408+-2];
	cvt.u32.u16 	%r1593, %rs49;
	ld.global.nc.u16 	%rs50, [%rd408];
	cvt.u32.u16 	%r1594, %rs50;
	shl.b32 	%r1595, %r1594, 16;
	or.b32  	%r1596, %r1595, %r1593;
	and.b32  	%r1119, %r1596, 252645135;
	add.s32 	%r1597, %r1119, 2021161080;
	xor.b32  	%r1598, %r1597, -2139062144;
	xor.b32  	%r1599, %r1119, 134744072;
	xor.b32  	%r1600, %r1597, %r1596;
	and.b32  	%r1117, %r1600, %r1599;
	// begin inline asm
	prmt.b32 %r1117, %r1117, 0, 0xba98;
	// end inline asm
	// begin inline asm
	prmt.b32 %r1119, %r1119, 0, 0xba98;
	// end inline asm
	xor.b32  	%r1601, %r1119, 2139062143;
	not.b32 	%r1602, %r1117;
	and.b32  	%r1603, %r1598, %r1602;
	and.b32  	%r1604, %r1601, %r1117;
	or.b32  	%r1605, %r1603, %r1604;
	st.shared.u32 	[%r54+9728], %r1605;
	shr.u32 	%r1606, %r1596, 4;
	and.b32  	%r1123, %r1606, 252645135;
	add.s32 	%r1607, %r1123, 2021161080;
	xor.b32  	%r1608, %r1607, -2139062144;
	xor.b32  	%r1609, %r1123, 134744072;
	xor.b32  	%r1610, %r1607, %r1606;
	and.b32  	%r1121, %r1610, %r1609;
	// begin inline asm
	prmt.b32 %r1121, %r1121, 0, 0xba98;
	// end inline asm
	// begin inline asm
	prmt.b32 %r1123, %r1123, 0, 0xba98;
	// end inline asm
	xor.b32  	%r1611, %r1123, 2139062143;
	not.b32 	%r1612, %r1121;
	and.b32  	%r1613, %r1608, %r1612;
	and.b32  	%r1614, %r1611, %r1121;
	or.b32  	%r1615, %r1613, %r1614;
	st.shared.u32 	[%r54+9744], %r1615;
	ld.global.nc.u16 	%rs51, [%rd412+-2];
	cvt.u32.u16 	%r1616, %rs51;
	ld.global.nc.u16 	%rs52, [%rd412];
	cvt.u32.u16 	%r1617, %rs52;
	shl.b32 	%r1618, %r1617, 16;
	or.b32  	%r1619, %r1618, %r1616;
	and.b32  	%r1127, %r1619, 252645135;
	add.s32 	%r1620, %r1127, 2021161080;
	xor.b32  	%r1621, %r1620, -2139062144;
	xor.b32  	%r1622, %r1127, 134744072;
	xor.b32  	%r1623, %r1620, %r1619;
	and.b32  	%r1125, %r1623, %r1622;
	// begin inline asm
	prmt.b32 %r1125, %r1125, 0, 0xba98;
	// end inline asm
	// begin inline asm
	prmt.b32 %r1127, %r1127, 0, 0xba98;
	// end inline asm
	xor.b32  	%r1624, %r1127, 2139062143;
	not.b32 	%r1625, %r1125;
	and.b32  	%r1626, %r1621, %r1625;
	and.b32  	%r1627, %r1624, %r1125;
	or.b32  	%r1628, %r1626, %r1627;
	st.shared.u32 	[%r54+12160], %r1628;
	shr.u32 	%r1629, %r1619, 4;
	and.b32  	%r1131, %r1629, 252645135;
	add.s32 	%r1630, %r1131, 2021161080;
	xor.b32  	%r1631, %r1630, -2139062144;
	xor.b32  	%r1632, %r1131, 134744072;
	xor.b32  	%r1633, %r1630, %r1629;
	and.b32  	%r1129, %r1633, %r1632;
	// begin inline asm
	prmt.b32 %r1129, %r1129, 0, 0xba98;
	// end inline asm
	// begin inline asm
	prmt.b32 %r1131, %r1131, 0, 0xba98;
	// end inline asm
	xor.b32  	%r1634, %r1131, 2139062143;
	not.b32 	%r1635, %r1129;
	and.b32  	%r1636, %r1631, %r1635;
	and.b32  	%r1637, %r1634, %r1129;
	or.b32  	%r1638, %r1636, %r1637;
	st.shared.u32 	[%r54+12176], %r1638;
	ld.global.nc.u16 	%rs53, [%rd416+-2];
	cvt.u32.u16 	%r1639, %rs53;
	ld.global.nc.u16 	%rs54, [%rd416];
	cvt.u32.u16 	%r1640, %rs54;
	shl.b32 	%r1641, %r1640, 16;
	or.b32  	%r1642, %r1641, %r1639;
	and.b32  	%r1135, %r1642, 252645135;
	add.s32 	%r1643, %r1135, 2021161080;
	xor.b32  	%r1644, %r1643, -2139062144;
	xor.b32  	%r1645, %r1135, 134744072;
	xor.b32  	%r1646, %r1643, %r1642;
	and.b32  	%r1133, %r1646, %r1645;
	// begin inline asm
	prmt.b32 %r1133, %r1133, 0, 0xba98;
	// end inline asm
	// begin inline asm
	prmt.b32 %r1135, %r1135, 0, 0xba98;
	// end inline asm
	xor.b32  	%r1647, %r1135, 2139062143;
	not.b32 	%r1648, %r1133;
	and.b32  	%r1649, %r1644, %r1648;
	and.b32  	%r1650, %r1647, %r1133;
	or.b32  	%r1651, %r1649, %r1650;
	st.shared.u32 	[%r54+14592], %r1651;
	shr.u32 	%r1652, %r1642, 4;
	and.b32  	%r1139, %r1652, 252645135;
	add.s32 	%r1653, %r1139, 2021161080;
	xor.b32  	%r1654, %r1653, -2139062144;
	xor.b32  	%r1655, %r1139, 134744072;
	xor.b32  	%r1656, %r1653, %r1652;
	and.b32  	%r1137, %r1656, %r1655;
	// begin inline asm
	prmt.b32 %r1137, %r1137, 0, 0xba98;
	// end inline asm
	// begin inline asm
	prmt.b32 %r1139, %r1139, 0, 0xba98;
	// end inline asm
	xor.b32  	%r1657, %r1139, 2139062143;
	not.b32 	%r1658, %r1137;
	and.b32  	%r1659, %r1654, %r1658;
	and.b32  	%r1660, %r1657, %r1137;
	or.b32  	%r1661, %r1659, %r1660;
	st.shared.u32 	[%r54+14608], %r1661;
	ld.global.nc.u16 	%rs55, [%rd420+-2];
	cvt.u32.u16 	%r1662, %rs55;
	ld.global.nc.u16 	%rs56, [%rd420];
	cvt.u32.u16 	%r1663, %rs56;
	shl.b32 	%r1664, %r1663, 16;
	or.b32  	%r1665, %r1664, %r1662;
	and.b32  	%r1143, %r1665, 252645135;
	add.s32 	%r1666, %r1143, 2021161080;
	xor.b32  	%r1667, %r1666, -2139062144;
	xor.b32  	%r1668, %r1143, 134744072;
	xor.b32  	%r1669, %r1666, %r1665;
	and.b32  	%r1141, %r1669, %r1668;
	// begin inline asm
	prmt.b32 %r1141, %r1141, 0, 0xba98;
	// end inline asm
	// begin inline asm
	prmt.b32 %r1143, %r1143, 0, 0xba98;
	// end inline asm
	xor.b32  	%r1670, %r1143, 2139062143;
	not.b32 	%r1671, %r1141;
	and.b32  	%r1672, %r1667, %r1671;
	and.b32  	%r1673, %r1670, %r1141;
	or.b32  	%r1674, %r1672, %r1673;
	st.shared.u32 	[%r54+17024], %r1674;
	shr.u32 	%r1675, %r1665, 4;
	and.b32  	%r1147, %r1675, 252645135;
	add.s32 	%r1676, %r1147, 2021161080;
	xor.b32  	%r1677, %r1676, -2139062144;
	xor.b32  	%r1678, %r1147, 134744072;
	xor.b32  	%r1679, %r1676, %r1675;
	and.b32  	%r1145, %r1679, %r1678;
	// begin inline asm
	prmt.b32 %r1145, %r1145, 0, 0xba98;
	// end inline asm
	// begin inline asm
	prmt.b32 %r1147, %r1147, 0, 0xba98;
	// end inline asm
	xor.b32  	%r1680, %r1147, 2139062143;
	not.b32 	%r1681, %r1145;
	and.b32  	%r1682, %r1677, %r1681;
	and.b32  	%r1683, %r1680, %r1145;
	or.b32  	%r1684, %r1682, %r1683;
	st.shared.u32 	[%r54+17040], %r1684;
	ld.global.nc.u16 	%rs57, [%rd422+-2];
	cvt.u32.u16 	%r1685, %rs57;
	ld.global.nc.u16 	%rs58, [%rd422];
	cvt.u32.u16 	%r1686, %rs58;
	shl.b32 	%r1687, %r1686, 16;
	or.b32  	%r1688, %r1687, %r1685;
	and.b32  	%r1151, %r1688, 252645135;
	add.s32 	%r1689, %r1151, 2021161080;
	xor.b32  	%r1690, %r1689, -2139062144;
	xor.b32  	%r1691, %r1151, 134744072;
	xor.b32  	%r1692, %r1689, %r1688;
	and.b32  	%r1149, %r1692, %r1691;
	// begin inline asm
	prmt.b32 %r1149, %r1149, 0, 0xba98;
	// end inline asm
	// begin inline asm
	prmt.b32 %r1151, %r1151, 0, 0xba98;
	// end inline asm
	xor.b32  	%r1693, %r1151, 2139062143;
	not.b32 	%r1694, %r1149;
	and.b32  	%r1695, %r1690, %r1694;
	and.b32  	%r1696, %r1693, %r1149;
	or.b32  	%r1697, %r1695, %r1696;
	st.shared.u32 	[%r54+19456], %r1697;
	shr.u32 	%r1698, %r1688, 4;
	and.b32  	%r1155, %r1698, 252645135;
	add.s32 	%r1699, %r1155, 2021161080;
	xor.b32  	%r1700, %r1699, -2139062144;
	xor.b32  	%r1701, %r1155, 134744072;
	xor.b32  	%r1702, %r1699, %r1698;
	and.b32  	%r1153, %r1702, %r1701;
	// begin inline asm
	prmt.b32 %r1153, %r1153, 0, 0xba98;
	// end inline asm
	// begin inline asm
	prmt.b32 %r1155, %r1155, 0, 0xba98;
	// end inline asm
	xor.b32  	%r1703, %r1155, 2139062143;
	not.b32 	%r1704, %r1153;
	and.b32  	%r1705, %r1700, %r1704;
	and.b32  	%r1706, %r1703, %r1153;
	or.b32  	%r1707, %r1705, %r1706;
	st.shared.u32 	[%r54+19472], %r1707;
	ld.global.nc.u16 	%rs59, [%rd418+-2];
	cvt.u32.u16 	%r1708, %rs59;
	ld.global.nc.u16 	%rs60, [%rd418];
	cvt.u32.u16 	%r1709, %rs60;
	shl.b32 	%r1710, %r1709, 16;
	or.b32  	%r1711, %r1710, %r1708;
	and.b32  	%r1159, %r1711, 252645135;
	add.s32 	%r1712, %r1159, 2021161080;
	xor.b32  	%r1713, %r1712, -2139062144;
	xor.b32  	%r1714, %r1159, 134744072;
	xor.b32  	%r1715, %r1712, %r1711;
	and.b32  	%r1157, %r1715, %r1714;
	// begin inline asm
	prmt.b32 %r1157, %r1157, 0, 0xba98;
	// end inline asm
	// begin inline asm
	prmt.b32 %r1159, %r1159, 0, 0xba98;
	// end inline asm
	xor.b32  	%r1716, %r1159, 2139062143;
	not.b32 	%r1717, %r1157;
	and.b32  	%r1718, %r1713, %r1717;
	and.b32  	%r1719, %r1716, %r1157;
	or.b32  	%r1720, %r1718, %r1719;
	st.shared.u32 	[%r54+21888], %r1720;
	shr.u32 	%r1721, %r1711, 4;
	and.b32  	%r1163, %r1721, 252645135;
	add.s32 	%r1722, %r1163, 2021161080;
	xor.b32  	%r1723, %r1722, -2139062144;
	xor.b32  	%r1724, %r1163, 134744072;
	xor.b32  	%r1725, %r1722, %r1721;
	and.b32  	%r1161, %r1725, %r1724;
	// begin inline asm
	prmt.b32 %r1161, %r1161, 0, 0xba98;
	// end inline asm
	// begin inline asm
	prmt.b32 %r1163, %r1163, 0, 0xba98;
	// end inline asm
	xor.b32  	%r1726, %r1163, 2139062143;
	not.b32 	%r1727, %r1161;
	and.b32  	%r1728, %r1723, %r1727;
	and.b32  	%r1729, %r1726, %r1161;
	or.b32  	%r1730, %r1728, %r1729;
	st.shared.u32 	[%r54+21904], %r1730;
	ld.global.nc.u16 	%rs61, [%rd414+-2];
	cvt.u32.u16 	%r1731, %rs61;
	ld.global.nc.u16 	%rs62, [%rd414];
	cvt.u32.u16 	%r1732, %rs62;
	shl.b32 	%r1733, %r1732, 16;
	or.b32  	%r1734, %r1733, %r1731;
	and.b32  	%r1167, %r1734, 252645135;
	add.s32 	%r1735, %r1167, 2021161080;
	xor.b32  	%r1736, %r1735, -2139062144;
	xor.b32  	%r1737, %r1167, 134744072;
	xor.b32  	%r1738, %r1735, %r1734;
	and.b32  	%r1165, %r1738, %r1737;
	// begin inline asm
	prmt.b32 %r1165, %r1165, 0, 0xba98;
	// end inline asm
	// begin inline asm
	prmt.b32 %r1167, %r1167, 0, 0xba98;
	// end inline asm
	xor.b32  	%r1739, %r1167, 2139062143;
	not.b32 	%r1740, %r1165;
	and.b32  	%r1741, %r1736, %r1740;
	and.b32  	%r1742, %r1739, %r1165;
	or.b32  	%r1743, %r1741, %r1742;
	st.shared.u32 	[%r54+24320], %r1743;
	shr.u32 	%r1744, %r1734, 4;
	and.b32  	%r1171, %r1744, 252645135;
	add.s32 	%r1745, %r1171, 2021161080;
	xor.b32  	%r1746, %r1745, -2139062144;
	xor.b32  	%r1747, %r1171, 134744072;
	xor.b32  	%r1748, %r1745, %r1744;
	and.b32  	%r1169, %r1748, %r1747;
	// begin inline asm
	prmt.b32 %r1169, %r1169, 0, 0xba98;
	// end inline asm
	// begin inline asm
	prmt.b32 %r1171, %r1171, 0, 0xba98;
	// end inline asm
	xor.b32  	%r1749, %r1171, 2139062143;
	not.b32 	%r1750, %r1169;
	and.b32  	%r1751, %r1746, %r1750;
	and.b32  	%r1752, %r1749, %r1169;
	or.b32  	%r1753, %r1751, %r1752;
	st.shared.u32 	[%r54+24336], %r1753;
	ld.global.nc.u16 	%rs63, [%rd410+-2];
	cvt.u32.u16 	%r1754, %rs63;
	ld.global.nc.u16 	%rs64, [%rd410];
	cvt.u32.u16 	%r1755, %rs64;
	shl.b32 	%r1756, %r1755, 16;
	or.b32  	%r1757, %r1756, %r1754;
	and.b32  	%r1175, %r1757, 252645135;
	add.s32 	%r1758, %r1175, 2021161080;
	xor.b32  	%r1759, %r1758, -2139062144;
	xor.b32  	%r1760, %r1175, 134744072;
	xor.b32  	%r1761, %r1758, %r1757;
	and.b32  	%r1173, %r1761, %r1760;
	// begin inline asm
	prmt.b32 %r1173, %r1173, 0, 0xba98;
	// end inline asm
	// begin inline asm
	prmt.b32 %r1175, %r1175, 0, 0xba98;
	// end inline asm
	xor.b32  	%r1762, %r1175, 2139062143;
	not.b32 	%r1763, %r1173;
	and.b32  	%r1764, %r1759, %r1763;
	and.b32  	%r1765, %r1762, %r1173;
	or.b32  	%r1766, %r1764, %r1765;
	st.shared.u32 	[%r54+26752], %r1766;
	shr.u32 	%r1767, %r1757, 4;
	and.b32  	%r1179, %r1767, 252645135;
	add.s32 	%r1768, %r1179, 2021161080;
	xor.b32  	%r1769, %r1768, -2139062144;
	xor.b32  	%r1770, %r1179, 134744072;
	xor.b32  	%r1771, %r1768, %r1767;
	and.b32  	%r1177, %r1771, %r1770;
	// begin inline asm
	prmt.b32 %r1177, %r1177, 0, 0xba98;
	// end inline asm
	// begin inline asm
	prmt.b32 %r1179, %r1179, 0, 0xba98;
	// end inline asm
	xor.b32  	%r1772, %r1179, 2139062143;
	not.b32 	%r1773, %r1177;
	and.b32  	%r1774, %r1769, %r1773;
	and.b32  	%r1775, %r1772, %r1177;
	or.b32  	%r1776, %r1774, %r1775;
	st.shared.u32 	[%r54+26768], %r1776;
	ld.global.nc.u16 	%rs65, [%rd406+-2];
	cvt.u32.u16 	%r1777, %rs65;
	ld.global.nc.u16 	%rs66, [%rd406];
	cvt.u32.u16 	%r1778, %rs66;
	shl.b32 	%r1779, %r1778, 16;
	or.b32  	%r1780, %r1779, %r1777;
	and.b32  	%r1183, %r1780, 252645135;
	add.s32 	%r1781, %r1183, 2021161080;
	xor.b32  	%r1782, %r1781, -2139062144;
	xor.b32  	%r1783, %r1183, 134744072;
	xor.b32  	%r1784, %r1781, %r1780;
	and.b32  	%r1181, %r1784, %r1783;
	// begin inline asm
	prmt.b32 %r1181, %r1181, 0, 0xba98;
	// end inline asm
	// begin inline asm
	prmt.b32 %r1183, %r1183, 0, 0xba98;
	// end inline asm
	xor.b32  	%r1785, %r1183, 2139062143;
	not.b32 	%r1786, %r1181;
	and.b32  	%r1787, %r1782, %r1786;
	and.b32  	%r1788, %r1785, %r1181;
	or.b32  	%r1789, %r1787, %r1788;
	st.shared.u32 	[%r54+29184], %r1789;
	shr.u32 	%r1790, %r1780, 4;
	and.b32  	%r1187, %r1790, 252645135;
	add.s32 	%r1791, %r1187, 2021161080;
	xor.b32  	%r1792, %r1791, -2139062144;
	xor.b32  	%r1793, %r1187, 134744072;
	xor.b32  	%r1794, %r1791, %r1790;
	and.b32  	%r1185, %r1794, %r1793;
	// begin inline asm
	prmt.b32 %r1185, %r1185, 0, 0xba98;
	// end inline asm
	// begin inline asm
	prmt.b32 %r1187, %r1187, 0, 0xba98;
	// end inline asm
	xor.b32  	%r1795, %r1187, 2139062143;
	not.b32 	%r1796, %r1185;
	and.b32  	%r1797, %r1792, %r1796;
	and.b32  	%r1798, %r1795, %r1185;
	or.b32  	%r1799, %r1797, %r1798;
	st.shared.u32 	[%r54+29200], %r1799;
	ld.global.nc.u16 	%rs67, [%rd402+-2];
	cvt.u32.u16 	%r1800, %rs67;
	ld.global.nc.u16 	%rs68, [%rd402];
	cvt.u32.u16 	%r1801, %rs68;
	shl.b32 	%r1802, %r1801, 16;
	or.b32  	%r1803, %r1802, %r1800;
	and.b32  	%r1191, %r1803, 252645135;
	add.s32 	%r1804, %r1191, 2021161080;
	xor.b32  	%r1805, %r1804, -2139062144;
	xor.b32  	%r1806, %r1191, 134744072;
	xor.b32  	%r1807, %r1804, %r1803;
	and.b32  	%r1189, %r1807, %r1806;
	// begin inline asm
	prmt.b32 %r1189, %r1189, 0, 0xba98;
	// end inline asm
	// begin inline asm
	prmt.b32 %r1191, %r1191, 0, 0xba98;
	// end inline asm
	xor.b32  	%r1808, %r1191, 2139062143;
	not.b32 	%r1809, %r1189;
	and.b32  	%r1810, %r1805, %r1809;
	and.b32  	%r1811, %r1808, %r1189;
	or.b32  	%r1812, %r1810, %r1811;
	st.shared.u32 	[%r54+31616], %r1812;
	shr.u32 	%r1813, %r1803, 4;
	and.b32  	%r1195, %r1813, 252645135;
	add.s32 	%r1814, %r1195, 2021161080;
	xor.b32  	%r1815, %r1814, -2139062144;
	xor.b32  	%r1816, %r1195, 134744072;
	xor.b32  	%r1817, %r1814, %r1813;
	and.b32  	%r1193, %r1817, %r1816;
	// begin inline asm
	prmt.b32 %r1193, %r1193, 0, 0xba98;
	// end inline asm
	// begin inline asm
	prmt.b32 %r1195, %r1195, 0, 0xba98;
	// end inline asm
	xor.b32  	%r1818, %r1195, 2139062143;
	not.b32 	%r1819, %r1193;
	and.b32  	%r1820, %r1815, %r1819;
	and.b32  	%r1821, %r1818, %r1193;
	or.b32  	%r1822, %r1820, %r1821;
	st.shared.u32 	[%r54+31632], %r1822;
	ld.global.nc.u16 	%rs69, [%rd398+-2];
	cvt.u32.u16 	%r1823, %rs69;
	ld.global.nc.u16 	%rs70, [%rd398];
	cvt.u32.u16 	%r1824, %rs70;
	shl.b32 	%r1825, %r1824, 16;
	or.b32  	%r1826, %r1825, %r1823;
	and.b32  	%r1199, %r1826, 252645135;
	add.s32 	%r1827, %r1199, 2021161080;
	xor.b32  	%r1828, %r1827, -2139062144;
	xor.b32  	%r1829, %r1199, 134744072;
	xor.b32  	%r1830, %r1827, %r1826;
	and.b32  	%r1197, %r1830, %r1829;
	// begin inline asm
	prmt.b32 %r1197, %r1197, 0, 0xba98;
	// end inline asm
	// begin inline asm
	prmt.b32 %r1199, %r1199, 0, 0xba98;
	// end inline asm
	xor.b32  	%r1831, %r1199, 2139062143;
	not.b32 	%r1832, %r1197;
	and.b32  	%r1833, %r1828, %r1832;
	and.b32  	%r1834, %r1831, %r1197;
	or.b32  	%r1835, %r1833, %r1834;
	st.shared.u32 	[%r54+34048], %r1835;
	shr.u32 	%r1836, %r1826, 4;
	and.b32  	%r1203, %r1836, 252645135;
	add.s32 	%r1837, %r1203, 2021161080;
	xor.b32  	%r1838, %r1837, -2139062144;
	xor.b32  	%r1839, %r1203, 134744072;
	xor.b32  	%r1840, %r1837, %r1836;
	and.b32  	%r1201, %r1840, %r1839;
	// begin inline asm
	prmt.b32 %r1201, %r1201, 0, 0xba98;
	// end inline asm
	// begin inline asm
	prmt.b32 %r1203, %r1203, 0, 0xba98;
	// end inline asm
	xor.b32  	%r1841, %r1203, 2139062143;
	not.b32 	%r1842, %r1201;
	and.b32  	%r1843, %r1838, %r1842;
	and.b32  	%r1844, %r1841, %r1201;
	or.b32  	%r1845, %r1843, %r1844;
	st.shared.u32 	[%r54+34064], %r1845;
	ld.global.nc.u16 	%rs71, [%rd394+-2];
	cvt.u32.u16 	%r1846, %rs71;
	ld.global.nc.u16 	%rs72, [%rd394];
	cvt.u32.u16 	%r1847, %rs72;
	shl.b32 	%r1848, %r1847, 16;
	or.b32  	%r1849, %r1848, %r1846;
	and.b32  	%r1207, %r1849, 252645135;
	add.s32 	%r1850, %r1207, 2021161080;
	xor.b32  	%r1851, %r1850, -2139062144;
	xor.b32  	%r1852, %r1207, 134744072;
	xor.b32  	%r1853, %r1850, %r1849;
	and.b32  	%r1205, %r1853, %r1852;
	// begin inline asm
	prmt.b32 %r1205, %r1205, 0, 0xba98;
	// end inline asm
	// begin inline asm
	prmt.b32 %r1207, %r1207, 0, 0xba98;
	// end inline asm
	xor.b32  	%r1854, %r1207, 2139062143;
	not.b32 	%r1855, %r1205;
	and.b32  	%r1856, %r1851, %r1855;
	and.b32  	%r1857, %r1854, %r1205;
	or.b32  	%r1858, %r1856, %r1857;
	st.shared.u32 	[%r54+36480], %r1858;
	shr.u32 	%r1859, %r1849, 4;
	and.b32  	%r1211, %r1859, 252645135;
	add.s32 	%r1860, %r1211, 2021161080;
	xor.b32  	%r1861, %r1860, -2139062144;
	xor.b32  	%r1862, %r1211, 134744072;
	xor.b32  	%r1863, %r1860, %r1859;
	and.b32  	%r1209, %r1863, %r1862;
	// begin inline asm
	prmt.b32 %r1209, %r1209, 0, 0xba98;
	// end inline asm
	// begin inline asm
	prmt.b32 %r1211, %r1211, 0, 0xba98;
	// end inline asm
	xor.b32  	%r1864, %r1211, 2139062143;
	not.b32 	%r1865, %r1209;
	and.b32  	%r1866, %r1861, %r1865;
	and.b32  	%r1867, %r1864, %r1209;
	or.b32  	%r1868, %r1866, %r1867;
	st.shared.u32 	[%r54+36496], %r1868;
	ld.global.nc.u16 	%rs37, [%rd390];
	// begin inline asm
	{  cvt.f32.f16 %f289, %rs37;}

	// end inline asm
	st.shared.f32 	[%r55], %f289;
	ld.global.nc.u16 	%rs38, [%rd388];
	// begin inline asm
	{  cvt.f32.f16 %f290, %rs38;}

	// end inline asm
	st.shared.f32 	[%r55+9728], %f290;
	ld.global.nc.u16 	%rs39, [%rd386];
	// begin inline asm
	{  cvt.f32.f16 %f291, %rs39;}

	// end inline asm
	st.shared.f32 	[%r55+19456], %f291;
	ld.global.nc.u16 	%rs40, [%rd384];
	// begin inline asm
	{  cvt.f32.f16 %f292, %rs40;}

	// end inline asm
	st.shared.f32 	[%r55+29184], %f292;
	mad.lo.s64 	%rd423, %rd381, 9, %rd114;
	shl.b64 	%rd424, %rd423, 2;
	add.s64 	%rd425, %rd112, %rd424;
	ld.global.nc.u32 	%r1869, [%rd425];
	st.shared.u32 	[%r10], %r1869;
	ld.global.nc.u32 	%r1870, [%rd425+1024];
	st.shared.u32 	[%r10+1024], %r1870;
	ld.global.nc.u32 	%r1871, [%rd425+2048];
	st.shared.u32 	[%r10+2048], %r1871;
	bar.sync 	0;
	// begin inline asm
	ldmatrix.sync.aligned.m8n8.x4.b16 {%r1213, %r1214, %r1215, %r1216}, [%rd115];
	// end inline asm
	// begin inline asm
	ldmatrix.sync.aligned.m8n8.x4.b16 {%r1217, %r1218, %r1219, %r1220}, [%rd116];
	// end inline asm
	// begin inline asm
	ldmatrix.sync.aligned.m8n8.x4.b16 {%r1221, %r1222, %r1223, %r1224}, [%rd117];
	// end inline asm
	// begin inline asm
	ldmatrix.sync.aligned.m8n8.x4.b16 {%r1225, %r1226, %r1227, %r1228}, [%rd118];
	// end inline asm
	ld.shared.v4.f32 	{%f325, %f326, %f327, %f328}, [%r56];
	ld.shared.v4.f32 	{%f329, %f330, %f331, %f332}, [%r56+2432];
	ld.shared.u32 	%r1239, [%r57];
	ld.shared.u32 	%r1240, [%r57+16];
	ld.shared.v4.u32 	{%r1229, %r1245, %r1261, %r1277}, [%r58];
	// begin inline asm
	{.reg .f16 low,high;
  mov.b32 {low,high},%r1229;
  cvt.f32.f16 %f293, low;}

	// end inline asm
	ld.shared.v4.u32 	{%r1230, %r1246, %r1262, %r1278}, [%r58+144];
	// begin inline asm
	{.reg .f16 low,high;
  mov.b32 {low,high},%r1230;
  cvt.f32.f16 %f294, low;}

	// end inline asm
	mov.b32 	%r1487, 0;
	mov.u32 	%r1231, %r1487;
	mov.u32 	%r1232, %r1487;
	mov.u32 	%r1233, %r1487;
	mov.u32 	%r1234, %r1487;
	// begin inline asm
	mma.sync.aligned.m16n8k32.row.col.s32.s8.s8.s32 {%r1231, %r1232, %r1233, %r1234}, {%r1213, %r1214, %r1215, %r1216}, {%r1239, %r1240}, {%r1231, %r1232, %r1233, %r1234};
	// end inline asm
	cvt.rn.f32.s32 	%f333, %r1231;
	mul.f32 	%f334, %f325, %f333;
	fma.rn.f32 	%f335, %f334, %f293, %f549;
	cvt.rn.f32.s32 	%f336, %r1232;
	mul.f32 	%f337, %f325, %f336;
	fma.rn.f32 	%f338, %f337, %f294, %f550;
	cvt.rn.f32.s32 	%f339, %r1233;
	mul.f32 	%f340, %f329, %f339;
	fma.rn.f32 	%f341, %f340, %f293, %f551;
	cvt.rn.f32.s32 	%f342, %r1234;
	mul.f32 	%f343, %f329, %f342;
	fma.rn.f32 	%f344, %f343, %f294, %f552;
	ld.shared.u32 	%r1255, [%r57+32];
	ld.shared.u32 	%r1256, [%r57+48];
	// begin inline asm
	{.reg .f16 low,high;
  mov.b32 {low,high},%r1245;
  cvt.f32.f16 %f295, low;}

	// end inline asm
	// begin inline asm
	{.reg .f16 low,high;
  mov.b32 {low,high},%r1246;
  cvt.f32.f16 %f296, low;}

	// end inline asm
	mov.u32 	%r1247, %r1487;
	mov.u32 	%r1248, %r1487;
	mov.u32 	%r1249, %r1487;
	mov.u32 	%r1250, %r1487;
	// begin inline asm
	mma.sync.aligned.m16n8k32.row.col.s32.s8.s8.s32 {%r1247, %r1248, %r1249, %r1250}, {%r1217, %r1218, %r1219, %r1220}, {%r1255, %r1256}, {%r1247, %r1248, %r1249, %r1250};
	// end inline asm
	cvt.rn.f32.s32 	%f345, %r1247;
	mul.f32 	%f346, %f326, %f345;
	fma.rn.f32 	%f347, %f346, %f295, %f335;
	cvt.rn.f32.s32 	%f348, %r1248;
	mul.f32 	%f349, %f326, %f348;
	fma.rn.f32 	%f350, %f349, %f296, %f338;
	cvt.rn.f32.s32 	%f351, %r1249;
	mul.f32 	%f352, %f330, %f351;
	fma.rn.f32 	%f353, %f352, %f295, %f341;
	cvt.rn.f32.s32 	%f354, %r1250;
	mul.f32 	%f355, %f330, %f354;
	fma.rn.f32 	%f356, %f355, %f296, %f344;
	ld.shared.u32 	%r1271, [%r57+64];
	ld.shared.u32 	%r1272, [%r57+80];
	// begin inline asm
	{.reg .f16 low,high;
  mov.b32 {low,high},%r1261;
  cvt.f32.f16 %f297, low;}

	// end inline asm
	// begin inline asm
	{.reg .f16 low,high;
  mov.b32 {low,high},%r1262;
  cvt.f32.f16 %f298, low;}

	// end inline asm
	mov.u32 	%r1263, %r1487;
	mov.u32 	%r1264, %r1487;
	mov.u32 	%r1265, %r1487;
	mov.u32 	%r1266, %r1487;
	// begin inline asm
	mma.sync.aligned.m16n8k32.row.col.s32.s8.s8.s32 {%r1263, %r1264, %r1265, %r1266}, {%r1221, %r1222, %r1223, %r1224}, {%r1271, %r1272}, {%r1263, %r1264, %r1265, %r1266};
	// end inline asm
	cvt.rn.f32.s32 	%f357, %r1263;
	mul.f32 	%f358, %f327, %f357;
	fma.rn.f32 	%f359, %f358, %f297, %f347;
	cvt.rn.f32.s32 	%f360, %r1264;
	mul.f32 	%f361, %f327, %f360;
	fma.rn.f32 	%f362, %f361, %f298, %f350;
	cvt.rn.f32.s32 	%f363, %r1265;
	mul.f32 	%f364, %f331, %f363;
	fma.rn.f32 	%f365, %f364, %f297, %f353;
	cvt.rn.f32.s32 	%f366, %r1266;
	mul.f32 	%f367, %f331, %f366;
	fma.rn.f32 	%f368, %f367, %f298, %f356;
	ld.shared.u32 	%r1287, [%r57+96];
	ld.shared.u32 	%r1288, [%r57+112];
	// begin inline asm
	{.reg .f16 low,high;
  mov.b32 {low,high},%r1277;
  cvt.f32.f16 %f299, low;}

	// end inline asm
	// begin inline asm
	{.reg .f16 low,high;
  mov.b32 {low,high},%r1278;
  cvt.f32.f16 %f300, low;}

	// end inline asm
	mov.u32 	%r1279, %r1487;
	mov.u32 	%r1280, %r1487;
	mov.u32 	%r1281, %r1487;
	mov.u32 	%r1282, %r1487;
	// begin inline asm
	mma.sync.aligned.m16n8k32.row.col.s32.s8.s8.s32 {%r1279, %r1280, %r1281, %r1282}, {%r1225, %r1226, %r1227, %r1228}, {%r1287, %r1288}, {%r1279, %r1280, %r1281, %r1282};
	// end inline asm
	cvt.rn.f32.s32 	%f369, %r1279;
	mul.f32 	%f370, %f328, %f369;
	fma.rn.f32 	%f371, %f370, %f299, %f359;
	cvt.rn.f32.s32 	%f372, %r1280;
	mul.f32 	%f373, %f328, %f372;
	fma.rn.f32 	%f374, %f373, %f300, %f362;
	cvt.rn.f32.s32 	%f375, %r1281;
	mul.f32 	%f376, %f332, %f375;
	fma.rn.f32 	%f377, %f376, %f299, %f365;
	cvt.rn.f32.s32 	%f378, %r1282;
	mul.f32 	%f379, %f332, %f378;
	fma.rn.f32 	%f380, %f379, %f300, %f368;
	ld.shared.u32 	%r1303, [%r57+1152];
	ld.shared.u32 	%r1304, [%r57+1168];
	ld.shared.v4.u32 	{%r1293, %r1309, %r1325, %r1341}, [%r58+1152];
	// begin inline asm
	{.reg .f16 low,high;
  mov.b32 {low,high},%r1293;
  cvt.f32.f16 %f301, low;}

	// end inline asm
	ld.shared.v4.u32 	{%r1294, %r1310, %r1326, %r1342}, [%r58+1296];
	// begin inline asm
	{.reg .f16 low,high;
  mov.b32 {low,high},%r1294;
  cvt.f32.f16 %f302, low;}

	// end inline asm
	mov.u32 	%r1295, %r1487;
	mov.u32 	%r1296, %r1487;
	mov.u32 	%r1297, %r1487;
	mov.u32 	%r1298, %r1487;
	// begin inline asm
	mma.sync.aligned.m16n8k32.row.col.s32.s8.s8.s32 {%r1295, %r1296, %r1297, %r1298}, {%r1213, %r1214, %r1215, %r1216}, {%r1303, %r1304}, {%r1295, %r1296, %r1297, %r1298};
	// end inline asm
	cvt.rn.f32.s32 	%f381, %r1295;
	mul.f32 	%f382, %f325, %f381;
	fma.rn.f32 	%f383, %f382, %f301, %f553;
	cvt.rn.f32.s32 	%f384, %r1296;
	mul.f32 	%f385, %f325, %f384;
	fma.rn.f32 	%f386, %f385, %f302, %f554;
	cvt.rn.f32.s32 	%f387, %r1297;
	mul.f32 	%f388, %f329, %f387;
	fma.rn.f32 	%f389, %f388, %f301, %f555;
	cvt.rn.f32.s32 	%f390, %r1298;
	mul.f32 	%f391, %f329, %f390;
	fma.rn.f32 	%f392, %f391, %f302, %f556;
	ld.shared.u32 	%r1319, [%r57+1184];
	ld.shared.u32 	%r1320, [%r57+1200];
	// begin inline asm
	{.reg .f16 low,high;
  mov.b32 {low,high},%r1309;
  cvt.f32.f16 %f303, low;}

	// end inline asm
	// begin inline asm
	{.reg .f16 low,high;
  mov.b32 {low,high},%r1310;
  cvt.f32.f16 %f304, low;}

	// end inline asm
	mov.u32 	%r1311, %r1487;
	mov.u32 	%r1312, %r1487;
	mov.u32 	%r1313, %r1487;
	mov.u32 	%r1314, %r1487;
	// begin inline asm
	mma.sync.aligned.m16n8k32.row.col.s32.s8.s8.s32 {%r1311, %r1312, %r1313, %r1314}, {%r1217, %r1218, %r1219, %r1220}, {%r1319, %r1320}, {%r1311, %r1312, %r1313, %r1314};
	// end inline asm
	cvt.rn.f32.s32 	%f393, %r1311;
	mul.f32 	%f394, %f326, %f393;
	fma.rn.f32 	%f395, %f394, %f303, %f383;
	cvt.rn.f32.s32 	%f396, %r1312;
	mul.f32 	%f397, %f326, %f396;
	fma.rn.f32 	%f398, %f397, %f304, %f386;
	cvt.rn.f32.s32 	%f399, %r1313;
	mul.f32 	%f400, %f330, %f399;
	fma.rn.f32 	%f401, %f400, %f303, %f389;
	cvt.rn.f32.s32 	%f402, %r1314;
	mul.f32 	%f403, %f330, %f402;
	fma.rn.f32 	%f404, %f403, %f304, %f392;
	ld.shared.u32 	%r1335, [%r57+1216];
	ld.shared.u32 	%r1336, [%r57+1232];
	// begin inline asm
	{.reg .f16 low,high;
  mov.b32 {low,high},%r1325;
  cvt.f32.f16 %f305, low;}

	// end inline asm
	// begin inline asm
	{.reg .f16 low,high;
  mov.b32 {low,high},%r1326;
  cvt.f32.f16 %f306, low;}

	// end inline asm
	mov.u32 	%r1327, %r1487;
	mov.u32 	%r1328, %r1487;
	mov.u32 	%r1329, %r1487;
	mov.u32 	%r1330, %r1487;
	// begin inline asm
	mma.sync.aligned.m16n8k32.row.col.s32.s8.s8.s32 {%r1327, %r1328, %r1329, %r1330}, {%r1221, %r1222, %r1223, %r1224}, {%r1335, %r1336}, {%r1327, %r1328, %r1329, %r1330};
	// end inline asm
	cvt.rn.f32.s32 	%f405, %r1327;
	mul.f32 	%f406, %f327, %f405;
	fma.rn.f32 	%f407, %f406, %f305, %f395;
	cvt.rn.f32.s32 	%f408, %r1328;
	mul.f32 	%f409, %f327, %f408;
	fma.rn.f32 	%f410, %f409, %f306, %f398;
	cvt.rn.f32.s32 	%f411, %r1329;
	mul.f32 	%f412, %f331, %f411;
	fma.rn.f32 	%f413, %f412, %f305, %f401;
	cvt.rn.f32.s32 	%f414, %r1330;
	mul.f32 	%f415, %f331, %f414;
	fma.rn.f32 	%f416, %f415, %f306, %f404;
	ld.shared.u32 	%r1351, [%r57+1248];
	ld.shared.u32 	%r1352, [%r57+1264];
	// begin inline asm
	{.reg .f16 low,high;
  mov.b32 {low,high},%r1341;
  cvt.f32.f16 %f307, low;}

	// end inline asm
	// begin inline asm
	{.reg .f16 low,high;
  mov.b32 {low,high},%r1342;
  cvt.f32.f16 %f308, low;}

	// end inline asm
	mov.u32 	%r1343, %r1487;
	mov.u32 	%r1344, %r1487;
	mov.u32 	%r1345, %r1487;
	mov.u32 	%r1346, %r1487;
	// begin inline asm
	mma.sync.aligned.m16n8k32.row.col.s32.s8.s8.s32 {%r1343, %r1344, %r1345, %r1346}, {%r1225, %r1226, %r1227, %r1228}, {%r1351, %r1352}, {%r1343, %r1344, %r1345, %r1346};
	// end inline asm
	cvt.rn.f32.s32 	%f417, %r1343;
	mul.f32 	%f418, %f328, %f417;
	fma.rn.f32 	%f419, %f418, %f307, %f407;
	cvt.rn.f32.s32 	%f420, %r1344;
	mul.f32 	%f421, %f328, %f420;
	fma.rn.f32 	%f422, %f421, %f308, %f410;
	cvt.rn.f32.s32 	%f423, %r1345;
	mul.f32 	%f424, %f332, %f423;
	fma.rn.f32 	%f425, %f424, %f307, %f413;
	cvt.rn.f32.s32 	%f426, %r1346;
	mul.f32 	%f427, %f332, %f426;
	fma.rn.f32 	%f428, %f427, %f308, %f416;
	bar.sync 	0;
	mad.lo.s64 	%rd426, %rd113, 144, %rd425;
	ld.global.nc.u32 	%r1872, [%rd426];
	st.shared.u32 	[%r10], %r1872;
	ld.global.nc.u32 	%r1873, [%rd426+1024];
	st.shared.u32 	[%r10+1024], %r1873;
	ld.global.nc.u32 	%r1874, [%rd426+2048];
	st.shared.u32 	[%r10+2048], %r1874;
	bar.sync 	0;
	// begin inline asm
	ldmatrix.sync.aligned.m8n8.x4.b16 {%r1357, %r1358, %r1359, %r1360}, [%rd119];
	// end inline asm
	// begin inline asm
	ldmatrix.sync.aligned.m8n8.x4.b16 {%r1361, %r1362, %r1363, %r1364}, [%rd120];
	// end inline asm
	// begin inline asm
	ldmatrix.sync.aligned.m8n8.x4.b16 {%r1365, %r1366, %r1367, %r1368}, [%rd121];
	// end inline asm
	// begin inline asm
	ldmatrix.sync.aligned.m8n8.x4.b16 {%r1369, %r1370, %r1371, %r1372}, [%rd122];
	// end inline asm
	ld.shared.v4.f32 	{%f429, %f430, %f431, %f432}, [%r56+16];
	ld.shared.v4.f32 	{%f433, %f434, %f435, %f436}, [%r56+2448];
	ld.shared.u32 	%r1383, [%r57];
	ld.shared.u32 	%r1384, [%r57+16];
	ld.shared.v4.u32 	{%r1373, %r1389, %r1405, %r1421}, [%r58];
	// begin inline asm
	{.reg .f16 low,high;
  mov.b32 {low,high},%r1373;
  cvt.f32.f16 %f309, low;}

	// end inline asm
	ld.shared.v4.u32 	{%r1374, %r1390, %r1406, %r1422}, [%r58+144];
	// begin inline asm
	{.reg .f16 low,high;
  mov.b32 {low,high},%r1374;
  cvt.f32.f16 %f310, low;}

	// end inline asm
	mov.u32 	%r1375, %r1487;
	mov.u32 	%r1376, %r1487;
	mov.u32 	%r1377, %r1487;
	mov.u32 	%r1378, %r1487;
	// begin inline asm
	mma.sync.aligned.m16n8k32.row.col.s32.s8.s8.s32 {%r1375, %r1376, %r1377, %r1378}, {%r1357, %r1358, %r1359, %r1360}, {%r1383, %r1384}, {%r1375, %r1376, %r1377, %r1378};
	// end inline asm
	cvt.rn.f32.s32 	%f437, %r1375;
	mul.f32 	%f438, %f429, %f437;
	fma.rn.f32 	%f439, %f438, %f309, %f371;
	cvt.rn.f32.s32 	%f440, %r1376;
	mul.f32 	%f441, %f429, %f440;
	fma.rn.f32 	%f442, %f441, %f310, %f374;
	cvt.rn.f32.s32 	%f443, %r1377;
	mul.f32 	%f444, %f433, %f443;
	fma.rn.f32 	%f445, %f444, %f309, %f377;
	cvt.rn.f32.s32 	%f446, %r1378;
	mul.f32 	%f447, %f433, %f446;
	fma.rn.f32 	%f448, %f447, %f310, %f380;
	ld.shared.u32 	%r1399, [%r57+32];
	ld.shared.u32 	%r1400, [%r57+48];
	// begin inline asm
	{.reg .f16 low,high;
  mov.b32 {low,high},%r1389;
  cvt.f32.f16 %f311, low;}

	// end inline asm
	// begin inline asm
	{.reg .f16 low,high;
  mov.b32 {low,high},%r1390;
  cvt.f32.f16 %f312, low;}

	// end inline asm
	mov.u32 	%r1391, %r1487;
	mov.u32 	%r1392, %r1487;
	mov.u32 	%r1393, %r1487;
	mov.u32 	%r1394, %r1487;
	// begin inline asm
	mma.sync.aligned.m16n8k32.row.col.s32.s8.s8.s32 {%r1391, %r1392, %r1393, %r1394}, {%r1361, %r1362, %r1363, %r1364}, {%r1399, %r1400}, {%r1391, %r1392, %r1393, %r1394};
	// end inline asm
	cvt.rn.f32.s32 	%f449, %r1391;
	mul.f32 	%f450, %f430, %f449;
	fma.rn.f32 	%f451, %f450, %f311, %f439;
	cvt.rn.f32.s32 	%f452, %r1392;
	mul.f32 	%f453, %f430, %f452;
	fma.rn.f32 	%f454, %f453, %f312, %f442;
	cvt.rn.f32.s32 	%f455, %r1393;
	mul.f32 	%f456, %f434, %f455;
	fma.rn.f32 	%f457, %f456, %f311, %f445;
	cvt.rn.f32.s32 	%f458, %r1394;
	mul.f32 	%f459, %f434, %f458;
	fma.rn.f32 	%f460, %f459, %f312, %f448;
	ld.shared.u32 	%r1415, [%r57+64];
	ld.shared.u32 	%r1416, [%r57+80];
	// begin inline asm
	{.reg .f16 low,high;
  mov.b32 {low,high},%r1405;
  cvt.f32.f16 %f313, low;}

	// end inline asm
	// begin inline asm
	{.reg .f16 low,high;
  mov.b32 {low,high},%r1406;
  cvt.f32.f16 %f314, low;}

	// end inline asm
	mov.u32 	%r1407, %r1487;
	mov.u32 	%r1408, %r1487;
	mov.u32 	%r1409, %r1487;
	mov.u32 	%r1410, %r1487;
	// begin inline asm
	mma.sync.aligned.m16n8k32.row.col.s32.s8.s8.s32 {%r1407, %r1408, %r1409, %r1410}, {%r1365, %r1366, %r1367, %r1368}, {%r1415, %r1416}, {%r1407, %r1408, %r1409, %r1410};
	// end inline asm
	cvt.rn.f32.s32 	%f461, %r1407;
	mul.f32 	%f462, %f431, %f461;
	fma.rn.f32 	%f463, %f462, %f313, %f451;
	cvt.rn.f32.s32 	%f464, %r1408;
	mul.f32 	%f465, %f431, %f464;
	fma.rn.f32 	%f466, %f465, %f314, %f454;
	cvt.rn.f32.s32 	%f467, %r1409;
	mul.f32 	%f468, %f435, %f467;
	fma.rn.f32 	%f469, %f468, %f313, %f457;
	cvt.rn.f32.s32 	%f470, %r1410;
	mul.f32 	%f471, %f435, %f470;
	fma.rn.f32 	%f472, %f471, %f314, %f460;
	ld.shared.u32 	%r1431, [%r57+96];
	ld.shared.u32 	%r1432, [%r57+112];
	// begin inline asm
	{.reg .f16 low,high;
  mov.b32 {low,high},%r1421;
  cvt.f32.f16 %f315, low;}

	// end inline asm
	// begin inline asm
	{.reg .f16 low,high;
  mov.b32 {low,high},%r1422;
  cvt.f32.f16 %f316, low;}

	// end inline asm
	mov.u32 	%r1423, %r1487;
	mov.u32 	%r1424, %r1487;
	mov.u32 	%r1425, %r1487;
	mov.u32 	%r1426, %r1487;
	// begin inline asm
	mma.sync.aligned.m16n8k32.row.col.s32.s8.s8.s32 {%r1423, %r1424, %r1425, %r1426}, {%r1369, %r1370, %r1371, %r1372}, {%r1431, %r1432}, {%r1423, %r1424, %r1425, %r1426};
	// end inline asm
	cvt.rn.f32.s32 	%f473, %r1423;
	mul.f32 	%f474, %f432, %f473;
	fma.rn.f32 	%f549, %f474, %f315, %f463;
	cvt.rn.f32.s32 	%f475, %r1424;
	mul.f32 	%f476, %f432, %f475;
	fma.rn.f32 	%f550, %f476, %f316, %f466;
	cvt.rn.f32.s32 	%f477, %r1425;
	mul.f32 	%f478, %f436, %f477;
	fma.rn.f32 	%f551, %f478, %f315, %f469;
	cvt.rn.f32.s32 	%f479, %r1426;
	mul.f32 	%f480, %f436, %f479;
	fma.rn.f32 	%f552, %f480, %f316, %f472;
	ld.shared.u32 	%r1447, [%r57+1152];
	ld.shared.u32 	%r1448, [%r57+1168];
	ld.shared.v4.u32 	{%r1437, %r1453, %r1469, %r1485}, [%r58+1152];
	// begin inline asm
	{.reg .f16 low,high;
  mov.b32 {low,high},%r1437;
  cvt.f32.f16 %f317, low;}

	// end inline asm
	ld.shared.v4.u32 	{%r1438, %r1454, %r1470, %r1486}, [%r58+1296];
	// begin inline asm
	{.reg .f16 low,high;
  mov.b32 {low,high},%r1438;
  cvt.f32.f16 %f318, low;}

	// end inline asm
	mov.u32 	%r1439, %r1487;
	mov.u32 	%r1440, %r1487;
	mov.u32 	%r1441, %r1487;
	mov.u32 	%r1442, %r1487;
	// begin inline asm
	mma.sync.aligned.m16n8k32.row.col.s32.s8.s8.s32 {%r1439, %r1440, %r1441, %r1442}, {%r1357, %r1358, %r1359, %r1360}, {%r1447, %r1448}, {%r1439, %r1440, %r1441, %r1442};
	// end inline asm
	cvt.rn.f32.s32 	%f481, %r1439;
	mul.f32 	%f482, %f429, %f481;
	fma.rn.f32 	%f483, %f482, %f317, %f419;
	cvt.rn.f32.s32 	%f484, %r1440;
	mul.f32 	%f485, %f429, %f484;
	fma.rn.f32 	%f486, %f485, %f318, %f422;
	cvt.rn.f32.s32 	%f487, %r1441;
	mul.f32 	%f488, %f433, %f487;
	fma.rn.f32 	%f489, %f488, %f317, %f425;
	cvt.rn.f32.s32 	%f490, %r1442;
	mul.f32 	%f491, %f433, %f490;
	fma.rn.f32 	%f492, %f491, %f318, %f428;
	ld.shared.u32 	%r1463, [%r57+1184];
	ld.shared.u32 	%r1464, [%r57+1200];
	// begin inline asm
	{.reg .f16 low,high;
  mov.b32 {low,high},%r1453;
  cvt.f32.f16 %f319, low;}

	// end inline asm
	// begin inline asm
	{.reg .f16 low,high;
  mov.b32 {low,high},%r1454;
  cvt.f32.f16 %f320, low;}

	// end inline asm
	mov.u32 	%r1455, %r1487;
	mov.u32 	%r1456, %r1487;
	mov.u32 	%r1457, %r1487;
	mov.u32 	%r1458, %r1487;
	// begin inline asm
	mma.sync.aligned.m16n8k32.row.col.s32.s8.s8.s32 {%r1455, %r1456, %r1457, %r1458}, {%r1361, %r1362, %r1363, %r1364}, {%r1463, %r1464}, {%r1455, %r1456, %r1457, %r1458};
	// end inline asm
	cvt.rn.f32.s32 	%f493, %r1455;
	mul.f32 	%f494, %f430, %f493;
	fma.rn.f32 	%f495, %f494, %f319, %f483;
	cvt.rn.f32.s32 	%f496, %r1456;
	mul.f32 	%f497, %f430, %f496;
	fma.rn.f32 	%f498, %f497, %f320, %f486;
	cvt.rn.f32.s32 	%f499, %r1457;
	mul.f32 	%f500, %f434, %f499;
	fma.rn.f32 	%f501, %f500, %f319, %f489;
	cvt.rn.f32.s32 	%f502, %r1458;
	mul.f32 	%f503, %f434, %f502;
	fma.rn.f32 	%f504, %f503, %f320, %f492;
	ld.shared.u32 	%r1479, [%r57+1216];
	ld.shared.u32 	%r1480, [%r57+1232];
	// begin inline asm
	{.reg .f16 low,high;
  mov.b32 {low,high},%r1469;
  cvt.f32.f16 %f321, low;}

	// end inline asm
	// begin inline asm
	{.reg .f16 low,high;
  mov.b32 {low,high},%r1470;
  cvt.f32.f16 %f322, low;}

	// end inline asm
	mov.u32 	%r1471, %r1487;
	mov.u32 	%r1472, %r1487;
	mov.u32 	%r1473, %r1487;
	mov.u32 	%r1474, %r1487;
	// begin inline asm
	mma.sync.aligned.m16n8k32.row.col.s32.s8.s8.s32 {%r1471, %r1472, %r1473, %r1474}, {%r1365, %r1366, %r1367, %r1368}, {%r1479, %r1480}, {%r1471, %r1472, %r1473, %r1474};
	// end inline asm
	cvt.rn.f32.s32 	%f505, %r1471;
	mul.f32 	%f506, %f431, %f505;
	fma.rn.f32 	%f507, %f506, %f321, %f495;
	cvt.rn.f32.s32 	%f508, %r1472;
	mul.f32 	%f509, %f431, %f508;
	fma.rn.f32 	%f510, %f509, %f322, %f498;
	cvt.rn.f32.s32 	%f511, %r1473;
	mul.f32 	%f512, %f435, %f511;
	fma.rn.f32 	%f513, %f512, %f321, %f501;
	cvt.rn.f32.s32 	%f514, %r1474;
	mul.f32 	%f515, %f435, %f514;
	fma.rn.f32 	%f516, %f515, %f322, %f504;
	ld.shared.u32 	%r1495, [%r57+1248];
	ld.shared.u32 	%r1496, [%r57+1264];
	// begin inline asm
	{.reg .f16 low,high;
  mov.b32 {low,high},%r1485;
  cvt.f32.f16 %f323, low;}

	// end inline asm
	// begin inline asm
	{.reg .f16 low,high;
  mov.b32 {low,high},%r1486;
  cvt.f32.f16 %f324, low;}

	// end inline asm
	mov.u32 	%r1488, %r1487;
	mov.u32 	%r1489, %r1487;
	mov.u32 	%r1490, %r1487;
	// begin inline asm
	mma.sync.aligned.m16n8k32.row.col.s32.s8.s8.s32 {%r1487, %r1488, %r1489, %r1490}, {%r1369, %r1370, %r1371, %r1372}, {%r1495, %r1496}, {%r1487, %r1488, %r1489, %r1490};
	// end inline asm
	cvt.rn.f32.s32 	%f517, %r1487;
	mul.f32 	%f518, %f432, %f517;
	fma.rn.f32 	%f553, %f518, %f323, %f507;
	cvt.rn.f32.s32 	%f519, %r1488;
	mul.f32 	%f520, %f432, %f519;
	fma.rn.f32 	%f554, %f520, %f324, %f510;
	cvt.rn.f32.s32 	%f521, %r1489;
	mul.f32 	%f522, %f436, %f521;
	fma.rn.f32 	%f555, %f522, %f323, %f513;
	cvt.rn.f32.s32 	%f523, %r1490;
	mul.f32 	%f524, %f436, %f523;
	fma.rn.f32 	%f556, %f524, %f324, %f516;
	bar.sync 	0;
	add.s32 	%r1895, %r1895, 8;
	add.s32 	%r1906, %r1906, 8;
	setp.lt.s32 	%p41, %r1895, %r1903;
	@%p41 bra 	$L__BB24_78;
$L__BB24_79:
	cvta.to.global.u64 	%rd427, %rd145;
	shl.b32 	%r1875, %r7, 11;
	cvt.u64.u32 	%rd428, %r1875;
	shl.b32 	%r1876, %r3, 4;
	shr.u32 	%r1877, %r4, 2;
	add.s32 	%r1878, %r1877, %r1876;
	shl.b32 	%r1879, %r4, 3;
	and.b32  	%r1880, %r1879, 24;
	add.s32 	%r1882, %r81, %r1880;
	ld.shared.v2.u32 	{%r1883, %r1884}, [%r1882];
	shl.b32 	%r1885, %r1883, 7;
	add.s32 	%r1886, %r1885, %r1878;
	cvt.s64.s32 	%rd429, %r1886;
	add.s64 	%rd430, %rd429, %rd428;
	shl.b64 	%rd431, %rd430, 2;
	add.s64 	%rd432, %rd427, %rd431;
	st.global.f32 	[%rd432], %f549;
	shl.b32 	%r1887, %r1884, 7;
	add.s32 	%r1888, %r1887, %r1878;
	cvt.s64.s32 	%rd433, %r1888;
	add.s64 	%rd434, %rd433, %rd428;
	shl.b64 	%rd435, %rd434, 2;
	add.s64 	%rd436, %rd427, %rd435;
	st.global.f32 	[%rd436], %f550;
	st.global.f32 	[%rd432+32], %f551;
	st.global.f32 	[%rd436+32], %f552;
	ld.shared.v2.u32 	{%r1889, %r1890}, [%r1882+32];
	shl.b32 	%r1891, %r1889, 7;
	add.s32 	%r1892, %r1891, %r1878;
	cvt.s64.s32 	%rd437, %r1892;
	add.s64 	%rd438, %rd437, %rd428;
	shl.b64 	%rd439, %rd438, 2;
	add.s64 	%rd440, %rd427, %rd439;
	st.global.f32 	[%rd440], %f553;
	shl.b32 	%r1893, %r1890, 7;
	add.s32 	%r1894, %r1893, %r1878;
	cvt.s64.s32 	%rd441, %r1894;
	add.s64 	%rd442, %rd441, %rd428;
	shl.b64 	%rd443, %rd442, 2;
	add.s64 	%rd444, %rd427, %rd443;
	st.global.f32 	[%rd444], %f554;
	st.global.f32 	[%rd440+32], %f555;
	st.global.f32 	[%rd444+32], %f556;
$L__BB24_80:
	ret;

}
	// .globl	mul_mat_q40_stream_k_fixup_16_8_false
.visible .entry mul_mat_q40_stream_k_fixup_16_8_false(
	.param .u64 .ptr .align 1 mul_mat_q40_stream_k_fixup_16_8_false_param_0,
	.param .u64 .ptr .align 1 mul_mat_q40_stream_k_fixup_16_8_false_param_1,
	.param .u64 .ptr .align 1 mul_mat_q40_stream_k_fixup_16_8_false_param_2,
	.param .u64 .ptr .align 1 mul_mat_q40_stream_k_fixup_16_8_false_param_3,
	.param .u32 mul_mat_q40_stream_k_fixup_16_8_false_param_4,
	.param .u32 mul_mat_q40_stream_k_fixup_16_8_false_param_5,
	.param .u32 mul_mat_q40_stream_k_fixup_16_8_false_param_6,
	.param .u32 mul_mat_q40_stream_k_fixup_16_8_false_param_7,
	.param .u32 mul_mat_q40_stream_k_fixup_16_8_false_param_8,
	.param .u32 mul_mat_q40_stream_k_fixup_16_8_false_param_9
)
{
	.reg .pred 	%p<33>;
	.reg .b32 	%r<144>;
	.reg .b32 	%f<82>;
	.reg .b64 	%rd<228>;
	// demoted variable
	.shared .align 4 .b8 _ZZN34_INTERNAL_9074448f_4_k_cu_5eb7d63f24mul_mat_q_stream_k_fixupILi16ELi8ELb0EEEvPKiS2_PfPKfiiiiiiE14ids_dst_shared[64];
	ld.param.u64 	%rd75, [mul_mat_q40_stream_k_fixup_16_8_false_param_2];
	ld.param.u32 	%r18, [mul_mat_q40_stream_k_fixup_16_8_false_param_4];
	ld.param.u32 	%r19, [mul_mat_q40_stream_k_fixup_16_8_false_param_5];
	ld.param.u32 	%r14, [mul_mat_q40_stream_k_fixup_16_8_false_param_6];
	ld.param.u32 	%r15, [mul_mat_q40_stream_k_fixup_16_8_false_param_7];
	ld.param.u32 	%r16, [mul_mat_q40_stream_k_fixup_16_8_false_param_8];
	cvta.to.global.u64 	%rd1, %rd75;
	shr.s32 	%r20, %r18, 31;
	shr.u32 	%r21, %r20, 27;
	add.s32 	%r22, %r18, %r21;
	shr.s32 	%r23, %r22, 5;
	cvt.s64.s32 	%rd2, %r23;
	add.s32 	%r24, %r14, 15;
	shr.s32 	%r25, %r24, 31;
	shr.u32 	%r26, %r25, 28;
	add.s32 	%r27, %r24, %r26;
	shr.s32 	%r28, %r27, 4;
	add.s32 	%r29, %r19, 127;
	shr.s32 	%r30, %r29, 31;
	shr.u32 	%r31, %r30, 25;
	add.s32 	%r32, %r29, %r31;
	shr.s32 	%r33, %r32, 7;
	mov.u32 	%r1, %ctaid.x;
	cvt.u64.u32 	%rd76, %r1;
	cvt.s64.s32 	%rd3, %r16;
	cvt.s64.s32 	%rd4, %r28;
	cvt.s64.s32 	%rd5, %r33;
	mul.lo.s64 	%rd77, %rd2, %rd76;
	mul.lo.s64 	%rd78, %rd77, %rd5;
	mul.lo.s64 	%rd79, %rd78, %rd3;
	mul.lo.s64 	%rd6, %rd79, %rd4;
	mov.u32 	%r34, %nctaid.x;
	cvt.u64.u32 	%rd7, %r34;
	and.b64  	%rd80, %rd6, -4294967296;
	setp.ne.s64 	%p3, %rd80, 0;
	@%p3 bra 	$L__BB25_2;
	cvt.u32.u64 	%r35, %rd7;
	cvt.u32.u64 	%r36, %rd6;
	div.u32 	%r37, %r36, %r35;
	cvt.u64.u32 	%rd211, %r37;
	bra.uni 	$L__BB25_3;
$L__BB25_2:
	div.s64 	%rd211, %rd6, %rd7;
$L__BB25_3:
	add.s32 	%r38, %r1, 1;
	cvt.u64.u32 	%rd81, %r38;
	mul.lo.s64 	%rd82, %rd2, %rd81;
	mul.lo.s64 	%rd83, %rd82, %rd5;
	mul.lo.s64 	%rd84, %rd83, %rd3;
	mul.lo.s64 	%rd11, %rd84, %rd4;
	and.b64  	%rd85, %rd11, -4294967296;
	setp.ne.s64 	%p4, %rd85, 0;
	@%p4 bra 	$L__BB25_5;
	cvt.u32.u64 	%r39, %rd7;
	cvt.u32.u64 	%r40, %rd11;
	div.u32 	%r41, %r40, %r39;
	cvt.u64.u32 	%rd212, %r41;
	bra.uni 	$L__BB25_6;
$L__BB25_5:
	div.s64 	%rd212, %rd11, %rd7;
$L__BB25_6:
	or.b64  	%rd86, %rd211, %rd2;
	and.b64  	%rd87, %rd86, -4294967296;
	setp.ne.s64 	%p5, %rd87, 0;
	@%p5 bra 	$L__BB25_8;
	cvt.u32.u64 	%r42, %rd2;
	cvt.u32.u64 	%r43, %rd211;
	rem.u32 	%r44, %r43, %r42;
	cvt.u64.u32 	%rd213, %r44;
	bra.uni 	$L__BB25_9;
$L__BB25_8:
	rem.s64 	%rd213, %rd211, %rd2;
$L__BB25_9:
	cvt.u32.u64 	%r45, %rd213;
	shr.s32 	%r46, %r45, 31;
	shr.u32 	%r47, %r46, 29;
	add.s32 	%r48, %r45, %r47;
	and.b32  	%r49, %r48, -8;
	sub.s32 	%r50, %r45, %r49;
	cvt.s64.s32 	%rd88, %r50;
	sub.s64 	%rd18, %rd211, %rd88;
	or.b64  	%rd89, %rd212, %rd2;
	and.b64  	%rd90, %rd89, -4294967296;
	setp.ne.s64 	%p6, %rd90, 0;
	@%p6 bra 	$L__BB25_11;
	cvt.u32.u64 	%r51, %rd2;
	cvt.u32.u64 	%r52, %rd212;
	rem.u32 	%r53, %r52, %r51;
	cvt.u64.u32 	%rd214, %r53;
	bra.uni 	$L__BB25_12;
$L__BB25_11:
	rem.s64 	%rd214, %rd212, %rd2;
$L__BB25_12:
	cvt.u32.u64 	%r54, %rd214;
	shr.s32 	%r55, %r54, 31;
	shr.u32 	%r56, %r55, 29;
	add.s32 	%r57, %r54, %r56;
	and.b32  	%r58, %r57, -8;
	sub.s32 	%r59, %r54, %r58;
	cvt.s64.s32 	%rd91, %r59;
	sub.s64 	%rd22, %rd212, %rd91;
	or.b64  	%rd92, %rd18, %rd2;
	and.b64  	%rd93, %rd92, -4294967296;
	setp.ne.s64 	%p7, %rd93, 0;
	@%p7 bra 	$L__BB25_14;
	cvt.u32.u64 	%r60, %rd2;
	cvt.u32.u64 	%r61, %rd18;
	div.u32 	%r62, %r61, %r60;
	mul.lo.s32 	%r63, %r62, %r60;
	sub.s32 	%r64, %r61, %r63;
	cvt.u64.u32 	%rd215, %r62;
	cvt.u64.u32 	%rd216, %r64;
	bra.uni 	$L__BB25_15;
$L__BB25_14:
	div.s64 	%rd215, %rd18, %rd2;
	mul.lo.s64 	%rd94, %rd215, %rd2;
	sub.s64 	%rd216, %rd18, %rd94;
$L__BB25_15:
	or.b64  	%rd95, %rd22, %rd2;
	and.b64  	%rd96, %rd95, -4294967296;
	setp.ne.s64 	%p8, %rd96, 0;
	@%p8 bra 	$L__BB25_17;
	cvt.u32.u64 	%r65, %rd2;
	cvt.u32.u64 	%r66, %rd22;
	div.u32 	%r67, %r66, %r65;
	cvt.u64.u32 	%rd217, %r67;
	bra.uni 	$L__BB25_18;
$L__BB25_17:
	div.s64 	%rd217, %rd22, %rd2;
$L__BB25_18:
	setp.ne.s64 	%p10, %rd215, %rd217;
	mov.pred 	%p32, 0;
	@%p10 bra 	$L__BB25_23;
	setp.ne.s64 	%p11, %rd96, 0;
	@%p11 bra 	$L__BB25_21;
	cvt.u32.u64 	%r68, %rd2;
	cvt.u32.u64 	%r69, %rd22;
	rem.u32 	%r70, %r69, %r68;
	cvt.u64.u32 	%rd218, %r70;
	bra.uni 	$L__BB25_22;
$L__BB25_21:
	rem.s64 	%rd218, %rd22, %rd2;
$L__BB25_22:
	setp.ne.s64 	%p32, %rd218, 0;
$L__BB25_23:
	setp.eq.s64 	%p12, %rd216, 0;
	setp.eq.s64 	%p13, %rd18, %rd22;
	or.pred  	%p14, %p12, %p13;
	or.pred  	%p15, %p14, %p32;
	@%p15 bra 	$L__BB25_59;
	add.s32 	%r71, %r1, -1;
	cvt.s64.s32 	%rd219, %r71;
	mul.lo.s64 	%rd99, %rd5, %rd2;
	mul.lo.s64 	%rd100, %rd99, %rd3;
	mul.lo.s64 	%rd36, %rd100, %rd4;
	mov.u32 	%r2, %tid.y;
	mov.u32 	%r72, %tid.x;
	cvt.u64.u32 	%rd37, %r72;
	add.s32 	%r3, %r72, 32;
	mov.f32 	%f74, 0f00000000;
	cvt.u32.u64 	%r73, %rd7;
	cvt.u32.u64 	%r76, %rd2;
	mov.f32 	%f75, %f74;
	mov.f32 	%f76, %f74;
	mov.f32 	%f77, %f74;
	mov.f32 	%f78, %f74;
	mov.f32 	%f79, %f74;
	mov.f32 	%f80, %f74;
	mov.f32 	%f81, %f74;
	mov.u64 	%rd220, %rd18;
$L__BB25_25:
	mul.lo.s64 	%rd40, %rd36, %rd219;
	and.b64  	%rd101, %rd40, -4294967296;
	setp.ne.s64 	%p16, %rd101, 0;
	@%p16 bra 	$L__BB25_27;
	cvt.u32.u64 	%r74, %rd40;
	div.u32 	%r75, %r74, %r73;
	cvt.u64.u32 	%rd221, %r75;
	bra.uni 	$L__BB25_28;
$L__BB25_27:
	div.s64 	%rd221, %rd40, %rd7;
$L__BB25_28:
	or.b64  	%rd102, %rd221, %rd2;
	and.b64  	%rd103, %rd102, -4294967296;
	setp.ne.s64 	%p17, %rd103, 0;
	@%p17 bra 	$L__BB25_30;
	cvt.u32.u64 	%r77, %rd221;
	rem.u32 	%r78, %r77, %r76;
	cvt.u64.u32 	%rd222, %r78;
	bra.uni 	$L__BB25_31;
$L__BB25_30:
	rem.s64 	%rd222, %rd221, %rd2;
$L__BB25_31:
	shr.s64 	%rd104, %rd222, 63;
	shr.u64 	%rd105, %rd104, 61;
	add.s64 	%rd106, %rd222, %rd105;
	and.b64  	%rd107, %rd106, -8;
	sub.s64 	%rd108, %rd107, %rd222;
	add.s64 	%rd47, %rd221, %rd108;
	setp.eq.s64 	%p18, %rd47, %rd220;
	@%p18 bra 	$L__BB25_40;
	ld.param.u64 	%rd210, [mul_mat_q40_stream_k_fixup_16_8_false_param_3];
	shl.b64 	%rd109, %rd219, 11;
	shl.b32 	%r79, %r2, 7;
	cvt.u64.u32 	%rd110, %r79;
	add.s64 	%rd111, %rd109, %rd110;
	add.s64 	%rd112, %rd111, %rd37;
	cvta.to.global.u64 	%rd113, %rd210;
	shl.b64 	%rd114, %rd112, 2;
	add.s64 	%rd115, %rd113, %rd114;
	ld.global.nc.f32 	%f26, [%rd115];
	add.f32 	%f81, %f26, %f81;
	ld.global.nc.f32 	%f27, [%rd115+128];
	add.f32 	%f80, %f27, %f80;
	ld.global.nc.f32 	%f28, [%rd115+256];
	add.f32 	%f79, %f28, %f79;
	ld.global.nc.f32 	%f29, [%rd115+384];
	add.f32 	%f78, %f29, %f78;
	ld.global.nc.f32 	%f30, [%rd115+4096];
	add.f32 	%f77, %f30, %f77;
	ld.global.nc.f32 	%f31, [%rd115+4224];
	add.f32 	%f76, %f31, %f76;
	ld.global.nc.f32 	%f32, [%rd115+4352];
	add.f32 	%f75, %f32, %f75;
	ld.global.nc.f32 	%f33, [%rd115+4480];
	add.f32 	%f74, %f33, %f74;
	or.b64  	%rd116, %rd47, %rd2;
	and.b64  	%rd117, %rd116, -4294967296;
	setp.ne.s64 	%p19, %rd117, 0;
	@%p19 bra 	$L__BB25_34;
	cvt.u32.u64 	%r80, %rd2;
	cvt.u32.u64 	%r81, %rd47;
	rem.u32 	%r82, %r81, %r80;
	cvt.u64.u32 	%rd223, %r82;
	bra.uni 	$L__BB25_35;
$L__BB25_34:
	rem.s64 	%rd223, %rd47, %rd2;
$L__BB25_35:
	setp.eq.s64 	%p20, %rd223, 0;
	@%p20 bra 	$L__BB25_41;
	or.b64  	%rd118, %rd47, %rd2;
	and.b64  	%rd119, %rd118, -4294967296;
	setp.ne.s64 	%p21, %rd119, 0;
	@%p21 bra 	$L__BB25_38;
	cvt.u32.u64 	%r83, %rd2;
	cvt.u32.u64 	%r84, %rd47;
	div.u32 	%r85, %r84, %r83;
	cvt.u64.u32 	%rd224, %r85;
	bra.uni 	$L__BB25_39;
$L__BB25_38:
	div.s64 	%rd224, %rd47, %rd2;
$L__BB25_39:
	setp.lt.s64 	%p22, %rd224, %rd215;
	@%p22 bra 	$L__BB25_41;
$L__BB25_40:
	add.s64 	%rd219, %rd219, -1;
	mov.u64 	%rd220, %rd47;
	bra.uni 	$L__BB25_25;
$L__BB25_41:
	cvt.u32.u64 	%r86, %rd4;
	cvt.s64.s32 	%rd55, %rd18;
	mul.lo.s32 	%r4, %r16, %r86;
	cvt.s64.s32 	%rd120, %r4;
	mul.lo.s64 	%rd56, %rd120, %rd2;
	or.b64  	%rd121, %rd55, %rd56;
	and.b64  	%rd122, %rd121, -4294967296;
	setp.ne.s64 	%p23, %rd122, 0;
	@%p23 bra 	$L__BB25_43;
	cvt.u32.u64 	%r87, %rd56;
	cvt.u32.u64 	%r88, %rd55;
	div.u32 	%r89, %r88, %r87;
	cvt.u64.u32 	%rd225, %r89;
	bra.uni 	$L__BB25_44;
$L__BB25_43:
	div.s64 	%rd225, %rd55, %rd56;
$L__BB25_44:
	cvt.u32.u64 	%r5, %rd225;
	cvt.u64.u32 	%rd123, %r4;
	mul.lo.s64 	%rd124, %rd123, %rd2;
	mul.lo.s64 	%rd125, %rd124, %rd225;
	sub.s64 	%rd60, %rd18, %rd125;
	cvt.s64.s32 	%rd61, %rd60;
	mul.lo.s64 	%rd62, %rd4, %rd2;
	or.b64  	%rd126, %rd61, %rd62;
	and.b64  	%rd127, %rd126, -4294967296;
	setp.ne.s64 	%p24, %rd127, 0;
	@%p24 bra 	$L__BB25_46;
	cvt.u32.u64 	%r90, %rd62;
	cvt.u32.u64 	%r91, %rd61;
	div.u32 	%r92, %r91, %r90;
	cvt.u64.u32 	%rd226, %r92;
	bra.uni 	$L__BB25_47;
$L__BB25_46:
	div.s64 	%rd226, %rd61, %rd62;
$L__BB25_47:
	mul.lo.s64 	%rd129, %rd62, %rd226;
	sub.s64 	%rd130, %rd60, %rd129;
	cvt.s64.s32 	%rd66, %rd130;
	or.b64  	%rd131, %rd66, %rd2;
	and.b64  	%rd132, %rd131, -4294967296;
	setp.ne.s64 	%p25, %rd132, 0;
	@%p25 bra 	$L__BB25_49;
	cvt.u32.u64 	%r93, %rd2;
	cvt.u32.u64 	%r94, %rd66;
	div.u32 	%r95, %r94, %r93;
	cvt.u64.u32 	%rd227, %r95;
	bra.uni 	$L__BB25_50;
$L__BB25_49:
	div.s64 	%rd227, %rd66, %rd2;
$L__BB25_50:
	ld.param.u64 	%rd207, [mul_mat_q40_stream_k_fixup_16_8_false_param_0];
	cvt.u32.u64 	%r6, %rd227;
	setp.ne.s64 	%p26, %rd207, 0;
	@%p26 bra 	$L__BB25_54;
	ld.param.u32 	%r143, [mul_mat_q40_stream_k_fixup_16_8_false_param_9];
	cvt.u32.u64 	%r124, %rd226;
	shl.b32 	%r125, %r6, 4;
	shl.b32 	%r126, %r5, 7;
	mad.lo.s32 	%r127, %r143, %r124, %r126;
	mad.lo.s32 	%r128, %r125, %r15, %r127;
	cvt.s64.s32 	%rd70, %r128;
	not.b32 	%r129, %r125;
	add.s32 	%r7, %r14, %r129;
	setp.gt.s32 	%p30, %r2, %r7;
	@%p30 bra 	$L__BB25_59;
	cvt.u32.u64 	%r130, %rd37;
	mul.lo.s32 	%r8, %r2, %r15;
	add.s32 	%r131, %r8, %r130;
	cvt.s64.s32 	%rd175, %r131;
	add.s64 	%rd176, %rd175, %rd70;
	shl.b64 	%rd177, %rd176, 2;
	add.s64 	%rd178, %rd1, %rd177;
	ld.global.f32 	%f50, [%rd178];
	add.f32 	%f51, %f81, %f50;
	st.global.f32 	[%rd178], %f51;
	add.s32 	%r132, %r3, %r8;
	cvt.s64.s32 	%rd179, %r132;
	add.s64 	%rd180, %rd179, %rd70;
	shl.b64 	%rd181, %rd180, 2;
	add.s64 	%rd182, %rd1, %rd181;
	ld.global.f32 	%f52, [%rd182];
	add.f32 	%f53, %f80, %f52;
	st.global.f32 	[%rd182], %f53;
	add.s32 	%r133, %r132, 32;
	cvt.s64.s32 	%rd183, %r133;
	add.s64 	%rd184, %rd183, %rd70;
	shl.b64 	%rd185, %rd184, 2;
	add.s64 	%rd186, %rd1, %rd185;
	ld.global.f32 	%f54, [%rd186];
	add.f32 	%f55, %f79, %f54;
	st.global.f32 	[%rd186], %f55;
	add.s32 	%r134, %r132, 64;
	cvt.s64.s32 	%rd187, %r134;
	add.s64 	%rd188, %rd187, %rd70;
	shl.b64 	%rd189, %rd188, 2;
	add.s64 	%rd190, %rd1, %rd189;
	ld.global.f32 	%f56, [%rd190];
	add.f32 	%f57, %f78, %f56;
	st.global.f32 	[%rd190], %f57;
	add.s32 	%r135, %r2, 8;
	setp.gt.s32 	%p31, %r135, %r7;
	@%p31 bra 	$L__BB25_59;
	shl.b32 	%r137, %r15, 3;
	add.s32 	%r138, %r8, %r137;
	add.s32 	%r139, %r138, %r130;
	cvt.s64.s32 	%rd191, %r139;
	add.s64 	%rd192, %rd191, %rd70;
	shl.b64 	%rd193, %rd192, 2;
	add.s64 	%rd194, %rd1, %rd193;
	ld.global.f32 	%f58, [%rd194];
	add.f32 	%f59, %f77, %f58;
	st.global.f32 	[%rd194], %f59;
	add.s32 	%r140, %r3, %r138;
	cvt.s64.s32 	%rd195, %r140;
	add.s64 	%rd196, %rd195, %rd70;
	shl.b64 	%rd197, %rd196, 2;
	add.s64 	%rd198, %rd1, %rd197;
	ld.global.f32 	%f60, [%rd198];
	add.f32 	%f61, %f76, %f60;
	st.global.f32 	[%rd198], %f61;
	add.s32 	%r141, %r140, 32;
	cvt.s64.s32 	%rd199, %r141;
	add.s64 	%rd200, %rd199, %rd70;
	shl.b64 	%rd201, %rd200, 2;
	add.s64 	%rd202, %rd1, %rd201;
	ld.global.f32 	%f62, [%rd202];
	add.f32 	%f63, %f75, %f62;
	st.global.f32 	[%rd202], %f63;
	add.s32 	%r142, %r140, 64;
	cvt.s64.s32 	%rd203, %r142;
	add.s64 	%rd204, %rd203, %rd70;
	shl.b64 	%rd205, %rd204, 2;
	add.s64 	%rd206, %rd1, %rd205;
	ld.global.f32 	%f64, [%rd206];
	add.f32 	%f65, %f74, %f64;
	st.global.f32 	[%rd206], %f65;
	bra.uni 	$L__BB25_59;
$L__BB25_54:
	ld.param.u64 	%rd209, [mul_mat_q40_stream_k_fixup_16_8_false_param_1];
	cvta.to.global.u64 	%rd133, %rd209;
	cvt.u32.u64 	%r96, %rd37;
	shl.b64 	%rd134, %rd226, 32;
	shr.s64 	%rd135, %rd134, 30;
	add.s64 	%rd136, %rd133, %rd135;
	ld.global.u32 	%r9, [%rd136];
	add.s64 	%rd137, %rd134, 4294967296;
	shr.s64 	%rd138, %rd137, 30;
	add.s64 	%rd139, %rd133, %rd138;
	ld.global.u32 	%r10, [%rd139];
	shl.b32 	%r97, %r2, 5;
	add.s32 	%r11, %r97, %r96;
	setp.gt.u32 	%p27, %r11, 15;
	@%p27 bra 	$L__BB25_56;
	ld.param.u64 	%rd208, [mul_mat_q40_stream_k_fixup_16_8_false_param_0];
	add.s32 	%r98, %r11, %r9;
	cvta.to.global.u64 	%rd140, %rd208;
	mul.wide.s32 	%rd141, %r98, 4;
	add.s64 	%rd142, %rd140, %rd141;
	ld.global.u32 	%r99, [%rd142];
	shl.b32 	%r100, %r11, 2;
	mov.u32 	%r101, _ZZN34_INTERNAL_9074448f_4_k_cu_5eb7d63f24mul_mat_q_stream_k_fixupILi16ELi8ELb0EEEvPKiS2_PfPKfiiiiiiE14ids_dst_shared;
	add.s32 	%r102, %r101, %r100;
	st.shared.u32 	[%r102], %r99;
$L__BB25_56:
	bar.sync 	0;
	shl.b32 	%r103, %r5, 7;
	cvt.s64.s32 	%rd71, %r103;
	shl.b32 	%r104, %r6, 4;
	add.s32 	%r105, %r9, %r104;
	not.b32 	%r106, %r105;
	add.s32 	%r12, %r10, %r106;
	setp.gt.s32 	%p28, %r2, %r12;
	@%p28 bra 	$L__BB25_59;
	shl.b32 	%r108, %r2, 2;
	mov.u32 	%r109, _ZZN34_INTERNAL_9074448f_4_k_cu_5eb7d63f24mul_mat_q_stream_k_fixupILi16ELi8ELb0EEEvPKiS2_PfPKfiiiiiiE14ids_dst_shared;
	add.s32 	%r13, %r109, %r108;
	ld.shared.u32 	%r110, [%r13];
	mul.lo.s32 	%r111, %r110, %r15;
	add.s32 	%r112, %r96, %r111;
	cvt.s64.s32 	%rd143, %r112;
	add.s64 	%rd144, %rd143, %rd71;
	shl.b64 	%rd145, %rd144, 2;
	add.s64 	%rd146, %rd1, %rd145;
	ld.global.f32 	%f34, [%rd146];
	add.f32 	%f35, %f81, %f34;
	st.global.f32 	[%rd146], %f35;
	add.s32 	%r113, %r3, %r111;
	cvt.s64.s32 	%rd147, %r113;
	add.s64 	%rd148, %rd147, %rd71;
	shl.b64 	%rd149, %rd148, 2;
	add.s64 	%rd150, %rd1, %rd149;
	ld.global.f32 	%f36, [%rd150];
	add.f32 	%f37, %f80, %f36;
	st.global.f32 	[%rd150], %f37;
	add.s32 	%r114, %r113, 32;
	cvt.s64.s32 	%rd151, %r114;
	add.s64 	%rd152, %rd151, %rd71;
	shl.b64 	%rd153, %rd152, 2;
	add.s64 	%rd154, %rd1, %rd153;
	ld.global.f32 	%f38, [%rd154];
	add.f32 	%f39, %f79, %f38;
	st.global.f32 	[%rd154], %f39;
	add.s32 	%r115, %r113, 64;
	cvt.s64.s32 	%rd155, %r115;
	add.s64 	%rd156, %rd155, %rd71;
	shl.b64 	%rd157, %rd156, 2;
	add.s64 	%rd158, %rd1, %rd157;
	ld.global.f32 	%f40, [%rd158];
	add.f32 	%f41, %f78, %f40;
	st.global.f32 	[%rd158], %f41;
	add.s32 	%r116, %r2, 8;
	setp.gt.s32 	%p29, %r116, %r12;
	@%p29 bra 	$L__BB25_59;
	ld.shared.u32 	%r118, [%r13+32];
	mul.lo.s32 	%r119, %r118, %r15;
	add.s32 	%r120, %r96, %r119;
	cvt.s64.s32 	%rd159, %r120;
	add.s64 	%rd160, %rd159, %rd71;
	shl.b64 	%rd161, %rd160, 2;
	add.s64 	%rd162, %rd1, %rd161;
	ld.global.f32 	%f42, [%rd162];
	add.f32 	%f43, %f77, %f42;
	st.global.f32 	[%rd162], %f43;
	add.s32 	%r121, %r3, %r119;
	cvt.s64.s32 	%rd163, %r121;
	add.s64 	%rd164, %rd163, %rd71;
	shl.b64 	%rd165, %rd164, 2;
	add.s64 	%rd166, %rd1, %rd165;
	ld.global.f32 	%f44, [%rd166];
	add.f32 	%f45, %f76, %f44;
	st.global.f32 	[%rd166], %f45;
	add.s32 	%r122, %r121, 32;
	cvt.s64.s32 	%rd167, %r122;
	add.s64 	%rd168, %rd167, %rd71;
	shl.b64 	%rd169, %rd168, 2;
	add.s64 	%rd170, %rd1, %rd169;
	ld.global.f32 	%f46, [%rd170];
	add.f32 	%f47, %f75, %f46;
	st.global.f32 	[%rd170], %f47;
	add.s32 	%r123, %r121, 64;
	cvt.s64.s32 	%rd171, %r123;
	add.s64 	%rd172, %rd171, %rd71;
	shl.b64 	%rd173, %rd172, 2;
	add.s64 	%rd174, %rd1, %rd173;
	ld.global.f32 	%f48, [%rd174];
	add.f32 	%f49, %f74, %f48;
	st.global.f32 	[%rd174], %f49;
$L__BB25_59:
	ret;

}
	// .globl	mul_mat_q40_24_8_false
.visible .entry mul_mat_q40_24_8_false(
	.param .u64 .ptr .align 1 mul_mat_q40_24_8_false_param_0,
	.param .u64 .ptr .align 1 mul_mat_q40_24_8_false_param_1,
	.param .u64 .ptr .align 1 mul_mat_q40_24_8_false_param_2,
	.param .u64 .ptr .align 1 mul_mat_q40_24_8_false_param_3,
	.param .u64 .ptr .align 1 mul_mat_q40_24_8_false_param_4,
	.param .u64 .ptr .align 1 mul_mat_q40_24_8_false_param_5,
	.param .u32 mul_mat_q40_24_8_false_param_6,
	.param .u32 mul_mat_q40_24_8_false_param_7,
	.param .u32 mul_mat_q40_24_8_false_param_8,
	.param .u32 mul_mat_q40_24_8_false_param_9,
	.param .u32 mul_mat_q40_24_8_false_param_10,
	.param .u32 mul_mat_q40_24_8_false_param_11,
	.param .u32 mul_mat_q40_24_8_false_param_12,
	.param .u32 mul_mat_q40_24_8_false_param_13,
	.param .u32 mul_mat_q40_24_8_false_param_14,
	.param .u32 mul_mat_q40_24_8_false_param_15,
	.param .u32 mul_mat_q40_24_8_false_param_16
)
.maxntid 256
.minnctapersm 1
{
	.reg .pred 	%p<47>;
	.reg .b16 	%rs<73>;
	.reg .b32 	%r<2183>;
	.reg .b32 	%f<813>;
	.reg .b64 	%rd<490>;

	ld.param.u64 	%rd146, [mul_mat_q40_24_8_false_param_0];
	ld.param.u64 	%rd147, [mul_mat_q40_24_8_false_param_1];
	ld.param.u64 	%rd144, [mul_mat_q40_24_8_false_param_2];
	ld.param.u64 	%rd148, [mul_mat_q40_24_8_false_param_3];
	ld.param.u64 	%rd149, [mul_mat_q40_24_8_false_param_4];
	ld.param.u64 	%rd145, [mul_mat_q40_24_8_false_param_5];
	ld.param.u32 	%r68, [mul_mat_q40_24_8_false_param_6];
	ld.param.u32 	%r78, [mul_mat_q40_24_8_false_param_7];
	ld.param.u32 	%r69, [mul_mat_q40_24_8_false_param_8];
	ld.param.u32 	%r70, [mul_mat_q40_24_8_false_param_9];
	ld.param.u32 	%r71, [mul_mat_q40_24_8_false_param_10];
	ld.param.u32 	%r72, [mul_mat_q40_24_8_false_param_11];
	ld.param.u32 	%r73, [mul_mat_q40_24_8_false_param_12];
	ld.param.u32 	%r74, [mul_mat_q40_24_8_false_param_13];
	ld.param.u32 	%r75, [mul_mat_q40_24_8_false_param_14];
	ld.param.u32 	%r76, [mul_mat_q40_24_8_false_param_15];
	ld.param.u32 	%r77, [mul_mat_q40_24_8_false_param_16];
	cvta.to.global.u64 	%rd1, %rd149;
	cvta.to.global.u64 	%rd2, %rd146;
	cvta.to.global.u64 	%rd3, %rd147;
	cvta.to.global.u64 	%rd4, %rd148;
	add.s32 	%r79, %r69, 23;
	mul.hi.s32 	%r80, %r79, 715827883;
	shr.u32 	%r81, %r80, 31;
	shr.s32 	%r82, %r80, 2;
	add.s32 	%r1, %r82, %r81;
	add.s32 	%r2, %r78, 127;
	mov.u32 	%r3, %tid.y;
	shl.b32 	%r83, %r3, 5;
	mov.u32 	%r4, %tid.x;
	add.s32 	%r5, %r83, %r4;
	setp.gt.u32 	%p4, %r5, 23;
	shl.b32 	%r84, %r5, 2;
	mov.u32 	%r85, ids_dst_shared;
	add.s32 	%r6, %r85, %r84;
	@%p4 bra 	$L__BB26_2;
	st.shared.u32 	[%r6], %r5;
$L__BB26_2:
	bar.sync 	0;
	shr.s32 	%r86, %r68, 31;
	shr.u32 	%r87, %r86, 27;
	add.s32 	%r88, %r68, %r87;
	shr.s32 	%r89, %r88, 5;
	cvt.s64.s32 	%rd5, %r89;
	mov.u32 	%r7, %ctaid.x;
	cvt.u64.u32 	%rd150, %r7;
	cvt.s64.s32 	%rd6, %r74;
	cvt.s64.s32 	%rd7, %r1;
	shr.s32 	%r90, %r2, 31;
	shr.u32 	%r91, %r90, 25;
	add.s32 	%r92, %r2, %r91;
	shr.s32 	%r93, %r92, 7;
	cvt.s64.s32 	%rd8, %r93;
	mul.lo.s64 	%rd151, %rd5, %rd150;
	mul.lo.s64 	%rd152, %rd151, %rd8;
	mul.lo.s64 	%rd153, %rd152, %rd7;
	mul.lo.s64 	%rd9, %rd153, %rd6;
	mov.u32 	%r94, %nctaid.x;
	cvt.u64.u32 	%rd10, %r94;
	and.b64  	%rd154, %rd9, -4294967296;
	setp.ne.s64 	%p5, %rd154, 0;
	@%p5 bra 	$L__BB26_4;
	cvt.u32.u64 	%r95, %rd10;
	cvt.u32.u64 	%r96, %rd9;
	div.u32 	%r97, %r96, %r95;
	cvt.u64.u32 	%rd473, %r97;
	bra.uni 	$L__BB26_5;
$L__BB26_4:
	div.s64 	%rd473, %rd9, %rd10;
$L__BB26_5:
	add.s32 	%r98, %r7, 1;
	cvt.u64.u32 	%rd155, %r98;
	mul.lo.s64 	%rd156, %rd5, %rd155;
	mul.lo.s64 	%rd157, %rd156, %rd8;
	mul.lo.s64 	%rd158, %rd157, %rd7;
	mul.lo.s64 	%rd14, %rd158, %rd6;
	and.b64  	%rd159, %rd14, -4294967296;
	setp.ne.s64 	%p6, %rd159, 0;
	@%p6 bra 	$L__BB26_7;
	cvt.u32.u64 	%r99, %rd10;
	cvt.u32.u64 	%r100, %rd14;
	div.u32 	%r101, %r100, %r99;
	cvt.u64.u32 	%rd474, %r101;
	bra.uni 	$L__BB26_8;
$L__BB26_7:
	div.s64 	%rd474, %rd14, %rd10;
$L__BB26_8:
	or.b64  	%rd160, %rd473, %rd5;
	and.b64  	%rd161, %rd160, -4294967296;
	setp.ne.s64 	%p7, %rd161, 0;
	@%p7 bra 	$L__BB26_10;
	cvt.u32.u64 	%r102, %rd5;
	cvt.u32.u64 	%r103, %rd473;
	rem.u32 	%r104, %r103, %r102;
	cvt.u64.u32 	%rd475, %r104;
	bra.uni 	$L__BB26_11;
$L__BB26_10:
	rem.s64 	%rd475, %rd473, %rd5;
$L__BB26_11:
	cvt.u32.u64 	%r105, %rd475;
	shr.s32 	%r106, %r105, 31;
	shr.u32 	%r107, %r106, 29;
	add.s32 	%r108, %r105, %r107;
	and.b32  	%r109, %r108, -8;
	sub.s32 	%r110, %r105, %r109;
	cvt.s64.s32 	%rd162, %r110;
	sub.s64 	%rd478, %rd473, %rd162;
	or.b64  	%rd163, %rd474, %rd5;
	and.b64  	%rd164, %rd163, -4294967296;
	setp.ne.s64 	%p8, %rd164, 0;
	@%p8 bra 	$L__BB26_13;
	cvt.u32.u64 	%r111, %rd5;
	cvt.u32.u64 	%r112, %rd474;
	rem.u32 	%r113, %r112, %r111;
	cvt.u64.u32 	%rd476, %r113;
	bra.uni 	$L__BB26_14;
$L__BB26_13:
	rem.s64 	%rd476, %rd474, %rd5;
$L__BB26_14:
	cvt.u32.u64 	%r114, %rd476;
	shr.s32 	%r115, %r114, 31;
	shr.u32 	%r116, %r115, 29;
	add.s32 	%r117, %r114, %r116;
	and.b32  	%r118, %r117, -8;
	sub.s32 	%r119, %r114, %r118;
	cvt.s64.s32 	%rd165, %r119;
	sub.s64 	%rd25, %rd474, %rd165;
	or.b64  	%rd166, %rd478, %rd5;
	and.b64  	%rd167, %rd166, -4294967296;
	setp.ne.s64 	%p9, %rd167, 0;
	@%p9 bra 	$L__BB26_16;
	cvt.u32.u64 	%r120, %rd5;
	cvt.u32.u64 	%r121, %rd478;
	rem.u32 	%r122, %r121, %r120;
	cvt.u64.u32 	%rd477, %r122;
	bra.uni 	$L__BB26_17;
$L__BB26_16:
	rem.s64 	%rd477, %rd478, %rd5;
$L__BB26_17:
	cvt.u32.u64 	%r123, %rd5;
	cvt.u32.u64 	%r2170, %rd477;
	sub.s64 	%rd169, %rd477, %rd478;
	add.s64 	%rd170, %rd169, %rd25;
	min.s64 	%rd171, %rd5, %rd170;
	cvt.u32.u64 	%r2178, %rd171;
	setp.lt.s64 	%p46, %rd478, %rd25;
	setp.ge.s64 	%p10, %rd478, %rd25;
	setp.ne.s32 	%p11, %r123, %r2178;
	mov.u32 	%r125, data_mul_mat_q;
	add.s32 	%r126, %r125, %r84;
	add.s32 	%r10, %r126, 96;
	or.pred  	%p12, %p10, %p11;
	@%p12 bra 	$L__BB26_69;
	mul.lo.s32 	%r127, %r74, %r1;
	cvt.s64.s32 	%rd172, %r127;
	mul.lo.s64 	%rd29, %rd172, %rd5;
	cvt.u64.u32 	%rd173, %r127;
	mul.lo.s64 	%rd30, %rd173, %rd5;
	mul.lo.s64 	%rd31, %rd7, %rd5;
	cvt.u64.u32 	%rd174, %r1;
	mul.lo.s64 	%rd32, %rd174, %rd5;
	shr.u32 	%r128, %r4, 2;
	and.b32  	%r129, %r4, 3;
	cvt.u64.u32 	%rd175, %r128;
	shl.b32 	%r130, %r128, 3;
	or.b32  	%r131, %r130, %r129;
	and.b32  	%r132, %r4, 7;
	shl.b32 	%r133, %r3, 2;
	shr.u32 	%r134, %r4, 3;
	add.s32 	%r135, %r134, %r133;
	cvt.u64.u32 	%rd176, %r132;
	cvt.s64.s32 	%rd33, %r71;
	shl.b32 	%r136, %r3, 4;
	and.b32  	%r137, %r4, 15;
	and.b32  	%r138, %r128, 252;
	mad.lo.s32 	%r139, %r3, 1216, %r138;
	mad.lo.s32 	%r140, %r137, 76, %r139;
	add.s32 	%r11, %r128, %r136;
	shl.b32 	%r141, %r4, 1;
	and.b32  	%r12, %r141, 6;
	mul.lo.s32 	%r142, %r3, %r70;
	cvt.s64.s32 	%rd177, %r142;
	mad.lo.s32 	%r143, %r3, 76, %r131;
	shl.b32 	%r144, %r143, 2;
	add.s32 	%r146, %r125, %r144;
	add.s32 	%r13, %r146, 4192;
	shl.b32 	%r147, %r70, 3;
	add.s32 	%r148, %r142, %r147;
	cvt.s64.s32 	%rd178, %r148;
	shl.b32 	%r149, %r70, 4;
	add.s32 	%r150, %r149, %r142;
	cvt.s64.s32 	%rd179, %r150;
	add.s32 	%r151, %r150, %r147;
	cvt.s64.s32 	%rd180, %r151;
	shl.b32 	%r152, %r70, 5;
	add.s32 	%r153, %r152, %r142;
	cvt.s64.s32 	%rd181, %r153;
	add.s32 	%r154, %r153, %r147;
	cvt.s64.s32 	%rd182, %r154;
	add.s32 	%r155, %r149, %r153;
	cvt.s64.s32 	%rd183, %r155;
	add.s32 	%r156, %r155, %r147;
	cvt.s64.s32 	%rd184, %r156;
	shl.b32 	%r157, %r70, 6;
	add.s32 	%r158, %r157, %r142;
	cvt.s64.s32 	%rd185, %r158;
	add.s32 	%r159, %r158, %r147;
	cvt.s64.s32 	%rd186, %r159;
	add.s32 	%r160, %r149, %r158;
	cvt.s64.s32 	%rd187, %r160;
	add.s32 	%r161, %r160, %r147;
	cvt.s64.s32 	%rd188, %r161;
	add.s32 	%r162, %r152, %r158;
	cvt.s64.s32 	%rd189, %r162;
	add.s32 	%r163, %r162, %r147;
	cvt.s64.s32 	%rd190, %r163;
	add.s32 	%r164, %r149, %r162;
	cvt.s64.s32 	%rd191, %r164;
	add.s32 	%r165, %r164, %r147;
	cvt.s64.s32 	%rd192, %r165;
	mul.lo.s32 	%r166, %r135, %r70;
	cvt.s64.s32 	%rd193, %r166;
	mad.lo.s32 	%r167, %r135, 76, %r132;
	shl.b32 	%r168, %r167, 2;
	add.s32 	%r169, %r125, 4448;
	add.s32 	%r14, %r169, %r168;
	add.s32 	%r170, %r166, %r152;
	cvt.s64.s32 	%rd194, %r170;
	add.s32 	%r171, %r157, %r166;
	cvt.s64.s32 	%rd195, %r171;
	add.s32 	%r172, %r171, %r152;
	cvt.s64.s32 	%rd196, %r172;
	cvt.u64.u32 	%rd34, %r5;
	mul.wide.u32 	%rd197, %r140, 4;
	cvt.u64.u32 	%rd198, %r125;
	cvta.shared.u64 	%rd199, %rd198;
	add.s64 	%rd200, %rd199, %rd197;
	add.s64 	%rd35, %rd200, 4192;
	add.s64 	%rd36, %rd200, 4224;
	add.s64 	%rd37, %rd200, 4256;
	add.s64 	%rd38, %rd200, 4288;
	mad.lo.s32 	%r15, %r11, 304, %r169;
	mad.lo.s32 	%r173, %r128, 28, %r131;
	shl.b32 	%r174, %r173, 2;
	add.s32 	%r175, %r125, %r174;
	add.s32 	%r16, %r175, 112;
	mad.lo.s32 	%r176, %r129, 288, %r125;
	add.s32 	%r17, %r176, 96;
	add.s64 	%rd39, %rd200, 4320;
	add.s64 	%rd40, %rd200, 4352;
	add.s64 	%rd41, %rd200, 4384;
	add.s64 	%rd42, %rd200, 4416;
	shl.b32 	%r177, %r4, 3;
	and.b32  	%r178, %r177, 24;
	add.s32 	%r18, %r85, %r178;
	or.b32  	%r19, %r12, 1;
	or.b32  	%r20, %r12, 8;
	or.b32  	%r21, %r12, 9;
	or.b32  	%r22, %r12, 16;
	or.b32  	%r23, %r12, 17;
	add.s64 	%rd43, %rd196, %rd176;
	add.s64 	%rd44, %rd195, %rd176;
	add.s64 	%rd45, %rd194, %rd176;
	add.s64 	%rd46, %rd193, %rd176;
	mul.wide.u32 	%rd201, %r129, 4;
	add.s64 	%rd202, %rd201, %rd2;
	add.s64 	%rd47, %rd202, 4;
	add.s64 	%rd48, %rd175, %rd177;
	add.s64 	%rd49, %rd175, %rd192;
	add.s64 	%rd50, %rd175, %rd178;
	add.s64 	%rd51, %rd175, %rd191;
	add.s64 	%rd52, %rd175, %rd179;
	add.s64 	%rd53, %rd175, %rd190;
	add.s64 	%rd54, %rd175, %rd180;
	add.s64 	%rd55, %rd175, %rd189;
	add.s64 	%rd56, %rd175, %rd181;
	add.s64 	%rd57, %rd175, %rd188;
	add.s64 	%rd58, %rd175, %rd182;
	add.s64 	%rd59, %rd175, %rd187;
	add.s64 	%rd60, %rd175, %rd183;
	add.s64 	%rd61, %rd175, %rd186;
	add.s64 	%rd62, %rd175, %rd184;
	add.s64 	%rd63, %rd175, %rd185;
	cvta.to.global.u64 	%rd64, %rd144;
$L__BB26_19:
	cvt.s64.s32 	%rd66, %rd478;
	or.b64  	%rd203, %rd66, %rd29;
	and.b64  	%rd204, %rd203, -4294967296;
	setp.ne.s64 	%p13, %rd204, 0;
	@%p13 bra 	$L__BB26_21;
	cvt.u32.u64 	%r180, %rd29;
	cvt.u32.u64 	%r181, %rd66;
	div.u32 	%r182, %r181, %r180;
	cvt.u64.u32 	%rd479, %r182;
	bra.uni 	$L__BB26_22;
$L__BB26_21:
	div.s64 	%rd479, %rd66, %rd29;
$L__BB26_22:
	cvt.u32.u64 	%r25, %rd479;
	mul.lo.s64 	%rd205, %rd30, %rd479;
	sub.s64 	%rd70, %rd478, %rd205;
	cvt.s64.s32 	%rd71, %rd70;
	or.b64  	%rd206, %rd71, %rd31;
	and.b64  	%rd207, %rd206, -4294967296;
	setp.ne.s64 	%p14, %rd207, 0;
	@%p14 bra 	$L__BB26_24;
	cvt.u32.u64 	%r183, %rd31;
	cvt.u32.u64 	%r184, %rd71;
	div.u32 	%r185, %r184, %r183;
	cvt.u64.u32 	%rd480, %r185;
	bra.uni 	$L__BB26_25;
$L__BB26_24:
	div.s64 	%rd480, %rd71, %rd31;
$L__BB26_25:
	cvt.u32.u64 	%r26, %rd480;
	mul.lo.s64 	%rd208, %rd32, %rd480;
	sub.s64 	%rd209, %rd70, %rd208;
	cvt.s64.s32 	%rd75, %rd209;
	or.b64  	%rd210, %rd75, %rd5;
	and.b64  	%rd211, %rd210, -4294967296;
	setp.ne.s64 	%p15, %rd211, 0;
	@%p15 bra 	$L__BB26_27;
	cvt.u32.u64 	%r187, %rd75;
	div.u32 	%r188, %r187, %r123;
	cvt.u64.u32 	%rd481, %r188;
	bra.uni 	$L__BB26_28;
$L__BB26_27:
	div.s64 	%rd481, %rd75, %rd5;
$L__BB26_28:
	setp.eq.s64 	%p16, %rd144, 0;
	cvt.u32.u64 	%r27, %rd481;
	mul.lo.s32 	%r2173, %r76, %r26;
	mul.lo.s32 	%r190, %r77, %r26;
	mul.lo.s32 	%r29, %r27, 24;
	mad.lo.s32 	%r2174, %r29, %r72, %r190;
	mov.b32 	%r2171, 0;
	mov.u32 	%r2172, %r69;
	@%p16 bra 	$L__BB26_37;
	shl.b64 	%rd212, %rd480, 32;
	shr.s64 	%rd213, %rd212, 30;
	add.s64 	%rd214, %rd4, %rd213;
	ld.global.nc.u32 	%r2171, [%rd214];
	add.s64 	%rd215, %rd212, 4294967296;
	shr.s64 	%rd216, %rd215, 30;
	add.s64 	%rd217, %rd4, %rd216;
	ld.global.nc.u32 	%r191, [%rd217];
	sub.s32 	%r2172, %r191, %r2171;
	setp.lt.s32 	%p17, %r29, %r2172;
	@%p17 bra 	$L__BB26_34;
	add.s64 	%rd79, %rd478, %rd5;
	or.b64  	%rd218, %rd79, %rd5;
	and.b64  	%rd219, %rd218, -4294967296;
	setp.ne.s64 	%p18, %rd219, 0;
	@%p18 bra 	$L__BB26_32;
	cvt.u32.u64 	%r193, %rd79;
	rem.u32 	%r194, %r193, %r123;
	cvt.u64.u32 	%rd482, %r194;
	bra.uni 	$L__BB26_33;
$L__BB26_32:
	rem.s64 	%rd482, %rd79, %rd5;
$L__BB26_33:
	sub.s64 	%rd478, %rd79, %rd482;
	sub.s64 	%rd220, %rd25, %rd478;
	min.s64 	%rd485, %rd5, %rd220;
	bra.uni 	$L__BB26_68;
$L__BB26_34:
	setp.gt.u32 	%p19, %r5, 23;
	bar.sync 	0;
	@%p19 bra 	$L__BB26_36;
	add.s32 	%r195, %r29, %r5;
	add.s32 	%r196, %r195, %r2171;
	mul.wide.s32 	%rd221, %r196, 4;
	add.s64 	%rd222, %rd64, %rd221;
	ld.global.nc.u32 	%r197, [%rd222];
	st.shared.u32 	[%r6], %r197;
$L__BB26_36:
	bar.sync 	0;
	mov.b32 	%r2173, 0;
	mov.u32 	%r2174, %r2173;
$L__BB26_37:
	add.s32 	%r200, %r2171, %r29;
	mad.lo.s32 	%r201, %r200, 36, %r2173;
	shl.b32 	%r202, %r25, 7;
	add.s32 	%r203, %r2174, %r202;
	mad.lo.s32 	%r37, %r27, -24, %r2172;
	div.s32 	%r204, %r26, %r73;
	mul.lo.s32 	%r38, %r204, %r75;
	mul.lo.s32 	%r39, %r202, %r70;
	cvt.s64.s32 	%rd85, %r201;
	cvt.s64.s32 	%rd86, %r203;
	setp.ge.s32 	%p20, %r2170, %r123;
	mov.f32 	%f777, 0f00000000;
	mov.f32 	%f778, %f777;
	mov.f32 	%f779, %f777;
	mov.f32 	%f780, %f777;
	mov.f32 	%f781, %f777;
	mov.f32 	%f782, %f777;
	mov.f32 	%f783, %f777;
	mov.f32 	%f784, %f777;
	mov.f32 	%f785, %f777;
	mov.f32 	%f786, %f777;
	mov.f32 	%f787, %f777;
	mov.f32 	%f788, %f777;
	@%p20 bra 	$L__BB26_40;
	add.s32 	%r205, %r2170, %r39;
	add.s32 	%r2175, %r205, %r38;
	shl.b64 	%rd223, %rd85, 2;
	add.s64 	%rd87, %rd3, %rd223;
	mov.f32 	%f777, 0f00000000;
$L__BB26_39:
	cvt.s64.s32 	%rd232, %r2170;
	mul.lo.s64 	%rd233, %rd232, %rd33;
	cvt.s64.s32 	%rd234, %r2175;
	add.s64 	%rd235, %rd43, %rd234;
	mad.lo.s64 	%rd236, %rd235, 18, %rd2;
	add.s64 	%rd237, %rd44, %rd234;
	mad.lo.s64 	%rd238, %rd237, 18, %rd2;
	add.s64 	%rd239, %rd45, %rd234;
	mad.lo.s64 	%rd240, %rd239, 18, %rd2;
	add.s64 	%rd241, %rd46, %rd234;
	mad.lo.s64 	%rd242, %rd241, 18, %rd2;
	add.s64 	%rd243, %rd48, %rd234;
	mad.lo.s64 	%rd244, %rd243, 18, %rd47;
	add.s64 	%rd245, %rd49, %rd234;
	mad.lo.s64 	%rd246, %rd245, 18, %rd47;
	add.s64 	%rd247, %rd50, %rd234;
	mad.lo.s64 	%rd248, %rd247, 18, %rd47;
	add.s64 	%rd249, %rd51, %rd234;
	mad.lo.s64 	%rd250, %rd249, 18, %rd47;
	add.s64 	%rd251, %rd52, %rd234;
	mad.lo.s64 	%rd252, %rd251, 18, %rd47;
	add.s64 	%rd253, %rd53, %rd234;
	mad.lo.s64 	%rd254, %rd253, 18, %rd47;
	add.s64 	%rd255, %rd54, %rd234;
	mad.lo.s64 	%rd256, %rd255, 18, %rd47;
	add.s64 	%rd257, %rd55, %rd234;
	mad.lo.s64 	%rd258, %rd257, 18, %rd47;
	add.s64 	%rd259, %rd56, %rd234;
	mad.lo.s64 	%rd260, %rd259, 18, %rd47;
	add.s64 	%rd261, %rd57, %rd234;
	mad.lo.s64 	%rd262, %rd261, 18, %rd47;
	add.s64 	%rd263, %rd58, %rd234;
	mad.lo.s64 	%rd264, %rd263, 18, %rd47;
	add.s64 	%rd265, %rd59, %rd234;
	mad.lo.s64 	%rd266, %rd265, 18, %rd47;
	add.s64 	%rd267, %rd60, %rd234;
	mad.lo.s64 	%rd268, %rd267, 18, %rd47;
	add.s64 	%rd269, %rd61, %rd234;
	mad.lo.s64 	%rd270, %rd269, 18, %rd47;
	add.s64 	%rd271, %rd62, %rd234;
	mad.lo.s64 	%rd272, %rd271, 18, %rd47;
	add.s64 	%rd273, %rd63, %rd234;
	mad.lo.s64 	%rd274, %rd273, 18, %rd47;
	ld.global.nc.u16 	%rs5, [%rd244+-2];
	cvt.u32.u16 	%r751, %rs5;
	ld.global.nc.u16 	%rs6, [%rd244];
	cvt.u32.u16 	%r752, %rs6;
	shl.b32 	%r753, %r752, 16;
	or.b32  	%r754, %r753, %r751;
	and.b32  	%r208, %r754, 252645135;
	add.s32 	%r755, %r208, 2021161080;
	xor.b32  	%r756, %r755, -2139062144;
	xor.b32  	%r757, %r208, 134744072;
	xor.b32  	%r758, %r755, %r754;
	and.b32  	%r206, %r758, %r757;
	// begin inline asm
	prmt.b32 %r206, %r206, 0, 0xba98;
	// end inline asm
	// begin inline asm
	prmt.b32 %r208, %r208, 0, 0xba98;
	// end inline asm
	xor.b32  	%r759, %r208, 2139062143;
	not.b32 	%r760, %r206;
	and.b32  	%r761, %r756, %r760;
	and.b32  	%r762, %r759, %r206;
	or.b32  	%r763, %r761, %r762;
	st.shared.u32 	[%r13], %r763;
	shr.u32 	%r764, %r754, 4;
	and.b32  	%r212, %r764, 252645135;
	add.s32 	%r765, %r212, 2021161080;
	xor.b32  	%r766, %r765, -2139062144;
	xor.b32  	%r767, %r212, 134744072;
	xor.b32  	%r768, %r765, %r764;
	and.b32  	%r210, %r768, %r767;
	// begin inline asm
	prmt.b32 %r210, %r210, 0, 0xba98;
	// end inline asm
	// begin inline asm
	prmt.b32 %r212, %r212, 0, 0xba98;
	// end inline asm
	xor.b32  	%r769, %r212, 2139062143;
	not.b32 	%r770, %r210;
	and.b32  	%r771, %r766, %r770;
	and.b32  	%r772, %r769, %r210;
	or.b32  	%r773, %r771, %r772;
	st.shared.u32 	[%r13+16], %r773;
	ld.global.nc.u16 	%rs7, [%rd248+-2];
	cvt.u32.u16 	%r774, %rs7;
	ld.global.nc.u16 	%rs8, [%rd248];
	cvt.u32.u16 	%r775, %rs8;
	shl.b32 	%r776, %r775, 16;
	or.b32  	%r777, %r776, %r774;
	and.b32  	%r216, %r777, 252645135;
	add.s32 	%r778, %r216, 2021161080;
	xor.b32  	%r779, %r778, -2139062144;
	xor.b32  	%r780, %r216, 134744072;
	xor.b32  	%r781, %r778, %r777;
	and.b32  	%r214, %r781, %r780;
	// begin inline asm
	prmt.b32 %r214, %r214, 0, 0xba98;
	// end inline asm
	// begin inline asm
	prmt.b32 %r216, %r216, 0, 0xba98;
	// end inline asm
	xor.b32  	%r782, %r216, 2139062143;
	not.b32 	%r783, %r214;
	and.b32  	%r784, %r779, %r783;
	and.b32  	%r785, %r782, %r214;
	or.b32  	%r786, %r784, %r785;
	st.shared.u32 	[%r13+2432], %r786;
	shr.u32 	%r787, %r777, 4;
	and.b32  	%r220, %r787, 252645135;
	add.s32 	%r788, %r220, 2021161080;
	xor.b32  	%r789, %r788, -2139062144;
	xor.b32  	%r790, %r220, 134744072;
	xor.b32  	%r791, %r788, %r787;
	and.b32  	%r218, %r791, %r790;
	// begin inline asm
	prmt.b32 %r218, %r218, 0, 0xba98;
	// end inline asm
	// begin inline asm
	prmt.b32 %r220, %r220, 0, 0xba98;
	// end inline asm
	xor.b32  	%r792, %r220, 2139062143;
	not.b32 	%r793, %r218;
	and.b32  	%r794, %r789, %r793;
	and.b32  	%r795, %r792, %r218;
	or.b32  	%r796, %r794, %r795;
	st.shared.u32 	[%r13+2448], %r796;
	ld.global.nc.u16 	%rs9, [%rd252+-2];
	cvt.u32.u16 	%r797, %rs9;
	ld.global.nc.u16 	%rs10, [%rd252];
	cvt.u32.u16 	%r798, %rs10;
	shl.b32 	%r799, %r798, 16;
	or.b32  	%r800, %r799, %r797;
	and.b32  	%r224, %r800, 252645135;
	add.s32 	%r801, %r224, 2021161080;
	xor.b32  	%r802, %r801, -2139062144;
	xor.b32  	%r803, %r224, 134744072;
	xor.b32  	%r804, %r801, %r800;
	and.b32  	%r222, %r804, %r803;
	// begin inline asm
	prmt.b32 %r222, %r222, 0, 0xba98;
	// end inline asm
	// begin inline asm
	prmt.b32 %r224, %r224, 0, 0xba98;
	// end inline asm
	xor.b32  	%r805, %r224, 2139062143;
	not.b32 	%r806, %r222;
	and.b32  	%r807, %r802, %r806;
	and.b32  	%r808, %r805, %r222;
	or.b32  	%r809, %r807, %r808;
	st.shared.u32 	[%r13+4864], %r809;
	shr.u32 	%r810, %r800, 4;
	and.b32  	%r228, %r810, 252645135;
	add.s32 	%r811, %r228, 2021161080;
	xor.b32  	%r812, %r811, -2139062144;
	xor.b32  	%r813, %r228, 134744072;
	xor.b32  	%r814, %r811, %r810;
	and.b32  	%r226, %r814, %r813;
	// begin inline asm
	prmt.b32 %r226, %r226, 0, 0xba98;
	// end inline asm
	// begin inline asm
	prmt.b32 %r228, %r228, 0, 0xba98;
	// end inline asm
	xor.b32  	%r815, %r228, 2139062143;
	not.b32 	%r816, %r226;
	and.b32  	%r817, %r812, %r816;
	and.b32  	%r818, %r815, %r226;
	or.b32  	%r819, %r817, %r818;
	st.shared.u32 	[%r13+4880], %r819;
	ld.global.nc.u16 	%rs11, [%rd256+-2];
	cvt.u32.u16 	%r820, %rs11;
	ld.global.nc.u16 	%rs12, [%rd256];
	cvt.u32.u16 	%r821, %rs12;
	shl.b32 	%r822, %r821, 16;
	or.b32  	%r823, %r822, %r820;
	and.b32  	%r232, %r823, 252645135;
	add.s32 	%r824, %r232, 2021161080;
	xor.b32  	%r825, %r824, -2139062144;
	xor.b32  	%r826, %r232, 134744072;
	xor.b32  	%r827, %r824, %r823;
	and.b32  	%r230, %r827, %r826;
	// begin inline asm
	prmt.b32 %r230, %r230, 0, 0xba98;
	// end inline asm
	// begin inline asm
	prmt.b32 %r232, %r232, 0, 0xba98;
	// end inline asm
	xor.b32  	%r828, %r232, 2139062143;
	not.b32 	%r829, %r230;
	and.b32  	%r830, %r825, %r829;
	and.b32  	%r831, %r828, %r230;
	or.b32  	%r832, %r830, %r831;
	st.shared.u32 	[%r13+7296], %r832;
	shr.u32 	%r833, %r823, 4;
	and.b32  	%r236, %r833, 252645135;
	add.s32 	%r834, %r236, 2021161080;
	xor.b32  	%r835, %r834, -2139062144;
	xor.b32  	%r836, %r236, 134744072;
	xor.b32  	%r837, %r834, %r833;
	and.b32  	%r234, %r837, %r836;
	// begin inline asm
	prmt.b32 %r234, %r234, 0, 0xba98;
	// end inline asm
	// begin inline asm
	prmt.b32 %r236, %r236, 0, 0xba98;
	// end inline asm
	xor.b32  	%r838, %r236, 2139062143;
	not.b32 	%r839, %r234;
	and.b32  	%r840, %r835, %r839;
	and.b32  	%r841, %r838, %r234;
	or.b32  	%r842, %r840, %r841;
	st.shared.u32 	[%r13+7312], %r842;
	ld.global.nc.u16 	%rs13, [%rd260+-2];
	cvt.u32.u16 	%r843, %rs13;
	ld.global.nc.u16 	%rs14, [%rd260];
	cvt.u32.u16 	%r844, %rs14;
	shl.b32 	%r845, %r844, 16;
	or.b32  	%r846, %r845, %r843;
	and.b32  	%r240, %r846, 252645135;
	add.s32 	%r847, %r240, 2021161080;
	xor.b32  	%r848, %r847, -2139062144;
	xor.b32  	%r849, %r240, 134744072;
	xor.b32  	%r850, %r847, %r846;
	and.b32  	%r238, %r850, %r849;
	// begin inline asm
	prmt.b32 %r238, %r238, 0, 0xba98;
	// end inline asm
	// begin inline asm
	prmt.b32 %r240, %r240, 0, 0xba98;
	// end inline asm
	xor.b32  	%r851, %r240, 2139062143;
	not.b32 	%r852, %r238;
	and.b32  	%r853, %r848, %r852;
	and.b32  	%r854, %r851, %r238;
	or.b32  	%r855, %r853, %r854;
	st.shared.u32 	[%r13+9728], %r855;
	shr.u32 	%r856, %r846, 4;
	and.b32  	%r244, %r856, 252645135;
	add.s32 	%r857, %r244, 2021161080;
	xor.b32  	%r858, %r857, -2139062144;
	xor.b32  	%r859, %r244, 134744072;
	xor.b32  	%r860, %r857, %r856;
	and.b32  	%r242, %r860, %r859;
	// begin inline asm
	prmt.b32 %r242, %r242, 0, 0xba98;
	// end inline asm
	// begin inline asm
	prmt.b32 %r244, %r244, 0, 0xba98;
	// end inline asm
	xor.b32  	%r861, %r244, 2139062143;
	not.b32 	%r862, %r242;
	and.b32  	%r863, %r858, %r862;
	and.b32  	%r864, %r861, %r242;
	or.b32  	%r865, %r863, %r864;
	st.shared.u32 	[%r13+9744], %r865;
	ld.global.nc.u16 	%rs15, [%rd264+-2];
	cvt.u32.u16 	%r866, %rs15;
	ld.global.nc.u16 	%rs16, [%rd264];
	cvt.u32.u16 	%r867, %rs16;
	shl.b32 	%r868, %r867, 16;
	or.b32  	%r869, %r868, %r866;
	and.b32  	%r248, %r869, 252645135;
	add.s32 	%r870, %r248, 2021161080;
	xor.b32  	%r871, %r870, -2139062144;
	xor.b32  	%r872, %r248, 134744072;
	xor.b32  	%r873, %r870, %r869;
	and.b32  	%r246, %r873, %r872;
	// begin inline asm
	prmt.b32 %r246, %r246, 0, 0xba98;
	// end inline asm
	// begin inline asm
	prmt.b32 %r248, %r248, 0, 0xba98;
	// end inline asm
	xor.b32  	%r874, %r248, 2139062143;
	not.b32 	%r875, %r246;
	and.b32  	%r876, %r871, %r875;
	and.b32  	%r877, %r874, %r246;
	or.b32  	%r878, %r876, %r877;
	st.shared.u32 	[%r13+12160], %r878;
	shr.u32 	%r879, %r869, 4;
	and.b32  	%r252, %r879, 252645135;
	add.s32 	%r880, %r252, 2021161080;
	xor.b32  	%r881, %r880, -2139062144;
	xor.b32  	%r882, %r252, 134744072;
	xor.b32  	%r883, %r880, %r879;
	and.b32  	%r250, %r883, %r882;
	// begin inline asm
	prmt.b32 %r250, %r250, 0, 0xba98;
	// end inline asm
	// begin inline asm
	prmt.b32 %r252, %r252, 0, 0xba98;
	// end inline asm
	xor.b32  	%r884, %r252, 2139062143;
	not.b32 	%r885, %r250;
	and.b32  	%r886, %r881, %r885;
	and.b32  	%r887, %r884, %r250;
	or.b32  	%r888, %r886, %r887;
	st.shared.u32 	[%r13+12176], %r888;
	ld.global.nc.u16 	%rs17, [%rd268+-2];
	cvt.u32.u16 	%r889, %rs17;
	ld.global.nc.u16 	%rs18, [%rd268];
	cvt.u32.u16 	%r890, %rs18;
	shl.b32 	%r891, %r890, 16;
	or.b32  	%r892, %r891, %r889;
	and.b32  	%r256, %r892, 252645135;
	add.s32 	%r893, %r256, 2021161080;
	xor.b32  	%r894, %r893, -2139062144;
	xor.b32  	%r895, %r256, 134744072;
	xor.b32  	%r896, %r893, %r892;
	and.b32  	%r254, %r896, %r895;
	// begin inline asm
	prmt.b32 %r254, %r254, 0, 0xba98;
	// end inline asm
	// begin inline asm
	prmt.b32 %r256, %r256, 0, 0xba98;
	// end inline asm
	xor.b32  	%r897, %r256, 2139062143;
	not.b32 	%r898, %r254;
	and.b32  	%r899, %r894, %r898;
	and.b32  	%r900, %r897, %r254;
	or.b32  	%r901, %r899, %r900;
	st.shared.u32 	[%r13+14592], %r901;
	shr.u32 	%r902, %r892, 4;
	and.b32  	%r260, %r902, 252645135;
	add.s32 	%r903, %r260, 2021161080;
	xor.b32  	%r904, %r903, -2139062144;
	xor.b32  	%r905, %r260, 134744072;
	xor.b32  	%r906, %r903, %r902;
	and.b32  	%r258, %r906, %r905;
	// begin inline asm
	prmt.b32 %r258, %r258, 0, 0xba98;
	// end inline asm
	// begin inline asm
	prmt.b32 %r260, %r260, 0, 0xba98;
	// end inline asm
	xor.b32  	%r907, %r260, 2139062143;
	not.b32 	%r908, %r258;
	and.b32  	%r909, %r904, %r908;
	and.b32  	%r910, %r907, %r258;
	or.b32  	%r911, %r909, %r910;
	st.shared.u32 	[%r13+14608], %r911;
	ld.global.nc.u16 	%rs19, [%rd272+-2];
	cvt.u32.u16 	%r912, %rs19;
	ld.global.nc.u16 	%rs20, [%rd272];
	cvt.u32.u16 	%r913, %rs20;
	shl.b32 	%r914, %r913, 16;
	or.b32  	%r915, %r914, %r912;
	and.b32  	%r264, %r915, 252645135;
	add.s32 	%r916, %r264, 2021161080;
	xor.b32  	%r917, %r916, -2139062144;
	xor.b32  	%r918, %r264, 134744072;
	xor.b32  	%r919, %r916, %r915;
	and.b32  	%r262, %r919, %r918;
	// begin inline asm
	prmt.b32 %r262, %r262, 0, 0xba98;
	// end inline asm
	// begin inline asm
	prmt.b32 %r264, %r264, 0, 0xba98;
	// end inline asm
	xor.b32  	%r920, %r264, 2139062143;
	not.b32 	%r921, %r262;
	and.b32  	%r922, %r917, %r921;
	and.b32  	%r923, %r920, %r262;
	or.b32  	%r924, %r922, %r923;
	st.shared.u32 	[%r13+17024], %r924;
	shr.u32 	%r925, %r915, 4;
	and.b32  	%r268, %r925, 252645135;
	add.s32 	%r926, %r268, 2021161080;
	xor.b32  	%r927, %r926, -2139062144;
	xor.b32  	%r928, %r268, 134744072;
	xor.b32  	%r929, %r926, %r925;
	and.b32  	%r266, %r929, %r928;
	// begin inline asm
	prmt.b32 %r266, %r266, 0, 0xba98;
	// end inline asm
	// begin inline asm
	prmt.b32 %r268, %r268, 0, 0xba98;
	// end inline asm
	xor.b32  	%r930, %r268, 2139062143;
	not.b32 	%r931, %r266;
	and.b32  	%r932, %r927, %r931;
	and.b32  	%r933, %r930, %r266;
	or.b32  	%r934, %r932, %r933;
	st.shared.u32 	[%r13+17040], %r934;
	ld.global.nc.u16 	%rs21, [%rd274+-2];
	cvt.u32.u16 	%r935, %rs21;
	ld.global.nc.u16 	%rs22, [%rd274];
	cvt.u32.u16 	%r936, %rs22;
	shl.b32 	%r937, %r936, 16;
	or.b32  	%r938, %r937, %r935;
	and.b32  	%r272, %r938, 252645135;
	add.s32 	%r939, %r272, 2021161080;
	xor.b32  	%r940, %r939, -2139062144;
	xor.b32  	%r941, %r272, 134744072;
	xor.b32  	%r942, %r939, %r938;
	and.b32  	%r270, %r942, %r941;
	// begin inline asm
	prmt.b32 %r270, %r270, 0, 0xba98;
	// end inline asm
	// begin inline asm
	prmt.b32 %r272, %r272, 0, 0xba98;
	// end inline asm
	xor.b32  	%r943, %r272, 2139062143;
	not.b32 	%r944, %r270;
	and.b32  	%r945, %r940, %r944;
	and.b32  	%r946, %r943, %r270;
	or.b32  	%r947, %r945, %r946;
	st.shared.u32 	[%r13+19456], %r947;
	shr.u32 	%r948, %r938, 4;
	and.b32  	%r276, %r948, 252645135;
	add.s32 	%r949, %r276, 2021161080;
	xor.b32  	%r950, %r949, -2139062144;
	xor.b32  	%r951, %r276, 134744072;
	xor.b32  	%r952, %r949, %r948;
	and.b32  	%r274, %r952, %r951;
	// begin inline asm
	prmt.b32 %r274, %r274, 0, 0xba98;
	// end inline asm
	// begin inline asm
	prmt.b32 %r276, %r276, 0, 0xba98;
	// end inline asm
	xor.b32  	%r953, %r276, 2139062143;
	not.b32 	%r954, %r274;
	and.b32  	%r955, %r950, %r954;
	and.b32  	%r956, %r953, %r274;
	or.b32  	%r957, %r955, %r956;
	st.shared.u32 	[%r13+19472], %r957;
	ld.global.nc.u16 	%rs23, [%rd270+-2];
	cvt.u32.u16 	%r958, %rs23;
	ld.global.nc.u16 	%rs24, [%rd270];
	cvt.u32.u16 	%r959, %rs24;
	shl.b32 	%r960, %r959, 16;
	or.b32  	%r961, %r960, %r958;
	and.b32  	%r280, %r961, 252645135;
	add.s32 	%r962, %r280, 2021161080;
	xor.b32  	%r963, %r962, -2139062144;
	xor.b32  	%r964, %r280, 134744072;
	xor.b32  	%r965, %r962, %r961;
	and.b32  	%r278, %r965, %r964;
	// begin inline asm
	prmt.b32 %r278, %r278, 0, 0xba98;
	// end inline asm
	// begin inline asm
	prmt.b32 %r280, %r280, 0, 0xba98;
	// end inline asm
	xor.b32  	%r966, %r280, 2139062143;
	not.b32 	%r967, %r278;
	and.b32  	%r968, %r963, %r967;
	and.b32  	%r969, %r966, %r278;
	or.b32  	%r970, %r968, %r969;
	st.shared.u32 	[%r13+21888], %r970;
	shr.u32 	%r971, %r961, 4;
	and.b32  	%r284, %r971, 252645135;
	add.s32 	%r972, %r284, 2021161080;
	xor.b32  	%r973, %r972, -2139062144;
	xor.b32  	%r974, %r284, 134744072;
	xor.b32  	%r975, %r972, %r971;
	and.b32  	%r282, %r975, %r974;
	// begin inline asm
	prmt.b32 %r282, %r282, 0, 0xba98;
	// end inline asm
	// begin inline asm
	prmt.b32 %r284, %r284, 0, 0xba98;
	// end inline asm
	xor.b32  	%r976, %r284, 2139062143;
	not.b32 	%r977, %r282;
	and.b32  	%r978, %r973, %r977;
	and.b32  	%r979, %r976, %r282;
	or.b32  	%r980, %r978, %r979;
	st.shared.u32 	[%r13+21904], %r980;
	ld.global.nc.u16 	%rs25, [%rd266+-2];
	cvt.u32.u16 	%r981, %rs25;
	ld.global.nc.u16 	%rs26, [%rd266];
	cvt.u32.u16 	%r982, %rs26;
	shl.b32 	%r983, %r982, 16;
	or.b32  	%r984, %r983, %r981;
	and.b32  	%r288, %r984, 252645135;
	add.s32 	%r985, %r288, 2021161080;
	xor.b32  	%r986, %r985, -2139062144;
	xor.b32  	%r987, %r288, 134744072;
	xor.b32  	%r988, %r985, %r984;
	and.b32  	%r286, %r988, %r987;
	// begin inline asm
	prmt.b32 %r286, %r286, 0, 0xba98;
	// end inline asm
	// begin inline asm
	prmt.b32 %r288, %r288, 0, 0xba98;
	// end inline asm
	xor.b32  	%r989, %r288, 2139062143;
	not.b32 	%r990, %r286;
	and.b32  	%r991, %r986, %r990;
	and.b32  	%r992, %r989, %r286;
	or.b32  	%r993, %r991, %r992;
	st.shared.u32 	[%r13+24320], %r993;
	shr.u32 	%r994, %r984, 4;
	and.b32  	%r292, %r994, 252645135;
	add.s32 	%r995, %r292, 2021161080;
	xor.b32  	%r996, %r995, -2139062144;
	xor.b32  	%r997, %r292, 134744072;
	xor.b32  	%r998, %r995, %r994;
	and.b32  	%r290, %r998, %r997;
	// begin inline asm
	prmt.b32 %r290, %r290, 0, 0xba98;
	// end inline asm
	// begin inline asm
	prmt.b32 %r292, %r292, 0, 0xba98;
	// end inline asm
	xor.b32  	%r999, %r292, 2139062143;
	not.b32 	%r1000, %r290;
	and.b32  	%r1001, %r996, %r1000;
	and.b32  	%r1002, %r999, %r290;
	or.b32  	%r1003, %r1001, %r1002;
	st.shared.u32 	[%r13+24336], %r1003;
	ld.global.nc.u16 	%rs27, [%rd262+-2];
	cvt.u32.u16 	%r1004, %rs27;
	ld.global.nc.u16 	%rs28, [%rd262];
	cvt.u32.u16 	%r1005, %rs28;
	shl.b32 	%r1006, %r1005, 16;
	or.b32  	%r1007, %r1006, %r1004;
	and.b32  	%r296, %r1007, 252645135;
	add.s32 	%r1008, %r296, 2021161080;
	xor.b32  	%r1009, %r1008, -2139062144;
	xor.b32  	%r1010, %r296, 134744072;
	xor.b32  	%r1011, %r1008, %r1007;
	and.b32  	%r294, %r1011, %r1010;
	// begin inline asm
	prmt.b32 %r294, %r294, 0, 0xba98;
	// end inline asm
	// begin inline asm
	prmt.b32 %r296, %r296, 0, 0xba98;
	// end inline asm
	xor.b32  	%r1012, %r296, 2139062143;
	not.b32 	%r1013, %r294;
	and.b32  	%r1014, %r1009, %r1013;
	and.b32  	%r1015, %r1012, %r294;
	or.b32  	%r1016, %r1014, %r1015;
	st.shared.u32 	[%r13+26752], %r1016;
	shr.u32 	%r1017, %r1007, 4;
	and.b32  	%r300, %r1017, 252645135;
	add.s32 	%r1018, %r300, 2021161080;
	xor.b32  	%r1019, %r1018, -2139062144;
	xor.b32  	%r1020, %r300, 134744072;
	xor.b32  	%r1021, %r1018, %r1017;
	and.b32  	%r298, %r1021, %r1020;
	// begin inline asm
	prmt.b32 %r298, %r298, 0, 0xba98;
	// end inline asm
	// begin inline asm
	prmt.b32 %r300, %r300, 0, 0xba98;
	// end inline asm
	xor.b32  	%r1022, %r300, 2139062143;
	not.b32 	%r1023, %r298;
	and.b32  	%r1024, %r1019, %r1023;
	and.b32  	%r1025, %r1022, %r298;
	or.b32  	%r1026, %r1024, %r1025;
	st.shared.u32 	[%r13+26768], %r1026;
	ld.global.nc.u16 	%rs29, [%rd258+-2];
	cvt.u32.u16 	%r1027, %rs29;
	ld.global.nc.u16 	%rs30, [%rd258];
	cvt.u32.u16 	%r1028, %rs30;
	shl.b32 	%r1029, %r1028, 16;
	or.b32  	%r1030, %r1029, %r1027;
	and.b32  	%r304, %r1030, 252645135;
	add.s32 	%r1031, %r304, 2021161080;
	xor.b32  	%r1032, %r1031, -2139062144;
	xor.b32  	%r1033, %r304, 134744072;
	xor.b32  	%r1034, %r1031, %r1030;
	and.b32  	%r302, %r1034, %r1033;
	// begin inline asm
	prmt.b32 %r302, %r302, 0, 0xba98;
	// end inline asm
	// begin inline asm
	prmt.b32 %r304, %r304, 0, 0xba98;
	// end inline asm
	xor.b32  	%r1035, %r304, 2139062143;
	not.b32 	%r1036, %r302;
	and.b32  	%r1037, %r1032, %r1036;
	and.b32  	%r1038, %r1035, %r302;
	or.b32  	%r1039, %r1037, %r1038;
	st.shared.u32 	[%r13+29184], %r1039;
	shr.u32 	%r1040, %r1030, 4;
	and.b32  	%r308, %r1040, 252645135;
	add.s32 	%r1041, %r308, 2021161080;
	xor.b32  	%r1042, %r1041, -2139062144;
	xor.b32  	%r1043, %r308, 134744072;
	xor.b32  	%r1044, %r1041, %r1040;
	and.b32  	%r306, %r1044, %r1043;
	// begin inline asm
	prmt.b32 %r306, %r306, 0, 0xba98;
	// end inline asm
	// begin inline asm
	prmt.b32 %r308, %r308, 0, 0xba98;
	// end inline asm
	xor.b32  	%r1045, %r308, 2139062143;
	not.b32 	%r1046, %r306;
	and.b32  	%r1047, %r1042, %r1046;
	and.b32  	%r1048, %r1045, %r306;
	or.b32  	%r1049, %r1047, %r1048;
	st.shared.u32 	[%r13+29200], %r1049;
	ld.global.nc.u16 	%rs31, [%rd254+-2];
	cvt.u32.u16 	%r1050, %rs31;
	ld.global.nc.u16 	%rs32, [%rd254];
	cvt.u32.u16 	%r1051, %rs32;
	shl.b32 	%r1052, %r1051, 16;
	or.b32  	%r1053, %r1052, %r1050;
	and.b32  	%r312, %r1053, 252645135;
	add.s32 	%r1054, %r312, 2021161080;
	xor.b32  	%r1055, %r1054, -2139062144;
	xor.b32  	%r1056, %r312, 134744072;
	xor.b32  	%r1057, %r1054, %r1053;
	and.b32  	%r310, %r1057, %r1056;
	// begin inline asm
	prmt.b32 %r310, %r310, 0, 0xba98;
	// end inline asm
	// begin inline asm
	prmt.b32 %r312, %r312, 0, 0xba98;
	// end inline asm
	xor.b32  	%r1058, %r312, 2139062143;
	not.b32 	%r1059, %r310;
	and.b32  	%r1060, %r1055, %r1059;
	and.b32  	%r1061, %r1058, %r310;
	or.b32  	%r1062, %r1060, %r1061;
	st.shared.u32 	[%r13+31616], %r1062;
	shr.u32 	%r1063, %r1053, 4;
	and.b32  	%r316, %r1063, 252645135;
	add.s32 	%r1064, %r316, 2021161080;
	xor.b32  	%r1065, %r1064, -2139062144;
	xor.b32  	%r1066, %r316, 134744072;
	xor.b32  	%r1067, %r1064, %r1063;
	and.b32  	%r314, %r1067, %r1066;
	// begin inline asm
	prmt.b32 %r314, %r314, 0, 0xba98;
	// end inline asm
	// begin inline asm
	prmt.b32 %r316, %r316, 0, 0xba98;
	// end inline asm
	xor.b32  	%r1068, %r316, 2139062143;
	not.b32 	%r1069, %r314;
	and.b32  	%r1070, %r1065, %r1069;
	and.b32  	%r1071, %r1068, %r314;
	or.b32  	%r1072, %r1070, %r1071;
	st.shared.u32 	[%r13+31632], %r1072;
	ld.global.nc.u16 	%rs33, [%rd250+-2];
	cvt.u32.u16 	%r1073, %rs33;
	ld.global.nc.u16 	%rs34, [%rd250];
	cvt.u32.u16 	%r1074, %rs34;
	shl.b32 	%r1075, %r1074, 16;
	or.b32  	%r1076, %r1075, %r1073;
	and.b32  	%r320, %r1076, 252645135;
	add.s32 	%r1077, %r320, 2021161080;
	xor.b32  	%r1078, %r1077, -2139062144;
	xor.b32  	%r1079, %r320, 134744072;
	xor.b32  	%r1080, %r1077, %r1076;
	and.b32  	%r318, %r1080, %r1079;
	// begin inline asm
	prmt.b32 %r318, %r318, 0, 0xba98;
	// end inline asm
	// begin inline asm
	prmt.b32 %r320, %r320, 0, 0xba98;
	// end inline asm
	xor.b32  	%r1081, %r320, 2139062143;
	not.b32 	%r1082, %r318;
	and.b32  	%r1083, %r1078, %r1082;
	and.b32  	%r1084, %r1081, %r318;
	or.b32  	%r1085, %r1083, %r1084;
	st.shared.u32 	[%r13+34048], %r1085;
	shr.u32 	%r1086, %r1076, 4;
	and.b32  	%r324, %r1086, 252645135;
	add.s32 	%r1087, %r324, 2021161080;
	xor.b32  	%r1088, %r1087, -2139062144;
	xor.b32  	%r1089, %r324, 134744072;
	xor.b32  	%r1090, %r1087, %r1086;
	and.b32  	%r322, %r1090, %r1089;
	// begin inline asm
	prmt.b32 %r322, %r322, 0, 0xba98;
	// end inline asm
	// begin inline asm
	prmt.b32 %r324, %r324, 0, 0xba98;
	// end inline asm
	xor.b32  	%r1091, %r324, 2139062143;
	not.b32 	%r1092, %r322;
	and.b32  	%r1093, %r1088, %r1092;
	and.b32  	%r1094, %r1091, %r322;
	or.b32  	%r1095, %r1093, %r1094;
	st.shared.u32 	[%r13+34064], %r1095;
	ld.global.nc.u16 	%rs35, [%rd246+-2];
	cvt.u32.u16 	%r1096, %rs35;
	ld.global.nc.u16 	%rs36, [%rd246];
	cvt.u32.u16 	%r1097, %rs36;
	shl.b32 	%r1098, %r1097, 16;
	or.b32  	%r1099, %r1098, %r1096;
	and.b32  	%r328, %r1099, 252645135;
	add.s32 	%r1100, %r328, 2021161080;
	xor.b32  	%r1101, %r1100, -2139062144;
	xor.b32  	%r1102, %r328, 134744072;
	xor.b32  	%r1103, %r1100, %r1099;
	and.b32  	%r326, %r1103, %r1102;
	// begin inline asm
	prmt.b32 %r326, %r326, 0, 0xba98;
	// end inline asm
	// begin inline asm
	prmt.b32 %r328, %r328, 0, 0xba98;
	// end inline asm
	xor.b32  	%r1104, %r328, 2139062143;
	not.b32 	%r1105, %r326;
	and.b32  	%r1106, %r1101, %r1105;
	and.b32  	%r1107, %r1104, %r326;
	or.b32  	%r1108, %r1106, %r1107;
	st.shared.u32 	[%r13+36480], %r1108;
	shr.u32 	%r1109, %r1099, 4;
	and.b32  	%r332, %r1109, 252645135;
	add.s32 	%r1110, %r332, 2021161080;
	xor.b32  	%r1111, %r1110, -2139062144;
	xor.b32  	%r1112, %r332, 134744072;
	xor.b32  	%r1113, %r1110, %r1109;
	and.b32  	%r330, %r1113, %r1112;
	// begin inline asm
	prmt.b32 %r330, %r330, 0, 0xba98;
	// end inline asm
	// begin inline asm
	prmt.b32 %r332, %r332, 0, 0xba98;
	// end inline asm
	xor.b32  	%r1114, %r332, 2139062143;
	not.b32 	%r1115, %r330;
	and.b32  	%r1116, %r1111, %r1115;
	and.b32  	%r1117, %r1114, %r330;
	or.b32  	%r1118, %r1116, %r1117;
	st.shared.u32 	[%r13+36496], %r1118;
	ld.global.nc.u16 	%rs1, [%rd242];
	// begin inline asm
	{  cvt.f32.f16 %f75, %rs1;}

	// end inline asm
	st.shared.f32 	[%r14], %f75;
	ld.global.nc.u16 	%rs2, [%rd240];
	// begin inline asm
	{  cvt.f32.f16 %f76, %rs2;}

	// end inline asm
	st.shared.f32 	[%r14+9728], %f76;
	ld.global.nc.u16 	%rs3, [%rd238];
	// begin inline asm
	{  cvt.f32.f16 %f77, %rs3;}

	// end inline asm
	st.shared.f32 	[%r14+19456], %f77;
	ld.global.nc.u16 	%rs4, [%rd236];
	// begin inline asm
	{  cvt.f32.f16 %f78, %rs4;}

	// end inline asm
	st.shared.f32 	[%r14+29184], %f78;
	mad.lo.s64 	%rd275, %rd233, 9, %rd34;
	shl.b64 	%rd276, %rd275, 2;
	add.s64 	%rd277, %rd87, %rd276;
	ld.global.nc.u32 	%r1119, [%rd277];
	st.shared.u32 	[%r10], %r1119;
	ld.global.nc.u32 	%r1120, [%rd277+1024];
	st.shared.u32 	[%r10+1024], %r1120;
	ld.global.nc.u32 	%r1121, [%rd277+2048];
	st.shared.u32 	[%r10+2048], %r1121;
	ld.global.nc.u32 	%r1122, [%rd277+3072];
	st.shared.u32 	[%r10+3072], %r1122;
	bar.sync 	0;
	// begin inline asm
	ldmatrix.sync.aligned.m8n8.x4.b16 {%r334, %r335, %r336, %r337}, [%rd35];
	// end inline asm
	// begin inline asm
	ldmatrix.sync.aligned.m8n8.x4.b16 {%r338, %r339, %r340, %r341}, [%rd36];
	// end inline asm
	// begin inline asm
	ldmatrix.sync.aligned.m8n8.x4.b16 {%r342, %r343, %r344, %r345}, [%rd37];
	// end inline asm
	// begin inline asm
	ldmatrix.sync.aligned.m8n8.x4.b16 {%r346, %r347, %r348, %r349}, [%rd38];
	// end inline asm
	ld.shared.v4.f32 	{%f127, %f128, %f129, %f130}, [%r15];
	ld.shared.v4.f32 	{%f131, %f132, %f133, %f134}, [%r15+2432];
	ld.shared.u32 	%r360, [%r16];
	ld.shared.u32 	%r361, [%r16+16];
	ld.shared.v4.u32 	{%r350, %r366, %r382, %r398}, [%r17];
	// begin inline asm
	{.reg .f16 low,high;
  mov.b32 {low,high},%r350;
  cvt.f32.f16 %f79, low;}

	// end inline asm
	ld.shared.v4.u32 	{%r351, %r367, %r383, %r399}, [%r17+144];
	// begin inline asm
	{.reg .f16 low,high;
  mov.b32 {low,high},%r351;
  cvt.f32.f16 %f80, low;}

	// end inline asm
	mov.b32 	%r736, 0;
	mov.u32 	%r352, %r736;
	mov.u32 	%r353, %r736;
	mov.u32 	%r354, %r736;
	mov.u32 	%r355, %r736;
	// begin inline asm
	mma.sync.aligned.m16n8k32.row.col.s32.s8.s8.s32 {%r352, %r353, %r354, %r355}, {%r334, %r335, %r336, %r337}, {%r360, %r361}, {%r352, %r353, %r354, %r355};
	// end inline asm
	cvt.rn.f32.s32 	%f135, %r352;
	mul.f32 	%f136, %f127, %f135;
	fma.rn.f32 	%f137, %f136, %f79, %f788;
	cvt.rn.f32.s32 	%f138, %r353;
	mul.f32 	%f139, %f127, %f138;
	fma.rn.f32 	%f140, %f139, %f80, %f787;
	cvt.rn.f32.s32 	%f141, %r354;
	mul.f32 	%f142, %f131, %f141;
	fma.rn.f32 	%f143, %f142, %f79, %f786;
	cvt.rn.f32.s32 	%f144, %r355;
	mul.f32 	%f145, %f131, %f144;
	fma.rn.f32 	%f146, %f145, %f80, %f785;
	ld.shared.u32 	%r376, [%r16+32];
	ld.shared.u32 	%r377, [%r16+48];
	// begin inline asm
	{.reg .f16 low,high;
  mov.b32 {low,high},%r366;
  cvt.f32.f16 %f81, low;}

	// end inline asm
	// begin inline asm
	{.reg .f16 low,high;
  mov.b32 {low,high},%r367;
  cvt.f32.f16 %f82, low;}

	// end inline asm
	mov.u32 	%r368, %r736;
	mov.u32 	%r369, %r736;
	mov.u32 	%r370, %r736;
	mov.u32 	%r371, %r736;
	// begin inline asm
	mma.sync.aligned.m16n8k32.row.col.s32.s8.s8.s32 {%r368, %r369, %r370, %r371}, {%r338, %r339, %r340, %r341}, {%r376, %r377}, {%r368, %r369, %r370, %r371};
	// end inline asm
	cvt.rn.f32.s32 	%f147, %r368;
	mul.f32 	%f148, %f128, %f147;
	fma.rn.f32 	%f149, %f148, %f81, %f137;
	cvt.rn.f32.s32 	%f150, %r369;
	mul.f32 	%f151, %f128, %f150;
	fma.rn.f32 	%f152, %f151, %f82, %f140;
	cvt.rn.f32.s32 	%f153, %r370;
	mul.f32 	%f154, %f132, %f153;
	fma.rn.f32 	%f155, %f154, %f81, %f143;
	cvt.rn.f32.s32 	%f156, %r371;
	mul.f32 	%f157, %f132, %f156;
	fma.rn.f32 	%f158, %f157, %f82, %f146;
	ld.shared.u32 	%r392, [%r16+64];
	ld.shared.u32 	%r393, [%r16+80];
	// begin inline asm
	{.reg .f16 low,high;
  mov.b32 {low,high},%r382;
  cvt.f32.f16 %f83, low;}

	// end inline asm
	// begin inline asm
	{.reg .f16 low,high;
  mov.b32 {low,high},%r383;
  cvt.f32.f16 %f84, low;}

	// end inline asm
	mov.u32 	%r384, %r736;
	mov.u32 	%r385, %r736;
	mov.u32 	%r386, %r736;
	mov.u32 	%r387, %r736;
	// begin inline asm
	mma.sync.aligned.m16n8k32.row.col.s32.s8.s8.s32 {%r384, %r385, %r386, %r387}, {%r342, %r343, %r344, %r345}, {%r392, %r393}, {%r384, %r385, %r386, %r387};
	// end inline asm
	cvt.rn.f32.s32 	%f159, %r384;
	mul.f32 	%f160, %f129, %f159;
	fma.rn.f32 	%f161, %f160, %f83, %f149;
	cvt.rn.f32.s32 	%f162, %r385;
	mul.f32 	%f163, %f129, %f162;
	fma.rn.f32 	%f164, %f163, %f84, %f152;
	cvt.rn.f32.s32 	%f165, %r386;
	mul.f32 	%f166, %f133, %f165;
	fma.rn.f32 	%f167, %f166, %f83, %f155;
	cvt.rn.f32.s32 	%f168, %r387;
	mul.f32 	%f169, %f133, %f168;
	fma.rn.f32 	%f170, %f169, %f84, %f158;
	ld.shared.u32 	%r408, [%r16+96];
	ld.shared.u32 	%r409, [%r16+112];
	// begin inline asm
	{.reg .f16 low,high;
  mov.b32 {low,high},%r398;
  cvt.f32.f16 %f85, low;}

	// end inline asm
	// begin inline asm
	{.reg .f16 low,high;
  mov.b32 {low,high},%r399;
  cvt.f32.f16 %f86, low;}

	// end inline asm
	mov.u32 	%r400, %r736;
	mov.u32 	%r401, %r736;
	mov.u32 	%r402, %r736;
	mov.u32 	%r403, %r736;
	// begin inline asm
	mma.sync.aligned.m16n8k32.row.col.s32.s8.s8.s32 {%r400, %r401, %r402, %r403}, {%r346, %r347, %r348, %r349}, {%r408, %r409}, {%r400, %r401, %r402, %r403};
	// end inline asm
	cvt.rn.f32.s32 	%f171, %r400;
	mul.f32 	%f172, %f130, %f171;
	fma.rn.f32 	%f173, %f172, %f85, %f161;
	cvt.rn.f32.s32 	%f174, %r401;
	mul.f32 	%f175, %f130, %f174;
	fma.rn.f32 	%f176, %f175, %f86, %f164;
	cvt.rn.f32.s32 	%f177, %r402;
	mul.f32 	%f178, %f134, %f177;
	fma.rn.f32 	%f179, %f178, %f85, %f167;
	cvt.rn.f32.s32 	%f180, %r403;
	mul.f32 	%f181, %f134, %f180;
	fma.rn.f32 	%f182, %f181, %f86, %f170;
	ld.shared.u32 	%r424, [%r16+1152];
	ld.shared.u32 	%r425, [%r16+1168];
	ld.shared.v4.u32 	{%r414, %r430, %r446, %r462}, [%r17+1152];
	// begin inline asm
	{.reg .f16 low,high;
  mov.b32 {low,high},%r414;
  cvt.f32.f16 %f87, low;}

	// end inline asm
	ld.shared.v4.u32 	{%r415, %r431, %r447, %r463}, [%r17+1296];
	// begin inline asm
	{.reg .f16 low,high;
  mov.b32 {low,high},%r415;
  cvt.f32.f16 %f88, low;}

	// end inline asm
	mov.u32 	%r416, %r736;
	mov.u32 	%r417, %r736;
	mov.u32 	%r418, %r736;
	mov.u32 	%r419, %r736;
	// begin inline asm
	mma.sync.aligned.m16n8k32.row.col.s32.s8.s8.s32 {%r416, %r417, %r418, %r419}, {%r334, %r335, %r336, %r337}, {%r424, %r425}, {%r416, %r417, %r418, %r419};
	// end inline asm
	cvt.rn.f32.s32 	%f183, %r416;
	mul.f32 	%f184, %f127, %f183;
	fma.rn.f32 	%f185, %f184, %f87, %f784;
	cvt.rn.f32.s32 	%f186, %r417;
	mul.f32 	%f187, %f127, %f186;
	fma.rn.f32 	%f188, %f187, %f88, %f783;
	cvt.rn.f32.s32 	%f189, %r418;
	mul.f32 	%f190, %f131, %f189;
	fma.rn.f32 	%f191, %f190, %f87, %f782;
	cvt.rn.f32.s32 	%f192, %r419;
	mul.f32 	%f193, %f131, %f192;
	fma.rn.f32 	%f194, %f193, %f88, %f781;
	ld.shared.u32 	%r440, [%r16+1184];
	ld.shared.u32 	%r441, [%r16+1200];
	// begin inline asm
	{.reg .f16 low,high;
  mov.b32 {low,high},%r430;
  cvt.f32.f16 %f89, low;}

	// end inline asm
	// begin inline asm
	{.reg .f16 low,high;
  mov.b32 {low,high},%r431;
  cvt.f32.f16 %f90, low;}

	// end inline asm
	mov.u32 	%r432, %r736;
	mov.u32 	%r433, %r736;
	mov.u32 	%r434, %r736;
	mov.u32 	%r435, %r736;
	// begin inline asm
	mma.sync.aligned.m16n8k32.row.col.s32.s8.s8.s32 {%r432, %r433, %r434, %r435}, {%r338, %r339, %r340, %r341}, {%r440, %r441}, {%r432, %r433, %r434, %r435};
	// end inline asm
	cvt.rn.f32.s32 	%f195, %r432;
	mul.f32 	%f196, %f128, %f195;
	fma.rn.f32 	%f197, %f196, %f89, %f185;
	cvt.rn.f32.s32 	%f198, %r433;
	mul.f32 	%f199, %f128, %f198;
	fma.rn.f32 	%f200, %f199, %f90, %f188;
	cvt.rn.f32.s32 	%f201, %r434;
	mul.f32 	%f202, %f132, %f201;
	fma.rn.f32 	%f203, %f202, %f89, %f191;
	cvt.rn.f32.s32 	%f204, %r435;
	mul.f32 	%f205, %f132, %f204;
	fma.rn.f32 	%f206, %f205, %f90, %f194;
	ld.shared.u32 	%r456, [%r16+1216];
	ld.shared.u32 	%r457, [%r16+1232];
	// begin inline asm
	{.reg .f16 low,high;
  mov.b32 {low,high},%r446;
  cvt.f32.f16 %f91, low;}

	// end inline asm
	// begin inline asm
	{.reg .f16 low,high;
  mov.b32 {low,high},%r447;
  cvt.f32.f16 %f92, low;}

	// end inline asm
	mov.u32 	%r448, %r736;
	mov.u32 	%r449, %r736;
	mov.u32 	%r450, %r736;
	mov.u32 	%r451, %r736;
	// begin inline asm
	mma.sync.aligned.m16n8k32.row.col.s32.s8.s8.s32 {%r448, %r449, %r450, %r451}, {%r342, %r343, %r344, %r345}, {%r456, %r457}, {%r448, %r449, %r450, %r451};
	// end inline asm
	cvt.rn.f32.s32 	%f207, %r448;
	mul.f32 	%f208, %f129, %f207;
	fma.rn.f32 	%f209, %f208, %f91, %f197;
	cvt.rn.f32.s32 	%f210, %r449;
	mul.f32 	%f211, %f129, %f210;
	fma.rn.f32 	%f212, %f211, %f92, %f200;
	cvt.rn.f32.s32 	%f213, %r450;
	mul.f32 	%f214, %f133, %f213;
	fma.rn.f32 	%f215, %f214, %f91, %f203;
	cvt.rn.f32.s32 	%f216, %r451;
	mul.f32 	%f217, %f133, %f216;
	fma.rn.f32 	%f218, %f217, %f92, %f206;
	ld.shared.u32 	%r472, [%r16+1248];
	ld.shared.u32 	%r473, [%r16+1264];
	// begin inline asm
	{.reg .f16 low,high;
  mov.b32 {low,high},%r462;
  cvt.f32.f16 %f93, low;}

	// end inline asm
	// begin inline asm
	{.reg .f16 low,high;
  mov.b32 {low,high},%r463;
  cvt.f32.f16 %f94, low;}

	// end inline asm
	mov.u32 	%r464, %r736;
	mov.u32 	%r465, %r736;
	mov.u32 	%r466, %r736;
	mov.u32 	%r467, %r736;
	// begin inline asm
	mma.sync.aligned.m16n8k32.row.col.s32.s8.s8.s32 {%r464, %r465, %r466, %r467}, {%r346, %r347, %r348, %r349}, {%r472, %r473}, {%r464, %r465, %r466, %r467};
	// end inline asm
	cvt.rn.f32.s32 	%f219, %r464;
	mul.f32 	%f220, %f130, %f219;
	fma.rn.f32 	%f221, %f220, %f93, %f209;
	cvt.rn.f32.s32 	%f222, %r465;
	mul.f32 	%f223, %f130, %f222;
	fma.rn.f32 	%f224, %f223, %f94, %f212;
	cvt.rn.f32.s32 	%f225, %r466;
	mul.f32 	%f226, %f134, %f225;
	fma.rn.f32 	%f227, %f226, %f93, %f215;
	cvt.rn.f32.s32 	%f228, %r467;
	mul.f32 	%f229, %f134, %f228;
	fma.rn.f32 	%f230, %f229, %f94, %f218;
	ld.shared.u32 	%r488, [%r16+2304];
	ld.shared.u32 	%r489, [%r16+2320];
	ld.shared.v4.u32 	{%r478, %r494, %r510, %r526}, [%r17+2304];
	// begin inline asm
	{.reg .f16 low,high;
  mov.b32 {low,high},%r478;
  cvt.f32.f16 %f95, low;}

	// end inline asm
	ld.shared.v4.u32 	{%r479, %r495, %r511, %r527}, [%r17+2448];
	// begin inline asm
	{.reg .f16 low,high;
  mov.b32 {low,high},%r479;
  cvt.f32.f16 %f96, low;}

	// end inline asm
	mov.u32 	%r480, %r736;
	mov.u32 	%r481, %r736;
	mov.u32 	%r482, %r736;
	mov.u32 	%r483, %r736;
	// begin inline asm
	mma.sync.aligned.m16n8k32.row.col.s32.s8.s8.s32 {%r480, %r481, %r482, %r483}, {%r334, %r335, %r336, %r337}, {%r488, %r489}, {%r480, %r481, %r482, %r483};
	// end inline asm
	cvt.rn.f32.s32 	%f231, %r480;
	mul.f32 	%f232, %f127, %f231;
	fma.rn.f32 	%f233, %f232, %f95, %f780;
	cvt.rn.f32.s32 	%f234, %r481;
	mul.f32 	%f235, %f127, %f234;
	fma.rn.f32 	%f236, %f235, %f96, %f779;
	cvt.rn.f32.s32 	%f237, %r482;
	mul.f32 	%f238, %f131, %f237;
	fma.rn.f32 	%f239, %f238, %f95, %f778;
	cvt.rn.f32.s32 	%f240, %r483;
	mul.f32 	%f241, %f131, %f240;
	fma.rn.f32 	%f242, %f241, %f96, %f777;
	ld.shared.u32 	%r504, [%r16+2336];
	ld.shared.u32 	%r505, [%r16+2352];
	// begin inline asm
	{.reg .f16 low,high;
  mov.b32 {low,high},%r494;
  cvt.f32.f16 %f97, low;}

	// end inline asm
	// begin inline asm
	{.reg .f16 low,high;
  mov.b32 {low,high},%r495;
  cvt.f32.f16 %f98, low;}

	// end inline asm
	mov.u32 	%r496, %r736;
	mov.u32 	%r497, %r736;
	mov.u32 	%r498, %r736;
	mov.u32 	%r499, %r736;
	// begin inline asm
	mma.sync.aligned.m16n8k32.row.col.s32.s8.s8.s32 {%r496, %r497, %r498, %r499}, {%r338, %r339, %r340, %r341}, {%r504, %r505}, {%r496, %r497, %r498, %r499};
	// end inline asm
	cvt.rn.f32.s32 	%f243, %r496;
	mul.f32 	%f244, %f128, %f243;
	fma.rn.f32 	%f245, %f244, %f97, %f233;
	cvt.rn.f32.s32 	%f246, %r497;
	mul.f32 	%f247, %f128, %f246;
	fma.rn.f32 	%f248, %f247, %f98, %f236;
	cvt.rn.f32.s32 	%f249, %r498;
	mul.f32 	%f250, %f132, %f249;
	fma.rn.f32 	%f251, %f250, %f97, %f239;
	cvt.rn.f32.s32 	%f252, %r499;
	mul.f32 	%f253, %f132, %f252;
	fma.rn.f32 	%f254, %f253, %f98, %f242;
	ld.shared.u32 	%r520, [%r16+2368];
	ld.shared.u32 	%r521, [%r16+2384];
	// begin inline asm
	{.reg .f16 low,high;
  mov.b32 {low,high},%r510;
  cvt.f32.f16 %f99, low;}

	// end inline asm
	// begin inline asm
	{.reg .f16 low,high;
  mov.b32 {low,high},%r511;
  cvt.f32.f16 %f100, low;}

	// end inline asm
	mov.u32 	%r512, %r736;
	mov.u32 	%r513, %r736;
	mov.u32 	%r514, %r736;
	mov.u32 	%r515, %r736;
	// begin inline asm
	mma.sync.aligned.m16n8k32.row.col.s32.s8.s8.s32 {%r512, %r513, %r514, %r515}, {%r342, %r343, %r344, %r345}, {%r520, %r521}, {%r512, %r513, %r514, %r515};
	// end inline asm
	cvt.rn.f32.s32 	%f255, %r512;
	mul.f32 	%f256, %f129, %f255;
	fma.rn.f32 	%f257, %f256, %f99, %f245;
	cvt.rn.f32.s32 	%f258, %r513;
	mul.f32 	%f259, %f129, %f258;
	fma.rn.f32 	%f260, %f259, %f100, %f248;
	cvt.rn.f32.s32 	%f261, %r514;
	mul.f32 	%f262, %f133, %f261;
	fma.rn.f32 	%f263, %f262, %f99, %f251;
	cvt.rn.f32.s32 	%f264, %r515;
	mul.f32 	%f265, %f133, %f264;
	fma.rn.f32 	%f266, %f265, %f100, %f254;
	ld.shared.u32 	%r536, [%r16+2400];
	ld.shared.u32 	%r537, [%r16+2416];
	// begin inline asm
	{.reg .f16 low,high;
  mov.b32 {low,high},%r526;
  cvt.f32.f16 %f101, low;}

	// end inline asm
	// begin inline asm
	{.reg .f16 low,high;
  mov.b32 {low,high},%r527;
  cvt.f32.f16 %f102, low;}

	// end inline asm
	mov.u32 	%r528, %r736;
	mov.u32 	%r529, %r736;
	mov.u32 	%r530, %r736;
	mov.u32 	%r531, %r736;
	// begin inline asm
	mma.sync.aligned.m16n8k32.row.col.s32.s8.s8.s32 {%r528, %r529, %r530, %r531}, {%r346, %r347, %r348, %r349}, {%r536, %r537}, {%r528, %r529, %r530, %r531};
	// end inline asm
	cvt.rn.f32.s32 	%f267, %r528;
	mul.f32 	%f268, %f130, %f267;
	fma.rn.f32 	%f269, %f268, %f101, %f257;
	cvt.rn.f32.s32 	%f270, %r529;
	mul.f32 	%f271, %f130, %f270;
	fma.rn.f32 	%f272, %f271, %f102, %f260;
	cvt.rn.f32.s32 	%f273, %r530;
	mul.f32 	%f274, %f134, %f273;
	fma.rn.f32 	%f275, %f274, %f101, %f263;
	cvt.rn.f32.s32 	%f276, %r531;
	mul.f32 	%f277, %f134, %f276;
	fma.rn.f32 	%f278, %f277, %f102, %f266;
	bar.sync 	0;
	mad.lo.s64 	%rd278, %rd33, 144, %rd277;
	ld.global.nc.u32 	%r1123, [%rd278];
	st.shared.u32 	[%r10], %r1123;
	ld.global.nc.u32 	%r1124, [%rd278+1024];
	st.shared.u32 	[%r10+1024], %r1124;
	ld.global.nc.u32 	%r1125, [%rd278+2048];
	st.shared.u32 	[%r10+2048], %r1125;
	ld.global.nc.u32 	%r1126, [%rd278+3072];
	st.shared.u32 	[%r10+3072], %r1126;
	bar.sync 	0;
	// begin inline asm
	ldmatrix.sync.aligned.m8n8.x4.b16 {%r542, %r543, %r544, %r545}, [%rd39];
	// end inline asm
	// begin inline asm
	ldmatrix.sync.aligned.m8n8.x4.b16 {%r546, %r547, %r548, %r549}, [%rd40];
	// end inline asm
	// begin inline asm
	ldmatrix.sync.aligned.m8n8.x4.b16 {%r550, %r551, %r552, %r553}, [%rd41];
	// end inline asm
	// begin inline asm
	ldmatrix.sync.aligned.m8n8.x4.b16 {%r554, %r555, %r556, %r557}, [%rd42];
	// end inline asm
	ld.shared.v4.f32 	{%f279, %f280, %f281, %f282}, [%r15+16];
	ld.shared.v4.f32 	{%f283, %f284, %f285, %f286}, [%r15+2448];
	ld.shared.u32 	%r568, [%r16];
	ld.shared.u32 	%r569, [%r16+16];
	ld.shared.v4.u32 	{%r558, %r574, %r590, %r606}, [%r17];
	// begin inline asm
	{.reg .f16 low,high;
  mov.b32 {low,high},%r558;
  cvt.f32.f16 %f103, low;}

	// end inline asm
	ld.shared.v4.u32 	{%r559, %r575, %r591, %r607}, [%r17+144];
	// begin inline asm
	{.reg .f16 low,high;
  mov.b32 {low,high},%r559;
  cvt.f32.f16 %f104, low;}

	// end inline asm
	mov.u32 	%r560, %r736;
	mov.u32 	%r561, %r736;
	mov.u32 	%r562, %r736;
	mov.u32 	%r563, %r736;
	// begin inline asm
	mma.sync.aligned.m16n8k32.row.col.s32.s8.s8.s32 {%r560, %r561, %r562, %r563}, {%r542, %r543, %r544, %r545}, {%r568, %r569}, {%r560, %r561, %r562, %r563};
	// end inline asm
	cvt.rn.f32.s32 	%f287, %r560;
	mul.f32 	%f288, %f279, %f287;
	fma.rn.f32 	%f289, %f288, %f103, %f173;
	cvt.rn.f32.s32 	%f290, %r561;
	mul.f32 	%f291, %f279, %f290;
	fma.rn.f32 	%f292, %f291, %f104, %f176;
	cvt.rn.f32.s32 	%f293, %r562;
	mul.f32 	%f294, %f283, %f293;
	fma.rn.f32 	%f295, %f294, %f103, %f179;
	cvt.rn.f32.s32 	%f296, %r563;
	mul.f32 	%f297, %f283, %f296;
	fma.rn.f32 	%f298, %f297, %f104, %f182;
	ld.shared.u32 	%r584, [%r16+32];
	ld.shared.u32 	%r585, [%r16+48];
	// begin inline asm
	{.reg .f16 low,high;
  mov.b32 {low,high},%r574;
  cvt.f32.f16 %f105, low;}

	// end inline asm
	// begin inline asm
	{.reg .f16 low,high;
  mov.b32 {low,high},%r575;
  cvt.f32.f16 %f106, low;}

	// end inline asm
	mov.u32 	%r576, %r736;
	mov.u32 	%r577, %r736;
	mov.u32 	%r578, %r736;
	mov.u32 	%r579, %r736;
	// begin inline asm
	mma.sync.aligned.m16n8k32.row.col.s32.s8.s8.s32 {%r576, %r577, %r578, %r579}, {%r546, %r547, %r548, %r549}, {%r584, %r585}, {%r576, %r577, %r578, %r579};
	// end inline asm
	cvt.rn.f32.s32 	%f299, %r576;
	mul.f32 	%f300, %f280, %f299;
	fma.rn.f32 	%f301, %f300, %f105, %f289;
	cvt.rn.f32.s32 	%f302, %r577;
	mul.f32 	%f303, %f280, %f302;
	fma.rn.f32 	%f304, %f303, %f106, %f292;
	cvt.rn.f32.s32 	%f305, %r578;
	mul.f32 	%f306, %f284, %f305;
	fma.rn.f32 	%f307, %f306, %f105, %f295;
	cvt.rn.f32.s32 	%f308, %r579;
	mul.f32 	%f309, %f284, %f308;
	fma.rn.f32 	%f310, %f309, %f106, %f298;
	ld.shared.u32 	%r600, [%r16+64];
	ld.shared.u32 	%r601, [%r16+80];
	// begin inline asm
	{.reg .f16 low,high;
  mov.b32 {low,high},%r590;
  cvt.f32.f16 %f107, low;}

	// end inline asm
	// begin inline asm
	{.reg .f16 low,high;
  mov.b32 {low,high},%r591;
  cvt.f32.f16 %f108, low;}

	// end inline asm
	mov.u32 	%r592, %r736;
	mov.u32 	%r593, %r736;
	mov.u32 	%r594, %r736;
	mov.u32 	%r595, %r736;
	// begin inline asm
	mma.sync.aligned.m16n8k32.row.col.s32.s8.s8.s32 {%r592, %r593, %r594, %r595}, {%r550, %r551, %r552, %r553}, {%r600, %r601}, {%r592, %r593, %r594, %r595};
	// end inline asm
	cvt.rn.f32.s32 	%f311, %r592;
	mul.f32 	%f312, %f281, %f311;
	fma.rn.f32 	%f313, %f312, %f107, %f301;
	cvt.rn.f32.s32 	%f314, %r593;
	mul.f32 	%f315, %f281, %f314;
	fma.rn.f32 	%f316, %f315, %f108, %f304;
	cvt.rn.f32.s32 	%f317, %r594;
	mul.f32 	%f318, %f285, %f317;
	fma.rn.f32 	%f319, %f318, %f107, %f307;
	cvt.rn.f32.s32 	%f320, %r595;
	mul.f32 	%f321, %f285, %f320;
	fma.rn.f32 	%f322, %f321, %f108, %f310;
	ld.shared.u32 	%r616, [%r16+96];
	ld.shared.u32 	%r617, [%r16+112];
	// begin inline asm
	{.reg .f16 low,high;
  mov.b32 {low,high},%r606;
  cvt.f32.f16 %f109, low;}

	// end inline asm
	// begin inline asm
	{.reg .f16 low,high;
  mov.b32 {low,high},%r607;
  cvt.f32.f16 %f110, low;}

	// end inline asm
	mov.u32 	%r608, %r736;
	mov.u32 	%r609, %r736;
	mov.u32 	%r610, %r736;
	mov.u32 	%r611, %r736;
	// begin inline asm
	mma.sync.aligned.m16n8k32.row.col.s32.s8.s8.s32 {%r608, %r609, %r610, %r611}, {%r554, %r555, %r556, %r557}, {%r616, %r617}, {%r608, %r609, %r610, %r611};
	// end inline asm
	cvt.rn.f32.s32 	%f323, %r608;
	mul.f32 	%f324, %f282, %f323;
	fma.rn.f32 	%f788, %f324, %f109, %f313;
	cvt.rn.f32.s32 	%f325, %r609;
	mul.f32 	%f326, %f282, %f325;
	fma.rn.f32 	%f787, %f326, %f110, %f316;
	cvt.rn.f32.s32 	%f327, %r610;
	mul.f32 	%f328, %f286, %f327;
	fma.rn.f32 	%f786, %f328, %f109, %f319;
	cvt.rn.f32.s32 	%f329, %r611;
	mul.f32 	%f330, %f286, %f329;
	fma.rn.f32 	%f785, %f330, %f110, %f322;
	ld.shared.u32 	%r632, [%r16+1152];
	ld.shared.u32 	%r633, [%r16+1168];
	ld.shared.v4.u32 	{%r622, %r638, %r654, %r670}, [%r17+1152];
	// begin inline asm
	{.reg .f16 low,high;
  mov.b32 {low,high},%r622;
  cvt.f32.f16 %f111, low;}

	// end inline asm
	ld.shared.v4.u32 	{%r623, %r639, %r655, %r671}, [%r17+1296];
	// begin inline asm
	{.reg .f16 low,high;
  mov.b32 {low,high},%r623;
  cvt.f32.f16 %f112, low;}

	// end inline asm
	mov.u32 	%r624, %r736;
	mov.u32 	%r625, %r736;
	mov.u32 	%r626, %r736;
	mov.u32 	%r627, %r736;
	// begin inline asm
	mma.sync.aligned.m16n8k32.row.col.s32.s8.s8.s32 {%r624, %r625, %r626, %r627}, {%r542, %r543, %r544, %r545}, {%r632, %r633}, {%r624, %r625, %r626, %r627};
	// end inline asm
	cvt.rn.f32.s32 	%f331, %r624;
	mul.f32 	%f332, %f279, %f331;
	fma.rn.f32 	%f333, %f332, %f111, %f221;
	cvt.rn.f32.s32 	%f334, %r625;
	mul.f32 	%f335, %f279, %f334;
	fma.rn.f32 	%f336, %f335, %f112, %f224;
	cvt.rn.f32.s32 	%f337, %r626;
	mul.f32 	%f338, %f283, %f337;
	fma.rn.f32 	%f339, %f338, %f111, %f227;
	cvt.rn.f32.s32 	%f340, %r627;
	mul.f32 	%f341, %f283, %f340;
	fma.rn.f32 	%f342, %f341, %f112, %f230;
	ld.shared.u32 	%r648, [%r16+1184];
	ld.shared.u32 	%r649, [%r16+1200];
	// begin inline asm
	{.reg .f16 low,high;
  mov.b32 {low,high},%r638;
  cvt.f32.f16 %f113, low;}

	// end inline asm
	// begin inline asm
	{.reg .f16 low,high;
  mov.b32 {low,high},%r639;
  cvt.f32.f16 %f114, low;}

	// end inline asm
	mov.u32 	%r640, %r736;
	mov.u32 	%r641, %r736;
	mov.u32 	%r642, %r736;
	mov.u32 	%r643, %r736;
	// begin inline asm
	mma.sync.aligned.m16n8k32.row.col.s32.s8.s8.s32 {%r640, %r641, %r642, %r643}, {%r546, %r547, %r548, %r549}, {%r648, %r649}, {%r640, %r641, %r642, %r643};
	// end inline asm
	cvt.rn.f32.s32 	%f343, %r640;
	mul.f32 	%f344, %f280, %f343;
	fma.rn.f32 	%f345, %f344, %f113, %f333;
	cvt.rn.f32.s32 	%f346, %r641;
	mul.f32 	%f347, %f280, %f346;
	fma.rn.f32 	%f348, %f347, %f114, %f336;
	cvt.rn.f32.s32 	%f349, %r642;
	mul.f32 	%f350, %f284, %f349;
	fma.rn.f32 	%f351, %f350, %f113, %f339;
	cvt.rn.f32.s32 	%f352, %r643;
	mul.f32 	%f353, %f284, %f352;
	fma.rn.f32 	%f354, %f353, %f114, %f342;
	ld.shared.u32 	%r664, [%r16+1216];
	ld.shared.u32 	%r665, [%r16+1232];
	// begin inline asm
	{.reg .f16 low,high;
  mov.b32 {low,high},%r654;
  cvt.f32.f16 %f115, low;}

	// end inline asm
	// begin inline asm
	{.reg .f16 low,high;
  mov.b32 {low,high},%r655;
  cvt.f32.f16 %f116, low;}

	// end inline asm
	mov.u32 	%r656, %r736;
	mov.u32 	%r657, %r736;
	mov.u32 	%r658, %r736;
	mov.u32 	%r659, %r736;
	// begin inline asm
	mma.sync.aligned.m16n8k32.row.col.s32.s8.s8.s32 {%r656, %r657, %r658, %r659}, {%r550, %r551, %r552, %r553}, {%r664, %r665}, {%r656, %r657, %r658, %r659};
	// end inline asm
	cvt.rn.f32.s32 	%f355, %r656;
	mul.f32 	%f356, %f281, %f355;
	fma.rn.f32 	%f357, %f356, %f115, %f345;
	cvt.rn.f32.s32 	%f358, %r657;
	mul.f32 	%f359, %f281, %f358;
	fma.rn.f32 	%f360, %f359, %f116, %f348;
	cvt.rn.f32.s32 	%f361, %r658;
	mul.f32 	%f362, %f285, %f361;
	fma.rn.f32 	%f363, %f362, %f115, %f351;
	cvt.rn.f32.s32 	%f364, %r659;
	mul.f32 	%f365, %f285, %f364;
	fma.rn.f32 	%f366, %f365, %f116, %f354;
	ld.shared.u32 	%r680, [%r16+1248];
	ld.shared.u32 	%r681, [%r16+1264];
	// begin inline asm
	{.reg .f16 low,high;
  mov.b32 {low,high},%r670;
  cvt.f32.f16 %f117, low;}

	// end inline asm
	// begin inline asm
	{.reg .f16 low,high;
  mov.b32 {low,high},%r671;
  cvt.f32.f16 %f118, low;}

	// end inline asm
	mov.u32 	%r672, %r736;
	mov.u32 	%r673, %r736;
	mov.u32 	%r674, %r736;
	mov.u32 	%r675, %r736;
	// begin inline asm
	mma.sync.aligned.m16n8k32.row.col.s32.s8.s8.s32 {%r672, %r673, %r674, %r675}, {%r554, %r555, %r556, %r557}, {%r680, %r681}, {%r672, %r673, %r674, %r675};
	// end inline asm
	cvt.rn.f32.s32 	%f367, %r672;
	mul.f32 	%f368, %f282, %f367;
	fma.rn.f32 	%f784, %f368, %f117, %f357;
	cvt.rn.f32.s32 	%f369, %r673;
	mul.f32 	%f370, %f282, %f369;
	fma.rn.f32 	%f783, %f370, %f118, %f360;
	cvt.rn.f32.s32 	%f371, %r674;
	mul.f32 	%f372, %f286, %f371;
	fma.rn.f32 	%f782, %f372, %f117, %f363;
	cvt.rn.f32.s32 	%f373, %r675;
	mul.f32 	%f374, %f286, %f373;
	fma.rn.f32 	%f781, %f374, %f118, %f366;
	ld.shared.u32 	%r696, [%r16+2304];
	ld.shared.u32 	%r697, [%r16+2320];
	ld.shared.v4.u32 	{%r686, %r702, %r718, %r734}, [%r17+2304];
	// begin inline asm
	{.reg .f16 low,high;
  mov.b32 {low,high},%r686;
  cvt.f32.f16 %f119, low;}

	// end inline asm
	ld.shared.v4.u32 	{%r687, %r703, %r719, %r735}, [%r17+2448];
	// begin inline asm
	{.reg .f16 low,high;
  mov.b32 {low,high},%r687;
  cvt.f32.f16 %f120, low;}

	// end inline asm
	mov.u32 	%r688, %r736;
	mov.u32 	%r689, %r736;
	mov.u32 	%r690, %r736;
	mov.u32 	%r691, %r736;
	// begin inline asm
	mma.sync.aligned.m16n8k32.row.col.s32.s8.s8.s32 {%r688, %r689, %r690, %r691}, {%r542, %r543, %r544, %r545}, {%r696, %r697}, {%r688, %r689, %r690, %r691};
	// end inline asm
	cvt.rn.f32.s32 	%f375, %r688;
	mul.f32 	%f376, %f279, %f375;
	fma.rn.f32 	%f377, %f376, %f119, %f269;
	cvt.rn.f32.s32 	%f378, %r689;
	mul.f32 	%f379, %f279, %f378;
	fma.rn.f32 	%f380, %f379, %f120, %f272;
	cvt.rn.f32.s32 	%f381, %r690;
	mul.f32 	%f382, %f283, %f381;
	fma.rn.f32 	%f383, %f382, %f119, %f275;
	cvt.rn.f32.s32 	%f384, %r691;
	mul.f32 	%f385, %f283, %f384;
	fma.rn.f32 	%f386, %f385, %f120, %f278;
	ld.shared.u32 	%r712, [%r16+2336];
	ld.shared.u32 	%r713, [%r16+2352];
	// begin inline asm
	{.reg .f16 low,high;
  mov.b32 {low,high},%r702;
  cvt.f32.f16 %f121, low;}

	// end inline asm
	// begin inline asm
	{.reg .f16 low,high;
  mov.b32 {low,high},%r703;
  cvt.f32.f16 %f122, low;}

	// end inline asm
	mov.u32 	%r704, %r736;
	mov.u32 	%r705, %r736;
	mov.u32 	%r706, %r736;
	mov.u32 	%r707, %r736;
	// begin inline asm
	mma.sync.aligned.m16n8k32.row.col.s32.s8.s8.s32 {%r704, %r705, %r706, %r707}, {%r546, %r547, %r548, %r549}, {%r712, %r713}, {%r704, %r705, %r706, %r707};
	// end inline asm
	cvt.rn.f32.s32 	%f387, %r704;
	mul.f32 	%f388, %f280, %f387;
	fma.rn.f32 	%f389, %f388, %f121, %f377;
	cvt.rn.f32.s32 	%f390, %r705;
	mul.f32 	%f391, %f280, %f390;
	fma.rn.f32 	%f392, %f391, %f122, %f380;
	cvt.rn.f32.s32 	%f393, %r706;
	mul.f32 	%f394, %f284, %f393;
	fma.rn.f32 	%f395, %f394, %f121, %f383;
	cvt.rn.f32.s32 	%f396, %r707;
	mul.f32 	%f397, %f284, %f396;
	fma.rn.f32 	%f398, %f397, %f122, %f386;
	ld.shared.u32 	%r728, [%r16+2368];
	ld.shared.u32 	%r729, [%r16+2384];
	// begin inline asm
	{.reg .f16 low,high;
  mov.b32 {low,high},%r718;
  cvt.f32.f16 %f123, low;}

	// end inline asm
	// begin inline asm
	{.reg .f16 low,high;
  mov.b32 {low,high},%r719;
  cvt.f32.f16 %f124, low;}

	// end inline asm
	mov.u32 	%r720, %r736;
	mov.u32 	%r721, %r736;
	mov.u32 	%r722, %r736;
	mov.u32 	%r723, %r736;
	// begin inline asm
	mma.sync.aligned.m16n8k32.row.col.s32.s8.s8.s32 {%r720, %r721, %r722, %r723}, {%r550, %r551, %r552, %r553}, {%r728, %r729}, {%r720, %r721, %r722, %r723};
	// end inline asm
	cvt.rn.f32.s32 	%f399, %r720;
	mul.f32 	%f400, %f281, %f399;
	fma.rn.f32 	%f401, %f400, %f123, %f389;
	cvt.rn.f32.s32 	%f402, %r721;
	mul.f32 	%f403, %f281, %f402;
	fma.rn.f32 	%f404, %f403, %f124, %f392;
	cvt.rn.f32.s32 	%f405, %r722;
	mul.f32 	%f406, %f285, %f405;
	fma.rn.f32 	%f407, %f406, %f123, %f395;
	cvt.rn.f32.s32 	%f408, %r723;
	mul.f32 	%f409, %f285, %f408;
	fma.rn.f32 	%f410, %f409, %f124, %f398;
	ld.shared.u32 	%r744, [%r16+2400];
	ld.shared.u32 	%r745, [%r16+2416];
	// begin inline asm
	{.reg .f16 low,high;
  mov.b32 {low,high},%r734;
  cvt.f32.f16 %f125, low;}

	// end inline asm
	// begin inline asm
	{.reg .f16 low,high;
  mov.b32 {low,high},%r735;
  cvt.f32.f16 %f126, low;}

	// end inline asm
	mov.u32 	%r737, %r736;
	mov.u32 	%r738, %r736;
	mov.u32 	%r739, %r736;
	// begin inline asm
	mma.sync.aligned.m16n8k32.row.col.s32.s8.s8.s32 {%r736, %r737, %r738, %r739}, {%r554, %r555, %r556, %r557}, {%r744, %r745}, {%r736, %r737, %r738, %r739};
	// end inline asm
	cvt.rn.f32.s32 	%f411, %r736;
	mul.f32 	%f412, %f282, %f411;
	fma.rn.f32 	%f780, %f412, %f125, %f401;
	cvt.rn.f32.s32 	%f413, %r737;
	mul.f32 	%f414, %f282, %f413;
	fma.rn.f32 	%f779, %f414, %f126, %f404;
	cvt.rn.f32.s32 	%f415, %r738;
	mul.f32 	%f416, %f286, %f415;
	fma.rn.f32 	%f778, %f416, %f125, %f407;
	cvt.rn.f32.s32 	%f417, %r739;
	mul.f32 	%f418, %f286, %f417;
	fma.rn.f32 	%f777, %f418, %f126, %f410;
	bar.sync 	0;
	add.s32 	%r2170, %r2170, 8;
	add.s32 	%r2175, %r2175, 8;
	setp.lt.s32 	%p21, %r2170, %r123;
	@%p21 bra 	$L__BB26_39;
$L__BB26_40:
	setp.ge.s32 	%p22, %r12, %r37;
	@%p22 bra 	$L__BB26_42;
	ld.shared.u32 	%r1127, [%r18];
	mad.lo.s32 	%r1128, %r1127, %r72, %r11;
	cvt.s64.s32 	%rd279, %r1128;
	add.s64 	%rd280, %rd279, %rd86;
	shl.b64 	%rd281, %rd280, 2;
	add.s64 	%rd282, %rd1, %rd281;
	st.global.f32 	[%rd282], %f788;
$L__BB26_42:
	setp.ge.s32 	%p23, %r19, %r37;
	@%p23 bra 	$L__BB26_44;
	ld.shared.u32 	%r1129, [%r18+4];
	mad.lo.s32 	%r1130, %r1129, %r72, %r11;
	cvt.s64.s32 	%rd283, %r1130;
	add.s64 	%rd284, %rd283, %rd86;
	shl.b64 	%rd285, %rd284, 2;
	add.s64 	%rd286, %rd1, %rd285;
	st.global.f32 	[%rd286], %f787;
$L__BB26_44:
	setp.ge.s32 	%p24, %r12, %r37;
	@%p24 bra 	$L__BB26_46;
	ld.shared.u32 	%r1131, [%r18];
	mul.lo.s32 	%r1132, %r1131, %r72;
	cvt.s64.s32 	%rd287, %r1132;
	cvt.u64.u32 	%rd288, %r11;
	add.s64 	%rd289, %rd288, %rd287;
	add.s64 	%rd290, %rd289, %rd86;
	shl.b64 	%rd291, %rd290, 2;
	add.s64 	%rd292, %rd1, %rd291;
	st.global.f32 	[%rd292+32], %f786;
$L__BB26_46:
	setp.ge.s32 	%p25, %r19, %r37;
	@%p25 bra 	$L__BB26_48;
	ld.shared.u32 	%r1133, [%r18+4];
	mul.lo.s32 	%r1134, %r1133, %r72;
	cvt.s64.s32 	%rd293, %r1134;
	cvt.u64.u32 	%rd294, %r11;
	add.s64 	%rd295, %rd294, %rd293;
	add.s64 	%rd296, %rd295, %rd86;
	shl.b64 	%rd297, %rd296, 2;
	add.s64 	%rd298, %rd1, %rd297;
	st.global.f32 	[%rd298+32], %f785;
$L__BB26_48:
	setp.ge.s32 	%p26, %r20, %r37;
	@%p26 bra 	$L__BB26_50;
	ld.shared.u32 	%r1135, [%r18+32];
	mad.lo.s32 	%r1136, %r1135, %r72, %r11;
	cvt.s64.s32 	%rd299, %r1136;
	add.s64 	%rd300, %rd299, %rd86;
	shl.b64 	%rd301, %rd300, 2;
	add.s64 	%rd302, %rd1, %rd301;
	st.global.f32 	[%rd302], %f784;
$L__BB26_50:
	setp.ge.s32 	%p27, %r21, %r37;
	@%p27 bra 	$L__BB26_52;
	ld.shared.u32 	%r1137, [%r18+36];
	mad.lo.s32 	%r1138, %r1137, %r72, %r11;
	cvt.s64.s32 	%rd303, %r1138;
	add.s64 	%rd304, %rd303, %rd86;
	shl.b64 	%rd305, %rd304, 2;
	add.s64 	%rd306, %rd1, %rd305;
	st.global.f32 	[%rd306], %f783;
$L__BB26_52:
	setp.ge.s32 	%p28, %r20, %r37;
	@%p28 bra 	$L__BB26_54;
	ld.shared.u32 	%r1139, [%r18+32];
	mul.lo.s32 	%r1140, %r1139, %r72;
	cvt.s64.s32 	%rd307, %r1140;
	cvt.u64.u32 	%rd308, %r11;
	add.s64 	%rd309, %rd308, %rd307;
	add.s64 	%rd310, %rd309, %rd86;
	shl.b64 	%rd311, %rd310, 2;
	add.s64 	%rd312, %rd1, %rd311;
	st.global.f32 	[%rd312+32], %f782;
$L__BB26_54:
	setp.ge.s32 	%p29, %r21, %r37;
	@%p29 bra 	$L__BB26_56;
	ld.shared.u32 	%r1141, [%r18+36];
	mul.lo.s32 	%r1142, %r1141, %r72;
	cvt.s64.s32 	%rd313, %r1142;
	cvt.u64.u32 	%rd314, %r11;
	add.s64 	%rd315, %rd314, %rd313;
	add.s64 	%rd316, %rd315, %rd86;
	shl.b64 	%rd317, %rd316, 2;
	add.s64 	%rd318, %rd1, %rd317;
	st.global.f32 	[%rd318+32], %f781;
$L__BB26_56:
	setp.ge.s32 	%p30, %r22, %r37;
	@%p30 bra 	$L__BB26_58;
	ld.shared.u32 	%r1143, [%r18+64];
	mad.lo.s32 	%r1144, %r1143, %r72, %r11;
	cvt.s64.s32 	%rd319, %r1144;
	add.s64 	%rd320, %rd319, %rd86;
	shl.b64 	%rd321, %rd320, 2;
	add.s64 	%rd322, %rd1, %rd321;
	st.global.f32 	[%rd322], %f780;
$L__BB26_58:
	setp.ge.s32 	%p31, %r23, %r37;
	@%p31 bra 	$L__BB26_60;
	ld.shared.u32 	%r1145, [%r18+68];
	mad.lo.s32 	%r1146, %r1145, %r72, %r11;
	cvt.s64.s32 	%rd323, %r1146;
	add.s64 	%rd324, %rd323, %rd86;
	shl.b64 	%rd325, %rd324, 2;
	add.s64 	%rd326, %rd1, %rd325;
	st.global.f32 	[%rd326], %f779;
$L__BB26_60:
	setp.ge.s32 	%p32, %r22, %r37;
	@%p32 bra 	$L__BB26_62;
	ld.shared.u32 	%r1147, [%r18+64];
	mul.lo.s32 	%r1148, %r1147, %r72;
	cvt.s64.s32 	%rd327, %r1148;
	cvt.u64.u32 	%rd328, %r11;
	add.s64 	%rd329, %rd328, %rd327;
	add.s64 	%rd330, %rd329, %rd86;
	shl.b64 	%rd331, %rd330, 2;
	add.s64 	%rd332, %rd1, %rd331;
	st.global.f32 	[%rd332+32], %f778;
$L__BB26_62:
	setp.ge.s32 	%p33, %r23, %r37;
	@%p33 bra 	$L__BB26_64;
	ld.shared.u32 	%r1149, [%r18+68];
	mul.lo.s32 	%r1150, %r1149, %r72;
	cvt.s64.s32 	%rd333, %r1150;
	cvt.u64.u32 	%rd334, %r11;
	add.s64 	%rd335, %rd334, %rd333;
	add.s64 	%rd336, %rd335, %rd86;
	shl.b64 	%rd337, %rd336, 2;
	add.s64 	%rd338, %rd1, %rd337;
	st.global.f32 	[%rd338+32], %f777;
$L__BB26_64:
	add.s64 	%rd88, %rd478, %rd5;
	or.b64  	%rd339, %rd88, %rd5;
	and.b64  	%rd340, %rd339, -4294967296;
	setp.ne.s64 	%p34, %rd340, 0;
	@%p34 bra 	$L__BB26_66;
	cvt.u32.u64 	%r1152, %rd88;
	rem.u32 	%r1153, %r1152, %r123;
	cvt.u64.u32 	%rd483, %r1153;
	bra.uni 	$L__BB26_67;
$L__BB26_66:
	rem.s64 	%rd483, %rd88, %rd5;
$L__BB26_67:
	sub.s64 	%rd478, %rd88, %rd483;
	sub.s64 	%rd341, %rd25, %rd478;
	min.s64 	%rd485, %rd5, %rd341;
$L__BB26_68:
	cvt.u32.u64 	%r2178, %rd485;
	setp.lt.s64 	%p46, %rd478, %rd25;
	setp.eq.s32 	%p35, %r123, %r2178;
	and.pred  	%p36, %p46, %p35;
	mov.b32 	%r2170, 0;
	@%p36 bra 	$L__BB26_19;
$L__BB26_69:
	not.pred 	%p37, %p46;
	@%p37 bra 	$L__BB26_88;
	cvt.s64.s32 	%rd97, %rd478;
	mul.lo.s32 	%r48, %r74, %r1;
	cvt.s64.s32 	%rd343, %r48;
	mul.lo.s64 	%rd98, %rd343, %rd5;
	or.b64  	%rd344, %rd97, %rd98;
	and.b64  	%rd345, %rd344, -4294967296;
	setp.ne.s64 	%p38, %rd345, 0;
	@%p38 bra 	$L__BB26_72;
	cvt.u32.u64 	%r1156, %rd98;
	cvt.u32.u64 	%r1157, %rd97;
	div.u32 	%r1158, %r1157, %r1156;
	cvt.u64.u32 	%rd487, %r1158;
	bra.uni 	$L__BB26_73;
$L__BB26_72:
	div.s64 	%rd487, %rd97, %rd98;
$L__BB26_73:
	cvt.u32.u64 	%r49, %rd487;
	cvt.u64.u32 	%rd346, %r48;
	mul.lo.s64 	%rd347, %rd346, %rd5;
	mul.lo.s64 	%rd348, %rd347, %rd487;
	sub.s64 	%rd102, %rd478, %rd348;
	cvt.s64.s32 	%rd103, %rd102;
	mul.lo.s64 	%rd104, %rd7, %rd5;
	or.b64  	%rd349, %rd103, %rd104;
	and.b64  	%rd350, %rd349, -4294967296;
	setp.ne.s64 	%p39, %rd350, 0;
	@%p39 bra 	$L__BB26_75;
	cvt.u32.u64 	%r1159, %rd104;
	cvt.u32.u64 	%r1160, %rd103;
	div.u32 	%r1161, %r1160, %r1159;
	cvt.u64.u32 	%rd488, %r1161;
	bra.uni 	$L__BB26_76;
$L__BB26_75:
	div.s64 	%rd488, %rd103, %rd104;
$L__BB26_76:
	cvt.u32.u64 	%r50, %rd488;
	cvt.u64.u32 	%rd351, %r1;
	mul.lo.s64 	%rd352, %rd351, %rd5;
	mul.lo.s64 	%rd353, %rd352, %rd488;
	sub.s64 	%rd354, %rd102, %rd353;
	cvt.s64.s32 	%rd108, %rd354;
	or.b64  	%rd355, %rd108, %rd5;
	and.b64  	%rd356, %rd355, -4294967296;
	setp.ne.s64 	%p40, %rd356, 0;
	@%p40 bra 	$L__BB26_78;
	cvt.u32.u64 	%r1163, %rd108;
	div.u32 	%r1164, %r1163, %r123;
	cvt.u64.u32 	%rd489, %r1164;
	bra.uni 	$L__BB26_79;
$L__BB26_78:
	div.s64 	%rd489, %rd108, %rd5;
$L__BB26_79:
	cvt.u32.u64 	%r51, %rd489;
	mul.lo.s32 	%r2180, %r76, %r50;
	setp.eq.s64 	%p41, %rd144, 0;
	mov.b32 	%r2179, 0;
	@%p41 bra 	$L__BB26_84;
	shl.b64 	%rd357, %rd488, 32;
	shr.s64 	%rd358, %rd357, 30;
	add.s64 	%rd359, %rd4, %rd358;
	ld.global.nc.u32 	%r2179, [%rd359];
	add.s64 	%rd360, %rd357, 4294967296;
	shr.s64 	%rd361, %rd360, 30;
	add.s64 	%rd362, %rd4, %rd361;
	ld.global.nc.u32 	%r1166, [%rd362];
	sub.s32 	%r1167, %r1166, %r2179;
	mul.lo.s32 	%r1168, %r51, 24;
	setp.ge.s32 	%p42, %r1168, %r1167;
	@%p42 bra 	$L__BB26_88;
	setp.gt.u32 	%p43, %r5, 23;
	bar.sync 	0;
	@%p43 bra 	$L__BB26_83;
	st.shared.u32 	[%r6], %r5;
$L__BB26_83:
	bar.sync 	0;
	mov.b32 	%r2180, 0;
$L__BB26_84:
	mad.lo.s32 	%r1170, %r51, 24, %r2179;
	mad.lo.s32 	%r1171, %r1170, 36, %r2180;
	div.s32 	%r1172, %r50, %r73;
	mul.lo.s32 	%r56, %r1172, %r75;
	mul.lo.s32 	%r1173, %r70, %r49;
	shl.b32 	%r57, %r1173, 7;
	mul.wide.s32 	%rd363, %r1171, 4;
	add.s64 	%rd112, %rd3, %rd363;
	setp.ge.s32 	%p44, %r2170, %r2178;
	mov.f32 	%f801, 0f00000000;
	mov.f32 	%f802, %f801;
	mov.f32 	%f803, %f801;
	mov.f32 	%f804, %f801;
	mov.f32 	%f805, %f801;
	mov.f32 	%f806, %f801;
	mov.f32 	%f807, %f801;
	mov.f32 	%f808, %f801;
	mov.f32 	%f809, %f801;
	mov.f32 	%f810, %f801;
	mov.f32 	%f811, %f801;
	mov.f32 	%f812, %f801;
	@%p44 bra 	$L__BB26_87;
	shr.u32 	%r1174, %r4, 2;
	and.b32  	%r1175, %r4, 3;
	cvt.u64.u32 	%rd364, %r1174;
	shl.b32 	%r1176, %r1174, 3;
	or.b32  	%r1177, %r1176, %r1175;
	and.b32  	%r1178, %r4, 7;
	shl.b32 	%r1179, %r3, 2;
	shr.u32 	%r1180, %r4, 3;
	add.s32 	%r1181, %r1180, %r1179;
	cvt.u64.u32 	%rd365, %r1178;
	cvt.s64.s32 	%rd113, %r71;
	shl.b32 	%r1182, %r3, 4;
	and.b32  	%r1183, %r4, 15;
	and.b32  	%r1184, %r1174, 252;
	mad.lo.s32 	%r1185, %r3, 1216, %r1184;
	mad.lo.s32 	%r1186, %r1183, 76, %r1185;
	add.s32 	%r1187, %r1174, %r1182;
	mul.lo.s32 	%r1188, %r3, %r70;
	cvt.s64.s32 	%rd366, %r1188;
	mad.lo.s32 	%r1189, %r3, 76, %r1177;
	shl.b32 	%r1190, %r1189, 2;
	add.s32 	%r1192, %r125, %r1190;
	add.s32 	%r58, %r1192, 4192;
	shl.b32 	%r1193, %r70, 3;
	add.s32 	%r1194, %r1188, %r1193;
	cvt.s64.s32 	%rd367, %r1194;
	shl.b32 	%r1195, %r70, 4;
	add.s32 	%r1196, %r1195, %r1188;
	cvt.s64.s32 	%rd368, %r1196;
	add.s32 	%r1197, %r1196, %r1193;
	cvt.s64.s32 	%rd369, %r1197;
	shl.b32 	%r1198, %r70, 5;
	add.s32 	%r1199, %r1198, %r1188;
	cvt.s64.s32 	%rd370, %r1199;
	add.s32 	%r1200, %r1199, %r1193;
	cvt.s64.s32 	%rd371, %r1200;
	add.s32 	%r1201, %r1195, %r1199;
	cvt.s64.s32 	%rd372, %r1201;
	add.s32 	%r1202, %r1201, %r1193;
	cvt.s64.s32 	%rd373, %r1202;
	shl.b32 	%r1203, %r70, 6;
	add.s32 	%r1204, %r1203, %r1188;
	cvt.s64.s32 	%rd374, %r1204;
	add.s32 	%r1205, %r1204, %r1193;
	cvt.s64.s32 	%rd375, %r1205;
	add.s32 	%r1206, %r1195, %r1204;
	cvt.s64.s32 	%rd376, %r1206;
	add.s32 	%r1207, %r1206, %r1193;
	cvt.s64.s32 	%rd377, %r1207;
	add.s32 	%r1208, %r1198, %r1204;
	cvt.s64.s32 	%rd378, %r1208;
	add.s32 	%r1209, %r1208, %r1193;
	cvt.s64.s32 	%rd379, %r1209;
	add.s32 	%r1210, %r1195, %r1208;
	cvt.s64.s32 	%rd380, %r1210;
	add.s32 	%r1211, %r1210, %r1193;
	cvt.s64.s32 	%rd381, %r1211;
	mul.lo.s32 	%r1212, %r1181, %r70;
	cvt.s64.s32 	%rd382, %r1212;
	mad.lo.s32 	%r1213, %r1181, 76, %r1178;
	shl.b32 	%r1214, %r1213, 2;
	add.s32 	%r1215, %r125, 4448;
	add.s32 	%r59, %r1215, %r1214;
	add.s32 	%r1216, %r1212, %r1198;
	cvt.s64.s32 	%rd383, %r1216;
	add.s32 	%r1217, %r1203, %r1212;
	cvt.s64.s32 	%rd384, %r1217;
	add.s32 	%r1218, %r1217, %r1198;
	cvt.s64.s32 	%rd385, %r1218;
	cvt.u64.u32 	%rd114, %r5;
	mul.wide.u32 	%rd386, %r1186, 4;
	cvt.u64.u32 	%rd387, %r125;
	cvta.shared.u64 	%rd388, %rd387;
	add.s64 	%rd389, %rd388, %rd386;
	add.s64 	%rd115, %rd389, 4192;
	add.s64 	%rd116, %rd389, 4224;
	add.s64 	%rd117, %rd389, 4256;
	add.s64 	%rd118, %rd389, 4288;
	mad.lo.s32 	%r60, %r1187, 304, %r1215;
	mad.lo.s32 	%r1219, %r1174, 28, %r1177;
	shl.b32 	%r1220, %r1219, 2;
	add.s32 	%r1221, %r125, %r1220;
	add.s32 	%r61, %r1221, 112;
	mad.lo.s32 	%r1222, %r1175, 288, %r125;
	add.s32 	%r62, %r1222, 96;
	add.s64 	%rd119, %rd389, 4320;
	add.s64 	%rd120, %rd389, 4352;
	add.s64 	%rd121, %rd389, 4384;
	add.s64 	%rd122, %rd389, 4416;
	add.s64 	%rd123, %rd385, %rd365;
	add.s32 	%r1223, %r2170, %r57;
	add.s32 	%r2181, %r1223, %r56;
	add.s64 	%rd124, %rd384, %rd365;
	add.s64 	%rd125, %rd383, %rd365;
	add.s64 	%rd126, %rd382, %rd365;
	mul.wide.u32 	%rd390, %r1175, 4;
	add.s64 	%rd391, %rd390, %rd2;
	add.s64 	%rd127, %rd391, 4;
	add.s64 	%rd128, %rd364, %rd366;
	add.s64 	%rd129, %rd364, %rd381;
	add.s64 	%rd130, %rd364, %rd367;
	add.s64 	%rd131, %rd364, %rd380;
	add.s64 	%rd132, %rd364, %rd368;
	add.s64 	%rd133, %rd364, %rd379;
	add.s64 	%rd134, %rd364, %rd369;
	add.s64 	%rd135, %rd364, %rd378;
	add.s64 	%rd136, %rd364, %rd370;
	add.s64 	%rd137, %rd364, %rd377;
	add.s64 	%rd138, %rd364, %rd371;
	add.s64 	%rd139, %rd364, %rd376;
	add.s64 	%rd140, %rd364, %rd372;
	add.s64 	%rd141, %rd364, %rd375;
	add.s64 	%rd142, %rd364, %rd373;
	add.s64 	%rd143, %rd364, %rd374;
	mov.f32 	%f801, 0f00000000;
$L__BB26_86:
	cvt.s64.s32 	%rd400, %r2170;
	mul.lo.s64 	%rd401, %rd400, %rd113;
	cvt.s64.s32 	%rd402, %r2181;
	add.s64 	%rd403, %rd123, %rd402;
	mad.lo.s64 	%rd404, %rd403, 18, %rd2;
	add.s64 	%rd405, %rd124, %rd402;
	mad.lo.s64 	%rd406, %rd405, 18, %rd2;
	add.s64 	%rd407, %rd125, %rd402;
	mad.lo.s64 	%rd408, %rd407, 18, %rd2;
	add.s64 	%rd409, %rd126, %rd402;
	mad.lo.s64 	%rd410, %rd409, 18, %rd2;
	add.s64 	%rd411, %rd128, %rd402;
	mad.lo.s64 	%rd412, %rd411, 18, %rd127;
	add.s64 	%rd413, %rd129, %rd402;
	mad.lo.s64 	%rd414, %rd413, 18, %rd127;
	add.s64 	%rd415, %rd130, %rd402;
	mad.lo.s64 	%rd416, %rd415, 18, %rd127;
	add.s64 	%rd417, %rd131, %rd402;
	mad.lo.s64 	%rd418, %rd417, 18, %rd127;
	add.s64 	%rd419, %rd132, %rd402;
	mad.lo.s64 	%rd420, %rd419, 18, %rd127;
	add.s64 	%rd421, %rd133, %rd402;
	mad.lo.s64 	%rd422, %rd421, 18, %rd127;
	add.s64 	%rd423, %rd134, %rd402;
	mad.lo.s64 	%rd424, %rd423, 18, %rd127;
	add.s64 	%rd425, %rd135, %rd402;
	mad.lo.s64 	%rd426, %rd425, 18, %rd127;
	add.s64 	%rd427, %rd136, %rd402;
	mad.lo.s64 	%rd428, %rd427, 18, %rd127;
	add.s64 	%rd429, %rd137, %rd402;
	mad.lo.s64 	%rd430, %rd429, 18, %rd127;
	add.s64 	%rd431, %rd138, %rd402;
	mad.lo.s64 	%rd432, %rd431, 18, %rd127;
	add.s64 	%rd433, %rd139, %rd402;
	mad.lo.s64 	%rd434, %rd433, 18, %rd127;
	add.s64 	%rd435, %rd140, %rd402;
	mad.lo.s64 	%rd436, %rd435, 18, %rd127;
	add.s64 	%rd437, %rd141, %rd402;
	mad.lo.s64 	%rd438, %rd437, 18, %rd127;
	add.s64 	%rd439, %rd142, %rd402;
	mad.lo.s64 	%rd440, %rd439, 18, %rd127;
	add.s64 	%rd441, %rd143, %rd402;
	mad.lo.s64 	%rd442, %rd441, 18, %rd127;
	ld.global.nc.u16 	%rs41, [%rd412+-2];
	cvt.u32.u16 	%r1768, %rs41;
	ld.global.nc.u16 	%rs42, [%rd412];
	cvt.u32.u16 	%r1769, %rs42;
	shl.b32 	%r1770, %r1769, 16;
	or.b32  	%r1771, %r1770, %r1768;
	and.b32  	%r1226, %r1771, 252645135;
	add.s32 	%r1772, %r1226, 2021161080;
	xor.b32  	%r1773, %r1772, -2139062144;
	xor.b32  	%r1774, %r1226, 134744072;
	xor.b32  	%r1775, %r1772, %r1771;
	and.b32  	%r1224, %r1775, %r1774;
	// begin inline asm
	prmt.b32 %r1224, %r1224, 0, 0xba98;
	// end inline asm
	// begin inline asm
	prmt.b32 %r1226, %r1226, 0, 0xba98;
	// end inline asm
	xor.b32  	%r1776, %r1226, 2139062143;
	not.b32 	%r1777, %r1224;
	and.b32  	%r1778, %r1773, %r1777;
	and.b32  	%r1779, %r1776, %r1224;
	or.b32  	%r1780, %r1778, %r1779;
	st.shared.u32 	[%r58], %r1780;
	shr.u32 	%r1781, %r1771, 4;
	and.b32  	%r1230, %r1781, 252645135;
	add.s32 	%r1782, %r1230, 2021161080;
	xor.b32  	%r1783, %r1782, -2139062144;
	xor.b32  	%r1784, %r1230, 134744072;
	xor.b32  	%r1785, %r1782, %r1781;
	and.b32  	%r1228, %r1785, %r1784;
	// begin inline asm
	prmt.b32 %r1228, %r1228, 0, 0xba98;
	// end inline asm
	// begin inline asm
	prmt.b32 %r1230, %r1230, 0, 0xba98;
	// end inline asm
	xor.b32  	%r1786, %r1230, 2139062143;
	not.b32 	%r1787, %r1228;
	and.b32  	%r1788, %r1783, %r1787;
	and.b32  	%r1789, %r1786, %r1228;
	or.b32  	%r1790, %r1788, %r1789;
	st.shared.u32 	[%r58+16], %r1790;
	ld.global.nc.u16 	%rs43, [%rd416+-2];
	cvt.u32.u16 	%r1791, %rs43;
	ld.global.nc.u16 	%rs44, [%rd416];
	cvt.u32.u16 	%r1792, %rs44;
	shl.b32 	%r1793, %r1792, 16;
	or.b32  	%r1794, %r1793, %r1791;
	and.b32  	%r1234, %r1794, 252645135;
	add.s32 	%r1795, %r1234, 2021161080;
	xor.b32  	%r1796, %r1795, -2139062144;
	xor.b32  	%r1797, %r1234, 134744072;
	xor.b32  	%r1798, %r1795, %r1794;
	and.b32  	%r1232, %r1798, %r1797;
	// begin inline asm
	prmt.b32 %r1232, %r1232, 0, 0xba98;
	// end inline asm
	// begin inline asm
	prmt.b32 %r1234, %r1234, 0, 0xba98;
	// end inline asm
	xor.b32  	%r1799, %r1234, 2139062143;
	not.b32 	%r1800, %r1232;
	and.b32  	%r1801, %r1796, %r1800;
	and.b32  	%r1802, %r1799, %r1232;
	or.b32  	%r1803, %r1801, %r1802;
	st.shared.u32 	[%r58+2432], %r1803;
	shr.u32 	%r1804, %r1794, 4;
	and.b32  	%r1238, %r1804, 252645135;
	add.s32 	%r1805, %r1238, 2021161080;
	xor.b32  	%r1806, %r1805, -2139062144;
	xor.b32  	%r1807, %r1238, 134744072;
	xor.b32  	%r1808, %r1805, %r1804;
	and.b32  	%r1236, %r1808, %r1807;
	// begin inline asm
	prmt.b32 %r1236, %r1236, 0, 0xba98;
	// end inline asm
	// begin inline asm
	prmt.b32 %r1238, %r1238, 0, 0xba98;
	// end inline asm
	xor.b32  	%r1809, %r1238, 2139062143;
	not.b32 	%r1810, %r1236;
	and.b32  	%r1811, %r1806, %r1810;
	and.b32  	%r1812, %r1809, %r1236;
	or.b32  	%r1813, %r1811, %r1812;
	st.shared.u32 	[%r58+2448], %r1813;
	ld.global.nc.u16 	%rs45, [%rd420+-2];
	cvt.u32.u16 	%r1814, %rs45;
	ld.global.nc.u16 	%rs46, [%rd420];
	cvt.u32.u16 	%r1815, %rs46;
	shl.b32 	%r1816, %r1815, 16;
	or.b32  	%r1817, %r1816, %r1814;
	and.b32  	%r1242, %r1817, 252645135;
	add.s32 	%r1818, %r1242, 2021161080;
	xor.b32  	%r1819, %r1818, -2139062144;
	xor.b32  	%r1820, %r1242, 134744072;
	xor.b32  	%r1821, %r1818, %r1817;
	and.b32  	%r1240, %r1821, %r1820;
	// begin inline asm
	prmt.b32 %r1240, %r1240, 0, 0xba98;
	// end inline asm
	// begin inline asm
	prmt.b32 %r1242, %r1242, 0, 0xba98;
	// end inline asm
	xor.b32  	%r1822, %r1242, 2139062143;
	not.b32 	%r1823, %r1240;
	and.b32  	%r1824, %r1819, %r1823;
	and.b32  	%r1825, %r1822, %r1240;
	or.b32  	%r1826, %r1824, %r1825;
	st.shared.u32 	[%r58+4864], %r1826;
	shr.u32 	%r1827, %r1817, 4;
	and.b32  	%r1246, %r1827, 252645135;
	add.s32 	%r1828, %r1246, 2021161080;
	xor.b32  	%r1829, %r1828, -2139062144;
	xor.b32  	%r1830, %r1246, 134744072;
	xor.b32  	%r1831, %r1828, %r1827;
	and.b32  	%r1244, %r1831, %r1830;
	// begin inline asm
	prmt.b32 %r1244, %r1244, 0, 0xba98;
	// end inline asm
	// begin inline asm
	prmt.b32 %r1246, %r1246, 0, 0xba98;
	// end inline asm
	xor.b32  	%r1832, %r1246, 2139062143;
	not.b32 	%r1833, %r1244;
	and.b32  	%r1834, %r1829, %r1833;
	and.b32  	%r1835, %r1832, %r1244;
	or.b32  	%r1836, %r1834, %r1835;
	st.shared.u32 	[%r58+4880], %r1836;
	ld.global.nc.u16 	%rs47, [%rd424+-2];
	cvt.u32.u16 	%r1837, %rs47;
	ld.global.nc.u16 	%rs48, [%rd424];
	cvt.u32.u16 	%r1838, %rs48;
	shl.b32 	%r1839, %r1838, 16;
	or.b32  	%r1840, %r1839, %r1837;
	and.b32  	%r1250, %r1840, 252645135;
	add.s32 	%r1841, %r1250, 2021161080;
	xor.b32  	%r1842, %r1841, -2139062144;
	xor.b32  	%r1843, %r1250, 134744072;
	xor.b32  	%r1844, %r1841, %r1840;
	and.b32  	%r1248, %r1844, %r1843;
	// begin inline asm
	prmt.b32 %r1248, %r1248, 0, 0xba98;
	// end inline asm
	// begin inline asm
	prmt.b32 %r1250, %r1250, 0, 0xba98;
	// end inline asm
	xor.b32  	%r1845, %r1250, 2139062143;
	not.b32 	%r1846, %r1248;
	and.b32  	%r1847, %r1842, %r1846;
	and.b32  	%r1848, %r1845, %r1248;
	or.b32  	%r1849, %r1847, %r1848;
	st.shared.u32 	[%r58+7296], %r1849;
	shr.u32 	%r1850, %r1840, 4;
	and.b32  	%r1254, %r1850, 252645135;
	add.s32 	%r1851, %r1254, 2021161080;
	xor.b32  	%r1852, %r1851, -2139062144;
	xor.b32  	%r1853, %r1254, 134744072;
	xor.b32  	%r1854, %r1851, %r1850;
	and.b32  	%r1252, %r1854, %r1853;
	// begin inline asm
	prmt.b32 %r1252, %r1252, 0, 0xba98;
	// end inline asm
	// begin inline asm
	prmt.b32 %r1254, %r1254, 0, 0xba98;
	// end inline asm
	xor.b32  	%r1855, %r1254, 2139062143;
	not.b32 	%r1856, %r1252;
	and.b32  	%r1857, %r1852, %r1856;
	and.b32  	%r1858, %r1855, %r1252;
	or.b32  	%r1859, %r1857, %r1858;
	st.shared.u32 	[%r58+7312], %r1859;
	ld.global.nc.u16 	%rs49, [%rd428+-2];
	cvt.u32.u16 	%r1860, %rs49;
	ld.global.nc.u16 	%rs50, [%rd428];
	cvt.u32.u16 	%r1861, %rs50;
	shl.b32 	%r1862, %r1861, 16;
	or.b32  	%r1863, %r1862, %r1860;
	and.b32  	%r1258, %r1863, 252645135;
	add.s32 	%r1864, %r1258, 2021161080;
	xor.b32  	%r1865, %r1864, -2139062144;
	xor.b32  	%r1866, %r1258, 134744072;
	xor.b32  	%r1867, %r1864, %r1863;
	and.b32  	%r1256, %r1867, %r1866;
	// begin inline asm
	prmt.b32 %r1256, %r1256, 0, 0xba98;
	// end inline asm
	// begin inline asm
	prmt.b32 %r1258, %r1258, 0, 0xba98;
	// end inline asm
	xor.b32  	%r1868, %r1258, 2139062143;
	not.b32 	%r1869, %r1256;
	and.b32  	%r1870, %r1865, %r1869;
	and.b32  	%r1871, %r1868, %r1256;
	or.b32  	%r1872, %r1870, %r1871;
	st.shared.u32 	[%r58+9728], %r1872;
	shr.u32 	%r1873, %r1863, 4;
	and.b32  	%r1262, %r1873, 252645135;
	add.s32 	%r1874, %r1262, 2021161080;
	xor.b32  	%r1875, %r1874, -2139062144;
	xor.b32  	%r1876, %r1262, 134744072;
	xor.b32  	%r1877, %r1874, %r1873;
	and.b32  	%r1260, %r1877, %r1876;
	// begin inline asm
	prmt.b32 %r1260, %r1260, 0, 0xba98;
	// end inline asm
	// begin inline asm
	prmt.b32 %r1262, %r1262, 0, 0xba98;
	// end inline asm
	xor.b32  	%r1878, %r1262, 2139062143;
	not.b32 	%r1879, %r1260;
	and.b32  	%r1880, %r1875, %r1879;
	and.b32  	%r1881, %r1878, %r1260;
	or.b32  	%r1882, %r1880, %r1881;
	st.shared.u32 	[%r58+9744], %r1882;
	ld.global.nc.u16 	%rs51, [%rd432+-2];
	cvt.u32.u16 	%r1883, %rs51;
	ld.global.nc.u16 	%rs52, [%rd432];
	cvt.u32.u16 	%r1884, %rs52;
	shl.b32 	%r1885, %r1884, 16;
	or.b32  	%r1886, %r1885, %r1883;
	and.b32  	%r1266, %r1886, 252645135;
	add.s32 	%r1887, %r1266, 2021161080;
	xor.b32  	%r1888, %r1887, -2139062144;
	xor.b32  	%r1889, %r1266, 134744072;
	xor.b32  	%r1890, %r1887, %r1886;
	and.b32  	%r1264, %r1890, %r1889;
	// begin inline asm
	prmt.b32 %r1264, %r1264, 0, 0xba98;
	// end inline asm
	// begin inline asm
	prmt.b32 %r1266, %r1266, 0, 0xba98;
	// end inline asm
	xor.b32  	%r1891, %r1266, 2139062143;
	not.b32 	%r1892, %r1264;
	and.b32  	%r1893, %r1888, %r1892;
	and.b32  	%r1894, %r1891, %r1264;
	or.b32  	%r1895, %r1893, %r1894;
	st.shared.u32 	[%r58+12160], %r1895;
	shr.u32 	%r1896, %r1886, 4;
	and.b32  	%r1270, %r1896, 252645135;
	add.s32 	%r1897, %r1270, 2021161080;
	xor.b32  	%r1898, %r1897, -2139062144;
	xor.b32  	%r1899, %r1270, 134744072;
	xor.b32  	%r1900, %r1897, %r1896;
	and.b32  	%r1268, %r1900, %r1899;
	// begin inline asm
	prmt.b32 %r1268, %r1268, 0, 0xba98;
	// end inline asm
	// begin inline asm
	prmt.b32 %r1270, %r1270, 0, 0xba98;
	// end inline asm
	xor.b32  	%r1901, %r1270, 2139062143;
	not.b32 	%r1902, %r1268;
	and.b32  	%r1903, %r1898, %r1902;
	and.b32  	%r1904, %r1901, %r1268;
	or.b32  	%r1905, %r1903, %r1904;
	st.shared.u32 	[%r58+12176], %r1905;
	ld.global.nc.u16 	%rs53, [%rd436+-2];
	cvt.u32.u16 	%r1906, %rs53;
	ld.global.nc.u16 	%rs54, [%rd436];
	cvt.u32.u16 	%r1907, %rs54;
	shl.b32 	%r1908, %r1907, 16;
	or.b32  	%r1909, %r1908, %r1906;
	and.b32  	%r1274, %r1909, 252645135;
	add.s32 	%r1910, %r1274, 2021161080;
	xor.b32  	%r1911, %r1910, -2139062144;
	xor.b32  	%r1912, %r1274, 134744072;
	xor.b32  	%r1913, %r1910, %r1909;
	and.b32  	%r1272, %r1913, %r1912;
	// begin inline asm
	prmt.b32 %r1272, %r1272, 0, 0xba98;
	// end inline asm
	// begin inline asm
	prmt.b32 %r1274, %r1274, 0, 0xba98;
	// end inline asm
	xor.b32  	%r1914, %r1274, 2139062143;
	not.b32 	%r1915, %r1272;
	and.b32  	%r1916, %r1911, %r1915;
	and.b32  	%r1917, %r1914, %r1272;
	or.b32  	%r1918, %r1916, %r1917;
	st.shared.u32 	[%r58+14592], %r1918;
	shr.u32 	%r1919, %r1909, 4;
	and.b32  	%r1278, %r1919, 252645135;
	add.s32 	%r1920, %r1278, 2021161080;
	xor.b32  	%r1921, %r1920, -2139062144;
	xor.b32  	%r1922, %r1278, 134744072;
	xor.b32  	%r1923, %r1920, %r1919;
	and.b32  	%r1276, %r1923, %r1922;
	// begin inline asm
	prmt.b32 %r1276, %r1276, 0, 0xba98;
	// end inline asm
	// begin inline asm
	prmt.b32 %r1278, %r1278, 0, 0xba98;
	// end inline asm
	xor.b32  	%r1924, %r1278, 2139062143;
	not.b32 	%r1925, %r1276;
	and.b32  	%r1926, %r1921, %r1925;
	and.b32  	%r1927, %r1924, %r1276;
	or.b32  	%r1928, %r1926, %r1927;
	st.shared.u32 	[%r58+14608], %r1928;
	ld.global.nc.u16 	%rs55, [%rd440+-2];
	cvt.u32.u16 	%r1929, %rs55;
	ld.global.nc.u16 	%rs56, [%rd440];
	cvt.u32.u16 	%r1930, %rs56;
	shl.b32 	%r1931, %r1930, 16;
	or.b32  	%r1932, %r1931, %r1929;
	and.b32  	%r1282, %r1932, 252645135;
	add.s32 	%r1933, %r1282, 2021161080;
	xor.b32  	%r1934, %r1933, -2139062144;
	xor.b32  	%r1935, %r1282, 134744072;
	xor.b32  	%r1936, %r1933, %r1932;
	and.b32  	%r1280, %r1936, %r1935;
	// begin inline asm
	prmt.b32 %r1280, %r1280, 0, 0xba98;
	// end inline asm
	// begin inline asm
	prmt.b32 %r1282, %r1282, 0, 0xba98;
	// end inline asm
	xor.b32  	%r1937, %r1282, 2139062143;
	not.b32 	%r1938, %r1280;
	and.b32  	%r1939, %r1934, %r1938;
	and.b32  	%r1940, %r1937, %r1280;
	or.b32  	%r1941, %r1939, %r1940;
	st.shared.u32 	[%r58+17024], %r1941;
	shr.u32 	%r1942, %r1932, 4;
	and.b32  	%r1286, %r1942, 252645135;
	add.s32 	%r1943, %r1286, 2021161080;
	xor.b32  	%r1944, %r1943, -2139062144;
	xor.b32  	%r1945, %r1286, 134744072;
	xor.b32  	%r1946, %r1943, %r1942;
	and.b32  	%r1284, %r1946, %r1945;
	// begin inline asm
	prmt.b32 %r1284, %r1284, 0, 0xba98;
	// end inline asm
	// begin inline asm
	prmt.b32 %r1286, %r1286, 0, 0xba98;
	// end inline asm
	xor.b32  	%r1947, %r1286, 2139062143;
	not.b32 	%r1948, %r1284;
	and.b32  	%r1949, %r1944, %r1948;
	and.b32  	%r1950, %r1947, %r1284;
	or.b32  	%r1951, %r1949, %r1950;
	st.shared.u32 	[%r58+17040], %r1951;
	ld.global.nc.u16 	%rs57, [%rd442+-2];
	cvt.u32.u16 	%r1952, %rs57;
	ld.global.nc.u16 	%rs58, [%rd442];
	cvt.u32.u16 	%r1953, %rs58;
	shl.b32 	%r1954, %r1953, 16;
	or.b32  	%r1955, %r1954, %r1952;
	and.b32  	%r1290, %r1955, 252645135;
	add.s32 	%r1956, %r1290, 2021161080;
	xor.b32  	%r1957, %r1956, -2139062144;
	xor.b32  	%r1958, %r1290, 134744072;
	xor.b32  	%r1959, %r1956, %r1955;
	and.b32  	%r1288, %r1959, %r1958;
	// begin inline asm
	prmt.b32 %r1288, %r1288, 0, 0xba98;
	// end inline asm
	// begin inline asm
	prmt.b32 %r1290, %r1290, 0, 0xba98;
	// end inline asm
	xor.b32  	%r1960, %r1290, 2139062143;
	not.b32 	%r1961, %r1288;
	and.b32  	%r1962, %r1957, %r1961;
	and.b32  	%r1963, %r1960, %r1288;
	or.b32  	%r1964, %r1962, %r1963;
	st.shared.u32 	[%r58+19456], %r1964;
	shr.u32 	%r1965, %r1955, 4;
	and.b32  	%r1294, %r1965, 252645135;
	add.s32 	%r1966, %r1294, 2021161080;
	xor.b32  	%r1967, %r1966, -2139062144;
	xor.b32  	%r1968, %r1294, 134744072;
	xor.b32  	%r1969, %r1966, %r1965;
	and.b32  	%r1292, %r1969, %r1968;
	// begin inline asm
	prmt.b32 %r1292, %r1292, 0, 0xba98;
	// end inline asm
	// begin inline asm
	prmt.b32 %r1294, %r1294, 0, 0xba98;
	// end inline asm
	xor.b32  	%r1970, %r1294, 2139062143;
	not.b32 	%r1971, %r1292;
	and.b32  	%r1972, %r1967, %r1971;
	and.b32  	%r1973, %r1970, %r1292;
	or.b32  	%r1974, %r1972, %r1973;
	st.shared.u32 	[%r58+19472], %r1974;
	ld.global.nc.u16 	%rs59, [%rd438+-2];
	cvt.u32.u16 	%r1975, %rs59;
	ld.global.nc.u16 	%rs60, [%rd438];
	cvt.u32.u16 	%r1976, %rs60;
	shl.b32 	%r1977, %r1976, 16;
	or.b32  	%r1978, %r1977, %r1975;
	and.b32  	%r1298, %r1978, 252645135;
	add.s32 	%r1979, %r1298, 2021161080;
	xor.b32  	%r1980, %r1979, -2139062144;
	xor.b32  	%r1981, %r1298, 134744072;
	xor.b32  	%r1982, %r1979, %r1978;
	and.b32  	%r1296, %r1982, %r1981;
	// begin inline asm
	prmt.b32 %r1296, %r1296, 0, 0xba98;
	// end inline asm
	// begin inline asm
	prmt.b32 %r1298, %r1298, 0, 0xba98;
	// end inline asm
	xor.b32  	%r1983, %r1298, 2139062143;
	not.b32 	%r1984, %r1296;
	and.b32  	%r1985, %r1980, %r1984;
	and.b32  	%r1986, %r1983, %r1296;
	or.b32  	%r1987, %r1985, %r1986;
	st.shared.u32 	[%r58+21888], %r1987;
	shr.u32 	%r1988, %r1978, 4;
	and.b32  	%r1302, %r1988, 252645135;
	add.s32 	%r1989, %r1302, 2021161080;
	xor.b32  	%r1990, %r1989, -2139062144;
	xor.b32  	%r1991, %r1302, 134744072;
	xor.b32  	%r1992, %r1989, %r1988;
	and.b32  	%r1300, %r1992, %r1991;
	// begin inline asm
	prmt.b32 %r1300, %r1300, 0, 0xba98;
	// end inline asm
	// begin inline asm
	prmt.b32 %r1302, %r1302, 0, 0xba98;
	// end inline asm
	xor.b32  	%r1993, %r1302, 2139062143;
	not.b32 	%r1994, %r1300;
	and.b32  	%r1995, %r1990, %r1994;
	and.b32  	%r1996, %r1993, %r1300;
	or.b32  	%r1997, %r1995, %r1996;
	st.shared.u32 	[%r58+21904], %r1997;
	ld.global.nc.u16 	%rs61, [%rd434+-2];
	cvt.u32.u16 	%r1998, %rs61;
	ld.global.nc.u16 	%rs62, [%rd434];
	cvt.u32.u16 	%r1999, %rs62;
	shl.b32 	%r2000, %r1999, 16;
	or.b32  	%r2001, %r2000, %r1998;
	and.b32  	%r1306, %r2001, 252645135;
	add.s32 	%r2002, %r1306, 2021161080;
	xor.b32  	%r2003, %r2002, -2139062144;
	xor.b32  	%r2004, %r1306, 134744072;
	xor.b32  	%r2005, %r2002, %r2001;
	and.b32  	%r1304, %r2005, %r2004;
	// begin inline asm
	prmt.b32 %r1304, %r1304, 0, 0xba98;
	// end inline asm
	// begin inline asm
	prmt.b32 %r1306, %r1306, 0, 0xba98;
	// end inline asm
	xor.b32  	%r2006, %r1306, 2139062143;
	not.b32 	%r2007, %r1304;
	and.b32  	%r2008, %r2003, %r2007;
	and.b32  	%r2009, %r2006, %r1304;
	or.b32  	%r2010, %r2008, %r2009;
	st.shared.u32 	[%r58+24320], %r2010;
	shr.u32 	%r2011, %r2001, 4;
	and.b32  	%r1310, %r2011, 252645135;
	add.s32 	%r2012, %r1310, 2021161080;
	xor.b32  	%r2013, %r2012, -2139062144;
	xor.b32  	%r2014, %r1310, 134744072;
	xor.b32  	%r2015, %r2012, %r2011;
	and.b32  	%r1308, %r2015, %r2014;
	// begin inline asm
	prmt.b32 %r1308, %r1308, 0, 0xba98;
	// end inline asm
	// begin inline asm
	prmt.b32 %r1310, %r1310, 0, 0xba98;
	// end inline asm
	xor.b32  	%r2016, %r1310, 2139062143;
	not.b32 	%r2017, %r1308;
	and.b32  	%r2018, %r2013, %r2017;
	and.b32  	%r2019, %r2016, %r1308;
	or.b32  	%r2020, %r2018, %r2019;
	st.shared.u32 	[%r58+24336], %r2020;
	ld.global.nc.u16 	%rs63, [%rd430+-2];
	cvt.u32.u16 	%r2021, %rs63;
	ld.global.nc.u16 	%rs64, [%rd430];
	cvt.u32.u16 	%r2022, %rs64;
	shl.b32 	%r2023, %r2022, 16;
	or.b32  	%r2024, %r2023, %r2021;
	and.b32  	%r1314, %r2024, 252645135;
	add.s32 	%r2025, %r1314, 2021161080;
	xor.b32  	%r2026, %r2025, -2139062144;
	xor.b32  	%r2027, %r1314, 134744072;
	xor.b32  	%r2028, %r2025, %r2024;
	and.b32  	%r1312, %r2028, %r2027;
	// begin inline asm
	prmt.b32 %r1312, %r1312, 0, 0xba98;
	// end inline asm
	// begin inline asm
	prmt.b32 %r1314, %r1314, 0, 0xba98;
	// end inline asm
	xor.b32  	%r2029, %r1314, 2139062143;
	not.b32 	%r2030, %r1312;
	and.b32  	%r2031, %r2026, %r2030;
	and.b32  	%r2032, %r2029, %r1312;
	or.b32  	%r2033, %r2031, %r2032;
	st.shared.u32 	[%r58+26752], %r2033;
	shr.u32 	%r2034, %r2024, 4;
	and.b32  	%r1318, %r2034, 252645135;
	add.s32 	%r2035, %r1318, 2021161080;
	xor.b32  	%r2036, %r2035, -2139062144;
	xor.b32  	%r2037, %r1318, 134744072;
	xor.b32  	%r2038, %r2035, %r2034;
	and.b32  	%r1316, %r2038, %r2037;
	// begin inline asm
	prmt.b32 %r1316, %r1316, 0, 0xba98;
	// end inline asm
	// begin inline asm
	prmt.b32 %r1318, %r1318, 0, 0xba98;
	// end inline asm
	xor.b32  	%r2039, %r1318, 2139062143;
	not.b32 	%r2040, %r1316;
	and.b32  	%r2041, %r2036, %r2040;
	and.b32  	%r2042, %r2039, %r1316;
	or.b32  	%r2043, %r2041, %r2042;
	st.shared.u32 	[%r58+26768], %r2043;
	ld.global.nc.u16 	%rs65, [%rd426+-2];
	cvt.u32.u16 	%r2044, %rs65;
	ld.global.nc.u16 	%rs66, [%rd426];
	cvt.u32.u16 	%r2045, %rs66;
	shl.b32 	%r2046, %r2045, 16;
	or.b32  	%r2047, %r2046, %r2044;
	and.b32  	%r1322, %r2047, 252645135;
	add.s32 	%r2048, %r1322, 2021161080;
	xor.b32  	%r2049, %r2048, -2139062144;
	xor.b32  	%r2050, %r1322, 134744072;
	xor.b32  	%r2051, %r2048, %r2047;
	and.b32  	%r1320, %r2051, %r2050;
	// begin inline asm
	prmt.b32 %r1320, %r1320, 0, 0xba98;
	// end inline asm
	// begin inline asm
	prmt.b32 %r1322, %r1322, 0, 0xba98;
	// end inline asm
	xor.b32  	%r2052, %r1322, 2139062143;
	not.b32 	%r2053, %r1320;
	and.b32  	%r2054, %r2049, %r2053;
	and.b32  	%r2055, %r2052, %r1320;
	or.b32  	%r2056, %r2054, %r2055;
	st.shared.u32 	[%r58+29184], %r2056;
	shr.u32 	%r2057, %r2047, 4;
	and.b32  	%r1326, %r2057, 252645135;
	add.s32 	%r2058, %r1326, 2021161080;
	xor.b32  	%r2059, %r2058, -2139062144;
	xor.b32  	%r2060, %r1326, 134744072;
	xor.b32  	%r2061, %r2058, %r2057;
	and.b32  	%r1324, %r2061, %r2060;
	// begin inline asm
	prmt.b32 %r1324, %r1324, 0, 0xba98;
	// end inline asm
	// begin inline asm
	prmt.b32 %r1326, %r1326, 0, 0xba98;
	// end inline asm
	xor.b32  	%r2062, %r1326, 2139062143;
	not.b32 	%r2063, %r1324;
	and.b32  	%r2064, %r2059, %r2063;
	and.b32  	%r2065, %r2062, %r1324;
	or.b32  	%r2066, %r2064, %r2065;
	st.shared.u32 	[%r58+29200], %r2066;
	ld.global.nc.u16 	%rs67, [%rd422+-2];
	cvt.u32.u16 	%r2067, %rs67;
	ld.global.nc.u16 	%rs68, [%rd422];
	cvt.u32.u16 	%r2068, %rs68;
	shl.b32 	%r2069, %r2068, 16;
	or.b32  	%r2070, %r2069, %r2067;
	and.b32  	%r1330, %r2070, 252645135;
	add.s32 	%r2071, %r1330, 2021161080;
	xor.b32  	%r2072, %r2071, -2139062144;
	xor.b32  	%r2073, %r1330, 134744072;
	xor.b32  	%r2074, %r2071, %r2070;
	and.b32  	%r1328, %r2074, %r2073;
	// begin inline asm
	prmt.b32 %r1328, %r1328, 0, 0xba98;
	// end inline asm
	// begin inline asm
	prmt.b32 %r1330, %r1330, 0, 0xba98;
	// end inline asm
	xor.b32  	%r2075, %r1330, 2139062143;
	not.b32 	%r2076, %r1328;
	and.b32  	%r2077, %r2072, %r2076;
	and.b32  	%r2078, %r2075, %r1328;
	or.b32  	%r2079, %r2077, %r2078;
	st.shared.u32 	[%r58+31616], %r2079;
	shr.u32 	%r2080, %r2070, 4;
	and.b32  	%r1334, %r2080, 252645135;
	add.s32 	%r2081, %r1334, 2021161080;
	xor.b32  	%r2082, %r2081, -2139062144;
	xor.b32  	%r2083, %r1334, 134744072;
	xor.b32  	%r2084, %r2081, %r2080;
	and.b32  	%r1332, %r2084, %r2083;
	// begin inline asm
	prmt.b32 %r1332, %r1332, 0, 0xba98;
	// end inline asm
	// begin inline asm
	prmt.b32 %r1334, %r1334, 0, 0xba98;
	// end inline asm
	xor.b32  	%r2085, %r1334, 2139062143;
	not.b32 	%r2086, %r1332;
	and.b32  	%r2087, %r2082, %r2086;
	and.b32  	%r2088, %r2085, %r1332;
	or.b32  	%r2089, %r2087, %r2088;
	st.shared.u32 	[%r58+31632], %r2089;
	ld.global.nc.u16 	%rs69, [%rd418+-2];
	cvt.u32.u16 	%r2090, %rs69;
	ld.global.nc.u16 	%rs70, [%rd418];
	cvt.u32.u16 	%r2091, %rs70;
	shl.b32 	%r2092, %r2091, 16;
	or.b32  	%r2093, %r2092, %r2090;
	and.b32  	%r1338, %r2093, 252645135;
	add.s32 	%r2094, %r1338, 2021161080;
	xor.b32  	%r2095, %r2094, -2139062144;
	xor.b32  	%r2096, %r1338, 134744072;
	xor.b32  	%r2097, %r2094, %r2093;
	and.b32  	%r1336, %r2097, %r2096;
	// begin inline asm
	prmt.b32 %r1336, %r1336, 0, 0xba98;
	// end inline asm
	// begin inline asm
	prmt.b32 %r1338, %r1338, 0, 0xba98;
	// end inline asm
	xor.b32  	%r2098, %r1338, 2139062143;
	not.b32 	%r2099, %r1336;
	and.b32  	%r2100, %r2095, %r2099;
	and.b32  	%r2101, %r2098, %r1336;
	or.b32  	%r2102, %r2100, %r2101;
	st.shared.u32 	[%r58+34048], %r2102;
	shr.u32 	%r2103, %r2093, 4;
	and.b32  	%r1342, %r2103, 252645135;
	add.s32 	%r2104, %r1342, 2021161080;
	xor.b32  	%r2105, %r2104, -2139062144;
	xor.b32  	%r2106, %r1342, 134744072;
	xor.b32  	%r2107, %r2104, %r2103;
	and.b32  	%r1340, %r2107, %r2106;
	// begin inline asm
	prmt.b32 %r1340, %r1340, 0, 0xba98;
	// end inline asm
	// begin inline asm
	prmt.b32 %r1342, %r1342, 0, 0xba98;
	// end inline asm
	xor.b32  	%r2108, %r1342, 2139062143;
	not.b32 	%r2109, %r1340;
	and.b32  	%r2110, %r2105, %r2109;
	and.b32  	%r2111, %r2108, %r1340;
	or.b32  	%r2112, %r2110, %r2111;
	st.shared.u32 	[%r58+34064], %r2112;
	ld.global.nc.u16 	%rs71, [%rd414+-2];
	cvt.u32.u16 	%r2113, %rs71;
	ld.global.nc.u16 	%rs72, [%rd414];
	cvt.u32.u16 	%r2114, %rs72;
	shl.b32 	%r2115, %r2114, 16;
	or.b32  	%r2116, %r2115, %r2113;
	and.b32  	%r1346, %r2116, 252645135;
	add.s32 	%r2117, %r1346, 2021161080;
	xor.b32  	%r2118, %r2117, -2139062144;
	xor.b32  	%r2119, %r1346, 134744072;
	xor.b32  	%r2120, %r2117, %r2116;
	and.b32  	%r1344, %r2120, %r2119;
	// begin inline asm
	prmt.b32 %r1344, %r1344, 0, 0xba98;
	// end inline asm
	// begin inline asm
	prmt.b32 %r1346, %r1346, 0, 0xba98;
	// end inline asm
	xor.b32  	%r2121, %r1346, 2139062143;
	not.b32 	%r2122, %r1344;
	and.b32  	%r2123, %r2118, %r2122;
	and.b32  	%r2124, %r2121, %r1344;
	or.b32  	%r2125, %r2123, %r2124;
	st.shared.u32 	[%r58+36480], %r2125;
	shr.u32 	%r2126, %r2116, 4;
	and.b32  	%r1350, %r2126, 252645135;
	add.s32 	%r2127, %r1350, 2021161080;
	xor.b32  	%r2128, %r2127, -2139062144;
	xor.b32  	%r2129, %r1350, 134744072;
	xor.b32  	%r2130, %r2127, %r2126;
	and.b32  	%r1348, %r2130, %r2129;
	// begin inline asm
	prmt.b32 %r1348, %r1348, 0, 0xba98;
	// end inline asm
	// begin inline asm
	prmt.b32 %r1350, %r1350, 0, 0xba98;
	// end inline asm
	xor.b32  	%r2131, %r1350, 2139062143;
	not.b32 	%r2132, %r1348;
	and.b32  	%r2133, %r2128, %r2132;
	and.b32  	%r2134, %r2131, %r1348;
	or.b32  	%r2135, %r2133, %r2134;
	st.shared.u32 	[%r58+36496], %r2135;
	ld.global.nc.u16 	%rs37, [%rd410];
	// begin inline asm
	{  cvt.f32.f16 %f421, %rs37;}

	// end inline asm
	st.shared.f32 	[%r59], %f421;
	ld.global.nc.u16 	%rs38, [%rd408];
	// begin inline asm
	{  cvt.f32.f16 %f422, %rs38;}

	// end inline asm
	st.shared.f32 	[%r59+9728], %f422;
	ld.global.nc.u16 	%rs39, [%rd406];
	// begin inline asm
	{  cvt.f32.f16 %f423, %rs39;}

	// end inline asm
	st.shared.f32 	[%r59+19456], %f423;
	ld.global.nc.u16 	%rs40, [%rd404];
	// begin inline asm
	{  cvt.f32.f16 %f424, %rs40;}

	// end inline asm
	st.shared.f32 	[%r59+29184], %f424;
	mad.lo.s64 	%rd443, %rd401, 9, %rd114;
	shl.b64 	%rd444, %rd443, 2;
	add.s64 	%rd445, %rd112, %rd444;
	ld.global.nc.u32 	%r2136, [%rd445];
	st.shared.u32 	[%r10], %r2136;
	ld.global.nc.u32 	%r2137, [%rd445+1024];
	st.shared.u32 	[%r10+1024], %r2137;
	ld.global.nc.u32 	%r2138, [%rd445+2048];
	st.shared.u32 	[%r10+2048], %r2138;
	ld.global.nc.u32 	%r2139, [%rd445+3072];
	st.shared.u32 	[%r10+3072], %r2139;
	bar.sync 	0;
	// begin inline asm
	ldmatrix.sync.aligned.m8n8.x4.b16 {%r1352, %r1353, %r1354, %r1355}, [%rd115];
	// end inline asm
	// begin inline asm
	ldmatrix.sync.aligned.m8n8.x4.b16 {%r1356, %r1357, %r1358, %r1359}, [%rd116];
	// end inline asm
	// begin inline asm
	ldmatrix.sync.aligned.m8n8.x4.b16 {%r1360, %r1361, %r1362, %r1363}, [%rd117];
	// end inline asm
	// begin inline asm
	ldmatrix.sync.aligned.m8n8.x4.b16 {%r1364, %r1365, %r1366, %r1367}, [%rd118];
	// end inline asm
	ld.shared.v4.f32 	{%f473, %f474, %f475, %f476}, [%r60];
	ld.shared.v4.f32 	{%f477, %f478, %f479, %f480}, [%r60+2432];
	ld.shared.u32 	%r1378, [%r61];
	ld.shared.u32 	%r1379, [%r61+16];
	ld.shared.v4.u32 	{%r1368, %r1384, %r1400, %r1416}, [%r62];
	// begin inline asm
	{.reg .f16 low,high;
  mov.b32 {low,high},%r1368;
  cvt.f32.f16 %f425, low;}

	// end inline asm
	ld.shared.v4.u32 	{%r1369, %r1385, %r1401, %r1417}, [%r62+144];
	// begin inline asm
	{.reg .f16 low,high;
  mov.b32 {low,high},%r1369;
  cvt.f32.f16 %f426, low;}

	// end inline asm
	mov.b32 	%r1754, 0;
	mov.u32 	%r1370, %r1754;
	mov.u32 	%r1371, %r1754;
	mov.u32 	%r1372, %r1754;
	mov.u32 	%r1373, %r1754;
	// begin inline asm
	mma.sync.aligned.m16n8k32.row.col.s32.s8.s8.s32 {%r1370, %r1371, %r1372, %r1373}, {%r1352, %r1353, %r1354, %r1355}, {%r1378, %r1379}, {%r1370, %r1371, %r1372, %r1373};
	// end inline asm
	cvt.rn.f32.s32 	%f481, %r1370;
	mul.f32 	%f482, %f473, %f481;
	fma.rn.f32 	%f483, %f482, %f425, %f801;
	cvt.rn.f32.s32 	%f484, %r1371;
	mul.f32 	%f485, %f473, %f484;
	fma.rn.f32 	%f486, %f485, %f426, %f802;
	cvt.rn.f32.s32 	%f487, %r1372;
	mul.f32 	%f488, %f477, %f487;
	fma.rn.f32 	%f489, %f488, %f425, %f803;
	cvt.rn.f32.s32 	%f490, %r1373;
	mul.f32 	%f491, %f477, %f490;
	fma.rn.f32 	%f492, %f491, %f426, %f804;
	ld.shared.u32 	%r1394, [%r61+32];
	ld.shared.u32 	%r1395, [%r61+48];
	// begin inline asm
	{.reg .f16 low,high;
  mov.b32 {low,high},%r1384;
  cvt.f32.f16 %f427, low;}

	// end inline asm
	// begin inline asm
	{.reg .f16 low,high;
  mov.b32 {low,high},%r1385;
  cvt.f32.f16 %f428, low;}

	// end inline asm
	mov.u32 	%r1386, %r1754;
	mov.u32 	%r1387, %r1754;
	mov.u32 	%r1388, %r1754;
	mov.u32 	%r1389, %r1754;
	// begin inline asm
	mma.sync.aligned.m16n8k32.row.col.s32.s8.s8.s32 {%r1386, %r1387, %r1388, %r1389}, {%r1356, %r1357, %r1358, %r1359}, {%r1394, %r1395}, {%r1386, %r1387, %r1388, %r1389};
	// end inline asm
	cvt.rn.f32.s32 	%f493, %r1386;
	mul.f32 	%f494, %f474, %f493;
	fma.rn.f32 	%f495, %f494, %f427, %f483;
	cvt.rn.f32.s32 	%f496, %r1387;
	mul.f32 	%f497, %f474, %f496;
	fma.rn.f32 	%f498, %f497, %f428, %f486;
	cvt.rn.f32.s32 	%f499, %r1388;
	mul.f32 	%f500, %f478, %f499;
	fma.rn.f32 	%f501, %f500, %f427, %f489;
	cvt.rn.f32.s32 	%f502, %r1389;
	mul.f32 	%f503, %f478, %f502;
	fma.rn.f32 	%f504, %f503, %f428, %f492;
	ld.shared.u32 	%r1410, [%r61+64];
	ld.shared.u32 	%r1411, [%r61+80];
	// begin inline asm
	{.reg .f16 low,high;
  mov.b32 {low,high},%r1400;
  cvt.f32.f16 %f429, low;}

	// end inline asm
	// begin inline asm
	{.reg .f16 low,high;
  mov.b32 {low,high},%r1401;
  cvt.f32.f16 %f430, low;}

	// end inline asm
	mov.u32 	%r1402, %r1754;
	mov.u32 	%r1403, %r1754;
	mov.u32 	%r1404, %r1754;
	mov.u32 	%r1405, %r1754;
	// begin inline asm
	mma.sync.aligned.m16n8k32.row.col.s32.s8.s8.s32 {%r1402, %r1403, %r1404, %r1405}, {%r1360, %r1361, %r1362, %r1363}, {%r1410, %r1411}, {%r1402, %r1403, %r1404, %r1405};
	// end inline asm
	cvt.rn.f32.s32 	%f505, %r1402;
	mul.f32 	%f506, %f475, %f505;
	fma.rn.f32 	%f507, %f506, %f429, %f495;
	cvt.rn.f32.s32 	%f508, %r1403;
	mul.f32 	%f509, %f475, %f508;
	fma.rn.f32 	%f510, %f509, %f430, %f498;
	cvt.rn.f32.s32 	%f511, %r1404;
	mul.f32 	%f512, %f479, %f511;
	fma.rn.f32 	%f513, %f512, %f429, %f501;
	cvt.rn.f32.s32 	%f514, %r1405;
	mul.f32 	%f515, %f479, %f514;
	fma.rn.f32 	%f516, %f515, %f430, %f504;
	ld.shared.u32 	%r1426, [%r61+96];
	ld.shared.u32 	%r1427, [%r61+112];
	// begin inline asm
	{.reg .f16 low,high;
  mov.b32 {low,high},%r1416;
  cvt.f32.f16 %f431, low;}

	// end inline asm
	// begin inline asm
	{.reg .f16 low,high;
  mov.b32 {low,high},%r1417;
  cvt.f32.f16 %f432, low;}

	// end inline asm
	mov.u32 	%r1418, %r1754;
	mov.u32 	%r1419, %r1754;
	mov.u32 	%r1420, %r1754;
	mov.u32 	%r1421, %r1754;
	// begin inline asm
	mma.sync.aligned.m16n8k32.row.col.s32.s8.s8.s32 {%r1418, %r1419, %r1420, %r1421}, {%r1364, %r1365, %r1366, %r1367}, {%r1426, %r1427}, {%r1418, %r1419, %r1420, %r1421};
	// end inline asm
	cvt.rn.f32.s32 	%f517, %r1418;
	mul.f32 	%f518, %f476, %f517;
	fma.rn.f32 	%f519, %f518, %f431, %f507;
	cvt.rn.f32.s32 	%f520, %r1419;
	mul.f32 	%f521, %f476, %f520;
	fma.rn.f32 	%f522, %f521, %f432, %f510;
	cvt.rn.f32.s32 	%f523, %r1420;
	mul.f32 	%f524, %f480, %f523;
	fma.rn.f32 	%f525, %f524, %f431, %f513;
	cvt.rn.f32.s32 	%f526, %r1421;
	mul.f32 	%f527, %f480, %f526;
	fma.rn.f32 	%f528, %f527, %f432, %f516;
	ld.shared.u32 	%r1442, [%r61+1152];
	ld.shared.u32 	%r1443, [%r61+1168];
	ld.shared.v4.u32 	{%r1432, %r1448, %r1464, %r1480}, [%r62+1152];
	// begin inline asm
	{.reg .f16 low,high;
  mov.b32 {low,high},%r1432;
  cvt.f32.f16 %f433, low;}

	// end inline asm
	ld.shared.v4.u32 	{%r1433, %r1449, %r1465, %r1481}, [%r62+1296];
	// begin inline asm
	{.reg .f16 low,high;
  mov.b32 {low,high},%r1433;
  cvt.f32.f16 %f434, low;}

	// end inline asm
	mov.u32 	%r1434, %r1754;
	mov.u32 	%r1435, %r1754;
	mov.u32 	%r1436, %r1754;
	mov.u32 	%r1437, %r1754;
	// begin inline asm
	mma.sync.aligned.m16n8k32.row.col.s32.s8.s8.s32 {%r1434, %r1435, %r1436, %r1437}, {%r1352, %r1353, %r1354, %r1355}, {%r1442, %r1443}, {%r1434, %r1435, %r1436, %r1437};
	// end inline asm
	cvt.rn.f32.s32 	%f529, %r1434;
	mul.f32 	%f530, %f473, %f529;
	fma.rn.f32 	%f531, %f530, %f433, %f805;
	cvt.rn.f32.s32 	%f532, %r1435;
	mul.f32 	%f533, %f473, %f532;
	fma.rn.f32 	%f534, %f533, %f434, %f806;
	cvt.rn.f32.s32 	%f535, %r1436;
	mul.f32 	%f536, %f477, %f535;
	fma.rn.f32 	%f537, %f536, %f433, %f807;
	cvt.rn.f32.s32 	%f538, %r1437;
	mul.f32 	%f539, %f477, %f538;
	fma.rn.f32 	%f540, %f539, %f434, %f808;
	ld.shared.u32 	%r1458, [%r61+1184];
	ld.shared.u32 	%r1459, [%r61+1200];
	// begin inline asm
	{.reg .f16 low,high;
  mov.b32 {low,high},%r1448;
  cvt.f32.f16 %f435, low;}

	// end inline asm
	// begin inline asm
	{.reg .f16 low,high;
  mov.b32 {low,high},%r1449;
  cvt.f32.f16 %f436, low;}

	// end inline asm
	mov.u32 	%r1450, %r1754;
	mov.u32 	%r1451, %r1754;
	mov.u32 	%r1452, %r1754;
	mov.u32 	%r1453, %r1754;
	// begin inline asm
	mma.sync.aligned.m16n8k32.row.col.s32.s8.s8.s32 {%r1450, %r1451, %r1452, %r1453}, {%r1356, %r1357, %r1358, %r1359}, {%r1458, %r1459}, {%r1450, %r1451, %r1452, %r1453};
	// end inline asm
	cvt.rn.f32.s32 	%f541, %r1450;
	mul.f32 	%f542, %f474, %f541;
	fma.rn.f32 	%f543, %f542, %f435, %f531;
	cvt.rn.f32.s32 	%f544, %r1451;
	mul.f32 	%f545, %f474, %f544;
	fma.rn.f32 	%f546, %f545, %f436, %f534;
	cvt.rn.f32.s32 	%f547, %r1452;
	mul.f32 	%f548, %f478, %f547;
	fma.rn.f32 	%f549, %f548, %f435, %f537;
	cvt.rn.f32.s32 	%f550, %r1453;
	mul.f32 	%f551, %f478, %f550;
	fma.rn.f32 	%f552, %f551, %f436, %f540;
	ld.shared.u32 	%r1474, [%r61+1216];
	ld.shared.u32 	%r1475, [%r61+1232];
	// begin inline asm
	{.reg .f16 low,high;
  mov.b32 {low,high},%r1464;
  cvt.f32.f16 %f437, low;}

	// end inline asm
	// begin inline asm
	{.reg .f16 low,high;
  mov.b32 {low,high},%r1465;
  cvt.f32.f16 %f438, low;}

	// end inline asm
	mov.u32 	%r1466, %r1754;
	mov.u32 	%r1467, %r1754;
	mov.u32 	%r1468, %r1754;
	mov.u32 	%r1469, %r1754;
	// begin inline asm
	mma.sync.aligned.m16n8k32.row.col.s32.s8.s8.s32 {%r1466, %r1467, %r1468, %r1469}, {%r1360, %r1361, %r1362, %r1363}, {%r1474, %r1475}, {%r1466, %r1467, %r1468, %r1469};
	// end inline asm
	cvt.rn.f32.s32 	%f553, %r1466;
	mul.f32 	%f554, %f475, %f553;
	fma.rn.f32 	%f555, %f554, %f437, %f543;
	cvt.rn.f32.s32 	%f556, %r1467;
	mul.f32 	%f557, %f475, %f556;
	fma.rn.f32 	%f558, %f557, %f438, %f546;
	cvt.rn.f32.s32 	%f559, %r1468;
	mul.f32 	%f560, %f479, %f559;
	fma.rn.f32 	%f561, %f560, %f437, %f549;
	cvt.rn.f32.s32 	%f562, %r1469;
	mul.f32 	%f563, %f479, %f562;
	fma.rn.f32 	%f564, %f563, %f438, %f552;
	ld.shared.u32 	%r1490, [%r61+1248];
	ld.shared.u32 	%r1491, [%r61+1264];
	// begin inline asm
	{.reg .f16 low,high;
  mov.b32 {low,high},%r1480;
  cvt.f32.f16 %f439, low;}

	// end inline asm
	// begin inline asm
	{.reg .f16 low,high;
  mov.b32 {low,high},%r1481;
  cvt.f32.f16 %f440, low;}

	// end inline asm
	mov.u32 	%r1482, %r1754;
	mov.u32 	%r1483, %r1754;
	mov.u32 	%r1484, %r1754;
	mov.u32 	%r1485, %r1754;
	// begin inline asm
	mma.sync.aligned.m16n8k32.row.col.s32.s8.s8.s32 {%r1482, %r1483, %r1484, %r1485}, {%r1364, %r1365, %r1366, %r1367}, {%r1490, %r1491}, {%r1482, %r1483, %r1484, %r1485};
	// end inline asm
	cvt.rn.f32.s32 	%f565, %r1482;
	mul.f32 	%f566, %f476, %f565;
	fma.rn.f32 	%f567, %f566, %f439, %f555;
	cvt.rn.f32.s32 	%f568, %r1483;
	mul.f32 	%f569, %f476, %f568;
	fma.rn.f32 	%f570, %f569, %f440, %f558;
	cvt.rn.f32.s32 	%f571, %r1484;
	mul.f32 	%f572, %f480, %f571;
	fma.rn.f32 	%f573, %f572, %f439, %f561;
	cvt.rn.f32.s32 	%f574, %r1485;
	mul.f32 	%f575, %f480, %f574;
	fma.rn.f32 	%f576, %f575, %f440, %f564;
	ld.shared.u32 	%r1506, [%r61+2304];
	ld.shared.u32 	%r1507, [%r61+2320];
	ld.shared.v4.u32 	{%r1496, %r1512, %r1528, %r1544}, [%r62+2304];
	// begin inline asm
	{.reg .f16 low,high;
  mov.b32 {low,high},%r1496;
  cvt.f32.f16 %f441, low;}

	// end inline asm
	ld.shared.v4.u32 	{%r1497, %r1513, %r1529, %r1545}, [%r62+2448];
	// begin inline asm
	{.reg .f16 low,high;
  mov.b32 {low,high},%r1497;
  cvt.f32.f16 %f442, low;}

	// end inline asm
	mov.u32 	%r1498, %r1754;
	mov.u32 	%r1499, %r1754;
	mov.u32 	%r1500, %r1754;
	mov.u32 	%r1501, %r1754;
	// begin inline asm
	mma.sync.aligned.m16n8k32.row.col.s32.s8.s8.s32 {%r1498, %r1499, %r1500, %r1501}, {%r1352, %r1353, %r1354, %r1355}, {%r1506, %r1507}, {%r1498, %r1499, %r1500, %r1501};
	// end inline asm
	cvt.rn.f32.s32 	%f577, %r1498;
	mul.f32 	%f578, %f473, %f577;
	fma.rn.f32 	%f579, %f578, %f441, %f809;
	cvt.rn.f32.s32 	%f580, %r1499;
	mul.f32 	%f581, %f473, %f580;
	fma.rn.f32 	%f582, %f581, %f442, %f810;
	cvt.rn.f32.s32 	%f583, %r1500;
	mul.f32 	%f584, %f477, %f583;
	fma.rn.f32 	%f585, %f584, %f441, %f811;
	cvt.rn.f32.s32 	%f586, %r1501;
	mul.f32 	%f587, %f477, %f586;
	fma.rn.f32 	%f588, %f587, %f442, %f812;
	ld.shared.u32 	%r1522, [%r61+2336];
	ld.shared.u32 	%r1523, [%r61+2352];
	// begin inline asm
	{.reg .f16 low,high;
  mov.b32 {low,high},%r1512;
  cvt.f32.f16 %f443, low;}

	// end inline asm
	// begin inline asm
	{.reg .f16 low,high;
  mov.b32 {low,high},%r1513;
  cvt.f32.f16 %f444, low;}

	// end inline asm
	mov.u32 	%r1514, %r1754;
	mov.u32 	%r1515, %r1754;
	mov.u32 	%r1516, %r1754;
	mov.u32 	%r1517, %r1754;
	// begin inline asm
	mma.sync.aligned.m16n8k32.row.col.s32.s8.s8.s32 {%r1514, %r1515, %r1516, %r1517}, {%r1356, %r1357, %r1358, %r1359}, {%r1522, %r1523}, {%r1514, %r1515, %r1516, %r1517};
	// end inline asm
	cvt.rn.f32.s32 	%f589, %r1514;
	mul.f32 	%f590, %f474, %f589;
	fma.rn.f32 	%f591, %f590, %f443, %f579;
	cvt.rn.f32.s32 	%f592, %r1515;
	mul.f32 	%f593, %f474, %f592;
	fma.rn.f32 	%f594, %f593, %f444, %f582;
	cvt.rn.f32.s32 	%f595, %r1516;
	mul.f32 	%f596, %f478, %f595;
	fma.rn.f32 	%f597, %f596, %f443, %f585;
	cvt.rn.f32.s32 	%f598, %r1517;
	mul.f32 	%f599, %f478, %f598;
	fma.rn.f32 	%f600, %f599, %f444, %f588;
	ld.shared.u32 	%r1538, [%r61+2368];
	ld.shared.u32 	%r1539, [%r61+2384];
	// begin inline asm
	{.reg .f16 low,high;
  mov.b32 {low,high},%r1528;
  cvt.f32.f16 %f445, low;}

	// end inline asm
	// begin inline asm
	{.reg .f16 low,high;
  mov.b32 {low,high},%r1529;
  cvt.f32.f16 %f446, low;}

	// end inline asm
	mov.u32 	%r1530, %r1754;
	mov.u32 	%r1531, %r1754;
	mov.u32 	%r1532, %r1754;
	mov.u32 	%r1533, %r1754;
	// begin inline asm
	mma.sync.aligned.m16n8k32.row.col.s32.s8.s8.s32 {%r1530, %r1531, %r1532, %r1533}, {%r1360, %r1361, %r1362, %r1363}, {%r1538, %r1539}, {%r1530, %r1531, %r1532, %r1533};
	// end inline asm
	cvt.rn.f32.s32 	%f601, %r1530;
	mul.f32 	%f602, %f475, %f601;
	fma.rn.f32 	%f603, %f602, %f445, %f591;
	cvt.rn.f32.s32 	%f604, %r1531;
	mul.f32 	%f605, %f475, %f604;
	fma.rn.f32 	%f606, %f605, %f446, %f594;
	cvt.rn.f32.s32 	%f607, %r1532;
	mul.f32 	%f608, %f479, %f607;
	fma.rn.f32 	%f609, %f608, %f445, %f597;
	cvt.rn.f32.s32 	%f610, %r1533;
	mul.f32 	%f611, %f479, %f610;
	fma.rn.f32 	%f612, %f611, %f446, %f600;
	ld.shared.u32 	%r1554, [%r61+2400];
	ld.shared.u32 	%r1555, [%r61+2416];
	// begin inline asm
	{.reg .f16 low,high;
  mov.b32 {low,high},%r1544;
  cvt.f32.f16 %f447, low;}

	// end inline asm
	// begin inline asm
	{.reg .f16 low,high;
  mov.b32 {low,high},%r1545;
  cvt.f32.f16 %f448, low;}

	// end inline asm
	mov.u32 	%r1546, %r1754;
	mov.u32 	%r1547, %r1754;
	mov.u32 	%r1548, %r1754;
	mov.u32 	%r1549, %r1754;
	// begin inline asm
	mma.sync.aligned.m16n8k32.row.col.s32.s8.s8.s32 {%r1546, %r1547, %r1548, %r1549}, {%r1364, %r1365, %r1366, %r1367}, {%r1554, %r1555}, {%r1546, %r1547, %r1548, %r1549};
	// end inline asm
	cvt.rn.f32.s32 	%f613, %r1546;
	mul.f32 	%f614, %f476, %f613;
	fma.rn.f32 	%f615, %f614, %f447, %f603;
	cvt.rn.f32.s32 	%f616, %r1547;
	mul.f32 	%f617, %f476, %f616;
	fma.rn.f32 	%f618, %f617, %f448, %f606;
	cvt.rn.f32.s32 	%f619, %r1548;
	mul.f32 	%f620, %f480, %f619;
	fma.rn.f32 	%f621, %f620, %f447, %f609;
	cvt.rn.f32.s32 	%f622, %r1549;
	mul.f32 	%f623, %f480, %f622;
	fma.rn.f32 	%f624, %f623, %f448, %f612;
	bar.sync 	0;
	mad.lo.s64 	%rd446, %rd113, 144, %rd445;
	ld.global.nc.u32 	%r2140, [%rd446];
	st.shared.u32 	[%r10], %r2140;
	ld.global.nc.u32 	%r2141, [%rd446+1024];
	st.shared.u32 	[%r10+1024], %r2141;
	ld.global.nc.u32 	%r2142, [%rd446+2048];
	st.shared.u32 	[%r10+2048], %r2142;
	ld.global.nc.u32 	%r2143, [%rd446+3072];
	st.shared.u32 	[%r10+3072], %r2143;
	bar.sync 	0;
	// begin inline asm
	ldmatrix.sync.aligned.m8n8.x4.b16 {%r1560, %r1561, %r1562, %r1563}, [%rd119];
	// end inline asm
	// begin inline asm
	ldmatrix.sync.aligned.m8n8.x4.b16 {%r1564, %r1565, %r1566, %r1567}, [%rd120];
	// end inline asm
	// begin inline asm
	ldmatrix.sync.aligned.m8n8.x4.b16 {%r1568, %r1569, %r1570, %r1571}, [%rd121];
	// end inline asm
	// begin inline asm
	ldmatrix.sync.aligned.m8n8.x4.b16 {%r1572, %r1573, %r1574, %r1575}, [%rd122];
	// end inline asm
	ld.shared.v4.f32 	{%f625, %f626, %f627, %f628}, [%r60+16];
	ld.shared.v4.f32 	{%f629, %f630, %f631, %f632}, [%r60+2448];
	ld.shared.u32 	%r1586, [%r61];
	ld.shared.u32 	%r1587, [%r61+16];
	ld.shared.v4.u32 	{%r1576, %r1592, %r1608, %r1624}, [%r62];
	// begin inline asm
	{.reg .f16 low,high;
  mov.b32 {low,high},%r1576;
  cvt.f32.f16 %f449, low;}

	// end inline asm
	ld.shared.v4.u32 	{%r1577, %r1593, %r1609, %r1625}, [%r62+144];
	// begin inline asm
	{.reg .f16 low,high;
  mov.b32 {low,high},%r1577;
  cvt.f32.f16 %f450, low;}

	// end inline asm
	mov.u32 	%r1578, %r1754;
	mov.u32 	%r1579, %r1754;
	mov.u32 	%r1580, %r1754;
	mov.u32 	%r1581, %r1754;
	// begin inline asm
	mma.sync.aligned.m16n8k32.row.col.s32.s8.s8.s32 {%r1578, %r1579, %r1580, %r1581}, {%r1560, %r1561, %r1562, %r1563}, {%r1586, %r1587}, {%r1578, %r1579, %r1580, %r1581};
	// end inline asm
	cvt.rn.f32.s32 	%f633, %r1578;
	mul.f32 	%f634, %f625, %f633;
	fma.rn.f32 	%f635, %f634, %f449, %f519;
	cvt.rn.f32.s32 	%f636, %r1579;
	mul.f32 	%f637, %f625, %f636;
	fma.rn.f32 	%f638, %f637, %f450, %f522;
	cvt.rn.f32.s32 	%f639, %r1580;
	mul.f32 	%f640, %f629, %f639;
	fma.rn.f32 	%f641, %f640, %f449, %f525;
	cvt.rn.f32.s32 	%f642, %r1581;
	mul.f32 	%f643, %f629, %f642;
	fma.rn.f32 	%f644, %f643, %f450, %f528;
	ld.shared.u32 	%r1602, [%r61+32];
	ld.shared.u32 	%r1603, [%r61+48];
	// begin inline asm
	{.reg .f16 low,high;
  mov.b32 {low,high},%r1592;
  cvt.f32.f16 %f451, low;}

	// end inline asm
	// begin inline asm
	{.reg .f16 low,high;
  mov.b32 {low,high},%r1593;
  cvt.f32.f16 %f452, low;}

	// end inline asm
	mov.u32 	%r1594, %r1754;
	mov.u32 	%r1595, %r1754;
	mov.u32 	%r1596, %r1754;
	mov.u32 	%r1597, %r1754;
	// begin inline asm
	mma.sync.aligned.m16n8k32.row.col.s32.s8.s8.s32 {%r1594, %r1595, %r1596, %r1597}, {%r1564, %r1565, %r1566, %r1567}, {%r1602, %r1603}, {%r1594, %r1595, %r1596, %r1597};
	// end inline asm
	cvt.rn.f32.s32 	%f645, %r1594;
	mul.f32 	%f646, %f626, %f645;
	fma.rn.f32 	%f647, %f646, %f451, %f635;
	cvt.rn.f32.s32 	%f648, %r1595;
	mul.f32 	%f649, %f626, %f648;
	fma.rn.f32 	%f650, %f649, %f452, %f638;
	cvt.rn.f32.s32 	%f651, %r1596;
	mul.f32 	%f652, %f630, %f651;
	fma.rn.f32 	%f653, %f652, %f451, %f641;
	cvt.rn.f32.s32 	%f654, %r1597;
	mul.f32 	%f655, %f630, %f654;
	fma.rn.f32 	%f656, %f655, %f452, %f644;
	ld.shared.u32 	%r1618, [%r61+64];
	ld.shared.u32 	%r1619, [%r61+80];
	// begin inline asm
	{.reg .f16 low,high;
  mov.b32 {low,high},%r1608;
  cvt.f32.f16 %f453, low;}

	// end inline asm
	// begin inline asm
	{.reg .f16 low,high;
  mov.b32 {low,high},%r1609;
  cvt.f32.f16 %f454, low;}

	// end inline asm
	mov.u32 	%r1610, %r1754;
	mov.u32 	%r1611, %r1754;
	mov.u32 	%r1612, %r1754;
	mov.u32 	%r1613, %r1754;
	// begin inline asm
	mma.sync.aligned.m16n8k32.row.col.s32.s8.s8.s32 {%r1610, %r1611, %r1612, %r1613}, {%r1568, %r1569, %r1570, %r1571}, {%r1618, %r1619}, {%r1610, %r1611, %r1612, %r1613};
	// end inline asm
	cvt.rn.f32.s32 	%f657, %r1610;
	mul.f32 	%f658, %f627, %f657;
	fma.rn.f32 	%f659, %f658, %f453, %f647;
	cvt.rn.f32.s32 	%f660, %r1611;
	mul.f32 	%f661, %f627, %f660;
	fma.rn.f32 	%f662, %f661, %f454, %f650;
	cvt.rn.f32.s32 	%f663, %r1612;
	mul.f32 	%f664, %f631, %f663;
	fma.rn.f32 	%f665, %f664, %f453, %f653;
	cvt.rn.f32.s32 	%f666, %r1613;
	mul.f32 	%f667, %f631, %f666;
	fma.rn.f32 	%f668, %f667, %f454, %f656;
	ld.shared.u32 	%r1634, [%r61+96];
	ld.shared.u32 	%r1635, [%r61+112];
	// begin inline asm
	{.reg .f16 low,high;
  mov.b32 {low,high},%r1624;
  cvt.f32.f16 %f455, low;}

	// end inline asm
	// begin inline asm
	{.reg .f16 low,high;
  mov.b32 {low,high},%r1625;
  cvt.f32.f16 %f456, low;}

	// end inline asm
	mov.u32 	%r1626, %r1754;
	mov.u32 	%r1627, %r1754;
	mov.u32 	%r1628, %r1754;
	mov.u32 	%r1629, %r1754;
	// begin inline asm
	mma.sync.aligned.m16n8k32.row.col.s32.s8.s8.s32 {%r1626, %r1627, %r1628, %r1629}, {%r1572, %r1573, %r1574, %r1575}, {%r1634, %r1635}, {%r1626, %r1627, %r1628, %r1629};
	// end inline asm
	cvt.rn.f32.s32 	%f669, %r1626;
	mul.f32 	%f670, %f628, %f669;
	fma.rn.f32 	%f801, %f670, %f455, %f659;
	cvt.rn.f32.s32 	%f671, %r1627;
	mul.f32 	%f672, %f628, %f671;
	fma.rn.f32 	%f802, %f672, %f456, %f662;
	cvt.rn.f32.s32 	%f673, %r1628;
	mul.f32 	%f674, %f632, %f673;
	fma.rn.f32 	%f803, %f674, %f455, %f665;
	cvt.rn.f32.s32 	%f675, %r1629;
	mul.f32 	%f676, %f632, %f675;
	fma.rn.f32 	%f804, %f676, %f456, %f668;
	ld.shared.u32 	%r1650, [%r61+1152];
	ld.shared.u32 	%r1651, [%r61+1168];
	ld.shared.v4.u32 	{%r1640, %r1656, %r1672, %r1688}, [%r62+1152];
	// begin inline asm
	{.reg .f16 low,high;
  mov.b32 {low,high},%r1640;
  cvt.f32.f16 %f457, low;}

	// end inline asm
	ld.shared.v4.u32 	{%r1641, %r1657, %r1673, %r1689}, [%r62+1296];
	// begin inline asm
	{.reg .f16 low,high;
  mov.b32 {low,high},%r1641;
  cvt.f32.f16 %f458, low;}

	// end inline asm
	mov.u32 	%r1642, %r1754;
	mov.u32 	%r1643, %r1754;
	mov.u32 	%r1644, %r1754;
	mov.u32 	%r1645, %r1754;
	// begin inline asm
	mma.sync.aligned.m16n8k32.row.col.s32.s8.s8.s32 {%r1642, %r1643, %r1644, %r1645}, {%r1560, %r1561, %r1562, %r1563}, {%r1650, %r1651}, {%r1642, %r1643, %r1644, %r1645};
	// end inline asm
	cvt.rn.f32.s32 	%f677, %r1642;
	mul.f32 	%f678, %f625, %f677;
	fma.rn.f32 	%f679, %f678, %f457, %f567;
	cvt.rn.f32.s32 	%f680, %r1643;
	mul.f32 	%f681, %f625, %f680;
	fma.rn.f32 	%f682, %f681, %f458, %f570;
	cvt.rn.f32.s32 	%f683, %r1644;
	mul.f32 	%f684, %f629, %f683;
	fma.rn.f32 	%f685, %f684, %f457, %f573;
	cvt.rn.f32.s32 	%f686, %r1645;
	mul.f32 	%f687, %f629, %f686;
	fma.rn.f32 	%f688, %f687, %f458, %f576;
	ld.shared.u32 	%r1666, [%r61+1184];
	ld.shared.u32 	%r1667, [%r61+1200];
	// begin inline asm
	{.reg .f16 low,high;
  mov.b32 {low,high},%r1656;
  cvt.f32.f16 %f459, low;}

	// end inline asm
	// begin inline asm
	{.reg .f16 low,high;
  mov.b32 {low,high},%r1657;
  cvt.f32.f16 %f460, low;}

	// end inline asm
	mov.u32 	%r1658, %r1754;
	mov.u32 	%r1659, %r1754;
	mov.u32 	%r1660, %r1754;
	mov.u32 	%r1661, %r1754;
	// begin inline asm
	mma.sync.aligned.m16n8k32.row.col.s32.s8.s8.s32 {%r1658, %r1659, %r1660, %r1661}, {%r1564, %r1565, %r1566, %r1567}, {%r1666, %r1667}, {%r1658, %r1659, %r1660, %r1661};
	// end inline asm
	cvt.rn.f32.s32 	%f689, %r1658;
	mul.f32 	%f690, %f626, %f689;
	fma.rn.f32 	%f691, %f690, %f459, %f679;
	cvt.rn.f32.s32 	%f692, %r1659;
	mul.f32 	%f693, %f626, %f692;
	fma.rn.f32 	%f694, %f693, %f460, %f682;
	cvt.rn.f32.s32 	%f695, %r1660;
	mul.f32 	%f696, %f630, %f695;
	fma.rn.f32 	%f697, %f696, %f459, %f685;
	cvt.rn.f32.s32 	%f698, %r1661;
	mul.f32 	%f699, %f630, %f698;
	fma.rn.f32 	%f700, %f699, %f460, %f688;
	ld.shared.u32 	%r1682, [%r61+1216];
	ld.shared.u32 	%r1683, [%r61+1232];
	// begin inline asm
	{.reg .f16 low,high;
  mov.b32 {low,high},%r1672;
  cvt.f32.f16 %f461, low;}

	// end inline asm
	// begin inline asm
	{.reg .f16 low,high;
  mov.b32 {low,high},%r1673;
  cvt.f32.f16 %f462, low;}

	// end inline asm
	mov.u32 	%r1674, %r1754;
	mov.u32 	%r1675, %r1754;
	mov.u32 	%r1676, %r1754;
	mov.u32 	%r1677, %r1754;
	// begin inline asm
	mma.sync.aligned.m16n8k32.row.col.s32.s8.s8.s32 {%r1674, %r1675, %r1676, %r1677}, {%r1568, %r1569, %r1570, %r1571}, {%r1682, %r1683}, {%r1674, %r1675, %r1676, %r1677};
	// end inline asm
	cvt.rn.f32.s32 	%f701, %r1674;
	mul.f32 	%f702, %f627, %f701;
	fma.rn.f32 	%f703, %f702, %f461, %f691;
	cvt.rn.f32.s32 	%f704, %r1675;
	mul.f32 	%f705, %f627, %f704;
	fma.rn.f32 	%f706, %f705, %f462, %f694;
	cvt.rn.f32.s32 	%f707, %r1676;
	mul.f32 	%f708, %f631, %f707;
	fma.rn.f32 	%f709, %f708, %f461, %f697;
	cvt.rn.f32.s32 	%f710, %r1677;
	mul.f32 	%f711, %f631, %f710;
	fma.rn.f32 	%f712, %f711, %f462, %f700;
	ld.shared.u32 	%r1698, [%r61+1248];
	ld.shared.u32 	%r1699, [%r61+1264];
	// begin inline asm
	{.reg .f16 low,high;
  mov.b32 {low,high},%r1688;
  cvt.f32.f16 %f463, low;}

	// end inline asm
	// begin inline asm
	{.reg .f16 low,high;
  mov.b32 {low,high},%r1689;
  cvt.f32.f16 %f464, low;}

	// end inline asm
	mov.u32 	%r1690, %r1754;
	mov.u32 	%r1691, %r1754;
	mov.u32 	%r1692, %r1754;
	mov.u32 	%r1693, %r1754;
	// begin inline asm
	mma.sync.aligned.m16n8k32.row.col.s32.s8.s8.s32 {%r1690, %r1691, %r1692, %r1693}, {%r1572, %r1573, %r1574, %r1575}, {%r1698, %r1699}, {%r1690, %r1691, %r1692, %r1693};
	// end inline asm
	cvt.rn.f32.s32 	%f713, %r1690;
	mul.f32 	%f714, %f628, %f713;
	fma.rn.f32 	%f805, %f714, %f463, %f703;
	cvt.rn.f32.s32 	%f715, %r1691;
	mul.f32 	%f716, %f628, %f715;
	fma.rn.f32 	%f806, %f716, %f464, %f706;
	cvt.rn.f32.s32 	%f717, %r1692;
	mul.f32 	%f718, %f632, %f717;
	fma.rn.f32 	%f807, %f718, %f463, %f709;
	cvt.rn.f32.s32 	%f719, %r1693;
	mul.f32 	%f720, %f632, %f719;
	fma.rn.f32 	%f808, %f720, %f464, %f712;
	ld.shared.u32 	%r1714, [%r61+2304];
	ld.shared.u32 	%r1715, [%r61+2320];
	ld.shared.v4.u32 	{%r1704, %r1720, %r1736, %r1752}, [%r62+2304];
	// begin inline asm
	{.reg .f16 low,high;
  mov.b32 {low,high},%r1704;
  cvt.f32.f16 %f465, low;}

	// end inline asm
	ld.shared.v4.u32 	{%r1705, %r1721, %r1737, %r1753}, [%r62+2448];
	// begin inline asm
	{.reg .f16 low,high;
  mov.b32 {low,high},%r1705;
  cvt.f32.f16 %f466, low;}

	// end inline asm
	mov.u32 	%r1706, %r1754;
	mov.u32 	%r1707, %r1754;
	mov.u32 	%r1708, %r1754;
	mov.u32 	%r1709, %r1754;
	// begin inline asm
	mma.sync.aligned.m16n8k32.row.col.s32.s8.s8.s32 {%r1706, %r1707, %r1708, %r1709}, {%r1560, %r1561, %r1562, %r1563}, {%r1714, %r1715}, {%r1706, %r1707, %r1708, %r1709};
	// end inline asm
	cvt.rn.f32.s32 	%f721, %r1706;
	mul.f32 	%f722, %f625, %f721;
	fma.rn.f32 	%f723, %f722, %f465, %f615;
	cvt.rn.f32.s32 	%f724, %r1707;
	mul.f32 	%f725, %f625, %f724;
	fma.rn.f32 	%f726, %f725, %f466, %f618;
	cvt.rn.f32.s32 	%f727, %r1708;
	mul.f32 	%f728, %f629, %f727;
	fma.rn.f32 	%f729, %f728, %f465, %f621;
	cvt.rn.f32.s32 	%f730, %r1709;
	mul.f32 	%f731, %f629, %f730;
	fma.rn.f32 	%f732, %f731, %f466, %f624;
	ld.shared.u32 	%r1730, [%r61+2336];
	ld.shared.u32 	%r1731, [%r61+2352];
	// begin inline asm
	{.reg .f16 low,high;
  mov.b32 {low,high},%r1720;
  cvt.f32.f16 %f467, low;}

	// end inline asm
	// begin inline asm
	{.reg .f16 low,high;
  mov.b32 {low,high},%r1721;
  cvt.f32.f16 %f468, low;}

	// end inline asm
	mov.u32 	%r1722, %r1754;
	mov.u32 	%r1723, %r1754;
	mov.u32 	%r1724, %r1754;
	mov.u32 	%r1725, %r1754;
	// begin inline asm
	mma.sync.aligned.m16n8k32.row.col.s32.s8.s8.s32 {%r1722, %r1723, %r1724, %r1725}, {%r1564, %r1565, %r1566, %r1567}, {%r1730, %r1731}, {%r1722, %r1723, %r1724, %r1725};
	// end inline asm
	cvt.rn.f32.s32 	%f733, %r1722;
	mul.f32 	%f734, %f626, %f733;
	fma.rn.f32 	%f735, %f734, %f467, %f723;
	cvt.rn.f32.s32 	%f736, %r1723;
	mul.f32 	%f737, %f626, %f736;
	fma.rn.f32 	%f738, %f737, %f468, %f726;
	cvt.rn.f32.s32 	%f739, %r1724;
	mul.f32 	%f740, %f630, %f739;
	fma.rn.f32 	%f741, %f740, %f467, %f729;
	cvt.rn.f32.s32 	%f742, %r1725;
	mul.f32 	%f743, %f630, %f742;
	fma.rn.f32 	%f744, %f743, %f468, %f732;
	ld.shared.u32 	%r1746, [%r61+2368];
	ld.shared.u32 	%r1747, [%r61+2384];
	// begin inline asm
	{.reg .f16 low,high;
  mov.b32 {low,high},%r1736;
  cvt.f32.f16 %f469, low;}

	// end inline asm
	// begin inline asm
	{.reg .f16 low,high;
  mov.b32 {low,high},%r1737;
  cvt.f32.f16 %f470, low;}

	// end inline asm
	mov.u32 	%r1738, %r1754;
	mov.u32 	%r1739, %r1754;
	mov.u32 	%r1740, %r1754;
	mov.u32 	%r1741, %r1754;
	// begin inline asm
	mma.sync.aligned.m16n8k32.row.col.s32.s8.s8.s32 {%r1738, %r1739, %r1740, %r1741}, {%r1568, %r1569, %r1570, %r1571}, {%r1746, %r1747}, {%r1738, %r1739, %r1740, %r1741};
	// end inline asm
	cvt.rn.f32.s32 	%f745, %r1738;
	mul.f32 	%f746, %f627, %f745;
	fma.rn.f32 	%f747, %f746, %f469, %f735;
	cvt.rn.f32.s32 	%f748, %r1739;
	mul.f32 	%f749, %f627, %f748;
	fma.rn.f32 	%f750, %f749, %f470, %f738;
	cvt.rn.f32.s32 	%f751, %r1740;
	mul.f32 	%f752, %f631, %f751;
	fma.rn.f32 	%f753, %f752, %f469, %f741;
	cvt.rn.f32.s32 	%f754, %r1741;
	mul.f32 	%f755, %f631, %f754;
	fma.rn.f32 	%f756, %f755, %f470, %f744;
	ld.shared.u32 	%r1762, [%r61+2400];
	ld.shared.u32 	%r1763, [%r61+2416];
	// begin inline asm
	{.reg .f16 low,high;
  mov.b32 {low,high},%r1752;
  cvt.f32.f16 %f471, low;}

	// end inline asm
	// begin inline asm
	{.reg .f16 low,high;
  mov.b32 {low,high},%r1753;
  cvt.f32.f16 %f472, low;}

	// end inline asm
	mov.u32 	%r1755, %r1754;
	mov.u32 	%r1756, %r1754;
	mov.u32 	%r1757, %r1754;
	// begin inline asm
	mma.sync.aligned.m16n8k32.row.col.s32.s8.s8.s32 {%r1754, %r1755, %r1756, %r1757}, {%r1572, %r1573, %r1574, %r1575}, {%r1762, %r1763}, {%r1754, %r1755, %r1756, %r1757};
	// end inline asm
	cvt.rn.f32.s32 	%f757, %r1754;
	mul.f32 	%f758, %f628, %f757;
	fma.rn.f32 	%f809, %f758, %f471, %f747;
	cvt.rn.f32.s32 	%f759, %r1755;
	mul.f32 	%f760, %f628, %f759;
	fma.rn.f32 	%f810, %f760, %f472, %f750;
	cvt.rn.f32.s32 	%f761, %r1756;
	mul.f32 	%f762, %f632, %f761;
	fma.rn.f32 	%f811, %f762, %f471, %f753;
	cvt.rn.f32.s32 	%f763, %r1757;
	mul.f32 	%f764, %f632, %f763;
	fma.rn.f32 	%f812, %f764, %f472, %f756;
	bar.sync 	0;
	add.s32 	%r2170, %r2170, 8;
	add.s32 	%r2181, %r2181, 8;
	setp.lt.s32 	%p45, %r2170, %r2178;
	@%p45 bra 	$L__BB26_86;
$L__BB26_87:
	cvta.to.global.u64 	%rd447, %rd145;
	mul.lo.s32 	%r2144, %r7, 3072;
	cvt.u64.u32 	%rd448, %r2144;
	shl.b32 	%r2145, %r3, 4;
	shr.u32 	%r2146, %r4, 2;
	add.s32 	%r2147, %r2146, %r2145;
	shl.b32 	%r2148, %r4, 3;
	and.b32  	%r2149, %r2148, 24;
	add.s32 	%r2151, %r85, %r2149;
	ld.shared.v2.u32 	{%r2152, %r2153}, [%r2151];
	shl.b32 	%r2154, %r2152, 7;
	add.s32 	%r2155, %r2154, %r2147;
	cvt.s64.s32 	%rd449, %r2155;
	add.s64 	%rd450, %rd449, %rd448;
	shl.b64 	%rd451, %rd450, 2;
	add.s64 	%rd452, %rd447, %rd451;
	st.global.f32 	[%rd452], %f801;
	shl.b32 	%r2156, %r2153, 7;
	add.s32 	%r2157, %r2156, %r2147;
	cvt.s64.s32 	%rd453, %r2157;
	add.s64 	%rd454, %rd453, %rd448;
	shl.b64 	%rd455, %rd454, 2;
	add.s64 	%rd456, %rd447, %rd455;
	st.global.f32 	[%rd456], %f802;
	st.global.f32 	[%rd452+32], %f803;
	st.global.f32 	[%rd456+32], %f804;
	ld.shared.v2.u32 	{%r2158, %r2159}, [%r2151+32];
	shl.b32 	%r2160, %r2158, 7;
	add.s32 	%r2161, %r2160, %r2147;
	cvt.s64.s32 	%rd457, %r2161;
	add.s64 	%rd458, %rd457, %rd448;
	shl.b64 	%rd459, %rd458, 2;
	add.s64 	%rd460, %rd447, %rd459;
	st.global.f32 	[%rd460], %f805;
	shl.b32 	%r2162, %r2159, 7;
	add.s32 	%r2163, %r2162, %r2147;
	cvt.s64.s32 	%rd461, %r2163;
	add.s64 	%rd462, %rd461, %rd448;
	shl.b64 	%rd463, %rd462, 2;
	add.s64 	%rd464, %rd447, %rd463;
	st.global.f32 	[%rd464], %f806;
	st.global.f32 	[%rd460+32], %f807;
	st.global.f32 	[%rd464+32], %f808;
	ld.shared.v2.u32 	{%r2164, %r2165}, [%r2151+64];
	shl.b32 	%r2166, %r2164, 7;
	add.s32 	%r2167, %r2166, %r2147;
	cvt.s64.s32 	%rd465, %r2167;
	add.s64 	%rd466, %rd465, %rd448;
	shl.b64 	%rd467, %rd466, 2;
	add.s64 	%rd468, %rd447, %rd467;
	st.global.f32 	[%rd468], %f809;
	shl.b32 	%r2168, %r2165, 7;
	add.s32 	%r2169, %r2168, %r2147;
	cvt.s64.s32 	%rd469, %r2169;
	add.s64 	%rd470, %rd469, %rd448;
	shl.b64 	%rd471, %rd470, 2;
	add.s64 	%rd472, %rd447, %rd471;
	st.global.f32 	[%rd472], %f810;
	st.global.f32 	[%rd468+32], %f811;
	st.global.f32 	[%rd472+32], %f812;
$L__BB26_88:
	ret;

}
	// .globl	mul_mat_q40_stream_k_fixup_24_8_false
.visible .entry mul_mat_q40_stream_k_fixup_24_8_false(
	.param .u64 .ptr .align 1 mul_mat_q40_stream_k_fixup_24_8_false_param_0,
	.param .u64 .ptr .align 1 mul_mat_q40_stream_k_fixup_24_8_false_param_1,
	.param .u64 .ptr .align 1 mul_mat_q40_stream_k_fixup_24_8_false_param_2,
	.param .u64 .ptr .align 1 mul_mat_q40_stream_k_fixup_24_8_false_param_3,
	.param .u32 mul_mat_q40_stream_k_fixup_24_8_false_param_4,
	.param .u32 mul_mat_q40_stream_k_fixup_24_8_false_param_5,
	.param .u32 mul_mat_q40_stream_k_fixup_24_8_false_param_6,
	.param .u32 mul_mat_q40_stream_k_fixup_24_8_false_param_7,
	.param .u32 mul_mat_q40_stream_k_fixup_24_8_false_param_8,
	.param .u32 mul_mat_q40_stream_k_fixup_24_8_false_param_9
)
{
	.reg .pred 	%p<35>;
	.reg .b32 	%r<157>;
	.reg .b32 	%f<122>;
	.reg .b64 	%rd<256>;
	// demoted variable
	.shared .align 4 .b8 _ZZN34_INTERNAL_9074448f_4_k_cu_5eb7d63f24mul_mat_q_stream_k_fixupILi24ELi8ELb0EEEvPKiS2_PfPKfiiiiiiE14ids_dst_shared[96];
	ld.param.u64 	%rd73, [mul_mat_q40_stream_k_fixup_24_8_false_param_0];
	ld.param.u64 	%rd76, [mul_mat_q40_stream_k_fixup_24_8_false_param_2];
	ld.param.u64 	%rd75, [mul_mat_q40_stream_k_fixup_24_8_false_param_3];
	ld.param.u32 	%r18, [mul_mat_q40_stream_k_fixup_24_8_false_param_4];
	ld.param.u32 	%r19, [mul_mat_q40_stream_k_fixup_24_8_false_param_5];
	ld.param.u32 	%r14, [mul_mat_q40_stream_k_fixup_24_8_false_param_6];
	ld.param.u32 	%r15, [mul_mat_q40_stream_k_fixup_24_8_false_param_7];
	ld.param.u32 	%r16, [mul_mat_q40_stream_k_fixup_24_8_false_param_8];
	ld.param.u32 	%r17, [mul_mat_q40_stream_k_fixup_24_8_false_param_9];
	cvta.to.global.u64 	%rd1, %rd76;
	shr.s32 	%r20, %r18, 31;
	shr.u32 	%r21, %r20, 27;
	add.s32 	%r22, %r18, %r21;
	shr.s32 	%r23, %r22, 5;
	cvt.s64.s32 	%rd2, %r23;
	add.s32 	%r24, %r14, 23;
	mul.hi.s32 	%r25, %r24, 715827883;
	shr.u32 	%r26, %r25, 31;
	shr.s32 	%r27, %r25, 2;
	add.s32 	%r28, %r27, %r26;
	add.s32 	%r29, %r19, 127;
	shr.s32 	%r30, %r29, 31;
	shr.u32 	%r31, %r30, 25;
	add.s32 	%r32, %r29, %r31;
	shr.s32 	%r33, %r32, 7;
	mov.u32 	%r1, %ctaid.x;
	cvt.u64.u32 	%rd77, %r1;
	cvt.s64.s32 	%rd3, %r16;
	cvt.s64.s32 	%rd4, %r28;
	cvt.s64.s32 	%rd5, %r33;
	mul.lo.s64 	%rd78, %rd2, %rd77;
	mul.lo.s64 	%rd79, %rd78, %rd5;
	mul.lo.s64 	%rd80, %rd79, %rd3;
	mul.lo.s64 	%rd6, %rd80, %rd4;
	mov.u32 	%r34, %nctaid.x;
	cvt.u64.u32 	%rd7, %r34;
	and.b64  	%rd81, %rd6, -4294967296;
	setp.ne.s64 	%p3, %rd81, 0;
	@%p3 bra 	$L__BB27_2;
	cvt.u32.u64 	%r35, %rd7;
	cvt.u32.u64 	%r36, %rd6;
	div.u32 	%r37, %r36, %r35;
	cvt.u64.u32 	%rd239, %r37;
	bra.uni 	$L__BB27_3;
$L__BB27_2:
	div.s64 	%rd239, %rd6, %rd7;
$L__BB27_3:
	add.s32 	%r38, %r1, 1;
	cvt.u64.u32 	%rd82, %r38;
	mul.lo.s64 	%rd83, %rd2, %rd82;
	mul.lo.s64 	%rd84, %rd83, %rd5;
	mul.lo.s64 	%rd85, %rd84, %rd3;
	mul.lo.s64 	%rd11, %rd85, %rd4;
	and.b64  	%rd86, %rd11, -4294967296;
	setp.ne.s64 	%p4, %rd86, 0;
	@%p4 bra 	$L__BB27_5;
	cvt.u32.u64 	%r39, %rd7;
	cvt.u32.u64 	%r40, %rd11;
	div.u32 	%r41, %r40, %r39;
	cvt.u64.u32 	%rd240, %r41;
	bra.uni 	$L__BB27_6;
$L__BB27_5:
	div.s64 	%rd240, %rd11, %rd7;
$L__BB27_6:
	or.b64  	%rd87, %rd239, %rd2;
	and.b64  	%rd88, %rd87, -4294967296;
	setp.ne.s64 	%p5, %rd88, 0;
	@%p5 bra 	$L__BB27_8;
	cvt.u32.u64 	%r42, %rd2;
	cvt.u32.u64 	%r43, %rd239;
	rem.u32 	%r44, %r43, %r42;
	cvt.u64.u32 	%rd241, %r44;
	bra.uni 	$L__BB27_9;
$L__BB27_8:
	rem.s64 	%rd241, %rd239, %rd2;
$L__BB27_9:
	cvt.u32.u64 	%r45, %rd241;
	shr.s32 	%r46, %r45, 31;
	shr.u32 	%r47, %r46, 29;
	add.s32 	%r48, %r45, %r47;
	and.b32  	%r49, %r48, -8;
	sub.s32 	%r50, %r45, %r49;
	cvt.s64.s32 	%rd89, %r50;
	sub.s64 	%rd18, %rd239, %rd89;
	or.b64  	%rd90, %rd240, %rd2;
	and.b64  	%rd91, %rd90, -4294967296;
	setp.ne.s64 	%p6, %rd91, 0;
	@%p6 bra 	$L__BB27_11;
	cvt.u32.u64 	%r51, %rd2;
	cvt.u32.u64 	%r52, %rd240;
	rem.u32 	%r53, %r52, %r51;
	cvt.u64.u32 	%rd242, %r53;
	bra.uni 	$L__BB27_12;
$L__BB27_11:
	rem.s64 	%rd242, %rd240, %rd2;
$L__BB27_12:
	cvt.u32.u64 	%r54, %rd242;
	shr.s32 	%r55, %r54, 31;
	shr.u32 	%r56, %r55, 29;
	add.s32 	%r57, %r54, %r56;
	and.b32  	%r58, %r57, -8;
	sub.s32 	%r59, %r54, %r58;
	cvt.s64.s32 	%rd92, %r59;
	sub.s64 	%rd22, %rd240, %rd92;
	or.b64  	%rd93, %rd18, %rd2;
	and.b64  	%rd94, %rd93, -4294967296;
	setp.ne.s64 	%p7, %rd94, 0;
	@%p7 bra 	$L__BB27_14;
	cvt.u32.u64 	%r60, %rd2;
	cvt.u32.u64 	%r61, %rd18;
	div.u32 	%r62, %r61, %r60;
	mul.lo.s32 	%r63, %r62, %r60;
	sub.s32 	%r64, %r61, %r63;
	cvt.u64.u32 	%rd243, %r62;
	cvt.u64.u32 	%rd244, %r64;
	bra.uni 	$L__BB27_15;
$L__BB27_14:
	div.s64 	%rd243, %rd18, %rd2;
	mul.lo.s64 	%rd95, %rd243, %rd2;
	sub.s64 	%rd244, %rd18, %rd95;
$L__BB27_15:
	or.b64  	%rd96, %rd22, %rd2;
	and.b64  	%rd97, %rd96, -4294967296;
	setp.ne.s64 	%p8, %rd97, 0;
	@%p8 bra 	$L__BB27_17;
	cvt.u32.u64 	%r65, %rd2;
	cvt.u32.u64 	%r66, %rd22;
	div.u32 	%r67, %r66, %r65;
	cvt.u64.u32 	%rd245, %r67;
	bra.uni 	$L__BB27_18;
$L__BB27_17:
	div.s64 	%rd245, %rd22, %rd2;
$L__BB27_18:
	setp.ne.s64 	%p10, %rd243, %rd245;
	mov.pred 	%p34, 0;
	@%p10 bra 	$L__BB27_23;
	setp.ne.s64 	%p11, %rd97, 0;
	@%p11 bra 	$L__BB27_21;
	cvt.u32.u64 	%r68, %rd2;
	cvt.u32.u64 	%r69, %rd22;
	rem.u32 	%r70, %r69, %r68;
	cvt.u64.u32 	%rd246, %r70;
	bra.uni 	$L__BB27_22;
$L__BB27_21:
	rem.s64 	%rd246, %rd22, %rd2;
$L__BB27_22:
	setp.ne.s64 	%p34, %rd246, 0;
$L__BB27_23:
	setp.eq.s64 	%p12, %rd244, 0;
	setp.eq.s64 	%p13, %rd18, %rd22;
	or.pred  	%p14, %p12, %p13;
	or.pred  	%p15, %p14, %p34;
	@%p15 bra 	$L__BB27_61;
	add.s32 	%r71, %r1, -1;
	cvt.s64.s32 	%rd247, %r71;
	mul.lo.s64 	%rd100, %rd5, %rd2;
	mul.lo.s64 	%rd101, %rd100, %rd3;
	mul.lo.s64 	%rd36, %rd101, %rd4;
	mov.u32 	%r2, %tid.y;
	mov.u32 	%r72, %tid.x;
	cvt.u64.u32 	%rd37, %r72;
	add.s32 	%r3, %r72, 32;
	cvta.to.global.u64 	%rd38, %rd75;
	mov.f32 	%f110, 0f00000000;
	cvt.u32.u64 	%r73, %rd7;
	cvt.u32.u64 	%r76, %rd2;
	mov.f32 	%f111, %f110;
	mov.f32 	%f112, %f110;
	mov.f32 	%f113, %f110;
	mov.f32 	%f114, %f110;
	mov.f32 	%f115, %f110;
	mov.f32 	%f116, %f110;
	mov.f32 	%f117, %f110;
	mov.f32 	%f118, %f110;
	mov.f32 	%f119, %f110;
	mov.f32 	%f120, %f110;
	mov.f32 	%f121, %f110;
	mov.u64 	%rd248, %rd18;
$L__BB27_25:
	mul.lo.s64 	%rd41, %rd36, %rd247;
	and.b64  	%rd102, %rd41, -4294967296;
	setp.ne.s64 	%p16, %rd102, 0;
	@%p16 bra 	$L__BB27_27;
	cvt.u32.u64 	%r74, %rd41;
	div.u32 	%r75, %r74, %r73;
	cvt.u64.u32 	%rd249, %r75;
	bra.uni 	$L__BB27_28;
$L__BB27_27:
	div.s64 	%rd249, %rd41, %rd7;
$L__BB27_28:
	or.b64  	%rd103, %rd249, %rd2;
	and.b64  	%rd104, %rd103, -4294967296;
	setp.ne.s64 	%p17, %rd104, 0;
	@%p17 bra 	$L__BB27_30;
	cvt.u32.u64 	%r77, %rd249;
	rem.u32 	%r78, %r77, %r76;
	cvt.u64.u32 	%rd250, %r78;
	bra.uni 	$L__BB27_31;
$L__BB27_30:
	rem.s64 	%rd250, %rd249, %rd2;
$L__BB27_31:
	shr.s64 	%rd105, %rd250, 63;
	shr.u64 	%rd106, %rd105, 61;
	add.s64 	%rd107, %rd250, %rd106;
	and.b64  	%rd108, %rd107, -8;
	sub.s64 	%rd109, %rd108, %rd250;
	add.s64 	%rd48, %rd249, %rd109;
	setp.eq.s64 	%p18, %rd48, %rd248;
	@%p18 bra 	$L__BB27_40;
	shl.b32 	%r79, %r2, 7;
	cvt.u64.u32 	%rd110, %r79;
	mad.lo.s64 	%rd111, %rd247, 3072, %rd110;
	add.s64 	%rd112, %rd111, %rd37;
	shl.b64 	%rd113, %rd112, 2;
	add.s64 	%rd114, %rd38, %rd113;
	ld.global.nc.f32 	%f38, [%rd114];
	add.f32 	%f121, %f38, %f121;
	ld.global.nc.f32 	%f39, [%rd114+128];
	add.f32 	%f120, %f39, %f120;
	ld.global.nc.f32 	%f40, [%rd114+256];
	add.f32 	%f119, %f40, %f119;
	ld.global.nc.f32 	%f41, [%rd114+384];
	add.f32 	%f118, %f41, %f118;
	ld.global.nc.f32 	%f42, [%rd114+4096];
	add.f32 	%f117, %f42, %f117;
	ld.global.nc.f32 	%f43, [%rd114+4224];
	add.f32 	%f116, %f43, %f116;
	ld.global.nc.f32 	%f44, [%rd114+4352];
	add.f32 	%f115, %f44, %f115;
	ld.global.nc.f32 	%f45, [%rd114+4480];
	add.f32 	%f114, %f45, %f114;
	ld.global.nc.f32 	%f46, [%rd114+8192];
	add.f32 	%f113, %f46, %f113;
	ld.global.nc.f32 	%f47, [%rd114+8320];
	add.f32 	%f112, %f47, %f112;
	ld.global.nc.f32 	%f48, [%rd114+8448];
	add.f32 	%f111, %f48, %f111;
	ld.global.nc.f32 	%f49, [%rd114+8576];
	add.f32 	%f110, %f49, %f110;
	or.b64  	%rd115, %rd48, %rd2;
	and.b64  	%rd116, %rd115, -4294967296;
	setp.ne.s64 	%p19, %rd116, 0;
	@%p19 bra 	$L__BB27_34;
	cvt.u32.u64 	%r80, %rd2;
	cvt.u32.u64 	%r81, %rd48;
	rem.u32 	%r82, %r81, %r80;
	cvt.u64.u32 	%rd251, %r82;
	bra.uni 	$L__BB27_35;
$L__BB27_34:
	rem.s64 	%rd251, %rd48, %rd2;
$L__BB27_35:
	setp.eq.s64 	%p20, %rd251, 0;
	@%p20 bra 	$L__BB27_41;
	or.b64  	%rd117, %rd48, %rd2;
	and.b64  	%rd118, %rd117, -4294967296;
	setp.ne.s64 	%p21, %rd118, 0;
	@%p21 bra 	$L__BB27_38;
	cvt.u32.u64 	%r83, %rd2;
	cvt.u32.u64 	%r84, %rd48;
	div.u32 	%r85, %r84, %r83;
	cvt.u64.u32 	%rd252, %r85;
	bra.uni 	$L__BB27_39;
$L__BB27_38:
	div.s64 	%rd252, %rd48, %rd2;
$L__BB27_39:
	setp.lt.s64 	%p22, %rd252, %rd243;
	@%p22 bra 	$L__BB27_41;
$L__BB27_40:
	add.s64 	%rd247, %rd247, -1;
	mov.u64 	%rd248, %rd48;
	bra.uni 	$L__BB27_25;
$L__BB27_41:
	cvt.u32.u64 	%r86, %rd4;
	cvt.s64.s32 	%rd56, %rd18;
	mul.lo.s32 	%r4, %r16, %r86;
	cvt.s64.s32 	%rd119, %r4;
	mul.lo.s64 	%rd57, %rd119, %rd2;
	or.b64  	%rd120, %rd56, %rd57;
	and.b64  	%rd121, %rd120, -4294967296;
	setp.ne.s64 	%p23, %rd121, 0;
	@%p23 bra 	$L__BB27_43;
	cvt.u32.u64 	%r87, %rd57;
	cvt.u32.u64 	%r88, %rd56;
	div.u32 	%r89, %r88, %r87;
	cvt.u64.u32 	%rd253, %r89;
	bra.uni 	$L__BB27_44;
$L__BB27_43:
	div.s64 	%rd253, %rd56, %rd57;
$L__BB27_44:
	cvt.u32.u64 	%r5, %rd253;
	cvt.u64.u32 	%rd122, %r4;
	mul.lo.s64 	%rd123, %rd122, %rd2;
	mul.lo.s64 	%rd124, %rd123, %rd253;
	sub.s64 	%rd61, %rd18, %rd124;
	cvt.s64.s32 	%rd62, %rd61;
	mul.lo.s64 	%rd63, %rd4, %rd2;
	or.b64  	%rd125, %rd62, %rd63;
	and.b64  	%rd126, %rd125, -4294967296;
	setp.ne.s64 	%p24, %rd126, 0;
	@%p24 bra 	$L__BB27_46;
	cvt.u32.u64 	%r90, %rd63;
	cvt.u32.u64 	%r91, %rd62;
	div.u32 	%r92, %r91, %r90;
	cvt.u64.u32 	%rd254, %r92;
	bra.uni 	$L__BB27_47;
$L__BB27_46:
	div.s64 	%rd254, %rd62, %rd63;
$L__BB27_47:
	mul.lo.s64 	%rd128, %rd63, %rd254;
	sub.s64 	%rd129, %rd61, %rd128;
	cvt.s64.s32 	%rd67, %rd129;
	or.b64  	%rd130, %rd67, %rd2;
	and.b64  	%rd131, %rd130, -4294967296;
	setp.ne.s64 	%p25, %rd131, 0;
	@%p25 bra 	$L__BB27_49;
	cvt.u32.u64 	%r93, %rd2;
	cvt.u32.u64 	%r94, %rd67;
	div.u32 	%r95, %r94, %r93;
	cvt.u64.u32 	%rd255, %r95;
	bra.uni 	$L__BB27_50;
$L__BB27_49:
	div.s64 	%rd255, %rd67, %rd2;
$L__BB27_50:
	cvt.u32.u64 	%r6, %rd255;
	setp.ne.s64 	%p26, %rd73, 0;
	@%p26 bra 	$L__BB27_55;
	cvt.u32.u64 	%r131, %rd254;
	mul.lo.s32 	%r132, %r15, %r6;
	shl.b32 	%r133, %r5, 7;
	mad.lo.s32 	%r134, %r17, %r131, %r133;
	mad.lo.s32 	%r135, %r132, 24, %r134;
	cvt.s64.s32 	%rd71, %r135;
	mad.lo.s32 	%r7, %r6, -24, %r14;
	setp.ge.s32 	%p31, %r2, %r7;
	@%p31 bra 	$L__BB27_61;
	cvt.u32.u64 	%r136, %rd37;
	mul.lo.s32 	%r8, %r2, %r15;
	add.s32 	%r137, %r8, %r136;
	cvt.s64.s32 	%rd190, %r137;
	add.s64 	%rd191, %rd190, %rd71;
	shl.b64 	%rd192, %rd191, 2;
	add.s64 	%rd193, %rd1, %rd192;
	ld.global.f32 	%f74, [%rd193];
	add.f32 	%f75, %f121, %f74;
	st.global.f32 	[%rd193], %f75;
	add.s32 	%r138, %r3, %r8;
	cvt.s64.s32 	%rd194, %r138;
	add.s64 	%rd195, %rd194, %rd71;
	shl.b64 	%rd196, %rd195, 2;
	add.s64 	%rd197, %rd1, %rd196;
	ld.global.f32 	%f76, [%rd197];
	add.f32 	%f77, %f120, %f76;
	st.global.f32 	[%rd197], %f77;
	add.s32 	%r139, %r138, 32;
	cvt.s64.s32 	%rd198, %r139;
	add.s64 	%rd199, %rd198, %rd71;
	shl.b64 	%rd200, %rd199, 2;
	add.s64 	%rd201, %rd1, %rd200;
	ld.global.f32 	%f78, [%rd201];
	add.f32 	%f79, %f119, %f78;
	st.global.f32 	[%rd201], %f79;
	add.s32 	%r140, %r138, 64;
	cvt.s64.s32 	%rd202, %r140;
	add.s64 	%rd203, %rd202, %rd71;
	shl.b64 	%rd204, %rd203, 2;
	add.s64 	%rd205, %rd1, %rd204;
	ld.global.f32 	%f80, [%rd205];
	add.f32 	%f81, %f118, %f80;
	st.global.f32 	[%rd205], %f81;
	add.s32 	%r141, %r2, 8;
	setp.ge.s32 	%p32, %r141, %r7;
	@%p32 bra 	$L__BB27_61;
	shl.b32 	%r143, %r15, 3;
	add.s32 	%r144, %r8, %r143;
	add.s32 	%r145, %r144, %r136;
	cvt.s64.s32 	%rd206, %r145;
	add.s64 	%rd207, %rd206, %rd71;
	shl.b64 	%rd208, %rd207, 2;
	add.s64 	%rd209, %rd1, %rd208;
	ld.global.f32 	%f82, [%rd209];
	add.f32 	%f83, %f117, %f82;
	st.global.f32 	[%rd209], %f83;
	add.s32 	%r146, %r3, %r144;
	cvt.s64.s32 	%rd210, %r146;
	add.s64 	%rd211, %rd210, %rd71;
	shl.b64 	%rd212, %rd211, 2;
	add.s64 	%rd213, %rd1, %rd212;
	ld.global.f32 	%f84, [%rd213];
	add.f32 	%f85, %f116, %f84;
	st.global.f32 	[%rd213], %f85;
	add.s32 	%r147, %r146, 32;
	cvt.s64.s32 	%rd214, %r147;
	add.s64 	%rd215, %rd214, %rd71;
	shl.b64 	%rd216, %rd215, 2;
	add.s64 	%rd217, %rd1, %rd216;
	ld.global.f32 	%f86, [%rd217];
	add.f32 	%f87, %f115, %f86;
	st.global.f32 	[%rd217], %f87;
	add.s32 	%r148, %r146, 64;
	cvt.s64.s32 	%rd218, %r148;
	add.s64 	%rd219, %rd218, %rd71;
	shl.b64 	%rd220, %rd219, 2;
	add.s64 	%rd221, %rd1, %rd220;
	ld.global.f32 	%f88, [%rd221];
	add.f32 	%f89, %f114, %f88;
	st.global.f32 	[%rd221], %f89;
	add.s32 	%r149, %r2, 16;
	setp.ge.s32 	%p33, %r149, %r7;
	@%p33 bra 	$L__BB27_61;
	shl.b32 	%r151, %r15, 4;
	add.s32 	%r152, %r151, %r8;
	add.s32 	%r153, %r152, %r136;
	cvt.s64.s32 	%rd222, %r153;
	add.s64 	%rd223, %rd222, %rd71;
	shl.b64 	%rd224, %rd223, 2;
	add.s64 	%rd225, %rd1, %rd224;
	ld.global.f32 	%f90, [%rd225];
	add.f32 	%f91, %f113, %f90;
	st.global.f32 	[%rd225], %f91;
	add.s32 	%r154, %r3, %r152;
	cvt.s64.s32 	%rd226, %r154;
	add.s64 	%rd227, %rd226, %rd71;
	shl.b64 	%rd228, %rd227, 2;
	add.s64 	%rd229, %rd1, %rd228;
	ld.global.f32 	%f92, [%rd229];
	add.f32 	%f93, %f112, %f92;
	st.global.f32 	[%rd229], %f93;
	add.s32 	%r155, %r154, 32;
	cvt.s64.s32 	%rd230, %r155;
	add.s64 	%rd231, %rd230, %rd71;
	shl.b64 	%rd232, %rd231, 2;
	add.s64 	%rd233, %rd1, %rd232;
	ld.global.f32 	%f94, [%rd233];
	add.f32 	%f95, %f111, %f94;
	st.global.f32 	[%rd233], %f95;
	add.s32 	%r156, %r154, 64;
	cvt.s64.s32 	%rd234, %r156;
	add.s64 	%rd235, %rd234, %rd71;
	shl.b64 	%rd236, %rd235, 2;
	add.s64 	%rd237, %rd1, %rd236;
	ld.global.f32 	%f96, [%rd237];
	add.f32 	%f97, %f110, %f96;
	st.global.f32 	[%rd237], %f97;
	bra.uni 	$L__BB27_61;
$L__BB27_55:
	ld.param.u64 	%rd238, [mul_mat_q40_stream_k_fixup_24_8_false_param_1];
	cvta.to.global.u64 	%rd132, %rd238;
	cvt.u32.u64 	%r96, %rd37;
	shl.b64 	%rd133, %rd254, 32;
	shr.s64 	%rd134, %rd133, 30;
	add.s64 	%rd135, %rd132, %rd134;
	ld.global.u32 	%r9, [%rd135];
	add.s64 	%rd136, %rd133, 4294967296;
	shr.s64 	%rd137, %rd136, 30;
	add.s64 	%rd138, %rd132, %rd137;
	ld.global.u32 	%r10, [%rd138];
	shl.b32 	%r97, %r2, 5;
	add.s32 	%r11, %r97, %r96;
	setp.gt.u32 	%p27, %r11, 23;
	@%p27 bra 	$L__BB27_57;
	add.s32 	%r98, %r11, %r9;
	cvta.to.global.u64 	%rd139, %rd73;
	mul.wide.s32 	%rd140, %r98, 4;
	add.s64 	%rd141, %rd139, %rd140;
	ld.global.u32 	%r99, [%rd141];
	shl.b32 	%r100, %r11, 2;
	mov.u32 	%r101, _ZZN34_INTERNAL_9074448f_4_k_cu_5eb7d63f24mul_mat_q_stream_k_fixupILi24ELi8ELb0EEEvPKiS2_PfPKfiiiiiiE14ids_dst_shared;
	add.s32 	%r102, %r101, %r100;
	st.shared.u32 	[%r102], %r99;
$L__BB27_57:
	bar.sync 	0;
	shl.b32 	%r103, %r5, 7;
	cvt.s64.s32 	%rd72, %r103;
	mul.lo.s32 	%r104, %r6, -24;
	sub.s32 	%r105, %r104, %r9;
	add.s32 	%r12, %r105, %r10;
	setp.ge.s32 	%p28, %r2, %r12;
	@%p28 bra 	$L__BB27_61;
	shl.b32 	%r107, %r2, 2;
	mov.u32 	%r108, _ZZN34_INTERNAL_9074448f_4_k_cu_5eb7d63f24mul_mat_q_stream_k_fixupILi24ELi8ELb0EEEvPKiS2_PfPKfiiiiiiE14ids_dst_shared;
	add.s32 	%r13, %r108, %r107;
	ld.shared.u32 	%r109, [%r13];
	mul.lo.s32 	%r110, %r109, %r15;
	add.s32 	%r111, %r96, %r110;
	cvt.s64.s32 	%rd142, %r111;
	add.s64 	%rd143, %rd142, %rd72;
	shl.b64 	%rd144, %rd143, 2;
	add.s64 	%rd145, %rd1, %rd144;
	ld.global.f32 	%f50, [%rd145];
	add.f32 	%f51, %f121, %f50;
	st.global.f32 	[%rd145], %f51;
	add.s32 	%r112, %r3, %r110;
	cvt.s64.s32 	%rd146, %r112;
	add.s64 	%rd147, %rd146, %rd72;
	shl.b64 	%rd148, %rd147, 2;
	add.s64 	%rd149, %rd1, %rd148;
	ld.global.f32 	%f52, [%rd149];
	add.f32 	%f53, %f120, %f52;
	st.global.f32 	[%rd149], %f53;
	add.s32 	%r113, %r112, 32;
	cvt.s64.s32 	%rd150, %r113;
	add.s64 	%rd151, %rd150, %rd72;
	shl.b64 	%rd152, %rd151, 2;
	add.s64 	%rd153, %rd1, %rd152;
	ld.global.f32 	%f54, [%rd153];
	add.f32 	%f55, %f119, %f54;
	st.global.f32 	[%rd153], %f55;
	add.s32 	%r114, %r112, 64;
	cvt.s64.s32 	%rd154, %r114;
	add.s64 	%rd155, %rd154, %rd72;
	shl.b64 	%rd156, %rd155, 2;
	add.s64 	%rd157, %rd1, %rd156;
	ld.global.f32 	%f56, [%rd157];
	add.f32 	%f57, %f118, %f56;
	st.global.f32 	[%rd157], %f57;
	add.s32 	%r115, %r2, 8;
	setp.ge.s32 	%p29, %r115, %r12;
	@%p29 bra 	$L__BB27_61;
	ld.shared.u32 	%r117, [%r13+32];
	mul.lo.s32 	%r118, %r117, %r15;
	add.s32 	%r119, %r96, %r118;
	cvt.s64.s32 	%rd158, %r119;
	add.s64 	%rd159, %rd158, %rd72;
	shl.b64 	%rd160, %rd159, 2;
	add.s64 	%rd161, %rd1, %rd160;
	ld.global.f32 	%f58, [%rd161];
	add.f32 	%f59, %f117, %f58;
	st.global.f32 	[%rd161], %f59;
	add.s32 	%r120, %r3, %r118;
	cvt.s64.s32 	%rd162, %r120;
	add.s64 	%rd163, %rd162, %rd72;
	shl.b64 	%rd164, %rd163, 2;
	add.s64 	%rd165, %rd1, %rd164;
	ld.global.f32 	%f60, [%rd165];
	add.f32 	%f61, %f116, %f60;
	st.global.f32 	[%rd165], %f61;
	add.s32 	%r121, %r120, 32;
	cvt.s64.s32 	%rd166, %r121;
	add.s64 	%rd167, %rd166, %rd72;
	shl.b64 	%rd168, %rd167, 2;
	add.s64 	%rd169, %rd1, %rd168;
	ld.global.f32 	%f62, [%rd169];
	add.f32 	%f63, %f115, %f62;
	st.global.f32 	[%rd169], %f63;
	add.s32 	%r122, %r120, 64;
	cvt.s64.s32 	%rd170, %r122;
	add.s64 	%rd171, %rd170, %rd72;
	shl.b64 	%rd172, %rd171, 2;
	add.s64 	%rd173, %rd1, %rd172;
	ld.global.f32 	%f64, [%rd173];
	add.f32 	%f65, %f114, %f64;
	st.global.f32 	[%rd173], %f65;
	add.s32 	%r123, %r2, 16;
	setp.ge.s32 	%p30, %r123, %r12;
	@%p30 bra 	$L__BB27_61;
	ld.shared.u32 	%r125, [%r13+64];
	mul.lo.s32 	%r126, %r125, %r15;
	add.s32 	%r127, %r96, %r126;
	cvt.s64.s32 	%rd174, %r127;
	add.s64 	%rd175, %rd174, %rd72;
	shl.b64 	%rd176, %rd175, 2;
	add.s64 	%rd177, %rd1, %rd176;
	ld.global.f32 	%f66, [%rd177];
	add.f32 	%f67, %f113, %f66;
	st.global.f32 	[%rd177], %f67;
	add.s32 	%r128, %r3, %r126;
	cvt.s64.s32 	%rd178, %r128;
	add.s64 	%rd179, %rd178, %rd72;
	shl.b64 	%rd180, %rd179, 2;
	add.s64 	%rd181, %rd1, %rd180;
	ld.global.f32 	%f68, [%rd181];
	add.f32 	%f69, %f112, %f68;
	st.global.f32 	[%rd181], %f69;
	add.s32 	%r129, %r128, 32;
	cvt.s64.s32 	%rd182, %r129;
	add.s64 	%rd183, %rd182, %rd72;
	shl.b64 	%rd184, %rd183, 2;
	add.s64 	%rd185, %rd1, %rd184;
	ld.global.f32 	%f70, [%rd185];
	add.f32 	%f71, %f111, %f70;
	st.global.f32 	[%rd185], %f71;
	add.s32 	%r130, %r128, 64;
	cvt.s64.s32 	%rd186, %r130;
	add.s64 	%rd187, %rd186, %rd72;
	shl.b64 	%rd188, %rd187, 2;
	add.s64 	%rd189, %rd1, %rd188;
	ld.global.f32 	%f72, [%rd189];
	add.f32 	%f73, %f110, %f72;
	st.global.f32 	[%rd189], %f73;
$L__BB27_61:
	ret;

}
	// .globl	mul_mat_q40_32_8_false
.visible .entry mul_mat_q40_32_8_false(
	.param .u64 .ptr .align 1 mul_mat_q40_32_8_false_param_0,
	.param .u64 .ptr .align 1 mul_mat_q40_32_8_false_param_1,
	.param .u64 .ptr .align 1 mul_mat_q40_32_8_false_param_2,
	.param .u64 .ptr .align 1 mul_mat_q40_32_8_false_param_3,
	.param .u64 .ptr .align 1 mul_mat_q40_32_8_false_param_4,
	.param .u64 .ptr .align 1 mul_mat_q40_32_8_false_param_5,
	.param .u32 mul_mat_q40_32_8_false_param_6,
	.param .u32 mul_mat_q40_32_8_false_param_7,
	.param .u32 mul_mat_q40_32_8_false_param_8,
	.param .u32 mul_mat_q40_32_8_false_param_9,
	.param .u32 mul_mat_q40_32_8_false_param_10,
	.param .u32 mul_mat_q40_32_8_false_param_11,
	.param .u32 mul_mat_q40_32_8_false_param_12,
	.param .u32 mul_mat_q40_32_8_false_param_13,
	.param .u32 mul_mat_q40_32_8_false_param_14,
	.param .u32 mul_mat_q40_32_8_false_param_15,
	.param .u32 mul_mat_q40_32_8_false_param_16
)
.maxntid 256
.minnctapersm 1
{
	.reg .pred 	%p<51>;
	.reg .b16 	%rs<73>;
	.reg .b32 	%r<2460>;
	.reg .b32 	%f<1069>;
	.reg .b64 	%rd<518>;

	ld.param.u64 	%rd146, [mul_mat_q40_32_8_false_param_0];
	ld.param.u64 	%rd147, [mul_mat_q40_32_8_false_param_1];
	ld.param.u64 	%rd144, [mul_mat_q40_32_8_false_param_2];
	ld.param.u64 	%rd148, [mul_mat_q40_32_8_false_param_3];
	ld.param.u64 	%rd149, [mul_mat_q40_32_8_false_param_4];
	ld.param.u64 	%rd145, [mul_mat_q40_32_8_false_param_5];
	ld.param.u32 	%r68, [mul_mat_q40_32_8_false_param_6];
	ld.param.u32 	%r78, [mul_mat_q40_32_8_false_param_7];
	ld.param.u32 	%r69, [mul_mat_q40_32_8_false_param_8];
	ld.param.u32 	%r70, [mul_mat_q40_32_8_false_param_9];
	ld.param.u32 	%r71, [mul_mat_q40_32_8_false_param_10];
	ld.param.u32 	%r72, [mul_mat_q40_32_8_false_param_11];
	ld.param.u32 	%r73, [mul_mat_q40_32_8_false_param_12];
	ld.param.u32 	%r74, [mul_mat_q40_32_8_false_param_13];
	ld.param.u32 	%r75, [mul_mat_q40_32_8_false_param_14];
	ld.param.u32 	%r76, [mul_mat_q40_32_8_false_param_15];
	ld.param.u32 	%r77, [mul_mat_q40_32_8_false_param_16];
	cvta.to.global.u64 	%rd1, %rd149;
	cvta.to.global.u64 	%rd2, %rd146;
	cvta.to.global.u64 	%rd3, %rd147;
	cvta.to.global.u64 	%rd4, %rd148;
	add.s32 	%r79, %r69, 31;
	shr.s32 	%r80, %r79, 31;
	shr.u32 	%r81, %r80, 27;
	add.s32 	%r82, %r79, %r81;
	shr.s32 	%r1, %r82, 5;
	add.s32 	%r2, %r78, 127;
	mov.u32 	%r3, %tid.y;
	shl.b32 	%r83, %r3, 5;
	mov.u32 	%r4, %tid.x;
	add.s32 	%r5, %r83, %r4;
	setp.gt.u32 	%p4, %r5, 31;
	shl.b32 	%r84, %r5, 2;
	mov.u32 	%r85, ids_dst_shared;
	add.s32 	%r6, %r85, %r84;
	@%p4 bra 	$L__BB28_2;
	st.shared.u32 	[%r6], %r5;
$L__BB28_2:
	bar.sync 	0;
	shr.s32 	%r86, %r68, 31;
	shr.u32 	%r87, %r86, 27;
	add.s32 	%r88, %r68, %r87;
	shr.s32 	%r89, %r88, 5;
	cvt.s64.s32 	%rd5, %r89;
	mov.u32 	%r7, %ctaid.x;
	cvt.u64.u32 	%rd150, %r7;
	cvt.s64.s32 	%rd6, %r74;
	cvt.s64.s32 	%rd7, %r1;
	shr.s32 	%r90, %r2, 31;
	shr.u32 	%r91, %r90, 25;
	add.s32 	%r92, %r2, %r91;
	shr.s32 	%r93, %r92, 7;
	cvt.s64.s32 	%rd8, %r93;
	mul.lo.s64 	%rd151, %rd5, %rd150;
	mul.lo.s64 	%rd152, %rd151, %rd8;
	mul.lo.s64 	%rd153, %rd152, %rd7;
	mul.lo.s64 	%rd9, %rd153, %rd6;
	mov.u32 	%r94, %nctaid.x;
	cvt.u64.u32 	%rd10, %r94;
	and.b64  	%rd154, %rd9, -4294967296;
	setp.ne.s64 	%p5, %rd154, 0;
	@%p5 bra 	$L__BB28_4;
	cvt.u32.u64 	%r95, %rd10;
	cvt.u32.u64 	%r96, %rd9;
	div.u32 	%r97, %r96, %r95;
	cvt.u64.u32 	%rd501, %r97;
	bra.uni 	$L__BB28_5;
$L__BB28_4:
	div.s64 	%rd501, %rd9, %rd10;
$L__BB28_5:
	add.s32 	%r98, %r7, 1;
	cvt.u64.u32 	%rd155, %r98;
	mul.lo.s64 	%rd156, %rd5, %rd155;
	mul.lo.s64 	%rd157, %rd156, %rd8;
	mul.lo.s64 	%rd158, %rd157, %rd7;
	mul.lo.s64 	%rd14, %rd158, %rd6;
	and.b64  	%rd159, %rd14, -4294967296;
	setp.ne.s64 	%p6, %rd159, 0;
	@%p6 bra 	$L__BB28_7;
	cvt.u32.u64 	%r99, %rd10;
	cvt.u32.u64 	%r100, %rd14;
	div.u32 	%r101, %r100, %r99;
	cvt.u64.u32 	%rd502, %r101;
	bra.uni 	$L__BB28_8;
$L__BB28_7:
	div.s64 	%rd502, %rd14, %rd10;
$L__BB28_8:
	or.b64  	%rd160, %rd501, %rd5;
	and.b64  	%rd161, %rd160, -4294967296;
	setp.ne.s64 	%p7, %rd161, 0;
	@%p7 bra 	$L__BB28_10;
	cvt.u32.u64 	%r102, %rd5;
	cvt.u32.u64 	%r103, %rd501;
	rem.u32 	%r104, %r103, %r102;
	cvt.u64.u32 	%rd503, %r104;
	bra.uni 	$L__BB28_11;
$L__BB28_10:
	rem.s64 	%rd503, %rd501, %rd5;
$L__BB28_11:
	cvt.u32.u64 	%r105, %rd503;
	shr.s32 	%r106, %r105, 31;
	shr.u32 	%r107, %r106, 29;
	add.s32 	%r108, %r105, %r107;
	and.b32  	%r109, %r108, -8;
	sub.s32 	%r110, %r105, %r109;
	cvt.s64.s32 	%rd162, %r110;
	sub.s64 	%rd506, %rd501, %rd162;
	or.b64  	%rd163, %rd502, %rd5;
	and.b64  	%rd164, %rd163, -4294967296;
	setp.ne.s64 	%p8, %rd164, 0;
	@%p8 bra 	$L__BB28_13;
	cvt.u32.u64 	%r111, %rd5;
	cvt.u32.u64 	%r112, %rd502;
	rem.u32 	%r113, %r112, %r111;
	cvt.u64.u32 	%rd504, %r113;
	bra.uni 	$L__BB28_14;
$L__BB28_13:
	rem.s64 	%rd504, %rd502, %rd5;
$L__BB28_14:
	cvt.u32.u64 	%r114, %rd504;
	shr.s32 	%r115, %r114, 31;
	shr.u32 	%r116, %r115, 29;
	add.s32 	%r117, %r114, %r116;
	and.b32  	%r118, %r117, -8;
	sub.s32 	%r119, %r114, %r118;
	cvt.s64.s32 	%rd165, %r119;
	sub.s64 	%rd25, %rd502, %rd165;
	or.b64  	%rd166, %rd506, %rd5;
	and.b64  	%rd167, %rd166, -4294967296;
	setp.ne.s64 	%p9, %rd167, 0;
	@%p9 bra 	$L__BB28_16;
	cvt.u32.u64 	%r120, %rd5;
	cvt.u32.u64 	%r121, %rd506;
	rem.u32 	%r122, %r121, %r120;
	cvt.u64.u32 	%rd505, %r122;
	bra.uni 	$L__BB28_17;
$L__BB28_16:
	rem.s64 	%rd505, %rd506, %rd5;
$L__BB28_17:
	cvt.u32.u64 	%r123, %rd5;
	cvt.u32.u64 	%r2447, %rd505;
	sub.s64 	%rd169, %rd505, %rd506;
	add.s64 	%rd170, %rd169, %rd25;
	min.s64 	%rd171, %rd5, %rd170;
	cvt.u32.u64 	%r2455, %rd171;
	setp.lt.s64 	%p50, %rd506, %rd25;
	setp.ge.s64 	%p10, %rd506, %rd25;
	setp.ne.s32 	%p11, %r123, %r2455;
	mov.u32 	%r125, data_mul_mat_q;
	add.s32 	%r126, %r125, %r84;
	add.s32 	%r10, %r126, 128;
	or.pred  	%p12, %p10, %p11;
	@%p12 bra 	$L__BB28_77;
	mul.lo.s32 	%r127, %r74, %r1;
	cvt.s64.s32 	%rd172, %r127;
	mul.lo.s64 	%rd29, %rd172, %rd5;
	cvt.u64.u32 	%rd173, %r127;
	mul.lo.s64 	%rd30, %rd173, %rd5;
	mul.lo.s64 	%rd31, %rd7, %rd5;
	cvt.u64.u32 	%rd174, %r1;
	mul.lo.s64 	%rd32, %rd174, %rd5;
	shr.u32 	%r128, %r4, 2;
	and.b32  	%r129, %r4, 3;
	cvt.u64.u32 	%rd175, %r128;
	shl.b32 	%r130, %r128, 3;
	or.b32  	%r131, %r130, %r129;
	and.b32  	%r132, %r4, 7;
	shl.b32 	%r133, %r3, 2;
	shr.u32 	%r134, %r4, 3;
	add.s32 	%r135, %r134, %r133;
	cvt.u64.u32 	%rd176, %r132;
	cvt.s64.s32 	%rd33, %r71;
	shl.b32 	%r136, %r3, 4;
	and.b32  	%r137, %r4, 15;
	and.b32  	%r138, %r128, 252;
	mad.lo.s32 	%r139, %r3, 1216, %r138;
	mad.lo.s32 	%r140, %r137, 76, %r139;
	add.s32 	%r11, %r128, %r136;
	shl.b32 	%r141, %r4, 1;
	and.b32  	%r12, %r141, 6;
	mul.lo.s32 	%r142, %r3, %r70;
	cvt.s64.s32 	%rd177, %r142;
	mad.lo.s32 	%r143, %r3, 76, %r131;
	shl.b32 	%r144, %r143, 2;
	add.s32 	%r146, %r125, %r144;
	add.s32 	%r13, %r146, 5248;
	shl.b32 	%r147, %r70, 3;
	add.s32 	%r148, %r142, %r147;
	cvt.s64.s32 	%rd178, %r148;
	shl.b32 	%r149, %r70, 4;
	add.s32 	%r150, %r149, %r142;
	cvt.s64.s32 	%rd179, %r150;
	add.s32 	%r151, %r150, %r147;
	cvt.s64.s32 	%rd180, %r151;
	shl.b32 	%r152, %r70, 5;
	add.s32 	%r153, %r152, %r142;
	cvt.s64.s32 	%rd181, %r153;
	add.s32 	%r154, %r153, %r147;
	cvt.s64.s32 	%rd182, %r154;
	add.s32 	%r155, %r149, %r153;
	cvt.s64.s32 	%rd183, %r155;
	add.s32 	%r156, %r155, %r147;
	cvt.s64.s32 	%rd184, %r156;
	shl.b32 	%r157, %r70, 6;
	add.s32 	%r158, %r157, %r142;
	cvt.s64.s32 	%rd185, %r158;
	add.s32 	%r159, %r158, %r147;
	cvt.s64.s32 	%rd186, %r159;
	add.s32 	%r160, %r149, %r158;
	cvt.s64.s32 	%rd187, %r160;
	add.s32 	%r161, %r160, %r147;
	cvt.s64.s32 	%rd188, %r161;
	add.s32 	%r162, %r152, %r158;
	cvt.s64.s32 	%rd189, %r162;
	add.s32 	%r163, %r162, %r147;
	cvt.s64.s32 	%rd190, %r163;
	add.s32 	%r164, %r149, %r162;
	cvt.s64.s32 	%rd191, %r164;
	add.s32 	%r165, %r164, %r147;
	cvt.s64.s32 	%rd192, %r165;
	mul.lo.s32 	%r166, %r135, %r70;
	cvt.s64.s32 	%rd193, %r166;
	mad.lo.s32 	%r167, %r135, 76, %r132;
	shl.b32 	%r168, %r167, 2;
	add.s32 	%r169, %r125, 5504;
	add.s32 	%r14, %r169, %r168;
	add.s32 	%r170, %r166, %r152;
	cvt.s64.s32 	%rd194, %r170;
	add.s32 	%r171, %r157, %r166;
	cvt.s64.s32 	%rd195, %r171;
	add.s32 	%r172, %r171, %r152;
	cvt.s64.s32 	%rd196, %r172;
	cvt.u64.u32 	%rd34, %r5;
	mul.wide.u32 	%rd197, %r140, 4;
	cvt.u64.u32 	%rd198, %r125;
	cvta.shared.u64 	%rd199, %rd198;
	add.s64 	%rd200, %rd199, %rd197;
	add.s64 	%rd35, %rd200, 5248;
	add.s64 	%rd36, %rd200, 5280;
	add.s64 	%rd37, %rd200, 5312;
	add.s64 	%rd38, %rd200, 5344;
	mad.lo.s32 	%r15, %r11, 304, %r169;
	mad.lo.s32 	%r173, %r128, 28, %r131;
	shl.b32 	%r174, %r173, 2;
	add.s32 	%r175, %r125, %r174;
	add.s32 	%r16, %r175, 144;
	mad.lo.s32 	%r176, %r129, 288, %r125;
	add.s32 	%r17, %r176, 128;
	add.s64 	%rd39, %rd200, 5376;
	add.s64 	%rd40, %rd200, 5408;
	add.s64 	%rd41, %rd200, 5440;
	add.s64 	%rd42, %rd200, 5472;
	shl.b32 	%r177, %r4, 3;
	and.b32  	%r178, %r177, 24;
	add.s32 	%r18, %r85, %r178;
	or.b32  	%r19, %r12, 8;
	or.b32  	%r20, %r12, 9;
	or.b32  	%r21, %r12, 16;
	or.b32  	%r22, %r12, 17;
	or.b32  	%r23, %r12, 24;
	or.b32  	%r24, %r12, 25;
	add.s64 	%rd43, %rd196, %rd176;
	add.s64 	%rd44, %rd195, %rd176;
	add.s64 	%rd45, %rd194, %rd176;
	add.s64 	%rd46, %rd193, %rd176;
	mul.wide.u32 	%rd201, %r129, 4;
	add.s64 	%rd202, %rd201, %rd2;
	add.s64 	%rd47, %rd202, 4;
	add.s64 	%rd48, %rd175, %rd177;
	add.s64 	%rd49, %rd175, %rd192;
	add.s64 	%rd50, %rd175, %rd178;
	add.s64 	%rd51, %rd175, %rd191;
	add.s64 	%rd52, %rd175, %rd179;
	add.s64 	%rd53, %rd175, %rd190;
	add.s64 	%rd54, %rd175, %rd180;
	add.s64 	%rd55, %rd175, %rd189;
	add.s64 	%rd56, %rd175, %rd181;
	add.s64 	%rd57, %rd175, %rd188;
	add.s64 	%rd58, %rd175, %rd182;
	add.s64 	%rd59, %rd175, %rd187;
	add.s64 	%rd60, %rd175, %rd183;
	add.s64 	%rd61, %rd175, %rd186;
	add.s64 	%rd62, %rd175, %rd184;
	add.s64 	%rd63, %rd175, %rd185;
	cvta.to.global.u64 	%rd64, %rd144;
$L__BB28_19:
	cvt.s64.s32 	%rd66, %rd506;
	or.b64  	%rd203, %rd66, %rd29;
	and.b64  	%rd204, %rd203, -4294967296;
	setp.ne.s64 	%p13, %rd204, 0;
	@%p13 bra 	$L__BB28_21;
	cvt.u32.u64 	%r180, %rd29;
	cvt.u32.u64 	%r181, %rd66;
	div.u32 	%r182, %r181, %r180;
	cvt.u64.u32 	%rd507, %r182;
	bra.uni 	$L__BB28_22;
$L__BB28_21:
	div.s64 	%rd507, %rd66, %rd29;
$L__BB28_22:
	cvt.u32.u64 	%r26, %rd507;
	mul.lo.s64 	%rd205, %rd30, %rd507;
	sub.s64 	%rd70, %rd506, %rd205;
	cvt.s64.s32 	%rd71, %rd70;
	or.b64  	%rd206, %rd71, %rd31;
	and.b64  	%rd207, %rd206, -4294967296;
	setp.ne.s64 	%p14, %rd207, 0;
	@%p14 bra 	$L__BB28_24;
	cvt.u32.u64 	%r183, %rd31;
	cvt.u32.u64 	%r184, %rd71;
	div.u32 	%r185, %r184, %r183;
	cvt.u64.u32 	%rd508, %r185;
	bra.uni 	$L__BB28_25;
$L__BB28_24:
	div.s64 	%rd508, %rd71, %rd31;
$L__BB28_25:
	cvt.u32.u64 	%r27, %rd508;
	mul.lo.s64 	%rd208, %rd32, %rd508;
	sub.s64 	%rd209, %rd70, %rd208;
	cvt.s64.s32 	%rd75, %rd209;
	or.b64  	%rd210, %rd75, %rd5;
	and.b64  	%rd211, %rd210, -4294967296;
	setp.ne.s64 	%p15, %rd211, 0;
	@%p15 bra 	$L__BB28_27;
	cvt.u32.u64 	%r187, %rd75;
	div.u32 	%r188, %r187, %r123;
	cvt.u64.u32 	%rd509, %r188;
	bra.uni 	$L__BB28_28;
$L__BB28_27:
	div.s64 	%rd509, %rd75, %rd5;
$L__BB28_28:
	setp.eq.s64 	%p16, %rd144, 0;
	cvt.u32.u64 	%r190, %rd509;
	mul.lo.s32 	%r2450, %r76, %r27;
	mul.lo.s32 	%r191, %r77, %r27;
	shl.b32 	%r29, %r190, 5;
	mad.lo.s32 	%r2451, %r29, %r72, %r191;
	mov.b32 	%r2448, 0;
	mov.u32 	%r2449, %r69;
	@%p16 bra 	$L__BB28_37;
	shl.b64 	%rd212, %rd508, 32;
	shr.s64 	%rd213, %rd212, 30;
	add.s64 	%rd214, %rd4, %rd213;
	ld.global.nc.u32 	%r2448, [%rd214];
	add.s64 	%rd215, %rd212, 4294967296;
	shr.s64 	%rd216, %rd215, 30;
	add.s64 	%rd217, %rd4, %rd216;
	ld.global.nc.u32 	%r192, [%rd217];
	sub.s32 	%r2449, %r192, %r2448;
	setp.lt.s32 	%p17, %r29, %r2449;
	@%p17 bra 	$L__BB28_34;
	add.s64 	%rd79, %rd506, %rd5;
	or.b64  	%rd218, %rd79, %rd5;
	and.b64  	%rd219, %rd218, -4294967296;
	setp.ne.s64 	%p18, %rd219, 0;
	@%p18 bra 	$L__BB28_32;
	cvt.u32.u64 	%r194, %rd79;
	rem.u32 	%r195, %r194, %r123;
	cvt.u64.u32 	%rd510, %r195;
	bra.uni 	$L__BB28_33;
$L__BB28_32:
	rem.s64 	%rd510, %rd79, %rd5;
$L__BB28_33:
	sub.s64 	%rd506, %rd79, %rd510;
	sub.s64 	%rd220, %rd25, %rd506;
	min.s64 	%rd513, %rd5, %rd220;
	bra.uni 	$L__BB28_76;
$L__BB28_34:
	setp.gt.u32 	%p19, %r5, 31;
	bar.sync 	0;
	@%p19 bra 	$L__BB28_36;
	add.s32 	%r196, %r29, %r5;
	add.s32 	%r197, %r196, %r2448;
	mul.wide.s32 	%rd221, %r197, 4;
	add.s64 	%rd222, %rd64, %rd221;
	ld.global.nc.u32 	%r198, [%rd222];
	st.shared.u32 	[%r6], %r198;
$L__BB28_36:
	bar.sync 	0;
	mov.b32 	%r2450, 0;
	mov.u32 	%r2451, %r2450;
$L__BB28_37:
	add.s32 	%r201, %r2448, %r29;
	mad.lo.s32 	%r202, %r201, 36, %r2450;
	shl.b32 	%r203, %r26, 7;
	add.s32 	%r204, %r2451, %r203;
	not.b32 	%r205, %r29;
	add.s32 	%r37, %r2449, %r205;
	div.s32 	%r206, %r27, %r73;
	mul.lo.s32 	%r38, %r206, %r75;
	mul.lo.s32 	%r39, %r203, %r70;
	cvt.s64.s32 	%rd85, %r202;
	cvt.s64.s32 	%rd86, %r204;
	setp.ge.s32 	%p20, %r2447, %r123;
	mov.f32 	%f1021, 0f00000000;
	mov.f32 	%f1022, %f1021;
	mov.f32 	%f1023, %f1021;
	mov.f32 	%f1024, %f1021;
	mov.f32 	%f1025, %f1021;
	mov.f32 	%f1026, %f1021;
	mov.f32 	%f1027, %f1021;
	mov.f32 	%f1028, %f1021;
	mov.f32 	%f1029, %f1021;
	mov.f32 	%f1030, %f1021;
	mov.f32 	%f1031, %f1021;
	mov.f32 	%f1032, %f1021;
	mov.f32 	%f1033, %f1021;
	mov.f32 	%f1034, %f1021;
	mov.f32 	%f1035, %f1021;
	mov.f32 	%f1036, %f1021;
	@%p20 bra 	$L__BB28_40;
	add.s32 	%r207, %r2447, %r39;
	add.s32 	%r2452, %r207, %r38;
	shl.b64 	%rd223, %rd85, 2;
	add.s64 	%rd87, %rd3, %rd223;
	mov.f32 	%f1021, 0f00000000;
$L__BB28_39:
	cvt.s64.s32 	%rd232, %r2447;
	mul.lo.s64 	%rd233, %rd232, %rd33;
	cvt.s64.s32 	%rd234, %r2452;
	add.s64 	%rd235, %rd43, %rd234;
	mad.lo.s64 	%rd236, %rd235, 18, %rd2;
	add.s64 	%rd237, %rd44, %rd234;
	mad.lo.s64 	%rd238, %rd237, 18, %rd2;
	add.s64 	%rd239, %rd45, %rd234;
	mad.lo.s64 	%rd240, %rd239, 18, %rd2;
	add.s64 	%rd241, %rd46, %rd234;
	mad.lo.s64 	%rd242, %rd241, 18, %rd2;
	add.s64 	%rd243, %rd48, %rd234;
	mad.lo.s64 	%rd244, %rd243, 18, %rd47;
	add.s64 	%rd245, %rd49, %rd234;
	mad.lo.s64 	%rd246, %rd245, 18, %rd47;
	add.s64 	%rd247, %rd50, %rd234;
	mad.lo.s64 	%rd248, %rd247, 18, %rd47;
	add.s64 	%rd249, %rd51, %rd234;
	mad.lo.s64 	%rd250, %rd249, 18, %rd47;
	add.s64 	%rd251, %rd52, %rd234;
	mad.lo.s64 	%rd252, %rd251, 18, %rd47;
	add.s64 	%rd253, %rd53, %rd234;
	mad.lo.s64 	%rd254, %rd253, 18, %rd47;
	add.s64 	%rd255, %rd54, %rd234;
	mad.lo.s64 	%rd256, %rd255, 18, %rd47;
	add.s64 	%rd257, %rd55, %rd234;
	mad.lo.s64 	%rd258, %rd257, 18, %rd47;
	add.s64 	%rd259, %rd56, %rd234;
	mad.lo.s64 	%rd260, %rd259, 18, %rd47;
	add.s64 	%rd261, %rd57, %rd234;
	mad.lo.s64 	%rd262, %rd261, 18, %rd47;
	add.s64 	%rd263, %rd58, %rd234;
	mad.lo.s64 	%rd264, %rd263, 18, %rd47;
	add.s64 	%rd265, %rd59, %rd234;
	mad.lo.s64 	%rd266, %rd265, 18, %rd47;
	add.s64 	%rd267, %rd60, %rd234;
	mad.lo.s64 	%rd268, %rd267, 18, %rd47;
	add.s64 	%rd269, %rd61, %rd234;
	mad.lo.s64 	%rd270, %rd269, 18, %rd47;
	add.s64 	%rd271, %rd62, %rd234;
	mad.lo.s64 	%rd272, %rd271, 18, %rd47;
	add.s64 	%rd273, %rd63, %rd234;
	mad.lo.s64 	%rd274, %rd273, 18, %rd47;
	ld.global.nc.u16 	%rs5, [%rd244+-2];
	cvt.u32.u16 	%r881, %rs5;
	ld.global.nc.u16 	%rs6, [%rd244];
	cvt.u32.u16 	%r882, %rs6;
	shl.b32 	%r883, %r882, 16;
	or.b32  	%r884, %r883, %r881;
	and.b32  	%r210, %r884, 252645135;
	add.s32 	%r885, %r210, 2021161080;
	xor.b32  	%r886, %r885, -2139062144;
	xor.b32  	%r887, %r210, 134744072;
	xor.b32  	%r888, %r885, %r884;
	and.b32  	%r208, %r888, %r887;
	// begin inline asm
	prmt.b32 %r208, %r208, 0, 0xba98;
	// end inline asm
	// begin inline asm
	prmt.b32 %r210, %r210, 0, 0xba98;
	// end inline asm
	xor.b32  	%r889, %r210, 2139062143;
	not.b32 	%r890, %r208;
	and.b32  	%r891, %r886, %r890;
	and.b32  	%r892, %r889, %r208;
	or.b32  	%r893, %r891, %r892;
	st.shared.u32 	[%r13], %r893;
	shr.u32 	%r894, %r884, 4;
	and.b32  	%r214, %r894, 252645135;
	add.s32 	%r895, %r214, 2021161080;
	xor.b32  	%r896, %r895, -2139062144;
	xor.b32  	%r897, %r214, 134744072;
	xor.b32  	%r898, %r895, %r894;
	and.b32  	%r212, %r898, %r897;
	// begin inline asm
	prmt.b32 %r212, %r212, 0, 0xba98;
	// end inline asm
	// begin inline asm
	prmt.b32 %r214, %r214, 0, 0xba98;
	// end inline asm
	xor.b32  	%r899, %r214, 2139062143;
	not.b32 	%r900, %r212;
	and.b32  	%r901, %r896, %r900;
	and.b32  	%r902, %r899, %r212;
	or.b32  	%r903, %r901, %r902;
	st.shared.u32 	[%r13+16], %r903;
	ld.global.nc.u16 	%rs7, [%rd248+-2];
	cvt.u32.u16 	%r904, %rs7;
	ld.global.nc.u16 	%rs8, [%rd248];
	cvt.u32.u16 	%r905, %rs8;
	shl.b32 	%r906, %r905, 16;
	or.b32  	%r907, %r906, %r904;
	and.b32  	%r218, %r907, 252645135;
	add.s32 	%r908, %r218, 2021161080;
	xor.b32  	%r909, %r908, -2139062144;
	xor.b32  	%r910, %r218, 134744072;
	xor.b32  	%r911, %r908, %r907;
	and.b32  	%r216, %r911, %r910;
	// begin inline asm
	prmt.b32 %r216, %r216, 0, 0xba98;
	// end inline asm
	// begin inline asm
	prmt.b32 %r218, %r218, 0, 0xba98;
	// end inline asm
	xor.b32  	%r912, %r218, 2139062143;
	not.b32 	%r913, %r216;
	and.b32  	%r914, %r909, %r913;
	and.b32  	%r915, %r912, %r216;
	or.b32  	%r916, %r914, %r915;
	st.shared.u32 	[%r13+2432], %r916;
	shr.u32 	%r917, %r907, 4;
	and.b32  	%r222, %r917, 252645135;
	add.s32 	%r918, %r222, 2021161080;
	xor.b32  	%r919, %r918, -2139062144;
	xor.b32  	%r920, %r222, 134744072;
	xor.b32  	%r921, %r918, %r917;
	and.b32  	%r220, %r921, %r920;
	// begin inline asm
	prmt.b32 %r220, %r220, 0, 0xba98;
	// end inline asm
	// begin inline asm
	prmt.b32 %r222, %r222, 0, 0xba98;
	// end inline asm
	xor.b32  	%r922, %r222, 2139062143;
	not.b32 	%r923, %r220;
	and.b32  	%r924, %r919, %r923;
	and.b32  	%r925, %r922, %r220;
	or.b32  	%r926, %r924, %r925;
	st.shared.u32 	[%r13+2448], %r926;
	ld.global.nc.u16 	%rs9, [%rd252+-2];
	cvt.u32.u16 	%r927, %rs9;
	ld.global.nc.u16 	%rs10, [%rd252];
	cvt.u32.u16 	%r928, %rs10;
	shl.b32 	%r929, %r928, 16;
	or.b32  	%r930, %r929, %r927;
	and.b32  	%r226, %r930, 252645135;
	add.s32 	%r931, %r226, 2021161080;
	xor.b32  	%r932, %r931, -2139062144;
	xor.b32  	%r933, %r226, 134744072;
	xor.b32  	%r934, %r931, %r930;
	and.b32  	%r224, %r934, %r933;
	// begin inline asm
	prmt.b32 %r224, %r224, 0, 0xba98;
	// end inline asm
	// begin inline asm
	prmt.b32 %r226, %r226, 0, 0xba98;
	// end inline asm
	xor.b32  	%r935, %r226, 2139062143;
	not.b32 	%r936, %r224;
	and.b32  	%r937, %r932, %r936;
	and.b32  	%r938, %r935, %r224;
	or.b32  	%r939, %r937, %r938;
	st.shared.u32 	[%r13+4864], %r939;
	shr.u32 	%r940, %r930, 4;
	and.b32  	%r230, %r940, 252645135;
	add.s32 	%r941, %r230, 2021161080;
	xor.b32  	%r942, %r941, -2139062144;
	xor.b32  	%r943, %r230, 134744072;
	xor.b32  	%r944, %r941, %r940;
	and.b32  	%r228, %r944, %r943;
	// begin inline asm
	prmt.b32 %r228, %r228, 0, 0xba98;
	// end inline asm
	// begin inline asm
	prmt.b32 %r230, %r230, 0, 0xba98;
	// end inline asm
	xor.b32  	%r945, %r230, 2139062143;
	not.b32 	%r946, %r228;
	and.b32  	%r947, %r942, %r946;
	and.b32  	%r948, %r945, %r228;
	or.b32  	%r949, %r947, %r948;
	st.shared.u32 	[%r13+4880], %r949;
	ld.global.nc.u16 	%rs11, [%rd256+-2];
	cvt.u32.u16 	%r950, %rs11;
	ld.global.nc.u16 	%rs12, [%rd256];
	cvt.u32.u16 	%r951, %rs12;
	shl.b32 	%r952, %r951, 16;
	or.b32  	%r953, %r952, %r950;
	and.b32  	%r234, %r953, 252645135;
	add.s32 	%r954, %r234, 2021161080;
	xor.b32  	%r955, %r954, -2139062144;
	xor.b32  	%r956, %r234, 134744072;
	xor.b32  	%r957, %r954, %r953;
	and.b32  	%r232, %r957, %r956;
	// begin inline asm
	prmt.b32 %r232, %r232, 0, 0xba98;
	// end inline asm
	// begin inline asm
	prmt.b32 %r234, %r234, 0, 0xba98;
	// end inline asm
	xor.b32  	%r958, %r234, 2139062143;
	not.b32 	%r959, %r232;
	and.b32  	%r960, %r955, %r959;
	and.b32  	%r961, %r958, %r232;
	or.b32  	%r962, %r960, %r961;
	st.shared.u32 	[%r13+7296], %r962;
	shr.u32 	%r963, %r953, 4;
	and.b32  	%r238, %r963, 252645135;
	add.s32 	%r964, %r238, 2021161080;
	xor.b32  	%r965, %r964, -2139062144;
	xor.b32  	%r966, %r238, 134744072;
	xor.b32  	%r967, %r964, %r963;
	and.b32  	%r236, %r967, %r966;
	// begin inline asm
	prmt.b32 %r236, %r236, 0, 0xba98;
	// end inline asm
	// begin inline asm
	prmt.b32 %r238, %r238, 0, 0xba98;
	// end inline asm
	xor.b32  	%r968, %r238, 2139062143;
	not.b32 	%r969, %r236;
	and.b32  	%r970, %r965, %r969;
	and.b32  	%r971, %r968, %r236;
	or.b32  	%r972, %r970, %r971;
	st.shared.u32 	[%r13+7312], %r972;
	ld.global.nc.u16 	%rs13, [%rd260+-2];
	cvt.u32.u16 	%r973, %rs13;
	ld.global.nc.u16 	%rs14, [%rd260];
	cvt.u32.u16 	%r974, %rs14;
	shl.b32 	%r975, %r974, 16;
	or.b32  	%r976, %r975, %r973;
	and.b32  	%r242, %r976, 252645135;
	add.s32 	%r977, %r242, 2021161080;
	xor.b32  	%r978, %r977, -2139062144;
	xor.b32  	%r979, %r242, 134744072;
	xor.b32  	%r980, %r977, %r976;
	and.b32  	%r240, %r980, %r979;
	// begin inline asm
	prmt.b32 %r240, %r240, 0, 0xba98;
	// end inline asm
	// begin inline asm
	prmt.b32 %r242, %r242, 0, 0xba98;
	// end inline asm
	xor.b32  	%r981, %r242, 2139062143;
	not.b32 	%r982, %r240;
	and.b32  	%r983, %r978, %r982;
	and.b32  	%r984, %r981, %r240;
	or.b32  	%r985, %r983, %r984;
	st.shared.u32 	[%r13+9728], %r985;
	shr.u32 	%r986, %r976, 4;
	and.b32  	%r246, %r986, 252645135;
	add.s32 	%r987, %r246, 2021161080;
	xor.b32  	%r988, %r987, -2139062144;
	xor.b32  	%r989, %r246, 134744072;
	xor.b32  	%r990, %r987, %r986;
	and.b32  	%r244, %r990, %r989;
	// begin inline asm
	prmt.b32 %r244, %r244, 0, 0xba98;
	// end inline asm
	// begin inline asm
	prmt.b32 %r246, %r246, 0, 0xba98;
	// end inline asm
	xor.b32  	%r991, %r246, 2139062143;
	not.b32 	%r992, %r244;
	and.b32  	%r993, %r988, %r992;
	and.b32  	%r994, %r991, %r244;
	or.b32  	%r995, %r993, %r994;
	st.shared.u32 	[%r13+9744], %r995;
	ld.global.nc.u16 	%rs15, [%rd264+-2];
	cvt.u32.u16 	%r996, %rs15;
	ld.global.nc.u16 	%rs16, [%rd264];
	cvt.u32.u16 	%r997, %rs16;
	shl.b32 	%r998, %r997, 16;
	or.b32  	%r999, %r998, %r996;
	and.b32  	%r250, %r999, 252645135;
	add.s32 	%r1000, %r250, 2021161080;
	xor.b32  	%r1001, %r1000, -2139062144;
	xor.b32  	%r1002, %r250, 134744072;
	xor.b32  	%r1003, %r1000, %r999;
	and.b32  	%r248, %r1003, %r1002;
	// begin inline asm
	prmt.b32 %r248, %r248, 0, 0xba98;
	// end inline asm
	// begin inline asm
	prmt.b32 %r250, %r250, 0, 0xba98;
	// end inline asm
	xor.b32  	%r1004, %r250, 2139062143;
	not.b32 	%r1005, %r248;
	and.b32  	%r1006, %r1001, %r1005;
	and.b32  	%r1007, %r1004, %r248;
	or.b32  	%r1008, %r1006, %r1007;
	st.shared.u32 	[%r13+12160], %r1008;
	shr.u32 	%r1009, %r999, 4;
	and.b32  	%r254, %r1009, 252645135;
	add.s32 	%r1010, %r254, 2021161080;
	xor.b32  	%r1011, %r1010, -2139062144;
	xor.b32  	%r1012, %r254, 134744072;
	xor.b32  	%r1013, %r1010, %r1009;
	and.b32  	%r252, %r1013, %r1012;
	// begin inline asm
	prmt.b32 %r252, %r252, 0, 0xba98;
	// end inline asm
	// begin inline asm
	prmt.b32 %r254, %r254, 0, 0xba98;
	// end inline asm
	xor.b32  	%r1014, %r254, 2139062143;
	not.b32 	%r1015, %r252;
	and.b32  	%r1016, %r1011, %r1015;
	and.b32  	%r1017, %r1014, %r252;
	or.b32  	%r1018, %r1016, %r1017;
	st.shared.u32 	[%r13+12176], %r1018;
	ld.global.nc.u16 	%rs17, [%rd268+-2];
	cvt.u32.u16 	%r1019, %rs17;
	ld.global.nc.u16 	%rs18, [%rd268];
	cvt.u32.u16 	%r1020, %rs18;
	shl.b32 	%r1021, %r1020, 16;
	or.b32  	%r1022, %r1021, %r1019;
	and.b32  	%r258, %r1022, 252645135;
	add.s32 	%r1023, %r258, 2021161080;
	xor.b32  	%r1024, %r1023, -2139062144;
	xor.b32  	%r1025, %r258, 134744072;
	xor.b32  	%r1026, %r1023, %r1022;
	and.b32  	%r256, %r1026, %r1025;
	// begin inline asm
	prmt.b32 %r256, %r256, 0, 0xba98;
	// end inline asm
	// begin inline asm
	prmt.b32 %r258, %r258, 0, 0xba98;
	// end inline asm
	xor.b32  	%r1027, %r258, 2139062143;
	not.b32 	%r1028, %r256;
	and.b32  	%r1029, %r1024, %r1028;
	and.b32  	%r1030, %r1027, %r256;
	or.b32  	%r1031, %r1029, %r1030;
	st.shared.u32 	[%r13+14592], %r1031;
	shr.u32 	%r1032, %r1022, 4;
	and.b32  	%r262, %r1032, 252645135;
	add.s32 	%r1033, %r262, 2021161080;
	xor.b32  	%r1034, %r1033, -2139062144;
	xor.b32  	%r1035, %r262, 134744072;
	xor.b32  	%r1036, %r1033, %r1032;
	and.b32  	%r260, %r1036, %r1035;
	// begin inline asm
	prmt.b32 %r260, %r260, 0, 0xba98;
	// end inline asm
	// begin inline asm
	prmt.b32 %r262, %r262, 0, 0xba98;
	// end inline asm
	xor.b32  	%r1037, %r262, 2139062143;
	not.b32 	%r1038, %r260;
	and.b32  	%r1039, %r1034, %r1038;
	and.b32  	%r1040, %r1037, %r260;
	or.b32  	%r1041, %r1039, %r1040;
	st.shared.u32 	[%r13+14608], %r1041;
	ld.global.nc.u16 	%rs19, [%rd272+-2];
	cvt.u32.u16 	%r1042, %rs19;
	ld.global.nc.u16 	%rs20, [%rd272];
	cvt.u32.u16 	%r1043, %rs20;
	shl.b32 	%r1044, %r1043, 16;
	or.b32  	%r1045, %r1044, %r1042;
	and.b32  	%r266, %r1045, 252645135;
	add.s32 	%r1046, %r266, 2021161080;
	xor.b32  	%r1047, %r1046, -2139062144;
	xor.b32  	%r1048, %r266, 134744072;
	xor.b32  	%r1049, %r1046, %r1045;
	and.b32  	%r264, %r1049, %r1048;
	// begin inline asm
	prmt.b32 %r264, %r264, 0, 0xba98;
	// end inline asm
	// begin inline asm
	prmt.b32 %r266, %r266, 0, 0xba98;
	// end inline asm
	xor.b32  	%r1050, %r266, 2139062143;
	not.b32 	%r1051, %r264;
	and.b32  	%r1052, %r1047, %r1051;
	and.b32  	%r1053, %r1050, %r264;
	or.b32  	%r1054, %r1052, %r1053;
	st.shared.u32 	[%r13+17024], %r1054;
	shr.u32 	%r1055, %r1045, 4;
	and.b32  	%r270, %r1055, 252645135;
	add.s32 	%r1056, %r270, 2021161080;
	xor.b32  	%r1057, %r1056, -2139062144;
	xor.b32  	%r1058, %r270, 134744072;
	xor.b32  	%r1059, %r1056, %r1055;
	and.b32  	%r268, %r1059, %r1058;
	// begin inline asm
	prmt.b32 %r268, %r268, 0, 0xba98;
	// end inline asm
	// begin inline asm
	prmt.b32 %r270, %r270, 0, 0xba98;
	// end inline asm
	xor.b32  	%r1060, %r270, 2139062143;
	not.b32 	%r1061, %r268;
	and.b32  	%r1062, %r1057, %r1061;
	and.b32  	%r1063, %r1060, %r268;
	or.b32  	%r1064, %r1062, %r1063;
	st.shared.u32 	[%r13+17040], %r1064;
	ld.global.nc.u16 	%rs21, [%rd274+-2];
	cvt.u32.u16 	%r1065, %rs21;
	ld.global.nc.u16 	%rs22, [%rd274];
	cvt.u32.u16 	%r1066, %rs22;
	shl.b32 	%r1067, %r1066, 16;
	or.b32  	%r1068, %r1067, %r1065;
	and.b32  	%r274, %r1068, 252645135;
	add.s32 	%r1069, %r274, 2021161080;
	xor.b32  	%r1070, %r1069, -2139062144;
	xor.b32  	%r1071, %r274, 134744072;
	xor.b32  	%r1072, %r1069, %r1068;
	and.b32  	%r272, %r1072, %r1071;
	// begin inline asm
	prmt.b32 %r272, %r272, 0, 0xba98;
	// end inline asm
	// begin inline asm
	prmt.b32 %r274, %r274, 0, 0xba98;
	// end inline asm
	xor.b32  	%r1073, %r274, 2139062143;
	not.b32 	%r1074, %r272;
	and.b32  	%r1075, %r1070, %r1074;
	and.b32  	%r1076, %r1073, %r272;
	or.b32  	%r1077, %r1075, %r1076;
	st.shared.u32 	[%r13+19456], %r1077;
	shr.u32 	%r1078, %r1068, 4;
	and.b32  	%r278, %r1078, 252645135;
	add.s32 	%r1079, %r278, 2021161080;
	xor.b32  	%r1080, %r1079, -2139062144;
	xor.b32  	%r1081, %r278, 134744072;
	xor.b32  	%r1082, %r1079, %r1078;
	and.b32  	%r276, %r1082, %r1081;
	// begin inline asm
	prmt.b32 %r276, %r276, 0, 0xba98;
	// end inline asm
	// begin inline asm
	prmt.b32 %r278, %r278, 0, 0xba98;
	// end inline asm
	xor.b32  	%r1083, %r278, 2139062143;
	not.b32 	%r1084, %r276;
	and.b32  	%r1085, %r1080, %r1084;
	and.b32  	%r1086, %r1083, %r276;
	or.b32  	%r1087, %r1085, %r1086;
	st.shared.u32 	[%r13+19472], %r1087;
	ld.global.nc.u16 	%rs23, [%rd270+-2];
	cvt.u32.u16 	%r1088, %rs23;
	ld.global.nc.u16 	%rs24, [%rd270];
	cvt.u32.u16 	%r1089, %rs24;
	shl.b32 	%r1090, %r1089, 16;
	or.b32  	%r1091, %r1090, %r1088;
	and.b32  	%r282, %r1091, 252645135;
	add.s32 	%r1092, %r282, 2021161080;
	xor.b32  	%r1093, %r1092, -2139062144;
	xor.b32  	%r1094, %r282, 134744072;
	xor.b32  	%r1095, %r1092, %r1091;
	and.b32  	%r280, %r1095, %r1094;
	// begin inline asm
	prmt.b32 %r280, %r280, 0, 0xba98;
	// end inline asm
	// begin inline asm
	prmt.b32 %r282, %r282, 0, 0xba98;
	// end inline asm
	xor.b32  	%r1096, %r282, 2139062143;
	not.b32 	%r1097, %r280;
	and.b32  	%r1098, %r1093, %r1097;
	and.b32  	%r1099, %r1096, %r280;
	or.b32  	%r1100, %r1098, %r1099;
	st.shared.u32 	[%r13+21888], %r1100;
	shr.u32 	%r1101, %r1091, 4;
	and.b32  	%r286, %r1101, 252645135;
	add.s32 	%r1102, %r286, 2021161080;
	xor.b32  	%r1103, %r1102, -2139062144;
	xor.b32  	%r1104, %r286, 134744072;
	xor.b32  	%r1105, %r1102, %r1101;
	and.b32  	%r284, %r1105, %r1104;
	// begin inline asm
	prmt.b32 %r284, %r284, 0, 0xba98;
	// end inline asm
	// begin inline asm
	prmt.b32 %r286, %r286, 0, 0xba98;
	// end inline asm
	xor.b32  	%r1106, %r286, 2139062143;
	not.b32 	%r1107, %r284;
	and.b32  	%r1108, %r1103, %r1107;
	and.b32  	%r1109, %r1106, %r284;
	or.b32  	%r1110, %r1108, %r1109;
	st.shared.u32 	[%r13+21904], %r1110;
	ld.global.nc.u16 	%rs25, [%rd266+-2];
	cvt.u32.u16 	%r1111, %rs25;
	ld.global.nc.u16 	%rs26, [%rd266];
	cvt.u32.u16 	%r1112, %rs26;
	shl.b32 	%r1113, %r1112, 16;
	or.b32  	%r1114, %r1113, %r1111;
	and.b32  	%r290, %r1114, 252645135;
	add.s32 	%r1115, %r290, 2021161080;
	xor.b32  	%r1116, %r1115, -2139062144;
	xor.b32  	%r1117, %r290, 134744072;
	xor.b32  	%r1118, %r1115, %r1114;
	and.b32  	%r288, %r1118, %r1117;
	// begin inline asm
	prmt.b32 %r288, %r288, 0, 0xba98;
	// end inline asm
	// begin inline asm
	prmt.b32 %r290, %r290, 0, 0xba98;
	// end inline asm
	xor.b32  	%r1119, %r290, 2139062143;
	not.b32 	%r1120, %r288;
	and.b32  	%r1121, %r1116, %r1120;
	and.b32  	%r1122, %r1119, %r288;
	or.b32  	%r1123, %r1121, %r1122;
	st.shared.u32 	[%r13+24320], %r1123;
	shr.u32 	%r1124, %r1114, 4;
	and.b32  	%r294, %r1124, 252645135;
	add.s32 	%r1125, %r294, 2021161080;
	xor.b32  	%r1126, %r1125, -2139062144;
	xor.b32  	%r1127, %r294, 134744072;
	xor.b32  	%r1128, %r1125, %r1124;
	and.b32  	%r292, %r1128, %r1127;
	// begin inline asm
	prmt.b32 %r292, %r292, 0, 0xba98;
	// end inline asm
	// begin inline asm
	prmt.b32 %r294, %r294, 0, 0xba98;
	// end inline asm
	xor.b32  	%r1129, %r294, 2139062143;
	not.b32 	%r1130, %r292;
	and.b32  	%r1131, %r1126, %r1130;
	and.b32  	%r1132, %r1129, %r292;
	or.b32  	%r1133, %r1131, %r1132;
	st.shared.u32 	[%r13+24336], %r1133;
	ld.global.nc.u16 	%rs27, [%rd262+-2];
	cvt.u32.u16 	%r1134, %rs27;
	ld.global.nc.u16 	%rs28, [%rd262];
	cvt.u32.u16 	%r1135, %rs28;
	shl.b32 	%r1136, %r1135, 16;
	or.b32  	%r1137, %r1136, %r1134;
	and.b32  	%r298, %r1137, 252645135;
	add.s32 	%r1138, %r298, 2021161080;
	xor.b32  	%r1139, %r1138, -2139062144;
	xor.b32  	%r1140, %r298, 134744072;
	xor.b32  	%r1141, %r1138, %r1137;
	and.b32  	%r296, %r1141, %r1140;
	// begin inline asm
	prmt.b32 %r296, %r296, 0, 0xba98;
	// end inline asm
	// begin inline asm
	prmt.b32 %r298, %r298, 0, 0xba98;
	// end inline asm
	xor.b32  	%r1142, %r298, 2139062143;
	not.b32 	%r1143, %r296;
	and.b32  	%r1144, %r1139, %r1143;
	and.b32  	%r1145, %r1142, %r296;
	or.b32  	%r1146, %r1144, %r1145;
	st.shared.u32 	[%r13+26752], %r1146;
	shr.u32 	%r1147, %r1137, 4;
	and.b32  	%r302, %r1147, 252645135;
	add.s32 	%r1148, %r302, 2021161080;
	xor.b32  	%r1149, %r1148, -2139062144;
	xor.b32  	%r1150, %r302, 134744072;
	xor.b32  	%r1151, %r1148, %r1147;
	and.b32  	%r300, %r1151, %r1150;
	// begin inline asm
	prmt.b32 %r300, %r300, 0, 0xba98;
	// end inline asm
	// begin inline asm
	prmt.b32 %r302, %r302, 0, 0xba98;
	// end inline asm
	xor.b32  	%r1152, %r302, 2139062143;
	not.b32 	%r1153, %r300;
	and.b32  	%r1154, %r1149, %r1153;
	and.b32  	%r1155, %r1152, %r300;
	or.b32  	%r1156, %r1154, %r1155;
	st.shared.u32 	[%r13+26768], %r1156;
	ld.global.nc.u16 	%rs29, [%rd258+-2];
	cvt.u32.u16 	%r1157, %rs29;
	ld.global.nc.u16 	%rs30, [%rd258];
	cvt.u32.u16 	%r1158, %rs30;
	shl.b32 	%r1159, %r1158, 16;
	or.b32  	%r1160, %r1159, %r1157;
	and.b32  	%r306, %r1160, 252645135;
	add.s32 	%r1161, %r306, 2021161080;
	xor.b32  	%r1162, %r1161, -2139062144;
	xor.b32  	%r1163, %r306, 134744072;
	xor.b32  	%r1164, %r1161, %r1160;
	and.b32  	%r304, %r1164, %r1163;
	// begin inline asm
	prmt.b32 %r304, %r304, 0, 0xba98;
	// end inline asm
	// begin inline asm
	prmt.b32 %r306, %r306, 0, 0xba98;
	// end inline asm
	xor.b32  	%r1165, %r306, 2139062143;
	not.b32 	%r1166, %r304;
	and.b32  	%r1167, %r1162, %r1166;
	and.b32  	%r1168, %r1165, %r304;
	or.b32  	%r1169, %r1167, %r1168;
	st.shared.u32 	[%r13+29184], %r1169;
	shr.u32 	%r1170, %r1160, 4;
	and.b32  	%r310, %r1170, 252645135;
	add.s32 	%r1171, %r310, 2021161080;
	xor.b32  	%r1172, %r1171, -2139062144;
	xor.b32  	%r1173, %r310, 134744072;
	xor.b32  	%r1174, %r1171, %r1170;
	and.b32  	%r308, %r1174, %r1173;
	// begin inline asm
	prmt.b32 %r308, %r308, 0, 0xba98;
	// end inline asm
	// begin inline asm
	prmt.b32 %r310, %r310, 0, 0xba98;
	// end inline asm
	xor.b32  	%r1175, %r310, 2139062143;
	not.b32 	%r1176, %r308;
	and.b32  	%r1177, %r1172, %r1176;
	and.b32  	%r1178, %r1175, %r308;
	or.b32  	%r1179, %r1177, %r1178;
	st.shared.u32 	[%r13+29200], %r1179;
	ld.global.nc.u16 	%rs31, [%rd254+-2];
	cvt.u32.u16 	%r1180, %rs31;
	ld.global.nc.u16 	%rs32, [%rd254];
	cvt.u32.u16 	%r1181, %rs32;
	shl.b32 	%r1182, %r1181, 16;
	or.b32  	%r1183, %r1182, %r1180;
	and.b32  	%r314, %r1183, 252645135;
	add.s32 	%r1184, %r314, 2021161080;
	xor.b32  	%r1185, %r1184, -2139062144;
	xor.b32  	%r1186, %r314, 134744072;
	xor.b32  	%r1187, %r1184, %r1183;
	and.b32  	%r312, %r1187, %r1186;
	// begin inline asm
	prmt.b32 %r312, %r312, 0, 0xba98;
	// end inline asm
	// begin inline asm
	prmt.b32 %r314, %r314, 0, 0xba98;
	// end inline asm
	xor.b32  	%r1188, %r314, 2139062143;
	not.b32 	%r1189, %r312;
	and.b32  	%r1190, %r1185, %r1189;
	and.b32  	%r1191, %r1188, %r312;
	or.b32  	%r1192, %r1190, %r1191;
	st.shared.u32 	[%r13+31616], %r1192;
	shr.u32 	%r1193, %r1183, 4;
	and.b32  	%r318, %r1193, 252645135;
	add.s32 	%r1194, %r318, 2021161080;
	xor.b32  	%r1195, %r1194, -2139062144;
	xor.b32  	%r1196, %r318, 134744072;
	xor.b32  	%r1197, %r1194, %r1193;
	and.b32  	%r316, %r1197, %r1196;
	// begin inline asm
	prmt.b32 %r316, %r316, 0, 0xba98;
	// end inline asm
	// begin inline asm
	prmt.b32 %r318, %r318, 0, 0xba98;
	// end inline asm
	xor.b32  	%r1198, %r318, 2139062143;
	not.b32 	%r1199, %r316;
	and.b32  	%r1200, %r1195, %r1199;
	and.b32  	%r1201, %r1198, %r316;
	or.b32  	%r1202, %r1200, %r1201;
	st.shared.u32 	[%r13+31632], %r1202;
	ld.global.nc.u16 	%rs33, [%rd250+-2];
	cvt.u32.u16 	%r1203, %rs33;
	ld.global.nc.u16 	%rs34, [%rd250];
	cvt.u32.u16 	%r1204, %rs34;
	shl.b32 	%r1205, %r1204, 16;
	or.b32  	%r1206, %r1205, %r1203;
	and.b32  	%r322, %r1206, 252645135;
	add.s32 	%r1207, %r322, 2021161080;
	xor.b32  	%r1208, %r1207, -2139062144;
	xor.b32  	%r1209, %r322, 134744072;
	xor.b32  	%r1210, %r1207, %r1206;
	and.b32  	%r320, %r1210, %r1209;
	// begin inline asm
	prmt.b32 %r320, %r320, 0, 0xba98;
	// end inline asm
	// begin inline asm
	prmt.b32 %r322, %r322, 0, 0xba98;
	// end inline asm
	xor.b32  	%r1211, %r322, 2139062143;
	not.b32 	%r1212, %r320;
	and.b32  	%r1213, %r1208, %r1212;
	and.b32  	%r1214, %r1211, %r320;
	or.b32  	%r1215, %r1213, %r1214;
	st.shared.u32 	[%r13+34048], %r1215;
	shr.u32 	%r1216, %r1206, 4;
	and.b32  	%r326, %r1216, 252645135;
	add.s32 	%r1217, %r326, 2021161080;
	xor.b32  	%r1218, %r1217, -2139062144;
	xor.b32  	%r1219, %r326, 134744072;
	xor.b32  	%r1220, %r1217, %r1216;
	and.b32  	%r324, %r1220, %r1219;
	// begin inline asm
	prmt.b32 %r324, %r324, 0, 0xba98;
	// end inline asm
	// begin inline asm
	prmt.b32 %r326, %r326, 0, 0xba98;
	// end inline asm
	xor.b32  	%r1221, %r326, 2139062143;
	not.b32 	%r1222, %r324;
	and.b32  	%r1223, %r1218, %r1222;
	and.b32  	%r1224, %r1221, %r324;
	or.b32  	%r1225, %r1223, %r1224;
	st.shared.u32 	[%r13+34064], %r1225;
	ld.global.nc.u16 	%rs35, [%rd246+-2];
	cvt.u32.u16 	%r1226, %rs35;
	ld.global.nc.u16 	%rs36, [%rd246];
	cvt.u32.u16 	%r1227, %rs36;
	shl.b32 	%r1228, %r1227, 16;
	or.b32  	%r1229, %r1228, %r1226;
	and.b32  	%r330, %r1229, 252645135;
	add.s32 	%r1230, %r330, 2021161080;
	xor.b32  	%r1231, %r1230, -2139062144;
	xor.b32  	%r1232, %r330, 134744072;
	xor.b32  	%r1233, %r1230, %r1229;
	and.b32  	%r328, %r1233, %r1232;
	// begin inline asm
	prmt.b32 %r328, %r328, 0, 0xba98;
	// end inline asm
	// begin inline asm
	prmt.b32 %r330, %r330, 0, 0xba98;
	// end inline asm
	xor.b32  	%r1234, %r330, 2139062143;
	not.b32 	%r1235, %r328;
	and.b32  	%r1236, %r1231, %r1235;
	and.b32  	%r1237, %r1234, %r328;
	or.b32  	%r1238, %r1236, %r1237;
	st.shared.u32 	[%r13+36480], %r1238;
	shr.u32 	%r1239, %r1229, 4;
	and.b32  	%r334, %r1239, 252645135;
	add.s32 	%r1240, %r334, 2021161080;
	xor.b32  	%r1241, %r1240, -2139062144;
	xor.b32  	%r1242, %r334, 134744072;
	xor.b32  	%r1243, %r1240, %r1239;
	and.b32  	%r332, %r1243, %r1242;
	// begin inline asm
	prmt.b32 %r332, %r332, 0, 0xba98;
	// end inline asm
	// begin inline asm
	prmt.b32 %r334, %r334, 0, 0xba98;
	// end inline asm
	xor.b32  	%r1244, %r334, 2139062143;
	not.b32 	%r1245, %r332;
	and.b32  	%r1246, %r1241, %r1245;
	and.b32  	%r1247, %r1244, %r332;
	or.b32  	%r1248, %r1246, %r1247;
	st.shared.u32 	[%r13+36496], %r1248;
	ld.global.nc.u16 	%rs1, [%rd242];
	// begin inline asm
	{  cvt.f32.f16 %f99, %rs1;}

	// end inline asm
	st.shared.f32 	[%r14], %f99;
	ld.global.nc.u16 	%rs2, [%rd240];
	// begin inline asm
	{  cvt.f32.f16 %f100, %rs2;}

	// end inline asm
	st.shared.f32 	[%r14+9728], %f100;
	ld.global.nc.u16 	%rs3, [%rd238];
	// begin inline asm
	{  cvt.f32.f16 %f101, %rs3;}

	// end inline asm
	st.shared.f32 	[%r14+19456], %f101;
	ld.global.nc.u16 	%rs4, [%rd236];
	// begin inline asm
	{  cvt.f32.f16 %f102, %rs4;}

	// end inline asm
	st.shared.f32 	[%r14+29184], %f102;
	mad.lo.s64 	%rd275, %rd233, 9, %rd34;
	shl.b64 	%rd276, %rd275, 2;
	add.s64 	%rd277, %rd87, %rd276;
	ld.global.nc.u32 	%r1249, [%rd277];
	st.shared.u32 	[%r10], %r1249;
	ld.global.nc.u32 	%r1250, [%rd277+1024];
	st.shared.u32 	[%r10+1024], %r1250;
	ld.global.nc.u32 	%r1251, [%rd277+2048];
	st.shared.u32 	[%r10+2048], %r1251;
	ld.global.nc.u32 	%r1252, [%rd277+3072];
	st.shared.u32 	[%r10+3072], %r1252;
	ld.global.nc.u32 	%r1253, [%rd277+4096];
	st.shared.u32 	[%r10+4096], %r1253;
	bar.sync 	0;
	// begin inline asm
	ldmatrix.sync.aligned.m8n8.x4.b16 {%r336, %r337, %r338, %r339}, [%rd35];
	// end inline asm
	// begin inline asm
	ldmatrix.sync.aligned.m8n8.x4.b16 {%r340, %r341, %r342, %r343}, [%rd36];
	// end inline asm
	// begin inline asm
	ldmatrix.sync.aligned.m8n8.x4.b16 {%r344, %r345, %r346, %r347}, [%rd37];
	// end inline asm
	// begin inline asm
	ldmatrix.sync.aligned.m8n8.x4.b16 {%r348, %r349, %r350, %r351}, [%rd38];
	// end inline asm
	ld.shared.v4.f32 	{%f167, %f168, %f169, %f170}, [%r15];
	ld.shared.v4.f32 	{%f171, %f172, %f173, %f174}, [%r15+2432];
	ld.shared.u32 	%r362, [%r16];
	ld.shared.u32 	%r363, [%r16+16];
	ld.shared.v4.u32 	{%r352, %r368, %r384, %r400}, [%r17];
	// begin inline asm
	{.reg .f16 low,high;
  mov.b32 {low,high},%r352;
  cvt.f32.f16 %f103, low;}

	// end inline asm
	ld.shared.v4.u32 	{%r353, %r369, %r385, %r401}, [%r17+144];
	// begin inline asm
	{.reg .f16 low,high;
  mov.b32 {low,high},%r353;
  cvt.f32.f16 %f104, low;}

	// end inline asm
	mov.b32 	%r866, 0;
	mov.u32 	%r354, %r866;
	mov.u32 	%r355, %r866;
	mov.u32 	%r356, %r866;
	mov.u32 	%r357, %r866;
	// begin inline asm
	mma.sync.aligned.m16n8k32.row.col.s32.s8.s8.s32 {%r354, %r355, %r356, %r357}, {%r336, %r337, %r338, %r339}, {%r362, %r363}, {%r354, %r355, %r356, %r357};
	// end inline asm
	cvt.rn.f32.s32 	%f175, %r354;
	mul.f32 	%f176, %f167, %f175;
	fma.rn.f32 	%f177, %f176, %f103, %f1036;
	cvt.rn.f32.s32 	%f178, %r355;
	mul.f32 	%f179, %f167, %f178;
	fma.rn.f32 	%f180, %f179, %f104, %f1035;
	cvt.rn.f32.s32 	%f181, %r356;
	mul.f32 	%f182, %f171, %f181;
	fma.rn.f32 	%f183, %f182, %f103, %f1034;
	cvt.rn.f32.s32 	%f184, %r357;
	mul.f32 	%f185, %f171, %f184;
	fma.rn.f32 	%f186, %f185, %f104, %f1033;
	ld.shared.u32 	%r378, [%r16+32];
	ld.shared.u32 	%r379, [%r16+48];
	// begin inline asm
	{.reg .f16 low,high;
  mov.b32 {low,high},%r368;
  cvt.f32.f16 %f105, low;}

	// end inline asm
	// begin inline asm
	{.reg .f16 low,high;
  mov.b32 {low,high},%r369;
  cvt.f32.f16 %f106, low;}

	// end inline asm
	mov.u32 	%r370, %r866;
	mov.u32 	%r371, %r866;
	mov.u32 	%r372, %r866;
	mov.u32 	%r373, %r866;
	// begin inline asm
	mma.sync.aligned.m16n8k32.row.col.s32.s8.s8.s32 {%r370, %r371, %r372, %r373}, {%r340, %r341, %r342, %r343}, {%r378, %r379}, {%r370, %r371, %r372, %r373};
	// end inline asm
	cvt.rn.f32.s32 	%f187, %r370;
	mul.f32 	%f188, %f168, %f187;
	fma.rn.f32 	%f189, %f188, %f105, %f177;
	cvt.rn.f32.s32 	%f190, %r371;
	mul.f32 	%f191, %f168, %f190;
	fma.rn.f32 	%f192, %f191, %f106, %f180;
	cvt.rn.f32.s32 	%f193, %r372;
	mul.f32 	%f194, %f172, %f193;
	fma.rn.f32 	%f195, %f194, %f105, %f183;
	cvt.rn.f32.s32 	%f196, %r373;
	mul.f32 	%f197, %f172, %f196;
	fma.rn.f32 	%f198, %f197, %f106, %f186;
	ld.shared.u32 	%r394, [%r16+64];
	ld.shared.u32 	%r395, [%r16+80];
	// begin inline asm
	{.reg .f16 low,high;
  mov.b32 {low,high},%r384;
  cvt.f32.f16 %f107, low;}

	// end inline asm
	// begin inline asm
	{.reg .f16 low,high;
  mov.b32 {low,high},%r385;
  cvt.f32.f16 %f108, low;}

	// end inline asm
	mov.u32 	%r386, %r866;
	mov.u32 	%r387, %r866;
	mov.u32 	%r388, %r866;
	mov.u32 	%r389, %r866;
	// begin inline asm
	mma.sync.aligned.m16n8k32.row.col.s32.s8.s8.s32 {%r386, %r387, %r388, %r389}, {%r344, %r345, %r346, %r347}, {%r394, %r395}, {%r386, %r387, %r388, %r389};
	// end inline asm
	cvt.rn.f32.s32 	%f199, %r386;
	mul.f32 	%f200, %f169, %f199;
	fma.rn.f32 	%f201, %f200, %f107, %f189;
	cvt.rn.f32.s32 	%f202, %r387;
	mul.f32 	%f203, %f169, %f202;
	fma.rn.f32 	%f204, %f203, %f108, %f192;
	cvt.rn.f32.s32 	%f205, %r388;
	mul.f32 	%f206, %f173, %f205;
	fma.rn.f32 	%f207, %f206, %f107, %f195;
	cvt.rn.f32.s32 	%f208, %r389;
	mul.f32 	%f209, %f173, %f208;
	fma.rn.f32 	%f210, %f209, %f108, %f198;
	ld.shared.u32 	%r410, [%r16+96];
	ld.shared.u32 	%r411, [%r16+112];
	// begin inline asm
	{.reg .f16 low,high;
  mov.b32 {low,high},%r400;
  cvt.f32.f16 %f109, low;}

	// end inline asm
	// begin inline asm
	{.reg .f16 low,high;
  mov.b32 {low,high},%r401;
  cvt.f32.f16 %f110, low;}

	// end inline asm
	mov.u32 	%r402, %r866;
	mov.u32 	%r403, %r866;
	mov.u32 	%r404, %r866;
	mov.u32 	%r405, %r866;
	// begin inline asm
	mma.sync.aligned.m16n8k32.row.col.s32.s8.s8.s32 {%r402, %r403, %r404, %r405}, {%r348, %r349, %r350, %r351}, {%r410, %r411}, {%r402, %r403, %r404, %r405};
	// end inline asm
	cvt.rn.f32.s32 	%f211, %r402;
	mul.f32 	%f212, %f170, %f211;
	fma.rn.f32 	%f213, %f212, %f109, %f201;
	cvt.rn.f32.s32 	%f214, %r403;
	mul.f32 	%f215, %f170, %f214;
	fma.rn.f32 	%f216, %f215, %f110, %f204;
	cvt.rn.f32.s32 	%f217, %r404;
	mul.f32 	%f218, %f174, %f217;
	fma.rn.f32 	%f219, %f218, %f109, %f207;
	cvt.rn.f32.s32 	%f220, %r405;
	mul.f32 	%f221, %f174, %f220;
	fma.rn.f32 	%f222, %f221, %f110, %f210;
	ld.shared.u32 	%r426, [%r16+1152];
	ld.shared.u32 	%r427, [%r16+1168];
	ld.shared.v4.u32 	{%r416, %r432, %r448, %r464}, [%r17+1152];
	// begin inline asm
	{.reg .f16 low,high;
  mov.b32 {low,high},%r416;
  cvt.f32.f16 %f111, low;}

	// end inline asm
	ld.shared.v4.u32 	{%r417, %r433, %r449, %r465}, [%r17+1296];
	// begin inline asm
	{.reg .f16 low,high;
  mov.b32 {low,high},%r417;
  cvt.f32.f16 %f112, low;}

	// end inline asm
	mov.u32 	%r418, %r866;
	mov.u32 	%r419, %r866;
	mov.u32 	%r420, %r866;
	mov.u32 	%r421, %r866;
	// begin inline asm
	mma.sync.aligned.m16n8k32.row.col.s32.s8.s8.s32 {%r418, %r419, %r420, %r421}, {%r336, %r337, %r338, %r339}, {%r426, %r427}, {%r418, %r419, %r420, %r421};
	// end inline asm
	cvt.rn.f32.s32 	%f223, %r418;
	mul.f32 	%f224, %f167, %f223;
	fma.rn.f32 	%f225, %f224, %f111, %f1032;
	cvt.rn.f32.s32 	%f226, %r419;
	mul.f32 	%f227, %f167, %f226;
	fma.rn.f32 	%f228, %f227, %f112, %f1031;
	cvt.rn.f32.s32 	%f229, %r420;
	mul.f32 	%f230, %f171, %f229;
	fma.rn.f32 	%f231, %f230, %f111, %f1030;
	cvt.rn.f32.s32 	%f232, %r421;
	mul.f32 	%f233, %f171, %f232;
	fma.rn.f32 	%f234, %f233, %f112, %f1029;
	ld.shared.u32 	%r442, [%r16+1184];
	ld.shared.u32 	%r443, [%r16+1200];
	// begin inline asm
	{.reg .f16 low,high;
  mov.b32 {low,high},%r432;
  cvt.f32.f16 %f113, low;}

	// end inline asm
	// begin inline asm
	{.reg .f16 low,high;
  mov.b32 {low,high},%r433;
  cvt.f32.f16 %f114, low;}

	// end inline asm
	mov.u32 	%r434, %r866;
	mov.u32 	%r435, %r866;
	mov.u32 	%r436, %r866;
	mov.u32 	%r437, %r866;
	// begin inline asm
	mma.sync.aligned.m16n8k32.row.col.s32.s8.s8.s32 {%r434, %r435, %r436, %r437}, {%r340, %r341, %r342, %r343}, {%r442, %r443}, {%r434, %r435, %r436, %r437};
	// end inline asm
	cvt.rn.f32.s32 	%f235, %r434;
	mul.f32 	%f236, %f168, %f235;
	fma.rn.f32 	%f237, %f236, %f113, %f225;
	cvt.rn.f32.s32 	%f238, %r435;
	mul.f32 	%f239, %f168, %f238;
	fma.rn.f32 	%f240, %f239, %f114, %f228;
	cvt.rn.f32.s32 	%f241, %r436;
	mul.f32 	%f242, %f172, %f241;
	fma.rn.f32 	%f243, %f242, %f113, %f231;
	cvt.rn.f32.s32 	%f244, %r437;
	mul.f32 	%f245, %f172, %f244;
	fma.rn.f32 	%f246, %f245, %f114, %f234;
	ld.shared.u32 	%r458, [%r16+1216];
	ld.shared.u32 	%r459, [%r16+1232];
	// begin inline asm
	{.reg .f16 low,high;
  mov.b32 {low,high},%r448;
  cvt.f32.f16 %f115, low;}

	// end inline asm
	// begin inline asm
	{.reg .f16 low,high;
  mov.b32 {low,high},%r449;
  cvt.f32.f16 %f116, low;}

	// end inline asm
	mov.u32 	%r450, %r866;
	mov.u32 	%r451, %r866;
	mov.u32 	%r452, %r866;
	mov.u32 	%r453, %r866;
	// begin inline asm
	mma.sync.aligned.m16n8k32.row.col.s32.s8.s8.s32 {%r450, %r451, %r452, %r453}, {%r344, %r345, %r346, %r347}, {%r458, %r459}, {%r450, %r451, %r452, %r453};
	// end inline asm
	cvt.rn.f32.s32 	%f247, %r450;
	mul.f32 	%f248, %f169, %f247;
	fma.rn.f32 	%f249, %f248, %f115, %f237;
	cvt.rn.f32.s32 	%f250, %r451;
	mul.f32 	%f251, %f169, %f250;
	fma.rn.f32 	%f252, %f251, %f116, %f240;
	cvt.rn.f32.s32 	%f253, %r452;
	mul.f32 	%f254, %f173, %f253;
	fma.rn.f32 	%f255, %f254, %f115, %f243;
	cvt.rn.f32.s32 	%f256, %r453;
	mul.f32 	%f257, %f173, %f256;
	fma.rn.f32 	%f258, %f257, %f116, %f246;
	ld.shared.u32 	%r474, [%r16+1248];
	ld.shared.u32 	%r475, [%r16+1264];
	// begin inline asm
	{.reg .f16 low,high;
  mov.b32 {low,high},%r464;
  cvt.f32.f16 %f117, low;}

	// end inline asm
	// begin inline asm
	{.reg .f16 low,high;
  mov.b32 {low,high},%r465;
  cvt.f32.f16 %f118, low;}

	// end inline asm
	mov.u32 	%r466, %r866;
	mov.u32 	%r467, %r866;
	mov.u32 	%r468, %r866;
	mov.u32 	%r469, %r866;
	// begin inline asm
	mma.sync.aligned.m16n8k32.row.col.s32.s8.s8.s32 {%r466, %r467, %r468, %r469}, {%r348, %r349, %r350, %r351}, {%r474, %r475}, {%r466, %r467, %r468, %r469};
	// end inline asm
	cvt.rn.f32.s32 	%f259, %r466;
	mul.f32 	%f260, %f170, %f259;
	fma.rn.f32 	%f261, %f260, %f117, %f249;
	cvt.rn.f32.s32 	%f262, %r467;
	mul.f32 	%f263, %f170, %f262;
	fma.rn.f32 	%f264, %f263, %f118, %f252;
	cvt.rn.f32.s32 	%f265, %r468;
	mul.f32 	%f266, %f174, %f265;
	fma.rn.f32 	%f267, %f266, %f117, %f255;
	cvt.rn.f32.s32 	%f268, %r469;
	mul.f32 	%f269, %f174, %f268;
	fma.rn.f32 	%f270, %f269, %f118, %f258;
	ld.shared.u32 	%r490, [%r16+2304];
	ld.shared.u32 	%r491, [%r16+2320];
	ld.shared.v4.u32 	{%r480, %r496, %r512, %r528}, [%r17+2304];
	// begin inline asm
	{.reg .f16 low,high;
  mov.b32 {low,high},%r480;
  cvt.f32.f16 %f119, low;}

	// end inline asm
	ld.shared.v4.u32 	{%r481, %r497, %r513, %r529}, [%r17+2448];
	// begin inline asm
	{.reg .f16 low,high;
  mov.b32 {low,high},%r481;
  cvt.f32.f16 %f120, low;}

	// end inline asm
	mov.u32 	%r482, %r866;
	mov.u32 	%r483, %r866;
	mov.u32 	%r484, %r866;
	mov.u32 	%r485, %r866;
	// begin inline asm
	mma.sync.aligned.m16n8k32.row.col.s32.s8.s8.s32 {%r482, %r483, %r484, %r485}, {%r336, %r337, %r338, %r339}, {%r490, %r491}, {%r482, %r483, %r484, %r485};
	// end inline asm
	cvt.rn.f32.s32 	%f271, %r482;
	mul.f32 	%f272, %f167, %f271;
	fma.rn.f32 	%f273, %f272, %f119, %f1028;
	cvt.rn.f32.s32 	%f274, %r483;
	mul.f32 	%f275, %f167, %f274;
	fma.rn.f32 	%f276, %f275, %f120, %f1027;
	cvt.rn.f32.s32 	%f277, %r484;
	mul.f32 	%f278, %f171, %f277;
	fma.rn.f32 	%f279, %f278, %f119, %f1026;
	cvt.rn.f32.s32 	%f280, %r485;
	mul.f32 	%f281, %f171, %f280;
	fma.rn.f32 	%f282, %f281, %f120, %f1025;
	ld.shared.u32 	%r506, [%r16+2336];
	ld.shared.u32 	%r507, [%r16+2352];
	// begin inline asm
	{.reg .f16 low,high;
  mov.b32 {low,high},%r496;
  cvt.f32.f16 %f121, low;}

	// end inline asm
	// begin inline asm
	{.reg .f16 low,high;
  mov.b32 {low,high},%r497;
  cvt.f32.f16 %f122, low;}

	// end inline asm
	mov.u32 	%r498, %r866;
	mov.u32 	%r499, %r866;
	mov.u32 	%r500, %r866;
	mov.u32 	%r501, %r866;
	// begin inline asm
	mma.sync.aligned.m16n8k32.row.col.s32.s8.s8.s32 {%r498, %r499, %r500, %r501}, {%r340, %r341, %r342, %r343}, {%r506, %r507}, {%r498, %r499, %r500, %r501};
	// end inline asm
	cvt.rn.f32.s32 	%f283, %r498;
	mul.f32 	%f284, %f168, %f283;
	fma.rn.f32 	%f285, %f284, %f121, %f273;
	cvt.rn.f32.s32 	%f286, %r499;
	mul.f32 	%f287, %f168, %f286;
	fma.rn.f32 	%f288, %f287, %f122, %f276;
	cvt.rn.f32.s32 	%f289, %r500;
	mul.f32 	%f290, %f172, %f289;
	fma.rn.f32 	%f291, %f290, %f121, %f279;
	cvt.rn.f32.s32 	%f292, %r501;
	mul.f32 	%f293, %f172, %f292;
	fma.rn.f32 	%f294, %f293, %f122, %f282;
	ld.shared.u32 	%r522, [%r16+2368];
	ld.shared.u32 	%r523, [%r16+2384];
	// begin inline asm
	{.reg .f16 low,high;
  mov.b32 {low,high},%r512;
  cvt.f32.f16 %f123, low;}

	// end inline asm
	// begin inline asm
	{.reg .f16 low,high;
  mov.b32 {low,high},%r513;
  cvt.f32.f16 %f124, low;}

	// end inline asm
	mov.u32 	%r514, %r866;
	mov.u32 	%r515, %r866;
	mov.u32 	%r516, %r866;
	mov.u32 	%r517, %r866;
	// begin inline asm
	mma.sync.aligned.m16n8k32.row.col.s32.s8.s8.s32 {%r514, %r515, %r516, %r517}, {%r344, %r345, %r346, %r347}, {%r522, %r523}, {%r514, %r515, %r516, %r517};
	// end inline asm
	cvt.rn.f32.s32 	%f295, %r514;
	mul.f32 	%f296, %f169, %f295;
	fma.rn.f32 	%f297, %f296, %f123, %f285;
	cvt.rn.f32.s32 	%f298, %r515;
	mul.f32 	%f299, %f169, %f298;
	fma.rn.f32 	%f300, %f299, %f124, %f288;
	cvt.rn.f32.s32 	%f301, %r516;
	mul.f32 	%f302, %f173, %f301;
	fma.rn.f32 	%f303, %f302, %f123, %f291;
	cvt.rn.f32.s32 	%f304, %r517;
	mul.f32 	%f305, %f173, %f304;
	fma.rn.f32 	%f306, %f305, %f124, %f294;
	ld.shared.u32 	%r538, [%r16+2400];
	ld.shared.u32 	%r539, [%r16+2416];
	// begin inline asm
	{.reg .f16 low,high;
  mov.b32 {low,high},%r528;
  cvt.f32.f16 %f125, low;}

	// end inline asm
	// begin inline asm
	{.reg .f16 low,high;
  mov.b32 {low,high},%r529;
  cvt.f32.f16 %f126, low;}

	// end inline asm
	mov.u32 	%r530, %r866;
	mov.u32 	%r531, %r866;
	mov.u32 	%r532, %r866;
	mov.u32 	%r533, %r866;
	// begin inline asm
	mma.sync.aligned.m16n8k32.row.col.s32.s8.s8.s32 {%r530, %r531, %r532, %r533}, {%r348, %r349, %r350, %r351}, {%r538, %r539}, {%r530, %r531, %r532, %r533};
	// end inline asm
	cvt.rn.f32.s32 	%f307, %r530;
	mul.f32 	%f308, %f170, %f307;
	fma.rn.f32 	%f309, %f308, %f125, %f297;
	cvt.rn.f32.s32 	%f310, %r531;
	mul.f32 	%f311, %f170, %f310;
	fma.rn.f32 	%f312, %f311, %f126, %f300;
	cvt.rn.f32.s32 	%f313, %r532;
	mul.f32 	%f314, %f174, %f313;
	fma.rn.f32 	%f315, %f314, %f125, %f303;
	cvt.rn.f32.s32 	%f316, %r533;
	mul.f32 	%f317, %f174, %f316;
	fma.rn.f32 	%f318, %f317, %f126, %f306;
	ld.shared.u32 	%r554, [%r16+3456];
	ld.shared.u32 	%r555, [%r16+3472];
	ld.shared.v4.u32 	{%r544, %r560, %r576, %r592}, [%r17+3456];
	// begin inline asm
	{.reg .f16 low,high;
  mov.b32 {low,high},%r544;
  cvt.f32.f16 %f127, low;}

	// end inline asm
	ld.shared.v4.u32 	{%r545, %r561, %r577, %r593}, [%r17+3600];
	// begin inline asm
	{.reg .f16 low,high;
  mov.b32 {low,high},%r545;
  cvt.f32.f16 %f128, low;}

	// end inline asm
	mov.u32 	%r546, %r866;
	mov.u32 	%r547, %r866;
	mov.u32 	%r548, %r866;
	mov.u32 	%r549, %r866;
	// begin inline asm
	mma.sync.aligned.m16n8k32.row.col.s32.s8.s8.s32 {%r546, %r547, %r548, %r549}, {%r336, %r337, %r338, %r339}, {%r554, %r555}, {%r546, %r547, %r548, %r549};
	// end inline asm
	cvt.rn.f32.s32 	%f319, %r546;
	mul.f32 	%f320, %f167, %f319;
	fma.rn.f32 	%f321, %f320, %f127, %f1024;
	cvt.rn.f32.s32 	%f322, %r547;
	mul.f32 	%f323, %f167, %f322;
	fma.rn.f32 	%f324, %f323, %f128, %f1023;
	cvt.rn.f32.s32 	%f325, %r548;
	mul.f32 	%f326, %f171, %f325;
	fma.rn.f32 	%f327, %f326, %f127, %f1022;
	cvt.rn.f32.s32 	%f328, %r549;
	mul.f32 	%f329, %f171, %f328;
	fma.rn.f32 	%f330, %f329, %f128, %f1021;
	ld.shared.u32 	%r570, [%r16+3488];
	ld.shared.u32 	%r571, [%r16+3504];
	// begin inline asm
	{.reg .f16 low,high;
  mov.b32 {low,high},%r560;
  cvt.f32.f16 %f129, low;}

	// end inline asm
	// begin inline asm
	{.reg .f16 low,high;
  mov.b32 {low,high},%r561;
  cvt.f32.f16 %f130, low;}

	// end inline asm
	mov.u32 	%r562, %r866;
	mov.u32 	%r563, %r866;
	mov.u32 	%r564, %r866;
	mov.u32 	%r565, %r866;
	// begin inline asm
	mma.sync.aligned.m16n8k32.row.col.s32.s8.s8.s32 {%r562, %r563, %r564, %r565}, {%r340, %r341, %r342, %r343}, {%r570, %r571}, {%r562, %r563, %r564, %r565};
	// end inline asm
	cvt.rn.f32.s32 	%f331, %r562;
	mul.f32 	%f332, %f168, %f331;
	fma.rn.f32 	%f333, %f332, %f129, %f321;
	cvt.rn.f32.s32 	%f334, %r563;
	mul.f32 	%f335, %f168, %f334;
	fma.rn.f32 	%f336, %f335, %f130, %f324;
	cvt.rn.f32.s32 	%f337, %r564;
	mul.f32 	%f338, %f172, %f337;
	fma.rn.f32 	%f339, %f338, %f129, %f327;
	cvt.rn.f32.s32 	%f340, %r565;
	mul.f32 	%f341, %f172, %f340;
	fma.rn.f32 	%f342, %f341, %f130, %f330;
	ld.shared.u32 	%r586, [%r16+3520];
	ld.shared.u32 	%r587, [%r16+3536];
	// begin inline asm
	{.reg .f16 low,high;
  mov.b32 {low,high},%r576;
  cvt.f32.f16 %f131, low;}

	// end inline asm
	// begin inline asm
	{.reg .f16 low,high;
  mov.b32 {low,high},%r577;
  cvt.f32.f16 %f132, low;}

	// end inline asm
	mov.u32 	%r578, %r866;
	mov.u32 	%r579, %r866;
	mov.u32 	%r580, %r866;
	mov.u32 	%r581, %r866;
	// begin inline asm
	mma.sync.aligned.m16n8k32.row.col.s32.s8.s8.s32 {%r578, %r579, %r580, %r581}, {%r344, %r345, %r346, %r347}, {%r586, %r587}, {%r578, %r579, %r580, %r581};
	// end inline asm
	cvt.rn.f32.s32 	%f343, %r578;
	mul.f32 	%f344, %f169, %f343;
	fma.rn.f32 	%f345, %f344, %f131, %f333;
	cvt.rn.f32.s32 	%f346, %r579;
	mul.f32 	%f347, %f169, %f346;
	fma.rn.f32 	%f348, %f347, %f132, %f336;
	cvt.rn.f32.s32 	%f349, %r580;
	mul.f32 	%f350, %f173, %f349;
	fma.rn.f32 	%f351, %f350, %f131, %f339;
	cvt.rn.f32.s32 	%f352, %r581;
	mul.f32 	%f353, %f173, %f352;
	fma.rn.f32 	%f354, %f353, %f132, %f342;
	ld.shared.u32 	%r602, [%r16+3552];
	ld.shared.u32 	%r603, [%r16+3568];
	// begin inline asm
	{.reg .f16 low,high;
  mov.b32 {low,high},%r592;
  cvt.f32.f16 %f133, low;}

	// end inline asm
	// begin inline asm
	{.reg .f16 low,high;
  mov.b32 {low,high},%r593;
  cvt.f32.f16 %f134, low;}

	// end inline asm
	mov.u32 	%r594, %r866;
	mov.u32 	%r595, %r866;
	mov.u32 	%r596, %r866;
	mov.u32 	%r597, %r866;
	// begin inline asm
	mma.sync.aligned.m16n8k32.row.col.s32.s8.s8.s32 {%r594, %r595, %r596, %r597}, {%r348, %r349, %r350, %r351}, {%r602, %r603}, {%r594, %r595, %r596, %r597};
	// end inline asm
	cvt.rn.f32.s32 	%f355, %r594;
	mul.f32 	%f356, %f170, %f355;
	fma.rn.f32 	%f357, %f356, %f133, %f345;
	cvt.rn.f32.s32 	%f358, %r595;
	mul.f32 	%f359, %f170, %f358;
	fma.rn.f32 	%f360, %f359, %f134, %f348;
	cvt.rn.f32.s32 	%f361, %r596;
	mul.f32 	%f362, %f174, %f361;
	fma.rn.f32 	%f363, %f362, %f133, %f351;
	cvt.rn.f32.s32 	%f364, %r597;
	mul.f32 	%f365, %f174, %f364;
	fma.rn.f32 	%f366, %f365, %f134, %f354;
	bar.sync 	0;
	mad.lo.s64 	%rd278, %rd33, 144, %rd277;
	ld.global.nc.u32 	%r1254, [%rd278];
	st.shared.u32 	[%r10], %r1254;
	ld.global.nc.u32 	%r1255, [%rd278+1024];
	st.shared.u32 	[%r10+1024], %r1255;
	ld.global.nc.u32 	%r1256, [%rd278+2048];
	st.shared.u32 	[%r10+2048], %r1256;
	ld.global.nc.u32 	%r1257, [%rd278+3072];
	st.shared.u32 	[%r10+3072], %r1257;
	ld.global.nc.u32 	%r1258, [%rd278+4096];
	st.shared.u32 	[%r10+4096], %r1258;
	bar.sync 	0;
	// begin inline asm
	ldmatrix.sync.aligned.m8n8.x4.b16 {%r608, %r609, %r610, %r611}, [%rd39];
	// end inline asm
	// begin inline asm
	ldmatrix.sync.aligned.m8n8.x4.b16 {%r612, %r613, %r614, %r615}, [%rd40];
	// end inline asm
	// begin inline asm
	ldmatrix.sync.aligned.m8n8.x4.b16 {%r616, %r617, %r618, %r619}, [%rd41];
	// end inline asm
	// begin inline asm
	ldmatrix.sync.aligned.m8n8.x4.b16 {%r620, %r621, %r622, %r623}, [%rd42];
	// end inline asm
	ld.shared.v4.f32 	{%f367, %f368, %f369, %f370}, [%r15+16];
	ld.shared.v4.f32 	{%f371, %f372, %f373, %f374}, [%r15+2448];
	ld.shared.u32 	%r634, [%r16];
	ld.shared.u32 	%r635, [%r16+16];
	ld.shared.v4.u32 	{%r624, %r640, %r656, %r672}, [%r17];
	// begin inline asm
	{.reg .f16 low,high;
  mov.b32 {low,high},%r624;
  cvt.f32.f16 %f135, low;}

	// end inline asm
	ld.shared.v4.u32 	{%r625, %r641, %r657, %r673}, [%r17+144];
	// begin inline asm
	{.reg .f16 low,high;
  mov.b32 {low,high},%r625;
  cvt.f32.f16 %f136, low;}

	// end inline asm
	mov.u32 	%r626, %r866;
	mov.u32 	%r627, %r866;
	mov.u32 	%r628, %r866;
	mov.u32 	%r629, %r866;
	// begin inline asm
	mma.sync.aligned.m16n8k32.row.col.s32.s8.s8.s32 {%r626, %r627, %r628, %r629}, {%r608, %r609, %r610, %r611}, {%r634, %r635}, {%r626, %r627, %r628, %r629};
	// end inline asm
	cvt.rn.f32.s32 	%f375, %r626;
	mul.f32 	%f376, %f367, %f375;
	fma.rn.f32 	%f377, %f376, %f135, %f213;
	cvt.rn.f32.s32 	%f378, %r627;
	mul.f32 	%f379, %f367, %f378;
	fma.rn.f32 	%f380, %f379, %f136, %f216;
	cvt.rn.f32.s32 	%f381, %r628;
	mul.f32 	%f382, %f371, %f381;
	fma.rn.f32 	%f383, %f382, %f135, %f219;
	cvt.rn.f32.s32 	%f384, %r629;
	mul.f32 	%f385, %f371, %f384;
	fma.rn.f32 	%f386, %f385, %f136, %f222;
	ld.shared.u32 	%r650, [%r16+32];
	ld.shared.u32 	%r651, [%r16+48];
	// begin inline asm
	{.reg .f16 low,high;
  mov.b32 {low,high},%r640;
  cvt.f32.f16 %f137, low;}

	// end inline asm
	// begin inline asm
	{.reg .f16 low,high;
  mov.b32 {low,high},%r641;
  cvt.f32.f16 %f138, low;}

	// end inline asm
	mov.u32 	%r642, %r866;
	mov.u32 	%r643, %r866;
	mov.u32 	%r644, %r866;
	mov.u32 	%r645, %r866;
	// begin inline asm
	mma.sync.aligned.m16n8k32.row.col.s32.s8.s8.s32 {%r642, %r643, %r644, %r645}, {%r612, %r613, %r614, %r615}, {%r650, %r651}, {%r642, %r643, %r644, %r645};
	// end inline asm
	cvt.rn.f32.s32 	%f387, %r642;
	mul.f32 	%f388, %f368, %f387;
	fma.rn.f32 	%f389, %f388, %f137, %f377;
	cvt.rn.f32.s32 	%f390, %r643;
	mul.f32 	%f391, %f368, %f390;
	fma.rn.f32 	%f392, %f391, %f138, %f380;
	cvt.rn.f32.s32 	%f393, %r644;
	mul.f32 	%f394, %f372, %f393;
	fma.rn.f32 	%f395, %f394, %f137, %f383;
	cvt.rn.f32.s32 	%f396, %r645;
	mul.f32 	%f397, %f372, %f396;
	fma.rn.f32 	%f398, %f397, %f138, %f386;
	ld.shared.u32 	%r666, [%r16+64];
	ld.shared.u32 	%r667, [%r16+80];
	// begin inline asm
	{.reg .f16 low,high;
  mov.b32 {low,high},%r656;
  cvt.f32.f16 %f139, low;}

	// end inline asm
	// begin inline asm
	{.reg .f16 low,high;
  mov.b32 {low,high},%r657;
  cvt.f32.f16 %f140, low;}

	// end inline asm
	mov.u32 	%r658, %r866;
	mov.u32 	%r659, %r866;
	mov.u32 	%r660, %r866;
	mov.u32 	%r661, %r866;
	// begin inline asm
	mma.sync.aligned.m16n8k32.row.col.s32.s8.s8.s32 {%r658, %r659, %r660, %r661}, {%r616, %r617, %r618, %r619}, {%r666, %r667}, {%r658, %r659, %r660, %r661};
	// end inline asm
	cvt.rn.f32.s32 	%f399, %r658;
	mul.f32 	%f400, %f369, %f399;
	fma.rn.f32 	%f401, %f400, %f139, %f389;
	cvt.rn.f32.s32 	%f402, %r659;
	mul.f32 	%f403, %f369, %f402;
	fma.rn.f32 	%f404, %f403, %f140, %f392;
	cvt.rn.f32.s32 	%f405, %r660;
	mul.f32 	%f406, %f373, %f405;
	fma.rn.f32 	%f407, %f406, %f139, %f395;
	cvt.rn.f32.s32 	%f408, %r661;
	mul.f32 	%f409, %f373, %f408;
	fma.rn.f32 	%f410, %f409, %f140, %f398;
	ld.shared.u32 	%r682, [%r16+96];
	ld.shared.u32 	%r683, [%r16+112];
	// begin inline asm
	{.reg .f16 low,high;
  mov.b32 {low,high},%r672;
  cvt.f32.f16 %f141, low;}

	// end inline asm
	// begin inline asm
	{.reg .f16 low,high;
  mov.b32 {low,high},%r673;
  cvt.f32.f16 %f142, low;}

	// end inline asm
	mov.u32 	%r674, %r866;
	mov.u32 	%r675, %r866;
	mov.u32 	%r676, %r866;
	mov.u32 	%r677, %r866;
	// begin inline asm
	mma.sync.aligned.m16n8k32.row.col.s32.s8.s8.s32 {%r674, %r675, %r676, %r677}, {%r620, %r621, %r622, %r623}, {%r682, %r683}, {%r674, %r675, %r676, %r677};
	// end inline asm
	cvt.rn.f32.s32 	%f411, %r674;
	mul.f32 	%f412, %f370, %f411;
	fma.rn.f32 	%f1036, %f412, %f141, %f401;
	cvt.rn.f32.s32 	%f413, %r675;
	mul.f32 	%f414, %f370, %f413;
	fma.rn.f32 	%f1035, %f414, %f142, %f404;
	cvt.rn.f32.s32 	%f415, %r676;
	mul.f32 	%f416, %f374, %f415;
	fma.rn.f32 	%f1034, %f416, %f141, %f407;
	cvt.rn.f32.s32 	%f417, %r677;
	mul.f32 	%f418, %f374, %f417;
	fma.rn.f32 	%f1033, %f418, %f142, %f410;
	ld.shared.u32 	%r698, [%r16+1152];
	ld.shared.u32 	%r699, [%r16+1168];
	ld.shared.v4.u32 	{%r688, %r704, %r720, %r736}, [%r17+1152];
	// begin inline asm
	{.reg .f16 low,high;
  mov.b32 {low,high},%r688;
  cvt.f32.f16 %f143, low;}

	// end inline asm
	ld.shared.v4.u32 	{%r689, %r705, %r721, %r737}, [%r17+1296];
	// begin inline asm
	{.reg .f16 low,high;
  mov.b32 {low,high},%r689;
  cvt.f32.f16 %f144, low;}

	// end inline asm
	mov.u32 	%r690, %r866;
	mov.u32 	%r691, %r866;
	mov.u32 	%r692, %r866;
	mov.u32 	%r693, %r866;
	// begin inline asm
	mma.sync.aligned.m16n8k32.row.col.s32.s8.s8.s32 {%r690, %r691, %r692, %r693}, {%r608, %r609, %r610, %r611}, {%r698, %r699}, {%r690, %r691, %r692, %r693};
	// end inline asm
	cvt.rn.f32.s32 	%f419, %r690;
	mul.f32 	%f420, %f367, %f419;
	fma.rn.f32 	%f421, %f420, %f143, %f261;
	cvt.rn.f32.s32 	%f422, %r691;
	mul.f32 	%f423, %f367, %f422;
	fma.rn.f32 	%f424, %f423, %f144, %f264;
	cvt.rn.f32.s32 	%f425, %r692;
	mul.f32 	%f426, %f371, %f425;
	fma.rn.f32 	%f427, %f426, %f143, %f267;
	cvt.rn.f32.s32 	%f428, %r693;
	mul.f32 	%f429, %f371, %f428;
	fma.rn.f32 	%f430, %f429, %f144, %f270;
	ld.shared.u32 	%r714, [%r16+1184];
	ld.shared.u32 	%r715, [%r16+1200];
	// begin inline asm
	{.reg .f16 low,high;
  mov.b32 {low,high},%r704;
  cvt.f32.f16 %f145, low;}

	// end inline asm
	// begin inline asm
	{.reg .f16 low,high;
  mov.b32 {low,high},%r705;
  cvt.f32.f16 %f146, low;}

	// end inline asm
	mov.u32 	%r706, %r866;
	mov.u32 	%r707, %r866;
	mov.u32 	%r708, %r866;
	mov.u32 	%r709, %r866;
	// begin inline asm
	mma.sync.aligned.m16n8k32.row.col.s32.s8.s8.s32 {%r706, %r707, %r708, %r709}, {%r612, %r613, %r614, %r615}, {%r714, %r715}, {%r706, %r707, %r708, %r709};
	// end inline asm
	cvt.rn.f32.s32 	%f431, %r706;
	mul.f32 	%f432, %f368, %f431;
	fma.rn.f32 	%f433, %f432, %f145, %f421;
	cvt.rn.f32.s32 	%f434, %r707;
	mul.f32 	%f435, %f368, %f434;
	fma.rn.f32 	%f436, %f435, %f146, %f424;
	cvt.rn.f32.s32 	%f437, %r708;
	mul.f32 	%f438, %f372, %f437;
	fma.rn.f32 	%f439, %f438, %f145, %f427;
	cvt.rn.f32.s32 	%f440, %r709;
	mul.f32 	%f441, %f372, %f440;
	fma.rn.f32 	%f442, %f441, %f146, %f430;
	ld.shared.u32 	%r730, [%r16+1216];
	ld.shared.u32 	%r731, [%r16+1232];
	// begin inline asm
	{.reg .f16 low,high;
  mov.b32 {low,high},%r720;
  cvt.f32.f16 %f147, low;}

	// end inline asm
	// begin inline asm
	{.reg .f16 low,high;
  mov.b32 {low,high},%r721;
  cvt.f32.f16 %f148, low;}

	// end inline asm
	mov.u32 	%r722, %r866;
	mov.u32 	%r723, %r866;
	mov.u32 	%r724, %r866;
	mov.u32 	%r725, %r866;
	// begin inline asm
	mma.sync.aligned.m16n8k32.row.col.s32.s8.s8.s32 {%r722, %r723, %r724, %r725}, {%r616, %r617, %r618, %r619}, {%r730, %r731}, {%r722, %r723, %r724, %r725};
	// end inline asm
	cvt.rn.f32.s32 	%f443, %r722;
	mul.f32 	%f444, %f369, %f443;
	fma.rn.f32 	%f445, %f444, %f147, %f433;
	cvt.rn.f32.s32 	%f446, %r723;
	mul.f32 	%f447, %f369, %f446;
	fma.rn.f32 	%f448, %f447, %f148, %f436;
	cvt.rn.f32.s32 	%f449, %r724;
	mul.f32 	%f450, %f373, %f449;
	fma.rn.f32 	%f451, %f450, %f147, %f439;
	cvt.rn.f32.s32 	%f452, %r725;
	mul.f32 	%f453, %f373, %f452;
	fma.rn.f32 	%f454, %f453, %f148, %f442;
	ld.shared.u32 	%r746, [%r16+1248];
	ld.shared.u32 	%r747, [%r16+1264];
	// begin inline asm
	{.reg .f16 low,high;
  mov.b32 {low,high},%r736;
  cvt.f32.f16 %f149, low;}

	// end inline asm
	// begin inline asm
	{.reg .f16 low,high;
  mov.b32 {low,high},%r737;
  cvt.f32.f16 %f150, low;}

	// end inline asm
	mov.u32 	%r738, %r866;
	mov.u32 	%r739, %r866;
	mov.u32 	%r740, %r866;
	mov.u32 	%r741, %r866;
	// begin inline asm
	mma.sync.aligned.m16n8k32.row.col.s32.s8.s8.s32 {%r738, %r739, %r740, %r741}, {%r620, %r621, %r622, %r623}, {%r746, %r747}, {%r738, %r739, %r740, %r741};
	// end inline asm
	cvt.rn.f32.s32 	%f455, %r738;
	mul.f32 	%f456, %f370, %f455;
	fma.rn.f32 	%f1032, %f456, %f149, %f445;
	cvt.rn.f32.s32 	%f457, %r739;
	mul.f32 	%f458, %f370, %f457;
	fma.rn.f32 	%f1031, %f458, %f150, %f448;
	cvt.rn.f32.s32 	%f459, %r740;
	mul.f32 	%f460, %f374, %f459;
	fma.rn.f32 	%f1030, %f460, %f149, %f451;
	cvt.rn.f32.s32 	%f461, %r741;
	mul.f32 	%f462, %f374, %f461;
	fma.rn.f32 	%f1029, %f462, %f150, %f454;
	ld.shared.u32 	%r762, [%r16+2304];
	ld.shared.u32 	%r763, [%r16+2320];
	ld.shared.v4.u32 	{%r752, %r768, %r784, %r800}, [%r17+2304];
	// begin inline asm
	{.reg .f16 low,high;
  mov.b32 {low,high},%r752;
  cvt.f32.f16 %f151, low;}

	// end inline asm
	ld.shared.v4.u32 	{%r753, %r769, %r785, %r801}, [%r17+2448];
	// begin inline asm
	{.reg .f16 low,high;
  mov.b32 {low,high},%r753;
  cvt.f32.f16 %f152, low;}

	// end inline asm
	mov.u32 	%r754, %r866;
	mov.u32 	%r755, %r866;
	mov.u32 	%r756, %r866;
	mov.u32 	%r757, %r866;
	// begin inline asm
	mma.sync.aligned.m16n8k32.row.col.s32.s8.s8.s32 {%r754, %r755, %r756, %r757}, {%r608, %r609, %r610, %r611}, {%r762, %r763}, {%r754, %r755, %r756, %r757};
	// end inline asm
	cvt.rn.f32.s32 	%f463, %r754;
	mul.f32 	%f464, %f367, %f463;
	fma.rn.f32 	%f465, %f464, %f151, %f309;
	cvt.rn.f32.s32 	%f466, %r755;
	mul.f32 	%f467, %f367, %f466;
	fma.rn.f32 	%f468, %f467, %f152, %f312;
	cvt.rn.f32.s32 	%f469, %r756;
	mul.f32 	%f470, %f371, %f469;
	fma.rn.f32 	%f471, %f470, %f151, %f315;
	cvt.rn.f32.s32 	%f472, %r757;
	mul.f32 	%f473, %f371, %f472;
	fma.rn.f32 	%f474, %f473, %f152, %f318;
	ld.shared.u32 	%r778, [%r16+2336];
	ld.shared.u32 	%r779, [%r16+2352];
	// begin inline asm
	{.reg .f16 low,high;
  mov.b32 {low,high},%r768;
  cvt.f32.f16 %f153, low;}

	// end inline asm
	// begin inline asm
	{.reg .f16 low,high;
  mov.b32 {low,high},%r769;
  cvt.f32.f16 %f154, low;}

	// end inline asm
	mov.u32 	%r770, %r866;
	mov.u32 	%r771, %r866;
	mov.u32 	%r772, %r866;
	mov.u32 	%r773, %r866;
	// begin inline asm
	mma.sync.aligned.m16n8k32.row.col.s32.s8.s8.s32 {%r770, %r771, %r772, %r773}, {%r612, %r613, %r614, %r615}, {%r778, %r779}, {%r770, %r771, %r772, %r773};
	// end inline asm
	cvt.rn.f32.s32 	%f475, %r770;
	mul.f32 	%f476, %f368, %f475;
	fma.rn.f32 	%f477, %f476, %f153, %f465;
	cvt.rn.f32.s32 	%f478, %r771;
	mul.f32 	%f479, %f368, %f478;
	fma.rn.f32 	%f480, %f479, %f154, %f468;
	cvt.rn.f32.s32 	%f481, %r772;
	mul.f32 	%f482, %f372, %f481;
	fma.rn.f32 	%f483, %f482, %f153, %f471;
	cvt.rn.f32.s32 	%f484, %r773;
	mul.f32 	%f485, %f372, %f484;
	fma.rn.f32 	%f486, %f485, %f154, %f474;
	ld.shared.u32 	%r794, [%r16+2368];
	ld.shared.u32 	%r795, [%r16+2384];
	// begin inline asm
	{.reg .f16 low,high;
  mov.b32 {low,high},%r784;
  cvt.f32.f16 %f155, low;}

	// end inline asm
	// begin inline asm
	{.reg .f16 low,high;
  mov.b32 {low,high},%r785;
  cvt.f32.f16 %f156, low;}

	// end inline asm
	mov.u32 	%r786, %r866;
	mov.u32 	%r787, %r866;
	mov.u32 	%r788, %r866;
	mov.u32 	%r789, %r866;
	// begin inline asm
	mma.sync.aligned.m16n8k32.row.col.s32.s8.s8.s32 {%r786, %r787, %r788, %r789}, {%r616, %r617, %r618, %r619}, {%r794, %r795}, {%r786, %r787, %r788, %r789};
	// end inline asm
	cvt.rn.f32.s32 	%f487, %r786;
	mul.f32 	%f488, %f369, %f487;
	fma.rn.f32 	%f489, %f488, %f155, %f477;
	cvt.rn.f32.s32 	%f490, %r787;
	mul.f32 	%f491, %f369, %f490;
	fma.rn.f32 	%f492, %f491, %f156, %f480;
	cvt.rn.f32.s32 	%f493, %r788;
	mul.f32 	%f494, %f373, %f493;
	fma.rn.f32 	%f495, %f494, %f155, %f483;
	cvt.rn.f32.s32 	%f496, %r789;
	mul.f32 	%f497, %f373, %f496;
	fma.rn.f32 	%f498, %f497, %f156, %f486;
	ld.shared.u32 	%r810, [%r16+2400];
	ld.shared.u32 	%r811, [%r16+2416];
	// begin inline asm
	{.reg .f16 low,high;
  mov.b32 {low,high},%r800;
  cvt.f32.f16 %f157, low;}

	// end inline asm
	// begin inline asm
	{.reg .f16 low,high;
  mov.b32 {low,high},%r801;
  cvt.f32.f16 %f158, low;}

	// end inline asm
	mov.u32 	%r802, %r866;
	mov.u32 	%r803, %r866;
	mov.u32 	%r804, %r866;
	mov.u32 	%r805, %r866;
	// begin inline asm
	mma.sync.aligned.m16n8k32.row.col.s32.s8.s8.s32 {%r802, %r803, %r804, %r805}, {%r620, %r621, %r622, %r623}, {%r810, %r811}, {%r802, %r803, %r804, %r805};
	// end inline asm
	cvt.rn.f32.s32 	%f499, %r802;
	mul.f32 	%f500, %f370, %f499;
	fma.rn.f32 	%f1028, %f500, %f157, %f489;
	cvt.rn.f32.s32 	%f501, %r803;
	mul.f32 	%f502, %f370, %f501;
	fma.rn.f32 	%f1027, %f502, %f158, %f492;
	cvt.rn.f32.s32 	%f503, %r804;
	mul.f32 	%f504, %f374, %f503;
	fma.rn.f32 	%f1026, %f504, %f157, %f495;
	cvt.rn.f32.s32 	%f505, %r805;
	mul.f32 	%f506, %f374, %f505;
	fma.rn.f32 	%f1025, %f506, %f158, %f498;
	ld.shared.u32 	%r826, [%r16+3456];
	ld.shared.u32 	%r827, [%r16+3472];
	ld.shared.v4.u32 	{%r816, %r832, %r848, %r864}, [%r17+3456];
	// begin inline asm
	{.reg .f16 low,high;
  mov.b32 {low,high},%r816;
  cvt.f32.f16 %f159, low;}

	// end inline asm
	ld.shared.v4.u32 	{%r817, %r833, %r849, %r865}, [%r17+3600];
	// begin inline asm
	{.reg .f16 low,high;
  mov.b32 {low,high},%r817;
  cvt.f32.f16 %f160, low;}

	// end inline asm
	mov.u32 	%r818, %r866;
	mov.u32 	%r819, %r866;
	mov.u32 	%r820, %r866;
	mov.u32 	%r821, %r866;
	// begin inline asm
	mma.sync.aligned.m16n8k32.row.col.s32.s8.s8.s32 {%r818, %r819, %r820, %r821}, {%r608, %r609, %r610, %r611}, {%r826, %r827}, {%r818, %r819, %r820, %r821};
	// end inline asm
	cvt.rn.f32.s32 	%f507, %r818;
	mul.f32 	%f508, %f367, %f507;
	fma.rn.f32 	%f509, %f508, %f159, %f357;
	cvt.rn.f32.s32 	%f510, %r819;
	mul.f32 	%f511, %f367, %f510;
	fma.rn.f32 	%f512, %f511, %f160, %f360;
	cvt.rn.f32.s32 	%f513, %r820;
	mul.f32 	%f514, %f371, %f513;
	fma.rn.f32 	%f515, %f514, %f159, %f363;
	cvt.rn.f32.s32 	%f516, %r821;
	mul.f32 	%f517, %f371, %f516;
	fma.rn.f32 	%f518, %f517, %f160, %f366;
	ld.shared.u32 	%r842, [%r16+3488];
	ld.shared.u32 	%r843, [%r16+3504];
	// begin inline asm
	{.reg .f16 low,high;
  mov.b32 {low,high},%r832;
  cvt.f32.f16 %f161, low;}

	// end inline asm
	// begin inline asm
	{.reg .f16 low,high;
  mov.b32 {low,high},%r833;
  cvt.f32.f16 %f162, low;}

	// end inline asm
	mov.u32 	%r834, %r866;
	mov.u32 	%r835, %r866;
	mov.u32 	%r836, %r866;
	mov.u32 	%r837, %r866;
	// begin inline asm
	mma.sync.aligned.m16n8k32.row.col.s32.s8.s8.s32 {%r834, %r835, %r836, %r837}, {%r612, %r613, %r614, %r615}, {%r842, %r843}, {%r834, %r835, %r836, %r837};
	// end inline asm
	cvt.rn.f32.s32 	%f519, %r834;
	mul.f32 	%f520, %f368, %f519;
	fma.rn.f32 	%f521, %f520, %f161, %f509;
	cvt.rn.f32.s32 	%f522, %r835;
	mul.f32 	%f523, %f368, %f522;
	fma.rn.f32 	%f524, %f523, %f162, %f512;
	cvt.rn.f32.s32 	%f525, %r836;
	mul.f32 	%f526, %f372, %f525;
	fma.rn.f32 	%f527, %f526, %f161, %f515;
	cvt.rn.f32.s32 	%f528, %r837;
	mul.f32 	%f529, %f372, %f528;
	fma.rn.f32 	%f530, %f529, %f162, %f518;
	ld.shared.u32 	%r858, [%r16+3520];
	ld.shared.u32 	%r859, [%r16+3536];
	// begin inline asm
	{.reg .f16 low,high;
  mov.b32 {low,high},%r848;
  cvt.f32.f16 %f163, low;}

	// end inline asm
	// begin inline asm
	{.reg .f16 low,high;
  mov.b32 {low,high},%r849;
  cvt.f32.f16 %f164, low;}

	// end inline asm
	mov.u32 	%r850, %r866;
	mov.u32 	%r851, %r866;
	mov.u32 	%r852, %r866;
	mov.u32 	%r853, %r866;
	// begin inline asm
	mma.sync.aligned.m16n8k32.row.col.s32.s8.s8.s32 {%r850, %r851, %r852, %r853}, {%r616, %r617, %r618, %r619}, {%r858, %r859}, {%r850, %r851, %r852, %r853};
	// end inline asm
	cvt.rn.f32.s32 	%f531, %r850;
	mul.f32 	%f532, %f369, %f531;
	fma.rn.f32 	%f533, %f532, %f163, %f521;
	cvt.rn.f32.s32 	%f534, %r851;
	mul.f32 	%f535, %f369, %f534;
	fma.rn.f32 	%f536, %f535, %f164, %f524;
	cvt.rn.f32.s32 	%f537, %r852;
	mul.f32 	%f538, %f373, %f537;
	fma.rn.f32 	%f539, %f538, %f163, %f527;
	cvt.rn.f32.s32 	%f540, %r853;
	mul.f32 	%f541, %f373, %f540;
	fma.rn.f32 	%f542, %f541, %f164, %f530;
	ld.shared.u32 	%r874, [%r16+3552];
	ld.shared.u32 	%r875, [%r16+3568];
	// begin inline asm
	{.reg .f16 low,high;
  mov.b32 {low,high},%r864;
  cvt.f32.f16 %f165, low;}

	// end inline asm
	// begin inline asm
	{.reg .f16 low,high;
  mov.b32 {low,high},%r865;
  cvt.f32.f16 %f166, low;}

	// end inline asm
	mov.u32 	%r867, %r866;
	mov.u32 	%r868, %r866;
	mov.u32 	%r869, %r866;
	// begin inline asm
	mma.sync.aligned.m16n8k32.row.col.s32.s8.s8.s32 {%r866, %r867, %r868, %r869}, {%r620, %r621, %r622, %r623}, {%r874, %r875}, {%r866, %r867, %r868, %r869};
	// end inline asm
	cvt.rn.f32.s32 	%f543, %r866;
	mul.f32 	%f544, %f370, %f543;
	fma.rn.f32 	%f1024, %f544, %f165, %f533;
	cvt.rn.f32.s32 	%f545, %r867;
	mul.f32 	%f546, %f370, %f545;
	fma.rn.f32 	%f1023, %f546, %f166, %f536;
	cvt.rn.f32.s32 	%f547, %r868;
	mul.f32 	%f548, %f374, %f547;
	fma.rn.f32 	%f1022, %f548, %f165, %f539;
	cvt.rn.f32.s32 	%f549, %r869;
	mul.f32 	%f550, %f374, %f549;
	fma.rn.f32 	%f1021, %f550, %f166, %f542;
	bar.sync 	0;
	add.s32 	%r2447, %r2447, 8;
	add.s32 	%r2452, %r2452, 8;
	setp.lt.s32 	%p21, %r2447, %r123;
	@%p21 bra 	$L__BB28_39;
$L__BB28_40:
	setp.gt.s32 	%p22, %r12, %r37;
	@%p22 bra 	$L__BB28_42;
	ld.shared.u32 	%r1259, [%r18];
	mad.lo.s32 	%r1260, %r1259, %r72, %r11;
	cvt.s64.s32 	%rd279, %r1260;
	add.s64 	%rd280, %rd279, %rd86;
	shl.b64 	%rd281, %rd280, 2;
	add.s64 	%rd282, %rd1, %rd281;
	st.global.f32 	[%rd282], %f1036;
$L__BB28_42:
	setp.ge.s32 	%p23, %r12, %r37;
	@%p23 bra 	$L__BB28_44;
	ld.shared.u32 	%r1261, [%r18+4];
	mad.lo.s32 	%r1262, %r1261, %r72, %r11;
	cvt.s64.s32 	%rd283, %r1262;
	add.s64 	%rd284, %rd283, %rd86;
	shl.b64 	%rd285, %rd284, 2;
	add.s64 	%rd286, %rd1, %rd285;
	st.global.f32 	[%rd286], %f1035;
$L__BB28_44:
	setp.gt.s32 	%p24, %r12, %r37;
	@%p24 bra 	$L__BB28_46;
	ld.shared.u32 	%r1263, [%r18];
	mul.lo.s32 	%r1264, %r1263, %r72;
	cvt.s64.s32 	%rd287, %r1264;
	cvt.u64.u32 	%rd288, %r11;
	add.s64 	%rd289, %rd288, %rd287;
	add.s64 	%rd290, %rd289, %rd86;
	shl.b64 	%rd291, %rd290, 2;
	add.s64 	%rd292, %rd1, %rd291;
	st.global.f32 	[%rd292+32], %f1034;
$L__BB28_46:
	setp.ge.s32 	%p25, %r12, %r37;
	@%p25 bra 	$L__BB28_48;
	ld.shared.u32 	%r1265, [%r18+4];
	mul.lo.s32 	%r1266, %r1265, %r72;
	cvt.s64.s32 	%rd293, %r1266;
	cvt.u64.u32 	%rd294, %r11;
	add.s64 	%rd295, %rd294, %rd293;
	add.s64 	%rd296, %rd295, %rd86;
	shl.b64 	%rd297, %rd296, 2;
	add.s64 	%rd298, %rd1, %rd297;
	st.global.f32 	[%rd298+32], %f1033;
$L__BB28_48:
	setp.gt.s32 	%p26, %r19, %r37;
	@%p26 bra 	$L__BB28_50;
	ld.shared.u32 	%r1267, [%r18+32];
	mad.lo.s32 	%r1268, %r1267, %r72, %r11;
	cvt.s64.s32 	%rd299, %r1268;
	add.s64 	%rd300, %rd299, %rd86;
	shl.b64 	%rd301, %rd300, 2;
	add.s64 	%rd302, %rd1, %rd301;
	st.global.f32 	[%rd302], %f1032;
$L__BB28_50:
	setp.gt.s32 	%p27, %r20, %r37;
	@%p27 bra 	$L__BB28_52;
	ld.shared.u32 	%r1269, [%r18+36];
	mad.lo.s32 	%r1270, %r1269, %r72, %r11;
	cvt.s64.s32 	%rd303, %r1270;
	add.s64 	%rd304, %rd303, %rd86;
	shl.b64 	%rd305, %rd304, 2;
	add.s64 	%rd306, %rd1, %rd305;
	st.global.f32 	[%rd306], %f1031;
$L__BB28_52:
	setp.gt.s32 	%p28, %r19, %r37;
	@%p28 bra 	$L__BB28_54;
	ld.shared.u32 	%r1271, [%r18+32];
	mul.lo.s32 	%r1272, %r1271, %r72;
	cvt.s64.s32 	%rd307, %r1272;
	cvt.u64.u32 	%rd308, %r11;
	add.s64 	%rd309, %rd308, %rd307;
	add.s64 	%rd310, %rd309, %rd86;
	shl.b64 	%rd311, %rd310, 2;
	add.s64 	%rd312, %rd1, %rd311;
	st.global.f32 	[%rd312+32], %f1030;
$L__BB28_54:
	setp.gt.s32 	%p29, %r20, %r37;
	@%p29 bra 	$L__BB28_56;
	ld.shared.u32 	%r1273, [%r18+36];
	mul.lo.s32 	%r1274, %r1273, %r72;
	cvt.s64.s32 	%rd313, %r1274;
	cvt.u64.u32 	%rd314, %r11;
	add.s64 	%rd315, %rd314, %rd313;
	add.s64 	%rd316, %rd315, %rd86;
	shl.b64 	%rd317, %rd316, 2;
	add.s64 	%rd318, %rd1, %rd317;
	st.global.f32 	[%rd318+32], %f1029;
$L__BB28_56:
	setp.gt.s32 	%p30, %r21, %r37;
	@%p30 bra 	$L__BB28_58;
	ld.shared.u32 	%r1275, [%r18+64];
	mad.lo.s32 	%r1276, %r1275, %r72, %r11;
	cvt.s64.s32 	%rd319, %r1276;
	add.s64 	%rd320, %rd319, %rd86;
	shl.b64 	%rd321, %rd320, 2;
	add.s64 	%rd322, %rd1, %rd321;
	st.global.f32 	[%rd322], %f1028;
$L__BB28_58:
	setp.gt.s32 	%p31, %r22, %r37;
	@%p31 bra 	$L__BB28_60;
	ld.shared.u32 	%r1277, [%r18+68];
	mad.lo.s32 	%r1278, %r1277, %r72, %r11;
	cvt.s64.s32 	%rd323, %r1278;
	add.s64 	%rd324, %rd323, %rd86;
	shl.b64 	%rd325, %rd324, 2;
	add.s64 	%rd326, %rd1, %rd325;
	st.global.f32 	[%rd326], %f1027;
$L__BB28_60:
	setp.gt.s32 	%p32, %r21, %r37;
	@%p32 bra 	$L__BB28_62;
	ld.shared.u32 	%r1279, [%r18+64];
	mul.lo.s32 	%r1280, %r1279, %r72;
	cvt.s64.s32 	%rd327, %r1280;
	cvt.u64.u32 	%rd328, %r11;
	add.s64 	%rd329, %rd328, %rd327;
	add.s64 	%rd330, %rd329, %rd86;
	shl.b64 	%rd331, %rd330, 2;
	add.s64 	%rd332, %rd1, %rd331;
	st.global.f32 	[%rd332+32], %f1026;
$L__BB28_62:
	setp.gt.s32 	%p33, %r22, %r37;
	@%p33 bra 	$L__BB28_64;
	ld.shared.u32 	%r1281, [%r18+68];
	mul.lo.s32 	%r1282, %r1281, %r72;
	cvt.s64.s32 	%rd333, %r1282;
	cvt.u64.u32 	%rd334, %r11;
	add.s64 	%rd335, %rd334, %rd333;
	add.s64 	%rd336, %rd335, %rd86;
	shl.b64 	%rd337, %rd336, 2;
	add.s64 	%rd338, %rd1, %rd337;
	st.global.f32 	[%rd338+32], %f1025;
$L__BB28_64:
	setp.gt.s32 	%p34, %r23, %r37;
	@%p34 bra 	$L__BB28_66;
	ld.shared.u32 	%r1283, [%r18+96];
	mad.lo.s32 	%r1284, %r1283, %r72, %r11;
	cvt.s64.s32 	%rd339, %r1284;
	add.s64 	%rd340, %rd339, %rd86;
	shl.b64 	%rd341, %rd340, 2;
	add.s64 	%rd342, %rd1, %rd341;
	st.global.f32 	[%rd342], %f1024;
$L__BB28_66:
	setp.gt.s32 	%p35, %r24, %r37;
	@%p35 bra 	$L__BB28_68;
	ld.shared.u32 	%r1285, [%r18+100];
	mad.lo.s32 	%r1286, %r1285, %r72, %r11;
	cvt.s64.s32 	%rd343, %r1286;
	add.s64 	%rd344, %rd343, %rd86;
	shl.b64 	%rd345, %rd344, 2;
	add.s64 	%rd346, %rd1, %rd345;
	st.global.f32 	[%rd346], %f1023;
$L__BB28_68:
	setp.gt.s32 	%p36, %r23, %r37;
	@%p36 bra 	$L__BB28_70;
	ld.shared.u32 	%r1287, [%r18+96];
	mul.lo.s32 	%r1288, %r1287, %r72;
	cvt.s64.s32 	%rd347, %r1288;
	cvt.u64.u32 	%rd348, %r11;
	add.s64 	%rd349, %rd348, %rd347;
	add.s64 	%rd350, %rd349, %rd86;
	shl.b64 	%rd351, %rd350, 2;
	add.s64 	%rd352, %rd1, %rd351;
	st.global.f32 	[%rd352+32], %f1022;
$L__BB28_70:
	setp.gt.s32 	%p37, %r24, %r37;
	@%p37 bra 	$L__BB28_72;
	ld.shared.u32 	%r1289, [%r18+100];
	mul.lo.s32 	%r1290, %r1289, %r72;
	cvt.s64.s32 	%rd353, %r1290;
	cvt.u64.u32 	%rd354, %r11;
	add.s64 	%rd355, %rd354, %rd353;
	add.s64 	%rd356, %rd355, %rd86;
	shl.b64 	%rd357, %rd356, 2;
	add.s64 	%rd358, %rd1, %rd357;
	st.global.f32 	[%rd358+32], %f1021;
$L__BB28_72:
	add.s64 	%rd88, %rd506, %rd5;
	or.b64  	%rd359, %rd88, %rd5;
	and.b64  	%rd360, %rd359, -4294967296;
	setp.ne.s64 	%p38, %rd360, 0;
	@%p38 bra 	$L__BB28_74;
	cvt.u32.u64 	%r1292, %rd88;
	rem.u32 	%r1293, %r1292, %r123;
	cvt.u64.u32 	%rd511, %r1293;
	bra.uni 	$L__BB28_75;
$L__BB28_74:
	rem.s64 	%rd511, %rd88, %rd5;
$L__BB28_75:
	sub.s64 	%rd506, %rd88, %rd511;
	sub.s64 	%rd361, %rd25, %rd506;
	min.s64 	%rd513, %rd5, %rd361;
$L__BB28_76:
	cvt.u32.u64 	%r2455, %rd513;
	setp.lt.s64 	%p50, %rd506, %rd25;
	setp.eq.s32 	%p39, %r123, %r2455;
	and.pred  	%p40, %p50, %p39;
	mov.b32 	%r2447, 0;
	@%p40 bra 	$L__BB28_19;
$L__BB28_77:
	not.pred 	%p41, %p50;
	@%p41 bra 	$L__BB28_96;
	cvt.s64.s32 	%rd97, %rd506;
	mul.lo.s32 	%r48, %r74, %r1;
	cvt.s64.s32 	%rd363, %r48;
	mul.lo.s64 	%rd98, %rd363, %rd5;
	or.b64  	%rd364, %rd97, %rd98;
	and.b64  	%rd365, %rd364, -4294967296;
	setp.ne.s64 	%p42, %rd365, 0;
	@%p42 bra 	$L__BB28_80;
	cvt.u32.u64 	%r1296, %rd98;
	cvt.u32.u64 	%r1297, %rd97;
	div.u32 	%r1298, %r1297, %r1296;
	cvt.u64.u32 	%rd515, %r1298;
	bra.uni 	$L__BB28_81;
$L__BB28_80:
	div.s64 	%rd515, %rd97, %rd98;
$L__BB28_81:
	cvt.u32.u64 	%r49, %rd515;
	cvt.u64.u32 	%rd366, %r48;
	mul.lo.s64 	%rd367, %rd366, %rd5;
	mul.lo.s64 	%rd368, %rd367, %rd515;
	sub.s64 	%rd102, %rd506, %rd368;
	cvt.s64.s32 	%rd103, %rd102;
	mul.lo.s64 	%rd104, %rd7, %rd5;
	or.b64  	%rd369, %rd103, %rd104;
	and.b64  	%rd370, %rd369, -4294967296;
	setp.ne.s64 	%p43, %rd370, 0;
	@%p43 bra 	$L__BB28_83;
	cvt.u32.u64 	%r1299, %rd104;
	cvt.u32.u64 	%r1300, %rd103;
	div.u32 	%r1301, %r1300, %r1299;
	cvt.u64.u32 	%rd516, %r1301;
	bra.uni 	$L__BB28_84;
$L__BB28_83:
	div.s64 	%rd516, %rd103, %rd104;
$L__BB28_84:
	cvt.u32.u64 	%r50, %rd516;
	cvt.u64.u32 	%rd371, %r1;
	mul.lo.s64 	%rd372, %rd371, %rd5;
	mul.lo.s64 	%rd373, %rd372, %rd516;
	sub.s64 	%rd374, %rd102, %rd373;
	cvt.s64.s32 	%rd108, %rd374;
	or.b64  	%rd375, %rd108, %rd5;
	and.b64  	%rd376, %rd375, -4294967296;
	setp.ne.s64 	%p44, %rd376, 0;
	@%p44 bra 	$L__BB28_86;
	cvt.u32.u64 	%r1303, %rd108;
	div.u32 	%r1304, %r1303, %r123;
	cvt.u64.u32 	%rd517, %r1304;
	bra.uni 	$L__BB28_87;
$L__BB28_86:
	div.s64 	%rd517, %rd108, %rd5;
$L__BB28_87:
	cvt.u32.u64 	%r51, %rd517;
	mul.lo.s32 	%r2457, %r76, %r50;
	setp.eq.s64 	%p45, %rd144, 0;
	mov.b32 	%r2456, 0;
	@%p45 bra 	$L__BB28_92;
	shl.b64 	%rd377, %rd516, 32;
	shr.s64 	%rd378, %rd377, 30;
	add.s64 	%rd379, %rd4, %rd378;
	ld.global.nc.u32 	%r2456, [%rd379];
	add.s64 	%rd380, %rd377, 4294967296;
	shr.s64 	%rd381, %rd380, 30;
	add.s64 	%rd382, %rd4, %rd381;
	ld.global.nc.u32 	%r1306, [%rd382];
	sub.s32 	%r1307, %r1306, %r2456;
	shl.b32 	%r1308, %r51, 5;
	setp.ge.s32 	%p46, %r1308, %r1307;
	@%p46 bra 	$L__BB28_96;
	setp.gt.u32 	%p47, %r5, 31;
	bar.sync 	0;
	@%p47 bra 	$L__BB28_91;
	st.shared.u32 	[%r6], %r5;
$L__BB28_91:
	bar.sync 	0;
	mov.b32 	%r2457, 0;
$L__BB28_92:
	shl.b32 	%r1310, %r51, 5;
	add.s32 	%r1311, %r2456, %r1310;
	mad.lo.s32 	%r1312, %r1311, 36, %r2457;
	div.s32 	%r1313, %r50, %r73;
	mul.lo.s32 	%r56, %r1313, %r75;
	mul.lo.s32 	%r1314, %r70, %r49;
	shl.b32 	%r57, %r1314, 7;
	mul.wide.s32 	%rd383, %r1312, 4;
	add.s64 	%rd112, %rd3, %rd383;
	setp.ge.s32 	%p48, %r2447, %r2455;
	mov.f32 	%f1053, 0f00000000;
	mov.f32 	%f1054, %f1053;
	mov.f32 	%f1055, %f1053;
	mov.f32 	%f1056, %f1053;
	mov.f32 	%f1057, %f1053;
	mov.f32 	%f1058, %f1053;
	mov.f32 	%f1059, %f1053;
	mov.f32 	%f1060, %f1053;
	mov.f32 	%f1061, %f1053;
	mov.f32 	%f1062, %f1053;
	mov.f32 	%f1063, %f1053;
	mov.f32 	%f1064, %f1053;
	mov.f32 	%f1065, %f1053;
	mov.f32 	%f1066, %f1053;
	mov.f32 	%f1067, %f1053;
	mov.f32 	%f1068, %f1053;
	@%p48 bra 	$L__BB28_95;
	shr.u32 	%r1315, %r4, 2;
	and.b32  	%r1316, %r4, 3;
	cvt.u64.u32 	%rd384, %r1315;
	shl.b32 	%r1317, %r1315, 3;
	or.b32  	%r1318, %r1317, %r1316;
	and.b32  	%r1319, %r4, 7;
	shl.b32 	%r1320, %r3, 2;
	shr.u32 	%r1321, %r4, 3;
	add.s32 	%r1322, %r1321, %r1320;
	cvt.u64.u32 	%rd385, %r1319;
	cvt.s64.s32 	%rd113, %r71;
	shl.b32 	%r1323, %r3, 4;
	and.b32  	%r1324, %r4, 15;
	and.b32  	%r1325, %r1315, 252;
	mad.lo.s32 	%r1326, %r3, 1216, %r1325;
	mad.lo.s32 	%r1327, %r1324, 76, %r1326;
	add.s32 	%r1328, %r1315, %r1323;
	mul.lo.s32 	%r1329, %r3, %r70;
	cvt.s64.s32 	%rd386, %r1329;
	mad.lo.s32 	%r1330, %r3, 76, %r1318;
	shl.b32 	%r1331, %r1330, 2;
	add.s32 	%r1333, %r125, %r1331;
	add.s32 	%r58, %r1333, 5248;
	shl.b32 	%r1334, %r70, 3;
	add.s32 	%r1335, %r1329, %r1334;
	cvt.s64.s32 	%rd387, %r1335;
	shl.b32 	%r1336, %r70, 4;
	add.s32 	%r1337, %r1336, %r1329;
	cvt.s64.s32 	%rd388, %r1337;
	add.s32 	%r1338, %r1337, %r1334;
	cvt.s64.s32 	%rd389, %r1338;
	shl.b32 	%r1339, %r70, 5;
	add.s32 	%r1340, %r1339, %r1329;
	cvt.s64.s32 	%rd390, %r1340;
	add.s32 	%r1341, %r1340, %r1334;
	cvt.s64.s32 	%rd391, %r1341;
	add.s32 	%r1342, %r1336, %r1340;
	cvt.s64.s32 	%rd392, %r1342;
	add.s32 	%r1343, %r1342, %r1334;
	cvt.s64.s32 	%rd393, %r1343;
	shl.b32 	%r1344, %r70, 6;
	add.s32 	%r1345, %r1344, %r1329;
	cvt.s64.s32 	%rd394, %r1345;
	add.s32 	%r1346, %r1345, %r1334;
	cvt.s64.s32 	%rd395, %r1346;
	add.s32 	%r1347, %r1336, %r1345;
	cvt.s64.s32 	%rd396, %r1347;
	add.s32 	%r1348, %r1347, %r1334;
	cvt.s64.s32 	%rd397, %r1348;
	add.s32 	%r1349, %r1339, %r1345;
	cvt.s64.s32 	%rd398, %r1349;
	add.s32 	%r1350, %r1349, %r1334;
	cvt.s64.s32 	%rd399, %r1350;
	add.s32 	%r1351, %r1336, %r1349;
	cvt.s64.s32 	%rd400, %r1351;
	add.s32 	%r1352, %r1351, %r1334;
	cvt.s64.s32 	%rd401, %r1352;
	mul.lo.s32 	%r1353, %r1322, %r70;
	cvt.s64.s32 	%rd402, %r1353;
	mad.lo.s32 	%r1354, %r1322, 76, %r1319;
	shl.b32 	%r1355, %r1354, 2;
	add.s32 	%r1356, %r125, 5504;
	add.s32 	%r59, %r1356, %r1355;
	add.s32 	%r1357, %r1353, %r1339;
	cvt.s64.s32 	%rd403, %r1357;
	add.s32 	%r1358, %r1344, %r1353;
	cvt.s64.s32 	%rd404, %r1358;
	add.s32 	%r1359, %r1358, %r1339;
	cvt.s64.s32 	%rd405, %r1359;
	cvt.u64.u32 	%rd114, %r5;
	mul.wide.u32 	%rd406, %r1327, 4;
	cvt.u64.u32 	%rd407, %r125;
	cvta.shared.u64 	%rd408, %rd407;
	add.s64 	%rd409, %rd408, %rd406;
	add.s64 	%rd115, %rd409, 5248;
	add.s64 	%rd116, %rd409, 5280;
	add.s64 	%rd117, %rd409, 5312;
	add.s64 	%rd118, %rd409, 5344;
	mad.lo.s32 	%r60, %r1328, 304, %r1356;
	mad.lo.s32 	%r1360, %r1315, 28, %r1318;
	shl.b32 	%r1361, %r1360, 2;
	add.s32 	%r1362, %r125, %r1361;
	add.s32 	%r61, %r1362, 144;
	mad.lo.s32 	%r1363, %r1316, 288, %r125;
	add.s32 	%r62, %r1363, 128;
	add.s64 	%rd119, %rd409, 5376;
	add.s64 	%rd120, %rd409, 5408;
	add.s64 	%rd121, %rd409, 5440;
	add.s64 	%rd122, %rd409, 5472;
	add.s64 	%rd123, %rd405, %rd385;
	add.s32 	%r1364, %r2447, %r57;
	add.s32 	%r2458, %r1364, %r56;
	add.s64 	%rd124, %rd404, %rd385;
	add.s64 	%rd125, %rd403, %rd385;
	add.s64 	%rd126, %rd402, %rd385;
	mul.wide.u32 	%rd410, %r1316, 4;
	add.s64 	%rd411, %rd410, %rd2;
	add.s64 	%rd127, %rd411, 4;
	add.s64 	%rd128, %rd384, %rd386;
	add.s64 	%rd129, %rd384, %rd401;
	add.s64 	%rd130, %rd384, %rd387;
	add.s64 	%rd131, %rd384, %rd400;
	add.s64 	%rd132, %rd384, %rd388;
	add.s64 	%rd133, %rd384, %rd399;
	add.s64 	%rd134, %rd384, %rd389;
	add.s64 	%rd135, %rd384, %rd398;
	add.s64 	%rd136, %rd384, %rd390;
	add.s64 	%rd137, %rd384, %rd397;
	add.s64 	%rd138, %rd384, %rd391;
	add.s64 	%rd139, %rd384, %rd396;
	add.s64 	%rd140, %rd384, %rd392;
	add.s64 	%rd141, %rd384, %rd395;
	add.s64 	%rd142, %rd384, %rd393;
	add.s64 	%rd143, %rd384, %rd394;
	mov.f32 	%f1053, 0f00000000;
$L__BB28_94:
	cvt.s64.s32 	%rd420, %r2447;
	mul.lo.s64 	%rd421, %rd420, %rd113;
	cvt.s64.s32 	%rd422, %r2458;
	add.s64 	%rd423, %rd123, %rd422;
	mad.lo.s64 	%rd424, %rd423, 18, %rd2;
	add.s64 	%rd425, %rd124, %rd422;
	mad.lo.s64 	%rd426, %rd425, 18, %rd2;
	add.s64 	%rd427, %rd125, %rd422;
	mad.lo.s64 	%rd428, %rd427, 18, %rd2;
	add.s64 	%rd429, %rd126, %rd422;
	mad.lo.s64 	%rd430, %rd429, 18, %rd2;
	add.s64 	%rd431, %rd128, %rd422;
	mad.lo.s64 	%rd432, %rd431, 18, %rd127;
	add.s64 	%rd433, %rd129, %rd422;
	mad.lo.s64 	%rd434, %rd433, 18, %rd127;
	add.s64 	%rd435, %rd130, %rd422;
	mad.lo.s64 	%rd436, %rd435, 18, %rd127;
	add.s64 	%rd437, %rd131, %rd422;
	mad.lo.s64 	%rd438, %rd437, 18, %rd127;
	add.s64 	%rd439, %rd132, %rd422;
	mad.lo.s64 	%rd440, %rd439, 18, %rd127;
	add.s64 	%rd441, %rd133, %rd422;
	mad.lo.s64 	%rd442, %rd441, 18, %rd127;
	add.s64 	%rd443, %rd134, %rd422;
	mad.lo.s64 	%rd444, %rd443, 18, %rd127;
	add.s64 	%rd445, %rd135, %rd422;
	mad.lo.s64 	%rd446, %rd445, 18, %rd127;
	add.s64 	%rd447, %rd136, %rd422;
	mad.lo.s64 	%rd448, %rd447, 18, %rd127;
	add.s64 	%rd449, %rd137, %rd422;
	mad.lo.s64 	%rd450, %rd449, 18, %rd127;
	add.s64 	%rd451, %rd138, %rd422;
	mad.lo.s64 	%rd452, %rd451, 18, %rd127;
	add.s64 	%rd453, %rd139, %rd422;
	mad.lo.s64 	%rd454, %rd453, 18, %rd127;
	add.s64 	%rd455, %rd140, %rd422;
	mad.lo.s64 	%rd456, %rd455, 18, %rd127;
	add.s64 	%rd457, %rd141, %rd422;
	mad.lo.s64 	%rd458, %rd457, 18, %rd127;
	add.s64 	%rd459, %rd142, %rd422;
	mad.lo.s64 	%rd460, %rd459, 18, %rd127;
	add.s64 	%rd461, %rd143, %rd422;
	mad.lo.s64 	%rd462, %rd461, 18, %rd127;
	ld.global.nc.u16 	%rs41, [%rd432+-2];
	cvt.u32.u16 	%r2037, %rs41;
	ld.global.nc.u16 	%rs42, [%rd432];
	cvt.u32.u16 	%r2038, %rs42;
	shl.b32 	%r2039, %r2038, 16;
	or.b32  	%r2040, %r2039, %r2037;
	and.b32  	%r1367, %r2040, 252645135;
	add.s32 	%r2041, %r1367, 2021161080;
	xor.b32  	%r2042, %r2041, -2139062144;
	xor.b32  	%r2043, %r1367, 134744072;
	xor.b32  	%r2044, %r2041, %r2040;
	and.b32  	%r1365, %r2044, %r2043;
	// begin inline asm
	prmt.b32 %r1365, %r1365, 0, 0xba98;
	// end inline asm
	// begin inline asm
	prmt.b32 %r1367, %r1367, 0, 0xba98;
	// end inline asm
	xor.b32  	%r2045, %r1367, 2139062143;
	not.b32 	%r2046, %r1365;
	and.b32  	%r2047, %r2042, %r2046;
	and.b32  	%r2048, %r2045, %r1365;
	or.b32  	%r2049, %r2047, %r2048;
	st.shared.u32 	[%r58], %r2049;
	shr.u32 	%r2050, %r2040, 4;
	and.b32  	%r1371, %r2050, 252645135;
	add.s32 	%r2051, %r1371, 2021161080;
	xor.b32  	%r2052, %r2051, -2139062144;
	xor.b32  	%r2053, %r1371, 134744072;
	xor.b32  	%r2054, %r2051, %r2050;
	and.b32  	%r1369, %r2054, %r2053;
	// begin inline asm
	prmt.b32 %r1369, %r1369, 0, 0xba98;
	// end inline asm
	// begin inline asm
	prmt.b32 %r1371, %r1371, 0, 0xba98;
	// end inline asm
	xor.b32  	%r2055, %r1371, 2139062143;
	not.b32 	%r2056, %r1369;
	and.b32  	%r2057, %r2052, %r2056;
	and.b32  	%r2058, %r2055, %r1369;
	or.b32  	%r2059, %r2057, %r2058;
	st.shared.u32 	[%r58+16], %r2059;
	ld.global.nc.u16 	%rs43, [%rd436+-2];
	cvt.u32.u16 	%r2060, %rs43;
	ld.global.nc.u16 	%rs44, [%rd436];
	cvt.u32.u16 	%r2061, %rs44;
	shl.b32 	%r2062, %r2061, 16;
	or.b32  	%r2063, %r2062, %r2060;
	and.b32  	%r1375, %r2063, 252645135;
	add.s32 	%r2064, %r1375, 2021161080;
	xor.b32  	%r2065, %r2064, -2139062144;
	xor.b32  	%r2066, %r1375, 134744072;
	xor.b32  	%r2067, %r2064, %r2063;
	and.b32  	%r1373, %r2067, %r2066;
	// begin inline asm
	prmt.b32 %r1373, %r1373, 0, 0xba98;
	// end inline asm
	// begin inline asm
	prmt.b32 %r1375, %r1375, 0, 0xba98;
	// end inline asm
	xor.b32  	%r2068, %r1375, 2139062143;
	not.b32 	%r2069, %r1373;
	and.b32  	%r2070, %r2065, %r2069;
	and.b32  	%r2071, %r2068, %r1373;
	or.b32  	%r2072, %r2070, %r2071;
	st.shared.u32 	[%r58+2432], %r2072;
	shr.u32 	%r2073, %r2063, 4;
	and.b32  	%r1379, %r2073, 252645135;
	add.s32 	%r2074, %r1379, 2021161080;
	xor.b32  	%r2075, %r2074, -2139062144;
	xor.b32  	%r2076, %r1379, 134744072;
	xor.b32  	%r2077, %r2074, %r2073;
	and.b32  	%r1377, %r2077, %r2076;
	// begin inline asm
	prmt.b32 %r1377, %r1377, 0, 0xba98;
	// end inline asm
	// begin inline asm
	prmt.b32 %r1379, %r1379, 0, 0xba98;
	// end inline asm
	xor.b32  	%r2078, %r1379, 2139062143;
	not.b32 	%r2079, %r1377;
	and.b32  	%r2080, %r2075, %r2079;
	and.b32  	%r2081, %r2078, %r1377;
	or.b32  	%r2082, %r2080, %r2081;
	st.shared.u32 	[%r58+2448], %r2082;
	ld.global.nc.u16 	%rs45, [%rd440+-2];
	cvt.u32.u16 	%r2083, %rs45;
	ld.global.nc.u16 	%rs46, [%rd440];
	cvt.u32.u16 	%r2084, %rs46;
	shl.b32 	%r2085, %r2084, 16;
	or.b32  	%r2086, %r2085, %r2083;
	and.b32  	%r1383, %r2086, 252645135;
	add.s32 	%r2087, %r1383, 2021161080;
	xor.b32  	%r2088, %r2087, -2139062144;
	xor.b32  	%r2089, %r1383, 134744072;
	xor.b32  	%r2090, %r2087, %r2086;
	and.b32  	%r1381, %r2090, %r2089;
	// begin inline asm
	prmt.b32 %r1381, %r1381, 0, 0xba98;
	// end inline asm
	// begin inline asm
	prmt.b32 %r1383, %r1383, 0, 0xba98;
	// end inline asm
	xor.b32  	%r2091, %r1383, 2139062143;
	not.b32 	%r2092, %r1381;
	and.b32  	%r2093, %r2088, %r2092;
	and.b32  	%r2094, %r2091, %r1381;
	or.b32  	%r2095, %r2093, %r2094;
	st.shared.u32 	[%r58+4864], %r2095;
	shr.u32 	%r2096, %r2086, 4;
	and.b32  	%r1387, %r2096, 252645135;
	add.s32 	%r2097, %r1387, 2021161080;
	xor.b32  	%r2098, %r2097, -2139062144;
	xor.b32  	%r2099, %r1387, 134744072;
	xor.b32  	%r2100, %r2097, %r2096;
	and.b32  	%r1385, %r2100, %r2099;
	// begin inline asm
	prmt.b32 %r1385, %r1385, 0, 0xba98;
	// end inline asm
	// begin inline asm
	prmt.b32 %r1387, %r1387, 0, 0xba98;
	// end inline asm
	xor.b32  	%r2101, %r1387, 2139062143;
	not.b32 	%r2102, %r1385;
	and.b32  	%r2103, %r2098, %r2102;
	and.b32  	%r2104, %r2101, %r1385;
	or.b32  	%r2105, %r2103, %r2104;
	st.shared.u32 	[%r58+4880], %r2105;
	ld.global.nc.u16 	%rs47, [%rd444+-2];
	cvt.u32.u16 	%r2106, %rs47;
	ld.global.nc.u16 	%rs48, [%rd444];
	cvt.u32.u16 	%r2107, %rs48;
	shl.b32 	%r2108, %r2107, 16;
	or.b32  	%r2109, %r2108, %r2106;
	and.b32  	%r1391, %r2109, 252645135;
	add.s32 	%r2110, %r1391, 2021161080;
	xor.b32  	%r2111, %r2110, -2139062144;
	xor.b32  	%r2112, %r1391, 134744072;
	xor.b32  	%r2113, %r2110, %r2109;
	and.b32  	%r1389, %r2113, %r2112;
	// begin inline asm
	prmt.b32 %r1389, %r1389, 0, 0xba98;
	// end inline asm
	// begin inline asm
	prmt.b32 %r1391, %r1391, 0, 0xba98;
	// end inline asm
	xor.b32  	%r2114, %r1391, 2139062143;
	not.b32 	%r2115, %r1389;
	and.b32  	%r2116, %r2111, %r2115;
	and.b32  	%r2117, %r2114, %r1389;
	or.b32  	%r2118, %r2116, %r2117;
	st.shared.u32 	[%r58+7296], %r2118;
	shr.u32 	%r2119, %r2109, 4;
	and.b32  	%r1395, %r2119, 252645135;
	add.s32 	%r2120, %r1395, 2021161080;
	xor.b32  	%r2121, %r2120, -2139062144;
	xor.b32  	%r2122, %r1395, 134744072;
	xor.b32  	%r2123, %r2120, %r2119;
	and.b32  	%r1393, %r2123, %r2122;
	// begin inline asm
	prmt.b32 %r1393, %r1393, 0, 0xba98;
	// end inline asm
	// begin inline asm
	prmt.b32 %r1395, %r1395, 0, 0xba98;
	// end inline asm
	xor.b32  	%r2124, %r1395, 2139062143;
	not.b32 	%r2125, %r1393;
	and.b32  	%r2126, %r2121, %r2125;
	and.b32  	%r2127, %r2124, %r1393;
	or.b32  	%r2128, %r2126, %r2127;
	st.shared.u32 	[%r58+7312], %r2128;
	ld.global.nc.u16 	%rs49, [%rd448+-2];
	cvt.u32.u16 	%r2129, %rs49;
	ld.global.nc.u16 	%rs50, [%rd448];
	cvt.u32.u16 	%r2130, %rs50;
	shl.b32 	%r2131, %r2130, 16;
	or.b32  	%r2132, %r2131, %r2129;
	and.b32  	%r1399, %r2132, 252645135;
	add.s32 	%r2133, %r1399, 2021161080;
	xor.b32  	%r2134, %r2133, -2139062144;
	xor.b32  	%r2135, %r1399, 134744072;
	xor.b32  	%r2136, %r2133, %r2132;
	and.b32  	%r1397, %r2136, %r2135;
	// begin inline asm
	prmt.b32 %r1397, %r1397, 0, 0xba98;
	// end inline asm
	// begin inline asm
	prmt.b32 %r1399, %r1399, 0, 0xba98;
	// end inline asm
	xor.b32  	%r2137, %r1399, 2139062143;
	not.b32 	%r2138, %r1397;
	and.b32  	%r2139, %r2134, %r2138;
	and.b32  	%r2140, %r2137, %r1397;
	or.b32  	%r2141, %r2139, %r2140;
	st.shared.u32 	[%r58+9728], %r2141;
	shr.u32 	%r2142, %r2132, 4;
	and.b32  	%r1403, %r2142, 252645135;
	add.s32 	%r2143, %r1403, 2021161080;
	xor.b32  	%r2144, %r2143, -2139062144;
	xor.b32  	%r2145, %r1403, 134744072;
	xor.b32  	%r2146, %r2143, %r2142;
	and.b32  	%r1401, %r2146, %r2145;
	// begin inline asm
	prmt.b32 %r1401, %r1401, 0, 0xba98;
	// end inline asm
	// begin inline asm
	prmt.b32 %r1403, %r1403, 0, 0xba98;
	// end inline asm
	xor.b32  	%r2147, %r1403, 2139062143;
	not.b32 	%r2148, %r1401;
	and.b32  	%r2149, %r2144, %r2148;
	and.b32  	%r2150, %r2147, %r1401;
	or.b32  	%r2151, %r2149, %r2150;
	st.shared.u32 	[%r58+9744], %r2151;
	ld.global.nc.u16 	%rs51, [%rd452+-2];
	cvt.u32.u16 	%r2152, %rs51;
	ld.global.nc.u16 	%rs52, [%rd452];
	cvt.u32.u16 	%r2153, %rs52;
	shl.b32 	%r2154, %r2153, 16;
	or.b32  	%r2155, %r2154, %r2152;
	and.b32  	%r1407, %r2155, 252645135;
	add.s32 	%r2156, %r1407, 2021161080;
	xor.b32  	%r2157, %r2156, -2139062144;
	xor.b32  	%r2158, %r1407, 134744072;
	xor.b32  	%r2159, %r2156, %r2155;
	and.b32  	%r1405, %r2159, %r2158;
	// begin inline asm
	prmt.b32 %r1405, %r1405, 0, 0xba98;
	// end inline asm
	// begin inline asm
	prmt.b32 %r1407, %r1407, 0, 0xba98;
	// end inline asm
	xor.b32  	%r2160, %r1407, 2139062143;
	not.b32 	%r2161, %r1405;
	and.b32  	%r2162, %r2157, %r2161;
	and.b32  	%r2163, %r2160, %r1405;
	or.b32  	%r2164, %r2162, %r2163;
	st.shared.u32 	[%r58+12160], %r2164;
	shr.u32 	%r2165, %r2155, 4;
	and.b32  	%r1411, %r2165, 252645135;
	add.s32 	%r2166, %r1411, 2021161080;
	xor.b32  	%r2167, %r2166, -2139062144;
	xor.b32  	%r2168, %r1411, 134744072;
	xor.b32  	%r2169, %r2166, %r2165;
	and.b32  	%r1409, %r2169, %r2168;
	// begin inline asm
	prmt.b32 %r1409, %r1409, 0, 0xba98;
	// end inline asm
	// begin inline asm
	prmt.b32 %r1411, %r1411, 0, 0xba98;
	// end inline asm
	xor.b32  	%r2170, %r1411, 2139062143;
	not.b32 	%r2171, %r1409;
	and.b32  	%r2172, %r2167, %r2171;
	and.b32  	%r2173, %r2170, %r1409;
	or.b32  	%r2174, %r2172, %r2173;
	st.shared.u32 	[%r58+12176], %r2174;
	ld.global.nc.u16 	%rs53, [%rd456+-2];
	cvt.u32.u16 	%r2175, %rs53;
	ld.global.nc.u16 	%rs54, [%rd456];
	cvt.u32.u16 	%r2176, %rs54;
	shl.b32 	%r2177, %r2176, 16;
	or.b32  	%r2178, %r2177, %r2175;
	and.b32  	%r1415, %r2178, 252645135;
	add.s32 	%r2179, %r1415, 2021161080;
	xor.b32  	%r2180, %r2179, -2139062144;
	xor.b32  	%r2181, %r1415, 134744072;
	xor.b32  	%r2182, %r2179, %r2178;
	and.b32  	%r1413, %r2182, %r2181;
	// begin inline asm
	prmt.b32 %r1413, %r1413, 0, 0xba98;
	// end inline asm
	// begin inline asm
	prmt.b32 %r1415, %r1415, 0, 0xba98;
	// end inline asm
	xor.b32  	%r2183, %r1415, 2139062143;
	not.b32 	%r2184, %r1413;
	and.b32  	%r2185, %r2180, %r2184;
	and.b32  	%r2186, %r2183, %r1413;
	or.b32  	%r2187, %r2185, %r2186;
	st.shared.u32 	[%r58+14592], %r2187;
	shr.u32 	%r2188, %r2178, 4;
	and.b32  	%r1419, %r2188, 252645135;
	add.s32 	%r2189, %r1419, 2021161080;
	xor.b32  	%r2190, %r2189, -2139062144;
	xor.b32  	%r2191, %r1419, 134744072;
	xor.b32  	%r2192, %r2189, %r2188;
	and.b32  	%r1417, %r2192, %r2191;
	// begin inline asm
	prmt.b32 %r1417, %r1417, 0, 0xba98;
	// end inline asm
	// begin inline asm
	prmt.b32 %r1419, %r1419, 0, 0xba98;
	// end inline asm
	xor.b32  	%r2193, %r1419, 2139062143;
	not.b32 	%r2194, %r1417;
	and.b32  	%r2195, %r2190, %r2194;
	and.b32  	%r2196, %r2193, %r1417;
	or.b32  	%r2197, %r2195, %r2196;
	st.shared.u32 	[%r58+14608], %r2197;
	ld.global.nc.u16 	%rs55, [%rd460+-2];
	cvt.u32.u16 	%r2198, %rs55;
	ld.global.nc.u16 	%rs56, [%rd460];
	cvt.u32.u16 	%r2199, %rs56;
	shl.b32 	%r2200, %r2199, 16;
	or.b32  	%r2201, %r2200, %r2198;
	and.b32  	%r1423, %r2201, 252645135;
	add.s32 	%r2202, %r1423, 2021161080;
	xor.b32  	%r2203, %r2202, -2139062144;
	xor.b32  	%r2204, %r1423, 134744072;
	xor.b32  	%r2205, %r2202, %r2201;
	and.b32  	%r1421, %r2205, %r2204;
	// begin inline asm
	prmt.b32 %r1421, %r1421, 0, 0xba98;
	// end inline asm
	// begin inline asm
	prmt.b32 %r1423, %r1423, 0, 0xba98;
	// end inline asm
	xor.b32  	%r2206, %r1423, 2139062143;
	not.b32 	%r2207, %r1421;
	and.b32  	%r2208, %r2203, %r2207;
	and.b32  	%r2209, %r2206, %r1421;
	or.b32  	%r2210, %r2208, %r2209;
	st.shared.u32 	[%r58+17024], %r2210;
	shr.u32 	%r2211, %r2201, 4;
	and.b32  	%r1427, %r2211, 252645135;
	add.s32 	%r2212, %r1427, 2021161080;
	xor.b32  	%r2213, %r2212, -2139062144;
	xor.b32  	%r2214, %r1427, 134744072;
	xor.b32  	%r2215, %r2212, %r2211;
	and.b32  	%r1425, %r2215, %r2214;
	// begin inline asm
	prmt.b32 %r1425, %r1425, 0, 0xba98;
	// end inline asm
	// begin inline asm
	prmt.b32 %r1427, %r1427, 0, 0xba98;
	// end inline asm
	xor.b32  	%r2216, %r1427, 2139062143;
	not.b32 	%r2217, %r1425;
	and.b32  	%r2218, %r2213, %r2217;
	and.b32  	%r2219, %r2216, %r1425;
	or.b32  	%r2220, %r2218, %r2219;
	st.shared.u32 	[%r58+17040], %r2220;
	ld.global.nc.u16 	%rs57, [%rd462+-2];
	cvt.u32.u16 	%r2221, %rs57;
	ld.global.nc.u16 	%rs58, [%rd462];
	cvt.u32.u16 	%r2222, %rs58;
	shl.b32 	%r2223, %r2222, 16;
	or.b32  	%r2224, %r2223, %r2221;
	and.b32  	%r1431, %r2224, 252645135;
	add.s32 	%r2225, %r1431, 2021161080;
	xor.b32  	%r2226, %r2225, -2139062144;
	xor.b32  	%r2227, %r1431, 134744072;
	xor.b32  	%r2228, %r2225, %r2224;
	and.b32  	%r1429, %r2228, %r2227;
	// begin inline asm
	prmt.b32 %r1429, %r1429, 0, 0xba98;
	// end inline asm
	// begin inline asm
	prmt.b32 %r1431, %r1431, 0, 0xba98;
	// end inline asm
	xor.b32  	%r2229, %r1431, 2139062143;
	not.b32 	%r2230, %r1429;
	and.b32  	%r2231, %r2226, %r2230;
	and.b32  	%r2232, %r2229, %r1429;
	or.b32  	%r2233, %r2231, %r2232;
	st.shared.u32 	[%r58+19456], %r2233;
	shr.u32 	%r2234, %r2224, 4;
	and.b32  	%r1435, %r2234, 252645135;
	add.s32 	%r2235, %r1435, 2021161080;
	xor.b32  	%r2236, %r2235, -2139062144;
	xor.b32  	%r2237, %r1435, 134744072;
	xor.b32  	%r2238, %r2235, %r2234;
	and.b32  	%r1433, %r2238, %r2237;
	// begin inline asm
	prmt.b32 %r1433, %r1433, 0, 0xba98;
	// end inline asm
	// begin inline asm
	prmt.b32 %r1435, %r1435, 0, 0xba98;
	// end inline asm
	xor.b32  	%r2239, %r1435, 2139062143;
	not.b32 	%r2240, %r1433;
	and.b32  	%r2241, %r2236, %r2240;
	and.b32  	%r2242, %r2239, %r1433;
	or.b32  	%r2243, %r2241, %r2242;
	st.shared.u32 	[%r58+19472], %r2243;
	ld.global.nc.u16 	%rs59, [%rd458+-2];
	cvt.u32.u16 	%r2244, %rs59;
	ld.global.nc.u16 	%rs60, [%rd458];
	cvt.u32.u16 	%r2245, %rs60;
	shl.b32 	%r2246, %r2245, 16;
	or.b32  	%r2247, %r2246, %r2244;
	and.b32  	%r1439, %r2247, 252645135;
	add.s32 	%r2248, %r1439, 2021161080;
	xor.b32  	%r2249, %r2248, -2139062144;
	xor.b32  	%r2250, %r1439, 134744072;
	xor.b32  	%r2251, %r2248, %r2247;
	and.b32  	%r1437, %r2251, %r2250;
	// begin inline asm
	prmt.b32 %r1437, %r1437, 0, 0xba98;
	// end inline asm
	// begin inline asm
	prmt.b32 %r1439, %r1439, 0, 0xba98;
	// end inline asm
	xor.b32  	%r2252, %r1439, 2139062143;
	not.b32 	%r2253, %r1437;
	and.b32  	%r2254, %r2249, %r2253;
	and.b32  	%r2255, %r2252, %r1437;
	or.b32  	%r2256, %r2254, %r2255;
	st.shared.u32 	[%r58+21888], %r2256;
	shr.u32 	%r2257, %r2247, 4;
	and.b32  	%r1443, %r2257, 252645135;
	add.s32 	%r2258, %r1443, 2021161080;
	xor.b32  	%r2259, %r2258, -2139062144;
	xor.b32  	%r2260, %r1443, 134744072;
	xor.b32  	%r2261, %r2258, %r2257;
	and.b32  	%r1441, %r2261, %r2260;
	// begin inline asm
	prmt.b32 %r1441, %r1441, 0, 0xba98;
	// end inline asm
	// begin inline asm
	prmt.b32 %r1443, %r1443, 0, 0xba98;
	// end inline asm
	xor.b32  	%r2262, %r1443, 2139062143;
	not.b32 	%r2263, %r1441;
	and.b32  	%r2264, %r2259, %r2263;
	and.b32  	%r2265, %r2262, %r1441;
	or.b32  	%r2266, %r2264, %r2265;
	st.shared.u32 	[%r58+21904], %r2266;
	ld.global.nc.u16 	%rs61, [%rd454+-2];
	cvt.u32.u16 	%r2267, %rs61;
	ld.global.nc.u16 	%rs62, [%rd454];
	cvt.u32.u16 	%r2268, %rs62;
	shl.b32 	%r2269, %r2268, 16;
	or.b32  	%r2270, %r2269, %r2267;
	and.b32  	%r1447, %r2270, 252645135;
	add.s32 	%r2271, %r1447, 2021161080;
	xor.b32  	%r2272, %r2271, -2139062144;
	xor.b32  	%r2273, %r1447, 134744072;
	xor.b32  	%r2274, %r2271, %r2270;
	and.b32  	%r1445, %r2274, %r2273;
	// begin inline asm
	prmt.b32 %r1445, %r1445, 0, 0xba98;
	// end inline asm
	// begin inline asm
	prmt.b32 %r1447, %r1447, 0, 0xba98;
	// end inline asm
	xor.b32  	%r2275, %r1447, 2139062143;
	not.b32 	%r2276, %r1445;
	and.b32  	%r2277, %r2272, %r2276;
	and.b32  	%r2278, %r2275, %r1445;
	or.b32  	%r2279, %r2277, %r2278;
	st.shared.u32 	[%r58+24320], %r2279;
	shr.u32 	%r2280, %r2270, 4;
	and.b32  	%r1451, %r2280, 252645135;
	add.s32 	%r2281, %r1451, 2021161080;
	xor.b32  	%r2282, %r2281, -2139062144;
	xor.b32  	%r2283, %r1451, 134744072;
	xor.b32  	%r2284, %r2281, %r2280;
	and.b32  	%r1449, %r2284, %r2283;
	// begin inline asm
	prmt.b32 %r1449, %r1449, 0, 0xba98;
	// end inline asm
	// begin inline asm
	prmt.b32 %r1451, %r1451, 0, 0xba98;
	// end inline asm
	xor.b32  	%r2285, %r1451, 2139062143;
	not.b32 	%r2286, %r1449;
	and.b32  	%r2287, %r2282, %r2286;
	and.b32  	%r2288, %r2285, %r1449;
	or.b32  	%r2289, %r2287, %r2288;
	st.shared.u32 	[%r58+24336], %r2289;
	ld.global.nc.u16 	%rs63, [%rd450+-2];
	cvt.u32.u16 	%r2290, %rs63;
	ld.global.nc.u16 	%rs64, [%rd450];
	cvt.u32.u16 	%r2291, %rs64;
	shl.b32 	%r2292, %r2291, 16;
	or.b32  	%r2293, %r2292, %r2290;
	and.b32  	%r1455, %r2293, 252645135;
	add.s32 	%r2294, %r1455, 2021161080;
	xor.b32  	%r2295, %r2294, -2139062144;
	xor.b32  	%r2296, %r1455, 134744072;
	xor.b32  	%r2297, %r2294, %r2293;
	and.b32  	%r1453, %r2297, %r2296;
	// begin inline asm
	prmt.b32 %r1453, %r1453, 0, 0xba98;
	// end inline asm
	// begin inline asm
	prmt.b32 %r1455, %r1455, 0, 0xba98;
	// end inline asm
	xor.b32  	%r2298, %r1455, 2139062143;
	not.b32 	%r2299, %r1453;
	and.b32  	%r2300, %r2295, %r2299;
	and.b32  	%r2301, %r2298, %r1453;
	or.b32  	%r2302, %r2300, %r2301;
	st.shared.u32 	[%r58+26752], %r2302;
	shr.u32 	%r2303, %r2293, 4;
	and.b32  	%r1459, %r2303, 252645135;
	add.s32 	%r2304, %r1459, 2021161080;
	xor.b32  	%r2305, %r2304, -2139062144;
	xor.b32  	%r2306, %r1459, 134744072;
	xor.b32  	%r2307, %r2304, %r2303;
	and.b32  	%r1457, %r2307, %r2306;
	// begin inline asm
	prmt.b32 %r1457, %r1457, 0, 0xba98;
	// end inline asm
	// begin inline asm
	prmt.b32 %r1459, %r1459, 0, 0xba98;
	// end inline asm
	xor.b32  	%r2308, %r1459, 2139062143;
	not.b32 	%r2309, %r1457;
	and.b32  	%r2310, %r2305, %r2309;
	and.b32  	%r2311, %r2308, %r1457;
	or.b32  	%r2312, %r2310, %r2311;
	st.shared.u32 	[%r58+26768], %r2312;
	ld.global.nc.u16 	%rs65, [%rd446+-2];
	cvt.u32.u16 	%r2313, %rs65;
	ld.global.nc.u16 	%rs66, [%rd446];
	cvt.u32.u16 	%r2314, %rs66;
	shl.b32 	%r2315, %r2314, 16;
	or.b32  	%r2316, %r2315, %r2313;
	and.b32  	%r1463, %r2316, 252645135;
	add.s32 	%r2317, %r1463, 2021161080;
	xor.b32  	%r2318, %r2317, -2139062144;
	xor.b32  	%r2319, %r1463, 134744072;
	xor.b32  	%r2320, %r2317, %r2316;
	and.b32  	%r1461, %r2320, %r2319;
	// begin inline asm
	prmt.b32 %r1461, %r1461, 0, 0xba98;
	// end inline asm
	// begin inline asm
	prmt.b32 %r1463, %r1463, 0, 0xba98;
	// end inline asm
	xor.b32  	%r2321, %r1463, 2139062143;
	not.b32 	%r2322, %r1461;
	and.b32  	%r2323, %r2318, %r2322;
	and.b32  	%r2324, %r2321, %r1461;
	or.b32  	%r2325, %r2323, %r2324;
	st.shared.u32 	[%r58+29184], %r2325;
	shr.u32 	%r2326, %r2316, 4;
	and.b32  	%r1467, %r2326, 252645135;
	add.s32 	%r2327, %r1467, 2021161080;
	xor.b32  	%r2328, %r2327, -2139062144;
	xor.b32  	%r2329, %r1467, 134744072;
	xor.b32  	%r2330, %r2327, %r2326;
	and.b32  	%r1465, %r2330, %r2329;
	// begin inline asm
	prmt.b32 %r1465, %r1465, 0, 0xba98;
	// end inline asm
	// begin inline asm
	prmt.b32 %r1467, %r1467, 0, 0xba98;
	// end inline asm
	xor.b32  	%r2331, %r1467, 2139062143;
	not.b32 	%r2332, %r1465;
	and.b32  	%r2333, %r2328, %r2332;
	and.b32  	%r2334, %r2331, %r1465;
	or.b32  	%r2335, %r2333, %r2334;
	st.shared.u32 	[%r58+29200], %r2335;
	ld.global.nc.u16 	%rs67, [%rd442+-2];
	cvt.u32.u16 	%r2336, %rs67;
	ld.global.nc.u16 	%rs68, [%rd442];
	cvt.u32.u16 	%r2337, %rs68;
	shl.b32 	%r2338, %r2337, 16;
	or.b32  	%r2339, %r2338, %r2336;
	and.b32  	%r1471, %r2339, 252645135;
	add.s32 	%r2340, %r1471, 2021161080;
	xor.b32  	%r2341, %r2340, -2139062144;
	xor.b32  	%r2342, %r1471, 134744072;
	xor.b32  	%r2343, %r2340, %r2339;
	and.b32  	%r1469, %r2343, %r2342;
	// begin inline asm
	prmt.b32 %r1469, %r1469, 0, 0xba98;
	// end inline asm
	// begin inline asm
	prmt.b32 %r1471, %r1471, 0, 0xba98;
	// end inline asm
	xor.b32  	%r2344, %r1471, 2139062143;
	not.b32 	%r2345, %r1469;
	and.b32  	%r2346, %r2341, %r2345;
	and.b32  	%r2347, %r2344, %r1469;
	or.b32  	%r2348, %r2346, %r2347;
	st.shared.u32 	[%r58+31616], %r2348;
	shr.u32 	%r2349, %r2339, 4;
	and.b32  	%r1475, %r2349, 252645135;
	add.s32 	%r2350, %r1475, 2021161080;
	xor.b32  	%r2351, %r2350, -2139062144;
	xor.b32  	%r2352, %r1475, 134744072;
	xor.b32  	%r2353, %r2350, %r2349;
	and.b32  	%r1473, %r2353, %r2352;
	// begin inline asm
	prmt.b32 %r1473, %r1473, 0, 0xba98;
	// end inline asm
	// begin inline asm
	prmt.b32 %r1475, %r1475, 0, 0xba98;
	// end inline asm
	xor.b32  	%r2354, %r1475, 2139062143;
	not.b32 	%r2355, %r1473;
	and.b32  	%r2356, %r2351, %r2355;
	and.b32  	%r2357, %r2354, %r1473;
	or.b32  	%r2358, %r2356, %r2357;
	st.shared.u32 	[%r58+31632], %r2358;
	ld.global.nc.u16 	%rs69, [%rd438+-2];
	cvt.u32.u16 	%r2359, %rs69;
	ld.global.nc.u16 	%rs70, [%rd438];
	cvt.u32.u16 	%r2360, %rs70;
	shl.b32 	%r2361, %r2360, 16;
	or.b32  	%r2362, %r2361, %r2359;
	and.b32  	%r1479, %r2362, 252645135;
	add.s32 	%r2363, %r1479, 2021161080;
	xor.b32  	%r2364, %r2363, -2139062144;
	xor.b32  	%r2365, %r1479, 134744072;
	xor.b32  	%r2366, %r2363, %r2362;
	and.b32  	%r1477, %r2366, %r2365;
	// begin inline asm
	prmt.b32 %r1477, %r1477, 0, 0xba98;
	// end inline asm
	// begin inline asm
	prmt.b32 %r1479, %r1479, 0, 0xba98;
	// end inline asm
	xor.b32  	%r2367, %r1479, 2139062143;
	not.b32 	%r2368, %r1477;
	and.b32  	%r2369, %r2364, %r2368;
	and.b32  	%r2370, %r2367, %r1477;
	or.b32  	%r2371, %r2369, %r2370;
	st.shared.u32 	[%r58+34048], %r2371;
	shr.u32 	%r2372, %r2362, 4;
	and.b32  	%r1483, %r2372, 252645135;
	add.s32 	%r2373, %r1483, 2021161080;
	xor.b32  	%r2374, %r2373, -2139062144;
	xor.b32  	%r2375, %r1483, 134744072;
	xor.b32  	%r2376, %r2373, %r2372;
	and.b32  	%r1481, %r2376, %r2375;
	// begin inline asm
	prmt.b32 %r1481, %r1481, 0, 0xba98;
	// end inline asm
	// begin inline asm
	prmt.b32 %r1483, %r1483, 0, 0xba98;
	// end inline asm
	xor.b32  	%r2377, %r1483, 2139062143;
	not.b32 	%r2378, %r1481;
	and.b32  	%r2379, %r2374, %r2378;
	and.b32  	%r2380, %r2377, %r1481;
	or.b32  	%r2381, %r2379, %r2380;
	st.shared.u32 	[%r58+34064], %r2381;
	ld.global.nc.u16 	%rs71, [%rd434+-2];
	cvt.u32.u16 	%r2382, %rs71;
	ld.global.nc.u16 	%rs72, [%rd434];
	cvt.u32.u16 	%r2383, %rs72;
	shl.b32 	%r2384, %r2383, 16;
	or.b32  	%r2385, %r2384, %r2382;
	and.b32  	%r1487, %r2385, 252645135;
	add.s32 	%r2386, %r1487, 2021161080;
	xor.b32  	%r2387, %r2386, -2139062144;
	xor.b32  	%r2388, %r1487, 134744072;
	xor.b32  	%r2389, %r2386, %r2385;
	and.b32  	%r1485, %r2389, %r2388;
	// begin inline asm
	prmt.b32 %r1485, %r1485, 0, 0xba98;
	// end inline asm
	// begin inline asm
	prmt.b32 %r1487, %r1487, 0, 0xba98;
	// end inline asm
	xor.b32  	%r2390, %r1487, 2139062143;
	not.b32 	%r2391, %r1485;
	and.b32  	%r2392, %r2387, %r2391;
	and.b32  	%r2393, %r2390, %r1485;
	or.b32  	%r2394, %r2392, %r2393;
	st.shared.u32 	[%r58+36480], %r2394;
	shr.u32 	%r2395, %r2385, 4;
	and.b32  	%r1491, %r2395, 252645135;
	add.s32 	%r2396, %r1491, 2021161080;
	xor.b32  	%r2397, %r2396, -2139062144;
	xor.b32  	%r2398, %r1491, 134744072;
	xor.b32  	%r2399, %r2396, %r2395;
	and.b32  	%r1489, %r2399, %r2398;
	// begin inline asm
	prmt.b32 %r1489, %r1489, 0, 0xba98;
	// end inline asm
	// begin inline asm
	prmt.b32 %r1491, %r1491, 0, 0xba98;
	// end inline asm
	xor.b32  	%r2400, %r1491, 2139062143;
	not.b32 	%r2401, %r1489;
	and.b32  	%r2402, %r2397, %r2401;
	and.b32  	%r2403, %r2400, %r1489;
	or.b32  	%r2404, %r2402, %r2403;
	st.shared.u32 	[%r58+36496], %r2404;
	ld.global.nc.u16 	%rs37, [%rd430];
	// begin inline asm
	{  cvt.f32.f16 %f553, %rs37;}

	// end inline asm
	st.shared.f32 	[%r59], %f553;
	ld.global.nc.u16 	%rs38, [%rd428];
	// begin inline asm
	{  cvt.f32.f16 %f554, %rs38;}

	// end inline asm
	st.shared.f32 	[%r59+9728], %f554;
	ld.global.nc.u16 	%rs39, [%rd426];
	// begin inline asm
	{  cvt.f32.f16 %f555, %rs39;}

	// end inline asm
	st.shared.f32 	[%r59+19456], %f555;
	ld.global.nc.u16 	%rs40, [%rd424];
	// begin inline asm
	{  cvt.f32.f16 %f556, %rs40;}

	// end inline asm
	st.shared.f32 	[%r59+29184], %f556;
	mad.lo.s64 	%rd463, %rd421, 9, %rd114;
	shl.b64 	%rd464, %rd463, 2;
	add.s64 	%rd465, %rd112, %rd464;
	ld.global.nc.u32 	%r2405, [%rd465];
	st.shared.u32 	[%r10], %r2405;
	ld.global.nc.u32 	%r2406, [%rd465+1024];
	st.shared.u32 	[%r10+1024], %r2406;
	ld.global.nc.u32 	%r2407, [%rd465+2048];
	st.shared.u32 	[%r10+2048], %r2407;
	ld.global.nc.u32 	%r2408, [%rd465+3072];
	st.shared.u32 	[%r10+3072], %r2408;
	ld.global.nc.u32 	%r2409, [%rd465+4096];
	st.shared.u32 	[%r10+4096], %r2409;
	bar.sync 	0;
	// begin inline asm
	ldmatrix.sync.aligned.m8n8.x4.b16 {%r1493, %r1494, %r1495, %r1496}, [%rd115];
	// end inline asm
	// begin inline asm
	ldmatrix.sync.aligned.m8n8.x4.b16 {%r1497, %r1498, %r1499, %r1500}, [%rd116];
	// end inline asm
	// begin inline asm
	ldmatrix.sync.aligned.m8n8.x4.b16 {%r1501, %r1502, %r1503, %r1504}, [%rd117];
	// end inline asm
	// begin inline asm
	ldmatrix.sync.aligned.m8n8.x4.b16 {%r1505, %r1506, %r1507, %r1508}, [%rd118];
	// end inline asm
	ld.shared.v4.f32 	{%f621, %f622, %f623, %f624}, [%r60];
	ld.shared.v4.f32 	{%f625, %f626, %f627, %f628}, [%r60+2432];
	ld.shared.u32 	%r1519, [%r61];
	ld.shared.u32 	%r1520, [%r61+16];
	ld.shared.v4.u32 	{%r1509, %r1525, %r1541, %r1557}, [%r62];
	// begin inline asm
	{.reg .f16 low,high;
  mov.b32 {low,high},%r1509;
  cvt.f32.f16 %f557, low;}

	// end inline asm
	ld.shared.v4.u32 	{%r1510, %r1526, %r1542, %r1558}, [%r62+144];
	// begin inline asm
	{.reg .f16 low,high;
  mov.b32 {low,high},%r1510;
  cvt.f32.f16 %f558, low;}

	// end inline asm
	mov.b32 	%r2023, 0;
	mov.u32 	%r1511, %r2023;
	mov.u32 	%r1512, %r2023;
	mov.u32 	%r1513, %r2023;
	mov.u32 	%r1514, %r2023;
	// begin inline asm
	mma.sync.aligned.m16n8k32.row.col.s32.s8.s8.s32 {%r1511, %r1512, %r1513, %r1514}, {%r1493, %r1494, %r1495, %r1496}, {%r1519, %r1520}, {%r1511, %r1512, %r1513, %r1514};
	// end inline asm
	cvt.rn.f32.s32 	%f629, %r1511;
	mul.f32 	%f630, %f621, %f629;
	fma.rn.f32 	%f631, %f630, %f557, %f1053;
	cvt.rn.f32.s32 	%f632, %r1512;
	mul.f32 	%f633, %f621, %f632;
	fma.rn.f32 	%f634, %f633, %f558, %f1054;
	cvt.rn.f32.s32 	%f635, %r1513;
	mul.f32 	%f636, %f625, %f635;
	fma.rn.f32 	%f637, %f636, %f557, %f1055;
	cvt.rn.f32.s32 	%f638, %r1514;
	mul.f32 	%f639, %f625, %f638;
	fma.rn.f32 	%f640, %f639, %f558, %f1056;
	ld.shared.u32 	%r1535, [%r61+32];
	ld.shared.u32 	%r1536, [%r61+48];
	// begin inline asm
	{.reg .f16 low,high;
  mov.b32 {low,high},%r1525;
  cvt.f32.f16 %f559, low;}

	// end inline asm
	// begin inline asm
	{.reg .f16 low,high;
  mov.b32 {low,high},%r1526;
  cvt.f32.f16 %f560, low;}

	// end inline asm
	mov.u32 	%r1527, %r2023;
	mov.u32 	%r1528, %r2023;
	mov.u32 	%r1529, %r2023;
	mov.u32 	%r1530, %r2023;
	// begin inline asm
	mma.sync.aligned.m16n8k32.row.col.s32.s8.s8.s32 {%r1527, %r1528, %r1529, %r1530}, {%r1497, %r1498, %r1499, %r1500}, {%r1535, %r1536}, {%r1527, %r1528, %r1529, %r1530};
	// end inline asm
	cvt.rn.f32.s32 	%f641, %r1527;
	mul.f32 	%f642, %f622, %f641;
	fma.rn.f32 	%f643, %f642, %f559, %f631;
	cvt.rn.f32.s32 	%f644, %r1528;
	mul.f32 	%f645, %f622, %f644;
	fma.rn.f32 	%f646, %f645, %f560, %f634;
	cvt.rn.f32.s32 	%f647, %r1529;
	mul.f32 	%f648, %f626, %f647;
	fma.rn.f32 	%f649, %f648, %f559, %f637;
	cvt.rn.f32.s32 	%f650, %r1530;
	mul.f32 	%f651, %f626, %f650;
	fma.rn.f32 	%f652, %f651, %f560, %f640;
	ld.shared.u32 	%r1551, [%r61+64];
	ld.shared.u32 	%r1552, [%r61+80];
	// begin inline asm
	{.reg .f16 low,high;
  mov.b32 {low,high},%r1541;
  cvt.f32.f16 %f561, low;}

	// end inline asm
	// begin inline asm
	{.reg .f16 low,high;
  mov.b32 {low,high},%r1542;
  cvt.f32.f16 %f562, low;}

	// end inline asm
	mov.u32 	%r1543, %r2023;
	mov.u32 	%r1544, %r2023;
	mov.u32 	%r1545, %r2023;
	mov.u32 	%r1546, %r2023;
	// begin inline asm
	mma.sync.aligned.m16n8k32.row.col.s32.s8.s8.s32 {%r1543, %r1544, %r1545, %r1546}, {%r1501, %r1502, %r1503, %r1504}, {%r1551, %r1552}, {%r1543, %r1544, %r1545, %r1546};
	// end inline asm
	cvt.rn.f32.s32 	%f653, %r1543;
	mul.f32 	%f654, %f623, %f653;
	fma.rn.f32 	%f655, %f654, %f561, %f643;
	cvt.rn.f32.s32 	%f656, %r1544;
	mul.f32 	%f657, %f623, %f656;
	fma.rn.f32 	%f658, %f657, %f562, %f646;
	cvt.rn.f32.s32 	%f659, %r1545;
	mul.f32 	%f660, %f627, %f659;
	fma.rn.f32 	%f661, %f660, %f561, %f649;
	cvt.rn.f32.s32 	%f662, %r1546;
	mul.f32 	%f663, %f627, %f662;
	fma.rn.f32 	%f664, %f663, %f562, %f652;
	ld.shared.u32 	%r1567, [%r61+96];
	ld.shared.u32 	%r1568, [%r61+112];
	// begin inline asm
	{.reg .f16 low,high;
  mov.b32 {low,high},%r1557;
  cvt.f32.f16 %f563, low;}

	// end inline asm
	// begin inline asm
	{.reg .f16 low,high;
  mov.b32 {low,high},%r1558;
  cvt.f32.f16 %f564, low;}

	// end inline asm
	mov.u32 	%r1559, %r2023;
	mov.u32 	%r1560, %r2023;
	mov.u32 	%r1561, %r2023;
	mov.u32 	%r1562, %r2023;
	// begin inline asm
	mma.sync.aligned.m16n8k32.row.col.s32.s8.s8.s32 {%r1559, %r1560, %r1561, %r1562}, {%r1505, %r1506, %r1507, %r1508}, {%r1567, %r1568}, {%r1559, %r1560, %r1561, %r1562};
	// end inline asm
	cvt.rn.f32.s32 	%f665, %r1559;
	mul.f32 	%f666, %f624, %f665;
	fma.rn.f32 	%f667, %f666, %f563, %f655;
	cvt.rn.f32.s32 	%f668, %r1560;
	mul.f32 	%f669, %f624, %f668;
	fma.rn.f32 	%f670, %f669, %f564, %f658;
	cvt.rn.f32.s32 	%f671, %r1561;
	mul.f32 	%f672, %f628, %f671;
	fma.rn.f32 	%f673, %f672, %f563, %f661;
	cvt.rn.f32.s32 	%f674, %r1562;
	mul.f32 	%f675, %f628, %f674;
	fma.rn.f32 	%f676, %f675, %f564, %f664;
	ld.shared.u32 	%r1583, [%r61+1152];
	ld.shared.u32 	%r1584, [%r61+1168];
	ld.shared.v4.u32 	{%r1573, %r1589, %r1605, %r1621}, [%r62+1152];
	// begin inline asm
	{.reg .f16 low,high;
  mov.b32 {low,high},%r1573;
  cvt.f32.f16 %f565, low;}

	// end inline asm
	ld.shared.v4.u32 	{%r1574, %r1590, %r1606, %r1622}, [%r62+1296];
	// begin inline asm
	{.reg .f16 low,high;
  mov.b32 {low,high},%r1574;
  cvt.f32.f16 %f566, low;}

	// end inline asm
	mov.u32 	%r1575, %r2023;
	mov.u32 	%r1576, %r2023;
	mov.u32 	%r1577, %r2023;
	mov.u32 	%r1578, %r2023;
	// begin inline asm
	mma.sync.aligned.m16n8k32.row.col.s32.s8.s8.s32 {%r1575, %r1576, %r1577, %r1578}, {%r1493, %r1494, %r1495, %r1496}, {%r1583, %r1584}, {%r1575, %r1576, %r1577, %r1578};
	// end inline asm
	cvt.rn.f32.s32 	%f677, %r1575;
	mul.f32 	%f678, %f621, %f677;
	fma.rn.f32 	%f679, %f678, %f565, %f1057;
	cvt.rn.f32.s32 	%f680, %r1576;
	mul.f32 	%f681, %f621, %f680;
	fma.rn.f32 	%f682, %f681, %f566, %f1058;
	cvt.rn.f32.s32 	%f683, %r1577;
	mul.f32 	%f684, %f625, %f683;
	fma.rn.f32 	%f685, %f684, %f565, %f1059;
	cvt.rn.f32.s32 	%f686, %r1578;
	mul.f32 	%f687, %f625, %f686;
	fma.rn.f32 	%f688, %f687, %f566, %f1060;
	ld.shared.u32 	%r1599, [%r61+1184];
	ld.shared.u32 	%r1600, [%r61+1200];
	// begin inline asm
	{.reg .f16 low,high;
  mov.b32 {low,high},%r1589;
  cvt.f32.f16 %f567, low;}

	// end inline asm
	// begin inline asm
	{.reg .f16 low,high;
  mov.b32 {low,high},%r1590;
  cvt.f32.f16 %f568, low;}

	// end inline asm
	mov.u32 	%r1591, %r2023;
	mov.u32 	%r1592, %r2023;
	mov.u32 	%r1593, %r2023;
	mov.u32 	%r1594, %r2023;
	// begin inline asm
	mma.sync.aligned.m16n8k32.row.col.s32.s8.s8.s32 {%r1591, %r1592, %r1593, %r1594}, {%r1497, %r1498, %r1499, %r1500}, {%r1599, %r1600}, {%r1591, %r1592, %r1593, %r1594};
	// end inline asm
	cvt.rn.f32.s32 	%f689, %r1591;
	mul.f32 	%f690, %f622, %f689;
	fma.rn.f32 	%f691, %f690, %f567, %f679;
	cvt.rn.f32.s32 	%f692, %r1592;
	mul.f32 	%f693, %f622, %f692;
	fma.rn.f32 	%f694, %f693, %f568, %f682;
	cvt.rn.f32.s32 	%f695, %r1593;
	mul.f32 	%f696, %f626, %f695;
	fma.rn.f32 	%f697, %f696, %f567, %f685;
	cvt.rn.f32.s32 	%f698, %r1594;
	mul.f32 	%f699, %f626, %f698;
	fma.rn.f32 	%f700, %f699, %f568, %f688;
	ld.shared.u32 	%r1615, [%r61+1216];
	ld.shared.u32 	%r1616, [%r61+1232];
	// begin inline asm
	{.reg .f16 low,high;
  mov.b32 {low,high},%r1605;
  cvt.f32.f16 %f569, low;}

	// end inline asm
	// begin inline asm
	{.reg .f16 low,high;
  mov.b32 {low,high},%r1606;
  cvt.f32.f16 %f570, low;}

	// end inline asm
	mov.u32 	%r1607, %r2023;
	mov.u32 	%r1608, %r2023;
	mov.u32 	%r1609, %r2023;
	mov.u32 	%r1610, %r2023;
	// begin inline asm
	mma.sync.aligned.m16n8k32.row.col.s32.s8.s8.s32 {%r1607, %r1608, %r1609, %r1610}, {%r1501, %r1502, %r1503, %r1504}, {%r1615, %r1616}, {%r1607, %r1608, %r1609, %r1610};
	// end inline asm
	cvt.rn.f32.s32 	%f701, %r1607;
	mul.f32 	%f702, %f623, %f701;
	fma.rn.f32 	%f703, %f702, %f569, %f691;
	cvt.rn.f32.s32 	%f704, %r1608;
	mul.f32 	%f705, %f623, %f704;
	fma.rn.f32 	%f706, %f705, %f570, %f694;
	cvt.rn.f32.s32 	%f707, %r1609;
	mul.f32 	%f708, %f627, %f707;
	fma.rn.f32 	%f709, %f708, %f569, %f697;
	cvt.rn.f32.s32 	%f710, %r1610;
	mul.f32 	%f711, %f627, %f710;
	fma.rn.f32 	%f712, %f711, %f570, %f700;
	ld.shared.u32 	%r1631, [%r61+1248];
	ld.shared.u32 	%r1632, [%r61+1264];
	// begin inline asm
	{.reg .f16 low,high;
  mov.b32 {low,high},%r1621;
  cvt.f32.f16 %f571, low;}

	// end inline asm
	// begin inline asm
	{.reg .f16 low,high;
  mov.b32 {low,high},%r1622;
  cvt.f32.f16 %f572, low;}

	// end inline asm
	mov.u32 	%r1623, %r2023;
	mov.u32 	%r1624, %r2023;
	mov.u32 	%r1625, %r2023;
	mov.u32 	%r1626, %r2023;
	// begin inline asm
	mma.sync.aligned.m16n8k32.row.col.s32.s8.s8.s32 {%r1623, %r1624, %r1625, %r1626}, {%r1505, %r1506, %r1507, %r1508}, {%r1631, %r1632}, {%r1623, %r1624, %r1625, %r1626};
	// end inline asm
	cvt.rn.f32.s32 	%f713, %r1623;
	mul.f32 	%f714, %f624, %f713;
	fma.rn.f32 	%f715, %f714, %f571, %f703;
	cvt.rn.f32.s32 	%f716, %r1624;
	mul.f32 	%f717, %f624, %f716;
	fma.rn.f32 	%f718, %f717, %f572, %f706;
	cvt.rn.f32.s32 	%f719, %r1625;
	mul.f32 	%f720, %f628, %f719;
	fma.rn.f32 	%f721, %f720, %f571, %f709;
	cvt.rn.f32.s32 	%f722, %r1626;
	mul.f32 	%f723, %f628, %f722;
	fma.rn.f32 	%f724, %f723, %f572, %f712;
	ld.shared.u32 	%r1647, [%r61+2304];
	ld.shared.u32 	%r1648, [%r61+2320];
	ld.shared.v4.u32 	{%r1637, %r1653, %r1669, %r1685}, [%r62+2304];
	// begin inline asm
	{.reg .f16 low,high;
  mov.b32 {low,high},%r1637;
  cvt.f32.f16 %f573, low;}

	// end inline asm
	ld.shared.v4.u32 	{%r1638, %r1654, %r1670, %r1686}, [%r62+2448];
	// begin inline asm
	{.reg .f16 low,high;
  mov.b32 {low,high},%r1638;
  cvt.f32.f16 %f574, low;}

	// end inline asm
	mov.u32 	%r1639, %r2023;
	mov.u32 	%r1640, %r2023;
	mov.u32 	%r1641, %r2023;
	mov.u32 	%r1642, %r2023;
	// begin inline asm
	mma.sync.aligned.m16n8k32.row.col.s32.s8.s8.s32 {%r1639, %r1640, %r1641, %r1642}, {%r1493, %r1494, %r1495, %r1496}, {%r1647, %r1648}, {%r1639, %r1640, %r1641, %r1642};
	// end inline asm
	cvt.rn.f32.s32 	%f725, %r1639;
	mul.f32 	%f726, %f621, %f725;
	fma.rn.f32 	%f727, %f726, %f573, %f1061;
	cvt.rn.f32.s32 	%f728, %r1640;
	mul.f32 	%f729, %f621, %f728;
	fma.rn.f32 	%f730, %f729, %f574, %f1062;
	cvt.rn.f32.s32 	%f731, %r1641;
	mul.f32 	%f732, %f625, %f731;
	fma.rn.f32 	%f733, %f732, %f573, %f1063;
	cvt.rn.f32.s32 	%f734, %r1642;
	mul.f32 	%f735, %f625, %f734;
	fma.rn.f32 	%f736, %f735, %f574, %f1064;
	ld.shared.u32 	%r1663, [%r61+2336];
	ld.shared.u32 	%r1664, [%r61+2352];
	// begin inline asm
	{.reg .f16 low,high;
  mov.b32 {low,high},%r1653;
  cvt.f32.f16 %f575, low;}

	// end inline asm
	// begin inline asm
	{.reg .f16 low,high;
  mov.b32 {low,high},%r1654;
  cvt.f32.f16 %f576, low;}

	// end inline asm
	mov.u32 	%r1655, %r2023;
	mov.u32 	%r1656, %r2023;
	mov.u32 	%r1657, %r2023;
	mov.u32 	%r1658, %r2023;
	// begin inline asm
	mma.sync.aligned.m16n8k32.row.col.s32.s8.s8.s32 {%r1655, %r1656, %r1657, %r1658}, {%r1497, %r1498, %r1499, %r1500}, {%r1663, %r1664}, {%r1655, %r1656, %r1657, %r1658};
	// end inline asm
	cvt.rn.f32.s32 	%f737, %r1655;
	mul.f32 	%f738, %f622, %f737;
	fma.rn.f32 	%f739, %f738, %f575, %f727;
	cvt.rn.f32.s32 	%f740, %r1656;
	mul.f32 	%f741, %f622, %f740;
	fma.rn.f32 	%f742, %f741, %f576, %f730;
	cvt.rn.f32.s32 	%f743, %r1657;
	mul.f32 	%f744, %f626, %f743;
	fma.rn.f32 	%f745, %f744, %f575, %f733;
	cvt.rn.f32.s32 	%f746, %r1658;
	mul.f32 	%f747, %f626, %f746;
	fma.rn.f32 	%f748, %f747, %f576, %f736;
	ld.shared.u32 	%r1679, [%r61+2368];
	ld.shared.u32 	%r1680, [%r61+2384];
	// begin inline asm
	{.reg .f16 low,high;
  mov.b32 {low,high},%r1669;
  cvt.f32.f16 %f577, low;}

	// end inline asm
	// begin inline asm
	{.reg .f16 low,high;
  mov.b32 {low,high},%r1670;
  cvt.f32.f16 %f578, low;}

	// end inline asm
	mov.u32 	%r1671, %r2023;
	mov.u32 	%r1672, %r2023;
	mov.u32 	%r1673, %r2023;
	mov.u32 	%r1674, %r2023;
	// begin inline asm
	mma.sync.aligned.m16n8k32.row.col.s32.s8.s8.s32 {%r1671, %r1672, %r1673, %r1674}, {%r1501, %r1502, %r1503, %r1504}, {%r1679, %r1680}, {%r1671, %r1672, %r1673, %r1674};
	// end inline asm
	cvt.rn.f32.s32 	%f749, %r1671;
	mul.f32 	%f750, %f623, %f749;
	fma.rn.f32 	%f751, %f750, %f577, %f739;
	cvt.rn.f32.s32 	%f752, %r1672;
	mul.f32 	%f753, %f623, %f752;
	fma.rn.f32 	%f754, %f753, %f578, %f742;
	cvt.rn.f32.s32 	%f755, %r1673;
	mul.f32 	%f756, %f627, %f755;
	fma.rn.f32 	%f757, %f756, %f577, %f745;
	cvt.rn.f32.s32 	%f758, %r1674;
	mul.f32 	%f759, %f627, %f758;
	fma.rn.f32 	%f760, %f759, %f578, %f748;
	ld.shared.u32 	%r1695, [%r61+2400];
	ld.shared.u32 	%r1696, [%r61+2416];
	// begin inline asm
	{.reg .f16 low,high;
  mov.b32 {low,high},%r1685;
  cvt.f32.f16 %f579, low;}

	// end inline asm
	// begin inline asm
	{.reg .f16 low,high;
  mov.b32 {low,high},%r1686;
  cvt.f32.f16 %f580, low;}

	// end inline asm
	mov.u32 	%r1687, %r2023;
	mov.u32 	%r1688, %r2023;
	mov.u32 	%r1689, %r2023;
	mov.u32 	%r1690, %r2023;
	// begin inline asm
	mma.sync.aligned.m16n8k32.row.col.s32.s8.s8.s32 {%r1687, %r1688, %r1689, %r1690}, {%r1505, %r1506, %r1507, %r1508}, {%r1695, %r1696}, {%r1687, %r1688, %r1689, %r1690};
	// end inline asm
	cvt.rn.f32.s32 	%f761, %r1687;
	mul.f32 	%f762, %f624, %f761;
	fma.rn.f32 	%f763, %f762, %f579, %f751;
	cvt.rn.f32.s32 	%f764, %r1688;
	mul.f32 	%f765, %f624, %f764;
	fma.rn.f32 	%f766, %f765, %f580, %f754;
	cvt.rn.f32.s32 	%f767, %r1689;
	mul.f32 	%f768, %f628, %f767;
	fma.rn.f32 	%f769, %f768, %f579, %f757;
	cvt.rn.f32.s32 	%f770, %r1690;
	mul.f32 	%f771, %f628, %f770;
	fma.rn.f32 	%f772, %f771, %f580, %f760;
	ld.shared.u32 	%r1711, [%r61+3456];
	ld.shared.u32 	%r1712, [%r61+3472];
	ld.shared.v4.u32 	{%r1701, %r1717, %r1733, %r1749}, [%r62+3456];
	// begin inline asm
	{.reg .f16 low,high;
  mov.b32 {low,high},%r1701;
  cvt.f32.f16 %f581, low;}

	// end inline asm
	ld.shared.v4.u32 	{%r1702, %r1718, %r1734, %r1750}, [%r62+3600];
	// begin inline asm
	{.reg .f16 low,high;
  mov.b32 {low,high},%r1702;
  cvt.f32.f16 %f582, low;}

	// end inline asm
	mov.u32 	%r1703, %r2023;
	mov.u32 	%r1704, %r2023;
	mov.u32 	%r1705, %r2023;
	mov.u32 	%r1706, %r2023;
	// begin inline asm
	mma.sync.aligned.m16n8k32.row.col.s32.s8.s8.s32 {%r1703, %r1704, %r1705, %r1706}, {%r1493, %r1494, %r1495, %r1496}, {%r1711, %r1712}, {%r1703, %r1704, %r1705, %r1706};
	// end inline asm
	cvt.rn.f32.s32 	%f773, %r1703;
	mul.f32 	%f774, %f621, %f773;
	fma.rn.f32 	%f775, %f774, %f581, %f1065;
	cvt.rn.f32.s32 	%f776, %r1704;
	mul.f32 	%f777, %f621, %f776;
	fma.rn.f32 	%f778, %f777, %f582, %f1066;
	cvt.rn.f32.s32 	%f779, %r1705;
	mul.f32 	%f780, %f625, %f779;
	fma.rn.f32 	%f781, %f780, %f581, %f1067;
	cvt.rn.f32.s32 	%f782, %r1706;
	mul.f32 	%f783, %f625, %f782;
	fma.rn.f32 	%f784, %f783, %f582, %f1068;
	ld.shared.u32 	%r1727, [%r61+3488];
	ld.shared.u32 	%r1728, [%r61+3504];
	// begin inline asm
	{.reg .f16 low,high;
  mov.b32 {low,high},%r1717;
  cvt.f32.f16 %f583, low;}

	// end inline asm
	// begin inline asm
	{.reg .f16 low,high;
  mov.b32 {low,high},%r1718;
  cvt.f32.f16 %f584, low;}

	// end inline asm
	mov.u32 	%r1719, %r2023;
	mov.u32 	%r1720, %r2023;
	mov.u32 	%r1721, %r2023;
	mov.u32 	%r1722, %r2023;
	// begin inline asm
	mma.sync.aligned.m16n8k32.row.col.s32.s8.s8.s32 {%r1719, %r1720, %r1721, %r1722}, {%r1497, %r1498, %r1499, %r1500}, {%r1727, %r1728}, {%r1719, %r1720, %r1721, %r1722};
	// end inline asm
	cvt.rn.f32.s32 	%f785, %r1719;
	mul.f32 	%f786, %f622, %f785;
	fma.rn.f32 	%f787, %f786, %f583, %f775;
	cvt.rn.f32.s32 	%f788, %r1720;
	mul.f32 	%f789, %f622, %f788;
	fma.rn.f32 	%f790, %f789, %f584, %f778;
	cvt.rn.f32.s32 	%f791, %r1721;
	mul.f32 	%f792, %f626, %f791;
	fma.rn.f32 	%f793, %f792, %f583, %f781;
	cvt.rn.f32.s32 	%f794, %r1722;
	mul.f32 	%f795, %f626, %f794;
	fma.rn.f32 	%f796, %f795, %f584, %f784;
	ld.shared.u32 	%r1743, [%r61+3520];
	ld.shared.u32 	%r1744, [%r61+3536];
	// begin inline asm
	{.reg .f16 low,high;
  mov.b32 {low,high},%r1733;
  cvt.f32.f16 %f585, low;}

	// end inline asm
	// begin inline asm
	{.reg .f16 low,high;
  mov.b32 {low,high},%r1734;
  cvt.f32.f16 %f586, low;}

	// end inline asm
	mov.u32 	%r1735, %r2023;
	mov.u32 	%r1736, %r2023;
	mov.u32 	%r1737, %r2023;
	mov.u32 	%r1738, %r2023;
	// begin inline asm
	mma.sync.aligned.m16n8k32.row.col.s32.s8.s8.s32 {%r1735, %r1736, %r1737, %r1738}, {%r1501, %r1502, %r1503, %r1504}, {%r1743, %r1744}, {%r1735, %r1736, %r1737, %r1738};
	// end inline asm
	cvt.rn.f32.s32 	%f797, %r1735;
	mul.f32 	%f798, %f623, %f797;
	fma.rn.f32 	%f799, %f798, %f585, %f787;
	cvt.rn.f32.s32 	%f800, %r1736;
	mul.f32 	%f801, %f623, %f800;
	fma.rn.f32 	%f802, %f801, %f586, %f790;
	cvt.rn.f32.s32 	%f803, %r1737;
	mul.f32 	%f804, %f627, %f803;
	fma.rn.f32 	%f805, %f804, %f585, %f793;
	cvt.rn.f32.s32 	%f806, %r1738;
	mul.f32 	%f807, %f627, %f806;
	fma.rn.f32 	%f808, %f807, %f586, %f796;
	ld.shared.u32 	%r1759, [%r61+3552];
	ld.shared.u32 	%r1760, [%r61+3568];
	// begin inline asm
	{.reg .f16 low,high;
  mov.b32 {low,high},%r1749;
  cvt.f32.f16 %f587, low;}

	// end inline asm
	// begin inline asm
	{.reg .f16 low,high;
  mov.b32 {low,high},%r1750;
  cvt.f32.f16 %f588, low;}

	// end inline asm
	mov.u32 	%r1751, %r2023;
	mov.u32 	%r1752, %r2023;
	mov.u32 	%r1753, %r2023;
	mov.u32 	%r1754, %r2023;
	// begin inline asm
	mma.sync.aligned.m16n8k32.row.col.s32.s8.s8.s32 {%r1751, %r1752, %r1753, %r1754}, {%r1505, %r1506, %r1507, %r1508}, {%r1759, %r1760}, {%r1751, %r1752, %r1753, %r1754};
	// end inline asm
	cvt.rn.f32.s32 	%f809, %r1751;
	mul.f32 	%f810, %f624, %f809;
	fma.rn.f32 	%f811, %f810, %f587, %f799;
	cvt.rn.f32.s32 	%f812, %r1752;
	mul.f32 	%f813, %f624, %f812;
	fma.rn.f32 	%f814, %f813, %f588, %f802;
	cvt.rn.f32.s32 	%f815, %r1753;
	mul.f32 	%f816, %f628, %f815;
	fma.rn.f32 	%f817, %f816, %f587, %f805;
	cvt.rn.f32.s32 	%f818, %r1754;
	mul.f32 	%f819, %f628, %f818;
	fma.rn.f32 	%f820, %f819, %f588, %f808;
	bar.sync 	0;
	mad.lo.s64 	%rd466, %rd113, 144, %rd465;
	ld.global.nc.u32 	%r2410, [%rd466];
	st.shared.u32 	[%r10], %r2410;
	ld.global.nc.u32 	%r2411, [%rd466+1024];
	st.shared.u32 	[%r10+1024], %r2411;
	ld.global.nc.u32 	%r2412, [%rd466+2048];
	st.shared.u32 	[%r10+2048], %r2412;
	ld.global.nc.u32 	%r2413, [%rd466+3072];
	st.shared.u32 	[%r10+3072], %r2413;
	ld.global.nc.u32 	%r2414, [%rd466+4096];
	st.shared.u32 	[%r10+4096], %r2414;
	bar.sync 	0;
	// begin inline asm
	ldmatrix.sync.aligned.m8n8.x4.b16 {%r1765, %r1766, %r1767, %r1768}, [%rd119];
	// end inline asm
	// begin inline asm
	ldmatrix.sync.aligned.m8n8.x4.b16 {%r1769, %r1770, %r1771, %r1772}, [%rd120];
	// end inline asm
	// begin inline asm
	ldmatrix.sync.aligned.m8n8.x4.b16 {%r1773, %r1774, %r1775, %r1776}, [%rd121];
	// end inline asm
	// begin inline asm
	ldmatrix.sync.aligned.m8n8.x4.b16 {%r1777, %r1778, %r1779, %r1780}, [%rd122];
	// end inline asm
	ld.shared.v4.f32 	{%f821, %f822, %f823, %f824}, [%r60+16];
	ld.shared.v4.f32 	{%f825, %f826, %f827, %f828}, [%r60+2448];
	ld.shared.u32 	%r1791, [%r61];
	ld.shared.u32 	%r1792, [%r61+16];
	ld.shared.v4.u32 	{%r1781, %r1797, %r1813, %r1829}, [%r62];
	// begin inline asm
	{.reg .f16 low,high;
  mov.b32 {low,high},%r1781;
  cvt.f32.f16 %f589, low;}

	// end inline asm
	ld.shared.v4.u32 	{%r1782, %r1798, %r1814, %r1830}, [%r62+144];
	// begin inline asm
	{.reg .f16 low,high;
  mov.b32 {low,high},%r1782;
  cvt.f32.f16 %f590, low;}

	// end inline asm
	mov.u32 	%r1783, %r2023;
	mov.u32 	%r1784, %r2023;
	mov.u32 	%r1785, %r2023;
	mov.u32 	%r1786, %r2023;
	// begin inline asm
	mma.sync.aligned.m16n8k32.row.col.s32.s8.s8.s32 {%r1783, %r1784, %r1785, %r1786}, {%r1765, %r1766, %r1767, %r1768}, {%r1791, %r1792}, {%r1783, %r1784, %r1785, %r1786};
	// end inline asm
	cvt.rn.f32.s32 	%f829, %r1783;
	mul.f32 	%f830, %f821, %f829;
	fma.rn.f32 	%f831, %f830, %f589, %f667;
	cvt.rn.f32.s32 	%f832, %r1784;
	mul.f32 	%f833, %f821, %f832;
	fma.rn.f32 	%f834, %f833, %f590, %f670;
	cvt.rn.f32.s32 	%f835, %r1785;
	mul.f32 	%f836, %f825, %f835;
	fma.rn.f32 	%f837, %f836, %f589, %f673;
	cvt.rn.f32.s32 	%f838, %r1786;
	mul.f32 	%f839, %f825, %f838;
	fma.rn.f32 	%f840, %f839, %f590, %f676;
	ld.shared.u32 	%r1807, [%r61+32];
	ld.shared.u32 	%r1808, [%r61+48];
	// begin inline asm
	{.reg .f16 low,high;
  mov.b32 {low,high},%r1797;
  cvt.f32.f16 %f591, low;}

	// end inline asm
	// begin inline asm
	{.reg .f16 low,high;
  mov.b32 {low,high},%r1798;
  cvt.f32.f16 %f592, low;}

	// end inline asm
	mov.u32 	%r1799, %r2023;
	mov.u32 	%r1800, %r2023;
	mov.u32 	%r1801, %r2023;
	mov.u32 	%r1802, %r2023;
	// begin inline asm
	mma.sync.aligned.m16n8k32.row.col.s32.s8.s8.s32 {%r1799, %r1800, %r1801, %r1802}, {%r1769, %r1770, %r1771, %r1772}, {%r1807, %r1808}, {%r1799, %r1800, %r1801, %r1802};
	// end inline asm
	cvt.rn.f32.s32 	%f841, %r1799;
	mul.f32 	%f842, %f822, %f841;
	fma.rn.f32 	%f843, %f842, %f591, %f831;
	cvt.rn.f32.s32 	%f844, %r1800;
	mul.f32 	%f845, %f822, %f844;
	fma.rn.f32 	%f846, %f845, %f592, %f834;
	cvt.rn.f32.s32 	%f847, %r1801;
	mul.f32 	%f848, %f826, %f847;
	fma.rn.f32 	%f849, %f848, %f591, %f837;
	cvt.rn.f32.s32 	%f850, %r1802;
	mul.f32 	%f851, %f826, %f850;
	fma.rn.f32 	%f852, %f851, %f592, %f840;
	ld.shared.u32 	%r1823, [%r61+64];
	ld.shared.u32 	%r1824, [%r61+80];
	// begin inline asm
	{.reg .f16 low,high;
  mov.b32 {low,high},%r1813;
  cvt.f32.f16 %f593, low;}

	// end inline asm
	// begin inline asm
	{.reg .f16 low,high;
  mov.b32 {low,high},%r1814;
  cvt.f32.f16 %f594, low;}

	// end inline asm
	mov.u32 	%r1815, %r2023;
	mov.u32 	%r1816, %r2023;
	mov.u32 	%r1817, %r2023;
	mov.u32 	%r1818, %r2023;
	// begin inline asm
	mma.sync.aligned.m16n8k32.row.col.s32.s8.s8.s32 {%r1815, %r1816, %r1817, %r1818}, {%r1773, %r1774, %r1775, %r1776}, {%r1823, %r1824}, {%r1815, %r1816, %r1817, %r1818};
	// end inline asm
	cvt.rn.f32.s32 	%f853, %r1815;
	mul.f32 	%f854, %f823, %f853;
	fma.rn.f32 	%f855, %f854, %f593, %f843;
	cvt.rn.f32.s32 	%f856, %r1816;
	mul.f32 	%f857, %f823, %f856;
	fma.rn.f32 	%f858, %f857, %f594, %f846;
	cvt.rn.f32.s32 	%f859, %r1817;
	mul.f32 	%f860, %f827, %f859;
	fma.rn.f32 	%f861, %f860, %f593, %f849;
	cvt.rn.f32.s32 	%f862, %r1818;
	mul.f32 	%f863, %f827, %f862;
	fma.rn.f32 	%f864, %f863, %f594, %f852;
	ld.shared.u32 	%r1839, [%r61+96];
	ld.shared.u32 	%r1840, [%r61+112];
	// begin inline asm
	{.reg .f16 low,high;
  mov.b32 {low,high},%r1829;
  cvt.f32.f16 %f595, low;}

	// end inline asm
	// begin inline asm
	{.reg .f16 low,high;
  mov.b32 {low,high},%r1830;
  cvt.f32.f16 %f596, low;}

	// end inline asm
	mov.u32 	%r1831, %r2023;
	mov.u32 	%r1832, %r2023;
	mov.u32 	%r1833, %r2023;
	mov.u32 	%r1834, %r2023;
	// begin inline asm
	mma.sync.aligned.m16n8k32.row.col.s32.s8.s8.s32 {%r1831, %r1832, %r1833, %r1834}, {%r1777, %r1778, %r1779, %r1780}, {%r1839, %r1840}, {%r1831, %r1832, %r1833, %r1834};
	// end inline asm
	cvt.rn.f32.s32 	%f865, %r1831;
	mul.f32 	%f866, %f824, %f865;
	fma.rn.f32 	%f1053, %f866, %f595, %f855;
	cvt.rn.f32.s32 	%f867, %r1832;
	mul.f32 	%f868, %f824, %f867;
	fma.rn.f32 	%f1054, %f868, %f596, %f858;
	cvt.rn.f32.s32 	%f869, %r1833;
	mul.f32 	%f870, %f828, %f869;
	fma.rn.f32 	%f1055, %f870, %f595, %f861;
	cvt.rn.f32.s32 	%f871, %r1834;
	mul.f32 	%f872, %f828, %f871;
	fma.rn.f32 	%f1056, %f872, %f596, %f864;
	ld.shared.u32 	%r1855, [%r61+1152];
	ld.shared.u32 	%r1856, [%r61+1168];
	ld.shared.v4.u32 	{%r1845, %r1861, %r1877, %r1893}, [%r62+1152];
	// begin inline asm
	{.reg .f16 low,high;
  mov.b32 {low,high},%r1845;
  cvt.f32.f16 %f597, low;}

	// end inline asm
	ld.shared.v4.u32 	{%r1846, %r1862, %r1878, %r1894}, [%r62+1296];
	// begin inline asm
	{.reg .f16 low,high;
  mov.b32 {low,high},%r1846;
  cvt.f32.f16 %f598, low;}

	// end inline asm
	mov.u32 	%r1847, %r2023;
	mov.u32 	%r1848, %r2023;
	mov.u32 	%r1849, %r2023;
	mov.u32 	%r1850, %r2023;
	// begin inline asm
	mma.sync.aligned.m16n8k32.row.col.s32.s8.s8.s32 {%r1847, %r1848, %r1849, %r1850}, {%r1765, %r1766, %r1767, %r1768}, {%r1855, %r1856}, {%r1847, %r1848, %r1849, %r1850};
	// end inline asm
	cvt.rn.f32.s32 	%f873, %r1847;
	mul.f32 	%f874, %f821, %f873;
	fma.rn.f32 	%f875, %f874, %f597, %f715;
	cvt.rn.f32.s32 	%f876, %r1848;
	mul.f32 	%f877, %f821, %f876;
	fma.rn.f32 	%f878, %f877, %f598, %f718;
	cvt.rn.f32.s32 	%f879, %r1849;
	mul.f32 	%f880, %f825, %f879;
	fma.rn.f32 	%f881, %f880, %f597, %f721;
	cvt.rn.f32.s32 	%f882, %r1850;
	mul.f32 	%f883, %f825, %f882;
	fma.rn.f32 	%f884, %f883, %f598, %f724;
	ld.shared.u32 	%r1871, [%r61+1184];
	ld.shared.u32 	%r1872, [%r61+1200];
	// begin inline asm
	{.reg .f16 low,high;
  mov.b32 {low,high},%r1861;
  cvt.f32.f16 %f599, low;}

	// end inline asm
	// begin inline asm
	{.reg .f16 low,high;
  mov.b32 {low,high},%r1862;
  cvt.f32.f16 %f600, low;}

	// end inline asm
	mov.u32 	%r1863, %r2023;
	mov.u32 	%r1864, %r2023;
	mov.u32 	%r1865, %r2023;
	mov.u32 	%r1866, %r2023;
	// begin inline asm
	mma.sync.aligned.m16n8k32.row.col.s32.s8.s8.s32 {%r1863, %r1864, %r1865, %r1866}, {%r1769, %r1770, %r1771, %r1772}, {%r1871, %r1872}, {%r1863, %r1864, %r1865, %r1866};
	// end inline asm
	cvt.rn.f32.s32 	%f885, %r1863;
	mul.f32 	%f886, %f822, %f885;
	fma.rn.f32 	%f887, %f886, %f599, %f875;
	cvt.rn.f32.s32 	%f888, %r1864;
	mul.f32 	%f889, %f822, %f888;
	fma.rn.f32 	%f890, %f889, %f600, %f878;
	cvt.rn.f32.s32 	%f891, %r1865;
	mul.f32 	%f892, %f826, %f891;
	fma.rn.f32 	%f893, %f892, %f599, %f881;
	cvt.rn.f32.s32 	%f894, %r1866;
	mul.f32 	%f895, %f826, %f894;
	fma.rn.f32 	%f896, %f895, %f600, %f884;
	ld.shared.u32 	%r1887, [%r61+1216];
	ld.shared.u32 	%r1888, [%r61+1232];
	// begin inline asm
	{.reg .f16 low,high;
  mov.b32 {low,high},%r1877;
  cvt.f32.f16 %f601, low;}

	// end inline asm
	// begin inline asm
	{.reg .f16 low,high;
  mov.b32 {low,high},%r1878;
  cvt.f32.f16 %f602, low;}

	// end inline asm
	mov.u32 	%r1879, %r2023;
	mov.u32 	%r1880, %r2023;
	mov.u32 	%r1881, %r2023;
	mov.u32 	%r1882, %r2023;
	// begin inline asm
	mma.sync.aligned.m16n8k32.row.col.s32.s8.s8.s32 {%r1879, %r1880, %r1881, %r1882}, {%r1773, %r1774, %r1775, %r1776}, {%r1887, %r1888}, {%r1879, %r1880, %r1881, %r1882};
	// end inline asm
	cvt.rn.f32.s32 	%f897, %r1879;
	mul.f32 	%f898, %f823, %f897;
	fma.rn.f32 	%f899, %f898, %f601, %f887;
	cvt.rn.f32.s32 	%f900, %r1880;
	mul.f32 	%f901, %f823, %f900;
	fma.rn.f32 	%f902, %f901, %f602, %f890;
	cvt.rn.f32.s32 	%f903, %r1881;
	mul.f32 	%f904, %f827, %f903;
	fma.rn.f32 	%f905, %f904, %f601, %f893;
	cvt.rn.f32.s32 	%f906, %r1882;
	mul.f32 	%f907, %f827, %f906;
	fma.rn.f32 	%f908, %f907, %f602, %f896;
	ld.shared.u32 	%r1903, [%r61+1248];
	ld.shared.u32 	%r1904, [%r61+1264];
	// begin inline asm
	{.reg .f16 low,high;
  mov.b32 {low,high},%r1893;
  cvt.f32.f16 %f603, low;}

	// end inline asm
	// begin inline asm
	{.reg .f16 low,high;
  mov.b32 {low,high},%r1894;
  cvt.f32.f16 %f604, low;}

	// end inline asm
	mov.u32 	%r1895, %r2023;
	mov.u32 	%r1896, %r2023;
	mov.u32 	%r1897, %r2023;
	mov.u32 	%r1898, %r2023;
	// begin inline asm
	mma.sync.aligned.m16n8k32.row.col.s32.s8.s8.s32 {%r1895, %r1896, %r1897, %r1898}, {%r1777, %r1778, %r1779, %r1780}, {%r1903, %r1904}, {%r1895, %r1896, %r1897, %r1898};
	// end inline asm
	cvt.rn.f32.s32 	%f909, %r1895;
	mul.f32 	%f910, %f824, %f909;
	fma.rn.f32 	%f1057, %f910, %f603, %f899;
	cvt.rn.f32.s32 	%f911, %r1896;
	mul.f32 	%f912, %f824, %f911;
	fma.rn.f32 	%f1058, %f912, %f604, %f902;
	cvt.rn.f32.s32 	%f913, %r1897;
	mul.f32 	%f914, %f828, %f913;
	fma.rn.f32 	%f1059, %f914, %f603, %f905;
	cvt.rn.f32.s32 	%f915, %r1898;
	mul.f32 	%f916, %f828, %f915;
	fma.rn.f32 	%f1060, %f916, %f604, %f908;
	ld.shared.u32 	%r1919, [%r61+2304];
	ld.shared.u32 	%r1920, [%r61+2320];
	ld.shared.v4.u32 	{%r1909, %r1925, %r1941, %r1957}, [%r62+2304];
	// begin inline asm
	{.reg .f16 low,high;
  mov.b32 {low,high},%r1909;
  cvt.f32.f16 %f605, low;}

	// end inline asm
	ld.shared.v4.u32 	{%r1910, %r1926, %r1942, %r1958}, [%r62+2448];
	// begin inline asm
	{.reg .f16 low,high;
  mov.b32 {low,high},%r1910;
  cvt.f32.f16 %f606, low;}

	// end inline asm
	mov.u32 	%r1911, %r2023;
	mov.u32 	%r1912, %r2023;
	mov.u32 	%r1913, %r2023;
	mov.u32 	%r1914, %r2023;
	// begin inline asm
	mma.sync.aligned.m16n8k32.row.col.s32.s8.s8.s32 {%r1911, %r1912, %r1913, %r1914}, {%r1765, %r1766, %r1767, %r1768}, {%r1919, %r1920}, {%r1911, %r1912, %r1913, %r1914};
	// end inline asm
	cvt.rn.f32.s32 	%f917, %r1911;
	mul.f32 	%f918, %f821, %f917;
	fma.rn.f32 	%f919, %f918, %f605, %f763;
	cvt.rn.f32.s32 	%f920, %r1912;
	mul.f32 	%f921, %f821, %f920;
	fma.rn.f32 	%f922, %f921, %f606, %f766;
	cvt.rn.f32.s32 	%f923, %r1913;
	mul.f32 	%f924, %f825, %f923;
	fma.rn.f32 	%f925, %f924, %f605, %f769;
	cvt.rn.f32.s32 	%f926, %r1914;
	mul.f32 	%f927, %f825, %f926;
	fma.rn.f32 	%f928, %f927, %f606, %f772;
	ld.shared.u32 	%r1935, [%r61+2336];
	ld.shared.u32 	%r1936, [%r61+2352];
	// begin inline asm
	{.reg .f16 low,high;
  mov.b32 {low,high},%r1925;
  cvt.f32.f16 %f607, low;}

	// end inline asm
	// begin inline asm
	{.reg .f16 low,high;
  mov.b32 {low,high},%r1926;
  cvt.f32.f16 %f608, low;}

	// end inline asm
	mov.u32 	%r1927, %r2023;
	mov.u32 	%r1928, %r2023;
	mov.u32 	%r1929, %r2023;
	mov.u32 	%r1930, %r2023;
	// begin inline asm
	mma.sync.aligned.m16n8k32.row.col.s32.s8.s8.s32 {%r1927, %r1928, %r1929, %r1930}, {%r1769, %r1770, %r1771, %r1772}, {%r1935, %r1936}, {%r1927, %r1928, %r1929, %r1930};
	// end inline asm
	cvt.rn.f32.s32 	%f929, %r1927;
	mul.f32 	%f930, %f822, %f929;
	fma.rn.f32 	%f931, %f930, %f607, %f919;
	cvt.rn.f32.s32 	%f932, %r1928;
	mul.f32 	%f933, %f822, %f932;
	fma.rn.f32 	%f934, %f933, %f608, %f922;
	cvt.rn.f32.s32 	%f935, %r1929;
	mul.f32 	%f936, %f826, %f935;
	fma.rn.f32 	%f937, %f936, %f607, %f925;
	cvt.rn.f32.s32 	%f938, %r1930;
	mul.f32 	%f939, %f826, %f938;
	fma.rn.f32 	%f940, %f939, %f608, %f928;
	ld.shared.u32 	%r1951, [%r61+2368];
	ld.shared.u32 	%r1952, [%r61+2384];
	// begin inline asm
	{.reg .f16 low,high;
  mov.b32 {low,high},%r1941;
  cvt.f32.f16 %f609, low;}

	// end inline asm
	// begin inline asm
	{.reg .f16 low,high;
  mov.b32 {low,high},%r1942;
  cvt.f32.f16 %f610, low;}

	// end inline asm
	mov.u32 	%r1943, %r2023;
	mov.u32 	%r1944, %r2023;
	mov.u32 	%r1945, %r2023;
	mov.u32 	%r1946, %r2023;
	// begin inline asm
	mma.sync.aligned.m16n8k32.row.col.s32.s8.s8.s32 {%r1943, %r1944, %r1945, %r1946}, {%r1773, %r1774, %r1775, %r1776}, {%r1951, %r1952}, {%r1943, %r1944, %r1945, %r1946};
	// end inline asm
	cvt.rn.f32.s32 	%f941, %r1943;
	mul.f32 	%f942, %f823, %f941;
	fma.rn.f32 	%f943, %f942, %f609, %f931;
	cvt.rn.f32.s32 	%f944, %r1944;
	mul.f32 	%f945, %f823, %f944;
	fma.rn.f32 	%f946, %f945, %f610, %f934;
	cvt.rn.f32.s32 	%f947, %r1945;
	mul.f32 	%f948, %f827, %f947;
	fma.rn.f32 	%f949, %f948, %f609, %f937;
	cvt.rn.f32.s32 	%f950, %r1946;
	mul.f32 	%f951, %f827, %f950;
	fma.rn.f32 	%f952, %f951, %f610, %f940;
	ld.shared.u32 	%r1967, [%r61+2400];
	ld.shared.u32 	%r1968, [%r61+2416];
	// begin inline asm
	{.reg .f16 low,high;
  mov.b32 {low,high},%r1957;
  cvt.f32.f16 %f611, low;}

	// end inline asm
	// begin inline asm
	{.reg .f16 low,high;
  mov.b32 {low,high},%r1958;
  cvt.f32.f16 %f612, low;}

	// end inline asm
	mov.u32 	%r1959, %r2023;
	mov.u32 	%r1960, %r2023;
	mov.u32 	%r1961, %r2023;
	mov.u32 	%r1962, %r2023;
	// begin inline asm
	mma.sync.aligned.m16n8k32.row.col.s32.s8.s8.s32 {%r1959, %r1960, %r1961, %r1962}, {%r1777, %r1778, %r1779, %r1780}, {%r1967, %r1968}, {%r1959, %r1960, %r1961, %r1962};
	// end inline asm
	cvt.rn.f32.s32 	%f953, %r1959;
	mul.f32 	%f954, %f824, %f953;
	fma.rn.f32 	%f1061, %f954, %f611, %f943;
	cvt.rn.f32.s32 	%f955, %r1960;
	mul.f32 	%f956, %f824, %f955;
	fma.rn.f32 	%f1062, %f956, %f612, %f946;
	cvt.rn.f32.s32 	%f957, %r1961;
	mul.f32 	%f958, %f828, %f957;
	fma.rn.f32 	%f1063, %f958, %f611, %f949;
	cvt.rn.f32.s32 	%f959, %r1962;
	mul.f32 	%f960, %f828, %f959;
	fma.rn.f32 	%f1064, %f960, %f612, %f952;
	ld.shared.u32 	%r1983, [%r61+3456];
	ld.shared.u32 	%r1984, [%r61+3472];
	ld.shared.v4.u32 	{%r1973, %r1989, %r2005, %r2021}, [%r62+3456];
	// begin inline asm
	{.reg .f16 low,high;
  mov.b32 {low,high},%r1973;
  cvt.f32.f16 %f613, low;}

	// end inline asm
	ld.shared.v4.u32 	{%r1974, %r1990, %r2006, %r2022}, [%r62+3600];
	// begin inline asm
	{.reg .f16 low,high;
  mov.b32 {low,high},%r1974;
  cvt.f32.f16 %f614, low;}

	// end inline asm
	mov.u32 	%r1975, %r2023;
	mov.u32 	%r1976, %r2023;
	mov.u32 	%r1977, %r2023;
	mov.u32 	%r1978, %r2023;
	// begin inline asm
	mma.sync.aligned.m16n8k32.row.col.s32.s8.s8.s32 {%r1975, %r1976, %r1977, %r1978}, {%r1765, %r1766, %r1767, %r1768}, {%r1983, %r1984}, {%r1975, %r1976, %r1977, %r1978};
	// end inline asm
	cvt.rn.f32.s32 	%f961, %r1975;
	mul.f32 	%f962, %f821, %f961;
	fma.rn.f32 	%f963, %f962, %f613, %f811;
	cvt.rn.f32.s32 	%f964, %r1976;
	mul.f32 	%f965, %f821, %f964;
	fma.rn.f32 	%f966, %f965, %f614, %f814;
	cvt.rn.f32.s32 	%f967, %r1977;
	mul.f32 	%f968, %f825, %f967;
	fma.rn.f32 	%f969, %f968, %f613, %f817;
	cvt.rn.f32.s32 	%f970, %r1978;
	mul.f32 	%f971, %f825, %f970;
	fma.rn.f32 	%f972, %f971, %f614, %f820;
	ld.shared.u32 	%r1999, [%r61+3488];
	ld.shared.u32 	%r2000, [%r61+3504];
	// begin inline asm
	{.reg .f16 low,high;
  mov.b32 {low,high},%r1989;
  cvt.f32.f16 %f615, low;}

	// end inline asm
	// begin inline asm
	{.reg .f16 low,high;
  mov.b32 {low,high},%r1990;
  cvt.f32.f16 %f616, low;}

	// end inline asm
	mov.u32 	%r1991, %r2023;
	mov.u32 	%r1992, %r2023;
	mov.u32 	%r1993, %r2023;
	mov.u32 	%r1994, %r2023;
	// begin inline asm
	mma.sync.aligned.m16n8k32.row.col.s32.s8.s8.s32 {%r1991, %r1992, %r1993, %r1994}, {%r1769, %r1770, %r1771, %r1772}, {%r1999, %r2000}, {%r1991, %r1992, %r1993, %r1994};
	// end inline asm
	cvt.rn.f32.s32 	%f973, %r1991;
	mul.f32 	%f974, %f822, %f973;
	fma.rn.f32 	%f975, %f974, %f615, %f963;
	cvt.rn.f32.s32 	%f976, %r1992;
	mul.f32 	%f977, %f822, %f976;
	fma.rn.f32 	%f978, %f977, %f616, %f966;
	cvt.rn.f32.s32 	%f979, %r1993;
	mul.f32 	%f980, %f826, %f979;
	fma.rn.f32 	%f981, %f980, %f615, %f969;
	cvt.rn.f32.s32 	%f982, %r1994;
	mul.f32 	%f983, %f826, %f982;
	fma.rn.f32 	%f984, %f983, %f616, %f972;
	ld.shared.u32 	%r2015, [%r61+3520];
	ld.shared.u32 	%r2016, [%r61+3536];
	// begin inline asm
	{.reg .f16 low,high;
  mov.b32 {low,high},%r2005;
  cvt.f32.f16 %f617, low;}

	// end inline asm
	// begin inline asm
	{.reg .f16 low,high;
  mov.b32 {low,high},%r2006;
  cvt.f32.f16 %f618, low;}

	// end inline asm
	mov.u32 	%r2007, %r2023;
	mov.u32 	%r2008, %r2023;
	mov.u32 	%r2009, %r2023;
	mov.u32 	%r2010, %r2023;
	// begin inline asm
	mma.sync.aligned.m16n8k32.row.col.s32.s8.s8.s32 {%r2007, %r2008, %r2009, %r2010}, {%r1773, %r1774, %r1775, %r1776}, {%r2015, %r2016}, {%r2007, %r2008, %r2009, %r2010};
	// end inline asm
	cvt.rn.f32.s32 	%f985, %r2007;
	mul.f32 	%f986, %f823, %f985;
	fma.rn.f32 	%f987, %f986, %f617, %f975;
	cvt.rn.f32.s32 	%f988, %r2008;
	mul.f32 	%f989, %f823, %f988;
	fma.rn.f32 	%f990, %f989, %f618, %f978;
	cvt.rn.f32.s32 	%f991, %r2009;
	mul.f32 	%f992, %f827, %f991;
	fma.rn.f32 	%f993, %f992, %f617, %f981;
	cvt.rn.f32.s32 	%f994, %r2010;
	mul.f32 	%f995, %f827, %f994;
	fma.rn.f32 	%f996, %f995, %f618, %f984;
	ld.shared.u32 	%r2031, [%r61+3552];
	ld.shared.u32 	%r2032, [%r61+3568];
	// begin inline asm
	{.reg .f16 low,high;
  mov.b32 {low,high},%r2021;
  cvt.f32.f16 %f619, low;}

	// end inline asm
	// begin inline asm
	{.reg .f16 low,high;
  mov.b32 {low,high},%r2022;
  cvt.f32.f16 %f620, low;}

	// end inline asm
	mov.u32 	%r2024, %r2023;
	mov.u32 	%r2025, %r2023;
	mov.u32 	%r2026, %r2023;
	// begin inline asm
	mma.sync.aligned.m16n8k32.row.col.s32.s8.s8.s32 {%r2023, %r2024, %r2025, %r2026}, {%r1777, %r1778, %r1779, %r1780}, {%r2031, %r2032}, {%r2023, %r2024, %r2025, %r2026};
	// end inline asm
	cvt.rn.f32.s32 	%f997, %r2023;
	mul.f32 	%f998, %f824, %f997;
	fma.rn.f32 	%f1065, %f998, %f619, %f987;
	cvt.rn.f32.s32 	%f999, %r2024;
	mul.f32 	%f1000, %f824, %f999;
	fma.rn.f32 	%f1066, %f1000, %f620, %f990;
	cvt.rn.f32.s32 	%f1001, %r2025;
	mul.f32 	%f1002, %f828, %f1001;
	fma.rn.f32 	%f1067, %f1002, %f619, %f993;
	cvt.rn.f32.s32 	%f1003, %r2026;
	mul.f32 	%f1004, %f828, %f1003;
	fma.rn.f32 	%f1068, %f1004, %f620, %f996;
	bar.sync 	0;
	add.s32 	%r2447, %r2447, 8;
	add.s32 	%r2458, %r2458, 8;
	setp.lt.s32 	%p49, %r2447, %r2455;
	@%p49 bra 	$L__BB28_94;
$L__BB28_95:
	cvta.to.global.u64 	%rd467, %rd145;
	shl.b32 	%r2415, %r7, 12;
	cvt.u64.u32 	%rd468, %r2415;
	shl.b32 	%r2416, %r3, 4;
	shr.u32 	%r2417, %r4, 2;
	add.s32 	%r2418, %r2417, %r2416;
	shl.b32 	%r2419, %r4, 3;
	and.b32  	%r2420, %r2419, 24;
	add.s32 	%r2422, %r85, %r2420;
	ld.shared.v2.u32 	{%r2423, %r2424}, [%r2422];
	shl.b32 	%r2425, %r2423, 7;
	add.s32 	%r2426, %r2425, %r2418;
	cvt.s64.s32 	%rd469, %r2426;
	add.s64 	%rd470, %rd469, %rd468;
	shl.b64 	%rd471, %rd470, 2;
	add.s64 	%rd472, %rd467, %rd471;
	st.global.f32 	[%rd472], %f1053;
	shl.b32 	%r2427, %r2424, 7;
	add.s32 	%r2428, %r2427, %r2418;
	cvt.s64.s32 	%rd473, %r2428;
	add.s64 	%rd474, %rd473, %rd468;
	shl.b64 	%rd475, %rd474, 2;
	add.s64 	%rd476, %rd467, %rd475;
	st.global.f32 	[%rd476], %f1054;
	st.global.f32 	[%rd472+32], %f1055;
	st.global.f32 	[%rd476+32], %f1056;
	ld.shared.v2.u32 	{%r2429, %r2430}, [%r2422+32];
	shl.b32 	%r2431, %r2429, 7;
	add.s32 	%r2432, %r2431, %r2418;
	cvt.s64.s32 	%rd477, %r2432;
	add.s64 	%rd478, %rd477, %rd468;
	shl.b64 	%rd479, %rd478, 2;
	add.s64 	%rd480, %rd467, %rd479;
	st.global.f32 	[%rd480], %f1057;
	shl.b32 	%r2433, %r2430, 7;
	add.s32 	%r2434, %r2433, %r2418;
	cvt.s64.s32 	%rd481, %r2434;
	add.s64 	%rd482, %rd481, %rd468;
	shl.b64 	%rd483, %rd482, 2;
	add.s64 	%rd484, %rd467, %rd483;
	st.global.f32 	[%rd484], %f1058;
	st.global.f32 	[%rd480+32], %f1059;
	st.global.f32 	[%rd484+32], %f1060;
	ld.shared.v2.u32 	{%r2435, %r2436}, [%r2422+64];
	shl.b32 	%r2437, %r2435, 7;
	add.s32 	%r2438, %r2437, %r2418;
	cvt.s64.s32 	%rd485, %r2438;
	add.s64 	%rd486, %rd485, %rd468;
	shl.b64 	%rd487, %rd486, 2;
	add.s64 	%rd488, %rd467, %rd487;
	st.global.f32 	[%rd488], %f1061;
	shl.b32 	%r2439, %r2436, 7;
	add.s32 	%r2440, %r2439, %r2418;
	cvt.s64.s32 	%rd489, %r2440;
	add.s64 	%rd490, %rd489, %rd468;
	shl.b64 	%rd491, %rd490, 2;
	add.s64 	%rd492, %rd467, %rd491;
	st.global.f32 	[%rd492], %f1062;
	st.global.f32 	[%rd488+32], %f1063;
	st.global.f32 	[%rd492+32], %f1064;
	ld.shared.v2.u32 	{%r2441, %r2442}, [%r2422+96];
	shl.b32 	%r2443, %r2441, 7;
	add.s32 	%r2444, %r2443, %r2418;
	cvt.s64.s32 	%rd493, %r2444;
	add.s64 	%rd494, %rd493, %rd468;
	shl.b64 	%rd495, %rd494, 2;
	add.s64 	%rd496, %rd467, %rd495;
	st.global.f32 	[%rd496], %f1065;
	shl.b32 	%r2445, %r2442, 7;
	add.s32 	%r2446, %r2445, %r2418;
	cvt.s64.s32 	%rd497, %r2446;
	add.s64 	%rd498, %rd497, %rd468;
	shl.b64 	%rd499, %rd498, 2;
	add.s64 	%rd500, %rd467, %rd499;
	st.global.f32 	[%rd500], %f1066;
	st.global.f32 	[%rd496+32], %f1067;
	st.global.f32 	[%rd500+32], %f1068;
$L__BB28_96:
	ret;

}
	// .globl	mul_mat_q40_stream_k_fixup_32_8_false
.visible .entry mul_mat_q40_stream_k_fixup_32_8_false(
	.param .u64 .ptr .align 1 mul_mat_q40_stream_k_fixup_32_8_false_param_0,
	.param .u64 .ptr .align 1 mul_mat_q40_stream_k_fixup_32_8_false_param_1,
	.param .u64 .ptr .align 1 mul_mat_q40_stream_k_fixup_32_8_false_param_2,
	.param .u64 .ptr .align 1 mul_mat_q40_stream_k_fixup_32_8_false_param_3,
	.param .u32 mul_mat_q40_stream_k_fixup_32_8_false_param_4,
	.param .u32 mul_mat_q40_stream_k_fixup_32_8_false_param_5,
	.param .u32 mul_mat_q40_stream_k_fixup_32_8_false_param_6,
	.param .u32 mul_mat_q40_stream_k_fixup_32_8_false_param_7,
	.param .u32 mul_mat_q40_stream_k_fixup_32_8_false_param_8,
	.param .u32 mul_mat_q40_stream_k_fixup_32_8_false_param_9
)
{
	.reg .pred 	%p<37>;
	.reg .b32 	%r<175>;
	.reg .b32 	%f<162>;
	.reg .b64 	%rd<292>;
	// demoted variable
	.shared .align 4 .b8 _ZZN34_INTERNAL_9074448f_4_k_cu_5eb7d63f24mul_mat_q_stream_k_fixupILi32ELi8ELb0EEEvPKiS2_PfPKfiiiiiiE14ids_dst_shared[128];
	ld.param.u64 	%rd75, [mul_mat_q40_stream_k_fixup_32_8_false_param_2];
	ld.param.u32 	%r20, [mul_mat_q40_stream_k_fixup_32_8_false_param_4];
	ld.param.u32 	%r21, [mul_mat_q40_stream_k_fixup_32_8_false_param_5];
	ld.param.u32 	%r16, [mul_mat_q40_stream_k_fixup_32_8_false_param_6];
	ld.param.u32 	%r17, [mul_mat_q40_stream_k_fixup_32_8_false_param_7];
	ld.param.u32 	%r18, [mul_mat_q40_stream_k_fixup_32_8_false_param_8];
	cvta.to.global.u64 	%rd1, %rd75;
	shr.s32 	%r22, %r20, 31;
	shr.u32 	%r23, %r22, 27;
	add.s32 	%r24, %r20, %r23;
	shr.s32 	%r25, %r24, 5;
	cvt.s64.s32 	%rd2, %r25;
	add.s32 	%r26, %r16, 31;
	shr.s32 	%r27, %r26, 31;
	shr.u32 	%r28, %r27, 27;
	add.s32 	%r29, %r26, %r28;
	shr.s32 	%r30, %r29, 5;
	add.s32 	%r31, %r21, 127;
	shr.s32 	%r32, %r31, 31;
	shr.u32 	%r33, %r32, 25;
	add.s32 	%r34, %r31, %r33;
	shr.s32 	%r35, %r34, 7;
	mov.u32 	%r1, %ctaid.x;
	cvt.u64.u32 	%rd76, %r1;
	cvt.s64.s32 	%rd3, %r18;
	cvt.s64.s32 	%rd4, %r30;
	cvt.s64.s32 	%rd5, %r35;
	mul.lo.s64 	%rd77, %rd2, %rd76;
	mul.lo.s64 	%rd78, %rd77, %rd5;
	mul.lo.s64 	%rd79, %rd78, %rd3;
	mul.lo.s64 	%rd6, %rd79, %rd4;
	mov.u32 	%r36, %nctaid.x;
	cvt.u64.u32 	%rd7, %r36;
	and.b64  	%rd80, %rd6, -4294967296;
	setp.ne.s64 	%p3, %rd80, 0;
	@%p3 bra 	$L__BB29_2;
	cvt.u32.u64 	%r37, %rd7;
	cvt.u32.u64 	%r38, %rd6;
	div.u32 	%r39, %r38, %r37;
	cvt.u64.u32 	%rd275, %r39;
	bra.uni 	$L__BB29_3;
$L__BB29_2:
	div.s64 	%rd275, %rd6, %rd7;
$L__BB29_3:
	add.s32 	%r40, %r1, 1;
	cvt.u64.u32 	%rd81, %r40;
	mul.lo.s64 	%rd82, %rd2, %rd81;
	mul.lo.s64 	%rd83, %rd82, %rd5;
	mul.lo.s64 	%rd84, %rd83, %rd3;
	mul.lo.s64 	%rd11, %rd84, %rd4;
	and.b64  	%rd85, %rd11, -4294967296;
	setp.ne.s64 	%p4, %rd85, 0;
	@%p4 bra 	$L__BB29_5;
	cvt.u32.u64 	%r41, %rd7;
	cvt.u32.u64 	%r42, %rd11;
	div.u32 	%r43, %r42, %r41;
	cvt.u64.u32 	%rd276, %r43;
	bra.uni 	$L__BB29_6;
$L__BB29_5:
	div.s64 	%rd276, %rd11, %rd7;
$L__BB29_6:
	or.b64  	%rd86, %rd275, %rd2;
	and.b64  	%rd87, %rd86, -4294967296;
	setp.ne.s64 	%p5, %rd87, 0;
	@%p5 bra 	$L__BB29_8;
	cvt.u32.u64 	%r44, %rd2;
	cvt.u32.u64 	%r45, %rd275;
	rem.u32 	%r46, %r45, %r44;
	cvt.u64.u32 	%rd277, %r46;
	bra.uni 	$L__BB29_9;
$L__BB29_8:
	rem.s64 	%rd277, %rd275, %rd2;
$L__BB29_9:
	cvt.u32.u64 	%r47, %rd277;
	shr.s32 	%r48, %r47, 31;
	shr.u32 	%r49, %r48, 29;
	add.s32 	%r50, %r47, %r49;
	and.b32  	%r51, %r50, -8;
	sub.s32 	%r52, %r47, %r51;
	cvt.s64.s32 	%rd88, %r52;
	sub.s64 	%rd18, %rd275, %rd88;
	or.b64  	%rd89, %rd276, %rd2;
	and.b64  	%rd90, %rd89, -4294967296;
	setp.ne.s64 	%p6, %rd90, 0;
	@%p6 bra 	$L__BB29_11;
	cvt.u32.u64 	%r53, %rd2;
	cvt.u32.u64 	%r54, %rd276;
	rem.u32 	%r55, %r54, %r53;
	cvt.u64.u32 	%rd278, %r55;
	bra.uni 	$L__BB29_12;
$L__BB29_11:
	rem.s64 	%rd278, %rd276, %rd2;
$L__BB29_12:
	cvt.u32.u64 	%r56, %rd278;
	shr.s32 	%r57, %r56, 31;
	shr.u32 	%r58, %r57, 29;
	add.s32 	%r59, %r56, %r58;
	and.b32  	%r60, %r59, -8;
	sub.s32 	%r61, %r56, %r60;
	cvt.s64.s32 	%rd91, %r61;
	sub.s64 	%rd22, %rd276, %rd91;
	or.b64  	%rd92, %rd18, %rd2;
	and.b64  	%rd93, %rd92, -4294967296;
	setp.ne.s64 	%p7, %rd93, 0;
	@%p7 bra 	$L__BB29_14;
	cvt.u32.u64 	%r62, %rd2;
	cvt.u32.u64 	%r63, %rd18;
	div.u32 	%r64, %r63, %r62;
	mul.lo.s32 	%r65, %r64, %r62;
	sub.s32 	%r66, %r63, %r65;
	cvt.u64.u32 	%rd279, %r64;
	cvt.u64.u32 	%rd280, %r66;
	bra.uni 	$L__BB29_15;
$L__BB29_14:
	div.s64 	%rd279, %rd18, %rd2;
	mul.lo.s64 	%rd94, %rd279, %rd2;
	sub.s64 	%rd280, %rd18, %rd94;
$L__BB29_15:
	or.b64  	%rd95, %rd22, %rd2;
	and.b64  	%rd96, %rd95, -4294967296;
	setp.ne.s64 	%p8, %rd96, 0;
	@%p8 bra 	$L__BB29_17;
	cvt.u32.u64 	%r67, %rd2;
	cvt.u32.u64 	%r68, %rd22;
	div.u32 	%r69, %r68, %r67;
	cvt.u64.u32 	%rd281, %r69;
	bra.uni 	$L__BB29_18;
$L__BB29_17:
	div.s64 	%rd281, %rd22, %rd2;
$L__BB29_18:
	setp.ne.s64 	%p10, %rd279, %rd281;
	mov.pred 	%p36, 0;
	@%p10 bra 	$L__BB29_23;
	setp.ne.s64 	%p11, %rd96, 0;
	@%p11 bra 	$L__BB29_21;
	cvt.u32.u64 	%r70, %rd2;
	cvt.u32.u64 	%r71, %rd22;
	rem.u32 	%r72, %r71, %r70;
	cvt.u64.u32 	%rd282, %r72;
	bra.uni 	$L__BB29_22;
$L__BB29_21:
	rem.s64 	%rd282, %rd22, %rd2;
$L__BB29_22:
	setp.ne.s64 	%p36, %rd282, 0;
$L__BB29_23:
	setp.eq.s64 	%p12, %rd280, 0;
	setp.eq.s64 	%p13, %rd18, %rd22;
	or.pred  	%p14, %p12, %p13;
	or.pred  	%p15, %p14, %p36;
	@%p15 bra 	$L__BB29_63;
	add.s32 	%r73, %r1, -1;
	cvt.s64.s32 	%rd283, %r73;
	mul.lo.s64 	%rd99, %rd5, %rd2;
	mul.lo.s64 	%rd100, %rd99, %rd3;
	mul.lo.s64 	%rd36, %rd100, %rd4;
	mov.u32 	%r2, %tid.y;
	mov.u32 	%r74, %tid.x;
	cvt.u64.u32 	%rd37, %r74;
	add.s32 	%r3, %r74, 32;
	mov.f32 	%f146, 0f00000000;
	cvt.u32.u64 	%r75, %rd7;
	cvt.u32.u64 	%r78, %rd2;
	mov.f32 	%f147, %f146;
	mov.f32 	%f148, %f146;
	mov.f32 	%f149, %f146;
	mov.f32 	%f150, %f146;
	mov.f32 	%f151, %f146;
	mov.f32 	%f152, %f146;
	mov.f32 	%f153, %f146;
	mov.f32 	%f154, %f146;
	mov.f32 	%f155, %f146;
	mov.f32 	%f156, %f146;
	mov.f32 	%f157, %f146;
	mov.f32 	%f158, %f146;
	mov.f32 	%f159, %f146;
	mov.f32 	%f160, %f146;
	mov.f32 	%f161, %f146;
	mov.u64 	%rd284, %rd18;
$L__BB29_25:
	mul.lo.s64 	%rd40, %rd36, %rd283;
	and.b64  	%rd101, %rd40, -4294967296;
	setp.ne.s64 	%p16, %rd101, 0;
	@%p16 bra 	$L__BB29_27;
	cvt.u32.u64 	%r76, %rd40;
	div.u32 	%r77, %r76, %r75;
	cvt.u64.u32 	%rd285, %r77;
	bra.uni 	$L__BB29_28;
$L__BB29_27:
	div.s64 	%rd285, %rd40, %rd7;
$L__BB29_28:
	or.b64  	%rd102, %rd285, %rd2;
	and.b64  	%rd103, %rd102, -4294967296;
	setp.ne.s64 	%p17, %rd103, 0;
	@%p17 bra 	$L__BB29_30;
	cvt.u32.u64 	%r79, %rd285;
	rem.u32 	%r80, %r79, %r78;
	cvt.u64.u32 	%rd286, %r80;
	bra.uni 	$L__BB29_31;
$L__BB29_30:
	rem.s64 	%rd286, %rd285, %rd2;
$L__BB29_31:
	shr.s64 	%rd104, %rd286, 63;
	shr.u64 	%rd105, %rd104, 61;
	add.s64 	%rd106, %rd286, %rd105;
	and.b64  	%rd107, %rd106, -8;
	sub.s64 	%rd108, %rd107, %rd286;
	add.s64 	%rd47, %rd285, %rd108;
	setp.eq.s64 	%p18, %rd47, %rd284;
	@%p18 bra 	$L__BB29_40;
	ld.param.u64 	%rd274, [mul_mat_q40_stream_k_fixup_32_8_false_param_3];
	shl.b64 	%rd109, %rd283, 12;
	shl.b32 	%r81, %r2, 7;
	cvt.u64.u32 	%rd110, %r81;
	add.s64 	%rd111, %rd109, %rd110;
	add.s64 	%rd112, %rd111, %rd37;
	cvta.to.global.u64 	%rd113, %rd274;
	shl.b64 	%rd114, %rd112, 2;
	add.s64 	%rd115, %rd113, %rd114;
	ld.global.nc.f32 	%f50, [%rd115];
	add.f32 	%f161, %f50, %f161;
	ld.global.nc.f32 	%f51, [%rd115+128];
	add.f32 	%f160, %f51, %f160;
	ld.global.nc.f32 	%f52, [%rd115+256];
	add.f32 	%f159, %f52, %f159;
	ld.global.nc.f32 	%f53, [%rd115+384];
	add.f32 	%f158, %f53, %f158;
	ld.global.nc.f32 	%f54, [%rd115+4096];
	add.f32 	%f157, %f54, %f157;
	ld.global.nc.f32 	%f55, [%rd115+4224];
	add.f32 	%f156, %f55, %f156;
	ld.global.nc.f32 	%f56, [%rd115+4352];
	add.f32 	%f155, %f56, %f155;
	ld.global.nc.f32 	%f57, [%rd115+4480];
	add.f32 	%f154, %f57, %f154;
	ld.global.nc.f32 	%f58, [%rd115+8192];
	add.f32 	%f153, %f58, %f153;
	ld.global.nc.f32 	%f59, [%rd115+8320];
	add.f32 	%f152, %f59, %f152;
	ld.global.nc.f32 	%f60, [%rd115+8448];
	add.f32 	%f151, %f60, %f151;
	ld.global.nc.f32 	%f61, [%rd115+8576];
	add.f32 	%f150, %f61, %f150;
	ld.global.nc.f32 	%f62, [%rd115+12288];
	add.f32 	%f149, %f62, %f149;
	ld.global.nc.f32 	%f63, [%rd115+12416];
	add.f32 	%f148, %f63, %f148;
	ld.global.nc.f32 	%f64, [%rd115+12544];
	add.f32 	%f147, %f64, %f147;
	ld.global.nc.f32 	%f65, [%rd115+12672];
	add.f32 	%f146, %f65, %f146;
	or.b64  	%rd116, %rd47, %rd2;
	and.b64  	%rd117, %rd116, -4294967296;
	setp.ne.s64 	%p19, %rd117, 0;
	@%p19 bra 	$L__BB29_34;
	cvt.u32.u64 	%r82, %rd2;
	cvt.u32.u64 	%r83, %rd47;
	rem.u32 	%r84, %r83, %r82;
	cvt.u64.u32 	%rd287, %r84;
	bra.uni 	$L__BB29_35;
$L__BB29_34:
	rem.s64 	%rd287, %rd47, %rd2;
$L__BB29_35:
	setp.eq.s64 	%p20, %rd287, 0;
	@%p20 bra 	$L__BB29_41;
	or.b64  	%rd118, %rd47, %rd2;
	and.b64  	%rd119, %rd118, -4294967296;
	setp.ne.s64 	%p21, %rd119, 0;
	@%p21 bra 	$L__BB29_38;
	cvt.u32.u64 	%r85, %rd2;
	cvt.u32.u64 	%r86, %rd47;
	div.u32 	%r87, %r86, %r85;
	cvt.u64.u32 	%rd288, %r87;
	bra.uni 	$L__BB29_39;
$L__BB29_38:
	div.s64 	%rd288, %rd47, %rd2;
$L__BB29_39:
	setp.lt.s64 	%p22, %rd288, %rd279;
	@%p22 bra 	$L__BB29_41;
$L__BB29_40:
	add.s64 	%rd283, %rd283, -1;
	mov.u64 	%rd284, %rd47;
	bra.uni 	$L__BB29_25;
$L__BB29_41:
	cvt.u32.u64 	%r88, %rd4;
	cvt.s64.s32 	%rd55, %rd18;
	mul.lo.s32 	%r4, %r18, %r88;
	cvt.s64.s32 	%rd120, %r4;
	mul.lo.s64 	%rd56, %rd120, %rd2;
	or.b64  	%rd121, %rd55, %rd56;
	and.b64  	%rd122, %rd121, -4294967296;
	setp.ne.s64 	%p23, %rd122, 0;
	@%p23 bra 	$L__BB29_43;
	cvt.u32.u64 	%r89, %rd56;
	cvt.u32.u64 	%r90, %rd55;
	div.u32 	%r91, %r90, %r89;
	cvt.u64.u32 	%rd289, %r91;
	bra.uni 	$L__BB29_44;
$L__BB29_43:
	div.s64 	%rd289, %rd55, %rd56;
$L__BB29_44:
	cvt.u32.u64 	%r5, %rd289;
	cvt.u64.u32 	%rd123, %r4;
	mul.lo.s64 	%rd124, %rd123, %rd2;
	mul.lo.s64 	%rd125, %rd124, %rd289;
	sub.s64 	%rd60, %rd18, %rd125;
	cvt.s64.s32 	%rd61, %rd60;
	mul.lo.s64 	%rd62, %rd4, %rd2;
	or.b64  	%rd126, %rd61, %rd62;
	and.b64  	%rd127, %rd126, -4294967296;
	setp.ne.s64 	%p24, %rd127, 0;
	@%p24 bra 	$L__BB29_46;
	cvt.u32.u64 	%r92, %rd62;
	cvt.u32.u64 	%r93, %rd61;
	div.u32 	%r94, %r93, %r92;
	cvt.u64.u32 	%rd290, %r94;
	bra.uni 	$L__BB29_47;
$L__BB29_46:
	div.s64 	%rd290, %rd61, %rd62;
$L__BB29_47:
	mul.lo.s64 	%rd129, %rd62, %rd290;
	sub.s64 	%rd130, %rd60, %rd129;
	cvt.s64.s32 	%rd66, %rd130;
	or.b64  	%rd131, %rd66, %rd2;
	and.b64  	%rd132, %rd131, -4294967296;
	setp.ne.s64 	%p25, %rd132, 0;
	@%p25 bra 	$L__BB29_49;
	cvt.u32.u64 	%r95, %rd2;
	cvt.u32.u64 	%r96, %rd66;
	div.u32 	%r97, %r96, %r95;
	cvt.u64.u32 	%rd291, %r97;
	bra.uni 	$L__BB29_50;
$L__BB29_49:
	div.s64 	%rd291, %rd66, %rd2;
$L__BB29_50:
	ld.param.u64 	%rd271, [mul_mat_q40_stream_k_fixup_32_8_false_param_0];
	cvt.u32.u64 	%r6, %rd291;
	setp.ne.s64 	%p26, %rd271, 0;
	@%p26 bra 	$L__BB29_56;
	ld.param.u32 	%r174, [mul_mat_q40_stream_k_fixup_32_8_false_param_9];
	cvt.u32.u64 	%r142, %rd290;
	shl.b32 	%r143, %r6, 5;
	shl.b32 	%r144, %r5, 7;
	mad.lo.s32 	%r145, %r174, %r142, %r144;
	mad.lo.s32 	%r146, %r143, %r17, %r145;
	cvt.s64.s32 	%rd70, %r146;
	not.b32 	%r147, %r143;
	add.s32 	%r7, %r16, %r147;
	setp.gt.s32 	%p32, %r2, %r7;
	@%p32 bra 	$L__BB29_63;
	cvt.u32.u64 	%r148, %rd37;
	mul.lo.s32 	%r8, %r2, %r17;
	add.s32 	%r149, %r8, %r148;
	cvt.s64.s32 	%rd207, %r149;
	add.s64 	%rd208, %rd207, %rd70;
	shl.b64 	%rd209, %rd208, 2;
	add.s64 	%rd210, %rd1, %rd209;
	ld.global.f32 	%f98, [%rd210];
	add.f32 	%f99, %f161, %f98;
	st.global.f32 	[%rd210], %f99;
	add.s32 	%r150, %r3, %r8;
	cvt.s64.s32 	%rd211, %r150;
	add.s64 	%rd212, %rd211, %rd70;
	shl.b64 	%rd213, %rd212, 2;
	add.s64 	%rd214, %rd1, %rd213;
	ld.global.f32 	%f100, [%rd214];
	add.f32 	%f101, %f160, %f100;
	st.global.f32 	[%rd214], %f101;
	add.s32 	%r151, %r150, 32;
	cvt.s64.s32 	%rd215, %r151;
	add.s64 	%rd216, %rd215, %rd70;
	shl.b64 	%rd217, %rd216, 2;
	add.s64 	%rd218, %rd1, %rd217;
	ld.global.f32 	%f102, [%rd218];
	add.f32 	%f103, %f159, %f102;
	st.global.f32 	[%rd218], %f103;
	add.s32 	%r152, %r150, 64;
	cvt.s64.s32 	%rd219, %r152;
	add.s64 	%rd220, %rd219, %rd70;
	shl.b64 	%rd221, %rd220, 2;
	add.s64 	%rd222, %rd1, %rd221;
	ld.global.f32 	%f104, [%rd222];
	add.f32 	%f105, %f158, %f104;
	st.global.f32 	[%rd222], %f105;
	add.s32 	%r153, %r2, 8;
	setp.gt.s32 	%p33, %r153, %r7;
	@%p33 bra 	$L__BB29_63;
	shl.b32 	%r9, %r17, 3;
	add.s32 	%r155, %r8, %r9;
	add.s32 	%r156, %r155, %r148;
	cvt.s64.s32 	%rd223, %r156;
	add.s64 	%rd224, %rd223, %rd70;
	shl.b64 	%rd225, %rd224, 2;
	add.s64 	%rd226, %rd1, %rd225;
	ld.global.f32 	%f106, [%rd226];
	add.f32 	%f107, %f157, %f106;
	st.global.f32 	[%rd226], %f107;
	add.s32 	%r157, %r3, %r155;
	cvt.s64.s32 	%rd227, %r157;
	add.s64 	%rd228, %rd227, %rd70;
	shl.b64 	%rd229, %rd228, 2;
	add.s64 	%rd230, %rd1, %rd229;
	ld.global.f32 	%f108, [%rd230];
	add.f32 	%f109, %f156, %f108;
	st.global.f32 	[%rd230], %f109;
	add.s32 	%r158, %r157, 32;
	cvt.s64.s32 	%rd231, %r158;
	add.s64 	%rd232, %rd231, %rd70;
	shl.b64 	%rd233, %rd232, 2;
	add.s64 	%rd234, %rd1, %rd233;
	ld.global.f32 	%f110, [%rd234];
	add.f32 	%f111, %f155, %f110;
	st.global.f32 	[%rd234], %f111;
	add.s32 	%r159, %r157, 64;
	cvt.s64.s32 	%rd235, %r159;
	add.s64 	%rd236, %rd235, %rd70;
	shl.b64 	%rd237, %rd236, 2;
	add.s64 	%rd238, %rd1, %rd237;
	ld.global.f32 	%f112, [%rd238];
	add.f32 	%f113, %f154, %f112;
	st.global.f32 	[%rd238], %f113;
	add.s32 	%r160, %r2, 16;
	setp.gt.s32 	%p34, %r160, %r7;
	@%p34 bra 	$L__BB29_63;
	shl.b32 	%r162, %r17, 4;
	add.s32 	%r10, %r162, %r8;
	add.s32 	%r163, %r10, %r148;
	cvt.s64.s32 	%rd239, %r163;
	add.s64 	%rd240, %rd239, %rd70;
	shl.b64 	%rd241, %rd240, 2;
	add.s64 	%rd242, %rd1, %rd241;
	ld.global.f32 	%f114, [%rd242];
	add.f32 	%f115, %f153, %f114;
	st.global.f32 	[%rd242], %f115;
	add.s32 	%r164, %r3, %r10;
	cvt.s64.s32 	%rd243, %r164;
	add.s64 	%rd244, %rd243, %rd70;
	shl.b64 	%rd245, %rd244, 2;
	add.s64 	%rd246, %rd1, %rd245;
	ld.global.f32 	%f116, [%rd246];
	add.f32 	%f117, %f152, %f116;
	st.global.f32 	[%rd246], %f117;
	add.s32 	%r165, %r164, 32;
	cvt.s64.s32 	%rd247, %r165;
	add.s64 	%rd248, %rd247, %rd70;
	shl.b64 	%rd249, %rd248, 2;
	add.s64 	%rd250, %rd1, %rd249;
	ld.global.f32 	%f118, [%rd250];
	add.f32 	%f119, %f151, %f118;
	st.global.f32 	[%rd250], %f119;
	add.s32 	%r166, %r164, 64;
	cvt.s64.s32 	%rd251, %r166;
	add.s64 	%rd252, %rd251, %rd70;
	shl.b64 	%rd253, %rd252, 2;
	add.s64 	%rd254, %rd1, %rd253;
	ld.global.f32 	%f120, [%rd254];
	add.f32 	%f121, %f150, %f120;
	st.global.f32 	[%rd254], %f121;
	add.s32 	%r167, %r2, 24;
	setp.gt.s32 	%p35, %r167, %r7;
	@%p35 bra 	$L__BB29_63;
	add.s32 	%r169, %r10, %r9;
	add.s32 	%r170, %r169, %r148;
	cvt.s64.s32 	%rd255, %r170;
	add.s64 	%rd256, %rd255, %rd70;
	shl.b64 	%rd257, %rd256, 2;
	add.s64 	%rd258, %rd1, %rd257;
	ld.global.f32 	%f122, [%rd258];
	add.f32 	%f123, %f149, %f122;
	st.global.f32 	[%rd258], %f123;
	add.s32 	%r171, %r3, %r169;
	cvt.s64.s32 	%rd259, %r171;
	add.s64 	%rd260, %rd259, %rd70;
	shl.b64 	%rd261, %rd260, 2;
	add.s64 	%rd262, %rd1, %rd261;
	ld.global.f32 	%f124, [%rd262];
	add.f32 	%f125, %f148, %f124;
	st.global.f32 	[%rd262], %f125;
	add.s32 	%r172, %r171, 32;
	cvt.s64.s32 	%rd263, %r172;
	add.s64 	%rd264, %rd263, %rd70;
	shl.b64 	%rd265, %rd264, 2;
	add.s64 	%rd266, %rd1, %rd265;
	ld.global.f32 	%f126, [%rd266];
	add.f32 	%f127, %f147, %f126;
	st.global.f32 	[%rd266], %f127;
	add.s32 	%r173, %r171, 64;
	cvt.s64.s32 	%rd267, %r173;
	add.s64 	%rd268, %rd267, %rd70;
	shl.b64 	%rd269, %rd268, 2;
	add.s64 	%rd270, %rd1, %rd269;
	ld.global.f32 	%f128, [%rd270];
	add.f32 	%f129, %f146, %f128;
	st.global.f32 	[%rd270], %f129;
	bra.uni 	$L__BB29_63;
$L__BB29_56:
	ld.param.u64 	%rd273, [mul_mat_q40_stream_k_fixup_32_8_false_param_1];
	cvta.to.global.u64 	%rd133, %rd273;
	cvt.u32.u64 	%r98, %rd37;
	shl.b64 	%rd134, %rd290, 32;
	shr.s64 	%rd135, %rd134, 30;
	add.s64 	%rd136, %rd133, %rd135;
	ld.global.u32 	%r11, [%rd136];
	add.s64 	%rd137, %rd134, 4294967296;
	shr.s64 	%rd138, %rd137, 30;
	add.s64 	%rd139, %rd133, %rd138;
	ld.global.u32 	%r12, [%rd139];
	shl.b32 	%r99, %r2, 5;
	add.s32 	%r13, %r99, %r98;
	setp.gt.u32 	%p27, %r13, 31;
	@%p27 bra 	$L__BB29_58;
	ld.param.u64 	%rd272, [mul_mat_q40_stream_k_fixup_32_8_false_param_0];
	add.s32 	%r100, %r13, %r11;
	cvta.to.global.u64 	%rd140, %rd272;
	mul.wide.s32 	%rd141, %r100, 4;
	add.s64 	%rd142, %rd140, %rd141;
	ld.global.u32 	%r101, [%rd142];
	shl.b32 	%r102, %r13, 2;
	mov.u32 	%r103, _ZZN34_INTERNAL_9074448f_4_k_cu_5eb7d63f24mul_mat_q_stream_k_fixupILi32ELi8ELb0EEEvPKiS2_PfPKfiiiiiiE14ids_dst_shared;
	add.s32 	%r104, %r103, %r102;
	st.shared.u32 	[%r104], %r101;
$L__BB29_58:
	bar.sync 	0;
	shl.b32 	%r105, %r5, 7;
	cvt.s64.s32 	%rd71, %r105;
	shl.b32 	%r106, %r6, 5;
	add.s32 	%r107, %r11, %r106;
	not.b32 	%r108, %r107;
	add.s32 	%r14, %r12, %r108;
	setp.gt.s32 	%p28, %r2, %r14;
	@%p28 bra 	$L__BB29_63;
	shl.b32 	%r110, %r2, 2;
	mov.u32 	%r111, _ZZN34_INTERNAL_9074448f_4_k_cu_5eb7d63f24mul_mat_q_stream_k_fixupILi32ELi8ELb0EEEvPKiS2_PfPKfiiiiiiE14ids_dst_shared;
	add.s32 	%r15, %r111, %r110;
	ld.shared.u32 	%r112, [%r15];
	mul.lo.s32 	%r113, %r112, %r17;
	add.s32 	%r114, %r98, %r113;
	cvt.s64.s32 	%rd143, %r114;
	add.s64 	%rd144, %rd143, %rd71;
	shl.b64 	%rd145, %rd144, 2;
	add.s64 	%rd146, %rd1, %rd145;
	ld.global.f32 	%f66, [%rd146];
	add.f32 	%f67, %f161, %f66;
	st.global.f32 	[%rd146], %f67;
	add.s32 	%r115, %r3, %r113;
	cvt.s64.s32 	%rd147, %r115;
	add.s64 	%rd148, %rd147, %rd71;
	shl.b64 	%rd149, %rd148, 2;
	add.s64 	%rd150, %rd1, %rd149;
	ld.global.f32 	%f68, [%rd150];
	add.f32 	%f69, %f160, %f68;
	st.global.f32 	[%rd150], %f69;
	add.s32 	%r116, %r115, 32;
	cvt.s64.s32 	%rd151, %r116;
	add.s64 	%rd152, %rd151, %rd71;
	shl.b64 	%rd153, %rd152, 2;
	add.s64 	%rd154, %rd1, %rd153;
	ld.global.f32 	%f70, [%rd154];
	add.f32 	%f71, %f159, %f70;
	st.global.f32 	[%rd154], %f71;
	add.s32 	%r117, %r115, 64;
	cvt.s64.s32 	%rd155, %r117;
	add.s64 	%rd156, %rd155, %rd71;
	shl.b64 	%rd157, %rd156, 2;
	add.s64 	%rd158, %rd1, %rd157;
	ld.global.f32 	%f72, [%rd158];
	add.f32 	%f73, %f158, %f72;
	st.global.f32 	[%rd158], %f73;
	add.s32 	%r118, %r2, 8;
	setp.gt.s32 	%p29, %r118, %r14;
	@%p29 bra 	$L__BB29_63;
	ld.shared.u32 	%r120, [%r15+32];
	mul.lo.s32 	%r121, %r120, %r17;
	add.s32 	%r122, %r98, %r121;
	cvt.s64.s32 	%rd159, %r122;
	add.s64 	%rd160, %rd159, %rd71;
	shl.b64 	%rd161, %rd160, 2;
	add.s64 	%rd162, %rd1, %rd161;
	ld.global.f32 	%f74, [%rd162];
	add.f32 	%f75, %f157, %f74;
	st.global.f32 	[%rd162], %f75;
	add.s32 	%r123, %r3, %r121;
	cvt.s64.s32 	%rd163, %r123;
	add.s64 	%rd164, %rd163, %rd71;
	shl.b64 	%rd165, %rd164, 2;
	add.s64 	%rd166, %rd1, %rd165;
	ld.global.f32 	%f76, [%rd166];
	add.f32 	%f77, %f156, %f76;
	st.global.f32 	[%rd166], %f77;
	add.s32 	%r124, %r123, 32;
	cvt.s64.s32 	%rd167, %r124;
	add.s64 	%rd168, %rd167, %rd71;
	shl.b64 	%rd169, %rd168, 2;
	add.s64 	%rd170, %rd1, %rd169;
	ld.global.f32 	%f78, [%rd170];
	add.f32 	%f79, %f155, %f78;
	st.global.f32 	[%rd170], %f79;
	add.s32 	%r125, %r123, 64;
	cvt.s64.s32 	%rd171, %r125;
	add.s64 	%rd172, %rd171, %rd71;
	shl.b64 	%rd173, %rd172, 2;
	add.s64 	%rd174, %rd1, %rd173;
	ld.global.f32 	%f80, [%rd174];
	add.f32 	%f81, %f154, %f80;
	st.global.f32 	[%rd174], %f81;
	add.s32 	%r126, %r2, 16;
	setp.gt.s32 	%p30, %r126, %r14;
	@%p30 bra 	$L__BB29_63;
	ld.shared.u32 	%r128, [%r15+64];
	mul.lo.s32 	%r129, %r128, %r17;
	add.s32 	%r130, %r98, %r129;
	cvt.s64.s32 	%rd175, %r130;
	add.s64 	%rd176, %rd175, %rd71;
	shl.b64 	%rd177, %rd176, 2;
	add.s64 	%rd178, %rd1, %rd177;
	ld.global.f32 	%f82, [%rd178];
	add.f32 	%f83, %f153, %f82;
	st.global.f32 	[%rd178], %f83;
	add.s32 	%r131, %r3, %r129;
	cvt.s64.s32 	%rd179, %r131;
	add.s64 	%rd180, %rd179, %rd71;
	shl.b64 	%rd181, %rd180, 2;
	add.s64 	%rd182, %rd1, %rd181;
	ld.global.f32 	%f84, [%rd182];
	add.f32 	%f85, %f152, %f84;
	st.global.f32 	[%rd182], %f85;
	add.s32 	%r132, %r131, 32;
	cvt.s64.s32 	%rd183, %r132;
	add.s64 	%rd184, %rd183, %rd71;
	shl.b64 	%rd185, %rd184, 2;
	add.s64 	%rd186, %rd1, %rd185;
	ld.global.f32 	%f86, [%rd186];
	add.f32 	%f87, %f151, %f86;
	st.global.f32 	[%rd186], %f87;
	add.s32 	%r133, %r131, 64;
	cvt.s64.s32 	%rd187, %r133;
	add.s64 	%rd188, %rd187, %rd71;
	shl.b64 	%rd189, %rd188, 2;
	add.s64 	%rd190, %rd1, %rd189;
	ld.global.f32 	%f88, [%rd190];
	add.f32 	%f89, %f150, %f88;
	st.global.f32 	[%rd190], %f89;
	add.s32 	%r134, %r2, 24;
	setp.gt.s32 	%p31, %r134, %r14;
	@%p31 bra 	$L__BB29_63;
	ld.shared.u32 	%r136, [%r15+96];
	mul.lo.s32 	%r137, %r136, %r17;
	add.s32 	%r138, %r98, %r137;
	cvt.s64.s32 	%rd191, %r138;
	add.s64 	%rd192, %rd191, %rd71;
	shl.b64 	%rd193, %rd192, 2;
	add.s64 	%rd194, %rd1, %rd193;
	ld.global.f32 	%f90, [%rd194];
	add.f32 	%f91, %f149, %f90;
	st.global.f32 	[%rd194], %f91;
	add.s32 	%r139, %r3, %r137;
	cvt.s64.s32 	%rd195, %r139;
	add.s64 	%rd196, %rd195, %rd71;
	shl.b64 	%rd197, %rd196, 2;
	add.s64 	%rd198, %rd1, %rd197;
	ld.global.f32 	%f92, [%rd198];
	add.f32 	%f93, %f148, %f92;
	st.global.f32 	[%rd198], %f93;
	add.s32 	%r140, %r139, 32;
	cvt.s64.s32 	%rd199, %r140;
	add.s64 	%rd200, %rd199, %rd71;
	shl.b64 	%rd201, %rd200, 2;
	add.s64 	%rd202, %rd1, %rd201;
	ld.global.f32 	%f94, [%rd202];
	add.f32 	%f95, %f147, %f94;
	st.global.f32 	[%rd202], %f95;
	add.s32 	%r141, %r139, 64;
	cvt.s64.s32 	%rd203, %r141;
	add.s64 	%rd204, %rd203, %rd71;
	shl.b64 	%rd205, %rd204, 2;
	add.s64 	%rd206, %rd1, %rd205;
	ld.global.f32 	%f96, [%rd206];
	add.f32 	%f97, %f146, %f96;
	st.global.f32 	[%rd206], %f97;
$L__BB29_63:
	ret;

}
	// .globl	mul_mat_q40_40_8_false
.visible .entry mul_mat_q40_40_8_false(
	.param .u64 .ptr .align 1 mul_mat_q40_40_8_false_param_0,
	.param .u64 .ptr .align 1 mul_mat_q40_40_8_false_param_1,
	.param .u64 .ptr .align 1 mul_mat_q40_40_8_false_param_2,
	.param .u64 .ptr .align 1 mul_mat_q40_40_8_false_param_3,
	.param .u64 .ptr .align 1 mul_mat_q40_40_8_false_param_4,
	.param .u64 .ptr .align 1 mul_mat_q40_40_8_false_param_5,
	.param .u32 mul_mat_q40_40_8_false_param_6,
	.param .u32 mul_mat_q40_40_8_false_param_7,
	.param .u32 mul_mat_q40_40_8_false_param_8,
	.param .u32 mul_mat_q40_40_8_false_param_9,
	.param .u32 mul_mat_q40_40_8_false_param_10,
	.param .u32 mul_mat_q40_40_8_false_param_11,
	.param .u32 mul_mat_q40_40_8_false_param_12,
	.param .u32 mul_mat_q40_40_8_false_param_13,
	.param .u32 mul_mat_q40_40_8_false_param_14,
	.param .u32 mul_mat_q40_40_8_false_param_15,
	.param .u32 mul_mat_q40_40_8_false_param_16
)
.maxntid 256
.minnctapersm 1
{
	.reg .pred 	%p<55>;
	.reg .b16 	%rs<73>;
	.reg .b32 	%r<2735>;
	.reg .b32 	%f<1325>;
	.reg .b64 	%rd<546>;

	ld.param.u64 	%rd146, [mul_mat_q40_40_8_false_param_0];
	ld.param.u64 	%rd147, [mul_mat_q40_40_8_false_param_1];
	ld.param.u64 	%rd144, [mul_mat_q40_40_8_false_param_2];
	ld.param.u64 	%rd148, [mul_mat_q40_40_8_false_param_3];
	ld.param.u64 	%rd149, [mul_mat_q40_40_8_false_param_4];
	ld.param.u64 	%rd145, [mul_mat_q40_40_8_false_param_5];
	ld.param.u32 	%r72, [mul_mat_q40_40_8_false_param_6];
	ld.param.u32 	%r82, [mul_mat_q40_40_8_false_param_7];
	ld.param.u32 	%r73, [mul_mat_q40_40_8_false_param_8];
	ld.param.u32 	%r74, [mul_mat_q40_40_8_false_param_9];
	ld.param.u32 	%r75, [mul_mat_q40_40_8_false_param_10];
	ld.param.u32 	%r76, [mul_mat_q40_40_8_false_param_11];
	ld.param.u32 	%r77, [mul_mat_q40_40_8_false_param_12];
	ld.param.u32 	%r78, [mul_mat_q40_40_8_false_param_13];
	ld.param.u32 	%r79, [mul_mat_q40_40_8_false_param_14];
	ld.param.u32 	%r80, [mul_mat_q40_40_8_false_param_15];
	ld.param.u32 	%r81, [mul_mat_q40_40_8_false_param_16];
	cvta.to.global.u64 	%rd1, %rd149;
	cvta.to.global.u64 	%rd2, %rd146;
	cvta.to.global.u64 	%rd3, %rd147;
	cvta.to.global.u64 	%rd4, %rd148;
	add.s32 	%r83, %r73, 39;
	mul.hi.s32 	%r84, %r83, 1717986919;
	shr.u32 	%r85, %r84, 31;
	shr.s32 	%r86, %r84, 4;
	add.s32 	%r1, %r86, %r85;
	add.s32 	%r2, %r82, 127;
	mov.u32 	%r3, %tid.y;
	shl.b32 	%r87, %r3, 5;
	mov.u32 	%r4, %tid.x;
	add.s32 	%r5, %r87, %r4;
	setp.gt.u32 	%p4, %r5, 39;
	shl.b32 	%r88, %r5, 2;
	mov.u32 	%r89, ids_dst_shared;
	add.s32 	%r6, %r89, %r88;
	@%p4 bra 	$L__BB30_2;
	st.shared.u32 	[%r6], %r5;
$L__BB30_2:
	bar.sync 	0;
	shr.s32 	%r90, %r72, 31;
	shr.u32 	%r91, %r90, 27;
	add.s32 	%r92, %r72, %r91;
	shr.s32 	%r93, %r92, 5;
	cvt.s64.s32 	%rd5, %r93;
	mov.u32 	%r7, %ctaid.x;
	cvt.u64.u32 	%rd150, %r7;
	cvt.s64.s32 	%rd6, %r78;
	cvt.s64.s32 	%rd7, %r1;
	shr.s32 	%r94, %r2, 31;
	shr.u32 	%r95, %r94, 25;
	add.s32 	%r96, %r2, %r95;
	shr.s32 	%r97, %r96, 7;
	cvt.s64.s32 	%rd8, %r97;
	mul.lo.s64 	%rd151, %rd5, %rd150;
	mul.lo.s64 	%rd152, %rd151, %rd8;
	mul.lo.s64 	%rd153, %rd152, %rd7;
	mul.lo.s64 	%rd9, %rd153, %rd6;
	mov.u32 	%r98, %nctaid.x;
	cvt.u64.u32 	%rd10, %r98;
	and.b64  	%rd154, %rd9, -4294967296;
	setp.ne.s64 	%p5, %rd154, 0;
	@%p5 bra 	$L__BB30_4;
	cvt.u32.u64 	%r99, %rd10;
	cvt.u32.u64 	%r100, %rd9;
	div.u32 	%r101, %r100, %r99;
	cvt.u64.u32 	%rd529, %r101;
	bra.uni 	$L__BB30_5;
$L__BB30_4:
	div.s64 	%rd529, %rd9, %rd10;
$L__BB30_5:
	add.s32 	%r102, %r7, 1;
	cvt.u64.u32 	%rd155, %r102;
	mul.lo.s64 	%rd156, %rd5, %rd155;
	mul.lo.s64 	%rd157, %rd156, %rd8;
	mul.lo.s64 	%rd158, %rd157, %rd7;
	mul.lo.s64 	%rd14, %rd158, %rd6;
	and.b64  	%rd159, %rd14, -4294967296;
	setp.ne.s64 	%p6, %rd159, 0;
	@%p6 bra 	$L__BB30_7;
	cvt.u32.u64 	%r103, %rd10;
	cvt.u32.u64 	%r104, %rd14;
	div.u32 	%r105, %r104, %r103;
	cvt.u64.u32 	%rd530, %r105;
	bra.uni 	$L__BB30_8;
$L__BB30_7:
	div.s64 	%rd530, %rd14, %rd10;
$L__BB30_8:
	or.b64  	%rd160, %rd529, %rd5;
	and.b64  	%rd161, %rd160, -4294967296;
	setp.ne.s64 	%p7, %rd161, 0;
	@%p7 bra 	$L__BB30_10;
	cvt.u32.u64 	%r106, %rd5;
	cvt.u32.u64 	%r107, %rd529;
	rem.u32 	%r108, %r107, %r106;
	cvt.u64.u32 	%rd531, %r108;
	bra.uni 	$L__BB30_11;
$L__BB30_10:
	rem.s64 	%rd531, %rd529, %rd5;
$L__BB30_11:
	cvt.u32.u64 	%r109, %rd531;
	shr.s32 	%r110, %r109, 31;
	shr.u32 	%r111, %r110, 29;
	add.s32 	%r112, %r109, %r111;
	and.b32  	%r113, %r112, -8;
	sub.s32 	%r114, %r109, %r113;
	cvt.s64.s32 	%rd162, %r114;
	sub.s64 	%rd534, %rd529, %rd162;
	or.b64  	%rd163, %rd530, %rd5;
	and.b64  	%rd164, %rd163, -4294967296;
	setp.ne.s64 	%p8, %rd164, 0;
	@%p8 bra 	$L__BB30_13;
	cvt.u32.u64 	%r115, %rd5;
	cvt.u32.u64 	%r116, %rd530;
	rem.u32 	%r117, %r116, %r115;
	cvt.u64.u32 	%rd532, %r117;
	bra.uni 	$L__BB30_14;
$L__BB30_13:
	rem.s64 	%rd532, %rd530, %rd5;
$L__BB30_14:
	cvt.u32.u64 	%r118, %rd532;
	shr.s32 	%r119, %r118, 31;
	shr.u32 	%r120, %r119, 29;
	add.s32 	%r121, %r118, %r120;
	and.b32  	%r122, %r121, -8;
	sub.s32 	%r123, %r118, %r122;
	cvt.s64.s32 	%rd165, %r123;
	sub.s64 	%rd25, %rd530, %rd165;
	or.b64  	%rd166, %rd534, %rd5;
	and.b64  	%rd167, %rd166, -4294967296;
	setp.ne.s64 	%p9, %rd167, 0;
	@%p9 bra 	$L__BB30_16;
	cvt.u32.u64 	%r124, %rd5;
	cvt.u32.u64 	%r125, %rd534;
	rem.u32 	%r126, %r125, %r124;
	cvt.u64.u32 	%rd533, %r126;
	bra.uni 	$L__BB30_17;
$L__BB30_16:
	rem.s64 	%rd533, %rd534, %rd5;
$L__BB30_17:
	cvt.u32.u64 	%r127, %rd5;
	cvt.u32.u64 	%r2722, %rd533;
	sub.s64 	%rd169, %rd533, %rd534;
	add.s64 	%rd170, %rd169, %rd25;
	min.s64 	%rd171, %rd5, %rd170;
	cvt.u32.u64 	%r2730, %rd171;
	setp.lt.s64 	%p54, %rd534, %rd25;
	setp.ge.s64 	%p10, %rd534, %rd25;
	setp.ne.s32 	%p11, %r127, %r2730;
	mov.u32 	%r129, data_mul_mat_q;
	add.s32 	%r130, %r129, %r88;
	add.s32 	%r10, %r130, 160;
	or.pred  	%p12, %p10, %p11;
	@%p12 bra 	$L__BB30_85;
	mul.lo.s32 	%r131, %r78, %r1;
	cvt.s64.s32 	%rd172, %r131;
	mul.lo.s64 	%rd29, %rd172, %rd5;
	cvt.u64.u32 	%rd173, %r131;
	mul.lo.s64 	%rd30, %rd173, %rd5;
	mul.lo.s64 	%rd31, %rd7, %rd5;
	cvt.u64.u32 	%rd174, %r1;
	mul.lo.s64 	%rd32, %rd174, %rd5;
	shr.u32 	%r132, %r4, 2;
	and.b32  	%r133, %r4, 3;
	cvt.u64.u32 	%rd175, %r132;
	shl.b32 	%r134, %r132, 3;
	or.b32  	%r135, %r134, %r133;
	and.b32  	%r136, %r4, 7;
	shl.b32 	%r137, %r3, 2;
	shr.u32 	%r138, %r4, 3;
	add.s32 	%r139, %r138, %r137;
	cvt.u64.u32 	%rd176, %r136;
	cvt.s64.s32 	%rd33, %r75;
	shl.b32 	%r140, %r3, 4;
	and.b32  	%r141, %r4, 15;
	and.b32  	%r142, %r132, 252;
	mad.lo.s32 	%r143, %r3, 1216, %r142;
	mad.lo.s32 	%r144, %r141, 76, %r143;
	add.s32 	%r11, %r132, %r140;
	shl.b32 	%r145, %r4, 1;
	and.b32  	%r12, %r145, 6;
	mul.lo.s32 	%r146, %r3, %r74;
	cvt.s64.s32 	%rd177, %r146;
	mad.lo.s32 	%r147, %r3, 76, %r135;
	shl.b32 	%r148, %r147, 2;
	add.s32 	%r150, %r129, %r148;
	add.s32 	%r13, %r150, 6304;
	shl.b32 	%r151, %r74, 3;
	add.s32 	%r152, %r146, %r151;
	cvt.s64.s32 	%rd178, %r152;
	shl.b32 	%r153, %r74, 4;
	add.s32 	%r154, %r153, %r146;
	cvt.s64.s32 	%rd179, %r154;
	add.s32 	%r155, %r154, %r151;
	cvt.s64.s32 	%rd180, %r155;
	shl.b32 	%r156, %r74, 5;
	add.s32 	%r157, %r156, %r146;
	cvt.s64.s32 	%rd181, %r157;
	add.s32 	%r158, %r157, %r151;
	cvt.s64.s32 	%rd182, %r158;
	add.s32 	%r159, %r153, %r157;
	cvt.s64.s32 	%rd183, %r159;
	add.s32 	%r160, %r159, %r151;
	cvt.s64.s32 	%rd184, %r160;
	shl.b32 	%r161, %r74, 6;
	add.s32 	%r162, %r161, %r146;
	cvt.s64.s32 	%rd185, %r162;
	add.s32 	%r163, %r162, %r151;
	cvt.s64.s32 	%rd186, %r163;
	add.s32 	%r164, %r153, %r162;
	cvt.s64.s32 	%rd187, %r164;
	add.s32 	%r165, %r164, %r151;
	cvt.s64.s32 	%rd188, %r165;
	add.s32 	%r166, %r156, %r162;
	cvt.s64.s32 	%rd189, %r166;
	add.s32 	%r167, %r166, %r151;
	cvt.s64.s32 	%rd190, %r167;
	add.s32 	%r168, %r153, %r166;
	cvt.s64.s32 	%rd191, %r168;
	add.s32 	%r169, %r168, %r151;
	cvt.s64.s32 	%rd192, %r169;
	mul.lo.s32 	%r170, %r139, %r74;
	cvt.s64.s32 	%rd193, %r170;
	mad.lo.s32 	%r171, %r139, 76, %r136;
	shl.b32 	%r172, %r171, 2;
	add.s32 	%r173, %r129, 6560;
	add.s32 	%r14, %r173, %r172;
	add.s32 	%r174, %r170, %r156;
	cvt.s64.s32 	%rd194, %r174;
	add.s32 	%r175, %r161, %r170;
	cvt.s64.s32 	%rd195, %r175;
	add.s32 	%r176, %r175, %r156;
	cvt.s64.s32 	%rd196, %r176;
	cvt.u64.u32 	%rd34, %r5;
	mul.wide.u32 	%rd197, %r144, 4;
	cvt.u64.u32 	%rd198, %r129;
	cvta.shared.u64 	%rd199, %rd198;
	add.s64 	%rd200, %rd199, %rd197;
	add.s64 	%rd35, %rd200, 6304;
	add.s64 	%rd36, %rd200, 6336;
	add.s64 	%rd37, %rd200, 6368;
	add.s64 	%rd38, %rd200, 6400;
	mad.lo.s32 	%r15, %r11, 304, %r173;
	mad.lo.s32 	%r177, %r132, 28, %r135;
	shl.b32 	%r178, %r177, 2;
	add.s32 	%r179, %r129, %r178;
	add.s32 	%r16, %r179, 176;
	mad.lo.s32 	%r180, %r133, 288, %r129;
	add.s32 	%r17, %r180, 160;
	add.s64 	%rd39, %rd200, 6432;
	add.s64 	%rd40, %rd200, 6464;
	add.s64 	%rd41, %rd200, 6496;
	add.s64 	%rd42, %rd200, 6528;
	shl.b32 	%r181, %r4, 3;
	and.b32  	%r182, %r181, 24;
	add.s32 	%r18, %r89, %r182;
	or.b32  	%r19, %r12, 1;
	or.b32  	%r20, %r12, 8;
	or.b32  	%r21, %r12, 9;
	or.b32  	%r22, %r12, 16;
	or.b32  	%r23, %r12, 17;
	or.b32  	%r24, %r12, 24;
	or.b32  	%r25, %r12, 25;
	or.b32  	%r26, %r12, 32;
	or.b32  	%r27, %r12, 33;
	add.s64 	%rd43, %rd196, %rd176;
	add.s64 	%rd44, %rd195, %rd176;
	add.s64 	%rd45, %rd194, %rd176;
	add.s64 	%rd46, %rd193, %rd176;
	mul.wide.u32 	%rd201, %r133, 4;
	add.s64 	%rd202, %rd201, %rd2;
	add.s64 	%rd47, %rd202, 4;
	add.s64 	%rd48, %rd175, %rd177;
	add.s64 	%rd49, %rd175, %rd192;
	add.s64 	%rd50, %rd175, %rd178;
	add.s64 	%rd51, %rd175, %rd191;
	add.s64 	%rd52, %rd175, %rd179;
	add.s64 	%rd53, %rd175, %rd190;
	add.s64 	%rd54, %rd175, %rd180;
	add.s64 	%rd55, %rd175, %rd189;
	add.s64 	%rd56, %rd175, %rd181;
	add.s64 	%rd57, %rd175, %rd188;
	add.s64 	%rd58, %rd175, %rd182;
	add.s64 	%rd59, %rd175, %rd187;
	add.s64 	%rd60, %rd175, %rd183;
	add.s64 	%rd61, %rd175, %rd186;
	add.s64 	%rd62, %rd175, %rd184;
	add.s64 	%rd63, %rd175, %rd185;
	cvta.to.global.u64 	%rd64, %rd144;
$L__BB30_19:
	cvt.s64.s32 	%rd66, %rd534;
	or.b64  	%rd203, %rd66, %rd29;
	and.b64  	%rd204, %rd203, -4294967296;
	setp.ne.s64 	%p13, %rd204, 0;
	@%p13 bra 	$L__BB30_21;
	cvt.u32.u64 	%r184, %rd29;
	cvt.u32.u64 	%r185, %rd66;
	div.u32 	%r186, %r185, %r184;
	cvt.u64.u32 	%rd535, %r186;
	bra.uni 	$L__BB30_22;
$L__BB30_21:
	div.s64 	%rd535, %rd66, %rd29;
$L__BB30_22:
	cvt.u32.u64 	%r29, %rd535;
	mul.lo.s64 	%rd205, %rd30, %rd535;
	sub.s64 	%rd70, %rd534, %rd205;
	cvt.s64.s32 	%rd71, %rd70;
	or.b64  	%rd206, %rd71, %rd31;
	and.b64  	%rd207, %rd206, -4294967296;
	setp.ne.s64 	%p14, %rd207, 0;
	@%p14 bra 	$L__BB30_24;
	cvt.u32.u64 	%r187, %rd31;
	cvt.u32.u64 	%r188, %rd71;
	div.u32 	%r189, %r188, %r187;
	cvt.u64.u32 	%rd536, %r189;
	bra.uni 	$L__BB30_25;
$L__BB30_24:
	div.s64 	%rd536, %rd71, %rd31;
$L__BB30_25:
	cvt.u32.u64 	%r30, %rd536;
	mul.lo.s64 	%rd208, %rd32, %rd536;
	sub.s64 	%rd209, %rd70, %rd208;
	cvt.s64.s32 	%rd75, %rd209;
	or.b64  	%rd210, %rd75, %rd5;
	and.b64  	%rd211, %rd210, -4294967296;
	setp.ne.s64 	%p15, %rd211, 0;
	@%p15 bra 	$L__BB30_27;
	cvt.u32.u64 	%r191, %rd75;
	div.u32 	%r192, %r191, %r127;
	cvt.u64.u32 	%rd537, %r192;
	bra.uni 	$L__BB30_28;
$L__BB30_27:
	div.s64 	%rd537, %rd75, %rd5;
$L__BB30_28:
	setp.eq.s64 	%p16, %rd144, 0;
	cvt.u32.u64 	%r31, %rd537;
	mul.lo.s32 	%r2725, %r80, %r30;
	mul.lo.s32 	%r194, %r81, %r30;
	mul.lo.s32 	%r33, %r31, 40;
	mad.lo.s32 	%r2726, %r33, %r76, %r194;
	mov.b32 	%r2723, 0;
	mov.u32 	%r2724, %r73;
	@%p16 bra 	$L__BB30_37;
	shl.b64 	%rd212, %rd536, 32;
	shr.s64 	%rd213, %rd212, 30;
	add.s64 	%rd214, %rd4, %rd213;
	ld.global.nc.u32 	%r2723, [%rd214];
	add.s64 	%rd215, %rd212, 4294967296;
	shr.s64 	%rd216, %rd215, 30;
	add.s64 	%rd217, %rd4, %rd216;
	ld.global.nc.u32 	%r195, [%rd217];
	sub.s32 	%r2724, %r195, %r2723;
	setp.lt.s32 	%p17, %r33, %r2724;
	@%p17 bra 	$L__BB30_34;
	add.s64 	%rd79, %rd534, %rd5;
	or.b64  	%rd218, %rd79, %rd5;
	and.b64  	%rd219, %rd218, -4294967296;
	setp.ne.s64 	%p18, %rd219, 0;
	@%p18 bra 	$L__BB30_32;
	cvt.u32.u64 	%r197, %rd79;
	rem.u32 	%r198, %r197, %r127;
	cvt.u64.u32 	%rd538, %r198;
	bra.uni 	$L__BB30_33;
$L__BB30_32:
	rem.s64 	%rd538, %rd79, %rd5;
$L__BB30_33:
	sub.s64 	%rd534, %rd79, %rd538;
	sub.s64 	%rd220, %rd25, %rd534;
	min.s64 	%rd541, %rd5, %rd220;
	bra.uni 	$L__BB30_84;
$L__BB30_34:
	setp.gt.u32 	%p19, %r5, 39;
	bar.sync 	0;
	@%p19 bra 	$L__BB30_36;
	add.s32 	%r199, %r33, %r5;
	add.s32 	%r200, %r199, %r2723;
	mul.wide.s32 	%rd221, %r200, 4;
	add.s64 	%rd222, %rd64, %rd221;
	ld.global.nc.u32 	%r201, [%rd222];
	st.shared.u32 	[%r6], %r201;
$L__BB30_36:
	bar.sync 	0;
	mov.b32 	%r2725, 0;
	mov.u32 	%r2726, %r2725;
$L__BB30_37:
	add.s32 	%r204, %r2723, %r33;
	mad.lo.s32 	%r205, %r204, 36, %r2725;
	shl.b32 	%r206, %r29, 7;
	add.s32 	%r207, %r2726, %r206;
	mad.lo.s32 	%r41, %r31, -40, %r2724;
	div.s32 	%r208, %r30, %r77;
	mul.lo.s32 	%r42, %r208, %r79;
	mul.lo.s32 	%r43, %r206, %r74;
	cvt.s64.s32 	%rd85, %r205;
	cvt.s64.s32 	%rd86, %r207;
	setp.ge.s32 	%p20, %r2722, %r127;
	mov.f32 	%f1265, 0f00000000;
	mov.f32 	%f1266, %f1265;
	mov.f32 	%f1267, %f1265;
	mov.f32 	%f1268, %f1265;
	mov.f32 	%f1269, %f1265;
	mov.f32 	%f1270, %f1265;
	mov.f32 	%f1271, %f1265;
	mov.f32 	%f1272, %f1265;
	mov.f32 	%f1273, %f1265;
	mov.f32 	%f1274, %f1265;
	mov.f32 	%f1275, %f1265;
	mov.f32 	%f1276, %f1265;
	mov.f32 	%f1277, %f1265;
	mov.f32 	%f1278, %f1265;
	mov.f32 	%f1279, %f1265;
	mov.f32 	%f1280, %f1265;
	mov.f32 	%f1281, %f1265;
	mov.f32 	%f1282, %f1265;
	mov.f32 	%f1283, %f1265;
	mov.f32 	%f1284, %f1265;
	@%p20 bra 	$L__BB30_40;
	add.s32 	%r209, %r2722, %r43;
	add.s32 	%r2727, %r209, %r42;
	shl.b64 	%rd223, %rd85, 2;
	add.s64 	%rd87, %rd3, %rd223;
	mov.f32 	%f1265, 0f00000000;
$L__BB30_39:
	cvt.s64.s32 	%rd232, %r2722;
	mul.lo.s64 	%rd233, %rd232, %rd33;
	cvt.s64.s32 	%rd234, %r2727;
	add.s64 	%rd235, %rd43, %rd234;
	mad.lo.s64 	%rd236, %rd235, 18, %rd2;
	add.s64 	%rd237, %rd44, %rd234;
	mad.lo.s64 	%rd238, %rd237, 18, %rd2;
	add.s64 	%rd239, %rd45, %rd234;
	mad.lo.s64 	%rd240, %rd239, 18, %rd2;
	add.s64 	%rd241, %rd46, %rd234;
	mad.lo.s64 	%rd242, %rd241, 18, %rd2;
	add.s64 	%rd243, %rd48, %rd234;
	mad.lo.s64 	%rd244, %rd243, 18, %rd47;
	add.s64 	%rd245, %rd49, %rd234;
	mad.lo.s64 	%rd246, %rd245, 18, %rd47;
	add.s64 	%rd247, %rd50, %rd234;
	mad.lo.s64 	%rd248, %rd247, 18, %rd47;
	add.s64 	%rd249, %rd51, %rd234;
	mad.lo.s64 	%rd250, %rd249, 18, %rd47;
	add.s64 	%rd251, %rd52, %rd234;
	mad.lo.s64 	%rd252, %rd251, 18, %rd47;
	add.s64 	%rd253, %rd53, %rd234;
	mad.lo.s64 	%rd254, %rd253, 18, %rd47;
	add.s64 	%rd255, %rd54, %rd234;
	mad.lo.s64 	%rd256, %rd255, 18, %rd47;
	add.s64 	%rd257, %rd55, %rd234;
	mad.lo.s64 	%rd258, %rd257, 18, %rd47;
	add.s64 	%rd259, %rd56, %rd234;
	mad.lo.s64 	%rd260, %rd259, 18, %rd47;
	add.s64 	%rd261, %rd57, %rd234;
	mad.lo.s64 	%rd262, %rd261, 18, %rd47;
	add.s64 	%rd263, %rd58, %rd234;
	mad.lo.s64 	%rd264, %rd263, 18, %rd47;
	add.s64 	%rd265, %rd59, %rd234;
	mad.lo.s64 	%rd266, %rd265, 18, %rd47;
	add.s64 	%rd267, %rd60, %rd234;
	mad.lo.s64 	%rd268, %rd267, 18, %rd47;
	add.s64 	%rd269, %rd61, %rd234;
	mad.lo.s64 	%rd270, %rd269, 18, %rd47;
	add.s64 	%rd271, %rd62, %rd234;
	mad.lo.s64 	%rd272, %rd271, 18, %rd47;
	add.s64 	%rd273, %rd63, %rd234;
	mad.lo.s64 	%rd274, %rd273, 18, %rd47;
	ld.global.nc.u16 	%rs5, [%rd244+-2];
	cvt.u32.u16 	%r1011, %rs5;
	ld.global.nc.u16 	%rs6, [%rd244];
	cvt.u32.u16 	%r1012, %rs6;
	shl.b32 	%r1013, %r1012, 16;
	or.b32  	%r1014, %r1013, %r1011;
	and.b32  	%r212, %r1014, 252645135;
	add.s32 	%r1015, %r212, 2021161080;
	xor.b32  	%r1016, %r1015, -2139062144;
	xor.b32  	%r1017, %r212, 134744072;
	xor.b32  	%r1018, %r1015, %r1014;
	and.b32  	%r210, %r1018, %r1017;
	// begin inline asm
	prmt.b32 %r210, %r210, 0, 0xba98;
	// end inline asm
	// begin inline asm
	prmt.b32 %r212, %r212, 0, 0xba98;
	// end inline asm
	xor.b32  	%r1019, %r212, 2139062143;
	not.b32 	%r1020, %r210;
	and.b32  	%r1021, %r1016, %r1020;
	and.b32  	%r1022, %r1019, %r210;
	or.b32  	%r1023, %r1021, %r1022;
	st.shared.u32 	[%r13], %r1023;
	shr.u32 	%r1024, %r1014, 4;
	and.b32  	%r216, %r1024, 252645135;
	add.s32 	%r1025, %r216, 2021161080;
	xor.b32  	%r1026, %r1025, -2139062144;
	xor.b32  	%r1027, %r216, 134744072;
	xor.b32  	%r1028, %r1025, %r1024;
	and.b32  	%r214, %r1028, %r1027;
	// begin inline asm
	prmt.b32 %r214, %r214, 0, 0xba98;
	// end inline asm
	// begin inline asm
	prmt.b32 %r216, %r216, 0, 0xba98;
	// end inline asm
	xor.b32  	%r1029, %r216, 2139062143;
	not.b32 	%r1030, %r214;
	and.b32  	%r1031, %r1026, %r1030;
	and.b32  	%r1032, %r1029, %r214;
	or.b32  	%r1033, %r1031, %r1032;
	st.shared.u32 	[%r13+16], %r1033;
	ld.global.nc.u16 	%rs7, [%rd248+-2];
	cvt.u32.u16 	%r1034, %rs7;
	ld.global.nc.u16 	%rs8, [%rd248];
	cvt.u32.u16 	%r1035, %rs8;
	shl.b32 	%r1036, %r1035, 16;
	or.b32  	%r1037, %r1036, %r1034;
	and.b32  	%r220, %r1037, 252645135;
	add.s32 	%r1038, %r220, 2021161080;
	xor.b32  	%r1039, %r1038, -2139062144;
	xor.b32  	%r1040, %r220, 134744072;
	xor.b32  	%r1041, %r1038, %r1037;
	and.b32  	%r218, %r1041, %r1040;
	// begin inline asm
	prmt.b32 %r218, %r218, 0, 0xba98;
	// end inline asm
	// begin inline asm
	prmt.b32 %r220, %r220, 0, 0xba98;
	// end inline asm
	xor.b32  	%r1042, %r220, 2139062143;
	not.b32 	%r1043, %r218;
	and.b32  	%r1044, %r1039, %r1043;
	and.b32  	%r1045, %r1042, %r218;
	or.b32  	%r1046, %r1044, %r1045;
	st.shared.u32 	[%r13+2432], %r1046;
	shr.u32 	%r1047, %r1037, 4;
	and.b32  	%r224, %r1047, 252645135;
	add.s32 	%r1048, %r224, 2021161080;
	xor.b32  	%r1049, %r1048, -2139062144;
	xor.b32  	%r1050, %r224, 134744072;
	xor.b32  	%r1051, %r1048, %r1047;
	and.b32  	%r222, %r1051, %r1050;
	// begin inline asm
	prmt.b32 %r222, %r222, 0, 0xba98;
	// end inline asm
	// begin inline asm
	prmt.b32 %r224, %r224, 0, 0xba98;
	// end inline asm
	xor.b32  	%r1052, %r224, 2139062143;
	not.b32 	%r1053, %r222;
	and.b32  	%r1054, %r1049, %r1053;
	and.b32  	%r1055, %r1052, %r222;
	or.b32  	%r1056, %r1054, %r1055;
	st.shared.u32 	[%r13+2448], %r1056;
	ld.global.nc.u16 	%rs9, [%rd252+-2];
	cvt.u32.u16 	%r1057, %rs9;
	ld.global.nc.u16 	%rs10, [%rd252];
	cvt.u32.u16 	%r1058, %rs10;
	shl.b32 	%r1059, %r1058, 16;
	or.b32  	%r1060, %r1059, %r1057;
	and.b32  	%r228, %r1060, 252645135;
	add.s32 	%r1061, %r228, 2021161080;
	xor.b32  	%r1062, %r1061, -2139062144;
	xor.b32  	%r1063, %r228, 134744072;
	xor.b32  	%r1064, %r1061, %r1060;
	and.b32  	%r226, %r1064, %r1063;
	// begin inline asm
	prmt.b32 %r226, %r226, 0, 0xba98;
	// end inline asm
	// begin inline asm
	prmt.b32 %r228, %r228, 0, 0xba98;
	// end inline asm
	xor.b32  	%r1065, %r228, 2139062143;
	not.b32 	%r1066, %r226;
	and.b32  	%r1067, %r1062, %r1066;
	and.b32  	%r1068, %r1065, %r226;
	or.b32  	%r1069, %r1067, %r1068;
	st.shared.u32 	[%r13+4864], %r1069;
	shr.u32 	%r1070, %r1060, 4;
	and.b32  	%r232, %r1070, 252645135;
	add.s32 	%r1071, %r232, 2021161080;
	xor.b32  	%r1072, %r1071, -2139062144;
	xor.b32  	%r1073, %r232, 134744072;
	xor.b32  	%r1074, %r1071, %r1070;
	and.b32  	%r230, %r1074, %r1073;
	// begin inline asm
	prmt.b32 %r230, %r230, 0, 0xba98;
	// end inline asm
	// begin inline asm
	prmt.b32 %r232, %r232, 0, 0xba98;
	// end inline asm
	xor.b32  	%r1075, %r232, 2139062143;
	not.b32 	%r1076, %r230;
	and.b32  	%r1077, %r1072, %r1076;
	and.b32  	%r1078, %r1075, %r230;
	or.b32  	%r1079, %r1077, %r1078;
	st.shared.u32 	[%r13+4880], %r1079;
	ld.global.nc.u16 	%rs11, [%rd256+-2];
	cvt.u32.u16 	%r1080, %rs11;
	ld.global.nc.u16 	%rs12, [%rd256];
	cvt.u32.u16 	%r1081, %rs12;
	shl.b32 	%r1082, %r1081, 16;
	or.b32  	%r1083, %r1082, %r1080;
	and.b32  	%r236, %r1083, 252645135;
	add.s32 	%r1084, %r236, 2021161080;
	xor.b32  	%r1085, %r1084, -2139062144;
	xor.b32  	%r1086, %r236, 134744072;
	xor.b32  	%r1087, %r1084, %r1083;
	and.b32  	%r234, %r1087, %r1086;
	// begin inline asm
	prmt.b32 %r234, %r234, 0, 0xba98;
	// end inline asm
	// begin inline asm
	prmt.b32 %r236, %r236, 0, 0xba98;
	// end inline asm
	xor.b32  	%r1088, %r236, 2139062143;
	not.b32 	%r1089, %r234;
	and.b32  	%r1090, %r1085, %r1089;
	and.b32  	%r1091, %r1088, %r234;
	or.b32  	%r1092, %r1090, %r1091;
	st.shared.u32 	[%r13+7296], %r1092;
	shr.u32 	%r1093, %r1083, 4;
	and.b32  	%r240, %r1093, 252645135;
	add.s32 	%r1094, %r240, 2021161080;
	xor.b32  	%r1095, %r1094, -2139062144;
	xor.b32  	%r1096, %r240, 134744072;
	xor.b32  	%r1097, %r1094, %r1093;
	and.b32  	%r238, %r1097, %r1096;
	// begin inline asm
	prmt.b32 %r238, %r238, 0, 0xba98;
	// end inline asm
	// begin inline asm
	prmt.b32 %r240, %r240, 0, 0xba98;
	// end inline asm
	xor.b32  	%r1098, %r240, 2139062143;
	not.b32 	%r1099, %r238;
	and.b32  	%r1100, %r1095, %r1099;
	and.b32  	%r1101, %r1098, %r238;
	or.b32  	%r1102, %r1100, %r1101;
	st.shared.u32 	[%r13+7312], %r1102;
	ld.global.nc.u16 	%rs13, [%rd260+-2];
	cvt.u32.u16 	%r1103, %rs13;
	ld.global.nc.u16 	%rs14, [%rd260];
	cvt.u32.u16 	%r1104, %rs14;
	shl.b32 	%r1105, %r1104, 16;
	or.b32  	%r1106, %r1105, %r1103;
	and.b32  	%r244, %r1106, 252645135;
	add.s32 	%r1107, %r244, 2021161080;
	xor.b32  	%r1108, %r1107, -2139062144;
	xor.b32  	%r1109, %r244, 134744072;
	xor.b32  	%r1110, %r1107, %r1106;
	and.b32  	%r242, %r1110, %r1109;
	// begin inline asm
	prmt.b32 %r242, %r242, 0, 0xba98;
	// end inline asm
	// begin inline asm
	prmt.b32 %r244, %r244, 0, 0xba98;
	// end inline asm
	xor.b32  	%r1111, %r244, 2139062143;
	not.b32 	%r1112, %r242;
	and.b32  	%r1113, %r1108, %r1112;
	and.b32  	%r1114, %r1111, %r242;
	or.b32  	%r1115, %r1113, %r1114;
	st.shared.u32 	[%r13+9728], %r1115;
	shr.u32 	%r1116, %r1106, 4;
	and.b32  	%r248, %r1116, 252645135;
	add.s32 	%r1117, %r248, 2021161080;
	xor.b32  	%r1118, %r1117, -2139062144;
	xor.b32  	%r1119, %r248, 134744072;
	xor.b32  	%r1120, %r1117, %r1116;
	and.b32  	%r246, %r1120, %r1119;
	// begin inline asm
	prmt.b32 %r246, %r246, 0, 0xba98;
	// end inline asm
	// begin inline asm
	prmt.b32 %r248, %r248, 0, 0xba98;
	// end inline asm
	xor.b32  	%r1121, %r248, 2139062143;
	not.b32 	%r1122, %r246;
	and.b32  	%r1123, %r1118, %r1122;
	and.b32  	%r1124, %r1121, %r246;
	or.b32  	%r1125, %r1123, %r1124;
	st.shared.u32 	[%r13+9744], %r1125;
	ld.global.nc.u16 	%rs15, [%rd264+-2];
	cvt.u32.u16 	%r1126, %rs15;
	ld.global.nc.u16 	%rs16, [%rd264];
	cvt.u32.u16 	%r1127, %rs16;
	shl.b32 	%r1128, %r1127, 16;
	or.b32  	%r1129, %r1128, %r1126;
	and.b32  	%r252, %r1129, 252645135;
	add.s32 	%r1130, %r252, 2021161080;
	xor.b32  	%r1131, %r1130, -2139062144;
	xor.b32  	%r1132, %r252, 134744072;
	xor.b32  	%r1133, %r1130, %r1129;
	and.b32  	%r250, %r1133, %r1132;
	// begin inline asm
	prmt.b32 %r250, %r250, 0, 0xba98;
	// end inline asm
	// begin inline asm
	prmt.b32 %r252, %r252, 0, 0xba98;
	// end inline asm
	xor.b32  	%r1134, %r252, 2139062143;
	not.b32 	%r1135, %r250;
	and.b32  	%r1136, %r1131, %r1135;
	and.b32  	%r1137, %r1134, %r250;
	or.b32  	%r1138, %r1136, %r1137;
	st.shared.u32 	[%r13+12160], %r1138;
	shr.u32 	%r1139, %r1129, 4;
	and.b32  	%r256, %r1139, 252645135;
	add.s32 	%r1140, %r256, 2021161080;
	xor.b32  	%r1141, %r1140, -2139062144;
	xor.b32  	%r1142, %r256, 134744072;
	xor.b32  	%r1143, %r1140, %r1139;
	and.b32  	%r254, %r1143, %r1142;
	// begin inline asm
	prmt.b32 %r254, %r254, 0, 0xba98;
	// end inline asm
	// begin inline asm
	prmt.b32 %r256, %r256, 0, 0xba98;
	// end inline asm
	xor.b32  	%r1144, %r256, 2139062143;
	not.b32 	%r1145, %r254;
	and.b32  	%r1146, %r1141, %r1145;
	and.b32  	%r1147, %r1144, %r254;
	or.b32  	%r1148, %r1146, %r1147;
	st.shared.u32 	[%r13+12176], %r1148;
	ld.global.nc.u16 	%rs17, [%rd268+-2];
	cvt.u32.u16 	%r1149, %rs17;
	ld.global.nc.u16 	%rs18, [%rd268];
	cvt.u32.u16 	%r1150, %rs18;
	shl.b32 	%r1151, %r1150, 16;
	or.b32  	%r1152, %r1151, %r1149;
	and.b32  	%r260, %r1152, 252645135;
	add.s32 	%r1153, %r260, 2021161080;
	xor.b32  	%r1154, %r1153, -2139062144;
	xor.b32  	%r1155, %r260, 134744072;
	xor.b32  	%r1156, %r1153, %r1152;
	and.b32  	%r258, %r1156, %r1155;
	// begin inline asm
	prmt.b32 %r258, %r258, 0, 0xba98;
	// end inline asm
	// begin inline asm
	prmt.b32 %r260, %r260, 0, 0xba98;
	// end inline asm
	xor.b32  	%r1157, %r260, 2139062143;
	not.b32 	%r1158, %r258;
	and.b32  	%r1159, %r1154, %r1158;
	and.b32  	%r1160, %r1157, %r258;
	or.b32  	%r1161, %r1159, %r1160;
	st.shared.u32 	[%r13+14592], %r1161;
	shr.u32 	%r1162, %r1152, 4;
	and.b32  	%r264, %r1162, 252645135;
	add.s32 	%r1163, %r264, 2021161080;
	xor.b32  	%r1164, %r1163, -2139062144;
	xor.b32  	%r1165, %r264, 134744072;
	xor.b32  	%r1166, %r1163, %r1162;
	and.b32  	%r262, %r1166, %r1165;
	// begin inline asm
	prmt.b32 %r262, %r262, 0, 0xba98;
	// end inline asm
	// begin inline asm
	prmt.b32 %r264, %r264, 0, 0xba98;
	// end inline asm
	xor.b32  	%r1167, %r264, 2139062143;
	not.b32 	%r1168, %r262;
	and.b32  	%r1169, %r1164, %r1168;
	and.b32  	%r1170, %r1167, %r262;
	or.b32  	%r1171, %r1169, %r1170;
	st.shared.u32 	[%r13+14608], %r1171;
	ld.global.nc.u16 	%rs19, [%rd272+-2];
	cvt.u32.u16 	%r1172, %rs19;
	ld.global.nc.u16 	%rs20, [%rd272];
	cvt.u32.u16 	%r1173, %rs20;
	shl.b32 	%r1174, %r1173, 16;
	or.b32  	%r1175, %r1174, %r1172;
	and.b32  	%r268, %r1175, 252645135;
	add.s32 	%r1176, %r268, 2021161080;
	xor.b32  	%r1177, %r1176, -2139062144;
	xor.b32  	%r1178, %r268, 134744072;
	xor.b32  	%r1179, %r1176, %r1175;
	and.b32  	%r266, %r1179, %r1178;
	// begin inline asm
	prmt.b32 %r266, %r266, 0, 0xba98;
	// end inline asm
	// begin inline asm
	prmt.b32 %r268, %r268, 0, 0xba98;
	// end inline asm
	xor.b32  	%r1180, %r268, 2139062143;
	not.b32 	%r1181, %r266;
	and.b32  	%r1182, %r1177, %r1181;
	and.b32  	%r1183, %r1180, %r266;
	or.b32  	%r1184, %r1182, %r1183;
	st.shared.u32 	[%r13+17024], %r1184;
	shr.u32 	%r1185, %r1175, 4;
	and.b32  	%r272, %r1185, 252645135;
	add.s32 	%r1186, %r272, 2021161080;
	xor.b32  	%r1187, %r1186, -2139062144;
	xor.b32  	%r1188, %r272, 134744072;
	xor.b32  	%r1189, %r1186, %r1185;
	and.b32  	%r270, %r1189, %r1188;
	// begin inline asm
	prmt.b32 %r270, %r270, 0, 0xba98;
	// end inline asm
	// begin inline asm
	prmt.b32 %r272, %r272, 0, 0xba98;
	// end inline asm
	xor.b32  	%r1190, %r272, 2139062143;
	not.b32 	%r1191, %r270;
	and.b32  	%r1192, %r1187, %r1191;
	and.b32  	%r1193, %r1190, %r270;
	or.b32  	%r1194, %r1192, %r1193;
	st.shared.u32 	[%r13+17040], %r1194;
	ld.global.nc.u16 	%rs21, [%rd274+-2];
	cvt.u32.u16 	%r1195, %rs21;
	ld.global.nc.u16 	%rs22, [%rd274];
	cvt.u32.u16 	%r1196, %rs22;
	shl.b32 	%r1197, %r1196, 16;
	or.b32  	%r1198, %r1197, %r1195;
	and.b32  	%r276, %r1198, 252645135;
	add.s32 	%r1199, %r276, 2021161080;
	xor.b32  	%r1200, %r1199, -2139062144;
	xor.b32  	%r1201, %r276, 134744072;
	xor.b32  	%r1202, %r1199, %r1198;
	and.b32  	%r274, %r1202, %r1201;
	// begin inline asm
	prmt.b32 %r274, %r274, 0, 0xba98;
	// end inline asm
	// begin inline asm
	prmt.b32 %r276, %r276, 0, 0xba98;
	// end inline asm
	xor.b32  	%r1203, %r276, 2139062143;
	not.b32 	%r1204, %r274;
	and.b32  	%r1205, %r1200, %r1204;
	and.b32  	%r1206, %r1203, %r274;
	or.b32  	%r1207, %r1205, %r1206;
	st.shared.u32 	[%r13+19456], %r1207;
	shr.u32 	%r1208, %r1198, 4;
	and.b32  	%r280, %r1208, 252645135;
	add.s32 	%r1209, %r280, 2021161080;
	xor.b32  	%r1210, %r1209, -2139062144;
	xor.b32  	%r1211, %r280, 134744072;
	xor.b32  	%r1212, %r1209, %r1208;
	and.b32  	%r278, %r1212, %r1211;
	// begin inline asm
	prmt.b32 %r278, %r278, 0, 0xba98;
	// end inline asm
	// begin inline asm
	prmt.b32 %r280, %r280, 0, 0xba98;
	// end inline asm
	xor.b32  	%r1213, %r280, 2139062143;
	not.b32 	%r1214, %r278;
	and.b32  	%r1215, %r1210, %r1214;
	and.b32  	%r1216, %r1213, %r278;
	or.b32  	%r1217, %r1215, %r1216;
	st.shared.u32 	[%r13+19472], %r1217;
	ld.global.nc.u16 	%rs23, [%rd270+-2];
	cvt.u32.u16 	%r1218, %rs23;
	ld.global.nc.u16 	%rs24, [%rd270];
	cvt.u32.u16 	%r1219, %rs24;
	shl.b32 	%r1220, %r1219, 16;
	or.b32  	%r1221, %r1220, %r1218;
	and.b32  	%r284, %r1221, 252645135;
	add.s32 	%r1222, %r284, 2021161080;
	xor.b32  	%r1223, %r1222, -2139062144;
	xor.b32  	%r1224, %r284, 134744072;
	xor.b32  	%r1225, %r1222, %r1221;
	and.b32  	%r282, %r1225, %r1224;
	// begin inline asm
	prmt.b32 %r282, %r282, 0, 0xba98;
	// end inline asm
	// begin inline asm
	prmt.b32 %r284, %r284, 0, 0xba98;
	// end inline asm
	xor.b32  	%r1226, %r284, 2139062143;
	not.b32 	%r1227, %r282;
	and.b32  	%r1228, %r1223, %r1227;
	and.b32  	%r1229, %r1226, %r282;
	or.b32  	%r1230, %r1228, %r1229;
	st.shared.u32 	[%r13+21888], %r1230;
	shr.u32 	%r1231, %r1221, 4;
	and.b32  	%r288, %r1231, 252645135;
	add.s32 	%r1232, %r288, 2021161080;
	xor.b32  	%r1233, %r1232, -2139062144;
	xor.b32  	%r1234, %r288, 134744072;
	xor.b32  	%r1235, %r1232, %r1231;
	and.b32  	%r286, %r1235, %r1234;
	// begin inline asm
	prmt.b32 %r286, %r286, 0, 0xba98;
	// end inline asm
	// begin inline asm
	prmt.b32 %r288, %r288, 0, 0xba98;
	// end inline asm
	xor.b32  	%r1236, %r288, 2139062143;
	not.b32 	%r1237, %r286;
	and.b32  	%r1238, %r1233, %r1237;
	and.b32  	%r1239, %r1236, %r286;
	or.b32  	%r1240, %r1238, %r1239;
	st.shared.u32 	[%r13+21904], %r1240;
	ld.global.nc.u16 	%rs25, [%rd266+-2];
	cvt.u32.u16 	%r1241, %rs25;
	ld.global.nc.u16 	%rs26, [%rd266];
	cvt.u32.u16 	%r1242, %rs26;
	shl.b32 	%r1243, %r1242, 16;
	or.b32  	%r1244, %r1243, %r1241;
	and.b32  	%r292, %r1244, 252645135;
	add.s32 	%r1245, %r292, 2021161080;
	xor.b32  	%r1246, %r1245, -2139062144;
	xor.b32  	%r1247, %r292, 134744072;
	xor.b32  	%r1248, %r1245, %r1244;
	and.b32  	%r290, %r1248, %r1247;
	// begin inline asm
	prmt.b32 %r290, %r290, 0, 0xba98;
	// end inline asm
	// begin inline asm
	prmt.b32 %r292, %r292, 0, 0xba98;
	// end inline asm
	xor.b32  	%r1249, %r292, 2139062143;
	not.b32 	%r1250, %r290;
	and.b32  	%r1251, %r1246, %r1250;
	and.b32  	%r1252, %r1249, %r290;
	or.b32  	%r1253, %r1251, %r1252;
	st.shared.u32 	[%r13+24320], %r1253;
	shr.u32 	%r1254, %r1244, 4;
	and.b32  	%r296, %r1254, 252645135;
	add.s32 	%r1255, %r296, 2021161080;
	xor.b32  	%r1256, %r1255, -2139062144;
	xor.b32  	%r1257, %r296, 134744072;
	xor.b32  	%r1258, %r1255, %r1254;
	and.b32  	%r294, %r1258, %r1257;
	// begin inline asm
	prmt.b32 %r294, %r294, 0, 0xba98;
	// end inline asm
	// begin inline asm
	prmt.b32 %r296, %r296, 0, 0xba98;
	// end inline asm
	xor.b32  	%r1259, %r296, 2139062143;
	not.b32 	%r1260, %r294;
	and.b32  	%r1261, %r1256, %r1260;
	and.b32  	%r1262, %r1259, %r294;
	or.b32  	%r1263, %r1261, %r1262;
	st.shared.u32 	[%r13+24336], %r1263;
	ld.global.nc.u16 	%rs27, [%rd262+-2];
	cvt.u32.u16 	%r1264, %rs27;
	ld.global.nc.u16 	%rs28, [%rd262];
	cvt.u32.u16 	%r1265, %rs28;
	shl.b32 	%r1266, %r1265, 16;
	or.b32  	%r1267, %r1266, %r1264;
	and.b32  	%r300, %r1267, 252645135;
	add.s32 	%r1268, %r300, 2021161080;
	xor.b32  	%r1269, %r1268, -2139062144;
	xor.b32  	%r1270, %r300, 134744072;
	xor.b32  	%r1271, %r1268, %r1267;
	and.b32  	%r298, %r1271, %r1270;
	// begin inline asm
	prmt.b32 %r298, %r298, 0, 0xba98;
	// end inline asm
	// begin inline asm
	prmt.b32 %r300, %r300, 0, 0xba98;
	// end inline asm
	xor.b32  	%r1272, %r300, 2139062143;
	not.b32 	%r1273, %r298;
	and.b32  	%r1274, %r1269, %r1273;
	and.b32  	%r1275, %r1272, %r298;
	or.b32  	%r1276, %r1274, %r1275;
	st.shared.u32 	[%r13+26752], %r1276;
	shr.u32 	%r1277, %r1267, 4;
	and.b32  	%r304, %r1277, 252645135;
	add.s32 	%r1278, %r304, 2021161080;
	xor.b32  	%r1279, %r1278, -2139062144;
	xor.b32  	%r1280, %r304, 134744072;
	xor.b32  	%r1281, %r1278, %r1277;
	and.b32  	%r302, %r1281, %r1280;
	// begin inline asm
	prmt.b32 %r302, %r302, 0, 0xba98;
	// end inline asm
	// begin inline asm
	prmt.b32 %r304, %r304, 0, 0xba98;
	// end inline asm
	xor.b32  	%r1282, %r304, 2139062143;
	not.b32 	%r1283, %r302;
	and.b32  	%r1284, %r1279, %r1283;
	and.b32  	%r1285, %r1282, %r302;
	or.b32  	%r1286, %r1284, %r1285;
	st.shared.u32 	[%r13+26768], %r1286;
	ld.global.nc.u16 	%rs29, [%rd258+-2];
	cvt.u32.u16 	%r1287, %rs29;
	ld.global.nc.u16 	%rs30, [%rd258];
	cvt.u32.u16 	%r1288, %rs30;
	shl.b32 	%r1289, %r1288, 16;
	or.b32  	%r1290, %r1289, %r1287;
	and.b32  	%r308, %r1290, 252645135;
	add.s32 	%r1291, %r308, 2021161080;
	xor.b32  	%r1292, %r1291, -2139062144;
	xor.b32  	%r1293, %r308, 134744072;
	xor.b32  	%r1294, %r1291, %r1290;
	and.b32  	%r306, %r1294, %r1293;
	// begin inline asm
	prmt.b32 %r306, %r306, 0, 0xba98;
	// end inline asm
	// begin inline asm
	prmt.b32 %r308, %r308, 0, 0xba98;
	// end inline asm
	xor.b32  	%r1295, %r308, 2139062143;
	not.b32 	%r1296, %r306;
	and.b32  	%r1297, %r1292, %r1296;
	and.b32  	%r1298, %r1295, %r306;
	or.b32  	%r1299, %r1297, %r1298;
	st.shared.u32 	[%r13+29184], %r1299;
	shr.u32 	%r1300, %r1290, 4;
	and.b32  	%r312, %r1300, 252645135;
	add.s32 	%r1301, %r312, 2021161080;
	xor.b32  	%r1302, %r1301, -2139062144;
	xor.b32  	%r1303, %r312, 134744072;
	xor.b32  	%r1304, %r1301, %r1300;
	and.b32  	%r310, %r1304, %r1303;
	// begin inline asm
	prmt.b32 %r310, %r310, 0, 0xba98;
	// end inline asm
	// begin inline asm
	prmt.b32 %r312, %r312, 0, 0xba98;
	// end inline asm
	xor.b32  	%r1305, %r312, 2139062143;
	not.b32 	%r1306, %r310;
	and.b32  	%r1307, %r1302, %r1306;
	and.b32  	%r1308, %r1305, %r310;
	or.b32  	%r1309, %r1307, %r1308;
	st.shared.u32 	[%r13+29200], %r1309;
	ld.global.nc.u16 	%rs31, [%rd254+-2];
	cvt.u32.u16 	%r1310, %rs31;
	ld.global.nc.u16 	%rs32, [%rd254];
	cvt.u32.u16 	%r1311, %rs32;
	shl.b32 	%r1312, %r1311, 16;
	or.b32  	%r1313, %r1312, %r1310;
	and.b32  	%r316, %r1313, 252645135;
	add.s32 	%r1314, %r316, 2021161080;
	xor.b32  	%r1315, %r1314, -2139062144;
	xor.b32  	%r1316, %r316, 134744072;
	xor.b32  	%r1317, %r1314, %r1313;
	and.b32  	%r314, %r1317, %r1316;
	// begin inline asm
	prmt.b32 %r314, %r314, 0, 0xba98;
	// end inline asm
	// begin inline asm
	prmt.b32 %r316, %r316, 0, 0xba98;
	// end inline asm
	xor.b32  	%r1318, %r316, 2139062143;
	not.b32 	%r1319, %r314;
	and.b32  	%r1320, %r1315, %r1319;
	and.b32  	%r1321, %r1318, %r314;
	or.b32  	%r1322, %r1320, %r1321;
	st.shared.u32 	[%r13+31616], %r1322;
	shr.u32 	%r1323, %r1313, 4;
	and.b32  	%r320, %r1323, 252645135;
	add.s32 	%r1324, %r320, 2021161080;
	xor.b32  	%r1325, %r1324, -2139062144;
	xor.b32  	%r1326, %r320, 134744072;
	xor.b32  	%r1327, %r1324, %r1323;
	and.b32  	%r318, %r1327, %r1326;
	// begin inline asm
	prmt.b32 %r318, %r318, 0, 0xba98;
	// end inline asm
	// begin inline asm
	prmt.b32 %r320, %r320, 0, 0xba98;
	// end inline asm
	xor.b32  	%r1328, %r320, 2139062143;
	not.b32 	%r1329, %r318;
	and.b32  	%r1330, %r1325, %r1329;
	and.b32  	%r1331, %r1328, %r318;
	or.b32  	%r1332, %r1330, %r1331;
	st.shared.u32 	[%r13+31632], %r1332;
	ld.global.nc.u16 	%rs33, [%rd250+-2];
	cvt.u32.u16 	%r1333, %rs33;
	ld.global.nc.u16 	%rs34, [%rd250];
	cvt.u32.u16 	%r1334, %rs34;
	shl.b32 	%r1335, %r1334, 16;
	or.b32  	%r1336, %r1335, %r1333;
	and.b32  	%r324, %r1336, 252645135;
	add.s32 	%r1337, %r324, 2021161080;
	xor.b32  	%r1338, %r1337, -2139062144;
	xor.b32  	%r1339, %r324, 134744072;
	xor.b32  	%r1340, %r1337, %r1336;
	and.b32  	%r322, %r1340, %r1339;
	// begin inline asm
	prmt.b32 %r322, %r322, 0, 0xba98;
	// end inline asm
	// begin inline asm
	prmt.b32 %r324, %r324, 0, 0xba98;
	// end inline asm
	xor.b32  	%r1341, %r324, 2139062143;
	not.b32 	%r1342, %r322;
	and.b32  	%r1343, %r1338, %r1342;
	and.b32  	%r1344, %r1341, %r322;
	or.b32  	%r1345, %r1343, %r1344;
	st.shared.u32 	[%r13+34048], %r1345;
	shr.u32 	%r1346, %r1336, 4;
	and.b32  	%r328, %r1346, 252645135;
	add.s32 	%r1347, %r328, 2021161080;
	xor.b32  	%r1348, %r1347, -2139062144;
	xor.b32  	%r1349, %r328, 134744072;
	xor.b32  	%r1350, %r1347, %r1346;
	and.b32  	%r326, %r1350, %r1349;
	// begin inline asm
	prmt.b32 %r326, %r326, 0, 0xba98;
	// end inline asm
	// begin inline asm
	prmt.b32 %r328, %r328, 0, 0xba98;
	// end inline asm
	xor.b32  	%r1351, %r328, 2139062143;
	not.b32 	%r1352, %r326;
	and.b32  	%r1353, %r1348, %r1352;
	and.b32  	%r1354, %r1351, %r326;
	or.b32  	%r1355, %r1353, %r1354;
	st.shared.u32 	[%r13+34064], %r1355;
	ld.global.nc.u16 	%rs35, [%rd246+-2];
	cvt.u32.u16 	%r1356, %rs35;
	ld.global.nc.u16 	%rs36, [%rd246];
	cvt.u32.u16 	%r1357, %rs36;
	shl.b32 	%r1358, %r1357, 16;
	or.b32  	%r1359, %r1358, %r1356;
	and.b32  	%r332, %r1359, 252645135;
	add.s32 	%r1360, %r332, 2021161080;
	xor.b32  	%r1361, %r1360, -2139062144;
	xor.b32  	%r1362, %r332, 134744072;
	xor.b32  	%r1363, %r1360, %r1359;
	and.b32  	%r330, %r1363, %r1362;
	// begin inline asm
	prmt.b32 %r330, %r330, 0, 0xba98;
	// end inline asm
	// begin inline asm
	prmt.b32 %r332, %r332, 0, 0xba98;
	// end inline asm
	xor.b32  	%r1364, %r332, 2139062143;
	not.b32 	%r1365, %r330;
	and.b32  	%r1366, %r1361, %r1365;
	and.b32  	%r1367, %r1364, %r330;
	or.b32  	%r1368, %r1366, %r1367;
	st.shared.u32 	[%r13+36480], %r1368;
	shr.u32 	%r1369, %r1359, 4;
	and.b32  	%r336, %r1369, 252645135;
	add.s32 	%r1370, %r336, 2021161080;
	xor.b32  	%r1371, %r1370, -2139062144;
	xor.b32  	%r1372, %r336, 134744072;
	xor.b32  	%r1373, %r1370, %r1369;
	and.b32  	%r334, %r1373, %r1372;
	// begin inline asm
	prmt.b32 %r334, %r334, 0, 0xba98;
	// end inline asm
	// begin inline asm
	prmt.b32 %r336, %r336, 0, 0xba98;
	// end inline asm
	xor.b32  	%r1374, %r336, 2139062143;
	not.b32 	%r1375, %r334;
	and.b32  	%r1376, %r1371, %r1375;
	and.b32  	%r1377, %r1374, %r334;
	or.b32  	%r1378, %r1376, %r1377;
	st.shared.u32 	[%r13+36496], %r1378;
	ld.global.nc.u16 	%rs1, [%rd242];
	// begin inline asm
	{  cvt.f32.f16 %f123, %rs1;}

	// end inline asm
	st.shared.f32 	[%r14], %f123;
	ld.global.nc.u16 	%rs2, [%rd240];
	// begin inline asm
	{  cvt.f32.f16 %f124, %rs2;}

	// end inline asm
	st.shared.f32 	[%r14+9728], %f124;
	ld.global.nc.u16 	%rs3, [%rd238];
	// begin inline asm
	{  cvt.f32.f16 %f125, %rs3;}

	// end inline asm
	st.shared.f32 	[%r14+19456], %f125;
	ld.global.nc.u16 	%rs4, [%rd236];
	// begin inline asm
	{  cvt.f32.f16 %f126, %rs4;}

	// end inline asm
	st.shared.f32 	[%r14+29184], %f126;
	mad.lo.s64 	%rd275, %rd233, 9, %rd34;
	shl.b64 	%rd276, %rd275, 2;
	add.s64 	%rd277, %rd87, %rd276;
	ld.global.nc.u32 	%r1379, [%rd277];
	st.shared.u32 	[%r10], %r1379;
	ld.global.nc.u32 	%r1380, [%rd277+1024];
	st.shared.u32 	[%r10+1024], %r1380;
	ld.global.nc.u32 	%r1381, [%rd277+2048];
	st.shared.u32 	[%r10+2048], %r1381;
	ld.global.nc.u32 	%r1382, [%rd277+3072];
	st.shared.u32 	[%r10+3072], %r1382;
	ld.global.nc.u32 	%r1383, [%rd277+4096];
	st.shared.u32 	[%r10+4096], %r1383;
	ld.global.nc.u32 	%r1384, [%rd277+5120];
	st.shared.u32 	[%r10+5120], %r1384;
	bar.sync 	0;
	// begin inline asm
	ldmatrix.sync.aligned.m8n8.x4.b16 {%r338, %r339, %r340, %r341}, [%rd35];
	// end inline asm
	// begin inline asm
	ldmatrix.sync.aligned.m8n8.x4.b16 {%r342, %r343, %r344, %r345}, [%rd36];
	// end inline asm
	// begin inline asm
	ldmatrix.sync.aligned.m8n8.x4.b16 {%r346, %r347, %r348, %r349}, [%rd37];
	// end inline asm
	// begin inline asm
	ldmatrix.sync.aligned.m8n8.x4.b16 {%r350, %r351, %r352, %r353}, [%rd38];
	// end inline asm
	ld.shared.v4.f32 	{%f207, %f208, %f209, %f210}, [%r15];
	ld.shared.v4.f32 	{%f211, %f212, %f213, %f214}, [%r15+2432];
	ld.shared.u32 	%r364, [%r16];
	ld.shared.u32 	%r365, [%r16+16];
	ld.shared.v4.u32 	{%r354, %r370, %r386, %r402}, [%r17];
	// begin inline asm
	{.reg .f16 low,high;
  mov.b32 {low,high},%r354;
  cvt.f32.f16 %f127, low;}

	// end inline asm
	ld.shared.v4.u32 	{%r355, %r371, %r387, %r403}, [%r17+144];
	// begin inline asm
	{.reg .f16 low,high;
  mov.b32 {low,high},%r355;
  cvt.f32.f16 %f128, low;}

	// end inline asm
	mov.b32 	%r996, 0;
	mov.u32 	%r356, %r996;
	mov.u32 	%r357, %r996;
	mov.u32 	%r358, %r996;
	mov.u32 	%r359, %r996;
	// begin inline asm
	mma.sync.aligned.m16n8k32.row.col.s32.s8.s8.s32 {%r356, %r357, %r358, %r359}, {%r338, %r339, %r340, %r341}, {%r364, %r365}, {%r356, %r357, %r358, %r359};
	// end inline asm
	cvt.rn.f32.s32 	%f215, %r356;
	mul.f32 	%f216, %f207, %f215;
	fma.rn.f32 	%f217, %f216, %f127, %f1284;
	cvt.rn.f32.s32 	%f218, %r357;
	mul.f32 	%f219, %f207, %f218;
	fma.rn.f32 	%f220, %f219, %f128, %f1283;
	cvt.rn.f32.s32 	%f221, %r358;
	mul.f32 	%f222, %f211, %f221;
	fma.rn.f32 	%f223, %f222, %f127, %f1282;
	cvt.rn.f32.s32 	%f224, %r359;
	mul.f32 	%f225, %f211, %f224;
	fma.rn.f32 	%f226, %f225, %f128, %f1281;
	ld.shared.u32 	%r380, [%r16+32];
	ld.shared.u32 	%r381, [%r16+48];
	// begin inline asm
	{.reg .f16 low,high;
  mov.b32 {low,high},%r370;
  cvt.f32.f16 %f129, low;}

	// end inline asm
	// begin inline asm
	{.reg .f16 low,high;
  mov.b32 {low,high},%r371;
  cvt.f32.f16 %f130, low;}

	// end inline asm
	mov.u32 	%r372, %r996;
	mov.u32 	%r373, %r996;
	mov.u32 	%r374, %r996;
	mov.u32 	%r375, %r996;
	// begin inline asm
	mma.sync.aligned.m16n8k32.row.col.s32.s8.s8.s32 {%r372, %r373, %r374, %r375}, {%r342, %r343, %r344, %r345}, {%r380, %r381}, {%r372, %r373, %r374, %r375};
	// end inline asm
	cvt.rn.f32.s32 	%f227, %r372;
	mul.f32 	%f228, %f208, %f227;
	fma.rn.f32 	%f229, %f228, %f129, %f217;
	cvt.rn.f32.s32 	%f230, %r373;
	mul.f32 	%f231, %f208, %f230;
	fma.rn.f32 	%f232, %f231, %f130, %f220;
	cvt.rn.f32.s32 	%f233, %r374;
	mul.f32 	%f234, %f212, %f233;
	fma.rn.f32 	%f235, %f234, %f129, %f223;
	cvt.rn.f32.s32 	%f236, %r375;
	mul.f32 	%f237, %f212, %f236;
	fma.rn.f32 	%f238, %f237, %f130, %f226;
	ld.shared.u32 	%r396, [%r16+64];
	ld.shared.u32 	%r397, [%r16+80];
	// begin inline asm
	{.reg .f16 low,high;
  mov.b32 {low,high},%r386;
  cvt.f32.f16 %f131, low;}

	// end inline asm
	// begin inline asm
	{.reg .f16 low,high;
  mov.b32 {low,high},%r387;
  cvt.f32.f16 %f132, low;}

	// end inline asm
	mov.u32 	%r388, %r996;
	mov.u32 	%r389, %r996;
	mov.u32 	%r390, %r996;
	mov.u32 	%r391, %r996;
	// begin inline asm
	mma.sync.aligned.m16n8k32.row.col.s32.s8.s8.s32 {%r388, %r389, %r390, %r391}, {%r346, %r347, %r348, %r349}, {%r396, %r397}, {%r388, %r389, %r390, %r391};
	// end inline asm
	cvt.rn.f32.s32 	%f239, %r388;
	mul.f32 	%f240, %f209, %f239;
	fma.rn.f32 	%f241, %f240, %f131, %f229;
	cvt.rn.f32.s32 	%f242, %r389;
	mul.f32 	%f243, %f209, %f242;
	fma.rn.f32 	%f244, %f243, %f132, %f232;
	cvt.rn.f32.s32 	%f245, %r390;
	mul.f32 	%f246, %f213, %f245;
	fma.rn.f32 	%f247, %f246, %f131, %f235;
	cvt.rn.f32.s32 	%f248, %r391;
	mul.f32 	%f249, %f213, %f248;
	fma.rn.f32 	%f250, %f249, %f132, %f238;
	ld.shared.u32 	%r412, [%r16+96];
	ld.shared.u32 	%r413, [%r16+112];
	// begin inline asm
	{.reg .f16 low,high;
  mov.b32 {low,high},%r402;
  cvt.f32.f16 %f133, low;}

	// end inline asm
	// begin inline asm
	{.reg .f16 low,high;
  mov.b32 {low,high},%r403;
  cvt.f32.f16 %f134, low;}

	// end inline asm
	mov.u32 	%r404, %r996;
	mov.u32 	%r405, %r996;
	mov.u32 	%r406, %r996;
	mov.u32 	%r407, %r996;
	// begin inline asm
	mma.sync.aligned.m16n8k32.row.col.s32.s8.s8.s32 {%r404, %r405, %r406, %r407}, {%r350, %r351, %r352, %r353}, {%r412, %r413}, {%r404, %r405, %r406, %r407};
	// end inline asm
	cvt.rn.f32.s32 	%f251, %r404;
	mul.f32 	%f252, %f210, %f251;
	fma.rn.f32 	%f253, %f252, %f133, %f241;
	cvt.rn.f32.s32 	%f254, %r405;
	mul.f32 	%f255, %f210, %f254;
	fma.rn.f32 	%f256, %f255, %f134, %f244;
	cvt.rn.f32.s32 	%f257, %r406;
	mul.f32 	%f258, %f214, %f257;
	fma.rn.f32 	%f259, %f258, %f133, %f247;
	cvt.rn.f32.s32 	%f260, %r407;
	mul.f32 	%f261, %f214, %f260;
	fma.rn.f32 	%f262, %f261, %f134, %f250;
	ld.shared.u32 	%r428, [%r16+1152];
	ld.shared.u32 	%r429, [%r16+1168];
	ld.shared.v4.u32 	{%r418, %r434, %r450, %r466}, [%r17+1152];
	// begin inline asm
	{.reg .f16 low,high;
  mov.b32 {low,high},%r418;
  cvt.f32.f16 %f135, low;}

	// end inline asm
	ld.shared.v4.u32 	{%r419, %r435, %r451, %r467}, [%r17+1296];
	// begin inline asm
	{.reg .f16 low,high;
  mov.b32 {low,high},%r419;
  cvt.f32.f16 %f136, low;}

	// end inline asm
	mov.u32 	%r420, %r996;
	mov.u32 	%r421, %r996;
	mov.u32 	%r422, %r996;
	mov.u32 	%r423, %r996;
	// begin inline asm
	mma.sync.aligned.m16n8k32.row.col.s32.s8.s8.s32 {%r420, %r421, %r422, %r423}, {%r338, %r339, %r340, %r341}, {%r428, %r429}, {%r420, %r421, %r422, %r423};
	// end inline asm
	cvt.rn.f32.s32 	%f263, %r420;
	mul.f32 	%f264, %f207, %f263;
	fma.rn.f32 	%f265, %f264, %f135, %f1280;
	cvt.rn.f32.s32 	%f266, %r421;
	mul.f32 	%f267, %f207, %f266;
	fma.rn.f32 	%f268, %f267, %f136, %f1279;
	cvt.rn.f32.s32 	%f269, %r422;
	mul.f32 	%f270, %f211, %f269;
	fma.rn.f32 	%f271, %f270, %f135, %f1278;
	cvt.rn.f32.s32 	%f272, %r423;
	mul.f32 	%f273, %f211, %f272;
	fma.rn.f32 	%f274, %f273, %f136, %f1277;
	ld.shared.u32 	%r444, [%r16+1184];
	ld.shared.u32 	%r445, [%r16+1200];
	// begin inline asm
	{.reg .f16 low,high;
  mov.b32 {low,high},%r434;
  cvt.f32.f16 %f137, low;}

	// end inline asm
	// begin inline asm
	{.reg .f16 low,high;
  mov.b32 {low,high},%r435;
  cvt.f32.f16 %f138, low;}

	// end inline asm
	mov.u32 	%r436, %r996;
	mov.u32 	%r437, %r996;
	mov.u32 	%r438, %r996;
	mov.u32 	%r439, %r996;
	// begin inline asm
	mma.sync.aligned.m16n8k32.row.col.s32.s8.s8.s32 {%r436, %r437, %r438, %r439}, {%r342, %r343, %r344, %r345}, {%r444, %r445}, {%r436, %r437, %r438, %r439};
	// end inline asm
	cvt.rn.f32.s32 	%f275, %r436;
	mul.f32 	%f276, %f208, %f275;
	fma.rn.f32 	%f277, %f276, %f137, %f265;
	cvt.rn.f32.s32 	%f278, %r437;
	mul.f32 	%f279, %f208, %f278;
	fma.rn.f32 	%f280, %f279, %f138, %f268;
	cvt.rn.f32.s32 	%f281, %r438;
	mul.f32 	%f282, %f212, %f281;
	fma.rn.f32 	%f283, %f282, %f137, %f271;
	cvt.rn.f32.s32 	%f284, %r439;
	mul.f32 	%f285, %f212, %f284;
	fma.rn.f32 	%f286, %f285, %f138, %f274;
	ld.shared.u32 	%r460, [%r16+1216];
	ld.shared.u32 	%r461, [%r16+1232];
	// begin inline asm
	{.reg .f16 low,high;
  mov.b32 {low,high},%r450;
  cvt.f32.f16 %f139, low;}

	// end inline asm
	// begin inline asm
	{.reg .f16 low,high;
  mov.b32 {low,high},%r451;
  cvt.f32.f16 %f140, low;}

	// end inline asm
	mov.u32 	%r452, %r996;
	mov.u32 	%r453, %r996;
	mov.u32 	%r454, %r996;
	mov.u32 	%r455, %r996;
	// begin inline asm
	mma.sync.aligned.m16n8k32.row.col.s32.s8.s8.s32 {%r452, %r453, %r454, %r455}, {%r346, %r347, %r348, %r349}, {%r460, %r461}, {%r452, %r453, %r454, %r455};
	// end inline asm
	cvt.rn.f32.s32 	%f287, %r452;
	mul.f32 	%f288, %f209, %f287;
	fma.rn.f32 	%f289, %f288, %f139, %f277;
	cvt.rn.f32.s32 	%f290, %r453;
	mul.f32 	%f291, %f209, %f290;
	fma.rn.f32 	%f292, %f291, %f140, %f280;
	cvt.rn.f32.s32 	%f293, %r454;
	mul.f32 	%f294, %f213, %f293;
	fma.rn.f32 	%f295, %f294, %f139, %f283;
	cvt.rn.f32.s32 	%f296, %r455;
	mul.f32 	%f297, %f213, %f296;
	fma.rn.f32 	%f298, %f297, %f140, %f286;
	ld.shared.u32 	%r476, [%r16+1248];
	ld.shared.u32 	%r477, [%r16+1264];
	// begin inline asm
	{.reg .f16 low,high;
  mov.b32 {low,high},%r466;
  cvt.f32.f16 %f141, low;}

	// end inline asm
	// begin inline asm
	{.reg .f16 low,high;
  mov.b32 {low,high},%r467;
  cvt.f32.f16 %f142, low;}

	// end inline asm
	mov.u32 	%r468, %r996;
	mov.u32 	%r469, %r996;
	mov.u32 	%r470, %r996;
	mov.u32 	%r471, %r996;
	// begin inline asm
	mma.sync.aligned.m16n8k32.row.col.s32.s8.s8.s32 {%r468, %r469, %r470, %r471}, {%r350, %r351, %r352, %r353}, {%r476, %r477}, {%r468, %r469, %r470, %r471};
	// end inline asm
	cvt.rn.f32.s32 	%f299, %r468;
	mul.f32 	%f300, %f210, %f299;
	fma.rn.f32 	%f301, %f300, %f141, %f289;
	cvt.rn.f32.s32 	%f302, %r469;
	mul.f32 	%f303, %f210, %f302;
	fma.rn.f32 	%f304, %f303, %f142, %f292;
	cvt.rn.f32.s32 	%f305, %r470;
	mul.f32 	%f306, %f214, %f305;
	fma.rn.f32 	%f307, %f306, %f141, %f295;
	cvt.rn.f32.s32 	%f308, %r471;
	mul.f32 	%f309, %f214, %f308;
	fma.rn.f32 	%f310, %f309, %f142, %f298;
	ld.shared.u32 	%r492, [%r16+2304];
	ld.shared.u32 	%r493, [%r16+2320];
	ld.shared.v4.u32 	{%r482, %r498, %r514, %r530}, [%r17+2304];
	// begin inline asm
	{.reg .f16 low,high;
  mov.b32 {low,high},%r482;
  cvt.f32.f16 %f143, low;}

	// end inline asm
	ld.shared.v4.u32 	{%r483, %r499, %r515, %r531}, [%r17+2448];
	// begin inline asm
	{.reg .f16 low,high;
  mov.b32 {low,high},%r483;
  cvt.f32.f16 %f144, low;}

	// end inline asm
	mov.u32 	%r484, %r996;
	mov.u32 	%r485, %r996;
	mov.u32 	%r486, %r996;
	mov.u32 	%r487, %r996;
	// begin inline asm
	mma.sync.aligned.m16n8k32.row.col.s32.s8.s8.s32 {%r484, %r485, %r486, %r487}, {%r338, %r339, %r340, %r341}, {%r492, %r493}, {%r484, %r485, %r486, %r487};
	// end inline asm
	cvt.rn.f32.s32 	%f311, %r484;
	mul.f32 	%f312, %f207, %f311;
	fma.rn.f32 	%f313, %f312, %f143, %f1276;
	cvt.rn.f32.s32 	%f314, %r485;
	mul.f32 	%f315, %f207, %f314;
	fma.rn.f32 	%f316, %f315, %f144, %f1275;
	cvt.rn.f32.s32 	%f317, %r486;
	mul.f32 	%f318, %f211, %f317;
	fma.rn.f32 	%f319, %f318, %f143, %f1274;
	cvt.rn.f32.s32 	%f320, %r487;
	mul.f32 	%f321, %f211, %f320;
	fma.rn.f32 	%f322, %f321, %f144, %f1273;
	ld.shared.u32 	%r508, [%r16+2336];
	ld.shared.u32 	%r509, [%r16+2352];
	// begin inline asm
	{.reg .f16 low,high;
  mov.b32 {low,high},%r498;
  cvt.f32.f16 %f145, low;}

	// end inline asm
	// begin inline asm
	{.reg .f16 low,high;
  mov.b32 {low,high},%r499;
  cvt.f32.f16 %f146, low;}

	// end inline asm
	mov.u32 	%r500, %r996;
	mov.u32 	%r501, %r996;
	mov.u32 	%r502, %r996;
	mov.u32 	%r503, %r996;
	// begin inline asm
	mma.sync.aligned.m16n8k32.row.col.s32.s8.s8.s32 {%r500, %r501, %r502, %r503}, {%r342, %r343, %r344, %r345}, {%r508, %r509}, {%r500, %r501, %r502, %r503};
	// end inline asm
	cvt.rn.f32.s32 	%f323, %r500;
	mul.f32 	%f324, %f208, %f323;
	fma.rn.f32 	%f325, %f324, %f145, %f313;
	cvt.rn.f32.s32 	%f326, %r501;
	mul.f32 	%f327, %f208, %f326;
	fma.rn.f32 	%f328, %f327, %f146, %f316;
	cvt.rn.f32.s32 	%f329, %r502;
	mul.f32 	%f330, %f212, %f329;
	fma.rn.f32 	%f331, %f330, %f145, %f319;
	cvt.rn.f32.s32 	%f332, %r503;
	mul.f32 	%f333, %f212, %f332;
	fma.rn.f32 	%f334, %f333, %f146, %f322;
	ld.shared.u32 	%r524, [%r16+2368];
	ld.shared.u32 	%r525, [%r16+2384];
	// begin inline asm
	{.reg .f16 low,high;
  mov.b32 {low,high},%r514;
  cvt.f32.f16 %f147, low;}

	// end inline asm
	// begin inline asm
	{.reg .f16 low,high;
  mov.b32 {low,high},%r515;
  cvt.f32.f16 %f148, low;}

	// end inline asm
	mov.u32 	%r516, %r996;
	mov.u32 	%r517, %r996;
	mov.u32 	%r518, %r996;
	mov.u32 	%r519, %r996;
	// begin inline asm
	mma.sync.aligned.m16n8k32.row.col.s32.s8.s8.s32 {%r516, %r517, %r518, %r519}, {%r346, %r347, %r348, %r349}, {%r524, %r525}, {%r516, %r517, %r518, %r519};
	// end inline asm
	cvt.rn.f32.s32 	%f335, %r516;
	mul.f32 	%f336, %f209, %f335;
	fma.rn.f32 	%f337, %f336, %f147, %f325;
	cvt.rn.f32.s32 	%f338, %r517;
	mul.f32 	%f339, %f209, %f338;
	fma.rn.f32 	%f340, %f339, %f148, %f328;
	cvt.rn.f32.s32 	%f341, %r518;
	mul.f32 	%f342, %f213, %f341;
	fma.rn.f32 	%f343, %f342, %f147, %f331;
	cvt.rn.f32.s32 	%f344, %r519;
	mul.f32 	%f345, %f213, %f344;
	fma.rn.f32 	%f346, %f345, %f148, %f334;
	ld.shared.u32 	%r540, [%r16+2400];
	ld.shared.u32 	%r541, [%r16+2416];
	// begin inline asm
	{.reg .f16 low,high;
  mov.b32 {low,high},%r530;
  cvt.f32.f16 %f149, low;}

	// end inline asm
	// begin inline asm
	{.reg .f16 low,high;
  mov.b32 {low,high},%r531;
  cvt.f32.f16 %f150, low;}

	// end inline asm
	mov.u32 	%r532, %r996;
	mov.u32 	%r533, %r996;
	mov.u32 	%r534, %r996;
	mov.u32 	%r535, %r996;
	// begin inline asm
	mma.sync.aligned.m16n8k32.row.col.s32.s8.s8.s32 {%r532, %r533, %r534, %r535}, {%r350, %r351, %r352, %r353}, {%r540, %r541}, {%r532, %r533, %r534, %r535};
	// end inline asm
	cvt.rn.f32.s32 	%f347, %r532;
	mul.f32 	%f348, %f210, %f347;
	fma.rn.f32 	%f349, %f348, %f149, %f337;
	cvt.rn.f32.s32 	%f350, %r533;
	mul.f32 	%f351, %f210, %f350;
	fma.rn.f32 	%f352, %f351, %f150, %f340;
	cvt.rn.f32.s32 	%f353, %r534;
	mul.f32 	%f354, %f214, %f353;
	fma.rn.f32 	%f355, %f354, %f149, %f343;
	cvt.rn.f32.s32 	%f356, %r535;
	mul.f32 	%f357, %f214, %f356;
	fma.rn.f32 	%f358, %f357, %f150, %f346;
	ld.shared.u32 	%r556, [%r16+3456];
	ld.shared.u32 	%r557, [%r16+3472];
	ld.shared.v4.u32 	{%r546, %r562, %r578, %r594}, [%r17+3456];
	// begin inline asm
	{.reg .f16 low,high;
  mov.b32 {low,high},%r546;
  cvt.f32.f16 %f151, low;}

	// end inline asm
	ld.shared.v4.u32 	{%r547, %r563, %r579, %r595}, [%r17+3600];
	// begin inline asm
	{.reg .f16 low,high;
  mov.b32 {low,high},%r547;
  cvt.f32.f16 %f152, low;}

	// end inline asm
	mov.u32 	%r548, %r996;
	mov.u32 	%r549, %r996;
	mov.u32 	%r550, %r996;
	mov.u32 	%r551, %r996;
	// begin inline asm
	mma.sync.aligned.m16n8k32.row.col.s32.s8.s8.s32 {%r548, %r549, %r550, %r551}, {%r338, %r339, %r340, %r341}, {%r556, %r557}, {%r548, %r549, %r550, %r551};
	// end inline asm
	cvt.rn.f32.s32 	%f359, %r548;
	mul.f32 	%f360, %f207, %f359;
	fma.rn.f32 	%f361, %f360, %f151, %f1272;
	cvt.rn.f32.s32 	%f362, %r549;
	mul.f32 	%f363, %f207, %f362;
	fma.rn.f32 	%f364, %f363, %f152, %f1271;
	cvt.rn.f32.s32 	%f365, %r550;
	mul.f32 	%f366, %f211, %f365;
	fma.rn.f32 	%f367, %f366, %f151, %f1270;
	cvt.rn.f32.s32 	%f368, %r551;
	mul.f32 	%f369, %f211, %f368;
	fma.rn.f32 	%f370, %f369, %f152, %f1269;
	ld.shared.u32 	%r572, [%r16+3488];
	ld.shared.u32 	%r573, [%r16+3504];
	// begin inline asm
	{.reg .f16 low,high;
  mov.b32 {low,high},%r562;
  cvt.f32.f16 %f153, low;}

	// end inline asm
	// begin inline asm
	{.reg .f16 low,high;
  mov.b32 {low,high},%r563;
  cvt.f32.f16 %f154, low;}

	// end inline asm
	mov.u32 	%r564, %r996;
	mov.u32 	%r565, %r996;
	mov.u32 	%r566, %r996;
	mov.u32 	%r567, %r996;
	// begin inline asm
	mma.sync.aligned.m16n8k32.row.col.s32.s8.s8.s32 {%r564, %r565, %r566, %r567}, {%r342, %r343, %r344, %r345}, {%r572, %r573}, {%r564, %r565, %r566, %r567};
	// end inline asm
	cvt.rn.f32.s32 	%f371, %r564;
	mul.f32 	%f372, %f208, %f371;
	fma.rn.f32 	%f373, %f372, %f153, %f361;
	cvt.rn.f32.s32 	%f374, %r565;
	mul.f32 	%f375, %f208, %f374;
	fma.rn.f32 	%f376, %f375, %f154, %f364;
	cvt.rn.f32.s32 	%f377, %r566;
	mul.f32 	%f378, %f212, %f377;
	fma.rn.f32 	%f379, %f378, %f153, %f367;
	cvt.rn.f32.s32 	%f380, %r567;
	mul.f32 	%f381, %f212, %f380;
	fma.rn.f32 	%f382, %f381, %f154, %f370;
	ld.shared.u32 	%r588, [%r16+3520];
	ld.shared.u32 	%r589, [%r16+3536];
	// begin inline asm
	{.reg .f16 low,high;
  mov.b32 {low,high},%r578;
  cvt.f32.f16 %f155, low;}

	// end inline asm
	// begin inline asm
	{.reg .f16 low,high;
  mov.b32 {low,high},%r579;
  cvt.f32.f16 %f156, low;}

	// end inline asm
	mov.u32 	%r580, %r996;
	mov.u32 	%r581, %r996;
	mov.u32 	%r582, %r996;
	mov.u32 	%r583, %r996;
	// begin inline asm
	mma.sync.aligned.m16n8k32.row.col.s32.s8.s8.s32 {%r580, %r581, %r582, %r583}, {%r346, %r347, %r348, %r349}, {%r588, %r589}, {%r580, %r581, %r582, %r583};
	// end inline asm
	cvt.rn.f32.s32 	%f383, %r580;
	mul.f32 	%f384, %f209, %f383;
	fma.rn.f32 	%f385, %f384, %f155, %f373;
	cvt.rn.f32.s32 	%f386, %r581;
	mul.f32 	%f387, %f209, %f386;
	fma.rn.f32 	%f388, %f387, %f156, %f376;
	cvt.rn.f32.s32 	%f389, %r582;
	mul.f32 	%f390, %f213, %f389;
	fma.rn.f32 	%f391, %f390, %f155, %f379;
	cvt.rn.f32.s32 	%f392, %r583;
	mul.f32 	%f393, %f213, %f392;
	fma.rn.f32 	%f394, %f393, %f156, %f382;
	ld.shared.u32 	%r604, [%r16+3552];
	ld.shared.u32 	%r605, [%r16+3568];
	// begin inline asm
	{.reg .f16 low,high;
  mov.b32 {low,high},%r594;
  cvt.f32.f16 %f157, low;}

	// end inline asm
	// begin inline asm
	{.reg .f16 low,high;
  mov.b32 {low,high},%r595;
  cvt.f32.f16 %f158, low;}

	// end inline asm
	mov.u32 	%r596, %r996;
	mov.u32 	%r597, %r996;
	mov.u32 	%r598, %r996;
	mov.u32 	%r599, %r996;
	// begin inline asm
	mma.sync.aligned.m16n8k32.row.col.s32.s8.s8.s32 {%r596, %r597, %r598, %r599}, {%r350, %r351, %r352, %r353}, {%r604, %r605}, {%r596, %r597, %r598, %r599};
	// end inline asm
	cvt.rn.f32.s32 	%f395, %r596;
	mul.f32 	%f396, %f210, %f395;
	fma.rn.f32 	%f397, %f396, %f157, %f385;
	cvt.rn.f32.s32 	%f398, %r597;
	mul.f32 	%f399, %f210, %f398;
	fma.rn.f32 	%f400, %f399, %f158, %f388;
	cvt.rn.f32.s32 	%f401, %r598;
	mul.f32 	%f402, %f214, %f401;
	fma.rn.f32 	%f403, %f402, %f157, %f391;
	cvt.rn.f32.s32 	%f404, %r599;
	mul.f32 	%f405, %f214, %f404;
	fma.rn.f32 	%f406, %f405, %f158, %f394;
	ld.shared.u32 	%r620, [%r16+4608];
	ld.shared.u32 	%r621, [%r16+4624];
	ld.shared.v4.u32 	{%r610, %r626, %r642, %r658}, [%r17+4608];
	// begin inline asm
	{.reg .f16 low,high;
  mov.b32 {low,high},%r610;
  cvt.f32.f16 %f159, low;}

	// end inline asm
	ld.shared.v4.u32 	{%r611, %r627, %r643, %r659}, [%r17+4752];
	// begin inline asm
	{.reg .f16 low,high;
  mov.b32 {low,high},%r611;
  cvt.f32.f16 %f160, low;}

	// end inline asm
	mov.u32 	%r612, %r996;
	mov.u32 	%r613, %r996;
	mov.u32 	%r614, %r996;
	mov.u32 	%r615, %r996;
	// begin inline asm
	mma.sync.aligned.m16n8k32.row.col.s32.s8.s8.s32 {%r612, %r613, %r614, %r615}, {%r338, %r339, %r340, %r341}, {%r620, %r621}, {%r612, %r613, %r614, %r615};
	// end inline asm
	cvt.rn.f32.s32 	%f407, %r612;
	mul.f32 	%f408, %f207, %f407;
	fma.rn.f32 	%f409, %f408, %f159, %f1268;
	cvt.rn.f32.s32 	%f410, %r613;
	mul.f32 	%f411, %f207, %f410;
	fma.rn.f32 	%f412, %f411, %f160, %f1267;
	cvt.rn.f32.s32 	%f413, %r614;
	mul.f32 	%f414, %f211, %f413;
	fma.rn.f32 	%f415, %f414, %f159, %f1266;
	cvt.rn.f32.s32 	%f416, %r615;
	mul.f32 	%f417, %f211, %f416;
	fma.rn.f32 	%f418, %f417, %f160, %f1265;
	ld.shared.u32 	%r636, [%r16+4640];
	ld.shared.u32 	%r637, [%r16+4656];
	// begin inline asm
	{.reg .f16 low,high;
  mov.b32 {low,high},%r626;
  cvt.f32.f16 %f161, low;}

	// end inline asm
	// begin inline asm
	{.reg .f16 low,high;
  mov.b32 {low,high},%r627;
  cvt.f32.f16 %f162, low;}

	// end inline asm
	mov.u32 	%r628, %r996;
	mov.u32 	%r629, %r996;
	mov.u32 	%r630, %r996;
	mov.u32 	%r631, %r996;
	// begin inline asm
	mma.sync.aligned.m16n8k32.row.col.s32.s8.s8.s32 {%r628, %r629, %r630, %r631}, {%r342, %r343, %r344, %r345}, {%r636, %r637}, {%r628, %r629, %r630, %r631};
	// end inline asm
	cvt.rn.f32.s32 	%f419, %r628;
	mul.f32 	%f420, %f208, %f419;
	fma.rn.f32 	%f421, %f420, %f161, %f409;
	cvt.rn.f32.s32 	%f422, %r629;
	mul.f32 	%f423, %f208, %f422;
	fma.rn.f32 	%f424, %f423, %f162, %f412;
	cvt.rn.f32.s32 	%f425, %r630;
	mul.f32 	%f426, %f212, %f425;
	fma.rn.f32 	%f427, %f426, %f161, %f415;
	cvt.rn.f32.s32 	%f428, %r631;
	mul.f32 	%f429, %f212, %f428;
	fma.rn.f32 	%f430, %f429, %f162, %f418;
	ld.shared.u32 	%r652, [%r16+4672];
	ld.shared.u32 	%r653, [%r16+4688];
	// begin inline asm
	{.reg .f16 low,high;
  mov.b32 {low,high},%r642;
  cvt.f32.f16 %f163, low;}

	// end inline asm
	// begin inline asm
	{.reg .f16 low,high;
  mov.b32 {low,high},%r643;
  cvt.f32.f16 %f164, low;}

	// end inline asm
	mov.u32 	%r644, %r996;
	mov.u32 	%r645, %r996;
	mov.u32 	%r646, %r996;
	mov.u32 	%r647, %r996;
	// begin inline asm
	mma.sync.aligned.m16n8k32.row.col.s32.s8.s8.s32 {%r644, %r645, %r646, %r647}, {%r346, %r347, %r348, %r349}, {%r652, %r653}, {%r644, %r645, %r646, %r647};
	// end inline asm
	cvt.rn.f32.s32 	%f431, %r644;
	mul.f32 	%f432, %f209, %f431;
	fma.rn.f32 	%f433, %f432, %f163, %f421;
	cvt.rn.f32.s32 	%f434, %r645;
	mul.f32 	%f435, %f209, %f434;
	fma.rn.f32 	%f436, %f435, %f164, %f424;
	cvt.rn.f32.s32 	%f437, %r646;
	mul.f32 	%f438, %f213, %f437;
	fma.rn.f32 	%f439, %f438, %f163, %f427;
	cvt.rn.f32.s32 	%f440, %r647;
	mul.f32 	%f441, %f213, %f440;
	fma.rn.f32 	%f442, %f441, %f164, %f430;
	ld.shared.u32 	%r668, [%r16+4704];
	ld.shared.u32 	%r669, [%r16+4720];
	// begin inline asm
	{.reg .f16 low,high;
  mov.b32 {low,high},%r658;
  cvt.f32.f16 %f165, low;}

	// end inline asm
	// begin inline asm
	{.reg .f16 low,high;
  mov.b32 {low,high},%r659;
  cvt.f32.f16 %f166, low;}

	// end inline asm
	mov.u32 	%r660, %r996;
	mov.u32 	%r661, %r996;
	mov.u32 	%r662, %r996;
	mov.u32 	%r663, %r996;
	// begin inline asm
	mma.sync.aligned.m16n8k32.row.col.s32.s8.s8.s32 {%r660, %r661, %r662, %r663}, {%r350, %r351, %r352, %r353}, {%r668, %r669}, {%r660, %r661, %r662, %r663};
	// end inline asm
	cvt.rn.f32.s32 	%f443, %r660;
	mul.f32 	%f444, %f210, %f443;
	fma.rn.f32 	%f445, %f444, %f165, %f433;
	cvt.rn.f32.s32 	%f446, %r661;
	mul.f32 	%f447, %f210, %f446;
	fma.rn.f32 	%f448, %f447, %f166, %f436;
	cvt.rn.f32.s32 	%f449, %r662;
	mul.f32 	%f450, %f214, %f449;
	fma.rn.f32 	%f451, %f450, %f165, %f439;
	cvt.rn.f32.s32 	%f452, %r663;
	mul.f32 	%f453, %f214, %f452;
	fma.rn.f32 	%f454, %f453, %f166, %f442;
	bar.sync 	0;
	mad.lo.s64 	%rd278, %rd33, 144, %rd277;
	ld.global.nc.u32 	%r1385, [%rd278];
	st.shared.u32 	[%r10], %r1385;
	ld.global.nc.u32 	%r1386, [%rd278+1024];
	st.shared.u32 	[%r10+1024], %r1386;
	ld.global.nc.u32 	%r1387, [%rd278+2048];
	st.shared.u32 	[%r10+2048], %r1387;
	ld.global.nc.u32 	%r1388, [%rd278+3072];
	st.shared.u32 	[%r10+3072], %r1388;
	ld.global.nc.u32 	%r1389, [%rd278+4096];
	st.shared.u32 	[%r10+4096], %r1389;
	ld.global.nc.u32 	%r1390, [%rd278+5120];
	st.shared.u32 	[%r10+5120], %r1390;
	bar.sync 	0;
	// begin inline asm
	ldmatrix.sync.aligned.m8n8.x4.b16 {%r674, %r675, %r676, %r677}, [%rd39];
	// end inline asm
	// begin inline asm
	ldmatrix.sync.aligned.m8n8.x4.b16 {%r678, %r679, %r680, %r681}, [%rd40];
	// end inline asm
	// begin inline asm
	ldmatrix.sync.aligned.m8n8.x4.b16 {%r682, %r683, %r684, %r685}, [%rd41];
	// end inline asm
	// begin inline asm
	ldmatrix.sync.aligned.m8n8.x4.b16 {%r686, %r687, %r688, %r689}, [%rd42];
	// end inline asm
	ld.shared.v4.f32 	{%f455, %f456, %f457, %f458}, [%r15+16];
	ld.shared.v4.f32 	{%f459, %f460, %f461, %f462}, [%r15+2448];
	ld.shared.u32 	%r700, [%r16];
	ld.shared.u32 	%r701, [%r16+16];
	ld.shared.v4.u32 	{%r690, %r706, %r722, %r738}, [%r17];
	// begin inline asm
	{.reg .f16 low,high;
  mov.b32 {low,high},%r690;
  cvt.f32.f16 %f167, low;}

	// end inline asm
	ld.shared.v4.u32 	{%r691, %r707, %r723, %r739}, [%r17+144];
	// begin inline asm
	{.reg .f16 low,high;
  mov.b32 {low,high},%r691;
  cvt.f32.f16 %f168, low;}

	// end inline asm
	mov.u32 	%r692, %r996;
	mov.u32 	%r693, %r996;
	mov.u32 	%r694, %r996;
	mov.u32 	%r695, %r996;
	// begin inline asm
	mma.sync.aligned.m16n8k32.row.col.s32.s8.s8.s32 {%r692, %r693, %r694, %r695}, {%r674, %r675, %r676, %r677}, {%r700, %r701}, {%r692, %r693, %r694, %r695};
	// end inline asm
	cvt.rn.f32.s32 	%f463, %r692;
	mul.f32 	%f464, %f455, %f463;
	fma.rn.f32 	%f465, %f464, %f167, %f253;
	cvt.rn.f32.s32 	%f466, %r693;
	mul.f32 	%f467, %f455, %f466;
	fma.rn.f32 	%f468, %f467, %f168, %f256;
	cvt.rn.f32.s32 	%f469, %r694;
	mul.f32 	%f470, %f459, %f469;
	fma.rn.f32 	%f471, %f470, %f167, %f259;
	cvt.rn.f32.s32 	%f472, %r695;
	mul.f32 	%f473, %f459, %f472;
	fma.rn.f32 	%f474, %f473, %f168, %f262;
	ld.shared.u32 	%r716, [%r16+32];
	ld.shared.u32 	%r717, [%r16+48];
	// begin inline asm
	{.reg .f16 low,high;
  mov.b32 {low,high},%r706;
  cvt.f32.f16 %f169, low;}

	// end inline asm
	// begin inline asm
	{.reg .f16 low,high;
  mov.b32 {low,high},%r707;
  cvt.f32.f16 %f170, low;}

	// end inline asm
	mov.u32 	%r708, %r996;
	mov.u32 	%r709, %r996;
	mov.u32 	%r710, %r996;
	mov.u32 	%r711, %r996;
	// begin inline asm
	mma.sync.aligned.m16n8k32.row.col.s32.s8.s8.s32 {%r708, %r709, %r710, %r711}, {%r678, %r679, %r680, %r681}, {%r716, %r717}, {%r708, %r709, %r710, %r711};
	// end inline asm
	cvt.rn.f32.s32 	%f475, %r708;
	mul.f32 	%f476, %f456, %f475;
	fma.rn.f32 	%f477, %f476, %f169, %f465;
	cvt.rn.f32.s32 	%f478, %r709;
	mul.f32 	%f479, %f456, %f478;
	fma.rn.f32 	%f480, %f479, %f170, %f468;
	cvt.rn.f32.s32 	%f481, %r710;
	mul.f32 	%f482, %f460, %f481;
	fma.rn.f32 	%f483, %f482, %f169, %f471;
	cvt.rn.f32.s32 	%f484, %r711;
	mul.f32 	%f485, %f460, %f484;
	fma.rn.f32 	%f486, %f485, %f170, %f474;
	ld.shared.u32 	%r732, [%r16+64];
	ld.shared.u32 	%r733, [%r16+80];
	// begin inline asm
	{.reg .f16 low,high;
  mov.b32 {low,high},%r722;
  cvt.f32.f16 %f171, low;}

	// end inline asm
	// begin inline asm
	{.reg .f16 low,high;
  mov.b32 {low,high},%r723;
  cvt.f32.f16 %f172, low;}

	// end inline asm
	mov.u32 	%r724, %r996;
	mov.u32 	%r725, %r996;
	mov.u32 	%r726, %r996;
	mov.u32 	%r727, %r996;
	// begin inline asm
	mma.sync.aligned.m16n8k32.row.col.s32.s8.s8.s32 {%r724, %r725, %r726, %r727}, {%r682, %r683, %r684, %r685}, {%r732, %r733}, {%r724, %r725, %r726, %r727};
	// end inline asm
	cvt.rn.f32.s32 	%f487, %r724;
	mul.f32 	%f488, %f457, %f487;
	fma.rn.f32 	%f489, %f488, %f171, %f477;
	cvt.rn.f32.s32 	%f490, %r725;
	mul.f32 	%f491, %f457, %f490;
	fma.rn.f32 	%f492, %f491, %f172, %f480;
	cvt.rn.f32.s32 	%f493, %r726;
	mul.f32 	%f494, %f461, %f493;
	fma.rn.f32 	%f495, %f494, %f171, %f483;
	cvt.rn.f32.s32 	%f496, %r727;
	mul.f32 	%f497, %f461, %f496;
	fma.rn.f32 	%f498, %f497, %f172, %f486;
	ld.shared.u32 	%r748, [%r16+96];
	ld.shared.u32 	%r749, [%r16+112];
	// begin inline asm
	{.reg .f16 low,high;
  mov.b32 {low,high},%r738;
  cvt.f32.f16 %f173, low;}

	// end inline asm
	// begin inline asm
	{.reg .f16 low,high;
  mov.b32 {low,high},%r739;
  cvt.f32.f16 %f174, low;}

	// end inline asm
	mov.u32 	%r740, %r996;
	mov.u32 	%r741, %r996;
	mov.u32 	%r742, %r996;
	mov.u32 	%r743, %r996;
	// begin inline asm
	mma.sync.aligned.m16n8k32.row.col.s32.s8.s8.s32 {%r740, %r741, %r742, %r743}, {%r686, %r687, %r688, %r689}, {%r748, %r749}, {%r740, %r741, %r742, %r743};
	// end inline asm
	cvt.rn.f32.s32 	%f499, %r740;
	mul.f32 	%f500, %f458, %f499;
	fma.rn.f32 	%f1284, %f500, %f173, %f489;
	cvt.rn.f32.s32 	%f501, %r741;
	mul.f32 	%f502, %f458, %f501;
	fma.rn.f32 	%f1283, %f502, %f174, %f492;
	cvt.rn.f32.s32 	%f503, %r742;
	mul.f32 	%f504, %f462, %f503;
	fma.rn.f32 	%f1282, %f504, %f173, %f495;
	cvt.rn.f32.s32 	%f505, %r743;
	mul.f32 	%f506, %f462, %f505;
	fma.rn.f32 	%f1281, %f506, %f174, %f498;
	ld.shared.u32 	%r764, [%r16+1152];
	ld.shared.u32 	%r765, [%r16+1168];
	ld.shared.v4.u32 	{%r754, %r770, %r786, %r802}, [%r17+1152];
	// begin inline asm
	{.reg .f16 low,high;
  mov.b32 {low,high},%r754;
  cvt.f32.f16 %f175, low;}

	// end inline asm
	ld.shared.v4.u32 	{%r755, %r771, %r787, %r803}, [%r17+1296];
	// begin inline asm
	{.reg .f16 low,high;
  mov.b32 {low,high},%r755;
  cvt.f32.f16 %f176, low;}

	// end inline asm
	mov.u32 	%r756, %r996;
	mov.u32 	%r757, %r996;
	mov.u32 	%r758, %r996;
	mov.u32 	%r759, %r996;
	// begin inline asm
	mma.sync.aligned.m16n8k32.row.col.s32.s8.s8.s32 {%r756, %r757, %r758, %r759}, {%r674, %r675, %r676, %r677}, {%r764, %r765}, {%r756, %r757, %r758, %r759};
	// end inline asm
	cvt.rn.f32.s32 	%f507, %r756;
	mul.f32 	%f508, %f455, %f507;
	fma.rn.f32 	%f509, %f508, %f175, %f301;
	cvt.rn.f32.s32 	%f510, %r757;
	mul.f32 	%f511, %f455, %f510;
	fma.rn.f32 	%f512, %f511, %f176, %f304;
	cvt.rn.f32.s32 	%f513, %r758;
	mul.f32 	%f514, %f459, %f513;
	fma.rn.f32 	%f515, %f514, %f175, %f307;
	cvt.rn.f32.s32 	%f516, %r759;
	mul.f32 	%f517, %f459, %f516;
	fma.rn.f32 	%f518, %f517, %f176, %f310;
	ld.shared.u32 	%r780, [%r16+1184];
	ld.shared.u32 	%r781, [%r16+1200];
	// begin inline asm
	{.reg .f16 low,high;
  mov.b32 {low,high},%r770;
  cvt.f32.f16 %f177, low;}

	// end inline asm
	// begin inline asm
	{.reg .f16 low,high;
  mov.b32 {low,high},%r771;
  cvt.f32.f16 %f178, low;}

	// end inline asm
	mov.u32 	%r772, %r996;
	mov.u32 	%r773, %r996;
	mov.u32 	%r774, %r996;
	mov.u32 	%r775, %r996;
	// begin inline asm
	mma.sync.aligned.m16n8k32.row.col.s32.s8.s8.s32 {%r772, %r773, %r774, %r775}, {%r678, %r679, %r680, %r681}, {%r780, %r781}, {%r772, %r773, %r774, %r775};
	// end inline asm
	cvt.rn.f32.s32 	%f519, %r772;
	mul.f32 	%f520, %f456, %f519;
	fma.rn.f32 	%f521, %f520, %f177, %f509;
	cvt.rn.f32.s32 	%f522, %r773;
	mul.f32 	%f523, %f456, %f522;
	fma.rn.f32 	%f524, %f523, %f178, %f512;
	cvt.rn.f32.s32 	%f525, %r774;
	mul.f32 	%f526, %f460, %f525;
	fma.rn.f32 	%f527, %f526, %f177, %f515;
	cvt.rn.f32.s32 	%f528, %r775;
	mul.f32 	%f529, %f460, %f528;
	fma.rn.f32 	%f530, %f529, %f178, %f518;
	ld.shared.u32 	%r796, [%r16+1216];
	ld.shared.u32 	%r797, [%r16+1232];
	// begin inline asm
	{.reg .f16 low,high;
  mov.b32 {low,high},%r786;
  cvt.f32.f16 %f179, low;}

	// end inline asm
	// begin inline asm
	{.reg .f16 low,high;
  mov.b32 {low,high},%r787;
  cvt.f32.f16 %f180, low;}

	// end inline asm
	mov.u32 	%r788, %r996;
	mov.u32 	%r789, %r996;
	mov.u32 	%r790, %r996;
	mov.u32 	%r791, %r996;
	// begin inline asm
	mma.sync.aligned.m16n8k32.row.col.s32.s8.s8.s32 {%r788, %r789, %r790, %r791}, {%r682, %r683, %r684, %r685}, {%r796, %r797}, {%r788, %r789, %r790, %r791};
	// end inline asm
	cvt.rn.f32.s32 	%f531, %r788;
	mul.f32 	%f532, %f457, %f531;
	fma.rn.f32 	%f533, %f532, %f179, %f521;
	cvt.rn.f32.s32 	%f534, %r789;
	mul.f32 	%f535, %f457, %f534;
	fma.rn.f32 	%f536, %f535, %f180, %f524;
	cvt.rn.f32.s32 	%f537, %r790;
	mul.f32 	%f538, %f461, %f537;
	fma.rn.f32 	%f539, %f538, %f179, %f527;
	cvt.rn.f32.s32 	%f540, %r791;
	mul.f32 	%f541, %f461, %f540;
	fma.rn.f32 	%f542, %f541, %f180, %f530;
	ld.shared.u32 	%r812, [%r16+1248];
	ld.shared.u32 	%r813, [%r16+1264];
	// begin inline asm
	{.reg .f16 low,high;
  mov.b32 {low,high},%r802;
  cvt.f32.f16 %f181, low;}

	// end inline asm
	// begin inline asm
	{.reg .f16 low,high;
  mov.b32 {low,high},%r803;
  cvt.f32.f16 %f182, low;}

	// end inline asm
	mov.u32 	%r804, %r996;
	mov.u32 	%r805, %r996;
	mov.u32 	%r806, %r996;
	mov.u32 	%r807, %r996;
	// begin inline asm
	mma.sync.aligned.m16n8k32.row.col.s32.s8.s8.s32 {%r804, %r805, %r806, %r807}, {%r686, %r687, %r688, %r689}, {%r812, %r813}, {%r804, %r805, %r806, %r807};
	// end inline asm
	cvt.rn.f32.s32 	%f543, %r804;
	mul.f32 	%f544, %f458, %f543;
	fma.rn.f32 	%f1280, %f544, %f181, %f533;
	cvt.rn.f32.s32 	%f545, %r805;
	mul.f32 	%f546, %f458, %f545;
	fma.rn.f32 	%f1279, %f546, %f182, %f536;
	cvt.rn.f32.s32 	%f547, %r806;
	mul.f32 	%f548, %f462, %f547;
	fma.rn.f32 	%f1278, %f548, %f181, %f539;
	cvt.rn.f32.s32 	%f549, %r807;
	mul.f32 	%f550, %f462, %f549;
	fma.rn.f32 	%f1277, %f550, %f182, %f542;
	ld.shared.u32 	%r828, [%r16+2304];
	ld.shared.u32 	%r829, [%r16+2320];
	ld.shared.v4.u32 	{%r818, %r834, %r850, %r866}, [%r17+2304];
	// begin inline asm
	{.reg .f16 low,high;
  mov.b32 {low,high},%r818;
  cvt.f32.f16 %f183, low;}

	// end inline asm
	ld.shared.v4.u32 	{%r819, %r835, %r851, %r867}, [%r17+2448];
	// begin inline asm
	{.reg .f16 low,high;
  mov.b32 {low,high},%r819;
  cvt.f32.f16 %f184, low;}

	// end inline asm
	mov.u32 	%r820, %r996;
	mov.u32 	%r821, %r996;
	mov.u32 	%r822, %r996;
	mov.u32 	%r823, %r996;
	// begin inline asm
	mma.sync.aligned.m16n8k32.row.col.s32.s8.s8.s32 {%r820, %r821, %r822, %r823}, {%r674, %r675, %r676, %r677}, {%r828, %r829}, {%r820, %r821, %r822, %r823};
	// end inline asm
	cvt.rn.f32.s32 	%f551, %r820;
	mul.f32 	%f552, %f455, %f551;
	fma.rn.f32 	%f553, %f552, %f183, %f349;
	cvt.rn.f32.s32 	%f554, %r821;
	mul.f32 	%f555, %f455, %f554;
	fma.rn.f32 	%f556, %f555, %f184, %f352;
	cvt.rn.f32.s32 	%f557, %r822;
	mul.f32 	%f558, %f459, %f557;
	fma.rn.f32 	%f559, %f558, %f183, %f355;
	cvt.rn.f32.s32 	%f560, %r823;
	mul.f32 	%f561, %f459, %f560;
	fma.rn.f32 	%f562, %f561, %f184, %f358;
	ld.shared.u32 	%r844, [%r16+2336];
	ld.shared.u32 	%r845, [%r16+2352];
	// begin inline asm
	{.reg .f16 low,high;
  mov.b32 {low,high},%r834;
  cvt.f32.f16 %f185, low;}

	// end inline asm
	// begin inline asm
	{.reg .f16 low,high;
  mov.b32 {low,high},%r835;
  cvt.f32.f16 %f186, low;}

	// end inline asm
	mov.u32 	%r836, %r996;
	mov.u32 	%r837, %r996;
	mov.u32 	%r838, %r996;
	mov.u32 	%r839, %r996;
	// begin inline asm
	mma.sync.aligned.m16n8k32.row.col.s32.s8.s8.s32 {%r836, %r837, %r838, %r839}, {%r678, %r679, %r680, %r681}, {%r844, %r845}, {%r836, %r837, %r838, %r839};
	// end inline asm
	cvt.rn.f32.s32 	%f563, %r836;
	mul.f32 	%f564, %f456, %f563;
	fma.rn.f32 	%f565, %f564, %f185, %f553;
	cvt.rn.f32.s32 	%f566, %r837;
	mul.f32 	%f567, %f456, %f566;
	fma.rn.f32 	%f568, %f567, %f186, %f556;
	cvt.rn.f32.s32 	%f569, %r838;
	mul.f32 	%f570, %f460, %f569;
	fma.rn.f32 	%f571, %f570, %f185, %f559;
	cvt.rn.f32.s32 	%f572, %r839;
	mul.f32 	%f573, %f460, %f572;
	fma.rn.f32 	%f574, %f573, %f186, %f562;
	ld.shared.u32 	%r860, [%r16+2368];
	ld.shared.u32 	%r861, [%r16+2384];
	// begin inline asm
	{.reg .f16 low,high;
  mov.b32 {low,high},%r850;
  cvt.f32.f16 %f187, low;}

	// end inline asm
	// begin inline asm
	{.reg .f16 low,high;
  mov.b32 {low,high},%r851;
  cvt.f32.f16 %f188, low;}

	// end inline asm
	mov.u32 	%r852, %r996;
	mov.u32 	%r853, %r996;
	mov.u32 	%r854, %r996;
	mov.u32 	%r855, %r996;
	// begin inline asm
	mma.sync.aligned.m16n8k32.row.col.s32.s8.s8.s32 {%r852, %r853, %r854, %r855}, {%r682, %r683, %r684, %r685}, {%r860, %r861}, {%r852, %r853, %r854, %r855};
	// end inline asm
	cvt.rn.f32.s32 	%f575, %r852;
	mul.f32 	%f576, %f457, %f575;
	fma.rn.f32 	%f577, %f576, %f187, %f565;
	cvt.rn.f32.s32 	%f578, %r853;
	mul.f32 	%f579, %f457, %f578;
	fma.rn.f32 	%f580, %f579, %f188, %f568;
	cvt.rn.f32.s32 	%f581, %r854;
	mul.f32 	%f582, %f461, %f581;
	fma.rn.f32 	%f583, %f582, %f187, %f571;
	cvt.rn.f32.s32 	%f584, %r855;
	mul.f32 	%f585, %f461, %f584;
	fma.rn.f32 	%f586, %f585, %f188, %f574;
	ld.shared.u32 	%r876, [%r16+2400];
	ld.shared.u32 	%r877, [%r16+2416];
	// begin inline asm
	{.reg .f16 low,high;
  mov.b32 {low,high},%r866;
  cvt.f32.f16 %f189, low;}

	// end inline asm
	// begin inline asm
	{.reg .f16 low,high;
  mov.b32 {low,high},%r867;
  cvt.f32.f16 %f190, low;}

	// end inline asm
	mov.u32 	%r868, %r996;
	mov.u32 	%r869, %r996;
	mov.u32 	%r870, %r996;
	mov.u32 	%r871, %r996;
	// begin inline asm
	mma.sync.aligned.m16n8k32.row.col.s32.s8.s8.s32 {%r868, %r869, %r870, %r871}, {%r686, %r687, %r688, %r689}, {%r876, %r877}, {%r868, %r869, %r870, %r871};
	// end inline asm
	cvt.rn.f32.s32 	%f587, %r868;
	mul.f32 	%f588, %f458, %f587;
	fma.rn.f32 	%f1276, %f588, %f189, %f577;
	cvt.rn.f32.s32 	%f589, %r869;
	mul.f32 	%f590, %f458, %f589;
	fma.rn.f32 	%f1275, %f590, %f190, %f580;
	cvt.rn.f32.s32 	%f591, %r870;
	mul.f32 	%f592, %f462, %f591;
	fma.rn.f32 	%f1274, %f592, %f189, %f583;
	cvt.rn.f32.s32 	%f593, %r871;
	mul.f32 	%f594, %f462, %f593;
	fma.rn.f32 	%f1273, %f594, %f190, %f586;
	ld.shared.u32 	%r892, [%r16+3456];
	ld.shared.u32 	%r893, [%r16+3472];
	ld.shared.v4.u32 	{%r882, %r898, %r914, %r930}, [%r17+3456];
	// begin inline asm
	{.reg .f16 low,high;
  mov.b32 {low,high},%r882;
  cvt.f32.f16 %f191, low;}

	// end inline asm
	ld.shared.v4.u32 	{%r883, %r899, %r915, %r931}, [%r17+3600];
	// begin inline asm
	{.reg .f16 low,high;
  mov.b32 {low,high},%r883;
  cvt.f32.f16 %f192, low;}

	// end inline asm
	mov.u32 	%r884, %r996;
	mov.u32 	%r885, %r996;
	mov.u32 	%r886, %r996;
	mov.u32 	%r887, %r996;
	// begin inline asm
	mma.sync.aligned.m16n8k32.row.col.s32.s8.s8.s32 {%r884, %r885, %r886, %r887}, {%r674, %r675, %r676, %r677}, {%r892, %r893}, {%r884, %r885, %r886, %r887};
	// end inline asm
	cvt.rn.f32.s32 	%f595, %r884;
	mul.f32 	%f596, %f455, %f595;
	fma.rn.f32 	%f597, %f596, %f191, %f397;
	cvt.rn.f32.s32 	%f598, %r885;
	mul.f32 	%f599, %f455, %f598;
	fma.rn.f32 	%f600, %f599, %f192, %f400;
	cvt.rn.f32.s32 	%f601, %r886;
	mul.f32 	%f602, %f459, %f601;
	fma.rn.f32 	%f603, %f602, %f191, %f403;
	cvt.rn.f32.s32 	%f604, %r887;
	mul.f32 	%f605, %f459, %f604;
	fma.rn.f32 	%f606, %f605, %f192, %f406;
	ld.shared.u32 	%r908, [%r16+3488];
	ld.shared.u32 	%r909, [%r16+3504];
	// begin inline asm
	{.reg .f16 low,high;
  mov.b32 {low,high},%r898;
  cvt.f32.f16 %f193, low;}

	// end inline asm
	// begin inline asm
	{.reg .f16 low,high;
  mov.b32 {low,high},%r899;
  cvt.f32.f16 %f194, low;}

	// end inline asm
	mov.u32 	%r900, %r996;
	mov.u32 	%r901, %r996;
	mov.u32 	%r902, %r996;
	mov.u32 	%r903, %r996;
	// begin inline asm
	mma.sync.aligned.m16n8k32.row.col.s32.s8.s8.s32 {%r900, %r901, %r902, %r903}, {%r678, %r679, %r680, %r681}, {%r908, %r909}, {%r900, %r901, %r902, %r903};
	// end inline asm
	cvt.rn.f32.s32 	%f607, %r900;
	mul.f32 	%f608, %f456, %f607;
	fma.rn.f32 	%f609, %f608, %f193, %f597;
	cvt.rn.f32.s32 	%f610, %r901;
	mul.f32 	%f611, %f456, %f610;
	fma.rn.f32 	%f612, %f611, %f194, %f600;
	cvt.rn.f32.s32 	%f613, %r902;
	mul.f32 	%f614, %f460, %f613;
	fma.rn.f32 	%f615, %f614, %f193, %f603;
	cvt.rn.f32.s32 	%f616, %r903;
	mul.f32 	%f617, %f460, %f616;
	fma.rn.f32 	%f618, %f617, %f194, %f606;
	ld.shared.u32 	%r924, [%r16+3520];
	ld.shared.u32 	%r925, [%r16+3536];
	// begin inline asm
	{.reg .f16 low,high;
  mov.b32 {low,high},%r914;
  cvt.f32.f16 %f195, low;}

	// end inline asm
	// begin inline asm
	{.reg .f16 low,high;
  mov.b32 {low,high},%r915;
  cvt.f32.f16 %f196, low;}

	// end inline asm
	mov.u32 	%r916, %r996;
	mov.u32 	%r917, %r996;
	mov.u32 	%r918, %r996;
	mov.u32 	%r919, %r996;
	// begin inline asm
	mma.sync.aligned.m16n8k32.row.col.s32.s8.s8.s32 {%r916, %r917, %r918, %r919}, {%r682, %r683, %r684, %r685}, {%r924, %r925}, {%r916, %r917, %r918, %r919};
	// end inline asm
	cvt.rn.f32.s32 	%f619, %r916;
	mul.f32 	%f620, %f457, %f619;
	fma.rn.f32 	%f621, %f620, %f195, %f609;
	cvt.rn.f32.s32 	%f622, %r917;
	mul.f32 	%f623, %f457, %f622;
	fma.rn.f32 	%f624, %f623, %f196, %f612;
	cvt.rn.f32.s32 	%f625, %r918;
	mul.f32 	%f626, %f461, %f625;
	fma.rn.f32 	%f627, %f626, %f195, %f615;
	cvt.rn.f32.s32 	%f628, %r919;
	mul.f32 	%f629, %f461, %f628;
	fma.rn.f32 	%f630, %f629, %f196, %f618;
	ld.shared.u32 	%r940, [%r16+3552];
	ld.shared.u32 	%r941, [%r16+3568];
	// begin inline asm
	{.reg .f16 low,high;
  mov.b32 {low,high},%r930;
  cvt.f32.f16 %f197, low;}

	// end inline asm
	// begin inline asm
	{.reg .f16 low,high;
  mov.b32 {low,high},%r931;
  cvt.f32.f16 %f198, low;}

	// end inline asm
	mov.u32 	%r932, %r996;
	mov.u32 	%r933, %r996;
	mov.u32 	%r934, %r996;
	mov.u32 	%r935, %r996;
	// begin inline asm
	mma.sync.aligned.m16n8k32.row.col.s32.s8.s8.s32 {%r932, %r933, %r934, %r935}, {%r686, %r687, %r688, %r689}, {%r940, %r941}, {%r932, %r933, %r934, %r935};
	// end inline asm
	cvt.rn.f32.s32 	%f631, %r932;
	mul.f32 	%f632, %f458, %f631;
	fma.rn.f32 	%f1272, %f632, %f197, %f621;
	cvt.rn.f32.s32 	%f633, %r933;
	mul.f32 	%f634, %f458, %f633;
	fma.rn.f32 	%f1271, %f634, %f198, %f624;
	cvt.rn.f32.s32 	%f635, %r934;
	mul.f32 	%f636, %f462, %f635;
	fma.rn.f32 	%f1270, %f636, %f197, %f627;
	cvt.rn.f32.s32 	%f637, %r935;
	mul.f32 	%f638, %f462, %f637;
	fma.rn.f32 	%f1269, %f638, %f198, %f630;
	ld.shared.u32 	%r956, [%r16+4608];
	ld.shared.u32 	%r957, [%r16+4624];
	ld.shared.v4.u32 	{%r946, %r962, %r978, %r994}, [%r17+4608];
	// begin inline asm
	{.reg .f16 low,high;
  mov.b32 {low,high},%r946;
  cvt.f32.f16 %f199, low;}

	// end inline asm
	ld.shared.v4.u32 	{%r947, %r963, %r979, %r995}, [%r17+4752];
	// begin inline asm
	{.reg .f16 low,high;
  mov.b32 {low,high},%r947;
  cvt.f32.f16 %f200, low;}

	// end inline asm
	mov.u32 	%r948, %r996;
	mov.u32 	%r949, %r996;
	mov.u32 	%r950, %r996;
	mov.u32 	%r951, %r996;
	// begin inline asm
	mma.sync.aligned.m16n8k32.row.col.s32.s8.s8.s32 {%r948, %r949, %r950, %r951}, {%r674, %r675, %r676, %r677}, {%r956, %r957}, {%r948, %r949, %r950, %r951};
	// end inline asm
	cvt.rn.f32.s32 	%f639, %r948;
	mul.f32 	%f640, %f455, %f639;
	fma.rn.f32 	%f641, %f640, %f199, %f445;
	cvt.rn.f32.s32 	%f642, %r949;
	mul.f32 	%f643, %f455, %f642;
	fma.rn.f32 	%f644, %f643, %f200, %f448;
	cvt.rn.f32.s32 	%f645, %r950;
	mul.f32 	%f646, %f459, %f645;
	fma.rn.f32 	%f647, %f646, %f199, %f451;
	cvt.rn.f32.s32 	%f648, %r951;
	mul.f32 	%f649, %f459, %f648;
	fma.rn.f32 	%f650, %f649, %f200, %f454;
	ld.shared.u32 	%r972, [%r16+4640];
	ld.shared.u32 	%r973, [%r16+4656];
	// begin inline asm
	{.reg .f16 low,high;
  mov.b32 {low,high},%r962;
  cvt.f32.f16 %f201, low;}

	// end inline asm
	// begin inline asm
	{.reg .f16 low,high;
  mov.b32 {low,high},%r963;
  cvt.f32.f16 %f202, low;}

	// end inline asm
	mov.u32 	%r964, %r996;
	mov.u32 	%r965, %r996;
	mov.u32 	%r966, %r996;
	mov.u32 	%r967, %r996;
	// begin inline asm
	mma.sync.aligned.m16n8k32.row.col.s32.s8.s8.s32 {%r964, %r965, %r966, %r967}, {%r678, %r679, %r680, %r681}, {%r972, %r973}, {%r964, %r965, %r966, %r967};
	// end inline asm
	cvt.rn.f32.s32 	%f651, %r964;
	mul.f32 	%f652, %f456, %f651;
	fma.rn.f32 	%f653, %f652, %f201, %f641;
	cvt.rn.f32.s32 	%f654, %r965;
	mul.f32 	%f655, %f456, %f654;
	fma.rn.f32 	%f656, %f655, %f202, %f644;
	cvt.rn.f32.s32 	%f657, %r966;
	mul.f32 	%f658, %f460, %f657;
	fma.rn.f32 	%f659, %f658, %f201, %f647;
	cvt.rn.f32.s32 	%f660, %r967;
	mul.f32 	%f661, %f460, %f660;
	fma.rn.f32 	%f662, %f661, %f202, %f650;
	ld.shared.u32 	%r988, [%r16+4672];
	ld.shared.u32 	%r989, [%r16+4688];
	// begin inline asm
	{.reg .f16 low,high;
  mov.b32 {low,high},%r978;
  cvt.f32.f16 %f203, low;}

	// end inline asm
	// begin inline asm
	{.reg .f16 low,high;
  mov.b32 {low,high},%r979;
  cvt.f32.f16 %f204, low;}

	// end inline asm
	mov.u32 	%r980, %r996;
	mov.u32 	%r981, %r996;
	mov.u32 	%r982, %r996;
	mov.u32 	%r983, %r996;
	// begin inline asm
	mma.sync.aligned.m16n8k32.row.col.s32.s8.s8.s32 {%r980, %r981, %r982, %r983}, {%r682, %r683, %r684, %r685}, {%r988, %r989}, {%r980, %r981, %r982, %r983};
	// end inline asm
	cvt.rn.f32.s32 	%f663, %r980;
	mul.f32 	%f664, %f457, %f663;
	fma.rn.f32 	%f665, %f664, %f203, %f653;
	cvt.rn.f32.s32 	%f666, %r981;
	mul.f32 	%f667, %f457, %f666;
	fma.rn.f32 	%f668, %f667, %f204, %f656;
	cvt.rn.f32.s32 	%f669, %r982;
	mul.f32 	%f670, %f461, %f669;
	fma.rn.f32 	%f671, %f670, %f203, %f659;
	cvt.rn.f32.s32 	%f672, %r983;
	mul.f32 	%f673, %f461, %f672;
	fma.rn.f32 	%f674, %f673, %f204, %f662;
	ld.shared.u32 	%r1004, [%r16+4704];
	ld.shared.u32 	%r1005, [%r16+4720];
	// begin inline asm
	{.reg .f16 low,high;
  mov.b32 {low,high},%r994;
  cvt.f32.f16 %f205, low;}

	// end inline asm
	// begin inline asm
	{.reg .f16 low,high;
  mov.b32 {low,high},%r995;
  cvt.f32.f16 %f206, low;}

	// end inline asm
	mov.u32 	%r997, %r996;
	mov.u32 	%r998, %r996;
	mov.u32 	%r999, %r996;
	// begin inline asm
	mma.sync.aligned.m16n8k32.row.col.s32.s8.s8.s32 {%r996, %r997, %r998, %r999}, {%r686, %r687, %r688, %r689}, {%r1004, %r1005}, {%r996, %r997, %r998, %r999};
	// end inline asm
	cvt.rn.f32.s32 	%f675, %r996;
	mul.f32 	%f676, %f458, %f675;
	fma.rn.f32 	%f1268, %f676, %f205, %f665;
	cvt.rn.f32.s32 	%f677, %r997;
	mul.f32 	%f678, %f458, %f677;
	fma.rn.f32 	%f1267, %f678, %f206, %f668;
	cvt.rn.f32.s32 	%f679, %r998;
	mul.f32 	%f680, %f462, %f679;
	fma.rn.f32 	%f1266, %f680, %f205, %f671;
	cvt.rn.f32.s32 	%f681, %r999;
	mul.f32 	%f682, %f462, %f681;
	fma.rn.f32 	%f1265, %f682, %f206, %f674;
	bar.sync 	0;
	add.s32 	%r2722, %r2722, 8;
	add.s32 	%r2727, %r2727, 8;
	setp.lt.s32 	%p21, %r2722, %r127;
	@%p21 bra 	$L__BB30_39;
$L__BB30_40:
	setp.ge.s32 	%p22, %r12, %r41;
	@%p22 bra 	$L__BB30_42;
	ld.shared.u32 	%r1391, [%r18];
	mad.lo.s32 	%r1392, %r1391, %r76, %r11;
	cvt.s64.s32 	%rd279, %r1392;
	add.s64 	%rd280, %rd279, %rd86;
	shl.b64 	%rd281, %rd280, 2;
	add.s64 	%rd282, %rd1, %rd281;
	st.global.f32 	[%rd282], %f1284;
$L__BB30_42:
	setp.ge.s32 	%p23, %r19, %r41;
	@%p23 bra 	$L__BB30_44;
	ld.shared.u32 	%r1393, [%r18+4];
	mad.lo.s32 	%r1394, %r1393, %r76, %r11;
	cvt.s64.s32 	%rd283, %r1394;
	add.s64 	%rd284, %rd283, %rd86;
	shl.b64 	%rd285, %rd284, 2;
	add.s64 	%rd286, %rd1, %rd285;
	st.global.f32 	[%rd286], %f1283;
$L__BB30_44:
	setp.ge.s32 	%p24, %r12, %r41;
	@%p24 bra 	$L__BB30_46;
	ld.shared.u32 	%r1395, [%r18];
	mul.lo.s32 	%r1396, %r1395, %r76;
	cvt.s64.s32 	%rd287, %r1396;
	cvt.u64.u32 	%rd288, %r11;
	add.s64 	%rd289, %rd288, %rd287;
	add.s64 	%rd290, %rd289, %rd86;
	shl.b64 	%rd291, %rd290, 2;
	add.s64 	%rd292, %rd1, %rd291;
	st.global.f32 	[%rd292+32], %f1282;
$L__BB30_46:
	setp.ge.s32 	%p25, %r19, %r41;
	@%p25 bra 	$L__BB30_48;
	ld.shared.u32 	%r1397, [%r18+4];
	mul.lo.s32 	%r1398, %r1397, %r76;
	cvt.s64.s32 	%rd293, %r1398;
	cvt.u64.u32 	%rd294, %r11;
	add.s64 	%rd295, %rd294, %rd293;
	add.s64 	%rd296, %rd295, %rd86;
	shl.b64 	%rd297, %rd296, 2;
	add.s64 	%rd298, %rd1, %rd297;
	st.global.f32 	[%rd298+32], %f1281;
$L__BB30_48:
	setp.ge.s32 	%p26, %r20, %r41;
	@%p26 bra 	$L__BB30_50;
	ld.shared.u32 	%r1399, [%r18+32];
	mad.lo.s32 	%r1400, %r1399, %r76, %r11;
	cvt.s64.s32 	%rd299, %r1400;
	add.s64 	%rd300, %rd299, %rd86;
	shl.b64 	%rd301, %rd300, 2;
	add.s64 	%rd302, %rd1, %rd301;
	st.global.f32 	[%rd302], %f1280;
$L__BB30_50:
	setp.ge.s32 	%p27, %r21, %r41;
	@%p27 bra 	$L__BB30_52;
	ld.shared.u32 	%r1401, [%r18+36];
	mad.lo.s32 	%r1402, %r1401, %r76, %r11;
	cvt.s64.s32 	%rd303, %r1402;
	add.s64 	%rd304, %rd303, %rd86;
	shl.b64 	%rd305, %rd304, 2;
	add.s64 	%rd306, %rd1, %rd305;
	st.global.f32 	[%rd306], %f1279;
$L__BB30_52:
	setp.ge.s32 	%p28, %r20, %r41;
	@%p28 bra 	$L__BB30_54;
	ld.shared.u32 	%r1403, [%r18+32];
	mul.lo.s32 	%r1404, %r1403, %r76;
	cvt.s64.s32 	%rd307, %r1404;
	cvt.u64.u32 	%rd308, %r11;
	add.s64 	%rd309, %rd308, %rd307;
	add.s64 	%rd310, %rd309, %rd86;
	shl.b64 	%rd311, %rd310, 2;
	add.s64 	%rd312, %rd1, %rd311;
	st.global.f32 	[%rd312+32], %f1278;
$L__BB30_54:
	setp.ge.s32 	%p29, %r21, %r41;
	@%p29 bra 	$L__BB30_56;
	ld.shared.u32 	%r1405, [%r18+36];
	mul.lo.s32 	%r1406, %r1405, %r76;
	cvt.s64.s32 	%rd313, %r1406;
	cvt.u64.u32 	%rd314, %r11;
	add.s64 	%rd315, %rd314, %rd313;
	add.s64 	%rd316, %rd315, %rd86;
	shl.b64 	%rd317, %rd316, 2;
	add.s64 	%rd318, %rd1, %rd317;
	st.global.f32 	[%rd318+32], %f1277;
$L__BB30_56:
	setp.ge.s32 	%p30, %r22, %r41;
	@%p30 bra 	$L__BB30_58;
	ld.shared.u32 	%r1407, [%r18+64];
	mad.lo.s32 	%r1408, %r1407, %r76, %r11;
	cvt.s64.s32 	%rd319, %r1408;
	add.s64 	%rd320, %rd319, %rd86;
	shl.b64 	%rd321, %rd320, 2;
	add.s64 	%rd322, %rd1, %rd321;
	st.global.f32 	[%rd322], %f1276;
$L__BB30_58:
	setp.ge.s32 	%p31, %r23, %r41;
	@%p31 bra 	$L__BB30_60;
	ld.shared.u32 	%r1409, [%r18+68];
	mad.lo.s32 	%r1410, %r1409, %r76, %r11;
	cvt.s64.s32 	%rd323, %r1410;
	add.s64 	%rd324, %rd323, %rd86;
	shl.b64 	%rd325, %rd324, 2;
	add.s64 	%rd326, %rd1, %rd325;
	st.global.f32 	[%rd326], %f1275;
$L__BB30_60:
	setp.ge.s32 	%p32, %r22, %r41;
	@%p32 bra 	$L__BB30_62;
	ld.shared.u32 	%r1411, [%r18+64];
	mul.lo.s32 	%r1412, %r1411, %r76;
	cvt.s64.s32 	%rd327, %r1412;
	cvt.u64.u32 	%rd328, %r11;
	add.s64 	%rd329, %rd328, %rd327;
	add.s64 	%rd330, %rd329, %rd86;
	shl.b64 	%rd331, %rd330, 2;
	add.s64 	%rd332, %rd1, %rd331;
	st.global.f32 	[%rd332+32], %f1274;
$L__BB30_62:
	setp.ge.s32 	%p33, %r23, %r41;
	@%p33 bra 	$L__BB30_64;
	ld.shared.u32 	%r1413, [%r18+68];
	mul.lo.s32 	%r1414, %r1413, %r76;
	cvt.s64.s32 	%rd333, %r1414;
	cvt.u64.u32 	%rd334, %r11;
	add.s64 	%rd335, %rd334, %rd333;
	add.s64 	%rd336, %rd335, %rd86;
	shl.b64 	%rd337, %rd336, 2;
	add.s64 	%rd338, %rd1, %rd337;
	st.global.f32 	[%rd338+32], %f1273;
$L__BB30_64:
	setp.ge.s32 	%p34, %r24, %r41;
	@%p34 bra 	$L__BB30_66;
	ld.shared.u32 	%r1415, [%r18+96];
	mad.lo.s32 	%r1416, %r1415, %r76, %r11;
	cvt.s64.s32 	%rd339, %r1416;
	add.s64 	%rd340, %rd339, %rd86;
	shl.b64 	%rd341, %rd340, 2;
	add.s64 	%rd342, %rd1, %rd341;
	st.global.f32 	[%rd342], %f1272;
$L__BB30_66:
	setp.ge.s32 	%p35, %r25, %r41;
	@%p35 bra 	$L__BB30_68;
	ld.shared.u32 	%r1417, [%r18+100];
	mad.lo.s32 	%r1418, %r1417, %r76, %r11;
	cvt.s64.s32 	%rd343, %r1418;
	add.s64 	%rd344, %rd343, %rd86;
	shl.b64 	%rd345, %rd344, 2;
	add.s64 	%rd346, %rd1, %rd345;
	st.global.f32 	[%rd346], %f1271;
$L__BB30_68:
	setp.ge.s32 	%p36, %r24, %r41;
	@%p36 bra 	$L__BB30_70;
	ld.shared.u32 	%r1419, [%r18+96];
	mul.lo.s32 	%r1420, %r1419, %r76;
	cvt.s64.s32 	%rd347, %r1420;
	cvt.u64.u32 	%rd348, %r11;
	add.s64 	%rd349, %rd348, %rd347;
	add.s64 	%rd350, %rd349, %rd86;
	shl.b64 	%rd351, %rd350, 2;
	add.s64 	%rd352, %rd1, %rd351;
	st.global.f32 	[%rd352+32], %f1270;
$L__BB30_70:
	setp.ge.s32 	%p37, %r25, %r41;
	@%p37 bra 	$L__BB30_72;
	ld.shared.u32 	%r1421, [%r18+100];
	mul.lo.s32 	%r1422, %r1421, %r76;
	cvt.s64.s32 	%rd353, %r1422;
	cvt.u64.u32 	%rd354, %r11;
	add.s64 	%rd355, %rd354, %rd353;
	add.s64 	%rd356, %rd355, %rd86;
	shl.b64 	%rd357, %rd356, 2;
	add.s64 	%rd358, %rd1, %rd357;
	st.global.f32 	[%rd358+32], %f1269;
$L__BB30_72:
	setp.ge.s32 	%p38, %r26, %r41;
	@%p38 bra 	$L__BB30_74;
	ld.shared.u32 	%r1423, [%r18+128];
	mad.lo.s32 	%r1424, %r1423, %r76, %r11;
	cvt.s64.s32 	%rd359, %r1424;
	add.s64 	%rd360, %rd359, %rd86;
	shl.b64 	%rd361, %rd360, 2;
	add.s64 	%rd362, %rd1, %rd361;
	st.global.f32 	[%rd362], %f1268;
$L__BB30_74:
	setp.ge.s32 	%p39, %r27, %r41;
	@%p39 bra 	$L__BB30_76;
	ld.shared.u32 	%r1425, [%r18+132];
	mad.lo.s32 	%r1426, %r1425, %r76, %r11;
	cvt.s64.s32 	%rd363, %r1426;
	add.s64 	%rd364, %rd363, %rd86;
	shl.b64 	%rd365, %rd364, 2;
	add.s64 	%rd366, %rd1, %rd365;
	st.global.f32 	[%rd366], %f1267;
$L__BB30_76:
	setp.ge.s32 	%p40, %r26, %r41;
	@%p40 bra 	$L__BB30_78;
	ld.shared.u32 	%r1427, [%r18+128];
	mul.lo.s32 	%r1428, %r1427, %r76;
	cvt.s64.s32 	%rd367, %r1428;
	cvt.u64.u32 	%rd368, %r11;
	add.s64 	%rd369, %rd368, %rd367;
	add.s64 	%rd370, %rd369, %rd86;
	shl.b64 	%rd371, %rd370, 2;
	add.s64 	%rd372, %rd1, %rd371;
	st.global.f32 	[%rd372+32], %f1266;
$L__BB30_78:
	setp.ge.s32 	%p41, %r27, %r41;
	@%p41 bra 	$L__BB30_80;
	ld.shared.u32 	%r1429, [%r18+132];
	mul.lo.s32 	%r1430, %r1429, %r76;
	cvt.s64.s32 	%rd373, %r1430;
	cvt.u64.u32 	%rd374, %r11;
	add.s64 	%rd375, %rd374, %rd373;
	add.s64 	%rd376, %rd375, %rd86;
	shl.b64 	%rd377, %rd376, 2;
	add.s64 	%rd378, %rd1, %rd377;
	st.global.f32 	[%rd378+32], %f1265;
$L__BB30_80:
	add.s64 	%rd88, %rd534, %rd5;
	or.b64  	%rd379, %rd88, %rd5;
	and.b64  	%rd380, %rd379, -4294967296;
	setp.ne.s64 	%p42, %rd380, 0;
	@%p42 bra 	$L__BB30_82;
	cvt.u32.u64 	%r1432, %rd88;
	rem.u32 	%r1433, %r1432, %r127;
	cvt.u64.u32 	%rd539, %r1433;
	bra.uni 	$L__BB30_83;
$L__BB30_82:
	rem.s64 	%rd539, %rd88, %rd5;
$L__BB30_83:
	sub.s64 	%rd534, %rd88, %rd539;
	sub.s64 	%rd381, %rd25, %rd534;
	min.s64 	%rd541, %rd5, %rd381;
$L__BB30_84:
	cvt.u32.u64 	%r2730, %rd541;
	setp.lt.s64 	%p54, %rd534, %rd25;
	setp.eq.s32 	%p43, %r127, %r2730;
	and.pred  	%p44, %p54, %p43;
	mov.b32 	%r2722, 0;
	@%p44 bra 	$L__BB30_19;
$L__BB30_85:
	not.pred 	%p45, %p54;
	@%p45 bra 	$L__BB30_104;
	cvt.s64.s32 	%rd97, %rd534;
	mul.lo.s32 	%r52, %r78, %r1;
	cvt.s64.s32 	%rd383, %r52;
	mul.lo.s64 	%rd98, %rd383, %rd5;
	or.b64  	%rd384, %rd97, %rd98;
	and.b64  	%rd385, %rd384, -4294967296;
	setp.ne.s64 	%p46, %rd385, 0;
	@%p46 bra 	$L__BB30_88;
	cvt.u32.u64 	%r1436, %rd98;
	cvt.u32.u64 	%r1437, %rd97;
	div.u32 	%r1438, %r1437, %r1436;
	cvt.u64.u32 	%rd543, %r1438;
	bra.uni 	$L__BB30_89;
$L__BB30_88:
	div.s64 	%rd543, %rd97, %rd98;
$L__BB30_89:
	cvt.u32.u64 	%r53, %rd543;
	cvt.u64.u32 	%rd386, %r52;
	mul.lo.s64 	%rd387, %rd386, %rd5;
	mul.lo.s64 	%rd388, %rd387, %rd543;
	sub.s64 	%rd102, %rd534, %rd388;
	cvt.s64.s32 	%rd103, %rd102;
	mul.lo.s64 	%rd104, %rd7, %rd5;
	or.b64  	%rd389, %rd103, %rd104;
	and.b64  	%rd390, %rd389, -4294967296;
	setp.ne.s64 	%p47, %rd390, 0;
	@%p47 bra 	$L__BB30_91;
	cvt.u32.u64 	%r1439, %rd104;
	cvt.u32.u64 	%r1440, %rd103;
	div.u32 	%r1441, %r1440, %r1439;
	cvt.u64.u32 	%rd544, %r1441;
	bra.uni 	$L__BB30_92;
$L__BB30_91:
	div.s64 	%rd544, %rd103, %rd104;
$L__BB30_92:
	cvt.u32.u64 	%r54, %rd544;
	cvt.u64.u32 	%rd391, %r1;
	mul.lo.s64 	%rd392, %rd391, %rd5;
	mul.lo.s64 	%rd393, %rd392, %rd544;
	sub.s64 	%rd394, %rd102, %rd393;
	cvt.s64.s32 	%rd108, %rd394;
	or.b64  	%rd395, %rd108, %rd5;
	and.b64  	%rd396, %rd395, -4294967296;
	setp.ne.s64 	%p48, %rd396, 0;
	@%p48 bra 	$L__BB30_94;
	cvt.u32.u64 	%r1443, %rd108;
	div.u32 	%r1444, %r1443, %r127;
	cvt.u64.u32 	%rd545, %r1444;
	bra.uni 	$L__BB30_95;
$L__BB30_94:
	div.s64 	%rd545, %rd108, %rd5;
$L__BB30_95:
	cvt.u32.u64 	%r55, %rd545;
	mul.lo.s32 	%r2732, %r80, %r54;
	setp.eq.s64 	%p49, %rd144, 0;
	mov.b32 	%r2731, 0;
	@%p49 bra 	$L__BB30_100;
	shl.b64 	%rd397, %rd544, 32;
	shr.s64 	%rd398, %rd397, 30;
	add.s64 	%rd399, %rd4, %rd398;
	ld.global.nc.u32 	%r2731, [%rd399];
	add.s64 	%rd400, %rd397, 4294967296;
	shr.s64 	%rd401, %rd400, 30;
	add.s64 	%rd402, %rd4, %rd401;
	ld.global.nc.u32 	%r1446, [%rd402];
	sub.s32 	%r1447, %r1446, %r2731;
	mul.lo.s32 	%r1448, %r55, 40;
	setp.ge.s32 	%p50, %r1448, %r1447;
	@%p50 bra 	$L__BB30_104;
	setp.gt.u32 	%p51, %r5, 39;
	bar.sync 	0;
	@%p51 bra 	$L__BB30_99;
	st.shared.u32 	[%r6], %r5;
$L__BB30_99:
	bar.sync 	0;
	mov.b32 	%r2732, 0;
$L__BB30_100:
	mad.lo.s32 	%r1450, %r55, 40, %r2731;
	mad.lo.s32 	%r1451, %r1450, 36, %r2732;
	div.s32 	%r1452, %r54, %r77;
	mul.lo.s32 	%r60, %r1452, %r79;
	mul.lo.s32 	%r1453, %r74, %r53;
	shl.b32 	%r61, %r1453, 7;
	mul.wide.s32 	%rd403, %r1451, 4;
	add.s64 	%rd112, %rd3, %rd403;
	setp.ge.s32 	%p52, %r2722, %r2730;
	mov.f32 	%f1305, 0f00000000;
	mov.f32 	%f1306, %f1305;
	mov.f32 	%f1307, %f1305;
	mov.f32 	%f1308, %f1305;
	mov.f32 	%f1309, %f1305;
	mov.f32 	%f1310, %f1305;
	mov.f32 	%f1311, %f1305;
	mov.f32 	%f1312, %f1305;
	mov.f32 	%f1313, %f1305;
	mov.f32 	%f1314, %f1305;
	mov.f32 	%f1315, %f1305;
	mov.f32 	%f1316, %f1305;
	mov.f32 	%f1317, %f1305;
	mov.f32 	%f1318, %f1305;
	mov.f32 	%f1319, %f1305;
	mov.f32 	%f1320, %f1305;
	mov.f32 	%f1321, %f1305;
	mov.f32 	%f1322, %f1305;
	mov.f32 	%f1323, %f1305;
	mov.f32 	%f1324, %f1305;
	@%p52 bra 	$L__BB30_103;
	shr.u32 	%r1454, %r4, 2;
	and.b32  	%r1455, %r4, 3;
	cvt.u64.u32 	%rd404, %r1454;
	shl.b32 	%r1456, %r1454, 3;
	or.b32  	%r1457, %r1456, %r1455;
	and.b32  	%r1458, %r4, 7;
	shl.b32 	%r1459, %r3, 2;
	shr.u32 	%r1460, %r4, 3;
	add.s32 	%r1461, %r1460, %r1459;
	cvt.u64.u32 	%rd405, %r1458;
	cvt.s64.s32 	%rd113, %r75;
	shl.b32 	%r1462, %r3, 4;
	and.b32  	%r1463, %r4, 15;
	and.b32  	%r1464, %r1454, 252;
	mad.lo.s32 	%r1465, %r3, 1216, %r1464;
	mad.lo.s32 	%r1466, %r1463, 76, %r1465;
	add.s32 	%r1467, %r1454, %r1462;
	mul.lo.s32 	%r1468, %r3, %r74;
	cvt.s64.s32 	%rd406, %r1468;
	mad.lo.s32 	%r1469, %r3, 76, %r1457;
	shl.b32 	%r1470, %r1469, 2;
	add.s32 	%r1472, %r129, %r1470;
	add.s32 	%r62, %r1472, 6304;
	shl.b32 	%r1473, %r74, 3;
	add.s32 	%r1474, %r1468, %r1473;
	cvt.s64.s32 	%rd407, %r1474;
	shl.b32 	%r1475, %r74, 4;
	add.s32 	%r1476, %r1475, %r1468;
	cvt.s64.s32 	%rd408, %r1476;
	add.s32 	%r1477, %r1476, %r1473;
	cvt.s64.s32 	%rd409, %r1477;
	shl.b32 	%r1478, %r74, 5;
	add.s32 	%r1479, %r1478, %r1468;
	cvt.s64.s32 	%rd410, %r1479;
	add.s32 	%r1480, %r1479, %r1473;
	cvt.s64.s32 	%rd411, %r1480;
	add.s32 	%r1481, %r1475, %r1479;
	cvt.s64.s32 	%rd412, %r1481;
	add.s32 	%r1482, %r1481, %r1473;
	cvt.s64.s32 	%rd413, %r1482;
	shl.b32 	%r1483, %r74, 6;
	add.s32 	%r1484, %r1483, %r1468;
	cvt.s64.s32 	%rd414, %r1484;
	add.s32 	%r1485, %r1484, %r1473;
	cvt.s64.s32 	%rd415, %r1485;
	add.s32 	%r1486, %r1475, %r1484;
	cvt.s64.s32 	%rd416, %r1486;
	add.s32 	%r1487, %r1486, %r1473;
	cvt.s64.s32 	%rd417, %r1487;
	add.s32 	%r1488, %r1478, %r1484;
	cvt.s64.s32 	%rd418, %r1488;
	add.s32 	%r1489, %r1488, %r1473;
	cvt.s64.s32 	%rd419, %r1489;
	add.s32 	%r1490, %r1475, %r1488;
	cvt.s64.s32 	%rd420, %r1490;
	add.s32 	%r1491, %r1490, %r1473;
	cvt.s64.s32 	%rd421, %r1491;
	mul.lo.s32 	%r1492, %r1461, %r74;
	cvt.s64.s32 	%rd422, %r1492;
	mad.lo.s32 	%r1493, %r1461, 76, %r1458;
	shl.b32 	%r1494, %r1493, 2;
	add.s32 	%r1495, %r129, 6560;
	add.s32 	%r63, %r1495, %r1494;
	add.s32 	%r1496, %r1492, %r1478;
	cvt.s64.s32 	%rd423, %r1496;
	add.s32 	%r1497, %r1483, %r1492;
	cvt.s64.s32 	%rd424, %r1497;
	add.s32 	%r1498, %r1497, %r1478;
	cvt.s64.s32 	%rd425, %r1498;
	cvt.u64.u32 	%rd114, %r5;
	mul.wide.u32 	%rd426, %r1466, 4;
	cvt.u64.u32 	%rd427, %r129;
	cvta.shared.u64 	%rd428, %rd427;
	add.s64 	%rd429, %rd428, %rd426;
	add.s64 	%rd115, %rd429, 6304;
	add.s64 	%rd116, %rd429, 6336;
	add.s64 	%rd117, %rd429, 6368;
	add.s64 	%rd118, %rd429, 6400;
	mad.lo.s32 	%r64, %r1467, 304, %r1495;
	mad.lo.s32 	%r1499, %r1454, 28, %r1457;
	shl.b32 	%r1500, %r1499, 2;
	add.s32 	%r1501, %r129, %r1500;
	add.s32 	%r65, %r1501, 176;
	mad.lo.s32 	%r1502, %r1455, 288, %r129;
	add.s32 	%r66, %r1502, 160;
	add.s64 	%rd119, %rd429, 6432;
	add.s64 	%rd120, %rd429, 6464;
	add.s64 	%rd121, %rd429, 6496;
	add.s64 	%rd122, %rd429, 6528;
	add.s64 	%rd123, %rd425, %rd405;
	add.s32 	%r1503, %r2722, %r61;
	add.s32 	%r2733, %r1503, %r60;
	add.s64 	%rd124, %rd424, %rd405;
	add.s64 	%rd125, %rd423, %rd405;
	add.s64 	%rd126, %rd422, %rd405;
	mul.wide.u32 	%rd430, %r1455, 4;
	add.s64 	%rd431, %rd430, %rd2;
	add.s64 	%rd127, %rd431, 4;
	add.s64 	%rd128, %rd404, %rd406;
	add.s64 	%rd129, %rd404, %rd421;
	add.s64 	%rd130, %rd404, %rd407;
	add.s64 	%rd131, %rd404, %rd420;
	add.s64 	%rd132, %rd404, %rd408;
	add.s64 	%rd133, %rd404, %rd419;
	add.s64 	%rd134, %rd404, %rd409;
	add.s64 	%rd135, %rd404, %rd418;
	add.s64 	%rd136, %rd404, %rd410;
	add.s64 	%rd137, %rd404, %rd417;
	add.s64 	%rd138, %rd404, %rd411;
	add.s64 	%rd139, %rd404, %rd416;
	add.s64 	%rd140, %rd404, %rd412;
	add.s64 	%rd141, %rd404, %rd415;
	add.s64 	%rd142, %rd404, %rd413;
	add.s64 	%rd143, %rd404, %rd414;
	mov.f32 	%f1305, 0f00000000;
$L__BB30_102:
	cvt.s64.s32 	%rd440, %r2722;
	mul.lo.s64 	%rd441, %rd440, %rd113;
	cvt.s64.s32 	%rd442, %r2733;
	add.s64 	%rd443, %rd123, %rd442;
	mad.lo.s64 	%rd444, %rd443, 18, %rd2;
	add.s64 	%rd445, %rd124, %rd442;
	mad.lo.s64 	%rd446, %rd445, 18, %rd2;
	add.s64 	%rd447, %rd125, %rd442;
	mad.lo.s64 	%rd448, %rd447, 18, %rd2;
	add.s64 	%rd449, %rd126, %rd442;
	mad.lo.s64 	%rd450, %rd449, 18, %rd2;
	add.s64 	%rd451, %rd128, %rd442;
	mad.lo.s64 	%rd452, %rd451, 18, %rd127;
	add.s64 	%rd453, %rd129, %rd442;
	mad.lo.s64 	%rd454, %rd453, 18, %rd127;
	add.s64 	%rd455, %rd130, %rd442;
	mad.lo.s64 	%rd456, %rd455, 18, %rd127;
	add.s64 	%rd457, %rd131, %rd442;
	mad.lo.s64 	%rd458, %rd457, 18, %rd127;
	add.s64 	%rd459, %rd132, %rd442;
	mad.lo.s64 	%rd460, %rd459, 18, %rd127;
	add.s64 	%rd461, %rd133, %rd442;
	mad.lo.s64 	%rd462, %rd461, 18, %rd127;
	add.s64 	%rd463, %rd134, %rd442;
	mad.lo.s64 	%rd464, %rd463, 18, %rd127;
	add.s64 	%rd465, %rd135, %rd442;
	mad.lo.s64 	%rd466, %rd465, 18, %rd127;
	add.s64 	%rd467, %rd136, %rd442;
	mad.lo.s64 	%rd468, %rd467, 18, %rd127;
	add.s64 	%rd469, %rd137, %rd442;
	mad.lo.s64 	%rd470, %rd469, 18, %rd127;
	add.s64 	%rd471, %rd138, %rd442;
	mad.lo.s64 	%rd472, %rd471, 18, %rd127;
	add.s64 	%rd473, %rd139, %rd442;
	mad.lo.s64 	%rd474, %rd473, 18, %rd127;
	add.s64 	%rd475, %rd140, %rd442;
	mad.lo.s64 	%rd476, %rd475, 18, %rd127;
	add.s64 	%rd477, %rd141, %rd442;
	mad.lo.s64 	%rd478, %rd477, 18, %rd127;
	add.s64 	%rd479, %rd142, %rd442;
	mad.lo.s64 	%rd480, %rd479, 18, %rd127;
	add.s64 	%rd481, %rd143, %rd442;
	mad.lo.s64 	%rd482, %rd481, 18, %rd127;
	ld.global.nc.u16 	%rs41, [%rd452+-2];
	cvt.u32.u16 	%r2304, %rs41;
	ld.global.nc.u16 	%rs42, [%rd452];
	cvt.u32.u16 	%r2305, %rs42;
	shl.b32 	%r2306, %r2305, 16;
	or.b32  	%r2307, %r2306, %r2304;
	and.b32  	%r1506, %r2307, 252645135;
	add.s32 	%r2308, %r1506, 2021161080;
	xor.b32  	%r2309, %r2308, -2139062144;
	xor.b32  	%r2310, %r1506, 134744072;
	xor.b32  	%r2311, %r2308, %r2307;
	and.b32  	%r1504, %r2311, %r2310;
	// begin inline asm
	prmt.b32 %r1504, %r1504, 0, 0xba98;
	// end inline asm
	// begin inline asm
	prmt.b32 %r1506, %r1506, 0, 0xba98;
	// end inline asm
	xor.b32  	%r2312, %r1506, 2139062143;
	not.b32 	%r2313, %r1504;
	and.b32  	%r2314, %r2309, %r2313;
	and.b32  	%r2315, %r2312, %r1504;
	or.b32  	%r2316, %r2314, %r2315;
	st.shared.u32 	[%r62], %r2316;
	shr.u32 	%r2317, %r2307, 4;
	and.b32  	%r1510, %r2317, 252645135;
	add.s32 	%r2318, %r1510, 2021161080;
	xor.b32  	%r2319, %r2318, -2139062144;
	xor.b32  	%r2320, %r1510, 134744072;
	xor.b32  	%r2321, %r2318, %r2317;
	and.b32  	%r1508, %r2321, %r2320;
	// begin inline asm
	prmt.b32 %r1508, %r1508, 0, 0xba98;
	// end inline asm
	// begin inline asm
	prmt.b32 %r1510, %r1510, 0, 0xba98;
	// end inline asm
	xor.b32  	%r2322, %r1510, 2139062143;
	not.b32 	%r2323, %r1508;
	and.b32  	%r2324, %r2319, %r2323;
	and.b32  	%r2325, %r2322, %r1508;
	or.b32  	%r2326, %r2324, %r2325;
	st.shared.u32 	[%r62+16], %r2326;
	ld.global.nc.u16 	%rs43, [%rd456+-2];
	cvt.u32.u16 	%r2327, %rs43;
	ld.global.nc.u16 	%rs44, [%rd456];
	cvt.u32.u16 	%r2328, %rs44;
	shl.b32 	%r2329, %r2328, 16;
	or.b32  	%r2330, %r2329, %r2327;
	and.b32  	%r1514, %r2330, 252645135;
	add.s32 	%r2331, %r1514, 2021161080;
	xor.b32  	%r2332, %r2331, -2139062144;
	xor.b32  	%r2333, %r1514, 134744072;
	xor.b32  	%r2334, %r2331, %r2330;
	and.b32  	%r1512, %r2334, %r2333;
	// begin inline asm
	prmt.b32 %r1512, %r1512, 0, 0xba98;
	// end inline asm
	// begin inline asm
	prmt.b32 %r1514, %r1514, 0, 0xba98;
	// end inline asm
	xor.b32  	%r2335, %r1514, 2139062143;
	not.b32 	%r2336, %r1512;
	and.b32  	%r2337, %r2332, %r2336;
	and.b32  	%r2338, %r2335, %r1512;
	or.b32  	%r2339, %r2337, %r2338;
	st.shared.u32 	[%r62+2432], %r2339;
	shr.u32 	%r2340, %r2330, 4;
	and.b32  	%r1518, %r2340, 252645135;
	add.s32 	%r2341, %r1518, 2021161080;
	xor.b32  	%r2342, %r2341, -2139062144;
	xor.b32  	%r2343, %r1518, 134744072;
	xor.b32  	%r2344, %r2341, %r2340;
	and.b32  	%r1516, %r2344, %r2343;
	// begin inline asm
	prmt.b32 %r1516, %r1516, 0, 0xba98;
	// end inline asm
	// begin inline asm
	prmt.b32 %r1518, %r1518, 0, 0xba98;
	// end inline asm
	xor.b32  	%r2345, %r1518, 2139062143;
	not.b32 	%r2346, %r1516;
	and.b32  	%r2347, %r2342, %r2346;
	and.b32  	%r2348, %r2345, %r1516;
	or.b32  	%r2349, %r2347, %r2348;
	st.shared.u32 	[%r62+2448], %r2349;
	ld.global.nc.u16 	%rs45, [%rd460+-2];
	cvt.u32.u16 	%r2350, %rs45;
	ld.global.nc.u16 	%rs46, [%rd460];
	cvt.u32.u16 	%r2351, %rs46;
	shl.b32 	%r2352, %r2351, 16;
	or.b32  	%r2353, %r2352, %r2350;
	and.b32  	%r1522, %r2353, 252645135;
	add.s32 	%r2354, %r1522, 2021161080;
	xor.b32  	%r2355, %r2354, -2139062144;
	xor.b32  	%r2356, %r1522, 134744072;
	xor.b32  	%r2357, %r2354, %r2353;
	and.b32  	%r1520, %r2357, %r2356;
	// begin inline asm
	prmt.b32 %r1520, %r1520, 0, 0xba98;
	// end inline asm
	// begin inline asm
	prmt.b32 %r1522, %r1522, 0, 0xba98;
	// end inline asm
	xor.b32  	%r2358, %r1522, 2139062143;
	not.b32 	%r2359, %r1520;
	and.b32  	%r2360, %r2355, %r2359;
	and.b32  	%r2361, %r2358, %r1520;
	or.b32  	%r2362, %r2360, %r2361;
	st.shared.u32 	[%r62+4864], %r2362;
	shr.u32 	%r2363, %r2353, 4;
	and.b32  	%r1526, %r2363, 252645135;
	add.s32 	%r2364, %r1526, 2021161080;
	xor.b32  	%r2365, %r2364, -2139062144;
	xor.b32  	%r2366, %r1526, 134744072;
	xor.b32  	%r2367, %r2364, %r2363;
	and.b32  	%r1524, %r2367, %r2366;
	// begin inline asm
	prmt.b32 %r1524, %r1524, 0, 0xba98;
	// end inline asm
	// begin inline asm
	prmt.b32 %r1526, %r1526, 0, 0xba98;
	// end inline asm
	xor.b32  	%r2368, %r1526, 2139062143;
	not.b32 	%r2369, %r1524;
	and.b32  	%r2370, %r2365, %r2369;
	and.b32  	%r2371, %r2368, %r1524;
	or.b32  	%r2372, %r2370, %r2371;
	st.shared.u32 	[%r62+4880], %r2372;
	ld.global.nc.u16 	%rs47, [%rd464+-2];
	cvt.u32.u16 	%r2373, %rs47;
	ld.global.nc.u16 	%rs48, [%rd464];
	cvt.u32.u16 	%r2374, %rs48;
	shl.b32 	%r2375, %r2374, 16;
	or.b32  	%r2376, %r2375, %r2373;
	and.b32  	%r1530, %r2376, 252645135;
	add.s32 	%r2377, %r1530, 2021161080;
	xor.b32  	%r2378, %r2377, -2139062144;
	xor.b32  	%r2379, %r1530, 134744072;
	xor.b32  	%r2380, %r2377, %r2376;
	and.b32  	%r1528, %r2380, %r2379;
	// begin inline asm
	prmt.b32 %r1528, %r1528, 0, 0xba98;
	// end inline asm
	// begin inline asm
	prmt.b32 %r1530, %r1530, 0, 0xba98;
	// end inline asm
	xor.b32  	%r2381, %r1530, 2139062143;
	not.b32 	%r2382, %r1528;
	and.b32  	%r2383, %r2378, %r2382;
	and.b32  	%r2384, %r2381, %r1528;
	or.b32  	%r2385, %r2383, %r2384;
	st.shared.u32 	[%r62+7296], %r2385;
	shr.u32 	%r2386, %r2376, 4;
	and.b32  	%r1534, %r2386, 252645135;
	add.s32 	%r2387, %r1534, 2021161080;
	xor.b32  	%r2388, %r2387, -2139062144;
	xor.b32  	%r2389, %r1534, 134744072;
	xor.b32  	%r2390, %r2387, %r2386;
	and.b32  	%r1532, %r2390, %r2389;
	// begin inline asm
	prmt.b32 %r1532, %r1532, 0, 0xba98;
	// end inline asm
	// begin inline asm
	prmt.b32 %r1534, %r1534, 0, 0xba98;
	// end inline asm
	xor.b32  	%r2391, %r1534, 2139062143;
	not.b32 	%r2392, %r1532;
	and.b32  	%r2393, %r2388, %r2392;
	and.b32  	%r2394, %r2391, %r1532;
	or.b32  	%r2395, %r2393, %r2394;
	st.shared.u32 	[%r62+7312], %r2395;
	ld.global.nc.u16 	%rs49, [%rd468+-2];
	cvt.u32.u16 	%r2396, %rs49;
	ld.global.nc.u16 	%rs50, [%rd468];
	cvt.u32.u16 	%r2397, %rs50;
	shl.b32 	%r2398, %r2397, 16;
	or.b32  	%r2399, %r2398, %r2396;
	and.b32  	%r1538, %r2399, 252645135;
	add.s32 	%r2400, %r1538, 2021161080;
	xor.b32  	%r2401, %r2400, -2139062144;
	xor.b32  	%r2402, %r1538, 134744072;
	xor.b32  	%r2403, %r2400, %r2399;
	and.b32  	%r1536, %r2403, %r2402;
	// begin inline asm
	prmt.b32 %r1536, %r1536, 0, 0xba98;
	// end inline asm
	// begin inline asm
	prmt.b32 %r1538, %r1538, 0, 0xba98;
	// end inline asm
	xor.b32  	%r2404, %r1538, 2139062143;
	not.b32 	%r2405, %r1536;
	and.b32  	%r2406, %r2401, %r2405;
	and.b32  	%r2407, %r2404, %r1536;
	or.b32  	%r2408, %r2406, %r2407;
	st.shared.u32 	[%r62+9728], %r2408;
	shr.u32 	%r2409, %r2399, 4;
	and.b32  	%r1542, %r2409, 252645135;
	add.s32 	%r2410, %r1542, 2021161080;
	xor.b32  	%r2411, %r2410, -2139062144;
	xor.b32  	%r2412, %r1542, 134744072;
	xor.b32  	%r2413, %r2410, %r2409;
	and.b32  	%r1540, %r2413, %r2412;
	// begin inline asm
	prmt.b32 %r1540, %r1540, 0, 0xba98;
	// end inline asm
	// begin inline asm
	prmt.b32 %r1542, %r1542, 0, 0xba98;
	// end inline asm
	xor.b32  	%r2414, %r1542, 2139062143;
	not.b32 	%r2415, %r1540;
	and.b32  	%r2416, %r2411, %r2415;
	and.b32  	%r2417, %r2414, %r1540;
	or.b32  	%r2418, %r2416, %r2417;
	st.shared.u32 	[%r62+9744], %r2418;
	ld.global.nc.u16 	%rs51, [%rd472+-2];
	cvt.u32.u16 	%r2419, %rs51;
	ld.global.nc.u16 	%rs52, [%rd472];
	cvt.u32.u16 	%r2420, %rs52;
	shl.b32 	%r2421, %r2420, 16;
	or.b32  	%r2422, %r2421, %r2419;
	and.b32  	%r1546, %r2422, 252645135;
	add.s32 	%r2423, %r1546, 2021161080;
	xor.b32  	%r2424, %r2423, -2139062144;
	xor.b32  	%r2425, %r1546, 134744072;
	xor.b32  	%r2426, %r2423, %r2422;
	and.b32  	%r1544, %r2426, %r2425;
	// begin inline asm
	prmt.b32 %r1544, %r1544, 0, 0xba98;
	// end inline asm
	// begin inline asm
	prmt.b32 %r1546, %r1546, 0, 0xba98;
	// end inline asm
	xor.b32  	%r2427, %r1546, 2139062143;
	not.b32 	%r2428, %r1544;
	and.b32  	%r2429, %r2424, %r2428;
	and.b32  	%r2430, %r2427, %r1544;
	or.b32  	%r2431, %r2429, %r2430;
	st.shared.u32 	[%r62+12160], %r2431;
	shr.u32 	%r2432, %r2422, 4;
	and.b32  	%r1550, %r2432, 252645135;
	add.s32 	%r2433, %r1550, 2021161080;
	xor.b32  	%r2434, %r2433, -2139062144;
	xor.b32  	%r2435, %r1550, 134744072;
	xor.b32  	%r2436, %r2433, %r2432;
	and.b32  	%r1548, %r2436, %r2435;
	// begin inline asm
	prmt.b32 %r1548, %r1548, 0, 0xba98;
	// end inline asm
	// begin inline asm
	prmt.b32 %r1550, %r1550, 0, 0xba98;
	// end inline asm
	xor.b32  	%r2437, %r1550, 2139062143;
	not.b32 	%r2438, %r1548;
	and.b32  	%r2439, %r2434, %r2438;
	and.b32  	%r2440, %r2437, %r1548;
	or.b32  	%r2441, %r2439, %r2440;
	st.shared.u32 	[%r62+12176], %r2441;
	ld.global.nc.u16 	%rs53, [%rd476+-2];
	cvt.u32.u16 	%r2442, %rs53;
	ld.global.nc.u16 	%rs54, [%rd476];
	cvt.u32.u16 	%r2443, %rs54;
	shl.b32 	%r2444, %r2443, 16;
	or.b32  	%r2445, %r2444, %r2442;
	and.b32  	%r1554, %r2445, 252645135;
	add.s32 	%r2446, %r1554, 2021161080;
	xor.b32  	%r2447, %r2446, -2139062144;
	xor.b32  	%r2448, %r1554, 134744072;
	xor.b32  	%r2449, %r2446, %r2445;
	and.b32  	%r1552, %r2449, %r2448;
	// begin inline asm
	prmt.b32 %r1552, %r1552, 0, 0xba98;
	// end inline asm
	// begin inline asm
	prmt.b32 %r1554, %r1554, 0, 0xba98;
	// end inline asm
	xor.b32  	%r2450, %r1554, 2139062143;
	not.b32 	%r2451, %r1552;
	and.b32  	%r2452, %r2447, %r2451;
	and.b32  	%r2453, %r2450, %r1552;
	or.b32  	%r2454, %r2452, %r2453;
	st.shared.u32 	[%r62+14592], %r2454;
	shr.u32 	%r2455, %r2445, 4;
	and.b32  	%r1558, %r2455, 252645135;
	add.s32 	%r2456, %r1558, 2021161080;
	xor.b32  	%r2457, %r2456, -2139062144;
	xor.b32  	%r2458, %r1558, 134744072;
	xor.b32  	%r2459, %r2456, %r2455;
	and.b32  	%r1556, %r2459, %r2458;
	// begin inline asm
	prmt.b32 %r1556, %r1556, 0, 0xba98;
	// end inline asm
	// begin inline asm
	prmt.b32 %r1558, %r1558, 0, 0xba98;
	// end inline asm
	xor.b32  	%r2460, %r1558, 2139062143;
	not.b32 	%r2461, %r1556;
	and.b32  	%r2462, %r2457, %r2461;
	and.b32  	%r2463, %r2460, %r1556;
	or.b32  	%r2464, %r2462, %r2463;
	st.shared.u32 	[%r62+14608], %r2464;
	ld.global.nc.u16 	%rs55, [%rd480+-2];
	cvt.u32.u16 	%r2465, %rs55;
	ld.global.nc.u16 	%rs56, [%rd480];
	cvt.u32.u16 	%r2466, %rs56;
	shl.b32 	%r2467, %r2466, 16;
	or.b32  	%r2468, %r2467, %r2465;
	and.b32  	%r1562, %r2468, 252645135;
	add.s32 	%r2469, %r1562, 2021161080;
	xor.b32  	%r2470, %r2469, -2139062144;
	xor.b32  	%r2471, %r1562, 134744072;
	xor.b32  	%r2472, %r2469, %r2468;
	and.b32  	%r1560, %r2472, %r2471;
	// begin inline asm
	prmt.b32 %r1560, %r1560, 0, 0xba98;
	// end inline asm
	// begin inline asm
	prmt.b32 %r1562, %r1562, 0, 0xba98;
	// end inline asm
	xor.b32  	%r2473, %r1562, 2139062143;
	not.b32 	%r2474, %r1560;
	and.b32  	%r2475, %r2470, %r2474;
	and.b32  	%r2476, %r2473, %r1560;
	or.b32  	%r2477, %r2475, %r2476;
	st.shared.u32 	[%r62+17024], %r2477;
	shr.u32 	%r2478, %r2468, 4;
	and.b32  	%r1566, %r2478, 252645135;
	add.s32 	%r2479, %r1566, 2021161080;
	xor.b32  	%r2480, %r2479, -2139062144;
	xor.b32  	%r2481, %r1566, 134744072;
	xor.b32  	%r2482, %r2479, %r2478;
	and.b32  	%r1564, %r2482, %r2481;
	// begin inline asm
	prmt.b32 %r1564, %r1564, 0, 0xba98;
	// end inline asm
	// begin inline asm
	prmt.b32 %r1566, %r1566, 0, 0xba98;
	// end inline asm
	xor.b32  	%r2483, %r1566, 2139062143;
	not.b32 	%r2484, %r1564;
	and.b32  	%r2485, %r2480, %r2484;
	and.b32  	%r2486, %r2483, %r1564;
	or.b32  	%r2487, %r2485, %r2486;
	st.shared.u32 	[%r62+17040], %r2487;
	ld.global.nc.u16 	%rs57, [%rd482+-2];
	cvt.u32.u16 	%r2488, %rs57;
	ld.global.nc.u16 	%rs58, [%rd482];
	cvt.u32.u16 	%r2489, %rs58;
	shl.b32 	%r2490, %r2489, 16;
	or.b32  	%r2491, %r2490, %r2488;
	and.b32  	%r1570, %r2491, 252645135;
	add.s32 	%r2492, %r1570, 2021161080;
	xor.b32  	%r2493, %r2492, -2139062144;
	xor.b32  	%r2494, %r1570, 134744072;
	xor.b32  	%r2495, %r2492, %r2491;
	and.b32  	%r1568, %r2495, %r2494;
	// begin inline asm
	prmt.b32 %r1568, %r1568, 0, 0xba98;
	// end inline asm
	// begin inline asm
	prmt.b32 %r1570, %r1570, 0, 0xba98;
	// end inline asm
	xor.b32  	%r2496, %r1570, 2139062143;
	not.b32 	%r2497, %r1568;
	and.b32  	%r2498, %r2493, %r2497;
	and.b32  	%r2499, %r2496, %r1568;
	or.b32  	%r2500, %r2498, %r2499;
	st.shared.u32 	[%r62+19456], %r2500;
	shr.u32 	%r2501, %r2491, 4;
	and.b32  	%r1574, %r2501, 252645135;
	add.s32 	%r2502, %r1574, 2021161080;
	xor.b32  	%r2503, %r2502, -2139062144;
	xor.b32  	%r2504, %r1574, 134744072;
	xor.b32  	%r2505, %r2502, %r2501;
	and.b32  	%r1572, %r2505, %r2504;
	// begin inline asm
	prmt.b32 %r1572, %r1572, 0, 0xba98;
	// end inline asm
	// begin inline asm
	prmt.b32 %r1574, %r1574, 0, 0xba98;
	// end inline asm
	xor.b32  	%r2506, %r1574, 2139062143;
	not.b32 	%r2507, %r1572;
	and.b32  	%r2508, %r2503, %r2507;
	and.b32  	%r2509, %r2506, %r1572;
	or.b32  	%r2510, %r2508, %r2509;
	st.shared.u32 	[%r62+19472], %r2510;
	ld.global.nc.u16 	%rs59, [%rd478+-2];
	cvt.u32.u16 	%r2511, %rs59;
	ld.global.nc.u16 	%rs60, [%rd478];
	cvt.u32.u16 	%r2512, %rs60;
	shl.b32 	%r2513, %r2512, 16;
	or.b32  	%r2514, %r2513, %r2511;
	and.b32  	%r1578, %r2514, 252645135;
	add.s32 	%r2515, %r1578, 2021161080;
	xor.b32  	%r2516, %r2515, -2139062144;
	xor.b32  	%r2517, %r1578, 134744072;
	xor.b32  	%r2518, %r2515, %r2514;
	and.b32  	%r1576, %r2518, %r2517;
	// begin inline asm
	prmt.b32 %r1576, %r1576, 0, 0xba98;
	// end inline asm
	// begin inline asm
	prmt.b32 %r1578, %r1578, 0, 0xba98;
	// end inline asm
	xor.b32  	%r2519, %r1578, 2139062143;
	not.b32 	%r2520, %r1576;
	and.b32  	%r2521, %r2516, %r2520;
	and.b32  	%r2522, %r2519, %r1576;
	or.b32  	%r2523, %r2521, %r2522;
	st.shared.u32 	[%r62+21888], %r2523;
	shr.u32 	%r2524, %r2514, 4;
	and.b32  	%r1582, %r2524, 252645135;
	add.s32 	%r2525, %r1582, 2021161080;
	xor.b32  	%r2526, %r2525, -2139062144;
	xor.b32  	%r2527, %r1582, 134744072;
	xor.b32  	%r2528, %r2525, %r2524;
	and.b32  	%r1580, %r2528, %r2527;
	// begin inline asm
	prmt.b32 %r1580, %r1580, 0, 0xba98;
	// end inline asm
	// begin inline asm
	prmt.b32 %r1582, %r1582, 0, 0xba98;
	// end inline asm
	xor.b32  	%r2529, %r1582, 2139062143;
	not.b32 	%r2530, %r1580;
	and.b32  	%r2531, %r2526, %r2530;
	and.b32  	%r2532, %r2529, %r1580;
	or.b32  	%r2533, %r2531, %r2532;
	st.shared.u32 	[%r62+21904], %r2533;
	ld.global.nc.u16 	%rs61, [%rd474+-2];
	cvt.u32.u16 	%r2534, %rs61;
	ld.global.nc.u16 	%rs62, [%rd474];
	cvt.u32.u16 	%r2535, %rs62;
	shl.b32 	%r2536, %r2535, 16;
	or.b32  	%r2537, %r2536, %r2534;
	and.b32  	%r1586, %r2537, 252645135;
	add.s32 	%r2538, %r1586, 2021161080;
	xor.b32  	%r2539, %r2538, -2139062144;
	xor.b32  	%r2540, %r1586, 134744072;
	xor.b32  	%r2541, %r2538, %r2537;
	and.b32  	%r1584, %r2541, %r2540;
	// begin inline asm
	prmt.b32 %r1584, %r1584, 0, 0xba98;
	// end inline asm
	// begin inline asm
	prmt.b32 %r1586, %r1586, 0, 0xba98;
	// end inline asm
	xor.b32  	%r2542, %r1586, 2139062143;
	not.b32 	%r2543, %r1584;
	and.b32  	%r2544, %r2539, %r2543;
	and.b32  	%r2545, %r2542, %r1584;
	or.b32  	%r2546, %r2544, %r2545;
	st.shared.u32 	[%r62+24320], %r2546;
	shr.u32 	%r2547, %r2537, 4;
	and.b32  	%r1590, %r2547, 252645135;
	add.s32 	%r2548, %r1590, 2021161080;
	xor.b32  	%r2549, %r2548, -2139062144;
	xor.b32  	%r2550, %r1590, 134744072;
	xor.b32  	%r2551, %r2548, %r2547;
	and.b32  	%r1588, %r2551, %r2550;
	// begin inline asm
	prmt.b32 %r1588, %r1588, 0, 0xba98;
	// end inline asm
	// begin inline asm
	prmt.b32 %r1590, %r1590, 0, 0xba98;
	// end inline asm
	xor.b32  	%r2552, %r1590, 2139062143;
	not.b32 	%r2553, %r1588;
	and.b32  	%r2554, %r2549, %r2553;
	and.b32  	%r2555, %r2552, %r1588;
	or.b32  	%r2556, %r2554, %r2555;
	st.shared.u32 	[%r62+24336], %r2556;
	ld.global.nc.u16 	%rs63, [%rd470+-2];
	cvt.u32.u16 	%r2557, %rs63;
	ld.global.nc.u16 	%rs64, [%rd470];
	cvt.u32.u16 	%r2558, %rs64;
	shl.b32 	%r2559, %r2558, 16;
	or.b32  	%r2560, %r2559, %r2557;
	and.b32  	%r1594, %r2560, 252645135;
	add.s32 	%r2561, %r1594, 2021161080;
	xor.b32  	%r2562, %r2561, -2139062144;
	xor.b32  	%r2563, %r1594, 134744072;
	xor.b32  	%r2564, %r2561, %r2560;
	and.b32  	%r1592, %r2564, %r2563;
	// begin inline asm
	prmt.b32 %r1592, %r1592, 0, 0xba98;
	// end inline asm
	// begin inline asm
	prmt.b32 %r1594, %r1594, 0, 0xba98;
	// end inline asm
	xor.b32  	%r2565, %r1594, 2139062143;
	not.b32 	%r2566, %r1592;
	and.b32  	%r2567, %r2562, %r2566;
	and.b32  	%r2568, %r2565, %r1592;
	or.b32  	%r2569, %r2567, %r2568;
	st.shared.u32 	[%r62+26752], %r2569;
	shr.u32 	%r2570, %r2560, 4;
	and.b32  	%r1598, %r2570, 252645135;
	add.s32 	%r2571, %r1598, 2021161080;
	xor.b32  	%r2572, %r2571, -2139062144;
	xor.b32  	%r2573, %r1598, 134744072;
	xor.b32  	%r2574, %r2571, %r2570;
	and.b32  	%r1596, %r2574, %r2573;
	// begin inline asm
	prmt.b32 %r1596, %r1596, 0, 0xba98;
	// end inline asm
	// begin inline asm
	prmt.b32 %r1598, %r1598, 0, 0xba98;
	// end inline asm
	xor.b32  	%r2575, %r1598, 2139062143;
	not.b32 	%r2576, %r1596;
	and.b32  	%r2577, %r2572, %r2576;
	and.b32  	%r2578, %r2575, %r1596;
	or.b32  	%r2579, %r2577, %r2578;
	st.shared.u32 	[%r62+26768], %r2579;
	ld.global.nc.u16 	%rs65, [%rd466+-2];
	cvt.u32.u16 	%r2580, %rs65;
	ld.global.nc.u16 	%rs66, [%rd466];
	cvt.u32.u16 	%r2581, %rs66;
	shl.b32 	%r2582, %r2581, 16;
	or.b32  	%r2583, %r2582, %r2580;
	and.b32  	%r1602, %r2583, 252645135;
	add.s32 	%r2584, %r1602, 2021161080;
	xor.b32  	%r2585, %r2584, -2139062144;
	xor.b32  	%r2586, %r1602, 134744072;
	xor.b32  	%r2587, %r2584, %r2583;
	and.b32  	%r1600, %r2587, %r2586;
	// begin inline asm
	prmt.b32 %r1600, %r1600, 0, 0xba98;
	// end inline asm
	// begin inline asm
	prmt.b32 %r1602, %r1602, 0, 0xba98;
	// end inline asm
	xor.b32  	%r2588, %r1602, 2139062143;
	not.b32 	%r2589, %r1600;
	and.b32  	%r2590, %r2585, %r2589;
	and.b32  	%r2591, %r2588, %r1600;
	or.b32  	%r2592, %r2590, %r2591;
	st.shared.u32 	[%r62+29184], %r2592;
	shr.u32 	%r2593, %r2583, 4;
	and.b32  	%r1606, %r2593, 252645135;
	add.s32 	%r2594, %r1606, 2021161080;
	xor.b32  	%r2595, %r2594, -2139062144;
	xor.b32  	%r2596, %r1606, 134744072;
	xor.b32  	%r2597, %r2594, %r2593;
	and.b32  	%r1604, %r2597, %r2596;
	// begin inline asm
	prmt.b32 %r1604, %r1604, 0, 0xba98;
	// end inline asm
	// begin inline asm
	prmt.b32 %r1606, %r1606, 0, 0xba98;
	// end inline asm
	xor.b32  	%r2598, %r1606, 2139062143;
	not.b32 	%r2599, %r1604;
	and.b32  	%r2600, %r2595, %r2599;
	and.b32  	%r2601, %r2598, %r1604;
	or.b32  	%r2602, %r2600, %r2601;
	st.shared.u32 	[%r62+29200], %r2602;
	ld.global.nc.u16 	%rs67, [%rd462+-2];
	cvt.u32.u16 	%r2603, %rs67;
	ld.global.nc.u16 	%rs68, [%rd462];
	cvt.u32.u16 	%r2604, %rs68;
	shl.b32 	%r2605, %r2604, 16;
	or.b32  	%r2606, %r2605, %r2603;
	and.b32  	%r1610, %r2606, 252645135;
	add.s32 	%r2607, %r1610, 2021161080;
	xor.b32  	%r2608, %r2607, -2139062144;
	xor.b32  	%r2609, %r1610, 134744072;
	xor.b32  	%r2610, %r2607, %r2606;
	and.b32  	%r1608, %r2610, %r2609;
	// begin inline asm
	prmt.b32 %r1608, %r1608, 0, 0xba98;
	// end inline asm
	// begin inline asm
	prmt.b32 %r1610, %r1610, 0, 0xba98;
	// end inline asm
	xor.b32  	%r2611, %r1610, 2139062143;
	not.b32 	%r2612, %r1608;
	and.b32  	%r2613, %r2608, %r2612;
	and.b32  	%r2614, %r2611, %r1608;
	or.b32  	%r2615, %r2613, %r2614;
	st.shared.u32 	[%r62+31616], %r2615;
	shr.u32 	%r2616, %r2606, 4;
	and.b32  	%r1614, %r2616, 252645135;
	add.s32 	%r2617, %r1614, 2021161080;
	xor.b32  	%r2618, %r2617, -2139062144;
	xor.b32  	%r2619, %r1614, 134744072;
	xor.b32  	%r2620, %r2617, %r2616;
	and.b32  	%r1612, %r2620, %r2619;
	// begin inline asm
	prmt.b32 %r1612, %r1612, 0, 0xba98;
	// end inline asm
	// begin inline asm
	prmt.b32 %r1614, %r1614, 0, 0xba98;
	// end inline asm
	xor.b32  	%r2621, %r1614, 2139062143;
	not.b32 	%r2622, %r1612;
	and.b32  	%r2623, %r2618, %r2622;
	and.b32  	%r2624, %r2621, %r1612;
	or.b32  	%r2625, %r2623, %r2624;
	st.shared.u32 	[%r62+31632], %r2625;
	ld.global.nc.u16 	%rs69, [%rd458+-2];
	cvt.u32.u16 	%r2626, %rs69;
	ld.global.nc.u16 	%rs70, [%rd458];
	cvt.u32.u16 	%r2627, %rs70;
	shl.b32 	%r2628, %r2627, 16;
	or.b32  	%r2629, %r2628, %r2626;
	and.b32  	%r1618, %r2629, 252645135;
	add.s32 	%r2630, %r1618, 2021161080;
	xor.b32  	%r2631, %r2630, -2139062144;
	xor.b32  	%r2632, %r1618, 134744072;
	xor.b32  	%r2633, %r2630, %r2629;
	and.b32  	%r1616, %r2633, %r2632;
	// begin inline asm
	prmt.b32 %r1616, %r1616, 0, 0xba98;
	// end inline asm
	// begin inline asm
	prmt.b32 %r1618, %r1618, 0, 0xba98;
	// end inline asm
	xor.b32  	%r2634, %r1618, 2139062143;
	not.b32 	%r2635, %r1616;
	and.b32  	%r2636, %r2631, %r2635;
	and.b32  	%r2637, %r2634, %r1616;
	or.b32  	%r2638, %r2636, %r2637;
	st.shared.u32 	[%r62+34048], %r2638;
	shr.u32 	%r2639, %r2629, 4;
	and.b32  	%r1622, %r2639, 252645135;
	add.s32 	%r2640, %r1622, 2021161080;
	xor.b32  	%r2641, %r2640, -2139062144;
	xor.b32  	%r2642, %r1622, 134744072;
	xor.b32  	%r2643, %r2640, %r2639;
	and.b32  	%r1620, %r2643, %r2642;
	// begin inline asm
	prmt.b32 %r1620, %r1620, 0, 0xba98;
	// end inline asm
	// begin inline asm
	prmt.b32 %r1622, %r1622, 0, 0xba98;
	// end inline asm
	xor.b32  	%r2644, %r1622, 2139062143;
	not.b32 	%r2645, %r1620;
	and.b32  	%r2646, %r2641, %r2645;
	and.b32  	%r2647, %r2644, %r1620;
	or.b32  	%r2648, %r2646, %r2647;
	st.shared.u32 	[%r62+34064], %r2648;
	ld.global.nc.u16 	%rs71, [%rd454+-2];
	cvt.u32.u16 	%r2649, %rs71;
	ld.global.nc.u16 	%rs72, [%rd454];
	cvt.u32.u16 	%r2650, %rs72;
	shl.b32 	%r2651, %r2650, 16;
	or.b32  	%r2652, %r2651, %r2649;
	and.b32  	%r1626, %r2652, 252645135;
	add.s32 	%r2653, %r1626, 2021161080;
	xor.b32  	%r2654, %r2653, -2139062144;
	xor.b32  	%r2655, %r1626, 134744072;
	xor.b32  	%r2656, %r2653, %r2652;
	and.b32  	%r1624, %r2656, %r2655;
	// begin inline asm
	prmt.b32 %r1624, %r1624, 0, 0xba98;
	// end inline asm
	// begin inline asm
	prmt.b32 %r1626, %r1626, 0, 0xba98;
	// end inline asm
	xor.b32  	%r2657, %r1626, 2139062143;
	not.b32 	%r2658, %r1624;
	and.b32  	%r2659, %r2654, %r2658;
	and.b32  	%r2660, %r2657, %r1624;
	or.b32  	%r2661, %r2659, %r2660;
	st.shared.u32 	[%r62+36480], %r2661;
	shr.u32 	%r2662, %r2652, 4;
	and.b32  	%r1630, %r2662, 252645135;
	add.s32 	%r2663, %r1630, 2021161080;
	xor.b32  	%r2664, %r2663, -2139062144;
	xor.b32  	%r2665, %r1630, 134744072;
	xor.b32  	%r2666, %r2663, %r2662;
	and.b32  	%r1628, %r2666, %r2665;
	// begin inline asm
	prmt.b32 %r1628, %r1628, 0, 0xba98;
	// end inline asm
	// begin inline asm
	prmt.b32 %r1630, %r1630, 0, 0xba98;
	// end inline asm
	xor.b32  	%r2667, %r1630, 2139062143;
	not.b32 	%r2668, %r1628;
	and.b32  	%r2669, %r2664, %r2668;
	and.b32  	%r2670, %r2667, %r1628;
	or.b32  	%r2671, %r2669, %r2670;
	st.shared.u32 	[%r62+36496], %r2671;
	ld.global.nc.u16 	%rs37, [%rd450];
	// begin inline asm
	{  cvt.f32.f16 %f685, %rs37;}

	// end inline asm
	st.shared.f32 	[%r63], %f685;
	ld.global.nc.u16 	%rs38, [%rd448];
	// begin inline asm
	{  cvt.f32.f16 %f686, %rs38;}

	// end inline asm
	st.shared.f32 	[%r63+9728], %f686;
	ld.global.nc.u16 	%rs39, [%rd446];
	// begin inline asm
	{  cvt.f32.f16 %f687, %rs39;}

	// end inline asm
	st.shared.f32 	[%r63+19456], %f687;
	ld.global.nc.u16 	%rs40, [%rd444];
	// begin inline asm
	{  cvt.f32.f16 %f688, %rs40;}

	// end inline asm
	st.shared.f32 	[%r63+29184], %f688;
	mad.lo.s64 	%rd483, %rd441, 9, %rd114;
	shl.b64 	%rd484, %rd483, 2;
	add.s64 	%rd485, %rd112, %rd484;
	ld.global.nc.u32 	%r2672, [%rd485];
	st.shared.u32 	[%r10], %r2672;
	ld.global.nc.u32 	%r2673, [%rd485+1024];
	st.shared.u32 	[%r10+1024], %r2673;
	ld.global.nc.u32 	%r2674, [%rd485+2048];
	st.shared.u32 	[%r10+2048], %r2674;
	ld.global.nc.u32 	%r2675, [%rd485+3072];
	st.shared.u32 	[%r10+3072], %r2675;
	ld.global.nc.u32 	%r2676, [%rd485+4096];
	st.shared.u32 	[%r10+4096], %r2676;
	ld.global.nc.u32 	%r2677, [%rd485+5120];
	st.shared.u32 	[%r10+5120], %r2677;
	bar.sync 	0;
	// begin inline asm
	ldmatrix.sync.aligned.m8n8.x4.b16 {%r1632, %r1633, %r1634, %r1635}, [%rd115];
	// end inline asm
	// begin inline asm
	ldmatrix.sync.aligned.m8n8.x4.b16 {%r1636, %r1637, %r1638, %r1639}, [%rd116];
	// end inline asm
	// begin inline asm
	ldmatrix.sync.aligned.m8n8.x4.b16 {%r1640, %r1641, %r1642, %r1643}, [%rd117];
	// end inline asm
	// begin inline asm
	ldmatrix.sync.aligned.m8n8.x4.b16 {%r1644, %r1645, %r1646, %r1647}, [%rd118];
	// end inline asm
	ld.shared.v4.f32 	{%f769, %f770, %f771, %f772}, [%r64];
	ld.shared.v4.f32 	{%f773, %f774, %f775, %f776}, [%r64+2432];
	ld.shared.u32 	%r1658, [%r65];
	ld.shared.u32 	%r1659, [%r65+16];
	ld.shared.v4.u32 	{%r1648, %r1664, %r1680, %r1696}, [%r66];
	// begin inline asm
	{.reg .f16 low,high;
  mov.b32 {low,high},%r1648;
  cvt.f32.f16 %f689, low;}

	// end inline asm
	ld.shared.v4.u32 	{%r1649, %r1665, %r1681, %r1697}, [%r66+144];
	// begin inline asm
	{.reg .f16 low,high;
  mov.b32 {low,high},%r1649;
  cvt.f32.f16 %f690, low;}

	// end inline asm
	mov.b32 	%r2290, 0;
	mov.u32 	%r1650, %r2290;
	mov.u32 	%r1651, %r2290;
	mov.u32 	%r1652, %r2290;
	mov.u32 	%r1653, %r2290;
	// begin inline asm
	mma.sync.aligned.m16n8k32.row.col.s32.s8.s8.s32 {%r1650, %r1651, %r1652, %r1653}, {%r1632, %r1633, %r1634, %r1635}, {%r1658, %r1659}, {%r1650, %r1651, %r1652, %r1653};
	// end inline asm
	cvt.rn.f32.s32 	%f777, %r1650;
	mul.f32 	%f778, %f769, %f777;
	fma.rn.f32 	%f779, %f778, %f689, %f1305;
	cvt.rn.f32.s32 	%f780, %r1651;
	mul.f32 	%f781, %f769, %f780;
	fma.rn.f32 	%f782, %f781, %f690, %f1306;
	cvt.rn.f32.s32 	%f783, %r1652;
	mul.f32 	%f784, %f773, %f783;
	fma.rn.f32 	%f785, %f784, %f689, %f1307;
	cvt.rn.f32.s32 	%f786, %r1653;
	mul.f32 	%f787, %f773, %f786;
	fma.rn.f32 	%f788, %f787, %f690, %f1308;
	ld.shared.u32 	%r1674, [%r65+32];
	ld.shared.u32 	%r1675, [%r65+48];
	// begin inline asm
	{.reg .f16 low,high;
  mov.b32 {low,high},%r1664;
  cvt.f32.f16 %f691, low;}

	// end inline asm
	// begin inline asm
	{.reg .f16 low,high;
  mov.b32 {low,high},%r1665;
  cvt.f32.f16 %f692, low;}

	// end inline asm
	mov.u32 	%r1666, %r2290;
	mov.u32 	%r1667, %r2290;
	mov.u32 	%r1668, %r2290;
	mov.u32 	%r1669, %r2290;
	// begin inline asm
	mma.sync.aligned.m16n8k32.row.col.s32.s8.s8.s32 {%r1666, %r1667, %r1668, %r1669}, {%r1636, %r1637, %r1638, %r1639}, {%r1674, %r1675}, {%r1666, %r1667, %r1668, %r1669};
	// end inline asm
	cvt.rn.f32.s32 	%f789, %r1666;
	mul.f32 	%f790, %f770, %f789;
	fma.rn.f32 	%f791, %f790, %f691, %f779;
	cvt.rn.f32.s32 	%f792, %r1667;
	mul.f32 	%f793, %f770, %f792;
	fma.rn.f32 	%f794, %f793, %f692, %f782;
	cvt.rn.f32.s32 	%f795, %r1668;
	mul.f32 	%f796, %f774, %f795;
	fma.rn.f32 	%f797, %f796, %f691, %f785;
	cvt.rn.f32.s32 	%f798, %r1669;
	mul.f32 	%f799, %f774, %f798;
	fma.rn.f32 	%f800, %f799, %f692, %f788;
	ld.shared.u32 	%r1690, [%r65+64];
	ld.shared.u32 	%r1691, [%r65+80];
	// begin inline asm
	{.reg .f16 low,high;
  mov.b32 {low,high},%r1680;
  cvt.f32.f16 %f693, low;}

	// end inline asm
	// begin inline asm
	{.reg .f16 low,high;
  mov.b32 {low,high},%r1681;
  cvt.f32.f16 %f694, low;}

	// end inline asm
	mov.u32 	%r1682, %r2290;
	mov.u32 	%r1683, %r2290;
	mov.u32 	%r1684, %r2290;
	mov.u32 	%r1685, %r2290;
	// begin inline asm
	mma.sync.aligned.m16n8k32.row.col.s32.s8.s8.s32 {%r1682, %r1683, %r1684, %r1685}, {%r1640, %r1641, %r1642, %r1643}, {%r1690, %r1691}, {%r1682, %r1683, %r1684, %r1685};
	// end inline asm
	cvt.rn.f32.s32 	%f801, %r1682;
	mul.f32 	%f802, %f771, %f801;
	fma.rn.f32 	%f803, %f802, %f693, %f791;
	cvt.rn.f32.s32 	%f804, %r1683;
	mul.f32 	%f805, %f771, %f804;
	fma.rn.f32 	%f806, %f805, %f694, %f794;
	cvt.rn.f32.s32 	%f807, %r1684;
	mul.f32 	%f808, %f775, %f807;
	fma.rn.f32 	%f809, %f808, %f693, %f797;
	cvt.rn.f32.s32 	%f810, %r1685;
	mul.f32 	%f811, %f775, %f810;
	fma.rn.f32 	%f812, %f811, %f694, %f800;
	ld.shared.u32 	%r1706, [%r65+96];
	ld.shared.u32 	%r1707, [%r65+112];
	// begin inline asm
	{.reg .f16 low,high;
  mov.b32 {low,high},%r1696;
  cvt.f32.f16 %f695, low;}

	// end inline asm
	// begin inline asm
	{.reg .f16 low,high;
  mov.b32 {low,high},%r1697;
  cvt.f32.f16 %f696, low;}

	// end inline asm
	mov.u32 	%r1698, %r2290;
	mov.u32 	%r1699, %r2290;
	mov.u32 	%r1700, %r2290;
	mov.u32 	%r1701, %r2290;
	// begin inline asm
	mma.sync.aligned.m16n8k32.row.col.s32.s8.s8.s32 {%r1698, %r1699, %r1700, %r1701}, {%r1644, %r1645, %r1646, %r1647}, {%r1706, %r1707}, {%r1698, %r1699, %r1700, %r1701};
	// end inline asm
	cvt.rn.f32.s32 	%f813, %r1698;
	mul.f32 	%f814, %f772, %f813;
	fma.rn.f32 	%f815, %f814, %f695, %f803;
	cvt.rn.f32.s32 	%f816, %r1699;
	mul.f32 	%f817, %f772, %f816;
	fma.rn.f32 	%f818, %f817, %f696, %f806;
	cvt.rn.f32.s32 	%f819, %r1700;
	mul.f32 	%f820, %f776, %f819;
	fma.rn.f32 	%f821, %f820, %f695, %f809;
	cvt.rn.f32.s32 	%f822, %r1701;
	mul.f32 	%f823, %f776, %f822;
	fma.rn.f32 	%f824, %f823, %f696, %f812;
	ld.shared.u32 	%r1722, [%r65+1152];
	ld.shared.u32 	%r1723, [%r65+1168];
	ld.shared.v4.u32 	{%r1712, %r1728, %r1744, %r1760}, [%r66+1152];
	// begin inline asm
	{.reg .f16 low,high;
  mov.b32 {low,high},%r1712;
  cvt.f32.f16 %f697, low;}

	// end inline asm
	ld.shared.v4.u32 	{%r1713, %r1729, %r1745, %r1761}, [%r66+1296];
	// begin inline asm
	{.reg .f16 low,high;
  mov.b32 {low,high},%r1713;
  cvt.f32.f16 %f698, low;}

	// end inline asm
	mov.u32 	%r1714, %r2290;
	mov.u32 	%r1715, %r2290;
	mov.u32 	%r1716, %r2290;
	mov.u32 	%r1717, %r2290;
	// begin inline asm
	mma.sync.aligned.m16n8k32.row.col.s32.s8.s8.s32 {%r1714, %r1715, %r1716, %r1717}, {%r1632, %r1633, %r1634, %r1635}, {%r1722, %r1723}, {%r1714, %r1715, %r1716, %r1717};
	// end inline asm
	cvt.rn.f32.s32 	%f825, %r1714;
	mul.f32 	%f826, %f769, %f825;
	fma.rn.f32 	%f827, %f826, %f697, %f1309;
	cvt.rn.f32.s32 	%f828, %r1715;
	mul.f32 	%f829, %f769, %f828;
	fma.rn.f32 	%f830, %f829, %f698, %f1310;
	cvt.rn.f32.s32 	%f831, %r1716;
	mul.f32 	%f832, %f773, %f831;
	fma.rn.f32 	%f833, %f832, %f697, %f1311;
	cvt.rn.f32.s32 	%f834, %r1717;
	mul.f32 	%f835, %f773, %f834;
	fma.rn.f32 	%f836, %f835, %f698, %f1312;
	ld.shared.u32 	%r1738, [%r65+1184];
	ld.shared.u32 	%r1739, [%r65+1200];
	// begin inline asm
	{.reg .f16 low,high;
  mov.b32 {low,high},%r1728;
  cvt.f32.f16 %f699, low;}

	// end inline asm
	// begin inline asm
	{.reg .f16 low,high;
  mov.b32 {low,high},%r1729;
  cvt.f32.f16 %f700, low;}

	// end inline asm
	mov.u32 	%r1730, %r2290;
	mov.u32 	%r1731, %r2290;
	mov.u32 	%r1732, %r2290;
	mov.u32 	%r1733, %r2290;
	// begin inline asm
	mma.sync.aligned.m16n8k32.row.col.s32.s8.s8.s32 {%r1730, %r1731, %r1732, %r1733}, {%r1636, %r1637, %r1638, %r1639}, {%r1738, %r1739}, {%r1730, %r1731, %r1732, %r1733};
	// end inline asm
	cvt.rn.f32.s32 	%f837, %r1730;
	mul.f32 	%f838, %f770, %f837;
	fma.rn.f32 	%f839, %f838, %f699, %f827;
	cvt.rn.f32.s32 	%f840, %r1731;
	mul.f32 	%f841, %f770, %f840;
	fma.rn.f32 	%f842, %f841, %f700, %f830;
	cvt.rn.f32.s32 	%f843, %r1732;
	mul.f32 	%f844, %f774, %f843;
	fma.rn.f32 	%f845, %f844, %f699, %f833;
	cvt.rn.f32.s32 	%f846, %r1733;
	mul.f32 	%f847, %f774, %f846;
	fma.rn.f32 	%f848, %f847, %f700, %f836;
	ld.shared.u32 	%r1754, [%r65+1216];
	ld.shared.u32 	%r1755, [%r65+1232];
	// begin inline asm
	{.reg .f16 low,high;
  mov.b32 {low,high},%r1744;
  cvt.f32.f16 %f701, low;}

	// end inline asm
	// begin inline asm
	{.reg .f16 low,high;
  mov.b32 {low,high},%r1745;
  cvt.f32.f16 %f702, low;}

	// end inline asm
	mov.u32 	%r1746, %r2290;
	mov.u32 	%r1747, %r2290;
	mov.u32 	%r1748, %r2290;
	mov.u32 	%r1749, %r2290;
	// begin inline asm
	mma.sync.aligned.m16n8k32.row.col.s32.s8.s8.s32 {%r1746, %r1747, %r1748, %r1749}, {%r1640, %r1641, %r1642, %r1643}, {%r1754, %r1755}, {%r1746, %r1747, %r1748, %r1749};
	// end inline asm
	cvt.rn.f32.s32 	%f849, %r1746;
	mul.f32 	%f850, %f771, %f849;
	fma.rn.f32 	%f851, %f850, %f701, %f839;
	cvt.rn.f32.s32 	%f852, %r1747;
	mul.f32 	%f853, %f771, %f852;
	fma.rn.f32 	%f854, %f853, %f702, %f842;
	cvt.rn.f32.s32 	%f855, %r1748;
	mul.f32 	%f856, %f775, %f855;
	fma.rn.f32 	%f857, %f856, %f701, %f845;
	cvt.rn.f32.s32 	%f858, %r1749;
	mul.f32 	%f859, %f775, %f858;
	fma.rn.f32 	%f860, %f859, %f702, %f848;
	ld.shared.u32 	%r1770, [%r65+1248];
	ld.shared.u32 	%r1771, [%r65+1264];
	// begin inline asm
	{.reg .f16 low,high;
  mov.b32 {low,high},%r1760;
  cvt.f32.f16 %f703, low;}

	// end inline asm
	// begin inline asm
	{.reg .f16 low,high;
  mov.b32 {low,high},%r1761;
  cvt.f32.f16 %f704, low;}

	// end inline asm
	mov.u32 	%r1762, %r2290;
	mov.u32 	%r1763, %r2290;
	mov.u32 	%r1764, %r2290;
	mov.u32 	%r1765, %r2290;
	// begin inline asm
	mma.sync.aligned.m16n8k32.row.col.s32.s8.s8.s32 {%r1762, %r1763, %r1764, %r1765}, {%r1644, %r1645, %r1646, %r1647}, {%r1770, %r1771}, {%r1762, %r1763, %r1764, %r1765};
	// end inline asm
	cvt.rn.f32.s32 	%f861, %r1762;
	mul.f32 	%f862, %f772, %f861;
	fma.rn.f32 	%f863, %f862, %f703, %f851;
	cvt.rn.f32.s32 	%f864, %r1763;
	mul.f32 	%f865, %f772, %f864;
	fma.rn.f32 	%f866, %f865, %f704, %f854;
	cvt.rn.f32.s32 	%f867, %r1764;
	mul.f32 	%f868, %f776, %f867;
	fma.rn.f32 	%f869, %f868, %f703, %f857;
	cvt.rn.f32.s32 	%f870, %r1765;
	mul.f32 	%f871, %f776, %f870;
	fma.rn.f32 	%f872, %f871, %f704, %f860;
	ld.shared.u32 	%r1786, [%r65+2304];
	ld.shared.u32 	%r1787, [%r65+2320];
	ld.shared.v4.u32 	{%r1776, %r1792, %r1808, %r1824}, [%r66+2304];
	// begin inline asm
	{.reg .f16 low,high;
  mov.b32 {low,high},%r1776;
  cvt.f32.f16 %f705, low;}

	// end inline asm
	ld.shared.v4.u32 	{%r1777, %r1793, %r1809, %r1825}, [%r66+2448];
	// begin inline asm
	{.reg .f16 low,high;
  mov.b32 {low,high},%r1777;
  cvt.f32.f16 %f706, low;}

	// end inline asm
	mov.u32 	%r1778, %r2290;
	mov.u32 	%r1779, %r2290;
	mov.u32 	%r1780, %r2290;
	mov.u32 	%r1781, %r2290;
	// begin inline asm
	mma.sync.aligned.m16n8k32.row.col.s32.s8.s8.s32 {%r1778, %r1779, %r1780, %r1781}, {%r1632, %r1633, %r1634, %r1635}, {%r1786, %r1787}, {%r1778, %r1779, %r1780, %r1781};
	// end inline asm
	cvt.rn.f32.s32 	%f873, %r1778;
	mul.f32 	%f874, %f769, %f873;
	fma.rn.f32 	%f875, %f874, %f705, %f1313;
	cvt.rn.f32.s32 	%f876, %r1779;
	mul.f32 	%f877, %f769, %f876;
	fma.rn.f32 	%f878, %f877, %f706, %f1314;
	cvt.rn.f32.s32 	%f879, %r1780;
	mul.f32 	%f880, %f773, %f879;
	fma.rn.f32 	%f881, %f880, %f705, %f1315;
	cvt.rn.f32.s32 	%f882, %r1781;
	mul.f32 	%f883, %f773, %f882;
	fma.rn.f32 	%f884, %f883, %f706, %f1316;
	ld.shared.u32 	%r1802, [%r65+2336];
	ld.shared.u32 	%r1803, [%r65+2352];
	// begin inline asm
	{.reg .f16 low,high;
  mov.b32 {low,high},%r1792;
  cvt.f32.f16 %f707, low;}

	// end inline asm
	// begin inline asm
	{.reg .f16 low,high;
  mov.b32 {low,high},%r1793;
  cvt.f32.f16 %f708, low;}

	// end inline asm
	mov.u32 	%r1794, %r2290;
	mov.u32 	%r1795, %r2290;
	mov.u32 	%r1796, %r2290;
	mov.u32 	%r1797, %r2290;
	// begin inline asm
	mma.sync.aligned.m16n8k32.row.col.s32.s8.s8.s32 {%r1794, %r1795, %r1796, %r1797}, {%r1636, %r1637, %r1638, %r1639}, {%r1802, %r1803}, {%r1794, %r1795, %r1796, %r1797};
	// end inline asm
	cvt.rn.f32.s32 	%f885, %r1794;
	mul.f32 	%f886, %f770, %f885;
	fma.rn.f32 	%f887, %f886, %f707, %f875;
	cvt.rn.f32.s32 	%f888, %r1795;
	mul.f32 	%f889, %f770, %f888;
	fma.rn.f32 	%f890, %f889, %f708, %f878;
	cvt.rn.f32.s32 	%f891, %r1796;
	mul.f32 	%f892, %f774, %f891;
	fma.rn.f32 	%f893, %f892, %f707, %f881;
	cvt.rn.f32.s32 	%f894, %r1797;
	mul.f32 	%f895, %f774, %f894;
	fma.rn.f32 	%f896, %f895, %f708, %f884;
	ld.shared.u32 	%r1818, [%r65+2368];
	ld.shared.u32 	%r1819, [%r65+2384];
	// begin inline asm
	{.reg .f16 low,high;
  mov.b32 {low,high},%r1808;
  cvt.f32.f16 %f709, low;}

	// end inline asm
	// begin inline asm
	{.reg .f16 low,high;
  mov.b32 {low,high},%r1809;
  cvt.f32.f16 %f710, low;}

	// end inline asm
	mov.u32 	%r1810, %r2290;
	mov.u32 	%r1811, %r2290;
	mov.u32 	%r1812, %r2290;
	mov.u32 	%r1813, %r2290;
	// begin inline asm
	mma.sync.aligned.m16n8k32.row.col.s32.s8.s8.s32 {%r1810, %r1811, %r1812, %r1813}, {%r1640, %r1641, %r1642, %r1643}, {%r1818, %r1819}, {%r1810, %r1811, %r1812, %r1813};
	// end inline asm
	cvt.rn.f32.s32 	%f897, %r1810;
	mul.f32 	%f898, %f771, %f897;
	fma.rn.f32 	%f899, %f898, %f709, %f887;
	cvt.rn.f32.s32 	%f900, %r1811;
	mul.f32 	%f901, %f771, %f900;
	fma.rn.f32 	%f902, %f901, %f710, %f890;
	cvt.rn.f32.s32 	%f903, %r1812;
	mul.f32 	%f904, %f775, %f903;
	fma.rn.f32 	%f905, %f904, %f709, %f893;
	cvt.rn.f32.s32 	%f906, %r1813;
	mul.f32 	%f907, %f775, %f906;
	fma.rn.f32 	%f908, %f907, %f710, %f896;
	ld.shared.u32 	%r1834, [%r65+2400];
	ld.shared.u32 	%r1835, [%r65+2416];
	// begin inline asm
	{.reg .f16 low,high;
  mov.b32 {low,high},%r1824;
  cvt.f32.f16 %f711, low;}

	// end inline asm
	// begin inline asm
	{.reg .f16 low,high;
  mov.b32 {low,high},%r1825;
  cvt.f32.f16 %f712, low;}

	// end inline asm
	mov.u32 	%r1826, %r2290;
	mov.u32 	%r1827, %r2290;
	mov.u32 	%r1828, %r2290;
	mov.u32 	%r1829, %r2290;
	// begin inline asm
	mma.sync.aligned.m16n8k32.row.col.s32.s8.s8.s32 {%r1826, %r1827, %r1828, %r1829}, {%r1644, %r1645, %r1646, %r1647}, {%r1834, %r1835}, {%r1826, %r1827, %r1828, %r1829};
	// end inline asm
	cvt.rn.f32.s32 	%f909, %r1826;
	mul.f32 	%f910, %f772, %f909;
	fma.rn.f32 	%f911, %f910, %f711, %f899;
	cvt.rn.f32.s32 	%f912, %r1827;
	mul.f32 	%f913, %f772, %f912;
	fma.rn.f32 	%f914, %f913, %f712, %f902;
	cvt.rn.f32.s32 	%f915, %r1828;
	mul.f32 	%f916, %f776, %f915;
	fma.rn.f32 	%f917, %f916, %f711, %f905;
	cvt.rn.f32.s32 	%f918, %r1829;
	mul.f32 	%f919, %f776, %f918;
	fma.rn.f32 	%f920, %f919, %f712, %f908;
	ld.shared.u32 	%r1850, [%r65+3456];
	ld.shared.u32 	%r1851, [%r65+3472];
	ld.shared.v4.u32 	{%r1840, %r1856, %r1872, %r1888}, [%r66+3456];
	// begin inline asm
	{.reg .f16 low,high;
  mov.b32 {low,high},%r1840;
  cvt.f32.f16 %f713, low;}

	// end inline asm
	ld.shared.v4.u32 	{%r1841, %r1857, %r1873, %r1889}, [%r66+3600];
	// begin inline asm
	{.reg .f16 low,high;
  mov.b32 {low,high},%r1841;
  cvt.f32.f16 %f714, low;}

	// end inline asm
	mov.u32 	%r1842, %r2290;
	mov.u32 	%r1843, %r2290;
	mov.u32 	%r1844, %r2290;
	mov.u32 	%r1845, %r2290;
	// begin inline asm
	mma.sync.aligned.m16n8k32.row.col.s32.s8.s8.s32 {%r1842, %r1843, %r1844, %r1845}, {%r1632, %r1633, %r1634, %r1635}, {%r1850, %r1851}, {%r1842, %r1843, %r1844, %r1845};
	// end inline asm
	cvt.rn.f32.s32 	%f921, %r1842;
	mul.f32 	%f922, %f769, %f921;
	fma.rn.f32 	%f923, %f922, %f713, %f1317;
	cvt.rn.f32.s32 	%f924, %r1843;
	mul.f32 	%f925, %f769, %f924;
	fma.rn.f32 	%f926, %f925, %f714, %f1318;
	cvt.rn.f32.s32 	%f927, %r1844;
	mul.f32 	%f928, %f773, %f927;
	fma.rn.f32 	%f929, %f928, %f713, %f1319;
	cvt.rn.f32.s32 	%f930, %r1845;
	mul.f32 	%f931, %f773, %f930;
	fma.rn.f32 	%f932, %f931, %f714, %f1320;
	ld.shared.u32 	%r1866, [%r65+3488];
	ld.shared.u32 	%r1867, [%r65+3504];
	// begin inline asm
	{.reg .f16 low,high;
  mov.b32 {low,high},%r1856;
  cvt.f32.f16 %f715, low;}

	// end inline asm
	// begin inline asm
	{.reg .f16 low,high;
  mov.b32 {low,high},%r1857;
  cvt.f32.f16 %f716, low;}

	// end inline asm
	mov.u32 	%r1858, %r2290;
	mov.u32 	%r1859, %r2290;
	mov.u32 	%r1860, %r2290;
	mov.u32 	%r1861, %r2290;
	// begin inline asm
	mma.sync.aligned.m16n8k32.row.col.s32.s8.s8.s32 {%r1858, %r1859, %r1860, %r1861}, {%r1636, %r1637, %r1638, %r1639}, {%r1866, %r1867}, {%r1858, %r1859, %r1860, %r1861};
	// end inline asm
	cvt.rn.f32.s32 	%f933, %r1858;
	mul.f32 	%f934, %f770, %f933;
	fma.rn.f32 	%f935, %f934, %f715, %f923;
	cvt.rn.f32.s32 	%f936, %r1859;
	mul.f32 	%f937, %f770, %f936;
	fma.rn.f32 	%f938, %f937, %f716, %f926;
	cvt.rn.f32.s32 	%f939, %r1860;
	mul.f32 	%f940, %f774, %f939;
	fma.rn.f32 	%f941, %f940, %f715, %f929;
	cvt.rn.f32.s32 	%f942, %r1861;
	mul.f32 	%f943, %f774, %f942;
	fma.rn.f32 	%f944, %f943, %f716, %f932;
	ld.shared.u32 	%r1882, [%r65+3520];
	ld.shared.u32 	%r1883, [%r65+3536];
	// begin inline asm
	{.reg .f16 low,high;
  mov.b32 {low,high},%r1872;
  cvt.f32.f16 %f717, low;}

	// end inline asm
	// begin inline asm
	{.reg .f16 low,high;
  mov.b32 {low,high},%r1873;
  cvt.f32.f16 %f718, low;}

	// end inline asm
	mov.u32 	%r1874, %r2290;
	mov.u32 	%r1875, %r2290;
	mov.u32 	%r1876, %r2290;
	mov.u32 	%r1877, %r2290;
	// begin inline asm
	mma.sync.aligned.m16n8k32.row.col.s32.s8.s8.s32 {%r1874, %r1875, %r1876, %r1877}, {%r1640, %r1641, %r1642, %r1643}, {%r1882, %r1883}, {%r1874, %r1875, %r1876, %r1877};
	// end inline asm
	cvt.rn.f32.s32 	%f945, %r1874;
	mul.f32 	%f946, %f771, %f945;
	fma.rn.f32 	%f947, %f946, %f717, %f935;
	cvt.rn.f32.s32 	%f948, %r1875;
	mul.f32 	%f949, %f771, %f948;
	fma.rn.f32 	%f950, %f949, %f718, %f938;
	cvt.rn.f32.s32 	%f951, %r1876;
	mul.f32 	%f952, %f775, %f951;
	fma.rn.f32 	%f953, %f952, %f717, %f941;
	cvt.rn.f32.s32 	%f954, %r1877;
	mul.f32 	%f955, %f775, %f954;
	fma.rn.f32 	%f956, %f955, %f718, %f944;
	ld.shared.u32 	%r1898, [%r65+3552];
	ld.shared.u32 	%r1899, [%r65+3568];
	// begin inline asm
	{.reg .f16 low,high;
  mov.b32 {low,high},%r1888;
  cvt.f32.f16 %f719, low;}

	// end inline asm
	// begin inline asm
	{.reg .f16 low,high;
  mov.b32 {low,high},%r1889;
  cvt.f32.f16 %f720, low;}

	// end inline asm
	mov.u32 	%r1890, %r2290;
	mov.u32 	%r1891, %r2290;
	mov.u32 	%r1892, %r2290;
	mov.u32 	%r1893, %r2290;
	// begin inline asm
	mma.sync.aligned.m16n8k32.row.col.s32.s8.s8.s32 {%r1890, %r1891, %r1892, %r1893}, {%r1644, %r1645, %r1646, %r1647}, {%r1898, %r1899}, {%r1890, %r1891, %r1892, %r1893};
	// end inline asm
	cvt.rn.f32.s32 	%f957, %r1890;
	mul.f32 	%f958, %f772, %f957;
	fma.rn.f32 	%f959, %f958, %f719, %f947;
	cvt.rn.f32.s32 	%f960, %r1891;
	mul.f32 	%f961, %f772, %f960;
	fma.rn.f32 	%f962, %f961, %f720, %f950;
	cvt.rn.f32.s32 	%f963, %r1892;
	mul.f32 	%f964, %f776, %f963;
	fma.rn.f32 	%f965, %f964, %f719, %f953;
	cvt.rn.f32.s32 	%f966, %r1893;
	mul.f32 	%f967, %f776, %f966;
	fma.rn.f32 	%f968, %f967, %f720, %f956;
	ld.shared.u32 	%r1914, [%r65+4608];
	ld.shared.u32 	%r1915, [%r65+4624];
	ld.shared.v4.u32 	{%r1904, %r1920, %r1936, %r1952}, [%r66+4608];
	// begin inline asm
	{.reg .f16 low,high;
  mov.b32 {low,high},%r1904;
  cvt.f32.f16 %f721, low;}

	// end inline asm
	ld.shared.v4.u32 	{%r1905, %r1921, %r1937, %r1953}, [%r66+4752];
	// begin inline asm
	{.reg .f16 low,high;
  mov.b32 {low,high},%r1905;
  cvt.f32.f16 %f722, low;}

	// end inline asm
	mov.u32 	%r1906, %r2290;
	mov.u32 	%r1907, %r2290;
	mov.u32 	%r1908, %r2290;
	mov.u32 	%r1909, %r2290;
	// begin inline asm
	mma.sync.aligned.m16n8k32.row.col.s32.s8.s8.s32 {%r1906, %r1907, %r1908, %r1909}, {%r1632, %r1633, %r1634, %r1635}, {%r1914, %r1915}, {%r1906, %r1907, %r1908, %r1909};
	// end inline asm
	cvt.rn.f32.s32 	%f969, %r1906;
	mul.f32 	%f970, %f769, %f969;
	fma.rn.f32 	%f971, %f970, %f721, %f1321;
	cvt.rn.f32.s32 	%f972, %r1907;
	mul.f32 	%f973, %f769, %f972;
	fma.rn.f32 	%f974, %f973, %f722, %f1322;
	cvt.rn.f32.s32 	%f975, %r1908;
	mul.f32 	%f976, %f773, %f975;
	fma.rn.f32 	%f977, %f976, %f721, %f1323;
	cvt.rn.f32.s32 	%f978, %r1909;
	mul.f32 	%f979, %f773, %f978;
	fma.rn.f32 	%f980, %f979, %f722, %f1324;
	ld.shared.u32 	%r1930, [%r65+4640];
	ld.shared.u32 	%r1931, [%r65+4656];
	// begin inline asm
	{.reg .f16 low,high;
  mov.b32 {low,high},%r1920;
  cvt.f32.f16 %f723, low;}

	// end inline asm
	// begin inline asm
	{.reg .f16 low,high;
  mov.b32 {low,high},%r1921;
  cvt.f32.f16 %f724, low;}

	// end inline asm
	mov.u32 	%r1922, %r2290;
	mov.u32 	%r1923, %r2290;
	mov.u32 	%r1924, %r2290;
	mov.u32 	%r1925, %r2290;
	// begin inline asm
	mma.sync.aligned.m16n8k32.row.col.s32.s8.s8.s32 {%r1922, %r1923, %r1924, %r1925}, {%r1636, %r1637, %r1638, %r1639}, {%r1930, %r1931}, {%r1922, %r1923, %r1924, %r1925};
	// end inline asm
	cvt.rn.f32.s32 	%f981, %r1922;
	mul.f32 	%f982, %f770, %f981;
	fma.rn.f32 	%f983, %f982, %f723, %f971;
	cvt.rn.f32.s32 	%f984, %r1923;
	mul.f32 	%f985, %f770, %f984;
	fma.rn.f32 	%f986, %f985, %f724, %f974;
	cvt.rn.f32.s32 	%f987, %r1924;
	mul.f32 	%f988, %f774, %f987;
	fma.rn.f32 	%f989, %f988, %f723, %f977;
	cvt.rn.f32.s32 	%f990, %r1925;
	mul.f32 	%f991, %f774, %f990;
	fma.rn.f32 	%f992, %f991, %f724, %f980;
	ld.shared.u32 	%r1946, [%r65+4672];
	ld.shared.u32 	%r1947, [%r65+4688];
	// begin inline asm
	{.reg .f16 low,high;
  mov.b32 {low,high},%r1936;
  cvt.f32.f16 %f725, low;}

	// end inline asm
	// begin inline asm
	{.reg .f16 low,high;
  mov.b32 {low,high},%r1937;
  cvt.f32.f16 %f726, low;}

	// end inline asm
	mov.u32 	%r1938, %r2290;
	mov.u32 	%r1939, %r2290;
	mov.u32 	%r1940, %r2290;
	mov.u32 	%r1941, %r2290;
	// begin inline asm
	mma.sync.aligned.m16n8k32.row.col.s32.s8.s8.s32 {%r1938, %r1939, %r1940, %r1941}, {%r1640, %r1641, %r1642, %r1643}, {%r1946, %r1947}, {%r1938, %r1939, %r1940, %r1941};
	// end inline asm
	cvt.rn.f32.s32 	%f993, %r1938;
	mul.f32 	%f994, %f771, %f993;
	fma.rn.f32 	%f995, %f994, %f725, %f983;
	cvt.rn.f32.s32 	%f996, %r1939;
	mul.f32 	%f997, %f771, %f996;
	fma.rn.f32 	%f998, %f997, %f726, %f986;
	cvt.rn.f32.s32 	%f999, %r1940;
	mul.f32 	%f1000, %f775, %f999;
	fma.rn.f32 	%f1001, %f1000, %f725, %f989;
	cvt.rn.f32.s32 	%f1002, %r1941;
	mul.f32 	%f1003, %f775, %f1002;
	fma.rn.f32 	%f1004, %f1003, %f726, %f992;
	ld.shared.u32 	%r1962, [%r65+4704];
	ld.shared.u32 	%r1963, [%r65+4720];
	// begin inline asm
	{.reg .f16 low,high;
  mov.b32 {low,high},%r1952;
  cvt.f32.f16 %f727, low;}

	// end inline asm
	// begin inline asm
	{.reg .f16 low,high;
  mov.b32 {low,high},%r1953;
  cvt.f32.f16 %f728, low;}

	// end inline asm
	mov.u32 	%r1954, %r2290;
	mov.u32 	%r1955, %r2290;
	mov.u32 	%r1956, %r2290;
	mov.u32 	%r1957, %r2290;
	// begin inline asm
	mma.sync.aligned.m16n8k32.row.col.s32.s8.s8.s32 {%r1954, %r1955, %r1956, %r1957}, {%r1644, %r1645, %r1646, %r1647}, {%r1962, %r1963}, {%r1954, %r1955, %r1956, %r1957};
	// end inline asm
	cvt.rn.f32.s32 	%f1005, %r1954;
	mul.f32 	%f1006, %f772, %f1005;
	fma.rn.f32 	%f1007, %f1006, %f727, %f995;
	cvt.rn.f32.s32 	%f1008, %r1955;
	mul.f32 	%f1009, %f772, %f1008;
	fma.rn.f32 	%f1010, %f1009, %f728, %f998;
	cvt.rn.f32.s32 	%f1011, %r1956;
	mul.f32 	%f1012, %f776, %f1011;
	fma.rn.f32 	%f1013, %f1012, %f727, %f1001;
	cvt.rn.f32.s32 	%f1014, %r1957;
	mul.f32 	%f1015, %f776, %f1014;
	fma.rn.f32 	%f1016, %f1015, %f728, %f1004;
	bar.sync 	0;
	mad.lo.s64 	%rd486, %rd113, 144, %rd485;
	ld.global.nc.u32 	%r2678, [%rd486];
	st.shared.u32 	[%r10], %r2678;
	ld.global.nc.u32 	%r2679, [%rd486+1024];
	st.shared.u32 	[%r10+1024], %r2679;
	ld.global.nc.u32 	%r2680, [%rd486+2048];
	st.shared.u32 	[%r10+2048], %r2680;
	ld.global.nc.u32 	%r2681, [%rd486+3072];
	st.shared.u32 	[%r10+3072], %r2681;
	ld.global.nc.u32 	%r2682, [%rd486+4096];
	st.shared.u32 	[%r10+4096], %r2682;
	ld.global.nc.u32 	%r2683, [%rd486+5120];
	st.shared.u32 	[%r10+5120], %r2683;
	bar.sync 	0;
	// begin inline asm
	ldmatrix.sync.aligned.m8n8.x4.b16 {%r1968, %r1969, %r1970, %r1971}, [%rd119];
	// end inline asm
	// begin inline asm
	ldmatrix.sync.aligned.m8n8.x4.b16 {%r1972, %r1973, %r1974, %r1975}, [%rd120];
	// end inline asm
	// begin inline asm
	ldmatrix.sync.aligned.m8n8.x4.b16 {%r1976, %r1977, %r1978, %r1979}, [%rd121];
	// end inline asm
	// begin inline asm
	ldmatrix.sync.aligned.m8n8.x4.b16 {%r1980, %r1981, %r1982, %r1983}, [%rd122];
	// end inline asm
	ld.shared.v4.f32 	{%f1017, %f1018, %f1019, %f1020}, [%r64+16];
	ld.shared.v4.f32 	{%f1021, %f1022, %f1023, %f1024}, [%r64+2448];
	ld.shared.u32 	%r1994, [%r65];
	ld.shared.u32 	%r1995, [%r65+16];
	ld.shared.v4.u32 	{%r1984, %r2000, %r2016, %r2032}, [%r66];
	// begin inline asm
	{.reg .f16 low,high;
  mov.b32 {low,high},%r1984;
  cvt.f32.f16 %f729, low;}

	// end inline asm
	ld.shared.v4.u32 	{%r1985, %r2001, %r2017, %r2033}, [%r66+144];
	// begin inline asm
	{.reg .f16 low,high;
  mov.b32 {low,high},%r1985;
  cvt.f32.f16 %f730, low;}

	// end inline asm
	mov.u32 	%r1986, %r2290;
	mov.u32 	%r1987, %r2290;
	mov.u32 	%r1988, %r2290;
	mov.u32 	%r1989, %r2290;
	// begin inline asm
	mma.sync.aligned.m16n8k32.row.col.s32.s8.s8.s32 {%r1986, %r1987, %r1988, %r1989}, {%r1968, %r1969, %r1970, %r1971}, {%r1994, %r1995}, {%r1986, %r1987, %r1988, %r1989};
	// end inline asm
	cvt.rn.f32.s32 	%f1025, %r1986;
	mul.f32 	%f1026, %f1017, %f1025;
	fma.rn.f32 	%f1027, %f1026, %f729, %f815;
	cvt.rn.f32.s32 	%f1028, %r1987;
	mul.f32 	%f1029, %f1017, %f1028;
	fma.rn.f32 	%f1030, %f1029, %f730, %f818;
	cvt.rn.f32.s32 	%f1031, %r1988;
	mul.f32 	%f1032, %f1021, %f1031;
	fma.rn.f32 	%f1033, %f1032, %f729, %f821;
	cvt.rn.f32.s32 	%f1034, %r1989;
	mul.f32 	%f1035, %f1021, %f1034;
	fma.rn.f32 	%f1036, %f1035, %f730, %f824;
	ld.shared.u32 	%r2010, [%r65+32];
	ld.shared.u32 	%r2011, [%r65+48];
	// begin inline asm
	{.reg .f16 low,high;
  mov.b32 {low,high},%r2000;
  cvt.f32.f16 %f731, low;}

	// end inline asm
	// begin inline asm
	{.reg .f16 low,high;
  mov.b32 {low,high},%r2001;
  cvt.f32.f16 %f732, low;}

	// end inline asm
	mov.u32 	%r2002, %r2290;
	mov.u32 	%r2003, %r2290;
	mov.u32 	%r2004, %r2290;
	mov.u32 	%r2005, %r2290;
	// begin inline asm
	mma.sync.aligned.m16n8k32.row.col.s32.s8.s8.s32 {%r2002, %r2003, %r2004, %r2005}, {%r1972, %r1973, %r1974, %r1975}, {%r2010, %r2011}, {%r2002, %r2003, %r2004, %r2005};
	// end inline asm
	cvt.rn.f32.s32 	%f1037, %r2002;
	mul.f32 	%f1038, %f1018, %f1037;
	fma.rn.f32 	%f1039, %f1038, %f731, %f1027;
	cvt.rn.f32.s32 	%f1040, %r2003;
	mul.f32 	%f1041, %f1018, %f1040;
	fma.rn.f32 	%f1042, %f1041, %f732, %f1030;
	cvt.rn.f32.s32 	%f1043, %r2004;
	mul.f32 	%f1044, %f1022, %f1043;
	fma.rn.f32 	%f1045, %f1044, %f731, %f1033;
	cvt.rn.f32.s32 	%f1046, %r2005;
	mul.f32 	%f1047, %f1022, %f1046;
	fma.rn.f32 	%f1048, %f1047, %f732, %f1036;
	ld.shared.u32 	%r2026, [%r65+64];
	ld.shared.u32 	%r2027, [%r65+80];
	// begin inline asm
	{.reg .f16 low,high;
  mov.b32 {low,high},%r2016;
  cvt.f32.f16 %f733, low;}

	// end inline asm
	// begin inline asm
	{.reg .f16 low,high;
  mov.b32 {low,high},%r2017;
  cvt.f32.f16 %f734, low;}

	// end inline asm
	mov.u32 	%r2018, %r2290;
	mov.u32 	%r2019, %r2290;
	mov.u32 	%r2020, %r2290;
	mov.u32 	%r2021, %r2290;
	// begin inline asm
	mma.sync.aligned.m16n8k32.row.col.s32.s8.s8.s32 {%r2018, %r2019, %r2020, %r2021}, {%r1976, %r1977, %r1978, %r1979}, {%r2026, %r2027}, {%r2018, %r2019, %r2020, %r2021};
	// end inline asm
	cvt.rn.f32.s32 	%f1049, %r2018;
	mul.f32 	%f1050, %f1019, %f1049;
	fma.rn.f32 	%f1051, %f1050, %f733, %f1039;
	cvt.rn.f32.s32 	%f1052, %r2019;
	mul.f32 	%f1053, %f1019, %f1052;
	fma.rn.f32 	%f1054, %f1053, %f734, %f1042;
	cvt.rn.f32.s32 	%f1055, %r2020;
	mul.f32 	%f1056, %f1023, %f1055;
	fma.rn.f32 	%f1057, %f1056, %f733, %f1045;
	cvt.rn.f32.s32 	%f1058, %r2021;
	mul.f32 	%f1059, %f1023, %f1058;
	fma.rn.f32 	%f1060, %f1059, %f734, %f1048;
	ld.shared.u32 	%r2042, [%r65+96];
	ld.shared.u32 	%r2043, [%r65+112];
	// begin inline asm
	{.reg .f16 low,high;
  mov.b32 {low,high},%r2032;
  cvt.f32.f16 %f735, low;}

	// end inline asm
	// begin inline asm
	{.reg .f16 low,high;
  mov.b32 {low,high},%r2033;
  cvt.f32.f16 %f736, low;}

	// end inline asm
	mov.u32 	%r2034, %r2290;
	mov.u32 	%r2035, %r2290;
	mov.u32 	%r2036, %r2290;
	mov.u32 	%r2037, %r2290;
	// begin inline asm
	mma.sync.aligned.m16n8k32.row.col.s32.s8.s8.s32 {%r2034, %r2035, %r2036, %r2037}, {%r1980, %r1981, %r1982, %r1983}, {%r2042, %r2043}, {%r2034, %r2035, %r2036, %r2037};
	// end inline asm
	cvt.rn.f32.s32 	%f1061, %r2034;
	mul.f32 	%f1062, %f1020, %f1061;
	fma.rn.f32 	%f1305, %f1062, %f735, %f1051;
	cvt.rn.f32.s32 	%f1063, %r2035;
	mul.f32 	%f1064, %f1020, %f1063;
	fma.rn.f32 	%f1306, %f1064, %f736, %f1054;
	cvt.rn.f32.s32 	%f1065, %r2036;
	mul.f32 	%f1066, %f1024, %f1065;
	fma.rn.f32 	%f1307, %f1066, %f735, %f1057;
	cvt.rn.f32.s32 	%f1067, %r2037;
	mul.f32 	%f1068, %f1024, %f1067;
	fma.rn.f32 	%f1308, %f1068, %f736, %f1060;
	ld.shared.u32 	%r2058, [%r65+1152];
	ld.shared.u32 	%r2059, [%r65+1168];
	ld.shared.v4.u32 	{%r2048, %r2064, %r2080, %r2096}, [%r66+1152];
	// begin inline asm
	{.reg .f16 low,high;
  mov.b32 {low,high},%r2048;
  cvt.f32.f16 %f737, low;}

	// end inline asm
	ld.shared.v4.u32 	{%r2049, %r2065, %r2081, %r2097}, [%r66+1296];
	// begin inline asm
	{.reg .f16 low,high;
  mov.b32 {low,high},%r2049;
  cvt.f32.f16 %f738, low;}

	// end inline asm
	mov.u32 	%r2050, %r2290;
	mov.u32 	%r2051, %r2290;
	mov.u32 	%r2052, %r2290;
	mov.u32 	%r2053, %r2290;
	// begin inline asm
	mma.sync.aligned.m16n8k32.row.col.s32.s8.s8.s32 {%r2050, %r2051, %r2052, %r2053}, {%r1968, %r1969, %r1970, %r1971}, {%r2058, %r2059}, {%r2050, %r2051, %r2052, %r2053};
	// end inline asm
	cvt.rn.f32.s32 	%f1069, %r2050;
	mul.f32 	%f1070, %f1017, %f1069;
	fma.rn.f32 	%f1071, %f1070, %f737, %f863;
	cvt.rn.f32.s32 	%f1072, %r2051;
	mul.f32 	%f1073, %f1017, %f1072;
	fma.rn.f32 	%f1074, %f1073, %f738, %f866;
	cvt.rn.f32.s32 	%f1075, %r2052;
	mul.f32 	%f1076, %f1021, %f1075;
	fma.rn.f32 	%f1077, %f1076, %f737, %f869;
	cvt.rn.f32.s32 	%f1078, %r2053;
	mul.f32 	%f1079, %f1021, %f1078;
	fma.rn.f32 	%f1080, %f1079, %f738, %f872;
	ld.shared.u32 	%r2074, [%r65+1184];
	ld.shared.u32 	%r2075, [%r65+1200];
	// begin inline asm
	{.reg .f16 low,high;
  mov.b32 {low,high},%r2064;
  cvt.f32.f16 %f739, low;}

	// end inline asm
	// begin inline asm
	{.reg .f16 low,high;
  mov.b32 {low,high},%r2065;
  cvt.f32.f16 %f740, low;}

	// end inline asm
	mov.u32 	%r2066, %r2290;
	mov.u32 	%r2067, %r2290;
	mov.u32 	%r2068, %r2290;
	mov.u32 	%r2069, %r2290;
	// begin inline asm
	mma.sync.aligned.m16n8k32.row.col.s32.s8.s8.s32 {%r2066, %r2067, %r2068, %r2069}, {%r1972, %r1973, %r1974, %r1975}, {%r2074, %r2075}, {%r2066, %r2067, %r2068, %r2069};
	// end inline asm
	cvt.rn.f32.s32 	%f1081, %r2066;
	mul.f32 	%f1082, %f1018, %f1081;
	fma.rn.f32 	%f1083, %f1082, %f739, %f1071;
	cvt.rn.f32.s32 	%f1084, %r2067;
	mul.f32 	%f1085, %f1018, %f1084;
	fma.rn.f32 	%f1086, %f1085, %f740, %f1074;
	cvt.rn.f32.s32 	%f1087, %r2068;
	mul.f32 	%f1088, %f1022, %f1087;
	fma.rn.f32 	%f1089, %f1088, %f739, %f1077;
	cvt.rn.f32.s32 	%f1090, %r2069;
	mul.f32 	%f1091, %f1022, %f1090;
	fma.rn.f32 	%f1092, %f1091, %f740, %f1080;
	ld.shared.u32 	%r2090, [%r65+1216];
	ld.shared.u32 	%r2091, [%r65+1232];
	// begin inline asm
	{.reg .f16 low,high;
  mov.b32 {low,high},%r2080;
  cvt.f32.f16 %f741, low;}

	// end inline asm
	// begin inline asm
	{.reg .f16 low,high;
  mov.b32 {low,high},%r2081;
  cvt.f32.f16 %f742, low;}

	// end inline asm
	mov.u32 	%r2082, %r2290;
	mov.u32 	%r2083, %r2290;
	mov.u32 	%r2084, %r2290;
	mov.u32 	%r2085, %r2290;
	// begin inline asm
	mma.sync.aligned.m16n8k32.row.col.s32.s8.s8.s32 {%r2082, %r2083, %r2084, %r2085}, {%r1976, %r1977, %r1978, %r1979}, {%r2090, %r2091}, {%r2082, %r2083, %r2084, %r2085};
	// end inline asm
	cvt.rn.f32.s32 	%f1093, %r2082;
	mul.f32 	%f1094, %f1019, %f1093;
	fma.rn.f32 	%f1095, %f1094, %f741, %f1083;
	cvt.rn.f32.s32 	%f1096, %r2083;
	mul.f32 	%f1097, %f1019, %f1096;
	fma.rn.f32 	%f1098, %f1097, %f742, %f1086;
	cvt.rn.f32.s32 	%f1099, %r2084;
	mul.f32 	%f1100, %f1023, %f1099;
	fma.rn.f32 	%f1101, %f1100, %f741, %f1089;
	cvt.rn.f32.s32 	%f1102, %r2085;
	mul.f32 	%f1103, %f1023, %f1102;
	fma.rn.f32 	%f1104, %f1103, %f742, %f1092;
	ld.shared.u32 	%r2106, [%r65+1248];
	ld.shared.u32 	%r2107, [%r65+1264];
	// begin inline asm
	{.reg .f16 low,high;
  mov.b32 {low,high},%r2096;
  cvt.f32.f16 %f743, low;}

	// end inline asm
	// begin inline asm
	{.reg .f16 low,high;
  mov.b32 {low,high},%r2097;
  cvt.f32.f16 %f744, low;}

	// end inline asm
	mov.u32 	%r2098, %r2290;
	mov.u32 	%r2099, %r2290;
	mov.u32 	%r2100, %r2290;
	mov.u32 	%r2101, %r2290;
	// begin inline asm
	mma.sync.aligned.m16n8k32.row.col.s32.s8.s8.s32 {%r2098, %r2099, %r2100, %r2101}, {%r1980, %r1981, %r1982, %r1983}, {%r2106, %r2107}, {%r2098, %r2099, %r2100, %r2101};
	// end inline asm
	cvt.rn.f32.s32 	%f1105, %r2098;
	mul.f32 	%f1106, %f1020, %f1105;
	fma.rn.f32 	%f1309, %f1106, %f743, %f1095;
	cvt.rn.f32.s32 	%f1107, %r2099;
	mul.f32 	%f1108, %f1020, %f1107;
	fma.rn.f32 	%f1310, %f1108, %f744, %f1098;
	cvt.rn.f32.s32 	%f1109, %r2100;
	mul.f32 	%f1110, %f1024, %f1109;
	fma.rn.f32 	%f1311, %f1110, %f743, %f1101;
	cvt.rn.f32.s32 	%f1111, %r2101;
	mul.f32 	%f1112, %f1024, %f1111;
	fma.rn.f32 	%f1312, %f1112, %f744, %f1104;
	ld.shared.u32 	%r2122, [%r65+2304];
	ld.shared.u32 	%r2123, [%r65+2320];
	ld.shared.v4.u32 	{%r2112, %r2128, %r2144, %r2160}, [%r66+2304];
	// begin inline asm
	{.reg .f16 low,high;
  mov.b32 {low,high},%r2112;
  cvt.f32.f16 %f745, low;}

	// end inline asm
	ld.shared.v4.u32 	{%r2113, %r2129, %r2145, %r2161}, [%r66+2448];
	// begin inline asm
	{.reg .f16 low,high;
  mov.b32 {low,high},%r2113;
  cvt.f32.f16 %f746, low;}

	// end inline asm
	mov.u32 	%r2114, %r2290;
	mov.u32 	%r2115, %r2290;
	mov.u32 	%r2116, %r2290;
	mov.u32 	%r2117, %r2290;
	// begin inline asm
	mma.sync.aligned.m16n8k32.row.col.s32.s8.s8.s32 {%r2114, %r2115, %r2116, %r2117}, {%r1968, %r1969, %r1970, %r1971}, {%r2122, %r2123}, {%r2114, %r2115, %r2116, %r2117};
	// end inline asm
	cvt.rn.f32.s32 	%f1113, %r2114;
	mul.f32 	%f1114, %f1017, %f1113;
	fma.rn.f32 	%f1115, %f1114, %f745, %f911;
	cvt.rn.f32.s32 	%f1116, %r2115;
	mul.f32 	%f1117, %f1017, %f1116;
	fma.rn.f32 	%f1118, %f1117, %f746, %f914;
	cvt.rn.f32.s32 	%f1119, %r2116;
	mul.f32 	%f1120, %f1021, %f1119;
	fma.rn.f32 	%f1121, %f1120, %f745, %f917;
	cvt.rn.f32.s32 	%f1122, %r2117;
	mul.f32 	%f1123, %f1021, %f1122;
	fma.rn.f32 	%f1124, %f1123, %f746, %f920;
	ld.shared.u32 	%r2138, [%r65+2336];
	ld.shared.u32 	%r2139, [%r65+2352];
	// begin inline asm
	{.reg .f16 low,high;
  mov.b32 {low,high},%r2128;
  cvt.f32.f16 %f747, low;}

	// end inline asm
	// begin inline asm
	{.reg .f16 low,high;
  mov.b32 {low,high},%r2129;
  cvt.f32.f16 %f748, low;}

	// end inline asm
	mov.u32 	%r2130, %r2290;
	mov.u32 	%r2131, %r2290;
	mov.u32 	%r2132, %r2290;
	mov.u32 	%r2133, %r2290;
	// begin inline asm
	mma.sync.aligned.m16n8k32.row.col.s32.s8.s8.s32 {%r2130, %r2131, %r2132, %r2133}, {%r1972, %r1973, %r1974, %r1975}, {%r2138, %r2139}, {%r2130, %r2131, %r2132, %r2133};
	// end inline asm
	cvt.rn.f32.s32 	%f1125, %r2130;
	mul.f32 	%f1126, %f1018, %f1125;
	fma.rn.f32 	%f1127, %f1126, %f747, %f1115;
	cvt.rn.f32.s32 	%f1128, %r2131;
	mul.f32 	%f1129, %f1018, %f1128;
	fma.rn.f32 	%f1130, %f1129, %f748, %f1118;
	cvt.rn.f32.s32 	%f1131, %r2132;
	mul.f32 	%f1132, %f1022, %f1131;
	fma.rn.f32 	%f1133, %f1132, %f747, %f1121;
	cvt.rn.f32.s32 	%f1134, %r2133;
	mul.f32 	%f1135, %f1022, %f1134;
	fma.rn.f32 	%f1136, %f1135, %f748, %f1124;
	ld.shared.u32 	%r2154, [%r65+2368];
	ld.shared.u32 	%r2155, [%r65+2384];
	// begin inline asm
	{.reg .f16 low,high;
  mov.b32 {low,high},%r2144;
  cvt.f32.f16 %f749, low;}

	// end inline asm
	// begin inline asm
	{.reg .f16 low,high;
  mov.b32 {low,high},%r2145;
  cvt.f32.f16 %f750, low;}

	// end inline asm
	mov.u32 	%r2146, %r2290;
	mov.u32 	%r2147, %r2290;
	mov.u32 	%r2148, %r2290;
	mov.u32 	%r2149, %r2290;
	// begin inline asm
	mma.sync.aligned.m16n8k32.row.col.s32.s8.s8.s32 {%r2146, %r2147, %r2148, %r2149}, {%r1976, %r1977, %r1978, %r1979}, {%r2154, %r2155}, {%r2146, %r2147, %r2148, %r2149};
	// end inline asm
	cvt.rn.f32.s32 	%f1137, %r2146;
	mul.f32 	%f1138, %f1019, %f1137;
	fma.rn.f32 	%f1139, %f1138, %f749, %f1127;
	cvt.rn.f32.s32 	%f1140, %r2147;
	mul.f32 	%f1141, %f1019, %f1140;
	fma.rn.f32 	%f1142, %f1141, %f750, %f1130;
	cvt.rn.f32.s32 	%f1143, %r2148;
	mul.f32 	%f1144, %f1023, %f1143;
	fma.rn.f32 	%f1145, %f1144, %f749, %f1133;
	cvt.rn.f32.s32 	%f1146, %r2149;
	mul.f32 	%f1147, %f1023, %f1146;
	fma.rn.f32 	%f1148, %f1147, %f750, %f1136;
	ld.shared.u32 	%r2170, [%r65+2400];
	ld.shared.u32 	%r2171, [%r65+2416];
	// begin inline asm
	{.reg .f16 low,high;
  mov.b32 {low,high},%r2160;
  cvt.f32.f16 %f751, low;}

	// end inline asm
	// begin inline asm
	{.reg .f16 low,high;
  mov.b32 {low,high},%r2161;
  cvt.f32.f16 %f752, low;}

	// end inline asm
	mov.u32 	%r2162, %r2290;
	mov.u32 	%r2163, %r2290;
	mov.u32 	%r2164, %r2290;
	mov.u32 	%r2165, %r2290;
	// begin inline asm
	mma.sync.aligned.m16n8k32.row.col.s32.s8.s8.s32 {%r2162, %r2163, %r2164, %r2165}, {%r1980, %r1981, %r1982, %r1983}, {%r2170, %r2171}, {%r2162, %r2163, %r2164, %r2165};
	// end inline asm
	cvt.rn.f32.s32 	%f1149, %r2162;
	mul.f32 	%f1150, %f1020, %f1149;
	fma.rn.f32 	%f1313, %f1150, %f751, %f1139;
	cvt.rn.f32.s32 	%f1151, %r2163;
	mul.f32 	%f1152, %f1020, %f1151;
	fma.rn.f32 	%f1314, %f1152, %f752, %f1142;
	cvt.rn.f32.s32 	%f1153, %r2164;
	mul.f32 	%f1154, %f1024, %f1153;
	fma.rn.f32 	%f1315, %f1154, %f751, %f1145;
	cvt.rn.f32.s32 	%f1155, %r2165;
	mul.f32 	%f1156, %f1024, %f1155;
	fma.rn.f32 	%f1316, %f1156, %f752, %f1148;
	ld.shared.u32 	%r2186, [%r65+3456];
	ld.shared.u32 	%r2187, [%r65+3472];
	ld.shared.v4.u32 	{%r2176, %r2192, %r2208, %r2224}, [%r66+3456];
	// begin inline asm
	{.reg .f16 low,high;
  mov.b32 {low,high},%r2176;
  cvt.f32.f16 %f753, low;}

	// end inline asm
	ld.shared.v4.u32 	{%r2177, %r2193, %r2209, %r2225}, [%r66+3600];
	// begin inline asm
	{.reg .f16 low,high;
  mov.b32 {low,high},%r2177;
  cvt.f32.f16 %f754, low;}

	// end inline asm
	mov.u32 	%r2178, %r2290;
	mov.u32 	%r2179, %r2290;
	mov.u32 	%r2180, %r2290;
	mov.u32 	%r2181, %r2290;
	// begin inline asm
	mma.sync.aligned.m16n8k32.row.col.s32.s8.s8.s32 {%r2178, %r2179, %r2180, %r2181}, {%r1968, %r1969, %r1970, %r1971}, {%r2186, %r2187}, {%r2178, %r2179, %r2180, %r2181};
	// end inline asm
	cvt.rn.f32.s32 	%f1157, %r2178;
	mul.f32 	%f1158, %f1017, %f1157;
	fma.rn.f32 	%f1159, %f1158, %f753, %f959;
	cvt.rn.f32.s32 	%f1160, %r2179;
	mul.f32 	%f1161, %f1017, %f1160;
	fma.rn.f32 	%f1162, %f1161, %f754, %f962;
	cvt.rn.f32.s32 	%f1163, %r2180;
	mul.f32 	%f1164, %f1021, %f1163;
	fma.rn.f32 	%f1165, %f1164, %f753, %f965;
	cvt.rn.f32.s32 	%f1166, %r2181;
	mul.f32 	%f1167, %f1021, %f1166;
	fma.rn.f32 	%f1168, %f1167, %f754, %f968;
	ld.shared.u32 	%r2202, [%r65+3488];
	ld.shared.u32 	%r2203, [%r65+3504];
	// begin inline asm
	{.reg .f16 low,high;
  mov.b32 {low,high},%r2192;
  cvt.f32.f16 %f755, low;}

	// end inline asm
	// begin inline asm
	{.reg .f16 low,high;
  mov.b32 {low,high},%r2193;
  cvt.f32.f16 %f756, low;}

	// end inline asm
	mov.u32 	%r2194, %r2290;
	mov.u32 	%r2195, %r2290;
	mov.u32 	%r2196, %r2290;
	mov.u32 	%r2197, %r2290;
	// begin inline asm
	mma.sync.aligned.m16n8k32.row.col.s32.s8.s8.s32 {%r2194, %r2195, %r2196, %r2197}, {%r1972, %r1973, %r1974, %r1975}, {%r2202, %r2203}, {%r2194, %r2195, %r2196, %r2197};
	// end inline asm
	cvt.rn.f32.s32 	%f1169, %r2194;
	mul.f32 	%f1170, %f1018, %f1169;
	fma.rn.f32 	%f1171, %f1170, %f755, %f1159;
	cvt.rn.f32.s32 	%f1172, %r2195;
	mul.f32 	%f1173, %f1018, %f1172;
	fma.rn.f32 	%f1174, %f1173, %f756, %f1162;
	cvt.rn.f32.s32 	%f1175, %r2196;
	mul.f32 	%f1176, %f1022, %f1175;
	fma.rn.f32 	%f1177, %f1176, %f755, %f1165;
	cvt.rn.f32.s32 	%f1178, %r2197;
	mul.f32 	%f1179, %f1022, %f1178;
	fma.rn.f32 	%f1180, %f1179, %f756, %f1168;
	ld.shared.u32 	%r2218, [%r65+3520];
	ld.shared.u32 	%r2219, [%r65+3536];
	// begin inline asm
	{.reg .f16 low,high;
  mov.b32 {low,high},%r2208;
  cvt.f32.f16 %f757, low;}

	// end inline asm
	// begin inline asm
	{.reg .f16 low,high;
  mov.b32 {low,high},%r2209;
  cvt.f32.f16 %f758, low;}

	// end inline asm
	mov.u32 	%r2210, %r2290;
	mov.u32 	%r2211, %r2290;
	mov.u32 	%r2212, %r2290;
	mov.u32 	%r2213, %r2290;
	// begin inline asm
	mma.sync.aligned.m16n8k32.row.col.s32.s8.s8.s32 {%r2210, %r2211, %r2212, %r2213}, {%r1976, %r1977, %r1978, %r1979}, {%r2218, %r2219}, {%r2210, %r2211, %r2212, %r2213};
	// end inline asm
	cvt.rn.f32.s32 	%f1181, %r2210;
	mul.f32 	%f1182, %f1019, %f1181;
	fma.rn.f32 	%f1183, %f1182, %f757, %f1171;
	cvt.rn.f32.s32 	%f1184, %r2211;
	mul.f32 	%f1185, %f1019, %f1184;
	fma.rn.f32 	%f1186, %f1185, %f758, %f1174;
	cvt.rn.f32.s32 	%f1187, %r2212;
	mul.f32 	%f1188, %f1023, %f1187;
	fma.rn.f32 	%f1189, %f1188, %f757, %f1177;
	cvt.rn.f32.s32 	%f1190, %r2213;
	mul.f32 	%f1191, %f1023, %f1190;
	fma.rn.f32 	%f1192, %f1191, %f758, %f1180;
	ld.shared.u32 	%r2234, [%r65+3552];
	ld.shared.u32 	%r2235, [%r65+3568];
	// begin inline asm
	{.reg .f16 low,high;
  mov.b32 {low,high},%r2224;
  cvt.f32.f16 %f759, low;}

	// end inline asm
	// begin inline asm
	{.reg .f16 low,high;
  mov.b32 {low,high},%r2225;
  cvt.f32.f16 %f760, low;}

	// end inline asm
	mov.u32 	%r2226, %r2290;
	mov.u32 	%r2227, %r2290;
	mov.u32 	%r2228, %r2290;
	mov.u32 	%r2229, %r2290;
	// begin inline asm
	mma.sync.aligned.m16n8k32.row.col.s32.s8.s8.s32 {%r2226, %r2227, %r2228, %r2229}, {%r1980, %r1981, %r1982, %r1983}, {%r2234, %r2235}, {%r2226, %r2227, %r2228, %r2229};
	// end inline asm
	cvt.rn.f32.s32 	%f1193, %r2226;
	mul.f32 	%f1194, %f1020, %f1193;
	fma.rn.f32 	%f1317, %f1194, %f759, %f1183;
	cvt.rn.f32.s32 	%f1195, %r2227;
	mul.f32 	%f1196, %f1020, %f1195;
	fma.rn.f32 	%f1318, %f1196, %f760, %f1186;
	cvt.rn.f32.s32 	%f1197, %r2228;
	mul.f32 	%f1198, %f1024, %f1197;
	fma.rn.f32 	%f1319, %f1198, %f759, %f1189;
	cvt.rn.f32.s32 	%f1199, %r2229;
	mul.f32 	%f1200, %f1024, %f1199;
	fma.rn.f32 	%f1320, %f1200, %f760, %f1192;
	ld.shared.u32 	%r2250, [%r65+4608];
	ld.shared.u32 	%r2251, [%r65+4624];
	ld.shared.v4.u32 	{%r2240, %r2256, %r2272, %r2288}, [%r66+4608];
	// begin inline asm
	{.reg .f16 low,high;
  mov.b32 {low,high},%r2240;
  cvt.f32.f16 %f761, low;}

	// end inline asm
	ld.shared.v4.u32 	{%r2241, %r2257, %r2273, %r2289}, [%r66+4752];
	// begin inline asm
	{.reg .f16 low,high;
  mov.b32 {low,high},%r2241;
  cvt.f32.f16 %f762, low;}

	// end inline asm
	mov.u32 	%r2242, %r2290;
	mov.u32 	%r2243, %r2290;
	mov.u32 	%r2244, %r2290;
	mov.u32 	%r2245, %r2290;
	// begin inline asm
	mma.sync.aligned.m16n8k32.row.col.s32.s8.s8.s32 {%r2242, %r2243, %r2244, %r2245}, {%r1968, %r1969, %r1970, %r1971}, {%r2250, %r2251}, {%r2242, %r2243, %r2244, %r2245};
	// end inline asm
	cvt.rn.f32.s32 	%f1201, %r2242;
	mul.f32 	%f1202, %f1017, %f1201;
	fma.rn.f32 	%f1203, %f1202, %f761, %f1007;
	cvt.rn.f32.s32 	%f1204, %r2243;
	mul.f32 	%f1205, %f1017, %f1204;
	fma.rn.f32 	%f1206, %f1205, %f762, %f1010;
	cvt.rn.f32.s32 	%f1207, %r2244;
	mul.f32 	%f1208, %f1021, %f1207;
	fma.rn.f32 	%f1209, %f1208, %f761, %f1013;
	cvt.rn.f32.s32 	%f1210, %r2245;
	mul.f32 	%f1211, %f1021, %f1210;
	fma.rn.f32 	%f1212, %f1211, %f762, %f1016;
	ld.shared.u32 	%r2266, [%r65+4640];
	ld.shared.u32 	%r2267, [%r65+4656];
	// begin inline asm
	{.reg .f16 low,high;
  mov.b32 {low,high},%r2256;
  cvt.f32.f16 %f763, low;}

	// end inline asm
	// begin inline asm
	{.reg .f16 low,high;
  mov.b32 {low,high},%r2257;
  cvt.f32.f16 %f764, low;}

	// end inline asm
	mov.u32 	%r2258, %r2290;
	mov.u32 	%r2259, %r2290;
	mov.u32 	%r2260, %r2290;
	mov.u32 	%r2261, %r2290;
	// begin inline asm
	mma.sync.aligned.m16n8k32.row.col.s32.s8.s8.s32 {%r2258, %r2259, %r2260, %r2261}, {%r1972, %r1973, %r1974, %r1975}, {%r2266, %r2267}, {%r2258, %r2259, %r2260, %r2261};
	// end inline asm
	cvt.rn.f32.s32 	%f1213, %r2258;
	mul.f32 	%f1214, %f1018, %f1213;
	fma.rn.f32 	%f1215, %f1214, %f763, %f1203;
	cvt.rn.f32.s32 	%f1216, %r2259;
	mul.f32 	%f1217, %f1018, %f1216;
	fma.rn.f32 	%f1218, %f1217, %f764, %f1206;
	cvt.rn.f32.s32 	%f1219, %r2260;
	mul.f32 	%f1220, %f1022, %f1219;
	fma.rn.f32 	%f1221, %f1220, %f763, %f1209;
	cvt.rn.f32.s32 	%f1222, %r2261;
	mul.f32 	%f1223, %f1022, %f1222;
	fma.rn.f32 	%f1224, %f1223, %f764, %f1212;
	ld.shared.u32 	%r2282, [%r65+4672];
	ld.shared.u32 	%r2283, [%r65+4688];
	// begin inline asm
	{.reg .f16 low,high;
  mov.b32 {low,high},%r2272;
  cvt.f32.f16 %f765, low;}

	// end inline asm
	// begin inline asm
	{.reg .f16 low,high;
  mov.b32 {low,high},%r2273;
  cvt.f32.f16 %f766, low;}

	// end inline asm
	mov.u32 	%r2274, %r2290;
	mov.u32 	%r2275, %r2290;
	mov.u32 	%r2276, %r2290;
	mov.u32 	%r2277, %r2290;
	// begin inline asm
	mma.sync.aligned.m16n8k32.row.col.s32.s8.s8.s32 {%r2274, %r2275, %r2276, %r2277}, {%r1976, %r1977, %r1978, %r1979}, {%r2282, %r2283}, {%r2274, %r2275, %r2276, %r2277};
	// end inline asm
	cvt.rn.f32.s32 	%f1225, %r2274;
	mul.f32 	%f1226, %f1019, %f1225;
	fma.rn.f32 	%f1227, %f1226, %f765, %f1215;
	cvt.rn.f32.s32 	%f1228, %r2275;
	mul.f32 	%f1229, %f1019, %f1228;
	fma.rn.f32 	%f1230, %f1229, %f766, %f1218;
	cvt.rn.f32.s32 	%f1231, %r2276;
	mul.f32 	%f1232, %f1023, %f1231;
	fma.rn.f32 	%f1233, %f1232, %f765, %f1221;
	cvt.rn.f32.s32 	%f1234, %r2277;
	mul.f32 	%f1235, %f1023, %f1234;
	fma.rn.f32 	%f1236, %f1235, %f766, %f1224;
	ld.shared.u32 	%r2298, [%r65+4704];
	ld.shared.u32 	%r2299, [%r65+4720];
	// begin inline asm
	{.reg .f16 low,high;
  mov.b32 {low,high},%r2288;
  cvt.f32.f16 %f767, low;}

	// end inline asm
	// begin inline asm
	{.reg .f16 low,high;
  mov.b32 {low,high},%r2289;
  cvt.f32.f16 %f768, low;}

	// end inline asm
	mov.u32 	%r2291, %r2290;
	mov.u32 	%r2292, %r2290;
	mov.u32 	%r2293, %r2290;
	// begin inline asm
	mma.sync.aligned.m16n8k32.row.col.s32.s8.s8.s32 {%r2290, %r2291, %r2292, %r2293}, {%r1980, %r1981, %r1982, %r1983}, {%r2298, %r2299}, {%r2290, %r2291, %r2292, %r2293};
	// end inline asm
	cvt.rn.f32.s32 	%f1237, %r2290;
	mul.f32 	%f1238, %f1020, %f1237;
	fma.rn.f32 	%f1321, %f1238, %f767, %f1227;
	cvt.rn.f32.s32 	%f1239, %r2291;
	mul.f32 	%f1240, %f1020, %f1239;
	fma.rn.f32 	%f1322, %f1240, %f768, %f1230;
	cvt.rn.f32.s32 	%f1241, %r2292;
	mul.f32 	%f1242, %f1024, %f1241;
	fma.rn.f32 	%f1323, %f1242, %f767, %f1233;
	cvt.rn.f32.s32 	%f1243, %r2293;
	mul.f32 	%f1244, %f1024, %f1243;
	fma.rn.f32 	%f1324, %f1244, %f768, %f1236;
	bar.sync 	0;
	add.s32 	%r2722, %r2722, 8;
	add.s32 	%r2733, %r2733, 8;
	setp.lt.s32 	%p53, %r2722, %r2730;
	@%p53 bra 	$L__BB30_102;
$L__BB30_103:
	cvta.to.global.u64 	%rd487, %rd145;
	mul.lo.s32 	%r2684, %r7, 5120;
	cvt.u64.u32 	%rd488, %r2684;
	shl.b32 	%r2685, %r3, 4;
	shr.u32 	%r2686, %r4, 2;
	add.s32 	%r2687, %r2686, %r2685;
	shl.b32 	%r2688, %r4, 3;
	and.b32  	%r2689, %r2688, 24;
	add.s32 	%r2691, %r89, %r2689;
	ld.shared.v2.u32 	{%r2692, %r2693}, [%r2691];
	shl.b32 	%r2694, %r2692, 7;
	add.s32 	%r2695, %r2694, %r2687;
	cvt.s64.s32 	%rd489, %r2695;
	add.s64 	%rd490, %rd489, %rd488;
	shl.b64 	%rd491, %rd490, 2;
	add.s64 	%rd492, %rd487, %rd491;
	st.global.f32 	[%rd492], %f1305;
	shl.b32 	%r2696, %r2693, 7;
	add.s32 	%r2697, %r2696, %r2687;
	cvt.s64.s32 	%rd493, %r2697;
	add.s64 	%rd494, %rd493, %rd488;
	shl.b64 	%rd495, %rd494, 2;
	add.s64 	%rd496, %rd487, %rd495;
	st.global.f32 	[%rd496], %f1306;
	st.global.f32 	[%rd492+32], %f1307;
	st.global.f32 	[%rd496+32], %f1308;
	ld.shared.v2.u32 	{%r2698, %r2699}, [%r2691+32];
	shl.b32 	%r2700, %r2698, 7;
	add.s32 	%r2701, %r2700, %r2687;
	cvt.s64.s32 	%rd497, %r2701;
	add.s64 	%rd498, %rd497, %rd488;
	shl.b64 	%rd499, %rd498, 2;
	add.s64 	%rd500, %rd487, %rd499;
	st.global.f32 	[%rd500], %f1309;
	shl.b32 	%r2702, %r2699, 7;
	add.s32 	%r2703, %r2702, %r2687;
	cvt.s64.s32 	%rd501, %r2703;
	add.s64 	%rd502, %rd501, %rd488;
	shl.b64 	%rd503, %rd502, 2;
	add.s64 	%rd504, %rd487, %rd503;
	st.global.f32 	[%rd504], %f1310;
	st.global.f32 	[%rd500+32], %f1311;
	st.global.f32 	[%rd504+32], %f1312;
	ld.shared.v2.u32 	{%r2704, %r2705}, [%r2691+64];
	shl.b32 	%r2706, %r2704, 7;
	add.s32 	%r2707, %r2706, %r2687;
	cvt.s64.s32 	%rd505, %r2707;
	add.s64 	%rd506, %rd505, %rd488;
	shl.b64 	%rd507, %rd506, 2;
	add.s64 	%rd508, %rd487, %rd507;
	st.global.f32 	[%rd508], %f1313;
	shl.b32 	%r2708, %r2705, 7;
	add.s32 	%r2709, %r2708, %r2687;
	cvt.s64.s32 	%rd509, %r2709;
	add.s64 	%rd510, %rd509, %rd488;
	shl.b64 	%rd511, %rd510, 2;
	add.s64 	%rd512, %rd487, %rd511;
	st.global.f32 	[%rd512], %f1314;
	st.global.f32 	[%rd508+32], %f1315;
	st.global.f32 	[%rd512+32], %f1316;
	ld.shared.v2.u32 	{%r2710, %r2711}, [%r2691+96];
	shl.b32 	%r2712, %r2710, 7;
	add.s32 	%r2713, %r2712, %r2687;
	cvt.s64.s32 	%rd513, %r2713;
	add.s64 	%rd514, %rd513, %rd488;
	shl.b64 	%rd515, %rd514, 2;
	add.s64 	%rd516, %rd487, %rd515;
	st.global.f32 	[%rd516], %f1317;
	shl.b32 	%r2714, %r2711, 7;
	add.s32 	%r2715, %r2714, %r2687;
	cvt.s64.s32 	%rd517, %r2715;
	add.s64 	%rd518, %rd517, %rd488;
	shl.b64 	%rd519, %rd518, 2;
	add.s64 	%rd520, %rd487, %rd519;
	st.global.f32 	[%rd520], %f1318;
	st.global.f32 	[%rd516+32], %f1319;
	st.global.f32 	[%rd520+32], %f1320;
	ld.shared.v2.u32 	{%r2716, %r2717}, [%r2691+128];
	shl.b32 	%r2718, %r2716, 7;
	add.s32 	%r2719, %r2718, %r2687;
	cvt.s64.s32 	%rd521, %r2719;
	add.s64 	%rd522, %rd521, %rd488;
	shl.b64 	%rd523, %rd522, 2;
	add.s64 	%rd524, %rd487, %rd523;
	st.global.f32 	[%rd524], %f1321;
	shl.b32 	%r2720, %r2717, 7;
	add.s32 	%r2721, %r2720, %r2687;
	cvt.s64.s32 	%rd525, %r2721;
	add.s64 	%rd526, %rd525, %rd488;
	shl.b64 	%rd527, %rd526, 2;
	add.s64 	%rd528, %rd487, %rd527;
	st.global.f32 	[%rd528], %f1322;
	st.global.f32 	[%rd524+32], %f1323;
	st.global.f32 	[%rd528+32], %f1324;
$L__BB30_104:
	ret;

}
	// .globl	mul_mat_q40_stream_k_fixup_40_8_false
.visible .entry mul_mat_q40_stream_k_fixup_40_8_false(
	.param .u64 .ptr .align 1 mul_mat_q40_stream_k_fixup_40_8_false_param_0,
	.param .u64 .ptr .align 1 mul_mat_q40_stream_k_fixup_40_8_false_param_1,
	.param .u64 .ptr .align 1 mul_mat_q40_stream_k_fixup_40_8_false_param_2,
	.param .u64 .ptr .align 1 mul_mat_q40_stream_k_fixup_40_8_false_param_3,
	.param .u32 mul_mat_q40_stream_k_fixup_40_8_false_param_4,
	.param .u32 mul_mat_q40_stream_k_fixup_40_8_false_param_5,
	.param .u32 mul_mat_q40_stream_k_fixup_40_8_false_param_6,
	.param .u32 mul_mat_q40_stream_k_fixup_40_8_false_param_7,
	.param .u32 mul_mat_q40_stream_k_fixup_40_8_false_param_8,
	.param .u32 mul_mat_q40_stream_k_fixup_40_8_false_param_9
)
{
	.reg .pred 	%p<39>;
	.reg .b32 	%r<192>;
	.reg .b32 	%f<202>;
	.reg .b64 	%rd<325>;
	// demoted variable
	.shared .align 4 .b8 _ZZN34_INTERNAL_9074448f_4_k_cu_5eb7d63f24mul_mat_q_stream_k_fixupILi40ELi8ELb0EEEvPKiS2_PfPKfiiiiiiE14ids_dst_shared[160];
	ld.param.u64 	%rd74, [mul_mat_q40_stream_k_fixup_40_8_false_param_2];
	ld.param.u32 	%r21, [mul_mat_q40_stream_k_fixup_40_8_false_param_4];
	ld.param.u32 	%r22, [mul_mat_q40_stream_k_fixup_40_8_false_param_5];
	ld.param.u32 	%r17, [mul_mat_q40_stream_k_fixup_40_8_false_param_6];
	ld.param.u32 	%r18, [mul_mat_q40_stream_k_fixup_40_8_false_param_7];
	ld.param.u32 	%r19, [mul_mat_q40_stream_k_fixup_40_8_false_param_8];
	cvta.to.global.u64 	%rd1, %rd74;
	shr.s32 	%r23, %r21, 31;
	shr.u32 	%r24, %r23, 27;
	add.s32 	%r25, %r21, %r24;
	shr.s32 	%r26, %r25, 5;
	cvt.s64.s32 	%rd2, %r26;
	add.s32 	%r27, %r17, 39;
	mul.hi.s32 	%r28, %r27, 1717986919;
	shr.u32 	%r29, %r28, 31;
	shr.s32 	%r30, %r28, 4;
	add.s32 	%r31, %r30, %r29;
	add.s32 	%r32, %r22, 127;
	shr.s32 	%r33, %r32, 31;
	shr.u32 	%r34, %r33, 25;
	add.s32 	%r35, %r32, %r34;
	shr.s32 	%r1, %r35, 7;
	mov.u32 	%r2, %ctaid.x;
	cvt.u64.u32 	%rd75, %r2;
	cvt.s64.s32 	%rd3, %r19;
	cvt.s64.s32 	%rd4, %r31;
	cvt.s64.s32 	%rd5, %r1;
	mul.lo.s64 	%rd76, %rd2, %rd75;
	mul.lo.s64 	%rd77, %rd76, %rd5;
	mul.lo.s64 	%rd78, %rd77, %rd3;
	mul.lo.s64 	%rd6, %rd78, %rd4;
	mov.u32 	%r36, %nctaid.x;
	cvt.u64.u32 	%rd7, %r36;
	and.b64  	%rd79, %rd6, -4294967296;
	setp.ne.s64 	%p3, %rd79, 0;
	@%p3 bra 	$L__BB31_2;
	cvt.u32.u64 	%r37, %rd7;
	cvt.u32.u64 	%r38, %rd6;
	div.u32 	%r39, %r38, %r37;
	cvt.u64.u32 	%rd308, %r39;
	bra.uni 	$L__BB31_3;
$L__BB31_2:
	div.s64 	%rd308, %rd6, %rd7;
$L__BB31_3:
	add.s32 	%r40, %r2, 1;
	cvt.u64.u32 	%rd80, %r40;
	mul.lo.s64 	%rd81, %rd2, %rd80;
	mul.lo.s64 	%rd82, %rd81, %rd5;
	mul.lo.s64 	%rd83, %rd82, %rd3;
	mul.lo.s64 	%rd11, %rd83, %rd4;
	and.b64  	%rd84, %rd11, -4294967296;
	setp.ne.s64 	%p4, %rd84, 0;
	@%p4 bra 	$L__BB31_5;
	cvt.u32.u64 	%r41, %rd7;
	cvt.u32.u64 	%r42, %rd11;
	div.u32 	%r43, %r42, %r41;
	cvt.u64.u32 	%rd309, %r43;
	bra.uni 	$L__BB31_6;
$L__BB31_5:
	div.s64 	%rd309, %rd11, %rd7;
$L__BB31_6:
	or.b64  	%rd85, %rd308, %rd2;
	and.b64  	%rd86, %rd85, -4294967296;
	setp.ne.s64 	%p5, %rd86, 0;
	@%p5 bra 	$L__BB31_8;
	cvt.u32.u64 	%r44, %rd2;
	cvt.u32.u64 	%r45, %rd308;
	rem.u32 	%r46, %r45, %r44;
	cvt.u64.u32 	%rd310, %r46;
	bra.uni 	$L__BB31_9;
$L__BB31_8:
	rem.s64 	%rd310, %rd308, %rd2;
$L__BB31_9:
	cvt.u32.u64 	%r47, %rd310;
	shr.s32 	%r48, %r47, 31;
	shr.u32 	%r49, %r48, 29;
	add.s32 	%r50, %r47, %r49;
	and.b32  	%r51, %r50, -8;
	sub.s32 	%r52, %r47, %r51;
	cvt.s64.s32 	%rd87, %r52;
	sub.s64 	%rd18, %rd308, %rd87;
	or.b64  	%rd88, %rd309, %rd2;
	and.b64  	%rd89, %rd88, -4294967296;
	setp.ne.s64 	%p6, %rd89, 0;
	@%p6 bra 	$L__BB31_11;
	cvt.u32.u64 	%r53, %rd2;
	cvt.u32.u64 	%r54, %rd309;
	rem.u32 	%r55, %r54, %r53;
	cvt.u64.u32 	%rd311, %r55;
	bra.uni 	$L__BB31_12;
$L__BB31_11:
	rem.s64 	%rd311, %rd309, %rd2;
$L__BB31_12:
	cvt.u32.u64 	%r56, %rd311;
	shr.s32 	%r57, %r56, 31;
	shr.u32 	%r58, %r57, 29;
	add.s32 	%r59, %r56, %r58;
	and.b32  	%r60, %r59, -8;
	sub.s32 	%r61, %r56, %r60;
	cvt.s64.s32 	%rd90, %r61;
	sub.s64 	%rd22, %rd309, %rd90;
	or.b64  	%rd91, %rd18, %rd2;
	and.b64  	%rd92, %rd91, -4294967296;
	setp.ne.s64 	%p7, %rd92, 0;
	@%p7 bra 	$L__BB31_14;
	cvt.u32.u64 	%r62, %rd2;
	cvt.u32.u64 	%r63, %rd18;
	div.u32 	%r64, %r63, %r62;
	mul.lo.s32 	%r65, %r64, %r62;
	sub.s32 	%r66, %r63, %r65;
	cvt.u64.u32 	%rd312, %r64;
	cvt.u64.u32 	%rd313, %r66;
	bra.uni 	$L__BB31_15;
$L__BB31_14:
	div.s64 	%rd312, %rd18, %rd2;
	mul.lo.s64 	%rd93, %rd312, %rd2;
	sub.s64 	%rd313, %rd18, %rd93;
$L__BB31_15:
	or.b64  	%rd94, %rd22, %rd2;
	and.b64  	%rd95, %rd94, -4294967296;
	setp.ne.s64 	%p8, %rd95, 0;
	@%p8 bra 	$L__BB31_17;
	cvt.u32.u64 	%r67, %rd2;
	cvt.u32.u64 	%r68, %rd22;
	div.u32 	%r69, %r68, %r67;
	cvt.u64.u32 	%rd314, %r69;
	bra.uni 	$L__BB31_18;
$L__BB31_17:
	div.s64 	%rd314, %rd22, %rd2;
$L__BB31_18:
	setp.ne.s64 	%p10, %rd312, %rd314;
	mov.pred 	%p38, 0;
	@%p10 bra 	$L__BB31_23;
	setp.ne.s64 	%p11, %rd95, 0;
	@%p11 bra 	$L__BB31_21;
	cvt.u32.u64 	%r70, %rd2;
	cvt.u32.u64 	%r71, %rd22;
	rem.u32 	%r72, %r71, %r70;
	cvt.u64.u32 	%rd315, %r72;
	bra.uni 	$L__BB31_22;
$L__BB31_21:
	rem.s64 	%rd315, %rd22, %rd2;
$L__BB31_22:
	setp.ne.s64 	%p38, %rd315, 0;
$L__BB31_23:
	setp.eq.s64 	%p12, %rd313, 0;
	setp.eq.s64 	%p13, %rd18, %rd22;
	or.pred  	%p14, %p12, %p13;
	or.pred  	%p15, %p14, %p38;
	@%p15 bra 	$L__BB31_65;
	add.s32 	%r73, %r2, -1;
	cvt.s64.s32 	%rd316, %r73;
	mov.u32 	%r3, %tid.y;
	mov.u32 	%r74, %tid.x;
	cvt.u64.u32 	%rd36, %r74;
	add.s32 	%r4, %r74, 32;
	mov.f32 	%f182, 0f00000000;
	mul.lo.s64 	%rd99, %rd5, %rd2;
	cvt.u32.u64 	%r75, %rd7;
	cvt.u32.u64 	%r78, %rd2;
	mov.f32 	%f183, %f182;
	mov.f32 	%f184, %f182;
	mov.f32 	%f185, %f182;
	mov.f32 	%f186, %f182;
	mov.f32 	%f187, %f182;
	mov.f32 	%f188, %f182;
	mov.f32 	%f189, %f182;
	mov.f32 	%f190, %f182;
	mov.f32 	%f191, %f182;
	mov.f32 	%f192, %f182;
	mov.f32 	%f193, %f182;
	mov.f32 	%f194, %f182;
	mov.f32 	%f195, %f182;
	mov.f32 	%f196, %f182;
	mov.f32 	%f197, %f182;
	mov.f32 	%f198, %f182;
	mov.f32 	%f199, %f182;
	mov.f32 	%f200, %f182;
	mov.f32 	%f201, %f182;
	mov.u64 	%rd317, %rd18;
$L__BB31_25:
	ld.param.u32 	%r189, [mul_mat_q40_stream_k_fixup_40_8_false_param_8];
	cvt.s64.s32 	%rd100, %r189;
	mul.lo.s64 	%rd101, %rd99, %rd100;
	mul.lo.s64 	%rd102, %rd101, %rd4;
	mul.lo.s64 	%rd39, %rd102, %rd316;
	and.b64  	%rd103, %rd39, -4294967296;
	setp.ne.s64 	%p16, %rd103, 0;
	@%p16 bra 	$L__BB31_27;
	cvt.u32.u64 	%r76, %rd39;
	div.u32 	%r77, %r76, %r75;
	cvt.u64.u32 	%rd318, %r77;
	bra.uni 	$L__BB31_28;
$L__BB31_27:
	div.s64 	%rd318, %rd39, %rd7;
$L__BB31_28:
	or.b64  	%rd104, %rd318, %rd2;
	and.b64  	%rd105, %rd104, -4294967296;
	setp.ne.s64 	%p17, %rd105, 0;
	@%p17 bra 	$L__BB31_30;
	cvt.u32.u64 	%r79, %rd318;
	rem.u32 	%r80, %r79, %r78;
	cvt.u64.u32 	%rd319, %r80;
	bra.uni 	$L__BB31_31;
$L__BB31_30:
	rem.s64 	%rd319, %rd318, %rd2;
$L__BB31_31:
	shr.s64 	%rd106, %rd319, 63;
	shr.u64 	%rd107, %rd106, 61;
	add.s64 	%rd108, %rd319, %rd107;
	and.b64  	%rd109, %rd108, -8;
	sub.s64 	%rd110, %rd109, %rd319;
	add.s64 	%rd46, %rd318, %rd110;
	setp.eq.s64 	%p18, %rd46, %rd317;
	@%p18 bra 	$L__BB31_40;
	ld.param.u64 	%rd307, [mul_mat_q40_stream_k_fixup_40_8_false_param_3];
	shl.b32 	%r81, %r3, 7;
	cvt.u64.u32 	%rd111, %r81;
	mad.lo.s64 	%rd112, %rd316, 5120, %rd111;
	add.s64 	%rd113, %rd112, %rd36;
	cvta.to.global.u64 	%rd114, %rd307;
	shl.b64 	%rd115, %rd113, 2;
	add.s64 	%rd116, %rd114, %rd115;
	ld.global.nc.f32 	%f62, [%rd116];
	add.f32 	%f201, %f62, %f201;
	ld.global.nc.f32 	%f63, [%rd116+128];
	add.f32 	%f200, %f63, %f200;
	ld.global.nc.f32 	%f64, [%rd116+256];
	add.f32 	%f199, %f64, %f199;
	ld.global.nc.f32 	%f65, [%rd116+384];
	add.f32 	%f198, %f65, %f198;
	ld.global.nc.f32 	%f66, [%rd116+4096];
	add.f32 	%f197, %f66, %f197;
	ld.global.nc.f32 	%f67, [%rd116+4224];
	add.f32 	%f196, %f67, %f196;
	ld.global.nc.f32 	%f68, [%rd116+4352];
	add.f32 	%f195, %f68, %f195;
	ld.global.nc.f32 	%f69, [%rd116+4480];
	add.f32 	%f194, %f69, %f194;
	ld.global.nc.f32 	%f70, [%rd116+8192];
	add.f32 	%f193, %f70, %f193;
	ld.global.nc.f32 	%f71, [%rd116+8320];
	add.f32 	%f192, %f71, %f192;
	ld.global.nc.f32 	%f72, [%rd116+8448];
	add.f32 	%f191, %f72, %f191;
	ld.global.nc.f32 	%f73, [%rd116+8576];
	add.f32 	%f190, %f73, %f190;
	ld.global.nc.f32 	%f74, [%rd116+12288];
	add.f32 	%f189, %f74, %f189;
	ld.global.nc.f32 	%f75, [%rd116+12416];
	add.f32 	%f188, %f75, %f188;
	ld.global.nc.f32 	%f76, [%rd116+12544];
	add.f32 	%f187, %f76, %f187;
	ld.global.nc.f32 	%f77, [%rd116+12672];
	add.f32 	%f186, %f77, %f186;
	ld.global.nc.f32 	%f78, [%rd116+16384];
	add.f32 	%f185, %f78, %f185;
	ld.global.nc.f32 	%f79, [%rd116+16512];
	add.f32 	%f184, %f79, %f184;
	ld.global.nc.f32 	%f80, [%rd116+16640];
	add.f32 	%f183, %f80, %f183;
	ld.global.nc.f32 	%f81, [%rd116+16768];
	add.f32 	%f182, %f81, %f182;
	or.b64  	%rd117, %rd46, %rd2;
	and.b64  	%rd118, %rd117, -4294967296;
	setp.ne.s64 	%p19, %rd118, 0;
	@%p19 bra 	$L__BB31_34;
	cvt.u32.u64 	%r82, %rd2;
	cvt.u32.u64 	%r83, %rd46;
	rem.u32 	%r84, %r83, %r82;
	cvt.u64.u32 	%rd320, %r84;
	bra.uni 	$L__BB31_35;
$L__BB31_34:
	rem.s64 	%rd320, %rd46, %rd2;
$L__BB31_35:
	setp.eq.s64 	%p20, %rd320, 0;
	@%p20 bra 	$L__BB31_41;
	or.b64  	%rd119, %rd46, %rd2;
	and.b64  	%rd120, %rd119, -4294967296;
	setp.ne.s64 	%p21, %rd120, 0;
	@%p21 bra 	$L__BB31_38;
	cvt.u32.u64 	%r85, %rd2;
	cvt.u32.u64 	%r86, %rd46;
	div.u32 	%r87, %r86, %r85;
	cvt.u64.u32 	%rd321, %r87;
	bra.uni 	$L__BB31_39;
$L__BB31_38:
	div.s64 	%rd321, %rd46, %rd2;
$L__BB31_39:
	setp.lt.s64 	%p22, %rd321, %rd312;
	@%p22 bra 	$L__BB31_41;
$L__BB31_40:
	add.s64 	%rd316, %rd316, -1;
	mov.u64 	%rd317, %rd46;
	bra.uni 	$L__BB31_25;
$L__BB31_41:
	ld.param.u32 	%r190, [mul_mat_q40_stream_k_fixup_40_8_false_param_8];
	cvt.u32.u64 	%r88, %rd4;
	cvt.s64.s32 	%rd54, %rd18;
	mul.lo.s32 	%r5, %r190, %r88;
	cvt.s64.s32 	%rd121, %r5;
	mul.lo.s64 	%rd55, %rd121, %rd2;
	or.b64  	%rd122, %rd54, %rd55;
	and.b64  	%rd123, %rd122, -4294967296;
	setp.ne.s64 	%p23, %rd123, 0;
	@%p23 bra 	$L__BB31_43;
	cvt.u32.u64 	%r89, %rd55;
	cvt.u32.u64 	%r90, %rd54;
	div.u32 	%r91, %r90, %r89;
	cvt.u64.u32 	%rd322, %r91;
	bra.uni 	$L__BB31_44;
$L__BB31_43:
	div.s64 	%rd322, %rd54, %rd55;
$L__BB31_44:
	cvt.u32.u64 	%r6, %rd322;
	cvt.u64.u32 	%rd124, %r5;
	mul.lo.s64 	%rd125, %rd124, %rd2;
	mul.lo.s64 	%rd126, %rd125, %rd322;
	sub.s64 	%rd59, %rd18, %rd126;
	cvt.s64.s32 	%rd60, %rd59;
	mul.lo.s64 	%rd61, %rd4, %rd2;
	or.b64  	%rd127, %rd60, %rd61;
	and.b64  	%rd128, %rd127, -4294967296;
	setp.ne.s64 	%p24, %rd128, 0;
	@%p24 bra 	$L__BB31_46;
	cvt.u32.u64 	%r92, %rd61;
	cvt.u32.u64 	%r93, %rd60;
	div.u32 	%r94, %r93, %r92;
	cvt.u64.u32 	%rd323, %r94;
	bra.uni 	$L__BB31_47;
$L__BB31_46:
	div.s64 	%rd323, %rd60, %rd61;
$L__BB31_47:
	mul.lo.s64 	%rd130, %rd61, %rd323;
	sub.s64 	%rd131, %rd59, %rd130;
	cvt.s64.s32 	%rd65, %rd131;
	or.b64  	%rd132, %rd65, %rd2;
	and.b64  	%rd133, %rd132, -4294967296;
	setp.ne.s64 	%p25, %rd133, 0;
	@%p25 bra 	$L__BB31_49;
	cvt.u32.u64 	%r95, %rd2;
	cvt.u32.u64 	%r96, %rd65;
	div.u32 	%r97, %r96, %r95;
	cvt.u64.u32 	%rd324, %r97;
	bra.uni 	$L__BB31_50;
$L__BB31_49:
	div.s64 	%rd324, %rd65, %rd2;
$L__BB31_50:
	ld.param.u64 	%rd304, [mul_mat_q40_stream_k_fixup_40_8_false_param_0];
	cvt.u32.u64 	%r7, %rd324;
	setp.ne.s64 	%p26, %rd304, 0;
	@%p26 bra 	$L__BB31_57;
	ld.param.u32 	%r191, [mul_mat_q40_stream_k_fixup_40_8_false_param_9];
	ld.param.u32 	%r188, [mul_mat_q40_stream_k_fixup_40_8_false_param_6];
	cvt.u32.u64 	%r149, %rd323;
	mul.lo.s32 	%r150, %r18, %r7;
	shl.b32 	%r151, %r6, 7;
	mad.lo.s32 	%r152, %r191, %r149, %r151;
	mad.lo.s32 	%r153, %r150, 40, %r152;
	cvt.s64.s32 	%rd69, %r153;
	mad.lo.s32 	%r8, %r7, -40, %r188;
	setp.ge.s32 	%p33, %r3, %r8;
	@%p33 bra 	$L__BB31_65;
	cvt.u32.u64 	%r154, %rd36;
	mul.lo.s32 	%r9, %r3, %r18;
	add.s32 	%r155, %r9, %r154;
	cvt.s64.s32 	%rd224, %r155;
	add.s64 	%rd225, %rd224, %rd69;
	shl.b64 	%rd226, %rd225, 2;
	add.s64 	%rd227, %rd1, %rd226;
	ld.global.f32 	%f122, [%rd227];
	add.f32 	%f123, %f201, %f122;
	st.global.f32 	[%rd227], %f123;
	add.s32 	%r156, %r4, %r9;
	cvt.s64.s32 	%rd228, %r156;
	add.s64 	%rd229, %rd228, %rd69;
	shl.b64 	%rd230, %rd229, 2;
	add.s64 	%rd231, %rd1, %rd230;
	ld.global.f32 	%f124, [%rd231];
	add.f32 	%f125, %f200, %f124;
	st.global.f32 	[%rd231], %f125;
	add.s32 	%r157, %r156, 32;
	cvt.s64.s32 	%rd232, %r157;
	add.s64 	%rd233, %rd232, %rd69;
	shl.b64 	%rd234, %rd233, 2;
	add.s64 	%rd235, %rd1, %rd234;
	ld.global.f32 	%f126, [%rd235];
	add.f32 	%f127, %f199, %f126;
	st.global.f32 	[%rd235], %f127;
	add.s32 	%r158, %r156, 64;
	cvt.s64.s32 	%rd236, %r158;
	add.s64 	%rd237, %rd236, %rd69;
	shl.b64 	%rd238, %rd237, 2;
	add.s64 	%rd239, %rd1, %rd238;
	ld.global.f32 	%f128, [%rd239];
	add.f32 	%f129, %f198, %f128;
	st.global.f32 	[%rd239], %f129;
	add.s32 	%r159, %r3, 8;
	setp.ge.s32 	%p34, %r159, %r8;
	@%p34 bra 	$L__BB31_65;
	shl.b32 	%r10, %r18, 3;
	add.s32 	%r161, %r9, %r10;
	add.s32 	%r162, %r161, %r154;
	cvt.s64.s32 	%rd240, %r162;
	add.s64 	%rd241, %rd240, %rd69;
	shl.b64 	%rd242, %rd241, 2;
	add.s64 	%rd243, %rd1, %rd242;
	ld.global.f32 	%f130, [%rd243];
	add.f32 	%f131, %f197, %f130;
	st.global.f32 	[%rd243], %f131;
	add.s32 	%r163, %r4, %r161;
	cvt.s64.s32 	%rd244, %r163;
	add.s64 	%rd245, %rd244, %rd69;
	shl.b64 	%rd246, %rd245, 2;
	add.s64 	%rd247, %rd1, %rd246;
	ld.global.f32 	%f132, [%rd247];
	add.f32 	%f133, %f196, %f132;
	st.global.f32 	[%rd247], %f133;
	add.s32 	%r164, %r163, 32;
	cvt.s64.s32 	%rd248, %r164;
	add.s64 	%rd249, %rd248, %rd69;
	shl.b64 	%rd250, %rd249, 2;
	add.s64 	%rd251, %rd1, %rd250;
	ld.global.f32 	%f134, [%rd251];
	add.f32 	%f135, %f195, %f134;
	st.global.f32 	[%rd251], %f135;
	add.s32 	%r165, %r163, 64;
	cvt.s64.s32 	%rd252, %r165;
	add.s64 	%rd253, %rd252, %rd69;
	shl.b64 	%rd254, %rd253, 2;
	add.s64 	%rd255, %rd1, %rd254;
	ld.global.f32 	%f136, [%rd255];
	add.f32 	%f137, %f194, %f136;
	st.global.f32 	[%rd255], %f137;
	add.s32 	%r166, %r3, 16;
	setp.ge.s32 	%p35, %r166, %r8;
	@%p35 bra 	$L__BB31_65;
	shl.b32 	%r168, %r18, 4;
	add.s32 	%r11, %r168, %r9;
	add.s32 	%r169, %r11, %r154;
	cvt.s64.s32 	%rd256, %r169;
	add.s64 	%rd257, %rd256, %rd69;
	shl.b64 	%rd258, %rd257, 2;
	add.s64 	%rd259, %rd1, %rd258;
	ld.global.f32 	%f138, [%rd259];
	add.f32 	%f139, %f193, %f138;
	st.global.f32 	[%rd259], %f139;
	add.s32 	%r170, %r4, %r11;
	cvt.s64.s32 	%rd260, %r170;
	add.s64 	%rd261, %rd260, %rd69;
	shl.b64 	%rd262, %rd261, 2;
	add.s64 	%rd263, %rd1, %rd262;
	ld.global.f32 	%f140, [%rd263];
	add.f32 	%f141, %f192, %f140;
	st.global.f32 	[%rd263], %f141;
	add.s32 	%r171, %r170, 32;
	cvt.s64.s32 	%rd264, %r171;
	add.s64 	%rd265, %rd264, %rd69;
	shl.b64 	%rd266, %rd265, 2;
	add.s64 	%rd267, %rd1, %rd266;
	ld.global.f32 	%f142, [%rd267];
	add.f32 	%f143, %f191, %f142;
	st.global.f32 	[%rd267], %f143;
	add.s32 	%r172, %r170, 64;
	cvt.s64.s32 	%rd268, %r172;
	add.s64 	%rd269, %rd268, %rd69;
	shl.b64 	%rd270, %rd269, 2;
	add.s64 	%rd271, %rd1, %rd270;
	ld.global.f32 	%f144, [%rd271];
	add.f32 	%f145, %f190, %f144;
	st.global.f32 	[%rd271], %f145;
	add.s32 	%r173, %r3, 24;
	setp.ge.s32 	%p36, %r173, %r8;
	@%p36 bra 	$L__BB31_65;
	add.s32 	%r175, %r11, %r10;
	add.s32 	%r176, %r175, %r154;
	cvt.s64.s32 	%rd272, %r176;
	add.s64 	%rd273, %rd272, %rd69;
	shl.b64 	%rd274, %rd273, 2;
	add.s64 	%rd275, %rd1, %rd274;
	ld.global.f32 	%f146, [%rd275];
	add.f32 	%f147, %f189, %f146;
	st.global.f32 	[%rd275], %f147;
	add.s32 	%r177, %r4, %r175;
	cvt.s64.s32 	%rd276, %r177;
	add.s64 	%rd277, %rd276, %rd69;
	shl.b64 	%rd278, %rd277, 2;
	add.s64 	%rd279, %rd1, %rd278;
	ld.global.f32 	%f148, [%rd279];
	add.f32 	%f149, %f188, %f148;
	st.global.f32 	[%rd279], %f149;
	add.s32 	%r178, %r177, 32;
	cvt.s64.s32 	%rd280, %r178;
	add.s64 	%rd281, %rd280, %rd69;
	shl.b64 	%rd282, %rd281, 2;
	add.s64 	%rd283, %rd1, %rd282;
	ld.global.f32 	%f150, [%rd283];
	add.f32 	%f151, %f187, %f150;
	st.global.f32 	[%rd283], %f151;
	add.s32 	%r179, %r177, 64;
	cvt.s64.s32 	%rd284, %r179;
	add.s64 	%rd285, %rd284, %rd69;
	shl.b64 	%rd286, %rd285, 2;
	add.s64 	%rd287, %rd1, %rd286;
	ld.global.f32 	%f152, [%rd287];
	add.f32 	%f153, %f186, %f152;
	st.global.f32 	[%rd287], %f153;
	add.s32 	%r180, %r3, 32;
	setp.ge.s32 	%p37, %r180, %r8;
	@%p37 bra 	$L__BB31_65;
	shl.b32 	%r182, %r18, 5;
	add.s32 	%r183, %r182, %r9;
	add.s32 	%r184, %r183, %r154;
	cvt.s64.s32 	%rd288, %r184;
	add.s64 	%rd289, %rd288, %rd69;
	shl.b64 	%rd290, %rd289, 2;
	add.s64 	%rd291, %rd1, %rd290;
	ld.global.f32 	%f154, [%rd291];
	add.f32 	%f155, %f185, %f154;
	st.global.f32 	[%rd291], %f155;
	add.s32 	%r185, %r4, %r183;
	cvt.s64.s32 	%rd292, %r185;
	add.s64 	%rd293, %rd292, %rd69;
	shl.b64 	%rd294, %rd293, 2;
	add.s64 	%rd295, %rd1, %rd294;
	ld.global.f32 	%f156, [%rd295];
	add.f32 	%f157, %f184, %f156;
	st.global.f32 	[%rd295], %f157;
	add.s32 	%r186, %r185, 32;
	cvt.s64.s32 	%rd296, %r186;
	add.s64 	%rd297, %rd296, %rd69;
	shl.b64 	%rd298, %rd297, 2;
	add.s64 	%rd299, %rd1, %rd298;
	ld.global.f32 	%f158, [%rd299];
	add.f32 	%f159, %f183, %f158;
	st.global.f32 	[%rd299], %f159;
	add.s32 	%r187, %r185, 64;
	cvt.s64.s32 	%rd300, %r187;
	add.s64 	%rd301, %rd300, %rd69;
	shl.b64 	%rd302, %rd301, 2;
	add.s64 	%rd303, %rd1, %rd302;
	ld.global.f32 	%f160, [%rd303];
	add.f32 	%f161, %f182, %f160;
	st.global.f32 	[%rd303], %f161;
	bra.uni 	$L__BB31_65;
$L__BB31_57:
	ld.param.u64 	%rd306, [mul_mat_q40_stream_k_fixup_40_8_false_param_1];
	cvta.to.global.u64 	%rd134, %rd306;
	cvt.u32.u64 	%r98, %rd36;
	shl.b64 	%rd135, %rd323, 32;
	shr.s64 	%rd136, %rd135, 30;
	add.s64 	%rd137, %rd134, %rd136;
	ld.global.u32 	%r12, [%rd137];
	add.s64 	%rd138, %rd135, 4294967296;
	shr.s64 	%rd139, %rd138, 30;
	add.s64 	%rd140, %rd134, %rd139;
	ld.global.u32 	%r13, [%rd140];
	shl.b32 	%r99, %r3, 5;
	add.s32 	%r14, %r99, %r98;
	setp.gt.u32 	%p27, %r14, 39;
	@%p27 bra 	$L__BB31_59;
	ld.param.u64 	%rd305, [mul_mat_q40_stream_k_fixup_40_8_false_param_0];
	add.s32 	%r100, %r14, %r12;
	cvta.to.global.u64 	%rd141, %rd305;
	mul.wide.s32 	%rd142, %r100, 4;
	add.s64 	%rd143, %rd141, %rd142;
	ld.global.u32 	%r101, [%rd143];
	shl.b32 	%r102, %r14, 2;
	mov.u32 	%r103, _ZZN34_INTERNAL_9074448f_4_k_cu_5eb7d63f24mul_mat_q_stream_k_fixupILi40ELi8ELb0EEEvPKiS2_PfPKfiiiiiiE14ids_dst_shared;
	add.s32 	%r104, %r103, %r102;
	st.shared.u32 	[%r104], %r101;
$L__BB31_59:
	bar.sync 	0;
	shl.b32 	%r105, %r6, 7;
	cvt.s64.s32 	%rd70, %r105;
	mul.lo.s32 	%r106, %r7, -40;
	sub.s32 	%r107, %r106, %r12;
	add.s32 	%r15, %r107, %r13;
	setp.ge.s32 	%p28, %r3, %r15;
	@%p28 bra 	$L__BB31_65;
	shl.b32 	%r109, %r3, 2;
	mov.u32 	%r110, _ZZN34_INTERNAL_9074448f_4_k_cu_5eb7d63f24mul_mat_q_stream_k_fixupILi40ELi8ELb0EEEvPKiS2_PfPKfiiiiiiE14ids_dst_shared;
	add.s32 	%r16, %r110, %r109;
	ld.shared.u32 	%r111, [%r16];
	mul.lo.s32 	%r112, %r111, %r18;
	add.s32 	%r113, %r98, %r112;
	cvt.s64.s32 	%rd144, %r113;
	add.s64 	%rd145, %rd144, %rd70;
	shl.b64 	%rd146, %rd145, 2;
	add.s64 	%rd147, %rd1, %rd146;
	ld.global.f32 	%f82, [%rd147];
	add.f32 	%f83, %f201, %f82;
	st.global.f32 	[%rd147], %f83;
	add.s32 	%r114, %r4, %r112;
	cvt.s64.s32 	%rd148, %r114;
	add.s64 	%rd149, %rd148, %rd70;
	shl.b64 	%rd150, %rd149, 2;
	add.s64 	%rd151, %rd1, %rd150;
	ld.global.f32 	%f84, [%rd151];
	add.f32 	%f85, %f200, %f84;
	st.global.f32 	[%rd151], %f85;
	add.s32 	%r115, %r114, 32;
	cvt.s64.s32 	%rd152, %r115;
	add.s64 	%rd153, %rd152, %rd70;
	shl.b64 	%rd154, %rd153, 2;
	add.s64 	%rd155, %rd1, %rd154;
	ld.global.f32 	%f86, [%rd155];
	add.f32 	%f87, %f199, %f86;
	st.global.f32 	[%rd155], %f87;
	add.s32 	%r116, %r114, 64;
	cvt.s64.s32 	%rd156, %r116;
	add.s64 	%rd157, %rd156, %rd70;
	shl.b64 	%rd158, %rd157, 2;
	add.s64 	%rd159, %rd1, %rd158;
	ld.global.f32 	%f88, [%rd159];
	add.f32 	%f89, %f198, %f88;
	st.global.f32 	[%rd159], %f89;
	add.s32 	%r117, %r3, 8;
	setp.ge.s32 	%p29, %r117, %r15;
	@%p29 bra 	$L__BB31_65;
	ld.shared.u32 	%r119, [%r16+32];
	mul.lo.s32 	%r120, %r119, %r18;
	add.s32 	%r121, %r98, %r120;
	cvt.s64.s32 	%rd160, %r121;
	add.s64 	%rd161, %rd160, %rd70;
	shl.b64 	%rd162, %rd161, 2;
	add.s64 	%rd163, %rd1, %rd162;
	ld.global.f32 	%f90, [%rd163];
	add.f32 	%f91, %f197, %f90;
	st.global.f32 	[%rd163], %f91;
	add.s32 	%r122, %r4, %r120;
	cvt.s64.s32 	%rd164, %r122;
	add.s64 	%rd165, %rd164, %rd70;
	shl.b64 	%rd166, %rd165, 2;
	add.s64 	%rd167, %rd1, %rd166;
	ld.global.f32 	%f92, [%rd167];
	add.f32 	%f93, %f196, %f92;
	st.global.f32 	[%rd167], %f93;
	add.s32 	%r123, %r122, 32;
	cvt.s64.s32 	%rd168, %r123;
	add.s64 	%rd169, %rd168, %rd70;
	shl.b64 	%rd170, %rd169, 2;
	add.s64 	%rd171, %rd1, %rd170;
	ld.global.f32 	%f94, [%rd171];
	add.f32 	%f95, %f195, %f94;
	st.global.f32 	[%rd171], %f95;
	add.s32 	%r124, %r122, 64;
	cvt.s64.s32 	%rd172, %r124;
	add.s64 	%rd173, %rd172, %rd70;
	shl.b64 	%rd174, %rd173, 2;
	add.s64 	%rd175, %rd1, %rd174;
	ld.global.f32 	%f96, [%rd175];
	add.f32 	%f97, %f194, %f96;
	st.global.f32 	[%rd175], %f97;
	add.s32 	%r125, %r3, 16;
	setp.ge.s32 	%p30, %r125, %r15;
	@%p30 bra 	$L__BB31_65;
	ld.shared.u32 	%r127, [%r16+64];
	mul.lo.s32 	%r128, %r127, %r18;
	add.s32 	%r129, %r98, %r128;
	cvt.s64.s32 	%rd176, %r129;
	add.s64 	%rd177, %rd176, %rd70;
	shl.b64 	%rd178, %rd177, 2;
	add.s64 	%rd179, %rd1, %rd178;
	ld.global.f32 	%f98, [%rd179];
	add.f32 	%f99, %f193, %f98;
	st.global.f32 	[%rd179], %f99;
	add.s32 	%r130, %r4, %r128;
	cvt.s64.s32 	%rd180, %r130;
	add.s64 	%rd181, %rd180, %rd70;
	shl.b64 	%rd182, %rd181, 2;
	add.s64 	%rd183, %rd1, %rd182;
	ld.global.f32 	%f100, [%rd183];
	add.f32 	%f101, %f192, %f100;
	st.global.f32 	[%rd183], %f101;
	add.s32 	%r131, %r130, 32;
	cvt.s64.s32 	%rd184, %r131;
	add.s64 	%rd185, %rd184, %rd70;
	shl.b64 	%rd186, %rd185, 2;
	add.s64 	%rd187, %rd1, %rd186;
	ld.global.f32 	%f102, [%rd187];
	add.f32 	%f103, %f191, %f102;
	st.global.f32 	[%rd187], %f103;
	add.s32 	%r132, %r130, 64;
	cvt.s64.s32 	%rd188, %r132;
	add.s64 	%rd189, %rd188, %rd70;
	shl.b64 	%rd190, %rd189, 2;
	add.s64 	%rd191, %rd1, %rd190;
	ld.global.f32 	%f104, [%rd191];
	add.f32 	%f105, %f190, %f104;
	st.global.f32 	[%rd191], %f105;
	add.s32 	%r133, %r3, 24;
	setp.ge.s32 	%p31, %r133, %r15;
	@%p31 bra 	$L__BB31_65;
	ld.shared.u32 	%r135, [%r16+96];
	mul.lo.s32 	%r136, %r135, %r18;
	add.s32 	%r137, %r98, %r136;
	cvt.s64.s32 	%rd192, %r137;
	add.s64 	%rd193, %rd192, %rd70;
	shl.b64 	%rd194, %rd193, 2;
	add.s64 	%rd195, %rd1, %rd194;
	ld.global.f32 	%f106, [%rd195];
	add.f32 	%f107, %f189, %f106;
	st.global.f32 	[%rd195], %f107;
	add.s32 	%r138, %r4, %r136;
	cvt.s64.s32 	%rd196, %r138;
	add.s64 	%rd197, %rd196, %rd70;
	shl.b64 	%rd198, %rd197, 2;
	add.s64 	%rd199, %rd1, %rd198;
	ld.global.f32 	%f108, [%rd199];
	add.f32 	%f109, %f188, %f108;
	st.global.f32 	[%rd199], %f109;
	add.s32 	%r139, %r138, 32;
	cvt.s64.s32 	%rd200, %r139;
	add.s64 	%rd201, %rd200, %rd70;
	shl.b64 	%rd202, %rd201, 2;
	add.s64 	%rd203, %rd1, %rd202;
	ld.global.f32 	%f110, [%rd203];
	add.f32 	%f111, %f187, %f110;
	st.global.f32 	[%rd203], %f111;
	add.s32 	%r140, %r138, 64;
	cvt.s64.s32 	%rd204, %r140;
	add.s64 	%rd205, %rd204, %rd70;
	shl.b64 	%rd206, %rd205, 2;
	add.s64 	%rd207, %rd1, %rd206;
	ld.global.f32 	%f112, [%rd207];
	add.f32 	%f113, %f186, %f112;
	st.global.f32 	[%rd207], %f113;
	add.s32 	%r141, %r3, 32;
	setp.ge.s32 	%p32, %r141, %r15;
	@%p32 bra 	$L__BB31_65;
	ld.shared.u32 	%r143, [%r16+128];
	mul.lo.s32 	%r144, %r143, %r18;
	add.s32 	%r145, %r98, %r144;
	cvt.s64.s32 	%rd208, %r145;
	add.s64 	%rd209, %rd208, %rd70;
	shl.b64 	%rd210, %rd209, 2;
	add.s64 	%rd211, %rd1, %rd210;
	ld.global.f32 	%f114, [%rd211];
	add.f32 	%f115, %f185, %f114;
	st.global.f32 	[%rd211], %f115;
	add.s32 	%r146, %r4, %r144;
	cvt.s64.s32 	%rd212, %r146;
	add.s64 	%rd213, %rd212, %rd70;
	shl.b64 	%rd214, %rd213, 2;
	add.s64 	%rd215, %rd1, %rd214;
	ld.global.f32 	%f116, [%rd215];
	add.f32 	%f117, %f184, %f116;
	st.global.f32 	[%rd215], %f117;
	add.s32 	%r147, %r146, 32;
	cvt.s64.s32 	%rd216, %r147;
	add.s64 	%rd217, %rd216, %rd70;
	shl.b64 	%rd218, %rd217, 2;
	add.s64 	%rd219, %rd1, %rd218;
	ld.global.f32 	%f118, [%rd219];
	add.f32 	%f119, %f183, %f118;
	st.global.f32 	[%rd219], %f119;
	add.s32 	%r148, %r146, 64;
	cvt.s64.s32 	%rd220, %r148;
	add.s64 	%rd221, %rd220, %rd70;
	shl.b64 	%rd222, %rd221, 2;
	add.s64 	%rd223, %rd1, %rd222;
	ld.global.f32 	%f120, [%rd223];
	add.f32 	%f121, %f182, %f120;
	st.global.f32 	[%rd223], %f121;
$L__BB31_65:
	ret;

}
	// .globl	mul_mat_q40_48_8_false
.visible .entry mul_mat_q40_48_8_false(
	.param .u64 .ptr .align 1 mul_mat_q40_48_8_false_param_0,
	.param .u64 .ptr .align 1 mul_mat_q40_48_8_false_param_1,
	.param .u64 .ptr .align 1 mul_mat_q40_48_8_false_param_2,
	.param .u64 .ptr .align 1 mul_mat_q40_48_8_false_param_3,
	.param .u64 .ptr .align 1 mul_mat_q40_48_8_false_param_4,
	.param .u64 .ptr .align 1 mul_mat_q40_48_8_false_param_5,
	.param .u32 mul_mat_q40_48_8_false_param_6,
	.param .u32 mul_mat_q40_48_8_false_param_7,
	.param .u32 mul_mat_q40_48_8_false_param_8,
	.param .u32 mul_mat_q40_48_8_false_param_9,
	.param .u32 mul_mat_q40_48_8_false_param_10,
	.param .u32 mul_mat_q40_48_8_false_param_11,
	.param .u32 mul_mat_q40_48_8_false_param_12,
	.param .u32 mul_mat_q40_48_8_false_param_13,
	.param .u32 mul_mat_q40_48_8_false_param_14,
	.param .u32 mul_mat_q40_48_8_false_param_15,
	.param .u32 mul_mat_q40_48_8_false_param_16
)
.maxntid 256
.minnctapersm 1
{
	.reg .pred 	%p<61>;
	.reg .b16 	%rs<73>;
	.reg .b32 	%r<2976>;
	.reg .b32 	%f<1517>;
	.reg .b64 	%rd<606>;

	ld.param.u64 	%rd160, [mul_mat_q40_48_8_false_param_0];
	ld.param.u64 	%rd161, [mul_mat_q40_48_8_false_param_1];
	ld.param.u64 	%rd158, [mul_mat_q40_48_8_false_param_2];
	ld.param.u64 	%rd162, [mul_mat_q40_48_8_false_param_3];
	ld.param.u64 	%rd163, [mul_mat_q40_48_8_false_param_4];
	ld.param.u64 	%rd159, [mul_mat_q40_48_8_false_param_5];
	ld.param.u32 	%r69, [mul_mat_q40_48_8_false_param_6];
	ld.param.u32 	%r79, [mul_mat_q40_48_8_false_param_7];
	ld.param.u32 	%r70, [mul_mat_q40_48_8_false_param_8];
	ld.param.u32 	%r71, [mul_mat_q40_48_8_false_param_9];
	ld.param.u32 	%r72, [mul_mat_q40_48_8_false_param_10];
	ld.param.u32 	%r73, [mul_mat_q40_48_8_false_param_11];
	ld.param.u32 	%r74, [mul_mat_q40_48_8_false_param_12];
	ld.param.u32 	%r75, [mul_mat_q40_48_8_false_param_13];
	ld.param.u32 	%r76, [mul_mat_q40_48_8_false_param_14];
	ld.param.u32 	%r77, [mul_mat_q40_48_8_false_param_15];
	ld.param.u32 	%r78, [mul_mat_q40_48_8_false_param_16];
	cvta.to.global.u64 	%rd1, %rd163;
	cvta.to.global.u64 	%rd2, %rd160;
	cvta.to.global.u64 	%rd3, %rd161;
	cvta.to.global.u64 	%rd4, %rd162;
	add.s32 	%r80, %r70, 47;
	mul.hi.s32 	%r81, %r80, 715827883;
	shr.u32 	%r82, %r81, 31;
	shr.s32 	%r83, %r81, 3;
	add.s32 	%r1, %r83, %r82;
	add.s32 	%r2, %r79, 127;
	mov.u32 	%r3, %tid.y;
	shl.b32 	%r84, %r3, 5;
	mov.u32 	%r4, %tid.x;
	add.s32 	%r5, %r84, %r4;
	setp.gt.u32 	%p4, %r5, 47;
	shl.b32 	%r85, %r5, 2;
	mov.u32 	%r86, ids_dst_shared;
	add.s32 	%r6, %r86, %r85;
	@%p4 bra 	$L__BB32_2;
	st.shared.u32 	[%r6], %r5;
$L__BB32_2:
	bar.sync 	0;
	shr.s32 	%r87, %r69, 31;
	shr.u32 	%r88, %r87, 27;
	add.s32 	%r89, %r69, %r88;
	shr.s32 	%r90, %r89, 5;
	cvt.s64.s32 	%rd5, %r90;
	mov.u32 	%r7, %ctaid.x;
	cvt.u64.u32 	%rd164, %r7;
	cvt.s64.s32 	%rd6, %r75;
	cvt.s64.s32 	%rd7, %r1;
	shr.s32 	%r91, %r2, 31;
	shr.u32 	%r92, %r91, 25;
	add.s32 	%r93, %r2, %r92;
	shr.s32 	%r94, %r93, 7;
	cvt.s64.s32 	%rd8, %r94;
	mul.lo.s64 	%rd165, %rd5, %rd164;
	mul.lo.s64 	%rd166, %rd165, %rd8;
	mul.lo.s64 	%rd167, %rd166, %rd7;
	mul.lo.s64 	%rd9, %rd167, %rd6;
	mov.u32 	%r95, %nctaid.x;
	cvt.u64.u32 	%rd10, %r95;
	and.b64  	%rd168, %rd9, -4294967296;
	setp.ne.s64 	%p5, %rd168, 0;
	@%p5 bra 	$L__BB32_4;
	cvt.u32.u64 	%r96, %rd10;
	cvt.u32.u64 	%r97, %rd9;
	div.u32 	%r98, %r97, %r96;
	cvt.u64.u32 	%rd589, %r98;
	bra.uni 	$L__BB32_5;
$L__BB32_4:
	div.s64 	%rd589, %rd9, %rd10;
$L__BB32_5:
	add.s32 	%r99, %r7, 1;
	cvt.u64.u32 	%rd169, %r99;
	mul.lo.s64 	%rd170, %rd5, %rd169;
	mul.lo.s64 	%rd171, %rd170, %rd8;
	mul.lo.s64 	%rd172, %rd171, %rd7;
	mul.lo.s64 	%rd14, %rd172, %rd6;
	and.b64  	%rd173, %rd14, -4294967296;
	setp.ne.s64 	%p6, %rd173, 0;
	@%p6 bra 	$L__BB32_7;
	cvt.u32.u64 	%r100, %rd10;
	cvt.u32.u64 	%r101, %rd14;
	div.u32 	%r102, %r101, %r100;
	cvt.u64.u32 	%rd590, %r102;
	bra.uni 	$L__BB32_8;
$L__BB32_7:
	div.s64 	%rd590, %rd14, %rd10;
$L__BB32_8:
	or.b64  	%rd174, %rd589, %rd5;
	and.b64  	%rd175, %rd174, -4294967296;
	setp.ne.s64 	%p7, %rd175, 0;
	@%p7 bra 	$L__BB32_10;
	cvt.u32.u64 	%r103, %rd5;
	cvt.u32.u64 	%r104, %rd589;
	rem.u32 	%r105, %r104, %r103;
	cvt.u64.u32 	%rd591, %r105;
	bra.uni 	$L__BB32_11;
$L__BB32_10:
	rem.s64 	%rd591, %rd589, %rd5;
$L__BB32_11:
	cvt.u32.u64 	%r106, %rd591;
	shr.s32 	%r107, %r106, 31;
	shr.u32 	%r108, %r107, 29;
	add.s32 	%r109, %r106, %r108;
	and.b32  	%r110, %r109, -8;
	sub.s32 	%r111, %r106, %r110;
	cvt.s64.s32 	%rd176, %r111;
	sub.s64 	%rd594, %rd589, %rd176;
	or.b64  	%rd177, %rd590, %rd5;
	and.b64  	%rd178, %rd177, -4294967296;
	setp.ne.s64 	%p8, %rd178, 0;
	@%p8 bra 	$L__BB32_13;
	cvt.u32.u64 	%r112, %rd5;
	cvt.u32.u64 	%r113, %rd590;
	rem.u32 	%r114, %r113, %r112;
	cvt.u64.u32 	%rd592, %r114;
	bra.uni 	$L__BB32_14;
$L__BB32_13:
	rem.s64 	%rd592, %rd590, %rd5;
$L__BB32_14:
	cvt.u32.u64 	%r115, %rd592;
	shr.s32 	%r116, %r115, 31;
	shr.u32 	%r117, %r116, 29;
	add.s32 	%r118, %r115, %r117;
	and.b32  	%r119, %r118, -8;
	sub.s32 	%r120, %r115, %r119;
	cvt.s64.s32 	%rd179, %r120;
	sub.s64 	%rd25, %rd590, %rd179;
	or.b64  	%rd180, %rd594, %rd5;
	and.b64  	%rd181, %rd180, -4294967296;
	setp.ne.s64 	%p9, %rd181, 0;
	@%p9 bra 	$L__BB32_16;
	cvt.u32.u64 	%r121, %rd5;
	cvt.u32.u64 	%r122, %rd594;
	rem.u32 	%r123, %r122, %r121;
	cvt.u64.u32 	%rd593, %r123;
	bra.uni 	$L__BB32_17;
$L__BB32_16:
	rem.s64 	%rd593, %rd594, %rd5;
$L__BB32_17:
	cvt.u32.u64 	%r124, %rd5;
	cvt.u32.u64 	%r2963, %rd593;
	sub.s64 	%rd183, %rd593, %rd594;
	add.s64 	%rd184, %rd183, %rd25;
	min.s64 	%rd185, %rd5, %rd184;
	cvt.u32.u64 	%r2971, %rd185;
	setp.lt.s64 	%p60, %rd594, %rd25;
	setp.ge.s64 	%p10, %rd594, %rd25;
	setp.ne.s32 	%p11, %r124, %r2971;
	mov.u32 	%r126, data_mul_mat_q;
	add.s32 	%r127, %r126, %r85;
	add.s32 	%r10, %r127, 192;
	or.pred  	%p12, %p10, %p11;
	@%p12 bra 	$L__BB32_93;
	mul.lo.s32 	%r128, %r75, %r1;
	cvt.s64.s32 	%rd186, %r128;
	mul.lo.s64 	%rd29, %rd186, %rd5;
	cvt.u64.u32 	%rd187, %r128;
	mul.lo.s64 	%rd30, %rd187, %rd5;
	mul.lo.s64 	%rd31, %rd7, %rd5;
	shr.u32 	%r129, %r4, 2;
	and.b32  	%r130, %r4, 3;
	cvt.u64.u32 	%rd188, %r129;
	shl.b32 	%r131, %r4, 1;
	and.b32  	%r132, %r131, 6;
	shl.b32 	%r133, %r129, 3;
	or.b32  	%r134, %r133, %r130;
	and.b32  	%r135, %r4, 7;
	shl.b32 	%r136, %r3, 2;
	shr.u32 	%r137, %r4, 3;
	add.s32 	%r138, %r137, %r136;
	cvt.u64.u32 	%rd189, %r135;
	cvt.s64.s32 	%rd32, %r72;
	and.b32  	%r139, %r3, 1;
	setp.eq.b32 	%p13, %r139, 1;
	selp.b32 	%r140, 1152, 0, %p13;
	add.s32 	%r142, %r126, %r140;
	add.s32 	%r143, %r142, 192;
	and.b32  	%r144, %r3, 1022;
	and.b32  	%r145, %r4, 15;
	and.b32  	%r146, %r129, 252;
	mad.lo.s32 	%r147, %r145, 76, %r146;
	shl.b32 	%r148, %r3, 3;
	and.b32  	%r149, %r148, 8;
	or.b32  	%r11, %r132, %r149;
	mul.lo.s32 	%r150, %r3, %r71;
	cvt.s64.s32 	%rd190, %r150;
	mad.lo.s32 	%r151, %r3, 76, %r134;
	shl.b32 	%r152, %r151, 2;
	add.s32 	%r153, %r126, %r152;
	add.s32 	%r12, %r153, 7360;
	shl.b32 	%r154, %r71, 3;
	add.s32 	%r155, %r150, %r154;
	cvt.s64.s32 	%rd191, %r155;
	shl.b32 	%r156, %r71, 4;
	add.s32 	%r157, %r156, %r150;
	cvt.s64.s32 	%rd192, %r157;
	add.s32 	%r158, %r157, %r154;
	cvt.s64.s32 	%rd193, %r158;
	shl.b32 	%r159, %r71, 5;
	add.s32 	%r160, %r159, %r150;
	cvt.s64.s32 	%rd194, %r160;
	add.s32 	%r161, %r160, %r154;
	cvt.s64.s32 	%rd195, %r161;
	add.s32 	%r162, %r156, %r160;
	cvt.s64.s32 	%rd196, %r162;
	add.s32 	%r163, %r162, %r154;
	cvt.s64.s32 	%rd197, %r163;
	shl.b32 	%r164, %r71, 6;
	add.s32 	%r165, %r164, %r150;
	cvt.s64.s32 	%rd198, %r165;
	add.s32 	%r166, %r165, %r154;
	cvt.s64.s32 	%rd199, %r166;
	add.s32 	%r167, %r156, %r165;
	cvt.s64.s32 	%rd200, %r167;
	add.s32 	%r168, %r167, %r154;
	cvt.s64.s32 	%rd201, %r168;
	add.s32 	%r169, %r159, %r165;
	cvt.s64.s32 	%rd202, %r169;
	add.s32 	%r170, %r169, %r154;
	cvt.s64.s32 	%rd203, %r170;
	add.s32 	%r171, %r156, %r169;
	cvt.s64.s32 	%rd204, %r171;
	add.s32 	%r172, %r171, %r154;
	cvt.s64.s32 	%rd205, %r172;
	mul.lo.s32 	%r173, %r138, %r71;
	cvt.s64.s32 	%rd206, %r173;
	mad.lo.s32 	%r174, %r138, 76, %r135;
	shl.b32 	%r175, %r174, 2;
	add.s32 	%r176, %r126, 7616;
	add.s32 	%r13, %r176, %r175;
	add.s32 	%r177, %r173, %r159;
	cvt.s64.s32 	%rd207, %r177;
	add.s32 	%r178, %r164, %r173;
	cvt.s64.s32 	%rd208, %r178;
	add.s32 	%r179, %r178, %r159;
	cvt.s64.s32 	%rd209, %r179;
	mad.lo.s32 	%r180, %r144, 1216, %r147;
	mul.wide.u32 	%rd210, %r180, 4;
	cvt.u64.u32 	%rd211, %r126;
	cvta.shared.u64 	%rd212, %rd211;
	add.s64 	%rd213, %rd212, %rd210;
	add.s64 	%rd33, %rd213, 7360;
	add.s64 	%rd34, %rd213, 7392;
	add.s64 	%rd35, %rd213, 7424;
	add.s64 	%rd36, %rd213, 7456;
	shl.b32 	%r181, %r3, 4;
	and.b32  	%r182, %r181, 16352;
	add.s32 	%r14, %r129, %r182;
	mad.lo.s32 	%r15, %r14, 304, %r176;
	add.s64 	%rd37, %rd213, 12224;
	add.s64 	%rd38, %rd213, 12256;
	add.s64 	%rd39, %rd213, 12288;
	add.s64 	%rd40, %rd213, 12320;
	mad.lo.s32 	%r183, %r129, 28, %r134;
	shl.b32 	%r184, %r183, 2;
	add.s32 	%r16, %r143, %r184;
	mad.lo.s32 	%r17, %r130, 288, %r143;
	add.s64 	%rd41, %rd213, 7488;
	add.s64 	%rd42, %rd213, 7520;
	add.s64 	%rd43, %rd213, 7552;
	add.s64 	%rd44, %rd213, 7584;
	add.s64 	%rd45, %rd213, 12352;
	add.s64 	%rd46, %rd213, 12384;
	add.s64 	%rd47, %rd213, 12416;
	add.s64 	%rd48, %rd213, 12448;
	shl.b32 	%r185, %r11, 2;
	add.s32 	%r18, %r86, %r185;
	or.b32  	%r19, %r11, 1;
	add.s32 	%r20, %r14, 16;
	or.b32  	%r21, %r11, 16;
	or.b32  	%r22, %r11, 17;
	or.b32  	%r23, %r11, 32;
	or.b32  	%r24, %r11, 33;
	add.s64 	%rd49, %rd209, %rd189;
	add.s64 	%rd50, %rd208, %rd189;
	add.s64 	%rd51, %rd207, %rd189;
	add.s64 	%rd52, %rd206, %rd189;
	mul.wide.u32 	%rd214, %r130, 4;
	add.s64 	%rd215, %rd214, %rd2;
	add.s64 	%rd53, %rd215, 4;
	add.s64 	%rd54, %rd188, %rd190;
	add.s64 	%rd55, %rd188, %rd205;
	add.s64 	%rd56, %rd188, %rd191;
	add.s64 	%rd57, %rd188, %rd204;
	add.s64 	%rd58, %rd188, %rd192;
	add.s64 	%rd59, %rd188, %rd203;
	add.s64 	%rd60, %rd188, %rd193;
	add.s64 	%rd61, %rd188, %rd202;
	add.s64 	%rd62, %rd188, %rd194;
	add.s64 	%rd63, %rd188, %rd201;
	add.s64 	%rd64, %rd188, %rd195;
	add.s64 	%rd65, %rd188, %rd200;
	add.s64 	%rd66, %rd188, %rd196;
	add.s64 	%rd67, %rd188, %rd199;
	add.s64 	%rd68, %rd188, %rd197;
	add.s64 	%rd69, %rd188, %rd198;
	cvta.to.global.u64 	%rd70, %rd158;
$L__BB32_19:
	cvt.s64.s32 	%rd72, %rd594;
	or.b64  	%rd216, %rd72, %rd29;
	and.b64  	%rd217, %rd216, -4294967296;
	setp.ne.s64 	%p14, %rd217, 0;
	@%p14 bra 	$L__BB32_21;
	cvt.u32.u64 	%r187, %rd29;
	cvt.u32.u64 	%r188, %rd72;
	div.u32 	%r189, %r188, %r187;
	cvt.u64.u32 	%rd595, %r189;
	bra.uni 	$L__BB32_22;
$L__BB32_21:
	div.s64 	%rd595, %rd72, %rd29;
$L__BB32_22:
	cvt.u32.u64 	%r26, %rd595;
	mul.lo.s64 	%rd218, %rd30, %rd595;
	sub.s64 	%rd76, %rd594, %rd218;
	cvt.s64.s32 	%rd77, %rd76;
	or.b64  	%rd219, %rd77, %rd31;
	and.b64  	%rd220, %rd219, -4294967296;
	setp.ne.s64 	%p15, %rd220, 0;
	@%p15 bra 	$L__BB32_24;
	cvt.u32.u64 	%r190, %rd31;
	cvt.u32.u64 	%r191, %rd77;
	div.u32 	%r192, %r191, %r190;
	cvt.u64.u32 	%rd596, %r192;
	bra.uni 	$L__BB32_25;
$L__BB32_24:
	div.s64 	%rd596, %rd77, %rd31;
$L__BB32_25:
	cvt.u32.u64 	%r27, %rd596;
	cvt.u64.u32 	%rd221, %r1;
	mul.lo.s64 	%rd222, %rd221, %rd5;
	mul.lo.s64 	%rd223, %rd222, %rd596;
	sub.s64 	%rd224, %rd76, %rd223;
	cvt.s64.s32 	%rd81, %rd224;
	or.b64  	%rd225, %rd81, %rd5;
	and.b64  	%rd226, %rd225, -4294967296;
	setp.ne.s64 	%p16, %rd226, 0;
	@%p16 bra 	$L__BB32_27;
	cvt.u32.u64 	%r194, %rd81;
	div.u32 	%r195, %r194, %r124;
	cvt.u64.u32 	%rd597, %r195;
	bra.uni 	$L__BB32_28;
$L__BB32_27:
	div.s64 	%rd597, %rd81, %rd5;
$L__BB32_28:
	setp.eq.s64 	%p17, %rd158, 0;
	cvt.u32.u64 	%r28, %rd597;
	mul.lo.s32 	%r2966, %r77, %r27;
	mul.lo.s32 	%r197, %r78, %r27;
	mul.lo.s32 	%r30, %r28, 48;
	mad.lo.s32 	%r2967, %r30, %r73, %r197;
	mov.b32 	%r2964, 0;
	mov.u32 	%r2965, %r70;
	@%p17 bra 	$L__BB32_37;
	shl.b64 	%rd227, %rd596, 32;
	shr.s64 	%rd228, %rd227, 30;
	add.s64 	%rd229, %rd4, %rd228;
	ld.global.nc.u32 	%r2964, [%rd229];
	add.s64 	%rd230, %rd227, 4294967296;
	shr.s64 	%rd231, %rd230, 30;
	add.s64 	%rd232, %rd4, %rd231;
	ld.global.nc.u32 	%r198, [%rd232];
	sub.s32 	%r2965, %r198, %r2964;
	setp.lt.s32 	%p18, %r30, %r2965;
	@%p18 bra 	$L__BB32_34;
	add.s64 	%rd85, %rd594, %rd5;
	or.b64  	%rd233, %rd85, %rd5;
	and.b64  	%rd234, %rd233, -4294967296;
	setp.ne.s64 	%p19, %rd234, 0;
	@%p19 bra 	$L__BB32_32;
	cvt.u32.u64 	%r200, %rd85;
	rem.u32 	%r201, %r200, %r124;
	cvt.u64.u32 	%rd598, %r201;
	bra.uni 	$L__BB32_33;
$L__BB32_32:
	rem.s64 	%rd598, %rd85, %rd5;
$L__BB32_33:
	sub.s64 	%rd594, %rd85, %rd598;
	sub.s64 	%rd235, %rd25, %rd594;
	min.s64 	%rd601, %rd5, %rd235;
	bra.uni 	$L__BB32_92;
$L__BB32_34:
	setp.gt.u32 	%p20, %r5, 47;
	bar.sync 	0;
	@%p20 bra 	$L__BB32_36;
	add.s32 	%r202, %r30, %r5;
	add.s32 	%r203, %r202, %r2964;
	mul.wide.s32 	%rd236, %r203, 4;
	add.s64 	%rd237, %rd70, %rd236;
	ld.global.nc.u32 	%r204, [%rd237];
	st.shared.u32 	[%r6], %r204;
$L__BB32_36:
	bar.sync 	0;
	mov.b32 	%r2966, 0;
	mov.u32 	%r2967, %r2966;
$L__BB32_37:
	add.s32 	%r207, %r2964, %r30;
	mad.lo.s32 	%r208, %r207, 36, %r2966;
	shl.b32 	%r209, %r26, 7;
	add.s32 	%r210, %r2967, %r209;
	mad.lo.s32 	%r38, %r28, -48, %r2965;
	div.s32 	%r211, %r27, %r74;
	mul.lo.s32 	%r39, %r211, %r76;
	mul.lo.s32 	%r40, %r209, %r71;
	cvt.s64.s32 	%rd91, %r208;
	cvt.s64.s32 	%rd92, %r210;
	setp.ge.s32 	%p21, %r2963, %r124;
	mov.f32 	%f1445, 0f00000000;
	mov.f32 	%f1446, %f1445;
	mov.f32 	%f1447, %f1445;
	mov.f32 	%f1448, %f1445;
	mov.f32 	%f1449, %f1445;
	mov.f32 	%f1450, %f1445;
	mov.f32 	%f1451, %f1445;
	mov.f32 	%f1452, %f1445;
	mov.f32 	%f1453, %f1445;
	mov.f32 	%f1454, %f1445;
	mov.f32 	%f1455, %f1445;
	mov.f32 	%f1456, %f1445;
	mov.f32 	%f1457, %f1445;
	mov.f32 	%f1458, %f1445;
	mov.f32 	%f1459, %f1445;
	mov.f32 	%f1460, %f1445;
	mov.f32 	%f1461, %f1445;
	mov.f32 	%f1462, %f1445;
	mov.f32 	%f1463, %f1445;
	mov.f32 	%f1464, %f1445;
	mov.f32 	%f1465, %f1445;
	mov.f32 	%f1466, %f1445;
	mov.f32 	%f1467, %f1445;
	mov.f32 	%f1468, %f1445;
	@%p21 bra 	$L__BB32_40;
	add.s32 	%r212, %r2963, %r40;
	add.s32 	%r2968, %r212, %r39;
	shl.b64 	%rd238, %rd91, 2;
	add.s64 	%rd93, %rd3, %rd238;
	mov.f32 	%f1445, 0f00000000;
$L__BB32_39:
	cvt.s64.s32 	%rd255, %r2963;
	mul.lo.s64 	%rd256, %rd255, %rd32;
	cvt.s64.s32 	%rd257, %r2968;
	add.s64 	%rd258, %rd49, %rd257;
	mad.lo.s64 	%rd259, %rd258, 18, %rd2;
	add.s64 	%rd260, %rd50, %rd257;
	mad.lo.s64 	%rd261, %rd260, 18, %rd2;
	add.s64 	%rd262, %rd51, %rd257;
	mad.lo.s64 	%rd263, %rd262, 18, %rd2;
	add.s64 	%rd264, %rd52, %rd257;
	mad.lo.s64 	%rd265, %rd264, 18, %rd2;
	add.s64 	%rd266, %rd54, %rd257;
	mad.lo.s64 	%rd267, %rd266, 18, %rd53;
	add.s64 	%rd268, %rd55, %rd257;
	mad.lo.s64 	%rd269, %rd268, 18, %rd53;
	add.s64 	%rd270, %rd56, %rd257;
	mad.lo.s64 	%rd271, %rd270, 18, %rd53;
	add.s64 	%rd272, %rd57, %rd257;
	mad.lo.s64 	%rd273, %rd272, 18, %rd53;
	add.s64 	%rd274, %rd58, %rd257;
	mad.lo.s64 	%rd275, %rd274, 18, %rd53;
	add.s64 	%rd276, %rd59, %rd257;
	mad.lo.s64 	%rd277, %rd276, 18, %rd53;
	add.s64 	%rd278, %rd60, %rd257;
	mad.lo.s64 	%rd279, %rd278, 18, %rd53;
	add.s64 	%rd280, %rd61, %rd257;
	mad.lo.s64 	%rd281, %rd280, 18, %rd53;
	add.s64 	%rd282, %rd62, %rd257;
	mad.lo.s64 	%rd283, %rd282, 18, %rd53;
	add.s64 	%rd284, %rd63, %rd257;
	mad.lo.s64 	%rd285, %rd284, 18, %rd53;
	add.s64 	%rd286, %rd64, %rd257;
	mad.lo.s64 	%rd287, %rd286, 18, %rd53;
	add.s64 	%rd288, %rd65, %rd257;
	mad.lo.s64 	%rd289, %rd288, 18, %rd53;
	add.s64 	%rd290, %rd66, %rd257;
	mad.lo.s64 	%rd291, %rd290, 18, %rd53;
	add.s64 	%rd292, %rd67, %rd257;
	mad.lo.s64 	%rd293, %rd292, 18, %rd53;
	add.s64 	%rd294, %rd68, %rd257;
	mad.lo.s64 	%rd295, %rd294, 18, %rd53;
	add.s64 	%rd296, %rd69, %rd257;
	mad.lo.s64 	%rd297, %rd296, 18, %rd53;
	ld.global.nc.u16 	%rs5, [%rd267+-2];
	cvt.u32.u16 	%r1126, %rs5;
	ld.global.nc.u16 	%rs6, [%rd267];
	cvt.u32.u16 	%r1127, %rs6;
	shl.b32 	%r1128, %r1127, 16;
	or.b32  	%r1129, %r1128, %r1126;
	and.b32  	%r215, %r1129, 252645135;
	add.s32 	%r1130, %r215, 2021161080;
	xor.b32  	%r1131, %r1130, -2139062144;
	xor.b32  	%r1132, %r215, 134744072;
	xor.b32  	%r1133, %r1130, %r1129;
	and.b32  	%r213, %r1133, %r1132;
	// begin inline asm
	prmt.b32 %r213, %r213, 0, 0xba98;
	// end inline asm
	// begin inline asm
	prmt.b32 %r215, %r215, 0, 0xba98;
	// end inline asm
	xor.b32  	%r1134, %r215, 2139062143;
	not.b32 	%r1135, %r213;
	and.b32  	%r1136, %r1131, %r1135;
	and.b32  	%r1137, %r1134, %r213;
	or.b32  	%r1138, %r1136, %r1137;
	st.shared.u32 	[%r12], %r1138;
	shr.u32 	%r1139, %r1129, 4;
	and.b32  	%r219, %r1139, 252645135;
	add.s32 	%r1140, %r219, 2021161080;
	xor.b32  	%r1141, %r1140, -2139062144;
	xor.b32  	%r1142, %r219, 134744072;
	xor.b32  	%r1143, %r1140, %r1139;
	and.b32  	%r217, %r1143, %r1142;
	// begin inline asm
	prmt.b32 %r217, %r217, 0, 0xba98;
	// end inline asm
	// begin inline asm
	prmt.b32 %r219, %r219, 0, 0xba98;
	// end inline asm
	xor.b32  	%r1144, %r219, 2139062143;
	not.b32 	%r1145, %r217;
	and.b32  	%r1146, %r1141, %r1145;
	and.b32  	%r1147, %r1144, %r217;
	or.b32  	%r1148, %r1146, %r1147;
	st.shared.u32 	[%r12+16], %r1148;
	ld.global.nc.u16 	%rs7, [%rd271+-2];
	cvt.u32.u16 	%r1149, %rs7;
	ld.global.nc.u16 	%rs8, [%rd271];
	cvt.u32.u16 	%r1150, %rs8;
	shl.b32 	%r1151, %r1150, 16;
	or.b32  	%r1152, %r1151, %r1149;
	and.b32  	%r223, %r1152, 252645135;
	add.s32 	%r1153, %r223, 2021161080;
	xor.b32  	%r1154, %r1153, -2139062144;
	xor.b32  	%r1155, %r223, 134744072;
	xor.b32  	%r1156, %r1153, %r1152;
	and.b32  	%r221, %r1156, %r1155;
	// begin inline asm
	prmt.b32 %r221, %r221, 0, 0xba98;
	// end inline asm
	// begin inline asm
	prmt.b32 %r223, %r223, 0, 0xba98;
	// end inline asm
	xor.b32  	%r1157, %r223, 2139062143;
	not.b32 	%r1158, %r221;
	and.b32  	%r1159, %r1154, %r1158;
	and.b32  	%r1160, %r1157, %r221;
	or.b32  	%r1161, %r1159, %r1160;
	st.shared.u32 	[%r12+2432], %r1161;
	shr.u32 	%r1162, %r1152, 4;
	and.b32  	%r227, %r1162, 252645135;
	add.s32 	%r1163, %r227, 2021161080;
	xor.b32  	%r1164, %r1163, -2139062144;
	xor.b32  	%r1165, %r227, 134744072;
	xor.b32  	%r1166, %r1163, %r1162;
	and.b32  	%r225, %r1166, %r1165;
	// begin inline asm
	prmt.b32 %r225, %r225, 0, 0xba98;
	// end inline asm
	// begin inline asm
	prmt.b32 %r227, %r227, 0, 0xba98;
	// end inline asm
	xor.b32  	%r1167, %r227, 2139062143;
	not.b32 	%r1168, %r225;
	and.b32  	%r1169, %r1164, %r1168;
	and.b32  	%r1170, %r1167, %r225;
	or.b32  	%r1171, %r1169, %r1170;
	st.shared.u32 	[%r12+2448], %r1171;
	ld.global.nc.u16 	%rs9, [%rd275+-2];
	cvt.u32.u16 	%r1172, %rs9;
	ld.global.nc.u16 	%rs10, [%rd275];
	cvt.u32.u16 	%r1173, %rs10;
	shl.b32 	%r1174, %r1173, 16;
	or.b32  	%r1175, %r1174, %r1172;
	and.b32  	%r231, %r1175, 252645135;
	add.s32 	%r1176, %r231, 2021161080;
	xor.b32  	%r1177, %r1176, -2139062144;
	xor.b32  	%r1178, %r231, 134744072;
	xor.b32  	%r1179, %r1176, %r1175;
	and.b32  	%r229, %r1179, %r1178;
	// begin inline asm
	prmt.b32 %r229, %r229, 0, 0xba98;
	// end inline asm
	// begin inline asm
	prmt.b32 %r231, %r231, 0, 0xba98;
	// end inline asm
	xor.b32  	%r1180, %r231, 2139062143;
	not.b32 	%r1181, %r229;
	and.b32  	%r1182, %r1177, %r1181;
	and.b32  	%r1183, %r1180, %r229;
	or.b32  	%r1184, %r1182, %r1183;
	st.shared.u32 	[%r12+4864], %r1184;
	shr.u32 	%r1185, %r1175, 4;
	and.b32  	%r235, %r1185, 252645135;
	add.s32 	%r1186, %r235, 2021161080;
	xor.b32  	%r1187, %r1186, -2139062144;
	xor.b32  	%r1188, %r235, 134744072;
	xor.b32  	%r1189, %r1186, %r1185;
	and.b32  	%r233, %r1189, %r1188;
	// begin inline asm
	prmt.b32 %r233, %r233, 0, 0xba98;
	// end inline asm
	// begin inline asm
	prmt.b32 %r235, %r235, 0, 0xba98;
	// end inline asm
	xor.b32  	%r1190, %r235, 2139062143;
	not.b32 	%r1191, %r233;
	and.b32  	%r1192, %r1187, %r1191;
	and.b32  	%r1193, %r1190, %r233;
	or.b32  	%r1194, %r1192, %r1193;
	st.shared.u32 	[%r12+4880], %r1194;
	ld.global.nc.u16 	%rs11, [%rd279+-2];
	cvt.u32.u16 	%r1195, %rs11;
	ld.global.nc.u16 	%rs12, [%rd279];
	cvt.u32.u16 	%r1196, %rs12;
	shl.b32 	%r1197, %r1196, 16;
	or.b32  	%r1198, %r1197, %r1195;
	and.b32  	%r239, %r1198, 252645135;
	add.s32 	%r1199, %r239, 2021161080;
	xor.b32  	%r1200, %r1199, -2139062144;
	xor.b32  	%r1201, %r239, 134744072;
	xor.b32  	%r1202, %r1199, %r1198;
	and.b32  	%r237, %r1202, %r1201;
	// begin inline asm
	prmt.b32 %r237, %r237, 0, 0xba98;
	// end inline asm
	// begin inline asm
	prmt.b32 %r239, %r239, 0, 0xba98;
	// end inline asm
	xor.b32  	%r1203, %r239, 2139062143;
	not.b32 	%r1204, %r237;
	and.b32  	%r1205, %r1200, %r1204;
	and.b32  	%r1206, %r1203, %r237;
	or.b32  	%r1207, %r1205, %r1206;
	st.shared.u32 	[%r12+7296], %r1207;
	shr.u32 	%r1208, %r1198, 4;
	and.b32  	%r243, %r1208, 252645135;
	add.s32 	%r1209, %r243, 2021161080;
	xor.b32  	%r1210, %r1209, -2139062144;
	xor.b32  	%r1211, %r243, 134744072;
	xor.b32  	%r1212, %r1209, %r1208;
	and.b32  	%r241, %r1212, %r1211;
	// begin inline asm
	prmt.b32 %r241, %r241, 0, 0xba98;
	// end inline asm
	// begin inline asm
	prmt.b32 %r243, %r243, 0, 0xba98;
	// end inline asm
	xor.b32  	%r1213, %r243, 2139062143;
	not.b32 	%r1214, %r241;
	and.b32  	%r1215, %r1210, %r1214;
	and.b32  	%r1216, %r1213, %r241;
	or.b32  	%r1217, %r1215, %r1216;
	st.shared.u32 	[%r12+7312], %r1217;
	ld.global.nc.u16 	%rs13, [%rd283+-2];
	cvt.u32.u16 	%r1218, %rs13;
	ld.global.nc.u16 	%rs14, [%rd283];
	cvt.u32.u16 	%r1219, %rs14;
	shl.b32 	%r1220, %r1219, 16;
	or.b32  	%r1221, %r1220, %r1218;
	and.b32  	%r247, %r1221, 252645135;
	add.s32 	%r1222, %r247, 2021161080;
	xor.b32  	%r1223, %r1222, -2139062144;
	xor.b32  	%r1224, %r247, 134744072;
	xor.b32  	%r1225, %r1222, %r1221;
	and.b32  	%r245, %r1225, %r1224;
	// begin inline asm
	prmt.b32 %r245, %r245, 0, 0xba98;
	// end inline asm
	// begin inline asm
	prmt.b32 %r247, %r247, 0, 0xba98;
	// end inline asm
	xor.b32  	%r1226, %r247, 2139062143;
	not.b32 	%r1227, %r245;
	and.b32  	%r1228, %r1223, %r1227;
	and.b32  	%r1229, %r1226, %r245;
	or.b32  	%r1230, %r1228, %r1229;
	st.shared.u32 	[%r12+9728], %r1230;
	shr.u32 	%r1231, %r1221, 4;
	and.b32  	%r251, %r1231, 252645135;
	add.s32 	%r1232, %r251, 2021161080;
	xor.b32  	%r1233, %r1232, -2139062144;
	xor.b32  	%r1234, %r251, 134744072;
	xor.b32  	%r1235, %r1232, %r1231;
	and.b32  	%r249, %r1235, %r1234;
	// begin inline asm
	prmt.b32 %r249, %r249, 0, 0xba98;
	// end inline asm
	// begin inline asm
	prmt.b32 %r251, %r251, 0, 0xba98;
	// end inline asm
	xor.b32  	%r1236, %r251, 2139062143;
	not.b32 	%r1237, %r249;
	and.b32  	%r1238, %r1233, %r1237;
	and.b32  	%r1239, %r1236, %r249;
	or.b32  	%r1240, %r1238, %r1239;
	st.shared.u32 	[%r12+9744], %r1240;
	ld.global.nc.u16 	%rs15, [%rd287+-2];
	cvt.u32.u16 	%r1241, %rs15;
	ld.global.nc.u16 	%rs16, [%rd287];
	cvt.u32.u16 	%r1242, %rs16;
	shl.b32 	%r1243, %r1242, 16;
	or.b32  	%r1244, %r1243, %r1241;
	and.b32  	%r255, %r1244, 252645135;
	add.s32 	%r1245, %r255, 2021161080;
	xor.b32  	%r1246, %r1245, -2139062144;
	xor.b32  	%r1247, %r255, 134744072;
	xor.b32  	%r1248, %r1245, %r1244;
	and.b32  	%r253, %r1248, %r1247;
	// begin inline asm
	prmt.b32 %r253, %r253, 0, 0xba98;
	// end inline asm
	// begin inline asm
	prmt.b32 %r255, %r255, 0, 0xba98;
	// end inline asm
	xor.b32  	%r1249, %r255, 2139062143;
	not.b32 	%r1250, %r253;
	and.b32  	%r1251, %r1246, %r1250;
	and.b32  	%r1252, %r1249, %r253;
	or.b32  	%r1253, %r1251, %r1252;
	st.shared.u32 	[%r12+12160], %r1253;
	shr.u32 	%r1254, %r1244, 4;
	and.b32  	%r259, %r1254, 252645135;
	add.s32 	%r1255, %r259, 2021161080;
	xor.b32  	%r1256, %r1255, -2139062144;
	xor.b32  	%r1257, %r259, 134744072;
	xor.b32  	%r1258, %r1255, %r1254;
	and.b32  	%r257, %r1258, %r1257;
	// begin inline asm
	prmt.b32 %r257, %r257, 0, 0xba98;
	// end inline asm
	// begin inline asm
	prmt.b32 %r259, %r259, 0, 0xba98;
	// end inline asm
	xor.b32  	%r1259, %r259, 2139062143;
	not.b32 	%r1260, %r257;
	and.b32  	%r1261, %r1256, %r1260;
	and.b32  	%r1262, %r1259, %r257;
	or.b32  	%r1263, %r1261, %r1262;
	st.shared.u32 	[%r12+12176], %r1263;
	ld.global.nc.u16 	%rs17, [%rd291+-2];
	cvt.u32.u16 	%r1264, %rs17;
	ld.global.nc.u16 	%rs18, [%rd291];
	cvt.u32.u16 	%r1265, %rs18;
	shl.b32 	%r1266, %r1265, 16;
	or.b32  	%r1267, %r1266, %r1264;
	and.b32  	%r263, %r1267, 252645135;
	add.s32 	%r1268, %r263, 2021161080;
	xor.b32  	%r1269, %r1268, -2139062144;
	xor.b32  	%r1270, %r263, 134744072;
	xor.b32  	%r1271, %r1268, %r1267;
	and.b32  	%r261, %r1271, %r1270;
	// begin inline asm
	prmt.b32 %r261, %r261, 0, 0xba98;
	// end inline asm
	// begin inline asm
	prmt.b32 %r263, %r263, 0, 0xba98;
	// end inline asm
	xor.b32  	%r1272, %r263, 2139062143;
	not.b32 	%r1273, %r261;
	and.b32  	%r1274, %r1269, %r1273;
	and.b32  	%r1275, %r1272, %r261;
	or.b32  	%r1276, %r1274, %r1275;
	st.shared.u32 	[%r12+14592], %r1276;
	shr.u32 	%r1277, %r1267, 4;
	and.b32  	%r267, %r1277, 252645135;
	add.s32 	%r1278, %r267, 2021161080;
	xor.b32  	%r1279, %r1278, -2139062144;
	xor.b32  	%r1280, %r267, 134744072;
	xor.b32  	%r1281, %r1278, %r1277;
	and.b32  	%r265, %r1281, %r1280;
	// begin inline asm
	prmt.b32 %r265, %r265, 0, 0xba98;
	// end inline asm
	// begin inline asm
	prmt.b32 %r267, %r267, 0, 0xba98;
	// end inline asm
	xor.b32  	%r1282, %r267, 2139062143;
	not.b32 	%r1283, %r265;
	and.b32  	%r1284, %r1279, %r1283;
	and.b32  	%r1285, %r1282, %r265;
	or.b32  	%r1286, %r1284, %r1285;
	st.shared.u32 	[%r12+14608], %r1286;
	ld.global.nc.u16 	%rs19, [%rd295+-2];
	cvt.u32.u16 	%r1287, %rs19;
	ld.global.nc.u16 	%rs20, [%rd295];
	cvt.u32.u16 	%r1288, %rs20;
	shl.b32 	%r1289, %r1288, 16;
	or.b32  	%r1290, %r1289, %r1287;
	and.b32  	%r271, %r1290, 252645135;
	add.s32 	%r1291, %r271, 2021161080;
	xor.b32  	%r1292, %r1291, -2139062144;
	xor.b32  	%r1293, %r271, 134744072;
	xor.b32  	%r1294, %r1291, %r1290;
	and.b32  	%r269, %r1294, %r1293;
	// begin inline asm
	prmt.b32 %r269, %r269, 0, 0xba98;
	// end inline asm
	// begin inline asm
	prmt.b32 %r271, %r271, 0, 0xba98;
	// end inline asm
	xor.b32  	%r1295, %r271, 2139062143;
	not.b32 	%r1296, %r269;
	and.b32  	%r1297, %r1292, %r1296;
	and.b32  	%r1298, %r1295, %r269;
	or.b32  	%r1299, %r1297, %r1298;
	st.shared.u32 	[%r12+17024], %r1299;
	shr.u32 	%r1300, %r1290, 4;
	and.b32  	%r275, %r1300, 252645135;
	add.s32 	%r1301, %r275, 2021161080;
	xor.b32  	%r1302, %r1301, -2139062144;
	xor.b32  	%r1303, %r275, 134744072;
	xor.b32  	%r1304, %r1301, %r1300;
	and.b32  	%r273, %r1304, %r1303;
	// begin inline asm
	prmt.b32 %r273, %r273, 0, 0xba98;
	// end inline asm
	// begin inline asm
	prmt.b32 %r275, %r275, 0, 0xba98;
	// end inline asm
	xor.b32  	%r1305, %r275, 2139062143;
	not.b32 	%r1306, %r273;
	and.b32  	%r1307, %r1302, %r1306;
	and.b32  	%r1308, %r1305, %r273;
	or.b32  	%r1309, %r1307, %r1308;
	st.shared.u32 	[%r12+17040], %r1309;
	ld.global.nc.u16 	%rs21, [%rd297+-2];
	cvt.u32.u16 	%r1310, %rs21;
	ld.global.nc.u16 	%rs22, [%rd297];
	cvt.u32.u16 	%r1311, %rs22;
	shl.b32 	%r1312, %r1311, 16;
	or.b32  	%r1313, %r1312, %r1310;
	and.b32  	%r279, %r1313, 252645135;
	add.s32 	%r1314, %r279, 2021161080;
	xor.b32  	%r1315, %r1314, -2139062144;
	xor.b32  	%r1316, %r279, 134744072;
	xor.b32  	%r1317, %r1314, %r1313;
	and.b32  	%r277, %r1317, %r1316;
	// begin inline asm
	prmt.b32 %r277, %r277, 0, 0xba98;
	// end inline asm
	// begin inline asm
	prmt.b32 %r279, %r279, 0, 0xba98;
	// end inline asm
	xor.b32  	%r1318, %r279, 2139062143;
	not.b32 	%r1319, %r277;
	and.b32  	%r1320, %r1315, %r1319;
	and.b32  	%r1321, %r1318, %r277;
	or.b32  	%r1322, %r1320, %r1321;
	st.shared.u32 	[%r12+19456], %r1322;
	shr.u32 	%r1323, %r1313, 4;
	and.b32  	%r283, %r1323, 252645135;
	add.s32 	%r1324, %r283, 2021161080;
	xor.b32  	%r1325, %r1324, -2139062144;
	xor.b32  	%r1326, %r283, 134744072;
	xor.b32  	%r1327, %r1324, %r1323;
	and.b32  	%r281, %r1327, %r1326;
	// begin inline asm
	prmt.b32 %r281, %r281, 0, 0xba98;
	// end inline asm
	// begin inline asm
	prmt.b32 %r283, %r283, 0, 0xba98;
	// end inline asm
	xor.b32  	%r1328, %r283, 2139062143;
	not.b32 	%r1329, %r281;
	and.b32  	%r1330, %r1325, %r1329;
	and.b32  	%r1331, %r1328, %r281;
	or.b32  	%r1332, %r1330, %r1331;
	st.shared.u32 	[%r12+19472], %r1332;
	ld.global.nc.u16 	%rs23, [%rd293+-2];
	cvt.u32.u16 	%r1333, %rs23;
	ld.global.nc.u16 	%rs24, [%rd293];
	cvt.u32.u16 	%r1334, %rs24;
	shl.b32 	%r1335, %r1334, 16;
	or.b32  	%r1336, %r1335, %r1333;
	and.b32  	%r287, %r1336, 252645135;
	add.s32 	%r1337, %r287, 2021161080;
	xor.b32  	%r1338, %r1337, -2139062144;
	xor.b32  	%r1339, %r287, 134744072;
	xor.b32  	%r1340, %r1337, %r1336;
	and.b32  	%r285, %r1340, %r1339;
	// begin inline asm
	prmt.b32 %r285, %r285, 0, 0xba98;
	// end inline asm
	// begin inline asm
	prmt.b32 %r287, %r287, 0, 0xba98;
	// end inline asm
	xor.b32  	%r1341, %r287, 2139062143;
	not.b32 	%r1342, %r285;
	and.b32  	%r1343, %r1338, %r1342;
	and.b32  	%r1344, %r1341, %r285;
	or.b32  	%r1345, %r1343, %r1344;
	st.shared.u32 	[%r12+21888], %r1345;
	shr.u32 	%r1346, %r1336, 4;
	and.b32  	%r291, %r1346, 252645135;
	add.s32 	%r1347, %r291, 2021161080;
	xor.b32  	%r1348, %r1347, -2139062144;
	xor.b32  	%r1349, %r291, 134744072;
	xor.b32  	%r1350, %r1347, %r1346;
	and.b32  	%r289, %r1350, %r1349;
	// begin inline asm
	prmt.b32 %r289, %r289, 0, 0xba98;
	// end inline asm
	// begin inline asm
	prmt.b32 %r291, %r291, 0, 0xba98;
	// end inline asm
	xor.b32  	%r1351, %r291, 2139062143;
	not.b32 	%r1352, %r289;
	and.b32  	%r1353, %r1348, %r1352;
	and.b32  	%r1354, %r1351, %r289;
	or.b32  	%r1355, %r1353, %r1354;
	st.shared.u32 	[%r12+21904], %r1355;
	ld.global.nc.u16 	%rs25, [%rd289+-2];
	cvt.u32.u16 	%r1356, %rs25;
	ld.global.nc.u16 	%rs26, [%rd289];
	cvt.u32.u16 	%r1357, %rs26;
	shl.b32 	%r1358, %r1357, 16;
	or.b32  	%r1359, %r1358, %r1356;
	and.b32  	%r295, %r1359, 252645135;
	add.s32 	%r1360, %r295, 2021161080;
	xor.b32  	%r1361, %r1360, -2139062144;
	xor.b32  	%r1362, %r295, 134744072;
	xor.b32  	%r1363, %r1360, %r1359;
	and.b32  	%r293, %r1363, %r1362;
	// begin inline asm
	prmt.b32 %r293, %r293, 0, 0xba98;
	// end inline asm
	// begin inline asm
	prmt.b32 %r295, %r295, 0, 0xba98;
	// end inline asm
	xor.b32  	%r1364, %r295, 2139062143;
	not.b32 	%r1365, %r293;
	and.b32  	%r1366, %r1361, %r1365;
	and.b32  	%r1367, %r1364, %r293;
	or.b32  	%r1368, %r1366, %r1367;
	st.shared.u32 	[%r12+24320], %r1368;
	shr.u32 	%r1369, %r1359, 4;
	and.b32  	%r299, %r1369, 252645135;
	add.s32 	%r1370, %r299, 2021161080;
	xor.b32  	%r1371, %r1370, -2139062144;
	xor.b32  	%r1372, %r299, 134744072;
	xor.b32  	%r1373, %r1370, %r1369;
	and.b32  	%r297, %r1373, %r1372;
	// begin inline asm
	prmt.b32 %r297, %r297, 0, 0xba98;
	// end inline asm
	// begin inline asm
	prmt.b32 %r299, %r299, 0, 0xba98;
	// end inline asm
	xor.b32  	%r1374, %r299, 2139062143;
	not.b32 	%r1375, %r297;
	and.b32  	%r1376, %r1371, %r1375;
	and.b32  	%r1377, %r1374, %r297;
	or.b32  	%r1378, %r1376, %r1377;
	st.shared.u32 	[%r12+24336], %r1378;
	ld.global.nc.u16 	%rs27, [%rd285+-2];
	cvt.u32.u16 	%r1379, %rs27;
	ld.global.nc.u16 	%rs28, [%rd285];
	cvt.u32.u16 	%r1380, %rs28;
	shl.b32 	%r1381, %r1380, 16;
	or.b32  	%r1382, %r1381, %r1379;
	and.b32  	%r303, %r1382, 252645135;
	add.s32 	%r1383, %r303, 2021161080;
	xor.b32  	%r1384, %r1383, -2139062144;
	xor.b32  	%r1385, %r303, 134744072;
	xor.b32  	%r1386, %r1383, %r1382;
	and.b32  	%r301, %r1386, %r1385;
	// begin inline asm
	prmt.b32 %r301, %r301, 0, 0xba98;
	// end inline asm
	// begin inline asm
	prmt.b32 %r303, %r303, 0, 0xba98;
	// end inline asm
	xor.b32  	%r1387, %r303, 2139062143;
	not.b32 	%r1388, %r301;
	and.b32  	%r1389, %r1384, %r1388;
	and.b32  	%r1390, %r1387, %r301;
	or.b32  	%r1391, %r1389, %r1390;
	st.shared.u32 	[%r12+26752], %r1391;
	shr.u32 	%r1392, %r1382, 4;
	and.b32  	%r307, %r1392, 252645135;
	add.s32 	%r1393, %r307, 2021161080;
	xor.b32  	%r1394, %r1393, -2139062144;
	xor.b32  	%r1395, %r307, 134744072;
	xor.b32  	%r1396, %r1393, %r1392;
	and.b32  	%r305, %r1396, %r1395;
	// begin inline asm
	prmt.b32 %r305, %r305, 0, 0xba98;
	// end inline asm
	// begin inline asm
	prmt.b32 %r307, %r307, 0, 0xba98;
	// end inline asm
	xor.b32  	%r1397, %r307, 2139062143;
	not.b32 	%r1398, %r305;
	and.b32  	%r1399, %r1394, %r1398;
	and.b32  	%r1400, %r1397, %r305;
	or.b32  	%r1401, %r1399, %r1400;
	st.shared.u32 	[%r12+26768], %r1401;
	ld.global.nc.u16 	%rs29, [%rd281+-2];
	cvt.u32.u16 	%r1402, %rs29;
	ld.global.nc.u16 	%rs30, [%rd281];
	cvt.u32.u16 	%r1403, %rs30;
	shl.b32 	%r1404, %r1403, 16;
	or.b32  	%r1405, %r1404, %r1402;
	and.b32  	%r311, %r1405, 252645135;
	add.s32 	%r1406, %r311, 2021161080;
	xor.b32  	%r1407, %r1406, -2139062144;
	xor.b32  	%r1408, %r311, 134744072;
	xor.b32  	%r1409, %r1406, %r1405;
	and.b32  	%r309, %r1409, %r1408;
	// begin inline asm
	prmt.b32 %r309, %r309, 0, 0xba98;
	// end inline asm
	// begin inline asm
	prmt.b32 %r311, %r311, 0, 0xba98;
	// end inline asm
	xor.b32  	%r1410, %r311, 2139062143;
	not.b32 	%r1411, %r309;
	and.b32  	%r1412, %r1407, %r1411;
	and.b32  	%r1413, %r1410, %r309;
	or.b32  	%r1414, %r1412, %r1413;
	st.shared.u32 	[%r12+29184], %r1414;
	shr.u32 	%r1415, %r1405, 4;
	and.b32  	%r315, %r1415, 252645135;
	add.s32 	%r1416, %r315, 2021161080;
	xor.b32  	%r1417, %r1416, -2139062144;
	xor.b32  	%r1418, %r315, 134744072;
	xor.b32  	%r1419, %r1416, %r1415;
	and.b32  	%r313, %r1419, %r1418;
	// begin inline asm
	prmt.b32 %r313, %r313, 0, 0xba98;
	// end inline asm
	// begin inline asm
	prmt.b32 %r315, %r315, 0, 0xba98;
	// end inline asm
	xor.b32  	%r1420, %r315, 2139062143;
	not.b32 	%r1421, %r313;
	and.b32  	%r1422, %r1417, %r1421;
	and.b32  	%r1423, %r1420, %r313;
	or.b32  	%r1424, %r1422, %r1423;
	st.shared.u32 	[%r12+29200], %r1424;
	ld.global.nc.u16 	%rs31, [%rd277+-2];
	cvt.u32.u16 	%r1425, %rs31;
	ld.global.nc.u16 	%rs32, [%rd277];
	cvt.u32.u16 	%r1426, %rs32;
	shl.b32 	%r1427, %r1426, 16;
	or.b32  	%r1428, %r1427, %r1425;
	and.b32  	%r319, %r1428, 252645135;
	add.s32 	%r1429, %r319, 2021161080;
	xor.b32  	%r1430, %r1429, -2139062144;
	xor.b32  	%r1431, %r319, 134744072;
	xor.b32  	%r1432, %r1429, %r1428;
	and.b32  	%r317, %r1432, %r1431;
	// begin inline asm
	prmt.b32 %r317, %r317, 0, 0xba98;
	// end inline asm
	// begin inline asm
	prmt.b32 %r319, %r319, 0, 0xba98;
	// end inline asm
	xor.b32  	%r1433, %r319, 2139062143;
	not.b32 	%r1434, %r317;
	and.b32  	%r1435, %r1430, %r1434;
	and.b32  	%r1436, %r1433, %r317;
	or.b32  	%r1437, %r1435, %r1436;
	st.shared.u32 	[%r12+31616], %r1437;
	shr.u32 	%r1438, %r1428, 4;
	and.b32  	%r323, %r1438, 252645135;
	add.s32 	%r1439, %r323, 2021161080;
	xor.b32  	%r1440, %r1439, -2139062144;
	xor.b32  	%r1441, %r323, 134744072;
	xor.b32  	%r1442, %r1439, %r1438;
	and.b32  	%r321, %r1442, %r1441;
	// begin inline asm
	prmt.b32 %r321, %r321, 0, 0xba98;
	// end inline asm
	// begin inline asm
	prmt.b32 %r323, %r323, 0, 0xba98;
	// end inline asm
	xor.b32  	%r1443, %r323, 2139062143;
	not.b32 	%r1444, %r321;
	and.b32  	%r1445, %r1440, %r1444;
	and.b32  	%r1446, %r1443, %r321;
	or.b32  	%r1447, %r1445, %r1446;
	st.shared.u32 	[%r12+31632], %r1447;
	ld.global.nc.u16 	%rs33, [%rd273+-2];
	cvt.u32.u16 	%r1448, %rs33;
	ld.global.nc.u16 	%rs34, [%rd273];
	cvt.u32.u16 	%r1449, %rs34;
	shl.b32 	%r1450, %r1449, 16;
	or.b32  	%r1451, %r1450, %r1448;
	and.b32  	%r327, %r1451, 252645135;
	add.s32 	%r1452, %r327, 2021161080;
	xor.b32  	%r1453, %r1452, -2139062144;
	xor.b32  	%r1454, %r327, 134744072;
	xor.b32  	%r1455, %r1452, %r1451;
	and.b32  	%r325, %r1455, %r1454;
	// begin inline asm
	prmt.b32 %r325, %r325, 0, 0xba98;
	// end inline asm
	// begin inline asm
	prmt.b32 %r327, %r327, 0, 0xba98;
	// end inline asm
	xor.b32  	%r1456, %r327, 2139062143;
	not.b32 	%r1457, %r325;
	and.b32  	%r1458, %r1453, %r1457;
	and.b32  	%r1459, %r1456, %r325;
	or.b32  	%r1460, %r1458, %r1459;
	st.shared.u32 	[%r12+34048], %r1460;
	shr.u32 	%r1461, %r1451, 4;
	and.b32  	%r331, %r1461, 252645135;
	add.s32 	%r1462, %r331, 2021161080;
	xor.b32  	%r1463, %r1462, -2139062144;
	xor.b32  	%r1464, %r331, 134744072;
	xor.b32  	%r1465, %r1462, %r1461;
	and.b32  	%r329, %r1465, %r1464;
	// begin inline asm
	prmt.b32 %r329, %r329, 0, 0xba98;
	// end inline asm
	// begin inline asm
	prmt.b32 %r331, %r331, 0, 0xba98;
	// end inline asm
	xor.b32  	%r1466, %r331, 2139062143;
	not.b32 	%r1467, %r329;
	and.b32  	%r1468, %r1463, %r1467;
	and.b32  	%r1469, %r1466, %r329;
	or.b32  	%r1470, %r1468, %r1469;
	st.shared.u32 	[%r12+34064], %r1470;
	ld.global.nc.u16 	%rs35, [%rd269+-2];
	cvt.u32.u16 	%r1471, %rs35;
	ld.global.nc.u16 	%rs36, [%rd269];
	cvt.u32.u16 	%r1472, %rs36;
	shl.b32 	%r1473, %r1472, 16;
	or.b32  	%r1474, %r1473, %r1471;
	and.b32  	%r335, %r1474, 252645135;
	add.s32 	%r1475, %r335, 2021161080;
	xor.b32  	%r1476, %r1475, -2139062144;
	xor.b32  	%r1477, %r335, 134744072;
	xor.b32  	%r1478, %r1475, %r1474;
	and.b32  	%r333, %r1478, %r1477;
	// begin inline asm
	prmt.b32 %r333, %r333, 0, 0xba98;
	// end inline asm
	// begin inline asm
	prmt.b32 %r335, %r335, 0, 0xba98;
	// end inline asm
	xor.b32  	%r1479, %r335, 2139062143;
	not.b32 	%r1480, %r333;
	and.b32  	%r1481, %r1476, %r1480;
	and.b32  	%r1482, %r1479, %r333;
	or.b32  	%r1483, %r1481, %r1482;
	st.shared.u32 	[%r12+36480], %r1483;
	shr.u32 	%r1484, %r1474, 4;
	and.b32  	%r339, %r1484, 252645135;
	add.s32 	%r1485, %r339, 2021161080;
	xor.b32  	%r1486, %r1485, -2139062144;
	xor.b32  	%r1487, %r339, 134744072;
	xor.b32  	%r1488, %r1485, %r1484;
	and.b32  	%r337, %r1488, %r1487;
	// begin inline asm
	prmt.b32 %r337, %r337, 0, 0xba98;
	// end inline asm
	// begin inline asm
	prmt.b32 %r339, %r339, 0, 0xba98;
	// end inline asm
	xor.b32  	%r1489, %r339, 2139062143;
	not.b32 	%r1490, %r337;
	and.b32  	%r1491, %r1486, %r1490;
	and.b32  	%r1492, %r1489, %r337;
	or.b32  	%r1493, %r1491, %r1492;
	st.shared.u32 	[%r12+36496], %r1493;
	ld.global.nc.u16 	%rs1, [%rd265];
	// begin inline asm
	{  cvt.f32.f16 %f147, %rs1;}

	// end inline asm
	st.shared.f32 	[%r13], %f147;
	ld.global.nc.u16 	%rs2, [%rd263];
	// begin inline asm
	{  cvt.f32.f16 %f148, %rs2;}

	// end inline asm
	st.shared.f32 	[%r13+9728], %f148;
	ld.global.nc.u16 	%rs3, [%rd261];
	// begin inline asm
	{  cvt.f32.f16 %f149, %rs3;}

	// end inline asm
	st.shared.f32 	[%r13+19456], %f149;
	ld.global.nc.u16 	%rs4, [%rd259];
	// begin inline asm
	{  cvt.f32.f16 %f150, %rs4;}

	// end inline asm
	st.shared.f32 	[%r13+29184], %f150;
	cvt.u64.u32 	%rd298, %r5;
	mad.lo.s64 	%rd299, %rd256, 9, %rd298;
	shl.b64 	%rd300, %rd299, 2;
	add.s64 	%rd301, %rd93, %rd300;
	ld.global.nc.u32 	%r1494, [%rd301];
	st.shared.u32 	[%r10], %r1494;
	ld.global.nc.u32 	%r1495, [%rd301+1024];
	st.shared.u32 	[%r10+1024], %r1495;
	ld.global.nc.u32 	%r1496, [%rd301+2048];
	st.shared.u32 	[%r10+2048], %r1496;
	ld.global.nc.u32 	%r1497, [%rd301+3072];
	st.shared.u32 	[%r10+3072], %r1497;
	ld.global.nc.u32 	%r1498, [%rd301+4096];
	st.shared.u32 	[%r10+4096], %r1498;
	ld.global.nc.u32 	%r1499, [%rd301+5120];
	st.shared.u32 	[%r10+5120], %r1499;
	ld.global.nc.u32 	%r1500, [%rd301+6144];
	st.shared.u32 	[%r10+6144], %r1500;
	bar.sync 	0;
	// begin inline asm
	ldmatrix.sync.aligned.m8n8.x4.b16 {%r341, %r342, %r343, %r344}, [%rd33];
	// end inline asm
	// begin inline asm
	ldmatrix.sync.aligned.m8n8.x4.b16 {%r345, %r346, %r347, %r348}, [%rd34];
	// end inline asm
	// begin inline asm
	ldmatrix.sync.aligned.m8n8.x4.b16 {%r349, %r350, %r351, %r352}, [%rd35];
	// end inline asm
	// begin inline asm
	ldmatrix.sync.aligned.m8n8.x4.b16 {%r353, %r354, %r355, %r356}, [%rd36];
	// end inline asm
	ld.shared.v4.f32 	{%f199, %f200, %f201, %f202}, [%r15];
	ld.shared.v4.f32 	{%f203, %f204, %f205, %f206}, [%r15+2432];
	// begin inline asm
	ldmatrix.sync.aligned.m8n8.x4.b16 {%r357, %r358, %r359, %r360}, [%rd37];
	// end inline asm
	// begin inline asm
	ldmatrix.sync.aligned.m8n8.x4.b16 {%r361, %r362, %r363, %r364}, [%rd38];
	// end inline asm
	// begin inline asm
	ldmatrix.sync.aligned.m8n8.x4.b16 {%r365, %r366, %r367, %r368}, [%rd39];
	// end inline asm
	// begin inline asm
	ldmatrix.sync.aligned.m8n8.x4.b16 {%r369, %r370, %r371, %r372}, [%rd40];
	// end inline asm
	ld.shared.v4.f32 	{%f207, %f208, %f209, %f210}, [%r15+4864];
	ld.shared.v4.f32 	{%f211, %f212, %f213, %f214}, [%r15+7296];
	ld.shared.u32 	%r397, [%r16+16];
	ld.shared.u32 	%r398, [%r16+32];
	ld.shared.v4.u32 	{%r373, %r403, %r433, %r463}, [%r17];
	// begin inline asm
	{.reg .f16 low,high;
  mov.b32 {low,high},%r373;
  cvt.f32.f16 %f151, low;}

	// end inline asm
	ld.shared.v4.u32 	{%r374, %r404, %r434, %r464}, [%r17+144];
	// begin inline asm
	{.reg .f16 low,high;
  mov.b32 {low,high},%r374;
  cvt.f32.f16 %f152, low;}

	// end inline asm
	mov.b32 	%r1111, 0;
	mov.u32 	%r375, %r1111;
	mov.u32 	%r376, %r1111;
	mov.u32 	%r377, %r1111;
	mov.u32 	%r378, %r1111;
	// begin inline asm
	mma.sync.aligned.m16n8k32.row.col.s32.s8.s8.s32 {%r375, %r376, %r377, %r378}, {%r341, %r342, %r343, %r344}, {%r397, %r398}, {%r375, %r376, %r377, %r378};
	// end inline asm
	cvt.rn.f32.s32 	%f215, %r375;
	mul.f32 	%f216, %f199, %f215;
	fma.rn.f32 	%f217, %f216, %f151, %f1468;
	cvt.rn.f32.s32 	%f218, %r376;
	mul.f32 	%f219, %f199, %f218;
	fma.rn.f32 	%f220, %f219, %f152, %f1467;
	cvt.rn.f32.s32 	%f221, %r377;
	mul.f32 	%f222, %f203, %f221;
	fma.rn.f32 	%f223, %f222, %f151, %f1466;
	cvt.rn.f32.s32 	%f224, %r378;
	mul.f32 	%f225, %f203, %f224;
	fma.rn.f32 	%f226, %f225, %f152, %f1465;
	mov.u32 	%r389, %r1111;
	mov.u32 	%r390, %r1111;
	mov.u32 	%r391, %r1111;
	mov.u32 	%r392, %r1111;
	// begin inline asm
	mma.sync.aligned.m16n8k32.row.col.s32.s8.s8.s32 {%r389, %r390, %r391, %r392}, {%r357, %r358, %r359, %r360}, {%r397, %r398}, {%r389, %r390, %r391, %r392};
	// end inline asm
	cvt.rn.f32.s32 	%f227, %r389;
	mul.f32 	%f228, %f207, %f227;
	fma.rn.f32 	%f229, %f228, %f151, %f1464;
	cvt.rn.f32.s32 	%f230, %r390;
	mul.f32 	%f231, %f207, %f230;
	fma.rn.f32 	%f232, %f231, %f152, %f1463;
	cvt.rn.f32.s32 	%f233, %r391;
	mul.f32 	%f234, %f211, %f233;
	fma.rn.f32 	%f235, %f234, %f151, %f1462;
	cvt.rn.f32.s32 	%f236, %r392;
	mul.f32 	%f237, %f211, %f236;
	fma.rn.f32 	%f238, %f237, %f152, %f1461;
	ld.shared.u32 	%r427, [%r16+48];
	ld.shared.u32 	%r428, [%r16+64];
	// begin inline asm
	{.reg .f16 low,high;
  mov.b32 {low,high},%r403;
  cvt.f32.f16 %f153, low;}

	// end inline asm
	// begin inline asm
	{.reg .f16 low,high;
  mov.b32 {low,high},%r404;
  cvt.f32.f16 %f154, low;}

	// end inline asm
	mov.u32 	%r405, %r1111;
	mov.u32 	%r406, %r1111;
	mov.u32 	%r407, %r1111;
	mov.u32 	%r408, %r1111;
	// begin inline asm
	mma.sync.aligned.m16n8k32.row.col.s32.s8.s8.s32 {%r405, %r406, %r407, %r408}, {%r345, %r346, %r347, %r348}, {%r427, %r428}, {%r405, %r406, %r407, %r408};
	// end inline asm
	cvt.rn.f32.s32 	%f239, %r405;
	mul.f32 	%f240, %f200, %f239;
	fma.rn.f32 	%f241, %f240, %f153, %f217;
	cvt.rn.f32.s32 	%f242, %r406;
	mul.f32 	%f243, %f200, %f242;
	fma.rn.f32 	%f244, %f243, %f154, %f220;
	cvt.rn.f32.s32 	%f245, %r407;
	mul.f32 	%f246, %f204, %f245;
	fma.rn.f32 	%f247, %f246, %f153, %f223;
	cvt.rn.f32.s32 	%f248, %r408;
	mul.f32 	%f249, %f204, %f248;
	fma.rn.f32 	%f250, %f249, %f154, %f226;
	mov.u32 	%r419, %r1111;
	mov.u32 	%r420, %r1111;
	mov.u32 	%r421, %r1111;
	mov.u32 	%r422, %r1111;
	// begin inline asm
	mma.sync.aligned.m16n8k32.row.col.s32.s8.s8.s32 {%r419, %r420, %r421, %r422}, {%r361, %r362, %r363, %r364}, {%r427, %r428}, {%r419, %r420, %r421, %r422};
	// end inline asm
	cvt.rn.f32.s32 	%f251, %r419;
	mul.f32 	%f252, %f208, %f251;
	fma.rn.f32 	%f253, %f252, %f153, %f229;
	cvt.rn.f32.s32 	%f254, %r420;
	mul.f32 	%f255, %f208, %f254;
	fma.rn.f32 	%f256, %f255, %f154, %f232;
	cvt.rn.f32.s32 	%f257, %r421;
	mul.f32 	%f258, %f212, %f257;
	fma.rn.f32 	%f259, %f258, %f153, %f235;
	cvt.rn.f32.s32 	%f260, %r422;
	mul.f32 	%f261, %f212, %f260;
	fma.rn.f32 	%f262, %f261, %f154, %f238;
	ld.shared.u32 	%r457, [%r16+80];
	ld.shared.u32 	%r458, [%r16+96];
	// begin inline asm
	{.reg .f16 low,high;
  mov.b32 {low,high},%r433;
  cvt.f32.f16 %f155, low;}

	// end inline asm
	// begin inline asm
	{.reg .f16 low,high;
  mov.b32 {low,high},%r434;
  cvt.f32.f16 %f156, low;}

	// end inline asm
	mov.u32 	%r435, %r1111;
	mov.u32 	%r436, %r1111;
	mov.u32 	%r437, %r1111;
	mov.u32 	%r438, %r1111;
	// begin inline asm
	mma.sync.aligned.m16n8k32.row.col.s32.s8.s8.s32 {%r435, %r436, %r437, %r438}, {%r349, %r350, %r351, %r352}, {%r457, %r458}, {%r435, %r436, %r437, %r438};
	// end inline asm
	cvt.rn.f32.s32 	%f263, %r435;
	mul.f32 	%f264, %f201, %f263;
	fma.rn.f32 	%f265, %f264, %f155, %f241;
	cvt.rn.f32.s32 	%f266, %r436;
	mul.f32 	%f267, %f201, %f266;
	fma.rn.f32 	%f268, %f267, %f156, %f244;
	cvt.rn.f32.s32 	%f269, %r437;
	mul.f32 	%f270, %f205, %f269;
	fma.rn.f32 	%f271, %f270, %f155, %f247;
	cvt.rn.f32.s32 	%f272, %r438;
	mul.f32 	%f273, %f205, %f272;
	fma.rn.f32 	%f274, %f273, %f156, %f250;
	mov.u32 	%r449, %r1111;
	mov.u32 	%r450, %r1111;
	mov.u32 	%r451, %r1111;
	mov.u32 	%r452, %r1111;
	// begin inline asm
	mma.sync.aligned.m16n8k32.row.col.s32.s8.s8.s32 {%r449, %r450, %r451, %r452}, {%r365, %r366, %r367, %r368}, {%r457, %r458}, {%r449, %r450, %r451, %r452};
	// end inline asm
	cvt.rn.f32.s32 	%f275, %r449;
	mul.f32 	%f276, %f209, %f275;
	fma.rn.f32 	%f277, %f276, %f155, %f253;
	cvt.rn.f32.s32 	%f278, %r450;
	mul.f32 	%f279, %f209, %f278;
	fma.rn.f32 	%f280, %f279, %f156, %f256;
	cvt.rn.f32.s32 	%f281, %r451;
	mul.f32 	%f282, %f213, %f281;
	fma.rn.f32 	%f283, %f282, %f155, %f259;
	cvt.rn.f32.s32 	%f284, %r452;
	mul.f32 	%f285, %f213, %f284;
	fma.rn.f32 	%f286, %f285, %f156, %f262;
	ld.shared.u32 	%r487, [%r16+112];
	ld.shared.u32 	%r488, [%r16+128];
	// begin inline asm
	{.reg .f16 low,high;
  mov.b32 {low,high},%r463;
  cvt.f32.f16 %f157, low;}

	// end inline asm
	// begin inline asm
	{.reg .f16 low,high;
  mov.b32 {low,high},%r464;
  cvt.f32.f16 %f158, low;}

	// end inline asm
	mov.u32 	%r465, %r1111;
	mov.u32 	%r466, %r1111;
	mov.u32 	%r467, %r1111;
	mov.u32 	%r468, %r1111;
	// begin inline asm
	mma.sync.aligned.m16n8k32.row.col.s32.s8.s8.s32 {%r465, %r466, %r467, %r468}, {%r353, %r354, %r355, %r356}, {%r487, %r488}, {%r465, %r466, %r467, %r468};
	// end inline asm
	cvt.rn.f32.s32 	%f287, %r465;
	mul.f32 	%f288, %f202, %f287;
	fma.rn.f32 	%f289, %f288, %f157, %f265;
	cvt.rn.f32.s32 	%f290, %r466;
	mul.f32 	%f291, %f202, %f290;
	fma.rn.f32 	%f292, %f291, %f158, %f268;
	cvt.rn.f32.s32 	%f293, %r467;
	mul.f32 	%f294, %f206, %f293;
	fma.rn.f32 	%f295, %f294, %f157, %f271;
	cvt.rn.f32.s32 	%f296, %r468;
	mul.f32 	%f297, %f206, %f296;
	fma.rn.f32 	%f298, %f297, %f158, %f274;
	mov.u32 	%r479, %r1111;
	mov.u32 	%r480, %r1111;
	mov.u32 	%r481, %r1111;
	mov.u32 	%r482, %r1111;
	// begin inline asm
	mma.sync.aligned.m16n8k32.row.col.s32.s8.s8.s32 {%r479, %r480, %r481, %r482}, {%r369, %r370, %r371, %r372}, {%r487, %r488}, {%r479, %r480, %r481, %r482};
	// end inline asm
	cvt.rn.f32.s32 	%f299, %r479;
	mul.f32 	%f300, %f210, %f299;
	fma.rn.f32 	%f301, %f300, %f157, %f277;
	cvt.rn.f32.s32 	%f302, %r480;
	mul.f32 	%f303, %f210, %f302;
	fma.rn.f32 	%f304, %f303, %f158, %f280;
	cvt.rn.f32.s32 	%f305, %r481;
	mul.f32 	%f306, %f214, %f305;
	fma.rn.f32 	%f307, %f306, %f157, %f283;
	cvt.rn.f32.s32 	%f308, %r482;
	mul.f32 	%f309, %f214, %f308;
	fma.rn.f32 	%f310, %f309, %f158, %f286;
	ld.shared.u32 	%r517, [%r16+2320];
	ld.shared.u32 	%r518, [%r16+2336];
	ld.shared.v4.u32 	{%r493, %r523, %r553, %r583}, [%r17+2304];
	// begin inline asm
	{.reg .f16 low,high;
  mov.b32 {low,high},%r493;
  cvt.f32.f16 %f159, low;}

	// end inline asm
	ld.shared.v4.u32 	{%r494, %r524, %r554, %r584}, [%r17+2448];
	// begin inline asm
	{.reg .f16 low,high;
  mov.b32 {low,high},%r494;
  cvt.f32.f16 %f160, low;}

	// end inline asm
	mov.u32 	%r495, %r1111;
	mov.u32 	%r496, %r1111;
	mov.u32 	%r497, %r1111;
	mov.u32 	%r498, %r1111;
	// begin inline asm
	mma.sync.aligned.m16n8k32.row.col.s32.s8.s8.s32 {%r495, %r496, %r497, %r498}, {%r341, %r342, %r343, %r344}, {%r517, %r518}, {%r495, %r496, %r497, %r498};
	// end inline asm
	cvt.rn.f32.s32 	%f311, %r495;
	mul.f32 	%f312, %f199, %f311;
	fma.rn.f32 	%f313, %f312, %f159, %f1460;
	cvt.rn.f32.s32 	%f314, %r496;
	mul.f32 	%f315, %f199, %f314;
	fma.rn.f32 	%f316, %f315, %f160, %f1459;
	cvt.rn.f32.s32 	%f317, %r497;
	mul.f32 	%f318, %f203, %f317;
	fma.rn.f32 	%f319, %f318, %f159, %f1458;
	cvt.rn.f32.s32 	%f320, %r498;
	mul.f32 	%f321, %f203, %f320;
	fma.rn.f32 	%f322, %f321, %f160, %f1457;
	mov.u32 	%r509, %r1111;
	mov.u32 	%r510, %r1111;
	mov.u32 	%r511, %r1111;
	mov.u32 	%r512, %r1111;
	// begin inline asm
	mma.sync.aligned.m16n8k32.row.col.s32.s8.s8.s32 {%r509, %r510, %r511, %r512}, {%r357, %r358, %r359, %r360}, {%r517, %r518}, {%r509, %r510, %r511, %r512};
	// end inline asm
	cvt.rn.f32.s32 	%f323, %r509;
	mul.f32 	%f324, %f207, %f323;
	fma.rn.f32 	%f325, %f324, %f159, %f1456;
	cvt.rn.f32.s32 	%f326, %r510;
	mul.f32 	%f327, %f207, %f326;
	fma.rn.f32 	%f328, %f327, %f160, %f1455;
	cvt.rn.f32.s32 	%f329, %r511;
	mul.f32 	%f330, %f211, %f329;
	fma.rn.f32 	%f331, %f330, %f159, %f1454;
	cvt.rn.f32.s32 	%f332, %r512;
	mul.f32 	%f333, %f211, %f332;
	fma.rn.f32 	%f334, %f333, %f160, %f1453;
	ld.shared.u32 	%r547, [%r16+2352];
	ld.shared.u32 	%r548, [%r16+2368];
	// begin inline asm
	{.reg .f16 low,high;
  mov.b32 {low,high},%r523;
  cvt.f32.f16 %f161, low;}

	// end inline asm
	// begin inline asm
	{.reg .f16 low,high;
  mov.b32 {low,high},%r524;
  cvt.f32.f16 %f162, low;}

	// end inline asm
	mov.u32 	%r525, %r1111;
	mov.u32 	%r526, %r1111;
	mov.u32 	%r527, %r1111;
	mov.u32 	%r528, %r1111;
	// begin inline asm
	mma.sync.aligned.m16n8k32.row.col.s32.s8.s8.s32 {%r525, %r526, %r527, %r528}, {%r345, %r346, %r347, %r348}, {%r547, %r548}, {%r525, %r526, %r527, %r528};
	// end inline asm
	cvt.rn.f32.s32 	%f335, %r525;
	mul.f32 	%f336, %f200, %f335;
	fma.rn.f32 	%f337, %f336, %f161, %f313;
	cvt.rn.f32.s32 	%f338, %r526;
	mul.f32 	%f339, %f200, %f338;
	fma.rn.f32 	%f340, %f339, %f162, %f316;
	cvt.rn.f32.s32 	%f341, %r527;
	mul.f32 	%f342, %f204, %f341;
	fma.rn.f32 	%f343, %f342, %f161, %f319;
	cvt.rn.f32.s32 	%f344, %r528;
	mul.f32 	%f345, %f204, %f344;
	fma.rn.f32 	%f346, %f345, %f162, %f322;
	mov.u32 	%r539, %r1111;
	mov.u32 	%r540, %r1111;
	mov.u32 	%r541, %r1111;
	mov.u32 	%r542, %r1111;
	// begin inline asm
	mma.sync.aligned.m16n8k32.row.col.s32.s8.s8.s32 {%r539, %r540, %r541, %r542}, {%r361, %r362, %r363, %r364}, {%r547, %r548}, {%r539, %r540, %r541, %r542};
	// end inline asm
	cvt.rn.f32.s32 	%f347, %r539;
	mul.f32 	%f348, %f208, %f347;
	fma.rn.f32 	%f349, %f348, %f161, %f325;
	cvt.rn.f32.s32 	%f350, %r540;
	mul.f32 	%f351, %f208, %f350;
	fma.rn.f32 	%f352, %f351, %f162, %f328;
	cvt.rn.f32.s32 	%f353, %r541;
	mul.f32 	%f354, %f212, %f353;
	fma.rn.f32 	%f355, %f354, %f161, %f331;
	cvt.rn.f32.s32 	%f356, %r542;
	mul.f32 	%f357, %f212, %f356;
	fma.rn.f32 	%f358, %f357, %f162, %f334;
	ld.shared.u32 	%r577, [%r16+2384];
	ld.shared.u32 	%r578, [%r16+2400];
	// begin inline asm
	{.reg .f16 low,high;
  mov.b32 {low,high},%r553;
  cvt.f32.f16 %f163, low;}

	// end inline asm
	// begin inline asm
	{.reg .f16 low,high;
  mov.b32 {low,high},%r554;
  cvt.f32.f16 %f164, low;}

	// end inline asm
	mov.u32 	%r555, %r1111;
	mov.u32 	%r556, %r1111;
	mov.u32 	%r557, %r1111;
	mov.u32 	%r558, %r1111;
	// begin inline asm
	mma.sync.aligned.m16n8k32.row.col.s32.s8.s8.s32 {%r555, %r556, %r557, %r558}, {%r349, %r350, %r351, %r352}, {%r577, %r578}, {%r555, %r556, %r557, %r558};
	// end inline asm
	cvt.rn.f32.s32 	%f359, %r555;
	mul.f32 	%f360, %f201, %f359;
	fma.rn.f32 	%f361, %f360, %f163, %f337;
	cvt.rn.f32.s32 	%f362, %r556;
	mul.f32 	%f363, %f201, %f362;
	fma.rn.f32 	%f364, %f363, %f164, %f340;
	cvt.rn.f32.s32 	%f365, %r557;
	mul.f32 	%f366, %f205, %f365;
	fma.rn.f32 	%f367, %f366, %f163, %f343;
	cvt.rn.f32.s32 	%f368, %r558;
	mul.f32 	%f369, %f205, %f368;
	fma.rn.f32 	%f370, %f369, %f164, %f346;
	mov.u32 	%r569, %r1111;
	mov.u32 	%r570, %r1111;
	mov.u32 	%r571, %r1111;
	mov.u32 	%r572, %r1111;
	// begin inline asm
	mma.sync.aligned.m16n8k32.row.col.s32.s8.s8.s32 {%r569, %r570, %r571, %r572}, {%r365, %r366, %r367, %r368}, {%r577, %r578}, {%r569, %r570, %r571, %r572};
	// end inline asm
	cvt.rn.f32.s32 	%f371, %r569;
	mul.f32 	%f372, %f209, %f371;
	fma.rn.f32 	%f373, %f372, %f163, %f349;
	cvt.rn.f32.s32 	%f374, %r570;
	mul.f32 	%f375, %f209, %f374;
	fma.rn.f32 	%f376, %f375, %f164, %f352;
	cvt.rn.f32.s32 	%f377, %r571;
	mul.f32 	%f378, %f213, %f377;
	fma.rn.f32 	%f379, %f378, %f163, %f355;
	cvt.rn.f32.s32 	%f380, %r572;
	mul.f32 	%f381, %f213, %f380;
	fma.rn.f32 	%f382, %f381, %f164, %f358;
	ld.shared.u32 	%r607, [%r16+2416];
	ld.shared.u32 	%r608, [%r16+2432];
	// begin inline asm
	{.reg .f16 low,high;
  mov.b32 {low,high},%r583;
  cvt.f32.f16 %f165, low;}

	// end inline asm
	// begin inline asm
	{.reg .f16 low,high;
  mov.b32 {low,high},%r584;
  cvt.f32.f16 %f166, low;}

	// end inline asm
	mov.u32 	%r585, %r1111;
	mov.u32 	%r586, %r1111;
	mov.u32 	%r587, %r1111;
	mov.u32 	%r588, %r1111;
	// begin inline asm
	mma.sync.aligned.m16n8k32.row.col.s32.s8.s8.s32 {%r585, %r586, %r587, %r588}, {%r353, %r354, %r355, %r356}, {%r607, %r608}, {%r585, %r586, %r587, %r588};
	// end inline asm
	cvt.rn.f32.s32 	%f383, %r585;
	mul.f32 	%f384, %f202, %f383;
	fma.rn.f32 	%f385, %f384, %f165, %f361;
	cvt.rn.f32.s32 	%f386, %r586;
	mul.f32 	%f387, %f202, %f386;
	fma.rn.f32 	%f388, %f387, %f166, %f364;
	cvt.rn.f32.s32 	%f389, %r587;
	mul.f32 	%f390, %f206, %f389;
	fma.rn.f32 	%f391, %f390, %f165, %f367;
	cvt.rn.f32.s32 	%f392, %r588;
	mul.f32 	%f393, %f206, %f392;
	fma.rn.f32 	%f394, %f393, %f166, %f370;
	mov.u32 	%r599, %r1111;
	mov.u32 	%r600, %r1111;
	mov.u32 	%r601, %r1111;
	mov.u32 	%r602, %r1111;
	// begin inline asm
	mma.sync.aligned.m16n8k32.row.col.s32.s8.s8.s32 {%r599, %r600, %r601, %r602}, {%r369, %r370, %r371, %r372}, {%r607, %r608}, {%r599, %r600, %r601, %r602};
	// end inline asm
	cvt.rn.f32.s32 	%f395, %r599;
	mul.f32 	%f396, %f210, %f395;
	fma.rn.f32 	%f397, %f396, %f165, %f373;
	cvt.rn.f32.s32 	%f398, %r600;
	mul.f32 	%f399, %f210, %f398;
	fma.rn.f32 	%f400, %f399, %f166, %f376;
	cvt.rn.f32.s32 	%f401, %r601;
	mul.f32 	%f402, %f214, %f401;
	fma.rn.f32 	%f403, %f402, %f165, %f379;
	cvt.rn.f32.s32 	%f404, %r602;
	mul.f32 	%f405, %f214, %f404;
	fma.rn.f32 	%f406, %f405, %f166, %f382;
	ld.shared.u32 	%r637, [%r16+4624];
	ld.shared.u32 	%r638, [%r16+4640];
	ld.shared.v4.u32 	{%r613, %r643, %r673, %r703}, [%r17+4608];
	// begin inline asm
	{.reg .f16 low,high;
  mov.b32 {low,high},%r613;
  cvt.f32.f16 %f167, low;}

	// end inline asm
	ld.shared.v4.u32 	{%r614, %r644, %r674, %r704}, [%r17+4752];
	// begin inline asm
	{.reg .f16 low,high;
  mov.b32 {low,high},%r614;
  cvt.f32.f16 %f168, low;}

	// end inline asm
	mov.u32 	%r615, %r1111;
	mov.u32 	%r616, %r1111;
	mov.u32 	%r617, %r1111;
	mov.u32 	%r618, %r1111;
	// begin inline asm
	mma.sync.aligned.m16n8k32.row.col.s32.s8.s8.s32 {%r615, %r616, %r617, %r618}, {%r341, %r342, %r343, %r344}, {%r637, %r638}, {%r615, %r616, %r617, %r618};
	// end inline asm
	cvt.rn.f32.s32 	%f407, %r615;
	mul.f32 	%f408, %f199, %f407;
	fma.rn.f32 	%f409, %f408, %f167, %f1452;
	cvt.rn.f32.s32 	%f410, %r616;
	mul.f32 	%f411, %f199, %f410;
	fma.rn.f32 	%f412, %f411, %f168, %f1451;
	cvt.rn.f32.s32 	%f413, %r617;
	mul.f32 	%f414, %f203, %f413;
	fma.rn.f32 	%f415, %f414, %f167, %f1450;
	cvt.rn.f32.s32 	%f416, %r618;
	mul.f32 	%f417, %f203, %f416;
	fma.rn.f32 	%f418, %f417, %f168, %f1449;
	mov.u32 	%r629, %r1111;
	mov.u32 	%r630, %r1111;
	mov.u32 	%r631, %r1111;
	mov.u32 	%r632, %r1111;
	// begin inline asm
	mma.sync.aligned.m16n8k32.row.col.s32.s8.s8.s32 {%r629, %r630, %r631, %r632}, {%r357, %r358, %r359, %r360}, {%r637, %r638}, {%r629, %r630, %r631, %r632};
	// end inline asm
	cvt.rn.f32.s32 	%f419, %r629;
	mul.f32 	%f420, %f207, %f419;
	fma.rn.f32 	%f421, %f420, %f167, %f1448;
	cvt.rn.f32.s32 	%f422, %r630;
	mul.f32 	%f423, %f207, %f422;
	fma.rn.f32 	%f424, %f423, %f168, %f1447;
	cvt.rn.f32.s32 	%f425, %r631;
	mul.f32 	%f426, %f211, %f425;
	fma.rn.f32 	%f427, %f426, %f167, %f1446;
	cvt.rn.f32.s32 	%f428, %r632;
	mul.f32 	%f429, %f211, %f428;
	fma.rn.f32 	%f430, %f429, %f168, %f1445;
	ld.shared.u32 	%r667, [%r16+4656];
	ld.shared.u32 	%r668, [%r16+4672];
	// begin inline asm
	{.reg .f16 low,high;
  mov.b32 {low,high},%r643;
  cvt.f32.f16 %f169, low;}

	// end inline asm
	// begin inline asm
	{.reg .f16 low,high;
  mov.b32 {low,high},%r644;
  cvt.f32.f16 %f170, low;}

	// end inline asm
	mov.u32 	%r645, %r1111;
	mov.u32 	%r646, %r1111;
	mov.u32 	%r647, %r1111;
	mov.u32 	%r648, %r1111;
	// begin inline asm
	mma.sync.aligned.m16n8k32.row.col.s32.s8.s8.s32 {%r645, %r646, %r647, %r648}, {%r345, %r346, %r347, %r348}, {%r667, %r668}, {%r645, %r646, %r647, %r648};
	// end inline asm
	cvt.rn.f32.s32 	%f431, %r645;
	mul.f32 	%f432, %f200, %f431;
	fma.rn.f32 	%f433, %f432, %f169, %f409;
	cvt.rn.f32.s32 	%f434, %r646;
	mul.f32 	%f435, %f200, %f434;
	fma.rn.f32 	%f436, %f435, %f170, %f412;
	cvt.rn.f32.s32 	%f437, %r647;
	mul.f32 	%f438, %f204, %f437;
	fma.rn.f32 	%f439, %f438, %f169, %f415;
	cvt.rn.f32.s32 	%f440, %r648;
	mul.f32 	%f441, %f204, %f440;
	fma.rn.f32 	%f442, %f441, %f170, %f418;
	mov.u32 	%r659, %r1111;
	mov.u32 	%r660, %r1111;
	mov.u32 	%r661, %r1111;
	mov.u32 	%r662, %r1111;
	// begin inline asm
	mma.sync.aligned.m16n8k32.row.col.s32.s8.s8.s32 {%r659, %r660, %r661, %r662}, {%r361, %r362, %r363, %r364}, {%r667, %r668}, {%r659, %r660, %r661, %r662};
	// end inline asm
	cvt.rn.f32.s32 	%f443, %r659;
	mul.f32 	%f444, %f208, %f443;
	fma.rn.f32 	%f445, %f444, %f169, %f421;
	cvt.rn.f32.s32 	%f446, %r660;
	mul.f32 	%f447, %f208, %f446;
	fma.rn.f32 	%f448, %f447, %f170, %f424;
	cvt.rn.f32.s32 	%f449, %r661;
	mul.f32 	%f450, %f212, %f449;
	fma.rn.f32 	%f451, %f450, %f169, %f427;
	cvt.rn.f32.s32 	%f452, %r662;
	mul.f32 	%f453, %f212, %f452;
	fma.rn.f32 	%f454, %f453, %f170, %f430;
	ld.shared.u32 	%r697, [%r16+4688];
	ld.shared.u32 	%r698, [%r16+4704];
	// begin inline asm
	{.reg .f16 low,high;
  mov.b32 {low,high},%r673;
  cvt.f32.f16 %f171, low;}

	// end inline asm
	// begin inline asm
	{.reg .f16 low,high;
  mov.b32 {low,high},%r674;
  cvt.f32.f16 %f172, low;}

	// end inline asm
	mov.u32 	%r675, %r1111;
	mov.u32 	%r676, %r1111;
	mov.u32 	%r677, %r1111;
	mov.u32 	%r678, %r1111;
	// begin inline asm
	mma.sync.aligned.m16n8k32.row.col.s32.s8.s8.s32 {%r675, %r676, %r677, %r678}, {%r349, %r350, %r351, %r352}, {%r697, %r698}, {%r675, %r676, %r677, %r678};
	// end inline asm
	cvt.rn.f32.s32 	%f455, %r675;
	mul.f32 	%f456, %f201, %f455;
	fma.rn.f32 	%f457, %f456, %f171, %f433;
	cvt.rn.f32.s32 	%f458, %r676;
	mul.f32 	%f459, %f201, %f458;
	fma.rn.f32 	%f460, %f459, %f172, %f436;
	cvt.rn.f32.s32 	%f461, %r677;
	mul.f32 	%f462, %f205, %f461;
	fma.rn.f32 	%f463, %f462, %f171, %f439;
	cvt.rn.f32.s32 	%f464, %r678;
	mul.f32 	%f465, %f205, %f464;
	fma.rn.f32 	%f466, %f465, %f172, %f442;
	mov.u32 	%r689, %r1111;
	mov.u32 	%r690, %r1111;
	mov.u32 	%r691, %r1111;
	mov.u32 	%r692, %r1111;
	// begin inline asm
	mma.sync.aligned.m16n8k32.row.col.s32.s8.s8.s32 {%r689, %r690, %r691, %r692}, {%r365, %r366, %r367, %r368}, {%r697, %r698}, {%r689, %r690, %r691, %r692};
	// end inline asm
	cvt.rn.f32.s32 	%f467, %r689;
	mul.f32 	%f468, %f209, %f467;
	fma.rn.f32 	%f469, %f468, %f171, %f445;
	cvt.rn.f32.s32 	%f470, %r690;
	mul.f32 	%f471, %f209, %f470;
	fma.rn.f32 	%f472, %f471, %f172, %f448;
	cvt.rn.f32.s32 	%f473, %r691;
	mul.f32 	%f474, %f213, %f473;
	fma.rn.f32 	%f475, %f474, %f171, %f451;
	cvt.rn.f32.s32 	%f476, %r692;
	mul.f32 	%f477, %f213, %f476;
	fma.rn.f32 	%f478, %f477, %f172, %f454;
	ld.shared.u32 	%r727, [%r16+4720];
	ld.shared.u32 	%r728, [%r16+4736];
	// begin inline asm
	{.reg .f16 low,high;
  mov.b32 {low,high},%r703;
  cvt.f32.f16 %f173, low;}

	// end inline asm
	// begin inline asm
	{.reg .f16 low,high;
  mov.b32 {low,high},%r704;
  cvt.f32.f16 %f174, low;}

	// end inline asm
	mov.u32 	%r705, %r1111;
	mov.u32 	%r706, %r1111;
	mov.u32 	%r707, %r1111;
	mov.u32 	%r708, %r1111;
	// begin inline asm
	mma.sync.aligned.m16n8k32.row.col.s32.s8.s8.s32 {%r705, %r706, %r707, %r708}, {%r353, %r354, %r355, %r356}, {%r727, %r728}, {%r705, %r706, %r707, %r708};
	// end inline asm
	cvt.rn.f32.s32 	%f479, %r705;
	mul.f32 	%f480, %f202, %f479;
	fma.rn.f32 	%f481, %f480, %f173, %f457;
	cvt.rn.f32.s32 	%f482, %r706;
	mul.f32 	%f483, %f202, %f482;
	fma.rn.f32 	%f484, %f483, %f174, %f460;
	cvt.rn.f32.s32 	%f485, %r707;
	mul.f32 	%f486, %f206, %f485;
	fma.rn.f32 	%f487, %f486, %f173, %f463;
	cvt.rn.f32.s32 	%f488, %r708;
	mul.f32 	%f489, %f206, %f488;
	fma.rn.f32 	%f490, %f489, %f174, %f466;
	mov.u32 	%r719, %r1111;
	mov.u32 	%r720, %r1111;
	mov.u32 	%r721, %r1111;
	mov.u32 	%r722, %r1111;
	// begin inline asm
	mma.sync.aligned.m16n8k32.row.col.s32.s8.s8.s32 {%r719, %r720, %r721, %r722}, {%r369, %r370, %r371, %r372}, {%r727, %r728}, {%r719, %r720, %r721, %r722};
	// end inline asm
	cvt.rn.f32.s32 	%f491, %r719;
	mul.f32 	%f492, %f210, %f491;
	fma.rn.f32 	%f493, %f492, %f173, %f469;
	cvt.rn.f32.s32 	%f494, %r720;
	mul.f32 	%f495, %f210, %f494;
	fma.rn.f32 	%f496, %f495, %f174, %f472;
	cvt.rn.f32.s32 	%f497, %r721;
	mul.f32 	%f498, %f214, %f497;
	fma.rn.f32 	%f499, %f498, %f173, %f475;
	cvt.rn.f32.s32 	%f500, %r722;
	mul.f32 	%f501, %f214, %f500;
	fma.rn.f32 	%f502, %f501, %f174, %f478;
	bar.sync 	0;
	mad.lo.s64 	%rd302, %rd32, 144, %rd301;
	ld.global.nc.u32 	%r1501, [%rd302];
	st.shared.u32 	[%r10], %r1501;
	ld.global.nc.u32 	%r1502, [%rd302+1024];
	st.shared.u32 	[%r10+1024], %r1502;
	ld.global.nc.u32 	%r1503, [%rd302+2048];
	st.shared.u32 	[%r10+2048], %r1503;
	ld.global.nc.u32 	%r1504, [%rd302+3072];
	st.shared.u32 	[%r10+3072], %r1504;
	ld.global.nc.u32 	%r1505, [%rd302+4096];
	st.shared.u32 	[%r10+4096], %r1505;
	ld.global.nc.u32 	%r1506, [%rd302+5120];
	st.shared.u32 	[%r10+5120], %r1506;
	ld.global.nc.u32 	%r1507, [%rd302+6144];
	st.shared.u32 	[%r10+6144], %r1507;
	bar.sync 	0;
	// begin inline asm
	ldmatrix.sync.aligned.m8n8.x4.b16 {%r733, %r734, %r735, %r736}, [%rd41];
	// end inline asm
	// begin inline asm
	ldmatrix.sync.aligned.m8n8.x4.b16 {%r737, %r738, %r739, %r740}, [%rd42];
	// end inline asm
	// begin inline asm
	ldmatrix.sync.aligned.m8n8.x4.b16 {%r741, %r742, %r743, %r744}, [%rd43];
	// end inline asm
	// begin inline asm
	ldmatrix.sync.aligned.m8n8.x4.b16 {%r745, %r746, %r747, %r748}, [%rd44];
	// end inline asm
	ld.shared.v4.f32 	{%f503, %f504, %f505, %f506}, [%r15+16];
	ld.shared.v4.f32 	{%f507, %f508, %f509, %f510}, [%r15+2448];
	// begin inline asm
	ldmatrix.sync.aligned.m8n8.x4.b16 {%r749, %r750, %r751, %r752}, [%rd45];
	// end inline asm
	// begin inline asm
	ldmatrix.sync.aligned.m8n8.x4.b16 {%r753, %r754, %r755, %r756}, [%rd46];
	// end inline asm
	// begin inline asm
	ldmatrix.sync.aligned.m8n8.x4.b16 {%r757, %r758, %r759, %r760}, [%rd47];
	// end inline asm
	// begin inline asm
	ldmatrix.sync.aligned.m8n8.x4.b16 {%r761, %r762, %r763, %r764}, [%rd48];
	// end inline asm
	ld.shared.v4.f32 	{%f511, %f512, %f513, %f514}, [%r15+4880];
	ld.shared.v4.f32 	{%f515, %f516, %f517, %f518}, [%r15+7312];
	ld.shared.u32 	%r789, [%r16+16];
	ld.shared.u32 	%r790, [%r16+32];
	ld.shared.v4.u32 	{%r765, %r795, %r825, %r855}, [%r17];
	// begin inline asm
	{.reg .f16 low,high;
  mov.b32 {low,high},%r765;
  cvt.f32.f16 %f175, low;}

	// end inline asm
	ld.shared.v4.u32 	{%r766, %r796, %r826, %r856}, [%r17+144];
	// begin inline asm
	{.reg .f16 low,high;
  mov.b32 {low,high},%r766;
  cvt.f32.f16 %f176, low;}

	// end inline asm
	mov.u32 	%r767, %r1111;
	mov.u32 	%r768, %r1111;
	mov.u32 	%r769, %r1111;
	mov.u32 	%r770, %r1111;
	// begin inline asm
	mma.sync.aligned.m16n8k32.row.col.s32.s8.s8.s32 {%r767, %r768, %r769, %r770}, {%r733, %r734, %r735, %r736}, {%r789, %r790}, {%r767, %r768, %r769, %r770};
	// end inline asm
	cvt.rn.f32.s32 	%f519, %r767;
	mul.f32 	%f520, %f503, %f519;
	fma.rn.f32 	%f521, %f520, %f175, %f289;
	cvt.rn.f32.s32 	%f522, %r768;
	mul.f32 	%f523, %f503, %f522;
	fma.rn.f32 	%f524, %f523, %f176, %f292;
	cvt.rn.f32.s32 	%f525, %r769;
	mul.f32 	%f526, %f507, %f525;
	fma.rn.f32 	%f527, %f526, %f175, %f295;
	cvt.rn.f32.s32 	%f528, %r770;
	mul.f32 	%f529, %f507, %f528;
	fma.rn.f32 	%f530, %f529, %f176, %f298;
	mov.u32 	%r781, %r1111;
	mov.u32 	%r782, %r1111;
	mov.u32 	%r783, %r1111;
	mov.u32 	%r784, %r1111;
	// begin inline asm
	mma.sync.aligned.m16n8k32.row.col.s32.s8.s8.s32 {%r781, %r782, %r783, %r784}, {%r749, %r750, %r751, %r752}, {%r789, %r790}, {%r781, %r782, %r783, %r784};
	// end inline asm
	cvt.rn.f32.s32 	%f531, %r781;
	mul.f32 	%f532, %f511, %f531;
	fma.rn.f32 	%f533, %f532, %f175, %f301;
	cvt.rn.f32.s32 	%f534, %r782;
	mul.f32 	%f535, %f511, %f534;
	fma.rn.f32 	%f536, %f535, %f176, %f304;
	cvt.rn.f32.s32 	%f537, %r783;
	mul.f32 	%f538, %f515, %f537;
	fma.rn.f32 	%f539, %f538, %f175, %f307;
	cvt.rn.f32.s32 	%f540, %r784;
	mul.f32 	%f541, %f515, %f540;
	fma.rn.f32 	%f542, %f541, %f176, %f310;
	ld.shared.u32 	%r819, [%r16+48];
	ld.shared.u32 	%r820, [%r16+64];
	// begin inline asm
	{.reg .f16 low,high;
  mov.b32 {low,high},%r795;
  cvt.f32.f16 %f177, low;}

	// end inline asm
	// begin inline asm
	{.reg .f16 low,high;
  mov.b32 {low,high},%r796;
  cvt.f32.f16 %f178, low;}

	// end inline asm
	mov.u32 	%r797, %r1111;
	mov.u32 	%r798, %r1111;
	mov.u32 	%r799, %r1111;
	mov.u32 	%r800, %r1111;
	// begin inline asm
	mma.sync.aligned.m16n8k32.row.col.s32.s8.s8.s32 {%r797, %r798, %r799, %r800}, {%r737, %r738, %r739, %r740}, {%r819, %r820}, {%r797, %r798, %r799, %r800};
	// end inline asm
	cvt.rn.f32.s32 	%f543, %r797;
	mul.f32 	%f544, %f504, %f543;
	fma.rn.f32 	%f545, %f544, %f177, %f521;
	cvt.rn.f32.s32 	%f546, %r798;
	mul.f32 	%f547, %f504, %f546;
	fma.rn.f32 	%f548, %f547, %f178, %f524;
	cvt.rn.f32.s32 	%f549, %r799;
	mul.f32 	%f550, %f508, %f549;
	fma.rn.f32 	%f551, %f550, %f177, %f527;
	cvt.rn.f32.s32 	%f552, %r800;
	mul.f32 	%f553, %f508, %f552;
	fma.rn.f32 	%f554, %f553, %f178, %f530;
	mov.u32 	%r811, %r1111;
	mov.u32 	%r812, %r1111;
	mov.u32 	%r813, %r1111;
	mov.u32 	%r814, %r1111;
	// begin inline asm
	mma.sync.aligned.m16n8k32.row.col.s32.s8.s8.s32 {%r811, %r812, %r813, %r814}, {%r753, %r754, %r755, %r756}, {%r819, %r820}, {%r811, %r812, %r813, %r814};
	// end inline asm
	cvt.rn.f32.s32 	%f555, %r811;
	mul.f32 	%f556, %f512, %f555;
	fma.rn.f32 	%f557, %f556, %f177, %f533;
	cvt.rn.f32.s32 	%f558, %r812;
	mul.f32 	%f559, %f512, %f558;
	fma.rn.f32 	%f560, %f559, %f178, %f536;
	cvt.rn.f32.s32 	%f561, %r813;
	mul.f32 	%f562, %f516, %f561;
	fma.rn.f32 	%f563, %f562, %f177, %f539;
	cvt.rn.f32.s32 	%f564, %r814;
	mul.f32 	%f565, %f516, %f564;
	fma.rn.f32 	%f566, %f565, %f178, %f542;
	ld.shared.u32 	%r849, [%r16+80];
	ld.shared.u32 	%r850, [%r16+96];
	// begin inline asm
	{.reg .f16 low,high;
  mov.b32 {low,high},%r825;
  cvt.f32.f16 %f179, low;}

	// end inline asm
	// begin inline asm
	{.reg .f16 low,high;
  mov.b32 {low,high},%r826;
  cvt.f32.f16 %f180, low;}

	// end inline asm
	mov.u32 	%r827, %r1111;
	mov.u32 	%r828, %r1111;
	mov.u32 	%r829, %r1111;
	mov.u32 	%r830, %r1111;
	// begin inline asm
	mma.sync.aligned.m16n8k32.row.col.s32.s8.s8.s32 {%r827, %r828, %r829, %r830}, {%r741, %r742, %r743, %r744}, {%r849, %r850}, {%r827, %r828, %r829, %r830};
	// end inline asm
	cvt.rn.f32.s32 	%f567, %r827;
	mul.f32 	%f568, %f505, %f567;
	fma.rn.f32 	%f569, %f568, %f179, %f545;
	cvt.rn.f32.s32 	%f570, %r828;
	mul.f32 	%f571, %f505, %f570;
	fma.rn.f32 	%f572, %f571, %f180, %f548;
	cvt.rn.f32.s32 	%f573, %r829;
	mul.f32 	%f574, %f509, %f573;
	fma.rn.f32 	%f575, %f574, %f179, %f551;
	cvt.rn.f32.s32 	%f576, %r830;
	mul.f32 	%f577, %f509, %f576;
	fma.rn.f32 	%f578, %f577, %f180, %f554;
	mov.u32 	%r841, %r1111;
	mov.u32 	%r842, %r1111;
	mov.u32 	%r843, %r1111;
	mov.u32 	%r844, %r1111;
	// begin inline asm
	mma.sync.aligned.m16n8k32.row.col.s32.s8.s8.s32 {%r841, %r842, %r843, %r844}, {%r757, %r758, %r759, %r760}, {%r849, %r850}, {%r841, %r842, %r843, %r844};
	// end inline asm
	cvt.rn.f32.s32 	%f579, %r841;
	mul.f32 	%f580, %f513, %f579;
	fma.rn.f32 	%f581, %f580, %f179, %f557;
	cvt.rn.f32.s32 	%f582, %r842;
	mul.f32 	%f583, %f513, %f582;
	fma.rn.f32 	%f584, %f583, %f180, %f560;
	cvt.rn.f32.s32 	%f585, %r843;
	mul.f32 	%f586, %f517, %f585;
	fma.rn.f32 	%f587, %f586, %f179, %f563;
	cvt.rn.f32.s32 	%f588, %r844;
	mul.f32 	%f589, %f517, %f588;
	fma.rn.f32 	%f590, %f589, %f180, %f566;
	ld.shared.u32 	%r879, [%r16+112];
	ld.shared.u32 	%r880, [%r16+128];
	// begin inline asm
	{.reg .f16 low,high;
  mov.b32 {low,high},%r855;
  cvt.f32.f16 %f181, low;}

	// end inline asm
	// begin inline asm
	{.reg .f16 low,high;
  mov.b32 {low,high},%r856;
  cvt.f32.f16 %f182, low;}

	// end inline asm
	mov.u32 	%r857, %r1111;
	mov.u32 	%r858, %r1111;
	mov.u32 	%r859, %r1111;
	mov.u32 	%r860, %r1111;
	// begin inline asm
	mma.sync.aligned.m16n8k32.row.col.s32.s8.s8.s32 {%r857, %r858, %r859, %r860}, {%r745, %r746, %r747, %r748}, {%r879, %r880}, {%r857, %r858, %r859, %r860};
	// end inline asm
	cvt.rn.f32.s32 	%f591, %r857;
	mul.f32 	%f592, %f506, %f591;
	fma.rn.f32 	%f1468, %f592, %f181, %f569;
	cvt.rn.f32.s32 	%f593, %r858;
	mul.f32 	%f594, %f506, %f593;
	fma.rn.f32 	%f1467, %f594, %f182, %f572;
	cvt.rn.f32.s32 	%f595, %r859;
	mul.f32 	%f596, %f510, %f595;
	fma.rn.f32 	%f1466, %f596, %f181, %f575;
	cvt.rn.f32.s32 	%f597, %r860;
	mul.f32 	%f598, %f510, %f597;
	fma.rn.f32 	%f1465, %f598, %f182, %f578;
	mov.u32 	%r871, %r1111;
	mov.u32 	%r872, %r1111;
	mov.u32 	%r873, %r1111;
	mov.u32 	%r874, %r1111;
	// begin inline asm
	mma.sync.aligned.m16n8k32.row.col.s32.s8.s8.s32 {%r871, %r872, %r873, %r874}, {%r761, %r762, %r763, %r764}, {%r879, %r880}, {%r871, %r872, %r873, %r874};
	// end inline asm
	cvt.rn.f32.s32 	%f599, %r871;
	mul.f32 	%f600, %f514, %f599;
	fma.rn.f32 	%f1464, %f600, %f181, %f581;
	cvt.rn.f32.s32 	%f601, %r872;
	mul.f32 	%f602, %f514, %f601;
	fma.rn.f32 	%f1463, %f602, %f182, %f584;
	cvt.rn.f32.s32 	%f603, %r873;
	mul.f32 	%f604, %f518, %f603;
	fma.rn.f32 	%f1462, %f604, %f181, %f587;
	cvt.rn.f32.s32 	%f605, %r874;
	mul.f32 	%f606, %f518, %f605;
	fma.rn.f32 	%f1461, %f606, %f182, %f590;
	ld.shared.u32 	%r909, [%r16+2320];
	ld.shared.u32 	%r910, [%r16+2336];
	ld.shared.v4.u32 	{%r885, %r915, %r945, %r975}, [%r17+2304];
	// begin inline asm
	{.reg .f16 low,high;
  mov.b32 {low,high},%r885;
  cvt.f32.f16 %f183, low;}

	// end inline asm
	ld.shared.v4.u32 	{%r886, %r916, %r946, %r976}, [%r17+2448];
	// begin inline asm
	{.reg .f16 low,high;
  mov.b32 {low,high},%r886;
  cvt.f32.f16 %f184, low;}

	// end inline asm
	mov.u32 	%r887, %r1111;
	mov.u32 	%r888, %r1111;
	mov.u32 	%r889, %r1111;
	mov.u32 	%r890, %r1111;
	// begin inline asm
	mma.sync.aligned.m16n8k32.row.col.s32.s8.s8.s32 {%r887, %r888, %r889, %r890}, {%r733, %r734, %r735, %r736}, {%r909, %r910}, {%r887, %r888, %r889, %r890};
	// end inline asm
	cvt.rn.f32.s32 	%f607, %r887;
	mul.f32 	%f608, %f503, %f607;
	fma.rn.f32 	%f609, %f608, %f183, %f385;
	cvt.rn.f32.s32 	%f610, %r888;
	mul.f32 	%f611, %f503, %f610;
	fma.rn.f32 	%f612, %f611, %f184, %f388;
	cvt.rn.f32.s32 	%f613, %r889;
	mul.f32 	%f614, %f507, %f613;
	fma.rn.f32 	%f615, %f614, %f183, %f391;
	cvt.rn.f32.s32 	%f616, %r890;
	mul.f32 	%f617, %f507, %f616;
	fma.rn.f32 	%f618, %f617, %f184, %f394;
	mov.u32 	%r901, %r1111;
	mov.u32 	%r902, %r1111;
	mov.u32 	%r903, %r1111;
	mov.u32 	%r904, %r1111;
	// begin inline asm
	mma.sync.aligned.m16n8k32.row.col.s32.s8.s8.s32 {%r901, %r902, %r903, %r904}, {%r749, %r750, %r751, %r752}, {%r909, %r910}, {%r901, %r902, %r903, %r904};
	// end inline asm
	cvt.rn.f32.s32 	%f619, %r901;
	mul.f32 	%f620, %f511, %f619;
	fma.rn.f32 	%f621, %f620, %f183, %f397;
	cvt.rn.f32.s32 	%f622, %r902;
	mul.f32 	%f623, %f511, %f622;
	fma.rn.f32 	%f624, %f623, %f184, %f400;
	cvt.rn.f32.s32 	%f625, %r903;
	mul.f32 	%f626, %f515, %f625;
	fma.rn.f32 	%f627, %f626, %f183, %f403;
	cvt.rn.f32.s32 	%f628, %r904;
	mul.f32 	%f629, %f515, %f628;
	fma.rn.f32 	%f630, %f629, %f184, %f406;
	ld.shared.u32 	%r939, [%r16+2352];
	ld.shared.u32 	%r940, [%r16+2368];
	// begin inline asm
	{.reg .f16 low,high;
  mov.b32 {low,high},%r915;
  cvt.f32.f16 %f185, low;}

	// end inline asm
	// begin inline asm
	{.reg .f16 low,high;
  mov.b32 {low,high},%r916;
  cvt.f32.f16 %f186, low;}

	// end inline asm
	mov.u32 	%r917, %r1111;
	mov.u32 	%r918, %r1111;
	mov.u32 	%r919, %r1111;
	mov.u32 	%r920, %r1111;
	// begin inline asm
	mma.sync.aligned.m16n8k32.row.col.s32.s8.s8.s32 {%r917, %r918, %r919, %r920}, {%r737, %r738, %r739, %r740}, {%r939, %r940}, {%r917, %r918, %r919, %r920};
	// end inline asm
	cvt.rn.f32.s32 	%f631, %r917;
	mul.f32 	%f632, %f504, %f631;
	fma.rn.f32 	%f633, %f632, %f185, %f609;
	cvt.rn.f32.s32 	%f634, %r918;
	mul.f32 	%f635, %f504, %f634;
	fma.rn.f32 	%f636, %f635, %f186, %f612;
	cvt.rn.f32.s32 	%f637, %r919;
	mul.f32 	%f638, %f508, %f637;
	fma.rn.f32 	%f639, %f638, %f185, %f615;
	cvt.rn.f32.s32 	%f640, %r920;
	mul.f32 	%f641, %f508, %f640;
	fma.rn.f32 	%f642, %f641, %f186, %f618;
	mov.u32 	%r931, %r1111;
	mov.u32 	%r932, %r1111;
	mov.u32 	%r933, %r1111;
	mov.u32 	%r934, %r1111;
	// begin inline asm
	mma.sync.aligned.m16n8k32.row.col.s32.s8.s8.s32 {%r931, %r932, %r933, %r934}, {%r753, %r754, %r755, %r756}, {%r939, %r940}, {%r931, %r932, %r933, %r934};
	// end inline asm
	cvt.rn.f32.s32 	%f643, %r931;
	mul.f32 	%f644, %f512, %f643;
	fma.rn.f32 	%f645, %f644, %f185, %f621;
	cvt.rn.f32.s32 	%f646, %r932;
	mul.f32 	%f647, %f512, %f646;
	fma.rn.f32 	%f648, %f647, %f186, %f624;
	cvt.rn.f32.s32 	%f649, %r933;
	mul.f32 	%f650, %f516, %f649;
	fma.rn.f32 	%f651, %f650, %f185, %f627;
	cvt.rn.f32.s32 	%f652, %r934;
	mul.f32 	%f653, %f516, %f652;
	fma.rn.f32 	%f654, %f653, %f186, %f630;
	ld.shared.u32 	%r969, [%r16+2384];
	ld.shared.u32 	%r970, [%r16+2400];
	// begin inline asm
	{.reg .f16 low,high;
  mov.b32 {low,high},%r945;
  cvt.f32.f16 %f187, low;}

	// end inline asm
	// begin inline asm
	{.reg .f16 low,high;
  mov.b32 {low,high},%r946;
  cvt.f32.f16 %f188, low;}

	// end inline asm
	mov.u32 	%r947, %r1111;
	mov.u32 	%r948, %r1111;
	mov.u32 	%r949, %r1111;
	mov.u32 	%r950, %r1111;
	// begin inline asm
	mma.sync.aligned.m16n8k32.row.col.s32.s8.s8.s32 {%r947, %r948, %r949, %r950}, {%r741, %r742, %r743, %r744}, {%r969, %r970}, {%r947, %r948, %r949, %r950};
	// end inline asm
	cvt.rn.f32.s32 	%f655, %r947;
	mul.f32 	%f656, %f505, %f655;
	fma.rn.f32 	%f657, %f656, %f187, %f633;
	cvt.rn.f32.s32 	%f658, %r948;
	mul.f32 	%f659, %f505, %f658;
	fma.rn.f32 	%f660, %f659, %f188, %f636;
	cvt.rn.f32.s32 	%f661, %r949;
	mul.f32 	%f662, %f509, %f661;
	fma.rn.f32 	%f663, %f662, %f187, %f639;
	cvt.rn.f32.s32 	%f664, %r950;
	mul.f32 	%f665, %f509, %f664;
	fma.rn.f32 	%f666, %f665, %f188, %f642;
	mov.u32 	%r961, %r1111;
	mov.u32 	%r962, %r1111;
	mov.u32 	%r963, %r1111;
	mov.u32 	%r964, %r1111;
	// begin inline asm
	mma.sync.aligned.m16n8k32.row.col.s32.s8.s8.s32 {%r961, %r962, %r963, %r964}, {%r757, %r758, %r759, %r760}, {%r969, %r970}, {%r961, %r962, %r963, %r964};
	// end inline asm
	cvt.rn.f32.s32 	%f667, %r961;
	mul.f32 	%f668, %f513, %f667;
	fma.rn.f32 	%f669, %f668, %f187, %f645;
	cvt.rn.f32.s32 	%f670, %r962;
	mul.f32 	%f671, %f513, %f670;
	fma.rn.f32 	%f672, %f671, %f188, %f648;
	cvt.rn.f32.s32 	%f673, %r963;
	mul.f32 	%f674, %f517, %f673;
	fma.rn.f32 	%f675, %f674, %f187, %f651;
	cvt.rn.f32.s32 	%f676, %r964;
	mul.f32 	%f677, %f517, %f676;
	fma.rn.f32 	%f678, %f677, %f188, %f654;
	ld.shared.u32 	%r999, [%r16+2416];
	ld.shared.u32 	%r1000, [%r16+2432];
	// begin inline asm
	{.reg .f16 low,high;
  mov.b32 {low,high},%r975;
  cvt.f32.f16 %f189, low;}

	// end inline asm
	// begin inline asm
	{.reg .f16 low,high;
  mov.b32 {low,high},%r976;
  cvt.f32.f16 %f190, low;}

	// end inline asm
	mov.u32 	%r977, %r1111;
	mov.u32 	%r978, %r1111;
	mov.u32 	%r979, %r1111;
	mov.u32 	%r980, %r1111;
	// begin inline asm
	mma.sync.aligned.m16n8k32.row.col.s32.s8.s8.s32 {%r977, %r978, %r979, %r980}, {%r745, %r746, %r747, %r748}, {%r999, %r1000}, {%r977, %r978, %r979, %r980};
	// end inline asm
	cvt.rn.f32.s32 	%f679, %r977;
	mul.f32 	%f680, %f506, %f679;
	fma.rn.f32 	%f1460, %f680, %f189, %f657;
	cvt.rn.f32.s32 	%f681, %r978;
	mul.f32 	%f682, %f506, %f681;
	fma.rn.f32 	%f1459, %f682, %f190, %f660;
	cvt.rn.f32.s32 	%f683, %r979;
	mul.f32 	%f684, %f510, %f683;
	fma.rn.f32 	%f1458, %f684, %f189, %f663;
	cvt.rn.f32.s32 	%f685, %r980;
	mul.f32 	%f686, %f510, %f685;
	fma.rn.f32 	%f1457, %f686, %f190, %f666;
	mov.u32 	%r991, %r1111;
	mov.u32 	%r992, %r1111;
	mov.u32 	%r993, %r1111;
	mov.u32 	%r994, %r1111;
	// begin inline asm
	mma.sync.aligned.m16n8k32.row.col.s32.s8.s8.s32 {%r991, %r992, %r993, %r994}, {%r761, %r762, %r763, %r764}, {%r999, %r1000}, {%r991, %r992, %r993, %r994};
	// end inline asm
	cvt.rn.f32.s32 	%f687, %r991;
	mul.f32 	%f688, %f514, %f687;
	fma.rn.f32 	%f1456, %f688, %f189, %f669;
	cvt.rn.f32.s32 	%f689, %r992;
	mul.f32 	%f690, %f514, %f689;
	fma.rn.f32 	%f1455, %f690, %f190, %f672;
	cvt.rn.f32.s32 	%f691, %r993;
	mul.f32 	%f692, %f518, %f691;
	fma.rn.f32 	%f1454, %f692, %f189, %f675;
	cvt.rn.f32.s32 	%f693, %r994;
	mul.f32 	%f694, %f518, %f693;
	fma.rn.f32 	%f1453, %f694, %f190, %f678;
	ld.shared.u32 	%r1029, [%r16+4624];
	ld.shared.u32 	%r1030, [%r16+4640];
	ld.shared.v4.u32 	{%r1005, %r1035, %r1065, %r1095}, [%r17+4608];
	// begin inline asm
	{.reg .f16 low,high;
  mov.b32 {low,high},%r1005;
  cvt.f32.f16 %f191, low;}

	// end inline asm
	ld.shared.v4.u32 	{%r1006, %r1036, %r1066, %r1096}, [%r17+4752];
	// begin inline asm
	{.reg .f16 low,high;
  mov.b32 {low,high},%r1006;
  cvt.f32.f16 %f192, low;}

	// end inline asm
	mov.u32 	%r1007, %r1111;
	mov.u32 	%r1008, %r1111;
	mov.u32 	%r1009, %r1111;
	mov.u32 	%r1010, %r1111;
	// begin inline asm
	mma.sync.aligned.m16n8k32.row.col.s32.s8.s8.s32 {%r1007, %r1008, %r1009, %r1010}, {%r733, %r734, %r735, %r736}, {%r1029, %r1030}, {%r1007, %r1008, %r1009, %r1010};
	// end inline asm
	cvt.rn.f32.s32 	%f695, %r1007;
	mul.f32 	%f696, %f503, %f695;
	fma.rn.f32 	%f697, %f696, %f191, %f481;
	cvt.rn.f32.s32 	%f698, %r1008;
	mul.f32 	%f699, %f503, %f698;
	fma.rn.f32 	%f700, %f699, %f192, %f484;
	cvt.rn.f32.s32 	%f701, %r1009;
	mul.f32 	%f702, %f507, %f701;
	fma.rn.f32 	%f703, %f702, %f191, %f487;
	cvt.rn.f32.s32 	%f704, %r1010;
	mul.f32 	%f705, %f507, %f704;
	fma.rn.f32 	%f706, %f705, %f192, %f490;
	mov.u32 	%r1021, %r1111;
	mov.u32 	%r1022, %r1111;
	mov.u32 	%r1023, %r1111;
	mov.u32 	%r1024, %r1111;
	// begin inline asm
	mma.sync.aligned.m16n8k32.row.col.s32.s8.s8.s32 {%r1021, %r1022, %r1023, %r1024}, {%r749, %r750, %r751, %r752}, {%r1029, %r1030}, {%r1021, %r1022, %r1023, %r1024};
	// end inline asm
	cvt.rn.f32.s32 	%f707, %r1021;
	mul.f32 	%f708, %f511, %f707;
	fma.rn.f32 	%f709, %f708, %f191, %f493;
	cvt.rn.f32.s32 	%f710, %r1022;
	mul.f32 	%f711, %f511, %f710;
	fma.rn.f32 	%f712, %f711, %f192, %f496;
	cvt.rn.f32.s32 	%f713, %r1023;
	mul.f32 	%f714, %f515, %f713;
	fma.rn.f32 	%f715, %f714, %f191, %f499;
	cvt.rn.f32.s32 	%f716, %r1024;
	mul.f32 	%f717, %f515, %f716;
	fma.rn.f32 	%f718, %f717, %f192, %f502;
	ld.shared.u32 	%r1059, [%r16+4656];
	ld.shared.u32 	%r1060, [%r16+4672];
	// begin inline asm
	{.reg .f16 low,high;
  mov.b32 {low,high},%r1035;
  cvt.f32.f16 %f193, low;}

	// end inline asm
	// begin inline asm
	{.reg .f16 low,high;
  mov.b32 {low,high},%r1036;
  cvt.f32.f16 %f194, low;}

	// end inline asm
	mov.u32 	%r1037, %r1111;
	mov.u32 	%r1038, %r1111;
	mov.u32 	%r1039, %r1111;
	mov.u32 	%r1040, %r1111;
	// begin inline asm
	mma.sync.aligned.m16n8k32.row.col.s32.s8.s8.s32 {%r1037, %r1038, %r1039, %r1040}, {%r737, %r738, %r739, %r740}, {%r1059, %r1060}, {%r1037, %r1038, %r1039, %r1040};
	// end inline asm
	cvt.rn.f32.s32 	%f719, %r1037;
	mul.f32 	%f720, %f504, %f719;
	fma.rn.f32 	%f721, %f720, %f193, %f697;
	cvt.rn.f32.s32 	%f722, %r1038;
	mul.f32 	%f723, %f504, %f722;
	fma.rn.f32 	%f724, %f723, %f194, %f700;
	cvt.rn.f32.s32 	%f725, %r1039;
	mul.f32 	%f726, %f508, %f725;
	fma.rn.f32 	%f727, %f726, %f193, %f703;
	cvt.rn.f32.s32 	%f728, %r1040;
	mul.f32 	%f729, %f508, %f728;
	fma.rn.f32 	%f730, %f729, %f194, %f706;
	mov.u32 	%r1051, %r1111;
	mov.u32 	%r1052, %r1111;
	mov.u32 	%r1053, %r1111;
	mov.u32 	%r1054, %r1111;
	// begin inline asm
	mma.sync.aligned.m16n8k32.row.col.s32.s8.s8.s32 {%r1051, %r1052, %r1053, %r1054}, {%r753, %r754, %r755, %r756}, {%r1059, %r1060}, {%r1051, %r1052, %r1053, %r1054};
	// end inline asm
	cvt.rn.f32.s32 	%f731, %r1051;
	mul.f32 	%f732, %f512, %f731;
	fma.rn.f32 	%f733, %f732, %f193, %f709;
	cvt.rn.f32.s32 	%f734, %r1052;
	mul.f32 	%f735, %f512, %f734;
	fma.rn.f32 	%f736, %f735, %f194, %f712;
	cvt.rn.f32.s32 	%f737, %r1053;
	mul.f32 	%f738, %f516, %f737;
	fma.rn.f32 	%f739, %f738, %f193, %f715;
	cvt.rn.f32.s32 	%f740, %r1054;
	mul.f32 	%f741, %f516, %f740;
	fma.rn.f32 	%f742, %f741, %f194, %f718;
	ld.shared.u32 	%r1089, [%r16+4688];
	ld.shared.u32 	%r1090, [%r16+4704];
	// begin inline asm
	{.reg .f16 low,high;
  mov.b32 {low,high},%r1065;
  cvt.f32.f16 %f195, low;}

	// end inline asm
	// begin inline asm
	{.reg .f16 low,high;
  mov.b32 {low,high},%r1066;
  cvt.f32.f16 %f196, low;}

	// end inline asm
	mov.u32 	%r1067, %r1111;
	mov.u32 	%r1068, %r1111;
	mov.u32 	%r1069, %r1111;
	mov.u32 	%r1070, %r1111;
	// begin inline asm
	mma.sync.aligned.m16n8k32.row.col.s32.s8.s8.s32 {%r1067, %r1068, %r1069, %r1070}, {%r741, %r742, %r743, %r744}, {%r1089, %r1090}, {%r1067, %r1068, %r1069, %r1070};
	// end inline asm
	cvt.rn.f32.s32 	%f743, %r1067;
	mul.f32 	%f744, %f505, %f743;
	fma.rn.f32 	%f745, %f744, %f195, %f721;
	cvt.rn.f32.s32 	%f746, %r1068;
	mul.f32 	%f747, %f505, %f746;
	fma.rn.f32 	%f748, %f747, %f196, %f724;
	cvt.rn.f32.s32 	%f749, %r1069;
	mul.f32 	%f750, %f509, %f749;
	fma.rn.f32 	%f751, %f750, %f195, %f727;
	cvt.rn.f32.s32 	%f752, %r1070;
	mul.f32 	%f753, %f509, %f752;
	fma.rn.f32 	%f754, %f753, %f196, %f730;
	mov.u32 	%r1081, %r1111;
	mov.u32 	%r1082, %r1111;
	mov.u32 	%r1083, %r1111;
	mov.u32 	%r1084, %r1111;
	// begin inline asm
	mma.sync.aligned.m16n8k32.row.col.s32.s8.s8.s32 {%r1081, %r1082, %r1083, %r1084}, {%r757, %r758, %r759, %r760}, {%r1089, %r1090}, {%r1081, %r1082, %r1083, %r1084};
	// end inline asm
	cvt.rn.f32.s32 	%f755, %r1081;
	mul.f32 	%f756, %f513, %f755;
	fma.rn.f32 	%f757, %f756, %f195, %f733;
	cvt.rn.f32.s32 	%f758, %r1082;
	mul.f32 	%f759, %f513, %f758;
	fma.rn.f32 	%f760, %f759, %f196, %f736;
	cvt.rn.f32.s32 	%f761, %r1083;
	mul.f32 	%f762, %f517, %f761;
	fma.rn.f32 	%f763, %f762, %f195, %f739;
	cvt.rn.f32.s32 	%f764, %r1084;
	mul.f32 	%f765, %f517, %f764;
	fma.rn.f32 	%f766, %f765, %f196, %f742;
	ld.shared.u32 	%r1119, [%r16+4720];
	ld.shared.u32 	%r1120, [%r16+4736];
	// begin inline asm
	{.reg .f16 low,high;
  mov.b32 {low,high},%r1095;
  cvt.f32.f16 %f197, low;}

	// end inline asm
	// begin inline asm
	{.reg .f16 low,high;
  mov.b32 {low,high},%r1096;
  cvt.f32.f16 %f198, low;}

	// end inline asm
	mov.u32 	%r1097, %r1111;
	mov.u32 	%r1098, %r1111;
	mov.u32 	%r1099, %r1111;
	mov.u32 	%r1100, %r1111;
	// begin inline asm
	mma.sync.aligned.m16n8k32.row.col.s32.s8.s8.s32 {%r1097, %r1098, %r1099, %r1100}, {%r745, %r746, %r747, %r748}, {%r1119, %r1120}, {%r1097, %r1098, %r1099, %r1100};
	// end inline asm
	cvt.rn.f32.s32 	%f767, %r1097;
	mul.f32 	%f768, %f506, %f767;
	fma.rn.f32 	%f1452, %f768, %f197, %f745;
	cvt.rn.f32.s32 	%f769, %r1098;
	mul.f32 	%f770, %f506, %f769;
	fma.rn.f32 	%f1451, %f770, %f198, %f748;
	cvt.rn.f32.s32 	%f771, %r1099;
	mul.f32 	%f772, %f510, %f771;
	fma.rn.f32 	%f1450, %f772, %f197, %f751;
	cvt.rn.f32.s32 	%f773, %r1100;
	mul.f32 	%f774, %f510, %f773;
	fma.rn.f32 	%f1449, %f774, %f198, %f754;
	mov.u32 	%r1112, %r1111;
	mov.u32 	%r1113, %r1111;
	mov.u32 	%r1114, %r1111;
	// begin inline asm
	mma.sync.aligned.m16n8k32.row.col.s32.s8.s8.s32 {%r1111, %r1112, %r1113, %r1114}, {%r761, %r762, %r763, %r764}, {%r1119, %r1120}, {%r1111, %r1112, %r1113, %r1114};
	// end inline asm
	cvt.rn.f32.s32 	%f775, %r1111;
	mul.f32 	%f776, %f514, %f775;
	fma.rn.f32 	%f1448, %f776, %f197, %f757;
	cvt.rn.f32.s32 	%f777, %r1112;
	mul.f32 	%f778, %f514, %f777;
	fma.rn.f32 	%f1447, %f778, %f198, %f760;
	cvt.rn.f32.s32 	%f779, %r1113;
	mul.f32 	%f780, %f518, %f779;
	fma.rn.f32 	%f1446, %f780, %f197, %f763;
	cvt.rn.f32.s32 	%f781, %r1114;
	mul.f32 	%f782, %f518, %f781;
	fma.rn.f32 	%f1445, %f782, %f198, %f766;
	bar.sync 	0;
	add.s32 	%r2963, %r2963, 8;
	add.s32 	%r2968, %r2968, 8;
	setp.lt.s32 	%p22, %r2963, %r124;
	@%p22 bra 	$L__BB32_39;
$L__BB32_40:
	setp.ge.s32 	%p23, %r11, %r38;
	@%p23 bra 	$L__BB32_42;
	ld.shared.u32 	%r1508, [%r18];
	mad.lo.s32 	%r1509, %r1508, %r73, %r14;
	cvt.s64.s32 	%rd303, %r1509;
	add.s64 	%rd304, %rd303, %rd92;
	shl.b64 	%rd305, %rd304, 2;
	add.s64 	%rd306, %rd1, %rd305;
	st.global.f32 	[%rd306], %f1468;
$L__BB32_42:
	setp.ge.s32 	%p24, %r19, %r38;
	@%p24 bra 	$L__BB32_44;
	ld.shared.u32 	%r1510, [%r18+4];
	mad.lo.s32 	%r1511, %r1510, %r73, %r14;
	cvt.s64.s32 	%rd307, %r1511;
	add.s64 	%rd308, %rd307, %rd92;
	shl.b64 	%rd309, %rd308, 2;
	add.s64 	%rd310, %rd1, %rd309;
	st.global.f32 	[%rd310], %f1467;
$L__BB32_44:
	setp.ge.s32 	%p25, %r11, %r38;
	@%p25 bra 	$L__BB32_46;
	ld.shared.u32 	%r1512, [%r18];
	mul.lo.s32 	%r1513, %r1512, %r73;
	cvt.s64.s32 	%rd311, %r1513;
	cvt.u64.u32 	%rd312, %r14;
	add.s64 	%rd313, %rd312, %rd311;
	add.s64 	%rd314, %rd313, %rd92;
	shl.b64 	%rd315, %rd314, 2;
	add.s64 	%rd316, %rd1, %rd315;
	st.global.f32 	[%rd316+32], %f1466;
$L__BB32_46:
	setp.ge.s32 	%p26, %r19, %r38;
	@%p26 bra 	$L__BB32_48;
	ld.shared.u32 	%r1514, [%r18+4];
	mul.lo.s32 	%r1515, %r1514, %r73;
	cvt.s64.s32 	%rd317, %r1515;
	cvt.u64.u32 	%rd318, %r14;
	add.s64 	%rd319, %rd318, %rd317;
	add.s64 	%rd320, %rd319, %rd92;
	shl.b64 	%rd321, %rd320, 2;
	add.s64 	%rd322, %rd1, %rd321;
	st.global.f32 	[%rd322+32], %f1465;
$L__BB32_48:
	setp.ge.s32 	%p27, %r11, %r38;
	@%p27 bra 	$L__BB32_50;
	ld.shared.u32 	%r1516, [%r18];
	mad.lo.s32 	%r1517, %r1516, %r73, %r20;
	cvt.s64.s32 	%rd323, %r1517;
	add.s64 	%rd324, %rd323, %rd92;
	shl.b64 	%rd325, %rd324, 2;
	add.s64 	%rd326, %rd1, %rd325;
	st.global.f32 	[%rd326], %f1464;
$L__BB32_50:
	setp.ge.s32 	%p28, %r19, %r38;
	@%p28 bra 	$L__BB32_52;
	ld.shared.u32 	%r1518, [%r18+4];
	mad.lo.s32 	%r1519, %r1518, %r73, %r20;
	cvt.s64.s32 	%rd327, %r1519;
	add.s64 	%rd328, %rd327, %rd92;
	shl.b64 	%rd329, %rd328, 2;
	add.s64 	%rd330, %rd1, %rd329;
	st.global.f32 	[%rd330], %f1463;
$L__BB32_52:
	setp.ge.s32 	%p29, %r11, %r38;
	@%p29 bra 	$L__BB32_54;
	ld.shared.u32 	%r1520, [%r18];
	mul.lo.s32 	%r1521, %r1520, %r73;
	cvt.s64.s32 	%rd331, %r1521;
	cvt.u64.u32 	%rd332, %r20;
	add.s64 	%rd333, %rd332, %rd331;
	add.s64 	%rd334, %rd333, %rd92;
	shl.b64 	%rd335, %rd334, 2;
	add.s64 	%rd336, %rd1, %rd335;
	st.global.f32 	[%rd336+32], %f1462;
$L__BB32_54:
	setp.ge.s32 	%p30, %r19, %r38;
	@%p30 bra 	$L__BB32_56;
	ld.shared.u32 	%r1522, [%r18+4];
	mul.lo.s32 	%r1523, %r1522, %r73;
	cvt.s64.s32 	%rd337, %r1523;
	cvt.u64.u32 	%rd338, %r20;
	add.s64 	%rd339, %rd338, %rd337;
	add.s64 	%rd340, %rd339, %rd92;
	shl.b64 	%rd341, %rd340, 2;
	add.s64 	%rd342, %rd1, %rd341;
	st.global.f32 	[%rd342+32], %f1461;
$L__BB32_56:
	setp.ge.s32 	%p31, %r21, %r38;
	@%p31 bra 	$L__BB32_58;
	ld.shared.u32 	%r1524, [%r18+64];
	mad.lo.s32 	%r1525, %r1524, %r73, %r14;
	cvt.s64.s32 	%rd343, %r1525;
	add.s64 	%rd344, %rd343, %rd92;
	shl.b64 	%rd345, %rd344, 2;
	add.s64 	%rd346, %rd1, %rd345;
	st.global.f32 	[%rd346], %f1460;
$L__BB32_58:
	setp.ge.s32 	%p32, %r22, %r38;
	@%p32 bra 	$L__BB32_60;
	ld.shared.u32 	%r1526, [%r18+68];
	mad.lo.s32 	%r1527, %r1526, %r73, %r14;
	cvt.s64.s32 	%rd347, %r1527;
	add.s64 	%rd348, %rd347, %rd92;
	shl.b64 	%rd349, %rd348, 2;
	add.s64 	%rd350, %rd1, %rd349;
	st.global.f32 	[%rd350], %f1459;
$L__BB32_60:
	setp.ge.s32 	%p33, %r21, %r38;
	@%p33 bra 	$L__BB32_62;
	ld.shared.u32 	%r1528, [%r18+64];
	mul.lo.s32 	%r1529, %r1528, %r73;
	cvt.s64.s32 	%rd351, %r1529;
	cvt.u64.u32 	%rd352, %r14;
	add.s64 	%rd353, %rd352, %rd351;
	add.s64 	%rd354, %rd353, %rd92;
	shl.b64 	%rd355, %rd354, 2;
	add.s64 	%rd356, %rd1, %rd355;
	st.global.f32 	[%rd356+32], %f1458;
$L__BB32_62:
	setp.ge.s32 	%p34, %r22, %r38;
	@%p34 bra 	$L__BB32_64;
	ld.shared.u32 	%r1530, [%r18+68];
	mul.lo.s32 	%r1531, %r1530, %r73;
	cvt.s64.s32 	%rd357, %r1531;
	cvt.u64.u32 	%rd358, %r14;
	add.s64 	%rd359, %rd358, %rd357;
	add.s64 	%rd360, %rd359, %rd92;
	shl.b64 	%rd361, %rd360, 2;
	add.s64 	%rd362, %rd1, %rd361;
	st.global.f32 	[%rd362+32], %f1457;
$L__BB32_64:
	setp.ge.s32 	%p35, %r21, %r38;
	@%p35 bra 	$L__BB32_66;
	ld.shared.u32 	%r1532, [%r18+64];
	mad.lo.s32 	%r1533, %r1532, %r73, %r20;
	cvt.s64.s32 	%rd363, %r1533;
	add.s64 	%rd364, %rd363, %rd92;
	shl.b64 	%rd365, %rd364, 2;
	add.s64 	%rd366, %rd1, %rd365;
	st.global.f32 	[%rd366], %f1456;
$L__BB32_66:
	setp.ge.s32 	%p36, %r22, %r38;
	@%p36 bra 	$L__BB32_68;
	ld.shared.u32 	%r1534, [%r18+68];
	mad.lo.s32 	%r1535, %r1534, %r73, %r20;
	cvt.s64.s32 	%rd367, %r1535;
	add.s64 	%rd368, %rd367, %rd92;
	shl.b64 	%rd369, %rd368, 2;
	add.s64 	%rd370, %rd1, %rd369;
	st.global.f32 	[%rd370], %f1455;
$L__BB32_68:
	setp.ge.s32 	%p37, %r21, %r38;
	@%p37 bra 	$L__BB32_70;
	ld.shared.u32 	%r1536, [%r18+64];
	mul.lo.s32 	%r1537, %r1536, %r73;
	cvt.s64.s32 	%rd371, %r1537;
	cvt.u64.u32 	%rd372, %r20;
	add.s64 	%rd373, %rd372, %rd371;
	add.s64 	%rd374, %rd373, %rd92;
	shl.b64 	%rd375, %rd374, 2;
	add.s64 	%rd376, %rd1, %rd375;
	st.global.f32 	[%rd376+32], %f1454;
$L__BB32_70:
	setp.ge.s32 	%p38, %r22, %r38;
	@%p38 bra 	$L__BB32_72;
	ld.shared.u32 	%r1538, [%r18+68];
	mul.lo.s32 	%r1539, %r1538, %r73;
	cvt.s64.s32 	%rd377, %r1539;
	cvt.u64.u32 	%rd378, %r20;
	add.s64 	%rd379, %rd378, %rd377;
	add.s64 	%rd380, %rd379, %rd92;
	shl.b64 	%rd381, %rd380, 2;
	add.s64 	%rd382, %rd1, %rd381;
	st.global.f32 	[%rd382+32], %f1453;
$L__BB32_72:
	setp.ge.s32 	%p39, %r23, %r38;
	@%p39 bra 	$L__BB32_74;
	ld.shared.u32 	%r1540, [%r18+128];
	mad.lo.s32 	%r1541, %r1540, %r73, %r14;
	cvt.s64.s32 	%rd383, %r1541;
	add.s64 	%rd384, %rd383, %rd92;
	shl.b64 	%rd385, %rd384, 2;
	add.s64 	%rd386, %rd1, %rd385;
	st.global.f32 	[%rd386], %f1452;
$L__BB32_74:
	setp.ge.s32 	%p40, %r24, %r38;
	@%p40 bra 	$L__BB32_76;
	ld.shared.u32 	%r1542, [%r18+132];
	mad.lo.s32 	%r1543, %r1542, %r73, %r14;
	cvt.s64.s32 	%rd387, %r1543;
	add.s64 	%rd388, %rd387, %rd92;
	shl.b64 	%rd389, %rd388, 2;
	add.s64 	%rd390, %rd1, %rd389;
	st.global.f32 	[%rd390], %f1451;
$L__BB32_76:
	setp.ge.s32 	%p41, %r23, %r38;
	@%p41 bra 	$L__BB32_78;
	ld.shared.u32 	%r1544, [%r18+128];
	mul.lo.s32 	%r1545, %r1544, %r73;
	cvt.s64.s32 	%rd391, %r1545;
	cvt.u64.u32 	%rd392, %r14;
	add.s64 	%rd393, %rd392, %rd391;
	add.s64 	%rd394, %rd393, %rd92;
	shl.b64 	%rd395, %rd394, 2;
	add.s64 	%rd396, %rd1, %rd395;
	st.global.f32 	[%rd396+32], %f1450;
$L__BB32_78:
	setp.ge.s32 	%p42, %r24, %r38;
	@%p42 bra 	$L__BB32_80;
	ld.shared.u32 	%r1546, [%r18+132];
	mul.lo.s32 	%r1547, %r1546, %r73;
	cvt.s64.s32 	%rd397, %r1547;
	cvt.u64.u32 	%rd398, %r14;
	add.s64 	%rd399, %rd398, %rd397;
	add.s64 	%rd400, %rd399, %rd92;
	shl.b64 	%rd401, %rd400, 2;
	add.s64 	%rd402, %rd1, %rd401;
	st.global.f32 	[%rd402+32], %f1449;
$L__BB32_80:
	setp.ge.s32 	%p43, %r23, %r38;
	@%p43 bra 	$L__BB32_82;
	ld.shared.u32 	%r1548, [%r18+128];
	mad.lo.s32 	%r1549, %r1548, %r73, %r20;
	cvt.s64.s32 	%rd403, %r1549;
	add.s64 	%rd404, %rd403, %rd92;
	shl.b64 	%rd405, %rd404, 2;
	add.s64 	%rd406, %rd1, %rd405;
	st.global.f32 	[%rd406], %f1448;
$L__BB32_82:
	setp.ge.s32 	%p44, %r24, %r38;
	@%p44 bra 	$L__BB32_84;
	ld.shared.u32 	%r1550, [%r18+132];
	mad.lo.s32 	%r1551, %r1550, %r73, %r20;
	cvt.s64.s32 	%rd407, %r1551;
	add.s64 	%rd408, %rd407, %rd92;
	shl.b64 	%rd409, %rd408, 2;
	add.s64 	%rd410, %rd1, %rd409;
	st.global.f32 	[%rd410], %f1447;
$L__BB32_84:
	setp.ge.s32 	%p45, %r23, %r38;
	@%p45 bra 	$L__BB32_86;
	ld.shared.u32 	%r1552, [%r18+128];
	mul.lo.s32 	%r1553, %r1552, %r73;
	cvt.s64.s32 	%rd411, %r1553;
	cvt.u64.u32 	%rd412, %r20;
	add.s64 	%rd413, %rd412, %rd411;
	add.s64 	%rd414, %rd413, %rd92;
	shl.b64 	%rd415, %rd414, 2;
	add.s64 	%rd416, %rd1, %rd415;
	st.global.f32 	[%rd416+32], %f1446;
$L__BB32_86:
	setp.ge.s32 	%p46, %r24, %r38;
	@%p46 bra 	$L__BB32_88;
	ld.shared.u32 	%r1554, [%r18+132];
	mul.lo.s32 	%r1555, %r1554, %r73;
	cvt.s64.s32 	%rd417, %r1555;
	cvt.u64.u32 	%rd418, %r20;
	add.s64 	%rd419, %rd418, %rd417;
	add.s64 	%rd420, %rd419, %rd92;
	shl.b64 	%rd421, %rd420, 2;
	add.s64 	%rd422, %rd1, %rd421;
	st.global.f32 	[%rd422+32], %f1445;
$L__BB32_88:
	add.s64 	%rd94, %rd594, %rd5;
	or.b64  	%rd423, %rd94, %rd5;
	and.b64  	%rd424, %rd423, -4294967296;
	setp.ne.s64 	%p47, %rd424, 0;
	@%p47 bra 	$L__BB32_90;
	cvt.u32.u64 	%r1557, %rd94;
	rem.u32 	%r1558, %r1557, %r124;
	cvt.u64.u32 	%rd599, %r1558;
	bra.uni 	$L__BB32_91;
$L__BB32_90:
	rem.s64 	%rd599, %rd94, %rd5;
$L__BB32_91:
	sub.s64 	%rd594, %rd94, %rd599;
	sub.s64 	%rd425, %rd25, %rd594;
	min.s64 	%rd601, %rd5, %rd425;
$L__BB32_92:
	cvt.u32.u64 	%r2971, %rd601;
	setp.lt.s64 	%p60, %rd594, %rd25;
	setp.eq.s32 	%p48, %r124, %r2971;
	and.pred  	%p49, %p60, %p48;
	mov.b32 	%r2963, 0;
	@%p49 bra 	$L__BB32_19;
$L__BB32_93:
	not.pred 	%p50, %p60;
	@%p50 bra 	$L__BB32_112;
	cvt.s64.s32 	%rd103, %rd594;
	mul.lo.s32 	%r49, %r75, %r1;
	cvt.s64.s32 	%rd427, %r49;
	mul.lo.s64 	%rd104, %rd427, %rd5;
	or.b64  	%rd428, %rd103, %rd104;
	and.b64  	%rd429, %rd428, -4294967296;
	setp.ne.s64 	%p51, %rd429, 0;
	@%p51 bra 	$L__BB32_96;
	cvt.u32.u64 	%r1561, %rd104;
	cvt.u32.u64 	%r1562, %rd103;
	div.u32 	%r1563, %r1562, %r1561;
	cvt.u64.u32 	%rd603, %r1563;
	bra.uni 	$L__BB32_97;
$L__BB32_96:
	div.s64 	%rd603, %rd103, %rd104;
$L__BB32_97:
	cvt.u32.u64 	%r50, %rd603;
	cvt.u64.u32 	%rd430, %r49;
	mul.lo.s64 	%rd431, %rd430, %rd5;
	mul.lo.s64 	%rd432, %rd431, %rd603;
	sub.s64 	%rd108, %rd594, %rd432;
	cvt.s64.s32 	%rd109, %rd108;
	mul.lo.s64 	%rd110, %rd7, %rd5;
	or.b64  	%rd433, %rd109, %rd110;
	and.b64  	%rd434, %rd433, -4294967296;
	setp.ne.s64 	%p52, %rd434, 0;
	@%p52 bra 	$L__BB32_99;
	cvt.u32.u64 	%r1564, %rd110;
	cvt.u32.u64 	%r1565, %rd109;
	div.u32 	%r1566, %r1565, %r1564;
	cvt.u64.u32 	%rd604, %r1566;
	bra.uni 	$L__BB32_100;
$L__BB32_99:
	div.s64 	%rd604, %rd109, %rd110;
$L__BB32_100:
	cvt.u32.u64 	%r51, %rd604;
	cvt.u64.u32 	%rd435, %r1;
	mul.lo.s64 	%rd436, %rd435, %rd5;
	mul.lo.s64 	%rd437, %rd436, %rd604;
	sub.s64 	%rd438, %rd108, %rd437;
	cvt.s64.s32 	%rd114, %rd438;
	or.b64  	%rd439, %rd114, %rd5;
	and.b64  	%rd440, %rd439, -4294967296;
	setp.ne.s64 	%p53, %rd440, 0;
	@%p53 bra 	$L__BB32_102;
	cvt.u32.u64 	%r1568, %rd114;
	div.u32 	%r1569, %r1568, %r124;
	cvt.u64.u32 	%rd605, %r1569;
	bra.uni 	$L__BB32_103;
$L__BB32_102:
	div.s64 	%rd605, %rd114, %rd5;
$L__BB32_103:
	cvt.u32.u64 	%r52, %rd605;
	mul.lo.s32 	%r2973, %r77, %r51;
	setp.eq.s64 	%p54, %rd158, 0;
	mov.b32 	%r2972, 0;
	@%p54 bra 	$L__BB32_108;
	shl.b64 	%rd441, %rd604, 32;
	shr.s64 	%rd442, %rd441, 30;
	add.s64 	%rd443, %rd4, %rd442;
	ld.global.nc.u32 	%r2972, [%rd443];
	add.s64 	%rd444, %rd441, 4294967296;
	shr.s64 	%rd445, %rd444, 30;
	add.s64 	%rd446, %rd4, %rd445;
	ld.global.nc.u32 	%r1571, [%rd446];
	sub.s32 	%r1572, %r1571, %r2972;
	mul.lo.s32 	%r1573, %r52, 48;
	setp.ge.s32 	%p55, %r1573, %r1572;
	@%p55 bra 	$L__BB32_112;
	setp.gt.u32 	%p56, %r5, 47;
	bar.sync 	0;
	@%p56 bra 	$L__BB32_107;
	st.shared.u32 	[%r6], %r5;
$L__BB32_107:
	bar.sync 	0;
	mov.b32 	%r2973, 0;
$L__BB32_108:
	mad.lo.s32 	%r1575, %r52, 48, %r2972;
	mad.lo.s32 	%r1576, %r1575, 36, %r2973;
	div.s32 	%r1577, %r51, %r74;
	mul.lo.s32 	%r57, %r1577, %r76;
	mul.lo.s32 	%r1578, %r71, %r50;
	shl.b32 	%r58, %r1578, 7;
	mul.wide.s32 	%rd447, %r1576, 4;
	add.s64 	%rd118, %rd3, %rd447;
	setp.ge.s32 	%p57, %r2963, %r2971;
	mov.f32 	%f1493, 0f00000000;
	mov.f32 	%f1494, %f1493;
	mov.f32 	%f1495, %f1493;
	mov.f32 	%f1496, %f1493;
	mov.f32 	%f1497, %f1493;
	mov.f32 	%f1498, %f1493;
	mov.f32 	%f1499, %f1493;
	mov.f32 	%f1500, %f1493;
	mov.f32 	%f1501, %f1493;
	mov.f32 	%f1502, %f1493;
	mov.f32 	%f1503, %f1493;
	mov.f32 	%f1504, %f1493;
	mov.f32 	%f1505, %f1493;
	mov.f32 	%f1506, %f1493;
	mov.f32 	%f1507, %f1493;
	mov.f32 	%f1508, %f1493;
	mov.f32 	%f1509, %f1493;
	mov.f32 	%f1510, %f1493;
	mov.f32 	%f1511, %f1493;
	mov.f32 	%f1512, %f1493;
	mov.f32 	%f1513, %f1493;
	mov.f32 	%f1514, %f1493;
	mov.f32 	%f1515, %f1493;
	mov.f32 	%f1516, %f1493;
	@%p57 bra 	$L__BB32_111;
	shr.u32 	%r1579, %r4, 2;
	and.b32  	%r1580, %r4, 3;
	cvt.u64.u32 	%rd448, %r1579;
	shl.b32 	%r1581, %r1579, 3;
	or.b32  	%r1582, %r1581, %r1580;
	and.b32  	%r1583, %r4, 7;
	shl.b32 	%r1584, %r3, 2;
	shr.u32 	%r1585, %r4, 3;
	add.s32 	%r1586, %r1585, %r1584;
	cvt.u64.u32 	%rd449, %r1583;
	cvt.s64.s32 	%rd119, %r72;
	and.b32  	%r1587, %r3, 1;
	setp.eq.b32 	%p58, %r1587, 1;
	selp.b32 	%r1588, 1152, 0, %p58;
	add.s32 	%r1590, %r126, %r1588;
	add.s32 	%r1591, %r1590, 192;
	and.b32  	%r1592, %r3, 1022;
	and.b32  	%r1593, %r4, 15;
	and.b32  	%r1594, %r1579, 252;
	mad.lo.s32 	%r1595, %r1593, 76, %r1594;
	mul.lo.s32 	%r1596, %r3, %r71;
	cvt.s64.s32 	%rd450, %r1596;
	mad.lo.s32 	%r1597, %r3, 76, %r1582;
	shl.b32 	%r1598, %r1597, 2;
	add.s32 	%r1599, %r126, %r1598;
	add.s32 	%r59, %r1599, 7360;
	shl.b32 	%r1600, %r71, 3;
	add.s32 	%r1601, %r1596, %r1600;
	cvt.s64.s32 	%rd451, %r1601;
	shl.b32 	%r1602, %r71, 4;
	add.s32 	%r1603, %r1602, %r1596;
	cvt.s64.s32 	%rd452, %r1603;
	add.s32 	%r1604, %r1603, %r1600;
	cvt.s64.s32 	%rd453, %r1604;
	shl.b32 	%r1605, %r71, 5;
	add.s32 	%r1606, %r1605, %r1596;
	cvt.s64.s32 	%rd454, %r1606;
	add.s32 	%r1607, %r1606, %r1600;
	cvt.s64.s32 	%rd455, %r1607;
	add.s32 	%r1608, %r1602, %r1606;
	cvt.s64.s32 	%rd456, %r1608;
	add.s32 	%r1609, %r1608, %r1600;
	cvt.s64.s32 	%rd457, %r1609;
	shl.b32 	%r1610, %r71, 6;
	add.s32 	%r1611, %r1610, %r1596;
	cvt.s64.s32 	%rd458, %r1611;
	add.s32 	%r1612, %r1611, %r1600;
	cvt.s64.s32 	%rd459, %r1612;
	add.s32 	%r1613, %r1602, %r1611;
	cvt.s64.s32 	%rd460, %r1613;
	add.s32 	%r1614, %r1613, %r1600;
	cvt.s64.s32 	%rd461, %r1614;
	add.s32 	%r1615, %r1605, %r1611;
	cvt.s64.s32 	%rd462, %r1615;
	add.s32 	%r1616, %r1615, %r1600;
	cvt.s64.s32 	%rd463, %r1616;
	add.s32 	%r1617, %r1602, %r1615;
	cvt.s64.s32 	%rd464, %r1617;
	add.s32 	%r1618, %r1617, %r1600;
	cvt.s64.s32 	%rd465, %r1618;
	mul.lo.s32 	%r1619, %r1586, %r71;
	cvt.s64.s32 	%rd466, %r1619;
	mad.lo.s32 	%r1620, %r1586, 76, %r1583;
	shl.b32 	%r1621, %r1620, 2;
	add.s32 	%r1622, %r126, 7616;
	add.s32 	%r60, %r1622, %r1621;
	add.s32 	%r1623, %r1619, %r1605;
	cvt.s64.s32 	%rd467, %r1623;
	add.s32 	%r1624, %r1610, %r1619;
	cvt.s64.s32 	%rd468, %r1624;
	add.s32 	%r1625, %r1624, %r1605;
	cvt.s64.s32 	%rd469, %r1625;
	cvt.u64.u32 	%rd120, %r5;
	mad.lo.s32 	%r1626, %r1592, 1216, %r1595;
	mul.wide.u32 	%rd470, %r1626, 4;
	cvt.u64.u32 	%rd471, %r126;
	cvta.shared.u64 	%rd472, %rd471;
	add.s64 	%rd473, %rd472, %rd470;
	add.s64 	%rd121, %rd473, 7360;
	add.s64 	%rd122, %rd473, 7392;
	add.s64 	%rd123, %rd473, 7424;
	add.s64 	%rd124, %rd473, 7456;
	shl.b32 	%r1627, %r3, 4;
	and.b32  	%r1628, %r1627, 16352;
	add.s32 	%r1629, %r1579, %r1628;
	mad.lo.s32 	%r61, %r1629, 304, %r1622;
	add.s64 	%rd125, %rd473, 12224;
	add.s64 	%rd126, %rd473, 12256;
	add.s64 	%rd127, %rd473, 12288;
	add.s64 	%rd128, %rd473, 12320;
	mad.lo.s32 	%r1630, %r1579, 28, %r1582;
	shl.b32 	%r1631, %r1630, 2;
	add.s32 	%r62, %r1591, %r1631;
	mad.lo.s32 	%r63, %r1580, 288, %r1591;
	add.s64 	%rd129, %rd473, 7488;
	add.s64 	%rd130, %rd473, 7520;
	add.s64 	%rd131, %rd473, 7552;
	add.s64 	%rd132, %rd473, 7584;
	add.s64 	%rd133, %rd473, 12352;
	add.s64 	%rd134, %rd473, 12384;
	add.s64 	%rd135, %rd473, 12416;
	add.s64 	%rd136, %rd473, 12448;
	add.s64 	%rd137, %rd469, %rd449;
	add.s32 	%r1632, %r2963, %r58;
	add.s32 	%r2974, %r1632, %r57;
	add.s64 	%rd138, %rd468, %rd449;
	add.s64 	%rd139, %rd467, %rd449;
	add.s64 	%rd140, %rd466, %rd449;
	mul.wide.u32 	%rd474, %r1580, 4;
	add.s64 	%rd475, %rd474, %rd2;
	add.s64 	%rd141, %rd475, 4;
	add.s64 	%rd142, %rd448, %rd450;
	add.s64 	%rd143, %rd448, %rd465;
	add.s64 	%rd144, %rd448, %rd451;
	add.s64 	%rd145, %rd448, %rd464;
	add.s64 	%rd146, %rd448, %rd452;
	add.s64 	%rd147, %rd448, %rd463;
	add.s64 	%rd148, %rd448, %rd453;
	add.s64 	%rd149, %rd448, %rd462;
	add.s64 	%rd150, %rd448, %rd454;
	add.s64 	%rd151, %rd448, %rd461;
	add.s64 	%rd152, %rd448, %rd455;
	add.s64 	%rd153, %rd448, %rd460;
	add.s64 	%rd154, %rd448, %rd456;
	add.s64 	%rd155, %rd448, %rd459;
	add.s64 	%rd156, %rd448, %rd457;
	add.s64 	%rd157, %rd448, %rd458;
	mov.f32 	%f1493, 0f00000000;
$L__BB32_110:
	cvt.s64.s32 	%rd492, %r2963;
	mul.lo.s64 	%rd493, %rd492, %rd119;
	cvt.s64.s32 	%rd494, %r2974;
	add.s64 	%rd495, %rd137, %rd494;
	mad.lo.s64 	%rd496, %rd495, 18, %rd2;
	add.s64 	%rd497, %rd138, %rd494;
	mad.lo.s64 	%rd498, %rd497, 18, %rd2;
	add.s64 	%rd499, %rd139, %rd494;
	mad.lo.s64 	%rd500, %rd499, 18, %rd2;
	add.s64 	%rd501, %rd140, %rd494;
	mad.lo.s64 	%rd502, %rd501, 18, %rd2;
	add.s64 	%rd503, %rd142, %rd494;
	mad.lo.s64 	%rd504, %rd503, 18, %rd141;
	add.s64 	%rd505, %rd143, %rd494;
	mad.lo.s64 	%rd506, %rd505, 18, %rd141;
	add.s64 	%rd507, %rd144, %rd494;
	mad.lo.s64 	%rd508, %rd507, 18, %rd141;
	add.s64 	%rd509, %rd145, %rd494;
	mad.lo.s64 	%rd510, %rd509, 18, %rd141;
	add.s64 	%rd511, %rd146, %rd494;
	mad.lo.s64 	%rd512, %rd511, 18, %rd141;
	add.s64 	%rd513, %rd147, %rd494;
	mad.lo.s64 	%rd514, %rd513, 18, %rd141;
	add.s64 	%rd515, %rd148, %rd494;
	mad.lo.s64 	%rd516, %rd515, 18, %rd141;
	add.s64 	%rd517, %rd149, %rd494;
	mad.lo.s64 	%rd518, %rd517, 18, %rd141;
	add.s64 	%rd519, %rd150, %rd494;
	mad.lo.s64 	%rd520, %rd519, 18, %rd141;
	add.s64 	%rd521, %rd151, %rd494;
	mad.lo.s64 	%rd522, %rd521, 18, %rd141;
	add.s64 	%rd523, %rd152, %rd494;
	mad.lo.s64 	%rd524, %rd523, 18, %rd141;
	add.s64 	%rd525, %rd153, %rd494;
	mad.lo.s64 	%rd526, %rd525, 18, %rd141;
	add.s64 	%rd527, %rd154, %rd494;
	mad.lo.s64 	%rd528, %rd527, 18, %rd141;
	add.s64 	%rd529, %rd155, %rd494;
	mad.lo.s64 	%rd530, %rd529, 18, %rd141;
	add.s64 	%rd531, %rd156, %rd494;
	mad.lo.s64 	%rd532, %rd531, 18, %rd141;
	add.s64 	%rd533, %rd157, %rd494;
	mad.lo.s64 	%rd534, %rd533, 18, %rd141;
	ld.global.nc.u16 	%rs41, [%rd504+-2];
	cvt.u32.u16 	%r2545, %rs41;
	ld.global.nc.u16 	%rs42, [%rd504];
	cvt.u32.u16 	%r2546, %rs42;
	shl.b32 	%r2547, %r2546, 16;
	or.b32  	%r2548, %r2547, %r2545;
	and.b32  	%r1635, %r2548, 252645135;
	add.s32 	%r2549, %r1635, 2021161080;
	xor.b32  	%r2550, %r2549, -2139062144;
	xor.b32  	%r2551, %r1635, 134744072;
	xor.b32  	%r2552, %r2549, %r2548;
	and.b32  	%r1633, %r2552, %r2551;
	// begin inline asm
	prmt.b32 %r1633, %r1633, 0, 0xba98;
	// end inline asm
	// begin inline asm
	prmt.b32 %r1635, %r1635, 0, 0xba98;
	// end inline asm
	xor.b32  	%r2553, %r1635, 2139062143;
	not.b32 	%r2554, %r1633;
	and.b32  	%r2555, %r2550, %r2554;
	and.b32  	%r2556, %r2553, %r1633;
	or.b32  	%r2557, %r2555, %r2556;
	st.shared.u32 	[%r59], %r2557;
	shr.u32 	%r2558, %r2548, 4;
	and.b32  	%r1639, %r2558, 252645135;
	add.s32 	%r2559, %r1639, 2021161080;
	xor.b32  	%r2560, %r2559, -2139062144;
	xor.b32  	%r2561, %r1639, 134744072;
	xor.b32  	%r2562, %r2559, %r2558;
	and.b32  	%r1637, %r2562, %r2561;
	// begin inline asm
	prmt.b32 %r1637, %r1637, 0, 0xba98;
	// end inline asm
	// begin inline asm
	prmt.b32 %r1639, %r1639, 0, 0xba98;
	// end inline asm
	xor.b32  	%r2563, %r1639, 2139062143;
	not.b32 	%r2564, %r1637;
	and.b32  	%r2565, %r2560, %r2564;
	and.b32  	%r2566, %r2563, %r1637;
	or.b32  	%r2567, %r2565, %r2566;
	st.shared.u32 	[%r59+16], %r2567;
	ld.global.nc.u16 	%rs43, [%rd508+-2];
	cvt.u32.u16 	%r2568, %rs43;
	ld.global.nc.u16 	%rs44, [%rd508];
	cvt.u32.u16 	%r2569, %rs44;
	shl.b32 	%r2570, %r2569, 16;
	or.b32  	%r2571, %r2570, %r2568;
	and.b32  	%r1643, %r2571, 252645135;
	add.s32 	%r2572, %r1643, 2021161080;
	xor.b32  	%r2573, %r2572, -2139062144;
	xor.b32  	%r2574, %r1643, 134744072;
	xor.b32  	%r2575, %r2572, %r2571;
	and.b32  	%r1641, %r2575, %r2574;
	// begin inline asm
	prmt.b32 %r1641, %r1641, 0, 0xba98;
	// end inline asm
	// begin inline asm
	prmt.b32 %r1643, %r1643, 0, 0xba98;
	// end inline asm
	xor.b32  	%r2576, %r1643, 2139062143;
	not.b32 	%r2577, %r1641;
	and.b32  	%r2578, %r2573, %r2577;
	and.b32  	%r2579, %r2576, %r1641;
	or.b32  	%r2580, %r2578, %r2579;
	st.shared.u32 	[%r59+2432], %r2580;
	shr.u32 	%r2581, %r2571, 4;
	and.b32  	%r1647, %r2581, 252645135;
	add.s32 	%r2582, %r1647, 2021161080;
	xor.b32  	%r2583, %r2582, -2139062144;
	xor.b32  	%r2584, %r1647, 134744072;
	xor.b32  	%r2585, %r2582, %r2581;
	and.b32  	%r1645, %r2585, %r2584;
	// begin inline asm
	prmt.b32 %r1645, %r1645, 0, 0xba98;
	// end inline asm
	// begin inline asm
	prmt.b32 %r1647, %r1647, 0, 0xba98;
	// end inline asm
	xor.b32  	%r2586, %r1647, 2139062143;
	not.b32 	%r2587, %r1645;
	and.b32  	%r2588, %r2583, %r2587;
	and.b32  	%r2589, %r2586, %r1645;
	or.b32  	%r2590, %r2588, %r2589;
	st.shared.u32 	[%r59+2448], %r2590;
	ld.global.nc.u16 	%rs45, [%rd512+-2];
	cvt.u32.u16 	%r2591, %rs45;
	ld.global.nc.u16 	%rs46, [%rd512];
	cvt.u32.u16 	%r2592, %rs46;
	shl.b32 	%r2593, %r2592, 16;
	or.b32  	%r2594, %r2593, %r2591;
	and.b32  	%r1651, %r2594, 252645135;
	add.s32 	%r2595, %r1651, 2021161080;
	xor.b32  	%r2596, %r2595, -2139062144;
	xor.b32  	%r2597, %r1651, 134744072;
	xor.b32  	%r2598, %r2595, %r2594;
	and.b32  	%r1649, %r2598, %r2597;
	// begin inline asm
	prmt.b32 %r1649, %r1649, 0, 0xba98;
	// end inline asm
	// begin inline asm
	prmt.b32 %r1651, %r1651, 0, 0xba98;
	// end inline asm
	xor.b32  	%r2599, %r1651, 2139062143;
	not.b32 	%r2600, %r1649;
	and.b32  	%r2601, %r2596, %r2600;
	and.b32  	%r2602, %r2599, %r1649;
	or.b32  	%r2603, %r2601, %r2602;
	st.shared.u32 	[%r59+4864], %r2603;
	shr.u32 	%r2604, %r2594, 4;
	and.b32  	%r1655, %r2604, 252645135;
	add.s32 	%r2605, %r1655, 2021161080;
	xor.b32  	%r2606, %r2605, -2139062144;
	xor.b32  	%r2607, %r1655, 134744072;
	xor.b32  	%r2608, %r2605, %r2604;
	and.b32  	%r1653, %r2608, %r2607;
	// begin inline asm
	prmt.b32 %r1653, %r1653, 0, 0xba98;
	// end inline asm
	// begin inline asm
	prmt.b32 %r1655, %r1655, 0, 0xba98;
	// end inline asm
	xor.b32  	%r2609, %r1655, 2139062143;
	not.b32 	%r2610, %r1653;
	and.b32  	%r2611, %r2606, %r2610;
	and.b32  	%r2612, %r2609, %r1653;
	or.b32  	%r2613, %r2611, %r2612;
	st.shared.u32 	[%r59+4880], %r2613;
	ld.global.nc.u16 	%rs47, [%rd516+-2];
	cvt.u32.u16 	%r2614, %rs47;
	ld.global.nc.u16 	%rs48, [%rd516];
	cvt.u32.u16 	%r2615, %rs48;
	shl.b32 	%r2616, %r2615, 16;
	or.b32  	%r2617, %r2616, %r2614;
	and.b32  	%r1659, %r2617, 252645135;
	add.s32 	%r2618, %r1659, 2021161080;
	xor.b32  	%r2619, %r2618, -2139062144;
	xor.b32  	%r2620, %r1659, 134744072;
	xor.b32  	%r2621, %r2618, %r2617;
	and.b32  	%r1657, %r2621, %r2620;
	// begin inline asm
	prmt.b32 %r1657, %r1657, 0, 0xba98;
	// end inline asm
	// begin inline asm
	prmt.b32 %r1659, %r1659, 0, 0xba98;
	// end inline asm
	xor.b32  	%r2622, %r1659, 2139062143;
	not.b32 	%r2623, %r1657;
	and.b32  	%r2624, %r2619, %r2623;
	and.b32  	%r2625, %r2622, %r1657;
	or.b32  	%r2626, %r2624, %r2625;
	st.shared.u32 	[%r59+7296], %r2626;
	shr.u32 	%r2627, %r2617, 4;
	and.b32  	%r1663, %r2627, 252645135;
	add.s32 	%r2628, %r1663, 2021161080;
	xor.b32  	%r2629, %r2628, -2139062144;
	xor.b32  	%r2630, %r1663, 134744072;
	xor.b32  	%r2631, %r2628, %r2627;
	and.b32  	%r1661, %r2631, %r2630;
	// begin inline asm
	prmt.b32 %r1661, %r1661, 0, 0xba98;
	// end inline asm
	// begin inline asm
	prmt.b32 %r1663, %r1663, 0, 0xba98;
	// end inline asm
	xor.b32  	%r2632, %r1663, 2139062143;
	not.b32 	%r2633, %r1661;
	and.b32  	%r2634, %r2629, %r2633;
	and.b32  	%r2635, %r2632, %r1661;
	or.b32  	%r2636, %r2634, %r2635;
	st.shared.u32 	[%r59+7312], %r2636;
	ld.global.nc.u16 	%rs49, [%rd520+-2];
	cvt.u32.u16 	%r2637, %rs49;
	ld.global.nc.u16 	%rs50, [%rd520];
	cvt.u32.u16 	%r2638, %rs50;
	shl.b32 	%r2639, %r2638, 16;
	or.b32  	%r2640, %r2639, %r2637;
	and.b32  	%r1667, %r2640, 252645135;
	add.s32 	%r2641, %r1667, 2021161080;
	xor.b32  	%r2642, %r2641, -2139062144;
	xor.b32  	%r2643, %r1667, 134744072;
	xor.b32  	%r2644, %r2641, %r2640;
	and.b32  	%r1665, %r2644, %r2643;
	// begin inline asm
	prmt.b32 %r1665, %r1665, 0, 0xba98;
	// end inline asm
	// begin inline asm
	prmt.b32 %r1667, %r1667, 0, 0xba98;
	// end inline asm
	xor.b32  	%r2645, %r1667, 2139062143;
	not.b32 	%r2646, %r1665;
	and.b32  	%r2647, %r2642, %r2646;
	and.b32  	%r2648, %r2645, %r1665;
	or.b32  	%r2649, %r2647, %r2648;
	st.shared.u32 	[%r59+9728], %r2649;
	shr.u32 	%r2650, %r2640, 4;
	and.b32  	%r1671, %r2650, 252645135;
	add.s32 	%r2651, %r1671, 2021161080;
	xor.b32  	%r2652, %r2651, -2139062144;
	xor.b32  	%r2653, %r1671, 134744072;
	xor.b32  	%r2654, %r2651, %r2650;
	and.b32  	%r1669, %r2654, %r2653;
	// begin inline asm
	prmt.b32 %r1669, %r1669, 0, 0xba98;
	// end inline asm
	// begin inline asm
	prmt.b32 %r1671, %r1671, 0, 0xba98;
	// end inline asm
	xor.b32  	%r2655, %r1671, 2139062143;
	not.b32 	%r2656, %r1669;
	and.b32  	%r2657, %r2652, %r2656;
	and.b32  	%r2658, %r2655, %r1669;
	or.b32  	%r2659, %r2657, %r2658;
	st.shared.u32 	[%r59+9744], %r2659;
	ld.global.nc.u16 	%rs51, [%rd524+-2];
	cvt.u32.u16 	%r2660, %rs51;
	ld.global.nc.u16 	%rs52, [%rd524];
	cvt.u32.u16 	%r2661, %rs52;
	shl.b32 	%r2662, %r2661, 16;
	or.b32  	%r2663, %r2662, %r2660;
	and.b32  	%r1675, %r2663, 252645135;
	add.s32 	%r2664, %r1675, 2021161080;
	xor.b32  	%r2665, %r2664, -2139062144;
	xor.b32  	%r2666, %r1675, 134744072;
	xor.b32  	%r2667, %r2664, %r2663;
	and.b32  	%r1673, %r2667, %r2666;
	// begin inline asm
	prmt.b32 %r1673, %r1673, 0, 0xba98;
	// end inline asm
	// begin inline asm
	prmt.b32 %r1675, %r1675, 0, 0xba98;
	// end inline asm
	xor.b32  	%r2668, %r1675, 2139062143;
	not.b32 	%r2669, %r1673;
	and.b32  	%r2670, %r2665, %r2669;
	and.b32  	%r2671, %r2668, %r1673;
	or.b32  	%r2672, %r2670, %r2671;
	st.shared.u32 	[%r59+12160], %r2672;
	shr.u32 	%r2673, %r2663, 4;
	and.b32  	%r1679, %r2673, 252645135;
	add.s32 	%r2674, %r1679, 2021161080;
	xor.b32  	%r2675, %r2674, -2139062144;
	xor.b32  	%r2676, %r1679, 134744072;
	xor.b32  	%r2677, %r2674, %r2673;
	and.b32  	%r1677, %r2677, %r2676;
	// begin inline asm
	prmt.b32 %r1677, %r1677, 0, 0xba98;
	// end inline asm
	// begin inline asm
	prmt.b32 %r1679, %r1679, 0, 0xba98;
	// end inline asm
	xor.b32  	%r2678, %r1679, 2139062143;
	not.b32 	%r2679, %r1677;
	and.b32  	%r2680, %r2675, %r2679;
	and.b32  	%r2681, %r2678, %r1677;
	or.b32  	%r2682, %r2680, %r2681;
	st.shared.u32 	[%r59+12176], %r2682;
	ld.global.nc.u16 	%rs53, [%rd528+-2];
	cvt.u32.u16 	%r2683, %rs53;
	ld.global.nc.u16 	%rs54, [%rd528];
	cvt.u32.u16 	%r2684, %rs54;
	shl.b32 	%r2685, %r2684, 16;
	or.b32  	%r2686, %r2685, %r2683;
	and.b32  	%r1683, %r2686, 252645135;
	add.s32 	%r2687, %r1683, 2021161080;
	xor.b32  	%r2688, %r2687, -2139062144;
	xor.b32  	%r2689, %r1683, 134744072;
	xor.b32  	%r2690, %r2687, %r2686;
	and.b32  	%r1681, %r2690, %r2689;
	// begin inline asm
	prmt.b32 %r1681, %r1681, 0, 0xba98;
	// end inline asm
	// begin inline asm
	prmt.b32 %r1683, %r1683, 0, 0xba98;
	// end inline asm
	xor.b32  	%r2691, %r1683, 2139062143;
	not.b32 	%r2692, %r1681;
	and.b32  	%r2693, %r2688, %r2692;
	and.b32  	%r2694, %r2691, %r1681;
	or.b32  	%r2695, %r2693, %r2694;
	st.shared.u32 	[%r59+14592], %r2695;
	shr.u32 	%r2696, %r2686, 4;
	and.b32  	%r1687, %r2696, 252645135;
	add.s32 	%r2697, %r1687, 2021161080;
	xor.b32  	%r2698, %r2697, -2139062144;
	xor.b32  	%r2699, %r1687, 134744072;
	xor.b32  	%r2700, %r2697, %r2696;
	and.b32  	%r1685, %r2700, %r2699;
	// begin inline asm
	prmt.b32 %r1685, %r1685, 0, 0xba98;
	// end inline asm
	// begin inline asm
	prmt.b32 %r1687, %r1687, 0, 0xba98;
	// end inline asm
	xor.b32  	%r2701, %r1687, 2139062143;
	not.b32 	%r2702, %r1685;
	and.b32  	%r2703, %r2698, %r2702;
	and.b32  	%r2704, %r2701, %r1685;
	or.b32  	%r2705, %r2703, %r2704;
	st.shared.u32 	[%r59+14608], %r2705;
	ld.global.nc.u16 	%rs55, [%rd532+-2];
	cvt.u32.u16 	%r2706, %rs55;
	ld.global.nc.u16 	%rs56, [%rd532];
	cvt.u32.u16 	%r2707, %rs56;
	shl.b32 	%r2708, %r2707, 16;
	or.b32  	%r2709, %r2708, %r2706;
	and.b32  	%r1691, %r2709, 252645135;
	add.s32 	%r2710, %r1691, 2021161080;
	xor.b32  	%r2711, %r2710, -2139062144;
	xor.b32  	%r2712, %r1691, 134744072;
	xor.b32  	%r2713, %r2710, %r2709;
	and.b32  	%r1689, %r2713, %r2712;
	// begin inline asm
	prmt.b32 %r1689, %r1689, 0, 0xba98;
	// end inline asm
	// begin inline asm
	prmt.b32 %r1691, %r1691, 0, 0xba98;
	// end inline asm
	xor.b32  	%r2714, %r1691, 2139062143;
	not.b32 	%r2715, %r1689;
	and.b32  	%r2716, %r2711, %r2715;
	and.b32  	%r2717, %r2714, %r1689;
	or.b32  	%r2718, %r2716, %r2717;
	st.shared.u32 	[%r59+17024], %r2718;
	shr.u32 	%r2719, %r2709, 4;
	and.b32  	%r1695, %r2719, 252645135;
	add.s32 	%r2720, %r1695, 2021161080;
	xor.b32  	%r2721, %r2720, -2139062144;
	xor.b32  	%r2722, %r1695, 134744072;
	xor.b32  	%r2723, %r2720, %r2719;
	and.b32  	%r1693, %r2723, %r2722;
	// begin inline asm
	prmt.b32 %r1693, %r1693, 0, 0xba98;
	// end inline asm
	// begin inline asm
	prmt.b32 %r1695, %r1695, 0, 0xba98;
	// end inline asm
	xor.b32  	%r2724, %r1695, 2139062143;
	not.b32 	%r2725, %r1693;
	and.b32  	%r2726, %r2721, %r2725;
	and.b32  	%r2727, %r2724, %r1693;
	or.b32  	%r2728, %r2726, %r2727;
	st.shared.u32 	[%r59+17040], %r2728;
	ld.global.nc.u16 	%rs57, [%rd534+-2];
	cvt.u32.u16 	%r2729, %rs57;
	ld.global.nc.u16 	%rs58, [%rd534];
	cvt.u32.u16 	%r2730, %rs58;
	shl.b32 	%r2731, %r2730, 16;
	or.b32  	%r2732, %r2731, %r2729;
	and.b32  	%r1699, %r2732, 252645135;
	add.s32 	%r2733, %r1699, 2021161080;
	xor.b32  	%r2734, %r2733, -2139062144;
	xor.b32  	%r2735, %r1699, 134744072;
	xor.b32  	%r2736, %r2733, %r2732;
	and.b32  	%r1697, %r2736, %r2735;
	// begin inline asm
	prmt.b32 %r1697, %r1697, 0, 0xba98;
	// end inline asm
	// begin inline asm
	prmt.b32 %r1699, %r1699, 0, 0xba98;
	// end inline asm
	xor.b32  	%r2737, %r1699, 2139062143;
	not.b32 	%r2738, %r1697;
	and.b32  	%r2739, %r2734, %r2738;
	and.b32  	%r2740, %r2737, %r1697;
	or.b32  	%r2741, %r2739, %r2740;
	st.shared.u32 	[%r59+19456], %r2741;
	shr.u32 	%r2742, %r2732, 4;
	and.b32  	%r1703, %r2742, 252645135;
	add.s32 	%r2743, %r1703, 2021161080;
	xor.b32  	%r2744, %r2743, -2139062144;
	xor.b32  	%r2745, %r1703, 134744072;
	xor.b32  	%r2746, %r2743, %r2742;
	and.b32  	%r1701, %r2746, %r2745;
	// begin inline asm
	prmt.b32 %r1701, %r1701, 0, 0xba98;
	// end inline asm
	// begin inline asm
	prmt.b32 %r1703, %r1703, 0, 0xba98;
	// end inline asm
	xor.b32  	%r2747, %r1703, 2139062143;
	not.b32 	%r2748, %r1701;
	and.b32  	%r2749, %r2744, %r2748;
	and.b32  	%r2750, %r2747, %r1701;
	or.b32  	%r2751, %r2749, %r2750;
	st.shared.u32 	[%r59+19472], %r2751;
	ld.global.nc.u16 	%rs59, [%rd530+-2];
	cvt.u32.u16 	%r2752, %rs59;
	ld.global.nc.u16 	%rs60, [%rd530];
	cvt.u32.u16 	%r2753, %rs60;
	shl.b32 	%r2754, %r2753, 16;
	or.b32  	%r2755, %r2754, %r2752;
	and.b32  	%r1707, %r2755, 252645135;
	add.s32 	%r2756, %r1707, 2021161080;
	xor.b32  	%r2757, %r2756, -2139062144;
	xor.b32  	%r2758, %r1707, 134744072;
	xor.b32  	%r2759, %r2756, %r2755;
	and.b32  	%r1705, %r2759, %r2758;
	// begin inline asm
	prmt.b32 %r1705, %r1705, 0, 0xba98;
	// end inline asm
	// begin inline asm
	prmt.b32 %r1707, %r1707, 0, 0xba98;
	// end inline asm
	xor.b32  	%r2760, %r1707, 2139062143;
	not.b32 	%r2761, %r1705;
	and.b32  	%r2762, %r2757, %r2761;
	and.b32  	%r2763, %r2760, %r1705;
	or.b32  	%r2764, %r2762, %r2763;
	st.shared.u32 	[%r59+21888], %r2764;
	shr.u32 	%r2765, %r2755, 4;
	and.b32  	%r1711, %r2765, 252645135;
	add.s32 	%r2766, %r1711, 2021161080;
	xor.b32  	%r2767, %r2766, -2139062144;
	xor.b32  	%r2768, %r1711, 134744072;
	xor.b32  	%r2769, %r2766, %r2765;
	and.b32  	%r1709, %r2769, %r2768;
	// begin inline asm
	prmt.b32 %r1709, %r1709, 0, 0xba98;
	// end inline asm
	// begin inline asm
	prmt.b32 %r1711, %r1711, 0, 0xba98;
	// end inline asm
	xor.b32  	%r2770, %r1711, 2139062143;
	not.b32 	%r2771, %r1709;
	and.b32  	%r2772, %r2767, %r2771;
	and.b32  	%r2773, %r2770, %r1709;
	or.b32  	%r2774, %r2772, %r2773;
	st.shared.u32 	[%r59+21904], %r2774;
	ld.global.nc.u16 	%rs61, [%rd526+-2];
	cvt.u32.u16 	%r2775, %rs61;
	ld.global.nc.u16 	%rs62, [%rd526];
	cvt.u32.u16 	%r2776, %rs62;
	shl.b32 	%r2777, %r2776, 16;
	or.b32  	%r2778, %r2777, %r2775;
	and.b32  	%r1715, %r2778, 252645135;
	add.s32 	%r2779, %r1715, 2021161080;
	xor.b32  	%r2780, %r2779, -2139062144;
	xor.b32  	%r2781, %r1715, 134744072;
	xor.b32  	%r2782, %r2779, %r2778;
	and.b32  	%r1713, %r2782, %r2781;
	// begin inline asm
	prmt.b32 %r1713, %r1713, 0, 0xba98;
	// end inline asm
	// begin inline asm
	prmt.b32 %r1715, %r1715, 0, 0xba98;
	// end inline asm
	xor.b32  	%r2783, %r1715, 2139062143;
	not.b32 	%r2784, %r1713;
	and.b32  	%r2785, %r2780, %r2784;
	and.b32  	%r2786, %r2783, %r1713;
	or.b32  	%r2787, %r2785, %r2786;
	st.shared.u32 	[%r59+24320], %r2787;
	shr.u32 	%r2788, %r2778, 4;
	and.b32  	%r1719, %r2788, 252645135;
	add.s32 	%r2789, %r1719, 2021161080;
	xor.b32  	%r2790, %r2789, -2139062144;
	xor.b32  	%r2791, %r1719, 134744072;
	xor.b32  	%r2792, %r2789, %r2788;
	and.b32  	%r1717, %r2792, %r2791;
	// begin inline asm
	prmt.b32 %r1717, %r1717, 0, 0xba98;
	// end inline asm
	// begin inline asm
	prmt.b32 %r1719, %r1719, 0, 0xba98;
	// end inline asm
	xor.b32  	%r2793, %r1719, 2139062143;
	not.b32 	%r2794, %r1717;
	and.b32  	%r2795, %r2790, %r2794;
	and.b32  	%r2796, %r2793, %r1717;
	or.b32  	%r2797, %r2795, %r2796;
	st.shared.u32 	[%r59+24336], %r2797;
	ld.global.nc.u16 	%rs63, [%rd522+-2];
	cvt.u32.u16 	%r2798, %rs63;
	ld.global.nc.u16 	%rs64, [%rd522];
	cvt.u32.u16 	%r2799, %rs64;
	shl.b32 	%r2800, %r2799, 16;
	or.b32  	%r2801, %r2800, %r2798;
	and.b32  	%r1723, %r2801, 252645135;
	add.s32 	%r2802, %r1723, 2021161080;
	xor.b32  	%r2803, %r2802, -2139062144;
	xor.b32  	%r2804, %r1723, 134744072;
	xor.b32  	%r2805, %r2802, %r2801;
	and.b32  	%r1721, %r2805, %r2804;
	// begin inline asm
	prmt.b32 %r1721, %r1721, 0, 0xba98;
	// end inline asm
	// begin inline asm
	prmt.b32 %r1723, %r1723, 0, 0xba98;
	// end inline asm
	xor.b32  	%r2806, %r1723, 2139062143;
	not.b32 	%r2807, %r1721;
	and.b32  	%r2808, %r2803, %r2807;
	and.b32  	%r2809, %r2806, %r1721;
	or.b32  	%r2810, %r2808, %r2809;
	st.shared.u32 	[%r59+26752], %r2810;
	shr.u32 	%r2811, %r2801, 4;
	and.b32  	%r1727, %r2811, 252645135;
	add.s32 	%r2812, %r1727, 2021161080;
	xor.b32  	%r2813, %r2812, -2139062144;
	xor.b32  	%r2814, %r1727, 134744072;
	xor.b32  	%r2815, %r2812, %r2811;
	and.b32  	%r1725, %r2815, %r2814;
	// begin inline asm
	prmt.b32 %r1725, %r1725, 0, 0xba98;
	// end inline asm
	// begin inline asm
	prmt.b32 %r1727, %r1727, 0, 0xba98;
	// end inline asm
	xor.b32  	%r2816, %r1727, 2139062143;
	not.b32 	%r2817, %r1725;
	and.b32  	%r2818, %r2813, %r2817;
	and.b32  	%r2819, %r2816, %r1725;
	or.b32  	%r2820, %r2818, %r2819;
	st.shared.u32 	[%r59+26768], %r2820;
	ld.global.nc.u16 	%rs65, [%rd518+-2];
	cvt.u32.u16 	%r2821, %rs65;
	ld.global.nc.u16 	%rs66, [%rd518];
	cvt.u32.u16 	%r2822, %rs66;
	shl.b32 	%r2823, %r2822, 16;
	or.b32  	%r2824, %r2823, %r2821;
	and.b32  	%r1731, %r2824, 252645135;
	add.s32 	%r2825, %r1731, 2021161080;
	xor.b32  	%r2826, %r2825, -2139062144;
	xor.b32  	%r2827, %r1731, 134744072;
	xor.b32  	%r2828, %r2825, %r2824;
	and.b32  	%r1729, %r2828, %r2827;
	// begin inline asm
	prmt.b32 %r1729, %r1729, 0, 0xba98;
	// end inline asm
	// begin inline asm
	prmt.b32 %r1731, %r1731, 0, 0xba98;
	// end inline asm
	xor.b32  	%r2829, %r1731, 2139062143;
	not.b32 	%r2830, %r1729;
	and.b32  	%r2831, %r2826, %r2830;
	and.b32  	%r2832, %r2829, %r1729;
	or.b32  	%r2833, %r2831, %r2832;
	st.shared.u32 	[%r59+29184], %r2833;
	shr.u32 	%r2834, %r2824, 4;
	and.b32  	%r1735, %r2834, 252645135;
	add.s32 	%r2835, %r1735, 2021161080;
	xor.b32  	%r2836, %r2835, -2139062144;
	xor.b32  	%r2837, %r1735, 134744072;
	xor.b32  	%r2838, %r2835, %r2834;
	and.b32  	%r1733, %r2838, %r2837;
	// begin inline asm
	prmt.b32 %r1733, %r1733, 0, 0xba98;
	// end inline asm
	// begin inline asm
	prmt.b32 %r1735, %r1735, 0, 0xba98;
	// end inline asm
	xor.b32  	%r2839, %r1735, 2139062143;
	not.b32 	%r2840, %r1733;
	and.b32  	%r2841, %r2836, %r2840;
	and.b32  	%r2842, %r2839, %r1733;
	or.b32  	%r2843, %r2841, %r2842;
	st.shared.u32 	[%r59+29200], %r2843;
	ld.global.nc.u16 	%rs67, [%rd514+-2];
	cvt.u32.u16 	%r2844, %rs67;
	ld.global.nc.u16 	%rs68, [%rd514];
	cvt.u32.u16 	%r2845, %rs68;
	shl.b32 	%r2846, %r2845, 16;
	or.b32  	%r2847, %r2846, %r2844;
	and.b32  	%r1739, %r2847, 252645135;
	add.s32 	%r2848, %r1739, 2021161080;
	xor.b32  	%r2849, %r2848, -2139062144;
	xor.b32  	%r2850, %r1739, 134744072;
	xor.b32  	%r2851, %r2848, %r2847;
	and.b32  	%r1737, %r2851, %r2850;
	// begin inline asm
	prmt.b32 %r1737, %r1737, 0, 0xba98;
	// end inline asm
	// begin inline asm
	prmt.b32 %r1739, %r1739, 0, 0xba98;
	// end inline asm
	xor.b32  	%r2852, %r1739, 2139062143;
	not.b32 	%r2853, %r1737;
	and.b32  	%r2854, %r2849, %r2853;
	and.b32  	%r2855, %r2852, %r1737;
	or.b32  	%r2856, %r2854, %r2855;
	st.shared.u32 	[%r59+31616], %r2856;
	shr.u32 	%r2857, %r2847, 4;
	and.b32  	%r1743, %r2857, 252645135;
	add.s32 	%r2858, %r1743, 2021161080;
	xor.b32  	%r2859, %r2858, -2139062144;
	xor.b32  	%r2860, %r1743, 134744072;
	xor.b32  	%r2861, %r2858, %r2857;
	and.b32  	%r1741, %r2861, %r2860;
	// begin inline asm
	prmt.b32 %r1741, %r1741, 0, 0xba98;
	// end inline asm
	// begin inline asm
	prmt.b32 %r1743, %r1743, 0, 0xba98;
	// end inline asm
	xor.b32  	%r2862, %r1743, 2139062143;
	not.b32 	%r2863, %r1741;
	and.b32  	%r2864, %r2859, %r2863;
	and.b32  	%r2865, %r2862, %r1741;
	or.b32  	%r2866, %r2864, %r2865;
	st.shared.u32 	[%r59+31632], %r2866;
	ld.global.nc.u16 	%rs69, [%rd510+-2];
	cvt.u32.u16 	%r2867, %rs69;
	ld.global.nc.u16 	%rs70, [%rd510];
	cvt.u32.u16 	%r2868, %rs70;
	shl.b32 	%r2869, %r2868, 16;
	or.b32  	%r2870, %r2869, %r2867;
	and.b32  	%r1747, %r2870, 252645135;
	add.s32 	%r2871, %r1747, 2021161080;
	xor.b32  	%r2872, %r2871, -2139062144;
	xor.b32  	%r2873, %r1747, 134744072;
	xor.b32  	%r2874, %r2871, %r2870;
	and.b32  	%r1745, %r2874, %r2873;
	// begin inline asm
	prmt.b32 %r1745, %r1745, 0, 0xba98;
	// end inline asm
	// begin inline asm
	prmt.b32 %r1747, %r1747, 0, 0xba98;
	// end inline asm
	xor.b32  	%r2875, %r1747, 2139062143;
	not.b32 	%r2876, %r1745;
	and.b32  	%r2877, %r2872, %r2876;
	and.b32  	%r2878, %r2875, %r1745;
	or.b32  	%r2879, %r2877, %r2878;
	st.shared.u32 	[%r59+34048], %r2879;
	shr.u32 	%r2880, %r2870, 4;
	and.b32  	%r1751, %r2880, 252645135;
	add.s32 	%r2881, %r1751, 2021161080;
	xor.b32  	%r2882, %r2881, -2139062144;
	xor.b32  	%r2883, %r1751, 134744072;
	xor.b32  	%r2884, %r2881, %r2880;
	and.b32  	%r1749, %r2884, %r2883;
	// begin inline asm
	prmt.b32 %r1749, %r1749, 0, 0xba98;
	// end inline asm
	// begin inline asm
	prmt.b32 %r1751, %r1751, 0, 0xba98;
	// end inline asm
	xor.b32  	%r2885, %r1751, 2139062143;
	not.b32 	%r2886, %r1749;
	and.b32  	%r2887, %r2882, %r2886;
	and.b32  	%r2888, %r2885, %r1749;
	or.b32  	%r2889, %r2887, %r2888;
	st.shared.u32 	[%r59+34064], %r2889;
	ld.global.nc.u16 	%rs71, [%rd506+-2];
	cvt.u32.u16 	%r2890, %rs71;
	ld.global.nc.u16 	%rs72, [%rd506];
	cvt.u32.u16 	%r2891, %rs72;
	shl.b32 	%r2892, %r2891, 16;
	or.b32  	%r2893, %r2892, %r2890;
	and.b32  	%r1755, %r2893, 252645135;
	add.s32 	%r2894, %r1755, 2021161080;
	xor.b32  	%r2895, %r2894, -2139062144;
	xor.b32  	%r2896, %r1755, 134744072;
	xor.b32  	%r2897, %r2894, %r2893;
	and.b32  	%r1753, %r2897, %r2896;
	// begin inline asm
	prmt.b32 %r1753, %r1753, 0, 0xba98;
	// end inline asm
	// begin inline asm
	prmt.b32 %r1755, %r1755, 0, 0xba98;
	// end inline asm
	xor.b32  	%r2898, %r1755, 2139062143;
	not.b32 	%r2899, %r1753;
	and.b32  	%r2900, %r2895, %r2899;
	and.b32  	%r2901, %r2898, %r1753;
	or.b32  	%r2902, %r2900, %r2901;
	st.shared.u32 	[%r59+36480], %r2902;
	shr.u32 	%r2903, %r2893, 4;
	and.b32  	%r1759, %r2903, 252645135;
	add.s32 	%r2904, %r1759, 2021161080;
	xor.b32  	%r2905, %r2904, -2139062144;
	xor.b32  	%r2906, %r1759, 134744072;
	xor.b32  	%r2907, %r2904, %r2903;
	and.b32  	%r1757, %r2907, %r2906;
	// begin inline asm
	prmt.b32 %r1757, %r1757, 0, 0xba98;
	// end inline asm
	// begin inline asm
	prmt.b32 %r1759, %r1759, 0, 0xba98;
	// end inline asm
	xor.b32  	%r2908, %r1759, 2139062143;
	not.b32 	%r2909, %r1757;
	and.b32  	%r2910, %r2905, %r2909;
	and.b32  	%r2911, %r2908, %r1757;
	or.b32  	%r2912, %r2910, %r2911;
	st.shared.u32 	[%r59+36496], %r2912;
	ld.global.nc.u16 	%rs37, [%rd502];
	// begin inline asm
	{  cvt.f32.f16 %f785, %rs37;}

	// end inline asm
	st.shared.f32 	[%r60], %f785;
	ld.global.nc.u16 	%rs38, [%rd500];
	// begin inline asm
	{  cvt.f32.f16 %f786, %rs38;}

	// end inline asm
	st.shared.f32 	[%r60+9728], %f786;
	ld.global.nc.u16 	%rs39, [%rd498];
	// begin inline asm
	{  cvt.f32.f16 %f787, %rs39;}

	// end inline asm
	st.shared.f32 	[%r60+19456], %f787;
	ld.global.nc.u16 	%rs40, [%rd496];
	// begin inline asm
	{  cvt.f32.f16 %f788, %rs40;}

	// end inline asm
	st.shared.f32 	[%r60+29184], %f788;
	mad.lo.s64 	%rd535, %rd493, 9, %rd120;
	shl.b64 	%rd536, %rd535, 2;
	add.s64 	%rd537, %rd118, %rd536;
	ld.global.nc.u32 	%r2913, [%rd537];
	st.shared.u32 	[%r10], %r2913;
	ld.global.nc.u32 	%r2914, [%rd537+1024];
	st.shared.u32 	[%r10+1024], %r2914;
	ld.global.nc.u32 	%r2915, [%rd537+2048];
	st.shared.u32 	[%r10+2048], %r2915;
	ld.global.nc.u32 	%r2916, [%rd537+3072];
	st.shared.u32 	[%r10+3072], %r2916;
	ld.global.nc.u32 	%r2917, [%rd537+4096];
	st.shared.u32 	[%r10+4096], %r2917;
	ld.global.nc.u32 	%r2918, [%rd537+5120];
	st.shared.u32 	[%r10+5120], %r2918;
	ld.global.nc.u32 	%r2919, [%rd537+6144];
	st.shared.u32 	[%r10+6144], %r2919;
	bar.sync 	0;
	// begin inline asm
	ldmatrix.sync.aligned.m8n8.x4.b16 {%r1761, %r1762, %r1763, %r1764}, [%rd121];
	// end inline asm
	// begin inline asm
	ldmatrix.sync.aligned.m8n8.x4.b16 {%r1765, %r1766, %r1767, %r1768}, [%rd122];
	// end inline asm
	// begin inline asm
	ldmatrix.sync.aligned.m8n8.x4.b16 {%r1769, %r1770, %r1771, %r1772}, [%rd123];
	// end inline asm
	// begin inline asm
	ldmatrix.sync.aligned.m8n8.x4.b16 {%r1773, %r1774, %r1775, %r1776}, [%rd124];
	// end inline asm
	ld.shared.v4.f32 	{%f837, %f838, %f839, %f840}, [%r61];
	ld.shared.v4.f32 	{%f841, %f842, %f843, %f844}, [%r61+2432];
	// begin inline asm
	ldmatrix.sync.aligned.m8n8.x4.b16 {%r1777, %r1778, %r1779, %r1780}, [%rd125];
	// end inline asm
	// begin inline asm
	ldmatrix.sync.aligned.m8n8.x4.b16 {%r1781, %r1782, %r1783, %r1784}, [%rd126];
	// end inline asm
	// begin inline asm
	ldmatrix.sync.aligned.m8n8.x4.b16 {%r1785, %r1786, %r1787, %r1788}, [%rd127];
	// end inline asm
	// begin inline asm
	ldmatrix.sync.aligned.m8n8.x4.b16 {%r1789, %r1790, %r1791, %r1792}, [%rd128];
	// end inline asm
	ld.shared.v4.f32 	{%f845, %f846, %f847, %f848}, [%r61+4864];
	ld.shared.v4.f32 	{%f849, %f850, %f851, %f852}, [%r61+7296];
	ld.shared.u32 	%r1817, [%r62+16];
	ld.shared.u32 	%r1818, [%r62+32];
	ld.shared.v4.u32 	{%r1793, %r1823, %r1853, %r1883}, [%r63];
	// begin inline asm
	{.reg .f16 low,high;
  mov.b32 {low,high},%r1793;
  cvt.f32.f16 %f789, low;}

	// end inline asm
	ld.shared.v4.u32 	{%r1794, %r1824, %r1854, %r1884}, [%r63+144];
	// begin inline asm
	{.reg .f16 low,high;
  mov.b32 {low,high},%r1794;
  cvt.f32.f16 %f790, low;}

	// end inline asm
	mov.b32 	%r2531, 0;
	mov.u32 	%r1795, %r2531;
	mov.u32 	%r1796, %r2531;
	mov.u32 	%r1797, %r2531;
	mov.u32 	%r1798, %r2531;
	// begin inline asm
	mma.sync.aligned.m16n8k32.row.col.s32.s8.s8.s32 {%r1795, %r1796, %r1797, %r1798}, {%r1761, %r1762, %r1763, %r1764}, {%r1817, %r1818}, {%r1795, %r1796, %r1797, %r1798};
	// end inline asm
	cvt.rn.f32.s32 	%f853, %r1795;
	mul.f32 	%f854, %f837, %f853;
	fma.rn.f32 	%f855, %f854, %f789, %f1493;
	cvt.rn.f32.s32 	%f856, %r1796;
	mul.f32 	%f857, %f837, %f856;
	fma.rn.f32 	%f858, %f857, %f790, %f1494;
	cvt.rn.f32.s32 	%f859, %r1797;
	mul.f32 	%f860, %f841, %f859;
	fma.rn.f32 	%f861, %f860, %f789, %f1495;
	cvt.rn.f32.s32 	%f862, %r1798;
	mul.f32 	%f863, %f841, %f862;
	fma.rn.f32 	%f864, %f863, %f790, %f1496;
	mov.u32 	%r1809, %r2531;
	mov.u32 	%r1810, %r2531;
	mov.u32 	%r1811, %r2531;
	mov.u32 	%r1812, %r2531;
	// begin inline asm
	mma.sync.aligned.m16n8k32.row.col.s32.s8.s8.s32 {%r1809, %r1810, %r1811, %r1812}, {%r1777, %r1778, %r1779, %r1780}, {%r1817, %r1818}, {%r1809, %r1810, %r1811, %r1812};
	// end inline asm
	cvt.rn.f32.s32 	%f865, %r1809;
	mul.f32 	%f866, %f845, %f865;
	fma.rn.f32 	%f867, %f866, %f789, %f1497;
	cvt.rn.f32.s32 	%f868, %r1810;
	mul.f32 	%f869, %f845, %f868;
	fma.rn.f32 	%f870, %f869, %f790, %f1498;
	cvt.rn.f32.s32 	%f871, %r1811;
	mul.f32 	%f872, %f849, %f871;
	fma.rn.f32 	%f873, %f872, %f789, %f1499;
	cvt.rn.f32.s32 	%f874, %r1812;
	mul.f32 	%f875, %f849, %f874;
	fma.rn.f32 	%f876, %f875, %f790, %f1500;
	ld.shared.u32 	%r1847, [%r62+48];
	ld.shared.u32 	%r1848, [%r62+64];
	// begin inline asm
	{.reg .f16 low,high;
  mov.b32 {low,high},%r1823;
  cvt.f32.f16 %f791, low;}

	// end inline asm
	// begin inline asm
	{.reg .f16 low,high;
  mov.b32 {low,high},%r1824;
  cvt.f32.f16 %f792, low;}

	// end inline asm
	mov.u32 	%r1825, %r2531;
	mov.u32 	%r1826, %r2531;
	mov.u32 	%r1827, %r2531;
	mov.u32 	%r1828, %r2531;
	// begin inline asm
	mma.sync.aligned.m16n8k32.row.col.s32.s8.s8.s32 {%r1825, %r1826, %r1827, %r1828}, {%r1765, %r1766, %r1767, %r1768}, {%r1847, %r1848}, {%r1825, %r1826, %r1827, %r1828};
	// end inline asm
	cvt.rn.f32.s32 	%f877, %r1825;
	mul.f32 	%f878, %f838, %f877;
	fma.rn.f32 	%f879, %f878, %f791, %f855;
	cvt.rn.f32.s32 	%f880, %r1826;
	mul.f32 	%f881, %f838, %f880;
	fma.rn.f32 	%f882, %f881, %f792, %f858;
	cvt.rn.f32.s32 	%f883, %r1827;
	mul.f32 	%f884, %f842, %f883;
	fma.rn.f32 	%f885, %f884, %f791, %f861;
	cvt.rn.f32.s32 	%f886, %r1828;
	mul.f32 	%f887, %f842, %f886;
	fma.rn.f32 	%f888, %f887, %f792, %f864;
	mov.u32 	%r1839, %r2531;
	mov.u32 	%r1840, %r2531;
	mov.u32 	%r1841, %r2531;
	mov.u32 	%r1842, %r2531;
	// begin inline asm
	mma.sync.aligned.m16n8k32.row.col.s32.s8.s8.s32 {%r1839, %r1840, %r1841, %r1842}, {%r1781, %r1782, %r1783, %r1784}, {%r1847, %r1848}, {%r1839, %r1840, %r1841, %r1842};
	// end inline asm
	cvt.rn.f32.s32 	%f889, %r1839;
	mul.f32 	%f890, %f846, %f889;
	fma.rn.f32 	%f891, %f890, %f791, %f867;
	cvt.rn.f32.s32 	%f892, %r1840;
	mul.f32 	%f893, %f846, %f892;
	fma.rn.f32 	%f894, %f893, %f792, %f870;
	cvt.rn.f32.s32 	%f895, %r1841;
	mul.f32 	%f896, %f850, %f895;
	fma.rn.f32 	%f897, %f896, %f791, %f873;
	cvt.rn.f32.s32 	%f898, %r1842;
	mul.f32 	%f899, %f850, %f898;
	fma.rn.f32 	%f900, %f899, %f792, %f876;
	ld.shared.u32 	%r1877, [%r62+80];
	ld.shared.u32 	%r1878, [%r62+96];
	// begin inline asm
	{.reg .f16 low,high;
  mov.b32 {low,high},%r1853;
  cvt.f32.f16 %f793, low;}

	// end inline asm
	// begin inline asm
	{.reg .f16 low,high;
  mov.b32 {low,high},%r1854;
  cvt.f32.f16 %f794, low;}

	// end inline asm
	mov.u32 	%r1855, %r2531;
	mov.u32 	%r1856, %r2531;
	mov.u32 	%r1857, %r2531;
	mov.u32 	%r1858, %r2531;
	// begin inline asm
	mma.sync.aligned.m16n8k32.row.col.s32.s8.s8.s32 {%r1855, %r1856, %r1857, %r1858}, {%r1769, %r1770, %r1771, %r1772}, {%r1877, %r1878}, {%r1855, %r1856, %r1857, %r1858};
	// end inline asm
	cvt.rn.f32.s32 	%f901, %r1855;
	mul.f32 	%f902, %f839, %f901;
	fma.rn.f32 	%f903, %f902, %f793, %f879;
	cvt.rn.f32.s32 	%f904, %r1856;
	mul.f32 	%f905, %f839, %f904;
	fma.rn.f32 	%f906, %f905, %f794, %f882;
	cvt.rn.f32.s32 	%f907, %r1857;
	mul.f32 	%f908, %f843, %f907;
	fma.rn.f32 	%f909, %f908, %f793, %f885;
	cvt.rn.f32.s32 	%f910, %r1858;
	mul.f32 	%f911, %f843, %f910;
	fma.rn.f32 	%f912, %f911, %f794, %f888;
	mov.u32 	%r1869, %r2531;
	mov.u32 	%r1870, %r2531;
	mov.u32 	%r1871, %r2531;
	mov.u32 	%r1872, %r2531;
	// begin inline asm
	mma.sync.aligned.m16n8k32.row.col.s32.s8.s8.s32 {%r1869, %r1870, %r1871, %r1872}, {%r1785, %r1786, %r1787, %r1788}, {%r1877, %r1878}, {%r1869, %r1870, %r1871, %r1872};
	// end inline asm
	cvt.rn.f32.s32 	%f913, %r1869;
	mul.f32 	%f914, %f847, %f913;
	fma.rn.f32 	%f915, %f914, %f793, %f891;
	cvt.rn.f32.s32 	%f916, %r1870;
	mul.f32 	%f917, %f847, %f916;
	fma.rn.f32 	%f918, %f917, %f794, %f894;
	cvt.rn.f32.s32 	%f919, %r1871;
	mul.f32 	%f920, %f851, %f919;
	fma.rn.f32 	%f921, %f920, %f793, %f897;
	cvt.rn.f32.s32 	%f922, %r1872;
	mul.f32 	%f923, %f851, %f922;
	fma.rn.f32 	%f924, %f923, %f794, %f900;
	ld.shared.u32 	%r1907, [%r62+112];
	ld.shared.u32 	%r1908, [%r62+128];
	// begin inline asm
	{.reg .f16 low,high;
  mov.b32 {low,high},%r1883;
  cvt.f32.f16 %f795, low;}

	// end inline asm
	// begin inline asm
	{.reg .f16 low,high;
  mov.b32 {low,high},%r1884;
  cvt.f32.f16 %f796, low;}

	// end inline asm
	mov.u32 	%r1885, %r2531;
	mov.u32 	%r1886, %r2531;
	mov.u32 	%r1887, %r2531;
	mov.u32 	%r1888, %r2531;
	// begin inline asm
	mma.sync.aligned.m16n8k32.row.col.s32.s8.s8.s32 {%r1885, %r1886, %r1887, %r1888}, {%r1773, %r1774, %r1775, %r1776}, {%r1907, %r1908}, {%r1885, %r1886, %r1887, %r1888};
	// end inline asm
	cvt.rn.f32.s32 	%f925, %r1885;
	mul.f32 	%f926, %f840, %f925;
	fma.rn.f32 	%f927, %f926, %f795, %f903;
	cvt.rn.f32.s32 	%f928, %r1886;
	mul.f32 	%f929, %f840, %f928;
	fma.rn.f32 	%f930, %f929, %f796, %f906;
	cvt.rn.f32.s32 	%f931, %r1887;
	mul.f32 	%f932, %f844, %f931;
	fma.rn.f32 	%f933, %f932, %f795, %f909;
	cvt.rn.f32.s32 	%f934, %r1888;
	mul.f32 	%f935, %f844, %f934;
	fma.rn.f32 	%f936, %f935, %f796, %f912;
	mov.u32 	%r1899, %r2531;
	mov.u32 	%r1900, %r2531;
	mov.u32 	%r1901, %r2531;
	mov.u32 	%r1902, %r2531;
	// begin inline asm
	mma.sync.aligned.m16n8k32.row.col.s32.s8.s8.s32 {%r1899, %r1900, %r1901, %r1902}, {%r1789, %r1790, %r1791, %r1792}, {%r1907, %r1908}, {%r1899, %r1900, %r1901, %r1902};
	// end inline asm
	cvt.rn.f32.s32 	%f937, %r1899;
	mul.f32 	%f938, %f848, %f937;
	fma.rn.f32 	%f939, %f938, %f795, %f915;
	cvt.rn.f32.s32 	%f940, %r1900;
	mul.f32 	%f941, %f848, %f940;
	fma.rn.f32 	%f942, %f941, %f796, %f918;
	cvt.rn.f32.s32 	%f943, %r1901;
	mul.f32 	%f944, %f852, %f943;
	fma.rn.f32 	%f945, %f944, %f795, %f921;
	cvt.rn.f32.s32 	%f946, %r1902;
	mul.f32 	%f947, %f852, %f946;
	fma.rn.f32 	%f948, %f947, %f796, %f924;
	ld.shared.u32 	%r1937, [%r62+2320];
	ld.shared.u32 	%r1938, [%r62+2336];
	ld.shared.v4.u32 	{%r1913, %r1943, %r1973, %r2003}, [%r63+2304];
	// begin inline asm
	{.reg .f16 low,high;
  mov.b32 {low,high},%r1913;
  cvt.f32.f16 %f797, low;}

	// end inline asm
	ld.shared.v4.u32 	{%r1914, %r1944, %r1974, %r2004}, [%r63+2448];
	// begin inline asm
	{.reg .f16 low,high;
  mov.b32 {low,high},%r1914;
  cvt.f32.f16 %f798, low;}

	// end inline asm
	mov.u32 	%r1915, %r2531;
	mov.u32 	%r1916, %r2531;
	mov.u32 	%r1917, %r2531;
	mov.u32 	%r1918, %r2531;
	// begin inline asm
	mma.sync.aligned.m16n8k32.row.col.s32.s8.s8.s32 {%r1915, %r1916, %r1917, %r1918}, {%r1761, %r1762, %r1763, %r1764}, {%r1937, %r1938}, {%r1915, %r1916, %r1917, %r1918};
	// end inline asm
	cvt.rn.f32.s32 	%f949, %r1915;
	mul.f32 	%f950, %f837, %f949;
	fma.rn.f32 	%f951, %f950, %f797, %f1501;
	cvt.rn.f32.s32 	%f952, %r1916;
	mul.f32 	%f953, %f837, %f952;
	fma.rn.f32 	%f954, %f953, %f798, %f1502;
	cvt.rn.f32.s32 	%f955, %r1917;
	mul.f32 	%f956, %f841, %f955;
	fma.rn.f32 	%f957, %f956, %f797, %f1503;
	cvt.rn.f32.s32 	%f958, %r1918;
	mul.f32 	%f959, %f841, %f958;
	fma.rn.f32 	%f960, %f959, %f798, %f1504;
	mov.u32 	%r1929, %r2531;
	mov.u32 	%r1930, %r2531;
	mov.u32 	%r1931, %r2531;
	mov.u32 	%r1932, %r2531;
	// begin inline asm
	mma.sync.aligned.m16n8k32.row.col.s32.s8.s8.s32 {%r1929, %r1930, %r1931, %r1932}, {%r1777, %r1778, %r1779, %r1780}, {%r1937, %r1938}, {%r1929, %r1930, %r1931, %r1932};
	// end inline asm
	cvt.rn.f32.s32 	%f961, %r1929;
	mul.f32 	%f962, %f845, %f961;
	fma.rn.f32 	%f963, %f962, %f797, %f1505;
	cvt.rn.f32.s32 	%f964, %r1930;
	mul.f32 	%f965, %f845, %f964;
	fma.rn.f32 	%f966, %f965, %f798, %f1506;
	cvt.rn.f32.s32 	%f967, %r1931;
	mul.f32 	%f968, %f849, %f967;
	fma.rn.f32 	%f969, %f968, %f797, %f1507;
	cvt.rn.f32.s32 	%f970, %r1932;
	mul.f32 	%f971, %f849, %f970;
	fma.rn.f32 	%f972, %f971, %f798, %f1508;
	ld.shared.u32 	%r1967, [%r62+2352];
	ld.shared.u32 	%r1968, [%r62+2368];
	// begin inline asm
	{.reg .f16 low,high;
  mov.b32 {low,high},%r1943;
  cvt.f32.f16 %f799, low;}

	// end inline asm
	// begin inline asm
	{.reg .f16 low,high;
  mov.b32 {low,high},%r1944;
  cvt.f32.f16 %f800, low;}

	// end inline asm
	mov.u32 	%r1945, %r2531;
	mov.u32 	%r1946, %r2531;
	mov.u32 	%r1947, %r2531;
	mov.u32 	%r1948, %r2531;
	// begin inline asm
	mma.sync.aligned.m16n8k32.row.col.s32.s8.s8.s32 {%r1945, %r1946, %r1947, %r1948}, {%r1765, %r1766, %r1767, %r1768}, {%r1967, %r1968}, {%r1945, %r1946, %r1947, %r1948};
	// end inline asm
	cvt.rn.f32.s32 	%f973, %r1945;
	mul.f32 	%f974, %f838, %f973;
	fma.rn.f32 	%f975, %f974, %f799, %f951;
	cvt.rn.f32.s32 	%f976, %r1946;
	mul.f32 	%f977, %f838, %f976;
	fma.rn.f32 	%f978, %f977, %f800, %f954;
	cvt.rn.f32.s32 	%f979, %r1947;
	mul.f32 	%f980, %f842, %f979;
	fma.rn.f32 	%f981, %f980, %f799, %f957;
	cvt.rn.f32.s32 	%f982, %r1948;
	mul.f32 	%f983, %f842, %f982;
	fma.rn.f32 	%f984, %f983, %f800, %f960;
	mov.u32 	%r1959, %r2531;
	mov.u32 	%r1960, %r2531;
	mov.u32 	%r1961, %r2531;
	mov.u32 	%r1962, %r2531;
	// begin inline asm
	mma.sync.aligned.m16n8k32.row.col.s32.s8.s8.s32 {%r1959, %r1960, %r1961, %r1962}, {%r1781, %r1782, %r1783, %r1784}, {%r1967, %r1968}, {%r1959, %r1960, %r1961, %r1962};
	// end inline asm
	cvt.rn.f32.s32 	%f985, %r1959;
	mul.f32 	%f986, %f846, %f985;
	fma.rn.f32 	%f987, %f986, %f799, %f963;
	cvt.rn.f32.s32 	%f988, %r1960;
	mul.f32 	%f989, %f846, %f988;
	fma.rn.f32 	%f990, %f989, %f800, %f966;
	cvt.rn.f32.s32 	%f991, %r1961;
	mul.f32 	%f992, %f850, %f991;
	fma.rn.f32 	%f993, %f992, %f799, %f969;
	cvt.rn.f32.s32 	%f994, %r1962;
	mul.f32 	%f995, %f850, %f994;
	fma.rn.f32 	%f996, %f995, %f800, %f972;
	ld.shared.u32 	%r1997, [%r62+2384];
	ld.shared.u32 	%r1998, [%r62+2400];
	// begin inline asm
	{.reg .f16 low,high;
  mov.b32 {low,high},%r1973;
  cvt.f32.f16 %f801, low;}

	// end inline asm
	// begin inline asm
	{.reg .f16 low,high;
  mov.b32 {low,high},%r1974;
  cvt.f32.f16 %f802, low;}

	// end inline asm
	mov.u32 	%r1975, %r2531;
	mov.u32 	%r1976, %r2531;
	mov.u32 	%r1977, %r2531;
	mov.u32 	%r1978, %r2531;
	// begin inline asm
	mma.sync.aligned.m16n8k32.row.col.s32.s8.s8.s32 {%r1975, %r1976, %r1977, %r1978}, {%r1769, %r1770, %r1771, %r1772}, {%r1997, %r1998}, {%r1975, %r1976, %r1977, %r1978};
	// end inline asm
	cvt.rn.f32.s32 	%f997, %r1975;
	mul.f32 	%f998, %f839, %f997;
	fma.rn.f32 	%f999, %f998, %f801, %f975;
	cvt.rn.f32.s32 	%f1000, %r1976;
	mul.f32 	%f1001, %f839, %f1000;
	fma.rn.f32 	%f1002, %f1001, %f802, %f978;
	cvt.rn.f32.s32 	%f1003, %r1977;
	mul.f32 	%f1004, %f843, %f1003;
	fma.rn.f32 	%f1005, %f1004, %f801, %f981;
	cvt.rn.f32.s32 	%f1006, %r1978;
	mul.f32 	%f1007, %f843, %f1006;
	fma.rn.f32 	%f1008, %f1007, %f802, %f984;
	mov.u32 	%r1989, %r2531;
	mov.u32 	%r1990, %r2531;
	mov.u32 	%r1991, %r2531;
	mov.u32 	%r1992, %r2531;
	// begin inline asm
	mma.sync.aligned.m16n8k32.row.col.s32.s8.s8.s32 {%r1989, %r1990, %r1991, %r1992}, {%r1785, %r1786, %r1787, %r1788}, {%r1997, %r1998}, {%r1989, %r1990, %r1991, %r1992};
	// end inline asm
	cvt.rn.f32.s32 	%f1009, %r1989;
	mul.f32 	%f1010, %f847, %f1009;
	fma.rn.f32 	%f1011, %f1010, %f801, %f987;
	cvt.rn.f32.s32 	%f1012, %r1990;
	mul.f32 	%f1013, %f847, %f1012;
	fma.rn.f32 	%f1014, %f1013, %f802, %f990;
	cvt.rn.f32.s32 	%f1015, %r1991;
	mul.f32 	%f1016, %f851, %f1015;
	fma.rn.f32 	%f1017, %f1016, %f801, %f993;
	cvt.rn.f32.s32 	%f1018, %r1992;
	mul.f32 	%f1019, %f851, %f1018;
	fma.rn.f32 	%f1020, %f1019, %f802, %f996;
	ld.shared.u32 	%r2027, [%r62+2416];
	ld.shared.u32 	%r2028, [%r62+2432];
	// begin inline asm
	{.reg .f16 low,high;
  mov.b32 {low,high},%r2003;
  cvt.f32.f16 %f803, low;}

	// end inline asm
	// begin inline asm
	{.reg .f16 low,high;
  mov.b32 {low,high},%r2004;
  cvt.f32.f16 %f804, low;}

	// end inline asm
	mov.u32 	%r2005, %r2531;
	mov.u32 	%r2006, %r2531;
	mov.u32 	%r2007, %r2531;
	mov.u32 	%r2008, %r2531;
	// begin inline asm
	mma.sync.aligned.m16n8k32.row.col.s32.s8.s8.s32 {%r2005, %r2006, %r2007, %r2008}, {%r1773, %r1774, %r1775, %r1776}, {%r2027, %r2028}, {%r2005, %r2006, %r2007, %r2008};
	// end inline asm
	cvt.rn.f32.s32 	%f1021, %r2005;
	mul.f32 	%f1022, %f840, %f1021;
	fma.rn.f32 	%f1023, %f1022, %f803, %f999;
	cvt.rn.f32.s32 	%f1024, %r2006;
	mul.f32 	%f1025, %f840, %f1024;
	fma.rn.f32 	%f1026, %f1025, %f804, %f1002;
	cvt.rn.f32.s32 	%f1027, %r2007;
	mul.f32 	%f1028, %f844, %f1027;
	fma.rn.f32 	%f1029, %f1028, %f803, %f1005;
	cvt.rn.f32.s32 	%f1030, %r2008;
	mul.f32 	%f1031, %f844, %f1030;
	fma.rn.f32 	%f1032, %f1031, %f804, %f1008;
	mov.u32 	%r2019, %r2531;
	mov.u32 	%r2020, %r2531;
	mov.u32 	%r2021, %r2531;
	mov.u32 	%r2022, %r2531;
	// begin inline asm
	mma.sync.aligned.m16n8k32.row.col.s32.s8.s8.s32 {%r2019, %r2020, %r2021, %r2022}, {%r1789, %r1790, %r1791, %r1792}, {%r2027, %r2028}, {%r2019, %r2020, %r2021, %r2022};
	// end inline asm
	cvt.rn.f32.s32 	%f1033, %r2019;
	mul.f32 	%f1034, %f848, %f1033;
	fma.rn.f32 	%f1035, %f1034, %f803, %f1011;
	cvt.rn.f32.s32 	%f1036, %r2020;
	mul.f32 	%f1037, %f848, %f1036;
	fma.rn.f32 	%f1038, %f1037, %f804, %f1014;
	cvt.rn.f32.s32 	%f1039, %r2021;
	mul.f32 	%f1040, %f852, %f1039;
	fma.rn.f32 	%f1041, %f1040, %f803, %f1017;
	cvt.rn.f32.s32 	%f1042, %r2022;
	mul.f32 	%f1043, %f852, %f1042;
	fma.rn.f32 	%f1044, %f1043, %f804, %f1020;
	ld.shared.u32 	%r2057, [%r62+4624];
	ld.shared.u32 	%r2058, [%r62+4640];
	ld.shared.v4.u32 	{%r2033, %r2063, %r2093, %r2123}, [%r63+4608];
	// begin inline asm
	{.reg .f16 low,high;
  mov.b32 {low,high},%r2033;
  cvt.f32.f16 %f805, low;}

	// end inline asm
	ld.shared.v4.u32 	{%r2034, %r2064, %r2094, %r2124}, [%r63+4752];
	// begin inline asm
	{.reg .f16 low,high;
  mov.b32 {low,high},%r2034;
  cvt.f32.f16 %f806, low;}

	// end inline asm
	mov.u32 	%r2035, %r2531;
	mov.u32 	%r2036, %r2531;
	mov.u32 	%r2037, %r2531;
	mov.u32 	%r2038, %r2531;
	// begin inline asm
	mma.sync.aligned.m16n8k32.row.col.s32.s8.s8.s32 {%r2035, %r2036, %r2037, %r2038}, {%r1761, %r1762, %r1763, %r1764}, {%r2057, %r2058}, {%r2035, %r2036, %r2037, %r2038};
	// end inline asm
	cvt.rn.f32.s32 	%f1045, %r2035;
	mul.f32 	%f1046, %f837, %f1045;
	fma.rn.f32 	%f1047, %f1046, %f805, %f1509;
	cvt.rn.f32.s32 	%f1048, %r2036;
	mul.f32 	%f1049, %f837, %f1048;
	fma.rn.f32 	%f1050, %f1049, %f806, %f1510;
	cvt.rn.f32.s32 	%f1051, %r2037;
	mul.f32 	%f1052, %f841, %f1051;
	fma.rn.f32 	%f1053, %f1052, %f805, %f1511;
	cvt.rn.f32.s32 	%f1054, %r2038;
	mul.f32 	%f1055, %f841, %f1054;
	fma.rn.f32 	%f1056, %f1055, %f806, %f1512;
	mov.u32 	%r2049, %r2531;
	mov.u32 	%r2050, %r2531;
	mov.u32 	%r2051, %r2531;
	mov.u32 	%r2052, %r2531;
	// begin inline asm
	mma.sync.aligned.m16n8k32.row.col.s32.s8.s8.s32 {%r2049, %r2050, %r2051, %r2052}, {%r1777, %r1778, %r1779, %r1780}, {%r2057, %r2058}, {%r2049, %r2050, %r2051, %r2052};
	// end inline asm
	cvt.rn.f32.s32 	%f1057, %r2049;
	mul.f32 	%f1058, %f845, %f1057;
	fma.rn.f32 	%f1059, %f1058, %f805, %f1513;
	cvt.rn.f32.s32 	%f1060, %r2050;
	mul.f32 	%f1061, %f845, %f1060;
	fma.rn.f32 	%f1062, %f1061, %f806, %f1514;
	cvt.rn.f32.s32 	%f1063, %r2051;
	mul.f32 	%f1064, %f849, %f1063;
	fma.rn.f32 	%f1065, %f1064, %f805, %f1515;
	cvt.rn.f32.s32 	%f1066, %r2052;
	mul.f32 	%f1067, %f849, %f1066;
	fma.rn.f32 	%f1068, %f1067, %f806, %f1516;
	ld.shared.u32 	%r2087, [%r62+4656];
	ld.shared.u32 	%r2088, [%r62+4672];
	// begin inline asm
	{.reg .f16 low,high;
  mov.b32 {low,high},%r2063;
  cvt.f32.f16 %f807, low;}

	// end inline asm
	// begin inline asm
	{.reg .f16 low,high;
  mov.b32 {low,high},%r2064;
  cvt.f32.f16 %f808, low;}

	// end inline asm
	mov.u32 	%r2065, %r2531;
	mov.u32 	%r2066, %r2531;
	mov.u32 	%r2067, %r2531;
	mov.u32 	%r2068, %r2531;
	// begin inline asm
	mma.sync.aligned.m16n8k32.row.col.s32.s8.s8.s32 {%r2065, %r2066, %r2067, %r2068}, {%r1765, %r1766, %r1767, %r1768}, {%r2087, %r2088}, {%r2065, %r2066, %r2067, %r2068};
	// end inline asm
	cvt.rn.f32.s32 	%f1069, %r2065;
	mul.f32 	%f1070, %f838, %f1069;
	fma.rn.f32 	%f1071, %f1070, %f807, %f1047;
	cvt.rn.f32.s32 	%f1072, %r2066;
	mul.f32 	%f1073, %f838, %f1072;
	fma.rn.f32 	%f1074, %f1073, %f808, %f1050;
	cvt.rn.f32.s32 	%f1075, %r2067;
	mul.f32 	%f1076, %f842, %f1075;
	fma.rn.f32 	%f1077, %f1076, %f807, %f1053;
	cvt.rn.f32.s32 	%f1078, %r2068;
	mul.f32 	%f1079, %f842, %f1078;
	fma.rn.f32 	%f1080, %f1079, %f808, %f1056;
	mov.u32 	%r2079, %r2531;
	mov.u32 	%r2080, %r2531;
	mov.u32 	%r2081, %r2531;
	mov.u32 	%r2082, %r2531;
	// begin inline asm
	mma.sync.aligned.m16n8k32.row.col.s32.s8.s8.s32 {%r2079, %r2080, %r2081, %r2082}, {%r1781, %r1782, %r1783, %r1784}, {%r2087, %r2088}, {%r2079, %r2080, %r2081, %r2082};
	// end inline asm
	cvt.rn.f32.s32 	%f1081, %r2079;
	mul.f32 	%f1082, %f846, %f1081;
	fma.rn.f32 	%f1083, %f1082, %f807, %f1059;
	cvt.rn.f32.s32 	%f1084, %r2080;
	mul.f32 	%f1085, %f846, %f1084;
	fma.rn.f32 	%f1086, %f1085, %f808, %f1062;
	cvt.rn.f32.s32 	%f1087, %r2081;
	mul.f32 	%f1088, %f850, %f1087;
	fma.rn.f32 	%f1089, %f1088, %f807, %f1065;
	cvt.rn.f32.s32 	%f1090, %r2082;
	mul.f32 	%f1091, %f850, %f1090;
	fma.rn.f32 	%f1092, %f1091, %f808, %f1068;
	ld.shared.u32 	%r2117, [%r62+4688];
	ld.shared.u32 	%r2118, [%r62+4704];
	// begin inline asm
	{.reg .f16 low,high;
  mov.b32 {low,high},%r2093;
  cvt.f32.f16 %f809, low;}

	// end inline asm
	// begin inline asm
	{.reg .f16 low,high;
  mov.b32 {low,high},%r2094;
  cvt.f32.f16 %f810, low;}

	// end inline asm
	mov.u32 	%r2095, %r2531;
	mov.u32 	%r2096, %r2531;
	mov.u32 	%r2097, %r2531;
	mov.u32 	%r2098, %r2531;
	// begin inline asm
	mma.sync.aligned.m16n8k32.row.col.s32.s8.s8.s32 {%r2095, %r2096, %r2097, %r2098}, {%r1769, %r1770, %r1771, %r1772}, {%r2117, %r2118}, {%r2095, %r2096, %r2097, %r2098};
	// end inline asm
	cvt.rn.f32.s32 	%f1093, %r2095;
	mul.f32 	%f1094, %f839, %f1093;
	fma.rn.f32 	%f1095, %f1094, %f809, %f1071;
	cvt.rn.f32.s32 	%f1096, %r2096;
	mul.f32 	%f1097, %f839, %f1096;
	fma.rn.f32 	%f1098, %f1097, %f810, %f1074;
	cvt.rn.f32.s32 	%f1099, %r2097;
	mul.f32 	%f1100, %f843, %f1099;
	fma.rn.f32 	%f1101, %f1100, %f809, %f1077;
	cvt.rn.f32.s32 	%f1102, %r2098;
	mul.f32 	%f1103, %f843, %f1102;
	fma.rn.f32 	%f1104, %f1103, %f810, %f1080;
	mov.u32 	%r2109, %r2531;
	mov.u32 	%r2110, %r2531;
	mov.u32 	%r2111, %r2531;
	mov.u32 	%r2112, %r2531;
	// begin inline asm
	mma.sync.aligned.m16n8k32.row.col.s32.s8.s8.s32 {%r2109, %r2110, %r2111, %r2112}, {%r1785, %r1786, %r1787, %r1788}, {%r2117, %r2118}, {%r2109, %r2110, %r2111, %r2112};
	// end inline asm
	cvt.rn.f32.s32 	%f1105, %r2109;
	mul.f32 	%f1106, %f847, %f1105;
	fma.rn.f32 	%f1107, %f1106, %f809, %f1083;
	cvt.rn.f32.s32 	%f1108, %r2110;
	mul.f32 	%f1109, %f847, %f1108;
	fma.rn.f32 	%f1110, %f1109, %f810, %f1086;
	cvt.rn.f32.s32 	%f1111, %r2111;
	mul.f32 	%f1112, %f851, %f1111;
	fma.rn.f32 	%f1113, %f1112, %f809, %f1089;
	cvt.rn.f32.s32 	%f1114, %r2112;
	mul.f32 	%f1115, %f851, %f1114;
	fma.rn.f32 	%f1116, %f1115, %f810, %f1092;
	ld.shared.u32 	%r2147, [%r62+4720];
	ld.shared.u32 	%r2148, [%r62+4736];
	// begin inline asm
	{.reg .f16 low,high;
  mov.b32 {low,high},%r2123;
  cvt.f32.f16 %f811, low;}

	// end inline asm
	// begin inline asm
	{.reg .f16 low,high;
  mov.b32 {low,high},%r2124;
  cvt.f32.f16 %f812, low;}

	// end inline asm
	mov.u32 	%r2125, %r2531;
	mov.u32 	%r2126, %r2531;
	mov.u32 	%r2127, %r2531;
	mov.u32 	%r2128, %r2531;
	// begin inline asm
	mma.sync.aligned.m16n8k32.row.col.s32.s8.s8.s32 {%r2125, %r2126, %r2127, %r2128}, {%r1773, %r1774, %r1775, %r1776}, {%r2147, %r2148}, {%r2125, %r2126, %r2127, %r2128};
	// end inline asm
	cvt.rn.f32.s32 	%f1117, %r2125;
	mul.f32 	%f1118, %f840, %f1117;
	fma.rn.f32 	%f1119, %f1118, %f811, %f1095;
	cvt.rn.f32.s32 	%f1120, %r2126;
	mul.f32 	%f1121, %f840, %f1120;
	fma.rn.f32 	%f1122, %f1121, %f812, %f1098;
	cvt.rn.f32.s32 	%f1123, %r2127;
	mul.f32 	%f1124, %f844, %f1123;
	fma.rn.f32 	%f1125, %f1124, %f811, %f1101;
	cvt.rn.f32.s32 	%f1126, %r2128;
	mul.f32 	%f1127, %f844, %f1126;
	fma.rn.f32 	%f1128, %f1127, %f812, %f1104;
	mov.u32 	%r2139, %r2531;
	mov.u32 	%r2140, %r2531;
	mov.u32 	%r2141, %r2531;
	mov.u32 	%r2142, %r2531;
	// begin inline asm
	mma.sync.aligned.m16n8k32.row.col.s32.s8.s8.s32 {%r2139, %r2140, %r2141, %r2142}, {%r1789, %r1790, %r1791, %r1792}, {%r2147, %r2148}, {%r2139, %r2140, %r2141, %r2142};
	// end inline asm
	cvt.rn.f32.s32 	%f1129, %r2139;
	mul.f32 	%f1130, %f848, %f1129;
	fma.rn.f32 	%f1131, %f1130, %f811, %f1107;
	cvt.rn.f32.s32 	%f1132, %r2140;
	mul.f32 	%f1133, %f848, %f1132;
	fma.rn.f32 	%f1134, %f1133, %f812, %f1110;
	cvt.rn.f32.s32 	%f1135, %r2141;
	mul.f32 	%f1136, %f852, %f1135;
	fma.rn.f32 	%f1137, %f1136, %f811, %f1113;
	cvt.rn.f32.s32 	%f1138, %r2142;
	mul.f32 	%f1139, %f852, %f1138;
	fma.rn.f32 	%f1140, %f1139, %f812, %f1116;
	bar.sync 	0;
	mad.lo.s64 	%rd538, %rd119, 144, %rd537;
	ld.global.nc.u32 	%r2920, [%rd538];
	st.shared.u32 	[%r10], %r2920;
	ld.global.nc.u32 	%r2921, [%rd538+1024];
	st.shared.u32 	[%r10+1024], %r2921;
	ld.global.nc.u32 	%r2922, [%rd538+2048];
	st.shared.u32 	[%r10+2048], %r2922;
	ld.global.nc.u32 	%r2923, [%rd538+3072];
	st.shared.u32 	[%r10+3072], %r2923;
	ld.global.nc.u32 	%r2924, [%rd538+4096];
	st.shared.u32 	[%r10+4096], %r2924;
	ld.global.nc.u32 	%r2925, [%rd538+5120];
	st.shared.u32 	[%r10+5120], %r2925;
	ld.global.nc.u32 	%r2926, [%rd538+6144];
	st.shared.u32 	[%r10+6144], %r2926;
	bar.sync 	0;
	// begin inline asm
	ldmatrix.sync.aligned.m8n8.x4.b16 {%r2153, %r2154, %r2155, %r2156}, [%rd129];
	// end inline asm
	// begin inline asm
	ldmatrix.sync.aligned.m8n8.x4.b16 {%r2157, %r2158, %r2159, %r2160}, [%rd130];
	// end inline asm
	// begin inline asm
	ldmatrix.sync.aligned.m8n8.x4.b16 {%r2161, %r2162, %r2163, %r2164}, [%rd131];
	// end inline asm
	// begin inline asm
	ldmatrix.sync.aligned.m8n8.x4.b16 {%r2165, %r2166, %r2167, %r2168}, [%rd132];
	// end inline asm
	ld.shared.v4.f32 	{%f1141, %f1142, %f1143, %f1144}, [%r61+16];
	ld.shared.v4.f32 	{%f1145, %f1146, %f1147, %f1148}, [%r61+2448];
	// begin inline asm
	ldmatrix.sync.aligned.m8n8.x4.b16 {%r2169, %r2170, %r2171, %r2172}, [%rd133];
	// end inline asm
	// begin inline asm
	ldmatrix.sync.aligned.m8n8.x4.b16 {%r2173, %r2174, %r2175, %r2176}, [%rd134];
	// end inline asm
	// begin inline asm
	ldmatrix.sync.aligned.m8n8.x4.b16 {%r2177, %r2178, %r2179, %r2180}, [%rd135];
	// end inline asm
	// begin inline asm
	ldmatrix.sync.aligned.m8n8.x4.b16 {%r2181, %r2182, %r2183, %r2184}, [%rd136];
	// end inline asm
	ld.shared.v4.f32 	{%f1149, %f1150, %f1151, %f1152}, [%r61+4880];
	ld.shared.v4.f32 	{%f1153, %f1154, %f1155, %f1156}, [%r61+7312];
	ld.shared.u32 	%r2209, [%r62+16];
	ld.shared.u32 	%r2210, [%r62+32];
	ld.shared.v4.u32 	{%r2185, %r2215, %r2245, %r2275}, [%r63];
	// begin inline asm
	{.reg .f16 low,high;
  mov.b32 {low,high},%r2185;
  cvt.f32.f16 %f813, low;}

	// end inline asm
	ld.shared.v4.u32 	{%r2186, %r2216, %r2246, %r2276}, [%r63+144];
	// begin inline asm
	{.reg .f16 low,high;
  mov.b32 {low,high},%r2186;
  cvt.f32.f16 %f814, low;}

	// end inline asm
	mov.u32 	%r2187, %r2531;
	mov.u32 	%r2188, %r2531;
	mov.u32 	%r2189, %r2531;
	mov.u32 	%r2190, %r2531;
	// begin inline asm
	mma.sync.aligned.m16n8k32.row.col.s32.s8.s8.s32 {%r2187, %r2188, %r2189, %r2190}, {%r2153, %r2154, %r2155, %r2156}, {%r2209, %r2210}, {%r2187, %r2188, %r2189, %r2190};
	// end inline asm
	cvt.rn.f32.s32 	%f1157, %r2187;
	mul.f32 	%f1158, %f1141, %f1157;
	fma.rn.f32 	%f1159, %f1158, %f813, %f927;
	cvt.rn.f32.s32 	%f1160, %r2188;
	mul.f32 	%f1161, %f1141, %f1160;
	fma.rn.f32 	%f1162, %f1161, %f814, %f930;
	cvt.rn.f32.s32 	%f1163, %r2189;
	mul.f32 	%f1164, %f1145, %f1163;
	fma.rn.f32 	%f1165, %f1164, %f813, %f933;
	cvt.rn.f32.s32 	%f1166, %r2190;
	mul.f32 	%f1167, %f1145, %f1166;
	fma.rn.f32 	%f1168, %f1167, %f814, %f936;
	mov.u32 	%r2201, %r2531;
	mov.u32 	%r2202, %r2531;
	mov.u32 	%r2203, %r2531;
	mov.u32 	%r2204, %r2531;
	// begin inline asm
	mma.sync.aligned.m16n8k32.row.col.s32.s8.s8.s32 {%r2201, %r2202, %r2203, %r2204}, {%r2169, %r2170, %r2171, %r2172}, {%r2209, %r2210}, {%r2201, %r2202, %r2203, %r2204};
	// end inline asm
	cvt.rn.f32.s32 	%f1169, %r2201;
	mul.f32 	%f1170, %f1149, %f1169;
	fma.rn.f32 	%f1171, %f1170, %f813, %f939;
	cvt.rn.f32.s32 	%f1172, %r2202;
	mul.f32 	%f1173, %f1149, %f1172;
	fma.rn.f32 	%f1174, %f1173, %f814, %f942;
	cvt.rn.f32.s32 	%f1175, %r2203;
	mul.f32 	%f1176, %f1153, %f1175;
	fma.rn.f32 	%f1177, %f1176, %f813, %f945;
	cvt.rn.f32.s32 	%f1178, %r2204;
	mul.f32 	%f1179, %f1153, %f1178;
	fma.rn.f32 	%f1180, %f1179, %f814, %f948;
	ld.shared.u32 	%r2239, [%r62+48];
	ld.shared.u32 	%r2240, [%r62+64];
	// begin inline asm
	{.reg .f16 low,high;
  mov.b32 {low,high},%r2215;
  cvt.f32.f16 %f815, low;}

	// end inline asm
	// begin inline asm
	{.reg .f16 low,high;
  mov.b32 {low,high},%r2216;
  cvt.f32.f16 %f816, low;}

	// end inline asm
	mov.u32 	%r2217, %r2531;
	mov.u32 	%r2218, %r2531;
	mov.u32 	%r2219, %r2531;
	mov.u32 	%r2220, %r2531;
	// begin inline asm
	mma.sync.aligned.m16n8k32.row.col.s32.s8.s8.s32 {%r2217, %r2218, %r2219, %r2220}, {%r2157, %r2158, %r2159, %r2160}, {%r2239, %r2240}, {%r2217, %r2218, %r2219, %r2220};
	// end inline asm
	cvt.rn.f32.s32 	%f1181, %r2217;
	mul.f32 	%f1182, %f1142, %f1181;
	fma.rn.f32 	%f1183, %f1182, %f815, %f1159;
	cvt.rn.f32.s32 	%f1184, %r2218;
	mul.f32 	%f1185, %f1142, %f1184;
	fma.rn.f32 	%f1186, %f1185, %f816, %f1162;
	cvt.rn.f32.s32 	%f1187, %r2219;
	mul.f32 	%f1188, %f1146, %f1187;
	fma.rn.f32 	%f1189, %f1188, %f815, %f1165;
	cvt.rn.f32.s32 	%f1190, %r2220;
	mul.f32 	%f1191, %f1146, %f1190;
	fma.rn.f32 	%f1192, %f1191, %f816, %f1168;
	mov.u32 	%r2231, %r2531;
	mov.u32 	%r2232, %r2531;
	mov.u32 	%r2233, %r2531;
	mov.u32 	%r2234, %r2531;
	// begin inline asm
	mma.sync.aligned.m16n8k32.row.col.s32.s8.s8.s32 {%r2231, %r2232, %r2233, %r2234}, {%r2173, %r2174, %r2175, %r2176}, {%r2239, %r2240}, {%r2231, %r2232, %r2233, %r2234};
	// end inline asm
	cvt.rn.f32.s32 	%f1193, %r2231;
	mul.f32 	%f1194, %f1150, %f1193;
	fma.rn.f32 	%f1195, %f1194, %f815, %f1171;
	cvt.rn.f32.s32 	%f1196, %r2232;
	mul.f32 	%f1197, %f1150, %f1196;
	fma.rn.f32 	%f1198, %f1197, %f816, %f1174;
	cvt.rn.f32.s32 	%f1199, %r2233;
	mul.f32 	%f1200, %f1154, %f1199;
	fma.rn.f32 	%f1201, %f1200, %f815, %f1177;
	cvt.rn.f32.s32 	%f1202, %r2234;
	mul.f32 	%f1203, %f1154, %f1202;
	fma.rn.f32 	%f1204, %f1203, %f816, %f1180;
	ld.shared.u32 	%r2269, [%r62+80];
	ld.shared.u32 	%r2270, [%r62+96];
	// begin inline asm
	{.reg .f16 low,high;
  mov.b32 {low,high},%r2245;
  cvt.f32.f16 %f817, low;}

	// end inline asm
	// begin inline asm
	{.reg .f16 low,high;
  mov.b32 {low,high},%r2246;
  cvt.f32.f16 %f818, low;}

	// end inline asm
	mov.u32 	%r2247, %r2531;
	mov.u32 	%r2248, %r2531;
	mov.u32 	%r2249, %r2531;
	mov.u32 	%r2250, %r2531;
	// begin inline asm
	mma.sync.aligned.m16n8k32.row.col.s32.s8.s8.s32 {%r2247, %r2248, %r2249, %r2250}, {%r2161, %r2162, %r2163, %r2164}, {%r2269, %r2270}, {%r2247, %r2248, %r2249, %r2250};
	// end inline asm
	cvt.rn.f32.s32 	%f1205, %r2247;
	mul.f32 	%f1206, %f1143, %f1205;
	fma.rn.f32 	%f1207, %f1206, %f817, %f1183;
	cvt.rn.f32.s32 	%f1208, %r2248;
	mul.f32 	%f1209, %f1143, %f1208;
	fma.rn.f32 	%f1210, %f1209, %f818, %f1186;
	cvt.rn.f32.s32 	%f1211, %r2249;
	mul.f32 	%f1212, %f1147, %f1211;
	fma.rn.f32 	%f1213, %f1212, %f817, %f1189;
	cvt.rn.f32.s32 	%f1214, %r2250;
	mul.f32 	%f1215, %f1147, %f1214;
	fma.rn.f32 	%f1216, %f1215, %f818, %f1192;
	mov.u32 	%r2261, %r2531;
	mov.u32 	%r2262, %r2531;
	mov.u32 	%r2263, %r2531;
	mov.u32 	%r2264, %r2531;
	// begin inline asm
	mma.sync.aligned.m16n8k32.row.col.s32.s8.s8.s32 {%r2261, %r2262, %r2263, %r2264}, {%r2177, %r2178, %r2179, %r2180}, {%r2269, %r2270}, {%r2261, %r2262, %r2263, %r2264};
	// end inline asm
	cvt.rn.f32.s32 	%f1217, %r2261;
	mul.f32 	%f1218, %f1151, %f1217;
	fma.rn.f32 	%f1219, %f1218, %f817, %f1195;
	cvt.rn.f32.s32 	%f1220, %r2262;
	mul.f32 	%f1221, %f1151, %f1220;
	fma.rn.f32 	%f1222, %f1221, %f818, %f1198;
	cvt.rn.f32.s32 	%f1223, %r2263;
	mul.f32 	%f1224, %f1155, %f1223;
	fma.rn.f32 	%f1225, %f1224, %f817, %f1201;
	cvt.rn.f32.s32 	%f1226, %r2264;
	mul.f32 	%f1227, %f1155, %f1226;
	fma.rn.f32 	%f1228, %f1227, %f818, %f1204;
	ld.shared.u32 	%r2299, [%r62+112];
	ld.shared.u32 	%r2300, [%r62+128];
	// begin inline asm
	{.reg .f16 low,high;
  mov.b32 {low,high},%r2275;
  cvt.f32.f16 %f819, low;}

	// end inline asm
	// begin inline asm
	{.reg .f16 low,high;
  mov.b32 {low,high},%r2276;
  cvt.f32.f16 %f820, low;}

	// end inline asm
	mov.u32 	%r2277, %r2531;
	mov.u32 	%r2278, %r2531;
	mov.u32 	%r2279, %r2531;
	mov.u32 	%r2280, %r2531;
	// begin inline asm
	mma.sync.aligned.m16n8k32.row.col.s32.s8.s8.s32 {%r2277, %r2278, %r2279, %r2280}, {%r2165, %r2166, %r2167, %r2168}, {%r2299, %r2300}, {%r2277, %r2278, %r2279, %r2280};
	// end inline asm
	cvt.rn.f32.s32 	%f1229, %r2277;
	mul.f32 	%f1230, %f1144, %f1229;
	fma.rn.f32 	%f1493, %f1230, %f819, %f1207;
	cvt.rn.f32.s32 	%f1231, %r2278;
	mul.f32 	%f1232, %f1144, %f1231;
	fma.rn.f32 	%f1494, %f1232, %f820, %f1210;
	cvt.rn.f32.s32 	%f1233, %r2279;
	mul.f32 	%f1234, %f1148, %f1233;
	fma.rn.f32 	%f1495, %f1234, %f819, %f1213;
	cvt.rn.f32.s32 	%f1235, %r2280;
	mul.f32 	%f1236, %f1148, %f1235;
	fma.rn.f32 	%f1496, %f1236, %f820, %f1216;
	mov.u32 	%r2291, %r2531;
	mov.u32 	%r2292, %r2531;
	mov.u32 	%r2293, %r2531;
	mov.u32 	%r2294, %r2531;
	// begin inline asm
	mma.sync.aligned.m16n8k32.row.col.s32.s8.s8.s32 {%r2291, %r2292, %r2293, %r2294}, {%r2181, %r2182, %r2183, %r2184}, {%r2299, %r2300}, {%r2291, %r2292, %r2293, %r2294};
	// end inline asm
	cvt.rn.f32.s32 	%f1237, %r2291;
	mul.f32 	%f1238, %f1152, %f1237;
	fma.rn.f32 	%f1497, %f1238, %f819, %f1219;
	cvt.rn.f32.s32 	%f1239, %r2292;
	mul.f32 	%f1240, %f1152, %f1239;
	fma.rn.f32 	%f1498, %f1240, %f820, %f1222;
	cvt.rn.f32.s32 	%f1241, %r2293;
	mul.f32 	%f1242, %f1156, %f1241;
	fma.rn.f32 	%f1499, %f1242, %f819, %f1225;
	cvt.rn.f32.s32 	%f1243, %r2294;
	mul.f32 	%f1244, %f1156, %f1243;
	fma.rn.f32 	%f1500, %f1244, %f820, %f1228;
	ld.shared.u32 	%r2329, [%r62+2320];
	ld.shared.u32 	%r2330, [%r62+2336];
	ld.shared.v4.u32 	{%r2305, %r2335, %r2365, %r2395}, [%r63+2304];
	// begin inline asm
	{.reg .f16 low,high;
  mov.b32 {low,high},%r2305;
  cvt.f32.f16 %f821, low;}

	// end inline asm
	ld.shared.v4.u32 	{%r2306, %r2336, %r2366, %r2396}, [%r63+2448];
	// begin inline asm
	{.reg .f16 low,high;
  mov.b32 {low,high},%r2306;
  cvt.f32.f16 %f822, low;}

	// end inline asm
	mov.u32 	%r2307, %r2531;
	mov.u32 	%r2308, %r2531;
	mov.u32 	%r2309, %r2531;
	mov.u32 	%r2310, %r2531;
	// begin inline asm
	mma.sync.aligned.m16n8k32.row.col.s32.s8.s8.s32 {%r2307, %r2308, %r2309, %r2310}, {%r2153, %r2154, %r2155, %r2156}, {%r2329, %r2330}, {%r2307, %r2308, %r2309, %r2310};
	// end inline asm
	cvt.rn.f32.s32 	%f1245, %r2307;
	mul.f32 	%f1246, %f1141, %f1245;
	fma.rn.f32 	%f1247, %f1246, %f821, %f1023;
	cvt.rn.f32.s32 	%f1248, %r2308;
	mul.f32 	%f1249, %f1141, %f1248;
	fma.rn.f32 	%f1250, %f1249, %f822, %f1026;
	cvt.rn.f32.s32 	%f1251, %r2309;
	mul.f32 	%f1252, %f1145, %f1251;
	fma.rn.f32 	%f1253, %f1252, %f821, %f1029;
	cvt.rn.f32.s32 	%f1254, %r2310;
	mul.f32 	%f1255, %f1145, %f1254;
	fma.rn.f32 	%f1256, %f1255, %f822, %f1032;
	mov.u32 	%r2321, %r2531;
	mov.u32 	%r2322, %r2531;
	mov.u32 	%r2323, %r2531;
	mov.u32 	%r2324, %r2531;
	// begin inline asm
	mma.sync.aligned.m16n8k32.row.col.s32.s8.s8.s32 {%r2321, %r2322, %r2323, %r2324}, {%r2169, %r2170, %r2171, %r2172}, {%r2329, %r2330}, {%r2321, %r2322, %r2323, %r2324};
	// end inline asm
	cvt.rn.f32.s32 	%f1257, %r2321;
	mul.f32 	%f1258, %f1149, %f1257;
	fma.rn.f32 	%f1259, %f1258, %f821, %f1035;
	cvt.rn.f32.s32 	%f1260, %r2322;
	mul.f32 	%f1261, %f1149, %f1260;
	fma.rn.f32 	%f1262, %f1261, %f822, %f1038;
	cvt.rn.f32.s32 	%f1263, %r2323;
	mul.f32 	%f1264, %f1153, %f1263;
	fma.rn.f32 	%f1265, %f1264, %f821, %f1041;
	cvt.rn.f32.s32 	%f1266, %r2324;
	mul.f32 	%f1267, %f1153, %f1266;
	fma.rn.f32 	%f1268, %f1267, %f822, %f1044;
	ld.shared.u32 	%r2359, [%r62+2352];
	ld.shared.u32 	%r2360, [%r62+2368];
	// begin inline asm
	{.reg .f16 low,high;
  mov.b32 {low,high},%r2335;
  cvt.f32.f16 %f823, low;}

	// end inline asm
	// begin inline asm
	{.reg .f16 low,high;
  mov.b32 {low,high},%r2336;
  cvt.f32.f16 %f824, low;}

	// end inline asm
	mov.u32 	%r2337, %r2531;
	mov.u32 	%r2338, %r2531;
	mov.u32 	%r2339, %r2531;
	mov.u32 	%r2340, %r2531;
	// begin inline asm
	mma.sync.aligned.m16n8k32.row.col.s32.s8.s8.s32 {%r2337, %r2338, %r2339, %r2340}, {%r2157, %r2158, %r2159, %r2160}, {%r2359, %r2360}, {%r2337, %r2338, %r2339, %r2340};
	// end inline asm
	cvt.rn.f32.s32 	%f1269, %r2337;
	mul.f32 	%f1270, %f1142, %f1269;
	fma.rn.f32 	%f1271, %f1270, %f823, %f1247;
	cvt.rn.f32.s32 	%f1272, %r2338;
	mul.f32 	%f1273, %f1142, %f1272;
	fma.rn.f32 	%f1274, %f1273, %f824, %f1250;
	cvt.rn.f32.s32 	%f1275, %r2339;
	mul.f32 	%f1276, %f1146, %f1275;
	fma.rn.f32 	%f1277, %f1276, %f823, %f1253;
	cvt.rn.f32.s32 	%f1278, %r2340;
	mul.f32 	%f1279, %f1146, %f1278;
	fma.rn.f32 	%f1280, %f1279, %f824, %f1256;
	mov.u32 	%r2351, %r2531;
	mov.u32 	%r2352, %r2531;
	mov.u32 	%r2353, %r2531;
	mov.u32 	%r2354, %r2531;
	// begin inline asm
	mma.sync.aligned.m16n8k32.row.col.s32.s8.s8.s32 {%r2351, %r2352, %r2353, %r2354}, {%r2173, %r2174, %r2175, %r2176}, {%r2359, %r2360}, {%r2351, %r2352, %r2353, %r2354};
	// end inline asm
	cvt.rn.f32.s32 	%f1281, %r2351;
	mul.f32 	%f1282, %f1150, %f1281;
	fma.rn.f32 	%f1283, %f1282, %f823, %f1259;
	cvt.rn.f32.s32 	%f1284, %r2352;
	mul.f32 	%f1285, %f1150, %f1284;
	fma.rn.f32 	%f1286, %f1285, %f824, %f1262;
	cvt.rn.f32.s32 	%f1287, %r2353;
	mul.f32 	%f1288, %f1154, %f1287;
	fma.rn.f32 	%f1289, %f1288, %f823, %f1265;
	cvt.rn.f32.s32 	%f1290, %r2354;
	mul.f32 	%f1291, %f1154, %f1290;
	fma.rn.f32 	%f1292, %f1291, %f824, %f1268;
	ld.shared.u32 	%r2389, [%r62+2384];
	ld.shared.u32 	%r2390, [%r62+2400];
	// begin inline asm
	{.reg .f16 low,high;
  mov.b32 {low,high},%r2365;
  cvt.f32.f16 %f825, low;}

	// end inline asm
	// begin inline asm
	{.reg .f16 low,high;
  mov.b32 {low,high},%r2366;
  cvt.f32.f16 %f826, low;}

	// end inline asm
	mov.u32 	%r2367, %r2531;
	mov.u32 	%r2368, %r2531;
	mov.u32 	%r2369, %r2531;
	mov.u32 	%r2370, %r2531;
	// begin inline asm
	mma.sync.aligned.m16n8k32.row.col.s32.s8.s8.s32 {%r2367, %r2368, %r2369, %r2370}, {%r2161, %r2162, %r2163, %r2164}, {%r2389, %r2390}, {%r2367, %r2368, %r2369, %r2370};
	// end inline asm
	cvt.rn.f32.s32 	%f1293, %r2367;
	mul.f32 	%f1294, %f1143, %f1293;
	fma.rn.f32 	%f1295, %f1294, %f825, %f1271;
	cvt.rn.f32.s32 	%f1296, %r2368;
	mul.f32 	%f1297, %f1143, %f1296;
	fma.rn.f32 	%f1298, %f1297, %f826, %f1274;
	cvt.rn.f32.s32 	%f1299, %r2369;
	mul.f32 	%f1300, %f1147, %f1299;
	fma.rn.f32 	%f1301, %f1300, %f825, %f1277;
	cvt.rn.f32.s32 	%f1302, %r2370;
	mul.f32 	%f1303, %f1147, %f1302;
	fma.rn.f32 	%f1304, %f1303, %f826, %f1280;
	mov.u32 	%r2381, %r2531;
	mov.u32 	%r2382, %r2531;
	mov.u32 	%r2383, %r2531;
	mov.u32 	%r2384, %r2531;
	// begin inline asm
	mma.sync.aligned.m16n8k32.row.col.s32.s8.s8.s32 {%r2381, %r2382, %r2383, %r2384}, {%r2177, %r2178, %r2179, %r2180}, {%r2389, %r2390}, {%r2381, %r2382, %r2383, %r2384};
	// end inline asm
	cvt.rn.f32.s32 	%f1305, %r2381;
	mul.f32 	%f1306, %f1151, %f1305;
	fma.rn.f32 	%f1307, %f1306, %f825, %f1283;
	cvt.rn.f32.s32 	%f1308, %r2382;
	mul.f32 	%f1309, %f1151, %f1308;
	fma.rn.f32 	%f1310, %f1309, %f826, %f1286;
	cvt.rn.f32.s32 	%f1311, %r2383;
	mul.f32 	%f1312, %f1155, %f1311;
	fma.rn.f32 	%f1313, %f1312, %f825, %f1289;
	cvt.rn.f32.s32 	%f1314, %r2384;
	mul.f32 	%f1315, %f1155, %f1314;
	fma.rn.f32 	%f1316, %f1315, %f826, %f1292;
	ld.shared.u32 	%r2419, [%r62+2416];
	ld.shared.u32 	%r2420, [%r62+2432];
	// begin inline asm
	{.reg .f16 low,high;
  mov.b32 {low,high},%r2395;
  cvt.f32.f16 %f827, low;}

	// end inline asm
	// begin inline asm
	{.reg .f16 low,high;
  mov.b32 {low,high},%r2396;
  cvt.f32.f16 %f828, low;}

	// end inline asm
	mov.u32 	%r2397, %r2531;
	mov.u32 	%r2398, %r2531;
	mov.u32 	%r2399, %r2531;
	mov.u32 	%r2400, %r2531;
	// begin inline asm
	mma.sync.aligned.m16n8k32.row.col.s32.s8.s8.s32 {%r2397, %r2398, %r2399, %r2400}, {%r2165, %r2166, %r2167, %r2168}, {%r2419, %r2420}, {%r2397, %r2398, %r2399, %r2400};
	// end inline asm
	cvt.rn.f32.s32 	%f1317, %r2397;
	mul.f32 	%f1318, %f1144, %f1317;
	fma.rn.f32 	%f1501, %f1318, %f827, %f1295;
	cvt.rn.f32.s32 	%f1319, %r2398;
	mul.f32 	%f1320, %f1144, %f1319;
	fma.rn.f32 	%f1502, %f1320, %f828, %f1298;
	cvt.rn.f32.s32 	%f1321, %r2399;
	mul.f32 	%f1322, %f1148, %f1321;
	fma.rn.f32 	%f1503, %f1322, %f827, %f1301;
	cvt.rn.f32.s32 	%f1323, %r2400;
	mul.f32 	%f1324, %f1148, %f1323;
	fma.rn.f32 	%f1504, %f1324, %f828, %f1304;
	mov.u32 	%r2411, %r2531;
	mov.u32 	%r2412, %r2531;
	mov.u32 	%r2413, %r2531;
	mov.u32 	%r2414, %r2531;
	// begin inline asm
	mma.sync.aligned.m16n8k32.row.col.s32.s8.s8.s32 {%r2411, %r2412, %r2413, %r2414}, {%r2181, %r2182, %r2183, %r2184}, {%r2419, %r2420}, {%r2411, %r2412, %r2413, %r2414};
	// end inline asm
	cvt.rn.f32.s32 	%f1325, %r2411;
	mul.f32 	%f1326, %f1152, %f1325;
	fma.rn.f32 	%f1505, %f1326, %f827, %f1307;
	cvt.rn.f32.s32 	%f1327, %r2412;
	mul.f32 	%f1328, %f1152, %f1327;
	fma.rn.f32 	%f1506, %f1328, %f828, %f1310;
	cvt.rn.f32.s32 	%f1329, %r2413;
	mul.f32 	%f1330, %f1156, %f1329;
	fma.rn.f32 	%f1507, %f1330, %f827, %f1313;
	cvt.rn.f32.s32 	%f1331, %r2414;
	mul.f32 	%f1332, %f1156, %f1331;
	fma.rn.f32 	%f1508, %f1332, %f828, %f1316;
	ld.shared.u32 	%r2449, [%r62+4624];
	ld.shared.u32 	%r2450, [%r62+4640];
	ld.shared.v4.u32 	{%r2425, %r2455, %r2485, %r2515}, [%r63+4608];
	// begin inline asm
	{.reg .f16 low,high;
  mov.b32 {low,high},%r2425;
  cvt.f32.f16 %f829, low;}

	// end inline asm
	ld.shared.v4.u32 	{%r2426, %r2456, %r2486, %r2516}, [%r63+4752];
	// begin inline asm
	{.reg .f16 low,high;
  mov.b32 {low,high},%r2426;
  cvt.f32.f16 %f830, low;}

	// end inline asm
	mov.u32 	%r2427, %r2531;
	mov.u32 	%r2428, %r2531;
	mov.u32 	%r2429, %r2531;
	mov.u32 	%r2430, %r2531;
	// begin inline asm
	mma.sync.aligned.m16n8k32.row.col.s32.s8.s8.s32 {%r2427, %r2428, %r2429, %r2430}, {%r2153, %r2154, %r2155, %r2156}, {%r2449, %r2450}, {%r2427, %r2428, %r2429, %r2430};
	// end inline asm
	cvt.rn.f32.s32 	%f1333, %r2427;
	mul.f32 	%f1334, %f1141, %f1333;
	fma.rn.f32 	%f1335, %f1334, %f829, %f1119;
	cvt.rn.f32.s32 	%f1336, %r2428;
	mul.f32 	%f1337, %f1141, %f1336;
	fma.rn.f32 	%f1338, %f1337, %f830, %f1122;
	cvt.rn.f32.s32 	%f1339, %r2429;
	mul.f32 	%f1340, %f1145, %f1339;
	fma.rn.f32 	%f1341, %f1340, %f829, %f1125;
	cvt.rn.f32.s32 	%f1342, %r2430;
	mul.f32 	%f1343, %f1145, %f1342;
	fma.rn.f32 	%f1344, %f1343, %f830, %f1128;
	mov.u32 	%r2441, %r2531;
	mov.u32 	%r2442, %r2531;
	mov.u32 	%r2443, %r2531;
	mov.u32 	%r2444, %r2531;
	// begin inline asm
	mma.sync.aligned.m16n8k32.row.col.s32.s8.s8.s32 {%r2441, %r2442, %r2443, %r2444}, {%r2169, %r2170, %r2171, %r2172}, {%r2449, %r2450}, {%r2441, %r2442, %r2443, %r2444};
	// end inline asm
	cvt.rn.f32.s32 	%f1345, %r2441;
	mul.f32 	%f1346, %f1149, %f1345;
	fma.rn.f32 	%f1347, %f1346, %f829, %f1131;
	cvt.rn.f32.s32 	%f1348, %r2442;
	mul.f32 	%f1349, %f1149, %f1348;
	fma.rn.f32 	%f1350, %f1349, %f830, %f1134;
	cvt.rn.f32.s32 	%f1351, %r2443;
	mul.f32 	%f1352, %f1153, %f1351;
	fma.rn.f32 	%f1353, %f1352, %f829, %f1137;
	cvt.rn.f32.s32 	%f1354, %r2444;
	mul.f32 	%f1355, %f1153, %f1354;
	fma.rn.f32 	%f1356, %f1355, %f830, %f1140;
	ld.shared.u32 	%r2479, [%r62+4656];
	ld.shared.u32 	%r2480, [%r62+4672];
	// begin inline asm
	{.reg .f16 low,high;
  mov.b32 {low,high},%r2455;
  cvt.f32.f16 %f831, low;}

	// end inline asm
	// begin inline asm
	{.reg .f16 low,high;
  mov.b32 {low,high},%r2456;
  cvt.f32.f16 %f832, low;}

	// end inline asm
	mov.u32 	%r2457, %r2531;
	mov.u32 	%r2458, %r2531;
	mov.u32 	%r2459, %r2531;
	mov.u32 	%r2460, %r2531;
	// begin inline asm
	mma.sync.aligned.m16n8k32.row.col.s32.s8.s8.s32 {%r2457, %r2458, %r2459, %r2460}, {%r2157, %r2158, %r2159, %r2160}, {%r2479, %r2480}, {%r2457, %r2458, %r2459, %r2460};
	// end inline asm
	cvt.rn.f32.s32 	%f1357, %r2457;
	mul.f32 	%f1358, %f1142, %f1357;
	fma.rn.f32 	%f1359, %f1358, %f831, %f1335;
	cvt.rn.f32.s32 	%f1360, %r2458;
	mul.f32 	%f1361, %f1142, %f1360;
	fma.rn.f32 	%f1362, %f1361, %f832, %f1338;
	cvt.rn.f32.s32 	%f1363, %r2459;
	mul.f32 	%f1364, %f1146, %f1363;
	fma.rn.f32 	%f1365, %f1364, %f831, %f1341;
	cvt.rn.f32.s32 	%f1366, %r2460;
	mul.f32 	%f1367, %f1146, %f1366;
	fma.rn.f32 	%f1368, %f1367, %f832, %f1344;
	mov.u32 	%r2471, %r2531;
	mov.u32 	%r2472, %r2531;
	mov.u32 	%r2473, %r2531;
	mov.u32 	%r2474, %r2531;
	// begin inline asm
	mma.sync.aligned.m16n8k32.row.col.s32.s8.s8.s32 {%r2471, %r2472, %r2473, %r2474}, {%r2173, %r2174, %r2175, %r2176}, {%r2479, %r2480}, {%r2471, %r2472, %r2473, %r2474};
	// end inline asm
	cvt.rn.f32.s32 	%f1369, %r2471;
	mul.f32 	%f1370, %f1150, %f1369;
	fma.rn.f32 	%f1371, %f1370, %f831, %f1347;
	cvt.rn.f32.s32 	%f1372, %r2472;
	mul.f32 	%f1373, %f1150, %f1372;
	fma.rn.f32 	%f1374, %f1373, %f832, %f1350;
	cvt.rn.f32.s32 	%f1375, %r2473;
	mul.f32 	%f1376, %f1154, %f1375;
	fma.rn.f32 	%f1377, %f1376, %f831, %f1353;
	cvt.rn.f32.s32 	%f1378, %r2474;
	mul.f32 	%f1379, %f1154, %f1378;
	fma.rn.f32 	%f1380, %f1379, %f832, %f1356;
	ld.shared.u32 	%r2509, [%r62+4688];
	ld.shared.u32 	%r2510, [%r62+4704];
	// begin inline asm
	{.reg .f16 low,high;
  mov.b32 {low,high},%r2485;
  cvt.f32.f16 %f833, low;}

	// end inline asm
	// begin inline asm
	{.reg .f16 low,high;
  mov.b32 {low,high},%r2486;
  cvt.f32.f16 %f834, low;}

	// end inline asm
	mov.u32 	%r2487, %r2531;
	mov.u32 	%r2488, %r2531;
	mov.u32 	%r2489, %r2531;
	mov.u32 	%r2490, %r2531;
	// begin inline asm
	mma.sync.aligned.m16n8k32.row.col.s32.s8.s8.s32 {%r2487, %r2488, %r2489, %r2490}, {%r2161, %r2162, %r2163, %r2164}, {%r2509, %r2510}, {%r2487, %r2488, %r2489, %r2490};
	// end inline asm
	cvt.rn.f32.s32 	%f1381, %r2487;
	mul.f32 	%f1382, %f1143, %f1381;
	fma.rn.f32 	%f1383, %f1382, %f833, %f1359;
	cvt.rn.f32.s32 	%f1384, %r2488;
	mul.f32 	%f1385, %f1143, %f1384;
	fma.rn.f32 	%f1386, %f1385, %f834, %f1362;
	cvt.rn.f32.s32 	%f1387, %r2489;
	mul.f32 	%f1388, %f1147, %f1387;
	fma.rn.f32 	%f1389, %f1388, %f833, %f1365;
	cvt.rn.f32.s32 	%f1390, %r2490;
	mul.f32 	%f1391, %f1147, %f1390;
	fma.rn.f32 	%f1392, %f1391, %f834, %f1368;
	mov.u32 	%r2501, %r2531;
	mov.u32 	%r2502, %r2531;
	mov.u32 	%r2503, %r2531;
	mov.u32 	%r2504, %r2531;
	// begin inline asm
	mma.sync.aligned.m16n8k32.row.col.s32.s8.s8.s32 {%r2501, %r2502, %r2503, %r2504}, {%r2177, %r2178, %r2179, %r2180}, {%r2509, %r2510}, {%r2501, %r2502, %r2503, %r2504};
	// end inline asm
	cvt.rn.f32.s32 	%f1393, %r2501;
	mul.f32 	%f1394, %f1151, %f1393;
	fma.rn.f32 	%f1395, %f1394, %f833, %f1371;
	cvt.rn.f32.s32 	%f1396, %r2502;
	mul.f32 	%f1397, %f1151, %f1396;
	fma.rn.f32 	%f1398, %f1397, %f834, %f1374;
	cvt.rn.f32.s32 	%f1399, %r2503;
	mul.f32 	%f1400, %f1155, %f1399;
	fma.rn.f32 	%f1401, %f1400, %f833, %f1377;
	cvt.rn.f32.s32 	%f1402, %r2504;
	mul.f32 	%f1403, %f1155, %f1402;
	fma.rn.f32 	%f1404, %f1403, %f834, %f1380;
	ld.shared.u32 	%r2539, [%r62+4720];
	ld.shared.u32 	%r2540, [%r62+4736];
	// begin inline asm
	{.reg .f16 low,high;
  mov.b32 {low,high},%r2515;
  cvt.f32.f16 %f835, low;}

	// end inline asm
	// begin inline asm
	{.reg .f16 low,high;
  mov.b32 {low,high},%r2516;
  cvt.f32.f16 %f836, low;}

	// end inline asm
	mov.u32 	%r2517, %r2531;
	mov.u32 	%r2518, %r2531;
	mov.u32 	%r2519, %r2531;
	mov.u32 	%r2520, %r2531;
	// begin inline asm
	mma.sync.aligned.m16n8k32.row.col.s32.s8.s8.s32 {%r2517, %r2518, %r2519, %r2520}, {%r2165, %r2166, %r2167, %r2168}, {%r2539, %r2540}, {%r2517, %r2518, %r2519, %r2520};
	// end inline asm
	cvt.rn.f32.s32 	%f1405, %r2517;
	mul.f32 	%f1406, %f1144, %f1405;
	fma.rn.f32 	%f1509, %f1406, %f835, %f1383;
	cvt.rn.f32.s32 	%f1407, %r2518;
	mul.f32 	%f1408, %f1144, %f1407;
	fma.rn.f32 	%f1510, %f1408, %f836, %f1386;
	cvt.rn.f32.s32 	%f1409, %r2519;
	mul.f32 	%f1410, %f1148, %f1409;
	fma.rn.f32 	%f1511, %f1410, %f835, %f1389;
	cvt.rn.f32.s32 	%f1411, %r2520;
	mul.f32 	%f1412, %f1148, %f1411;
	fma.rn.f32 	%f1512, %f1412, %f836, %f1392;
	mov.u32 	%r2532, %r2531;
	mov.u32 	%r2533, %r2531;
	mov.u32 	%r2534, %r2531;
	// begin inline asm
	mma.sync.aligned.m16n8k32.row.col.s32.s8.s8.s32 {%r2531, %r2532, %r2533, %r2534}, {%r2181, %r2182, %r2183, %r2184}, {%r2539, %r2540}, {%r2531, %r2532, %r2533, %r2534};
	// end inline asm
	cvt.rn.f32.s32 	%f1413, %r2531;
	mul.f32 	%f1414, %f1152, %f1413;
	fma.rn.f32 	%f1513, %f1414, %f835, %f1395;
	cvt.rn.f32.s32 	%f1415, %r2532;
	mul.f32 	%f1416, %f1152, %f1415;
	fma.rn.f32 	%f1514, %f1416, %f836, %f1398;
	cvt.rn.f32.s32 	%f1417, %r2533;
	mul.f32 	%f1418, %f1156, %f1417;
	fma.rn.f32 	%f1515, %f1418, %f835, %f1401;
	cvt.rn.f32.s32 	%f1419, %r2534;
	mul.f32 	%f1420, %f1156, %f1419;
	fma.rn.f32 	%f1516, %f1420, %f836, %f1404;
	bar.sync 	0;
	add.s32 	%r2963, %r2963, 8;
	add.s32 	%r2974, %r2974, 8;
	setp.lt.s32 	%p59, %r2963, %r2971;
	@%p59 bra 	$L__BB32_110;
$L__BB32_111:
	cvta.to.global.u64 	%rd539, %rd159;
	mul.lo.s32 	%r2927, %r7, 6144;
	cvt.u64.u32 	%rd540, %r2927;
	shr.u32 	%r2928, %r4, 2;
	shl.b32 	%r2929, %r3, 4;
	and.b32  	%r2930, %r2929, 16352;
	add.s32 	%r2931, %r2928, %r2930;
	and.b32  	%r2933, %r84, 32;
	shl.b32 	%r2934, %r4, 3;
	and.b32  	%r2935, %r2934, 24;
	or.b32  	%r2936, %r2935, %r2933;
	add.s32 	%r2938, %r86, %r2936;
	ld.shared.v2.u32 	{%r2939, %r2940}, [%r2938];
	shl.b32 	%r2941, %r2939, 7;
	add.s32 	%r2942, %r2941, %r2931;
	cvt.s64.s32 	%rd541, %r2942;
	add.s64 	%rd542, %rd541, %rd540;
	shl.b64 	%rd543, %rd542, 2;
	add.s64 	%rd544, %rd539, %rd543;
	st.global.f32 	[%rd544], %f1493;
	shl.b32 	%r2943, %r2940, 7;
	add.s32 	%r2944, %r2943, %r2931;
	cvt.s64.s32 	%rd545, %r2944;
	add.s64 	%rd546, %rd545, %rd540;
	shl.b64 	%rd547, %rd546, 2;
	add.s64 	%rd548, %rd539, %rd547;
	st.global.f32 	[%rd548], %f1494;
	st.global.f32 	[%rd544+32], %f1495;
	st.global.f32 	[%rd548+32], %f1496;
	add.s32 	%r2945, %r2942, 16;
	cvt.s64.s32 	%rd549, %r2945;
	add.s64 	%rd550, %rd549, %rd540;
	shl.b64 	%rd551, %rd550, 2;
	add.s64 	%rd552, %rd539, %rd551;
	st.global.f32 	[%rd552], %f1497;
	add.s32 	%r2946, %r2944, 16;
	cvt.s64.s32 	%rd553, %r2946;
	add.s64 	%rd554, %rd553, %rd540;
	shl.b64 	%rd555, %rd554, 2;
	add.s64 	%rd556, %rd539, %rd555;
	st.global.f32 	[%rd556], %f1498;
	st.global.f32 	[%rd552+32], %f1499;
	st.global.f32 	[%rd556+32], %f1500;
	ld.shared.v2.u32 	{%r2947, %r2948}, [%r2938+64];
	shl.b32 	%r2949, %r2947, 7;
	add.s32 	%r2950, %r2949, %r2931;
	cvt.s64.s32 	%rd557, %r2950;
	add.s64 	%rd558, %rd557, %rd540;
	shl.b64 	%rd559, %rd558, 2;
	add.s64 	%rd560, %rd539, %rd559;
	st.global.f32 	[%rd560], %f1501;
	shl.b32 	%r2951, %r2948, 7;
	add.s32 	%r2952, %r2951, %r2931;
	cvt.s64.s32 	%rd561, %r2952;
	add.s64 	%rd562, %rd561, %rd540;
	shl.b64 	%rd563, %rd562, 2;
	add.s64 	%rd564, %rd539, %rd563;
	st.global.f32 	[%rd564], %f1502;
	st.global.f32 	[%rd560+32], %f1503;
	st.global.f32 	[%rd564+32], %f1504;
	add.s32 	%r2953, %r2950, 16;
	cvt.s64.s32 	%rd565, %r2953;
	add.s64 	%rd566, %rd565, %rd540;
	shl.b64 	%rd567, %rd566, 2;
	add.s64 	%rd568, %rd539, %rd567;
	st.global.f32 	[%rd568], %f1505;
	add.s32 	%r2954, %r2952, 16;
	cvt.s64.s32 	%rd569, %r2954;
	add.s64 	%rd570, %rd569, %rd540;
	shl.b64 	%rd571, %rd570, 2;
	add.s64 	%rd572, %rd539, %rd571;
	st.global.f32 	[%rd572], %f1506;
	st.global.f32 	[%rd568+32], %f1507;
	st.global.f32 	[%rd572+32], %f1508;
	ld.shared.v2.u32 	{%r2955, %r2956}, [%r2938+128];
	shl.b32 	%r2957, %r2955, 7;
	add.s32 	%r2958, %r2957, %r2931;
	cvt.s64.s32 	%rd573, %r2958;
	add.s64 	%rd574, %rd573, %rd540;
	shl.b64 	%rd575, %rd574, 2;
	add.s64 	%rd576, %rd539, %rd575;
	st.global.f32 	[%rd576], %f1509;
	shl.b32 	%r2959, %r2956, 7;
	add.s32 	%r2960, %r2959, %r2931;
	cvt.s64.s32 	%rd577, %r2960;
	add.s64 	%rd578, %rd577, %rd540;
	shl.b64 	%rd579, %rd578, 2;
	add.s64 	%rd580, %rd539, %rd579;
	st.global.f32 	[%rd580], %f1510;
	st.global.f32 	[%rd576+32], %f1511;
	st.global.f32 	[%rd580+32], %f1512;
	add.s32 	%r2961, %r2958, 16;
	cvt.s64.s32 	%rd581, %r2961;
	add.s64 	%rd582, %rd581, %rd540;
	shl.b64 	%rd583, %rd582, 2;
	add.s64 	%rd584, %rd539, %rd583;
	st.global.f32 	[%rd584], %f1513;
	add.s32 	%r2962, %r2960, 16;
	cvt.s64.s32 	%rd585, %r2962;
	add.s64 	%rd586, %rd585, %rd540;
	shl.b64 	%rd587, %rd586, 2;
	add.s64 	%rd588, %rd539, %rd587;
	st.global.f32 	[%rd588], %f1514;
	st.global.f32 	[%rd584+32], %f1515;
	st.global.f32 	[%rd588+32], %f1516;
$L__BB32_112:
	ret;

}
	// .globl	mul_mat_q40_stream_k_fixup_48_8_false
.visible .entry mul_mat_q40_stream_k_fixup_48_8_false(
	.param .u64 .ptr .align 1 mul_mat_q40_stream_k_fixup_48_8_false_param_0,
	.param .u64 .ptr .align 1 mul_mat_q40_stream_k_fixup_48_8_false_param_1,
	.param .u64 .ptr .align 1 mul_mat_q40_stream_k_fixup_48_8_false_param_2,
	.param .u64 .ptr .align 1 mul_mat_q40_stream_k_fixup_48_8_false_param_3,
	.param .u32 mul_mat_q40_stream_k_fixup_48_8_false_param_4,
	.param .u32 mul_mat_q40_stream_k_fixup_48_8_false_param_5,
	.param .u32 mul_mat_q40_stream_k_fixup_48_8_false_param_6,
	.param .u32 mul_mat_q40_stream_k_fixup_48_8_false_param_7,
	.param .u32 mul_mat_q40_stream_k_fixup_48_8_false_param_8,
	.param .u32 mul_mat_q40_stream_k_fixup_48_8_false_param_9
)
{
	.reg .pred 	%p<41>;
	.reg .b32 	%r<230>;
	.reg .b32 	%f<242>;
	.reg .b64 	%rd<372>;
	// demoted variable
	.shared .align 4 .b8 _ZZN34_INTERNAL_9074448f_4_k_cu_5eb7d63f24mul_mat_q_stream_k_fixupILi48ELi8ELb0EEEvPKiS2_PfPKfiiiiiiE14ids_dst_shared[192];
	ld.param.u64 	%rd73, [mul_mat_q40_stream_k_fixup_48_8_false_param_2];
	ld.param.u32 	%r23, [mul_mat_q40_stream_k_fixup_48_8_false_param_4];
	ld.param.u32 	%r24, [mul_mat_q40_stream_k_fixup_48_8_false_param_5];
	ld.param.u32 	%r19, [mul_mat_q40_stream_k_fixup_48_8_false_param_6];
	ld.param.u32 	%r21, [mul_mat_q40_stream_k_fixup_48_8_false_param_8];
	cvta.to.global.u64 	%rd1, %rd73;
	shr.s32 	%r25, %r23, 31;
	shr.u32 	%r26, %r25, 27;
	add.s32 	%r27, %r23, %r26;
	shr.s32 	%r28, %r27, 5;
	cvt.s64.s32 	%rd2, %r28;
	add.s32 	%r29, %r19, 47;
	mul.hi.s32 	%r30, %r29, 715827883;
	shr.u32 	%r31, %r30, 31;
	shr.s32 	%r32, %r30, 3;
	add.s32 	%r1, %r32, %r31;
	add.s32 	%r33, %r24, 127;
	shr.s32 	%r34, %r33, 31;
	shr.u32 	%r35, %r34, 25;
	add.s32 	%r36, %r33, %r35;
	shr.s32 	%r2, %r36, 7;
	mov.u32 	%r3, %ctaid.x;
	cvt.u64.u32 	%rd74, %r3;
	cvt.s64.s32 	%rd3, %r21;
	cvt.s64.s32 	%rd4, %r1;
	cvt.s64.s32 	%rd5, %r2;
	mul.lo.s64 	%rd75, %rd2, %rd74;
	mul.lo.s64 	%rd76, %rd75, %rd5;
	mul.lo.s64 	%rd77, %rd76, %rd3;
	mul.lo.s64 	%rd6, %rd77, %rd4;
	mov.u32 	%r37, %nctaid.x;
	cvt.u64.u32 	%rd7, %r37;
	and.b64  	%rd78, %rd6, -4294967296;
	setp.ne.s64 	%p3, %rd78, 0;
	@%p3 bra 	$L__BB33_2;
	cvt.u32.u64 	%r38, %rd7;
	cvt.u32.u64 	%r39, %rd6;
	div.u32 	%r40, %r39, %r38;
	cvt.u64.u32 	%rd355, %r40;
	bra.uni 	$L__BB33_3;
$L__BB33_2:
	div.s64 	%rd355, %rd6, %rd7;
$L__BB33_3:
	add.s32 	%r41, %r3, 1;
	cvt.u64.u32 	%rd79, %r41;
	mul.lo.s64 	%rd80, %rd2, %rd79;
	mul.lo.s64 	%rd81, %rd80, %rd5;
	mul.lo.s64 	%rd82, %rd81, %rd3;
	mul.lo.s64 	%rd11, %rd82, %rd4;
	and.b64  	%rd83, %rd11, -4294967296;
	setp.ne.s64 	%p4, %rd83, 0;
	@%p4 bra 	$L__BB33_5;
	cvt.u32.u64 	%r42, %rd7;
	cvt.u32.u64 	%r43, %rd11;
	div.u32 	%r44, %r43, %r42;
	cvt.u64.u32 	%rd356, %r44;
	bra.uni 	$L__BB33_6;
$L__BB33_5:
	div.s64 	%rd356, %rd11, %rd7;
$L__BB33_6:
	or.b64  	%rd84, %rd355, %rd2;
	and.b64  	%rd85, %rd84, -4294967296;
	setp.ne.s64 	%p5, %rd85, 0;
	@%p5 bra 	$L__BB33_8;
	cvt.u32.u64 	%r45, %rd2;
	cvt.u32.u64 	%r46, %rd355;
	rem.u32 	%r47, %r46, %r45;
	cvt.u64.u32 	%rd357, %r47;
	bra.uni 	$L__BB33_9;
$L__BB33_8:
	rem.s64 	%rd357, %rd355, %rd2;
$L__BB33_9:
	cvt.u32.u64 	%r48, %rd357;
	shr.s32 	%r49, %r48, 31;
	shr.u32 	%r50, %r49, 29;
	add.s32 	%r51, %r48, %r50;
	and.b32  	%r52, %r51, -8;
	sub.s32 	%r53, %r48, %r52;
	cvt.s64.s32 	%rd86, %r53;
	sub.s64 	%rd18, %rd355, %rd86;
	or.b64  	%rd87, %rd356, %rd2;
	and.b64  	%rd88, %rd87, -4294967296;
	setp.ne.s64 	%p6, %rd88, 0;
	@%p6 bra 	$L__BB33_11;
	cvt.u32.u64 	%r54, %rd2;
	cvt.u32.u64 	%r55, %rd356;
	rem.u32 	%r56, %r55, %r54;
	cvt.u64.u32 	%rd358, %r56;
	bra.uni 	$L__BB33_12;
$L__BB33_11:
	rem.s64 	%rd358, %rd356, %rd2;
$L__BB33_12:
	cvt.u32.u64 	%r57, %rd358;
	shr.s32 	%r58, %r57, 31;
	shr.u32 	%r59, %r58, 29;
	add.s32 	%r60, %r57, %r59;
	and.b32  	%r61, %r60, -8;
	sub.s32 	%r62, %r57, %r61;
	cvt.s64.s32 	%rd89, %r62;
	sub.s64 	%rd22, %rd356, %rd89;
	or.b64  	%rd90, %rd18, %rd2;
	and.b64  	%rd91, %rd90, -4294967296;
	setp.ne.s64 	%p7, %rd91, 0;
	@%p7 bra 	$L__BB33_14;
	cvt.u32.u64 	%r63, %rd2;
	cvt.u32.u64 	%r64, %rd18;
	div.u32 	%r65, %r64, %r63;
	mul.lo.s32 	%r66, %r65, %r63;
	sub.s32 	%r67, %r64, %r66;
	cvt.u64.u32 	%rd359, %r65;
	cvt.u64.u32 	%rd360, %r67;
	bra.uni 	$L__BB33_15;
$L__BB33_14:
	div.s64 	%rd359, %rd18, %rd2;
	mul.lo.s64 	%rd92, %rd359, %rd2;
	sub.s64 	%rd360, %rd18, %rd92;
$L__BB33_15:
	or.b64  	%rd93, %rd22, %rd2;
	and.b64  	%rd94, %rd93, -4294967296;
	setp.ne.s64 	%p8, %rd94, 0;
	@%p8 bra 	$L__BB33_17;
	cvt.u32.u64 	%r68, %rd2;
	cvt.u32.u64 	%r69, %rd22;
	div.u32 	%r70, %r69, %r68;
	cvt.u64.u32 	%rd361, %r70;
	bra.uni 	$L__BB33_18;
$L__BB33_17:
	div.s64 	%rd361, %rd22, %rd2;
$L__BB33_18:
	setp.ne.s64 	%p10, %rd359, %rd361;
	mov.pred 	%p40, 0;
	@%p10 bra 	$L__BB33_23;
	setp.ne.s64 	%p11, %rd94, 0;
	@%p11 bra 	$L__BB33_21;
	cvt.u32.u64 	%r71, %rd2;
	cvt.u32.u64 	%r72, %rd22;
	rem.u32 	%r73, %r72, %r71;
	cvt.u64.u32 	%rd362, %r73;
	bra.uni 	$L__BB33_22;
$L__BB33_21:
	rem.s64 	%rd362, %rd22, %rd2;
$L__BB33_22:
	setp.ne.s64 	%p40, %rd362, 0;
$L__BB33_23:
	setp.eq.s64 	%p12, %rd360, 0;
	setp.eq.s64 	%p13, %rd18, %rd22;
	or.pred  	%p14, %p12, %p13;
	or.pred  	%p15, %p14, %p40;
	@%p15 bra 	$L__BB33_67;
	add.s32 	%r74, %r3, -1;
	cvt.s64.s32 	%rd363, %r74;
	mov.u32 	%r4, %tid.y;
	mov.u32 	%r75, %tid.x;
	cvt.u64.u32 	%rd36, %r75;
	add.s32 	%r5, %r75, 32;
	mov.f32 	%f218, 0f00000000;
	mul.lo.s64 	%rd98, %rd5, %rd2;
	cvt.u32.u64 	%r78, %rd2;
	mov.f32 	%f219, %f218;
	mov.f32 	%f220, %f218;
	mov.f32 	%f221, %f218;
	mov.f32 	%f222, %f218;
	mov.f32 	%f223, %f218;
	mov.f32 	%f224, %f218;
	mov.f32 	%f225, %f218;
	mov.f32 	%f226, %f218;
	mov.f32 	%f227, %f218;
	mov.f32 	%f228, %f218;
	mov.f32 	%f229, %f218;
	mov.f32 	%f230, %f218;
	mov.f32 	%f231, %f218;
	mov.f32 	%f232, %f218;
	mov.f32 	%f233, %f218;
	mov.f32 	%f234, %f218;
	mov.f32 	%f235, %f218;
	mov.f32 	%f236, %f218;
	mov.f32 	%f237, %f218;
	mov.f32 	%f238, %f218;
	mov.f32 	%f239, %f218;
	mov.f32 	%f240, %f218;
	mov.f32 	%f241, %f218;
	mov.u64 	%rd364, %rd18;
$L__BB33_25:
	ld.param.u32 	%r225, [mul_mat_q40_stream_k_fixup_48_8_false_param_8];
	cvt.s64.s32 	%rd99, %r225;
	mul.lo.s64 	%rd100, %rd98, %rd99;
	mul.lo.s64 	%rd102, %rd100, %rd4;
	mul.lo.s64 	%rd103, %rd102, %rd363;
	and.b64  	%rd104, %rd103, -4294967296;
	setp.ne.s64 	%p16, %rd104, 0;
	@%p16 bra 	$L__BB33_27;
	ld.param.u32 	%r227, [mul_mat_q40_stream_k_fixup_48_8_false_param_8];
	cvt.u64.u32 	%rd113, %r2;
	cvt.u64.u32 	%rd114, %r227;
	cvt.u64.u32 	%rd115, %r1;
	cvt.u32.u64 	%r79, %rd113;
	mul.lo.s32 	%r80, %r79, %r78;
	cvt.u32.u64 	%r81, %rd114;
	mul.lo.s32 	%r82, %r80, %r81;
	cvt.u32.u64 	%r83, %rd115;
	mul.lo.s32 	%r84, %r82, %r83;
	cvt.u32.u64 	%r85, %rd363;
	mul.lo.s32 	%r86, %r84, %r85;
	div.u32 	%r87, %r86, %r37;
	cvt.u64.u32 	%rd365, %r87;
	bra.uni 	$L__BB33_28;
$L__BB33_27:
	ld.param.u32 	%r226, [mul_mat_q40_stream_k_fixup_48_8_false_param_8];
	cvt.s64.s32 	%rd105, %r2;
	mul.lo.s64 	%rd106, %rd105, %rd2;
	cvt.s64.s32 	%rd107, %r226;
	mul.lo.s64 	%rd108, %rd106, %rd107;
	cvt.s64.s32 	%rd109, %r1;
	mul.lo.s64 	%rd110, %rd108, %rd109;
	mul.lo.s64 	%rd111, %rd110, %rd363;
	mov.u32 	%r76, %nctaid.x;
	cvt.u64.u32 	%rd112, %r76;
	div.s64 	%rd365, %rd111, %rd112;
$L__BB33_28:
	or.b64  	%rd116, %rd365, %rd2;
	and.b64  	%rd117, %rd116, -4294967296;
	setp.ne.s64 	%p17, %rd117, 0;
	@%p17 bra 	$L__BB33_30;
	cvt.u32.u64 	%r88, %rd2;
	cvt.u32.u64 	%r89, %rd365;
	rem.u32 	%r90, %r89, %r88;
	cvt.u64.u32 	%rd366, %r90;
	bra.uni 	$L__BB33_31;
$L__BB33_30:
	rem.s64 	%rd366, %rd365, %rd2;
$L__BB33_31:
	shr.s64 	%rd118, %rd366, 63;
	shr.u64 	%rd119, %rd118, 61;
	add.s64 	%rd120, %rd366, %rd119;
	and.b64  	%rd121, %rd120, -8;
	sub.s64 	%rd122, %rd121, %rd366;
	add.s64 	%rd45, %rd365, %rd122;
	setp.eq.s64 	%p18, %rd45, %rd364;
	@%p18 bra 	$L__BB33_40;
	ld.param.u64 	%rd354, [mul_mat_q40_stream_k_fixup_48_8_false_param_3];
	shl.b32 	%r91, %r4, 7;
	cvt.u64.u32 	%rd123, %r91;
	mad.lo.s64 	%rd124, %rd363, 6144, %rd123;
	add.s64 	%rd125, %rd124, %rd36;
	cvta.to.global.u64 	%rd126, %rd354;
	shl.b64 	%rd127, %rd125, 2;
	add.s64 	%rd128, %rd126, %rd127;
	ld.global.nc.f32 	%f74, [%rd128];
	add.f32 	%f241, %f74, %f241;
	ld.global.nc.f32 	%f75, [%rd128+128];
	add.f32 	%f240, %f75, %f240;
	ld.global.nc.f32 	%f76, [%rd128+256];
	add.f32 	%f239, %f76, %f239;
	ld.global.nc.f32 	%f77, [%rd128+384];
	add.f32 	%f238, %f77, %f238;
	ld.global.nc.f32 	%f78, [%rd128+4096];
	add.f32 	%f237, %f78, %f237;
	ld.global.nc.f32 	%f79, [%rd128+4224];
	add.f32 	%f236, %f79, %f236;
	ld.global.nc.f32 	%f80, [%rd128+4352];
	add.f32 	%f235, %f80, %f235;
	ld.global.nc.f32 	%f81, [%rd128+4480];
	add.f32 	%f234, %f81, %f234;
	ld.global.nc.f32 	%f82, [%rd128+8192];
	add.f32 	%f233, %f82, %f233;
	ld.global.nc.f32 	%f83, [%rd128+8320];
	add.f32 	%f232, %f83, %f232;
	ld.global.nc.f32 	%f84, [%rd128+8448];
	add.f32 	%f231, %f84, %f231;
	ld.global.nc.f32 	%f85, [%rd128+8576];
	add.f32 	%f230, %f85, %f230;
	ld.global.nc.f32 	%f86, [%rd128+12288];
	add.f32 	%f229, %f86, %f229;
	ld.global.nc.f32 	%f87, [%rd128+12416];
	add.f32 	%f228, %f87, %f228;
	ld.global.nc.f32 	%f88, [%rd128+12544];
	add.f32 	%f227, %f88, %f227;
	ld.global.nc.f32 	%f89, [%rd128+12672];
	add.f32 	%f226, %f89, %f226;
	ld.global.nc.f32 	%f90, [%rd128+16384];
	add.f32 	%f225, %f90, %f225;
	ld.global.nc.f32 	%f91, [%rd128+16512];
	add.f32 	%f224, %f91, %f224;
	ld.global.nc.f32 	%f92, [%rd128+16640];
	add.f32 	%f223, %f92, %f223;
	ld.global.nc.f32 	%f93, [%rd128+16768];
	add.f32 	%f222, %f93, %f222;
	ld.global.nc.f32 	%f94, [%rd128+20480];
	add.f32 	%f221, %f94, %f221;
	ld.global.nc.f32 	%f95, [%rd128+20608];
	add.f32 	%f220, %f95, %f220;
	ld.global.nc.f32 	%f96, [%rd128+20736];
	add.f32 	%f219, %f96, %f219;
	ld.global.nc.f32 	%f97, [%rd128+20864];
	add.f32 	%f218, %f97, %f218;
	or.b64  	%rd129, %rd45, %rd2;
	and.b64  	%rd130, %rd129, -4294967296;
	setp.ne.s64 	%p19, %rd130, 0;
	@%p19 bra 	$L__BB33_34;
	cvt.u32.u64 	%r92, %rd2;
	cvt.u32.u64 	%r93, %rd45;
	rem.u32 	%r94, %r93, %r92;
	cvt.u64.u32 	%rd367, %r94;
	bra.uni 	$L__BB33_35;
$L__BB33_34:
	rem.s64 	%rd367, %rd45, %rd2;
$L__BB33_35:
	setp.eq.s64 	%p20, %rd367, 0;
	@%p20 bra 	$L__BB33_41;
	or.b64  	%rd131, %rd45, %rd2;
	and.b64  	%rd132, %rd131, -4294967296;
	setp.ne.s64 	%p21, %rd132, 0;
	@%p21 bra 	$L__BB33_38;
	cvt.u32.u64 	%r95, %rd2;
	cvt.u32.u64 	%r96, %rd45;
	div.u32 	%r97, %r96, %r95;
	cvt.u64.u32 	%rd368, %r97;
	bra.uni 	$L__BB33_39;
$L__BB33_38:
	div.s64 	%rd368, %rd45, %rd2;
$L__BB33_39:
	setp.lt.s64 	%p22, %rd368, %rd359;
	@%p22 bra 	$L__BB33_41;
$L__BB33_40:
	add.s64 	%rd363, %rd363, -1;
	mov.u64 	%rd364, %rd45;
	bra.uni 	$L__BB33_25;
$L__BB33_41:
	ld.param.u32 	%r228, [mul_mat_q40_stream_k_fixup_48_8_false_param_8];
	cvt.s64.s32 	%rd53, %rd18;
	mul.lo.s32 	%r6, %r228, %r1;
	cvt.s64.s32 	%rd133, %r6;
	mul.lo.s64 	%rd54, %rd133, %rd2;
	or.b64  	%rd134, %rd53, %rd54;
	and.b64  	%rd135, %rd134, -4294967296;
	setp.ne.s64 	%p23, %rd135, 0;
	@%p23 bra 	$L__BB33_43;
	cvt.u32.u64 	%r98, %rd54;
	cvt.u32.u64 	%r99, %rd53;
	div.u32 	%r100, %r99, %r98;
	cvt.u64.u32 	%rd369, %r100;
	bra.uni 	$L__BB33_44;
$L__BB33_43:
	div.s64 	%rd369, %rd53, %rd54;
$L__BB33_44:
	cvt.u32.u64 	%r7, %rd369;
	cvt.u64.u32 	%rd137, %r6;
	mul.lo.s64 	%rd138, %rd137, %rd2;
	mul.lo.s64 	%rd139, %rd138, %rd369;
	sub.s64 	%rd58, %rd18, %rd139;
	cvt.s64.s32 	%rd59, %rd58;
	cvt.s64.s32 	%rd60, %r1;
	mul.lo.s64 	%rd140, %rd60, %rd2;
	or.b64  	%rd141, %rd59, %rd140;
	and.b64  	%rd142, %rd141, -4294967296;
	setp.ne.s64 	%p24, %rd142, 0;
	@%p24 bra 	$L__BB33_46;
	cvt.u32.u64 	%r101, %rd2;
	cvt.u32.u64 	%r102, %rd60;
	mul.lo.s32 	%r103, %r102, %r101;
	cvt.u32.u64 	%r104, %rd59;
	div.u32 	%r105, %r104, %r103;
	cvt.u64.u32 	%rd370, %r105;
	bra.uni 	$L__BB33_47;
$L__BB33_46:
	div.s64 	%rd370, %rd59, %rd140;
$L__BB33_47:
	mul.lo.s64 	%rd145, %rd140, %rd370;
	sub.s64 	%rd146, %rd58, %rd145;
	cvt.s64.s32 	%rd64, %rd146;
	or.b64  	%rd147, %rd64, %rd2;
	and.b64  	%rd148, %rd147, -4294967296;
	setp.ne.s64 	%p25, %rd148, 0;
	@%p25 bra 	$L__BB33_49;
	cvt.u32.u64 	%r106, %rd2;
	cvt.u32.u64 	%r107, %rd64;
	div.u32 	%r108, %r107, %r106;
	cvt.u64.u32 	%rd371, %r108;
	bra.uni 	$L__BB33_50;
$L__BB33_49:
	div.s64 	%rd371, %rd64, %rd2;
$L__BB33_50:
	ld.param.u64 	%rd351, [mul_mat_q40_stream_k_fixup_48_8_false_param_0];
	cvt.u32.u64 	%r8, %rd371;
	setp.ne.s64 	%p26, %rd351, 0;
	@%p26 bra 	$L__BB33_58;
	ld.param.u32 	%r229, [mul_mat_q40_stream_k_fixup_48_8_false_param_9];
	ld.param.u32 	%r220, [mul_mat_q40_stream_k_fixup_48_8_false_param_7];
	ld.param.u32 	%r213, [mul_mat_q40_stream_k_fixup_48_8_false_param_6];
	cvt.u32.u64 	%r168, %rd370;
	mul.lo.s32 	%r169, %r220, %r8;
	shl.b32 	%r170, %r7, 7;
	mad.lo.s32 	%r171, %r229, %r168, %r170;
	mad.lo.s32 	%r172, %r169, 48, %r171;
	cvt.s64.s32 	%rd68, %r172;
	mad.lo.s32 	%r9, %r8, -48, %r213;
	setp.ge.s32 	%p34, %r4, %r9;
	@%p34 bra 	$L__BB33_67;
	ld.param.u32 	%r221, [mul_mat_q40_stream_k_fixup_48_8_false_param_7];
	cvt.u32.u64 	%r173, %rd36;
	mul.lo.s32 	%r10, %r4, %r221;
	add.s32 	%r174, %r10, %r173;
	cvt.s64.s32 	%rd255, %r174;
	add.s64 	%rd256, %rd255, %rd68;
	shl.b64 	%rd257, %rd256, 2;
	add.s64 	%rd258, %rd1, %rd257;
	ld.global.f32 	%f146, [%rd258];
	add.f32 	%f147, %f241, %f146;
	st.global.f32 	[%rd258], %f147;
	add.s32 	%r175, %r5, %r10;
	cvt.s64.s32 	%rd259, %r175;
	add.s64 	%rd260, %rd259, %rd68;
	shl.b64 	%rd261, %rd260, 2;
	add.s64 	%rd262, %rd1, %rd261;
	ld.global.f32 	%f148, [%rd262];
	add.f32 	%f149, %f240, %f148;
	st.global.f32 	[%rd262], %f149;
	add.s32 	%r176, %r175, 32;
	cvt.s64.s32 	%rd263, %r176;
	add.s64 	%rd264, %rd263, %rd68;
	shl.b64 	%rd265, %rd264, 2;
	add.s64 	%rd266, %rd1, %rd265;
	ld.global.f32 	%f150, [%rd266];
	add.f32 	%f151, %f239, %f150;
	st.global.f32 	[%rd266], %f151;
	add.s32 	%r177, %r175, 64;
	cvt.s64.s32 	%rd267, %r177;
	add.s64 	%rd268, %rd267, %rd68;
	shl.b64 	%rd269, %rd268, 2;
	add.s64 	%rd270, %rd1, %rd269;
	ld.global.f32 	%f152, [%rd270];
	add.f32 	%f153, %f238, %f152;
	st.global.f32 	[%rd270], %f153;
	add.s32 	%r178, %r4, 8;
	setp.ge.s32 	%p35, %r178, %r9;
	@%p35 bra 	$L__BB33_67;
	ld.param.u32 	%r222, [mul_mat_q40_stream_k_fixup_48_8_false_param_7];
	shl.b32 	%r11, %r222, 3;
	add.s32 	%r180, %r10, %r11;
	add.s32 	%r181, %r180, %r173;
	cvt.s64.s32 	%rd271, %r181;
	add.s64 	%rd272, %rd271, %rd68;
	shl.b64 	%rd273, %rd272, 2;
	add.s64 	%rd274, %rd1, %rd273;
	ld.global.f32 	%f154, [%rd274];
	add.f32 	%f155, %f237, %f154;
	st.global.f32 	[%rd274], %f155;
	add.s32 	%r182, %r5, %r180;
	cvt.s64.s32 	%rd275, %r182;
	add.s64 	%rd276, %rd275, %rd68;
	shl.b64 	%rd277, %rd276, 2;
	add.s64 	%rd278, %rd1, %rd277;
	ld.global.f32 	%f156, [%rd278];
	add.f32 	%f157, %f236, %f156;
	st.global.f32 	[%rd278], %f157;
	add.s32 	%r183, %r182, 32;
	cvt.s64.s32 	%rd279, %r183;
	add.s64 	%rd280, %rd279, %rd68;
	shl.b64 	%rd281, %rd280, 2;
	add.s64 	%rd282, %rd1, %rd281;
	ld.global.f32 	%f158, [%rd282];
	add.f32 	%f159, %f235, %f158;
	st.global.f32 	[%rd282], %f159;
	add.s32 	%r184, %r182, 64;
	cvt.s64.s32 	%rd283, %r184;
	add.s64 	%rd284, %rd283, %rd68;
	shl.b64 	%rd285, %rd284, 2;
	add.s64 	%rd286, %rd1, %rd285;
	ld.global.f32 	%f160, [%rd286];
	add.f32 	%f161, %f234, %f160;
	st.global.f32 	[%rd286], %f161;
	add.s32 	%r185, %r4, 16;
	setp.ge.s32 	%p36, %r185, %r9;
	@%p36 bra 	$L__BB33_67;
	ld.param.u32 	%r223, [mul_mat_q40_stream_k_fixup_48_8_false_param_7];
	shl.b32 	%r187, %r223, 4;
	add.s32 	%r12, %r187, %r10;
	add.s32 	%r188, %r12, %r173;
	cvt.s64.s32 	%rd287, %r188;
	add.s64 	%rd288, %rd287, %rd68;
	shl.b64 	%rd289, %rd288, 2;
	add.s64 	%rd290, %rd1, %rd289;
	ld.global.f32 	%f162, [%rd290];
	add.f32 	%f163, %f233, %f162;
	st.global.f32 	[%rd290], %f163;
	add.s32 	%r189, %r5, %r12;
	cvt.s64.s32 	%rd291, %r189;
	add.s64 	%rd292, %rd291, %rd68;
	shl.b64 	%rd293, %rd292, 2;
	add.s64 	%rd294, %rd1, %rd293;
	ld.global.f32 	%f164, [%rd294];
	add.f32 	%f165, %f232, %f164;
	st.global.f32 	[%rd294], %f165;
	add.s32 	%r190, %r189, 32;
	cvt.s64.s32 	%rd295, %r190;
	add.s64 	%rd296, %rd295, %rd68;
	shl.b64 	%rd297, %rd296, 2;
	add.s64 	%rd298, %rd1, %rd297;
	ld.global.f32 	%f166, [%rd298];
	add.f32 	%f167, %f231, %f166;
	st.global.f32 	[%rd298], %f167;
	add.s32 	%r191, %r189, 64;
	cvt.s64.s32 	%rd299, %r191;
	add.s64 	%rd300, %rd299, %rd68;
	shl.b64 	%rd301, %rd300, 2;
	add.s64 	%rd302, %rd1, %rd301;
	ld.global.f32 	%f168, [%rd302];
	add.f32 	%f169, %f230, %f168;
	st.global.f32 	[%rd302], %f169;
	add.s32 	%r192, %r4, 24;
	setp.ge.s32 	%p37, %r192, %r9;
	@%p37 bra 	$L__BB33_67;
	add.s32 	%r194, %r12, %r11;
	add.s32 	%r195, %r194, %r173;
	cvt.s64.s32 	%rd303, %r195;
	add.s64 	%rd304, %rd303, %rd68;
	shl.b64 	%rd305, %rd304, 2;
	add.s64 	%rd306, %rd1, %rd305;
	ld.global.f32 	%f170, [%rd306];
	add.f32 	%f171, %f229, %f170;
	st.global.f32 	[%rd306], %f171;
	add.s32 	%r196, %r5, %r194;
	cvt.s64.s32 	%rd307, %r196;
	add.s64 	%rd308, %rd307, %rd68;
	shl.b64 	%rd309, %rd308, 2;
	add.s64 	%rd310, %rd1, %rd309;
	ld.global.f32 	%f172, [%rd310];
	add.f32 	%f173, %f228, %f172;
	st.global.f32 	[%rd310], %f173;
	add.s32 	%r197, %r196, 32;
	cvt.s64.s32 	%rd311, %r197;
	add.s64 	%rd312, %rd311, %rd68;
	shl.b64 	%rd313, %rd312, 2;
	add.s64 	%rd314, %rd1, %rd313;
	ld.global.f32 	%f174, [%rd314];
	add.f32 	%f175, %f227, %f174;
	st.global.f32 	[%rd314], %f175;
	add.s32 	%r198, %r196, 64;
	cvt.s64.s32 	%rd315, %r198;
	add.s64 	%rd316, %rd315, %rd68;
	shl.b64 	%rd317, %rd316, 2;
	add.s64 	%rd318, %rd1, %rd317;
	ld.global.f32 	%f176, [%rd318];
	add.f32 	%f177, %f226, %f176;
	st.global.f32 	[%rd318], %f177;
	add.s32 	%r199, %r4, 32;
	setp.ge.s32 	%p38, %r199, %r9;
	@%p38 bra 	$L__BB33_67;
	ld.param.u32 	%r224, [mul_mat_q40_stream_k_fixup_48_8_false_param_7];
	shl.b32 	%r201, %r224, 5;
	add.s32 	%r13, %r201, %r10;
	add.s32 	%r202, %r13, %r173;
	cvt.s64.s32 	%rd319, %r202;
	add.s64 	%rd320, %rd319, %rd68;
	shl.b64 	%rd321, %rd320, 2;
	add.s64 	%rd322, %rd1, %rd321;
	ld.global.f32 	%f178, [%rd322];
	add.f32 	%f179, %f225, %f178;
	st.global.f32 	[%rd322], %f179;
	add.s32 	%r203, %r5, %r13;
	cvt.s64.s32 	%rd323, %r203;
	add.s64 	%rd324, %rd323, %rd68;
	shl.b64 	%rd325, %rd324, 2;
	add.s64 	%rd326, %rd1, %rd325;
	ld.global.f32 	%f180, [%rd326];
	add.f32 	%f181, %f224, %f180;
	st.global.f32 	[%rd326], %f181;
	add.s32 	%r204, %r203, 32;
	cvt.s64.s32 	%rd327, %r204;
	add.s64 	%rd328, %rd327, %rd68;
	shl.b64 	%rd329, %rd328, 2;
	add.s64 	%rd330, %rd1, %rd329;
	ld.global.f32 	%f182, [%rd330];
	add.f32 	%f183, %f223, %f182;
	st.global.f32 	[%rd330], %f183;
	add.s32 	%r205, %r203, 64;
	cvt.s64.s32 	%rd331, %r205;
	add.s64 	%rd332, %rd331, %rd68;
	shl.b64 	%rd333, %rd332, 2;
	add.s64 	%rd334, %rd1, %rd333;
	ld.global.f32 	%f184, [%rd334];
	add.f32 	%f185, %f222, %f184;
	st.global.f32 	[%rd334], %f185;
	add.s32 	%r206, %r4, 40;
	setp.ge.s32 	%p39, %r206, %r9;
	@%p39 bra 	$L__BB33_67;
	add.s32 	%r208, %r13, %r11;
	add.s32 	%r209, %r208, %r173;
	cvt.s64.s32 	%rd335, %r209;
	add.s64 	%rd336, %rd335, %rd68;
	shl.b64 	%rd337, %rd336, 2;
	add.s64 	%rd338, %rd1, %rd337;
	ld.global.f32 	%f186, [%rd338];
	add.f32 	%f187, %f221, %f186;
	st.global.f32 	[%rd338], %f187;
	add.s32 	%r210, %r5, %r208;
	cvt.s64.s32 	%rd339, %r210;
	add.s64 	%rd340, %rd339, %rd68;
	shl.b64 	%rd341, %rd340, 2;
	add.s64 	%rd342, %rd1, %rd341;
	ld.global.f32 	%f188, [%rd342];
	add.f32 	%f189, %f220, %f188;
	st.global.f32 	[%rd342], %f189;
	add.s32 	%r211, %r210, 32;
	cvt.s64.s32 	%rd343, %r211;
	add.s64 	%rd344, %rd343, %rd68;
	shl.b64 	%rd345, %rd344, 2;
	add.s64 	%rd346, %rd1, %rd345;
	ld.global.f32 	%f190, [%rd346];
	add.f32 	%f191, %f219, %f190;
	st.global.f32 	[%rd346], %f191;
	add.s32 	%r212, %r210, 64;
	cvt.s64.s32 	%rd347, %r212;
	add.s64 	%rd348, %rd347, %rd68;
	shl.b64 	%rd349, %rd348, 2;
	add.s64 	%rd350, %rd1, %rd349;
	ld.global.f32 	%f192, [%rd350];
	add.f32 	%f193, %f218, %f192;
	st.global.f32 	[%rd350], %f193;
	bra.uni 	$L__BB33_67;
$L__BB33_58:
	ld.param.u64 	%rd353, [mul_mat_q40_stream_k_fixup_48_8_false_param_1];
	cvta.to.global.u64 	%rd149, %rd353;
	cvt.u32.u64 	%r109, %rd36;
	shl.b64 	%rd150, %rd370, 32;
	shr.s64 	%rd151, %rd150, 30;
	add.s64 	%rd152, %rd149, %rd151;
	ld.global.u32 	%r14, [%rd152];
	add.s64 	%rd153, %rd150, 4294967296;
	shr.s64 	%rd154, %rd153, 30;
	add.s64 	%rd155, %rd149, %rd154;
	ld.global.u32 	%r15, [%rd155];
	shl.b32 	%r110, %r4, 5;
	add.s32 	%r16, %r110, %r109;
	setp.gt.u32 	%p27, %r16, 47;
	@%p27 bra 	$L__BB33_60;
	ld.param.u64 	%rd352, [mul_mat_q40_stream_k_fixup_48_8_false_param_0];
	add.s32 	%r111, %r16, %r14;
	cvta.to.global.u64 	%rd156, %rd352;
	mul.wide.s32 	%rd157, %r111, 4;
	add.s64 	%rd158, %rd156, %rd157;
	ld.global.u32 	%r112, [%rd158];
	shl.b32 	%r113, %r16, 2;
	mov.u32 	%r114, _ZZN34_INTERNAL_9074448f_4_k_cu_5eb7d63f24mul_mat_q_stream_k_fixupILi48ELi8ELb0EEEvPKiS2_PfPKfiiiiiiE14ids_dst_shared;
	add.s32 	%r115, %r114, %r113;
	st.shared.u32 	[%r115], %r112;
$L__BB33_60:
	bar.sync 	0;
	shl.b32 	%r116, %r7, 7;
	cvt.s64.s32 	%rd69, %r116;
	mul.lo.s32 	%r117, %r8, -48;
	sub.s32 	%r118, %r117, %r14;
	add.s32 	%r17, %r118, %r15;
	setp.ge.s32 	%p28, %r4, %r17;
	@%p28 bra 	$L__BB33_67;
	ld.param.u32 	%r214, [mul_mat_q40_stream_k_fixup_48_8_false_param_7];
	shl.b32 	%r120, %r4, 2;
	mov.u32 	%r121, _ZZN34_INTERNAL_9074448f_4_k_cu_5eb7d63f24mul_mat_q_stream_k_fixupILi48ELi8ELb0EEEvPKiS2_PfPKfiiiiiiE14ids_dst_shared;
	add.s32 	%r18, %r121, %r120;
	ld.shared.u32 	%r122, [%r18];
	mul.lo.s32 	%r123, %r122, %r214;
	add.s32 	%r124, %r109, %r123;
	cvt.s64.s32 	%rd159, %r124;
	add.s64 	%rd160, %rd159, %rd69;
	shl.b64 	%rd161, %rd160, 2;
	add.s64 	%rd162, %rd1, %rd161;
	ld.global.f32 	%f98, [%rd162];
	add.f32 	%f99, %f241, %f98;
	st.global.f32 	[%rd162], %f99;
	add.s32 	%r125, %r5, %r123;
	cvt.s64.s32 	%rd163, %r125;
	add.s64 	%rd164, %rd163, %rd69;
	shl.b64 	%rd165, %rd164, 2;
	add.s64 	%rd166, %rd1, %rd165;
	ld.global.f32 	%f100, [%rd166];
	add.f32 	%f101, %f240, %f100;
	st.global.f32 	[%rd166], %f101;
	add.s32 	%r126, %r125, 32;
	cvt.s64.s32 	%rd167, %r126;
	add.s64 	%rd168, %rd167, %rd69;
	shl.b64 	%rd169, %rd168, 2;
	add.s64 	%rd170, %rd1, %rd169;
	ld.global.f32 	%f102, [%rd170];
	add.f32 	%f103, %f239, %f102;
	st.global.f32 	[%rd170], %f103;
	add.s32 	%r127, %r125, 64;
	cvt.s64.s32 	%rd171, %r127;
	add.s64 	%rd172, %rd171, %rd69;
	shl.b64 	%rd173, %rd172, 2;
	add.s64 	%rd174, %rd1, %rd173;
	ld.global.f32 	%f104, [%rd174];
	add.f32 	%f105, %f238, %f104;
	st.global.f32 	[%rd174], %f105;
	add.s32 	%r128, %r4, 8;
	setp.ge.s32 	%p29, %r128, %r17;
	@%p29 bra 	$L__BB33_67;
	ld.param.u32 	%r215, [mul_mat_q40_stream_k_fixup_48_8_false_param_7];
	ld.shared.u32 	%r130, [%r18+32];
	mul.lo.s32 	%r131, %r130, %r215;
	add.s32 	%r132, %r109, %r131;
	cvt.s64.s32 	%rd175, %r132;
	add.s64 	%rd176, %rd175, %rd69;
	shl.b64 	%rd177, %rd176, 2;
	add.s64 	%rd178, %rd1, %rd177;
	ld.global.f32 	%f106, [%rd178];
	add.f32 	%f107, %f237, %f106;
	st.global.f32 	[%rd178], %f107;
	add.s32 	%r133, %r5, %r131;
	cvt.s64.s32 	%rd179, %r133;
	add.s64 	%rd180, %rd179, %rd69;
	shl.b64 	%rd181, %rd180, 2;
	add.s64 	%rd182, %rd1, %rd181;
	ld.global.f32 	%f108, [%rd182];
	add.f32 	%f109, %f236, %f108;
	st.global.f32 	[%rd182], %f109;
	add.s32 	%r134, %r133, 32;
	cvt.s64.s32 	%rd183, %r134;
	add.s64 	%rd184, %rd183, %rd69;
	shl.b64 	%rd185, %rd184, 2;
	add.s64 	%rd186, %rd1, %rd185;
	ld.global.f32 	%f110, [%rd186];
	add.f32 	%f111, %f235, %f110;
	st.global.f32 	[%rd186], %f111;
	add.s32 	%r135, %r133, 64;
	cvt.s64.s32 	%rd187, %r135;
	add.s64 	%rd188, %rd187, %rd69;
	shl.b64 	%rd189, %rd188, 2;
	add.s64 	%rd190, %rd1, %rd189;
	ld.global.f32 	%f112, [%rd190];
	add.f32 	%f113, %f234, %f112;
	st.global.f32 	[%rd190], %f113;
	add.s32 	%r136, %r4, 16;
	setp.ge.s32 	%p30, %r136, %r17;
	@%p30 bra 	$L__BB33_67;
	ld.param.u32 	%r216, [mul_mat_q40_stream_k_fixup_48_8_false_param_7];
	ld.shared.u32 	%r138, [%r18+64];
	mul.lo.s32 	%r139, %r138, %r216;
	add.s32 	%r140, %r109, %r139;
	cvt.s64.s32 	%rd191, %r140;
	add.s64 	%rd192, %rd191, %rd69;
	shl.b64 	%rd193, %rd192, 2;
	add.s64 	%rd194, %rd1, %rd193;
	ld.global.f32 	%f114, [%rd194];
	add.f32 	%f115, %f233, %f114;
	st.global.f32 	[%rd194], %f115;
	add.s32 	%r141, %r5, %r139;
	cvt.s64.s32 	%rd195, %r141;
	add.s64 	%rd196, %rd195, %rd69;
	shl.b64 	%rd197, %rd196, 2;
	add.s64 	%rd198, %rd1, %rd197;
	ld.global.f32 	%f116, [%rd198];
	add.f32 	%f117, %f232, %f116;
	st.global.f32 	[%rd198], %f117;
	add.s32 	%r142, %r141, 32;
	cvt.s64.s32 	%rd199, %r142;
	add.s64 	%rd200, %rd199, %rd69;
	shl.b64 	%rd201, %rd200, 2;
	add.s64 	%rd202, %rd1, %rd201;
	ld.global.f32 	%f118, [%rd202];
	add.f32 	%f119, %f231, %f118;
	st.global.f32 	[%rd202], %f119;
	add.s32 	%r143, %r141, 64;
	cvt.s64.s32 	%rd203, %r143;
	add.s64 	%rd204, %rd203, %rd69;
	shl.b64 	%rd205, %rd204, 2;
	add.s64 	%rd206, %rd1, %rd205;
	ld.global.f32 	%f120, [%rd206];
	add.f32 	%f121, %f230, %f120;
	st.global.f32 	[%rd206], %f121;
	add.s32 	%r144, %r4, 24;
	setp.ge.s32 	%p31, %r144, %r17;
	@%p31 bra 	$L__BB33_67;
	ld.param.u32 	%r217, [mul_mat_q40_stream_k_fixup_48_8_false_param_7];
	ld.shared.u32 	%r146, [%r18+96];
	mul.lo.s32 	%r147, %r146, %r217;
	add.s32 	%r148, %r109, %r147;
	cvt.s64.s32 	%rd207, %r148;
	add.s64 	%rd208, %rd207, %rd69;
	shl.b64 	%rd209, %rd208, 2;
	add.s64 	%rd210, %rd1, %rd209;
	ld.global.f32 	%f122, [%rd210];
	add.f32 	%f123, %f229, %f122;
	st.global.f32 	[%rd210], %f123;
	add.s32 	%r149, %r5, %r147;
	cvt.s64.s32 	%rd211, %r149;
	add.s64 	%rd212, %rd211, %rd69;
	shl.b64 	%rd213, %rd212, 2;
	add.s64 	%rd214, %rd1, %rd213;
	ld.global.f32 	%f124, [%rd214];
	add.f32 	%f125, %f228, %f124;
	st.global.f32 	[%rd214], %f125;
	add.s32 	%r150, %r149, 32;
	cvt.s64.s32 	%rd215, %r150;
	add.s64 	%rd216, %rd215, %rd69;
	shl.b64 	%rd217, %rd216, 2;
	add.s64 	%rd218, %rd1, %rd217;
	ld.global.f32 	%f126, [%rd218];
	add.f32 	%f127, %f227, %f126;
	st.global.f32 	[%rd218], %f127;
	add.s32 	%r151, %r149, 64;
	cvt.s64.s32 	%rd219, %r151;
	add.s64 	%rd220, %rd219, %rd69;
	shl.b64 	%rd221, %rd220, 2;
	add.s64 	%rd222, %rd1, %rd221;
	ld.global.f32 	%f128, [%rd222];
	add.f32 	%f129, %f226, %f128;
	st.global.f32 	[%rd222], %f129;
	add.s32 	%r152, %r4, 32;
	setp.ge.s32 	%p32, %r152, %r17;
	@%p32 bra 	$L__BB33_67;
	ld.param.u32 	%r218, [mul_mat_q40_stream_k_fixup_48_8_false_param_7];
	ld.shared.u32 	%r154, [%r18+128];
	mul.lo.s32 	%r155, %r154, %r218;
	add.s32 	%r156, %r109, %r155;
	cvt.s64.s32 	%rd223, %r156;
	add.s64 	%rd224, %rd223, %rd69;
	shl.b64 	%rd225, %rd224, 2;
	add.s64 	%rd226, %rd1, %rd225;
	ld.global.f32 	%f130, [%rd226];
	add.f32 	%f131, %f225, %f130;
	st.global.f32 	[%rd226], %f131;
	add.s32 	%r157, %r5, %r155;
	cvt.s64.s32 	%rd227, %r157;
	add.s64 	%rd228, %rd227, %rd69;
	shl.b64 	%rd229, %rd228, 2;
	add.s64 	%rd230, %rd1, %rd229;
	ld.global.f32 	%f132, [%rd230];
	add.f32 	%f133, %f224, %f132;
	st.global.f32 	[%rd230], %f133;
	add.s32 	%r158, %r157, 32;
	cvt.s64.s32 	%rd231, %r158;
	add.s64 	%rd232, %rd231, %rd69;
	shl.b64 	%rd233, %rd232, 2;
	add.s64 	%rd234, %rd1, %rd233;
	ld.global.f32 	%f134, [%rd234];
	add.f32 	%f135, %f223, %f134;
	st.global.f32 	[%rd234], %f135;
	add.s32 	%r159, %r157, 64;
	cvt.s64.s32 	%rd235, %r159;
	add.s64 	%rd236, %rd235, %rd69;
	shl.b64 	%rd237, %rd236, 2;
	add.s64 	%rd238, %rd1, %rd237;
	ld.global.f32 	%f136, [%rd238];
	add.f32 	%f137, %f222, %f136;
	st.global.f32 	[%rd238], %f137;
	add.s32 	%r160, %r4, 40;
	setp.ge.s32 	%p33, %r160, %r17;
	@%p33 bra 	$L__BB33_67;
	ld.param.u32 	%r219, [mul_mat_q40_stream_k_fixup_48_8_false_param_7];
	ld.shared.u32 	%r162, [%r18+160];
	mul.lo.s32 	%r163, %r162, %r219;
	add.s32 	%r164, %r109, %r163;
	cvt.s64.s32 	%rd239, %r164;
	add.s64 	%rd240, %rd239, %rd69;
	shl.b64 	%rd241, %rd240, 2;
	add.s64 	%rd242, %rd1, %rd241;
	ld.global.f32 	%f138, [%rd242];
	add.f32 	%f139, %f221, %f138;
	st.global.f32 	[%rd242], %f139;
	add.s32 	%r165, %r5, %r163;
	cvt.s64.s32 	%rd243, %r165;
	add.s64 	%rd244, %rd243, %rd69;
	shl.b64 	%rd245, %rd244, 2;
	add.s64 	%rd246, %rd1, %rd245;
	ld.global.f32 	%f140, [%rd246];
	add.f32 	%f141, %f220, %f140;
	st.global.f32 	[%rd246], %f141;
	add.s32 	%r166, %r165, 32;
	cvt.s64.s32 	%rd247, %r166;
	add.s64 	%rd248, %rd247, %rd69;
	shl.b64 	%rd249, %rd248, 2;
	add.s64 	%rd250, %rd1, %rd249;
	ld.global.f32 	%f142, [%rd250];
	add.f32 	%f143, %f219, %f142;
	st.global.f32 	[%rd250], %f143;
	add.s32 	%r167, %r165, 64;
	cvt.s64.s32 	%rd251, %r167;
	add.s64 	%rd252, %rd251, %rd69;
	shl.b64 	%rd253, %rd252, 2;
	add.s64 	%rd254, %rd1, %rd253;
	ld.global.f32 	%f144, [%rd254];
	add.f32 	%f145, %f218, %f144;
	st.global.f32 	[%rd254], %f145;
$L__BB33_67:
	ret;

}
	// .globl	mul_mat_q40_64_8_false
.visible .entry mul_mat_q40_64_8_false(
	.param .u64 .ptr .align 1 mul_mat_q40_64_8_false_param_0,
	.param .u64 .ptr .align 1 mul_mat_q40_64_8_false_param_1,
	.param .u64 .ptr .align 1 mul_mat_q40_64_8_false_param_2,
	.param .u64 .ptr .align 1 mul_mat_q40_64_8_false_param_3,
	.param .u64 .ptr .align 1 mul_mat_q40_64_8_false_param_4,
	.param .u64 .ptr .align 1 mul_mat_q40_64_8_false_param_5,
	.param .u32 mul_mat_q40_64_8_false_param_6,
	.param .u32 mul_mat_q40_64_8_false_param_7,
	.param .u32 mul_mat_q40_64_8_false_param_8,
	.param .u32 mul_mat_q40_64_8_false_param_9,
	.param .u32 mul_mat_q40_64_8_false_param_10,
	.param .u32 mul_mat_q40_64_8_false_param_11,
	.param .u32 mul_mat_q40_64_8_false_param_12,
	.param .u32 mul_mat_q40_64_8_false_param_13,
	.param .u32 mul_mat_q40_64_8_false_param_14,
	.param .u32 mul_mat_q40_64_8_false_param_15,
	.param .u32 mul_mat_q40_64_8_false_param_16
)
.maxntid 256
.minnctapersm 1
{
	.reg .pred 	%p<69>;
	.reg .b16 	%rs<73>;
	.reg .b32 	%r<3491>;
	.reg .b32 	%f<1997>;
	.reg .b64 	%rd<651>;

	ld.param.u64 	%rd149, [mul_mat_q40_64_8_false_param_0];
	ld.param.u64 	%rd150, [mul_mat_q40_64_8_false_param_1];
	ld.param.u64 	%rd147, [mul_mat_q40_64_8_false_param_2];
	ld.param.u64 	%rd151, [mul_mat_q40_64_8_false_param_3];
	ld.param.u64 	%rd152, [mul_mat_q40_64_8_false_param_4];
	ld.param.u64 	%rd148, [mul_mat_q40_64_8_false_param_5];
	ld.param.u32 	%r69, [mul_mat_q40_64_8_false_param_6];
	ld.param.u32 	%r79, [mul_mat_q40_64_8_false_param_7];
	ld.param.u32 	%r70, [mul_mat_q40_64_8_false_param_8];
	ld.param.u32 	%r71, [mul_mat_q40_64_8_false_param_9];
	ld.param.u32 	%r72, [mul_mat_q40_64_8_false_param_10];
	ld.param.u32 	%r73, [mul_mat_q40_64_8_false_param_11];
	ld.param.u32 	%r74, [mul_mat_q40_64_8_false_param_12];
	ld.param.u32 	%r75, [mul_mat_q40_64_8_false_param_13];
	ld.param.u32 	%r76, [mul_mat_q40_64_8_false_param_14];
	ld.param.u32 	%r77, [mul_mat_q40_64_8_false_param_15];
	ld.param.u32 	%r78, [mul_mat_q40_64_8_false_param_16];
	cvta.to.global.u64 	%rd1, %rd152;
	cvta.to.global.u64 	%rd2, %rd149;
	cvta.to.global.u64 	%rd3, %rd150;
	cvta.to.global.u64 	%rd4, %rd151;
	add.s32 	%r80, %r70, 63;
	shr.s32 	%r81, %r80, 31;
	shr.u32 	%r82, %r81, 26;
	add.s32 	%r83, %r80, %r82;
	shr.s32 	%r1, %r83, 6;
	add.s32 	%r2, %r79, 127;
	mov.u32 	%r3, %tid.y;
	shl.b32 	%r84, %r3, 5;
	mov.u32 	%r4, %tid.x;
	add.s32 	%r5, %r84, %r4;
	setp.gt.u32 	%p4, %r5, 63;
	shl.b32 	%r85, %r5, 2;
	mov.u32 	%r86, ids_dst_shared;
	add.s32 	%r6, %r86, %r85;
	@%p4 bra 	$L__BB34_2;
	st.shared.u32 	[%r6], %r5;
$L__BB34_2:
	bar.sync 	0;
	shr.s32 	%r87, %r69, 31;
	shr.u32 	%r88, %r87, 27;
	add.s32 	%r89, %r69, %r88;
	shr.s32 	%r90, %r89, 5;
	cvt.s64.s32 	%rd5, %r90;
	mov.u32 	%r7, %ctaid.x;
	cvt.u64.u32 	%rd153, %r7;
	cvt.s64.s32 	%rd6, %r75;
	cvt.s64.s32 	%rd7, %r1;
	shr.s32 	%r91, %r2, 31;
	shr.u32 	%r92, %r91, 25;
	add.s32 	%r93, %r2, %r92;
	shr.s32 	%r94, %r93, 7;
	cvt.s64.s32 	%rd8, %r94;
	mul.lo.s64 	%rd154, %rd5, %rd153;
	mul.lo.s64 	%rd155, %rd154, %rd8;
	mul.lo.s64 	%rd156, %rd155, %rd7;
	mul.lo.s64 	%rd9, %rd156, %rd6;
	mov.u32 	%r95, %nctaid.x;
	cvt.u64.u32 	%rd10, %r95;
	and.b64  	%rd157, %rd9, -4294967296;
	setp.ne.s64 	%p5, %rd157, 0;
	@%p5 bra 	$L__BB34_4;
	cvt.u32.u64 	%r96, %rd10;
	cvt.u32.u64 	%r97, %rd9;
	div.u32 	%r98, %r97, %r96;
	cvt.u64.u32 	%rd634, %r98;
	bra.uni 	$L__BB34_5;
$L__BB34_4:
	div.s64 	%rd634, %rd9, %rd10;
$L__BB34_5:
	add.s32 	%r99, %r7, 1;
	cvt.u64.u32 	%rd158, %r99;
	mul.lo.s64 	%rd159, %rd5, %rd158;
	mul.lo.s64 	%rd160, %rd159, %rd8;
	mul.lo.s64 	%rd161, %rd160, %rd7;
	mul.lo.s64 	%rd14, %rd161, %rd6;
	and.b64  	%rd162, %rd14, -4294967296;
	setp.ne.s64 	%p6, %rd162, 0;
	@%p6 bra 	$L__BB34_7;
	cvt.u32.u64 	%r100, %rd10;
	cvt.u32.u64 	%r101, %rd14;
	div.u32 	%r102, %r101, %r100;
	cvt.u64.u32 	%rd635, %r102;
	bra.uni 	$L__BB34_8;
$L__BB34_7:
	div.s64 	%rd635, %rd14, %rd10;
$L__BB34_8:
	or.b64  	%rd163, %rd634, %rd5;
	and.b64  	%rd164, %rd163, -4294967296;
	setp.ne.s64 	%p7, %rd164, 0;
	@%p7 bra 	$L__BB34_10;
	cvt.u32.u64 	%r103, %rd5;
	cvt.u32.u64 	%r104, %rd634;
	rem.u32 	%r105, %r104, %r103;
	cvt.u64.u32 	%rd636, %r105;
	bra.uni 	$L__BB34_11;
$L__BB34_10:
	rem.s64 	%rd636, %rd634, %rd5;
$L__BB34_11:
	cvt.u32.u64 	%r106, %rd636;
	shr.s32 	%r107, %r106, 31;
	shr.u32 	%r108, %r107, 29;
	add.s32 	%r109, %r106, %r108;
	and.b32  	%r110, %r109, -8;
	sub.s32 	%r111, %r106, %r110;
	cvt.s64.s32 	%rd165, %r111;
	sub.s64 	%rd639, %rd634, %rd165;
	or.b64  	%rd166, %rd635, %rd5;
	and.b64  	%rd167, %rd166, -4294967296;
	setp.ne.s64 	%p8, %rd167, 0;
	@%p8 bra 	$L__BB34_13;
	cvt.u32.u64 	%r112, %rd5;
	cvt.u32.u64 	%r113, %rd635;
	rem.u32 	%r114, %r113, %r112;
	cvt.u64.u32 	%rd637, %r114;
	bra.uni 	$L__BB34_14;
$L__BB34_13:
	rem.s64 	%rd637, %rd635, %rd5;
$L__BB34_14:
	cvt.u32.u64 	%r115, %rd637;
	shr.s32 	%r116, %r115, 31;
	shr.u32 	%r117, %r116, 29;
	add.s32 	%r118, %r115, %r117;
	and.b32  	%r119, %r118, -8;
	sub.s32 	%r120, %r115, %r119;
	cvt.s64.s32 	%rd168, %r120;
	sub.s64 	%rd25, %rd635, %rd168;
	or.b64  	%rd169, %rd639, %rd5;
	and.b64  	%rd170, %rd169, -4294967296;
	setp.ne.s64 	%p9, %rd170, 0;
	@%p9 bra 	$L__BB34_16;
	cvt.u32.u64 	%r121, %rd5;
	cvt.u32.u64 	%r122, %rd639;
	rem.u32 	%r123, %r122, %r121;
	cvt.u64.u32 	%rd638, %r123;
	bra.uni 	$L__BB34_17;
$L__BB34_16:
	rem.s64 	%rd638, %rd639, %rd5;
$L__BB34_17:
	cvt.u32.u64 	%r124, %rd5;
	cvt.u32.u64 	%r3478, %rd638;
	sub.s64 	%rd172, %rd638, %rd639;
	add.s64 	%rd173, %rd172, %rd25;
	min.s64 	%rd174, %rd5, %rd173;
	cvt.u32.u64 	%r3486, %rd174;
	setp.lt.s64 	%p68, %rd639, %rd25;
	setp.ge.s64 	%p10, %rd639, %rd25;
	setp.ne.s32 	%p11, %r124, %r3486;
	mov.u32 	%r126, data_mul_mat_q;
	add.s32 	%r127, %r126, %r85;
	add.s32 	%r10, %r127, 256;
	or.pred  	%p12, %p10, %p11;
	@%p12 bra 	$L__BB34_109;
	mul.lo.s32 	%r128, %r75, %r1;
	cvt.s64.s32 	%rd175, %r128;
	mul.lo.s64 	%rd29, %rd175, %rd5;
	cvt.u64.u32 	%rd176, %r128;
	mul.lo.s64 	%rd30, %rd176, %rd5;
	mul.lo.s64 	%rd31, %rd7, %rd5;
	shr.u32 	%r129, %r4, 2;
	and.b32  	%r130, %r4, 3;
	cvt.u64.u32 	%rd177, %r129;
	shl.b32 	%r131, %r4, 1;
	and.b32  	%r132, %r131, 6;
	shl.b32 	%r133, %r129, 3;
	or.b32  	%r134, %r133, %r130;
	and.b32  	%r135, %r4, 7;
	shl.b32 	%r136, %r3, 2;
	shr.u32 	%r137, %r4, 3;
	add.s32 	%r138, %r137, %r136;
	cvt.u64.u32 	%rd178, %r135;
	cvt.s64.s32 	%rd32, %r72;
	and.b32  	%r139, %r3, 1;
	setp.eq.b32 	%p13, %r139, 1;
	selp.b32 	%r140, 1152, 0, %p13;
	add.s32 	%r142, %r126, %r140;
	add.s32 	%r143, %r142, 256;
	and.b32  	%r144, %r3, 1022;
	and.b32  	%r145, %r4, 15;
	and.b32  	%r146, %r129, 252;
	mad.lo.s32 	%r147, %r145, 76, %r146;
	shl.b32 	%r148, %r3, 3;
	and.b32  	%r149, %r148, 8;
	or.b32  	%r11, %r132, %r149;
	mul.lo.s32 	%r150, %r3, %r71;
	cvt.s64.s32 	%rd179, %r150;
	mad.lo.s32 	%r151, %r3, 76, %r134;
	shl.b32 	%r152, %r151, 2;
	add.s32 	%r153, %r126, %r152;
	add.s32 	%r12, %r153, 9472;
	shl.b32 	%r154, %r71, 3;
	add.s32 	%r155, %r150, %r154;
	cvt.s64.s32 	%rd180, %r155;
	shl.b32 	%r156, %r71, 4;
	add.s32 	%r157, %r156, %r150;
	cvt.s64.s32 	%rd181, %r157;
	add.s32 	%r158, %r157, %r154;
	cvt.s64.s32 	%rd182, %r158;
	shl.b32 	%r159, %r71, 5;
	add.s32 	%r160, %r159, %r150;
	cvt.s64.s32 	%rd183, %r160;
	add.s32 	%r161, %r160, %r154;
	cvt.s64.s32 	%rd184, %r161;
	add.s32 	%r162, %r156, %r160;
	cvt.s64.s32 	%rd185, %r162;
	add.s32 	%r163, %r162, %r154;
	cvt.s64.s32 	%rd186, %r163;
	shl.b32 	%r164, %r71, 6;
	add.s32 	%r165, %r164, %r150;
	cvt.s64.s32 	%rd187, %r165;
	add.s32 	%r166, %r165, %r154;
	cvt.s64.s32 	%rd188, %r166;
	add.s32 	%r167, %r156, %r165;
	cvt.s64.s32 	%rd189, %r167;
	add.s32 	%r168, %r167, %r154;
	cvt.s64.s32 	%rd190, %r168;
	add.s32 	%r169, %r159, %r165;
	cvt.s64.s32 	%rd191, %r169;
	add.s32 	%r170, %r169, %r154;
	cvt.s64.s32 	%rd192, %r170;
	add.s32 	%r171, %r156, %r169;
	cvt.s64.s32 	%rd193, %r171;
	add.s32 	%r172, %r171, %r154;
	cvt.s64.s32 	%rd194, %r172;
	mul.lo.s32 	%r173, %r138, %r71;
	cvt.s64.s32 	%rd195, %r173;
	mad.lo.s32 	%r174, %r138, 76, %r135;
	shl.b32 	%r175, %r174, 2;
	add.s32 	%r176, %r126, 9728;
	add.s32 	%r13, %r176, %r175;
	add.s32 	%r177, %r173, %r159;
	cvt.s64.s32 	%rd196, %r177;
	add.s32 	%r178, %r164, %r173;
	cvt.s64.s32 	%rd197, %r178;
	add.s32 	%r179, %r178, %r159;
	cvt.s64.s32 	%rd198, %r179;
	mad.lo.s32 	%r180, %r144, 1216, %r147;
	mul.wide.u32 	%rd199, %r180, 4;
	cvt.u64.u32 	%rd200, %r126;
	cvta.shared.u64 	%rd201, %rd200;
	add.s64 	%rd202, %rd201, %rd199;
	add.s64 	%rd33, %rd202, 9472;
	shl.b32 	%r181, %r3, 4;
	and.b32  	%r182, %r181, 16352;
	add.s32 	%r14, %r129, %r182;
	mad.lo.s32 	%r15, %r14, 304, %r176;
	mad.lo.s32 	%r183, %r129, 28, %r134;
	shl.b32 	%r184, %r183, 2;
	add.s32 	%r16, %r143, %r184;
	mad.lo.s32 	%r17, %r130, 288, %r143;
	add.s64 	%rd34, %rd202, 9664;
	add.s64 	%rd35, %rd202, 9696;
	add.s64 	%rd36, %rd202, 14464;
	add.s64 	%rd37, %rd202, 14496;
	shl.b32 	%r185, %r11, 2;
	add.s32 	%r18, %r86, %r185;
	add.s32 	%r19, %r14, 16;
	or.b32  	%r20, %r11, 16;
	or.b32  	%r21, %r11, 17;
	or.b32  	%r22, %r11, 32;
	or.b32  	%r23, %r11, 33;
	or.b32  	%r24, %r11, 48;
	or.b32  	%r25, %r11, 49;
	add.s64 	%rd38, %rd198, %rd178;
	add.s64 	%rd39, %rd197, %rd178;
	add.s64 	%rd40, %rd196, %rd178;
	add.s64 	%rd41, %rd195, %rd178;
	mul.wide.u32 	%rd203, %r130, 4;
	add.s64 	%rd204, %rd203, %rd2;
	add.s64 	%rd42, %rd204, 4;
	add.s64 	%rd43, %rd177, %rd179;
	add.s64 	%rd44, %rd177, %rd194;
	add.s64 	%rd45, %rd177, %rd180;
	add.s64 	%rd46, %rd177, %rd193;
	add.s64 	%rd47, %rd177, %rd181;
	add.s64 	%rd48, %rd177, %rd192;
	add.s64 	%rd49, %rd177, %rd182;
	add.s64 	%rd50, %rd177, %rd191;
	add.s64 	%rd51, %rd177, %rd183;
	add.s64 	%rd52, %rd177, %rd190;
	add.s64 	%rd53, %rd177, %rd184;
	add.s64 	%rd54, %rd177, %rd189;
	add.s64 	%rd55, %rd177, %rd185;
	add.s64 	%rd56, %rd177, %rd188;
	add.s64 	%rd57, %rd177, %rd186;
	add.s64 	%rd58, %rd177, %rd187;
	cvta.to.global.u64 	%rd59, %rd147;
$L__BB34_19:
	cvt.s64.s32 	%rd61, %rd639;
	or.b64  	%rd205, %rd61, %rd29;
	and.b64  	%rd206, %rd205, -4294967296;
	setp.ne.s64 	%p14, %rd206, 0;
	@%p14 bra 	$L__BB34_21;
	cvt.u32.u64 	%r187, %rd29;
	cvt.u32.u64 	%r188, %rd61;
	div.u32 	%r189, %r188, %r187;
	cvt.u64.u32 	%rd640, %r189;
	bra.uni 	$L__BB34_22;
$L__BB34_21:
	div.s64 	%rd640, %rd61, %rd29;
$L__BB34_22:
	cvt.u32.u64 	%r27, %rd640;
	mul.lo.s64 	%rd207, %rd30, %rd640;
	sub.s64 	%rd65, %rd639, %rd207;
	cvt.s64.s32 	%rd66, %rd65;
	or.b64  	%rd208, %rd66, %rd31;
	and.b64  	%rd209, %rd208, -4294967296;
	setp.ne.s64 	%p15, %rd209, 0;
	@%p15 bra 	$L__BB34_24;
	cvt.u32.u64 	%r190, %rd31;
	cvt.u32.u64 	%r191, %rd66;
	div.u32 	%r192, %r191, %r190;
	cvt.u64.u32 	%rd641, %r192;
	bra.uni 	$L__BB34_25;
$L__BB34_24:
	div.s64 	%rd641, %rd66, %rd31;
$L__BB34_25:
	cvt.u32.u64 	%r28, %rd641;
	cvt.u64.u32 	%rd210, %r1;
	mul.lo.s64 	%rd211, %rd210, %rd5;
	mul.lo.s64 	%rd212, %rd211, %rd641;
	sub.s64 	%rd213, %rd65, %rd212;
	cvt.s64.s32 	%rd70, %rd213;
	or.b64  	%rd214, %rd70, %rd5;
	and.b64  	%rd215, %rd214, -4294967296;
	setp.ne.s64 	%p16, %rd215, 0;
	@%p16 bra 	$L__BB34_27;
	cvt.u32.u64 	%r194, %rd70;
	div.u32 	%r195, %r194, %r124;
	cvt.u64.u32 	%rd642, %r195;
	bra.uni 	$L__BB34_28;
$L__BB34_27:
	div.s64 	%rd642, %rd70, %rd5;
$L__BB34_28:
	setp.eq.s64 	%p17, %rd147, 0;
	cvt.u32.u64 	%r197, %rd642;
	mul.lo.s32 	%r3481, %r77, %r28;
	mul.lo.s32 	%r198, %r78, %r28;
	shl.b32 	%r30, %r197, 6;
	mad.lo.s32 	%r3482, %r30, %r73, %r198;
	mov.b32 	%r3479, 0;
	mov.u32 	%r3480, %r70;
	@%p17 bra 	$L__BB34_37;
	shl.b64 	%rd216, %rd641, 32;
	shr.s64 	%rd217, %rd216, 30;
	add.s64 	%rd218, %rd4, %rd217;
	ld.global.nc.u32 	%r3479, [%rd218];
	add.s64 	%rd219, %rd216, 4294967296;
	shr.s64 	%rd220, %rd219, 30;
	add.s64 	%rd221, %rd4, %rd220;
	ld.global.nc.u32 	%r199, [%rd221];
	sub.s32 	%r3480, %r199, %r3479;
	setp.lt.s32 	%p18, %r30, %r3480;
	@%p18 bra 	$L__BB34_34;
	add.s64 	%rd74, %rd639, %rd5;
	or.b64  	%rd222, %rd74, %rd5;
	and.b64  	%rd223, %rd222, -4294967296;
	setp.ne.s64 	%p19, %rd223, 0;
	@%p19 bra 	$L__BB34_32;
	cvt.u32.u64 	%r201, %rd74;
	rem.u32 	%r202, %r201, %r124;
	cvt.u64.u32 	%rd643, %r202;
	bra.uni 	$L__BB34_33;
$L__BB34_32:
	rem.s64 	%rd643, %rd74, %rd5;
$L__BB34_33:
	sub.s64 	%rd639, %rd74, %rd643;
	sub.s64 	%rd224, %rd25, %rd639;
	min.s64 	%rd646, %rd5, %rd224;
	bra.uni 	$L__BB34_108;
$L__BB34_34:
	setp.gt.u32 	%p20, %r5, 63;
	bar.sync 	0;
	@%p20 bra 	$L__BB34_36;
	add.s32 	%r203, %r30, %r5;
	add.s32 	%r204, %r203, %r3479;
	mul.wide.s32 	%rd225, %r204, 4;
	add.s64 	%rd226, %rd59, %rd225;
	ld.global.nc.u32 	%r205, [%rd226];
	st.shared.u32 	[%r6], %r205;
$L__BB34_36:
	bar.sync 	0;
	mov.b32 	%r3481, 0;
	mov.u32 	%r3482, %r3481;
$L__BB34_37:
	add.s32 	%r208, %r3479, %r30;
	mad.lo.s32 	%r209, %r208, 36, %r3481;
	shl.b32 	%r210, %r27, 7;
	add.s32 	%r211, %r3482, %r210;
	not.b32 	%r212, %r30;
	add.s32 	%r38, %r3480, %r212;
	div.s32 	%r213, %r28, %r74;
	mul.lo.s32 	%r39, %r213, %r76;
	mul.lo.s32 	%r40, %r210, %r71;
	cvt.s64.s32 	%rd80, %r209;
	cvt.s64.s32 	%rd81, %r211;
	setp.ge.s32 	%p21, %r3478, %r124;
	mov.f32 	%f1901, 0f00000000;
	mov.f32 	%f1902, %f1901;
	mov.f32 	%f1903, %f1901;
	mov.f32 	%f1904, %f1901;
	mov.f32 	%f1905, %f1901;
	mov.f32 	%f1906, %f1901;
	mov.f32 	%f1907, %f1901;
	mov.f32 	%f1908, %f1901;
	mov.f32 	%f1909, %f1901;
	mov.f32 	%f1910, %f1901;
	mov.f32 	%f1911, %f1901;
	mov.f32 	%f1912, %f1901;
	mov.f32 	%f1913, %f1901;
	mov.f32 	%f1914, %f1901;
	mov.f32 	%f1915, %f1901;
	mov.f32 	%f1916, %f1901;
	mov.f32 	%f1917, %f1901;
	mov.f32 	%f1918, %f1901;
	mov.f32 	%f1919, %f1901;
	mov.f32 	%f1920, %f1901;
	mov.f32 	%f1921, %f1901;
	mov.f32 	%f1922, %f1901;
	mov.f32 	%f1923, %f1901;
	mov.f32 	%f1924, %f1901;
	mov.f32 	%f1925, %f1901;
	mov.f32 	%f1926, %f1901;
	mov.f32 	%f1927, %f1901;
	mov.f32 	%f1928, %f1901;
	mov.f32 	%f1929, %f1901;
	mov.f32 	%f1930, %f1901;
	mov.f32 	%f1931, %f1901;
	mov.f32 	%f1932, %f1901;
	@%p21 bra 	$L__BB34_40;
	add.s32 	%r214, %r3478, %r40;
	add.s32 	%r3483, %r214, %r39;
	shl.b64 	%rd227, %rd80, 2;
	add.s64 	%rd82, %rd3, %rd227;
	mov.f32 	%f1901, 0f00000000;
$L__BB34_39:
	cvt.s64.s32 	%rd244, %r3478;
	mul.lo.s64 	%rd245, %rd244, %rd32;
	cvt.s64.s32 	%rd246, %r3483;
	add.s64 	%rd247, %rd38, %rd246;
	mad.lo.s64 	%rd248, %rd247, 18, %rd2;
	add.s64 	%rd249, %rd39, %rd246;
	mad.lo.s64 	%rd250, %rd249, 18, %rd2;
	add.s64 	%rd251, %rd40, %rd246;
	mad.lo.s64 	%rd252, %rd251, 18, %rd2;
	add.s64 	%rd253, %rd41, %rd246;
	mad.lo.s64 	%rd254, %rd253, 18, %rd2;
	add.s64 	%rd255, %rd43, %rd246;
	mad.lo.s64 	%rd256, %rd255, 18, %rd42;
	add.s64 	%rd257, %rd44, %rd246;
	mad.lo.s64 	%rd258, %rd257, 18, %rd42;
	add.s64 	%rd259, %rd45, %rd246;
	mad.lo.s64 	%rd260, %rd259, 18, %rd42;
	add.s64 	%rd261, %rd46, %rd246;
	mad.lo.s64 	%rd262, %rd261, 18, %rd42;
	add.s64 	%rd263, %rd47, %rd246;
	mad.lo.s64 	%rd264, %rd263, 18, %rd42;
	add.s64 	%rd265, %rd48, %rd246;
	mad.lo.s64 	%rd266, %rd265, 18, %rd42;
	add.s64 	%rd267, %rd49, %rd246;
	mad.lo.s64 	%rd268, %rd267, 18, %rd42;
	add.s64 	%rd269, %rd50, %rd246;
	mad.lo.s64 	%rd270, %rd269, 18, %rd42;
	add.s64 	%rd271, %rd51, %rd246;
	mad.lo.s64 	%rd272, %rd271, 18, %rd42;
	add.s64 	%rd273, %rd52, %rd246;
	mad.lo.s64 	%rd274, %rd273, 18, %rd42;
	add.s64 	%rd275, %rd53, %rd246;
	mad.lo.s64 	%rd276, %rd275, 18, %rd42;
	add.s64 	%rd277, %rd54, %rd246;
	mad.lo.s64 	%rd278, %rd277, 18, %rd42;
	add.s64 	%rd279, %rd55, %rd246;
	mad.lo.s64 	%rd280, %rd279, 18, %rd42;
	add.s64 	%rd281, %rd56, %rd246;
	mad.lo.s64 	%rd282, %rd281, 18, %rd42;
	add.s64 	%rd283, %rd57, %rd246;
	mad.lo.s64 	%rd284, %rd283, 18, %rd42;
	add.s64 	%rd285, %rd58, %rd246;
	mad.lo.s64 	%rd286, %rd285, 18, %rd42;
	ld.global.nc.u16 	%rs5, [%rd256+-2];
	cvt.u32.u16 	%r1368, %rs5;
	ld.global.nc.u16 	%rs6, [%rd256];
	cvt.u32.u16 	%r1369, %rs6;
	shl.b32 	%r1370, %r1369, 16;
	or.b32  	%r1371, %r1370, %r1368;
	and.b32  	%r217, %r1371, 252645135;
	add.s32 	%r1372, %r217, 2021161080;
	xor.b32  	%r1373, %r1372, -2139062144;
	xor.b32  	%r1374, %r217, 134744072;
	xor.b32  	%r1375, %r1372, %r1371;
	and.b32  	%r215, %r1375, %r1374;
	// begin inline asm
	prmt.b32 %r215, %r215, 0, 0xba98;
	// end inline asm
	// begin inline asm
	prmt.b32 %r217, %r217, 0, 0xba98;
	// end inline asm
	xor.b32  	%r1376, %r217, 2139062143;
	not.b32 	%r1377, %r215;
	and.b32  	%r1378, %r1373, %r1377;
	and.b32  	%r1379, %r1376, %r215;
	or.b32  	%r1380, %r1378, %r1379;
	st.shared.u32 	[%r12], %r1380;
	shr.u32 	%r1381, %r1371, 4;
	and.b32  	%r221, %r1381, 252645135;
	add.s32 	%r1382, %r221, 2021161080;
	xor.b32  	%r1383, %r1382, -2139062144;
	xor.b32  	%r1384, %r221, 134744072;
	xor.b32  	%r1385, %r1382, %r1381;
	and.b32  	%r219, %r1385, %r1384;
	// begin inline asm
	prmt.b32 %r219, %r219, 0, 0xba98;
	// end inline asm
	// begin inline asm
	prmt.b32 %r221, %r221, 0, 0xba98;
	// end inline asm
	xor.b32  	%r1386, %r221, 2139062143;
	not.b32 	%r1387, %r219;
	and.b32  	%r1388, %r1383, %r1387;
	and.b32  	%r1389, %r1386, %r219;
	or.b32  	%r1390, %r1388, %r1389;
	st.shared.u32 	[%r12+16], %r1390;
	ld.global.nc.u16 	%rs7, [%rd260+-2];
	cvt.u32.u16 	%r1391, %rs7;
	ld.global.nc.u16 	%rs8, [%rd260];
	cvt.u32.u16 	%r1392, %rs8;
	shl.b32 	%r1393, %r1392, 16;
	or.b32  	%r1394, %r1393, %r1391;
	and.b32  	%r225, %r1394, 252645135;
	add.s32 	%r1395, %r225, 2021161080;
	xor.b32  	%r1396, %r1395, -2139062144;
	xor.b32  	%r1397, %r225, 134744072;
	xor.b32  	%r1398, %r1395, %r1394;
	and.b32  	%r223, %r1398, %r1397;
	// begin inline asm
	prmt.b32 %r223, %r223, 0, 0xba98;
	// end inline asm
	// begin inline asm
	prmt.b32 %r225, %r225, 0, 0xba98;
	// end inline asm
	xor.b32  	%r1399, %r225, 2139062143;
	not.b32 	%r1400, %r223;
	and.b32  	%r1401, %r1396, %r1400;
	and.b32  	%r1402, %r1399, %r223;
	or.b32  	%r1403, %r1401, %r1402;
	st.shared.u32 	[%r12+2432], %r1403;
	shr.u32 	%r1404, %r1394, 4;
	and.b32  	%r229, %r1404, 252645135;
	add.s32 	%r1405, %r229, 2021161080;
	xor.b32  	%r1406, %r1405, -2139062144;
	xor.b32  	%r1407, %r229, 134744072;
	xor.b32  	%r1408, %r1405, %r1404;
	and.b32  	%r227, %r1408, %r1407;
	// begin inline asm
	prmt.b32 %r227, %r227, 0, 0xba98;
	// end inline asm
	// begin inline asm
	prmt.b32 %r229, %r229, 0, 0xba98;
	// end inline asm
	xor.b32  	%r1409, %r229, 2139062143;
	not.b32 	%r1410, %r227;
	and.b32  	%r1411, %r1406, %r1410;
	and.b32  	%r1412, %r1409, %r227;
	or.b32  	%r1413, %r1411, %r1412;
	st.shared.u32 	[%r12+2448], %r1413;
	ld.global.nc.u16 	%rs9, [%rd264+-2];
	cvt.u32.u16 	%r1414, %rs9;
	ld.global.nc.u16 	%rs10, [%rd264];
	cvt.u32.u16 	%r1415, %rs10;
	shl.b32 	%r1416, %r1415, 16;
	or.b32  	%r1417, %r1416, %r1414;
	and.b32  	%r233, %r1417, 252645135;
	add.s32 	%r1418, %r233, 2021161080;
	xor.b32  	%r1419, %r1418, -2139062144;
	xor.b32  	%r1420, %r233, 134744072;
	xor.b32  	%r1421, %r1418, %r1417;
	and.b32  	%r231, %r1421, %r1420;
	// begin inline asm
	prmt.b32 %r231, %r231, 0, 0xba98;
	// end inline asm
	// begin inline asm
	prmt.b32 %r233, %r233, 0, 0xba98;
	// end inline asm
	xor.b32  	%r1422, %r233, 2139062143;
	not.b32 	%r1423, %r231;
	and.b32  	%r1424, %r1419, %r1423;
	and.b32  	%r1425, %r1422, %r231;
	or.b32  	%r1426, %r1424, %r1425;
	st.shared.u32 	[%r12+4864], %r1426;
	shr.u32 	%r1427, %r1417, 4;
	and.b32  	%r237, %r1427, 252645135;
	add.s32 	%r1428, %r237, 2021161080;
	xor.b32  	%r1429, %r1428, -2139062144;
	xor.b32  	%r1430, %r237, 134744072;
	xor.b32  	%r1431, %r1428, %r1427;
	and.b32  	%r235, %r1431, %r1430;
	// begin inline asm
	prmt.b32 %r235, %r235, 0, 0xba98;
	// end inline asm
	// begin inline asm
	prmt.b32 %r237, %r237, 0, 0xba98;
	// end inline asm
	xor.b32  	%r1432, %r237, 2139062143;
	not.b32 	%r1433, %r235;
	and.b32  	%r1434, %r1429, %r1433;
	and.b32  	%r1435, %r1432, %r235;
	or.b32  	%r1436, %r1434, %r1435;
	st.shared.u32 	[%r12+4880], %r1436;
	ld.global.nc.u16 	%rs11, [%rd268+-2];
	cvt.u32.u16 	%r1437, %rs11;
	ld.global.nc.u16 	%rs12, [%rd268];
	cvt.u32.u16 	%r1438, %rs12;
	shl.b32 	%r1439, %r1438, 16;
	or.b32  	%r1440, %r1439, %r1437;
	and.b32  	%r241, %r1440, 252645135;
	add.s32 	%r1441, %r241, 2021161080;
	xor.b32  	%r1442, %r1441, -2139062144;
	xor.b32  	%r1443, %r241, 134744072;
	xor.b32  	%r1444, %r1441, %r1440;
	and.b32  	%r239, %r1444, %r1443;
	// begin inline asm
	prmt.b32 %r239, %r239, 0, 0xba98;
	// end inline asm
	// begin inline asm
	prmt.b32 %r241, %r241, 0, 0xba98;
	// end inline asm
	xor.b32  	%r1445, %r241, 2139062143;
	not.b32 	%r1446, %r239;
	and.b32  	%r1447, %r1442, %r1446;
	and.b32  	%r1448, %r1445, %r239;
	or.b32  	%r1449, %r1447, %r1448;
	st.shared.u32 	[%r12+7296], %r1449;
	shr.u32 	%r1450, %r1440, 4;
	and.b32  	%r245, %r1450, 252645135;
	add.s32 	%r1451, %r245, 2021161080;
	xor.b32  	%r1452, %r1451, -2139062144;
	xor.b32  	%r1453, %r245, 134744072;
	xor.b32  	%r1454, %r1451, %r1450;
	and.b32  	%r243, %r1454, %r1453;
	// begin inline asm
	prmt.b32 %r243, %r243, 0, 0xba98;
	// end inline asm
	// begin inline asm
	prmt.b32 %r245, %r245, 0, 0xba98;
	// end inline asm
	xor.b32  	%r1455, %r245, 2139062143;
	not.b32 	%r1456, %r243;
	and.b32  	%r1457, %r1452, %r1456;
	and.b32  	%r1458, %r1455, %r243;
	or.b32  	%r1459, %r1457, %r1458;
	st.shared.u32 	[%r12+7312], %r1459;
	ld.global.nc.u16 	%rs13, [%rd272+-2];
	cvt.u32.u16 	%r1460, %rs13;
	ld.global.nc.u16 	%rs14, [%rd272];
	cvt.u32.u16 	%r1461, %rs14;
	shl.b32 	%r1462, %r1461, 16;
	or.b32  	%r1463, %r1462, %r1460;
	and.b32  	%r249, %r1463, 252645135;
	add.s32 	%r1464, %r249, 2021161080;
	xor.b32  	%r1465, %r1464, -2139062144;
	xor.b32  	%r1466, %r249, 134744072;
	xor.b32  	%r1467, %r1464, %r1463;
	and.b32  	%r247, %r1467, %r1466;
	// begin inline asm
	prmt.b32 %r247, %r247, 0, 0xba98;
	// end inline asm
	// begin inline asm
	prmt.b32 %r249, %r249, 0, 0xba98;
	// end inline asm
	xor.b32  	%r1468, %r249, 2139062143;
	not.b32 	%r1469, %r247;
	and.b32  	%r1470, %r1465, %r1469;
	and.b32  	%r1471, %r1468, %r247;
	or.b32  	%r1472, %r1470, %r1471;
	st.shared.u32 	[%r12+9728], %r1472;
	shr.u32 	%r1473, %r1463, 4;
	and.b32  	%r253, %r1473, 252645135;
	add.s32 	%r1474, %r253, 2021161080;
	xor.b32  	%r1475, %r1474, -2139062144;
	xor.b32  	%r1476, %r253, 134744072;
	xor.b32  	%r1477, %r1474, %r1473;
	and.b32  	%r251, %r1477, %r1476;
	// begin inline asm
	prmt.b32 %r251, %r251, 0, 0xba98;
	// end inline asm
	// begin inline asm
	prmt.b32 %r253, %r253, 0, 0xba98;
	// end inline asm
	xor.b32  	%r1478, %r253, 2139062143;
	not.b32 	%r1479, %r251;
	and.b32  	%r1480, %r1475, %r1479;
	and.b32  	%r1481, %r1478, %r251;
	or.b32  	%r1482, %r1480, %r1481;
	st.shared.u32 	[%r12+9744], %r1482;
	ld.global.nc.u16 	%rs15, [%rd276+-2];
	cvt.u32.u16 	%r1483, %rs15;
	ld.global.nc.u16 	%rs16, [%rd276];
	cvt.u32.u16 	%r1484, %rs16;
	shl.b32 	%r1485, %r1484, 16;
	or.b32  	%r1486, %r1485, %r1483;
	and.b32  	%r257, %r1486, 252645135;
	add.s32 	%r1487, %r257, 2021161080;
	xor.b32  	%r1488, %r1487, -2139062144;
	xor.b32  	%r1489, %r257, 134744072;
	xor.b32  	%r1490, %r1487, %r1486;
	and.b32  	%r255, %r1490, %r1489;
	// begin inline asm
	prmt.b32 %r255, %r255, 0, 0xba98;
	// end inline asm
	// begin inline asm
	prmt.b32 %r257, %r257, 0, 0xba98;
	// end inline asm
	xor.b32  	%r1491, %r257, 2139062143;
	not.b32 	%r1492, %r255;
	and.b32  	%r1493, %r1488, %r1492;
	and.b32  	%r1494, %r1491, %r255;
	or.b32  	%r1495, %r1493, %r1494;
	st.shared.u32 	[%r12+12160], %r1495;
	shr.u32 	%r1496, %r1486, 4;
	and.b32  	%r261, %r1496, 252645135;
	add.s32 	%r1497, %r261, 2021161080;
	xor.b32  	%r1498, %r1497, -2139062144;
	xor.b32  	%r1499, %r261, 134744072;
	xor.b32  	%r1500, %r1497, %r1496;
	and.b32  	%r259, %r1500, %r1499;
	// begin inline asm
	prmt.b32 %r259, %r259, 0, 0xba98;
	// end inline asm
	// begin inline asm
	prmt.b32 %r261, %r261, 0, 0xba98;
	// end inline asm
	xor.b32  	%r1501, %r261, 2139062143;
	not.b32 	%r1502, %r259;
	and.b32  	%r1503, %r1498, %r1502;
	and.b32  	%r1504, %r1501, %r259;
	or.b32  	%r1505, %r1503, %r1504;
	st.shared.u32 	[%r12+12176], %r1505;
	ld.global.nc.u16 	%rs17, [%rd280+-2];
	cvt.u32.u16 	%r1506, %rs17;
	ld.global.nc.u16 	%rs18, [%rd280];
	cvt.u32.u16 	%r1507, %rs18;
	shl.b32 	%r1508, %r1507, 16;
	or.b32  	%r1509, %r1508, %r1506;
	and.b32  	%r265, %r1509, 252645135;
	add.s32 	%r1510, %r265, 2021161080;
	xor.b32  	%r1511, %r1510, -2139062144;
	xor.b32  	%r1512, %r265, 134744072;
	xor.b32  	%r1513, %r1510, %r1509;
	and.b32  	%r263, %r1513, %r1512;
	// begin inline asm
	prmt.b32 %r263, %r263, 0, 0xba98;
	// end inline asm
	// begin inline asm
	prmt.b32 %r265, %r265, 0, 0xba98;
	// end inline asm
	xor.b32  	%r1514, %r265, 2139062143;
	not.b32 	%r1515, %r263;
	and.b32  	%r1516, %r1511, %r1515;
	and.b32  	%r1517, %r1514, %r263;
	or.b32  	%r1518, %r1516, %r1517;
	st.shared.u32 	[%r12+14592], %r1518;
	shr.u32 	%r1519, %r1509, 4;
	and.b32  	%r269, %r1519, 252645135;
	add.s32 	%r1520, %r269, 2021161080;
	xor.b32  	%r1521, %r1520, -2139062144;
	xor.b32  	%r1522, %r269, 134744072;
	xor.b32  	%r1523, %r1520, %r1519;
	and.b32  	%r267, %r1523, %r1522;
	// begin inline asm
	prmt.b32 %r267, %r267, 0, 0xba98;
	// end inline asm
	// begin inline asm
	prmt.b32 %r269, %r269, 0, 0xba98;
	// end inline asm
	xor.b32  	%r1524, %r269, 2139062143;
	not.b32 	%r1525, %r267;
	and.b32  	%r1526, %r1521, %r1525;
	and.b32  	%r1527, %r1524, %r267;
	or.b32  	%r1528, %r1526, %r1527;
	st.shared.u32 	[%r12+14608], %r1528;
	ld.global.nc.u16 	%rs19, [%rd284+-2];
	cvt.u32.u16 	%r1529, %rs19;
	ld.global.nc.u16 	%rs20, [%rd284];
	cvt.u32.u16 	%r1530, %rs20;
	shl.b32 	%r1531, %r1530, 16;
	or.b32  	%r1532, %r1531, %r1529;
	and.b32  	%r273, %r1532, 252645135;
	add.s32 	%r1533, %r273, 2021161080;
	xor.b32  	%r1534, %r1533, -2139062144;
	xor.b32  	%r1535, %r273, 134744072;
	xor.b32  	%r1536, %r1533, %r1532;
	and.b32  	%r271, %r1536, %r1535;
	// begin inline asm
	prmt.b32 %r271, %r271, 0, 0xba98;
	// end inline asm
	// begin inline asm
	prmt.b32 %r273, %r273, 0, 0xba98;
	// end inline asm
	xor.b32  	%r1537, %r273, 2139062143;
	not.b32 	%r1538, %r271;
	and.b32  	%r1539, %r1534, %r1538;
	and.b32  	%r1540, %r1537, %r271;
	or.b32  	%r1541, %r1539, %r1540;
	st.shared.u32 	[%r12+17024], %r1541;
	shr.u32 	%r1542, %r1532, 4;
	and.b32  	%r277, %r1542, 252645135;
	add.s32 	%r1543, %r277, 2021161080;
	xor.b32  	%r1544, %r1543, -2139062144;
	xor.b32  	%r1545, %r277, 134744072;
	xor.b32  	%r1546, %r1543, %r1542;
	and.b32  	%r275, %r1546, %r1545;
	// begin inline asm
	prmt.b32 %r275, %r275, 0, 0xba98;
	// end inline asm
	// begin inline asm
	prmt.b32 %r277, %r277, 0, 0xba98;
	// end inline asm
	xor.b32  	%r1547, %r277, 2139062143;
	not.b32 	%r1548, %r275;
	and.b32  	%r1549, %r1544, %r1548;
	and.b32  	%r1550, %r1547, %r275;
	or.b32  	%r1551, %r1549, %r1550;
	st.shared.u32 	[%r12+17040], %r1551;
	ld.global.nc.u16 	%rs21, [%rd286+-2];
	cvt.u32.u16 	%r1552, %rs21;
	ld.global.nc.u16 	%rs22, [%rd286];
	cvt.u32.u16 	%r1553, %rs22;
	shl.b32 	%r1554, %r1553, 16;
	or.b32  	%r1555, %r1554, %r1552;
	and.b32  	%r281, %r1555, 252645135;
	add.s32 	%r1556, %r281, 2021161080;
	xor.b32  	%r1557, %r1556, -2139062144;
	xor.b32  	%r1558, %r281, 134744072;
	xor.b32  	%r1559, %r1556, %r1555;
	and.b32  	%r279, %r1559, %r1558;
	// begin inline asm
	prmt.b32 %r279, %r279, 0, 0xba98;
	// end inline asm
	// begin inline asm
	prmt.b32 %r281, %r281, 0, 0xba98;
	// end inline asm
	xor.b32  	%r1560, %r281, 2139062143;
	not.b32 	%r1561, %r279;
	and.b32  	%r1562, %r1557, %r1561;
	and.b32  	%r1563, %r1560, %r279;
	or.b32  	%r1564, %r1562, %r1563;
	st.shared.u32 	[%r12+19456], %r1564;
	shr.u32 	%r1565, %r1555, 4;
	and.b32  	%r285, %r1565, 252645135;
	add.s32 	%r1566, %r285, 2021161080;
	xor.b32  	%r1567, %r1566, -2139062144;
	xor.b32  	%r1568, %r285, 134744072;
	xor.b32  	%r1569, %r1566, %r1565;
	and.b32  	%r283, %r1569, %r1568;
	// begin inline asm
	prmt.b32 %r283, %r283, 0, 0xba98;
	// end inline asm
	// begin inline asm
	prmt.b32 %r285, %r285, 0, 0xba98;
	// end inline asm
	xor.b32  	%r1570, %r285, 2139062143;
	not.b32 	%r1571, %r283;
	and.b32  	%r1572, %r1567, %r1571;
	and.b32  	%r1573, %r1570, %r283;
	or.b32  	%r1574, %r1572, %r1573;
	st.shared.u32 	[%r12+19472], %r1574;
	ld.global.nc.u16 	%rs23, [%rd282+-2];
	cvt.u32.u16 	%r1575, %rs23;
	ld.global.nc.u16 	%rs24, [%rd282];
	cvt.u32.u16 	%r1576, %rs24;
	shl.b32 	%r1577, %r1576, 16;
	or.b32  	%r1578, %r1577, %r1575;
	and.b32  	%r289, %r1578, 252645135;
	add.s32 	%r1579, %r289, 2021161080;
	xor.b32  	%r1580, %r1579, -2139062144;
	xor.b32  	%r1581, %r289, 134744072;
	xor.b32  	%r1582, %r1579, %r1578;
	and.b32  	%r287, %r1582, %r1581;
	// begin inline asm
	prmt.b32 %r287, %r287, 0, 0xba98;
	// end inline asm
	// begin inline asm
	prmt.b32 %r289, %r289, 0, 0xba98;
	// end inline asm
	xor.b32  	%r1583, %r289, 2139062143;
	not.b32 	%r1584, %r287;
	and.b32  	%r1585, %r1580, %r1584;
	and.b32  	%r1586, %r1583, %r287;
	or.b32  	%r1587, %r1585, %r1586;
	st.shared.u32 	[%r12+21888], %r1587;
	shr.u32 	%r1588, %r1578, 4;
	and.b32  	%r293, %r1588, 252645135;
	add.s32 	%r1589, %r293, 2021161080;
	xor.b32  	%r1590, %r1589, -2139062144;
	xor.b32  	%r1591, %r293, 134744072;
	xor.b32  	%r1592, %r1589, %r1588;
	and.b32  	%r291, %r1592, %r1591;
	// begin inline asm
	prmt.b32 %r291, %r291, 0, 0xba98;
	// end inline asm
	// begin inline asm
	prmt.b32 %r293, %r293, 0, 0xba98;
	// end inline asm
	xor.b32  	%r1593, %r293, 2139062143;
	not.b32 	%r1594, %r291;
	and.b32  	%r1595, %r1590, %r1594;
	and.b32  	%r1596, %r1593, %r291;
	or.b32  	%r1597, %r1595, %r1596;
	st.shared.u32 	[%r12+21904], %r1597;
	ld.global.nc.u16 	%rs25, [%rd278+-2];
	cvt.u32.u16 	%r1598, %rs25;
	ld.global.nc.u16 	%rs26, [%rd278];
	cvt.u32.u16 	%r1599, %rs26;
	shl.b32 	%r1600, %r1599, 16;
	or.b32  	%r1601, %r1600, %r1598;
	and.b32  	%r297, %r1601, 252645135;
	add.s32 	%r1602, %r297, 2021161080;
	xor.b32  	%r1603, %r1602, -2139062144;
	xor.b32  	%r1604, %r297, 134744072;
	xor.b32  	%r1605, %r1602, %r1601;
	and.b32  	%r295, %r1605, %r1604;
	// begin inline asm
	prmt.b32 %r295, %r295, 0, 0xba98;
	// end inline asm
	// begin inline asm
	prmt.b32 %r297, %r297, 0, 0xba98;
	// end inline asm
	xor.b32  	%r1606, %r297, 2139062143;
	not.b32 	%r1607, %r295;
	and.b32  	%r1608, %r1603, %r1607;
	and.b32  	%r1609, %r1606, %r295;
	or.b32  	%r1610, %r1608, %r1609;
	st.shared.u32 	[%r12+24320], %r1610;
	shr.u32 	%r1611, %r1601, 4;
	and.b32  	%r301, %r1611, 252645135;
	add.s32 	%r1612, %r301, 2021161080;
	xor.b32  	%r1613, %r1612, -2139062144;
	xor.b32  	%r1614, %r301, 134744072;
	xor.b32  	%r1615, %r1612, %r1611;
	and.b32  	%r299, %r1615, %r1614;
	// begin inline asm
	prmt.b32 %r299, %r299, 0, 0xba98;
	// end inline asm
	// begin inline asm
	prmt.b32 %r301, %r301, 0, 0xba98;
	// end inline asm
	xor.b32  	%r1616, %r301, 2139062143;
	not.b32 	%r1617, %r299;
	and.b32  	%r1618, %r1613, %r1617;
	and.b32  	%r1619, %r1616, %r299;
	or.b32  	%r1620, %r1618, %r1619;
	st.shared.u32 	[%r12+24336], %r1620;
	ld.global.nc.u16 	%rs27, [%rd274+-2];
	cvt.u32.u16 	%r1621, %rs27;
	ld.global.nc.u16 	%rs28, [%rd274];
	cvt.u32.u16 	%r1622, %rs28;
	shl.b32 	%r1623, %r1622, 16;
	or.b32  	%r1624, %r1623, %r1621;
	and.b32  	%r305, %r1624, 252645135;
	add.s32 	%r1625, %r305, 2021161080;
	xor.b32  	%r1626, %r1625, -2139062144;
	xor.b32  	%r1627, %r305, 134744072;
	xor.b32  	%r1628, %r1625, %r1624;
	and.b32  	%r303, %r1628, %r1627;
	// begin inline asm
	prmt.b32 %r303, %r303, 0, 0xba98;
	// end inline asm
	// begin inline asm
	prmt.b32 %r305, %r305, 0, 0xba98;
	// end inline asm
	xor.b32  	%r1629, %r305, 2139062143;
	not.b32 	%r1630, %r303;
	and.b32  	%r1631, %r1626, %r1630;
	and.b32  	%r1632, %r1629, %r303;
	or.b32  	%r1633, %r1631, %r1632;
	st.shared.u32 	[%r12+26752], %r1633;
	shr.u32 	%r1634, %r1624, 4;
	and.b32  	%r309, %r1634, 252645135;
	add.s32 	%r1635, %r309, 2021161080;
	xor.b32  	%r1636, %r1635, -2139062144;
	xor.b32  	%r1637, %r309, 134744072;
	xor.b32  	%r1638, %r1635, %r1634;
	and.b32  	%r307, %r1638, %r1637;
	// begin inline asm
	prmt.b32 %r307, %r307, 0, 0xba98;
	// end inline asm
	// begin inline asm
	prmt.b32 %r309, %r309, 0, 0xba98;
	// end inline asm
	xor.b32  	%r1639, %r309, 2139062143;
	not.b32 	%r1640, %r307;
	and.b32  	%r1641, %r1636, %r1640;
	and.b32  	%r1642, %r1639, %r307;
	or.b32  	%r1643, %r1641, %r1642;
	st.shared.u32 	[%r12+26768], %r1643;
	ld.global.nc.u16 	%rs29, [%rd270+-2];
	cvt.u32.u16 	%r1644, %rs29;
	ld.global.nc.u16 	%rs30, [%rd270];
	cvt.u32.u16 	%r1645, %rs30;
	shl.b32 	%r1646, %r1645, 16;
	or.b32  	%r1647, %r1646, %r1644;
	and.b32  	%r313, %r1647, 252645135;
	add.s32 	%r1648, %r313, 2021161080;
	xor.b32  	%r1649, %r1648, -2139062144;
	xor.b32  	%r1650, %r313, 134744072;
	xor.b32  	%r1651, %r1648, %r1647;
	and.b32  	%r311, %r1651, %r1650;
	// begin inline asm
	prmt.b32 %r311, %r311, 0, 0xba98;
	// end inline asm
	// begin inline asm
	prmt.b32 %r313, %r313, 0, 0xba98;
	// end inline asm
	xor.b32  	%r1652, %r313, 2139062143;
	not.b32 	%r1653, %r311;
	and.b32  	%r1654, %r1649, %r1653;
	and.b32  	%r1655, %r1652, %r311;
	or.b32  	%r1656, %r1654, %r1655;
	st.shared.u32 	[%r12+29184], %r1656;
	shr.u32 	%r1657, %r1647, 4;
	and.b32  	%r317, %r1657, 252645135;
	add.s32 	%r1658, %r317, 2021161080;
	xor.b32  	%r1659, %r1658, -2139062144;
	xor.b32  	%r1660, %r317, 134744072;
	xor.b32  	%r1661, %r1658, %r1657;
	and.b32  	%r315, %r1661, %r1660;
	// begin inline asm
	prmt.b32 %r315, %r315, 0, 0xba98;
	// end inline asm
	// begin inline asm
	prmt.b32 %r317, %r317, 0, 0xba98;
	// end inline asm
	xor.b32  	%r1662, %r317, 2139062143;
	not.b32 	%r1663, %r315;
	and.b32  	%r1664, %r1659, %r1663;
	and.b32  	%r1665, %r1662, %r315;
	or.b32  	%r1666, %r1664, %r1665;
	st.shared.u32 	[%r12+29200], %r1666;
	ld.global.nc.u16 	%rs31, [%rd266+-2];
	cvt.u32.u16 	%r1667, %rs31;
	ld.global.nc.u16 	%rs32, [%rd266];
	cvt.u32.u16 	%r1668, %rs32;
	shl.b32 	%r1669, %r1668, 16;
	or.b32  	%r1670, %r1669, %r1667;
	and.b32  	%r321, %r1670, 252645135;
	add.s32 	%r1671, %r321, 2021161080;
	xor.b32  	%r1672, %r1671, -2139062144;
	xor.b32  	%r1673, %r321, 134744072;
	xor.b32  	%r1674, %r1671, %r1670;
	and.b32  	%r319, %r1674, %r1673;
	// begin inline asm
	prmt.b32 %r319, %r319, 0, 0xba98;
	// end inline asm
	// begin inline asm
	prmt.b32 %r321, %r321, 0, 0xba98;
	// end inline asm
	xor.b32  	%r1675, %r321, 2139062143;
	not.b32 	%r1676, %r319;
	and.b32  	%r1677, %r1672, %r1676;
	and.b32  	%r1678, %r1675, %r319;
	or.b32  	%r1679, %r1677, %r1678;
	st.shared.u32 	[%r12+31616], %r1679;
	shr.u32 	%r1680, %r1670, 4;
	and.b32  	%r325, %r1680, 252645135;
	add.s32 	%r1681, %r325, 2021161080;
	xor.b32  	%r1682, %r1681, -2139062144;
	xor.b32  	%r1683, %r325, 134744072;
	xor.b32  	%r1684, %r1681, %r1680;
	and.b32  	%r323, %r1684, %r1683;
	// begin inline asm
	prmt.b32 %r323, %r323, 0, 0xba98;
	// end inline asm
	// begin inline asm
	prmt.b32 %r325, %r325, 0, 0xba98;
	// end inline asm
	xor.b32  	%r1685, %r325, 2139062143;
	not.b32 	%r1686, %r323;
	and.b32  	%r1687, %r1682, %r1686;
	and.b32  	%r1688, %r1685, %r323;
	or.b32  	%r1689, %r1687, %r1688;
	st.shared.u32 	[%r12+31632], %r1689;
	ld.global.nc.u16 	%rs33, [%rd262+-2];
	cvt.u32.u16 	%r1690, %rs33;
	ld.global.nc.u16 	%rs34, [%rd262];
	cvt.u32.u16 	%r1691, %rs34;
	shl.b32 	%r1692, %r1691, 16;
	or.b32  	%r1693, %r1692, %r1690;
	and.b32  	%r329, %r1693, 252645135;
	add.s32 	%r1694, %r329, 2021161080;
	xor.b32  	%r1695, %r1694, -2139062144;
	xor.b32  	%r1696, %r329, 134744072;
	xor.b32  	%r1697, %r1694, %r1693;
	and.b32  	%r327, %r1697, %r1696;
	// begin inline asm
	prmt.b32 %r327, %r327, 0, 0xba98;
	// end inline asm
	// begin inline asm
	prmt.b32 %r329, %r329, 0, 0xba98;
	// end inline asm
	xor.b32  	%r1698, %r329, 2139062143;
	not.b32 	%r1699, %r327;
	and.b32  	%r1700, %r1695, %r1699;
	and.b32  	%r1701, %r1698, %r327;
	or.b32  	%r1702, %r1700, %r1701;
	st.shared.u32 	[%r12+34048], %r1702;
	shr.u32 	%r1703, %r1693, 4;
	and.b32  	%r333, %r1703, 252645135;
	add.s32 	%r1704, %r333, 2021161080;
	xor.b32  	%r1705, %r1704, -2139062144;
	xor.b32  	%r1706, %r333, 134744072;
	xor.b32  	%r1707, %r1704, %r1703;
	and.b32  	%r331, %r1707, %r1706;
	// begin inline asm
	prmt.b32 %r331, %r331, 0, 0xba98;
	// end inline asm
	// begin inline asm
	prmt.b32 %r333, %r333, 0, 0xba98;
	// end inline asm
	xor.b32  	%r1708, %r333, 2139062143;
	not.b32 	%r1709, %r331;
	and.b32  	%r1710, %r1705, %r1709;
	and.b32  	%r1711, %r1708, %r331;
	or.b32  	%r1712, %r1710, %r1711;
	st.shared.u32 	[%r12+34064], %r1712;
	ld.global.nc.u16 	%rs35, [%rd258+-2];
	cvt.u32.u16 	%r1713, %rs35;
	ld.global.nc.u16 	%rs36, [%rd258];
	cvt.u32.u16 	%r1714, %rs36;
	shl.b32 	%r1715, %r1714, 16;
	or.b32  	%r1716, %r1715, %r1713;
	and.b32  	%r337, %r1716, 252645135;
	add.s32 	%r1717, %r337, 2021161080;
	xor.b32  	%r1718, %r1717, -2139062144;
	xor.b32  	%r1719, %r337, 134744072;
	xor.b32  	%r1720, %r1717, %r1716;
	and.b32  	%r335, %r1720, %r1719;
	// begin inline asm
	prmt.b32 %r335, %r335, 0, 0xba98;
	// end inline asm
	// begin inline asm
	prmt.b32 %r337, %r337, 0, 0xba98;
	// end inline asm
	xor.b32  	%r1721, %r337, 2139062143;
	not.b32 	%r1722, %r335;
	and.b32  	%r1723, %r1718, %r1722;
	and.b32  	%r1724, %r1721, %r335;
	or.b32  	%r1725, %r1723, %r1724;
	st.shared.u32 	[%r12+36480], %r1725;
	shr.u32 	%r1726, %r1716, 4;
	and.b32  	%r341, %r1726, 252645135;
	add.s32 	%r1727, %r341, 2021161080;
	xor.b32  	%r1728, %r1727, -2139062144;
	xor.b32  	%r1729, %r341, 134744072;
	xor.b32  	%r1730, %r1727, %r1726;
	and.b32  	%r339, %r1730, %r1729;
	// begin inline asm
	prmt.b32 %r339, %r339, 0, 0xba98;
	// end inline asm
	// begin inline asm
	prmt.b32 %r341, %r341, 0, 0xba98;
	// end inline asm
	xor.b32  	%r1731, %r341, 2139062143;
	not.b32 	%r1732, %r339;
	and.b32  	%r1733, %r1728, %r1732;
	and.b32  	%r1734, %r1731, %r339;
	or.b32  	%r1735, %r1733, %r1734;
	st.shared.u32 	[%r12+36496], %r1735;
	ld.global.nc.u16 	%rs1, [%rd254];
	// begin inline asm
	{  cvt.f32.f16 %f195, %rs1;}

	// end inline asm
	st.shared.f32 	[%r13], %f195;
	ld.global.nc.u16 	%rs2, [%rd252];
	// begin inline asm
	{  cvt.f32.f16 %f196, %rs2;}

	// end inline asm
	st.shared.f32 	[%r13+9728], %f196;
	ld.global.nc.u16 	%rs3, [%rd250];
	// begin inline asm
	{  cvt.f32.f16 %f197, %rs3;}

	// end inline asm
	st.shared.f32 	[%r13+19456], %f197;
	ld.global.nc.u16 	%rs4, [%rd248];
	// begin inline asm
	{  cvt.f32.f16 %f198, %rs4;}

	// end inline asm
	st.shared.f32 	[%r13+29184], %f198;
	cvt.u64.u32 	%rd287, %r5;
	mad.lo.s64 	%rd288, %rd245, 9, %rd287;
	shl.b64 	%rd289, %rd288, 2;
	add.s64 	%rd290, %rd82, %rd289;
	ld.global.nc.u32 	%r1736, [%rd290];
	st.shared.u32 	[%r10], %r1736;
	ld.global.nc.u32 	%r1737, [%rd290+1024];
	st.shared.u32 	[%r10+1024], %r1737;
	ld.global.nc.u32 	%r1738, [%rd290+2048];
	st.shared.u32 	[%r10+2048], %r1738;
	ld.global.nc.u32 	%r1739, [%rd290+3072];
	st.shared.u32 	[%r10+3072], %r1739;
	ld.global.nc.u32 	%r1740, [%rd290+4096];
	st.shared.u32 	[%r10+4096], %r1740;
	ld.global.nc.u32 	%r1741, [%rd290+5120];
	st.shared.u32 	[%r10+5120], %r1741;
	ld.global.nc.u32 	%r1742, [%rd290+6144];
	st.shared.u32 	[%r10+6144], %r1742;
	ld.global.nc.u32 	%r1743, [%rd290+7168];
	st.shared.u32 	[%r10+7168], %r1743;
	ld.global.nc.u32 	%r1744, [%rd290+8192];
	st.shared.u32 	[%r10+8192], %r1744;
	bar.sync 	0;
	// begin inline asm
	ldmatrix.sync.aligned.m8n8.x4.b16 {%r343, %r344, %r345, %r346}, [%rd33];
	// end inline asm
	add.s64 	%rd229, %rd33, 32;
	// begin inline asm
	ldmatrix.sync.aligned.m8n8.x4.b16 {%r347, %r348, %r349, %r350}, [%rd229];
	// end inline asm
	add.s64 	%rd230, %rd33, 64;
	// begin inline asm
	ldmatrix.sync.aligned.m8n8.x4.b16 {%r351, %r352, %r353, %r354}, [%rd230];
	// end inline asm
	add.s64 	%rd231, %rd33, 96;
	// begin inline asm
	ldmatrix.sync.aligned.m8n8.x4.b16 {%r355, %r356, %r357, %r358}, [%rd231];
	// end inline asm
	ld.shared.v4.f32 	{%f263, %f264, %f265, %f266}, [%r15];
	ld.shared.v4.f32 	{%f267, %f268, %f269, %f270}, [%r15+2432];
	add.s64 	%rd232, %rd33, 4864;
	// begin inline asm
	ldmatrix.sync.aligned.m8n8.x4.b16 {%r359, %r360, %r361, %r362}, [%rd232];
	// end inline asm
	add.s64 	%rd233, %rd33, 4896;
	// begin inline asm
	ldmatrix.sync.aligned.m8n8.x4.b16 {%r363, %r364, %r365, %r366}, [%rd233];
	// end inline asm
	add.s64 	%rd234, %rd33, 4928;
	// begin inline asm
	ldmatrix.sync.aligned.m8n8.x4.b16 {%r367, %r368, %r369, %r370}, [%rd234];
	// end inline asm
	add.s64 	%rd235, %rd33, 4960;
	// begin inline asm
	ldmatrix.sync.aligned.m8n8.x4.b16 {%r371, %r372, %r373, %r374}, [%rd235];
	// end inline asm
	ld.shared.v4.f32 	{%f271, %f272, %f273, %f274}, [%r15+4864];
	ld.shared.v4.f32 	{%f275, %f276, %f277, %f278}, [%r15+7296];
	ld.shared.u32 	%r399, [%r16+16];
	ld.shared.u32 	%r400, [%r16+32];
	ld.shared.v4.u32 	{%r375, %r405, %r435, %r465}, [%r17];
	// begin inline asm
	{.reg .f16 low,high;
  mov.b32 {low,high},%r375;
  cvt.f32.f16 %f199, low;}

	// end inline asm
	ld.shared.v4.u32 	{%r376, %r406, %r436, %r466}, [%r17+144];
	// begin inline asm
	{.reg .f16 low,high;
  mov.b32 {low,high},%r376;
  cvt.f32.f16 %f200, low;}

	// end inline asm
	mov.b32 	%r1353, 0;
	mov.u32 	%r377, %r1353;
	mov.u32 	%r378, %r1353;
	mov.u32 	%r379, %r1353;
	mov.u32 	%r380, %r1353;
	// begin inline asm
	mma.sync.aligned.m16n8k32.row.col.s32.s8.s8.s32 {%r377, %r378, %r379, %r380}, {%r343, %r344, %r345, %r346}, {%r399, %r400}, {%r377, %r378, %r379, %r380};
	// end inline asm
	cvt.rn.f32.s32 	%f279, %r377;
	mul.f32 	%f280, %f263, %f279;
	fma.rn.f32 	%f281, %f280, %f199, %f1932;
	cvt.rn.f32.s32 	%f282, %r378;
	mul.f32 	%f283, %f263, %f282;
	fma.rn.f32 	%f284, %f283, %f200, %f1931;
	cvt.rn.f32.s32 	%f285, %r379;
	mul.f32 	%f286, %f267, %f285;
	fma.rn.f32 	%f287, %f286, %f199, %f1930;
	cvt.rn.f32.s32 	%f288, %r380;
	mul.f32 	%f289, %f267, %f288;
	fma.rn.f32 	%f290, %f289, %f200, %f1929;
	mov.u32 	%r391, %r1353;
	mov.u32 	%r392, %r1353;
	mov.u32 	%r393, %r1353;
	mov.u32 	%r394, %r1353;
	// begin inline asm
	mma.sync.aligned.m16n8k32.row.col.s32.s8.s8.s32 {%r391, %r392, %r393, %r394}, {%r359, %r360, %r361, %r362}, {%r399, %r400}, {%r391, %r392, %r393, %r394};
	// end inline asm
	cvt.rn.f32.s32 	%f291, %r391;
	mul.f32 	%f292, %f271, %f291;
	fma.rn.f32 	%f293, %f292, %f199, %f1928;
	cvt.rn.f32.s32 	%f294, %r392;
	mul.f32 	%f295, %f271, %f294;
	fma.rn.f32 	%f296, %f295, %f200, %f1927;
	cvt.rn.f32.s32 	%f297, %r393;
	mul.f32 	%f298, %f275, %f297;
	fma.rn.f32 	%f299, %f298, %f199, %f1926;
	cvt.rn.f32.s32 	%f300, %r394;
	mul.f32 	%f301, %f275, %f300;
	fma.rn.f32 	%f302, %f301, %f200, %f1925;
	ld.shared.u32 	%r429, [%r16+48];
	ld.shared.u32 	%r430, [%r16+64];
	// begin inline asm
	{.reg .f16 low,high;
  mov.b32 {low,high},%r405;
  cvt.f32.f16 %f201, low;}

	// end inline asm
	// begin inline asm
	{.reg .f16 low,high;
  mov.b32 {low,high},%r406;
  cvt.f32.f16 %f202, low;}

	// end inline asm
	mov.u32 	%r407, %r1353;
	mov.u32 	%r408, %r1353;
	mov.u32 	%r409, %r1353;
	mov.u32 	%r410, %r1353;
	// begin inline asm
	mma.sync.aligned.m16n8k32.row.col.s32.s8.s8.s32 {%r407, %r408, %r409, %r410}, {%r347, %r348, %r349, %r350}, {%r429, %r430}, {%r407, %r408, %r409, %r410};
	// end inline asm
	cvt.rn.f32.s32 	%f303, %r407;
	mul.f32 	%f304, %f264, %f303;
	fma.rn.f32 	%f305, %f304, %f201, %f281;
	cvt.rn.f32.s32 	%f306, %r408;
	mul.f32 	%f307, %f264, %f306;
	fma.rn.f32 	%f308, %f307, %f202, %f284;
	cvt.rn.f32.s32 	%f309, %r409;
	mul.f32 	%f310, %f268, %f309;
	fma.rn.f32 	%f311, %f310, %f201, %f287;
	cvt.rn.f32.s32 	%f312, %r410;
	mul.f32 	%f313, %f268, %f312;
	fma.rn.f32 	%f314, %f313, %f202, %f290;
	mov.u32 	%r421, %r1353;
	mov.u32 	%r422, %r1353;
	mov.u32 	%r423, %r1353;
	mov.u32 	%r424, %r1353;
	// begin inline asm
	mma.sync.aligned.m16n8k32.row.col.s32.s8.s8.s32 {%r421, %r422, %r423, %r424}, {%r363, %r364, %r365, %r366}, {%r429, %r430}, {%r421, %r422, %r423, %r424};
	// end inline asm
	cvt.rn.f32.s32 	%f315, %r421;
	mul.f32 	%f316, %f272, %f315;
	fma.rn.f32 	%f317, %f316, %f201, %f293;
	cvt.rn.f32.s32 	%f318, %r422;
	mul.f32 	%f319, %f272, %f318;
	fma.rn.f32 	%f320, %f319, %f202, %f296;
	cvt.rn.f32.s32 	%f321, %r423;
	mul.f32 	%f322, %f276, %f321;
	fma.rn.f32 	%f323, %f322, %f201, %f299;
	cvt.rn.f32.s32 	%f324, %r424;
	mul.f32 	%f325, %f276, %f324;
	fma.rn.f32 	%f326, %f325, %f202, %f302;
	ld.shared.u32 	%r459, [%r16+80];
	ld.shared.u32 	%r460, [%r16+96];
	// begin inline asm
	{.reg .f16 low,high;
  mov.b32 {low,high},%r435;
  cvt.f32.f16 %f203, low;}

	// end inline asm
	// begin inline asm
	{.reg .f16 low,high;
  mov.b32 {low,high},%r436;
  cvt.f32.f16 %f204, low;}

	// end inline asm
	mov.u32 	%r437, %r1353;
	mov.u32 	%r438, %r1353;
	mov.u32 	%r439, %r1353;
	mov.u32 	%r440, %r1353;
	// begin inline asm
	mma.sync.aligned.m16n8k32.row.col.s32.s8.s8.s32 {%r437, %r438, %r439, %r440}, {%r351, %r352, %r353, %r354}, {%r459, %r460}, {%r437, %r438, %r439, %r440};
	// end inline asm
	cvt.rn.f32.s32 	%f327, %r437;
	mul.f32 	%f328, %f265, %f327;
	fma.rn.f32 	%f329, %f328, %f203, %f305;
	cvt.rn.f32.s32 	%f330, %r438;
	mul.f32 	%f331, %f265, %f330;
	fma.rn.f32 	%f332, %f331, %f204, %f308;
	cvt.rn.f32.s32 	%f333, %r439;
	mul.f32 	%f334, %f269, %f333;
	fma.rn.f32 	%f335, %f334, %f203, %f311;
	cvt.rn.f32.s32 	%f336, %r440;
	mul.f32 	%f337, %f269, %f336;
	fma.rn.f32 	%f338, %f337, %f204, %f314;
	mov.u32 	%r451, %r1353;
	mov.u32 	%r452, %r1353;
	mov.u32 	%r453, %r1353;
	mov.u32 	%r454, %r1353;
	// begin inline asm
	mma.sync.aligned.m16n8k32.row.col.s32.s8.s8.s32 {%r451, %r452, %r453, %r454}, {%r367, %r368, %r369, %r370}, {%r459, %r460}, {%r451, %r452, %r453, %r454};
	// end inline asm
	cvt.rn.f32.s32 	%f339, %r451;
	mul.f32 	%f340, %f273, %f339;
	fma.rn.f32 	%f341, %f340, %f203, %f317;
	cvt.rn.f32.s32 	%f342, %r452;
	mul.f32 	%f343, %f273, %f342;
	fma.rn.f32 	%f344, %f343, %f204, %f320;
	cvt.rn.f32.s32 	%f345, %r453;
	mul.f32 	%f346, %f277, %f345;
	fma.rn.f32 	%f347, %f346, %f203, %f323;
	cvt.rn.f32.s32 	%f348, %r454;
	mul.f32 	%f349, %f277, %f348;
	fma.rn.f32 	%f350, %f349, %f204, %f326;
	ld.shared.u32 	%r489, [%r16+112];
	ld.shared.u32 	%r490, [%r16+128];
	// begin inline asm
	{.reg .f16 low,high;
  mov.b32 {low,high},%r465;
  cvt.f32.f16 %f205, low;}

	// end inline asm
	// begin inline asm
	{.reg .f16 low,high;
  mov.b32 {low,high},%r466;
  cvt.f32.f16 %f206, low;}

	// end inline asm
	mov.u32 	%r467, %r1353;
	mov.u32 	%r468, %r1353;
	mov.u32 	%r469, %r1353;
	mov.u32 	%r470, %r1353;
	// begin inline asm
	mma.sync.aligned.m16n8k32.row.col.s32.s8.s8.s32 {%r467, %r468, %r469, %r470}, {%r355, %r356, %r357, %r358}, {%r489, %r490}, {%r467, %r468, %r469, %r470};
	// end inline asm
	cvt.rn.f32.s32 	%f351, %r467;
	mul.f32 	%f352, %f266, %f351;
	fma.rn.f32 	%f353, %f352, %f205, %f329;
	cvt.rn.f32.s32 	%f354, %r468;
	mul.f32 	%f355, %f266, %f354;
	fma.rn.f32 	%f356, %f355, %f206, %f332;
	cvt.rn.f32.s32 	%f357, %r469;
	mul.f32 	%f358, %f270, %f357;
	fma.rn.f32 	%f359, %f358, %f205, %f335;
	cvt.rn.f32.s32 	%f360, %r470;
	mul.f32 	%f361, %f270, %f360;
	fma.rn.f32 	%f362, %f361, %f206, %f338;
	mov.u32 	%r481, %r1353;
	mov.u32 	%r482, %r1353;
	mov.u32 	%r483, %r1353;
	mov.u32 	%r484, %r1353;
	// begin inline asm
	mma.sync.aligned.m16n8k32.row.col.s32.s8.s8.s32 {%r481, %r482, %r483, %r484}, {%r371, %r372, %r373, %r374}, {%r489, %r490}, {%r481, %r482, %r483, %r484};
	// end inline asm
	cvt.rn.f32.s32 	%f363, %r481;
	mul.f32 	%f364, %f274, %f363;
	fma.rn.f32 	%f365, %f364, %f205, %f341;
	cvt.rn.f32.s32 	%f366, %r482;
	mul.f32 	%f367, %f274, %f366;
	fma.rn.f32 	%f368, %f367, %f206, %f344;
	cvt.rn.f32.s32 	%f369, %r483;
	mul.f32 	%f370, %f278, %f369;
	fma.rn.f32 	%f371, %f370, %f205, %f347;
	cvt.rn.f32.s32 	%f372, %r484;
	mul.f32 	%f373, %f278, %f372;
	fma.rn.f32 	%f374, %f373, %f206, %f350;
	ld.shared.u32 	%r519, [%r16+2320];
	ld.shared.u32 	%r520, [%r16+2336];
	ld.shared.v4.u32 	{%r495, %r525, %r555, %r585}, [%r17+2304];
	// begin inline asm
	{.reg .f16 low,high;
  mov.b32 {low,high},%r495;
  cvt.f32.f16 %f207, low;}

	// end inline asm
	ld.shared.v4.u32 	{%r496, %r526, %r556, %r586}, [%r17+2448];
	// begin inline asm
	{.reg .f16 low,high;
  mov.b32 {low,high},%r496;
  cvt.f32.f16 %f208, low;}

	// end inline asm
	mov.u32 	%r497, %r1353;
	mov.u32 	%r498, %r1353;
	mov.u32 	%r499, %r1353;
	mov.u32 	%r500, %r1353;
	// begin inline asm
	mma.sync.aligned.m16n8k32.row.col.s32.s8.s8.s32 {%r497, %r498, %r499, %r500}, {%r343, %r344, %r345, %r346}, {%r519, %r520}, {%r497, %r498, %r499, %r500};
	// end inline asm
	cvt.rn.f32.s32 	%f375, %r497;
	mul.f32 	%f376, %f263, %f375;
	fma.rn.f32 	%f377, %f376, %f207, %f1924;
	cvt.rn.f32.s32 	%f378, %r498;
	mul.f32 	%f379, %f263, %f378;
	fma.rn.f32 	%f380, %f379, %f208, %f1923;
	cvt.rn.f32.s32 	%f381, %r499;
	mul.f32 	%f382, %f267, %f381;
	fma.rn.f32 	%f383, %f382, %f207, %f1922;
	cvt.rn.f32.s32 	%f384, %r500;
	mul.f32 	%f385, %f267, %f384;
	fma.rn.f32 	%f386, %f385, %f208, %f1921;
	mov.u32 	%r511, %r1353;
	mov.u32 	%r512, %r1353;
	mov.u32 	%r513, %r1353;
	mov.u32 	%r514, %r1353;
	// begin inline asm
	mma.sync.aligned.m16n8k32.row.col.s32.s8.s8.s32 {%r511, %r512, %r513, %r514}, {%r359, %r360, %r361, %r362}, {%r519, %r520}, {%r511, %r512, %r513, %r514};
	// end inline asm
	cvt.rn.f32.s32 	%f387, %r511;
	mul.f32 	%f388, %f271, %f387;
	fma.rn.f32 	%f389, %f388, %f207, %f1920;
	cvt.rn.f32.s32 	%f390, %r512;
	mul.f32 	%f391, %f271, %f390;
	fma.rn.f32 	%f392, %f391, %f208, %f1919;
	cvt.rn.f32.s32 	%f393, %r513;
	mul.f32 	%f394, %f275, %f393;
	fma.rn.f32 	%f395, %f394, %f207, %f1918;
	cvt.rn.f32.s32 	%f396, %r514;
	mul.f32 	%f397, %f275, %f396;
	fma.rn.f32 	%f398, %f397, %f208, %f1917;
	ld.shared.u32 	%r549, [%r16+2352];
	ld.shared.u32 	%r550, [%r16+2368];
	// begin inline asm
	{.reg .f16 low,high;
  mov.b32 {low,high},%r525;
  cvt.f32.f16 %f209, low;}

	// end inline asm
	// begin inline asm
	{.reg .f16 low,high;
  mov.b32 {low,high},%r526;
  cvt.f32.f16 %f210, low;}

	// end inline asm
	mov.u32 	%r527, %r1353;
	mov.u32 	%r528, %r1353;
	mov.u32 	%r529, %r1353;
	mov.u32 	%r530, %r1353;
	// begin inline asm
	mma.sync.aligned.m16n8k32.row.col.s32.s8.s8.s32 {%r527, %r528, %r529, %r530}, {%r347, %r348, %r349, %r350}, {%r549, %r550}, {%r527, %r528, %r529, %r530};
	// end inline asm
	cvt.rn.f32.s32 	%f399, %r527;
	mul.f32 	%f400, %f264, %f399;
	fma.rn.f32 	%f401, %f400, %f209, %f377;
	cvt.rn.f32.s32 	%f402, %r528;
	mul.f32 	%f403, %f264, %f402;
	fma.rn.f32 	%f404, %f403, %f210, %f380;
	cvt.rn.f32.s32 	%f405, %r529;
	mul.f32 	%f406, %f268, %f405;
	fma.rn.f32 	%f407, %f406, %f209, %f383;
	cvt.rn.f32.s32 	%f408, %r530;
	mul.f32 	%f409, %f268, %f408;
	fma.rn.f32 	%f410, %f409, %f210, %f386;
	mov.u32 	%r541, %r1353;
	mov.u32 	%r542, %r1353;
	mov.u32 	%r543, %r1353;
	mov.u32 	%r544, %r1353;
	// begin inline asm
	mma.sync.aligned.m16n8k32.row.col.s32.s8.s8.s32 {%r541, %r542, %r543, %r544}, {%r363, %r364, %r365, %r366}, {%r549, %r550}, {%r541, %r542, %r543, %r544};
	// end inline asm
	cvt.rn.f32.s32 	%f411, %r541;
	mul.f32 	%f412, %f272, %f411;
	fma.rn.f32 	%f413, %f412, %f209, %f389;
	cvt.rn.f32.s32 	%f414, %r542;
	mul.f32 	%f415, %f272, %f414;
	fma.rn.f32 	%f416, %f415, %f210, %f392;
	cvt.rn.f32.s32 	%f417, %r543;
	mul.f32 	%f418, %f276, %f417;
	fma.rn.f32 	%f419, %f418, %f209, %f395;
	cvt.rn.f32.s32 	%f420, %r544;
	mul.f32 	%f421, %f276, %f420;
	fma.rn.f32 	%f422, %f421, %f210, %f398;
	ld.shared.u32 	%r579, [%r16+2384];
	ld.shared.u32 	%r580, [%r16+2400];
	// begin inline asm
	{.reg .f16 low,high;
  mov.b32 {low,high},%r555;
  cvt.f32.f16 %f211, low;}

	// end inline asm
	// begin inline asm
	{.reg .f16 low,high;
  mov.b32 {low,high},%r556;
  cvt.f32.f16 %f212, low;}

	// end inline asm
	mov.u32 	%r557, %r1353;
	mov.u32 	%r558, %r1353;
	mov.u32 	%r559, %r1353;
	mov.u32 	%r560, %r1353;
	// begin inline asm
	mma.sync.aligned.m16n8k32.row.col.s32.s8.s8.s32 {%r557, %r558, %r559, %r560}, {%r351, %r352, %r353, %r354}, {%r579, %r580}, {%r557, %r558, %r559, %r560};
	// end inline asm
	cvt.rn.f32.s32 	%f423, %r557;
	mul.f32 	%f424, %f265, %f423;
	fma.rn.f32 	%f425, %f424, %f211, %f401;
	cvt.rn.f32.s32 	%f426, %r558;
	mul.f32 	%f427, %f265, %f426;
	fma.rn.f32 	%f428, %f427, %f212, %f404;
	cvt.rn.f32.s32 	%f429, %r559;
	mul.f32 	%f430, %f269, %f429;
	fma.rn.f32 	%f431, %f430, %f211, %f407;
	cvt.rn.f32.s32 	%f432, %r560;
	mul.f32 	%f433, %f269, %f432;
	fma.rn.f32 	%f434, %f433, %f212, %f410;
	mov.u32 	%r571, %r1353;
	mov.u32 	%r572, %r1353;
	mov.u32 	%r573, %r1353;
	mov.u32 	%r574, %r1353;
	// begin inline asm
	mma.sync.aligned.m16n8k32.row.col.s32.s8.s8.s32 {%r571, %r572, %r573, %r574}, {%r367, %r368, %r369, %r370}, {%r579, %r580}, {%r571, %r572, %r573, %r574};
	// end inline asm
	cvt.rn.f32.s32 	%f435, %r571;
	mul.f32 	%f436, %f273, %f435;
	fma.rn.f32 	%f437, %f436, %f211, %f413;
	cvt.rn.f32.s32 	%f438, %r572;
	mul.f32 	%f439, %f273, %f438;
	fma.rn.f32 	%f440, %f439, %f212, %f416;
	cvt.rn.f32.s32 	%f441, %r573;
	mul.f32 	%f442, %f277, %f441;
	fma.rn.f32 	%f443, %f442, %f211, %f419;
	cvt.rn.f32.s32 	%f444, %r574;
	mul.f32 	%f445, %f277, %f444;
	fma.rn.f32 	%f446, %f445, %f212, %f422;
	ld.shared.u32 	%r609, [%r16+2416];
	ld.shared.u32 	%r610, [%r16+2432];
	// begin inline asm
	{.reg .f16 low,high;
  mov.b32 {low,high},%r585;
  cvt.f32.f16 %f213, low;}

	// end inline asm
	// begin inline asm
	{.reg .f16 low,high;
  mov.b32 {low,high},%r586;
  cvt.f32.f16 %f214, low;}

	// end inline asm
	mov.u32 	%r587, %r1353;
	mov.u32 	%r588, %r1353;
	mov.u32 	%r589, %r1353;
	mov.u32 	%r590, %r1353;
	// begin inline asm
	mma.sync.aligned.m16n8k32.row.col.s32.s8.s8.s32 {%r587, %r588, %r589, %r590}, {%r355, %r356, %r357, %r358}, {%r609, %r610}, {%r587, %r588, %r589, %r590};
	// end inline asm
	cvt.rn.f32.s32 	%f447, %r587;
	mul.f32 	%f448, %f266, %f447;
	fma.rn.f32 	%f449, %f448, %f213, %f425;
	cvt.rn.f32.s32 	%f450, %r588;
	mul.f32 	%f451, %f266, %f450;
	fma.rn.f32 	%f452, %f451, %f214, %f428;
	cvt.rn.f32.s32 	%f453, %r589;
	mul.f32 	%f454, %f270, %f453;
	fma.rn.f32 	%f455, %f454, %f213, %f431;
	cvt.rn.f32.s32 	%f456, %r590;
	mul.f32 	%f457, %f270, %f456;
	fma.rn.f32 	%f458, %f457, %f214, %f434;
	mov.u32 	%r601, %r1353;
	mov.u32 	%r602, %r1353;
	mov.u32 	%r603, %r1353;
	mov.u32 	%r604, %r1353;
	// begin inline asm
	mma.sync.aligned.m16n8k32.row.col.s32.s8.s8.s32 {%r601, %r602, %r603, %r604}, {%r371, %r372, %r373, %r374}, {%r609, %r610}, {%r601, %r602, %r603, %r604};
	// end inline asm
	cvt.rn.f32.s32 	%f459, %r601;
	mul.f32 	%f460, %f274, %f459;
	fma.rn.f32 	%f461, %f460, %f213, %f437;
	cvt.rn.f32.s32 	%f462, %r602;
	mul.f32 	%f463, %f274, %f462;
	fma.rn.f32 	%f464, %f463, %f214, %f440;
	cvt.rn.f32.s32 	%f465, %r603;
	mul.f32 	%f466, %f278, %f465;
	fma.rn.f32 	%f467, %f466, %f213, %f443;
	cvt.rn.f32.s32 	%f468, %r604;
	mul.f32 	%f469, %f278, %f468;
	fma.rn.f32 	%f470, %f469, %f214, %f446;
	ld.shared.u32 	%r639, [%r16+4624];
	ld.shared.u32 	%r640, [%r16+4640];
	ld.shared.v4.u32 	{%r615, %r645, %r675, %r705}, [%r17+4608];
	// begin inline asm
	{.reg .f16 low,high;
  mov.b32 {low,high},%r615;
  cvt.f32.f16 %f215, low;}

	// end inline asm
	ld.shared.v4.u32 	{%r616, %r646, %r676, %r706}, [%r17+4752];
	// begin inline asm
	{.reg .f16 low,high;
  mov.b32 {low,high},%r616;
  cvt.f32.f16 %f216, low;}

	// end inline asm
	mov.u32 	%r617, %r1353;
	mov.u32 	%r618, %r1353;
	mov.u32 	%r619, %r1353;
	mov.u32 	%r620, %r1353;
	// begin inline asm
	mma.sync.aligned.m16n8k32.row.col.s32.s8.s8.s32 {%r617, %r618, %r619, %r620}, {%r343, %r344, %r345, %r346}, {%r639, %r640}, {%r617, %r618, %r619, %r620};
	// end inline asm
	cvt.rn.f32.s32 	%f471, %r617;
	mul.f32 	%f472, %f263, %f471;
	fma.rn.f32 	%f473, %f472, %f215, %f1916;
	cvt.rn.f32.s32 	%f474, %r618;
	mul.f32 	%f475, %f263, %f474;
	fma.rn.f32 	%f476, %f475, %f216, %f1915;
	cvt.rn.f32.s32 	%f477, %r619;
	mul.f32 	%f478, %f267, %f477;
	fma.rn.f32 	%f479, %f478, %f215, %f1914;
	cvt.rn.f32.s32 	%f480, %r620;
	mul.f32 	%f481, %f267, %f480;
	fma.rn.f32 	%f482, %f481, %f216, %f1913;
	mov.u32 	%r631, %r1353;
	mov.u32 	%r632, %r1353;
	mov.u32 	%r633, %r1353;
	mov.u32 	%r634, %r1353;
	// begin inline asm
	mma.sync.aligned.m16n8k32.row.col.s32.s8.s8.s32 {%r631, %r632, %r633, %r634}, {%r359, %r360, %r361, %r362}, {%r639, %r640}, {%r631, %r632, %r633, %r634};
	// end inline asm
	cvt.rn.f32.s32 	%f483, %r631;
	mul.f32 	%f484, %f271, %f483;
	fma.rn.f32 	%f485, %f484, %f215, %f1912;
	cvt.rn.f32.s32 	%f486, %r632;
	mul.f32 	%f487, %f271, %f486;
	fma.rn.f32 	%f488, %f487, %f216, %f1911;
	cvt.rn.f32.s32 	%f489, %r633;
	mul.f32 	%f490, %f275, %f489;
	fma.rn.f32 	%f491, %f490, %f215, %f1910;
	cvt.rn.f32.s32 	%f492, %r634;
	mul.f32 	%f493, %f275, %f492;
	fma.rn.f32 	%f494, %f493, %f216, %f1909;
	ld.shared.u32 	%r669, [%r16+4656];
	ld.shared.u32 	%r670, [%r16+4672];
	// begin inline asm
	{.reg .f16 low,high;
  mov.b32 {low,high},%r645;
  cvt.f32.f16 %f217, low;}

	// end inline asm
	// begin inline asm
	{.reg .f16 low,high;
  mov.b32 {low,high},%r646;
  cvt.f32.f16 %f218, low;}

	// end inline asm
	mov.u32 	%r647, %r1353;
	mov.u32 	%r648, %r1353;
	mov.u32 	%r649, %r1353;
	mov.u32 	%r650, %r1353;
	// begin inline asm
	mma.sync.aligned.m16n8k32.row.col.s32.s8.s8.s32 {%r647, %r648, %r649, %r650}, {%r347, %r348, %r349, %r350}, {%r669, %r670}, {%r647, %r648, %r649, %r650};
	// end inline asm
	cvt.rn.f32.s32 	%f495, %r647;
	mul.f32 	%f496, %f264, %f495;
	fma.rn.f32 	%f497, %f496, %f217, %f473;
	cvt.rn.f32.s32 	%f498, %r648;
	mul.f32 	%f499, %f264, %f498;
	fma.rn.f32 	%f500, %f499, %f218, %f476;
	cvt.rn.f32.s32 	%f501, %r649;
	mul.f32 	%f502, %f268, %f501;
	fma.rn.f32 	%f503, %f502, %f217, %f479;
	cvt.rn.f32.s32 	%f504, %r650;
	mul.f32 	%f505, %f268, %f504;
	fma.rn.f32 	%f506, %f505, %f218, %f482;
	mov.u32 	%r661, %r1353;
	mov.u32 	%r662, %r1353;
	mov.u32 	%r663, %r1353;
	mov.u32 	%r664, %r1353;
	// begin inline asm
	mma.sync.aligned.m16n8k32.row.col.s32.s8.s8.s32 {%r661, %r662, %r663, %r664}, {%r363, %r364, %r365, %r366}, {%r669, %r670}, {%r661, %r662, %r663, %r664};
	// end inline asm
	cvt.rn.f32.s32 	%f507, %r661;
	mul.f32 	%f508, %f272, %f507;
	fma.rn.f32 	%f509, %f508, %f217, %f485;
	cvt.rn.f32.s32 	%f510, %r662;
	mul.f32 	%f511, %f272, %f510;
	fma.rn.f32 	%f512, %f511, %f218, %f488;
	cvt.rn.f32.s32 	%f513, %r663;
	mul.f32 	%f514, %f276, %f513;
	fma.rn.f32 	%f515, %f514, %f217, %f491;
	cvt.rn.f32.s32 	%f516, %r664;
	mul.f32 	%f517, %f276, %f516;
	fma.rn.f32 	%f518, %f517, %f218, %f494;
	ld.shared.u32 	%r699, [%r16+4688];
	ld.shared.u32 	%r700, [%r16+4704];
	// begin inline asm
	{.reg .f16 low,high;
  mov.b32 {low,high},%r675;
  cvt.f32.f16 %f219, low;}

	// end inline asm
	// begin inline asm
	{.reg .f16 low,high;
  mov.b32 {low,high},%r676;
  cvt.f32.f16 %f220, low;}

	// end inline asm
	mov.u32 	%r677, %r1353;
	mov.u32 	%r678, %r1353;
	mov.u32 	%r679, %r1353;
	mov.u32 	%r680, %r1353;
	// begin inline asm
	mma.sync.aligned.m16n8k32.row.col.s32.s8.s8.s32 {%r677, %r678, %r679, %r680}, {%r351, %r352, %r353, %r354}, {%r699, %r700}, {%r677, %r678, %r679, %r680};
	// end inline asm
	cvt.rn.f32.s32 	%f519, %r677;
	mul.f32 	%f520, %f265, %f519;
	fma.rn.f32 	%f521, %f520, %f219, %f497;
	cvt.rn.f32.s32 	%f522, %r678;
	mul.f32 	%f523, %f265, %f522;
	fma.rn.f32 	%f524, %f523, %f220, %f500;
	cvt.rn.f32.s32 	%f525, %r679;
	mul.f32 	%f526, %f269, %f525;
	fma.rn.f32 	%f527, %f526, %f219, %f503;
	cvt.rn.f32.s32 	%f528, %r680;
	mul.f32 	%f529, %f269, %f528;
	fma.rn.f32 	%f530, %f529, %f220, %f506;
	mov.u32 	%r691, %r1353;
	mov.u32 	%r692, %r1353;
	mov.u32 	%r693, %r1353;
	mov.u32 	%r694, %r1353;
	// begin inline asm
	mma.sync.aligned.m16n8k32.row.col.s32.s8.s8.s32 {%r691, %r692, %r693, %r694}, {%r367, %r368, %r369, %r370}, {%r699, %r700}, {%r691, %r692, %r693, %r694};
	// end inline asm
	cvt.rn.f32.s32 	%f531, %r691;
	mul.f32 	%f532, %f273, %f531;
	fma.rn.f32 	%f533, %f532, %f219, %f509;
	cvt.rn.f32.s32 	%f534, %r692;
	mul.f32 	%f535, %f273, %f534;
	fma.rn.f32 	%f536, %f535, %f220, %f512;
	cvt.rn.f32.s32 	%f537, %r693;
	mul.f32 	%f538, %f277, %f537;
	fma.rn.f32 	%f539, %f538, %f219, %f515;
	cvt.rn.f32.s32 	%f540, %r694;
	mul.f32 	%f541, %f277, %f540;
	fma.rn.f32 	%f542, %f541, %f220, %f518;
	ld.shared.u32 	%r729, [%r16+4720];
	ld.shared.u32 	%r730, [%r16+4736];
	// begin inline asm
	{.reg .f16 low,high;
  mov.b32 {low,high},%r705;
  cvt.f32.f16 %f221, low;}

	// end inline asm
	// begin inline asm
	{.reg .f16 low,high;
  mov.b32 {low,high},%r706;
  cvt.f32.f16 %f222, low;}

	// end inline asm
	mov.u32 	%r707, %r1353;
	mov.u32 	%r708, %r1353;
	mov.u32 	%r709, %r1353;
	mov.u32 	%r710, %r1353;
	// begin inline asm
	mma.sync.aligned.m16n8k32.row.col.s32.s8.s8.s32 {%r707, %r708, %r709, %r710}, {%r355, %r356, %r357, %r358}, {%r729, %r730}, {%r707, %r708, %r709, %r710};
	// end inline asm
	cvt.rn.f32.s32 	%f543, %r707;
	mul.f32 	%f544, %f266, %f543;
	fma.rn.f32 	%f545, %f544, %f221, %f521;
	cvt.rn.f32.s32 	%f546, %r708;
	mul.f32 	%f547, %f266, %f546;
	fma.rn.f32 	%f548, %f547, %f222, %f524;
	cvt.rn.f32.s32 	%f549, %r709;
	mul.f32 	%f550, %f270, %f549;
	fma.rn.f32 	%f551, %f550, %f221, %f527;
	cvt.rn.f32.s32 	%f552, %r710;
	mul.f32 	%f553, %f270, %f552;
	fma.rn.f32 	%f554, %f553, %f222, %f530;
	mov.u32 	%r721, %r1353;
	mov.u32 	%r722, %r1353;
	mov.u32 	%r723, %r1353;
	mov.u32 	%r724, %r1353;
	// begin inline asm
	mma.sync.aligned.m16n8k32.row.col.s32.s8.s8.s32 {%r721, %r722, %r723, %r724}, {%r371, %r372, %r373, %r374}, {%r729, %r730}, {%r721, %r722, %r723, %r724};
	// end inline asm
	cvt.rn.f32.s32 	%f555, %r721;
	mul.f32 	%f556, %f274, %f555;
	fma.rn.f32 	%f557, %f556, %f221, %f533;
	cvt.rn.f32.s32 	%f558, %r722;
	mul.f32 	%f559, %f274, %f558;
	fma.rn.f32 	%f560, %f559, %f222, %f536;
	cvt.rn.f32.s32 	%f561, %r723;
	mul.f32 	%f562, %f278, %f561;
	fma.rn.f32 	%f563, %f562, %f221, %f539;
	cvt.rn.f32.s32 	%f564, %r724;
	mul.f32 	%f565, %f278, %f564;
	fma.rn.f32 	%f566, %f565, %f222, %f542;
	ld.shared.u32 	%r759, [%r16+6928];
	ld.shared.u32 	%r760, [%r16+6944];
	ld.shared.v4.u32 	{%r735, %r765, %r795, %r825}, [%r17+6912];
	// begin inline asm
	{.reg .f16 low,high;
  mov.b32 {low,high},%r735;
  cvt.f32.f16 %f223, low;}

	// end inline asm
	ld.shared.v4.u32 	{%r736, %r766, %r796, %r826}, [%r17+7056];
	// begin inline asm
	{.reg .f16 low,high;
  mov.b32 {low,high},%r736;
  cvt.f32.f16 %f224, low;}

	// end inline asm
	mov.u32 	%r737, %r1353;
	mov.u32 	%r738, %r1353;
	mov.u32 	%r739, %r1353;
	mov.u32 	%r740, %r1353;
	// begin inline asm
	mma.sync.aligned.m16n8k32.row.col.s32.s8.s8.s32 {%r737, %r738, %r739, %r740}, {%r343, %r344, %r345, %r346}, {%r759, %r760}, {%r737, %r738, %r739, %r740};
	// end inline asm
	cvt.rn.f32.s32 	%f567, %r737;
	mul.f32 	%f568, %f263, %f567;
	fma.rn.f32 	%f569, %f568, %f223, %f1908;
	cvt.rn.f32.s32 	%f570, %r738;
	mul.f32 	%f571, %f263, %f570;
	fma.rn.f32 	%f572, %f571, %f224, %f1907;
	cvt.rn.f32.s32 	%f573, %r739;
	mul.f32 	%f574, %f267, %f573;
	fma.rn.f32 	%f575, %f574, %f223, %f1906;
	cvt.rn.f32.s32 	%f576, %r740;
	mul.f32 	%f577, %f267, %f576;
	fma.rn.f32 	%f578, %f577, %f224, %f1905;
	mov.u32 	%r751, %r1353;
	mov.u32 	%r752, %r1353;
	mov.u32 	%r753, %r1353;
	mov.u32 	%r754, %r1353;
	// begin inline asm
	mma.sync.aligned.m16n8k32.row.col.s32.s8.s8.s32 {%r751, %r752, %r753, %r754}, {%r359, %r360, %r361, %r362}, {%r759, %r760}, {%r751, %r752, %r753, %r754};
	// end inline asm
	cvt.rn.f32.s32 	%f579, %r751;
	mul.f32 	%f580, %f271, %f579;
	fma.rn.f32 	%f581, %f580, %f223, %f1904;
	cvt.rn.f32.s32 	%f582, %r752;
	mul.f32 	%f583, %f271, %f582;
	fma.rn.f32 	%f584, %f583, %f224, %f1903;
	cvt.rn.f32.s32 	%f585, %r753;
	mul.f32 	%f586, %f275, %f585;
	fma.rn.f32 	%f587, %f586, %f223, %f1902;
	cvt.rn.f32.s32 	%f588, %r754;
	mul.f32 	%f589, %f275, %f588;
	fma.rn.f32 	%f590, %f589, %f224, %f1901;
	ld.shared.u32 	%r789, [%r16+6960];
	ld.shared.u32 	%r790, [%r16+6976];
	// begin inline asm
	{.reg .f16 low,high;
  mov.b32 {low,high},%r765;
  cvt.f32.f16 %f225, low;}

	// end inline asm
	// begin inline asm
	{.reg .f16 low,high;
  mov.b32 {low,high},%r766;
  cvt.f32.f16 %f226, low;}

	// end inline asm
	mov.u32 	%r767, %r1353;
	mov.u32 	%r768, %r1353;
	mov.u32 	%r769, %r1353;
	mov.u32 	%r770, %r1353;
	// begin inline asm
	mma.sync.aligned.m16n8k32.row.col.s32.s8.s8.s32 {%r767, %r768, %r769, %r770}, {%r347, %r348, %r349, %r350}, {%r789, %r790}, {%r767, %r768, %r769, %r770};
	// end inline asm
	cvt.rn.f32.s32 	%f591, %r767;
	mul.f32 	%f592, %f264, %f591;
	fma.rn.f32 	%f593, %f592, %f225, %f569;
	cvt.rn.f32.s32 	%f594, %r768;
	mul.f32 	%f595, %f264, %f594;
	fma.rn.f32 	%f596, %f595, %f226, %f572;
	cvt.rn.f32.s32 	%f597, %r769;
	mul.f32 	%f598, %f268, %f597;
	fma.rn.f32 	%f599, %f598, %f225, %f575;
	cvt.rn.f32.s32 	%f600, %r770;
	mul.f32 	%f601, %f268, %f600;
	fma.rn.f32 	%f602, %f601, %f226, %f578;
	mov.u32 	%r781, %r1353;
	mov.u32 	%r782, %r1353;
	mov.u32 	%r783, %r1353;
	mov.u32 	%r784, %r1353;
	// begin inline asm
	mma.sync.aligned.m16n8k32.row.col.s32.s8.s8.s32 {%r781, %r782, %r783, %r784}, {%r363, %r364, %r365, %r366}, {%r789, %r790}, {%r781, %r782, %r783, %r784};
	// end inline asm
	cvt.rn.f32.s32 	%f603, %r781;
	mul.f32 	%f604, %f272, %f603;
	fma.rn.f32 	%f605, %f604, %f225, %f581;
	cvt.rn.f32.s32 	%f606, %r782;
	mul.f32 	%f607, %f272, %f606;
	fma.rn.f32 	%f608, %f607, %f226, %f584;
	cvt.rn.f32.s32 	%f609, %r783;
	mul.f32 	%f610, %f276, %f609;
	fma.rn.f32 	%f611, %f610, %f225, %f587;
	cvt.rn.f32.s32 	%f612, %r784;
	mul.f32 	%f613, %f276, %f612;
	fma.rn.f32 	%f614, %f613, %f226, %f590;
	ld.shared.u32 	%r819, [%r16+6992];
	ld.shared.u32 	%r820, [%r16+7008];
	// begin inline asm
	{.reg .f16 low,high;
  mov.b32 {low,high},%r795;
  cvt.f32.f16 %f227, low;}

	// end inline asm
	// begin inline asm
	{.reg .f16 low,high;
  mov.b32 {low,high},%r796;
  cvt.f32.f16 %f228, low;}

	// end inline asm
	mov.u32 	%r797, %r1353;
	mov.u32 	%r798, %r1353;
	mov.u32 	%r799, %r1353;
	mov.u32 	%r800, %r1353;
	// begin inline asm
	mma.sync.aligned.m16n8k32.row.col.s32.s8.s8.s32 {%r797, %r798, %r799, %r800}, {%r351, %r352, %r353, %r354}, {%r819, %r820}, {%r797, %r798, %r799, %r800};
	// end inline asm
	cvt.rn.f32.s32 	%f615, %r797;
	mul.f32 	%f616, %f265, %f615;
	fma.rn.f32 	%f617, %f616, %f227, %f593;
	cvt.rn.f32.s32 	%f618, %r798;
	mul.f32 	%f619, %f265, %f618;
	fma.rn.f32 	%f620, %f619, %f228, %f596;
	cvt.rn.f32.s32 	%f621, %r799;
	mul.f32 	%f622, %f269, %f621;
	fma.rn.f32 	%f623, %f622, %f227, %f599;
	cvt.rn.f32.s32 	%f624, %r800;
	mul.f32 	%f625, %f269, %f624;
	fma.rn.f32 	%f626, %f625, %f228, %f602;
	mov.u32 	%r811, %r1353;
	mov.u32 	%r812, %r1353;
	mov.u32 	%r813, %r1353;
	mov.u32 	%r814, %r1353;
	// begin inline asm
	mma.sync.aligned.m16n8k32.row.col.s32.s8.s8.s32 {%r811, %r812, %r813, %r814}, {%r367, %r368, %r369, %r370}, {%r819, %r820}, {%r811, %r812, %r813, %r814};
	// end inline asm
	cvt.rn.f32.s32 	%f627, %r811;
	mul.f32 	%f628, %f273, %f627;
	fma.rn.f32 	%f629, %f628, %f227, %f605;
	cvt.rn.f32.s32 	%f630, %r812;
	mul.f32 	%f631, %f273, %f630;
	fma.rn.f32 	%f632, %f631, %f228, %f608;
	cvt.rn.f32.s32 	%f633, %r813;
	mul.f32 	%f634, %f277, %f633;
	fma.rn.f32 	%f635, %f634, %f227, %f611;
	cvt.rn.f32.s32 	%f636, %r814;
	mul.f32 	%f637, %f277, %f636;
	fma.rn.f32 	%f638, %f637, %f228, %f614;
	ld.shared.u32 	%r849, [%r16+7024];
	ld.shared.u32 	%r850, [%r16+7040];
	// begin inline asm
	{.reg .f16 low,high;
  mov.b32 {low,high},%r825;
  cvt.f32.f16 %f229, low;}

	// end inline asm
	// begin inline asm
	{.reg .f16 low,high;
  mov.b32 {low,high},%r826;
  cvt.f32.f16 %f230, low;}

	// end inline asm
	mov.u32 	%r827, %r1353;
	mov.u32 	%r828, %r1353;
	mov.u32 	%r829, %r1353;
	mov.u32 	%r830, %r1353;
	// begin inline asm
	mma.sync.aligned.m16n8k32.row.col.s32.s8.s8.s32 {%r827, %r828, %r829, %r830}, {%r355, %r356, %r357, %r358}, {%r849, %r850}, {%r827, %r828, %r829, %r830};
	// end inline asm
	cvt.rn.f32.s32 	%f639, %r827;
	mul.f32 	%f640, %f266, %f639;
	fma.rn.f32 	%f641, %f640, %f229, %f617;
	cvt.rn.f32.s32 	%f642, %r828;
	mul.f32 	%f643, %f266, %f642;
	fma.rn.f32 	%f644, %f643, %f230, %f620;
	cvt.rn.f32.s32 	%f645, %r829;
	mul.f32 	%f646, %f270, %f645;
	fma.rn.f32 	%f647, %f646, %f229, %f623;
	cvt.rn.f32.s32 	%f648, %r830;
	mul.f32 	%f649, %f270, %f648;
	fma.rn.f32 	%f650, %f649, %f230, %f626;
	mov.u32 	%r841, %r1353;
	mov.u32 	%r842, %r1353;
	mov.u32 	%r843, %r1353;
	mov.u32 	%r844, %r1353;
	// begin inline asm
	mma.sync.aligned.m16n8k32.row.col.s32.s8.s8.s32 {%r841, %r842, %r843, %r844}, {%r371, %r372, %r373, %r374}, {%r849, %r850}, {%r841, %r842, %r843, %r844};
	// end inline asm
	cvt.rn.f32.s32 	%f651, %r841;
	mul.f32 	%f652, %f274, %f651;
	fma.rn.f32 	%f653, %f652, %f229, %f629;
	cvt.rn.f32.s32 	%f654, %r842;
	mul.f32 	%f655, %f274, %f654;
	fma.rn.f32 	%f656, %f655, %f230, %f632;
	cvt.rn.f32.s32 	%f657, %r843;
	mul.f32 	%f658, %f278, %f657;
	fma.rn.f32 	%f659, %f658, %f229, %f635;
	cvt.rn.f32.s32 	%f660, %r844;
	mul.f32 	%f661, %f278, %f660;
	fma.rn.f32 	%f662, %f661, %f230, %f638;
	bar.sync 	0;
	mad.lo.s64 	%rd291, %rd32, 144, %rd290;
	ld.global.nc.u32 	%r1745, [%rd291];
	st.shared.u32 	[%r10], %r1745;
	ld.global.nc.u32 	%r1746, [%rd291+1024];
	st.shared.u32 	[%r10+1024], %r1746;
	ld.global.nc.u32 	%r1747, [%rd291+2048];
	st.shared.u32 	[%r10+2048], %r1747;
	ld.global.nc.u32 	%r1748, [%rd291+3072];
	st.shared.u32 	[%r10+3072], %r1748;
	ld.global.nc.u32 	%r1749, [%rd291+4096];
	st.shared.u32 	[%r10+4096], %r1749;
	ld.global.nc.u32 	%r1750, [%rd291+5120];
	st.shared.u32 	[%r10+5120], %r1750;
	ld.global.nc.u32 	%r1751, [%rd291+6144];
	st.shared.u32 	[%r10+6144], %r1751;
	ld.global.nc.u32 	%r1752, [%rd291+7168];
	st.shared.u32 	[%r10+7168], %r1752;
	ld.global.nc.u32 	%r1753, [%rd291+8192];
	st.shared.u32 	[%r10+8192], %r1753;
	bar.sync 	0;
	add.s64 	%rd236, %rd33, 128;
	// begin inline asm
	ldmatrix.sync.aligned.m8n8.x4.b16 {%r855, %r856, %r857, %r858}, [%rd236];
	// end inline asm
	add.s64 	%rd237, %rd33, 160;
	// begin inline asm
	ldmatrix.sync.aligned.m8n8.x4.b16 {%r859, %r860, %r861, %r862}, [%rd237];
	// end inline asm
	// begin inline asm
	ldmatrix.sync.aligned.m8n8.x4.b16 {%r863, %r864, %r865, %r866}, [%rd34];
	// end inline asm
	// begin inline asm
	ldmatrix.sync.aligned.m8n8.x4.b16 {%r867, %r868, %r869, %r870}, [%rd35];
	// end inline asm
	ld.shared.v4.f32 	{%f663, %f664, %f665, %f666}, [%r15+16];
	ld.shared.v4.f32 	{%f667, %f668, %f669, %f670}, [%r15+2448];
	// begin inline asm
	ldmatrix.sync.aligned.m8n8.x4.b16 {%r871, %r872, %r873, %r874}, [%rd36];
	// end inline asm
	// begin inline asm
	ldmatrix.sync.aligned.m8n8.x4.b16 {%r875, %r876, %r877, %r878}, [%rd37];
	// end inline asm
	add.s64 	%rd242, %rd33, 5056;
	// begin inline asm
	ldmatrix.sync.aligned.m8n8.x4.b16 {%r879, %r880, %r881, %r882}, [%rd242];
	// end inline asm
	add.s64 	%rd243, %rd33, 5088;
	// begin inline asm
	ldmatrix.sync.aligned.m8n8.x4.b16 {%r883, %r884, %r885, %r886}, [%rd243];
	// end inline asm
	ld.shared.v4.f32 	{%f671, %f672, %f673, %f674}, [%r15+4880];
	ld.shared.v4.f32 	{%f675, %f676, %f677, %f678}, [%r15+7312];
	ld.shared.u32 	%r911, [%r16+16];
	ld.shared.u32 	%r912, [%r16+32];
	ld.shared.v4.u32 	{%r887, %r917, %r947, %r977}, [%r17];
	// begin inline asm
	{.reg .f16 low,high;
  mov.b32 {low,high},%r887;
  cvt.f32.f16 %f231, low;}

	// end inline asm
	ld.shared.v4.u32 	{%r888, %r918, %r948, %r978}, [%r17+144];
	// begin inline asm
	{.reg .f16 low,high;
  mov.b32 {low,high},%r888;
  cvt.f32.f16 %f232, low;}

	// end inline asm
	mov.u32 	%r889, %r1353;
	mov.u32 	%r890, %r1353;
	mov.u32 	%r891, %r1353;
	mov.u32 	%r892, %r1353;
	// begin inline asm
	mma.sync.aligned.m16n8k32.row.col.s32.s8.s8.s32 {%r889, %r890, %r891, %r892}, {%r855, %r856, %r857, %r858}, {%r911, %r912}, {%r889, %r890, %r891, %r892};
	// end inline asm
	cvt.rn.f32.s32 	%f679, %r889;
	mul.f32 	%f680, %f663, %f679;
	fma.rn.f32 	%f681, %f680, %f231, %f353;
	cvt.rn.f32.s32 	%f682, %r890;
	mul.f32 	%f683, %f663, %f682;
	fma.rn.f32 	%f684, %f683, %f232, %f356;
	cvt.rn.f32.s32 	%f685, %r891;
	mul.f32 	%f686, %f667, %f685;
	fma.rn.f32 	%f687, %f686, %f231, %f359;
	cvt.rn.f32.s32 	%f688, %r892;
	mul.f32 	%f689, %f667, %f688;
	fma.rn.f32 	%f690, %f689, %f232, %f362;
	mov.u32 	%r903, %r1353;
	mov.u32 	%r904, %r1353;
	mov.u32 	%r905, %r1353;
	mov.u32 	%r906, %r1353;
	// begin inline asm
	mma.sync.aligned.m16n8k32.row.col.s32.s8.s8.s32 {%r903, %r904, %r905, %r906}, {%r871, %r872, %r873, %r874}, {%r911, %r912}, {%r903, %r904, %r905, %r906};
	// end inline asm
	cvt.rn.f32.s32 	%f691, %r903;
	mul.f32 	%f692, %f671, %f691;
	fma.rn.f32 	%f693, %f692, %f231, %f365;
	cvt.rn.f32.s32 	%f694, %r904;
	mul.f32 	%f695, %f671, %f694;
	fma.rn.f32 	%f696, %f695, %f232, %f368;
	cvt.rn.f32.s32 	%f697, %r905;
	mul.f32 	%f698, %f675, %f697;
	fma.rn.f32 	%f699, %f698, %f231, %f371;
	cvt.rn.f32.s32 	%f700, %r906;
	mul.f32 	%f701, %f675, %f700;
	fma.rn.f32 	%f702, %f701, %f232, %f374;
	ld.shared.u32 	%r941, [%r16+48];
	ld.shared.u32 	%r942, [%r16+64];
	// begin inline asm
	{.reg .f16 low,high;
  mov.b32 {low,high},%r917;
  cvt.f32.f16 %f233, low;}

	// end inline asm
	// begin inline asm
	{.reg .f16 low,high;
  mov.b32 {low,high},%r918;
  cvt.f32.f16 %f234, low;}

	// end inline asm
	mov.u32 	%r919, %r1353;
	mov.u32 	%r920, %r1353;
	mov.u32 	%r921, %r1353;
	mov.u32 	%r922, %r1353;
	// begin inline asm
	mma.sync.aligned.m16n8k32.row.col.s32.s8.s8.s32 {%r919, %r920, %r921, %r922}, {%r859, %r860, %r861, %r862}, {%r941, %r942}, {%r919, %r920, %r921, %r922};
	// end inline asm
	cvt.rn.f32.s32 	%f703, %r919;
	mul.f32 	%f704, %f664, %f703;
	fma.rn.f32 	%f705, %f704, %f233, %f681;
	cvt.rn.f32.s32 	%f706, %r920;
	mul.f32 	%f707, %f664, %f706;
	fma.rn.f32 	%f708, %f707, %f234, %f684;
	cvt.rn.f32.s32 	%f709, %r921;
	mul.f32 	%f710, %f668, %f709;
	fma.rn.f32 	%f711, %f710, %f233, %f687;
	cvt.rn.f32.s32 	%f712, %r922;
	mul.f32 	%f713, %f668, %f712;
	fma.rn.f32 	%f714, %f713, %f234, %f690;
	mov.u32 	%r933, %r1353;
	mov.u32 	%r934, %r1353;
	mov.u32 	%r935, %r1353;
	mov.u32 	%r936, %r1353;
	// begin inline asm
	mma.sync.aligned.m16n8k32.row.col.s32.s8.s8.s32 {%r933, %r934, %r935, %r936}, {%r875, %r876, %r877, %r878}, {%r941, %r942}, {%r933, %r934, %r935, %r936};
	// end inline asm
	cvt.rn.f32.s32 	%f715, %r933;
	mul.f32 	%f716, %f672, %f715;
	fma.rn.f32 	%f717, %f716, %f233, %f693;
	cvt.rn.f32.s32 	%f718, %r934;
	mul.f32 	%f719, %f672, %f718;
	fma.rn.f32 	%f720, %f719, %f234, %f696;
	cvt.rn.f32.s32 	%f721, %r935;
	mul.f32 	%f722, %f676, %f721;
	fma.rn.f32 	%f723, %f722, %f233, %f699;
	cvt.rn.f32.s32 	%f724, %r936;
	mul.f32 	%f725, %f676, %f724;
	fma.rn.f32 	%f726, %f725, %f234, %f702;
	ld.shared.u32 	%r971, [%r16+80];
	ld.shared.u32 	%r972, [%r16+96];
	// begin inline asm
	{.reg .f16 low,high;
  mov.b32 {low,high},%r947;
  cvt.f32.f16 %f235, low;}

	// end inline asm
	// begin inline asm
	{.reg .f16 low,high;
  mov.b32 {low,high},%r948;
  cvt.f32.f16 %f236, low;}

	// end inline asm
	mov.u32 	%r949, %r1353;
	mov.u32 	%r950, %r1353;
	mov.u32 	%r951, %r1353;
	mov.u32 	%r952, %r1353;
	// begin inline asm
	mma.sync.aligned.m16n8k32.row.col.s32.s8.s8.s32 {%r949, %r950, %r951, %r952}, {%r863, %r864, %r865, %r866}, {%r971, %r972}, {%r949, %r950, %r951, %r952};
	// end inline asm
	cvt.rn.f32.s32 	%f727, %r949;
	mul.f32 	%f728, %f665, %f727;
	fma.rn.f32 	%f729, %f728, %f235, %f705;
	cvt.rn.f32.s32 	%f730, %r950;
	mul.f32 	%f731, %f665, %f730;
	fma.rn.f32 	%f732, %f731, %f236, %f708;
	cvt.rn.f32.s32 	%f733, %r951;
	mul.f32 	%f734, %f669, %f733;
	fma.rn.f32 	%f735, %f734, %f235, %f711;
	cvt.rn.f32.s32 	%f736, %r952;
	mul.f32 	%f737, %f669, %f736;
	fma.rn.f32 	%f738, %f737, %f236, %f714;
	mov.u32 	%r963, %r1353;
	mov.u32 	%r964, %r1353;
	mov.u32 	%r965, %r1353;
	mov.u32 	%r966, %r1353;
	// begin inline asm
	mma.sync.aligned.m16n8k32.row.col.s32.s8.s8.s32 {%r963, %r964, %r965, %r966}, {%r879, %r880, %r881, %r882}, {%r971, %r972}, {%r963, %r964, %r965, %r966};
	// end inline asm
	cvt.rn.f32.s32 	%f739, %r963;
	mul.f32 	%f740, %f673, %f739;
	fma.rn.f32 	%f741, %f740, %f235, %f717;
	cvt.rn.f32.s32 	%f742, %r964;
	mul.f32 	%f743, %f673, %f742;
	fma.rn.f32 	%f744, %f743, %f236, %f720;
	cvt.rn.f32.s32 	%f745, %r965;
	mul.f32 	%f746, %f677, %f745;
	fma.rn.f32 	%f747, %f746, %f235, %f723;
	cvt.rn.f32.s32 	%f748, %r966;
	mul.f32 	%f749, %f677, %f748;
	fma.rn.f32 	%f750, %f749, %f236, %f726;
	ld.shared.u32 	%r1001, [%r16+112];
	ld.shared.u32 	%r1002, [%r16+128];
	// begin inline asm
	{.reg .f16 low,high;
  mov.b32 {low,high},%r977;
  cvt.f32.f16 %f237, low;}

	// end inline asm
	// begin inline asm
	{.reg .f16 low,high;
  mov.b32 {low,high},%r978;
  cvt.f32.f16 %f238, low;}

	// end inline asm
	mov.u32 	%r979, %r1353;
	mov.u32 	%r980, %r1353;
	mov.u32 	%r981, %r1353;
	mov.u32 	%r982, %r1353;
	// begin inline asm
	mma.sync.aligned.m16n8k32.row.col.s32.s8.s8.s32 {%r979, %r980, %r981, %r982}, {%r867, %r868, %r869, %r870}, {%r1001, %r1002}, {%r979, %r980, %r981, %r982};
	// end inline asm
	cvt.rn.f32.s32 	%f751, %r979;
	mul.f32 	%f752, %f666, %f751;
	fma.rn.f32 	%f1932, %f752, %f237, %f729;
	cvt.rn.f32.s32 	%f753, %r980;
	mul.f32 	%f754, %f666, %f753;
	fma.rn.f32 	%f1931, %f754, %f238, %f732;
	cvt.rn.f32.s32 	%f755, %r981;
	mul.f32 	%f756, %f670, %f755;
	fma.rn.f32 	%f1930, %f756, %f237, %f735;
	cvt.rn.f32.s32 	%f757, %r982;
	mul.f32 	%f758, %f670, %f757;
	fma.rn.f32 	%f1929, %f758, %f238, %f738;
	mov.u32 	%r993, %r1353;
	mov.u32 	%r994, %r1353;
	mov.u32 	%r995, %r1353;
	mov.u32 	%r996, %r1353;
	// begin inline asm
	mma.sync.aligned.m16n8k32.row.col.s32.s8.s8.s32 {%r993, %r994, %r995, %r996}, {%r883, %r884, %r885, %r886}, {%r1001, %r1002}, {%r993, %r994, %r995, %r996};
	// end inline asm
	cvt.rn.f32.s32 	%f759, %r993;
	mul.f32 	%f760, %f674, %f759;
	fma.rn.f32 	%f1928, %f760, %f237, %f741;
	cvt.rn.f32.s32 	%f761, %r994;
	mul.f32 	%f762, %f674, %f761;
	fma.rn.f32 	%f1927, %f762, %f238, %f744;
	cvt.rn.f32.s32 	%f763, %r995;
	mul.f32 	%f764, %f678, %f763;
	fma.rn.f32 	%f1926, %f764, %f237, %f747;
	cvt.rn.f32.s32 	%f765, %r996;
	mul.f32 	%f766, %f678, %f765;
	fma.rn.f32 	%f1925, %f766, %f238, %f750;
	ld.shared.u32 	%r1031, [%r16+2320];
	ld.shared.u32 	%r1032, [%r16+2336];
	ld.shared.v4.u32 	{%r1007, %r1037, %r1067, %r1097}, [%r17+2304];
	// begin inline asm
	{.reg .f16 low,high;
  mov.b32 {low,high},%r1007;
  cvt.f32.f16 %f239, low;}

	// end inline asm
	ld.shared.v4.u32 	{%r1008, %r1038, %r1068, %r1098}, [%r17+2448];
	// begin inline asm
	{.reg .f16 low,high;
  mov.b32 {low,high},%r1008;
  cvt.f32.f16 %f240, low;}

	// end inline asm
	mov.u32 	%r1009, %r1353;
	mov.u32 	%r1010, %r1353;
	mov.u32 	%r1011, %r1353;
	mov.u32 	%r1012, %r1353;
	// begin inline asm
	mma.sync.aligned.m16n8k32.row.col.s32.s8.s8.s32 {%r1009, %r1010, %r1011, %r1012}, {%r855, %r856, %r857, %r858}, {%r1031, %r1032}, {%r1009, %r1010, %r1011, %r1012};
	// end inline asm
	cvt.rn.f32.s32 	%f767, %r1009;
	mul.f32 	%f768, %f663, %f767;
	fma.rn.f32 	%f769, %f768, %f239, %f449;
	cvt.rn.f32.s32 	%f770, %r1010;
	mul.f32 	%f771, %f663, %f770;
	fma.rn.f32 	%f772, %f771, %f240, %f452;
	cvt.rn.f32.s32 	%f773, %r1011;
	mul.f32 	%f774, %f667, %f773;
	fma.rn.f32 	%f775, %f774, %f239, %f455;
	cvt.rn.f32.s32 	%f776, %r1012;
	mul.f32 	%f777, %f667, %f776;
	fma.rn.f32 	%f778, %f777, %f240, %f458;
	mov.u32 	%r1023, %r1353;
	mov.u32 	%r1024, %r1353;
	mov.u32 	%r1025, %r1353;
	mov.u32 	%r1026, %r1353;
	// begin inline asm
	mma.sync.aligned.m16n8k32.row.col.s32.s8.s8.s32 {%r1023, %r1024, %r1025, %r1026}, {%r871, %r872, %r873, %r874}, {%r1031, %r1032}, {%r1023, %r1024, %r1025, %r1026};
	// end inline asm
	cvt.rn.f32.s32 	%f779, %r1023;
	mul.f32 	%f780, %f671, %f779;
	fma.rn.f32 	%f781, %f780, %f239, %f461;
	cvt.rn.f32.s32 	%f782, %r1024;
	mul.f32 	%f783, %f671, %f782;
	fma.rn.f32 	%f784, %f783, %f240, %f464;
	cvt.rn.f32.s32 	%f785, %r1025;
	mul.f32 	%f786, %f675, %f785;
	fma.rn.f32 	%f787, %f786, %f239, %f467;
	cvt.rn.f32.s32 	%f788, %r1026;
	mul.f32 	%f789, %f675, %f788;
	fma.rn.f32 	%f790, %f789, %f240, %f470;
	ld.shared.u32 	%r1061, [%r16+2352];
	ld.shared.u32 	%r1062, [%r16+2368];
	// begin inline asm
	{.reg .f16 low,high;
  mov.b32 {low,high},%r1037;
  cvt.f32.f16 %f241, low;}

	// end inline asm
	// begin inline asm
	{.reg .f16 low,high;
  mov.b32 {low,high},%r1038;
  cvt.f32.f16 %f242, low;}

	// end inline asm
	mov.u32 	%r1039, %r1353;
	mov.u32 	%r1040, %r1353;
	mov.u32 	%r1041, %r1353;
	mov.u32 	%r1042, %r1353;
	// begin inline asm
	mma.sync.aligned.m16n8k32.row.col.s32.s8.s8.s32 {%r1039, %r1040, %r1041, %r1042}, {%r859, %r860, %r861, %r862}, {%r1061, %r1062}, {%r1039, %r1040, %r1041, %r1042};
	// end inline asm
	cvt.rn.f32.s32 	%f791, %r1039;
	mul.f32 	%f792, %f664, %f791;
	fma.rn.f32 	%f793, %f792, %f241, %f769;
	cvt.rn.f32.s32 	%f794, %r1040;
	mul.f32 	%f795, %f664, %f794;
	fma.rn.f32 	%f796, %f795, %f242, %f772;
	cvt.rn.f32.s32 	%f797, %r1041;
	mul.f32 	%f798, %f668, %f797;
	fma.rn.f32 	%f799, %f798, %f241, %f775;
	cvt.rn.f32.s32 	%f800, %r1042;
	mul.f32 	%f801, %f668, %f800;
	fma.rn.f32 	%f802, %f801, %f242, %f778;
	mov.u32 	%r1053, %r1353;
	mov.u32 	%r1054, %r1353;
	mov.u32 	%r1055, %r1353;
	mov.u32 	%r1056, %r1353;
	// begin inline asm
	mma.sync.aligned.m16n8k32.row.col.s32.s8.s8.s32 {%r1053, %r1054, %r1055, %r1056}, {%r875, %r876, %r877, %r878}, {%r1061, %r1062}, {%r1053, %r1054, %r1055, %r1056};
	// end inline asm
	cvt.rn.f32.s32 	%f803, %r1053;
	mul.f32 	%f804, %f672, %f803;
	fma.rn.f32 	%f805, %f804, %f241, %f781;
	cvt.rn.f32.s32 	%f806, %r1054;
	mul.f32 	%f807, %f672, %f806;
	fma.rn.f32 	%f808, %f807, %f242, %f784;
	cvt.rn.f32.s32 	%f809, %r1055;
	mul.f32 	%f810, %f676, %f809;
	fma.rn.f32 	%f811, %f810, %f241, %f787;
	cvt.rn.f32.s32 	%f812, %r1056;
	mul.f32 	%f813, %f676, %f812;
	fma.rn.f32 	%f814, %f813, %f242, %f790;
	ld.shared.u32 	%r1091, [%r16+2384];
	ld.shared.u32 	%r1092, [%r16+2400];
	// begin inline asm
	{.reg .f16 low,high;
  mov.b32 {low,high},%r1067;
  cvt.f32.f16 %f243, low;}

	// end inline asm
	// begin inline asm
	{.reg .f16 low,high;
  mov.b32 {low,high},%r1068;
  cvt.f32.f16 %f244, low;}

	// end inline asm
	mov.u32 	%r1069, %r1353;
	mov.u32 	%r1070, %r1353;
	mov.u32 	%r1071, %r1353;
	mov.u32 	%r1072, %r1353;
	// begin inline asm
	mma.sync.aligned.m16n8k32.row.col.s32.s8.s8.s32 {%r1069, %r1070, %r1071, %r1072}, {%r863, %r864, %r865, %r866}, {%r1091, %r1092}, {%r1069, %r1070, %r1071, %r1072};
	// end inline asm
	cvt.rn.f32.s32 	%f815, %r1069;
	mul.f32 	%f816, %f665, %f815;
	fma.rn.f32 	%f817, %f816, %f243, %f793;
	cvt.rn.f32.s32 	%f818, %r1070;
	mul.f32 	%f819, %f665, %f818;
	fma.rn.f32 	%f820, %f819, %f244, %f796;
	cvt.rn.f32.s32 	%f821, %r1071;
	mul.f32 	%f822, %f669, %f821;
	fma.rn.f32 	%f823, %f822, %f243, %f799;
	cvt.rn.f32.s32 	%f824, %r1072;
	mul.f32 	%f825, %f669, %f824;
	fma.rn.f32 	%f826, %f825, %f244, %f802;
	mov.u32 	%r1083, %r1353;
	mov.u32 	%r1084, %r1353;
	mov.u32 	%r1085, %r1353;
	mov.u32 	%r1086, %r1353;
	// begin inline asm
	mma.sync.aligned.m16n8k32.row.col.s32.s8.s8.s32 {%r1083, %r1084, %r1085, %r1086}, {%r879, %r880, %r881, %r882}, {%r1091, %r1092}, {%r1083, %r1084, %r1085, %r1086};
	// end inline asm
	cvt.rn.f32.s32 	%f827, %r1083;
	mul.f32 	%f828, %f673, %f827;
	fma.rn.f32 	%f829, %f828, %f243, %f805;
	cvt.rn.f32.s32 	%f830, %r1084;
	mul.f32 	%f831, %f673, %f830;
	fma.rn.f32 	%f832, %f831, %f244, %f808;
	cvt.rn.f32.s32 	%f833, %r1085;
	mul.f32 	%f834, %f677, %f833;
	fma.rn.f32 	%f835, %f834, %f243, %f811;
	cvt.rn.f32.s32 	%f836, %r1086;
	mul.f32 	%f837, %f677, %f836;
	fma.rn.f32 	%f838, %f837, %f244, %f814;
	ld.shared.u32 	%r1121, [%r16+2416];
	ld.shared.u32 	%r1122, [%r16+2432];
	// begin inline asm
	{.reg .f16 low,high;
  mov.b32 {low,high},%r1097;
  cvt.f32.f16 %f245, low;}

	// end inline asm
	// begin inline asm
	{.reg .f16 low,high;
  mov.b32 {low,high},%r1098;
  cvt.f32.f16 %f246, low;}

	// end inline asm
	mov.u32 	%r1099, %r1353;
	mov.u32 	%r1100, %r1353;
	mov.u32 	%r1101, %r1353;
	mov.u32 	%r1102, %r1353;
	// begin inline asm
	mma.sync.aligned.m16n8k32.row.col.s32.s8.s8.s32 {%r1099, %r1100, %r1101, %r1102}, {%r867, %r868, %r869, %r870}, {%r1121, %r1122}, {%r1099, %r1100, %r1101, %r1102};
	// end inline asm
	cvt.rn.f32.s32 	%f839, %r1099;
	mul.f32 	%f840, %f666, %f839;
	fma.rn.f32 	%f1924, %f840, %f245, %f817;
	cvt.rn.f32.s32 	%f841, %r1100;
	mul.f32 	%f842, %f666, %f841;
	fma.rn.f32 	%f1923, %f842, %f246, %f820;
	cvt.rn.f32.s32 	%f843, %r1101;
	mul.f32 	%f844, %f670, %f843;
	fma.rn.f32 	%f1922, %f844, %f245, %f823;
	cvt.rn.f32.s32 	%f845, %r1102;
	mul.f32 	%f846, %f670, %f845;
	fma.rn.f32 	%f1921, %f846, %f246, %f826;
	mov.u32 	%r1113, %r1353;
	mov.u32 	%r1114, %r1353;
	mov.u32 	%r1115, %r1353;
	mov.u32 	%r1116, %r1353;
	// begin inline asm
	mma.sync.aligned.m16n8k32.row.col.s32.s8.s8.s32 {%r1113, %r1114, %r1115, %r1116}, {%r883, %r884, %r885, %r886}, {%r1121, %r1122}, {%r1113, %r1114, %r1115, %r1116};
	// end inline asm
	cvt.rn.f32.s32 	%f847, %r1113;
	mul.f32 	%f848, %f674, %f847;
	fma.rn.f32 	%f1920, %f848, %f245, %f829;
	cvt.rn.f32.s32 	%f849, %r1114;
	mul.f32 	%f850, %f674, %f849;
	fma.rn.f32 	%f1919, %f850, %f246, %f832;
	cvt.rn.f32.s32 	%f851, %r1115;
	mul.f32 	%f852, %f678, %f851;
	fma.rn.f32 	%f1918, %f852, %f245, %f835;
	cvt.rn.f32.s32 	%f853, %r1116;
	mul.f32 	%f854, %f678, %f853;
	fma.rn.f32 	%f1917, %f854, %f246, %f838;
	ld.shared.u32 	%r1151, [%r16+4624];
	ld.shared.u32 	%r1152, [%r16+4640];
	ld.shared.v4.u32 	{%r1127, %r1157, %r1187, %r1217}, [%r17+4608];
	// begin inline asm
	{.reg .f16 low,high;
  mov.b32 {low,high},%r1127;
  cvt.f32.f16 %f247, low;}

	// end inline asm
	ld.shared.v4.u32 	{%r1128, %r1158, %r1188, %r1218}, [%r17+4752];
	// begin inline asm
	{.reg .f16 low,high;
  mov.b32 {low,high},%r1128;
  cvt.f32.f16 %f248, low;}

	// end inline asm
	mov.u32 	%r1129, %r1353;
	mov.u32 	%r1130, %r1353;
	mov.u32 	%r1131, %r1353;
	mov.u32 	%r1132, %r1353;
	// begin inline asm
	mma.sync.aligned.m16n8k32.row.col.s32.s8.s8.s32 {%r1129, %r1130, %r1131, %r1132}, {%r855, %r856, %r857, %r858}, {%r1151, %r1152}, {%r1129, %r1130, %r1131, %r1132};
	// end inline asm
	cvt.rn.f32.s32 	%f855, %r1129;
	mul.f32 	%f856, %f663, %f855;
	fma.rn.f32 	%f857, %f856, %f247, %f545;
	cvt.rn.f32.s32 	%f858, %r1130;
	mul.f32 	%f859, %f663, %f858;
	fma.rn.f32 	%f860, %f859, %f248, %f548;
	cvt.rn.f32.s32 	%f861, %r1131;
	mul.f32 	%f862, %f667, %f861;
	fma.rn.f32 	%f863, %f862, %f247, %f551;
	cvt.rn.f32.s32 	%f864, %r1132;
	mul.f32 	%f865, %f667, %f864;
	fma.rn.f32 	%f866, %f865, %f248, %f554;
	mov.u32 	%r1143, %r1353;
	mov.u32 	%r1144, %r1353;
	mov.u32 	%r1145, %r1353;
	mov.u32 	%r1146, %r1353;
	// begin inline asm
	mma.sync.aligned.m16n8k32.row.col.s32.s8.s8.s32 {%r1143, %r1144, %r1145, %r1146}, {%r871, %r872, %r873, %r874}, {%r1151, %r1152}, {%r1143, %r1144, %r1145, %r1146};
	// end inline asm
	cvt.rn.f32.s32 	%f867, %r1143;
	mul.f32 	%f868, %f671, %f867;
	fma.rn.f32 	%f869, %f868, %f247, %f557;
	cvt.rn.f32.s32 	%f870, %r1144;
	mul.f32 	%f871, %f671, %f870;
	fma.rn.f32 	%f872, %f871, %f248, %f560;
	cvt.rn.f32.s32 	%f873, %r1145;
	mul.f32 	%f874, %f675, %f873;
	fma.rn.f32 	%f875, %f874, %f247, %f563;
	cvt.rn.f32.s32 	%f876, %r1146;
	mul.f32 	%f877, %f675, %f876;
	fma.rn.f32 	%f878, %f877, %f248, %f566;
	ld.shared.u32 	%r1181, [%r16+4656];
	ld.shared.u32 	%r1182, [%r16+4672];
	// begin inline asm
	{.reg .f16 low,high;
  mov.b32 {low,high},%r1157;
  cvt.f32.f16 %f249, low;}

	// end inline asm
	// begin inline asm
	{.reg .f16 low,high;
  mov.b32 {low,high},%r1158;
  cvt.f32.f16 %f250, low;}

	// end inline asm
	mov.u32 	%r1159, %r1353;
	mov.u32 	%r1160, %r1353;
	mov.u32 	%r1161, %r1353;
	mov.u32 	%r1162, %r1353;
	// begin inline asm
	mma.sync.aligned.m16n8k32.row.col.s32.s8.s8.s32 {%r1159, %r1160, %r1161, %r1162}, {%r859, %r860, %r861, %r862}, {%r1181, %r1182}, {%r1159, %r1160, %r1161, %r1162};
	// end inline asm
	cvt.rn.f32.s32 	%f879, %r1159;
	mul.f32 	%f880, %f664, %f879;
	fma.rn.f32 	%f881, %f880, %f249, %f857;
	cvt.rn.f32.s32 	%f882, %r1160;
	mul.f32 	%f883, %f664, %f882;
	fma.rn.f32 	%f884, %f883, %f250, %f860;
	cvt.rn.f32.s32 	%f885, %r1161;
	mul.f32 	%f886, %f668, %f885;
	fma.rn.f32 	%f887, %f886, %f249, %f863;
	cvt.rn.f32.s32 	%f888, %r1162;
	mul.f32 	%f889, %f668, %f888;
	fma.rn.f32 	%f890, %f889, %f250, %f866;
	mov.u32 	%r1173, %r1353;
	mov.u32 	%r1174, %r1353;
	mov.u32 	%r1175, %r1353;
	mov.u32 	%r1176, %r1353;
	// begin inline asm
	mma.sync.aligned.m16n8k32.row.col.s32.s8.s8.s32 {%r1173, %r1174, %r1175, %r1176}, {%r875, %r876, %r877, %r878}, {%r1181, %r1182}, {%r1173, %r1174, %r1175, %r1176};
	// end inline asm
	cvt.rn.f32.s32 	%f891, %r1173;
	mul.f32 	%f892, %f672, %f891;
	fma.rn.f32 	%f893, %f892, %f249, %f869;
	cvt.rn.f32.s32 	%f894, %r1174;
	mul.f32 	%f895, %f672, %f894;
	fma.rn.f32 	%f896, %f895, %f250, %f872;
	cvt.rn.f32.s32 	%f897, %r1175;
	mul.f32 	%f898, %f676, %f897;
	fma.rn.f32 	%f899, %f898, %f249, %f875;
	cvt.rn.f32.s32 	%f900, %r1176;
	mul.f32 	%f901, %f676, %f900;
	fma.rn.f32 	%f902, %f901, %f250, %f878;
	ld.shared.u32 	%r1211, [%r16+4688];
	ld.shared.u32 	%r1212, [%r16+4704];
	// begin inline asm
	{.reg .f16 low,high;
  mov.b32 {low,high},%r1187;
  cvt.f32.f16 %f251, low;}

	// end inline asm
	// begin inline asm
	{.reg .f16 low,high;
  mov.b32 {low,high},%r1188;
  cvt.f32.f16 %f252, low;}

	// end inline asm
	mov.u32 	%r1189, %r1353;
	mov.u32 	%r1190, %r1353;
	mov.u32 	%r1191, %r1353;
	mov.u32 	%r1192, %r1353;
	// begin inline asm
	mma.sync.aligned.m16n8k32.row.col.s32.s8.s8.s32 {%r1189, %r1190, %r1191, %r1192}, {%r863, %r864, %r865, %r866}, {%r1211, %r1212}, {%r1189, %r1190, %r1191, %r1192};
	// end inline asm
	cvt.rn.f32.s32 	%f903, %r1189;
	mul.f32 	%f904, %f665, %f903;
	fma.rn.f32 	%f905, %f904, %f251, %f881;
	cvt.rn.f32.s32 	%f906, %r1190;
	mul.f32 	%f907, %f665, %f906;
	fma.rn.f32 	%f908, %f907, %f252, %f884;
	cvt.rn.f32.s32 	%f909, %r1191;
	mul.f32 	%f910, %f669, %f909;
	fma.rn.f32 	%f911, %f910, %f251, %f887;
	cvt.rn.f32.s32 	%f912, %r1192;
	mul.f32 	%f913, %f669, %f912;
	fma.rn.f32 	%f914, %f913, %f252, %f890;
	mov.u32 	%r1203, %r1353;
	mov.u32 	%r1204, %r1353;
	mov.u32 	%r1205, %r1353;
	mov.u32 	%r1206, %r1353;
	// begin inline asm
	mma.sync.aligned.m16n8k32.row.col.s32.s8.s8.s32 {%r1203, %r1204, %r1205, %r1206}, {%r879, %r880, %r881, %r882}, {%r1211, %r1212}, {%r1203, %r1204, %r1205, %r1206};
	// end inline asm
	cvt.rn.f32.s32 	%f915, %r1203;
	mul.f32 	%f916, %f673, %f915;
	fma.rn.f32 	%f917, %f916, %f251, %f893;
	cvt.rn.f32.s32 	%f918, %r1204;
	mul.f32 	%f919, %f673, %f918;
	fma.rn.f32 	%f920, %f919, %f252, %f896;
	cvt.rn.f32.s32 	%f921, %r1205;
	mul.f32 	%f922, %f677, %f921;
	fma.rn.f32 	%f923, %f922, %f251, %f899;
	cvt.rn.f32.s32 	%f924, %r1206;
	mul.f32 	%f925, %f677, %f924;
	fma.rn.f32 	%f926, %f925, %f252, %f902;
	ld.shared.u32 	%r1241, [%r16+4720];
	ld.shared.u32 	%r1242, [%r16+4736];
	// begin inline asm
	{.reg .f16 low,high;
  mov.b32 {low,high},%r1217;
  cvt.f32.f16 %f253, low;}

	// end inline asm
	// begin inline asm
	{.reg .f16 low,high;
  mov.b32 {low,high},%r1218;
  cvt.f32.f16 %f254, low;}

	// end inline asm
	mov.u32 	%r1219, %r1353;
	mov.u32 	%r1220, %r1353;
	mov.u32 	%r1221, %r1353;
	mov.u32 	%r1222, %r1353;
	// begin inline asm
	mma.sync.aligned.m16n8k32.row.col.s32.s8.s8.s32 {%r1219, %r1220, %r1221, %r1222}, {%r867, %r868, %r869, %r870}, {%r1241, %r1242}, {%r1219, %r1220, %r1221, %r1222};
	// end inline asm
	cvt.rn.f32.s32 	%f927, %r1219;
	mul.f32 	%f928, %f666, %f927;
	fma.rn.f32 	%f1916, %f928, %f253, %f905;
	cvt.rn.f32.s32 	%f929, %r1220;
	mul.f32 	%f930, %f666, %f929;
	fma.rn.f32 	%f1915, %f930, %f254, %f908;
	cvt.rn.f32.s32 	%f931, %r1221;
	mul.f32 	%f932, %f670, %f931;
	fma.rn.f32 	%f1914, %f932, %f253, %f911;
	cvt.rn.f32.s32 	%f933, %r1222;
	mul.f32 	%f934, %f670, %f933;
	fma.rn.f32 	%f1913, %f934, %f254, %f914;
	mov.u32 	%r1233, %r1353;
	mov.u32 	%r1234, %r1353;
	mov.u32 	%r1235, %r1353;
	mov.u32 	%r1236, %r1353;
	// begin inline asm
	mma.sync.aligned.m16n8k32.row.col.s32.s8.s8.s32 {%r1233, %r1234, %r1235, %r1236}, {%r883, %r884, %r885, %r886}, {%r1241, %r1242}, {%r1233, %r1234, %r1235, %r1236};
	// end inline asm
	cvt.rn.f32.s32 	%f935, %r1233;
	mul.f32 	%f936, %f674, %f935;
	fma.rn.f32 	%f1912, %f936, %f253, %f917;
	cvt.rn.f32.s32 	%f937, %r1234;
	mul.f32 	%f938, %f674, %f937;
	fma.rn.f32 	%f1911, %f938, %f254, %f920;
	cvt.rn.f32.s32 	%f939, %r1235;
	mul.f32 	%f940, %f678, %f939;
	fma.rn.f32 	%f1910, %f940, %f253, %f923;
	cvt.rn.f32.s32 	%f941, %r1236;
	mul.f32 	%f942, %f678, %f941;
	fma.rn.f32 	%f1909, %f942, %f254, %f926;
	ld.shared.u32 	%r1271, [%r16+6928];
	ld.shared.u32 	%r1272, [%r16+6944];
	ld.shared.v4.u32 	{%r1247, %r1277, %r1307, %r1337}, [%r17+6912];
	// begin inline asm
	{.reg .f16 low,high;
  mov.b32 {low,high},%r1247;
  cvt.f32.f16 %f255, low;}

	// end inline asm
	ld.shared.v4.u32 	{%r1248, %r1278, %r1308, %r1338}, [%r17+7056];
	// begin inline asm
	{.reg .f16 low,high;
  mov.b32 {low,high},%r1248;
  cvt.f32.f16 %f256, low;}

	// end inline asm
	mov.u32 	%r1249, %r1353;
	mov.u32 	%r1250, %r1353;
	mov.u32 	%r1251, %r1353;
	mov.u32 	%r1252, %r1353;
	// begin inline asm
	mma.sync.aligned.m16n8k32.row.col.s32.s8.s8.s32 {%r1249, %r1250, %r1251, %r1252}, {%r855, %r856, %r857, %r858}, {%r1271, %r1272}, {%r1249, %r1250, %r1251, %r1252};
	// end inline asm
	cvt.rn.f32.s32 	%f943, %r1249;
	mul.f32 	%f944, %f663, %f943;
	fma.rn.f32 	%f945, %f944, %f255, %f641;
	cvt.rn.f32.s32 	%f946, %r1250;
	mul.f32 	%f947, %f663, %f946;
	fma.rn.f32 	%f948, %f947, %f256, %f644;
	cvt.rn.f32.s32 	%f949, %r1251;
	mul.f32 	%f950, %f667, %f949;
	fma.rn.f32 	%f951, %f950, %f255, %f647;
	cvt.rn.f32.s32 	%f952, %r1252;
	mul.f32 	%f953, %f667, %f952;
	fma.rn.f32 	%f954, %f953, %f256, %f650;
	mov.u32 	%r1263, %r1353;
	mov.u32 	%r1264, %r1353;
	mov.u32 	%r1265, %r1353;
	mov.u32 	%r1266, %r1353;
	// begin inline asm
	mma.sync.aligned.m16n8k32.row.col.s32.s8.s8.s32 {%r1263, %r1264, %r1265, %r1266}, {%r871, %r872, %r873, %r874}, {%r1271, %r1272}, {%r1263, %r1264, %r1265, %r1266};
	// end inline asm
	cvt.rn.f32.s32 	%f955, %r1263;
	mul.f32 	%f956, %f671, %f955;
	fma.rn.f32 	%f957, %f956, %f255, %f653;
	cvt.rn.f32.s32 	%f958, %r1264;
	mul.f32 	%f959, %f671, %f958;
	fma.rn.f32 	%f960, %f959, %f256, %f656;
	cvt.rn.f32.s32 	%f961, %r1265;
	mul.f32 	%f962, %f675, %f961;
	fma.rn.f32 	%f963, %f962, %f255, %f659;
	cvt.rn.f32.s32 	%f964, %r1266;
	mul.f32 	%f965, %f675, %f964;
	fma.rn.f32 	%f966, %f965, %f256, %f662;
	ld.shared.u32 	%r1301, [%r16+6960];
	ld.shared.u32 	%r1302, [%r16+6976];
	// begin inline asm
	{.reg .f16 low,high;
  mov.b32 {low,high},%r1277;
  cvt.f32.f16 %f257, low;}

	// end inline asm
	// begin inline asm
	{.reg .f16 low,high;
  mov.b32 {low,high},%r1278;
  cvt.f32.f16 %f258, low;}

	// end inline asm
	mov.u32 	%r1279, %r1353;
	mov.u32 	%r1280, %r1353;
	mov.u32 	%r1281, %r1353;
	mov.u32 	%r1282, %r1353;
	// begin inline asm
	mma.sync.aligned.m16n8k32.row.col.s32.s8.s8.s32 {%r1279, %r1280, %r1281, %r1282}, {%r859, %r860, %r861, %r862}, {%r1301, %r1302}, {%r1279, %r1280, %r1281, %r1282};
	// end inline asm
	cvt.rn.f32.s32 	%f967, %r1279;
	mul.f32 	%f968, %f664, %f967;
	fma.rn.f32 	%f969, %f968, %f257, %f945;
	cvt.rn.f32.s32 	%f970, %r1280;
	mul.f32 	%f971, %f664, %f970;
	fma.rn.f32 	%f972, %f971, %f258, %f948;
	cvt.rn.f32.s32 	%f973, %r1281;
	mul.f32 	%f974, %f668, %f973;
	fma.rn.f32 	%f975, %f974, %f257, %f951;
	cvt.rn.f32.s32 	%f976, %r1282;
	mul.f32 	%f977, %f668, %f976;
	fma.rn.f32 	%f978, %f977, %f258, %f954;
	mov.u32 	%r1293, %r1353;
	mov.u32 	%r1294, %r1353;
	mov.u32 	%r1295, %r1353;
	mov.u32 	%r1296, %r1353;
	// begin inline asm
	mma.sync.aligned.m16n8k32.row.col.s32.s8.s8.s32 {%r1293, %r1294, %r1295, %r1296}, {%r875, %r876, %r877, %r878}, {%r1301, %r1302}, {%r1293, %r1294, %r1295, %r1296};
	// end inline asm
	cvt.rn.f32.s32 	%f979, %r1293;
	mul.f32 	%f980, %f672, %f979;
	fma.rn.f32 	%f981, %f980, %f257, %f957;
	cvt.rn.f32.s32 	%f982, %r1294;
	mul.f32 	%f983, %f672, %f982;
	fma.rn.f32 	%f984, %f983, %f258, %f960;
	cvt.rn.f32.s32 	%f985, %r1295;
	mul.f32 	%f986, %f676, %f985;
	fma.rn.f32 	%f987, %f986, %f257, %f963;
	cvt.rn.f32.s32 	%f988, %r1296;
	mul.f32 	%f989, %f676, %f988;
	fma.rn.f32 	%f990, %f989, %f258, %f966;
	ld.shared.u32 	%r1331, [%r16+6992];
	ld.shared.u32 	%r1332, [%r16+7008];
	// begin inline asm
	{.reg .f16 low,high;
  mov.b32 {low,high},%r1307;
  cvt.f32.f16 %f259, low;}

	// end inline asm
	// begin inline asm
	{.reg .f16 low,high;
  mov.b32 {low,high},%r1308;
  cvt.f32.f16 %f260, low;}

	// end inline asm
	mov.u32 	%r1309, %r1353;
	mov.u32 	%r1310, %r1353;
	mov.u32 	%r1311, %r1353;
	mov.u32 	%r1312, %r1353;
	// begin inline asm
	mma.sync.aligned.m16n8k32.row.col.s32.s8.s8.s32 {%r1309, %r1310, %r1311, %r1312}, {%r863, %r864, %r865, %r866}, {%r1331, %r1332}, {%r1309, %r1310, %r1311, %r1312};
	// end inline asm
	cvt.rn.f32.s32 	%f991, %r1309;
	mul.f32 	%f992, %f665, %f991;
	fma.rn.f32 	%f993, %f992, %f259, %f969;
	cvt.rn.f32.s32 	%f994, %r1310;
	mul.f32 	%f995, %f665, %f994;
	fma.rn.f32 	%f996, %f995, %f260, %f972;
	cvt.rn.f32.s32 	%f997, %r1311;
	mul.f32 	%f998, %f669, %f997;
	fma.rn.f32 	%f999, %f998, %f259, %f975;
	cvt.rn.f32.s32 	%f1000, %r1312;
	mul.f32 	%f1001, %f669, %f1000;
	fma.rn.f32 	%f1002, %f1001, %f260, %f978;
	mov.u32 	%r1323, %r1353;
	mov.u32 	%r1324, %r1353;
	mov.u32 	%r1325, %r1353;
	mov.u32 	%r1326, %r1353;
	// begin inline asm
	mma.sync.aligned.m16n8k32.row.col.s32.s8.s8.s32 {%r1323, %r1324, %r1325, %r1326}, {%r879, %r880, %r881, %r882}, {%r1331, %r1332}, {%r1323, %r1324, %r1325, %r1326};
	// end inline asm
	cvt.rn.f32.s32 	%f1003, %r1323;
	mul.f32 	%f1004, %f673, %f1003;
	fma.rn.f32 	%f1005, %f1004, %f259, %f981;
	cvt.rn.f32.s32 	%f1006, %r1324;
	mul.f32 	%f1007, %f673, %f1006;
	fma.rn.f32 	%f1008, %f1007, %f260, %f984;
	cvt.rn.f32.s32 	%f1009, %r1325;
	mul.f32 	%f1010, %f677, %f1009;
	fma.rn.f32 	%f1011, %f1010, %f259, %f987;
	cvt.rn.f32.s32 	%f1012, %r1326;
	mul.f32 	%f1013, %f677, %f1012;
	fma.rn.f32 	%f1014, %f1013, %f260, %f990;
	ld.shared.u32 	%r1361, [%r16+7024];
	ld.shared.u32 	%r1362, [%r16+7040];
	// begin inline asm
	{.reg .f16 low,high;
  mov.b32 {low,high},%r1337;
  cvt.f32.f16 %f261, low;}

	// end inline asm
	// begin inline asm
	{.reg .f16 low,high;
  mov.b32 {low,high},%r1338;
  cvt.f32.f16 %f262, low;}

	// end inline asm
	mov.u32 	%r1339, %r1353;
	mov.u32 	%r1340, %r1353;
	mov.u32 	%r1341, %r1353;
	mov.u32 	%r1342, %r1353;
	// begin inline asm
	mma.sync.aligned.m16n8k32.row.col.s32.s8.s8.s32 {%r1339, %r1340, %r1341, %r1342}, {%r867, %r868, %r869, %r870}, {%r1361, %r1362}, {%r1339, %r1340, %r1341, %r1342};
	// end inline asm
	cvt.rn.f32.s32 	%f1015, %r1339;
	mul.f32 	%f1016, %f666, %f1015;
	fma.rn.f32 	%f1908, %f1016, %f261, %f993;
	cvt.rn.f32.s32 	%f1017, %r1340;
	mul.f32 	%f1018, %f666, %f1017;
	fma.rn.f32 	%f1907, %f1018, %f262, %f996;
	cvt.rn.f32.s32 	%f1019, %r1341;
	mul.f32 	%f1020, %f670, %f1019;
	fma.rn.f32 	%f1906, %f1020, %f261, %f999;
	cvt.rn.f32.s32 	%f1021, %r1342;
	mul.f32 	%f1022, %f670, %f1021;
	fma.rn.f32 	%f1905, %f1022, %f262, %f1002;
	mov.u32 	%r1354, %r1353;
	mov.u32 	%r1355, %r1353;
	mov.u32 	%r1356, %r1353;
	// begin inline asm
	mma.sync.aligned.m16n8k32.row.col.s32.s8.s8.s32 {%r1353, %r1354, %r1355, %r1356}, {%r883, %r884, %r885, %r886}, {%r1361, %r1362}, {%r1353, %r1354, %r1355, %r1356};
	// end inline asm
	cvt.rn.f32.s32 	%f1023, %r1353;
	mul.f32 	%f1024, %f674, %f1023;
	fma.rn.f32 	%f1904, %f1024, %f261, %f1005;
	cvt.rn.f32.s32 	%f1025, %r1354;
	mul.f32 	%f1026, %f674, %f1025;
	fma.rn.f32 	%f1903, %f1026, %f262, %f1008;
	cvt.rn.f32.s32 	%f1027, %r1355;
	mul.f32 	%f1028, %f678, %f1027;
	fma.rn.f32 	%f1902, %f1028, %f261, %f1011;
	cvt.rn.f32.s32 	%f1029, %r1356;
	mul.f32 	%f1030, %f678, %f1029;
	fma.rn.f32 	%f1901, %f1030, %f262, %f1014;
	bar.sync 	0;
	add.s32 	%r3478, %r3478, 8;
	add.s32 	%r3483, %r3483, 8;
	setp.lt.s32 	%p22, %r3478, %r124;
	@%p22 bra 	$L__BB34_39;
$L__BB34_40:
	setp.gt.s32 	%p23, %r11, %r38;
	@%p23 bra 	$L__BB34_42;
	ld.shared.u32 	%r1754, [%r18];
	mad.lo.s32 	%r1755, %r1754, %r73, %r14;
	cvt.s64.s32 	%rd292, %r1755;
	add.s64 	%rd293, %rd292, %rd81;
	shl.b64 	%rd294, %rd293, 2;
	add.s64 	%rd295, %rd1, %rd294;
	st.global.f32 	[%rd295], %f1932;
$L__BB34_42:
	setp.ge.s32 	%p24, %r11, %r38;
	@%p24 bra 	$L__BB34_44;
	ld.shared.u32 	%r1756, [%r18+4];
	mad.lo.s32 	%r1757, %r1756, %r73, %r14;
	cvt.s64.s32 	%rd296, %r1757;
	add.s64 	%rd297, %rd296, %rd81;
	shl.b64 	%rd298, %rd297, 2;
	add.s64 	%rd299, %rd1, %rd298;
	st.global.f32 	[%rd299], %f1931;
$L__BB34_44:
	setp.gt.s32 	%p25, %r11, %r38;
	@%p25 bra 	$L__BB34_46;
	ld.shared.u32 	%r1758, [%r18];
	mul.lo.s32 	%r1759, %r1758, %r73;
	cvt.s64.s32 	%rd300, %r1759;
	cvt.u64.u32 	%rd301, %r14;
	add.s64 	%rd302, %rd301, %rd300;
	add.s64 	%rd303, %rd302, %rd81;
	shl.b64 	%rd304, %rd303, 2;
	add.s64 	%rd305, %rd1, %rd304;
	st.global.f32 	[%rd305+32], %f1930;
$L__BB34_46:
	setp.ge.s32 	%p26, %r11, %r38;
	@%p26 bra 	$L__BB34_48;
	ld.shared.u32 	%r1760, [%r18+4];
	mul.lo.s32 	%r1761, %r1760, %r73;
	cvt.s64.s32 	%rd306, %r1761;
	cvt.u64.u32 	%rd307, %r14;
	add.s64 	%rd308, %rd307, %rd306;
	add.s64 	%rd309, %rd308, %rd81;
	shl.b64 	%rd310, %rd309, 2;
	add.s64 	%rd311, %rd1, %rd310;
	st.global.f32 	[%rd311+32], %f1929;
$L__BB34_48:
	setp.gt.s32 	%p27, %r11, %r38;
	@%p27 bra 	$L__BB34_50;
	ld.shared.u32 	%r1762, [%r18];
	mad.lo.s32 	%r1763, %r1762, %r73, %r19;
	cvt.s64.s32 	%rd312, %r1763;
	add.s64 	%rd313, %rd312, %rd81;
	shl.b64 	%rd314, %rd313, 2;
	add.s64 	%rd315, %rd1, %rd314;
	st.global.f32 	[%rd315], %f1928;
$L__BB34_50:
	setp.ge.s32 	%p28, %r11, %r38;
	@%p28 bra 	$L__BB34_52;
	ld.shared.u32 	%r1764, [%r18+4];
	mad.lo.s32 	%r1765, %r1764, %r73, %r19;
	cvt.s64.s32 	%rd316, %r1765;
	add.s64 	%rd317, %rd316, %rd81;
	shl.b64 	%rd318, %rd317, 2;
	add.s64 	%rd319, %rd1, %rd318;
	st.global.f32 	[%rd319], %f1927;
$L__BB34_52:
	setp.gt.s32 	%p29, %r11, %r38;
	@%p29 bra 	$L__BB34_54;
	ld.shared.u32 	%r1766, [%r18];
	mul.lo.s32 	%r1767, %r1766, %r73;
	cvt.s64.s32 	%rd320, %r1767;
	cvt.u64.u32 	%rd321, %r19;
	add.s64 	%rd322, %rd321, %rd320;
	add.s64 	%rd323, %rd322, %rd81;
	shl.b64 	%rd324, %rd323, 2;
	add.s64 	%rd325, %rd1, %rd324;
	st.global.f32 	[%rd325+32], %f1926;
$L__BB34_54:
	setp.ge.s32 	%p30, %r11, %r38;
	@%p30 bra 	$L__BB34_56;
	ld.shared.u32 	%r1768, [%r18+4];
	mul.lo.s32 	%r1769, %r1768, %r73;
	cvt.s64.s32 	%rd326, %r1769;
	cvt.u64.u32 	%rd327, %r19;
	add.s64 	%rd328, %rd327, %rd326;
	add.s64 	%rd329, %rd328, %rd81;
	shl.b64 	%rd330, %rd329, 2;
	add.s64 	%rd331, %rd1, %rd330;
	st.global.f32 	[%rd331+32], %f1925;
$L__BB34_56:
	setp.gt.s32 	%p31, %r20, %r38;
	@%p31 bra 	$L__BB34_58;
	ld.shared.u32 	%r1770, [%r18+64];
	mad.lo.s32 	%r1771, %r1770, %r73, %r14;
	cvt.s64.s32 	%rd332, %r1771;
	add.s64 	%rd333, %rd332, %rd81;
	shl.b64 	%rd334, %rd333, 2;
	add.s64 	%rd335, %rd1, %rd334;
	st.global.f32 	[%rd335], %f1924;
$L__BB34_58:
	setp.gt.s32 	%p32, %r21, %r38;
	@%p32 bra 	$L__BB34_60;
	ld.shared.u32 	%r1772, [%r18+68];
	mad.lo.s32 	%r1773, %r1772, %r73, %r14;
	cvt.s64.s32 	%rd336, %r1773;
	add.s64 	%rd337, %rd336, %rd81;
	shl.b64 	%rd338, %rd337, 2;
	add.s64 	%rd339, %rd1, %rd338;
	st.global.f32 	[%rd339], %f1923;
$L__BB34_60:
	setp.gt.s32 	%p33, %r20, %r38;
	@%p33 bra 	$L__BB34_62;
	ld.shared.u32 	%r1774, [%r18+64];
	mul.lo.s32 	%r1775, %r1774, %r73;
	cvt.s64.s32 	%rd340, %r1775;
	cvt.u64.u32 	%rd341, %r14;
	add.s64 	%rd342, %rd341, %rd340;
	add.s64 	%rd343, %rd342, %rd81;
	shl.b64 	%rd344, %rd343, 2;
	add.s64 	%rd345, %rd1, %rd344;
	st.global.f32 	[%rd345+32], %f1922;
$L__BB34_62:
	setp.gt.s32 	%p34, %r21, %r38;
	@%p34 bra 	$L__BB34_64;
	ld.shared.u32 	%r1776, [%r18+68];
	mul.lo.s32 	%r1777, %r1776, %r73;
	cvt.s64.s32 	%rd346, %r1777;
	cvt.u64.u32 	%rd347, %r14;
	add.s64 	%rd348, %rd347, %rd346;
	add.s64 	%rd349, %rd348, %rd81;
	shl.b64 	%rd350, %rd349, 2;
	add.s64 	%rd351, %rd1, %rd350;
	st.global.f32 	[%rd351+32], %f1921;
$L__BB34_64:
	setp.gt.s32 	%p35, %r20, %r38;
	@%p35 bra 	$L__BB34_66;
	ld.shared.u32 	%r1778, [%r18+64];
	mad.lo.s32 	%r1779, %r1778, %r73, %r19;
	cvt.s64.s32 	%rd352, %r1779;
	add.s64 	%rd353, %rd352, %rd81;
	shl.b64 	%rd354, %rd353, 2;
	add.s64 	%rd355, %rd1, %rd354;
	st.global.f32 	[%rd355], %f1920;
$L__BB34_66:
	setp.gt.s32 	%p36, %r21, %r38;
	@%p36 bra 	$L__BB34_68;
	ld.shared.u32 	%r1780, [%r18+68];
	mad.lo.s32 	%r1781, %r1780, %r73, %r19;
	cvt.s64.s32 	%rd356, %r1781;
	add.s64 	%rd357, %rd356, %rd81;
	shl.b64 	%rd358, %rd357, 2;
	add.s64 	%rd359, %rd1, %rd358;
	st.global.f32 	[%rd359], %f1919;
$L__BB34_68:
	setp.gt.s32 	%p37, %r20, %r38;
	@%p37 bra 	$L__BB34_70;
	ld.shared.u32 	%r1782, [%r18+64];
	mul.lo.s32 	%r1783, %r1782, %r73;
	cvt.s64.s32 	%rd360, %r1783;
	cvt.u64.u32 	%rd361, %r19;
	add.s64 	%rd362, %rd361, %rd360;
	add.s64 	%rd363, %rd362, %rd81;
	shl.b64 	%rd364, %rd363, 2;
	add.s64 	%rd365, %rd1, %rd364;
	st.global.f32 	[%rd365+32], %f1918;
$L__BB34_70:
	setp.gt.s32 	%p38, %r21, %r38;
	@%p38 bra 	$L__BB34_72;
	ld.shared.u32 	%r1784, [%r18+68];
	mul.lo.s32 	%r1785, %r1784, %r73;
	cvt.s64.s32 	%rd366, %r1785;
	cvt.u64.u32 	%rd367, %r19;
	add.s64 	%rd368, %rd367, %rd366;
	add.s64 	%rd369, %rd368, %rd81;
	shl.b64 	%rd370, %rd369, 2;
	add.s64 	%rd371, %rd1, %rd370;
	st.global.f32 	[%rd371+32], %f1917;
$L__BB34_72:
	setp.gt.s32 	%p39, %r22, %r38;
	@%p39 bra 	$L__BB34_74;
	ld.shared.u32 	%r1786, [%r18+128];
	mad.lo.s32 	%r1787, %r1786, %r73, %r14;
	cvt.s64.s32 	%rd372, %r1787;
	add.s64 	%rd373, %rd372, %rd81;
	shl.b64 	%rd374, %rd373, 2;
	add.s64 	%rd375, %rd1, %rd374;
	st.global.f32 	[%rd375], %f1916;
$L__BB34_74:
	setp.gt.s32 	%p40, %r23, %r38;
	@%p40 bra 	$L__BB34_76;
	ld.shared.u32 	%r1788, [%r18+132];
	mad.lo.s32 	%r1789, %r1788, %r73, %r14;
	cvt.s64.s32 	%rd376, %r1789;
	add.s64 	%rd377, %rd376, %rd81;
	shl.b64 	%rd378, %rd377, 2;
	add.s64 	%rd379, %rd1, %rd378;
	st.global.f32 	[%rd379], %f1915;
$L__BB34_76:
	setp.gt.s32 	%p41, %r22, %r38;
	@%p41 bra 	$L__BB34_78;
	ld.shared.u32 	%r1790, [%r18+128];
	mul.lo.s32 	%r1791, %r1790, %r73;
	cvt.s64.s32 	%rd380, %r1791;
	cvt.u64.u32 	%rd381, %r14;
	add.s64 	%rd382, %rd381, %rd380;
	add.s64 	%rd383, %rd382, %rd81;
	shl.b64 	%rd384, %rd383, 2;
	add.s64 	%rd385, %rd1, %rd384;
	st.global.f32 	[%rd385+32], %f1914;
$L__BB34_78:
	setp.gt.s32 	%p42, %r23, %r38;
	@%p42 bra 	$L__BB34_80;
	ld.shared.u32 	%r1792, [%r18+132];
	mul.lo.s32 	%r1793, %r1792, %r73;
	cvt.s64.s32 	%rd386, %r1793;
	cvt.u64.u32 	%rd387, %r14;
	add.s64 	%rd388, %rd387, %rd386;
	add.s64 	%rd389, %rd388, %rd81;
	shl.b64 	%rd390, %rd389, 2;
	add.s64 	%rd391, %rd1, %rd390;
	st.global.f32 	[%rd391+32], %f1913;
$L__BB34_80:
	setp.gt.s32 	%p43, %r22, %r38;
	@%p43 bra 	$L__BB34_82;
	ld.shared.u32 	%r1794, [%r18+128];
	mad.lo.s32 	%r1795, %r1794, %r73, %r19;
	cvt.s64.s32 	%rd392, %r1795;
	add.s64 	%rd393, %rd392, %rd81;
	shl.b64 	%rd394, %rd393, 2;
	add.s64 	%rd395, %rd1, %rd394;
	st.global.f32 	[%rd395], %f1912;
$L__BB34_82:
	setp.gt.s32 	%p44, %r23, %r38;
	@%p44 bra 	$L__BB34_84;
	ld.shared.u32 	%r1796, [%r18+132];
	mad.lo.s32 	%r1797, %r1796, %r73, %r19;
	cvt.s64.s32 	%rd396, %r1797;
	add.s64 	%rd397, %rd396, %rd81;
	shl.b64 	%rd398, %rd397, 2;
	add.s64 	%rd399, %rd1, %rd398;
	st.global.f32 	[%rd399], %f1911;
$L__BB34_84:
	setp.gt.s32 	%p45, %r22, %r38;
	@%p45 bra 	$L__BB34_86;
	ld.shared.u32 	%r1798, [%r18+128];
	mul.lo.s32 	%r1799, %r1798, %r73;
	cvt.s64.s32 	%rd400, %r1799;
	cvt.u64.u32 	%rd401, %r19;
	add.s64 	%rd402, %rd401, %rd400;
	add.s64 	%rd403, %rd402, %rd81;
	shl.b64 	%rd404, %rd403, 2;
	add.s64 	%rd405, %rd1, %rd404;
	st.global.f32 	[%rd405+32], %f1910;
$L__BB34_86:
	setp.gt.s32 	%p46, %r23, %r38;
	@%p46 bra 	$L__BB34_88;
	ld.shared.u32 	%r1800, [%r18+132];
	mul.lo.s32 	%r1801, %r1800, %r73;
	cvt.s64.s32 	%rd406, %r1801;
	cvt.u64.u32 	%rd407, %r19;
	add.s64 	%rd408, %rd407, %rd406;
	add.s64 	%rd409, %rd408, %rd81;
	shl.b64 	%rd410, %rd409, 2;
	add.s64 	%rd411, %rd1, %rd410;
	st.global.f32 	[%rd411+32], %f1909;
$L__BB34_88:
	setp.gt.s32 	%p47, %r24, %r38;
	@%p47 bra 	$L__BB34_90;
	ld.shared.u32 	%r1802, [%r18+192];
	mad.lo.s32 	%r1803, %r1802, %r73, %r14;
	cvt.s64.s32 	%rd412, %r1803;
	add.s64 	%rd413, %rd412, %rd81;
	shl.b64 	%rd414, %rd413, 2;
	add.s64 	%rd415, %rd1, %rd414;
	st.global.f32 	[%rd415], %f1908;
$L__BB34_90:
	setp.gt.s32 	%p48, %r25, %r38;
	@%p48 bra 	$L__BB34_92;
	ld.shared.u32 	%r1804, [%r18+196];
	mad.lo.s32 	%r1805, %r1804, %r73, %r14;
	cvt.s64.s32 	%rd416, %r1805;
	add.s64 	%rd417, %rd416, %rd81;
	shl.b64 	%rd418, %rd417, 2;
	add.s64 	%rd419, %rd1, %rd418;
	st.global.f32 	[%rd419], %f1907;
$L__BB34_92:
	setp.gt.s32 	%p49, %r24, %r38;
	@%p49 bra 	$L__BB34_94;
	ld.shared.u32 	%r1806, [%r18+192];
	mul.lo.s32 	%r1807, %r1806, %r73;
	cvt.s64.s32 	%rd420, %r1807;
	cvt.u64.u32 	%rd421, %r14;
	add.s64 	%rd422, %rd421, %rd420;
	add.s64 	%rd423, %rd422, %rd81;
	shl.b64 	%rd424, %rd423, 2;
	add.s64 	%rd425, %rd1, %rd424;
	st.global.f32 	[%rd425+32], %f1906;
$L__BB34_94:
	setp.gt.s32 	%p50, %r25, %r38;
	@%p50 bra 	$L__BB34_96;
	ld.shared.u32 	%r1808, [%r18+196];
	mul.lo.s32 	%r1809, %r1808, %r73;
	cvt.s64.s32 	%rd426, %r1809;
	cvt.u64.u32 	%rd427, %r14;
	add.s64 	%rd428, %rd427, %rd426;
	add.s64 	%rd429, %rd428, %rd81;
	shl.b64 	%rd430, %rd429, 2;
	add.s64 	%rd431, %rd1, %rd430;
	st.global.f32 	[%rd431+32], %f1905;
$L__BB34_96:
	setp.gt.s32 	%p51, %r24, %r38;
	@%p51 bra 	$L__BB34_98;
	ld.shared.u32 	%r1810, [%r18+192];
	mad.lo.s32 	%r1811, %r1810, %r73, %r19;
	cvt.s64.s32 	%rd432, %r1811;
	add.s64 	%rd433, %rd432, %rd81;
	shl.b64 	%rd434, %rd433, 2;
	add.s64 	%rd435, %rd1, %rd434;
	st.global.f32 	[%rd435], %f1904;
$L__BB34_98:
	setp.gt.s32 	%p52, %r25, %r38;
	@%p52 bra 	$L__BB34_100;
	ld.shared.u32 	%r1812, [%r18+196];
	mad.lo.s32 	%r1813, %r1812, %r73, %r19;
	cvt.s64.s32 	%rd436, %r1813;
	add.s64 	%rd437, %rd436, %rd81;
	shl.b64 	%rd438, %rd437, 2;
	add.s64 	%rd439, %rd1, %rd438;
	st.global.f32 	[%rd439], %f1903;
$L__BB34_100:
	setp.gt.s32 	%p53, %r24, %r38;
	@%p53 bra 	$L__BB34_102;
	ld.shared.u32 	%r1814, [%r18+192];
	mul.lo.s32 	%r1815, %r1814, %r73;
	cvt.s64.s32 	%rd440, %r1815;
	cvt.u64.u32 	%rd441, %r19;
	add.s64 	%rd442, %rd441, %rd440;
	add.s64 	%rd443, %rd442, %rd81;
	shl.b64 	%rd444, %rd443, 2;
	add.s64 	%rd445, %rd1, %rd444;
	st.global.f32 	[%rd445+32], %f1902;
$L__BB34_102:
	setp.gt.s32 	%p54, %r25, %r38;
	@%p54 bra 	$L__BB34_104;
	ld.shared.u32 	%r1816, [%r18+196];
	mul.lo.s32 	%r1817, %r1816, %r73;
	cvt.s64.s32 	%rd446, %r1817;
	cvt.u64.u32 	%rd447, %r19;
	add.s64 	%rd448, %rd447, %rd446;
	add.s64 	%rd449, %rd448, %rd81;
	shl.b64 	%rd450, %rd449, 2;
	add.s64 	%rd451, %rd1, %rd450;
	st.global.f32 	[%rd451+32], %f1901;
$L__BB34_104:
	add.s64 	%rd83, %rd639, %rd5;
	or.b64  	%rd452, %rd83, %rd5;
	and.b64  	%rd453, %rd452, -4294967296;
	setp.ne.s64 	%p55, %rd453, 0;
	@%p55 bra 	$L__BB34_106;
	cvt.u32.u64 	%r1819, %rd83;
	rem.u32 	%r1820, %r1819, %r124;
	cvt.u64.u32 	%rd644, %r1820;
	bra.uni 	$L__BB34_107;
$L__BB34_106:
	rem.s64 	%rd644, %rd83, %rd5;
$L__BB34_107:
	sub.s64 	%rd639, %rd83, %rd644;
	sub.s64 	%rd454, %rd25, %rd639;
	min.s64 	%rd646, %rd5, %rd454;
$L__BB34_108:
	cvt.u32.u64 	%r3486, %rd646;
	setp.lt.s64 	%p68, %rd639, %rd25;
	setp.eq.s32 	%p56, %r124, %r3486;
	and.pred  	%p57, %p68, %p56;
	mov.b32 	%r3478, 0;
	@%p57 bra 	$L__BB34_19;
$L__BB34_109:
	not.pred 	%p58, %p68;
	@%p58 bra 	$L__BB34_128;
	cvt.s64.s32 	%rd92, %rd639;
	mul.lo.s32 	%r49, %r75, %r1;
	cvt.s64.s32 	%rd456, %r49;
	mul.lo.s64 	%rd93, %rd456, %rd5;
	or.b64  	%rd457, %rd92, %rd93;
	and.b64  	%rd458, %rd457, -4294967296;
	setp.ne.s64 	%p59, %rd458, 0;
	@%p59 bra 	$L__BB34_112;
	cvt.u32.u64 	%r1823, %rd93;
	cvt.u32.u64 	%r1824, %rd92;
	div.u32 	%r1825, %r1824, %r1823;
	cvt.u64.u32 	%rd648, %r1825;
	bra.uni 	$L__BB34_113;
$L__BB34_112:
	div.s64 	%rd648, %rd92, %rd93;
$L__BB34_113:
	cvt.u32.u64 	%r50, %rd648;
	cvt.u64.u32 	%rd459, %r49;
	mul.lo.s64 	%rd460, %rd459, %rd5;
	mul.lo.s64 	%rd461, %rd460, %rd648;
	sub.s64 	%rd97, %rd639, %rd461;
	cvt.s64.s32 	%rd98, %rd97;
	mul.lo.s64 	%rd99, %rd7, %rd5;
	or.b64  	%rd462, %rd98, %rd99;
	and.b64  	%rd463, %rd462, -4294967296;
	setp.ne.s64 	%p60, %rd463, 0;
	@%p60 bra 	$L__BB34_115;
	cvt.u32.u64 	%r1826, %rd99;
	cvt.u32.u64 	%r1827, %rd98;
	div.u32 	%r1828, %r1827, %r1826;
	cvt.u64.u32 	%rd649, %r1828;
	bra.uni 	$L__BB34_116;
$L__BB34_115:
	div.s64 	%rd649, %rd98, %rd99;
$L__BB34_116:
	cvt.u32.u64 	%r51, %rd649;
	cvt.u64.u32 	%rd464, %r1;
	mul.lo.s64 	%rd465, %rd464, %rd5;
	mul.lo.s64 	%rd466, %rd465, %rd649;
	sub.s64 	%rd467, %rd97, %rd466;
	cvt.s64.s32 	%rd103, %rd467;
	or.b64  	%rd468, %rd103, %rd5;
	and.b64  	%rd469, %rd468, -4294967296;
	setp.ne.s64 	%p61, %rd469, 0;
	@%p61 bra 	$L__BB34_118;
	cvt.u32.u64 	%r1830, %rd103;
	div.u32 	%r1831, %r1830, %r124;
	cvt.u64.u32 	%rd650, %r1831;
	bra.uni 	$L__BB34_119;
$L__BB34_118:
	div.s64 	%rd650, %rd103, %rd5;
$L__BB34_119:
	cvt.u32.u64 	%r52, %rd650;
	mul.lo.s32 	%r3488, %r77, %r51;
	setp.eq.s64 	%p62, %rd147, 0;
	mov.b32 	%r3487, 0;
	@%p62 bra 	$L__BB34_124;
	shl.b64 	%rd470, %rd649, 32;
	shr.s64 	%rd471, %rd470, 30;
	add.s64 	%rd472, %rd4, %rd471;
	ld.global.nc.u32 	%r3487, [%rd472];
	add.s64 	%rd473, %rd470, 4294967296;
	shr.s64 	%rd474, %rd473, 30;
	add.s64 	%rd475, %rd4, %rd474;
	ld.global.nc.u32 	%r1833, [%rd475];
	sub.s32 	%r1834, %r1833, %r3487;
	shl.b32 	%r1835, %r52, 6;
	setp.ge.s32 	%p63, %r1835, %r1834;
	@%p63 bra 	$L__BB34_128;
	setp.gt.u32 	%p64, %r5, 63;
	bar.sync 	0;
	@%p64 bra 	$L__BB34_123;
	st.shared.u32 	[%r6], %r5;
$L__BB34_123:
	bar.sync 	0;
	mov.b32 	%r3488, 0;
$L__BB34_124:
	shl.b32 	%r1837, %r52, 6;
	add.s32 	%r1838, %r3487, %r1837;
	mad.lo.s32 	%r1839, %r1838, 36, %r3488;
	div.s32 	%r1840, %r51, %r74;
	mul.lo.s32 	%r57, %r1840, %r76;
	mul.lo.s32 	%r1841, %r71, %r50;
	shl.b32 	%r58, %r1841, 7;
	mul.wide.s32 	%rd476, %r1839, 4;
	add.s64 	%rd107, %rd3, %rd476;
	setp.ge.s32 	%p65, %r3478, %r3486;
	mov.f32 	%f1965, 0f00000000;
	mov.f32 	%f1966, %f1965;
	mov.f32 	%f1967, %f1965;
	mov.f32 	%f1968, %f1965;
	mov.f32 	%f1969, %f1965;
	mov.f32 	%f1970, %f1965;
	mov.f32 	%f1971, %f1965;
	mov.f32 	%f1972, %f1965;
	mov.f32 	%f1973, %f1965;
	mov.f32 	%f1974, %f1965;
	mov.f32 	%f1975, %f1965;
	mov.f32 	%f1976, %f1965;
	mov.f32 	%f1977, %f1965;
	mov.f32 	%f1978, %f1965;
	mov.f32 	%f1979, %f1965;
	mov.f32 	%f1980, %f1965;
	mov.f32 	%f1981, %f1965;
	mov.f32 	%f1982, %f1965;
	mov.f32 	%f1983, %f1965;
	mov.f32 	%f1984, %f1965;
	mov.f32 	%f1985, %f1965;
	mov.f32 	%f1986, %f1965;
	mov.f32 	%f1987, %f1965;
	mov.f32 	%f1988, %f1965;
	mov.f32 	%f1989, %f1965;
	mov.f32 	%f1990, %f1965;
	mov.f32 	%f1991, %f1965;
	mov.f32 	%f1992, %f1965;
	mov.f32 	%f1993, %f1965;
	mov.f32 	%f1994, %f1965;
	mov.f32 	%f1995, %f1965;
	mov.f32 	%f1996, %f1965;
	@%p65 bra 	$L__BB34_127;
	shr.u32 	%r1842, %r4, 2;
	and.b32  	%r1843, %r4, 3;
	cvt.u64.u32 	%rd477, %r1842;
	shl.b32 	%r1844, %r1842, 3;
	or.b32  	%r1845, %r1844, %r1843;
	and.b32  	%r1846, %r4, 7;
	shl.b32 	%r1847, %r3, 2;
	shr.u32 	%r1848, %r4, 3;
	add.s32 	%r1849, %r1848, %r1847;
	cvt.u64.u32 	%rd478, %r1846;
	cvt.s64.s32 	%rd108, %r72;
	and.b32  	%r1850, %r3, 1;
	setp.eq.b32 	%p66, %r1850, 1;
	selp.b32 	%r1851, 1152, 0, %p66;
	add.s32 	%r1853, %r126, %r1851;
	add.s32 	%r1854, %r1853, 256;
	and.b32  	%r1855, %r3, 1022;
	and.b32  	%r1856, %r4, 15;
	and.b32  	%r1857, %r1842, 252;
	mad.lo.s32 	%r1858, %r1856, 76, %r1857;
	mul.lo.s32 	%r1859, %r3, %r71;
	cvt.s64.s32 	%rd479, %r1859;
	mad.lo.s32 	%r1860, %r3, 76, %r1845;
	shl.b32 	%r1861, %r1860, 2;
	add.s32 	%r1862, %r126, %r1861;
	add.s32 	%r59, %r1862, 9472;
	shl.b32 	%r1863, %r71, 3;
	add.s32 	%r1864, %r1859, %r1863;
	cvt.s64.s32 	%rd480, %r1864;
	shl.b32 	%r1865, %r71, 4;
	add.s32 	%r1866, %r1865, %r1859;
	cvt.s64.s32 	%rd481, %r1866;
	add.s32 	%r1867, %r1866, %r1863;
	cvt.s64.s32 	%rd482, %r1867;
	shl.b32 	%r1868, %r71, 5;
	add.s32 	%r1869, %r1868, %r1859;
	cvt.s64.s32 	%rd483, %r1869;
	add.s32 	%r1870, %r1869, %r1863;
	cvt.s64.s32 	%rd484, %r1870;
	add.s32 	%r1871, %r1865, %r1869;
	cvt.s64.s32 	%rd485, %r1871;
	add.s32 	%r1872, %r1871, %r1863;
	cvt.s64.s32 	%rd486, %r1872;
	shl.b32 	%r1873, %r71, 6;
	add.s32 	%r1874, %r1873, %r1859;
	cvt.s64.s32 	%rd487, %r1874;
	add.s32 	%r1875, %r1874, %r1863;
	cvt.s64.s32 	%rd488, %r1875;
	add.s32 	%r1876, %r1865, %r1874;
	cvt.s64.s32 	%rd489, %r1876;
	add.s32 	%r1877, %r1876, %r1863;
	cvt.s64.s32 	%rd490, %r1877;
	add.s32 	%r1878, %r1868, %r1874;
	cvt.s64.s32 	%rd491, %r1878;
	add.s32 	%r1879, %r1878, %r1863;
	cvt.s64.s32 	%rd492, %r1879;
	add.s32 	%r1880, %r1865, %r1878;
	cvt.s64.s32 	%rd493, %r1880;
	add.s32 	%r1881, %r1880, %r1863;
	cvt.s64.s32 	%rd494, %r1881;
	mul.lo.s32 	%r1882, %r1849, %r71;
	cvt.s64.s32 	%rd495, %r1882;
	mad.lo.s32 	%r1883, %r1849, 76, %r1846;
	shl.b32 	%r1884, %r1883, 2;
	add.s32 	%r1885, %r126, 9728;
	add.s32 	%r60, %r1885, %r1884;
	add.s32 	%r1886, %r1882, %r1868;
	cvt.s64.s32 	%rd496, %r1886;
	add.s32 	%r1887, %r1873, %r1882;
	cvt.s64.s32 	%rd497, %r1887;
	add.s32 	%r1888, %r1887, %r1868;
	cvt.s64.s32 	%rd498, %r1888;
	cvt.u64.u32 	%rd109, %r5;
	mad.lo.s32 	%r1889, %r1855, 1216, %r1858;
	mul.wide.u32 	%rd499, %r1889, 4;
	cvt.u64.u32 	%rd500, %r126;
	cvta.shared.u64 	%rd501, %rd500;
	add.s64 	%rd502, %rd501, %rd499;
	add.s64 	%rd110, %rd502, 9472;
	add.s64 	%rd111, %rd502, 9504;
	add.s64 	%rd112, %rd502, 9536;
	add.s64 	%rd113, %rd502, 9568;
	shl.b32 	%r1890, %r3, 4;
	and.b32  	%r1891, %r1890, 16352;
	add.s32 	%r1892, %r1842, %r1891;
	mad.lo.s32 	%r61, %r1892, 304, %r1885;
	add.s64 	%rd114, %rd502, 14336;
	add.s64 	%rd115, %rd502, 14368;
	add.s64 	%rd116, %rd502, 14400;
	add.s64 	%rd117, %rd502, 14432;
	mad.lo.s32 	%r1893, %r1842, 28, %r1845;
	shl.b32 	%r1894, %r1893, 2;
	add.s32 	%r62, %r1854, %r1894;
	mad.lo.s32 	%r63, %r1843, 288, %r1854;
	add.s64 	%rd118, %rd502, 9600;
	add.s64 	%rd119, %rd502, 9632;
	add.s64 	%rd120, %rd502, 9664;
	add.s64 	%rd121, %rd502, 9696;
	add.s64 	%rd122, %rd502, 14464;
	add.s64 	%rd123, %rd502, 14496;
	add.s64 	%rd124, %rd502, 14528;
	add.s64 	%rd125, %rd502, 14560;
	add.s64 	%rd126, %rd498, %rd478;
	add.s32 	%r1895, %r3478, %r58;
	add.s32 	%r3489, %r1895, %r57;
	add.s64 	%rd127, %rd497, %rd478;
	add.s64 	%rd128, %rd496, %rd478;
	add.s64 	%rd129, %rd495, %rd478;
	mul.wide.u32 	%rd503, %r1843, 4;
	add.s64 	%rd504, %rd503, %rd2;
	add.s64 	%rd130, %rd504, 4;
	add.s64 	%rd131, %rd477, %rd479;
	add.s64 	%rd132, %rd477, %rd494;
	add.s64 	%rd133, %rd477, %rd480;
	add.s64 	%rd134, %rd477, %rd493;
	add.s64 	%rd135, %rd477, %rd481;
	add.s64 	%rd136, %rd477, %rd492;
	add.s64 	%rd137, %rd477, %rd482;
	add.s64 	%rd138, %rd477, %rd491;
	add.s64 	%rd139, %rd477, %rd483;
	add.s64 	%rd140, %rd477, %rd490;
	add.s64 	%rd141, %rd477, %rd484;
	add.s64 	%rd142, %rd477, %rd489;
	add.s64 	%rd143, %rd477, %rd485;
	add.s64 	%rd144, %rd477, %rd488;
	add.s64 	%rd145, %rd477, %rd486;
	add.s64 	%rd146, %rd477, %rd487;
	mov.f32 	%f1965, 0f00000000;
$L__BB34_126:
	cvt.s64.s32 	%rd521, %r3478;
	mul.lo.s64 	%rd522, %rd521, %rd108;
	cvt.s64.s32 	%rd523, %r3489;
	add.s64 	%rd524, %rd126, %rd523;
	mad.lo.s64 	%rd525, %rd524, 18, %rd2;
	add.s64 	%rd526, %rd127, %rd523;
	mad.lo.s64 	%rd527, %rd526, 18, %rd2;
	add.s64 	%rd528, %rd128, %rd523;
	mad.lo.s64 	%rd529, %rd528, 18, %rd2;
	add.s64 	%rd530, %rd129, %rd523;
	mad.lo.s64 	%rd531, %rd530, 18, %rd2;
	add.s64 	%rd532, %rd131, %rd523;
	mad.lo.s64 	%rd533, %rd532, 18, %rd130;
	add.s64 	%rd534, %rd132, %rd523;
	mad.lo.s64 	%rd535, %rd534, 18, %rd130;
	add.s64 	%rd536, %rd133, %rd523;
	mad.lo.s64 	%rd537, %rd536, 18, %rd130;
	add.s64 	%rd538, %rd134, %rd523;
	mad.lo.s64 	%rd539, %rd538, 18, %rd130;
	add.s64 	%rd540, %rd135, %rd523;
	mad.lo.s64 	%rd541, %rd540, 18, %rd130;
	add.s64 	%rd542, %rd136, %rd523;
	mad.lo.s64 	%rd543, %rd542, 18, %rd130;
	add.s64 	%rd544, %rd137, %rd523;
	mad.lo.s64 	%rd545, %rd544, 18, %rd130;
	add.s64 	%rd546, %rd138, %rd523;
	mad.lo.s64 	%rd547, %rd546, 18, %rd130;
	add.s64 	%rd548, %rd139, %rd523;
	mad.lo.s64 	%rd549, %rd548, 18, %rd130;
	add.s64 	%rd550, %rd140, %rd523;
	mad.lo.s64 	%rd551, %rd550, 18, %rd130;
	add.s64 	%rd552, %rd141, %rd523;
	mad.lo.s64 	%rd553, %rd552, 18, %rd130;
	add.s64 	%rd554, %rd142, %rd523;
	mad.lo.s64 	%rd555, %rd554, 18, %rd130;
	add.s64 	%rd556, %rd143, %rd523;
	mad.lo.s64 	%rd557, %rd556, 18, %rd130;
	add.s64 	%rd558, %rd144, %rd523;
	mad.lo.s64 	%rd559, %rd558, 18, %rd130;
	add.s64 	%rd560, %rd145, %rd523;
	mad.lo.s64 	%rd561, %rd560, 18, %rd130;
	add.s64 	%rd562, %rd146, %rd523;
	mad.lo.s64 	%rd563, %rd562, 18, %rd130;
	ld.global.nc.u16 	%rs41, [%rd533+-2];
	cvt.u32.u16 	%r3048, %rs41;
	ld.global.nc.u16 	%rs42, [%rd533];
	cvt.u32.u16 	%r3049, %rs42;
	shl.b32 	%r3050, %r3049, 16;
	or.b32  	%r3051, %r3050, %r3048;
	and.b32  	%r1898, %r3051, 252645135;
	add.s32 	%r3052, %r1898, 2021161080;
	xor.b32  	%r3053, %r3052, -2139062144;
	xor.b32  	%r3054, %r1898, 134744072;
	xor.b32  	%r3055, %r3052, %r3051;
	and.b32  	%r1896, %r3055, %r3054;
	// begin inline asm
	prmt.b32 %r1896, %r1896, 0, 0xba98;
	// end inline asm
	// begin inline asm
	prmt.b32 %r1898, %r1898, 0, 0xba98;
	// end inline asm
	xor.b32  	%r3056, %r1898, 2139062143;
	not.b32 	%r3057, %r1896;
	and.b32  	%r3058, %r3053, %r3057;
	and.b32  	%r3059, %r3056, %r1896;
	or.b32  	%r3060, %r3058, %r3059;
	st.shared.u32 	[%r59], %r3060;
	shr.u32 	%r3061, %r3051, 4;
	and.b32  	%r1902, %r3061, 252645135;
	add.s32 	%r3062, %r1902, 2021161080;
	xor.b32  	%r3063, %r3062, -2139062144;
	xor.b32  	%r3064, %r1902, 134744072;
	xor.b32  	%r3065, %r3062, %r3061;
	and.b32  	%r1900, %r3065, %r3064;
	// begin inline asm
	prmt.b32 %r1900, %r1900, 0, 0xba98;
	// end inline asm
	// begin inline asm
	prmt.b32 %r1902, %r1902, 0, 0xba98;
	// end inline asm
	xor.b32  	%r3066, %r1902, 2139062143;
	not.b32 	%r3067, %r1900;
	and.b32  	%r3068, %r3063, %r3067;
	and.b32  	%r3069, %r3066, %r1900;
	or.b32  	%r3070, %r3068, %r3069;
	st.shared.u32 	[%r59+16], %r3070;
	ld.global.nc.u16 	%rs43, [%rd537+-2];
	cvt.u32.u16 	%r3071, %rs43;
	ld.global.nc.u16 	%rs44, [%rd537];
	cvt.u32.u16 	%r3072, %rs44;
	shl.b32 	%r3073, %r3072, 16;
	or.b32  	%r3074, %r3073, %r3071;
	and.b32  	%r1906, %r3074, 252645135;
	add.s32 	%r3075, %r1906, 2021161080;
	xor.b32  	%r3076, %r3075, -2139062144;
	xor.b32  	%r3077, %r1906, 134744072;
	xor.b32  	%r3078, %r3075, %r3074;
	and.b32  	%r1904, %r3078, %r3077;
	// begin inline asm
	prmt.b32 %r1904, %r1904, 0, 0xba98;
	// end inline asm
	// begin inline asm
	prmt.b32 %r1906, %r1906, 0, 0xba98;
	// end inline asm
	xor.b32  	%r3079, %r1906, 2139062143;
	not.b32 	%r3080, %r1904;
	and.b32  	%r3081, %r3076, %r3080;
	and.b32  	%r3082, %r3079, %r1904;
	or.b32  	%r3083, %r3081, %r3082;
	st.shared.u32 	[%r59+2432], %r3083;
	shr.u32 	%r3084, %r3074, 4;
	and.b32  	%r1910, %r3084, 252645135;
	add.s32 	%r3085, %r1910, 2021161080;
	xor.b32  	%r3086, %r3085, -2139062144;
	xor.b32  	%r3087, %r1910, 134744072;
	xor.b32  	%r3088, %r3085, %r3084;
	and.b32  	%r1908, %r3088, %r3087;
	// begin inline asm
	prmt.b32 %r1908, %r1908, 0, 0xba98;
	// end inline asm
	// begin inline asm
	prmt.b32 %r1910, %r1910, 0, 0xba98;
	// end inline asm
	xor.b32  	%r3089, %r1910, 2139062143;
	not.b32 	%r3090, %r1908;
	and.b32  	%r3091, %r3086, %r3090;
	and.b32  	%r3092, %r3089, %r1908;
	or.b32  	%r3093, %r3091, %r3092;
	st.shared.u32 	[%r59+2448], %r3093;
	ld.global.nc.u16 	%rs45, [%rd541+-2];
	cvt.u32.u16 	%r3094, %rs45;
	ld.global.nc.u16 	%rs46, [%rd541];
	cvt.u32.u16 	%r3095, %rs46;
	shl.b32 	%r3096, %r3095, 16;
	or.b32  	%r3097, %r3096, %r3094;
	and.b32  	%r1914, %r3097, 252645135;
	add.s32 	%r3098, %r1914, 2021161080;
	xor.b32  	%r3099, %r3098, -2139062144;
	xor.b32  	%r3100, %r1914, 134744072;
	xor.b32  	%r3101, %r3098, %r3097;
	and.b32  	%r1912, %r3101, %r3100;
	// begin inline asm
	prmt.b32 %r1912, %r1912, 0, 0xba98;
	// end inline asm
	// begin inline asm
	prmt.b32 %r1914, %r1914, 0, 0xba98;
	// end inline asm
	xor.b32  	%r3102, %r1914, 2139062143;
	not.b32 	%r3103, %r1912;
	and.b32  	%r3104, %r3099, %r3103;
	and.b32  	%r3105, %r3102, %r1912;
	or.b32  	%r3106, %r3104, %r3105;
	st.shared.u32 	[%r59+4864], %r3106;
	shr.u32 	%r3107, %r3097, 4;
	and.b32  	%r1918, %r3107, 252645135;
	add.s32 	%r3108, %r1918, 2021161080;
	xor.b32  	%r3109, %r3108, -2139062144;
	xor.b32  	%r3110, %r1918, 134744072;
	xor.b32  	%r3111, %r3108, %r3107;
	and.b32  	%r1916, %r3111, %r3110;
	// begin inline asm
	prmt.b32 %r1916, %r1916, 0, 0xba98;
	// end inline asm
	// begin inline asm
	prmt.b32 %r1918, %r1918, 0, 0xba98;
	// end inline asm
	xor.b32  	%r3112, %r1918, 2139062143;
	not.b32 	%r3113, %r1916;
	and.b32  	%r3114, %r3109, %r3113;
	and.b32  	%r3115, %r3112, %r1916;
	or.b32  	%r3116, %r3114, %r3115;
	st.shared.u32 	[%r59+4880], %r3116;
	ld.global.nc.u16 	%rs47, [%rd545+-2];
	cvt.u32.u16 	%r3117, %rs47;
	ld.global.nc.u16 	%rs48, [%rd545];
	cvt.u32.u16 	%r3118, %rs48;
	shl.b32 	%r3119, %r3118, 16;
	or.b32  	%r3120, %r3119, %r3117;
	and.b32  	%r1922, %r3120, 252645135;
	add.s32 	%r3121, %r1922, 2021161080;
	xor.b32  	%r3122, %r3121, -2139062144;
	xor.b32  	%r3123, %r1922, 134744072;
	xor.b32  	%r3124, %r3121, %r3120;
	and.b32  	%r1920, %r3124, %r3123;
	// begin inline asm
	prmt.b32 %r1920, %r1920, 0, 0xba98;
	// end inline asm
	// begin inline asm
	prmt.b32 %r1922, %r1922, 0, 0xba98;
	// end inline asm
	xor.b32  	%r3125, %r1922, 2139062143;
	not.b32 	%r3126, %r1920;
	and.b32  	%r3127, %r3122, %r3126;
	and.b32  	%r3128, %r3125, %r1920;
	or.b32  	%r3129, %r3127, %r3128;
	st.shared.u32 	[%r59+7296], %r3129;
	shr.u32 	%r3130, %r3120, 4;
	and.b32  	%r1926, %r3130, 252645135;
	add.s32 	%r3131, %r1926, 2021161080;
	xor.b32  	%r3132, %r3131, -2139062144;
	xor.b32  	%r3133, %r1926, 134744072;
	xor.b32  	%r3134, %r3131, %r3130;
	and.b32  	%r1924, %r3134, %r3133;
	// begin inline asm
	prmt.b32 %r1924, %r1924, 0, 0xba98;
	// end inline asm
	// begin inline asm
	prmt.b32 %r1926, %r1926, 0, 0xba98;
	// end inline asm
	xor.b32  	%r3135, %r1926, 2139062143;
	not.b32 	%r3136, %r1924;
	and.b32  	%r3137, %r3132, %r3136;
	and.b32  	%r3138, %r3135, %r1924;
	or.b32  	%r3139, %r3137, %r3138;
	st.shared.u32 	[%r59+7312], %r3139;
	ld.global.nc.u16 	%rs49, [%rd549+-2];
	cvt.u32.u16 	%r3140, %rs49;
	ld.global.nc.u16 	%rs50, [%rd549];
	cvt.u32.u16 	%r3141, %rs50;
	shl.b32 	%r3142, %r3141, 16;
	or.b32  	%r3143, %r3142, %r3140;
	and.b32  	%r1930, %r3143, 252645135;
	add.s32 	%r3144, %r1930, 2021161080;
	xor.b32  	%r3145, %r3144, -2139062144;
	xor.b32  	%r3146, %r1930, 134744072;
	xor.b32  	%r3147, %r3144, %r3143;
	and.b32  	%r1928, %r3147, %r3146;
	// begin inline asm
	prmt.b32 %r1928, %r1928, 0, 0xba98;
	// end inline asm
	// begin inline asm
	prmt.b32 %r1930, %r1930, 0, 0xba98;
	// end inline asm
	xor.b32  	%r3148, %r1930, 2139062143;
	not.b32 	%r3149, %r1928;
	and.b32  	%r3150, %r3145, %r3149;
	and.b32  	%r3151, %r3148, %r1928;
	or.b32  	%r3152, %r3150, %r3151;
	st.shared.u32 	[%r59+9728], %r3152;
	shr.u32 	%r3153, %r3143, 4;
	and.b32  	%r1934, %r3153, 252645135;
	add.s32 	%r3154, %r1934, 2021161080;
	xor.b32  	%r3155, %r3154, -2139062144;
	xor.b32  	%r3156, %r1934, 134744072;
	xor.b32  	%r3157, %r3154, %r3153;
	and.b32  	%r1932, %r3157, %r3156;
	// begin inline asm
	prmt.b32 %r1932, %r1932, 0, 0xba98;
	// end inline asm
	// begin inline asm
	prmt.b32 %r1934, %r1934, 0, 0xba98;
	// end inline asm
	xor.b32  	%r3158, %r1934, 2139062143;
	not.b32 	%r3159, %r1932;
	and.b32  	%r3160, %r3155, %r3159;
	and.b32  	%r3161, %r3158, %r1932;
	or.b32  	%r3162, %r3160, %r3161;
	st.shared.u32 	[%r59+9744], %r3162;
	ld.global.nc.u16 	%rs51, [%rd553+-2];
	cvt.u32.u16 	%r3163, %rs51;
	ld.global.nc.u16 	%rs52, [%rd553];
	cvt.u32.u16 	%r3164, %rs52;
	shl.b32 	%r3165, %r3164, 16;
	or.b32  	%r3166, %r3165, %r3163;
	and.b32  	%r1938, %r3166, 252645135;
	add.s32 	%r3167, %r1938, 2021161080;
	xor.b32  	%r3168, %r3167, -2139062144;
	xor.b32  	%r3169, %r1938, 134744072;
	xor.b32  	%r3170, %r3167, %r3166;
	and.b32  	%r1936, %r3170, %r3169;
	// begin inline asm
	prmt.b32 %r1936, %r1936, 0, 0xba98;
	// end inline asm
	// begin inline asm
	prmt.b32 %r1938, %r1938, 0, 0xba98;
	// end inline asm
	xor.b32  	%r3171, %r1938, 2139062143;
	not.b32 	%r3172, %r1936;
	and.b32  	%r3173, %r3168, %r3172;
	and.b32  	%r3174, %r3171, %r1936;
	or.b32  	%r3175, %r3173, %r3174;
	st.shared.u32 	[%r59+12160], %r3175;
	shr.u32 	%r3176, %r3166, 4;
	and.b32  	%r1942, %r3176, 252645135;
	add.s32 	%r3177, %r1942, 2021161080;
	xor.b32  	%r3178, %r3177, -2139062144;
	xor.b32  	%r3179, %r1942, 134744072;
	xor.b32  	%r3180, %r3177, %r3176;
	and.b32  	%r1940, %r3180, %r3179;
	// begin inline asm
	prmt.b32 %r1940, %r1940, 0, 0xba98;
	// end inline asm
	// begin inline asm
	prmt.b32 %r1942, %r1942, 0, 0xba98;
	// end inline asm
	xor.b32  	%r3181, %r1942, 2139062143;
	not.b32 	%r3182, %r1940;
	and.b32  	%r3183, %r3178, %r3182;
	and.b32  	%r3184, %r3181, %r1940;
	or.b32  	%r3185, %r3183, %r3184;
	st.shared.u32 	[%r59+12176], %r3185;
	ld.global.nc.u16 	%rs53, [%rd557+-2];
	cvt.u32.u16 	%r3186, %rs53;
	ld.global.nc.u16 	%rs54, [%rd557];
	cvt.u32.u16 	%r3187, %rs54;
	shl.b32 	%r3188, %r3187, 16;
	or.b32  	%r3189, %r3188, %r3186;
	and.b32  	%r1946, %r3189, 252645135;
	add.s32 	%r3190, %r1946, 2021161080;
	xor.b32  	%r3191, %r3190, -2139062144;
	xor.b32  	%r3192, %r1946, 134744072;
	xor.b32  	%r3193, %r3190, %r3189;
	and.b32  	%r1944, %r3193, %r3192;
	// begin inline asm
	prmt.b32 %r1944, %r1944, 0, 0xba98;
	// end inline asm
	// begin inline asm
	prmt.b32 %r1946, %r1946, 0, 0xba98;
	// end inline asm
	xor.b32  	%r3194, %r1946, 2139062143;
	not.b32 	%r3195, %r1944;
	and.b32  	%r3196, %r3191, %r3195;
	and.b32  	%r3197, %r3194, %r1944;
	or.b32  	%r3198, %r3196, %r3197;
	st.shared.u32 	[%r59+14592], %r3198;
	shr.u32 	%r3199, %r3189, 4;
	and.b32  	%r1950, %r3199, 252645135;
	add.s32 	%r3200, %r1950, 2021161080;
	xor.b32  	%r3201, %r3200, -2139062144;
	xor.b32  	%r3202, %r1950, 134744072;
	xor.b32  	%r3203, %r3200, %r3199;
	and.b32  	%r1948, %r3203, %r3202;
	// begin inline asm
	prmt.b32 %r1948, %r1948, 0, 0xba98;
	// end inline asm
	// begin inline asm
	prmt.b32 %r1950, %r1950, 0, 0xba98;
	// end inline asm
	xor.b32  	%r3204, %r1950, 2139062143;
	not.b32 	%r3205, %r1948;
	and.b32  	%r3206, %r3201, %r3205;
	and.b32  	%r3207, %r3204, %r1948;
	or.b32  	%r3208, %r3206, %r3207;
	st.shared.u32 	[%r59+14608], %r3208;
	ld.global.nc.u16 	%rs55, [%rd561+-2];
	cvt.u32.u16 	%r3209, %rs55;
	ld.global.nc.u16 	%rs56, [%rd561];
	cvt.u32.u16 	%r3210, %rs56;
	shl.b32 	%r3211, %r3210, 16;
	or.b32  	%r3212, %r3211, %r3209;
	and.b32  	%r1954, %r3212, 252645135;
	add.s32 	%r3213, %r1954, 2021161080;
	xor.b32  	%r3214, %r3213, -2139062144;
	xor.b32  	%r3215, %r1954, 134744072;
	xor.b32  	%r3216, %r3213, %r3212;
	and.b32  	%r1952, %r3216, %r3215;
	// begin inline asm
	prmt.b32 %r1952, %r1952, 0, 0xba98;
	// end inline asm
	// begin inline asm
	prmt.b32 %r1954, %r1954, 0, 0xba98;
	// end inline asm
	xor.b32  	%r3217, %r1954, 2139062143;
	not.b32 	%r3218, %r1952;
	and.b32  	%r3219, %r3214, %r3218;
	and.b32  	%r3220, %r3217, %r1952;
	or.b32  	%r3221, %r3219, %r3220;
	st.shared.u32 	[%r59+17024], %r3221;
	shr.u32 	%r3222, %r3212, 4;
	and.b32  	%r1958, %r3222, 252645135;
	add.s32 	%r3223, %r1958, 2021161080;
	xor.b32  	%r3224, %r3223, -2139062144;
	xor.b32  	%r3225, %r1958, 134744072;
	xor.b32  	%r3226, %r3223, %r3222;
	and.b32  	%r1956, %r3226, %r3225;
	// begin inline asm
	prmt.b32 %r1956, %r1956, 0, 0xba98;
	// end inline asm
	// begin inline asm
	prmt.b32 %r1958, %r1958, 0, 0xba98;
	// end inline asm
	xor.b32  	%r3227, %r1958, 2139062143;
	not.b32 	%r3228, %r1956;
	and.b32  	%r3229, %r3224, %r3228;
	and.b32  	%r3230, %r3227, %r1956;
	or.b32  	%r3231, %r3229, %r3230;
	st.shared.u32 	[%r59+17040], %r3231;
	ld.global.nc.u16 	%rs57, [%rd563+-2];
	cvt.u32.u16 	%r3232, %rs57;
	ld.global.nc.u16 	%rs58, [%rd563];
	cvt.u32.u16 	%r3233, %rs58;
	shl.b32 	%r3234, %r3233, 16;
	or.b32  	%r3235, %r3234, %r3232;
	and.b32  	%r1962, %r3235, 252645135;
	add.s32 	%r3236, %r1962, 2021161080;
	xor.b32  	%r3237, %r3236, -2139062144;
	xor.b32  	%r3238, %r1962, 134744072;
	xor.b32  	%r3239, %r3236, %r3235;
	and.b32  	%r1960, %r3239, %r3238;
	// begin inline asm
	prmt.b32 %r1960, %r1960, 0, 0xba98;
	// end inline asm
	// begin inline asm
	prmt.b32 %r1962, %r1962, 0, 0xba98;
	// end inline asm
	xor.b32  	%r3240, %r1962, 2139062143;
	not.b32 	%r3241, %r1960;
	and.b32  	%r3242, %r3237, %r3241;
	and.b32  	%r3243, %r3240, %r1960;
	or.b32  	%r3244, %r3242, %r3243;
	st.shared.u32 	[%r59+19456], %r3244;
	shr.u32 	%r3245, %r3235, 4;
	and.b32  	%r1966, %r3245, 252645135;
	add.s32 	%r3246, %r1966, 2021161080;
	xor.b32  	%r3247, %r3246, -2139062144;
	xor.b32  	%r3248, %r1966, 134744072;
	xor.b32  	%r3249, %r3246, %r3245;
	and.b32  	%r1964, %r3249, %r3248;
	// begin inline asm
	prmt.b32 %r1964, %r1964, 0, 0xba98;
	// end inline asm
	// begin inline asm
	prmt.b32 %r1966, %r1966, 0, 0xba98;
	// end inline asm
	xor.b32  	%r3250, %r1966, 2139062143;
	not.b32 	%r3251, %r1964;
	and.b32  	%r3252, %r3247, %r3251;
	and.b32  	%r3253, %r3250, %r1964;
	or.b32  	%r3254, %r3252, %r3253;
	st.shared.u32 	[%r59+19472], %r3254;
	ld.global.nc.u16 	%rs59, [%rd559+-2];
	cvt.u32.u16 	%r3255, %rs59;
	ld.global.nc.u16 	%rs60, [%rd559];
	cvt.u32.u16 	%r3256, %rs60;
	shl.b32 	%r3257, %r3256, 16;
	or.b32  	%r3258, %r3257, %r3255;
	and.b32  	%r1970, %r3258, 252645135;
	add.s32 	%r3259, %r1970, 2021161080;
	xor.b32  	%r3260, %r3259, -2139062144;
	xor.b32  	%r3261, %r1970, 134744072;
	xor.b32  	%r3262, %r3259, %r3258;
	and.b32  	%r1968, %r3262, %r3261;
	// begin inline asm
	prmt.b32 %r1968, %r1968, 0, 0xba98;
	// end inline asm
	// begin inline asm
	prmt.b32 %r1970, %r1970, 0, 0xba98;
	// end inline asm
	xor.b32  	%r3263, %r1970, 2139062143;
	not.b32 	%r3264, %r1968;
	and.b32  	%r3265, %r3260, %r3264;
	and.b32  	%r3266, %r3263, %r1968;
	or.b32  	%r3267, %r3265, %r3266;
	st.shared.u32 	[%r59+21888], %r3267;
	shr.u32 	%r3268, %r3258, 4;
	and.b32  	%r1974, %r3268, 252645135;
	add.s32 	%r3269, %r1974, 2021161080;
	xor.b32  	%r3270, %r3269, -2139062144;
	xor.b32  	%r3271, %r1974, 134744072;
	xor.b32  	%r3272, %r3269, %r3268;
	and.b32  	%r1972, %r3272, %r3271;
	// begin inline asm
	prmt.b32 %r1972, %r1972, 0, 0xba98;
	// end inline asm
	// begin inline asm
	prmt.b32 %r1974, %r1974, 0, 0xba98;
	// end inline asm
	xor.b32  	%r3273, %r1974, 2139062143;
	not.b32 	%r3274, %r1972;
	and.b32  	%r3275, %r3270, %r3274;
	and.b32  	%r3276, %r3273, %r1972;
	or.b32  	%r3277, %r3275, %r3276;
	st.shared.u32 	[%r59+21904], %r3277;
	ld.global.nc.u16 	%rs61, [%rd555+-2];
	cvt.u32.u16 	%r3278, %rs61;
	ld.global.nc.u16 	%rs62, [%rd555];
	cvt.u32.u16 	%r3279, %rs62;
	shl.b32 	%r3280, %r3279, 16;
	or.b32  	%r3281, %r3280, %r3278;
	and.b32  	%r1978, %r3281, 252645135;
	add.s32 	%r3282, %r1978, 2021161080;
	xor.b32  	%r3283, %r3282, -2139062144;
	xor.b32  	%r3284, %r1978, 134744072;
	xor.b32  	%r3285, %r3282, %r3281;
	and.b32  	%r1976, %r3285, %r3284;
	// begin inline asm
	prmt.b32 %r1976, %r1976, 0, 0xba98;
	// end inline asm
	// begin inline asm
	prmt.b32 %r1978, %r1978, 0, 0xba98;
	// end inline asm
	xor.b32  	%r3286, %r1978, 2139062143;
	not.b32 	%r3287, %r1976;
	and.b32  	%r3288, %r3283, %r3287;
	and.b32  	%r3289, %r3286, %r1976;
	or.b32  	%r3290, %r3288, %r3289;
	st.shared.u32 	[%r59+24320], %r3290;
	shr.u32 	%r3291, %r3281, 4;
	and.b32  	%r1982, %r3291, 252645135;
	add.s32 	%r3292, %r1982, 2021161080;
	xor.b32  	%r3293, %r3292, -2139062144;
	xor.b32  	%r3294, %r1982, 134744072;
	xor.b32  	%r3295, %r3292, %r3291;
	and.b32  	%r1980, %r3295, %r3294;
	// begin inline asm
	prmt.b32 %r1980, %r1980, 0, 0xba98;
	// end inline asm
	// begin inline asm
	prmt.b32 %r1982, %r1982, 0, 0xba98;
	// end inline asm
	xor.b32  	%r3296, %r1982, 2139062143;
	not.b32 	%r3297, %r1980;
	and.b32  	%r3298, %r3293, %r3297;
	and.b32  	%r3299, %r3296, %r1980;
	or.b32  	%r3300, %r3298, %r3299;
	st.shared.u32 	[%r59+24336], %r3300;
	ld.global.nc.u16 	%rs63, [%rd551+-2];
	cvt.u32.u16 	%r3301, %rs63;
	ld.global.nc.u16 	%rs64, [%rd551];
	cvt.u32.u16 	%r3302, %rs64;
	shl.b32 	%r3303, %r3302, 16;
	or.b32  	%r3304, %r3303, %r3301;
	and.b32  	%r1986, %r3304, 252645135;
	add.s32 	%r3305, %r1986, 2021161080;
	xor.b32  	%r3306, %r3305, -2139062144;
	xor.b32  	%r3307, %r1986, 134744072;
	xor.b32  	%r3308, %r3305, %r3304;
	and.b32  	%r1984, %r3308, %r3307;
	// begin inline asm
	prmt.b32 %r1984, %r1984, 0, 0xba98;
	// end inline asm
	// begin inline asm
	prmt.b32 %r1986, %r1986, 0, 0xba98;
	// end inline asm
	xor.b32  	%r3309, %r1986, 2139062143;
	not.b32 	%r3310, %r1984;
	and.b32  	%r3311, %r3306, %r3310;
	and.b32  	%r3312, %r3309, %r1984;
	or.b32  	%r3313, %r3311, %r3312;
	st.shared.u32 	[%r59+26752], %r3313;
	shr.u32 	%r3314, %r3304, 4;
	and.b32  	%r1990, %r3314, 252645135;
	add.s32 	%r3315, %r1990, 2021161080;
	xor.b32  	%r3316, %r3315, -2139062144;
	xor.b32  	%r3317, %r1990, 134744072;
	xor.b32  	%r3318, %r3315, %r3314;
	and.b32  	%r1988, %r3318, %r3317;
	// begin inline asm
	prmt.b32 %r1988, %r1988, 0, 0xba98;
	// end inline asm
	// begin inline asm
	prmt.b32 %r1990, %r1990, 0, 0xba98;
	// end inline asm
	xor.b32  	%r3319, %r1990, 2139062143;
	not.b32 	%r3320, %r1988;
	and.b32  	%r3321, %r3316, %r3320;
	and.b32  	%r3322, %r3319, %r1988;
	or.b32  	%r3323, %r3321, %r3322;
	st.shared.u32 	[%r59+26768], %r3323;
	ld.global.nc.u16 	%rs65, [%rd547+-2];
	cvt.u32.u16 	%r3324, %rs65;
	ld.global.nc.u16 	%rs66, [%rd547];
	cvt.u32.u16 	%r3325, %rs66;
	shl.b32 	%r3326, %r3325, 16;
	or.b32  	%r3327, %r3326, %r3324;
	and.b32  	%r1994, %r3327, 252645135;
	add.s32 	%r3328, %r1994, 2021161080;
	xor.b32  	%r3329, %r3328, -2139062144;
	xor.b32  	%r3330, %r1994, 134744072;
	xor.b32  	%r3331, %r3328, %r3327;
	and.b32  	%r1992, %r3331, %r3330;
	// begin inline asm
	prmt.b32 %r1992, %r1992, 0, 0xba98;
	// end inline asm
	// begin inline asm
	prmt.b32 %r1994, %r1994, 0, 0xba98;
	// end inline asm
	xor.b32  	%r3332, %r1994, 2139062143;
	not.b32 	%r3333, %r1992;
	and.b32  	%r3334, %r3329, %r3333;
	and.b32  	%r3335, %r3332, %r1992;
	or.b32  	%r3336, %r3334, %r3335;
	st.shared.u32 	[%r59+29184], %r3336;
	shr.u32 	%r3337, %r3327, 4;
	and.b32  	%r1998, %r3337, 252645135;
	add.s32 	%r3338, %r1998, 2021161080;
	xor.b32  	%r3339, %r3338, -2139062144;
	xor.b32  	%r3340, %r1998, 134744072;
	xor.b32  	%r3341, %r3338, %r3337;
	and.b32  	%r1996, %r3341, %r3340;
	// begin inline asm
	prmt.b32 %r1996, %r1996, 0, 0xba98;
	// end inline asm
	// begin inline asm
	prmt.b32 %r1998, %r1998, 0, 0xba98;
	// end inline asm
	xor.b32  	%r3342, %r1998, 2139062143;
	not.b32 	%r3343, %r1996;
	and.b32  	%r3344, %r3339, %r3343;
	and.b32  	%r3345, %r3342, %r1996;
	or.b32  	%r3346, %r3344, %r3345;
	st.shared.u32 	[%r59+29200], %r3346;
	ld.global.nc.u16 	%rs67, [%rd543+-2];
	cvt.u32.u16 	%r3347, %rs67;
	ld.global.nc.u16 	%rs68, [%rd543];
	cvt.u32.u16 	%r3348, %rs68;
	shl.b32 	%r3349, %r3348, 16;
	or.b32  	%r3350, %r3349, %r3347;
	and.b32  	%r2002, %r3350, 252645135;
	add.s32 	%r3351, %r2002, 2021161080;
	xor.b32  	%r3352, %r3351, -2139062144;
	xor.b32  	%r3353, %r2002, 134744072;
	xor.b32  	%r3354, %r3351, %r3350;
	and.b32  	%r2000, %r3354, %r3353;
	// begin inline asm
	prmt.b32 %r2000, %r2000, 0, 0xba98;
	// end inline asm
	// begin inline asm
	prmt.b32 %r2002, %r2002, 0, 0xba98;
	// end inline asm
	xor.b32  	%r3355, %r2002, 2139062143;
	not.b32 	%r3356, %r2000;
	and.b32  	%r3357, %r3352, %r3356;
	and.b32  	%r3358, %r3355, %r2000;
	or.b32  	%r3359, %r3357, %r3358;
	st.shared.u32 	[%r59+31616], %r3359;
	shr.u32 	%r3360, %r3350, 4;
	and.b32  	%r2006, %r3360, 252645135;
	add.s32 	%r3361, %r2006, 2021161080;
	xor.b32  	%r3362, %r3361, -2139062144;
	xor.b32  	%r3363, %r2006, 134744072;
	xor.b32  	%r3364, %r3361, %r3360;
	and.b32  	%r2004, %r3364, %r3363;
	// begin inline asm
	prmt.b32 %r2004, %r2004, 0, 0xba98;
	// end inline asm
	// begin inline asm
	prmt.b32 %r2006, %r2006, 0, 0xba98;
	// end inline asm
	xor.b32  	%r3365, %r2006, 2139062143;
	not.b32 	%r3366, %r2004;
	and.b32  	%r3367, %r3362, %r3366;
	and.b32  	%r3368, %r3365, %r2004;
	or.b32  	%r3369, %r3367, %r3368;
	st.shared.u32 	[%r59+31632], %r3369;
	ld.global.nc.u16 	%rs69, [%rd539+-2];
	cvt.u32.u16 	%r3370, %rs69;
	ld.global.nc.u16 	%rs70, [%rd539];
	cvt.u32.u16 	%r3371, %rs70;
	shl.b32 	%r3372, %r3371, 16;
	or.b32  	%r3373, %r3372, %r3370;
	and.b32  	%r2010, %r3373, 252645135;
	add.s32 	%r3374, %r2010, 2021161080;
	xor.b32  	%r3375, %r3374, -2139062144;
	xor.b32  	%r3376, %r2010, 134744072;
	xor.b32  	%r3377, %r3374, %r3373;
	and.b32  	%r2008, %r3377, %r3376;
	// begin inline asm
	prmt.b32 %r2008, %r2008, 0, 0xba98;
	// end inline asm
	// begin inline asm
	prmt.b32 %r2010, %r2010, 0, 0xba98;
	// end inline asm
	xor.b32  	%r3378, %r2010, 2139062143;
	not.b32 	%r3379, %r2008;
	and.b32  	%r3380, %r3375, %r3379;
	and.b32  	%r3381, %r3378, %r2008;
	or.b32  	%r3382, %r3380, %r3381;
	st.shared.u32 	[%r59+34048], %r3382;
	shr.u32 	%r3383, %r3373, 4;
	and.b32  	%r2014, %r3383, 252645135;
	add.s32 	%r3384, %r2014, 2021161080;
	xor.b32  	%r3385, %r3384, -2139062144;
	xor.b32  	%r3386, %r2014, 134744072;
	xor.b32  	%r3387, %r3384, %r3383;
	and.b32  	%r2012, %r3387, %r3386;
	// begin inline asm
	prmt.b32 %r2012, %r2012, 0, 0xba98;
	// end inline asm
	// begin inline asm
	prmt.b32 %r2014, %r2014, 0, 0xba98;
	// end inline asm
	xor.b32  	%r3388, %r2014, 2139062143;
	not.b32 	%r3389, %r2012;
	and.b32  	%r3390, %r3385, %r3389;
	and.b32  	%r3391, %r3388, %r2012;
	or.b32  	%r3392, %r3390, %r3391;
	st.shared.u32 	[%r59+34064], %r3392;
	ld.global.nc.u16 	%rs71, [%rd535+-2];
	cvt.u32.u16 	%r3393, %rs71;
	ld.global.nc.u16 	%rs72, [%rd535];
	cvt.u32.u16 	%r3394, %rs72;
	shl.b32 	%r3395, %r3394, 16;
	or.b32  	%r3396, %r3395, %r3393;
	and.b32  	%r2018, %r3396, 252645135;
	add.s32 	%r3397, %r2018, 2021161080;
	xor.b32  	%r3398, %r3397, -2139062144;
	xor.b32  	%r3399, %r2018, 134744072;
	xor.b32  	%r3400, %r3397, %r3396;
	and.b32  	%r2016, %r3400, %r3399;
	// begin inline asm
	prmt.b32 %r2016, %r2016, 0, 0xba98;
	// end inline asm
	// begin inline asm
	prmt.b32 %r2018, %r2018, 0, 0xba98;
	// end inline asm
	xor.b32  	%r3401, %r2018, 2139062143;
	not.b32 	%r3402, %r2016;
	and.b32  	%r3403, %r3398, %r3402;
	and.b32  	%r3404, %r3401, %r2016;
	or.b32  	%r3405, %r3403, %r3404;
	st.shared.u32 	[%r59+36480], %r3405;
	shr.u32 	%r3406, %r3396, 4;
	and.b32  	%r2022, %r3406, 252645135;
	add.s32 	%r3407, %r2022, 2021161080;
	xor.b32  	%r3408, %r3407, -2139062144;
	xor.b32  	%r3409, %r2022, 134744072;
	xor.b32  	%r3410, %r3407, %r3406;
	and.b32  	%r2020, %r3410, %r3409;
	// begin inline asm
	prmt.b32 %r2020, %r2020, 0, 0xba98;
	// end inline asm
	// begin inline asm
	prmt.b32 %r2022, %r2022, 0, 0xba98;
	// end inline asm
	xor.b32  	%r3411, %r2022, 2139062143;
	not.b32 	%r3412, %r2020;
	and.b32  	%r3413, %r3408, %r3412;
	and.b32  	%r3414, %r3411, %r2020;
	or.b32  	%r3415, %r3413, %r3414;
	st.shared.u32 	[%r59+36496], %r3415;
	ld.global.nc.u16 	%rs37, [%rd531];
	// begin inline asm
	{  cvt.f32.f16 %f1033, %rs37;}

	// end inline asm
	st.shared.f32 	[%r60], %f1033;
	ld.global.nc.u16 	%rs38, [%rd529];
	// begin inline asm
	{  cvt.f32.f16 %f1034, %rs38;}

	// end inline asm
	st.shared.f32 	[%r60+9728], %f1034;
	ld.global.nc.u16 	%rs39, [%rd527];
	// begin inline asm
	{  cvt.f32.f16 %f1035, %rs39;}

	// end inline asm
	st.shared.f32 	[%r60+19456], %f1035;
	ld.global.nc.u16 	%rs40, [%rd525];
	// begin inline asm
	{  cvt.f32.f16 %f1036, %rs40;}

	// end inline asm
	st.shared.f32 	[%r60+29184], %f1036;
	mad.lo.s64 	%rd564, %rd522, 9, %rd109;
	shl.b64 	%rd565, %rd564, 2;
	add.s64 	%rd566, %rd107, %rd565;
	ld.global.nc.u32 	%r3416, [%rd566];
	st.shared.u32 	[%r10], %r3416;
	ld.global.nc.u32 	%r3417, [%rd566+1024];
	st.shared.u32 	[%r10+1024], %r3417;
	ld.global.nc.u32 	%r3418, [%rd566+2048];
	st.shared.u32 	[%r10+2048], %r3418;
	ld.global.nc.u32 	%r3419, [%rd566+3072];
	st.shared.u32 	[%r10+3072], %r3419;
	ld.global.nc.u32 	%r3420, [%rd566+4096];
	st.shared.u32 	[%r10+4096], %r3420;
	ld.global.nc.u32 	%r3421, [%rd566+5120];
	st.shared.u32 	[%r10+5120], %r3421;
	ld.global.nc.u32 	%r3422, [%rd566+6144];
	st.shared.u32 	[%r10+6144], %r3422;
	ld.global.nc.u32 	%r3423, [%rd566+7168];
	st.shared.u32 	[%r10+7168], %r3423;
	ld.global.nc.u32 	%r3424, [%rd566+8192];
	st.shared.u32 	[%r10+8192], %r3424;
	bar.sync 	0;
	// begin inline asm
	ldmatrix.sync.aligned.m8n8.x4.b16 {%r2024, %r2025, %r2026, %r2027}, [%rd110];
	// end inline asm
	// begin inline asm
	ldmatrix.sync.aligned.m8n8.x4.b16 {%r2028, %r2029, %r2030, %r2031}, [%rd111];
	// end inline asm
	// begin inline asm
	ldmatrix.sync.aligned.m8n8.x4.b16 {%r2032, %r2033, %r2034, %r2035}, [%rd112];
	// end inline asm
	// begin inline asm
	ldmatrix.sync.aligned.m8n8.x4.b16 {%r2036, %r2037, %r2038, %r2039}, [%rd113];
	// end inline asm
	ld.shared.v4.f32 	{%f1101, %f1102, %f1103, %f1104}, [%r61];
	ld.shared.v4.f32 	{%f1105, %f1106, %f1107, %f1108}, [%r61+2432];
	// begin inline asm
	ldmatrix.sync.aligned.m8n8.x4.b16 {%r2040, %r2041, %r2042, %r2043}, [%rd114];
	// end inline asm
	// begin inline asm
	ldmatrix.sync.aligned.m8n8.x4.b16 {%r2044, %r2045, %r2046, %r2047}, [%rd115];
	// end inline asm
	// begin inline asm
	ldmatrix.sync.aligned.m8n8.x4.b16 {%r2048, %r2049, %r2050, %r2051}, [%rd116];
	// end inline asm
	// begin inline asm
	ldmatrix.sync.aligned.m8n8.x4.b16 {%r2052, %r2053, %r2054, %r2055}, [%rd117];
	// end inline asm
	ld.shared.v4.f32 	{%f1109, %f1110, %f1111, %f1112}, [%r61+4864];
	ld.shared.v4.f32 	{%f1113, %f1114, %f1115, %f1116}, [%r61+7296];
	ld.shared.u32 	%r2080, [%r62+16];
	ld.shared.u32 	%r2081, [%r62+32];
	ld.shared.v4.u32 	{%r2056, %r2086, %r2116, %r2146}, [%r63];
	// begin inline asm
	{.reg .f16 low,high;
  mov.b32 {low,high},%r2056;
  cvt.f32.f16 %f1037, low;}

	// end inline asm
	ld.shared.v4.u32 	{%r2057, %r2087, %r2117, %r2147}, [%r63+144];
	// begin inline asm
	{.reg .f16 low,high;
  mov.b32 {low,high},%r2057;
  cvt.f32.f16 %f1038, low;}

	// end inline asm
	mov.b32 	%r3034, 0;
	mov.u32 	%r2058, %r3034;
	mov.u32 	%r2059, %r3034;
	mov.u32 	%r2060, %r3034;
	mov.u32 	%r2061, %r3034;
	// begin inline asm
	mma.sync.aligned.m16n8k32.row.col.s32.s8.s8.s32 {%r2058, %r2059, %r2060, %r2061}, {%r2024, %r2025, %r2026, %r2027}, {%r2080, %r2081}, {%r2058, %r2059, %r2060, %r2061};
	// end inline asm
	cvt.rn.f32.s32 	%f1117, %r2058;
	mul.f32 	%f1118, %f1101, %f1117;
	fma.rn.f32 	%f1119, %f1118, %f1037, %f1965;
	cvt.rn.f32.s32 	%f1120, %r2059;
	mul.f32 	%f1121, %f1101, %f1120;
	fma.rn.f32 	%f1122, %f1121, %f1038, %f1966;
	cvt.rn.f32.s32 	%f1123, %r2060;
	mul.f32 	%f1124, %f1105, %f1123;
	fma.rn.f32 	%f1125, %f1124, %f1037, %f1967;
	cvt.rn.f32.s32 	%f1126, %r2061;
	mul.f32 	%f1127, %f1105, %f1126;
	fma.rn.f32 	%f1128, %f1127, %f1038, %f1968;
	mov.u32 	%r2072, %r3034;
	mov.u32 	%r2073, %r3034;
	mov.u32 	%r2074, %r3034;
	mov.u32 	%r2075, %r3034;
	// begin inline asm
	mma.sync.aligned.m16n8k32.row.col.s32.s8.s8.s32 {%r2072, %r2073, %r2074, %r2075}, {%r2040, %r2041, %r2042, %r2043}, {%r2080, %r2081}, {%r2072, %r2073, %r2074, %r2075};
	// end inline asm
	cvt.rn.f32.s32 	%f1129, %r2072;
	mul.f32 	%f1130, %f1109, %f1129;
	fma.rn.f32 	%f1131, %f1130, %f1037, %f1969;
	cvt.rn.f32.s32 	%f1132, %r2073;
	mul.f32 	%f1133, %f1109, %f1132;
	fma.rn.f32 	%f1134, %f1133, %f1038, %f1970;
	cvt.rn.f32.s32 	%f1135, %r2074;
	mul.f32 	%f1136, %f1113, %f1135;
	fma.rn.f32 	%f1137, %f1136, %f1037, %f1971;
	cvt.rn.f32.s32 	%f1138, %r2075;
	mul.f32 	%f1139, %f1113, %f1138;
	fma.rn.f32 	%f1140, %f1139, %f1038, %f1972;
	ld.shared.u32 	%r2110, [%r62+48];
	ld.shared.u32 	%r2111, [%r62+64];
	// begin inline asm
	{.reg .f16 low,high;
  mov.b32 {low,high},%r2086;
  cvt.f32.f16 %f1039, low;}

	// end inline asm
	// begin inline asm
	{.reg .f16 low,high;
  mov.b32 {low,high},%r2087;
  cvt.f32.f16 %f1040, low;}

	// end inline asm
	mov.u32 	%r2088, %r3034;
	mov.u32 	%r2089, %r3034;
	mov.u32 	%r2090, %r3034;
	mov.u32 	%r2091, %r3034;
	// begin inline asm
	mma.sync.aligned.m16n8k32.row.col.s32.s8.s8.s32 {%r2088, %r2089, %r2090, %r2091}, {%r2028, %r2029, %r2030, %r2031}, {%r2110, %r2111}, {%r2088, %r2089, %r2090, %r2091};
	// end inline asm
	cvt.rn.f32.s32 	%f1141, %r2088;
	mul.f32 	%f1142, %f1102, %f1141;
	fma.rn.f32 	%f1143, %f1142, %f1039, %f1119;
	cvt.rn.f32.s32 	%f1144, %r2089;
	mul.f32 	%f1145, %f1102, %f1144;
	fma.rn.f32 	%f1146, %f1145, %f1040, %f1122;
	cvt.rn.f32.s32 	%f1147, %r2090;
	mul.f32 	%f1148, %f1106, %f1147;
	fma.rn.f32 	%f1149, %f1148, %f1039, %f1125;
	cvt.rn.f32.s32 	%f1150, %r2091;
	mul.f32 	%f1151, %f1106, %f1150;
	fma.rn.f32 	%f1152, %f1151, %f1040, %f1128;
	mov.u32 	%r2102, %r3034;
	mov.u32 	%r2103, %r3034;
	mov.u32 	%r2104, %r3034;
	mov.u32 	%r2105, %r3034;
	// begin inline asm
	mma.sync.aligned.m16n8k32.row.col.s32.s8.s8.s32 {%r2102, %r2103, %r2104, %r2105}, {%r2044, %r2045, %r2046, %r2047}, {%r2110, %r2111}, {%r2102, %r2103, %r2104, %r2105};
	// end inline asm
	cvt.rn.f32.s32 	%f1153, %r2102;
	mul.f32 	%f1154, %f1110, %f1153;
	fma.rn.f32 	%f1155, %f1154, %f1039, %f1131;
	cvt.rn.f32.s32 	%f1156, %r2103;
	mul.f32 	%f1157, %f1110, %f1156;
	fma.rn.f32 	%f1158, %f1157, %f1040, %f1134;
	cvt.rn.f32.s32 	%f1159, %r2104;
	mul.f32 	%f1160, %f1114, %f1159;
	fma.rn.f32 	%f1161, %f1160, %f1039, %f1137;
	cvt.rn.f32.s32 	%f1162, %r2105;
	mul.f32 	%f1163, %f1114, %f1162;
	fma.rn.f32 	%f1164, %f1163, %f1040, %f1140;
	ld.shared.u32 	%r2140, [%r62+80];
	ld.shared.u32 	%r2141, [%r62+96];
	// begin inline asm
	{.reg .f16 low,high;
  mov.b32 {low,high},%r2116;
  cvt.f32.f16 %f1041, low;}

	// end inline asm
	// begin inline asm
	{.reg .f16 low,high;
  mov.b32 {low,high},%r2117;
  cvt.f32.f16 %f1042, low;}

	// end inline asm
	mov.u32 	%r2118, %r3034;
	mov.u32 	%r2119, %r3034;
	mov.u32 	%r2120, %r3034;
	mov.u32 	%r2121, %r3034;
	// begin inline asm
	mma.sync.aligned.m16n8k32.row.col.s32.s8.s8.s32 {%r2118, %r2119, %r2120, %r2121}, {%r2032, %r2033, %r2034, %r2035}, {%r2140, %r2141}, {%r2118, %r2119, %r2120, %r2121};
	// end inline asm
	cvt.rn.f32.s32 	%f1165, %r2118;
	mul.f32 	%f1166, %f1103, %f1165;
	fma.rn.f32 	%f1167, %f1166, %f1041, %f1143;
	cvt.rn.f32.s32 	%f1168, %r2119;
	mul.f32 	%f1169, %f1103, %f1168;
	fma.rn.f32 	%f1170, %f1169, %f1042, %f1146;
	cvt.rn.f32.s32 	%f1171, %r2120;
	mul.f32 	%f1172, %f1107, %f1171;
	fma.rn.f32 	%f1173, %f1172, %f1041, %f1149;
	cvt.rn.f32.s32 	%f1174, %r2121;
	mul.f32 	%f1175, %f1107, %f1174;
	fma.rn.f32 	%f1176, %f1175, %f1042, %f1152;
	mov.u32 	%r2132, %r3034;
	mov.u32 	%r2133, %r3034;
	mov.u32 	%r2134, %r3034;
	mov.u32 	%r2135, %r3034;
	// begin inline asm
	mma.sync.aligned.m16n8k32.row.col.s32.s8.s8.s32 {%r2132, %r2133, %r2134, %r2135}, {%r2048, %r2049, %r2050, %r2051}, {%r2140, %r2141}, {%r2132, %r2133, %r2134, %r2135};
	// end inline asm
	cvt.rn.f32.s32 	%f1177, %r2132;
	mul.f32 	%f1178, %f1111, %f1177;
	fma.rn.f32 	%f1179, %f1178, %f1041, %f1155;
	cvt.rn.f32.s32 	%f1180, %r2133;
	mul.f32 	%f1181, %f1111, %f1180;
	fma.rn.f32 	%f1182, %f1181, %f1042, %f1158;
	cvt.rn.f32.s32 	%f1183, %r2134;
	mul.f32 	%f1184, %f1115, %f1183;
	fma.rn.f32 	%f1185, %f1184, %f1041, %f1161;
	cvt.rn.f32.s32 	%f1186, %r2135;
	mul.f32 	%f1187, %f1115, %f1186;
	fma.rn.f32 	%f1188, %f1187, %f1042, %f1164;
	ld.shared.u32 	%r2170, [%r62+112];
	ld.shared.u32 	%r2171, [%r62+128];
	// begin inline asm
	{.reg .f16 low,high;
  mov.b32 {low,high},%r2146;
  cvt.f32.f16 %f1043, low;}

	// end inline asm
	// begin inline asm
	{.reg .f16 low,high;
  mov.b32 {low,high},%r2147;
  cvt.f32.f16 %f1044, low;}

	// end inline asm
	mov.u32 	%r2148, %r3034;
	mov.u32 	%r2149, %r3034;
	mov.u32 	%r2150, %r3034;
	mov.u32 	%r2151, %r3034;
	// begin inline asm
	mma.sync.aligned.m16n8k32.row.col.s32.s8.s8.s32 {%r2148, %r2149, %r2150, %r2151}, {%r2036, %r2037, %r2038, %r2039}, {%r2170, %r2171}, {%r2148, %r2149, %r2150, %r2151};
	// end inline asm
	cvt.rn.f32.s32 	%f1189, %r2148;
	mul.f32 	%f1190, %f1104, %f1189;
	fma.rn.f32 	%f1191, %f1190, %f1043, %f1167;
	cvt.rn.f32.s32 	%f1192, %r2149;
	mul.f32 	%f1193, %f1104, %f1192;
	fma.rn.f32 	%f1194, %f1193, %f1044, %f1170;
	cvt.rn.f32.s32 	%f1195, %r2150;
	mul.f32 	%f1196, %f1108, %f1195;
	fma.rn.f32 	%f1197, %f1196, %f1043, %f1173;
	cvt.rn.f32.s32 	%f1198, %r2151;
	mul.f32 	%f1199, %f1108, %f1198;
	fma.rn.f32 	%f1200, %f1199, %f1044, %f1176;
	mov.u32 	%r2162, %r3034;
	mov.u32 	%r2163, %r3034;
	mov.u32 	%r2164, %r3034;
	mov.u32 	%r2165, %r3034;
	// begin inline asm
	mma.sync.aligned.m16n8k32.row.col.s32.s8.s8.s32 {%r2162, %r2163, %r2164, %r2165}, {%r2052, %r2053, %r2054, %r2055}, {%r2170, %r2171}, {%r2162, %r2163, %r2164, %r2165};
	// end inline asm
	cvt.rn.f32.s32 	%f1201, %r2162;
	mul.f32 	%f1202, %f1112, %f1201;
	fma.rn.f32 	%f1203, %f1202, %f1043, %f1179;
	cvt.rn.f32.s32 	%f1204, %r2163;
	mul.f32 	%f1205, %f1112, %f1204;
	fma.rn.f32 	%f1206, %f1205, %f1044, %f1182;
	cvt.rn.f32.s32 	%f1207, %r2164;
	mul.f32 	%f1208, %f1116, %f1207;
	fma.rn.f32 	%f1209, %f1208, %f1043, %f1185;
	cvt.rn.f32.s32 	%f1210, %r2165;
	mul.f32 	%f1211, %f1116, %f1210;
	fma.rn.f32 	%f1212, %f1211, %f1044, %f1188;
	ld.shared.u32 	%r2200, [%r62+2320];
	ld.shared.u32 	%r2201, [%r62+2336];
	ld.shared.v4.u32 	{%r2176, %r2206, %r2236, %r2266}, [%r63+2304];
	// begin inline asm
	{.reg .f16 low,high;
  mov.b32 {low,high},%r2176;
  cvt.f32.f16 %f1045, low;}

	// end inline asm
	ld.shared.v4.u32 	{%r2177, %r2207, %r2237, %r2267}, [%r63+2448];
	// begin inline asm
	{.reg .f16 low,high;
  mov.b32 {low,high},%r2177;
  cvt.f32.f16 %f1046, low;}

	// end inline asm
	mov.u32 	%r2178, %r3034;
	mov.u32 	%r2179, %r3034;
	mov.u32 	%r2180, %r3034;
	mov.u32 	%r2181, %r3034;
	// begin inline asm
	mma.sync.aligned.m16n8k32.row.col.s32.s8.s8.s32 {%r2178, %r2179, %r2180, %r2181}, {%r2024, %r2025, %r2026, %r2027}, {%r2200, %r2201}, {%r2178, %r2179, %r2180, %r2181};
	// end inline asm
	cvt.rn.f32.s32 	%f1213, %r2178;
	mul.f32 	%f1214, %f1101, %f1213;
	fma.rn.f32 	%f1215, %f1214, %f1045, %f1973;
	cvt.rn.f32.s32 	%f1216, %r2179;
	mul.f32 	%f1217, %f1101, %f1216;
	fma.rn.f32 	%f1218, %f1217, %f1046, %f1974;
	cvt.rn.f32.s32 	%f1219, %r2180;
	mul.f32 	%f1220, %f1105, %f1219;
	fma.rn.f32 	%f1221, %f1220, %f1045, %f1975;
	cvt.rn.f32.s32 	%f1222, %r2181;
	mul.f32 	%f1223, %f1105, %f1222;
	fma.rn.f32 	%f1224, %f1223, %f1046, %f1976;
	mov.u32 	%r2192, %r3034;
	mov.u32 	%r2193, %r3034;
	mov.u32 	%r2194, %r3034;
	mov.u32 	%r2195, %r3034;
	// begin inline asm
	mma.sync.aligned.m16n8k32.row.col.s32.s8.s8.s32 {%r2192, %r2193, %r2194, %r2195}, {%r2040, %r2041, %r2042, %r2043}, {%r2200, %r2201}, {%r2192, %r2193, %r2194, %r2195};
	// end inline asm
	cvt.rn.f32.s32 	%f1225, %r2192;
	mul.f32 	%f1226, %f1109, %f1225;
	fma.rn.f32 	%f1227, %f1226, %f1045, %f1977;
	cvt.rn.f32.s32 	%f1228, %r2193;
	mul.f32 	%f1229, %f1109, %f1228;
	fma.rn.f32 	%f1230, %f1229, %f1046, %f1978;
	cvt.rn.f32.s32 	%f1231, %r2194;
	mul.f32 	%f1232, %f1113, %f1231;
	fma.rn.f32 	%f1233, %f1232, %f1045, %f1979;
	cvt.rn.f32.s32 	%f1234, %r2195;
	mul.f32 	%f1235, %f1113, %f1234;
	fma.rn.f32 	%f1236, %f1235, %f1046, %f1980;
	ld.shared.u32 	%r2230, [%r62+2352];
	ld.shared.u32 	%r2231, [%r62+2368];
	// begin inline asm
	{.reg .f16 low,high;
  mov.b32 {low,high},%r2206;
  cvt.f32.f16 %f1047, low;}

	// end inline asm
	// begin inline asm
	{.reg .f16 low,high;
  mov.b32 {low,high},%r2207;
  cvt.f32.f16 %f1048, low;}

	// end inline asm
	mov.u32 	%r2208, %r3034;
	mov.u32 	%r2209, %r3034;
	mov.u32 	%r2210, %r3034;
	mov.u32 	%r2211, %r3034;
	// begin inline asm
	mma.sync.aligned.m16n8k32.row.col.s32.s8.s8.s32 {%r2208, %r2209, %r2210, %r2211}, {%r2028, %r2029, %r2030, %r2031}, {%r2230, %r2231}, {%r2208, %r2209, %r2210, %r2211};
	// end inline asm
	cvt.rn.f32.s32 	%f1237, %r2208;
	mul.f32 	%f1238, %f1102, %f1237;
	fma.rn.f32 	%f1239, %f1238, %f1047, %f1215;
	cvt.rn.f32.s32 	%f1240, %r2209;
	mul.f32 	%f1241, %f1102, %f1240;
	fma.rn.f32 	%f1242, %f1241, %f1048, %f1218;
	cvt.rn.f32.s32 	%f1243, %r2210;
	mul.f32 	%f1244, %f1106, %f1243;
	fma.rn.f32 	%f1245, %f1244, %f1047, %f1221;
	cvt.rn.f32.s32 	%f1246, %r2211;
	mul.f32 	%f1247, %f1106, %f1246;
	fma.rn.f32 	%f1248, %f1247, %f1048, %f1224;
	mov.u32 	%r2222, %r3034;
	mov.u32 	%r2223, %r3034;
	mov.u32 	%r2224, %r3034;
	mov.u32 	%r2225, %r3034;
	// begin inline asm
	mma.sync.aligned.m16n8k32.row.col.s32.s8.s8.s32 {%r2222, %r2223, %r2224, %r2225}, {%r2044, %r2045, %r2046, %r2047}, {%r2230, %r2231}, {%r2222, %r2223, %r2224, %r2225};
	// end inline asm
	cvt.rn.f32.s32 	%f1249, %r2222;
	mul.f32 	%f1250, %f1110, %f1249;
	fma.rn.f32 	%f1251, %f1250, %f1047, %f1227;
	cvt.rn.f32.s32 	%f1252, %r2223;
	mul.f32 	%f1253, %f1110, %f1252;
	fma.rn.f32 	%f1254, %f1253, %f1048, %f1230;
	cvt.rn.f32.s32 	%f1255, %r2224;
	mul.f32 	%f1256, %f1114, %f1255;
	fma.rn.f32 	%f1257, %f1256, %f1047, %f1233;
	cvt.rn.f32.s32 	%f1258, %r2225;
	mul.f32 	%f1259, %f1114, %f1258;
	fma.rn.f32 	%f1260, %f1259, %f1048, %f1236;
	ld.shared.u32 	%r2260, [%r62+2384];
	ld.shared.u32 	%r2261, [%r62+2400];
	// begin inline asm
	{.reg .f16 low,high;
  mov.b32 {low,high},%r2236;
  cvt.f32.f16 %f1049, low;}

	// end inline asm
	// begin inline asm
	{.reg .f16 low,high;
  mov.b32 {low,high},%r2237;
  cvt.f32.f16 %f1050, low;}

	// end inline asm
	mov.u32 	%r2238, %r3034;
	mov.u32 	%r2239, %r3034;
	mov.u32 	%r2240, %r3034;
	mov.u32 	%r2241, %r3034;
	// begin inline asm
	mma.sync.aligned.m16n8k32.row.col.s32.s8.s8.s32 {%r2238, %r2239, %r2240, %r2241}, {%r2032, %r2033, %r2034, %r2035}, {%r2260, %r2261}, {%r2238, %r2239, %r2240, %r2241};
	// end inline asm
	cvt.rn.f32.s32 	%f1261, %r2238;
	mul.f32 	%f1262, %f1103, %f1261;
	fma.rn.f32 	%f1263, %f1262, %f1049, %f1239;
	cvt.rn.f32.s32 	%f1264, %r2239;
	mul.f32 	%f1265, %f1103, %f1264;
	fma.rn.f32 	%f1266, %f1265, %f1050, %f1242;
	cvt.rn.f32.s32 	%f1267, %r2240;
	mul.f32 	%f1268, %f1107, %f1267;
	fma.rn.f32 	%f1269, %f1268, %f1049, %f1245;
	cvt.rn.f32.s32 	%f1270, %r2241;
	mul.f32 	%f1271, %f1107, %f1270;
	fma.rn.f32 	%f1272, %f1271, %f1050, %f1248;
	mov.u32 	%r2252, %r3034;
	mov.u32 	%r2253, %r3034;
	mov.u32 	%r2254, %r3034;
	mov.u32 	%r2255, %r3034;
	// begin inline asm
	mma.sync.aligned.m16n8k32.row.col.s32.s8.s8.s32 {%r2252, %r2253, %r2254, %r2255}, {%r2048, %r2049, %r2050, %r2051}, {%r2260, %r2261}, {%r2252, %r2253, %r2254, %r2255};
	// end inline asm
	cvt.rn.f32.s32 	%f1273, %r2252;
	mul.f32 	%f1274, %f1111, %f1273;
	fma.rn.f32 	%f1275, %f1274, %f1049, %f1251;
	cvt.rn.f32.s32 	%f1276, %r2253;
	mul.f32 	%f1277, %f1111, %f1276;
	fma.rn.f32 	%f1278, %f1277, %f1050, %f1254;
	cvt.rn.f32.s32 	%f1279, %r2254;
	mul.f32 	%f1280, %f1115, %f1279;
	fma.rn.f32 	%f1281, %f1280, %f1049, %f1257;
	cvt.rn.f32.s32 	%f1282, %r2255;
	mul.f32 	%f1283, %f1115, %f1282;
	fma.rn.f32 	%f1284, %f1283, %f1050, %f1260;
	ld.shared.u32 	%r2290, [%r62+2416];
	ld.shared.u32 	%r2291, [%r62+2432];
	// begin inline asm
	{.reg .f16 low,high;
  mov.b32 {low,high},%r2266;
  cvt.f32.f16 %f1051, low;}

	// end inline asm
	// begin inline asm
	{.reg .f16 low,high;
  mov.b32 {low,high},%r2267;
  cvt.f32.f16 %f1052, low;}

	// end inline asm
	mov.u32 	%r2268, %r3034;
	mov.u32 	%r2269, %r3034;
	mov.u32 	%r2270, %r3034;
	mov.u32 	%r2271, %r3034;
	// begin inline asm
	mma.sync.aligned.m16n8k32.row.col.s32.s8.s8.s32 {%r2268, %r2269, %r2270, %r2271}, {%r2036, %r2037, %r2038, %r2039}, {%r2290, %r2291}, {%r2268, %r2269, %r2270, %r2271};
	// end inline asm
	cvt.rn.f32.s32 	%f1285, %r2268;
	mul.f32 	%f1286, %f1104, %f1285;
	fma.rn.f32 	%f1287, %f1286, %f1051, %f1263;
	cvt.rn.f32.s32 	%f1288, %r2269;
	mul.f32 	%f1289, %f1104, %f1288;
	fma.rn.f32 	%f1290, %f1289, %f1052, %f1266;
	cvt.rn.f32.s32 	%f1291, %r2270;
	mul.f32 	%f1292, %f1108, %f1291;
	fma.rn.f32 	%f1293, %f1292, %f1051, %f1269;
	cvt.rn.f32.s32 	%f1294, %r2271;
	mul.f32 	%f1295, %f1108, %f1294;
	fma.rn.f32 	%f1296, %f1295, %f1052, %f1272;
	mov.u32 	%r2282, %r3034;
	mov.u32 	%r2283, %r3034;
	mov.u32 	%r2284, %r3034;
	mov.u32 	%r2285, %r3034;
	// begin inline asm
	mma.sync.aligned.m16n8k32.row.col.s32.s8.s8.s32 {%r2282, %r2283, %r2284, %r2285}, {%r2052, %r2053, %r2054, %r2055}, {%r2290, %r2291}, {%r2282, %r2283, %r2284, %r2285};
	// end inline asm
	cvt.rn.f32.s32 	%f1297, %r2282;
	mul.f32 	%f1298, %f1112, %f1297;
	fma.rn.f32 	%f1299, %f1298, %f1051, %f1275;
	cvt.rn.f32.s32 	%f1300, %r2283;
	mul.f32 	%f1301, %f1112, %f1300;
	fma.rn.f32 	%f1302, %f1301, %f1052, %f1278;
	cvt.rn.f32.s32 	%f1303, %r2284;
	mul.f32 	%f1304, %f1116, %f1303;
	fma.rn.f32 	%f1305, %f1304, %f1051, %f1281;
	cvt.rn.f32.s32 	%f1306, %r2285;
	mul.f32 	%f1307, %f1116, %f1306;
	fma.rn.f32 	%f1308, %f1307, %f1052, %f1284;
	ld.shared.u32 	%r2320, [%r62+4624];
	ld.shared.u32 	%r2321, [%r62+4640];
	ld.shared.v4.u32 	{%r2296, %r2326, %r2356, %r2386}, [%r63+4608];
	// begin inline asm
	{.reg .f16 low,high;
  mov.b32 {low,high},%r2296;
  cvt.f32.f16 %f1053, low;}

	// end inline asm
	ld.shared.v4.u32 	{%r2297, %r2327, %r2357, %r2387}, [%r63+4752];
	// begin inline asm
	{.reg .f16 low,high;
  mov.b32 {low,high},%r2297;
  cvt.f32.f16 %f1054, low;}

	// end inline asm
	mov.u32 	%r2298, %r3034;
	mov.u32 	%r2299, %r3034;
	mov.u32 	%r2300, %r3034;
	mov.u32 	%r2301, %r3034;
	// begin inline asm
	mma.sync.aligned.m16n8k32.row.col.s32.s8.s8.s32 {%r2298, %r2299, %r2300, %r2301}, {%r2024, %r2025, %r2026, %r2027}, {%r2320, %r2321}, {%r2298, %r2299, %r2300, %r2301};
	// end inline asm
	cvt.rn.f32.s32 	%f1309, %r2298;
	mul.f32 	%f1310, %f1101, %f1309;
	fma.rn.f32 	%f1311, %f1310, %f1053, %f1981;
	cvt.rn.f32.s32 	%f1312, %r2299;
	mul.f32 	%f1313, %f1101, %f1312;
	fma.rn.f32 	%f1314, %f1313, %f1054, %f1982;
	cvt.rn.f32.s32 	%f1315, %r2300;
	mul.f32 	%f1316, %f1105, %f1315;
	fma.rn.f32 	%f1317, %f1316, %f1053, %f1983;
	cvt.rn.f32.s32 	%f1318, %r2301;
	mul.f32 	%f1319, %f1105, %f1318;
	fma.rn.f32 	%f1320, %f1319, %f1054, %f1984;
	mov.u32 	%r2312, %r3034;
	mov.u32 	%r2313, %r3034;
	mov.u32 	%r2314, %r3034;
	mov.u32 	%r2315, %r3034;
	// begin inline asm
	mma.sync.aligned.m16n8k32.row.col.s32.s8.s8.s32 {%r2312, %r2313, %r2314, %r2315}, {%r2040, %r2041, %r2042, %r2043}, {%r2320, %r2321}, {%r2312, %r2313, %r2314, %r2315};
	// end inline asm
	cvt.rn.f32.s32 	%f1321, %r2312;
	mul.f32 	%f1322, %f1109, %f1321;
	fma.rn.f32 	%f1323, %f1322, %f1053, %f1985;
	cvt.rn.f32.s32 	%f1324, %r2313;
	mul.f32 	%f1325, %f1109, %f1324;
	fma.rn.f32 	%f1326, %f1325, %f1054, %f1986;
	cvt.rn.f32.s32 	%f1327, %r2314;
	mul.f32 	%f1328, %f1113, %f1327;
	fma.rn.f32 	%f1329, %f1328, %f1053, %f1987;
	cvt.rn.f32.s32 	%f1330, %r2315;
	mul.f32 	%f1331, %f1113, %f1330;
	fma.rn.f32 	%f1332, %f1331, %f1054, %f1988;
	ld.shared.u32 	%r2350, [%r62+4656];
	ld.shared.u32 	%r2351, [%r62+4672];
	// begin inline asm
	{.reg .f16 low,high;
  mov.b32 {low,high},%r2326;
  cvt.f32.f16 %f1055, low;}

	// end inline asm
	// begin inline asm
	{.reg .f16 low,high;
  mov.b32 {low,high},%r2327;
  cvt.f32.f16 %f1056, low;}

	// end inline asm
	mov.u32 	%r2328, %r3034;
	mov.u32 	%r2329, %r3034;
	mov.u32 	%r2330, %r3034;
	mov.u32 	%r2331, %r3034;
	// begin inline asm
	mma.sync.aligned.m16n8k32.row.col.s32.s8.s8.s32 {%r2328, %r2329, %r2330, %r2331}, {%r2028, %r2029, %r2030, %r2031}, {%r2350, %r2351}, {%r2328, %r2329, %r2330, %r2331};
	// end inline asm
	cvt.rn.f32.s32 	%f1333, %r2328;
	mul.f32 	%f1334, %f1102, %f1333;
	fma.rn.f32 	%f1335, %f1334, %f1055, %f1311;
	cvt.rn.f32.s32 	%f1336, %r2329;
	mul.f32 	%f1337, %f1102, %f1336;
	fma.rn.f32 	%f1338, %f1337, %f1056, %f1314;
	cvt.rn.f32.s32 	%f1339, %r2330;
	mul.f32 	%f1340, %f1106, %f1339;
	fma.rn.f32 	%f1341, %f1340, %f1055, %f1317;
	cvt.rn.f32.s32 	%f1342, %r2331;
	mul.f32 	%f1343, %f1106, %f1342;
	fma.rn.f32 	%f1344, %f1343, %f1056, %f1320;
	mov.u32 	%r2342, %r3034;
	mov.u32 	%r2343, %r3034;
	mov.u32 	%r2344, %r3034;
	mov.u32 	%r2345, %r3034;
	// begin inline asm
	mma.sync.aligned.m16n8k32.row.col.s32.s8.s8.s32 {%r2342, %r2343, %r2344, %r2345}, {%r2044, %r2045, %r2046, %r2047}, {%r2350, %r2351}, {%r2342, %r2343, %r2344, %r2345};
	// end inline asm
	cvt.rn.f32.s32 	%f1345, %r2342;
	mul.f32 	%f1346, %f1110, %f1345;
	fma.rn.f32 	%f1347, %f1346, %f1055, %f1323;
	cvt.rn.f32.s32 	%f1348, %r2343;
	mul.f32 	%f1349, %f1110, %f1348;
	fma.rn.f32 	%f1350, %f1349, %f1056, %f1326;
	cvt.rn.f32.s32 	%f1351, %r2344;
	mul.f32 	%f1352, %f1114, %f1351;
	fma.rn.f32 	%f1353, %f1352, %f1055, %f1329;
	cvt.rn.f32.s32 	%f1354, %r2345;
	mul.f32 	%f1355, %f1114, %f1354;
	fma.rn.f32 	%f1356, %f1355, %f1056, %f1332;
	ld.shared.u32 	%r2380, [%r62+4688];
	ld.shared.u32 	%r2381, [%r62+4704];
	// begin inline asm
	{.reg .f16 low,high;
  mov.b32 {low,high},%r2356;
  cvt.f32.f16 %f1057, low;}

	// end inline asm
	// begin inline asm
	{.reg .f16 low,high;
  mov.b32 {low,high},%r2357;
  cvt.f32.f16 %f1058, low;}

	// end inline asm
	mov.u32 	%r2358, %r3034;
	mov.u32 	%r2359, %r3034;
	mov.u32 	%r2360, %r3034;
	mov.u32 	%r2361, %r3034;
	// begin inline asm
	mma.sync.aligned.m16n8k32.row.col.s32.s8.s8.s32 {%r2358, %r2359, %r2360, %r2361}, {%r2032, %r2033, %r2034, %r2035}, {%r2380, %r2381}, {%r2358, %r2359, %r2360, %r2361};
	// end inline asm
	cvt.rn.f32.s32 	%f1357, %r2358;
	mul.f32 	%f1358, %f1103, %f1357;
	fma.rn.f32 	%f1359, %f1358, %f1057, %f1335;
	cvt.rn.f32.s32 	%f1360, %r2359;
	mul.f32 	%f1361, %f1103, %f1360;
	fma.rn.f32 	%f1362, %f1361, %f1058, %f1338;
	cvt.rn.f32.s32 	%f1363, %r2360;
	mul.f32 	%f1364, %f1107, %f1363;
	fma.rn.f32 	%f1365, %f1364, %f1057, %f1341;
	cvt.rn.f32.s32 	%f1366, %r2361;
	mul.f32 	%f1367, %f1107, %f1366;
	fma.rn.f32 	%f1368, %f1367, %f1058, %f1344;
	mov.u32 	%r2372, %r3034;
	mov.u32 	%r2373, %r3034;
	mov.u32 	%r2374, %r3034;
	mov.u32 	%r2375, %r3034;
	// begin inline asm
	mma.sync.aligned.m16n8k32.row.col.s32.s8.s8.s32 {%r2372, %r2373, %r2374, %r2375}, {%r2048, %r2049, %r2050, %r2051}, {%r2380, %r2381}, {%r2372, %r2373, %r2374, %r2375};
	// end inline asm
	cvt.rn.f32.s32 	%f1369, %r2372;
	mul.f32 	%f1370, %f1111, %f1369;
	fma.rn.f32 	%f1371, %f1370, %f1057, %f1347;
	cvt.rn.f32.s32 	%f1372, %r2373;
	mul.f32 	%f1373, %f1111, %f1372;
	fma.rn.f32 	%f1374, %f1373, %f1058, %f1350;
	cvt.rn.f32.s32 	%f1375, %r2374;
	mul.f32 	%f1376, %f1115, %f1375;
	fma.rn.f32 	%f1377, %f1376, %f1057, %f1353;
	cvt.rn.f32.s32 	%f1378, %r2375;
	mul.f32 	%f1379, %f1115, %f1378;
	fma.rn.f32 	%f1380, %f1379, %f1058, %f1356;
	ld.shared.u32 	%r2410, [%r62+4720];
	ld.shared.u32 	%r2411, [%r62+4736];
	// begin inline asm
	{.reg .f16 low,high;
  mov.b32 {low,high},%r2386;
  cvt.f32.f16 %f1059, low;}

	// end inline asm
	// begin inline asm
	{.reg .f16 low,high;
  mov.b32 {low,high},%r2387;
  cvt.f32.f16 %f1060, low;}

	// end inline asm
	mov.u32 	%r2388, %r3034;
	mov.u32 	%r2389, %r3034;
	mov.u32 	%r2390, %r3034;
	mov.u32 	%r2391, %r3034;
	// begin inline asm
	mma.sync.aligned.m16n8k32.row.col.s32.s8.s8.s32 {%r2388, %r2389, %r2390, %r2391}, {%r2036, %r2037, %r2038, %r2039}, {%r2410, %r2411}, {%r2388, %r2389, %r2390, %r2391};
	// end inline asm
	cvt.rn.f32.s32 	%f1381, %r2388;
	mul.f32 	%f1382, %f1104, %f1381;
	fma.rn.f32 	%f1383, %f1382, %f1059, %f1359;
	cvt.rn.f32.s32 	%f1384, %r2389;
	mul.f32 	%f1385, %f1104, %f1384;
	fma.rn.f32 	%f1386, %f1385, %f1060, %f1362;
	cvt.rn.f32.s32 	%f1387, %r2390;
	mul.f32 	%f1388, %f1108, %f1387;
	fma.rn.f32 	%f1389, %f1388, %f1059, %f1365;
	cvt.rn.f32.s32 	%f1390, %r2391;
	mul.f32 	%f1391, %f1108, %f1390;
	fma.rn.f32 	%f1392, %f1391, %f1060, %f1368;
	mov.u32 	%r2402, %r3034;
	mov.u32 	%r2403, %r3034;
	mov.u32 	%r2404, %r3034;
	mov.u32 	%r2405, %r3034;
	// begin inline asm
	mma.sync.aligned.m16n8k32.row.col.s32.s8.s8.s32 {%r2402, %r2403, %r2404, %r2405}, {%r2052, %r2053, %r2054, %r2055}, {%r2410, %r2411}, {%r2402, %r2403, %r2404, %r2405};
	// end inline asm
	cvt.rn.f32.s32 	%f1393, %r2402;
	mul.f32 	%f1394, %f1112, %f1393;
	fma.rn.f32 	%f1395, %f1394, %f1059, %f1371;
	cvt.rn.f32.s32 	%f1396, %r2403;
	mul.f32 	%f1397, %f1112, %f1396;
	fma.rn.f32 	%f1398, %f1397, %f1060, %f1374;
	cvt.rn.f32.s32 	%f1399, %r2404;
	mul.f32 	%f1400, %f1116, %f1399;
	fma.rn.f32 	%f1401, %f1400, %f1059, %f1377;
	cvt.rn.f32.s32 	%f1402, %r2405;
	mul.f32 	%f1403, %f1116, %f1402;
	fma.rn.f32 	%f1404, %f1403, %f1060, %f1380;
	ld.shared.u32 	%r2440, [%r62+6928];
	ld.shared.u32 	%r2441, [%r62+6944];
	ld.shared.v4.u32 	{%r2416, %r2446, %r2476, %r2506}, [%r63+6912];
	// begin inline asm
	{.reg .f16 low,high;
  mov.b32 {low,high},%r2416;
  cvt.f32.f16 %f1061, low;}

	// end inline asm
	ld.shared.v4.u32 	{%r2417, %r2447, %r2477, %r2507}, [%r63+7056];
	// begin inline asm
	{.reg .f16 low,high;
  mov.b32 {low,high},%r2417;
  cvt.f32.f16 %f1062, low;}

	// end inline asm
	mov.u32 	%r2418, %r3034;
	mov.u32 	%r2419, %r3034;
	mov.u32 	%r2420, %r3034;
	mov.u32 	%r2421, %r3034;
	// begin inline asm
	mma.sync.aligned.m16n8k32.row.col.s32.s8.s8.s32 {%r2418, %r2419, %r2420, %r2421}, {%r2024, %r2025, %r2026, %r2027}, {%r2440, %r2441}, {%r2418, %r2419, %r2420, %r2421};
	// end inline asm
	cvt.rn.f32.s32 	%f1405, %r2418;
	mul.f32 	%f1406, %f1101, %f1405;
	fma.rn.f32 	%f1407, %f1406, %f1061, %f1989;
	cvt.rn.f32.s32 	%f1408, %r2419;
	mul.f32 	%f1409, %f1101, %f1408;
	fma.rn.f32 	%f1410, %f1409, %f1062, %f1990;
	cvt.rn.f32.s32 	%f1411, %r2420;
	mul.f32 	%f1412, %f1105, %f1411;
	fma.rn.f32 	%f1413, %f1412, %f1061, %f1991;
	cvt.rn.f32.s32 	%f1414, %r2421;
	mul.f32 	%f1415, %f1105, %f1414;
	fma.rn.f32 	%f1416, %f1415, %f1062, %f1992;
	mov.u32 	%r2432, %r3034;
	mov.u32 	%r2433, %r3034;
	mov.u32 	%r2434, %r3034;
	mov.u32 	%r2435, %r3034;
	// begin inline asm
	mma.sync.aligned.m16n8k32.row.col.s32.s8.s8.s32 {%r2432, %r2433, %r2434, %r2435}, {%r2040, %r2041, %r2042, %r2043}, {%r2440, %r2441}, {%r2432, %r2433, %r2434, %r2435};
	// end inline asm
	cvt.rn.f32.s32 	%f1417, %r2432;
	mul.f32 	%f1418, %f1109, %f1417;
	fma.rn.f32 	%f1419, %f1418, %f1061, %f1993;
	cvt.rn.f32.s32 	%f1420, %r2433;
	mul.f32 	%f1421, %f1109, %f1420;
	fma.rn.f32 	%f1422, %f1421, %f1062, %f1994;
	cvt.rn.f32.s32 	%f1423, %r2434;
	mul.f32 	%f1424, %f1113, %f1423;
	fma.rn.f32 	%f1425, %f1424, %f1061, %f1995;
	cvt.rn.f32.s32 	%f1426, %r2435;
	mul.f32 	%f1427, %f1113, %f1426;
	fma.rn.f32 	%f1428, %f1427, %f1062, %f1996;
	ld.shared.u32 	%r2470, [%r62+6960];
	ld.shared.u32 	%r2471, [%r62+6976];
	// begin inline asm
	{.reg .f16 low,high;
  mov.b32 {low,high},%r2446;
  cvt.f32.f16 %f1063, low;}

	// end inline asm
	// begin inline asm
	{.reg .f16 low,high;
  mov.b32 {low,high},%r2447;
  cvt.f32.f16 %f1064, low;}

	// end inline asm
	mov.u32 	%r2448, %r3034;
	mov.u32 	%r2449, %r3034;
	mov.u32 	%r2450, %r3034;
	mov.u32 	%r2451, %r3034;
	// begin inline asm
	mma.sync.aligned.m16n8k32.row.col.s32.s8.s8.s32 {%r2448, %r2449, %r2450, %r2451}, {%r2028, %r2029, %r2030, %r2031}, {%r2470, %r2471}, {%r2448, %r2449, %r2450, %r2451};
	// end inline asm
	cvt.rn.f32.s32 	%f1429, %r2448;
	mul.f32 	%f1430, %f1102, %f1429;
	fma.rn.f32 	%f1431, %f1430, %f1063, %f1407;
	cvt.rn.f32.s32 	%f1432, %r2449;
	mul.f32 	%f1433, %f1102, %f1432;
	fma.rn.f32 	%f1434, %f1433, %f1064, %f1410;
	cvt.rn.f32.s32 	%f1435, %r2450;
	mul.f32 	%f1436, %f1106, %f1435;
	fma.rn.f32 	%f1437, %f1436, %f1063, %f1413;
	cvt.rn.f32.s32 	%f1438, %r2451;
	mul.f32 	%f1439, %f1106, %f1438;
	fma.rn.f32 	%f1440, %f1439, %f1064, %f1416;
	mov.u32 	%r2462, %r3034;
	mov.u32 	%r2463, %r3034;
	mov.u32 	%r2464, %r3034;
	mov.u32 	%r2465, %r3034;
	// begin inline asm
	mma.sync.aligned.m16n8k32.row.col.s32.s8.s8.s32 {%r2462, %r2463, %r2464, %r2465}, {%r2044, %r2045, %r2046, %r2047}, {%r2470, %r2471}, {%r2462, %r2463, %r2464, %r2465};
	// end inline asm
	cvt.rn.f32.s32 	%f1441, %r2462;
	mul.f32 	%f1442, %f1110, %f1441;
	fma.rn.f32 	%f1443, %f1442, %f1063, %f1419;
	cvt.rn.f32.s32 	%f1444, %r2463;
	mul.f32 	%f1445, %f1110, %f1444;
	fma.rn.f32 	%f1446, %f1445, %f1064, %f1422;
	cvt.rn.f32.s32 	%f1447, %r2464;
	mul.f32 	%f1448, %f1114, %f1447;
	fma.rn.f32 	%f1449, %f1448, %f1063, %f1425;
	cvt.rn.f32.s32 	%f1450, %r2465;
	mul.f32 	%f1451, %f1114, %f1450;
	fma.rn.f32 	%f1452, %f1451, %f1064, %f1428;
	ld.shared.u32 	%r2500, [%r62+6992];
	ld.shared.u32 	%r2501, [%r62+7008];
	// begin inline asm
	{.reg .f16 low,high;
  mov.b32 {low,high},%r2476;
  cvt.f32.f16 %f1065, low;}

	// end inline asm
	// begin inline asm
	{.reg .f16 low,high;
  mov.b32 {low,high},%r2477;
  cvt.f32.f16 %f1066, low;}

	// end inline asm
	mov.u32 	%r2478, %r3034;
	mov.u32 	%r2479, %r3034;
	mov.u32 	%r2480, %r3034;
	mov.u32 	%r2481, %r3034;
	// begin inline asm
	mma.sync.aligned.m16n8k32.row.col.s32.s8.s8.s32 {%r2478, %r2479, %r2480, %r2481}, {%r2032, %r2033, %r2034, %r2035}, {%r2500, %r2501}, {%r2478, %r2479, %r2480, %r2481};
	// end inline asm
	cvt.rn.f32.s32 	%f1453, %r2478;
	mul.f32 	%f1454, %f1103, %f1453;
	fma.rn.f32 	%f1455, %f1454, %f1065, %f1431;
	cvt.rn.f32.s32 	%f1456, %r2479;
	mul.f32 	%f1457, %f1103, %f1456;
	fma.rn.f32 	%f1458, %f1457, %f1066, %f1434;
	cvt.rn.f32.s32 	%f1459, %r2480;
	mul.f32 	%f1460, %f1107, %f1459;
	fma.rn.f32 	%f1461, %f1460, %f1065, %f1437;
	cvt.rn.f32.s32 	%f1462, %r2481;
	mul.f32 	%f1463, %f1107, %f1462;
	fma.rn.f32 	%f1464, %f1463, %f1066, %f1440;
	mov.u32 	%r2492, %r3034;
	mov.u32 	%r2493, %r3034;
	mov.u32 	%r2494, %r3034;
	mov.u32 	%r2495, %r3034;
	// begin inline asm
	mma.sync.aligned.m16n8k32.row.col.s32.s8.s8.s32 {%r2492, %r2493, %r2494, %r2495}, {%r2048, %r2049, %r2050, %r2051}, {%r2500, %r2501}, {%r2492, %r2493, %r2494, %r2495};
	// end inline asm
	cvt.rn.f32.s32 	%f1465, %r2492;
	mul.f32 	%f1466, %f1111, %f1465;
	fma.rn.f32 	%f1467, %f1466, %f1065, %f1443;
	cvt.rn.f32.s32 	%f1468, %r2493;
	mul.f32 	%f1469, %f1111, %f1468;
	fma.rn.f32 	%f1470, %f1469, %f1066, %f1446;
	cvt.rn.f32.s32 	%f1471, %r2494;
	mul.f32 	%f1472, %f1115, %f1471;
	fma.rn.f32 	%f1473, %f1472, %f1065, %f1449;
	cvt.rn.f32.s32 	%f1474, %r2495;
	mul.f32 	%f1475, %f1115, %f1474;
	fma.rn.f32 	%f1476, %f1475, %f1066, %f1452;
	ld.shared.u32 	%r2530, [%r62+7024];
	ld.shared.u32 	%r2531, [%r62+7040];
	// begin inline asm
	{.reg .f16 low,high;
  mov.b32 {low,high},%r2506;
  cvt.f32.f16 %f1067, low;}

	// end inline asm
	// begin inline asm
	{.reg .f16 low,high;
  mov.b32 {low,high},%r2507;
  cvt.f32.f16 %f1068, low;}

	// end inline asm
	mov.u32 	%r2508, %r3034;
	mov.u32 	%r2509, %r3034;
	mov.u32 	%r2510, %r3034;
	mov.u32 	%r2511, %r3034;
	// begin inline asm
	mma.sync.aligned.m16n8k32.row.col.s32.s8.s8.s32 {%r2508, %r2509, %r2510, %r2511}, {%r2036, %r2037, %r2038, %r2039}, {%r2530, %r2531}, {%r2508, %r2509, %r2510, %r2511};
	// end inline asm
	cvt.rn.f32.s32 	%f1477, %r2508;
	mul.f32 	%f1478, %f1104, %f1477;
	fma.rn.f32 	%f1479, %f1478, %f1067, %f1455;
	cvt.rn.f32.s32 	%f1480, %r2509;
	mul.f32 	%f1481, %f1104, %f1480;
	fma.rn.f32 	%f1482, %f1481, %f1068, %f1458;
	cvt.rn.f32.s32 	%f1483, %r2510;
	mul.f32 	%f1484, %f1108, %f1483;
	fma.rn.f32 	%f1485, %f1484, %f1067, %f1461;
	cvt.rn.f32.s32 	%f1486, %r2511;
	mul.f32 	%f1487, %f1108, %f1486;
	fma.rn.f32 	%f1488, %f1487, %f1068, %f1464;
	mov.u32 	%r2522, %r3034;
	mov.u32 	%r2523, %r3034;
	mov.u32 	%r2524, %r3034;
	mov.u32 	%r2525, %r3034;
	// begin inline asm
	mma.sync.aligned.m16n8k32.row.col.s32.s8.s8.s32 {%r2522, %r2523, %r2524, %r2525}, {%r2052, %r2053, %r2054, %r2055}, {%r2530, %r2531}, {%r2522, %r2523, %r2524, %r2525};
	// end inline asm
	cvt.rn.f32.s32 	%f1489, %r2522;
	mul.f32 	%f1490, %f1112, %f1489;
	fma.rn.f32 	%f1491, %f1490, %f1067, %f1467;
	cvt.rn.f32.s32 	%f1492, %r2523;
	mul.f32 	%f1493, %f1112, %f1492;
	fma.rn.f32 	%f1494, %f1493, %f1068, %f1470;
	cvt.rn.f32.s32 	%f1495, %r2524;
	mul.f32 	%f1496, %f1116, %f1495;
	fma.rn.f32 	%f1497, %f1496, %f1067, %f1473;
	cvt.rn.f32.s32 	%f1498, %r2525;
	mul.f32 	%f1499, %f1116, %f1498;
	fma.rn.f32 	%f1500, %f1499, %f1068, %f1476;
	bar.sync 	0;
	mad.lo.s64 	%rd567, %rd108, 144, %rd566;
	ld.global.nc.u32 	%r3425, [%rd567];
	st.shared.u32 	[%r10], %r3425;
	ld.global.nc.u32 	%r3426, [%rd567+1024];
	st.shared.u32 	[%r10+1024], %r3426;
	ld.global.nc.u32 	%r3427, [%rd567+2048];
	st.shared.u32 	[%r10+2048], %r3427;
	ld.global.nc.u32 	%r3428, [%rd567+3072];
	st.shared.u32 	[%r10+3072], %r3428;
	ld.global.nc.u32 	%r3429, [%rd567+4096];
	st.shared.u32 	[%r10+4096], %r3429;
	ld.global.nc.u32 	%r3430, [%rd567+5120];
	st.shared.u32 	[%r10+5120], %r3430;
	ld.global.nc.u32 	%r3431, [%rd567+6144];
	st.shared.u32 	[%r10+6144], %r3431;
	ld.global.nc.u32 	%r3432, [%rd567+7168];
	st.shared.u32 	[%r10+7168], %r3432;
	ld.global.nc.u32 	%r3433, [%rd567+8192];
	st.shared.u32 	[%r10+8192], %r3433;
	bar.sync 	0;
	// begin inline asm
	ldmatrix.sync.aligned.m8n8.x4.b16 {%r2536, %r2537, %r2538, %r2539}, [%rd118];
	// end inline asm
	// begin inline asm
	ldmatrix.sync.aligned.m8n8.x4.b16 {%r2540, %r2541, %r2542, %r2543}, [%rd119];
	// end inline asm
	// begin inline asm
	ldmatrix.sync.aligned.m8n8.x4.b16 {%r2544, %r2545, %r2546, %r2547}, [%rd120];
	// end inline asm
	// begin inline asm
	ldmatrix.sync.aligned.m8n8.x4.b16 {%r2548, %r2549, %r2550, %r2551}, [%rd121];
	// end inline asm
	ld.shared.v4.f32 	{%f1501, %f1502, %f1503, %f1504}, [%r61+16];
	ld.shared.v4.f32 	{%f1505, %f1506, %f1507, %f1508}, [%r61+2448];
	// begin inline asm
	ldmatrix.sync.aligned.m8n8.x4.b16 {%r2552, %r2553, %r2554, %r2555}, [%rd122];
	// end inline asm
	// begin inline asm
	ldmatrix.sync.aligned.m8n8.x4.b16 {%r2556, %r2557, %r2558, %r2559}, [%rd123];
	// end inline asm
	// begin inline asm
	ldmatrix.sync.aligned.m8n8.x4.b16 {%r2560, %r2561, %r2562, %r2563}, [%rd124];
	// end inline asm
	// begin inline asm
	ldmatrix.sync.aligned.m8n8.x4.b16 {%r2564, %r2565, %r2566, %r2567}, [%rd125];
	// end inline asm
	ld.shared.v4.f32 	{%f1509, %f1510, %f1511, %f1512}, [%r61+4880];
	ld.shared.v4.f32 	{%f1513, %f1514, %f1515, %f1516}, [%r61+7312];
	ld.shared.u32 	%r2592, [%r62+16];
	ld.shared.u32 	%r2593, [%r62+32];
	ld.shared.v4.u32 	{%r2568, %r2598, %r2628, %r2658}, [%r63];
	// begin inline asm
	{.reg .f16 low,high;
  mov.b32 {low,high},%r2568;
  cvt.f32.f16 %f1069, low;}

	// end inline asm
	ld.shared.v4.u32 	{%r2569, %r2599, %r2629, %r2659}, [%r63+144];
	// begin inline asm
	{.reg .f16 low,high;
  mov.b32 {low,high},%r2569;
  cvt.f32.f16 %f1070, low;}

	// end inline asm
	mov.u32 	%r2570, %r3034;
	mov.u32 	%r2571, %r3034;
	mov.u32 	%r2572, %r3034;
	mov.u32 	%r2573, %r3034;
	// begin inline asm
	mma.sync.aligned.m16n8k32.row.col.s32.s8.s8.s32 {%r2570, %r2571, %r2572, %r2573}, {%r2536, %r2537, %r2538, %r2539}, {%r2592, %r2593}, {%r2570, %r2571, %r2572, %r2573};
	// end inline asm
	cvt.rn.f32.s32 	%f1517, %r2570;
	mul.f32 	%f1518, %f1501, %f1517;
	fma.rn.f32 	%f1519, %f1518, %f1069, %f1191;
	cvt.rn.f32.s32 	%f1520, %r2571;
	mul.f32 	%f1521, %f1501, %f1520;
	fma.rn.f32 	%f1522, %f1521, %f1070, %f1194;
	cvt.rn.f32.s32 	%f1523, %r2572;
	mul.f32 	%f1524, %f1505, %f1523;
	fma.rn.f32 	%f1525, %f1524, %f1069, %f1197;
	cvt.rn.f32.s32 	%f1526, %r2573;
	mul.f32 	%f1527, %f1505, %f1526;
	fma.rn.f32 	%f1528, %f1527, %f1070, %f1200;
	mov.u32 	%r2584, %r3034;
	mov.u32 	%r2585, %r3034;
	mov.u32 	%r2586, %r3034;
	mov.u32 	%r2587, %r3034;
	// begin inline asm
	mma.sync.aligned.m16n8k32.row.col.s32.s8.s8.s32 {%r2584, %r2585, %r2586, %r2587}, {%r2552, %r2553, %r2554, %r2555}, {%r2592, %r2593}, {%r2584, %r2585, %r2586, %r2587};
	// end inline asm
	cvt.rn.f32.s32 	%f1529, %r2584;
	mul.f32 	%f1530, %f1509, %f1529;
	fma.rn.f32 	%f1531, %f1530, %f1069, %f1203;
	cvt.rn.f32.s32 	%f1532, %r2585;
	mul.f32 	%f1533, %f1509, %f1532;
	fma.rn.f32 	%f1534, %f1533, %f1070, %f1206;
	cvt.rn.f32.s32 	%f1535, %r2586;
	mul.f32 	%f1536, %f1513, %f1535;
	fma.rn.f32 	%f1537, %f1536, %f1069, %f1209;
	cvt.rn.f32.s32 	%f1538, %r2587;
	mul.f32 	%f1539, %f1513, %f1538;
	fma.rn.f32 	%f1540, %f1539, %f1070, %f1212;
	ld.shared.u32 	%r2622, [%r62+48];
	ld.shared.u32 	%r2623, [%r62+64];
	// begin inline asm
	{.reg .f16 low,high;
  mov.b32 {low,high},%r2598;
  cvt.f32.f16 %f1071, low;}

	// end inline asm
	// begin inline asm
	{.reg .f16 low,high;
  mov.b32 {low,high},%r2599;
  cvt.f32.f16 %f1072, low;}

	// end inline asm
	mov.u32 	%r2600, %r3034;
	mov.u32 	%r2601, %r3034;
	mov.u32 	%r2602, %r3034;
	mov.u32 	%r2603, %r3034;
	// begin inline asm
	mma.sync.aligned.m16n8k32.row.col.s32.s8.s8.s32 {%r2600, %r2601, %r2602, %r2603}, {%r2540, %r2541, %r2542, %r2543}, {%r2622, %r2623}, {%r2600, %r2601, %r2602, %r2603};
	// end inline asm
	cvt.rn.f32.s32 	%f1541, %r2600;
	mul.f32 	%f1542, %f1502, %f1541;
	fma.rn.f32 	%f1543, %f1542, %f1071, %f1519;
	cvt.rn.f32.s32 	%f1544, %r2601;
	mul.f32 	%f1545, %f1502, %f1544;
	fma.rn.f32 	%f1546, %f1545, %f1072, %f1522;
	cvt.rn.f32.s32 	%f1547, %r2602;
	mul.f32 	%f1548, %f1506, %f1547;
	fma.rn.f32 	%f1549, %f1548, %f1071, %f1525;
	cvt.rn.f32.s32 	%f1550, %r2603;
	mul.f32 	%f1551, %f1506, %f1550;
	fma.rn.f32 	%f1552, %f1551, %f1072, %f1528;
	mov.u32 	%r2614, %r3034;
	mov.u32 	%r2615, %r3034;
	mov.u32 	%r2616, %r3034;
	mov.u32 	%r2617, %r3034;
	// begin inline asm
	mma.sync.aligned.m16n8k32.row.col.s32.s8.s8.s32 {%r2614, %r2615, %r2616, %r2617}, {%r2556, %r2557, %r2558, %r2559}, {%r2622, %r2623}, {%r2614, %r2615, %r2616, %r2617};
	// end inline asm
	cvt.rn.f32.s32 	%f1553, %r2614;
	mul.f32 	%f1554, %f1510, %f1553;
	fma.rn.f32 	%f1555, %f1554, %f1071, %f1531;
	cvt.rn.f32.s32 	%f1556, %r2615;
	mul.f32 	%f1557, %f1510, %f1556;
	fma.rn.f32 	%f1558, %f1557, %f1072, %f1534;
	cvt.rn.f32.s32 	%f1559, %r2616;
	mul.f32 	%f1560, %f1514, %f1559;
	fma.rn.f32 	%f1561, %f1560, %f1071, %f1537;
	cvt.rn.f32.s32 	%f1562, %r2617;
	mul.f32 	%f1563, %f1514, %f1562;
	fma.rn.f32 	%f1564, %f1563, %f1072, %f1540;
	ld.shared.u32 	%r2652, [%r62+80];
	ld.shared.u32 	%r2653, [%r62+96];
	// begin inline asm
	{.reg .f16 low,high;
  mov.b32 {low,high},%r2628;
  cvt.f32.f16 %f1073, low;}

	// end inline asm
	// begin inline asm
	{.reg .f16 low,high;
  mov.b32 {low,high},%r2629;
  cvt.f32.f16 %f1074, low;}

	// end inline asm
	mov.u32 	%r2630, %r3034;
	mov.u32 	%r2631, %r3034;
	mov.u32 	%r2632, %r3034;
	mov.u32 	%r2633, %r3034;
	// begin inline asm
	mma.sync.aligned.m16n8k32.row.col.s32.s8.s8.s32 {%r2630, %r2631, %r2632, %r2633}, {%r2544, %r2545, %r2546, %r2547}, {%r2652, %r2653}, {%r2630, %r2631, %r2632, %r2633};
	// end inline asm
	cvt.rn.f32.s32 	%f1565, %r2630;
	mul.f32 	%f1566, %f1503, %f1565;
	fma.rn.f32 	%f1567, %f1566, %f1073, %f1543;
	cvt.rn.f32.s32 	%f1568, %r2631;
	mul.f32 	%f1569, %f1503, %f1568;
	fma.rn.f32 	%f1570, %f1569, %f1074, %f1546;
	cvt.rn.f32.s32 	%f1571, %r2632;
	mul.f32 	%f1572, %f1507, %f1571;
	fma.rn.f32 	%f1573, %f1572, %f1073, %f1549;
	cvt.rn.f32.s32 	%f1574, %r2633;
	mul.f32 	%f1575, %f1507, %f1574;
	fma.rn.f32 	%f1576, %f1575, %f1074, %f1552;
	mov.u32 	%r2644, %r3034;
	mov.u32 	%r2645, %r3034;
	mov.u32 	%r2646, %r3034;
	mov.u32 	%r2647, %r3034;
	// begin inline asm
	mma.sync.aligned.m16n8k32.row.col.s32.s8.s8.s32 {%r2644, %r2645, %r2646, %r2647}, {%r2560, %r2561, %r2562, %r2563}, {%r2652, %r2653}, {%r2644, %r2645, %r2646, %r2647};
	// end inline asm
	cvt.rn.f32.s32 	%f1577, %r2644;
	mul.f32 	%f1578, %f1511, %f1577;
	fma.rn.f32 	%f1579, %f1578, %f1073, %f1555;
	cvt.rn.f32.s32 	%f1580, %r2645;
	mul.f32 	%f1581, %f1511, %f1580;
	fma.rn.f32 	%f1582, %f1581, %f1074, %f1558;
	cvt.rn.f32.s32 	%f1583, %r2646;
	mul.f32 	%f1584, %f1515, %f1583;
	fma.rn.f32 	%f1585, %f1584, %f1073, %f1561;
	cvt.rn.f32.s32 	%f1586, %r2647;
	mul.f32 	%f1587, %f1515, %f1586;
	fma.rn.f32 	%f1588, %f1587, %f1074, %f1564;
	ld.shared.u32 	%r2682, [%r62+112];
	ld.shared.u32 	%r2683, [%r62+128];
	// begin inline asm
	{.reg .f16 low,high;
  mov.b32 {low,high},%r2658;
  cvt.f32.f16 %f1075, low;}

	// end inline asm
	// begin inline asm
	{.reg .f16 low,high;
  mov.b32 {low,high},%r2659;
  cvt.f32.f16 %f1076, low;}

	// end inline asm
	mov.u32 	%r2660, %r3034;
	mov.u32 	%r2661, %r3034;
	mov.u32 	%r2662, %r3034;
	mov.u32 	%r2663, %r3034;
	// begin inline asm
	mma.sync.aligned.m16n8k32.row.col.s32.s8.s8.s32 {%r2660, %r2661, %r2662, %r2663}, {%r2548, %r2549, %r2550, %r2551}, {%r2682, %r2683}, {%r2660, %r2661, %r2662, %r2663};
	// end inline asm
	cvt.rn.f32.s32 	%f1589, %r2660;
	mul.f32 	%f1590, %f1504, %f1589;
	fma.rn.f32 	%f1965, %f1590, %f1075, %f1567;
	cvt.rn.f32.s32 	%f1591, %r2661;
	mul.f32 	%f1592, %f1504, %f1591;
	fma.rn.f32 	%f1966, %f1592, %f1076, %f1570;
	cvt.rn.f32.s32 	%f1593, %r2662;
	mul.f32 	%f1594, %f1508, %f1593;
	fma.rn.f32 	%f1967, %f1594, %f1075, %f1573;
	cvt.rn.f32.s32 	%f1595, %r2663;
	mul.f32 	%f1596, %f1508, %f1595;
	fma.rn.f32 	%f1968, %f1596, %f1076, %f1576;
	mov.u32 	%r2674, %r3034;
	mov.u32 	%r2675, %r3034;
	mov.u32 	%r2676, %r3034;
	mov.u32 	%r2677, %r3034;
	// begin inline asm
	mma.sync.aligned.m16n8k32.row.col.s32.s8.s8.s32 {%r2674, %r2675, %r2676, %r2677}, {%r2564, %r2565, %r2566, %r2567}, {%r2682, %r2683}, {%r2674, %r2675, %r2676, %r2677};
	// end inline asm
	cvt.rn.f32.s32 	%f1597, %r2674;
	mul.f32 	%f1598, %f1512, %f1597;
	fma.rn.f32 	%f1969, %f1598, %f1075, %f1579;
	cvt.rn.f32.s32 	%f1599, %r2675;
	mul.f32 	%f1600, %f1512, %f1599;
	fma.rn.f32 	%f1970, %f1600, %f1076, %f1582;
	cvt.rn.f32.s32 	%f1601, %r2676;
	mul.f32 	%f1602, %f1516, %f1601;
	fma.rn.f32 	%f1971, %f1602, %f1075, %f1585;
	cvt.rn.f32.s32 	%f1603, %r2677;
	mul.f32 	%f1604, %f1516, %f1603;
	fma.rn.f32 	%f1972, %f1604, %f1076, %f1588;
	ld.shared.u32 	%r2712, [%r62+2320];
	ld.shared.u32 	%r2713, [%r62+2336];
	ld.shared.v4.u32 	{%r2688, %r2718, %r2748, %r2778}, [%r63+2304];
	// begin inline asm
	{.reg .f16 low,high;
  mov.b32 {low,high},%r2688;
  cvt.f32.f16 %f1077, low;}

	// end inline asm
	ld.shared.v4.u32 	{%r2689, %r2719, %r2749, %r2779}, [%r63+2448];
	// begin inline asm
	{.reg .f16 low,high;
  mov.b32 {low,high},%r2689;
  cvt.f32.f16 %f1078, low;}

	// end inline asm
	mov.u32 	%r2690, %r3034;
	mov.u32 	%r2691, %r3034;
	mov.u32 	%r2692, %r3034;
	mov.u32 	%r2693, %r3034;
	// begin inline asm
	mma.sync.aligned.m16n8k32.row.col.s32.s8.s8.s32 {%r2690, %r2691, %r2692, %r2693}, {%r2536, %r2537, %r2538, %r2539}, {%r2712, %r2713}, {%r2690, %r2691, %r2692, %r2693};
	// end inline asm
	cvt.rn.f32.s32 	%f1605, %r2690;
	mul.f32 	%f1606, %f1501, %f1605;
	fma.rn.f32 	%f1607, %f1606, %f1077, %f1287;
	cvt.rn.f32.s32 	%f1608, %r2691;
	mul.f32 	%f1609, %f1501, %f1608;
	fma.rn.f32 	%f1610, %f1609, %f1078, %f1290;
	cvt.rn.f32.s32 	%f1611, %r2692;
	mul.f32 	%f1612, %f1505, %f1611;
	fma.rn.f32 	%f1613, %f1612, %f1077, %f1293;
	cvt.rn.f32.s32 	%f1614, %r2693;
	mul.f32 	%f1615, %f1505, %f1614;
	fma.rn.f32 	%f1616, %f1615, %f1078, %f1296;
	mov.u32 	%r2704, %r3034;
	mov.u32 	%r2705, %r3034;
	mov.u32 	%r2706, %r3034;
	mov.u32 	%r2707, %r3034;
	// begin inline asm
	mma.sync.aligned.m16n8k32.row.col.s32.s8.s8.s32 {%r2704, %r2705, %r2706, %r2707}, {%r2552, %r2553, %r2554, %r2555}, {%r2712, %r2713}, {%r2704, %r2705, %r2706, %r2707};
	// end inline asm
	cvt.rn.f32.s32 	%f1617, %r2704;
	mul.f32 	%f1618, %f1509, %f1617;
	fma.rn.f32 	%f1619, %f1618, %f1077, %f1299;
	cvt.rn.f32.s32 	%f1620, %r2705;
	mul.f32 	%f1621, %f1509, %f1620;
	fma.rn.f32 	%f1622, %f1621, %f1078, %f1302;
	cvt.rn.f32.s32 	%f1623, %r2706;
	mul.f32 	%f1624, %f1513, %f1623;
	fma.rn.f32 	%f1625, %f1624, %f1077, %f1305;
	cvt.rn.f32.s32 	%f1626, %r2707;
	mul.f32 	%f1627, %f1513, %f1626;
	fma.rn.f32 	%f1628, %f1627, %f1078, %f1308;
	ld.shared.u32 	%r2742, [%r62+2352];
	ld.shared.u32 	%r2743, [%r62+2368];
	// begin inline asm
	{.reg .f16 low,high;
  mov.b32 {low,high},%r2718;
  cvt.f32.f16 %f1079, low;}

	// end inline asm
	// begin inline asm
	{.reg .f16 low,high;
  mov.b32 {low,high},%r2719;
  cvt.f32.f16 %f1080, low;}

	// end inline asm
	mov.u32 	%r2720, %r3034;
	mov.u32 	%r2721, %r3034;
	mov.u32 	%r2722, %r3034;
	mov.u32 	%r2723, %r3034;
	// begin inline asm
	mma.sync.aligned.m16n8k32.row.col.s32.s8.s8.s32 {%r2720, %r2721, %r2722, %r2723}, {%r2540, %r2541, %r2542, %r2543}, {%r2742, %r2743}, {%r2720, %r2721, %r2722, %r2723};
	// end inline asm
	cvt.rn.f32.s32 	%f1629, %r2720;
	mul.f32 	%f1630, %f1502, %f1629;
	fma.rn.f32 	%f1631, %f1630, %f1079, %f1607;
	cvt.rn.f32.s32 	%f1632, %r2721;
	mul.f32 	%f1633, %f1502, %f1632;
	fma.rn.f32 	%f1634, %f1633, %f1080, %f1610;
	cvt.rn.f32.s32 	%f1635, %r2722;
	mul.f32 	%f1636, %f1506, %f1635;
	fma.rn.f32 	%f1637, %f1636, %f1079, %f1613;
	cvt.rn.f32.s32 	%f1638, %r2723;
	mul.f32 	%f1639, %f1506, %f1638;
	fma.rn.f32 	%f1640, %f1639, %f1080, %f1616;
	mov.u32 	%r2734, %r3034;
	mov.u32 	%r2735, %r3034;
	mov.u32 	%r2736, %r3034;
	mov.u32 	%r2737, %r3034;
	// begin inline asm
	mma.sync.aligned.m16n8k32.row.col.s32.s8.s8.s32 {%r2734, %r2735, %r2736, %r2737}, {%r2556, %r2557, %r2558, %r2559}, {%r2742, %r2743}, {%r2734, %r2735, %r2736, %r2737};
	// end inline asm
	cvt.rn.f32.s32 	%f1641, %r2734;
	mul.f32 	%f1642, %f1510, %f1641;
	fma.rn.f32 	%f1643, %f1642, %f1079, %f1619;
	cvt.rn.f32.s32 	%f1644, %r2735;
	mul.f32 	%f1645, %f1510, %f1644;
	fma.rn.f32 	%f1646, %f1645, %f1080, %f1622;
	cvt.rn.f32.s32 	%f1647, %r2736;
	mul.f32 	%f1648, %f1514, %f1647;
	fma.rn.f32 	%f1649, %f1648, %f1079, %f1625;
	cvt.rn.f32.s32 	%f1650, %r2737;
	mul.f32 	%f1651, %f1514, %f1650;
	fma.rn.f32 	%f1652, %f1651, %f1080, %f1628;
	ld.shared.u32 	%r2772, [%r62+2384];
	ld.shared.u32 	%r2773, [%r62+2400];
	// begin inline asm
	{.reg .f16 low,high;
  mov.b32 {low,high},%r2748;
  cvt.f32.f16 %f1081, low;}

	// end inline asm
	// begin inline asm
	{.reg .f16 low,high;
  mov.b32 {low,high},%r2749;
  cvt.f32.f16 %f1082, low;}

	// end inline asm
	mov.u32 	%r2750, %r3034;
	mov.u32 	%r2751, %r3034;
	mov.u32 	%r2752, %r3034;
	mov.u32 	%r2753, %r3034;
	// begin inline asm
	mma.sync.aligned.m16n8k32.row.col.s32.s8.s8.s32 {%r2750, %r2751, %r2752, %r2753}, {%r2544, %r2545, %r2546, %r2547}, {%r2772, %r2773}, {%r2750, %r2751, %r2752, %r2753};
	// end inline asm
	cvt.rn.f32.s32 	%f1653, %r2750;
	mul.f32 	%f1654, %f1503, %f1653;
	fma.rn.f32 	%f1655, %f1654, %f1081, %f1631;
	cvt.rn.f32.s32 	%f1656, %r2751;
	mul.f32 	%f1657, %f1503, %f1656;
	fma.rn.f32 	%f1658, %f1657, %f1082, %f1634;
	cvt.rn.f32.s32 	%f1659, %r2752;
	mul.f32 	%f1660, %f1507, %f1659;
	fma.rn.f32 	%f1661, %f1660, %f1081, %f1637;
	cvt.rn.f32.s32 	%f1662, %r2753;
	mul.f32 	%f1663, %f1507, %f1662;
	fma.rn.f32 	%f1664, %f1663, %f1082, %f1640;
	mov.u32 	%r2764, %r3034;
	mov.u32 	%r2765, %r3034;
	mov.u32 	%r2766, %r3034;
	mov.u32 	%r2767, %r3034;
	// begin inline asm
	mma.sync.aligned.m16n8k32.row.col.s32.s8.s8.s32 {%r2764, %r2765, %r2766, %r2767}, {%r2560, %r2561, %r2562, %r2563}, {%r2772, %r2773}, {%r2764, %r2765, %r2766, %r2767};
	// end inline asm
	cvt.rn.f32.s32 	%f1665, %r2764;
	mul.f32 	%f1666, %f1511, %f1665;
	fma.rn.f32 	%f1667, %f1666, %f1081, %f1643;
	cvt.rn.f32.s32 	%f1668, %r2765;
	mul.f32 	%f1669, %f1511, %f1668;
	fma.rn.f32 	%f1670, %f1669, %f1082, %f1646;
	cvt.rn.f32.s32 	%f1671, %r2766;
	mul.f32 	%f1672, %f1515, %f1671;
	fma.rn.f32 	%f1673, %f1672, %f1081, %f1649;
	cvt.rn.f32.s32 	%f1674, %r2767;
	mul.f32 	%f1675, %f1515, %f1674;
	fma.rn.f32 	%f1676, %f1675, %f1082, %f1652;
	ld.shared.u32 	%r2802, [%r62+2416];
	ld.shared.u32 	%r2803, [%r62+2432];
	// begin inline asm
	{.reg .f16 low,high;
  mov.b32 {low,high},%r2778;
  cvt.f32.f16 %f1083, low;}

	// end inline asm
	// begin inline asm
	{.reg .f16 low,high;
  mov.b32 {low,high},%r2779;
  cvt.f32.f16 %f1084, low;}

	// end inline asm
	mov.u32 	%r2780, %r3034;
	mov.u32 	%r2781, %r3034;
	mov.u32 	%r2782, %r3034;
	mov.u32 	%r2783, %r3034;
	// begin inline asm
	mma.sync.aligned.m16n8k32.row.col.s32.s8.s8.s32 {%r2780, %r2781, %r2782, %r2783}, {%r2548, %r2549, %r2550, %r2551}, {%r2802, %r2803}, {%r2780, %r2781, %r2782, %r2783};
	// end inline asm
	cvt.rn.f32.s32 	%f1677, %r2780;
	mul.f32 	%f1678, %f1504, %f1677;
	fma.rn.f32 	%f1973, %f1678, %f1083, %f1655;
	cvt.rn.f32.s32 	%f1679, %r2781;
	mul.f32 	%f1680, %f1504, %f1679;
	fma.rn.f32 	%f1974, %f1680, %f1084, %f1658;
	cvt.rn.f32.s32 	%f1681, %r2782;
	mul.f32 	%f1682, %f1508, %f1681;
	fma.rn.f32 	%f1975, %f1682, %f1083, %f1661;
	cvt.rn.f32.s32 	%f1683, %r2783;
	mul.f32 	%f1684, %f1508, %f1683;
	fma.rn.f32 	%f1976, %f1684, %f1084, %f1664;
	mov.u32 	%r2794, %r3034;
	mov.u32 	%r2795, %r3034;
	mov.u32 	%r2796, %r3034;
	mov.u32 	%r2797, %r3034;
	// begin inline asm
	mma.sync.aligned.m16n8k32.row.col.s32.s8.s8.s32 {%r2794, %r2795, %r2796, %r2797}, {%r2564, %r2565, %r2566, %r2567}, {%r2802, %r2803}, {%r2794, %r2795, %r2796, %r2797};
	// end inline asm
	cvt.rn.f32.s32 	%f1685, %r2794;
	mul.f32 	%f1686, %f1512, %f1685;
	fma.rn.f32 	%f1977, %f1686, %f1083, %f1667;
	cvt.rn.f32.s32 	%f1687, %r2795;
	mul.f32 	%f1688, %f1512, %f1687;
	fma.rn.f32 	%f1978, %f1688, %f1084, %f1670;
	cvt.rn.f32.s32 	%f1689, %r2796;
	mul.f32 	%f1690, %f1516, %f1689;
	fma.rn.f32 	%f1979, %f1690, %f1083, %f1673;
	cvt.rn.f32.s32 	%f1691, %r2797;
	mul.f32 	%f1692, %f1516, %f1691;
	fma.rn.f32 	%f1980, %f1692, %f1084, %f1676;
	ld.shared.u32 	%r2832, [%r62+4624];
	ld.shared.u32 	%r2833, [%r62+4640];
	ld.shared.v4.u32 	{%r2808, %r2838, %r2868, %r2898}, [%r63+4608];
	// begin inline asm
	{.reg .f16 low,high;
  mov.b32 {low,high},%r2808;
  cvt.f32.f16 %f1085, low;}

	// end inline asm
	ld.shared.v4.u32 	{%r2809, %r2839, %r2869, %r2899}, [%r63+4752];
	// begin inline asm
	{.reg .f16 low,high;
  mov.b32 {low,high},%r2809;
  cvt.f32.f16 %f1086, low;}

	// end inline asm
	mov.u32 	%r2810, %r3034;
	mov.u32 	%r2811, %r3034;
	mov.u32 	%r2812, %r3034;
	mov.u32 	%r2813, %r3034;
	// begin inline asm
	mma.sync.aligned.m16n8k32.row.col.s32.s8.s8.s32 {%r2810, %r2811, %r2812, %r2813}, {%r2536, %r2537, %r2538, %r2539}, {%r2832, %r2833}, {%r2810, %r2811, %r2812, %r2813};
	// end inline asm
	cvt.rn.f32.s32 	%f1693, %r2810;
	mul.f32 	%f1694, %f1501, %f1693;
	fma.rn.f32 	%f1695, %f1694, %f1085, %f1383;
	cvt.rn.f32.s32 	%f1696, %r2811;
	mul.f32 	%f1697, %f1501, %f1696;
	fma.rn.f32 	%f1698, %f1697, %f1086, %f1386;
	cvt.rn.f32.s32 	%f1699, %r2812;
	mul.f32 	%f1700, %f1505, %f1699;
	fma.rn.f32 	%f1701, %f1700, %f1085, %f1389;
	cvt.rn.f32.s32 	%f1702, %r2813;
	mul.f32 	%f1703, %f1505, %f1702;
	fma.rn.f32 	%f1704, %f1703, %f1086, %f1392;
	mov.u32 	%r2824, %r3034;
	mov.u32 	%r2825, %r3034;
	mov.u32 	%r2826, %r3034;
	mov.u32 	%r2827, %r3034;
	// begin inline asm
	mma.sync.aligned.m16n8k32.row.col.s32.s8.s8.s32 {%r2824, %r2825, %r2826, %r2827}, {%r2552, %r2553, %r2554, %r2555}, {%r2832, %r2833}, {%r2824, %r2825, %r2826, %r2827};
	// end inline asm
	cvt.rn.f32.s32 	%f1705, %r2824;
	mul.f32 	%f1706, %f1509, %f1705;
	fma.rn.f32 	%f1707, %f1706, %f1085, %f1395;
	cvt.rn.f32.s32 	%f1708, %r2825;
	mul.f32 	%f1709, %f1509, %f1708;
	fma.rn.f32 	%f1710, %f1709, %f1086, %f1398;
	cvt.rn.f32.s32 	%f1711, %r2826;
	mul.f32 	%f1712, %f1513, %f1711;
	fma.rn.f32 	%f1713, %f1712, %f1085, %f1401;
	cvt.rn.f32.s32 	%f1714, %r2827;
	mul.f32 	%f1715, %f1513, %f1714;
	fma.rn.f32 	%f1716, %f1715, %f1086, %f1404;
	ld.shared.u32 	%r2862, [%r62+4656];
	ld.shared.u32 	%r2863, [%r62+4672];
	// begin inline asm
	{.reg .f16 low,high;
  mov.b32 {low,high},%r2838;
  cvt.f32.f16 %f1087, low;}

	// end inline asm
	// begin inline asm
	{.reg .f16 low,high;
  mov.b32 {low,high},%r2839;
  cvt.f32.f16 %f1088, low;}

	// end inline asm
	mov.u32 	%r2840, %r3034;
	mov.u32 	%r2841, %r3034;
	mov.u32 	%r2842, %r3034;
	mov.u32 	%r2843, %r3034;
	// begin inline asm
	mma.sync.aligned.m16n8k32.row.col.s32.s8.s8.s32 {%r2840, %r2841, %r2842, %r2843}, {%r2540, %r2541, %r2542, %r2543}, {%r2862, %r2863}, {%r2840, %r2841, %r2842, %r2843};
	// end inline asm
	cvt.rn.f32.s32 	%f1717, %r2840;
	mul.f32 	%f1718, %f1502, %f1717;
	fma.rn.f32 	%f1719, %f1718, %f1087, %f1695;
	cvt.rn.f32.s32 	%f1720, %r2841;
	mul.f32 	%f1721, %f1502, %f1720;
	fma.rn.f32 	%f1722, %f1721, %f1088, %f1698;
	cvt.rn.f32.s32 	%f1723, %r2842;
	mul.f32 	%f1724, %f1506, %f1723;
	fma.rn.f32 	%f1725, %f1724, %f1087, %f1701;
	cvt.rn.f32.s32 	%f1726, %r2843;
	mul.f32 	%f1727, %f1506, %f1726;
	fma.rn.f32 	%f1728, %f1727, %f1088, %f1704;
	mov.u32 	%r2854, %r3034;
	mov.u32 	%r2855, %r3034;
	mov.u32 	%r2856, %r3034;
	mov.u32 	%r2857, %r3034;
	// begin inline asm
	mma.sync.aligned.m16n8k32.row.col.s32.s8.s8.s32 {%r2854, %r2855, %r2856, %r2857}, {%r2556, %r2557, %r2558, %r2559}, {%r2862, %r2863}, {%r2854, %r2855, %r2856, %r2857};
	// end inline asm
	cvt.rn.f32.s32 	%f1729, %r2854;
	mul.f32 	%f1730, %f1510, %f1729;
	fma.rn.f32 	%f1731, %f1730, %f1087, %f1707;
	cvt.rn.f32.s32 	%f1732, %r2855;
	mul.f32 	%f1733, %f1510, %f1732;
	fma.rn.f32 	%f1734, %f1733, %f1088, %f1710;
	cvt.rn.f32.s32 	%f1735, %r2856;
	mul.f32 	%f1736, %f1514, %f1735;
	fma.rn.f32 	%f1737, %f1736, %f1087, %f1713;
	cvt.rn.f32.s32 	%f1738, %r2857;
	mul.f32 	%f1739, %f1514, %f1738;
	fma.rn.f32 	%f1740, %f1739, %f1088, %f1716;
	ld.shared.u32 	%r2892, [%r62+4688];
	ld.shared.u32 	%r2893, [%r62+4704];
	// begin inline asm
	{.reg .f16 low,high;
  mov.b32 {low,high},%r2868;
  cvt.f32.f16 %f1089, low;}

	// end inline asm
	// begin inline asm
	{.reg .f16 low,high;
  mov.b32 {low,high},%r2869;
  cvt.f32.f16 %f1090, low;}

	// end inline asm
	mov.u32 	%r2870, %r3034;
	mov.u32 	%r2871, %r3034;
	mov.u32 	%r2872, %r3034;
	mov.u32 	%r2873, %r3034;
	// begin inline asm
	mma.sync.aligned.m16n8k32.row.col.s32.s8.s8.s32 {%r2870, %r2871, %r2872, %r2873}, {%r2544, %r2545, %r2546, %r2547}, {%r2892, %r2893}, {%r2870, %r2871, %r2872, %r2873};
	// end inline asm
	cvt.rn.f32.s32 	%f1741, %r2870;
	mul.f32 	%f1742, %f1503, %f1741;
	fma.rn.f32 	%f1743, %f1742, %f1089, %f1719;
	cvt.rn.f32.s32 	%f1744, %r2871;
	mul.f32 	%f1745, %f1503, %f1744;
	fma.rn.f32 	%f1746, %f1745, %f1090, %f1722;
	cvt.rn.f32.s32 	%f1747, %r2872;
	mul.f32 	%f1748, %f1507, %f1747;
	fma.rn.f32 	%f1749, %f1748, %f1089, %f1725;
	cvt.rn.f32.s32 	%f1750, %r2873;
	mul.f32 	%f1751, %f1507, %f1750;
	fma.rn.f32 	%f1752, %f1751, %f1090, %f1728;
	mov.u32 	%r2884, %r3034;
	mov.u32 	%r2885, %r3034;
	mov.u32 	%r2886, %r3034;
	mov.u32 	%r2887, %r3034;
	// begin inline asm
	mma.sync.aligned.m16n8k32.row.col.s32.s8.s8.s32 {%r2884, %r2885, %r2886, %r2887}, {%r2560, %r2561, %r2562, %r2563}, {%r2892, %r2893}, {%r2884, %r2885, %r2886, %r2887};
	// end inline asm
	cvt.rn.f32.s32 	%f1753, %r2884;
	mul.f32 	%f1754, %f1511, %f1753;
	fma.rn.f32 	%f1755, %f1754, %f1089, %f1731;
	cvt.rn.f32.s32 	%f1756, %r2885;
	mul.f32 	%f1757, %f1511, %f1756;
	fma.rn.f32 	%f1758, %f1757, %f1090, %f1734;
	cvt.rn.f32.s32 	%f1759, %r2886;
	mul.f32 	%f1760, %f1515, %f1759;
	fma.rn.f32 	%f1761, %f1760, %f1089, %f1737;
	cvt.rn.f32.s32 	%f1762, %r2887;
	mul.f32 	%f1763, %f1515, %f1762;
	fma.rn.f32 	%f1764, %f1763, %f1090, %f1740;
	ld.shared.u32 	%r2922, [%r62+4720];
	ld.shared.u32 	%r2923, [%r62+4736];
	// begin inline asm
	{.reg .f16 low,high;
  mov.b32 {low,high},%r2898;
  cvt.f32.f16 %f1091, low;}

	// end inline asm
	// begin inline asm
	{.reg .f16 low,high;
  mov.b32 {low,high},%r2899;
  cvt.f32.f16 %f1092, low;}

	// end inline asm
	mov.u32 	%r2900, %r3034;
	mov.u32 	%r2901, %r3034;
	mov.u32 	%r2902, %r3034;
	mov.u32 	%r2903, %r3034;
	// begin inline asm
	mma.sync.aligned.m16n8k32.row.col.s32.s8.s8.s32 {%r2900, %r2901, %r2902, %r2903}, {%r2548, %r2549, %r2550, %r2551}, {%r2922, %r2923}, {%r2900, %r2901, %r2902, %r2903};
	// end inline asm
	cvt.rn.f32.s32 	%f1765, %r2900;
	mul.f32 	%f1766, %f1504, %f1765;
	fma.rn.f32 	%f1981, %f1766, %f1091, %f1743;
	cvt.rn.f32.s32 	%f1767, %r2901;
	mul.f32 	%f1768, %f1504, %f1767;
	fma.rn.f32 	%f1982, %f1768, %f1092, %f1746;
	cvt.rn.f32.s32 	%f1769, %r2902;
	mul.f32 	%f1770, %f1508, %f1769;
	fma.rn.f32 	%f1983, %f1770, %f1091, %f1749;
	cvt.rn.f32.s32 	%f1771, %r2903;
	mul.f32 	%f1772, %f1508, %f1771;
	fma.rn.f32 	%f1984, %f1772, %f1092, %f1752;
	mov.u32 	%r2914, %r3034;
	mov.u32 	%r2915, %r3034;
	mov.u32 	%r2916, %r3034;
	mov.u32 	%r2917, %r3034;
	// begin inline asm
	mma.sync.aligned.m16n8k32.row.col.s32.s8.s8.s32 {%r2914, %r2915, %r2916, %r2917}, {%r2564, %r2565, %r2566, %r2567}, {%r2922, %r2923}, {%r2914, %r2915, %r2916, %r2917};
	// end inline asm
	cvt.rn.f32.s32 	%f1773, %r2914;
	mul.f32 	%f1774, %f1512, %f1773;
	fma.rn.f32 	%f1985, %f1774, %f1091, %f1755;
	cvt.rn.f32.s32 	%f1775, %r2915;
	mul.f32 	%f1776, %f1512, %f1775;
	fma.rn.f32 	%f1986, %f1776, %f1092, %f1758;
	cvt.rn.f32.s32 	%f1777, %r2916;
	mul.f32 	%f1778, %f1516, %f1777;
	fma.rn.f32 	%f1987, %f1778, %f1091, %f1761;
	cvt.rn.f32.s32 	%f1779, %r2917;
	mul.f32 	%f1780, %f1516, %f1779;
	fma.rn.f32 	%f1988, %f1780, %f1092, %f1764;
	ld.shared.u32 	%r2952, [%r62+6928];
	ld.shared.u32 	%r2953, [%r62+6944];
	ld.shared.v4.u32 	{%r2928, %r2958, %r2988, %r3018}, [%r63+6912];
	// begin inline asm
	{.reg .f16 low,high;
  mov.b32 {low,high},%r2928;
  cvt.f32.f16 %f1093, low;}

	// end inline asm
	ld.shared.v4.u32 	{%r2929, %r2959, %r2989, %r3019}, [%r63+7056];
	// begin inline asm
	{.reg .f16 low,high;
  mov.b32 {low,high},%r2929;
  cvt.f32.f16 %f1094, low;}

	// end inline asm
	mov.u32 	%r2930, %r3034;
	mov.u32 	%r2931, %r3034;
	mov.u32 	%r2932, %r3034;
	mov.u32 	%r2933, %r3034;
	// begin inline asm
	mma.sync.aligned.m16n8k32.row.col.s32.s8.s8.s32 {%r2930, %r2931, %r2932, %r2933}, {%r2536, %r2537, %r2538, %r2539}, {%r2952, %r2953}, {%r2930, %r2931, %r2932, %r2933};
	// end inline asm
	cvt.rn.f32.s32 	%f1781, %r2930;
	mul.f32 	%f1782, %f1501, %f1781;
	fma.rn.f32 	%f1783, %f1782, %f1093, %f1479;
	cvt.rn.f32.s32 	%f1784, %r2931;
	mul.f32 	%f1785, %f1501, %f1784;
	fma.rn.f32 	%f1786, %f1785, %f1094, %f1482;
	cvt.rn.f32.s32 	%f1787, %r2932;
	mul.f32 	%f1788, %f1505, %f1787;
	fma.rn.f32 	%f1789, %f1788, %f1093, %f1485;
	cvt.rn.f32.s32 	%f1790, %r2933;
	mul.f32 	%f1791, %f1505, %f1790;
	fma.rn.f32 	%f1792, %f1791, %f1094, %f1488;
	mov.u32 	%r2944, %r3034;
	mov.u32 	%r2945, %r3034;
	mov.u32 	%r2946, %r3034;
	mov.u32 	%r2947, %r3034;
	// begin inline asm
	mma.sync.aligned.m16n8k32.row.col.s32.s8.s8.s32 {%r2944, %r2945, %r2946, %r2947}, {%r2552, %r2553, %r2554, %r2555}, {%r2952, %r2953}, {%r2944, %r2945, %r2946, %r2947};
	// end inline asm
	cvt.rn.f32.s32 	%f1793, %r2944;
	mul.f32 	%f1794, %f1509, %f1793;
	fma.rn.f32 	%f1795, %f1794, %f1093, %f1491;
	cvt.rn.f32.s32 	%f1796, %r2945;
	mul.f32 	%f1797, %f1509, %f1796;
	fma.rn.f32 	%f1798, %f1797, %f1094, %f1494;
	cvt.rn.f32.s32 	%f1799, %r2946;
	mul.f32 	%f1800, %f1513, %f1799;
	fma.rn.f32 	%f1801, %f1800, %f1093, %f1497;
	cvt.rn.f32.s32 	%f1802, %r2947;
	mul.f32 	%f1803, %f1513, %f1802;
	fma.rn.f32 	%f1804, %f1803, %f1094, %f1500;
	ld.shared.u32 	%r2982, [%r62+6960];
	ld.shared.u32 	%r2983, [%r62+6976];
	// begin inline asm
	{.reg .f16 low,high;
  mov.b32 {low,high},%r2958;
  cvt.f32.f16 %f1095, low;}

	// end inline asm
	// begin inline asm
	{.reg .f16 low,high;
  mov.b32 {low,high},%r2959;
  cvt.f32.f16 %f1096, low;}

	// end inline asm
	mov.u32 	%r2960, %r3034;
	mov.u32 	%r2961, %r3034;
	mov.u32 	%r2962, %r3034;
	mov.u32 	%r2963, %r3034;
	// begin inline asm
	mma.sync.aligned.m16n8k32.row.col.s32.s8.s8.s32 {%r2960, %r2961, %r2962, %r2963}, {%r2540, %r2541, %r2542, %r2543}, {%r2982, %r2983}, {%r2960, %r2961, %r2962, %r2963};
	// end inline asm
	cvt.rn.f32.s32 	%f1805, %r2960;
	mul.f32 	%f1806, %f1502, %f1805;
	fma.rn.f32 	%f1807, %f1806, %f1095, %f1783;
	cvt.rn.f32.s32 	%f1808, %r2961;
	mul.f32 	%f1809, %f1502, %f1808;
	fma.rn.f32 	%f1810, %f1809, %f1096, %f1786;
	cvt.rn.f32.s32 	%f1811, %r2962;
	mul.f32 	%f1812, %f1506, %f1811;
	fma.rn.f32 	%f1813, %f1812, %f1095, %f1789;
	cvt.rn.f32.s32 	%f1814, %r2963;
	mul.f32 	%f1815, %f1506, %f1814;
	fma.rn.f32 	%f1816, %f1815, %f1096, %f1792;
	mov.u32 	%r2974, %r3034;
	mov.u32 	%r2975, %r3034;
	mov.u32 	%r2976, %r3034;
	mov.u32 	%r2977, %r3034;
	// begin inline asm
	mma.sync.aligned.m16n8k32.row.col.s32.s8.s8.s32 {%r2974, %r2975, %r2976, %r2977}, {%r2556, %r2557, %r2558, %r2559}, {%r2982, %r2983}, {%r2974, %r2975, %r2976, %r2977};
	// end inline asm
	cvt.rn.f32.s32 	%f1817, %r2974;
	mul.f32 	%f1818, %f1510, %f1817;
	fma.rn.f32 	%f1819, %f1818, %f1095, %f1795;
	cvt.rn.f32.s32 	%f1820, %r2975;
	mul.f32 	%f1821, %f1510, %f1820;
	fma.rn.f32 	%f1822, %f1821, %f1096, %f1798;
	cvt.rn.f32.s32 	%f1823, %r2976;
	mul.f32 	%f1824, %f1514, %f1823;
	fma.rn.f32 	%f1825, %f1824, %f1095, %f1801;
	cvt.rn.f32.s32 	%f1826, %r2977;
	mul.f32 	%f1827, %f1514, %f1826;
	fma.rn.f32 	%f1828, %f1827, %f1096, %f1804;
	ld.shared.u32 	%r3012, [%r62+6992];
	ld.shared.u32 	%r3013, [%r62+7008];
	// begin inline asm
	{.reg .f16 low,high;
  mov.b32 {low,high},%r2988;
  cvt.f32.f16 %f1097, low;}

	// end inline asm
	// begin inline asm
	{.reg .f16 low,high;
  mov.b32 {low,high},%r2989;
  cvt.f32.f16 %f1098, low;}

	// end inline asm
	mov.u32 	%r2990, %r3034;
	mov.u32 	%r2991, %r3034;
	mov.u32 	%r2992, %r3034;
	mov.u32 	%r2993, %r3034;
	// begin inline asm
	mma.sync.aligned.m16n8k32.row.col.s32.s8.s8.s32 {%r2990, %r2991, %r2992, %r2993}, {%r2544, %r2545, %r2546, %r2547}, {%r3012, %r3013}, {%r2990, %r2991, %r2992, %r2993};
	// end inline asm
	cvt.rn.f32.s32 	%f1829, %r2990;
	mul.f32 	%f1830, %f1503, %f1829;
	fma.rn.f32 	%f1831, %f1830, %f1097, %f1807;
	cvt.rn.f32.s32 	%f1832, %r2991;
	mul.f32 	%f1833, %f1503, %f1832;
	fma.rn.f32 	%f1834, %f1833, %f1098, %f1810;
	cvt.rn.f32.s32 	%f1835, %r2992;
	mul.f32 	%f1836, %f1507, %f1835;
	fma.rn.f32 	%f1837, %f1836, %f1097, %f1813;
	cvt.rn.f32.s32 	%f1838, %r2993;
	mul.f32 	%f1839, %f1507, %f1838;
	fma.rn.f32 	%f1840, %f1839, %f1098, %f1816;
	mov.u32 	%r3004, %r3034;
	mov.u32 	%r3005, %r3034;
	mov.u32 	%r3006, %r3034;
	mov.u32 	%r3007, %r3034;
	// begin inline asm
	mma.sync.aligned.m16n8k32.row.col.s32.s8.s8.s32 {%r3004, %r3005, %r3006, %r3007}, {%r2560, %r2561, %r2562, %r2563}, {%r3012, %r3013}, {%r3004, %r3005, %r3006, %r3007};
	// end inline asm
	cvt.rn.f32.s32 	%f1841, %r3004;
	mul.f32 	%f1842, %f1511, %f1841;
	fma.rn.f32 	%f1843, %f1842, %f1097, %f1819;
	cvt.rn.f32.s32 	%f1844, %r3005;
	mul.f32 	%f1845, %f1511, %f1844;
	fma.rn.f32 	%f1846, %f1845, %f1098, %f1822;
	cvt.rn.f32.s32 	%f1847, %r3006;
	mul.f32 	%f1848, %f1515, %f1847;
	fma.rn.f32 	%f1849, %f1848, %f1097, %f1825;
	cvt.rn.f32.s32 	%f1850, %r3007;
	mul.f32 	%f1851, %f1515, %f1850;
	fma.rn.f32 	%f1852, %f1851, %f1098, %f1828;
	ld.shared.u32 	%r3042, [%r62+7024];
	ld.shared.u32 	%r3043, [%r62+7040];
	// begin inline asm
	{.reg .f16 low,high;
  mov.b32 {low,high},%r3018;
  cvt.f32.f16 %f1099, low;}

	// end inline asm
	// begin inline asm
	{.reg .f16 low,high;
  mov.b32 {low,high},%r3019;
  cvt.f32.f16 %f1100, low;}

	// end inline asm
	mov.u32 	%r3020, %r3034;
	mov.u32 	%r3021, %r3034;
	mov.u32 	%r3022, %r3034;
	mov.u32 	%r3023, %r3034;
	// begin inline asm
	mma.sync.aligned.m16n8k32.row.col.s32.s8.s8.s32 {%r3020, %r3021, %r3022, %r3023}, {%r2548, %r2549, %r2550, %r2551}, {%r3042, %r3043}, {%r3020, %r3021, %r3022, %r3023};
	// end inline asm
	cvt.rn.f32.s32 	%f1853, %r3020;
	mul.f32 	%f1854, %f1504, %f1853;
	fma.rn.f32 	%f1989, %f1854, %f1099, %f1831;
	cvt.rn.f32.s32 	%f1855, %r3021;
	mul.f32 	%f1856, %f1504, %f1855;
	fma.rn.f32 	%f1990, %f1856, %f1100, %f1834;
	cvt.rn.f32.s32 	%f1857, %r3022;
	mul.f32 	%f1858, %f1508, %f1857;
	fma.rn.f32 	%f1991, %f1858, %f1099, %f1837;
	cvt.rn.f32.s32 	%f1859, %r3023;
	mul.f32 	%f1860, %f1508, %f1859;
	fma.rn.f32 	%f1992, %f1860, %f1100, %f1840;
	mov.u32 	%r3035, %r3034;
	mov.u32 	%r3036, %r3034;
	mov.u32 	%r3037, %r3034;
	// begin inline asm
	mma.sync.aligned.m16n8k32.row.col.s32.s8.s8.s32 {%r3034, %r3035, %r3036, %r3037}, {%r2564, %r2565, %r2566, %r2567}, {%r3042, %r3043}, {%r3034, %r3035, %r3036, %r3037};
	// end inline asm
	cvt.rn.f32.s32 	%f1861, %r3034;
	mul.f32 	%f1862, %f1512, %f1861;
	fma.rn.f32 	%f1993, %f1862, %f1099, %f1843;
	cvt.rn.f32.s32 	%f1863, %r3035;
	mul.f32 	%f1864, %f1512, %f1863;
	fma.rn.f32 	%f1994, %f1864, %f1100, %f1846;
	cvt.rn.f32.s32 	%f1865, %r3036;
	mul.f32 	%f1866, %f1516, %f1865;
	fma.rn.f32 	%f1995, %f1866, %f1099, %f1849;
	cvt.rn.f32.s32 	%f1867, %r3037;
	mul.f32 	%f1868, %f1516, %f1867;
	fma.rn.f32 	%f1996, %f1868, %f1100, %f1852;
	bar.sync 	0;
	add.s32 	%r3478, %r3478, 8;
	add.s32 	%r3489, %r3489, 8;
	setp.lt.s32 	%p67, %r3478, %r3486;
	@%p67 bra 	$L__BB34_126;
$L__BB34_127:
	cvta.to.global.u64 	%rd568, %rd148;
	shl.b32 	%r3434, %r7, 13;
	cvt.u64.u32 	%rd569, %r3434;
	shr.u32 	%r3435, %r4, 2;
	shl.b32 	%r3436, %r3, 4;
	and.b32  	%r3437, %r3436, 16352;
	add.s32 	%r3438, %r3435, %r3437;
	and.b32  	%r3440, %r84, 32;
	shl.b32 	%r3441, %r4, 3;
	and.b32  	%r3442, %r3441, 24;
	or.b32  	%r3443, %r3442, %r3440;
	add.s32 	%r3445, %r86, %r3443;
	ld.shared.v2.u32 	{%r3446, %r3447}, [%r3445];
	shl.b32 	%r3448, %r3446, 7;
	add.s32 	%r3449, %r3448, %r3438;
	cvt.s64.s32 	%rd570, %r3449;
	add.s64 	%rd571, %rd570, %rd569;
	shl.b64 	%rd572, %rd571, 2;
	add.s64 	%rd573, %rd568, %rd572;
	st.global.f32 	[%rd573], %f1965;
	shl.b32 	%r3450, %r3447, 7;
	add.s32 	%r3451, %r3450, %r3438;
	cvt.s64.s32 	%rd574, %r3451;
	add.s64 	%rd575, %rd574, %rd569;
	shl.b64 	%rd576, %rd575, 2;
	add.s64 	%rd577, %rd568, %rd576;
	st.global.f32 	[%rd577], %f1966;
	st.global.f32 	[%rd573+32], %f1967;
	st.global.f32 	[%rd577+32], %f1968;
	add.s32 	%r3452, %r3449, 16;
	cvt.s64.s32 	%rd578, %r3452;
	add.s64 	%rd579, %rd578, %rd569;
	shl.b64 	%rd580, %rd579, 2;
	add.s64 	%rd581, %rd568, %rd580;
	st.global.f32 	[%rd581], %f1969;
	add.s32 	%r3453, %r3451, 16;
	cvt.s64.s32 	%rd582, %r3453;
	add.s64 	%rd583, %rd582, %rd569;
	shl.b64 	%rd584, %rd583, 2;
	add.s64 	%rd585, %rd568, %rd584;
	st.global.f32 	[%rd585], %f1970;
	st.global.f32 	[%rd581+32], %f1971;
	st.global.f32 	[%rd585+32], %f1972;
	ld.shared.v2.u32 	{%r3454, %r3455}, [%r3445+64];
	shl.b32 	%r3456, %r3454, 7;
	add.s32 	%r3457, %r3456, %r3438;
	cvt.s64.s32 	%rd586, %r3457;
	add.s64 	%rd587, %rd586, %rd569;
	shl.b64 	%rd588, %rd587, 2;
	add.s64 	%rd589, %rd568, %rd588;
	st.global.f32 	[%rd589], %f1973;
	shl.b32 	%r3458, %r3455, 7;
	add.s32 	%r3459, %r3458, %r3438;
	cvt.s64.s32 	%rd590, %r3459;
	add.s64 	%rd591, %rd590, %rd569;
	shl.b64 	%rd592, %rd591, 2;
	add.s64 	%rd593, %rd568, %rd592;
	st.global.f32 	[%rd593], %f1974;
	st.global.f32 	[%rd589+32], %f1975;
	st.global.f32 	[%rd593+32], %f1976;
	add.s32 	%r3460, %r3457, 16;
	cvt.s64.s32 	%rd594, %r3460;
	add.s64 	%rd595, %rd594, %rd569;
	shl.b64 	%rd596, %rd595, 2;
	add.s64 	%rd597, %rd568, %rd596;
	st.global.f32 	[%rd597], %f1977;
	add.s32 	%r3461, %r3459, 16;
	cvt.s64.s32 	%rd598, %r3461;
	add.s64 	%rd599, %rd598, %rd569;
	shl.b64 	%rd600, %rd599, 2;
	add.s64 	%rd601, %rd568, %rd600;
	st.global.f32 	[%rd601], %f1978;
	st.global.f32 	[%rd597+32], %f1979;
	st.global.f32 	[%rd601+32], %f1980;
	ld.shared.v2.u32 	{%r3462, %r3463}, [%r3445+128];
	shl.b32 	%r3464, %r3462, 7;
	add.s32 	%r3465, %r3464, %r3438;
	cvt.s64.s32 	%rd602, %r3465;
	add.s64 	%rd603, %rd602, %rd569;
	shl.b64 	%rd604, %rd603, 2;
	add.s64 	%rd605, %rd568, %rd604;
	st.global.f32 	[%rd605], %f1981;
	shl.b32 	%r3466, %r3463, 7;
	add.s32 	%r3467, %r3466, %r3438;
	cvt.s64.s32 	%rd606, %r3467;
	add.s64 	%rd607, %rd606, %rd569;
	shl.b64 	%rd608, %rd607, 2;
	add.s64 	%rd609, %rd568, %rd608;
	st.global.f32 	[%rd609], %f1982;
	st.global.f32 	[%rd605+32], %f1983;
	st.global.f32 	[%rd609+32], %f1984;
	add.s32 	%r3468, %r3465, 16;
	cvt.s64.s32 	%rd610, %r3468;
	add.s64 	%rd611, %rd610, %rd569;
	shl.b64 	%rd612, %rd611, 2;
	add.s64 	%rd613, %rd568, %rd612;
	st.global.f32 	[%rd613], %f1985;
	add.s32 	%r3469, %r3467, 16;
	cvt.s64.s32 	%rd614, %r3469;
	add.s64 	%rd615, %rd614, %rd569;
	shl.b64 	%rd616, %rd615, 2;
	add.s64 	%rd617, %rd568, %rd616;
	st.global.f32 	[%rd617], %f1986;
	st.global.f32 	[%rd613+32], %f1987;
	st.global.f32 	[%rd617+32], %f1988;
	ld.shared.v2.u32 	{%r3470, %r3471}, [%r3445+192];
	shl.b32 	%r3472, %r3470, 7;
	add.s32 	%r3473, %r3472, %r3438;
	cvt.s64.s32 	%rd618, %r3473;
	add.s64 	%rd619, %rd618, %rd569;
	shl.b64 	%rd620, %rd619, 2;
	add.s64 	%rd621, %rd568, %rd620;
	st.global.f32 	[%rd621], %f1989;
	shl.b32 	%r3474, %r3471, 7;
	add.s32 	%r3475, %r3474, %r3438;
	cvt.s64.s32 	%rd622, %r3475;
	add.s64 	%rd623, %rd622, %rd569;
	shl.b64 	%rd624, %rd623, 2;
	add.s64 	%rd625, %rd568, %rd624;
	st.global.f32 	[%rd625], %f1990;
	st.global.f32 	[%rd621+32], %f1991;
	st.global.f32 	[%rd625+32], %f1992;
	add.s32 	%r3476, %r3473, 16;
	cvt.s64.s32 	%rd626, %r3476;
	add.s64 	%rd627, %rd626, %rd569;
	shl.b64 	%rd628, %rd627, 2;
	add.s64 	%rd629, %rd568, %rd628;
	st.global.f32 	[%rd629], %f1993;
	add.s32 	%r3477, %r3475, 16;
	cvt.s64.s32 	%rd630, %r3477;
	add.s64 	%rd631, %rd630, %rd569;
	shl.b64 	%rd632, %rd631, 2;
	add.s64 	%rd633, %rd568, %rd632;
	st.global.f32 	[%rd633], %f1994;
	st.global.f32 	[%rd629+32], %f1995;
	st.global.f32 	[%rd633+32], %f1996;
$L__BB34_128:
	ret;

}
	// .globl	mul_mat_q40_stream_k_fixup_64_8_false
.visible .entry mul_mat_q40_stream_k_fixup_64_8_false(
	.param .u64 .ptr .align 1 mul_mat_q40_stream_k_fixup_64_8_false_param_0,
	.param .u64 .ptr .align 1 mul_mat_q40_stream_k_fixup_64_8_false_param_1,
	.param .u64 .ptr .align 1 mul_mat_q40_stream_k_fixup_64_8_false_param_2,
	.param .u64 .ptr .align 1 mul_mat_q40_stream_k_fixup_64_8_false_param_3,
	.param .u32 mul_mat_q40_stream_k_fixup_64_8_false_param_4,
	.param .u32 mul_mat_q40_stream_k_fixup_64_8_false_param_5,
	.param .u32 mul_mat_q40_stream_k_fixup_64_8_false_param_6,
	.param .u32 mul_mat_q40_stream_k_fixup_64_8_false_param_7,
	.param .u32 mul_mat_q40_stream_k_fixup_64_8_false_param_8,
	.param .u32 mul_mat_q40_stream_k_fixup_64_8_false_param_9
)
{
	.reg .pred 	%p<45>;
	.reg .b32 	%r<236>;
	.reg .b32 	%f<322>;
	.reg .b64 	%rd<420>;
	// demoted variable
	.shared .align 4 .b8 _ZZN34_INTERNAL_9074448f_4_k_cu_5eb7d63f24mul_mat_q_stream_k_fixupILi64ELi8ELb0EEEvPKiS2_PfPKfiiiiiiE14ids_dst_shared[256];
	ld.param.u64 	%rd75, [mul_mat_q40_stream_k_fixup_64_8_false_param_2];
	ld.param.u32 	%r23, [mul_mat_q40_stream_k_fixup_64_8_false_param_4];
	ld.param.u32 	%r24, [mul_mat_q40_stream_k_fixup_64_8_false_param_5];
	ld.param.u32 	%r19, [mul_mat_q40_stream_k_fixup_64_8_false_param_6];
	ld.param.u32 	%r20, [mul_mat_q40_stream_k_fixup_64_8_false_param_7];
	ld.param.u32 	%r21, [mul_mat_q40_stream_k_fixup_64_8_false_param_8];
	cvta.to.global.u64 	%rd1, %rd75;
	shr.s32 	%r25, %r23, 31;
	shr.u32 	%r26, %r25, 27;
	add.s32 	%r27, %r23, %r26;
	shr.s32 	%r28, %r27, 5;
	cvt.s64.s32 	%rd2, %r28;
	add.s32 	%r29, %r19, 63;
	shr.s32 	%r30, %r29, 31;
	shr.u32 	%r31, %r30, 26;
	add.s32 	%r32, %r29, %r31;
	shr.s32 	%r33, %r32, 6;
	add.s32 	%r34, %r24, 127;
	shr.s32 	%r35, %r34, 31;
	shr.u32 	%r36, %r35, 25;
	add.s32 	%r37, %r34, %r36;
	shr.s32 	%r38, %r37, 7;
	mov.u32 	%r1, %ctaid.x;
	cvt.u64.u32 	%rd76, %r1;
	cvt.s64.s32 	%rd3, %r21;
	cvt.s64.s32 	%rd4, %r33;
	cvt.s64.s32 	%rd5, %r38;
	mul.lo.s64 	%rd77, %rd2, %rd76;
	mul.lo.s64 	%rd78, %rd77, %rd5;
	mul.lo.s64 	%rd79, %rd78, %rd3;
	mul.lo.s64 	%rd6, %rd79, %rd4;
	mov.u32 	%r39, %nctaid.x;
	cvt.u64.u32 	%rd7, %r39;
	and.b64  	%rd80, %rd6, -4294967296;
	setp.ne.s64 	%p3, %rd80, 0;
	@%p3 bra 	$L__BB35_2;
	cvt.u32.u64 	%r40, %rd7;
	cvt.u32.u64 	%r41, %rd6;
	div.u32 	%r42, %r41, %r40;
	cvt.u64.u32 	%rd403, %r42;
	bra.uni 	$L__BB35_3;
$L__BB35_2:
	div.s64 	%rd403, %rd6, %rd7;
$L__BB35_3:
	add.s32 	%r43, %r1, 1;
	cvt.u64.u32 	%rd81, %r43;
	mul.lo.s64 	%rd82, %rd2, %rd81;
	mul.lo.s64 	%rd83, %rd82, %rd5;
	mul.lo.s64 	%rd84, %rd83, %rd3;
	mul.lo.s64 	%rd11, %rd84, %rd4;
	and.b64  	%rd85, %rd11, -4294967296;
	setp.ne.s64 	%p4, %rd85, 0;
	@%p4 bra 	$L__BB35_5;
	cvt.u32.u64 	%r44, %rd7;
	cvt.u32.u64 	%r45, %rd11;
	div.u32 	%r46, %r45, %r44;
	cvt.u64.u32 	%rd404, %r46;
	bra.uni 	$L__BB35_6;
$L__BB35_5:
	div.s64 	%rd404, %rd11, %rd7;
$L__BB35_6:
	or.b64  	%rd86, %rd403, %rd2;
	and.b64  	%rd87, %rd86, -4294967296;
	setp.ne.s64 	%p5, %rd87, 0;
	@%p5 bra 	$L__BB35_8;
	cvt.u32.u64 	%r47, %rd2;
	cvt.u32.u64 	%r48, %rd403;
	rem.u32 	%r49, %r48, %r47;
	cvt.u64.u32 	%rd405, %r49;
	bra.uni 	$L__BB35_9;
$L__BB35_8:
	rem.s64 	%rd405, %rd403, %rd2;
$L__BB35_9:
	cvt.u32.u64 	%r50, %rd405;
	shr.s32 	%r51, %r50, 31;
	shr.u32 	%r52, %r51, 29;
	add.s32 	%r53, %r50, %r52;
	and.b32  	%r54, %r53, -8;
	sub.s32 	%r55, %r50, %r54;
	cvt.s64.s32 	%rd88, %r55;
	sub.s64 	%rd18, %rd403, %rd88;
	or.b64  	%rd89, %rd404, %rd2;
	and.b64  	%rd90, %rd89, -4294967296;
	setp.ne.s64 	%p6, %rd90, 0;
	@%p6 bra 	$L__BB35_11;
	cvt.u32.u64 	%r56, %rd2;
	cvt.u32.u64 	%r57, %rd404;
	rem.u32 	%r58, %r57, %r56;
	cvt.u64.u32 	%rd406, %r58;
	bra.uni 	$L__BB35_12;
$L__BB35_11:
	rem.s64 	%rd406, %rd404, %rd2;
$L__BB35_12:
	cvt.u32.u64 	%r59, %rd406;
	shr.s32 	%r60, %r59, 31;
	shr.u32 	%r61, %r60, 29;
	add.s32 	%r62, %r59, %r61;
	and.b32  	%r63, %r62, -8;
	sub.s32 	%r64, %r59, %r63;
	cvt.s64.s32 	%rd91, %r64;
	sub.s64 	%rd22, %rd404, %rd91;
	or.b64  	%rd92, %rd18, %rd2;
	and.b64  	%rd93, %rd92, -4294967296;
	setp.ne.s64 	%p7, %rd93, 0;
	@%p7 bra 	$L__BB35_14;
	cvt.u32.u64 	%r65, %rd2;
	cvt.u32.u64 	%r66, %rd18;
	div.u32 	%r67, %r66, %r65;
	mul.lo.s32 	%r68, %r67, %r65;
	sub.s32 	%r69, %r66, %r68;
	cvt.u64.u32 	%rd407, %r67;
	cvt.u64.u32 	%rd408, %r69;
	bra.uni 	$L__BB35_15;
$L__BB35_14:
	div.s64 	%rd407, %rd18, %rd2;
	mul.lo.s64 	%rd94, %rd407, %rd2;
	sub.s64 	%rd408, %rd18, %rd94;
$L__BB35_15:
	or.b64  	%rd95, %rd22, %rd2;
	and.b64  	%rd96, %rd95, -4294967296;
	setp.ne.s64 	%p8, %rd96, 0;
	@%p8 bra 	$L__BB35_17;
	cvt.u32.u64 	%r70, %rd2;
	cvt.u32.u64 	%r71, %rd22;
	div.u32 	%r72, %r71, %r70;
	cvt.u64.u32 	%rd409, %r72;
	bra.uni 	$L__BB35_18;
$L__BB35_17:
	div.s64 	%rd409, %rd22, %rd2;
$L__BB35_18:
	setp.ne.s64 	%p10, %rd407, %rd409;
	mov.pred 	%p44, 0;
	@%p10 bra 	$L__BB35_23;
	setp.ne.s64 	%p11, %rd96, 0;
	@%p11 bra 	$L__BB35_21;
	cvt.u32.u64 	%r73, %rd2;
	cvt.u32.u64 	%r74, %rd22;
	rem.u32 	%r75, %r74, %r73;
	cvt.u64.u32 	%rd410, %r75;
	bra.uni 	$L__BB35_22;
$L__BB35_21:
	rem.s64 	%rd410, %rd22, %rd2;
$L__BB35_22:
	setp.ne.s64 	%p44, %rd410, 0;
$L__BB35_23:
	setp.eq.s64 	%p12, %rd408, 0;
	setp.eq.s64 	%p13, %rd18, %rd22;
	or.pred  	%p14, %p12, %p13;
	or.pred  	%p15, %p14, %p44;
	@%p15 bra 	$L__BB35_71;
	add.s32 	%r76, %r1, -1;
	cvt.s64.s32 	%rd411, %r76;
	mul.lo.s64 	%rd99, %rd5, %rd2;
	mul.lo.s64 	%rd100, %rd99, %rd3;
	mul.lo.s64 	%rd36, %rd100, %rd4;
	mov.u32 	%r2, %tid.y;
	mov.u32 	%r77, %tid.x;
	cvt.u64.u32 	%rd37, %r77;
	add.s32 	%r3, %r77, 32;
	mov.f32 	%f290, 0f00000000;
	cvt.u32.u64 	%r78, %rd7;
	cvt.u32.u64 	%r81, %rd2;
	mov.f32 	%f291, %f290;
	mov.f32 	%f292, %f290;
	mov.f32 	%f293, %f290;
	mov.f32 	%f294, %f290;
	mov.f32 	%f295, %f290;
	mov.f32 	%f296, %f290;
	mov.f32 	%f297, %f290;
	mov.f32 	%f298, %f290;
	mov.f32 	%f299, %f290;
	mov.f32 	%f300, %f290;
	mov.f32 	%f301, %f290;
	mov.f32 	%f302, %f290;
	mov.f32 	%f303, %f290;
	mov.f32 	%f304, %f290;
	mov.f32 	%f305, %f290;
	mov.f32 	%f306, %f290;
	mov.f32 	%f307, %f290;
	mov.f32 	%f308, %f290;
	mov.f32 	%f309, %f290;
	mov.f32 	%f310, %f290;
	mov.f32 	%f311, %f290;
	mov.f32 	%f312, %f290;
	mov.f32 	%f313, %f290;
	mov.f32 	%f314, %f290;
	mov.f32 	%f315, %f290;
	mov.f32 	%f316, %f290;
	mov.f32 	%f317, %f290;
	mov.f32 	%f318, %f290;
	mov.f32 	%f319, %f290;
	mov.f32 	%f320, %f290;
	mov.f32 	%f321, %f290;
	mov.u64 	%rd412, %rd18;
$L__BB35_25:
	mul.lo.s64 	%rd40, %rd36, %rd411;
	and.b64  	%rd101, %rd40, -4294967296;
	setp.ne.s64 	%p16, %rd101, 0;
	@%p16 bra 	$L__BB35_27;
	cvt.u32.u64 	%r79, %rd40;
	div.u32 	%r80, %r79, %r78;
	cvt.u64.u32 	%rd413, %r80;
	bra.uni 	$L__BB35_28;
$L__BB35_27:
	div.s64 	%rd413, %rd40, %rd7;
$L__BB35_28:
	or.b64  	%rd102, %rd413, %rd2;
	and.b64  	%rd103, %rd102, -4294967296;
	setp.ne.s64 	%p17, %rd103, 0;
	@%p17 bra 	$L__BB35_30;
	cvt.u32.u64 	%r82, %rd413;
	rem.u32 	%r83, %r82, %r81;
	cvt.u64.u32 	%rd414, %r83;
	bra.uni 	$L__BB35_31;
$L__BB35_30:
	rem.s64 	%rd414, %rd413, %rd2;
$L__BB35_31:
	shr.s64 	%rd104, %rd414, 63;
	shr.u64 	%rd105, %rd104, 61;
	add.s64 	%rd106, %rd414, %rd105;
	and.b64  	%rd107, %rd106, -8;
	sub.s64 	%rd108, %rd107, %rd414;
	add.s64 	%rd47, %rd413, %rd108;
	setp.eq.s64 	%p18, %rd47, %rd412;
	@%p18 bra 	$L__BB35_40;
	ld.param.u64 	%rd402, [mul_mat_q40_stream_k_fixup_64_8_false_param_3];
	shl.b64 	%rd109, %rd411, 13;
	shl.b32 	%r84, %r2, 7;
	cvt.u64.u32 	%rd110, %r84;
	add.s64 	%rd111, %rd109, %rd110;
	add.s64 	%rd112, %rd111, %rd37;
	cvta.to.global.u64 	%rd113, %rd402;
	shl.b64 	%rd114, %rd112, 2;
	add.s64 	%rd115, %rd113, %rd114;
	ld.global.nc.f32 	%f98, [%rd115];
	add.f32 	%f321, %f98, %f321;
	ld.global.nc.f32 	%f99, [%rd115+128];
	add.f32 	%f320, %f99, %f320;
	ld.global.nc.f32 	%f100, [%rd115+256];
	add.f32 	%f319, %f100, %f319;
	ld.global.nc.f32 	%f101, [%rd115+384];
	add.f32 	%f318, %f101, %f318;
	ld.global.nc.f32 	%f102, [%rd115+4096];
	add.f32 	%f317, %f102, %f317;
	ld.global.nc.f32 	%f103, [%rd115+4224];
	add.f32 	%f316, %f103, %f316;
	ld.global.nc.f32 	%f104, [%rd115+4352];
	add.f32 	%f315, %f104, %f315;
	ld.global.nc.f32 	%f105, [%rd115+4480];
	add.f32 	%f314, %f105, %f314;
	ld.global.nc.f32 	%f106, [%rd115+8192];
	add.f32 	%f313, %f106, %f313;
	ld.global.nc.f32 	%f107, [%rd115+8320];
	add.f32 	%f312, %f107, %f312;
	ld.global.nc.f32 	%f108, [%rd115+8448];
	add.f32 	%f311, %f108, %f311;
	ld.global.nc.f32 	%f109, [%rd115+8576];
	add.f32 	%f310, %f109, %f310;
	ld.global.nc.f32 	%f110, [%rd115+12288];
	add.f32 	%f309, %f110, %f309;
	ld.global.nc.f32 	%f111, [%rd115+12416];
	add.f32 	%f308, %f111, %f308;
	ld.global.nc.f32 	%f112, [%rd115+12544];
	add.f32 	%f307, %f112, %f307;
	ld.global.nc.f32 	%f113, [%rd115+12672];
	add.f32 	%f306, %f113, %f306;
	ld.global.nc.f32 	%f114, [%rd115+16384];
	add.f32 	%f305, %f114, %f305;
	ld.global.nc.f32 	%f115, [%rd115+16512];
	add.f32 	%f304, %f115, %f304;
	ld.global.nc.f32 	%f116, [%rd115+16640];
	add.f32 	%f303, %f116, %f303;
	ld.global.nc.f32 	%f117, [%rd115+16768];
	add.f32 	%f302, %f117, %f302;
	ld.global.nc.f32 	%f118, [%rd115+20480];
	add.f32 	%f301, %f118, %f301;
	ld.global.nc.f32 	%f119, [%rd115+20608];
	add.f32 	%f300, %f119, %f300;
	ld.global.nc.f32 	%f120, [%rd115+20736];
	add.f32 	%f299, %f120, %f299;
	ld.global.nc.f32 	%f121, [%rd115+20864];
	add.f32 	%f298, %f121, %f298;
	ld.global.nc.f32 	%f122, [%rd115+24576];
	add.f32 	%f297, %f122, %f297;
	ld.global.nc.f32 	%f123, [%rd115+24704];
	add.f32 	%f296, %f123, %f296;
	ld.global.nc.f32 	%f124, [%rd115+24832];
	add.f32 	%f295, %f124, %f295;
	ld.global.nc.f32 	%f125, [%rd115+24960];
	add.f32 	%f294, %f125, %f294;
	ld.global.nc.f32 	%f126, [%rd115+28672];
	add.f32 	%f293, %f126, %f293;
	ld.global.nc.f32 	%f127, [%rd115+28800];
	add.f32 	%f292, %f127, %f292;
	ld.global.nc.f32 	%f128, [%rd115+28928];
	add.f32 	%f291, %f128, %f291;
	ld.global.nc.f32 	%f129, [%rd115+29056];
	add.f32 	%f290, %f129, %f290;
	or.b64  	%rd116, %rd47, %rd2;
	and.b64  	%rd117, %rd116, -4294967296;
	setp.ne.s64 	%p19, %rd117, 0;
	@%p19 bra 	$L__BB35_34;
	cvt.u32.u64 	%r85, %rd2;
	cvt.u32.u64 	%r86, %rd47;
	rem.u32 	%r87, %r86, %r85;
	cvt.u64.u32 	%rd415, %r87;
	bra.uni 	$L__BB35_35;
$L__BB35_34:
	rem.s64 	%rd415, %rd47, %rd2;
$L__BB35_35:
	setp.eq.s64 	%p20, %rd415, 0;
	@%p20 bra 	$L__BB35_41;
	or.b64  	%rd118, %rd47, %rd2;
	and.b64  	%rd119, %rd118, -4294967296;
	setp.ne.s64 	%p21, %rd119, 0;
	@%p21 bra 	$L__BB35_38;
	cvt.u32.u64 	%r88, %rd2;
	cvt.u32.u64 	%r89, %rd47;
	div.u32 	%r90, %r89, %r88;
	cvt.u64.u32 	%rd416, %r90;
	bra.uni 	$L__BB35_39;
$L__BB35_38:
	div.s64 	%rd416, %rd47, %rd2;
$L__BB35_39:
	setp.lt.s64 	%p22, %rd416, %rd407;
	@%p22 bra 	$L__BB35_41;
$L__BB35_40:
	add.s64 	%rd411, %rd411, -1;
	mov.u64 	%rd412, %rd47;
	bra.uni 	$L__BB35_25;
$L__BB35_41:
	cvt.u32.u64 	%r91, %rd4;
	cvt.s64.s32 	%rd55, %rd18;
	mul.lo.s32 	%r4, %r21, %r91;
	cvt.s64.s32 	%rd120, %r4;
	mul.lo.s64 	%rd56, %rd120, %rd2;
	or.b64  	%rd121, %rd55, %rd56;
	and.b64  	%rd122, %rd121, -4294967296;
	setp.ne.s64 	%p23, %rd122, 0;
	@%p23 bra 	$L__BB35_43;
	cvt.u32.u64 	%r92, %rd56;
	cvt.u32.u64 	%r93, %rd55;
	div.u32 	%r94, %r93, %r92;
	cvt.u64.u32 	%rd417, %r94;
	bra.uni 	$L__BB35_44;
$L__BB35_43:
	div.s64 	%rd417, %rd55, %rd56;
$L__BB35_44:
	cvt.u32.u64 	%r5, %rd417;
	cvt.u64.u32 	%rd123, %r4;
	mul.lo.s64 	%rd124, %rd123, %rd2;
	mul.lo.s64 	%rd125, %rd124, %rd417;
	sub.s64 	%rd60, %rd18, %rd125;
	cvt.s64.s32 	%rd61, %rd60;
	mul.lo.s64 	%rd62, %rd4, %rd2;
	or.b64  	%rd126, %rd61, %rd62;
	and.b64  	%rd127, %rd126, -4294967296;
	setp.ne.s64 	%p24, %rd127, 0;
	@%p24 bra 	$L__BB35_46;
	cvt.u32.u64 	%r95, %rd62;
	cvt.u32.u64 	%r96, %rd61;
	div.u32 	%r97, %r96, %r95;
	cvt.u64.u32 	%rd418, %r97;
	bra.uni 	$L__BB35_47;
$L__BB35_46:
	div.s64 	%rd418, %rd61, %rd62;
$L__BB35_47:
	mul.lo.s64 	%rd129, %rd62, %rd418;
	sub.s64 	%rd130, %rd60, %rd129;
	cvt.s64.s32 	%rd66, %rd130;
	or.b64  	%rd131, %rd66, %rd2;
	and.b64  	%rd132, %rd131, -4294967296;
	setp.ne.s64 	%p25, %rd132, 0;
	@%p25 bra 	$L__BB35_49;
	cvt.u32.u64 	%r98, %rd2;
	cvt.u32.u64 	%r99, %rd66;
	div.u32 	%r100, %r99, %r98;
	cvt.u64.u32 	%rd419, %r100;
	bra.uni 	$L__BB35_50;
$L__BB35_49:
	div.s64 	%rd419, %rd66, %rd2;
$L__BB35_50:
	ld.param.u64 	%rd399, [mul_mat_q40_stream_k_fixup_64_8_false_param_0];
	cvt.u32.u64 	%r6, %rd419;
	setp.ne.s64 	%p26, %rd399, 0;
	@%p26 bra 	$L__BB35_60;
	ld.param.u32 	%r235, [mul_mat_q40_stream_k_fixup_64_8_false_param_9];
	cvt.u32.u64 	%r177, %rd418;
	shl.b32 	%r178, %r6, 6;
	shl.b32 	%r179, %r5, 7;
	mad.lo.s32 	%r180, %r235, %r177, %r179;
	mad.lo.s32 	%r181, %r178, %r20, %r180;
	cvt.s64.s32 	%rd70, %r181;
	not.b32 	%r182, %r178;
	add.s32 	%r7, %r19, %r182;
	setp.gt.s32 	%p36, %r2, %r7;
	@%p36 bra 	$L__BB35_71;
	cvt.u32.u64 	%r183, %rd37;
	mul.lo.s32 	%r8, %r2, %r20;
	add.s32 	%r184, %r8, %r183;
	cvt.s64.s32 	%rd271, %r184;
	add.s64 	%rd272, %rd271, %rd70;
	shl.b64 	%rd273, %rd272, 2;
	add.s64 	%rd274, %rd1, %rd273;
	ld.global.f32 	%f194, [%rd274];
	add.f32 	%f195, %f321, %f194;
	st.global.f32 	[%rd274], %f195;
	add.s32 	%r185, %r3, %r8;
	cvt.s64.s32 	%rd275, %r185;
	add.s64 	%rd276, %rd275, %rd70;
	shl.b64 	%rd277, %rd276, 2;
	add.s64 	%rd278, %rd1, %rd277;
	ld.global.f32 	%f196, [%rd278];
	add.f32 	%f197, %f320, %f196;
	st.global.f32 	[%rd278], %f197;
	add.s32 	%r186, %r185, 32;
	cvt.s64.s32 	%rd279, %r186;
	add.s64 	%rd280, %rd279, %rd70;
	shl.b64 	%rd281, %rd280, 2;
	add.s64 	%rd282, %rd1, %rd281;
	ld.global.f32 	%f198, [%rd282];
	add.f32 	%f199, %f319, %f198;
	st.global.f32 	[%rd282], %f199;
	add.s32 	%r187, %r185, 64;
	cvt.s64.s32 	%rd283, %r187;
	add.s64 	%rd284, %rd283, %rd70;
	shl.b64 	%rd285, %rd284, 2;
	add.s64 	%rd286, %rd1, %rd285;
	ld.global.f32 	%f200, [%rd286];
	add.f32 	%f201, %f318, %f200;
	st.global.f32 	[%rd286], %f201;
	add.s32 	%r188, %r2, 8;
	setp.gt.s32 	%p37, %r188, %r7;
	@%p37 bra 	$L__BB35_71;
	shl.b32 	%r9, %r20, 3;
	add.s32 	%r190, %r8, %r9;
	add.s32 	%r191, %r190, %r183;
	cvt.s64.s32 	%rd287, %r191;
	add.s64 	%rd288, %rd287, %rd70;
	shl.b64 	%rd289, %rd288, 2;
	add.s64 	%rd290, %rd1, %rd289;
	ld.global.f32 	%f202, [%rd290];
	add.f32 	%f203, %f317, %f202;
	st.global.f32 	[%rd290], %f203;
	add.s32 	%r192, %r3, %r190;
	cvt.s64.s32 	%rd291, %r192;
	add.s64 	%rd292, %rd291, %rd70;
	shl.b64 	%rd293, %rd292, 2;
	add.s64 	%rd294, %rd1, %rd293;
	ld.global.f32 	%f204, [%rd294];
	add.f32 	%f205, %f316, %f204;
	st.global.f32 	[%rd294], %f205;
	add.s32 	%r193, %r192, 32;
	cvt.s64.s32 	%rd295, %r193;
	add.s64 	%rd296, %rd295, %rd70;
	shl.b64 	%rd297, %rd296, 2;
	add.s64 	%rd298, %rd1, %rd297;
	ld.global.f32 	%f206, [%rd298];
	add.f32 	%f207, %f315, %f206;
	st.global.f32 	[%rd298], %f207;
	add.s32 	%r194, %r192, 64;
	cvt.s64.s32 	%rd299, %r194;
	add.s64 	%rd300, %rd299, %rd70;
	shl.b64 	%rd301, %rd300, 2;
	add.s64 	%rd302, %rd1, %rd301;
	ld.global.f32 	%f208, [%rd302];
	add.f32 	%f209, %f314, %f208;
	st.global.f32 	[%rd302], %f209;
	add.s32 	%r195, %r2, 16;
	setp.gt.s32 	%p38, %r195, %r7;
	@%p38 bra 	$L__BB35_71;
	shl.b32 	%r10, %r20, 4;
	add.s32 	%r11, %r10, %r8;
	add.s32 	%r197, %r11, %r183;
	cvt.s64.s32 	%rd303, %r197;
	add.s64 	%rd304, %rd303, %rd70;
	shl.b64 	%rd305, %rd304, 2;
	add.s64 	%rd306, %rd1, %rd305;
	ld.global.f32 	%f210, [%rd306];
	add.f32 	%f211, %f313, %f210;
	st.global.f32 	[%rd306], %f211;
	add.s32 	%r198, %r3, %r11;
	cvt.s64.s32 	%rd307, %r198;
	add.s64 	%rd308, %rd307, %rd70;
	shl.b64 	%rd309, %rd308, 2;
	add.s64 	%rd310, %rd1, %rd309;
	ld.global.f32 	%f212, [%rd310];
	add.f32 	%f213, %f312, %f212;
	st.global.f32 	[%rd310], %f213;
	add.s32 	%r199, %r198, 32;
	cvt.s64.s32 	%rd311, %r199;
	add.s64 	%rd312, %rd311, %rd70;
	shl.b64 	%rd313, %rd312, 2;
	add.s64 	%rd314, %rd1, %rd313;
	ld.global.f32 	%f214, [%rd314];
	add.f32 	%f215, %f311, %f214;
	st.global.f32 	[%rd314], %f215;
	add.s32 	%r200, %r198, 64;
	cvt.s64.s32 	%rd315, %r200;
	add.s64 	%rd316, %rd315, %rd70;
	shl.b64 	%rd317, %rd316, 2;
	add.s64 	%rd318, %rd1, %rd317;
	ld.global.f32 	%f216, [%rd318];
	add.f32 	%f217, %f310, %f216;
	st.global.f32 	[%rd318], %f217;
	add.s32 	%r201, %r2, 24;
	setp.gt.s32 	%p39, %r201, %r7;
	@%p39 bra 	$L__BB35_71;
	add.s32 	%r203, %r11, %r9;
	add.s32 	%r204, %r203, %r183;
	cvt.s64.s32 	%rd319, %r204;
	add.s64 	%rd320, %rd319, %rd70;
	shl.b64 	%rd321, %rd320, 2;
	add.s64 	%rd322, %rd1, %rd321;
	ld.global.f32 	%f218, [%rd322];
	add.f32 	%f219, %f309, %f218;
	st.global.f32 	[%rd322], %f219;
	add.s32 	%r205, %r3, %r203;
	cvt.s64.s32 	%rd323, %r205;
	add.s64 	%rd324, %rd323, %rd70;
	shl.b64 	%rd325, %rd324, 2;
	add.s64 	%rd326, %rd1, %rd325;
	ld.global.f32 	%f220, [%rd326];
	add.f32 	%f221, %f308, %f220;
	st.global.f32 	[%rd326], %f221;
	add.s32 	%r206, %r205, 32;
	cvt.s64.s32 	%rd327, %r206;
	add.s64 	%rd328, %rd327, %rd70;
	shl.b64 	%rd329, %rd328, 2;
	add.s64 	%rd330, %rd1, %rd329;
	ld.global.f32 	%f222, [%rd330];
	add.f32 	%f223, %f307, %f222;
	st.global.f32 	[%rd330], %f223;
	add.s32 	%r207, %r205, 64;
	cvt.s64.s32 	%rd331, %r207;
	add.s64 	%rd332, %rd331, %rd70;
	shl.b64 	%rd333, %rd332, 2;
	add.s64 	%rd334, %rd1, %rd333;
	ld.global.f32 	%f224, [%rd334];
	add.f32 	%f225, %f306, %f224;
	st.global.f32 	[%rd334], %f225;
	add.s32 	%r208, %r2, 32;
	setp.gt.s32 	%p40, %r208, %r7;
	@%p40 bra 	$L__BB35_71;
	shl.b32 	%r210, %r20, 5;
	add.s32 	%r12, %r210, %r8;
	add.s32 	%r211, %r12, %r183;
	cvt.s64.s32 	%rd335, %r211;
	add.s64 	%rd336, %rd335, %rd70;
	shl.b64 	%rd337, %rd336, 2;
	add.s64 	%rd338, %rd1, %rd337;
	ld.global.f32 	%f226, [%rd338];
	add.f32 	%f227, %f305, %f226;
	st.global.f32 	[%rd338], %f227;
	add.s32 	%r212, %r3, %r12;
	cvt.s64.s32 	%rd339, %r212;
	add.s64 	%rd340, %rd339, %rd70;
	shl.b64 	%rd341, %rd340, 2;
	add.s64 	%rd342, %rd1, %rd341;
	ld.global.f32 	%f228, [%rd342];
	add.f32 	%f229, %f304, %f228;
	st.global.f32 	[%rd342], %f229;
	add.s32 	%r213, %r212, 32;
	cvt.s64.s32 	%rd343, %r213;
	add.s64 	%rd344, %rd343, %rd70;
	shl.b64 	%rd345, %rd344, 2;
	add.s64 	%rd346, %rd1, %rd345;
	ld.global.f32 	%f230, [%rd346];
	add.f32 	%f231, %f303, %f230;
	st.global.f32 	[%rd346], %f231;
	add.s32 	%r214, %r212, 64;
	cvt.s64.s32 	%rd347, %r214;
	add.s64 	%rd348, %rd347, %rd70;
	shl.b64 	%rd349, %rd348, 2;
	add.s64 	%rd350, %rd1, %rd349;
	ld.global.f32 	%f232, [%rd350];
	add.f32 	%f233, %f302, %f232;
	st.global.f32 	[%rd350], %f233;
	add.s32 	%r215, %r2, 40;
	setp.gt.s32 	%p41, %r215, %r7;
	@%p41 bra 	$L__BB35_71;
	add.s32 	%r217, %r12, %r9;
	add.s32 	%r218, %r217, %r183;
	cvt.s64.s32 	%rd351, %r218;
	add.s64 	%rd352, %rd351, %rd70;
	shl.b64 	%rd353, %rd352, 2;
	add.s64 	%rd354, %rd1, %rd353;
	ld.global.f32 	%f234, [%rd354];
	add.f32 	%f235, %f301, %f234;
	st.global.f32 	[%rd354], %f235;
	add.s32 	%r219, %r3, %r217;
	cvt.s64.s32 	%rd355, %r219;
	add.s64 	%rd356, %rd355, %rd70;
	shl.b64 	%rd357, %rd356, 2;
	add.s64 	%rd358, %rd1, %rd357;
	ld.global.f32 	%f236, [%rd358];
	add.f32 	%f237, %f300, %f236;
	st.global.f32 	[%rd358], %f237;
	add.s32 	%r220, %r219, 32;
	cvt.s64.s32 	%rd359, %r220;
	add.s64 	%rd360, %rd359, %rd70;
	shl.b64 	%rd361, %rd360, 2;
	add.s64 	%rd362, %rd1, %rd361;
	ld.global.f32 	%f238, [%rd362];
	add.f32 	%f239, %f299, %f238;
	st.global.f32 	[%rd362], %f239;
	add.s32 	%r221, %r219, 64;
	cvt.s64.s32 	%rd363, %r221;
	add.s64 	%rd364, %rd363, %rd70;
	shl.b64 	%rd365, %rd364, 2;
	add.s64 	%rd366, %rd1, %rd365;
	ld.global.f32 	%f240, [%rd366];
	add.f32 	%f241, %f298, %f240;
	st.global.f32 	[%rd366], %f241;
	add.s32 	%r222, %r2, 48;
	setp.gt.s32 	%p42, %r222, %r7;
	@%p42 bra 	$L__BB35_71;
	add.s32 	%r13, %r10, %r12;
	add.s32 	%r224, %r13, %r183;
	cvt.s64.s32 	%rd367, %r224;
	add.s64 	%rd368, %rd367, %rd70;
	shl.b64 	%rd369, %rd368, 2;
	add.s64 	%rd370, %rd1, %rd369;
	ld.global.f32 	%f242, [%rd370];
	add.f32 	%f243, %f297, %f242;
	st.global.f32 	[%rd370], %f243;
	add.s32 	%r225, %r3, %r13;
	cvt.s64.s32 	%rd371, %r225;
	add.s64 	%rd372, %rd371, %rd70;
	shl.b64 	%rd373, %rd372, 2;
	add.s64 	%rd374, %rd1, %rd373;
	ld.global.f32 	%f244, [%rd374];
	add.f32 	%f245, %f296, %f244;
	st.global.f32 	[%rd374], %f245;
	add.s32 	%r226, %r225, 32;
	cvt.s64.s32 	%rd375, %r226;
	add.s64 	%rd376, %rd375, %rd70;
	shl.b64 	%rd377, %rd376, 2;
	add.s64 	%rd378, %rd1, %rd377;
	ld.global.f32 	%f246, [%rd378];
	add.f32 	%f247, %f295, %f246;
	st.global.f32 	[%rd378], %f247;
	add.s32 	%r227, %r225, 64;
	cvt.s64.s32 	%rd379, %r227;
	add.s64 	%rd380, %rd379, %rd70;
	shl.b64 	%rd381, %rd380, 2;
	add.s64 	%rd382, %rd1, %rd381;
	ld.global.f32 	%f248, [%rd382];
	add.f32 	%f249, %f294, %f248;
	st.global.f32 	[%rd382], %f249;
	add.s32 	%r228, %r2, 56;
	setp.gt.s32 	%p43, %r228, %r7;
	@%p43 bra 	$L__BB35_71;
	add.s32 	%r230, %r13, %r9;
	add.s32 	%r231, %r230, %r183;
	cvt.s64.s32 	%rd383, %r231;
	add.s64 	%rd384, %rd383, %rd70;
	shl.b64 	%rd385, %rd384, 2;
	add.s64 	%rd386, %rd1, %rd385;
	ld.global.f32 	%f250, [%rd386];
	add.f32 	%f251, %f293, %f250;
	st.global.f32 	[%rd386], %f251;
	add.s32 	%r232, %r3, %r230;
	cvt.s64.s32 	%rd387, %r232;
	add.s64 	%rd388, %rd387, %rd70;
	shl.b64 	%rd389, %rd388, 2;
	add.s64 	%rd390, %rd1, %rd389;
	ld.global.f32 	%f252, [%rd390];
	add.f32 	%f253, %f292, %f252;
	st.global.f32 	[%rd390], %f253;
	add.s32 	%r233, %r232, 32;
	cvt.s64.s32 	%rd391, %r233;
	add.s64 	%rd392, %rd391, %rd70;
	shl.b64 	%rd393, %rd392, 2;
	add.s64 	%rd394, %rd1, %rd393;
	ld.global.f32 	%f254, [%rd394];
	add.f32 	%f255, %f291, %f254;
	st.global.f32 	[%rd394], %f255;
	add.s32 	%r234, %r232, 64;
	cvt.s64.s32 	%rd395, %r234;
	add.s64 	%rd396, %rd395, %rd70;
	shl.b64 	%rd397, %rd396, 2;
	add.s64 	%rd398, %rd1, %rd397;
	ld.global.f32 	%f256, [%rd398];
	add.f32 	%f257, %f290, %f256;
	st.global.f32 	[%rd398], %f257;
	bra.uni 	$L__BB35_71;
$L__BB35_60:
	ld.param.u64 	%rd401, [mul_mat_q40_stream_k_fixup_64_8_false_param_1];
	cvta.to.global.u64 	%rd133, %rd401;
	cvt.u32.u64 	%r101, %rd37;
	shl.b64 	%rd134, %rd418, 32;
	shr.s64 	%rd135, %rd134, 30;
	add.s64 	%rd136, %rd133, %rd135;
	ld.global.u32 	%r14, [%rd136];
	add.s64 	%rd137, %rd134, 4294967296;
	shr.s64 	%rd138, %rd137, 30;
	add.s64 	%rd139, %rd133, %rd138;
	ld.global.u32 	%r15, [%rd139];
	shl.b32 	%r102, %r2, 5;
	add.s32 	%r16, %r102, %r101;
	setp.gt.u32 	%p27, %r16, 63;
	@%p27 bra 	$L__BB35_62;
	ld.param.u64 	%rd400, [mul_mat_q40_stream_k_fixup_64_8_false_param_0];
	add.s32 	%r103, %r16, %r14;
	cvta.to.global.u64 	%rd140, %rd400;
	mul.wide.s32 	%rd141, %r103, 4;
	add.s64 	%rd142, %rd140, %rd141;
	ld.global.u32 	%r104, [%rd142];
	shl.b32 	%r105, %r16, 2;
	mov.u32 	%r106, _ZZN34_INTERNAL_9074448f_4_k_cu_5eb7d63f24mul_mat_q_stream_k_fixupILi64ELi8ELb0EEEvPKiS2_PfPKfiiiiiiE14ids_dst_shared;
	add.s32 	%r107, %r106, %r105;
	st.shared.u32 	[%r107], %r104;
$L__BB35_62:
	bar.sync 	0;
	shl.b32 	%r108, %r5, 7;
	cvt.s64.s32 	%rd71, %r108;
	shl.b32 	%r109, %r6, 6;
	add.s32 	%r110, %r14, %r109;
	not.b32 	%r111, %r110;
	add.s32 	%r17, %r15, %r111;
	setp.gt.s32 	%p28, %r2, %r17;
	@%p28 bra 	$L__BB35_71;
	shl.b32 	%r113, %r2, 2;
	mov.u32 	%r114, _ZZN34_INTERNAL_9074448f_4_k_cu_5eb7d63f24mul_mat_q_stream_k_fixupILi64ELi8ELb0EEEvPKiS2_PfPKfiiiiiiE14ids_dst_shared;
	add.s32 	%r18, %r114, %r113;
	ld.shared.u32 	%r115, [%r18];
	mul.lo.s32 	%r116, %r115, %r20;
	add.s32 	%r117, %r101, %r116;
	cvt.s64.s32 	%rd143, %r117;
	add.s64 	%rd144, %rd143, %rd71;
	shl.b64 	%rd145, %rd144, 2;
	add.s64 	%rd146, %rd1, %rd145;
	ld.global.f32 	%f130, [%rd146];
	add.f32 	%f131, %f321, %f130;
	st.global.f32 	[%rd146], %f131;
	add.s32 	%r118, %r3, %r116;
	cvt.s64.s32 	%rd147, %r118;
	add.s64 	%rd148, %rd147, %rd71;
	shl.b64 	%rd149, %rd148, 2;
	add.s64 	%rd150, %rd1, %rd149;
	ld.global.f32 	%f132, [%rd150];
	add.f32 	%f133, %f320, %f132;
	st.global.f32 	[%rd150], %f133;
	add.s32 	%r119, %r118, 32;
	cvt.s64.s32 	%rd151, %r119;
	add.s64 	%rd152, %rd151, %rd71;
	shl.b64 	%rd153, %rd152, 2;
	add.s64 	%rd154, %rd1, %rd153;
	ld.global.f32 	%f134, [%rd154];
	add.f32 	%f135, %f319, %f134;
	st.global.f32 	[%rd154], %f135;
	add.s32 	%r120, %r118, 64;
	cvt.s64.s32 	%rd155, %r120;
	add.s64 	%rd156, %rd155, %rd71;
	shl.b64 	%rd157, %rd156, 2;
	add.s64 	%rd158, %rd1, %rd157;
	ld.global.f32 	%f136, [%rd158];
	add.f32 	%f137, %f318, %f136;
	st.global.f32 	[%rd158], %f137;
	add.s32 	%r121, %r2, 8;
	setp.gt.s32 	%p29, %r121, %r17;
	@%p29 bra 	$L__BB35_71;
	ld.shared.u32 	%r123, [%r18+32];
	mul.lo.s32 	%r124, %r123, %r20;
	add.s32 	%r125, %r101, %r124;
	cvt.s64.s32 	%rd159, %r125;
	add.s64 	%rd160, %rd159, %rd71;
	shl.b64 	%rd161, %rd160, 2;
	add.s64 	%rd162, %rd1, %rd161;
	ld.global.f32 	%f138, [%rd162];
	add.f32 	%f139, %f317, %f138;
	st.global.f32 	[%rd162], %f139;
	add.s32 	%r126, %r3, %r124;
	cvt.s64.s32 	%rd163, %r126;
	add.s64 	%rd164, %rd163, %rd71;
	shl.b64 	%rd165, %rd164, 2;
	add.s64 	%rd166, %rd1, %rd165;
	ld.global.f32 	%f140, [%rd166];
	add.f32 	%f141, %f316, %f140;
	st.global.f32 	[%rd166], %f141;
	add.s32 	%r127, %r126, 32;
	cvt.s64.s32 	%rd167, %r127;
	add.s64 	%rd168, %rd167, %rd71;
	shl.b64 	%rd169, %rd168, 2;
	add.s64 	%rd170, %rd1, %rd169;
	ld.global.f32 	%f142, [%rd170];
	add.f32 	%f143, %f315, %f142;
	st.global.f32 	[%rd170], %f143;
	add.s32 	%r128, %r126, 64;
	cvt.s64.s32 	%rd171, %r128;
	add.s64 	%rd172, %rd171, %rd71;
	shl.b64 	%rd173, %rd172, 2;
	add.s64 	%rd174, %rd1, %rd173;
	ld.global.f32 	%f144, [%rd174];
	add.f32 	%f145, %f314, %f144;
	st.global.f32 	[%rd174], %f145;
	add.s32 	%r129, %r2, 16;
	setp.gt.s32 	%p30, %r129, %r17;
	@%p30 bra 	$L__BB35_71;
	ld.shared.u32 	%r131, [%r18+64];
	mul.lo.s32 	%r132, %r131, %r20;
	add.s32 	%r133, %r101, %r132;
	cvt.s64.s32 	%rd175, %r133;
	add.s64 	%rd176, %rd175, %rd71;
	shl.b64 	%rd177, %rd176, 2;
	add.s64 	%rd178, %rd1, %rd177;
	ld.global.f32 	%f146, [%rd178];
	add.f32 	%f147, %f313, %f146;
	st.global.f32 	[%rd178], %f147;
	add.s32 	%r134, %r3, %r132;
	cvt.s64.s32 	%rd179, %r134;
	add.s64 	%rd180, %rd179, %rd71;
	shl.b64 	%rd181, %rd180, 2;
	add.s64 	%rd182, %rd1, %rd181;
	ld.global.f32 	%f148, [%rd182];
	add.f32 	%f149, %f312, %f148;
	st.global.f32 	[%rd182], %f149;
	add.s32 	%r135, %r134, 32;
	cvt.s64.s32 	%rd183, %r135;
	add.s64 	%rd184, %rd183, %rd71;
	shl.b64 	%rd185, %rd184, 2;
	add.s64 	%rd186, %rd1, %rd185;
	ld.global.f32 	%f150, [%rd186];
	add.f32 	%f151, %f311, %f150;
	st.global.f32 	[%rd186], %f151;
	add.s32 	%r136, %r134, 64;
	cvt.s64.s32 	%rd187, %r136;
	add.s64 	%rd188, %rd187, %rd71;
	shl.b64 	%rd189, %rd188, 2;
	add.s64 	%rd190, %rd1, %rd189;
	ld.global.f32 	%f152, [%rd190];
	add.f32 	%f153, %f310, %f152;
	st.global.f32 	[%rd190], %f153;
	add.s32 	%r137, %r2, 24;
	setp.gt.s32 	%p31, %r137, %r17;
	@%p31 bra 	$L__BB35_71;
	ld.shared.u32 	%r139, [%r18+96];
	mul.lo.s32 	%r140, %r139, %r20;
	add.s32 	%r141, %r101, %r140;
	cvt.s64.s32 	%rd191, %r141;
	add.s64 	%rd192, %rd191, %rd71;
	shl.b64 	%rd193, %rd192, 2;
	add.s64 	%rd194, %rd1, %rd193;
	ld.global.f32 	%f154, [%rd194];
	add.f32 	%f155, %f309, %f154;
	st.global.f32 	[%rd194], %f155;
	add.s32 	%r142, %r3, %r140;
	cvt.s64.s32 	%rd195, %r142;
	add.s64 	%rd196, %rd195, %rd71;
	shl.b64 	%rd197, %rd196, 2;
	add.s64 	%rd198, %rd1, %rd197;
	ld.global.f32 	%f156, [%rd198];
	add.f32 	%f157, %f308, %f156;
	st.global.f32 	[%rd198], %f157;
	add.s32 	%r143, %r142, 32;
	cvt.s64.s32 	%rd199, %r143;
	add.s64 	%rd200, %rd199, %rd71;
	shl.b64 	%rd201, %rd200, 2;
	add.s64 	%rd202, %rd1, %rd201;
	ld.global.f32 	%f158, [%rd202];
	add.f32 	%f159, %f307, %f158;
	st.global.f32 	[%rd202], %f159;
	add.s32 	%r144, %r142, 64;
	cvt.s64.s32 	%rd203, %r144;
	add.s64 	%rd204, %rd203, %rd71;
	shl.b64 	%rd205, %rd204, 2;
	add.s64 	%rd206, %rd1, %rd205;
	ld.global.f32 	%f160, [%rd206];
	add.f32 	%f161, %f306, %f160;
	st.global.f32 	[%rd206], %f161;
	add.s32 	%r145, %r2, 32;
	setp.gt.s32 	%p32, %r145, %r17;
	@%p32 bra 	$L__BB35_71;
	ld.shared.u32 	%r147, [%r18+128];
	mul.lo.s32 	%r148, %r147, %r20;
	add.s32 	%r149, %r101, %r148;
	cvt.s64.s32 	%rd207, %r149;
	add.s64 	%rd208, %rd207, %rd71;
	shl.b64 	%rd209, %rd208, 2;
	add.s64 	%rd210, %rd1, %rd209;
	ld.global.f32 	%f162, [%rd210];
	add.f32 	%f163, %f305, %f162;
	st.global.f32 	[%rd210], %f163;
	add.s32 	%r150, %r3, %r148;
	cvt.s64.s32 	%rd211, %r150;
	add.s64 	%rd212, %rd211, %rd71;
	shl.b64 	%rd213, %rd212, 2;
	add.s64 	%rd214, %rd1, %rd213;
	ld.global.f32 	%f164, [%rd214];
	add.f32 	%f165, %f304, %f164;
	st.global.f32 	[%rd214], %f165;
	add.s32 	%r151, %r150, 32;
	cvt.s64.s32 	%rd215, %r151;
	add.s64 	%rd216, %rd215, %rd71;
	shl.b64 	%rd217, %rd216, 2;
	add.s64 	%rd218, %rd1, %rd217;
	ld.global.f32 	%f166, [%rd218];
	add.f32 	%f167, %f303, %f166;
	st.global.f32 	[%rd218], %f167;
	add.s32 	%r152, %r150, 64;
	cvt.s64.s32 	%rd219, %r152;
	add.s64 	%rd220, %rd219, %rd71;
	shl.b64 	%rd221, %rd220, 2;
	add.s64 	%rd222, %rd1, %rd221;
	ld.global.f32 	%f168, [%rd222];
	add.f32 	%f169, %f302, %f168;
	st.global.f32 	[%rd222], %f169;
	add.s32 	%r153, %r2, 40;
	setp.gt.s32 	%p33, %r153, %r17;
	@%p33 bra 	$L__BB35_71;
	ld.shared.u32 	%r155, [%r18+160];
	mul.lo.s32 	%r156, %r155, %r20;
	add.s32 	%r157, %r101, %r156;
	cvt.s64.s32 	%rd223, %r157;
	add.s64 	%rd224, %rd223, %rd71;
	shl.b64 	%rd225, %rd224, 2;
	add.s64 	%rd226, %rd1, %rd225;
	ld.global.f32 	%f170, [%rd226];
	add.f32 	%f171, %f301, %f170;
	st.global.f32 	[%rd226], %f171;
	add.s32 	%r158, %r3, %r156;
	cvt.s64.s32 	%rd227, %r158;
	add.s64 	%rd228, %rd227, %rd71;
	shl.b64 	%rd229, %rd228, 2;
	add.s64 	%rd230, %rd1, %rd229;
	ld.global.f32 	%f172, [%rd230];
	add.f32 	%f173, %f300, %f172;
	st.global.f32 	[%rd230], %f173;
	add.s32 	%r159, %r158, 32;
	cvt.s64.s32 	%rd231, %r159;
	add.s64 	%rd232, %rd231, %rd71;
	shl.b64 	%rd233, %rd232, 2;
	add.s64 	%rd234, %rd1, %rd233;
	ld.global.f32 	%f174, [%rd234];
	add.f32 	%f175, %f299, %f174;
	st.global.f32 	[%rd234], %f175;
	add.s32 	%r160, %r158, 64;
	cvt.s64.s32 	%rd235, %r160;
	add.s64 	%rd236, %rd235, %rd71;
	shl.b64 	%rd237, %rd236, 2;
	add.s64 	%rd238, %rd1, %rd237;
	ld.global.f32 	%f176, [%rd238];
	add.f32 	%f177, %f298, %f176;
	st.global.f32 	[%rd238], %f177;
	add.s32 	%r161, %r2, 48;
	setp.gt.s32 	%p34, %r161, %r17;
	@%p34 bra 	$L__BB35_71;
	ld.shared.u32 	%r163, [%r18+192];
	mul.lo.s32 	%r164, %r163, %r20;
	add.s32 	%r165, %r101, %r164;
	cvt.s64.s32 	%rd239, %r165;
	add.s64 	%rd240, %rd239, %rd71;
	shl.b64 	%rd241, %rd240, 2;
	add.s64 	%rd242, %rd1, %rd241;
	ld.global.f32 	%f178, [%rd242];
	add.f32 	%f179, %f297, %f178;
	st.global.f32 	[%rd242], %f179;
	add.s32 	%r166, %r3, %r164;
	cvt.s64.s32 	%rd243, %r166;
	add.s64 	%rd244, %rd243, %rd71;
	shl.b64 	%rd245, %rd244, 2;
	add.s64 	%rd246, %rd1, %rd245;
	ld.global.f32 	%f180, [%rd246];
	add.f32 	%f181, %f296, %f180;
	st.global.f32 	[%rd246], %f181;
	add.s32 	%r167, %r166, 32;
	cvt.s64.s32 	%rd247, %r167;
	add.s64 	%rd248, %rd247, %rd71;
	shl.b64 	%rd249, %rd248, 2;
	add.s64 	%rd250, %rd1, %rd249;
	ld.global.f32 	%f182, [%rd250];
	add.f32 	%f183, %f295, %f182;
	st.global.f32 	[%rd250], %f183;
	add.s32 	%r168, %r166, 64;
	cvt.s64.s32 	%rd251, %r168;
	add.s64 	%rd252, %rd251, %rd71;
	shl.b64 	%rd253, %rd252, 2;
	add.s64 	%rd254, %rd1, %rd253;
	ld.global.f32 	%f184, [%rd254];
	add.f32 	%f185, %f294, %f184;
	st.global.f32 	[%rd254], %f185;
	add.s32 	%r169, %r2, 56;
	setp.gt.s32 	%p35, %r169, %r17;
	@%p35 bra 	$L__BB35_71;
	ld.shared.u32 	%r171, [%r18+224];
	mul.lo.s32 	%r172, %r171, %r20;
	add.s32 	%r173, %r101, %r172;
	cvt.s64.s32 	%rd255, %r173;
	add.s64 	%rd256, %rd255, %rd71;
	shl.b64 	%rd257, %rd256, 2;
	add.s64 	%rd258, %rd1, %rd257;
	ld.global.f32 	%f186, [%rd258];
	add.f32 	%f187, %f293, %f186;
	st.global.f32 	[%rd258], %f187;
	add.s32 	%r174, %r3, %r172;
	cvt.s64.s32 	%rd259, %r174;
	add.s64 	%rd260, %rd259, %rd71;
	shl.b64 	%rd261, %rd260, 2;
	add.s64 	%rd262, %rd1, %rd261;
	ld.global.f32 	%f188, [%rd262];
	add.f32 	%f189, %f292, %f188;
	st.global.f32 	[%rd262], %f189;
	add.s32 	%r175, %r174, 32;
	cvt.s64.s32 	%rd263, %r175;
	add.s64 	%rd264, %rd263, %rd71;
	shl.b64 	%rd265, %rd264, 2;
	add.s64 	%rd266, %rd1, %rd265;
	ld.global.f32 	%f190, [%rd266];
	add.f32 	%f191, %f291, %f190;
	st.global.f32 	[%rd266], %f191;
	add.s32 	%r176, %r174, 64;
	cvt.s64.s32 	%rd267, %r176;
	add.s64 	%rd268, %rd267, %rd71;
	shl.b64 	%rd269, %rd268, 2;
	add.s64 	%rd270, %rd1, %rd269;
	ld.global.f32 	%f192, [%rd270];
	add.f32 	%f193, %f290, %f192;
	st.global.f32 	[%rd270], %f193;
$L__BB35_71:
	ret;

}
	// .globl	mul_mat_q40_80_8_false
.visible .entry mul_mat_q40_80_8_false(
	.param .u64 .ptr .align 1 mul_mat_q40_80_8_false_param_0,
	.param .u64 .ptr .align 1 mul_mat_q40_80_8_false_param_1,
	.param .u64 .ptr .align 1 mul_mat_q40_80_8_false_param_2,
	.param .u64 .ptr .align 1 mul_mat_q40_80_8_false_param_3,
	.param .u64 .ptr .align 1 mul_mat_q40_80_8_false_param_4,
	.param .u64 .ptr .align 1 mul_mat_q40_80_8_false_param_5,
	.param .u32 mul_mat_q40_80_8_false_param_6,
	.param .u32 mul_mat_q40_80_8_false_param_7,
	.param .u32 mul_mat_q40_80_8_false_param_8,
	.param .u32 mul_mat_q40_80_8_false_param_9,
	.param .u32 mul_mat_q40_80_8_false_param_10,
	.param .u32 mul_mat_q40_80_8_false_param_11,
	.param .u32 mul_mat_q40_80_8_false_param_12,
	.param .u32 mul_mat_q40_80_8_false_param_13,
	.param .u32 mul_mat_q40_80_8_false_param_14,
	.param .u32 mul_mat_q40_80_8_false_param_15,
	.param .u32 mul_mat_q40_80_8_false_param_16
)
.maxntid 256
.minnctapersm 1
{
	.reg .pred 	%p<77>;
	.reg .b16 	%rs<73>;
	.reg .b32 	%r<4018>;
	.reg .b32 	%f<2477>;
	.reg .b64 	%rd<703>;

	ld.param.u64 	%rd141, [mul_mat_q40_80_8_false_param_0];
	ld.param.u64 	%rd142, [mul_mat_q40_80_8_false_param_1];
	ld.param.u64 	%rd139, [mul_mat_q40_80_8_false_param_2];
	ld.param.u64 	%rd143, [mul_mat_q40_80_8_false_param_3];
	ld.param.u64 	%rd144, [mul_mat_q40_80_8_false_param_4];
	ld.param.u32 	%r72, [mul_mat_q40_80_8_false_param_6];
	ld.param.u32 	%r82, [mul_mat_q40_80_8_false_param_7];
	ld.param.u32 	%r73, [mul_mat_q40_80_8_false_param_8];
	ld.param.u32 	%r74, [mul_mat_q40_80_8_false_param_9];
	ld.param.u32 	%r75, [mul_mat_q40_80_8_false_param_10];
	ld.param.u32 	%r76, [mul_mat_q40_80_8_false_param_11];
	ld.param.u32 	%r77, [mul_mat_q40_80_8_false_param_12];
	ld.param.u32 	%r78, [mul_mat_q40_80_8_false_param_13];
	ld.param.u32 	%r79, [mul_mat_q40_80_8_false_param_14];
	ld.param.u32 	%r80, [mul_mat_q40_80_8_false_param_15];
	cvta.to.global.u64 	%rd1, %rd144;
	cvta.to.global.u64 	%rd2, %rd141;
	cvta.to.global.u64 	%rd3, %rd142;
	cvta.to.global.u64 	%rd4, %rd143;
	add.s32 	%r83, %r73, 79;
	mul.hi.s32 	%r84, %r83, 1717986919;
	shr.u32 	%r85, %r84, 31;
	shr.s32 	%r86, %r84, 5;
	add.s32 	%r1, %r86, %r85;
	add.s32 	%r2, %r82, 127;
	mov.u32 	%r3, %tid.y;
	shl.b32 	%r87, %r3, 5;
	mov.u32 	%r4, %tid.x;
	add.s32 	%r5, %r87, %r4;
	setp.gt.u32 	%p4, %r5, 79;
	shl.b32 	%r88, %r5, 2;
	mov.u32 	%r89, ids_dst_shared;
	add.s32 	%r6, %r89, %r88;
	@%p4 bra 	$L__BB36_2;
	st.shared.u32 	[%r6], %r5;
$L__BB36_2:
	bar.sync 	0;
	shr.s32 	%r90, %r72, 31;
	shr.u32 	%r91, %r90, 27;
	add.s32 	%r92, %r72, %r91;
	shr.s32 	%r93, %r92, 5;
	cvt.s64.s32 	%rd5, %r93;
	mov.u32 	%r7, %ctaid.x;
	cvt.u64.u32 	%rd145, %r7;
	cvt.s64.s32 	%rd6, %r78;
	cvt.s64.s32 	%rd7, %r1;
	shr.s32 	%r94, %r2, 31;
	shr.u32 	%r95, %r94, 25;
	add.s32 	%r96, %r2, %r95;
	shr.s32 	%r97, %r96, 7;
	cvt.s64.s32 	%rd8, %r97;
	mul.lo.s64 	%rd146, %rd5, %rd145;
	mul.lo.s64 	%rd147, %rd146, %rd8;
	mul.lo.s64 	%rd148, %rd147, %rd7;
	mul.lo.s64 	%rd9, %rd148, %rd6;
	mov.u32 	%r98, %nctaid.x;
	cvt.u64.u32 	%rd10, %r98;
	and.b64  	%rd149, %rd9, -4294967296;
	setp.ne.s64 	%p5, %rd149, 0;
	@%p5 bra 	$L__BB36_4;
	cvt.u32.u64 	%r99, %rd10;
	cvt.u32.u64 	%r100, %rd9;
	div.u32 	%r101, %r100, %r99;
	cvt.u64.u32 	%rd686, %r101;
	bra.uni 	$L__BB36_5;
$L__BB36_4:
	div.s64 	%rd686, %rd9, %rd10;
$L__BB36_5:
	add.s32 	%r102, %r7, 1;
	cvt.u64.u32 	%rd150, %r102;
	mul.lo.s64 	%rd151, %rd5, %rd150;
	mul.lo.s64 	%rd152, %rd151, %rd8;
	mul.lo.s64 	%rd153, %rd152, %rd7;
	mul.lo.s64 	%rd14, %rd153, %rd6;
	and.b64  	%rd154, %rd14, -4294967296;
	setp.ne.s64 	%p6, %rd154, 0;
	@%p6 bra 	$L__BB36_7;
	cvt.u32.u64 	%r103, %rd10;
	cvt.u32.u64 	%r104, %rd14;
	div.u32 	%r105, %r104, %r103;
	cvt.u64.u32 	%rd687, %r105;
	bra.uni 	$L__BB36_8;
$L__BB36_7:
	div.s64 	%rd687, %rd14, %rd10;
$L__BB36_8:
	or.b64  	%rd155, %rd686, %rd5;
	and.b64  	%rd156, %rd155, -4294967296;
	setp.ne.s64 	%p7, %rd156, 0;
	@%p7 bra 	$L__BB36_10;
	cvt.u32.u64 	%r106, %rd5;
	cvt.u32.u64 	%r107, %rd686;
	rem.u32 	%r108, %r107, %r106;
	cvt.u64.u32 	%rd688, %r108;
	bra.uni 	$L__BB36_11;
$L__BB36_10:
	rem.s64 	%rd688, %rd686, %rd5;
$L__BB36_11:
	cvt.u32.u64 	%r109, %rd688;
	shr.s32 	%r110, %r109, 31;
	shr.u32 	%r111, %r110, 29;
	add.s32 	%r112, %r109, %r111;
	and.b32  	%r113, %r112, -8;
	sub.s32 	%r114, %r109, %r113;
	cvt.s64.s32 	%rd157, %r114;
	sub.s64 	%rd691, %rd686, %rd157;
	or.b64  	%rd158, %rd687, %rd5;
	and.b64  	%rd159, %rd158, -4294967296;
	setp.ne.s64 	%p8, %rd159, 0;
	@%p8 bra 	$L__BB36_13;
	cvt.u32.u64 	%r115, %rd5;
	cvt.u32.u64 	%r116, %rd687;
	rem.u32 	%r117, %r116, %r115;
	cvt.u64.u32 	%rd689, %r117;
	bra.uni 	$L__BB36_14;
$L__BB36_13:
	rem.s64 	%rd689, %rd687, %rd5;
$L__BB36_14:
	cvt.u32.u64 	%r118, %rd689;
	shr.s32 	%r119, %r118, 31;
	shr.u32 	%r120, %r119, 29;
	add.s32 	%r121, %r118, %r120;
	and.b32  	%r122, %r121, -8;
	sub.s32 	%r123, %r118, %r122;
	cvt.s64.s32 	%rd160, %r123;
	sub.s64 	%rd25, %rd687, %rd160;
	or.b64  	%rd161, %rd691, %rd5;
	and.b64  	%rd162, %rd161, -4294967296;
	setp.ne.s64 	%p9, %rd162, 0;
	@%p9 bra 	$L__BB36_16;
	cvt.u32.u64 	%r124, %rd5;
	cvt.u32.u64 	%r125, %rd691;
	rem.u32 	%r126, %r125, %r124;
	cvt.u64.u32 	%rd690, %r126;
	bra.uni 	$L__BB36_17;
$L__BB36_16:
	rem.s64 	%rd690, %rd691, %rd5;
$L__BB36_17:
	cvt.u32.u64 	%r127, %rd5;
	cvt.u32.u64 	%r4005, %rd690;
	sub.s64 	%rd164, %rd690, %rd691;
	add.s64 	%rd165, %rd164, %rd25;
	min.s64 	%rd166, %rd5, %rd165;
	cvt.u32.u64 	%r4013, %rd166;
	setp.lt.s64 	%p76, %rd691, %rd25;
	setp.ge.s64 	%p10, %rd691, %rd25;
	setp.ne.s32 	%p11, %r127, %r4013;
	mov.u32 	%r129, data_mul_mat_q;
	add.s32 	%r130, %r129, %r88;
	add.s32 	%r10, %r130, 320;
	or.pred  	%p12, %p10, %p11;
	@%p12 bra 	$L__BB36_125;
	mul.lo.s32 	%r131, %r78, %r1;
	cvt.s64.s32 	%rd167, %r131;
	mul.lo.s64 	%rd29, %rd167, %rd5;
	shr.u32 	%r132, %r4, 2;
	and.b32  	%r133, %r4, 3;
	cvt.u64.u32 	%rd168, %r132;
	shl.b32 	%r134, %r4, 1;
	and.b32  	%r135, %r134, 6;
	shl.b32 	%r136, %r132, 3;
	or.b32  	%r137, %r136, %r133;
	and.b32  	%r138, %r4, 7;
	shl.b32 	%r139, %r3, 2;
	shr.u32 	%r140, %r4, 3;
	add.s32 	%r141, %r140, %r139;
	cvt.u64.u32 	%rd169, %r138;
	and.b32  	%r142, %r3, 1;
	setp.eq.b32 	%p13, %r142, 1;
	selp.b32 	%r143, 1152, 0, %p13;
	add.s32 	%r145, %r129, %r143;
	add.s32 	%r146, %r145, 320;
	and.b32  	%r147, %r3, 1022;
	and.b32  	%r148, %r4, 15;
	and.b32  	%r149, %r132, 252;
	mad.lo.s32 	%r150, %r148, 76, %r149;
	shl.b32 	%r151, %r3, 3;
	and.b32  	%r152, %r151, 8;
	or.b32  	%r11, %r135, %r152;
	mul.lo.s32 	%r153, %r3, %r74;
	cvt.s64.s32 	%rd170, %r153;
	mad.lo.s32 	%r154, %r3, 76, %r137;
	shl.b32 	%r155, %r154, 2;
	add.s32 	%r156, %r129, %r155;
	add.s32 	%r12, %r156, 12608;
	shl.b32 	%r157, %r74, 3;
	add.s32 	%r158, %r153, %r157;
	cvt.s64.s32 	%rd171, %r158;
	shl.b32 	%r159, %r74, 4;
	add.s32 	%r160, %r159, %r153;
	cvt.s64.s32 	%rd172, %r160;
	add.s32 	%r161, %r160, %r157;
	cvt.s64.s32 	%rd173, %r161;
	shl.b32 	%r162, %r74, 5;
	add.s32 	%r163, %r162, %r153;
	cvt.s64.s32 	%rd174, %r163;
	add.s32 	%r164, %r163, %r157;
	cvt.s64.s32 	%rd175, %r164;
	add.s32 	%r165, %r159, %r163;
	cvt.s64.s32 	%rd176, %r165;
	add.s32 	%r166, %r165, %r157;
	cvt.s64.s32 	%rd177, %r166;
	shl.b32 	%r167, %r74, 6;
	add.s32 	%r168, %r167, %r153;
	cvt.s64.s32 	%rd178, %r168;
	add.s32 	%r169, %r168, %r157;
	cvt.s64.s32 	%rd179, %r169;
	add.s32 	%r170, %r159, %r168;
	cvt.s64.s32 	%rd180, %r170;
	add.s32 	%r171, %r170, %r157;
	cvt.s64.s32 	%rd181, %r171;
	add.s32 	%r172, %r162, %r168;
	cvt.s64.s32 	%rd182, %r172;
	add.s32 	%r173, %r172, %r157;
	cvt.s64.s32 	%rd183, %r173;
	add.s32 	%r174, %r159, %r172;
	cvt.s64.s32 	%rd184, %r174;
	add.s32 	%r175, %r174, %r157;
	cvt.s64.s32 	%rd185, %r175;
	mul.lo.s32 	%r176, %r141, %r74;
	cvt.s64.s32 	%rd186, %r176;
	mad.lo.s32 	%r177, %r141, 76, %r138;
	shl.b32 	%r178, %r177, 2;
	add.s32 	%r179, %r129, %r178;
	add.s32 	%r13, %r179, 12864;
	add.s32 	%r180, %r176, %r162;
	cvt.s64.s32 	%rd187, %r180;
	add.s32 	%r181, %r167, %r176;
	cvt.s64.s32 	%rd188, %r181;
	add.s32 	%r182, %r181, %r162;
	cvt.s64.s32 	%rd189, %r182;
	mad.lo.s32 	%r183, %r147, 1216, %r150;
	mul.wide.u32 	%rd190, %r183, 4;
	cvt.u64.u32 	%rd191, %r129;
	cvta.shared.u64 	%rd192, %rd191;
	add.s64 	%rd193, %rd192, %rd190;
	add.s64 	%rd30, %rd193, 12608;
	shl.b32 	%r184, %r3, 4;
	and.b32  	%r185, %r184, 16352;
	add.s32 	%r14, %r132, %r185;
	mad.lo.s32 	%r186, %r132, 28, %r137;
	shl.b32 	%r187, %r186, 2;
	add.s32 	%r15, %r146, %r187;
	mad.lo.s32 	%r16, %r133, 288, %r146;
	shl.b32 	%r188, %r11, 2;
	add.s32 	%r17, %r89, %r188;
	or.b32  	%r18, %r11, 1;
	add.s32 	%r19, %r14, 16;
	or.b32  	%r20, %r11, 16;
	or.b32  	%r21, %r11, 17;
	or.b32  	%r22, %r11, 32;
	or.b32  	%r23, %r11, 33;
	or.b32  	%r24, %r11, 48;
	or.b32  	%r25, %r11, 49;
	or.b32  	%r26, %r11, 64;
	or.b32  	%r27, %r11, 65;
	add.s64 	%rd31, %rd189, %rd169;
	add.s64 	%rd32, %rd188, %rd169;
	add.s64 	%rd33, %rd187, %rd169;
	add.s64 	%rd34, %rd186, %rd169;
	add.s64 	%rd35, %rd168, %rd170;
	add.s64 	%rd36, %rd168, %rd185;
	add.s64 	%rd37, %rd168, %rd171;
	add.s64 	%rd38, %rd168, %rd184;
	add.s64 	%rd39, %rd168, %rd172;
	add.s64 	%rd40, %rd168, %rd183;
	add.s64 	%rd41, %rd168, %rd173;
	add.s64 	%rd42, %rd168, %rd182;
	add.s64 	%rd43, %rd168, %rd174;
	add.s64 	%rd44, %rd168, %rd181;
	add.s64 	%rd45, %rd168, %rd175;
	add.s64 	%rd46, %rd168, %rd180;
	add.s64 	%rd47, %rd168, %rd176;
	add.s64 	%rd48, %rd168, %rd179;
	add.s64 	%rd49, %rd168, %rd177;
	add.s64 	%rd50, %rd168, %rd178;
$L__BB36_19:
	cvt.s64.s32 	%rd52, %rd691;
	or.b64  	%rd194, %rd52, %rd29;
	and.b64  	%rd195, %rd194, -4294967296;
	setp.ne.s64 	%p14, %rd195, 0;
	@%p14 bra 	$L__BB36_21;
	cvt.u32.u64 	%r190, %rd29;
	cvt.u32.u64 	%r191, %rd52;
	div.u32 	%r192, %r191, %r190;
	cvt.u64.u32 	%rd692, %r192;
	bra.uni 	$L__BB36_22;
$L__BB36_21:
	div.s64 	%rd692, %rd52, %rd29;
$L__BB36_22:
	cvt.u32.u64 	%r29, %rd692;
	cvt.u64.u32 	%rd196, %r131;
	mul.lo.s64 	%rd197, %rd196, %rd5;
	mul.lo.s64 	%rd198, %rd197, %rd692;
	sub.s64 	%rd56, %rd691, %rd198;
	cvt.s64.s32 	%rd57, %rd56;
	mul.lo.s64 	%rd58, %rd7, %rd5;
	or.b64  	%rd199, %rd57, %rd58;
	and.b64  	%rd200, %rd199, -4294967296;
	setp.ne.s64 	%p15, %rd200, 0;
	@%p15 bra 	$L__BB36_24;
	cvt.u32.u64 	%r194, %rd58;
	cvt.u32.u64 	%r195, %rd57;
	div.u32 	%r196, %r195, %r194;
	cvt.u64.u32 	%rd693, %r196;
	bra.uni 	$L__BB36_25;
$L__BB36_24:
	div.s64 	%rd693, %rd57, %rd58;
$L__BB36_25:
	cvt.u32.u64 	%r30, %rd693;
	cvt.u64.u32 	%rd201, %r1;
	mul.lo.s64 	%rd202, %rd201, %rd5;
	mul.lo.s64 	%rd203, %rd202, %rd693;
	sub.s64 	%rd204, %rd56, %rd203;
	cvt.s64.s32 	%rd62, %rd204;
	or.b64  	%rd205, %rd62, %rd5;
	and.b64  	%rd206, %rd205, -4294967296;
	setp.ne.s64 	%p16, %rd206, 0;
	@%p16 bra 	$L__BB36_27;
	cvt.u32.u64 	%r198, %rd62;
	div.u32 	%r199, %r198, %r127;
	cvt.u64.u32 	%rd694, %r199;
	bra.uni 	$L__BB36_28;
$L__BB36_27:
	div.s64 	%rd694, %rd62, %rd5;
$L__BB36_28:
	ld.param.u32 	%r4004, [mul_mat_q40_80_8_false_param_16];
	setp.eq.s64 	%p17, %rd139, 0;
	cvt.u32.u64 	%r31, %rd694;
	mul.lo.s32 	%r4008, %r80, %r30;
	mul.lo.s32 	%r201, %r4004, %r30;
	mul.lo.s32 	%r33, %r31, 80;
	mad.lo.s32 	%r4009, %r33, %r76, %r201;
	mov.b32 	%r4006, 0;
	mov.u32 	%r4007, %r73;
	@%p17 bra 	$L__BB36_37;
	shl.b64 	%rd207, %rd693, 32;
	shr.s64 	%rd208, %rd207, 30;
	add.s64 	%rd209, %rd4, %rd208;
	ld.global.nc.u32 	%r4006, [%rd209];
	add.s64 	%rd210, %rd207, 4294967296;
	shr.s64 	%rd211, %rd210, 30;
	add.s64 	%rd212, %rd4, %rd211;
	ld.global.nc.u32 	%r202, [%rd212];
	sub.s32 	%r4007, %r202, %r4006;
	setp.lt.s32 	%p18, %r33, %r4007;
	@%p18 bra 	$L__BB36_34;
	add.s64 	%rd66, %rd691, %rd5;
	or.b64  	%rd213, %rd66, %rd5;
	and.b64  	%rd214, %rd213, -4294967296;
	setp.ne.s64 	%p19, %rd214, 0;
	@%p19 bra 	$L__BB36_32;
	cvt.u32.u64 	%r204, %rd66;
	rem.u32 	%r205, %r204, %r127;
	cvt.u64.u32 	%rd695, %r205;
	bra.uni 	$L__BB36_33;
$L__BB36_32:
	rem.s64 	%rd695, %rd66, %rd5;
$L__BB36_33:
	sub.s64 	%rd691, %rd66, %rd695;
	sub.s64 	%rd215, %rd25, %rd691;
	min.s64 	%rd698, %rd5, %rd215;
	bra.uni 	$L__BB36_124;
$L__BB36_34:
	setp.gt.u32 	%p20, %r5, 79;
	bar.sync 	0;
	@%p20 bra 	$L__BB36_36;
	add.s32 	%r206, %r33, %r5;
	add.s32 	%r207, %r206, %r4006;
	cvta.to.global.u64 	%rd216, %rd139;
	mul.wide.s32 	%rd217, %r207, 4;
	add.s64 	%rd218, %rd216, %rd217;
	ld.global.nc.u32 	%r208, [%rd218];
	st.shared.u32 	[%r6], %r208;
$L__BB36_36:
	bar.sync 	0;
	mov.b32 	%r4008, 0;
	mov.u32 	%r4009, %r4008;
$L__BB36_37:
	add.s32 	%r214, %r4006, %r33;
	mad.lo.s32 	%r215, %r214, 36, %r4008;
	shl.b32 	%r216, %r29, 7;
	add.s32 	%r217, %r4009, %r216;
	mad.lo.s32 	%r41, %r31, -80, %r4007;
	div.s32 	%r218, %r30, %r77;
	mul.lo.s32 	%r42, %r218, %r79;
	mul.lo.s32 	%r43, %r216, %r74;
	cvt.s64.s32 	%rd72, %r215;
	cvt.s64.s32 	%rd73, %r217;
	setp.ge.s32 	%p21, %r4005, %r127;
	mov.f32 	%f2357, 0f00000000;
	mov.f32 	%f2358, %f2357;
	mov.f32 	%f2359, %f2357;
	mov.f32 	%f2360, %f2357;
	mov.f32 	%f2361, %f2357;
	mov.f32 	%f2362, %f2357;
	mov.f32 	%f2363, %f2357;
	mov.f32 	%f2364, %f2357;
	mov.f32 	%f2365, %f2357;
	mov.f32 	%f2366, %f2357;
	mov.f32 	%f2367, %f2357;
	mov.f32 	%f2368, %f2357;
	mov.f32 	%f2369, %f2357;
	mov.f32 	%f2370, %f2357;
	mov.f32 	%f2371, %f2357;
	mov.f32 	%f2372, %f2357;
	mov.f32 	%f2373, %f2357;
	mov.f32 	%f2374, %f2357;
	mov.f32 	%f2375, %f2357;
	mov.f32 	%f2376, %f2357;
	mov.f32 	%f2377, %f2357;
	mov.f32 	%f2378, %f2357;
	mov.f32 	%f2379, %f2357;
	mov.f32 	%f2380, %f2357;
	mov.f32 	%f2381, %f2357;
	mov.f32 	%f2382, %f2357;
	mov.f32 	%f2383, %f2357;
	mov.f32 	%f2384, %f2357;
	mov.f32 	%f2385, %f2357;
	mov.f32 	%f2386, %f2357;
	mov.f32 	%f2387, %f2357;
	mov.f32 	%f2388, %f2357;
	mov.f32 	%f2389, %f2357;
	mov.f32 	%f2390, %f2357;
	mov.f32 	%f2391, %f2357;
	mov.f32 	%f2392, %f2357;
	mov.f32 	%f2393, %f2357;
	mov.f32 	%f2394, %f2357;
	mov.f32 	%f2395, %f2357;
	mov.f32 	%f2396, %f2357;
	@%p21 bra 	$L__BB36_40;
	add.s32 	%r219, %r4005, %r43;
	add.s32 	%r4010, %r219, %r42;
	shl.b64 	%rd219, %rd72, 2;
	add.s64 	%rd74, %rd3, %rd219;
	mov.f32 	%f2357, 0f00000000;
$L__BB36_39:
	mul.wide.s32 	%rd236, %r4005, %r75;
	cvt.s64.s32 	%rd237, %r4010;
	add.s64 	%rd238, %rd31, %rd237;
	mad.lo.s64 	%rd239, %rd238, 18, %rd2;
	add.s64 	%rd240, %rd32, %rd237;
	mad.lo.s64 	%rd241, %rd240, 18, %rd2;
	add.s64 	%rd242, %rd33, %rd237;
	mad.lo.s64 	%rd243, %rd242, 18, %rd2;
	add.s64 	%rd244, %rd34, %rd237;
	mad.lo.s64 	%rd245, %rd244, 18, %rd2;
	add.s64 	%rd246, %rd35, %rd237;
	mul.wide.u32 	%rd247, %r133, 4;
	add.s64 	%rd248, %rd247, %rd2;
	add.s64 	%rd249, %rd248, 4;
	mad.lo.s64 	%rd250, %rd246, 18, %rd249;
	add.s64 	%rd251, %rd36, %rd237;
	mad.lo.s64 	%rd252, %rd251, 18, %rd249;
	add.s64 	%rd253, %rd37, %rd237;
	mad.lo.s64 	%rd254, %rd253, 18, %rd249;
	add.s64 	%rd255, %rd38, %rd237;
	mad.lo.s64 	%rd256, %rd255, 18, %rd249;
	add.s64 	%rd257, %rd39, %rd237;
	mad.lo.s64 	%rd258, %rd257, 18, %rd249;
	add.s64 	%rd259, %rd40, %rd237;
	mad.lo.s64 	%rd260, %rd259, 18, %rd249;
	add.s64 	%rd261, %rd41, %rd237;
	mad.lo.s64 	%rd262, %rd261, 18, %rd249;
	add.s64 	%rd263, %rd42, %rd237;
	mad.lo.s64 	%rd264, %rd263, 18, %rd249;
	add.s64 	%rd265, %rd43, %rd237;
	mad.lo.s64 	%rd266, %rd265, 18, %rd249;
	add.s64 	%rd267, %rd44, %rd237;
	mad.lo.s64 	%rd268, %rd267, 18, %rd249;
	add.s64 	%rd269, %rd45, %rd237;
	mad.lo.s64 	%rd270, %rd269, 18, %rd249;
	add.s64 	%rd271, %rd46, %rd237;
	mad.lo.s64 	%rd272, %rd271, 18, %rd249;
	add.s64 	%rd273, %rd47, %rd237;
	mad.lo.s64 	%rd274, %rd273, 18, %rd249;
	add.s64 	%rd275, %rd48, %rd237;
	mad.lo.s64 	%rd276, %rd275, 18, %rd249;
	add.s64 	%rd277, %rd49, %rd237;
	mad.lo.s64 	%rd278, %rd277, 18, %rd249;
	add.s64 	%rd279, %rd50, %rd237;
	mad.lo.s64 	%rd280, %rd279, 18, %rd249;
	ld.global.nc.u16 	%rs5, [%rd250+-2];
	cvt.u32.u16 	%r1614, %rs5;
	ld.global.nc.u16 	%rs6, [%rd250];
	cvt.u32.u16 	%r1615, %rs6;
	shl.b32 	%r1616, %r1615, 16;
	or.b32  	%r1617, %r1616, %r1614;
	and.b32  	%r222, %r1617, 252645135;
	add.s32 	%r1618, %r222, 2021161080;
	xor.b32  	%r1619, %r1618, -2139062144;
	xor.b32  	%r1620, %r222, 134744072;
	xor.b32  	%r1621, %r1618, %r1617;
	and.b32  	%r220, %r1621, %r1620;
	// begin inline asm
	prmt.b32 %r220, %r220, 0, 0xba98;
	// end inline asm
	// begin inline asm
	prmt.b32 %r222, %r222, 0, 0xba98;
	// end inline asm
	xor.b32  	%r1622, %r222, 2139062143;
	not.b32 	%r1623, %r220;
	and.b32  	%r1624, %r1619, %r1623;
	and.b32  	%r1625, %r1622, %r220;
	or.b32  	%r1626, %r1624, %r1625;
	st.shared.u32 	[%r12], %r1626;
	shr.u32 	%r1627, %r1617, 4;
	and.b32  	%r226, %r1627, 252645135;
	add.s32 	%r1628, %r226, 2021161080;
	xor.b32  	%r1629, %r1628, -2139062144;
	xor.b32  	%r1630, %r226, 134744072;
	xor.b32  	%r1631, %r1628, %r1627;
	and.b32  	%r224, %r1631, %r1630;
	// begin inline asm
	prmt.b32 %r224, %r224, 0, 0xba98;
	// end inline asm
	// begin inline asm
	prmt.b32 %r226, %r226, 0, 0xba98;
	// end inline asm
	xor.b32  	%r1632, %r226, 2139062143;
	not.b32 	%r1633, %r224;
	and.b32  	%r1634, %r1629, %r1633;
	and.b32  	%r1635, %r1632, %r224;
	or.b32  	%r1636, %r1634, %r1635;
	st.shared.u32 	[%r12+16], %r1636;
	ld.global.nc.u16 	%rs7, [%rd254+-2];
	cvt.u32.u16 	%r1637, %rs7;
	ld.global.nc.u16 	%rs8, [%rd254];
	cvt.u32.u16 	%r1638, %rs8;
	shl.b32 	%r1639, %r1638, 16;
	or.b32  	%r1640, %r1639, %r1637;
	and.b32  	%r230, %r1640, 252645135;
	add.s32 	%r1641, %r230, 2021161080;
	xor.b32  	%r1642, %r1641, -2139062144;
	xor.b32  	%r1643, %r230, 134744072;
	xor.b32  	%r1644, %r1641, %r1640;
	and.b32  	%r228, %r1644, %r1643;
	// begin inline asm
	prmt.b32 %r228, %r228, 0, 0xba98;
	// end inline asm
	// begin inline asm
	prmt.b32 %r230, %r230, 0, 0xba98;
	// end inline asm
	xor.b32  	%r1645, %r230, 2139062143;
	not.b32 	%r1646, %r228;
	and.b32  	%r1647, %r1642, %r1646;
	and.b32  	%r1648, %r1645, %r228;
	or.b32  	%r1649, %r1647, %r1648;
	st.shared.u32 	[%r12+2432], %r1649;
	shr.u32 	%r1650, %r1640, 4;
	and.b32  	%r234, %r1650, 252645135;
	add.s32 	%r1651, %r234, 2021161080;
	xor.b32  	%r1652, %r1651, -2139062144;
	xor.b32  	%r1653, %r234, 134744072;
	xor.b32  	%r1654, %r1651, %r1650;
	and.b32  	%r232, %r1654, %r1653;
	// begin inline asm
	prmt.b32 %r232, %r232, 0, 0xba98;
	// end inline asm
	// begin inline asm
	prmt.b32 %r234, %r234, 0, 0xba98;
	// end inline asm
	xor.b32  	%r1655, %r234, 2139062143;
	not.b32 	%r1656, %r232;
	and.b32  	%r1657, %r1652, %r1656;
	and.b32  	%r1658, %r1655, %r232;
	or.b32  	%r1659, %r1657, %r1658;
	st.shared.u32 	[%r12+2448], %r1659;
	ld.global.nc.u16 	%rs9, [%rd258+-2];
	cvt.u32.u16 	%r1660, %rs9;
	ld.global.nc.u16 	%rs10, [%rd258];
	cvt.u32.u16 	%r1661, %rs10;
	shl.b32 	%r1662, %r1661, 16;
	or.b32  	%r1663, %r1662, %r1660;
	and.b32  	%r238, %r1663, 252645135;
	add.s32 	%r1664, %r238, 2021161080;
	xor.b32  	%r1665, %r1664, -2139062144;
	xor.b32  	%r1666, %r238, 134744072;
	xor.b32  	%r1667, %r1664, %r1663;
	and.b32  	%r236, %r1667, %r1666;
	// begin inline asm
	prmt.b32 %r236, %r236, 0, 0xba98;
	// end inline asm
	// begin inline asm
	prmt.b32 %r238, %r238, 0, 0xba98;
	// end inline asm
	xor.b32  	%r1668, %r238, 2139062143;
	not.b32 	%r1669, %r236;
	and.b32  	%r1670, %r1665, %r1669;
	and.b32  	%r1671, %r1668, %r236;
	or.b32  	%r1672, %r1670, %r1671;
	st.shared.u32 	[%r12+4864], %r1672;
	shr.u32 	%r1673, %r1663, 4;
	and.b32  	%r242, %r1673, 252645135;
	add.s32 	%r1674, %r242, 2021161080;
	xor.b32  	%r1675, %r1674, -2139062144;
	xor.b32  	%r1676, %r242, 134744072;
	xor.b32  	%r1677, %r1674, %r1673;
	and.b32  	%r240, %r1677, %r1676;
	// begin inline asm
	prmt.b32 %r240, %r240, 0, 0xba98;
	// end inline asm
	// begin inline asm
	prmt.b32 %r242, %r242, 0, 0xba98;
	// end inline asm
	xor.b32  	%r1678, %r242, 2139062143;
	not.b32 	%r1679, %r240;
	and.b32  	%r1680, %r1675, %r1679;
	and.b32  	%r1681, %r1678, %r240;
	or.b32  	%r1682, %r1680, %r1681;
	st.shared.u32 	[%r12+4880], %r1682;
	ld.global.nc.u16 	%rs11, [%rd262+-2];
	cvt.u32.u16 	%r1683, %rs11;
	ld.global.nc.u16 	%rs12, [%rd262];
	cvt.u32.u16 	%r1684, %rs12;
	shl.b32 	%r1685, %r1684, 16;
	or.b32  	%r1686, %r1685, %r1683;
	and.b32  	%r246, %r1686, 252645135;
	add.s32 	%r1687, %r246, 2021161080;
	xor.b32  	%r1688, %r1687, -2139062144;
	xor.b32  	%r1689, %r246, 134744072;
	xor.b32  	%r1690, %r1687, %r1686;
	and.b32  	%r244, %r1690, %r1689;
	// begin inline asm
	prmt.b32 %r244, %r244, 0, 0xba98;
	// end inline asm
	// begin inline asm
	prmt.b32 %r246, %r246, 0, 0xba98;
	// end inline asm
	xor.b32  	%r1691, %r246, 2139062143;
	not.b32 	%r1692, %r244;
	and.b32  	%r1693, %r1688, %r1692;
	and.b32  	%r1694, %r1691, %r244;
	or.b32  	%r1695, %r1693, %r1694;
	st.shared.u32 	[%r12+7296], %r1695;
	shr.u32 	%r1696, %r1686, 4;
	and.b32  	%r250, %r1696, 252645135;
	add.s32 	%r1697, %r250, 2021161080;
	xor.b32  	%r1698, %r1697, -2139062144;
	xor.b32  	%r1699, %r250, 134744072;
	xor.b32  	%r1700, %r1697, %r1696;
	and.b32  	%r248, %r1700, %r1699;
	// begin inline asm
	prmt.b32 %r248, %r248, 0, 0xba98;
	// end inline asm
	// begin inline asm
	prmt.b32 %r250, %r250, 0, 0xba98;
	// end inline asm
	xor.b32  	%r1701, %r250, 2139062143;
	not.b32 	%r1702, %r248;
	and.b32  	%r1703, %r1698, %r1702;
	and.b32  	%r1704, %r1701, %r248;
	or.b32  	%r1705, %r1703, %r1704;
	st.shared.u32 	[%r12+7312], %r1705;
	ld.global.nc.u16 	%rs13, [%rd266+-2];
	cvt.u32.u16 	%r1706, %rs13;
	ld.global.nc.u16 	%rs14, [%rd266];
	cvt.u32.u16 	%r1707, %rs14;
	shl.b32 	%r1708, %r1707, 16;
	or.b32  	%r1709, %r1708, %r1706;
	and.b32  	%r254, %r1709, 252645135;
	add.s32 	%r1710, %r254, 2021161080;
	xor.b32  	%r1711, %r1710, -2139062144;
	xor.b32  	%r1712, %r254, 134744072;
	xor.b32  	%r1713, %r1710, %r1709;
	and.b32  	%r252, %r1713, %r1712;
	// begin inline asm
	prmt.b32 %r252, %r252, 0, 0xba98;
	// end inline asm
	// begin inline asm
	prmt.b32 %r254, %r254, 0, 0xba98;
	// end inline asm
	xor.b32  	%r1714, %r254, 2139062143;
	not.b32 	%r1715, %r252;
	and.b32  	%r1716, %r1711, %r1715;
	and.b32  	%r1717, %r1714, %r252;
	or.b32  	%r1718, %r1716, %r1717;
	st.shared.u32 	[%r12+9728], %r1718;
	shr.u32 	%r1719, %r1709, 4;
	and.b32  	%r258, %r1719, 252645135;
	add.s32 	%r1720, %r258, 2021161080;
	xor.b32  	%r1721, %r1720, -2139062144;
	xor.b32  	%r1722, %r258, 134744072;
	xor.b32  	%r1723, %r1720, %r1719;
	and.b32  	%r256, %r1723, %r1722;
	// begin inline asm
	prmt.b32 %r256, %r256, 0, 0xba98;
	// end inline asm
	// begin inline asm
	prmt.b32 %r258, %r258, 0, 0xba98;
	// end inline asm
	xor.b32  	%r1724, %r258, 2139062143;
	not.b32 	%r1725, %r256;
	and.b32  	%r1726, %r1721, %r1725;
	and.b32  	%r1727, %r1724, %r256;
	or.b32  	%r1728, %r1726, %r1727;
	st.shared.u32 	[%r12+9744], %r1728;
	ld.global.nc.u16 	%rs15, [%rd270+-2];
	cvt.u32.u16 	%r1729, %rs15;
	ld.global.nc.u16 	%rs16, [%rd270];
	cvt.u32.u16 	%r1730, %rs16;
	shl.b32 	%r1731, %r1730, 16;
	or.b32  	%r1732, %r1731, %r1729;
	and.b32  	%r262, %r1732, 252645135;
	add.s32 	%r1733, %r262, 2021161080;
	xor.b32  	%r1734, %r1733, -2139062144;
	xor.b32  	%r1735, %r262, 134744072;
	xor.b32  	%r1736, %r1733, %r1732;
	and.b32  	%r260, %r1736, %r1735;
	// begin inline asm
	prmt.b32 %r260, %r260, 0, 0xba98;
	// end inline asm
	// begin inline asm
	prmt.b32 %r262, %r262, 0, 0xba98;
	// end inline asm
	xor.b32  	%r1737, %r262, 2139062143;
	not.b32 	%r1738, %r260;
	and.b32  	%r1739, %r1734, %r1738;
	and.b32  	%r1740, %r1737, %r260;
	or.b32  	%r1741, %r1739, %r1740;
	st.shared.u32 	[%r12+12160], %r1741;
	shr.u32 	%r1742, %r1732, 4;
	and.b32  	%r266, %r1742, 252645135;
	add.s32 	%r1743, %r266, 2021161080;
	xor.b32  	%r1744, %r1743, -2139062144;
	xor.b32  	%r1745, %r266, 134744072;
	xor.b32  	%r1746, %r1743, %r1742;
	and.b32  	%r264, %r1746, %r1745;
	// begin inline asm
	prmt.b32 %r264, %r264, 0, 0xba98;
	// end inline asm
	// begin inline asm
	prmt.b32 %r266, %r266, 0, 0xba98;
	// end inline asm
	xor.b32  	%r1747, %r266, 2139062143;
	not.b32 	%r1748, %r264;
	and.b32  	%r1749, %r1744, %r1748;
	and.b32  	%r1750, %r1747, %r264;
	or.b32  	%r1751, %r1749, %r1750;
	st.shared.u32 	[%r12+12176], %r1751;
	ld.global.nc.u16 	%rs17, [%rd274+-2];
	cvt.u32.u16 	%r1752, %rs17;
	ld.global.nc.u16 	%rs18, [%rd274];
	cvt.u32.u16 	%r1753, %rs18;
	shl.b32 	%r1754, %r1753, 16;
	or.b32  	%r1755, %r1754, %r1752;
	and.b32  	%r270, %r1755, 252645135;
	add.s32 	%r1756, %r270, 2021161080;
	xor.b32  	%r1757, %r1756, -2139062144;
	xor.b32  	%r1758, %r270, 134744072;
	xor.b32  	%r1759, %r1756, %r1755;
	and.b32  	%r268, %r1759, %r1758;
	// begin inline asm
	prmt.b32 %r268, %r268, 0, 0xba98;
	// end inline asm
	// begin inline asm
	prmt.b32 %r270, %r270, 0, 0xba98;
	// end inline asm
	xor.b32  	%r1760, %r270, 2139062143;
	not.b32 	%r1761, %r268;
	and.b32  	%r1762, %r1757, %r1761;
	and.b32  	%r1763, %r1760, %r268;
	or.b32  	%r1764, %r1762, %r1763;
	st.shared.u32 	[%r12+14592], %r1764;
	shr.u32 	%r1765, %r1755, 4;
	and.b32  	%r274, %r1765, 252645135;
	add.s32 	%r1766, %r274, 2021161080;
	xor.b32  	%r1767, %r1766, -2139062144;
	xor.b32  	%r1768, %r274, 134744072;
	xor.b32  	%r1769, %r1766, %r1765;
	and.b32  	%r272, %r1769, %r1768;
	// begin inline asm
	prmt.b32 %r272, %r272, 0, 0xba98;
	// end inline asm
	// begin inline asm
	prmt.b32 %r274, %r274, 0, 0xba98;
	// end inline asm
	xor.b32  	%r1770, %r274, 2139062143;
	not.b32 	%r1771, %r272;
	and.b32  	%r1772, %r1767, %r1771;
	and.b32  	%r1773, %r1770, %r272;
	or.b32  	%r1774, %r1772, %r1773;
	st.shared.u32 	[%r12+14608], %r1774;
	ld.global.nc.u16 	%rs19, [%rd278+-2];
	cvt.u32.u16 	%r1775, %rs19;
	ld.global.nc.u16 	%rs20, [%rd278];
	cvt.u32.u16 	%r1776, %rs20;
	shl.b32 	%r1777, %r1776, 16;
	or.b32  	%r1778, %r1777, %r1775;
	and.b32  	%r278, %r1778, 252645135;
	add.s32 	%r1779, %r278, 2021161080;
	xor.b32  	%r1780, %r1779, -2139062144;
	xor.b32  	%r1781, %r278, 134744072;
	xor.b32  	%r1782, %r1779, %r1778;
	and.b32  	%r276, %r1782, %r1781;
	// begin inline asm
	prmt.b32 %r276, %r276, 0, 0xba98;
	// end inline asm
	// begin inline asm
	prmt.b32 %r278, %r278, 0, 0xba98;
	// end inline asm
	xor.b32  	%r1783, %r278, 2139062143;
	not.b32 	%r1784, %r276;
	and.b32  	%r1785, %r1780, %r1784;
	and.b32  	%r1786, %r1783, %r276;
	or.b32  	%r1787, %r1785, %r1786;
	st.shared.u32 	[%r12+17024], %r1787;
	shr.u32 	%r1788, %r1778, 4;
	and.b32  	%r282, %r1788, 252645135;
	add.s32 	%r1789, %r282, 2021161080;
	xor.b32  	%r1790, %r1789, -2139062144;
	xor.b32  	%r1791, %r282, 134744072;
	xor.b32  	%r1792, %r1789, %r1788;
	and.b32  	%r280, %r1792, %r1791;
	// begin inline asm
	prmt.b32 %r280, %r280, 0, 0xba98;
	// end inline asm
	// begin inline asm
	prmt.b32 %r282, %r282, 0, 0xba98;
	// end inline asm
	xor.b32  	%r1793, %r282, 2139062143;
	not.b32 	%r1794, %r280;
	and.b32  	%r1795, %r1790, %r1794;
	and.b32  	%r1796, %r1793, %r280;
	or.b32  	%r1797, %r1795, %r1796;
	st.shared.u32 	[%r12+17040], %r1797;
	ld.global.nc.u16 	%rs21, [%rd280+-2];
	cvt.u32.u16 	%r1798, %rs21;
	ld.global.nc.u16 	%rs22, [%rd280];
	cvt.u32.u16 	%r1799, %rs22;
	shl.b32 	%r1800, %r1799, 16;
	or.b32  	%r1801, %r1800, %r1798;
	and.b32  	%r286, %r1801, 252645135;
	add.s32 	%r1802, %r286, 2021161080;
	xor.b32  	%r1803, %r1802, -2139062144;
	xor.b32  	%r1804, %r286, 134744072;
	xor.b32  	%r1805, %r1802, %r1801;
	and.b32  	%r284, %r1805, %r1804;
	// begin inline asm
	prmt.b32 %r284, %r284, 0, 0xba98;
	// end inline asm
	// begin inline asm
	prmt.b32 %r286, %r286, 0, 0xba98;
	// end inline asm
	xor.b32  	%r1806, %r286, 2139062143;
	not.b32 	%r1807, %r284;
	and.b32  	%r1808, %r1803, %r1807;
	and.b32  	%r1809, %r1806, %r284;
	or.b32  	%r1810, %r1808, %r1809;
	st.shared.u32 	[%r12+19456], %r1810;
	shr.u32 	%r1811, %r1801, 4;
	and.b32  	%r290, %r1811, 252645135;
	add.s32 	%r1812, %r290, 2021161080;
	xor.b32  	%r1813, %r1812, -2139062144;
	xor.b32  	%r1814, %r290, 134744072;
	xor.b32  	%r1815, %r1812, %r1811;
	and.b32  	%r288, %r1815, %r1814;
	// begin inline asm
	prmt.b32 %r288, %r288, 0, 0xba98;
	// end inline asm
	// begin inline asm
	prmt.b32 %r290, %r290, 0, 0xba98;
	// end inline asm
	xor.b32  	%r1816, %r290, 2139062143;
	not.b32 	%r1817, %r288;
	and.b32  	%r1818, %r1813, %r1817;
	and.b32  	%r1819, %r1816, %r288;
	or.b32  	%r1820, %r1818, %r1819;
	st.shared.u32 	[%r12+19472], %r1820;
	ld.global.nc.u16 	%rs23, [%rd276+-2];
	cvt.u32.u16 	%r1821, %rs23;
	ld.global.nc.u16 	%rs24, [%rd276];
	cvt.u32.u16 	%r1822, %rs24;
	shl.b32 	%r1823, %r1822, 16;
	or.b32  	%r1824, %r1823, %r1821;
	and.b32  	%r294, %r1824, 252645135;
	add.s32 	%r1825, %r294, 2021161080;
	xor.b32  	%r1826, %r1825, -2139062144;
	xor.b32  	%r1827, %r294, 134744072;
	xor.b32  	%r1828, %r1825, %r1824;
	and.b32  	%r292, %r1828, %r1827;
	// begin inline asm
	prmt.b32 %r292, %r292, 0, 0xba98;
	// end inline asm
	// begin inline asm
	prmt.b32 %r294, %r294, 0, 0xba98;
	// end inline asm
	xor.b32  	%r1829, %r294, 2139062143;
	not.b32 	%r1830, %r292;
	and.b32  	%r1831, %r1826, %r1830;
	and.b32  	%r1832, %r1829, %r292;
	or.b32  	%r1833, %r1831, %r1832;
	st.shared.u32 	[%r12+21888], %r1833;
	shr.u32 	%r1834, %r1824, 4;
	and.b32  	%r298, %r1834, 252645135;
	add.s32 	%r1835, %r298, 2021161080;
	xor.b32  	%r1836, %r1835, -2139062144;
	xor.b32  	%r1837, %r298, 134744072;
	xor.b32  	%r1838, %r1835, %r1834;
	and.b32  	%r296, %r1838, %r1837;
	// begin inline asm
	prmt.b32 %r296, %r296, 0, 0xba98;
	// end inline asm
	// begin inline asm
	prmt.b32 %r298, %r298, 0, 0xba98;
	// end inline asm
	xor.b32  	%r1839, %r298, 2139062143;
	not.b32 	%r1840, %r296;
	and.b32  	%r1841, %r1836, %r1840;
	and.b32  	%r1842, %r1839, %r296;
	or.b32  	%r1843, %r1841, %r1842;
	st.shared.u32 	[%r12+21904], %r1843;
	ld.global.nc.u16 	%rs25, [%rd272+-2];
	cvt.u32.u16 	%r1844, %rs25;
	ld.global.nc.u16 	%rs26, [%rd272];
	cvt.u32.u16 	%r1845, %rs26;
	shl.b32 	%r1846, %r1845, 16;
	or.b32  	%r1847, %r1846, %r1844;
	and.b32  	%r302, %r1847, 252645135;
	add.s32 	%r1848, %r302, 2021161080;
	xor.b32  	%r1849, %r1848, -2139062144;
	xor.b32  	%r1850, %r302, 134744072;
	xor.b32  	%r1851, %r1848, %r1847;
	and.b32  	%r300, %r1851, %r1850;
	// begin inline asm
	prmt.b32 %r300, %r300, 0, 0xba98;
	// end inline asm
	// begin inline asm
	prmt.b32 %r302, %r302, 0, 0xba98;
	// end inline asm
	xor.b32  	%r1852, %r302, 2139062143;
	not.b32 	%r1853, %r300;
	and.b32  	%r1854, %r1849, %r1853;
	and.b32  	%r1855, %r1852, %r300;
	or.b32  	%r1856, %r1854, %r1855;
	st.shared.u32 	[%r12+24320], %r1856;
	shr.u32 	%r1857, %r1847, 4;
	and.b32  	%r306, %r1857, 252645135;
	add.s32 	%r1858, %r306, 2021161080;
	xor.b32  	%r1859, %r1858, -2139062144;
	xor.b32  	%r1860, %r306, 134744072;
	xor.b32  	%r1861, %r1858, %r1857;
	and.b32  	%r304, %r1861, %r1860;
	// begin inline asm
	prmt.b32 %r304, %r304, 0, 0xba98;
	// end inline asm
	// begin inline asm
	prmt.b32 %r306, %r306, 0, 0xba98;
	// end inline asm
	xor.b32  	%r1862, %r306, 2139062143;
	not.b32 	%r1863, %r304;
	and.b32  	%r1864, %r1859, %r1863;
	and.b32  	%r1865, %r1862, %r304;
	or.b32  	%r1866, %r1864, %r1865;
	st.shared.u32 	[%r12+24336], %r1866;
	ld.global.nc.u16 	%rs27, [%rd268+-2];
	cvt.u32.u16 	%r1867, %rs27;
	ld.global.nc.u16 	%rs28, [%rd268];
	cvt.u32.u16 	%r1868, %rs28;
	shl.b32 	%r1869, %r1868, 16;
	or.b32  	%r1870, %r1869, %r1867;
	and.b32  	%r310, %r1870, 252645135;
	add.s32 	%r1871, %r310, 2021161080;
	xor.b32  	%r1872, %r1871, -2139062144;
	xor.b32  	%r1873, %r310, 134744072;
	xor.b32  	%r1874, %r1871, %r1870;
	and.b32  	%r308, %r1874, %r1873;
	// begin inline asm
	prmt.b32 %r308, %r308, 0, 0xba98;
	// end inline asm
	// begin inline asm
	prmt.b32 %r310, %r310, 0, 0xba98;
	// end inline asm
	xor.b32  	%r1875, %r310, 2139062143;
	not.b32 	%r1876, %r308;
	and.b32  	%r1877, %r1872, %r1876;
	and.b32  	%r1878, %r1875, %r308;
	or.b32  	%r1879, %r1877, %r1878;
	st.shared.u32 	[%r12+26752], %r1879;
	shr.u32 	%r1880, %r1870, 4;
	and.b32  	%r314, %r1880, 252645135;
	add.s32 	%r1881, %r314, 2021161080;
	xor.b32  	%r1882, %r1881, -2139062144;
	xor.b32  	%r1883, %r314, 134744072;
	xor.b32  	%r1884, %r1881, %r1880;
	and.b32  	%r312, %r1884, %r1883;
	// begin inline asm
	prmt.b32 %r312, %r312, 0, 0xba98;
	// end inline asm
	// begin inline asm
	prmt.b32 %r314, %r314, 0, 0xba98;
	// end inline asm
	xor.b32  	%r1885, %r314, 2139062143;
	not.b32 	%r1886, %r312;
	and.b32  	%r1887, %r1882, %r1886;
	and.b32  	%r1888, %r1885, %r312;
	or.b32  	%r1889, %r1887, %r1888;
	st.shared.u32 	[%r12+26768], %r1889;
	ld.global.nc.u16 	%rs29, [%rd264+-2];
	cvt.u32.u16 	%r1890, %rs29;
	ld.global.nc.u16 	%rs30, [%rd264];
	cvt.u32.u16 	%r1891, %rs30;
	shl.b32 	%r1892, %r1891, 16;
	or.b32  	%r1893, %r1892, %r1890;
	and.b32  	%r318, %r1893, 252645135;
	add.s32 	%r1894, %r318, 2021161080;
	xor.b32  	%r1895, %r1894, -2139062144;
	xor.b32  	%r1896, %r318, 134744072;
	xor.b32  	%r1897, %r1894, %r1893;
	and.b32  	%r316, %r1897, %r1896;
	// begin inline asm
	prmt.b32 %r316, %r316, 0, 0xba98;
	// end inline asm
	// begin inline asm
	prmt.b32 %r318, %r318, 0, 0xba98;
	// end inline asm
	xor.b32  	%r1898, %r318, 2139062143;
	not.b32 	%r1899, %r316;
	and.b32  	%r1900, %r1895, %r1899;
	and.b32  	%r1901, %r1898, %r316;
	or.b32  	%r1902, %r1900, %r1901;
	st.shared.u32 	[%r12+29184], %r1902;
	shr.u32 	%r1903, %r1893, 4;
	and.b32  	%r322, %r1903, 252645135;
	add.s32 	%r1904, %r322, 2021161080;
	xor.b32  	%r1905, %r1904, -2139062144;
	xor.b32  	%r1906, %r322, 134744072;
	xor.b32  	%r1907, %r1904, %r1903;
	and.b32  	%r320, %r1907, %r1906;
	// begin inline asm
	prmt.b32 %r320, %r320, 0, 0xba98;
	// end inline asm
	// begin inline asm
	prmt.b32 %r322, %r322, 0, 0xba98;
	// end inline asm
	xor.b32  	%r1908, %r322, 2139062143;
	not.b32 	%r1909, %r320;
	and.b32  	%r1910, %r1905, %r1909;
	and.b32  	%r1911, %r1908, %r320;
	or.b32  	%r1912, %r1910, %r1911;
	st.shared.u32 	[%r12+29200], %r1912;
	ld.global.nc.u16 	%rs31, [%rd260+-2];
	cvt.u32.u16 	%r1913, %rs31;
	ld.global.nc.u16 	%rs32, [%rd260];
	cvt.u32.u16 	%r1914, %rs32;
	shl.b32 	%r1915, %r1914, 16;
	or.b32  	%r1916, %r1915, %r1913;
	and.b32  	%r326, %r1916, 252645135;
	add.s32 	%r1917, %r326, 2021161080;
	xor.b32  	%r1918, %r1917, -2139062144;
	xor.b32  	%r1919, %r326, 134744072;
	xor.b32  	%r1920, %r1917, %r1916;
	and.b32  	%r324, %r1920, %r1919;
	// begin inline asm
	prmt.b32 %r324, %r324, 0, 0xba98;
	// end inline asm
	// begin inline asm
	prmt.b32 %r326, %r326, 0, 0xba98;
	// end inline asm
	xor.b32  	%r1921, %r326, 2139062143;
	not.b32 	%r1922, %r324;
	and.b32  	%r1923, %r1918, %r1922;
	and.b32  	%r1924, %r1921, %r324;
	or.b32  	%r1925, %r1923, %r1924;
	st.shared.u32 	[%r12+31616], %r1925;
	shr.u32 	%r1926, %r1916, 4;
	and.b32  	%r330, %r1926, 252645135;
	add.s32 	%r1927, %r330, 2021161080;
	xor.b32  	%r1928, %r1927, -2139062144;
	xor.b32  	%r1929, %r330, 134744072;
	xor.b32  	%r1930, %r1927, %r1926;
	and.b32  	%r328, %r1930, %r1929;
	// begin inline asm
	prmt.b32 %r328, %r328, 0, 0xba98;
	// end inline asm
	// begin inline asm
	prmt.b32 %r330, %r330, 0, 0xba98;
	// end inline asm
	xor.b32  	%r1931, %r330, 2139062143;
	not.b32 	%r1932, %r328;
	and.b32  	%r1933, %r1928, %r1932;
	and.b32  	%r1934, %r1931, %r328;
	or.b32  	%r1935, %r1933, %r1934;
	st.shared.u32 	[%r12+31632], %r1935;
	ld.global.nc.u16 	%rs33, [%rd256+-2];
	cvt.u32.u16 	%r1936, %rs33;
	ld.global.nc.u16 	%rs34, [%rd256];
	cvt.u32.u16 	%r1937, %rs34;
	shl.b32 	%r1938, %r1937, 16;
	or.b32  	%r1939, %r1938, %r1936;
	and.b32  	%r334, %r1939, 252645135;
	add.s32 	%r1940, %r334, 2021161080;
	xor.b32  	%r1941, %r1940, -2139062144;
	xor.b32  	%r1942, %r334, 134744072;
	xor.b32  	%r1943, %r1940, %r1939;
	and.b32  	%r332, %r1943, %r1942;
	// begin inline asm
	prmt.b32 %r332, %r332, 0, 0xba98;
	// end inline asm
	// begin inline asm
	prmt.b32 %r334, %r334, 0, 0xba98;
	// end inline asm
	xor.b32  	%r1944, %r334, 2139062143;
	not.b32 	%r1945, %r332;
	and.b32  	%r1946, %r1941, %r1945;
	and.b32  	%r1947, %r1944, %r332;
	or.b32  	%r1948, %r1946, %r1947;
	st.shared.u32 	[%r12+34048], %r1948;
	shr.u32 	%r1949, %r1939, 4;
	and.b32  	%r338, %r1949, 252645135;
	add.s32 	%r1950, %r338, 2021161080;
	xor.b32  	%r1951, %r1950, -2139062144;
	xor.b32  	%r1952, %r338, 134744072;
	xor.b32  	%r1953, %r1950, %r1949;
	and.b32  	%r336, %r1953, %r1952;
	// begin inline asm
	prmt.b32 %r336, %r336, 0, 0xba98;
	// end inline asm
	// begin inline asm
	prmt.b32 %r338, %r338, 0, 0xba98;
	// end inline asm
	xor.b32  	%r1954, %r338, 2139062143;
	not.b32 	%r1955, %r336;
	and.b32  	%r1956, %r1951, %r1955;
	and.b32  	%r1957, %r1954, %r336;
	or.b32  	%r1958, %r1956, %r1957;
	st.shared.u32 	[%r12+34064], %r1958;
	ld.global.nc.u16 	%rs35, [%rd252+-2];
	cvt.u32.u16 	%r1959, %rs35;
	ld.global.nc.u16 	%rs36, [%rd252];
	cvt.u32.u16 	%r1960, %rs36;
	shl.b32 	%r1961, %r1960, 16;
	or.b32  	%r1962, %r1961, %r1959;
	and.b32  	%r342, %r1962, 252645135;
	add.s32 	%r1963, %r342, 2021161080;
	xor.b32  	%r1964, %r1963, -2139062144;
	xor.b32  	%r1965, %r342, 134744072;
	xor.b32  	%r1966, %r1963, %r1962;
	and.b32  	%r340, %r1966, %r1965;
	// begin inline asm
	prmt.b32 %r340, %r340, 0, 0xba98;
	// end inline asm
	// begin inline asm
	prmt.b32 %r342, %r342, 0, 0xba98;
	// end inline asm
	xor.b32  	%r1967, %r342, 2139062143;
	not.b32 	%r1968, %r340;
	and.b32  	%r1969, %r1964, %r1968;
	and.b32  	%r1970, %r1967, %r340;
	or.b32  	%r1971, %r1969, %r1970;
	st.shared.u32 	[%r12+36480], %r1971;
	shr.u32 	%r1972, %r1962, 4;
	and.b32  	%r346, %r1972, 252645135;
	add.s32 	%r1973, %r346, 2021161080;
	xor.b32  	%r1974, %r1973, -2139062144;
	xor.b32  	%r1975, %r346, 134744072;
	xor.b32  	%r1976, %r1973, %r1972;
	and.b32  	%r344, %r1976, %r1975;
	// begin inline asm
	prmt.b32 %r344, %r344, 0, 0xba98;
	// end inline asm
	// begin inline asm
	prmt.b32 %r346, %r346, 0, 0xba98;
	// end inline asm
	xor.b32  	%r1977, %r346, 2139062143;
	not.b32 	%r1978, %r344;
	and.b32  	%r1979, %r1974, %r1978;
	and.b32  	%r1980, %r1977, %r344;
	or.b32  	%r1981, %r1979, %r1980;
	st.shared.u32 	[%r12+36496], %r1981;
	ld.global.nc.u16 	%rs1, [%rd245];
	// begin inline asm
	{  cvt.f32.f16 %f243, %rs1;}

	// end inline asm
	st.shared.f32 	[%r13], %f243;
	ld.global.nc.u16 	%rs2, [%rd243];
	// begin inline asm
	{  cvt.f32.f16 %f244, %rs2;}

	// end inline asm
	st.shared.f32 	[%r13+9728], %f244;
	ld.global.nc.u16 	%rs3, [%rd241];
	// begin inline asm
	{  cvt.f32.f16 %f245, %rs3;}

	// end inline asm
	st.shared.f32 	[%r13+19456], %f245;
	ld.global.nc.u16 	%rs4, [%rd239];
	// begin inline asm
	{  cvt.f32.f16 %f246, %rs4;}

	// end inline asm
	st.shared.f32 	[%r13+29184], %f246;
	cvt.u64.u32 	%rd281, %r5;
	mad.lo.s64 	%rd282, %rd236, 9, %rd281;
	shl.b64 	%rd283, %rd282, 2;
	add.s64 	%rd284, %rd74, %rd283;
	ld.global.nc.u32 	%r1982, [%rd284];
	st.shared.u32 	[%r10], %r1982;
	ld.global.nc.u32 	%r1983, [%rd284+1024];
	st.shared.u32 	[%r10+1024], %r1983;
	ld.global.nc.u32 	%r1984, [%rd284+2048];
	st.shared.u32 	[%r10+2048], %r1984;
	ld.global.nc.u32 	%r1985, [%rd284+3072];
	st.shared.u32 	[%r10+3072], %r1985;
	ld.global.nc.u32 	%r1986, [%rd284+4096];
	st.shared.u32 	[%r10+4096], %r1986;
	ld.global.nc.u32 	%r1987, [%rd284+5120];
	st.shared.u32 	[%r10+5120], %r1987;
	ld.global.nc.u32 	%r1988, [%rd284+6144];
	st.shared.u32 	[%r10+6144], %r1988;
	ld.global.nc.u32 	%r1989, [%rd284+7168];
	st.shared.u32 	[%r10+7168], %r1989;
	ld.global.nc.u32 	%r1990, [%rd284+8192];
	st.shared.u32 	[%r10+8192], %r1990;
	ld.global.nc.u32 	%r1991, [%rd284+9216];
	st.shared.u32 	[%r10+9216], %r1991;
	ld.global.nc.u32 	%r1992, [%rd284+10240];
	st.shared.u32 	[%r10+10240], %r1992;
	ld.global.nc.u32 	%r1993, [%rd284+11264];
	st.shared.u32 	[%r10+11264], %r1993;
	bar.sync 	0;
	// begin inline asm
	ldmatrix.sync.aligned.m8n8.x4.b16 {%r348, %r349, %r350, %r351}, [%rd30];
	// end inline asm
	add.s64 	%rd221, %rd30, 32;
	// begin inline asm
	ldmatrix.sync.aligned.m8n8.x4.b16 {%r352, %r353, %r354, %r355}, [%rd221];
	// end inline asm
	add.s64 	%rd222, %rd30, 64;
	// begin inline asm
	ldmatrix.sync.aligned.m8n8.x4.b16 {%r356, %r357, %r358, %r359}, [%rd222];
	// end inline asm
	add.s64 	%rd223, %rd30, 96;
	// begin inline asm
	ldmatrix.sync.aligned.m8n8.x4.b16 {%r360, %r361, %r362, %r363}, [%rd223];
	// end inline asm
	mad.lo.s32 	%r1995, %r14, 304, %r129;
	ld.shared.v4.f32 	{%f327, %f328, %f329, %f330}, [%r1995+12864];
	ld.shared.v4.f32 	{%f331, %f332, %f333, %f334}, [%r1995+15296];
	add.s64 	%rd224, %rd30, 4864;
	// begin inline asm
	ldmatrix.sync.aligned.m8n8.x4.b16 {%r364, %r365, %r366, %r367}, [%rd224];
	// end inline asm
	add.s64 	%rd225, %rd30, 4896;
	// begin inline asm
	ldmatrix.sync.aligned.m8n8.x4.b16 {%r368, %r369, %r370, %r371}, [%rd225];
	// end inline asm
	add.s64 	%rd226, %rd30, 4928;
	// begin inline asm
	ldmatrix.sync.aligned.m8n8.x4.b16 {%r372, %r373, %r374, %r375}, [%rd226];
	// end inline asm
	add.s64 	%rd227, %rd30, 4960;
	// begin inline asm
	ldmatrix.sync.aligned.m8n8.x4.b16 {%r376, %r377, %r378, %r379}, [%rd227];
	// end inline asm
	ld.shared.v4.f32 	{%f335, %f336, %f337, %f338}, [%r1995+17728];
	ld.shared.v4.f32 	{%f339, %f340, %f341, %f342}, [%r1995+20160];
	ld.shared.u32 	%r404, [%r15+16];
	ld.shared.u32 	%r405, [%r15+32];
	ld.shared.v4.u32 	{%r380, %r410, %r440, %r470}, [%r16];
	// begin inline asm
	{.reg .f16 low,high;
  mov.b32 {low,high},%r380;
  cvt.f32.f16 %f247, low;}

	// end inline asm
	ld.shared.v4.u32 	{%r381, %r411, %r441, %r471}, [%r16+144];
	// begin inline asm
	{.reg .f16 low,high;
  mov.b32 {low,high},%r381;
  cvt.f32.f16 %f248, low;}

	// end inline asm
	mov.b32 	%r1598, 0;
	mov.u32 	%r382, %r1598;
	mov.u32 	%r383, %r1598;
	mov.u32 	%r384, %r1598;
	mov.u32 	%r385, %r1598;
	// begin inline asm
	mma.sync.aligned.m16n8k32.row.col.s32.s8.s8.s32 {%r382, %r383, %r384, %r385}, {%r348, %r349, %r350, %r351}, {%r404, %r405}, {%r382, %r383, %r384, %r385};
	// end inline asm
	cvt.rn.f32.s32 	%f343, %r382;
	mul.f32 	%f344, %f327, %f343;
	fma.rn.f32 	%f345, %f344, %f247, %f2396;
	cvt.rn.f32.s32 	%f346, %r383;
	mul.f32 	%f347, %f327, %f346;
	fma.rn.f32 	%f348, %f347, %f248, %f2395;
	cvt.rn.f32.s32 	%f349, %r384;
	mul.f32 	%f350, %f331, %f349;
	fma.rn.f32 	%f351, %f350, %f247, %f2394;
	cvt.rn.f32.s32 	%f352, %r385;
	mul.f32 	%f353, %f331, %f352;
	fma.rn.f32 	%f354, %f353, %f248, %f2393;
	mov.u32 	%r396, %r1598;
	mov.u32 	%r397, %r1598;
	mov.u32 	%r398, %r1598;
	mov.u32 	%r399, %r1598;
	// begin inline asm
	mma.sync.aligned.m16n8k32.row.col.s32.s8.s8.s32 {%r396, %r397, %r398, %r399}, {%r364, %r365, %r366, %r367}, {%r404, %r405}, {%r396, %r397, %r398, %r399};
	// end inline asm
	cvt.rn.f32.s32 	%f355, %r396;
	mul.f32 	%f356, %f335, %f355;
	fma.rn.f32 	%f357, %f356, %f247, %f2392;
	cvt.rn.f32.s32 	%f358, %r397;
	mul.f32 	%f359, %f335, %f358;
	fma.rn.f32 	%f360, %f359, %f248, %f2391;
	cvt.rn.f32.s32 	%f361, %r398;
	mul.f32 	%f362, %f339, %f361;
	fma.rn.f32 	%f363, %f362, %f247, %f2390;
	cvt.rn.f32.s32 	%f364, %r399;
	mul.f32 	%f365, %f339, %f364;
	fma.rn.f32 	%f366, %f365, %f248, %f2389;
	ld.shared.u32 	%r434, [%r15+48];
	ld.shared.u32 	%r435, [%r15+64];
	// begin inline asm
	{.reg .f16 low,high;
  mov.b32 {low,high},%r410;
  cvt.f32.f16 %f249, low;}

	// end inline asm
	// begin inline asm
	{.reg .f16 low,high;
  mov.b32 {low,high},%r411;
  cvt.f32.f16 %f250, low;}

	// end inline asm
	mov.u32 	%r412, %r1598;
	mov.u32 	%r413, %r1598;
	mov.u32 	%r414, %r1598;
	mov.u32 	%r415, %r1598;
	// begin inline asm
	mma.sync.aligned.m16n8k32.row.col.s32.s8.s8.s32 {%r412, %r413, %r414, %r415}, {%r352, %r353, %r354, %r355}, {%r434, %r435}, {%r412, %r413, %r414, %r415};
	// end inline asm
	cvt.rn.f32.s32 	%f367, %r412;
	mul.f32 	%f368, %f328, %f367;
	fma.rn.f32 	%f369, %f368, %f249, %f345;
	cvt.rn.f32.s32 	%f370, %r413;
	mul.f32 	%f371, %f328, %f370;
	fma.rn.f32 	%f372, %f371, %f250, %f348;
	cvt.rn.f32.s32 	%f373, %r414;
	mul.f32 	%f374, %f332, %f373;
	fma.rn.f32 	%f375, %f374, %f249, %f351;
	cvt.rn.f32.s32 	%f376, %r415;
	mul.f32 	%f377, %f332, %f376;
	fma.rn.f32 	%f378, %f377, %f250, %f354;
	mov.u32 	%r426, %r1598;
	mov.u32 	%r427, %r1598;
	mov.u32 	%r428, %r1598;
	mov.u32 	%r429, %r1598;
	// begin inline asm
	mma.sync.aligned.m16n8k32.row.col.s32.s8.s8.s32 {%r426, %r427, %r428, %r429}, {%r368, %r369, %r370, %r371}, {%r434, %r435}, {%r426, %r427, %r428, %r429};
	// end inline asm
	cvt.rn.f32.s32 	%f379, %r426;
	mul.f32 	%f380, %f336, %f379;
	fma.rn.f32 	%f381, %f380, %f249, %f357;
	cvt.rn.f32.s32 	%f382, %r427;
	mul.f32 	%f383, %f336, %f382;
	fma.rn.f32 	%f384, %f383, %f250, %f360;
	cvt.rn.f32.s32 	%f385, %r428;
	mul.f32 	%f386, %f340, %f385;
	fma.rn.f32 	%f387, %f386, %f249, %f363;
	cvt.rn.f32.s32 	%f388, %r429;
	mul.f32 	%f389, %f340, %f388;
	fma.rn.f32 	%f390, %f389, %f250, %f366;
	ld.shared.u32 	%r464, [%r15+80];
	ld.shared.u32 	%r465, [%r15+96];
	// begin inline asm
	{.reg .f16 low,high;
  mov.b32 {low,high},%r440;
  cvt.f32.f16 %f251, low;}

	// end inline asm
	// begin inline asm
	{.reg .f16 low,high;
  mov.b32 {low,high},%r441;
  cvt.f32.f16 %f252, low;}

	// end inline asm
	mov.u32 	%r442, %r1598;
	mov.u32 	%r443, %r1598;
	mov.u32 	%r444, %r1598;
	mov.u32 	%r445, %r1598;
	// begin inline asm
	mma.sync.aligned.m16n8k32.row.col.s32.s8.s8.s32 {%r442, %r443, %r444, %r445}, {%r356, %r357, %r358, %r359}, {%r464, %r465}, {%r442, %r443, %r444, %r445};
	// end inline asm
	cvt.rn.f32.s32 	%f391, %r442;
	mul.f32 	%f392, %f329, %f391;
	fma.rn.f32 	%f393, %f392, %f251, %f369;
	cvt.rn.f32.s32 	%f394, %r443;
	mul.f32 	%f395, %f329, %f394;
	fma.rn.f32 	%f396, %f395, %f252, %f372;
	cvt.rn.f32.s32 	%f397, %r444;
	mul.f32 	%f398, %f333, %f397;
	fma.rn.f32 	%f399, %f398, %f251, %f375;
	cvt.rn.f32.s32 	%f400, %r445;
	mul.f32 	%f401, %f333, %f400;
	fma.rn.f32 	%f402, %f401, %f252, %f378;
	mov.u32 	%r456, %r1598;
	mov.u32 	%r457, %r1598;
	mov.u32 	%r458, %r1598;
	mov.u32 	%r459, %r1598;
	// begin inline asm
	mma.sync.aligned.m16n8k32.row.col.s32.s8.s8.s32 {%r456, %r457, %r458, %r459}, {%r372, %r373, %r374, %r375}, {%r464, %r465}, {%r456, %r457, %r458, %r459};
	// end inline asm
	cvt.rn.f32.s32 	%f403, %r456;
	mul.f32 	%f404, %f337, %f403;
	fma.rn.f32 	%f405, %f404, %f251, %f381;
	cvt.rn.f32.s32 	%f406, %r457;
	mul.f32 	%f407, %f337, %f406;
	fma.rn.f32 	%f408, %f407, %f252, %f384;
	cvt.rn.f32.s32 	%f409, %r458;
	mul.f32 	%f410, %f341, %f409;
	fma.rn.f32 	%f411, %f410, %f251, %f387;
	cvt.rn.f32.s32 	%f412, %r459;
	mul.f32 	%f413, %f341, %f412;
	fma.rn.f32 	%f414, %f413, %f252, %f390;
	ld.shared.u32 	%r494, [%r15+112];
	ld.shared.u32 	%r495, [%r15+128];
	// begin inline asm
	{.reg .f16 low,high;
  mov.b32 {low,high},%r470;
  cvt.f32.f16 %f253, low;}

	// end inline asm
	// begin inline asm
	{.reg .f16 low,high;
  mov.b32 {low,high},%r471;
  cvt.f32.f16 %f254, low;}

	// end inline asm
	mov.u32 	%r472, %r1598;
	mov.u32 	%r473, %r1598;
	mov.u32 	%r474, %r1598;
	mov.u32 	%r475, %r1598;
	// begin inline asm
	mma.sync.aligned.m16n8k32.row.col.s32.s8.s8.s32 {%r472, %r473, %r474, %r475}, {%r360, %r361, %r362, %r363}, {%r494, %r495}, {%r472, %r473, %r474, %r475};
	// end inline asm
	cvt.rn.f32.s32 	%f415, %r472;
	mul.f32 	%f416, %f330, %f415;
	fma.rn.f32 	%f417, %f416, %f253, %f393;
	cvt.rn.f32.s32 	%f418, %r473;
	mul.f32 	%f419, %f330, %f418;
	fma.rn.f32 	%f420, %f419, %f254, %f396;
	cvt.rn.f32.s32 	%f421, %r474;
	mul.f32 	%f422, %f334, %f421;
	fma.rn.f32 	%f423, %f422, %f253, %f399;
	cvt.rn.f32.s32 	%f424, %r475;
	mul.f32 	%f425, %f334, %f424;
	fma.rn.f32 	%f426, %f425, %f254, %f402;
	mov.u32 	%r486, %r1598;
	mov.u32 	%r487, %r1598;
	mov.u32 	%r488, %r1598;
	mov.u32 	%r489, %r1598;
	// begin inline asm
	mma.sync.aligned.m16n8k32.row.col.s32.s8.s8.s32 {%r486, %r487, %r488, %r489}, {%r376, %r377, %r378, %r379}, {%r494, %r495}, {%r486, %r487, %r488, %r489};
	// end inline asm
	cvt.rn.f32.s32 	%f427, %r486;
	mul.f32 	%f428, %f338, %f427;
	fma.rn.f32 	%f429, %f428, %f253, %f405;
	cvt.rn.f32.s32 	%f430, %r487;
	mul.f32 	%f431, %f338, %f430;
	fma.rn.f32 	%f432, %f431, %f254, %f408;
	cvt.rn.f32.s32 	%f433, %r488;
	mul.f32 	%f434, %f342, %f433;
	fma.rn.f32 	%f435, %f434, %f253, %f411;
	cvt.rn.f32.s32 	%f436, %r489;
	mul.f32 	%f437, %f342, %f436;
	fma.rn.f32 	%f438, %f437, %f254, %f414;
	ld.shared.u32 	%r524, [%r15+2320];
	ld.shared.u32 	%r525, [%r15+2336];
	ld.shared.v4.u32 	{%r500, %r530, %r560, %r590}, [%r16+2304];
	// begin inline asm
	{.reg .f16 low,high;
  mov.b32 {low,high},%r500;
  cvt.f32.f16 %f255, low;}

	// end inline asm
	ld.shared.v4.u32 	{%r501, %r531, %r561, %r591}, [%r16+2448];
	// begin inline asm
	{.reg .f16 low,high;
  mov.b32 {low,high},%r501;
  cvt.f32.f16 %f256, low;}

	// end inline asm
	mov.u32 	%r502, %r1598;
	mov.u32 	%r503, %r1598;
	mov.u32 	%r504, %r1598;
	mov.u32 	%r505, %r1598;
	// begin inline asm
	mma.sync.aligned.m16n8k32.row.col.s32.s8.s8.s32 {%r502, %r503, %r504, %r505}, {%r348, %r349, %r350, %r351}, {%r524, %r525}, {%r502, %r503, %r504, %r505};
	// end inline asm
	cvt.rn.f32.s32 	%f439, %r502;
	mul.f32 	%f440, %f327, %f439;
	fma.rn.f32 	%f441, %f440, %f255, %f2388;
	cvt.rn.f32.s32 	%f442, %r503;
	mul.f32 	%f443, %f327, %f442;
	fma.rn.f32 	%f444, %f443, %f256, %f2387;
	cvt.rn.f32.s32 	%f445, %r504;
	mul.f32 	%f446, %f331, %f445;
	fma.rn.f32 	%f447, %f446, %f255, %f2386;
	cvt.rn.f32.s32 	%f448, %r505;
	mul.f32 	%f449, %f331, %f448;
	fma.rn.f32 	%f450, %f449, %f256, %f2385;
	mov.u32 	%r516, %r1598;
	mov.u32 	%r517, %r1598;
	mov.u32 	%r518, %r1598;
	mov.u32 	%r519, %r1598;
	// begin inline asm
	mma.sync.aligned.m16n8k32.row.col.s32.s8.s8.s32 {%r516, %r517, %r518, %r519}, {%r364, %r365, %r366, %r367}, {%r524, %r525}, {%r516, %r517, %r518, %r519};
	// end inline asm
	cvt.rn.f32.s32 	%f451, %r516;
	mul.f32 	%f452, %f335, %f451;
	fma.rn.f32 	%f453, %f452, %f255, %f2384;
	cvt.rn.f32.s32 	%f454, %r517;
	mul.f32 	%f455, %f335, %f454;
	fma.rn.f32 	%f456, %f455, %f256, %f2383;
	cvt.rn.f32.s32 	%f457, %r518;
	mul.f32 	%f458, %f339, %f457;
	fma.rn.f32 	%f459, %f458, %f255, %f2382;
	cvt.rn.f32.s32 	%f460, %r519;
	mul.f32 	%f461, %f339, %f460;
	fma.rn.f32 	%f462, %f461, %f256, %f2381;
	ld.shared.u32 	%r554, [%r15+2352];
	ld.shared.u32 	%r555, [%r15+2368];
	// begin inline asm
	{.reg .f16 low,high;
  mov.b32 {low,high},%r530;
  cvt.f32.f16 %f257, low;}

	// end inline asm
	// begin inline asm
	{.reg .f16 low,high;
  mov.b32 {low,high},%r531;
  cvt.f32.f16 %f258, low;}

	// end inline asm
	mov.u32 	%r532, %r1598;
	mov.u32 	%r533, %r1598;
	mov.u32 	%r534, %r1598;
	mov.u32 	%r535, %r1598;
	// begin inline asm
	mma.sync.aligned.m16n8k32.row.col.s32.s8.s8.s32 {%r532, %r533, %r534, %r535}, {%r352, %r353, %r354, %r355}, {%r554, %r555}, {%r532, %r533, %r534, %r535};
	// end inline asm
	cvt.rn.f32.s32 	%f463, %r532;
	mul.f32 	%f464, %f328, %f463;
	fma.rn.f32 	%f465, %f464, %f257, %f441;
	cvt.rn.f32.s32 	%f466, %r533;
	mul.f32 	%f467, %f328, %f466;
	fma.rn.f32 	%f468, %f467, %f258, %f444;
	cvt.rn.f32.s32 	%f469, %r534;
	mul.f32 	%f470, %f332, %f469;
	fma.rn.f32 	%f471, %f470, %f257, %f447;
	cvt.rn.f32.s32 	%f472, %r535;
	mul.f32 	%f473, %f332, %f472;
	fma.rn.f32 	%f474, %f473, %f258, %f450;
	mov.u32 	%r546, %r1598;
	mov.u32 	%r547, %r1598;
	mov.u32 	%r548, %r1598;
	mov.u32 	%r549, %r1598;
	// begin inline asm
	mma.sync.aligned.m16n8k32.row.col.s32.s8.s8.s32 {%r546, %r547, %r548, %r549}, {%r368, %r369, %r370, %r371}, {%r554, %r555}, {%r546, %r547, %r548, %r549};
	// end inline asm
	cvt.rn.f32.s32 	%f475, %r546;
	mul.f32 	%f476, %f336, %f475;
	fma.rn.f32 	%f477, %f476, %f257, %f453;
	cvt.rn.f32.s32 	%f478, %r547;
	mul.f32 	%f479, %f336, %f478;
	fma.rn.f32 	%f480, %f479, %f258, %f456;
	cvt.rn.f32.s32 	%f481, %r548;
	mul.f32 	%f482, %f340, %f481;
	fma.rn.f32 	%f483, %f482, %f257, %f459;
	cvt.rn.f32.s32 	%f484, %r549;
	mul.f32 	%f485, %f340, %f484;
	fma.rn.f32 	%f486, %f485, %f258, %f462;
	ld.shared.u32 	%r584, [%r15+2384];
	ld.shared.u32 	%r585, [%r15+2400];
	// begin inline asm
	{.reg .f16 low,high;
  mov.b32 {low,high},%r560;
  cvt.f32.f16 %f259, low;}

	// end inline asm
	// begin inline asm
	{.reg .f16 low,high;
  mov.b32 {low,high},%r561;
  cvt.f32.f16 %f260, low;}

	// end inline asm
	mov.u32 	%r562, %r1598;
	mov.u32 	%r563, %r1598;
	mov.u32 	%r564, %r1598;
	mov.u32 	%r565, %r1598;
	// begin inline asm
	mma.sync.aligned.m16n8k32.row.col.s32.s8.s8.s32 {%r562, %r563, %r564, %r565}, {%r356, %r357, %r358, %r359}, {%r584, %r585}, {%r562, %r563, %r564, %r565};
	// end inline asm
	cvt.rn.f32.s32 	%f487, %r562;
	mul.f32 	%f488, %f329, %f487;
	fma.rn.f32 	%f489, %f488, %f259, %f465;
	cvt.rn.f32.s32 	%f490, %r563;
	mul.f32 	%f491, %f329, %f490;
	fma.rn.f32 	%f492, %f491, %f260, %f468;
	cvt.rn.f32.s32 	%f493, %r564;
	mul.f32 	%f494, %f333, %f493;
	fma.rn.f32 	%f495, %f494, %f259, %f471;
	cvt.rn.f32.s32 	%f496, %r565;
	mul.f32 	%f497, %f333, %f496;
	fma.rn.f32 	%f498, %f497, %f260, %f474;
	mov.u32 	%r576, %r1598;
	mov.u32 	%r577, %r1598;
	mov.u32 	%r578, %r1598;
	mov.u32 	%r579, %r1598;
	// begin inline asm
	mma.sync.aligned.m16n8k32.row.col.s32.s8.s8.s32 {%r576, %r577, %r578, %r579}, {%r372, %r373, %r374, %r375}, {%r584, %r585}, {%r576, %r577, %r578, %r579};
	// end inline asm
	cvt.rn.f32.s32 	%f499, %r576;
	mul.f32 	%f500, %f337, %f499;
	fma.rn.f32 	%f501, %f500, %f259, %f477;
	cvt.rn.f32.s32 	%f502, %r577;
	mul.f32 	%f503, %f337, %f502;
	fma.rn.f32 	%f504, %f503, %f260, %f480;
	cvt.rn.f32.s32 	%f505, %r578;
	mul.f32 	%f506, %f341, %f505;
	fma.rn.f32 	%f507, %f506, %f259, %f483;
	cvt.rn.f32.s32 	%f508, %r579;
	mul.f32 	%f509, %f341, %f508;
	fma.rn.f32 	%f510, %f509, %f260, %f486;
	ld.shared.u32 	%r614, [%r15+2416];
	ld.shared.u32 	%r615, [%r15+2432];
	// begin inline asm
	{.reg .f16 low,high;
  mov.b32 {low,high},%r590;
  cvt.f32.f16 %f261, low;}

	// end inline asm
	// begin inline asm
	{.reg .f16 low,high;
  mov.b32 {low,high},%r591;
  cvt.f32.f16 %f262, low;}

	// end inline asm
	mov.u32 	%r592, %r1598;
	mov.u32 	%r593, %r1598;
	mov.u32 	%r594, %r1598;
	mov.u32 	%r595, %r1598;
	// begin inline asm
	mma.sync.aligned.m16n8k32.row.col.s32.s8.s8.s32 {%r592, %r593, %r594, %r595}, {%r360, %r361, %r362, %r363}, {%r614, %r615}, {%r592, %r593, %r594, %r595};
	// end inline asm
	cvt.rn.f32.s32 	%f511, %r592;
	mul.f32 	%f512, %f330, %f511;
	fma.rn.f32 	%f513, %f512, %f261, %f489;
	cvt.rn.f32.s32 	%f514, %r593;
	mul.f32 	%f515, %f330, %f514;
	fma.rn.f32 	%f516, %f515, %f262, %f492;
	cvt.rn.f32.s32 	%f517, %r594;
	mul.f32 	%f518, %f334, %f517;
	fma.rn.f32 	%f519, %f518, %f261, %f495;
	cvt.rn.f32.s32 	%f520, %r595;
	mul.f32 	%f521, %f334, %f520;
	fma.rn.f32 	%f522, %f521, %f262, %f498;
	mov.u32 	%r606, %r1598;
	mov.u32 	%r607, %r1598;
	mov.u32 	%r608, %r1598;
	mov.u32 	%r609, %r1598;
	// begin inline asm
	mma.sync.aligned.m16n8k32.row.col.s32.s8.s8.s32 {%r606, %r607, %r608, %r609}, {%r376, %r377, %r378, %r379}, {%r614, %r615}, {%r606, %r607, %r608, %r609};
	// end inline asm
	cvt.rn.f32.s32 	%f523, %r606;
	mul.f32 	%f524, %f338, %f523;
	fma.rn.f32 	%f525, %f524, %f261, %f501;
	cvt.rn.f32.s32 	%f526, %r607;
	mul.f32 	%f527, %f338, %f526;
	fma.rn.f32 	%f528, %f527, %f262, %f504;
	cvt.rn.f32.s32 	%f529, %r608;
	mul.f32 	%f530, %f342, %f529;
	fma.rn.f32 	%f531, %f530, %f261, %f507;
	cvt.rn.f32.s32 	%f532, %r609;
	mul.f32 	%f533, %f342, %f532;
	fma.rn.f32 	%f534, %f533, %f262, %f510;
	ld.shared.u32 	%r644, [%r15+4624];
	ld.shared.u32 	%r645, [%r15+4640];
	ld.shared.v4.u32 	{%r620, %r650, %r680, %r710}, [%r16+4608];
	// begin inline asm
	{.reg .f16 low,high;
  mov.b32 {low,high},%r620;
  cvt.f32.f16 %f263, low;}

	// end inline asm
	ld.shared.v4.u32 	{%r621, %r651, %r681, %r711}, [%r16+4752];
	// begin inline asm
	{.reg .f16 low,high;
  mov.b32 {low,high},%r621;
  cvt.f32.f16 %f264, low;}

	// end inline asm
	mov.u32 	%r622, %r1598;
	mov.u32 	%r623, %r1598;
	mov.u32 	%r624, %r1598;
	mov.u32 	%r625, %r1598;
	// begin inline asm
	mma.sync.aligned.m16n8k32.row.col.s32.s8.s8.s32 {%r622, %r623, %r624, %r625}, {%r348, %r349, %r350, %r351}, {%r644, %r645}, {%r622, %r623, %r624, %r625};
	// end inline asm
	cvt.rn.f32.s32 	%f535, %r622;
	mul.f32 	%f536, %f327, %f535;
	fma.rn.f32 	%f537, %f536, %f263, %f2380;
	cvt.rn.f32.s32 	%f538, %r623;
	mul.f32 	%f539, %f327, %f538;
	fma.rn.f32 	%f540, %f539, %f264, %f2379;
	cvt.rn.f32.s32 	%f541, %r624;
	mul.f32 	%f542, %f331, %f541;
	fma.rn.f32 	%f543, %f542, %f263, %f2378;
	cvt.rn.f32.s32 	%f544, %r625;
	mul.f32 	%f545, %f331, %f544;
	fma.rn.f32 	%f546, %f545, %f264, %f2377;
	mov.u32 	%r636, %r1598;
	mov.u32 	%r637, %r1598;
	mov.u32 	%r638, %r1598;
	mov.u32 	%r639, %r1598;
	// begin inline asm
	mma.sync.aligned.m16n8k32.row.col.s32.s8.s8.s32 {%r636, %r637, %r638, %r639}, {%r364, %r365, %r366, %r367}, {%r644, %r645}, {%r636, %r637, %r638, %r639};
	// end inline asm
	cvt.rn.f32.s32 	%f547, %r636;
	mul.f32 	%f548, %f335, %f547;
	fma.rn.f32 	%f549, %f548, %f263, %f2376;
	cvt.rn.f32.s32 	%f550, %r637;
	mul.f32 	%f551, %f335, %f550;
	fma.rn.f32 	%f552, %f551, %f264, %f2375;
	cvt.rn.f32.s32 	%f553, %r638;
	mul.f32 	%f554, %f339, %f553;
	fma.rn.f32 	%f555, %f554, %f263, %f2374;
	cvt.rn.f32.s32 	%f556, %r639;
	mul.f32 	%f557, %f339, %f556;
	fma.rn.f32 	%f558, %f557, %f264, %f2373;
	ld.shared.u32 	%r674, [%r15+4656];
	ld.shared.u32 	%r675, [%r15+4672];
	// begin inline asm
	{.reg .f16 low,high;
  mov.b32 {low,high},%r650;
  cvt.f32.f16 %f265, low;}

	// end inline asm
	// begin inline asm
	{.reg .f16 low,high;
  mov.b32 {low,high},%r651;
  cvt.f32.f16 %f266, low;}

	// end inline asm
	mov.u32 	%r652, %r1598;
	mov.u32 	%r653, %r1598;
	mov.u32 	%r654, %r1598;
	mov.u32 	%r655, %r1598;
	// begin inline asm
	mma.sync.aligned.m16n8k32.row.col.s32.s8.s8.s32 {%r652, %r653, %r654, %r655}, {%r352, %r353, %r354, %r355}, {%r674, %r675}, {%r652, %r653, %r654, %r655};
	// end inline asm
	cvt.rn.f32.s32 	%f559, %r652;
	mul.f32 	%f560, %f328, %f559;
	fma.rn.f32 	%f561, %f560, %f265, %f537;
	cvt.rn.f32.s32 	%f562, %r653;
	mul.f32 	%f563, %f328, %f562;
	fma.rn.f32 	%f564, %f563, %f266, %f540;
	cvt.rn.f32.s32 	%f565, %r654;
	mul.f32 	%f566, %f332, %f565;
	fma.rn.f32 	%f567, %f566, %f265, %f543;
	cvt.rn.f32.s32 	%f568, %r655;
	mul.f32 	%f569, %f332, %f568;
	fma.rn.f32 	%f570, %f569, %f266, %f546;
	mov.u32 	%r666, %r1598;
	mov.u32 	%r667, %r1598;
	mov.u32 	%r668, %r1598;
	mov.u32 	%r669, %r1598;
	// begin inline asm
	mma.sync.aligned.m16n8k32.row.col.s32.s8.s8.s32 {%r666, %r667, %r668, %r669}, {%r368, %r369, %r370, %r371}, {%r674, %r675}, {%r666, %r667, %r668, %r669};
	// end inline asm
	cvt.rn.f32.s32 	%f571, %r666;
	mul.f32 	%f572, %f336, %f571;
	fma.rn.f32 	%f573, %f572, %f265, %f549;
	cvt.rn.f32.s32 	%f574, %r667;
	mul.f32 	%f575, %f336, %f574;
	fma.rn.f32 	%f576, %f575, %f266, %f552;
	cvt.rn.f32.s32 	%f577, %r668;
	mul.f32 	%f578, %f340, %f577;
	fma.rn.f32 	%f579, %f578, %f265, %f555;
	cvt.rn.f32.s32 	%f580, %r669;
	mul.f32 	%f581, %f340, %f580;
	fma.rn.f32 	%f582, %f581, %f266, %f558;
	ld.shared.u32 	%r704, [%r15+4688];
	ld.shared.u32 	%r705, [%r15+4704];
	// begin inline asm
	{.reg .f16 low,high;
  mov.b32 {low,high},%r680;
  cvt.f32.f16 %f267, low;}

	// end inline asm
	// begin inline asm
	{.reg .f16 low,high;
  mov.b32 {low,high},%r681;
  cvt.f32.f16 %f268, low;}

	// end inline asm
	mov.u32 	%r682, %r1598;
	mov.u32 	%r683, %r1598;
	mov.u32 	%r684, %r1598;
	mov.u32 	%r685, %r1598;
	// begin inline asm
	mma.sync.aligned.m16n8k32.row.col.s32.s8.s8.s32 {%r682, %r683, %r684, %r685}, {%r356, %r357, %r358, %r359}, {%r704, %r705}, {%r682, %r683, %r684, %r685};
	// end inline asm
	cvt.rn.f32.s32 	%f583, %r682;
	mul.f32 	%f584, %f329, %f583;
	fma.rn.f32 	%f585, %f584, %f267, %f561;
	cvt.rn.f32.s32 	%f586, %r683;
	mul.f32 	%f587, %f329, %f586;
	fma.rn.f32 	%f588, %f587, %f268, %f564;
	cvt.rn.f32.s32 	%f589, %r684;
	mul.f32 	%f590, %f333, %f589;
	fma.rn.f32 	%f591, %f590, %f267, %f567;
	cvt.rn.f32.s32 	%f592, %r685;
	mul.f32 	%f593, %f333, %f592;
	fma.rn.f32 	%f594, %f593, %f268, %f570;
	mov.u32 	%r696, %r1598;
	mov.u32 	%r697, %r1598;
	mov.u32 	%r698, %r1598;
	mov.u32 	%r699, %r1598;
	// begin inline asm
	mma.sync.aligned.m16n8k32.row.col.s32.s8.s8.s32 {%r696, %r697, %r698, %r699}, {%r372, %r373, %r374, %r375}, {%r704, %r705}, {%r696, %r697, %r698, %r699};
	// end inline asm
	cvt.rn.f32.s32 	%f595, %r696;
	mul.f32 	%f596, %f337, %f595;
	fma.rn.f32 	%f597, %f596, %f267, %f573;
	cvt.rn.f32.s32 	%f598, %r697;
	mul.f32 	%f599, %f337, %f598;
	fma.rn.f32 	%f600, %f599, %f268, %f576;
	cvt.rn.f32.s32 	%f601, %r698;
	mul.f32 	%f602, %f341, %f601;
	fma.rn.f32 	%f603, %f602, %f267, %f579;
	cvt.rn.f32.s32 	%f604, %r699;
	mul.f32 	%f605, %f341, %f604;
	fma.rn.f32 	%f606, %f605, %f268, %f582;
	ld.shared.u32 	%r734, [%r15+4720];
	ld.shared.u32 	%r735, [%r15+4736];
	// begin inline asm
	{.reg .f16 low,high;
  mov.b32 {low,high},%r710;
  cvt.f32.f16 %f269, low;}

	// end inline asm
	// begin inline asm
	{.reg .f16 low,high;
  mov.b32 {low,high},%r711;
  cvt.f32.f16 %f270, low;}

	// end inline asm
	mov.u32 	%r712, %r1598;
	mov.u32 	%r713, %r1598;
	mov.u32 	%r714, %r1598;
	mov.u32 	%r715, %r1598;
	// begin inline asm
	mma.sync.aligned.m16n8k32.row.col.s32.s8.s8.s32 {%r712, %r713, %r714, %r715}, {%r360, %r361, %r362, %r363}, {%r734, %r735}, {%r712, %r713, %r714, %r715};
	// end inline asm
	cvt.rn.f32.s32 	%f607, %r712;
	mul.f32 	%f608, %f330, %f607;
	fma.rn.f32 	%f609, %f608, %f269, %f585;
	cvt.rn.f32.s32 	%f610, %r713;
	mul.f32 	%f611, %f330, %f610;
	fma.rn.f32 	%f612, %f611, %f270, %f588;
	cvt.rn.f32.s32 	%f613, %r714;
	mul.f32 	%f614, %f334, %f613;
	fma.rn.f32 	%f615, %f614, %f269, %f591;
	cvt.rn.f32.s32 	%f616, %r715;
	mul.f32 	%f617, %f334, %f616;
	fma.rn.f32 	%f618, %f617, %f270, %f594;
	mov.u32 	%r726, %r1598;
	mov.u32 	%r727, %r1598;
	mov.u32 	%r728, %r1598;
	mov.u32 	%r729, %r1598;
	// begin inline asm
	mma.sync.aligned.m16n8k32.row.col.s32.s8.s8.s32 {%r726, %r727, %r728, %r729}, {%r376, %r377, %r378, %r379}, {%r734, %r735}, {%r726, %r727, %r728, %r729};
	// end inline asm
	cvt.rn.f32.s32 	%f619, %r726;
	mul.f32 	%f620, %f338, %f619;
	fma.rn.f32 	%f621, %f620, %f269, %f597;
	cvt.rn.f32.s32 	%f622, %r727;
	mul.f32 	%f623, %f338, %f622;
	fma.rn.f32 	%f624, %f623, %f270, %f600;
	cvt.rn.f32.s32 	%f625, %r728;
	mul.f32 	%f626, %f342, %f625;
	fma.rn.f32 	%f627, %f626, %f269, %f603;
	cvt.rn.f32.s32 	%f628, %r729;
	mul.f32 	%f629, %f342, %f628;
	fma.rn.f32 	%f630, %f629, %f270, %f606;
	ld.shared.u32 	%r764, [%r15+6928];
	ld.shared.u32 	%r765, [%r15+6944];
	ld.shared.v4.u32 	{%r740, %r770, %r800, %r830}, [%r16+6912];
	// begin inline asm
	{.reg .f16 low,high;
  mov.b32 {low,high},%r740;
  cvt.f32.f16 %f271, low;}

	// end inline asm
	ld.shared.v4.u32 	{%r741, %r771, %r801, %r831}, [%r16+7056];
	// begin inline asm
	{.reg .f16 low,high;
  mov.b32 {low,high},%r741;
  cvt.f32.f16 %f272, low;}

	// end inline asm
	mov.u32 	%r742, %r1598;
	mov.u32 	%r743, %r1598;
	mov.u32 	%r744, %r1598;
	mov.u32 	%r745, %r1598;
	// begin inline asm
	mma.sync.aligned.m16n8k32.row.col.s32.s8.s8.s32 {%r742, %r743, %r744, %r745}, {%r348, %r349, %r350, %r351}, {%r764, %r765}, {%r742, %r743, %r744, %r745};
	// end inline asm
	cvt.rn.f32.s32 	%f631, %r742;
	mul.f32 	%f632, %f327, %f631;
	fma.rn.f32 	%f633, %f632, %f271, %f2372;
	cvt.rn.f32.s32 	%f634, %r743;
	mul.f32 	%f635, %f327, %f634;
	fma.rn.f32 	%f636, %f635, %f272, %f2371;
	cvt.rn.f32.s32 	%f637, %r744;
	mul.f32 	%f638, %f331, %f637;
	fma.rn.f32 	%f639, %f638, %f271, %f2370;
	cvt.rn.f32.s32 	%f640, %r745;
	mul.f32 	%f641, %f331, %f640;
	fma.rn.f32 	%f642, %f641, %f272, %f2369;
	mov.u32 	%r756, %r1598;
	mov.u32 	%r757, %r1598;
	mov.u32 	%r758, %r1598;
	mov.u32 	%r759, %r1598;
	// begin inline asm
	mma.sync.aligned.m16n8k32.row.col.s32.s8.s8.s32 {%r756, %r757, %r758, %r759}, {%r364, %r365, %r366, %r367}, {%r764, %r765}, {%r756, %r757, %r758, %r759};
	// end inline asm
	cvt.rn.f32.s32 	%f643, %r756;
	mul.f32 	%f644, %f335, %f643;
	fma.rn.f32 	%f645, %f644, %f271, %f2368;
	cvt.rn.f32.s32 	%f646, %r757;
	mul.f32 	%f647, %f335, %f646;
	fma.rn.f32 	%f648, %f647, %f272, %f2367;
	cvt.rn.f32.s32 	%f649, %r758;
	mul.f32 	%f650, %f339, %f649;
	fma.rn.f32 	%f651, %f650, %f271, %f2366;
	cvt.rn.f32.s32 	%f652, %r759;
	mul.f32 	%f653, %f339, %f652;
	fma.rn.f32 	%f654, %f653, %f272, %f2365;
	ld.shared.u32 	%r794, [%r15+6960];
	ld.shared.u32 	%r795, [%r15+6976];
	// begin inline asm
	{.reg .f16 low,high;
  mov.b32 {low,high},%r770;
  cvt.f32.f16 %f273, low;}

	// end inline asm
	// begin inline asm
	{.reg .f16 low,high;
  mov.b32 {low,high},%r771;
  cvt.f32.f16 %f274, low;}

	// end inline asm
	mov.u32 	%r772, %r1598;
	mov.u32 	%r773, %r1598;
	mov.u32 	%r774, %r1598;
	mov.u32 	%r775, %r1598;
	// begin inline asm
	mma.sync.aligned.m16n8k32.row.col.s32.s8.s8.s32 {%r772, %r773, %r774, %r775}, {%r352, %r353, %r354, %r355}, {%r794, %r795}, {%r772, %r773, %r774, %r775};
	// end inline asm
	cvt.rn.f32.s32 	%f655, %r772;
	mul.f32 	%f656, %f328, %f655;
	fma.rn.f32 	%f657, %f656, %f273, %f633;
	cvt.rn.f32.s32 	%f658, %r773;
	mul.f32 	%f659, %f328, %f658;
	fma.rn.f32 	%f660, %f659, %f274, %f636;
	cvt.rn.f32.s32 	%f661, %r774;
	mul.f32 	%f662, %f332, %f661;
	fma.rn.f32 	%f663, %f662, %f273, %f639;
	cvt.rn.f32.s32 	%f664, %r775;
	mul.f32 	%f665, %f332, %f664;
	fma.rn.f32 	%f666, %f665, %f274, %f642;
	mov.u32 	%r786, %r1598;
	mov.u32 	%r787, %r1598;
	mov.u32 	%r788, %r1598;
	mov.u32 	%r789, %r1598;
	// begin inline asm
	mma.sync.aligned.m16n8k32.row.col.s32.s8.s8.s32 {%r786, %r787, %r788, %r789}, {%r368, %r369, %r370, %r371}, {%r794, %r795}, {%r786, %r787, %r788, %r789};
	// end inline asm
	cvt.rn.f32.s32 	%f667, %r786;
	mul.f32 	%f668, %f336, %f667;
	fma.rn.f32 	%f669, %f668, %f273, %f645;
	cvt.rn.f32.s32 	%f670, %r787;
	mul.f32 	%f671, %f336, %f670;
	fma.rn.f32 	%f672, %f671, %f274, %f648;
	cvt.rn.f32.s32 	%f673, %r788;
	mul.f32 	%f674, %f340, %f673;
	fma.rn.f32 	%f675, %f674, %f273, %f651;
	cvt.rn.f32.s32 	%f676, %r789;
	mul.f32 	%f677, %f340, %f676;
	fma.rn.f32 	%f678, %f677, %f274, %f654;
	ld.shared.u32 	%r824, [%r15+6992];
	ld.shared.u32 	%r825, [%r15+7008];
	// begin inline asm
	{.reg .f16 low,high;
  mov.b32 {low,high},%r800;
  cvt.f32.f16 %f275, low;}

	// end inline asm
	// begin inline asm
	{.reg .f16 low,high;
  mov.b32 {low,high},%r801;
  cvt.f32.f16 %f276, low;}

	// end inline asm
	mov.u32 	%r802, %r1598;
	mov.u32 	%r803, %r1598;
	mov.u32 	%r804, %r1598;
	mov.u32 	%r805, %r1598;
	// begin inline asm
	mma.sync.aligned.m16n8k32.row.col.s32.s8.s8.s32 {%r802, %r803, %r804, %r805}, {%r356, %r357, %r358, %r359}, {%r824, %r825}, {%r802, %r803, %r804, %r805};
	// end inline asm
	cvt.rn.f32.s32 	%f679, %r802;
	mul.f32 	%f680, %f329, %f679;
	fma.rn.f32 	%f681, %f680, %f275, %f657;
	cvt.rn.f32.s32 	%f682, %r803;
	mul.f32 	%f683, %f329, %f682;
	fma.rn.f32 	%f684, %f683, %f276, %f660;
	cvt.rn.f32.s32 	%f685, %r804;
	mul.f32 	%f686, %f333, %f685;
	fma.rn.f32 	%f687, %f686, %f275, %f663;
	cvt.rn.f32.s32 	%f688, %r805;
	mul.f32 	%f689, %f333, %f688;
	fma.rn.f32 	%f690, %f689, %f276, %f666;
	mov.u32 	%r816, %r1598;
	mov.u32 	%r817, %r1598;
	mov.u32 	%r818, %r1598;
	mov.u32 	%r819, %r1598;
	// begin inline asm
	mma.sync.aligned.m16n8k32.row.col.s32.s8.s8.s32 {%r816, %r817, %r818, %r819}, {%r372, %r373, %r374, %r375}, {%r824, %r825}, {%r816, %r817, %r818, %r819};
	// end inline asm
	cvt.rn.f32.s32 	%f691, %r816;
	mul.f32 	%f692, %f337, %f691;
	fma.rn.f32 	%f693, %f692, %f275, %f669;
	cvt.rn.f32.s32 	%f694, %r817;
	mul.f32 	%f695, %f337, %f694;
	fma.rn.f32 	%f696, %f695, %f276, %f672;
	cvt.rn.f32.s32 	%f697, %r818;
	mul.f32 	%f698, %f341, %f697;
	fma.rn.f32 	%f699, %f698, %f275, %f675;
	cvt.rn.f32.s32 	%f700, %r819;
	mul.f32 	%f701, %f341, %f700;
	fma.rn.f32 	%f702, %f701, %f276, %f678;
	ld.shared.u32 	%r854, [%r15+7024];
	ld.shared.u32 	%r855, [%r15+7040];
	// begin inline asm
	{.reg .f16 low,high;
  mov.b32 {low,high},%r830;
  cvt.f32.f16 %f277, low;}

	// end inline asm
	// begin inline asm
	{.reg .f16 low,high;
  mov.b32 {low,high},%r831;
  cvt.f32.f16 %f278, low;}

	// end inline asm
	mov.u32 	%r832, %r1598;
	mov.u32 	%r833, %r1598;
	mov.u32 	%r834, %r1598;
	mov.u32 	%r835, %r1598;
	// begin inline asm
	mma.sync.aligned.m16n8k32.row.col.s32.s8.s8.s32 {%r832, %r833, %r834, %r835}, {%r360, %r361, %r362, %r363}, {%r854, %r855}, {%r832, %r833, %r834, %r835};
	// end inline asm
	cvt.rn.f32.s32 	%f703, %r832;
	mul.f32 	%f704, %f330, %f703;
	fma.rn.f32 	%f705, %f704, %f277, %f681;
	cvt.rn.f32.s32 	%f706, %r833;
	mul.f32 	%f707, %f330, %f706;
	fma.rn.f32 	%f708, %f707, %f278, %f684;
	cvt.rn.f32.s32 	%f709, %r834;
	mul.f32 	%f710, %f334, %f709;
	fma.rn.f32 	%f711, %f710, %f277, %f687;
	cvt.rn.f32.s32 	%f712, %r835;
	mul.f32 	%f713, %f334, %f712;
	fma.rn.f32 	%f714, %f713, %f278, %f690;
	mov.u32 	%r846, %r1598;
	mov.u32 	%r847, %r1598;
	mov.u32 	%r848, %r1598;
	mov.u32 	%r849, %r1598;
	// begin inline asm
	mma.sync.aligned.m16n8k32.row.col.s32.s8.s8.s32 {%r846, %r847, %r848, %r849}, {%r376, %r377, %r378, %r379}, {%r854, %r855}, {%r846, %r847, %r848, %r849};
	// end inline asm
	cvt.rn.f32.s32 	%f715, %r846;
	mul.f32 	%f716, %f338, %f715;
	fma.rn.f32 	%f717, %f716, %f277, %f693;
	cvt.rn.f32.s32 	%f718, %r847;
	mul.f32 	%f719, %f338, %f718;
	fma.rn.f32 	%f720, %f719, %f278, %f696;
	cvt.rn.f32.s32 	%f721, %r848;
	mul.f32 	%f722, %f342, %f721;
	fma.rn.f32 	%f723, %f722, %f277, %f699;
	cvt.rn.f32.s32 	%f724, %r849;
	mul.f32 	%f725, %f342, %f724;
	fma.rn.f32 	%f726, %f725, %f278, %f702;
	ld.shared.u32 	%r884, [%r15+9232];
	ld.shared.u32 	%r885, [%r15+9248];
	ld.shared.v4.u32 	{%r860, %r890, %r920, %r950}, [%r16+9216];
	// begin inline asm
	{.reg .f16 low,high;
  mov.b32 {low,high},%r860;
  cvt.f32.f16 %f279, low;}

	// end inline asm
	ld.shared.v4.u32 	{%r861, %r891, %r921, %r951}, [%r16+9360];
	// begin inline asm
	{.reg .f16 low,high;
  mov.b32 {low,high},%r861;
  cvt.f32.f16 %f280, low;}

	// end inline asm
	mov.u32 	%r862, %r1598;
	mov.u32 	%r863, %r1598;
	mov.u32 	%r864, %r1598;
	mov.u32 	%r865, %r1598;
	// begin inline asm
	mma.sync.aligned.m16n8k32.row.col.s32.s8.s8.s32 {%r862, %r863, %r864, %r865}, {%r348, %r349, %r350, %r351}, {%r884, %r885}, {%r862, %r863, %r864, %r865};
	// end inline asm
	cvt.rn.f32.s32 	%f727, %r862;
	mul.f32 	%f728, %f327, %f727;
	fma.rn.f32 	%f729, %f728, %f279, %f2364;
	cvt.rn.f32.s32 	%f730, %r863;
	mul.f32 	%f731, %f327, %f730;
	fma.rn.f32 	%f732, %f731, %f280, %f2363;
	cvt.rn.f32.s32 	%f733, %r864;
	mul.f32 	%f734, %f331, %f733;
	fma.rn.f32 	%f735, %f734, %f279, %f2362;
	cvt.rn.f32.s32 	%f736, %r865;
	mul.f32 	%f737, %f331, %f736;
	fma.rn.f32 	%f738, %f737, %f280, %f2361;
	mov.u32 	%r876, %r1598;
	mov.u32 	%r877, %r1598;
	mov.u32 	%r878, %r1598;
	mov.u32 	%r879, %r1598;
	// begin inline asm
	mma.sync.aligned.m16n8k32.row.col.s32.s8.s8.s32 {%r876, %r877, %r878, %r879}, {%r364, %r365, %r366, %r367}, {%r884, %r885}, {%r876, %r877, %r878, %r879};
	// end inline asm
	cvt.rn.f32.s32 	%f739, %r876;
	mul.f32 	%f740, %f335, %f739;
	fma.rn.f32 	%f741, %f740, %f279, %f2360;
	cvt.rn.f32.s32 	%f742, %r877;
	mul.f32 	%f743, %f335, %f742;
	fma.rn.f32 	%f744, %f743, %f280, %f2359;
	cvt.rn.f32.s32 	%f745, %r878;
	mul.f32 	%f746, %f339, %f745;
	fma.rn.f32 	%f747, %f746, %f279, %f2358;
	cvt.rn.f32.s32 	%f748, %r879;
	mul.f32 	%f749, %f339, %f748;
	fma.rn.f32 	%f750, %f749, %f280, %f2357;
	ld.shared.u32 	%r914, [%r15+9264];
	ld.shared.u32 	%r915, [%r15+9280];
	// begin inline asm
	{.reg .f16 low,high;
  mov.b32 {low,high},%r890;
  cvt.f32.f16 %f281, low;}

	// end inline asm
	// begin inline asm
	{.reg .f16 low,high;
  mov.b32 {low,high},%r891;
  cvt.f32.f16 %f282, low;}

	// end inline asm
	mov.u32 	%r892, %r1598;
	mov.u32 	%r893, %r1598;
	mov.u32 	%r894, %r1598;
	mov.u32 	%r895, %r1598;
	// begin inline asm
	mma.sync.aligned.m16n8k32.row.col.s32.s8.s8.s32 {%r892, %r893, %r894, %r895}, {%r352, %r353, %r354, %r355}, {%r914, %r915}, {%r892, %r893, %r894, %r895};
	// end inline asm
	cvt.rn.f32.s32 	%f751, %r892;
	mul.f32 	%f752, %f328, %f751;
	fma.rn.f32 	%f753, %f752, %f281, %f729;
	cvt.rn.f32.s32 	%f754, %r893;
	mul.f32 	%f755, %f328, %f754;
	fma.rn.f32 	%f756, %f755, %f282, %f732;
	cvt.rn.f32.s32 	%f757, %r894;
	mul.f32 	%f758, %f332, %f757;
	fma.rn.f32 	%f759, %f758, %f281, %f735;
	cvt.rn.f32.s32 	%f760, %r895;
	mul.f32 	%f761, %f332, %f760;
	fma.rn.f32 	%f762, %f761, %f282, %f738;
	mov.u32 	%r906, %r1598;
	mov.u32 	%r907, %r1598;
	mov.u32 	%r908, %r1598;
	mov.u32 	%r909, %r1598;
	// begin inline asm
	mma.sync.aligned.m16n8k32.row.col.s32.s8.s8.s32 {%r906, %r907, %r908, %r909}, {%r368, %r369, %r370, %r371}, {%r914, %r915}, {%r906, %r907, %r908, %r909};
	// end inline asm
	cvt.rn.f32.s32 	%f763, %r906;
	mul.f32 	%f764, %f336, %f763;
	fma.rn.f32 	%f765, %f764, %f281, %f741;
	cvt.rn.f32.s32 	%f766, %r907;
	mul.f32 	%f767, %f336, %f766;
	fma.rn.f32 	%f768, %f767, %f282, %f744;
	cvt.rn.f32.s32 	%f769, %r908;
	mul.f32 	%f770, %f340, %f769;
	fma.rn.f32 	%f771, %f770, %f281, %f747;
	cvt.rn.f32.s32 	%f772, %r909;
	mul.f32 	%f773, %f340, %f772;
	fma.rn.f32 	%f774, %f773, %f282, %f750;
	ld.shared.u32 	%r944, [%r15+9296];
	ld.shared.u32 	%r945, [%r15+9312];
	// begin inline asm
	{.reg .f16 low,high;
  mov.b32 {low,high},%r920;
  cvt.f32.f16 %f283, low;}

	// end inline asm
	// begin inline asm
	{.reg .f16 low,high;
  mov.b32 {low,high},%r921;
  cvt.f32.f16 %f284, low;}

	// end inline asm
	mov.u32 	%r922, %r1598;
	mov.u32 	%r923, %r1598;
	mov.u32 	%r924, %r1598;
	mov.u32 	%r925, %r1598;
	// begin inline asm
	mma.sync.aligned.m16n8k32.row.col.s32.s8.s8.s32 {%r922, %r923, %r924, %r925}, {%r356, %r357, %r358, %r359}, {%r944, %r945}, {%r922, %r923, %r924, %r925};
	// end inline asm
	cvt.rn.f32.s32 	%f775, %r922;
	mul.f32 	%f776, %f329, %f775;
	fma.rn.f32 	%f777, %f776, %f283, %f753;
	cvt.rn.f32.s32 	%f778, %r923;
	mul.f32 	%f779, %f329, %f778;
	fma.rn.f32 	%f780, %f779, %f284, %f756;
	cvt.rn.f32.s32 	%f781, %r924;
	mul.f32 	%f782, %f333, %f781;
	fma.rn.f32 	%f783, %f782, %f283, %f759;
	cvt.rn.f32.s32 	%f784, %r925;
	mul.f32 	%f785, %f333, %f784;
	fma.rn.f32 	%f786, %f785, %f284, %f762;
	mov.u32 	%r936, %r1598;
	mov.u32 	%r937, %r1598;
	mov.u32 	%r938, %r1598;
	mov.u32 	%r939, %r1598;
	// begin inline asm
	mma.sync.aligned.m16n8k32.row.col.s32.s8.s8.s32 {%r936, %r937, %r938, %r939}, {%r372, %r373, %r374, %r375}, {%r944, %r945}, {%r936, %r937, %r938, %r939};
	// end inline asm
	cvt.rn.f32.s32 	%f787, %r936;
	mul.f32 	%f788, %f337, %f787;
	fma.rn.f32 	%f789, %f788, %f283, %f765;
	cvt.rn.f32.s32 	%f790, %r937;
	mul.f32 	%f791, %f337, %f790;
	fma.rn.f32 	%f792, %f791, %f284, %f768;
	cvt.rn.f32.s32 	%f793, %r938;
	mul.f32 	%f794, %f341, %f793;
	fma.rn.f32 	%f795, %f794, %f283, %f771;
	cvt.rn.f32.s32 	%f796, %r939;
	mul.f32 	%f797, %f341, %f796;
	fma.rn.f32 	%f798, %f797, %f284, %f774;
	ld.shared.u32 	%r974, [%r15+9328];
	ld.shared.u32 	%r975, [%r15+9344];
	// begin inline asm
	{.reg .f16 low,high;
  mov.b32 {low,high},%r950;
  cvt.f32.f16 %f285, low;}

	// end inline asm
	// begin inline asm
	{.reg .f16 low,high;
  mov.b32 {low,high},%r951;
  cvt.f32.f16 %f286, low;}

	// end inline asm
	mov.u32 	%r952, %r1598;
	mov.u32 	%r953, %r1598;
	mov.u32 	%r954, %r1598;
	mov.u32 	%r955, %r1598;
	// begin inline asm
	mma.sync.aligned.m16n8k32.row.col.s32.s8.s8.s32 {%r952, %r953, %r954, %r955}, {%r360, %r361, %r362, %r363}, {%r974, %r975}, {%r952, %r953, %r954, %r955};
	// end inline asm
	cvt.rn.f32.s32 	%f799, %r952;
	mul.f32 	%f800, %f330, %f799;
	fma.rn.f32 	%f801, %f800, %f285, %f777;
	cvt.rn.f32.s32 	%f802, %r953;
	mul.f32 	%f803, %f330, %f802;
	fma.rn.f32 	%f804, %f803, %f286, %f780;
	cvt.rn.f32.s32 	%f805, %r954;
	mul.f32 	%f806, %f334, %f805;
	fma.rn.f32 	%f807, %f806, %f285, %f783;
	cvt.rn.f32.s32 	%f808, %r955;
	mul.f32 	%f809, %f334, %f808;
	fma.rn.f32 	%f810, %f809, %f286, %f786;
	mov.u32 	%r966, %r1598;
	mov.u32 	%r967, %r1598;
	mov.u32 	%r968, %r1598;
	mov.u32 	%r969, %r1598;
	// begin inline asm
	mma.sync.aligned.m16n8k32.row.col.s32.s8.s8.s32 {%r966, %r967, %r968, %r969}, {%r376, %r377, %r378, %r379}, {%r974, %r975}, {%r966, %r967, %r968, %r969};
	// end inline asm
	cvt.rn.f32.s32 	%f811, %r966;
	mul.f32 	%f812, %f338, %f811;
	fma.rn.f32 	%f813, %f812, %f285, %f789;
	cvt.rn.f32.s32 	%f814, %r967;
	mul.f32 	%f815, %f338, %f814;
	fma.rn.f32 	%f816, %f815, %f286, %f792;
	cvt.rn.f32.s32 	%f817, %r968;
	mul.f32 	%f818, %f342, %f817;
	fma.rn.f32 	%f819, %f818, %f285, %f795;
	cvt.rn.f32.s32 	%f820, %r969;
	mul.f32 	%f821, %f342, %f820;
	fma.rn.f32 	%f822, %f821, %f286, %f798;
	bar.sync 	0;
	mul.wide.s32 	%rd285, %r75, 144;
	add.s64 	%rd286, %rd284, %rd285;
	ld.global.nc.u32 	%r1996, [%rd286];
	st.shared.u32 	[%r10], %r1996;
	ld.global.nc.u32 	%r1997, [%rd286+1024];
	st.shared.u32 	[%r10+1024], %r1997;
	ld.global.nc.u32 	%r1998, [%rd286+2048];
	st.shared.u32 	[%r10+2048], %r1998;
	ld.global.nc.u32 	%r1999, [%rd286+3072];
	st.shared.u32 	[%r10+3072], %r1999;
	ld.global.nc.u32 	%r2000, [%rd286+4096];
	st.shared.u32 	[%r10+4096], %r2000;
	ld.global.nc.u32 	%r2001, [%rd286+5120];
	st.shared.u32 	[%r10+5120], %r2001;
	ld.global.nc.u32 	%r2002, [%rd286+6144];
	st.shared.u32 	[%r10+6144], %r2002;
	ld.global.nc.u32 	%r2003, [%rd286+7168];
	st.shared.u32 	[%r10+7168], %r2003;
	ld.global.nc.u32 	%r2004, [%rd286+8192];
	st.shared.u32 	[%r10+8192], %r2004;
	ld.global.nc.u32 	%r2005, [%rd286+9216];
	st.shared.u32 	[%r10+9216], %r2005;
	ld.global.nc.u32 	%r2006, [%rd286+10240];
	st.shared.u32 	[%r10+10240], %r2006;
	ld.global.nc.u32 	%r2007, [%rd286+11264];
	st.shared.u32 	[%r10+11264], %r2007;
	bar.sync 	0;
	add.s64 	%rd228, %rd30, 128;
	// begin inline asm
	ldmatrix.sync.aligned.m8n8.x4.b16 {%r980, %r981, %r982, %r983}, [%rd228];
	// end inline asm
	add.s64 	%rd229, %rd30, 160;
	// begin inline asm
	ldmatrix.sync.aligned.m8n8.x4.b16 {%r984, %r985, %r986, %r987}, [%rd229];
	// end inline asm
	add.s64 	%rd230, %rd30, 192;
	// begin inline asm
	ldmatrix.sync.aligned.m8n8.x4.b16 {%r988, %r989, %r990, %r991}, [%rd230];
	// end inline asm
	add.s64 	%rd231, %rd30, 224;
	// begin inline asm
	ldmatrix.sync.aligned.m8n8.x4.b16 {%r992, %r993, %r994, %r995}, [%rd231];
	// end inline asm
	ld.shared.v4.f32 	{%f823, %f824, %f825, %f826}, [%r1995+12880];
	ld.shared.v4.f32 	{%f827, %f828, %f829, %f830}, [%r1995+15312];
	add.s64 	%rd232, %rd30, 4992;
	// begin inline asm
	ldmatrix.sync.aligned.m8n8.x4.b16 {%r996, %r997, %r998, %r999}, [%rd232];
	// end inline asm
	add.s64 	%rd233, %rd30, 5024;
	// begin inline asm
	ldmatrix.sync.aligned.m8n8.x4.b16 {%r1000, %r1001, %r1002, %r1003}, [%rd233];
	// end inline asm
	add.s64 	%rd234, %rd30, 5056;
	// begin inline asm
	ldmatrix.sync.aligned.m8n8.x4.b16 {%r1004, %r1005, %r1006, %r1007}, [%rd234];
	// end inline asm
	add.s64 	%rd235, %rd30, 5088;
	// begin inline asm
	ldmatrix.sync.aligned.m8n8.x4.b16 {%r1008, %r1009, %r1010, %r1011}, [%rd235];
	// end inline asm
	ld.shared.v4.f32 	{%f831, %f832, %f833, %f834}, [%r1995+17744];
	ld.shared.v4.f32 	{%f835, %f836, %f837, %f838}, [%r1995+20176];
	ld.shared.u32 	%r1036, [%r15+16];
	ld.shared.u32 	%r1037, [%r15+32];
	ld.shared.v4.u32 	{%r1012, %r1042, %r1072, %r1102}, [%r16];
	// begin inline asm
	{.reg .f16 low,high;
  mov.b32 {low,high},%r1012;
  cvt.f32.f16 %f287, low;}

	// end inline asm
	ld.shared.v4.u32 	{%r1013, %r1043, %r1073, %r1103}, [%r16+144];
	// begin inline asm
	{.reg .f16 low,high;
  mov.b32 {low,high},%r1013;
  cvt.f32.f16 %f288, low;}

	// end inline asm
	mov.u32 	%r1014, %r1598;
	mov.u32 	%r1015, %r1598;
	mov.u32 	%r1016, %r1598;
	mov.u32 	%r1017, %r1598;
	// begin inline asm
	mma.sync.aligned.m16n8k32.row.col.s32.s8.s8.s32 {%r1014, %r1015, %r1016, %r1017}, {%r980, %r981, %r982, %r983}, {%r1036, %r1037}, {%r1014, %r1015, %r1016, %r1017};
	// end inline asm
	cvt.rn.f32.s32 	%f839, %r1014;
	mul.f32 	%f840, %f823, %f839;
	fma.rn.f32 	%f841, %f840, %f287, %f417;
	cvt.rn.f32.s32 	%f842, %r1015;
	mul.f32 	%f843, %f823, %f842;
	fma.rn.f32 	%f844, %f843, %f288, %f420;
	cvt.rn.f32.s32 	%f845, %r1016;
	mul.f32 	%f846, %f827, %f845;
	fma.rn.f32 	%f847, %f846, %f287, %f423;
	cvt.rn.f32.s32 	%f848, %r1017;
	mul.f32 	%f849, %f827, %f848;
	fma.rn.f32 	%f850, %f849, %f288, %f426;
	mov.u32 	%r1028, %r1598;
	mov.u32 	%r1029, %r1598;
	mov.u32 	%r1030, %r1598;
	mov.u32 	%r1031, %r1598;
	// begin inline asm
	mma.sync.aligned.m16n8k32.row.col.s32.s8.s8.s32 {%r1028, %r1029, %r1030, %r1031}, {%r996, %r997, %r998, %r999}, {%r1036, %r1037}, {%r1028, %r1029, %r1030, %r1031};
	// end inline asm
	cvt.rn.f32.s32 	%f851, %r1028;
	mul.f32 	%f852, %f831, %f851;
	fma.rn.f32 	%f853, %f852, %f287, %f429;
	cvt.rn.f32.s32 	%f854, %r1029;
	mul.f32 	%f855, %f831, %f854;
	fma.rn.f32 	%f856, %f855, %f288, %f432;
	cvt.rn.f32.s32 	%f857, %r1030;
	mul.f32 	%f858, %f835, %f857;
	fma.rn.f32 	%f859, %f858, %f287, %f435;
	cvt.rn.f32.s32 	%f860, %r1031;
	mul.f32 	%f861, %f835, %f860;
	fma.rn.f32 	%f862, %f861, %f288, %f438;
	ld.shared.u32 	%r1066, [%r15+48];
	ld.shared.u32 	%r1067, [%r15+64];
	// begin inline asm
	{.reg .f16 low,high;
  mov.b32 {low,high},%r1042;
  cvt.f32.f16 %f289, low;}

	// end inline asm
	// begin inline asm
	{.reg .f16 low,high;
  mov.b32 {low,high},%r1043;
  cvt.f32.f16 %f290, low;}

	// end inline asm
	mov.u32 	%r1044, %r1598;
	mov.u32 	%r1045, %r1598;
	mov.u32 	%r1046, %r1598;
	mov.u32 	%r1047, %r1598;
	// begin inline asm
	mma.sync.aligned.m16n8k32.row.col.s32.s8.s8.s32 {%r1044, %r1045, %r1046, %r1047}, {%r984, %r985, %r986, %r987}, {%r1066, %r1067}, {%r1044, %r1045, %r1046, %r1047};
	// end inline asm
	cvt.rn.f32.s32 	%f863, %r1044;
	mul.f32 	%f864, %f824, %f863;
	fma.rn.f32 	%f865, %f864, %f289, %f841;
	cvt.rn.f32.s32 	%f866, %r1045;
	mul.f32 	%f867, %f824, %f866;
	fma.rn.f32 	%f868, %f867, %f290, %f844;
	cvt.rn.f32.s32 	%f869, %r1046;
	mul.f32 	%f870, %f828, %f869;
	fma.rn.f32 	%f871, %f870, %f289, %f847;
	cvt.rn.f32.s32 	%f872, %r1047;
	mul.f32 	%f873, %f828, %f872;
	fma.rn.f32 	%f874, %f873, %f290, %f850;
	mov.u32 	%r1058, %r1598;
	mov.u32 	%r1059, %r1598;
	mov.u32 	%r1060, %r1598;
	mov.u32 	%r1061, %r1598;
	// begin inline asm
	mma.sync.aligned.m16n8k32.row.col.s32.s8.s8.s32 {%r1058, %r1059, %r1060, %r1061}, {%r1000, %r1001, %r1002, %r1003}, {%r1066, %r1067}, {%r1058, %r1059, %r1060, %r1061};
	// end inline asm
	cvt.rn.f32.s32 	%f875, %r1058;
	mul.f32 	%f876, %f832, %f875;
	fma.rn.f32 	%f877, %f876, %f289, %f853;
	cvt.rn.f32.s32 	%f878, %r1059;
	mul.f32 	%f879, %f832, %f878;
	fma.rn.f32 	%f880, %f879, %f290, %f856;
	cvt.rn.f32.s32 	%f881, %r1060;
	mul.f32 	%f882, %f836, %f881;
	fma.rn.f32 	%f883, %f882, %f289, %f859;
	cvt.rn.f32.s32 	%f884, %r1061;
	mul.f32 	%f885, %f836, %f884;
	fma.rn.f32 	%f886, %f885, %f290, %f862;
	ld.shared.u32 	%r1096, [%r15+80];
	ld.shared.u32 	%r1097, [%r15+96];
	// begin inline asm
	{.reg .f16 low,high;
  mov.b32 {low,high},%r1072;
  cvt.f32.f16 %f291, low;}

	// end inline asm
	// begin inline asm
	{.reg .f16 low,high;
  mov.b32 {low,high},%r1073;
  cvt.f32.f16 %f292, low;}

	// end inline asm
	mov.u32 	%r1074, %r1598;
	mov.u32 	%r1075, %r1598;
	mov.u32 	%r1076, %r1598;
	mov.u32 	%r1077, %r1598;
	// begin inline asm
	mma.sync.aligned.m16n8k32.row.col.s32.s8.s8.s32 {%r1074, %r1075, %r1076, %r1077}, {%r988, %r989, %r990, %r991}, {%r1096, %r1097}, {%r1074, %r1075, %r1076, %r1077};
	// end inline asm
	cvt.rn.f32.s32 	%f887, %r1074;
	mul.f32 	%f888, %f825, %f887;
	fma.rn.f32 	%f889, %f888, %f291, %f865;
	cvt.rn.f32.s32 	%f890, %r1075;
	mul.f32 	%f891, %f825, %f890;
	fma.rn.f32 	%f892, %f891, %f292, %f868;
	cvt.rn.f32.s32 	%f893, %r1076;
	mul.f32 	%f894, %f829, %f893;
	fma.rn.f32 	%f895, %f894, %f291, %f871;
	cvt.rn.f32.s32 	%f896, %r1077;
	mul.f32 	%f897, %f829, %f896;
	fma.rn.f32 	%f898, %f897, %f292, %f874;
	mov.u32 	%r1088, %r1598;
	mov.u32 	%r1089, %r1598;
	mov.u32 	%r1090, %r1598;
	mov.u32 	%r1091, %r1598;
	// begin inline asm
	mma.sync.aligned.m16n8k32.row.col.s32.s8.s8.s32 {%r1088, %r1089, %r1090, %r1091}, {%r1004, %r1005, %r1006, %r1007}, {%r1096, %r1097}, {%r1088, %r1089, %r1090, %r1091};
	// end inline asm
	cvt.rn.f32.s32 	%f899, %r1088;
	mul.f32 	%f900, %f833, %f899;
	fma.rn.f32 	%f901, %f900, %f291, %f877;
	cvt.rn.f32.s32 	%f902, %r1089;
	mul.f32 	%f903, %f833, %f902;
	fma.rn.f32 	%f904, %f903, %f292, %f880;
	cvt.rn.f32.s32 	%f905, %r1090;
	mul.f32 	%f906, %f837, %f905;
	fma.rn.f32 	%f907, %f906, %f291, %f883;
	cvt.rn.f32.s32 	%f908, %r1091;
	mul.f32 	%f909, %f837, %f908;
	fma.rn.f32 	%f910, %f909, %f292, %f886;
	ld.shared.u32 	%r1126, [%r15+112];
	ld.shared.u32 	%r1127, [%r15+128];
	// begin inline asm
	{.reg .f16 low,high;
  mov.b32 {low,high},%r1102;
  cvt.f32.f16 %f293, low;}

	// end inline asm
	// begin inline asm
	{.reg .f16 low,high;
  mov.b32 {low,high},%r1103;
  cvt.f32.f16 %f294, low;}

	// end inline asm
	mov.u32 	%r1104, %r1598;
	mov.u32 	%r1105, %r1598;
	mov.u32 	%r1106, %r1598;
	mov.u32 	%r1107, %r1598;
	// begin inline asm
	mma.sync.aligned.m16n8k32.row.col.s32.s8.s8.s32 {%r1104, %r1105, %r1106, %r1107}, {%r992, %r993, %r994, %r995}, {%r1126, %r1127}, {%r1104, %r1105, %r1106, %r1107};
	// end inline asm
	cvt.rn.f32.s32 	%f911, %r1104;
	mul.f32 	%f912, %f826, %f911;
	fma.rn.f32 	%f2396, %f912, %f293, %f889;
	cvt.rn.f32.s32 	%f913, %r1105;
	mul.f32 	%f914, %f826, %f913;
	fma.rn.f32 	%f2395, %f914, %f294, %f892;
	cvt.rn.f32.s32 	%f915, %r1106;
	mul.f32 	%f916, %f830, %f915;
	fma.rn.f32 	%f2394, %f916, %f293, %f895;
	cvt.rn.f32.s32 	%f917, %r1107;
	mul.f32 	%f918, %f830, %f917;
	fma.rn.f32 	%f2393, %f918, %f294, %f898;
	mov.u32 	%r1118, %r1598;
	mov.u32 	%r1119, %r1598;
	mov.u32 	%r1120, %r1598;
	mov.u32 	%r1121, %r1598;
	// begin inline asm
	mma.sync.aligned.m16n8k32.row.col.s32.s8.s8.s32 {%r1118, %r1119, %r1120, %r1121}, {%r1008, %r1009, %r1010, %r1011}, {%r1126, %r1127}, {%r1118, %r1119, %r1120, %r1121};
	// end inline asm
	cvt.rn.f32.s32 	%f919, %r1118;
	mul.f32 	%f920, %f834, %f919;
	fma.rn.f32 	%f2392, %f920, %f293, %f901;
	cvt.rn.f32.s32 	%f921, %r1119;
	mul.f32 	%f922, %f834, %f921;
	fma.rn.f32 	%f2391, %f922, %f294, %f904;
	cvt.rn.f32.s32 	%f923, %r1120;
	mul.f32 	%f924, %f838, %f923;
	fma.rn.f32 	%f2390, %f924, %f293, %f907;
	cvt.rn.f32.s32 	%f925, %r1121;
	mul.f32 	%f926, %f838, %f925;
	fma.rn.f32 	%f2389, %f926, %f294, %f910;
	ld.shared.u32 	%r1156, [%r15+2320];
	ld.shared.u32 	%r1157, [%r15+2336];
	ld.shared.v4.u32 	{%r1132, %r1162, %r1192, %r1222}, [%r16+2304];
	// begin inline asm
	{.reg .f16 low,high;
  mov.b32 {low,high},%r1132;
  cvt.f32.f16 %f295, low;}

	// end inline asm
	ld.shared.v4.u32 	{%r1133, %r1163, %r1193, %r1223}, [%r16+2448];
	// begin inline asm
	{.reg .f16 low,high;
  mov.b32 {low,high},%r1133;
  cvt.f32.f16 %f296, low;}

	// end inline asm
	mov.u32 	%r1134, %r1598;
	mov.u32 	%r1135, %r1598;
	mov.u32 	%r1136, %r1598;
	mov.u32 	%r1137, %r1598;
	// begin inline asm
	mma.sync.aligned.m16n8k32.row.col.s32.s8.s8.s32 {%r1134, %r1135, %r1136, %r1137}, {%r980, %r981, %r982, %r983}, {%r1156, %r1157}, {%r1134, %r1135, %r1136, %r1137};
	// end inline asm
	cvt.rn.f32.s32 	%f927, %r1134;
	mul.f32 	%f928, %f823, %f927;
	fma.rn.f32 	%f929, %f928, %f295, %f513;
	cvt.rn.f32.s32 	%f930, %r1135;
	mul.f32 	%f931, %f823, %f930;
	fma.rn.f32 	%f932, %f931, %f296, %f516;
	cvt.rn.f32.s32 	%f933, %r1136;
	mul.f32 	%f934, %f827, %f933;
	fma.rn.f32 	%f935, %f934, %f295, %f519;
	cvt.rn.f32.s32 	%f936, %r1137;
	mul.f32 	%f937, %f827, %f936;
	fma.rn.f32 	%f938, %f937, %f296, %f522;
	mov.u32 	%r1148, %r1598;
	mov.u32 	%r1149, %r1598;
	mov.u32 	%r1150, %r1598;
	mov.u32 	%r1151, %r1598;
	// begin inline asm
	mma.sync.aligned.m16n8k32.row.col.s32.s8.s8.s32 {%r1148, %r1149, %r1150, %r1151}, {%r996, %r997, %r998, %r999}, {%r1156, %r1157}, {%r1148, %r1149, %r1150, %r1151};
	// end inline asm
	cvt.rn.f32.s32 	%f939, %r1148;
	mul.f32 	%f940, %f831, %f939;
	fma.rn.f32 	%f941, %f940, %f295, %f525;
	cvt.rn.f32.s32 	%f942, %r1149;
	mul.f32 	%f943, %f831, %f942;
	fma.rn.f32 	%f944, %f943, %f296, %f528;
	cvt.rn.f32.s32 	%f945, %r1150;
	mul.f32 	%f946, %f835, %f945;
	fma.rn.f32 	%f947, %f946, %f295, %f531;
	cvt.rn.f32.s32 	%f948, %r1151;
	mul.f32 	%f949, %f835, %f948;
	fma.rn.f32 	%f950, %f949, %f296, %f534;
	ld.shared.u32 	%r1186, [%r15+2352];
	ld.shared.u32 	%r1187, [%r15+2368];
	// begin inline asm
	{.reg .f16 low,high;
  mov.b32 {low,high},%r1162;
  cvt.f32.f16 %f297, low;}

	// end inline asm
	// begin inline asm
	{.reg .f16 low,high;
  mov.b32 {low,high},%r1163;
  cvt.f32.f16 %f298, low;}

	// end inline asm
	mov.u32 	%r1164, %r1598;
	mov.u32 	%r1165, %r1598;
	mov.u32 	%r1166, %r1598;
	mov.u32 	%r1167, %r1598;
	// begin inline asm
	mma.sync.aligned.m16n8k32.row.col.s32.s8.s8.s32 {%r1164, %r1165, %r1166, %r1167}, {%r984, %r985, %r986, %r987}, {%r1186, %r1187}, {%r1164, %r1165, %r1166, %r1167};
	// end inline asm
	cvt.rn.f32.s32 	%f951, %r1164;
	mul.f32 	%f952, %f824, %f951;
	fma.rn.f32 	%f953, %f952, %f297, %f929;
	cvt.rn.f32.s32 	%f954, %r1165;
	mul.f32 	%f955, %f824, %f954;
	fma.rn.f32 	%f956, %f955, %f298, %f932;
	cvt.rn.f32.s32 	%f957, %r1166;
	mul.f32 	%f958, %f828, %f957;
	fma.rn.f32 	%f959, %f958, %f297, %f935;
	cvt.rn.f32.s32 	%f960, %r1167;
	mul.f32 	%f961, %f828, %f960;
	fma.rn.f32 	%f962, %f961, %f298, %f938;
	mov.u32 	%r1178, %r1598;
	mov.u32 	%r1179, %r1598;
	mov.u32 	%r1180, %r1598;
	mov.u32 	%r1181, %r1598;
	// begin inline asm
	mma.sync.aligned.m16n8k32.row.col.s32.s8.s8.s32 {%r1178, %r1179, %r1180, %r1181}, {%r1000, %r1001, %r1002, %r1003}, {%r1186, %r1187}, {%r1178, %r1179, %r1180, %r1181};
	// end inline asm
	cvt.rn.f32.s32 	%f963, %r1178;
	mul.f32 	%f964, %f832, %f963;
	fma.rn.f32 	%f965, %f964, %f297, %f941;
	cvt.rn.f32.s32 	%f966, %r1179;
	mul.f32 	%f967, %f832, %f966;
	fma.rn.f32 	%f968, %f967, %f298, %f944;
	cvt.rn.f32.s32 	%f969, %r1180;
	mul.f32 	%f970, %f836, %f969;
	fma.rn.f32 	%f971, %f970, %f297, %f947;
	cvt.rn.f32.s32 	%f972, %r1181;
	mul.f32 	%f973, %f836, %f972;
	fma.rn.f32 	%f974, %f973, %f298, %f950;
	ld.shared.u32 	%r1216, [%r15+2384];
	ld.shared.u32 	%r1217, [%r15+2400];
	// begin inline asm
	{.reg .f16 low,high;
  mov.b32 {low,high},%r1192;
  cvt.f32.f16 %f299, low;}

	// end inline asm
	// begin inline asm
	{.reg .f16 low,high;
  mov.b32 {low,high},%r1193;
  cvt.f32.f16 %f300, low;}

	// end inline asm
	mov.u32 	%r1194, %r1598;
	mov.u32 	%r1195, %r1598;
	mov.u32 	%r1196, %r1598;
	mov.u32 	%r1197, %r1598;
	// begin inline asm
	mma.sync.aligned.m16n8k32.row.col.s32.s8.s8.s32 {%r1194, %r1195, %r1196, %r1197}, {%r988, %r989, %r990, %r991}, {%r1216, %r1217}, {%r1194, %r1195, %r1196, %r1197};
	// end inline asm
	cvt.rn.f32.s32 	%f975, %r1194;
	mul.f32 	%f976, %f825, %f975;
	fma.rn.f32 	%f977, %f976, %f299, %f953;
	cvt.rn.f32.s32 	%f978, %r1195;
	mul.f32 	%f979, %f825, %f978;
	fma.rn.f32 	%f980, %f979, %f300, %f956;
	cvt.rn.f32.s32 	%f981, %r1196;
	mul.f32 	%f982, %f829, %f981;
	fma.rn.f32 	%f983, %f982, %f299, %f959;
	cvt.rn.f32.s32 	%f984, %r1197;
	mul.f32 	%f985, %f829, %f984;
	fma.rn.f32 	%f986, %f985, %f300, %f962;
	mov.u32 	%r1208, %r1598;
	mov.u32 	%r1209, %r1598;
	mov.u32 	%r1210, %r1598;
	mov.u32 	%r1211, %r1598;
	// begin inline asm
	mma.sync.aligned.m16n8k32.row.col.s32.s8.s8.s32 {%r1208, %r1209, %r1210, %r1211}, {%r1004, %r1005, %r1006, %r1007}, {%r1216, %r1217}, {%r1208, %r1209, %r1210, %r1211};
	// end inline asm
	cvt.rn.f32.s32 	%f987, %r1208;
	mul.f32 	%f988, %f833, %f987;
	fma.rn.f32 	%f989, %f988, %f299, %f965;
	cvt.rn.f32.s32 	%f990, %r1209;
	mul.f32 	%f991, %f833, %f990;
	fma.rn.f32 	%f992, %f991, %f300, %f968;
	cvt.rn.f32.s32 	%f993, %r1210;
	mul.f32 	%f994, %f837, %f993;
	fma.rn.f32 	%f995, %f994, %f299, %f971;
	cvt.rn.f32.s32 	%f996, %r1211;
	mul.f32 	%f997, %f837, %f996;
	fma.rn.f32 	%f998, %f997, %f300, %f974;
	ld.shared.u32 	%r1246, [%r15+2416];
	ld.shared.u32 	%r1247, [%r15+2432];
	// begin inline asm
	{.reg .f16 low,high;
  mov.b32 {low,high},%r1222;
  cvt.f32.f16 %f301, low;}

	// end inline asm
	// begin inline asm
	{.reg .f16 low,high;
  mov.b32 {low,high},%r1223;
  cvt.f32.f16 %f302, low;}

	// end inline asm
	mov.u32 	%r1224, %r1598;
	mov.u32 	%r1225, %r1598;
	mov.u32 	%r1226, %r1598;
	mov.u32 	%r1227, %r1598;
	// begin inline asm
	mma.sync.aligned.m16n8k32.row.col.s32.s8.s8.s32 {%r1224, %r1225, %r1226, %r1227}, {%r992, %r993, %r994, %r995}, {%r1246, %r1247}, {%r1224, %r1225, %r1226, %r1227};
	// end inline asm
	cvt.rn.f32.s32 	%f999, %r1224;
	mul.f32 	%f1000, %f826, %f999;
	fma.rn.f32 	%f2388, %f1000, %f301, %f977;
	cvt.rn.f32.s32 	%f1001, %r1225;
	mul.f32 	%f1002, %f826, %f1001;
	fma.rn.f32 	%f2387, %f1002, %f302, %f980;
	cvt.rn.f32.s32 	%f1003, %r1226;
	mul.f32 	%f1004, %f830, %f1003;
	fma.rn.f32 	%f2386, %f1004, %f301, %f983;
	cvt.rn.f32.s32 	%f1005, %r1227;
	mul.f32 	%f1006, %f830, %f1005;
	fma.rn.f32 	%f2385, %f1006, %f302, %f986;
	mov.u32 	%r1238, %r1598;
	mov.u32 	%r1239, %r1598;
	mov.u32 	%r1240, %r1598;
	mov.u32 	%r1241, %r1598;
	// begin inline asm
	mma.sync.aligned.m16n8k32.row.col.s32.s8.s8.s32 {%r1238, %r1239, %r1240, %r1241}, {%r1008, %r1009, %r1010, %r1011}, {%r1246, %r1247}, {%r1238, %r1239, %r1240, %r1241};
	// end inline asm
	cvt.rn.f32.s32 	%f1007, %r1238;
	mul.f32 	%f1008, %f834, %f1007;
	fma.rn.f32 	%f2384, %f1008, %f301, %f989;
	cvt.rn.f32.s32 	%f1009, %r1239;
	mul.f32 	%f1010, %f834, %f1009;
	fma.rn.f32 	%f2383, %f1010, %f302, %f992;
	cvt.rn.f32.s32 	%f1011, %r1240;
	mul.f32 	%f1012, %f838, %f1011;
	fma.rn.f32 	%f2382, %f1012, %f301, %f995;
	cvt.rn.f32.s32 	%f1013, %r1241;
	mul.f32 	%f1014, %f838, %f1013;
	fma.rn.f32 	%f2381, %f1014, %f302, %f998;
	ld.shared.u32 	%r1276, [%r15+4624];
	ld.shared.u32 	%r1277, [%r15+4640];
	ld.shared.v4.u32 	{%r1252, %r1282, %r1312, %r1342}, [%r16+4608];
	// begin inline asm
	{.reg .f16 low,high;
  mov.b32 {low,high},%r1252;
  cvt.f32.f16 %f303, low;}

	// end inline asm
	ld.shared.v4.u32 	{%r1253, %r1283, %r1313, %r1343}, [%r16+4752];
	// begin inline asm
	{.reg .f16 low,high;
  mov.b32 {low,high},%r1253;
  cvt.f32.f16 %f304, low;}

	// end inline asm
	mov.u32 	%r1254, %r1598;
	mov.u32 	%r1255, %r1598;
	mov.u32 	%r1256, %r1598;
	mov.u32 	%r1257, %r1598;
	// begin inline asm
	mma.sync.aligned.m16n8k32.row.col.s32.s8.s8.s32 {%r1254, %r1255, %r1256, %r1257}, {%r980, %r981, %r982, %r983}, {%r1276, %r1277}, {%r1254, %r1255, %r1256, %r1257};
	// end inline asm
	cvt.rn.f32.s32 	%f1015, %r1254;
	mul.f32 	%f1016, %f823, %f1015;
	fma.rn.f32 	%f1017, %f1016, %f303, %f609;
	cvt.rn.f32.s32 	%f1018, %r1255;
	mul.f32 	%f1019, %f823, %f1018;
	fma.rn.f32 	%f1020, %f1019, %f304, %f612;
	cvt.rn.f32.s32 	%f1021, %r1256;
	mul.f32 	%f1022, %f827, %f1021;
	fma.rn.f32 	%f1023, %f1022, %f303, %f615;
	cvt.rn.f32.s32 	%f1024, %r1257;
	mul.f32 	%f1025, %f827, %f1024;
	fma.rn.f32 	%f1026, %f1025, %f304, %f618;
	mov.u32 	%r1268, %r1598;
	mov.u32 	%r1269, %r1598;
	mov.u32 	%r1270, %r1598;
	mov.u32 	%r1271, %r1598;
	// begin inline asm
	mma.sync.aligned.m16n8k32.row.col.s32.s8.s8.s32 {%r1268, %r1269, %r1270, %r1271}, {%r996, %r997, %r998, %r999}, {%r1276, %r1277}, {%r1268, %r1269, %r1270, %r1271};
	// end inline asm
	cvt.rn.f32.s32 	%f1027, %r1268;
	mul.f32 	%f1028, %f831, %f1027;
	fma.rn.f32 	%f1029, %f1028, %f303, %f621;
	cvt.rn.f32.s32 	%f1030, %r1269;
	mul.f32 	%f1031, %f831, %f1030;
	fma.rn.f32 	%f1032, %f1031, %f304, %f624;
	cvt.rn.f32.s32 	%f1033, %r1270;
	mul.f32 	%f1034, %f835, %f1033;
	fma.rn.f32 	%f1035, %f1034, %f303, %f627;
	cvt.rn.f32.s32 	%f1036, %r1271;
	mul.f32 	%f1037, %f835, %f1036;
	fma.rn.f32 	%f1038, %f1037, %f304, %f630;
	ld.shared.u32 	%r1306, [%r15+4656];
	ld.shared.u32 	%r1307, [%r15+4672];
	// begin inline asm
	{.reg .f16 low,high;
  mov.b32 {low,high},%r1282;
  cvt.f32.f16 %f305, low;}

	// end inline asm
	// begin inline asm
	{.reg .f16 low,high;
  mov.b32 {low,high},%r1283;
  cvt.f32.f16 %f306, low;}

	// end inline asm
	mov.u32 	%r1284, %r1598;
	mov.u32 	%r1285, %r1598;
	mov.u32 	%r1286, %r1598;
	mov.u32 	%r1287, %r1598;
	// begin inline asm
	mma.sync.aligned.m16n8k32.row.col.s32.s8.s8.s32 {%r1284, %r1285, %r1286, %r1287}, {%r984, %r985, %r986, %r987}, {%r1306, %r1307}, {%r1284, %r1285, %r1286, %r1287};
	// end inline asm
	cvt.rn.f32.s32 	%f1039, %r1284;
	mul.f32 	%f1040, %f824, %f1039;
	fma.rn.f32 	%f1041, %f1040, %f305, %f1017;
	cvt.rn.f32.s32 	%f1042, %r1285;
	mul.f32 	%f1043, %f824, %f1042;
	fma.rn.f32 	%f1044, %f1043, %f306, %f1020;
	cvt.rn.f32.s32 	%f1045, %r1286;
	mul.f32 	%f1046, %f828, %f1045;
	fma.rn.f32 	%f1047, %f1046, %f305, %f1023;
	cvt.rn.f32.s32 	%f1048, %r1287;
	mul.f32 	%f1049, %f828, %f1048;
	fma.rn.f32 	%f1050, %f1049, %f306, %f1026;
	mov.u32 	%r1298, %r1598;
	mov.u32 	%r1299, %r1598;
	mov.u32 	%r1300, %r1598;
	mov.u32 	%r1301, %r1598;
	// begin inline asm
	mma.sync.aligned.m16n8k32.row.col.s32.s8.s8.s32 {%r1298, %r1299, %r1300, %r1301}, {%r1000, %r1001, %r1002, %r1003}, {%r1306, %r1307}, {%r1298, %r1299, %r1300, %r1301};
	// end inline asm
	cvt.rn.f32.s32 	%f1051, %r1298;
	mul.f32 	%f1052, %f832, %f1051;
	fma.rn.f32 	%f1053, %f1052, %f305, %f1029;
	cvt.rn.f32.s32 	%f1054, %r1299;
	mul.f32 	%f1055, %f832, %f1054;
	fma.rn.f32 	%f1056, %f1055, %f306, %f1032;
	cvt.rn.f32.s32 	%f1057, %r1300;
	mul.f32 	%f1058, %f836, %f1057;
	fma.rn.f32 	%f1059, %f1058, %f305, %f1035;
	cvt.rn.f32.s32 	%f1060, %r1301;
	mul.f32 	%f1061, %f836, %f1060;
	fma.rn.f32 	%f1062, %f1061, %f306, %f1038;
	ld.shared.u32 	%r1336, [%r15+4688];
	ld.shared.u32 	%r1337, [%r15+4704];
	// begin inline asm
	{.reg .f16 low,high;
  mov.b32 {low,high},%r1312;
  cvt.f32.f16 %f307, low;}

	// end inline asm
	// begin inline asm
	{.reg .f16 low,high;
  mov.b32 {low,high},%r1313;
  cvt.f32.f16 %f308, low;}

	// end inline asm
	mov.u32 	%r1314, %r1598;
	mov.u32 	%r1315, %r1598;
	mov.u32 	%r1316, %r1598;
	mov.u32 	%r1317, %r1598;
	// begin inline asm
	mma.sync.aligned.m16n8k32.row.col.s32.s8.s8.s32 {%r1314, %r1315, %r1316, %r1317}, {%r988, %r989, %r990, %r991}, {%r1336, %r1337}, {%r1314, %r1315, %r1316, %r1317};
	// end inline asm
	cvt.rn.f32.s32 	%f1063, %r1314;
	mul.f32 	%f1064, %f825, %f1063;
	fma.rn.f32 	%f1065, %f1064, %f307, %f1041;
	cvt.rn.f32.s32 	%f1066, %r1315;
	mul.f32 	%f1067, %f825, %f1066;
	fma.rn.f32 	%f1068, %f1067, %f308, %f1044;
	cvt.rn.f32.s32 	%f1069, %r1316;
	mul.f32 	%f1070, %f829, %f1069;
	fma.rn.f32 	%f1071, %f1070, %f307, %f1047;
	cvt.rn.f32.s32 	%f1072, %r1317;
	mul.f32 	%f1073, %f829, %f1072;
	fma.rn.f32 	%f1074, %f1073, %f308, %f1050;
	mov.u32 	%r1328, %r1598;
	mov.u32 	%r1329, %r1598;
	mov.u32 	%r1330, %r1598;
	mov.u32 	%r1331, %r1598;
	// begin inline asm
	mma.sync.aligned.m16n8k32.row.col.s32.s8.s8.s32 {%r1328, %r1329, %r1330, %r1331}, {%r1004, %r1005, %r1006, %r1007}, {%r1336, %r1337}, {%r1328, %r1329, %r1330, %r1331};
	// end inline asm
	cvt.rn.f32.s32 	%f1075, %r1328;
	mul.f32 	%f1076, %f833, %f1075;
	fma.rn.f32 	%f1077, %f1076, %f307, %f1053;
	cvt.rn.f32.s32 	%f1078, %r1329;
	mul.f32 	%f1079, %f833, %f1078;
	fma.rn.f32 	%f1080, %f1079, %f308, %f1056;
	cvt.rn.f32.s32 	%f1081, %r1330;
	mul.f32 	%f1082, %f837, %f1081;
	fma.rn.f32 	%f1083, %f1082, %f307, %f1059;
	cvt.rn.f32.s32 	%f1084, %r1331;
	mul.f32 	%f1085, %f837, %f1084;
	fma.rn.f32 	%f1086, %f1085, %f308, %f1062;
	ld.shared.u32 	%r1366, [%r15+4720];
	ld.shared.u32 	%r1367, [%r15+4736];
	// begin inline asm
	{.reg .f16 low,high;
  mov.b32 {low,high},%r1342;
  cvt.f32.f16 %f309, low;}

	// end inline asm
	// begin inline asm
	{.reg .f16 low,high;
  mov.b32 {low,high},%r1343;
  cvt.f32.f16 %f310, low;}

	// end inline asm
	mov.u32 	%r1344, %r1598;
	mov.u32 	%r1345, %r1598;
	mov.u32 	%r1346, %r1598;
	mov.u32 	%r1347, %r1598;
	// begin inline asm
	mma.sync.aligned.m16n8k32.row.col.s32.s8.s8.s32 {%r1344, %r1345, %r1346, %r1347}, {%r992, %r993, %r994, %r995}, {%r1366, %r1367}, {%r1344, %r1345, %r1346, %r1347};
	// end inline asm
	cvt.rn.f32.s32 	%f1087, %r1344;
	mul.f32 	%f1088, %f826, %f1087;
	fma.rn.f32 	%f2380, %f1088, %f309, %f1065;
	cvt.rn.f32.s32 	%f1089, %r1345;
	mul.f32 	%f1090, %f826, %f1089;
	fma.rn.f32 	%f2379, %f1090, %f310, %f1068;
	cvt.rn.f32.s32 	%f1091, %r1346;
	mul.f32 	%f1092, %f830, %f1091;
	fma.rn.f32 	%f2378, %f1092, %f309, %f1071;
	cvt.rn.f32.s32 	%f1093, %r1347;
	mul.f32 	%f1094, %f830, %f1093;
	fma.rn.f32 	%f2377, %f1094, %f310, %f1074;
	mov.u32 	%r1358, %r1598;
	mov.u32 	%r1359, %r1598;
	mov.u32 	%r1360, %r1598;
	mov.u32 	%r1361, %r1598;
	// begin inline asm
	mma.sync.aligned.m16n8k32.row.col.s32.s8.s8.s32 {%r1358, %r1359, %r1360, %r1361}, {%r1008, %r1009, %r1010, %r1011}, {%r1366, %r1367}, {%r1358, %r1359, %r1360, %r1361};
	// end inline asm
	cvt.rn.f32.s32 	%f1095, %r1358;
	mul.f32 	%f1096, %f834, %f1095;
	fma.rn.f32 	%f2376, %f1096, %f309, %f1077;
	cvt.rn.f32.s32 	%f1097, %r1359;
	mul.f32 	%f1098, %f834, %f1097;
	fma.rn.f32 	%f2375, %f1098, %f310, %f1080;
	cvt.rn.f32.s32 	%f1099, %r1360;
	mul.f32 	%f1100, %f838, %f1099;
	fma.rn.f32 	%f2374, %f1100, %f309, %f1083;
	cvt.rn.f32.s32 	%f1101, %r1361;
	mul.f32 	%f1102, %f838, %f1101;
	fma.rn.f32 	%f2373, %f1102, %f310, %f1086;
	ld.shared.u32 	%r1396, [%r15+6928];
	ld.shared.u32 	%r1397, [%r15+6944];
	ld.shared.v4.u32 	{%r1372, %r1402, %r1432, %r1462}, [%r16+6912];
	// begin inline asm
	{.reg .f16 low,high;
  mov.b32 {low,high},%r1372;
  cvt.f32.f16 %f311, low;}

	// end inline asm
	ld.shared.v4.u32 	{%r1373, %r1403, %r1433, %r1463}, [%r16+7056];
	// begin inline asm
	{.reg .f16 low,high;
  mov.b32 {low,high},%r1373;
  cvt.f32.f16 %f312, low;}

	// end inline asm
	mov.u32 	%r1374, %r1598;
	mov.u32 	%r1375, %r1598;
	mov.u32 	%r1376, %r1598;
	mov.u32 	%r1377, %r1598;
	// begin inline asm
	mma.sync.aligned.m16n8k32.row.col.s32.s8.s8.s32 {%r1374, %r1375, %r1376, %r1377}, {%r980, %r981, %r982, %r983}, {%r1396, %r1397}, {%r1374, %r1375, %r1376, %r1377};
	// end inline asm
	cvt.rn.f32.s32 	%f1103, %r1374;
	mul.f32 	%f1104, %f823, %f1103;
	fma.rn.f32 	%f1105, %f1104, %f311, %f705;
	cvt.rn.f32.s32 	%f1106, %r1375;
	mul.f32 	%f1107, %f823, %f1106;
	fma.rn.f32 	%f1108, %f1107, %f312, %f708;
	cvt.rn.f32.s32 	%f1109, %r1376;
	mul.f32 	%f1110, %f827, %f1109;
	fma.rn.f32 	%f1111, %f1110, %f311, %f711;
	cvt.rn.f32.s32 	%f1112, %r1377;
	mul.f32 	%f1113, %f827, %f1112;
	fma.rn.f32 	%f1114, %f1113, %f312, %f714;
	mov.u32 	%r1388, %r1598;
	mov.u32 	%r1389, %r1598;
	mov.u32 	%r1390, %r1598;
	mov.u32 	%r1391, %r1598;
	// begin inline asm
	mma.sync.aligned.m16n8k32.row.col.s32.s8.s8.s32 {%r1388, %r1389, %r1390, %r1391}, {%r996, %r997, %r998, %r999}, {%r1396, %r1397}, {%r1388, %r1389, %r1390, %r1391};
	// end inline asm
	cvt.rn.f32.s32 	%f1115, %r1388;
	mul.f32 	%f1116, %f831, %f1115;
	fma.rn.f32 	%f1117, %f1116, %f311, %f717;
	cvt.rn.f32.s32 	%f1118, %r1389;
	mul.f32 	%f1119, %f831, %f1118;
	fma.rn.f32 	%f1120, %f1119, %f312, %f720;
	cvt.rn.f32.s32 	%f1121, %r1390;
	mul.f32 	%f1122, %f835, %f1121;
	fma.rn.f32 	%f1123, %f1122, %f311, %f723;
	cvt.rn.f32.s32 	%f1124, %r1391;
	mul.f32 	%f1125, %f835, %f1124;
	fma.rn.f32 	%f1126, %f1125, %f312, %f726;
	ld.shared.u32 	%r1426, [%r15+6960];
	ld.shared.u32 	%r1427, [%r15+6976];
	// begin inline asm
	{.reg .f16 low,high;
  mov.b32 {low,high},%r1402;
  cvt.f32.f16 %f313, low;}

	// end inline asm
	// begin inline asm
	{.reg .f16 low,high;
  mov.b32 {low,high},%r1403;
  cvt.f32.f16 %f314, low;}

	// end inline asm
	mov.u32 	%r1404, %r1598;
	mov.u32 	%r1405, %r1598;
	mov.u32 	%r1406, %r1598;
	mov.u32 	%r1407, %r1598;
	// begin inline asm
	mma.sync.aligned.m16n8k32.row.col.s32.s8.s8.s32 {%r1404, %r1405, %r1406, %r1407}, {%r984, %r985, %r986, %r987}, {%r1426, %r1427}, {%r1404, %r1405, %r1406, %r1407};
	// end inline asm
	cvt.rn.f32.s32 	%f1127, %r1404;
	mul.f32 	%f1128, %f824, %f1127;
	fma.rn.f32 	%f1129, %f1128, %f313, %f1105;
	cvt.rn.f32.s32 	%f1130, %r1405;
	mul.f32 	%f1131, %f824, %f1130;
	fma.rn.f32 	%f1132, %f1131, %f314, %f1108;
	cvt.rn.f32.s32 	%f1133, %r1406;
	mul.f32 	%f1134, %f828, %f1133;
	fma.rn.f32 	%f1135, %f1134, %f313, %f1111;
	cvt.rn.f32.s32 	%f1136, %r1407;
	mul.f32 	%f1137, %f828, %f1136;
	fma.rn.f32 	%f1138, %f1137, %f314, %f1114;
	mov.u32 	%r1418, %r1598;
	mov.u32 	%r1419, %r1598;
	mov.u32 	%r1420, %r1598;
	mov.u32 	%r1421, %r1598;
	// begin inline asm
	mma.sync.aligned.m16n8k32.row.col.s32.s8.s8.s32 {%r1418, %r1419, %r1420, %r1421}, {%r1000, %r1001, %r1002, %r1003}, {%r1426, %r1427}, {%r1418, %r1419, %r1420, %r1421};
	// end inline asm
	cvt.rn.f32.s32 	%f1139, %r1418;
	mul.f32 	%f1140, %f832, %f1139;
	fma.rn.f32 	%f1141, %f1140, %f313, %f1117;
	cvt.rn.f32.s32 	%f1142, %r1419;
	mul.f32 	%f1143, %f832, %f1142;
	fma.rn.f32 	%f1144, %f1143, %f314, %f1120;
	cvt.rn.f32.s32 	%f1145, %r1420;
	mul.f32 	%f1146, %f836, %f1145;
	fma.rn.f32 	%f1147, %f1146, %f313, %f1123;
	cvt.rn.f32.s32 	%f1148, %r1421;
	mul.f32 	%f1149, %f836, %f1148;
	fma.rn.f32 	%f1150, %f1149, %f314, %f1126;
	ld.shared.u32 	%r1456, [%r15+6992];
	ld.shared.u32 	%r1457, [%r15+7008];
	// begin inline asm
	{.reg .f16 low,high;
  mov.b32 {low,high},%r1432;
  cvt.f32.f16 %f315, low;}

	// end inline asm
	// begin inline asm
	{.reg .f16 low,high;
  mov.b32 {low,high},%r1433;
  cvt.f32.f16 %f316, low;}

	// end inline asm
	mov.u32 	%r1434, %r1598;
	mov.u32 	%r1435, %r1598;
	mov.u32 	%r1436, %r1598;
	mov.u32 	%r1437, %r1598;
	// begin inline asm
	mma.sync.aligned.m16n8k32.row.col.s32.s8.s8.s32 {%r1434, %r1435, %r1436, %r1437}, {%r988, %r989, %r990, %r991}, {%r1456, %r1457}, {%r1434, %r1435, %r1436, %r1437};
	// end inline asm
	cvt.rn.f32.s32 	%f1151, %r1434;
	mul.f32 	%f1152, %f825, %f1151;
	fma.rn.f32 	%f1153, %f1152, %f315, %f1129;
	cvt.rn.f32.s32 	%f1154, %r1435;
	mul.f32 	%f1155, %f825, %f1154;
	fma.rn.f32 	%f1156, %f1155, %f316, %f1132;
	cvt.rn.f32.s32 	%f1157, %r1436;
	mul.f32 	%f1158, %f829, %f1157;
	fma.rn.f32 	%f1159, %f1158, %f315, %f1135;
	cvt.rn.f32.s32 	%f1160, %r1437;
	mul.f32 	%f1161, %f829, %f1160;
	fma.rn.f32 	%f1162, %f1161, %f316, %f1138;
	mov.u32 	%r1448, %r1598;
	mov.u32 	%r1449, %r1598;
	mov.u32 	%r1450, %r1598;
	mov.u32 	%r1451, %r1598;
	// begin inline asm
	mma.sync.aligned.m16n8k32.row.col.s32.s8.s8.s32 {%r1448, %r1449, %r1450, %r1451}, {%r1004, %r1005, %r1006, %r1007}, {%r1456, %r1457}, {%r1448, %r1449, %r1450, %r1451};
	// end inline asm
	cvt.rn.f32.s32 	%f1163, %r1448;
	mul.f32 	%f1164, %f833, %f1163;
	fma.rn.f32 	%f1165, %f1164, %f315, %f1141;
	cvt.rn.f32.s32 	%f1166, %r1449;
	mul.f32 	%f1167, %f833, %f1166;
	fma.rn.f32 	%f1168, %f1167, %f316, %f1144;
	cvt.rn.f32.s32 	%f1169, %r1450;
	mul.f32 	%f1170, %f837, %f1169;
	fma.rn.f32 	%f1171, %f1170, %f315, %f1147;
	cvt.rn.f32.s32 	%f1172, %r1451;
	mul.f32 	%f1173, %f837, %f1172;
	fma.rn.f32 	%f1174, %f1173, %f316, %f1150;
	ld.shared.u32 	%r1486, [%r15+7024];
	ld.shared.u32 	%r1487, [%r15+7040];
	// begin inline asm
	{.reg .f16 low,high;
  mov.b32 {low,high},%r1462;
  cvt.f32.f16 %f317, low;}

	// end inline asm
	// begin inline asm
	{.reg .f16 low,high;
  mov.b32 {low,high},%r1463;
  cvt.f32.f16 %f318, low;}

	// end inline asm
	mov.u32 	%r1464, %r1598;
	mov.u32 	%r1465, %r1598;
	mov.u32 	%r1466, %r1598;
	mov.u32 	%r1467, %r1598;
	// begin inline asm
	mma.sync.aligned.m16n8k32.row.col.s32.s8.s8.s32 {%r1464, %r1465, %r1466, %r1467}, {%r992, %r993, %r994, %r995}, {%r1486, %r1487}, {%r1464, %r1465, %r1466, %r1467};
	// end inline asm
	cvt.rn.f32.s32 	%f1175, %r1464;
	mul.f32 	%f1176, %f826, %f1175;
	fma.rn.f32 	%f2372, %f1176, %f317, %f1153;
	cvt.rn.f32.s32 	%f1177, %r1465;
	mul.f32 	%f1178, %f826, %f1177;
	fma.rn.f32 	%f2371, %f1178, %f318, %f1156;
	cvt.rn.f32.s32 	%f1179, %r1466;
	mul.f32 	%f1180, %f830, %f1179;
	fma.rn.f32 	%f2370, %f1180, %f317, %f1159;
	cvt.rn.f32.s32 	%f1181, %r1467;
	mul.f32 	%f1182, %f830, %f1181;
	fma.rn.f32 	%f2369, %f1182, %f318, %f1162;
	mov.u32 	%r1478, %r1598;
	mov.u32 	%r1479, %r1598;
	mov.u32 	%r1480, %r1598;
	mov.u32 	%r1481, %r1598;
	// begin inline asm
	mma.sync.aligned.m16n8k32.row.col.s32.s8.s8.s32 {%r1478, %r1479, %r1480, %r1481}, {%r1008, %r1009, %r1010, %r1011}, {%r1486, %r1487}, {%r1478, %r1479, %r1480, %r1481};
	// end inline asm
	cvt.rn.f32.s32 	%f1183, %r1478;
	mul.f32 	%f1184, %f834, %f1183;
	fma.rn.f32 	%f2368, %f1184, %f317, %f1165;
	cvt.rn.f32.s32 	%f1185, %r1479;
	mul.f32 	%f1186, %f834, %f1185;
	fma.rn.f32 	%f2367, %f1186, %f318, %f1168;
	cvt.rn.f32.s32 	%f1187, %r1480;
	mul.f32 	%f1188, %f838, %f1187;
	fma.rn.f32 	%f2366, %f1188, %f317, %f1171;
	cvt.rn.f32.s32 	%f1189, %r1481;
	mul.f32 	%f1190, %f838, %f1189;
	fma.rn.f32 	%f2365, %f1190, %f318, %f1174;
	ld.shared.u32 	%r1516, [%r15+9232];
	ld.shared.u32 	%r1517, [%r15+9248];
	ld.shared.v4.u32 	{%r1492, %r1522, %r1552, %r1582}, [%r16+9216];
	// begin inline asm
	{.reg .f16 low,high;
  mov.b32 {low,high},%r1492;
  cvt.f32.f16 %f319, low;}

	// end inline asm
	ld.shared.v4.u32 	{%r1493, %r1523, %r1553, %r1583}, [%r16+9360];
	// begin inline asm
	{.reg .f16 low,high;
  mov.b32 {low,high},%r1493;
  cvt.f32.f16 %f320, low;}

	// end inline asm
	mov.u32 	%r1494, %r1598;
	mov.u32 	%r1495, %r1598;
	mov.u32 	%r1496, %r1598;
	mov.u32 	%r1497, %r1598;
	// begin inline asm
	mma.sync.aligned.m16n8k32.row.col.s32.s8.s8.s32 {%r1494, %r1495, %r1496, %r1497}, {%r980, %r981, %r982, %r983}, {%r1516, %r1517}, {%r1494, %r1495, %r1496, %r1497};
	// end inline asm
	cvt.rn.f32.s32 	%f1191, %r1494;
	mul.f32 	%f1192, %f823, %f1191;
	fma.rn.f32 	%f1193, %f1192, %f319, %f801;
	cvt.rn.f32.s32 	%f1194, %r1495;
	mul.f32 	%f1195, %f823, %f1194;
	fma.rn.f32 	%f1196, %f1195, %f320, %f804;
	cvt.rn.f32.s32 	%f1197, %r1496;
	mul.f32 	%f1198, %f827, %f1197;
	fma.rn.f32 	%f1199, %f1198, %f319, %f807;
	cvt.rn.f32.s32 	%f1200, %r1497;
	mul.f32 	%f1201, %f827, %f1200;
	fma.rn.f32 	%f1202, %f1201, %f320, %f810;
	mov.u32 	%r1508, %r1598;
	mov.u32 	%r1509, %r1598;
	mov.u32 	%r1510, %r1598;
	mov.u32 	%r1511, %r1598;
	// begin inline asm
	mma.sync.aligned.m16n8k32.row.col.s32.s8.s8.s32 {%r1508, %r1509, %r1510, %r1511}, {%r996, %r997, %r998, %r999}, {%r1516, %r1517}, {%r1508, %r1509, %r1510, %r1511};
	// end inline asm
	cvt.rn.f32.s32 	%f1203, %r1508;
	mul.f32 	%f1204, %f831, %f1203;
	fma.rn.f32 	%f1205, %f1204, %f319, %f813;
	cvt.rn.f32.s32 	%f1206, %r1509;
	mul.f32 	%f1207, %f831, %f1206;
	fma.rn.f32 	%f1208, %f1207, %f320, %f816;
	cvt.rn.f32.s32 	%f1209, %r1510;
	mul.f32 	%f1210, %f835, %f1209;
	fma.rn.f32 	%f1211, %f1210, %f319, %f819;
	cvt.rn.f32.s32 	%f1212, %r1511;
	mul.f32 	%f1213, %f835, %f1212;
	fma.rn.f32 	%f1214, %f1213, %f320, %f822;
	ld.shared.u32 	%r1546, [%r15+9264];
	ld.shared.u32 	%r1547, [%r15+9280];
	// begin inline asm
	{.reg .f16 low,high;
  mov.b32 {low,high},%r1522;
  cvt.f32.f16 %f321, low;}

	// end inline asm
	// begin inline asm
	{.reg .f16 low,high;
  mov.b32 {low,high},%r1523;
  cvt.f32.f16 %f322, low;}

	// end inline asm
	mov.u32 	%r1524, %r1598;
	mov.u32 	%r1525, %r1598;
	mov.u32 	%r1526, %r1598;
	mov.u32 	%r1527, %r1598;
	// begin inline asm
	mma.sync.aligned.m16n8k32.row.col.s32.s8.s8.s32 {%r1524, %r1525, %r1526, %r1527}, {%r984, %r985, %r986, %r987}, {%r1546, %r1547}, {%r1524, %r1525, %r1526, %r1527};
	// end inline asm
	cvt.rn.f32.s32 	%f1215, %r1524;
	mul.f32 	%f1216, %f824, %f1215;
	fma.rn.f32 	%f1217, %f1216, %f321, %f1193;
	cvt.rn.f32.s32 	%f1218, %r1525;
	mul.f32 	%f1219, %f824, %f1218;
	fma.rn.f32 	%f1220, %f1219, %f322, %f1196;
	cvt.rn.f32.s32 	%f1221, %r1526;
	mul.f32 	%f1222, %f828, %f1221;
	fma.rn.f32 	%f1223, %f1222, %f321, %f1199;
	cvt.rn.f32.s32 	%f1224, %r1527;
	mul.f32 	%f1225, %f828, %f1224;
	fma.rn.f32 	%f1226, %f1225, %f322, %f1202;
	mov.u32 	%r1538, %r1598;
	mov.u32 	%r1539, %r1598;
	mov.u32 	%r1540, %r1598;
	mov.u32 	%r1541, %r1598;
	// begin inline asm
	mma.sync.aligned.m16n8k32.row.col.s32.s8.s8.s32 {%r1538, %r1539, %r1540, %r1541}, {%r1000, %r1001, %r1002, %r1003}, {%r1546, %r1547}, {%r1538, %r1539, %r1540, %r1541};
	// end inline asm
	cvt.rn.f32.s32 	%f1227, %r1538;
	mul.f32 	%f1228, %f832, %f1227;
	fma.rn.f32 	%f1229, %f1228, %f321, %f1205;
	cvt.rn.f32.s32 	%f1230, %r1539;
	mul.f32 	%f1231, %f832, %f1230;
	fma.rn.f32 	%f1232, %f1231, %f322, %f1208;
	cvt.rn.f32.s32 	%f1233, %r1540;
	mul.f32 	%f1234, %f836, %f1233;
	fma.rn.f32 	%f1235, %f1234, %f321, %f1211;
	cvt.rn.f32.s32 	%f1236, %r1541;
	mul.f32 	%f1237, %f836, %f1236;
	fma.rn.f32 	%f1238, %f1237, %f322, %f1214;
	ld.shared.u32 	%r1576, [%r15+9296];
	ld.shared.u32 	%r1577, [%r15+9312];
	// begin inline asm
	{.reg .f16 low,high;
  mov.b32 {low,high},%r1552;
  cvt.f32.f16 %f323, low;}

	// end inline asm
	// begin inline asm
	{.reg .f16 low,high;
  mov.b32 {low,high},%r1553;
  cvt.f32.f16 %f324, low;}

	// end inline asm
	mov.u32 	%r1554, %r1598;
	mov.u32 	%r1555, %r1598;
	mov.u32 	%r1556, %r1598;
	mov.u32 	%r1557, %r1598;
	// begin inline asm
	mma.sync.aligned.m16n8k32.row.col.s32.s8.s8.s32 {%r1554, %r1555, %r1556, %r1557}, {%r988, %r989, %r990, %r991}, {%r1576, %r1577}, {%r1554, %r1555, %r1556, %r1557};
	// end inline asm
	cvt.rn.f32.s32 	%f1239, %r1554;
	mul.f32 	%f1240, %f825, %f1239;
	fma.rn.f32 	%f1241, %f1240, %f323, %f1217;
	cvt.rn.f32.s32 	%f1242, %r1555;
	mul.f32 	%f1243, %f825, %f1242;
	fma.rn.f32 	%f1244, %f1243, %f324, %f1220;
	cvt.rn.f32.s32 	%f1245, %r1556;
	mul.f32 	%f1246, %f829, %f1245;
	fma.rn.f32 	%f1247, %f1246, %f323, %f1223;
	cvt.rn.f32.s32 	%f1248, %r1557;
	mul.f32 	%f1249, %f829, %f1248;
	fma.rn.f32 	%f1250, %f1249, %f324, %f1226;
	mov.u32 	%r1568, %r1598;
	mov.u32 	%r1569, %r1598;
	mov.u32 	%r1570, %r1598;
	mov.u32 	%r1571, %r1598;
	// begin inline asm
	mma.sync.aligned.m16n8k32.row.col.s32.s8.s8.s32 {%r1568, %r1569, %r1570, %r1571}, {%r1004, %r1005, %r1006, %r1007}, {%r1576, %r1577}, {%r1568, %r1569, %r1570, %r1571};
	// end inline asm
	cvt.rn.f32.s32 	%f1251, %r1568;
	mul.f32 	%f1252, %f833, %f1251;
	fma.rn.f32 	%f1253, %f1252, %f323, %f1229;
	cvt.rn.f32.s32 	%f1254, %r1569;
	mul.f32 	%f1255, %f833, %f1254;
	fma.rn.f32 	%f1256, %f1255, %f324, %f1232;
	cvt.rn.f32.s32 	%f1257, %r1570;
	mul.f32 	%f1258, %f837, %f1257;
	fma.rn.f32 	%f1259, %f1258, %f323, %f1235;
	cvt.rn.f32.s32 	%f1260, %r1571;
	mul.f32 	%f1261, %f837, %f1260;
	fma.rn.f32 	%f1262, %f1261, %f324, %f1238;
	ld.shared.u32 	%r1606, [%r15+9328];
	ld.shared.u32 	%r1607, [%r15+9344];
	// begin inline asm
	{.reg .f16 low,high;
  mov.b32 {low,high},%r1582;
  cvt.f32.f16 %f325, low;}

	// end inline asm
	// begin inline asm
	{.reg .f16 low,high;
  mov.b32 {low,high},%r1583;
  cvt.f32.f16 %f326, low;}

	// end inline asm
	mov.u32 	%r1584, %r1598;
	mov.u32 	%r1585, %r1598;
	mov.u32 	%r1586, %r1598;
	mov.u32 	%r1587, %r1598;
	// begin inline asm
	mma.sync.aligned.m16n8k32.row.col.s32.s8.s8.s32 {%r1584, %r1585, %r1586, %r1587}, {%r992, %r993, %r994, %r995}, {%r1606, %r1607}, {%r1584, %r1585, %r1586, %r1587};
	// end inline asm
	cvt.rn.f32.s32 	%f1263, %r1584;
	mul.f32 	%f1264, %f826, %f1263;
	fma.rn.f32 	%f2364, %f1264, %f325, %f1241;
	cvt.rn.f32.s32 	%f1265, %r1585;
	mul.f32 	%f1266, %f826, %f1265;
	fma.rn.f32 	%f2363, %f1266, %f326, %f1244;
	cvt.rn.f32.s32 	%f1267, %r1586;
	mul.f32 	%f1268, %f830, %f1267;
	fma.rn.f32 	%f2362, %f1268, %f325, %f1247;
	cvt.rn.f32.s32 	%f1269, %r1587;
	mul.f32 	%f1270, %f830, %f1269;
	fma.rn.f32 	%f2361, %f1270, %f326, %f1250;
	mov.u32 	%r1599, %r1598;
	mov.u32 	%r1600, %r1598;
	mov.u32 	%r1601, %r1598;
	// begin inline asm
	mma.sync.aligned.m16n8k32.row.col.s32.s8.s8.s32 {%r1598, %r1599, %r1600, %r1601}, {%r1008, %r1009, %r1010, %r1011}, {%r1606, %r1607}, {%r1598, %r1599, %r1600, %r1601};
	// end inline asm
	cvt.rn.f32.s32 	%f1271, %r1598;
	mul.f32 	%f1272, %f834, %f1271;
	fma.rn.f32 	%f2360, %f1272, %f325, %f1253;
	cvt.rn.f32.s32 	%f1273, %r1599;
	mul.f32 	%f1274, %f834, %f1273;
	fma.rn.f32 	%f2359, %f1274, %f326, %f1256;
	cvt.rn.f32.s32 	%f1275, %r1600;
	mul.f32 	%f1276, %f838, %f1275;
	fma.rn.f32 	%f2358, %f1276, %f325, %f1259;
	cvt.rn.f32.s32 	%f1277, %r1601;
	mul.f32 	%f1278, %f838, %f1277;
	fma.rn.f32 	%f2357, %f1278, %f326, %f1262;
	bar.sync 	0;
	add.s32 	%r4005, %r4005, 8;
	add.s32 	%r4010, %r4010, 8;
	setp.lt.s32 	%p22, %r4005, %r127;
	@%p22 bra 	$L__BB36_39;
$L__BB36_40:
	setp.ge.s32 	%p23, %r11, %r41;
	@%p23 bra 	$L__BB36_42;
	ld.shared.u32 	%r2008, [%r17];
	mad.lo.s32 	%r2009, %r2008, %r76, %r14;
	cvt.s64.s32 	%rd287, %r2009;
	add.s64 	%rd288, %rd287, %rd73;
	shl.b64 	%rd289, %rd288, 2;
	add.s64 	%rd290, %rd1, %rd289;
	st.global.f32 	[%rd290], %f2396;
$L__BB36_42:
	setp.ge.s32 	%p24, %r18, %r41;
	@%p24 bra 	$L__BB36_44;
	ld.shared.u32 	%r2010, [%r17+4];
	mad.lo.s32 	%r2011, %r2010, %r76, %r14;
	cvt.s64.s32 	%rd291, %r2011;
	add.s64 	%rd292, %rd291, %rd73;
	shl.b64 	%rd293, %rd292, 2;
	add.s64 	%rd294, %rd1, %rd293;
	st.global.f32 	[%rd294], %f2395;
$L__BB36_44:
	setp.ge.s32 	%p25, %r11, %r41;
	@%p25 bra 	$L__BB36_46;
	ld.shared.u32 	%r2012, [%r17];
	mul.lo.s32 	%r2013, %r2012, %r76;
	cvt.s64.s32 	%rd295, %r2013;
	cvt.u64.u32 	%rd296, %r14;
	add.s64 	%rd297, %rd296, %rd295;
	add.s64 	%rd298, %rd297, %rd73;
	shl.b64 	%rd299, %rd298, 2;
	add.s64 	%rd300, %rd1, %rd299;
	st.global.f32 	[%rd300+32], %f2394;
$L__BB36_46:
	setp.ge.s32 	%p26, %r18, %r41;
	@%p26 bra 	$L__BB36_48;
	ld.shared.u32 	%r2014, [%r17+4];
	mul.lo.s32 	%r2015, %r2014, %r76;
	cvt.s64.s32 	%rd301, %r2015;
	cvt.u64.u32 	%rd302, %r14;
	add.s64 	%rd303, %rd302, %rd301;
	add.s64 	%rd304, %rd303, %rd73;
	shl.b64 	%rd305, %rd304, 2;
	add.s64 	%rd306, %rd1, %rd305;
	st.global.f32 	[%rd306+32], %f2393;
$L__BB36_48:
	setp.ge.s32 	%p27, %r11, %r41;
	@%p27 bra 	$L__BB36_50;
	ld.shared.u32 	%r2016, [%r17];
	mad.lo.s32 	%r2017, %r2016, %r76, %r19;
	cvt.s64.s32 	%rd307, %r2017;
	add.s64 	%rd308, %rd307, %rd73;
	shl.b64 	%rd309, %rd308, 2;
	add.s64 	%rd310, %rd1, %rd309;
	st.global.f32 	[%rd310], %f2392;
$L__BB36_50:
	setp.ge.s32 	%p28, %r18, %r41;
	@%p28 bra 	$L__BB36_52;
	ld.shared.u32 	%r2018, [%r17+4];
	mad.lo.s32 	%r2019, %r2018, %r76, %r19;
	cvt.s64.s32 	%rd311, %r2019;
	add.s64 	%rd312, %rd311, %rd73;
	shl.b64 	%rd313, %rd312, 2;
	add.s64 	%rd314, %rd1, %rd313;
	st.global.f32 	[%rd314], %f2391;
$L__BB36_52:
	setp.ge.s32 	%p29, %r11, %r41;
	@%p29 bra 	$L__BB36_54;
	ld.shared.u32 	%r2020, [%r17];
	mul.lo.s32 	%r2021, %r2020, %r76;
	cvt.s64.s32 	%rd315, %r2021;
	cvt.u64.u32 	%rd316, %r19;
	add.s64 	%rd317, %rd316, %rd315;
	add.s64 	%rd318, %rd317, %rd73;
	shl.b64 	%rd319, %rd318, 2;
	add.s64 	%rd320, %rd1, %rd319;
	st.global.f32 	[%rd320+32], %f2390;
$L__BB36_54:
	setp.ge.s32 	%p30, %r18, %r41;
	@%p30 bra 	$L__BB36_56;
	ld.shared.u32 	%r2022, [%r17+4];
	mul.lo.s32 	%r2023, %r2022, %r76;
	cvt.s64.s32 	%rd321, %r2023;
	cvt.u64.u32 	%rd322, %r19;
	add.s64 	%rd323, %rd322, %rd321;
	add.s64 	%rd324, %rd323, %rd73;
	shl.b64 	%rd325, %rd324, 2;
	add.s64 	%rd326, %rd1, %rd325;
	st.global.f32 	[%rd326+32], %f2389;
$L__BB36_56:
	setp.ge.s32 	%p31, %r20, %r41;
	@%p31 bra 	$L__BB36_58;
	ld.shared.u32 	%r2024, [%r17+64];
	mad.lo.s32 	%r2025, %r2024, %r76, %r14;
	cvt.s64.s32 	%rd327, %r2025;
	add.s64 	%rd328, %rd327, %rd73;
	shl.b64 	%rd329, %rd328, 2;
	add.s64 	%rd330, %rd1, %rd329;
	st.global.f32 	[%rd330], %f2388;
$L__BB36_58:
	setp.ge.s32 	%p32, %r21, %r41;
	@%p32 bra 	$L__BB36_60;
	ld.shared.u32 	%r2026, [%r17+68];
	mad.lo.s32 	%r2027, %r2026, %r76, %r14;
	cvt.s64.s32 	%rd331, %r2027;
	add.s64 	%rd332, %rd331, %rd73;
	shl.b64 	%rd333, %rd332, 2;
	add.s64 	%rd334, %rd1, %rd333;
	st.global.f32 	[%rd334], %f2387;
$L__BB36_60:
	setp.ge.s32 	%p33, %r20, %r41;
	@%p33 bra 	$L__BB36_62;
	ld.shared.u32 	%r2028, [%r17+64];
	mul.lo.s32 	%r2029, %r2028, %r76;
	cvt.s64.s32 	%rd335, %r2029;
	cvt.u64.u32 	%rd336, %r14;
	add.s64 	%rd337, %rd336, %rd335;
	add.s64 	%rd338, %rd337, %rd73;
	shl.b64 	%rd339, %rd338, 2;
	add.s64 	%rd340, %rd1, %rd339;
	st.global.f32 	[%rd340+32], %f2386;
$L__BB36_62:
	setp.ge.s32 	%p34, %r21, %r41;
	@%p34 bra 	$L__BB36_64;
	ld.shared.u32 	%r2030, [%r17+68];
	mul.lo.s32 	%r2031, %r2030, %r76;
	cvt.s64.s32 	%rd341, %r2031;
	cvt.u64.u32 	%rd342, %r14;
	add.s64 	%rd343, %rd342, %rd341;
	add.s64 	%rd344, %rd343, %rd73;
	shl.b64 	%rd345, %rd344, 2;
	add.s64 	%rd346, %rd1, %rd345;
	st.global.f32 	[%rd346+32], %f2385;
$L__BB36_64:
	setp.ge.s32 	%p35, %r20, %r41;
	@%p35 bra 	$L__BB36_66;
	ld.shared.u32 	%r2032, [%r17+64];
	mad.lo.s32 	%r2033, %r2032, %r76, %r19;
	cvt.s64.s32 	%rd347, %r2033;
	add.s64 	%rd348, %rd347, %rd73;
	shl.b64 	%rd349, %rd348, 2;
	add.s64 	%rd350, %rd1, %rd349;
	st.global.f32 	[%rd350], %f2384;
$L__BB36_66:
	setp.ge.s32 	%p36, %r21, %r41;
	@%p36 bra 	$L__BB36_68;
	ld.shared.u32 	%r2034, [%r17+68];
	mad.lo.s32 	%r2035, %r2034, %r76, %r19;
	cvt.s64.s32 	%rd351, %r2035;
	add.s64 	%rd352, %rd351, %rd73;
	shl.b64 	%rd353, %rd352, 2;
	add.s64 	%rd354, %rd1, %rd353;
	st.global.f32 	[%rd354], %f2383;
$L__BB36_68:
	setp.ge.s32 	%p37, %r20, %r41;
	@%p37 bra 	$L__BB36_70;
	ld.shared.u32 	%r2036, [%r17+64];
	mul.lo.s32 	%r2037, %r2036, %r76;
	cvt.s64.s32 	%rd355, %r2037;
	cvt.u64.u32 	%rd356, %r19;
	add.s64 	%rd357, %rd356, %rd355;
	add.s64 	%rd358, %rd357, %rd73;
	shl.b64 	%rd359, %rd358, 2;
	add.s64 	%rd360, %rd1, %rd359;
	st.global.f32 	[%rd360+32], %f2382;
$L__BB36_70:
	setp.ge.s32 	%p38, %r21, %r41;
	@%p38 bra 	$L__BB36_72;
	ld.shared.u32 	%r2038, [%r17+68];
	mul.lo.s32 	%r2039, %r2038, %r76;
	cvt.s64.s32 	%rd361, %r2039;
	cvt.u64.u32 	%rd362, %r19;
	add.s64 	%rd363, %rd362, %rd361;
	add.s64 	%rd364, %rd363, %rd73;
	shl.b64 	%rd365, %rd364, 2;
	add.s64 	%rd366, %rd1, %rd365;
	st.global.f32 	[%rd366+32], %f2381;
$L__BB36_72:
	setp.ge.s32 	%p39, %r22, %r41;
	@%p39 bra 	$L__BB36_74;
	ld.shared.u32 	%r2040, [%r17+128];
	mad.lo.s32 	%r2041, %r2040, %r76, %r14;
	cvt.s64.s32 	%rd367, %r2041;
	add.s64 	%rd368, %rd367, %rd73;
	shl.b64 	%rd369, %rd368, 2;
	add.s64 	%rd370, %rd1, %rd369;
	st.global.f32 	[%rd370], %f2380;
$L__BB36_74:
	setp.ge.s32 	%p40, %r23, %r41;
	@%p40 bra 	$L__BB36_76;
	ld.shared.u32 	%r2042, [%r17+132];
	mad.lo.s32 	%r2043, %r2042, %r76, %r14;
	cvt.s64.s32 	%rd371, %r2043;
	add.s64 	%rd372, %rd371, %rd73;
	shl.b64 	%rd373, %rd372, 2;
	add.s64 	%rd374, %rd1, %rd373;
	st.global.f32 	[%rd374], %f2379;
$L__BB36_76:
	setp.ge.s32 	%p41, %r22, %r41;
	@%p41 bra 	$L__BB36_78;
	ld.shared.u32 	%r2044, [%r17+128];
	mul.lo.s32 	%r2045, %r2044, %r76;
	cvt.s64.s32 	%rd375, %r2045;
	cvt.u64.u32 	%rd376, %r14;
	add.s64 	%rd377, %rd376, %rd375;
	add.s64 	%rd378, %rd377, %rd73;
	shl.b64 	%rd379, %rd378, 2;
	add.s64 	%rd380, %rd1, %rd379;
	st.global.f32 	[%rd380+32], %f2378;
$L__BB36_78:
	setp.ge.s32 	%p42, %r23, %r41;
	@%p42 bra 	$L__BB36_80;
	ld.shared.u32 	%r2046, [%r17+132];
	mul.lo.s32 	%r2047, %r2046, %r76;
	cvt.s64.s32 	%rd381, %r2047;
	cvt.u64.u32 	%rd382, %r14;
	add.s64 	%rd383, %rd382, %rd381;
	add.s64 	%rd384, %rd383, %rd73;
	shl.b64 	%rd385, %rd384, 2;
	add.s64 	%rd386, %rd1, %rd385;
	st.global.f32 	[%rd386+32], %f2377;
$L__BB36_80:
	setp.ge.s32 	%p43, %r22, %r41;
	@%p43 bra 	$L__BB36_82;
	ld.shared.u32 	%r2048, [%r17+128];
	mad.lo.s32 	%r2049, %r2048, %r76, %r19;
	cvt.s64.s32 	%rd387, %r2049;
	add.s64 	%rd388, %rd387, %rd73;
	shl.b64 	%rd389, %rd388, 2;
	add.s64 	%rd390, %rd1, %rd389;
	st.global.f32 	[%rd390], %f2376;
$L__BB36_82:
	setp.ge.s32 	%p44, %r23, %r41;
	@%p44 bra 	$L__BB36_84;
	ld.shared.u32 	%r2050, [%r17+132];
	mad.lo.s32 	%r2051, %r2050, %r76, %r19;
	cvt.s64.s32 	%rd391, %r2051;
	add.s64 	%rd392, %rd391, %rd73;
	shl.b64 	%rd393, %rd392, 2;
	add.s64 	%rd394, %rd1, %rd393;
	st.global.f32 	[%rd394], %f2375;
$L__BB36_84:
	setp.ge.s32 	%p45, %r22, %r41;
	@%p45 bra 	$L__BB36_86;
	ld.shared.u32 	%r2052, [%r17+128];
	mul.lo.s32 	%r2053, %r2052, %r76;
	cvt.s64.s32 	%rd395, %r2053;
	cvt.u64.u32 	%rd396, %r19;
	add.s64 	%rd397, %rd396, %rd395;
	add.s64 	%rd398, %rd397, %rd73;
	shl.b64 	%rd399, %rd398, 2;
	add.s64 	%rd400, %rd1, %rd399;
	st.global.f32 	[%rd400+32], %f2374;
$L__BB36_86:
	setp.ge.s32 	%p46, %r23, %r41;
	@%p46 bra 	$L__BB36_88;
	ld.shared.u32 	%r2054, [%r17+132];
	mul.lo.s32 	%r2055, %r2054, %r76;
	cvt.s64.s32 	%rd401, %r2055;
	cvt.u64.u32 	%rd402, %r19;
	add.s64 	%rd403, %rd402, %rd401;
	add.s64 	%rd404, %rd403, %rd73;
	shl.b64 	%rd405, %rd404, 2;
	add.s64 	%rd406, %rd1, %rd405;
	st.global.f32 	[%rd406+32], %f2373;
$L__BB36_88:
	setp.ge.s32 	%p47, %r24, %r41;
	@%p47 bra 	$L__BB36_90;
	ld.shared.u32 	%r2056, [%r17+192];
	mad.lo.s32 	%r2057, %r2056, %r76, %r14;
	cvt.s64.s32 	%rd407, %r2057;
	add.s64 	%rd408, %rd407, %rd73;
	shl.b64 	%rd409, %rd408, 2;
	add.s64 	%rd410, %rd1, %rd409;
	st.global.f32 	[%rd410], %f2372;
$L__BB36_90:
	setp.ge.s32 	%p48, %r25, %r41;
	@%p48 bra 	$L__BB36_92;
	ld.shared.u32 	%r2058, [%r17+196];
	mad.lo.s32 	%r2059, %r2058, %r76, %r14;
	cvt.s64.s32 	%rd411, %r2059;
	add.s64 	%rd412, %rd411, %rd73;
	shl.b64 	%rd413, %rd412, 2;
	add.s64 	%rd414, %rd1, %rd413;
	st.global.f32 	[%rd414], %f2371;
$L__BB36_92:
	setp.ge.s32 	%p49, %r24, %r41;
	@%p49 bra 	$L__BB36_94;
	ld.shared.u32 	%r2060, [%r17+192];
	mul.lo.s32 	%r2061, %r2060, %r76;
	cvt.s64.s32 	%rd415, %r2061;
	cvt.u64.u32 	%rd416, %r14;
	add.s64 	%rd417, %rd416, %rd415;
	add.s64 	%rd418, %rd417, %rd73;
	shl.b64 	%rd419, %rd418, 2;
	add.s64 	%rd420, %rd1, %rd419;
	st.global.f32 	[%rd420+32], %f2370;
$L__BB36_94:
	setp.ge.s32 	%p50, %r25, %r41;
	@%p50 bra 	$L__BB36_96;
	ld.shared.u32 	%r2062, [%r17+196];
	mul.lo.s32 	%r2063, %r2062, %r76;
	cvt.s64.s32 	%rd421, %r2063;
	cvt.u64.u32 	%rd422, %r14;
	add.s64 	%rd423, %rd422, %rd421;
	add.s64 	%rd424, %rd423, %rd73;
	shl.b64 	%rd425, %rd424, 2;
	add.s64 	%rd426, %rd1, %rd425;
	st.global.f32 	[%rd426+32], %f2369;
$L__BB36_96:
	setp.ge.s32 	%p51, %r24, %r41;
	@%p51 bra 	$L__BB36_98;
	ld.shared.u32 	%r2064, [%r17+192];
	mad.lo.s32 	%r2065, %r2064, %r76, %r19;
	cvt.s64.s32 	%rd427, %r2065;
	add.s64 	%rd428, %rd427, %rd73;
	shl.b64 	%rd429, %rd428, 2;
	add.s64 	%rd430, %rd1, %rd429;
	st.global.f32 	[%rd430], %f2368;
$L__BB36_98:
	setp.ge.s32 	%p52, %r25, %r41;
	@%p52 bra 	$L__BB36_100;
	ld.shared.u32 	%r2066, [%r17+196];
	mad.lo.s32 	%r2067, %r2066, %r76, %r19;
	cvt.s64.s32 	%rd431, %r2067;
	add.s64 	%rd432, %rd431, %rd73;
	shl.b64 	%rd433, %rd432, 2;
	add.s64 	%rd434, %rd1, %rd433;
	st.global.f32 	[%rd434], %f2367;
$L__BB36_100:
	setp.ge.s32 	%p53, %r24, %r41;
	@%p53 bra 	$L__BB36_102;
	ld.shared.u32 	%r2068, [%r17+192];
	mul.lo.s32 	%r2069, %r2068, %r76;
	cvt.s64.s32 	%rd435, %r2069;
	cvt.u64.u32 	%rd436, %r19;
	add.s64 	%rd437, %rd436, %rd435;
	add.s64 	%rd438, %rd437, %rd73;
	shl.b64 	%rd439, %rd438, 2;
	add.s64 	%rd440, %rd1, %rd439;
	st.global.f32 	[%rd440+32], %f2366;
$L__BB36_102:
	setp.ge.s32 	%p54, %r25, %r41;
	@%p54 bra 	$L__BB36_104;
	ld.shared.u32 	%r2070, [%r17+196];
	mul.lo.s32 	%r2071, %r2070, %r76;
	cvt.s64.s32 	%rd441, %r2071;
	cvt.u64.u32 	%rd442, %r19;
	add.s64 	%rd443, %rd442, %rd441;
	add.s64 	%rd444, %rd443, %rd73;
	shl.b64 	%rd445, %rd444, 2;
	add.s64 	%rd446, %rd1, %rd445;
	st.global.f32 	[%rd446+32], %f2365;
$L__BB36_104:
	setp.ge.s32 	%p55, %r26, %r41;
	@%p55 bra 	$L__BB36_106;
	ld.shared.u32 	%r2072, [%r17+256];
	mad.lo.s32 	%r2073, %r2072, %r76, %r14;
	cvt.s64.s32 	%rd447, %r2073;
	add.s64 	%rd448, %rd447, %rd73;
	shl.b64 	%rd449, %rd448, 2;
	add.s64 	%rd450, %rd1, %rd449;
	st.global.f32 	[%rd450], %f2364;
$L__BB36_106:
	setp.ge.s32 	%p56, %r27, %r41;
	@%p56 bra 	$L__BB36_108;
	ld.shared.u32 	%r2074, [%r17+260];
	mad.lo.s32 	%r2075, %r2074, %r76, %r14;
	cvt.s64.s32 	%rd451, %r2075;
	add.s64 	%rd452, %rd451, %rd73;
	shl.b64 	%rd453, %rd452, 2;
	add.s64 	%rd454, %rd1, %rd453;
	st.global.f32 	[%rd454], %f2363;
$L__BB36_108:
	setp.ge.s32 	%p57, %r26, %r41;
	@%p57 bra 	$L__BB36_110;
	ld.shared.u32 	%r2076, [%r17+256];
	mul.lo.s32 	%r2077, %r2076, %r76;
	cvt.s64.s32 	%rd455, %r2077;
	cvt.u64.u32 	%rd456, %r14;
	add.s64 	%rd457, %rd456, %rd455;
	add.s64 	%rd458, %rd457, %rd73;
	shl.b64 	%rd459, %rd458, 2;
	add.s64 	%rd460, %rd1, %rd459;
	st.global.f32 	[%rd460+32], %f2362;
$L__BB36_110:
	setp.ge.s32 	%p58, %r27, %r41;
	@%p58 bra 	$L__BB36_112;
	ld.shared.u32 	%r2078, [%r17+260];
	mul.lo.s32 	%r2079, %r2078, %r76;
	cvt.s64.s32 	%rd461, %r2079;
	cvt.u64.u32 	%rd462, %r14;
	add.s64 	%rd463, %rd462, %rd461;
	add.s64 	%rd464, %rd463, %rd73;
	shl.b64 	%rd465, %rd464, 2;
	add.s64 	%rd466, %rd1, %rd465;
	st.global.f32 	[%rd466+32], %f2361;
$L__BB36_112:
	setp.ge.s32 	%p59, %r26, %r41;
	@%p59 bra 	$L__BB36_114;
	ld.shared.u32 	%r2080, [%r17+256];
	mad.lo.s32 	%r2081, %r2080, %r76, %r19;
	cvt.s64.s32 	%rd467, %r2081;
	add.s64 	%rd468, %rd467, %rd73;
	shl.b64 	%rd469, %rd468, 2;
	add.s64 	%rd470, %rd1, %rd469;
	st.global.f32 	[%rd470], %f2360;
$L__BB36_114:
	setp.ge.s32 	%p60, %r27, %r41;
	@%p60 bra 	$L__BB36_116;
	ld.shared.u32 	%r2082, [%r17+260];
	mad.lo.s32 	%r2083, %r2082, %r76, %r19;
	cvt.s64.s32 	%rd471, %r2083;
	add.s64 	%rd472, %rd471, %rd73;
	shl.b64 	%rd473, %rd472, 2;
	add.s64 	%rd474, %rd1, %rd473;
	st.global.f32 	[%rd474], %f2359;
$L__BB36_116:
	setp.ge.s32 	%p61, %r26, %r41;
	@%p61 bra 	$L__BB36_118;
	ld.shared.u32 	%r2084, [%r17+256];
	mul.lo.s32 	%r2085, %r2084, %r76;
	cvt.s64.s32 	%rd475, %r2085;
	cvt.u64.u32 	%rd476, %r19;
	add.s64 	%rd477, %rd476, %rd475;
	add.s64 	%rd478, %rd477, %rd73;
	shl.b64 	%rd479, %rd478, 2;
	add.s64 	%rd480, %rd1, %rd479;
	st.global.f32 	[%rd480+32], %f2358;
$L__BB36_118:
	setp.ge.s32 	%p62, %r27, %r41;
	@%p62 bra 	$L__BB36_120;
	ld.shared.u32 	%r2086, [%r17+260];
	mul.lo.s32 	%r2087, %r2086, %r76;
	cvt.s64.s32 	%rd481, %r2087;
	cvt.u64.u32 	%rd482, %r19;
	add.s64 	%rd483, %rd482, %rd481;
	add.s64 	%rd484, %rd483, %rd73;
	shl.b64 	%rd485, %rd484, 2;
	add.s64 	%rd486, %rd1, %rd485;
	st.global.f32 	[%rd486+32], %f2357;
$L__BB36_120:
	add.s64 	%rd75, %rd691, %rd5;
	or.b64  	%rd487, %rd75, %rd5;
	and.b64  	%rd488, %rd487, -4294967296;
	setp.ne.s64 	%p63, %rd488, 0;
	@%p63 bra 	$L__BB36_122;
	cvt.u32.u64 	%r2089, %rd75;
	rem.u32 	%r2090, %r2089, %r127;
	cvt.u64.u32 	%rd696, %r2090;
	bra.uni 	$L__BB36_123;
$L__BB36_122:
	rem.s64 	%rd696, %rd75, %rd5;
$L__BB36_123:
	sub.s64 	%rd691, %rd75, %rd696;
	sub.s64 	%rd489, %rd25, %rd691;
	min.s64 	%rd698, %rd5, %rd489;
$L__BB36_124:
	cvt.u32.u64 	%r4013, %rd698;
	setp.lt.s64 	%p76, %rd691, %rd25;
	setp.eq.s32 	%p64, %r127, %r4013;
	and.pred  	%p65, %p76, %p64;
	mov.b32 	%r4005, 0;
	@%p65 bra 	$L__BB36_19;
$L__BB36_125:
	not.pred 	%p66, %p76;
	@%p66 bra 	$L__BB36_144;
	cvt.s64.s32 	%rd84, %rd691;
	mul.lo.s32 	%r52, %r78, %r1;
	cvt.s64.s32 	%rd491, %r52;
	mul.lo.s64 	%rd85, %rd491, %rd5;
	or.b64  	%rd492, %rd84, %rd85;
	and.b64  	%rd493, %rd492, -4294967296;
	setp.ne.s64 	%p67, %rd493, 0;
	@%p67 bra 	$L__BB36_128;
	cvt.u32.u64 	%r2093, %rd85;
	cvt.u32.u64 	%r2094, %rd84;
	div.u32 	%r2095, %r2094, %r2093;
	cvt.u64.u32 	%rd700, %r2095;
	bra.uni 	$L__BB36_129;
$L__BB36_128:
	div.s64 	%rd700, %rd84, %rd85;
$L__BB36_129:
	cvt.u32.u64 	%r53, %rd700;
	cvt.u64.u32 	%rd494, %r52;
	mul.lo.s64 	%rd495, %rd494, %rd5;
	mul.lo.s64 	%rd496, %rd495, %rd700;
	sub.s64 	%rd89, %rd691, %rd496;
	cvt.s64.s32 	%rd90, %rd89;
	mul.lo.s64 	%rd91, %rd7, %rd5;
	or.b64  	%rd497, %rd90, %rd91;
	and.b64  	%rd498, %rd497, -4294967296;
	setp.ne.s64 	%p68, %rd498, 0;
	@%p68 bra 	$L__BB36_131;
	cvt.u32.u64 	%r2096, %rd91;
	cvt.u32.u64 	%r2097, %rd90;
	div.u32 	%r2098, %r2097, %r2096;
	cvt.u64.u32 	%rd701, %r2098;
	bra.uni 	$L__BB36_132;
$L__BB36_131:
	div.s64 	%rd701, %rd90, %rd91;
$L__BB36_132:
	cvt.u32.u64 	%r54, %rd701;
	cvt.u64.u32 	%rd499, %r1;
	mul.lo.s64 	%rd500, %rd499, %rd5;
	mul.lo.s64 	%rd501, %rd500, %rd701;
	sub.s64 	%rd502, %rd89, %rd501;
	cvt.s64.s32 	%rd95, %rd502;
	or.b64  	%rd503, %rd95, %rd5;
	and.b64  	%rd504, %rd503, -4294967296;
	setp.ne.s64 	%p69, %rd504, 0;
	@%p69 bra 	$L__BB36_134;
	cvt.u32.u64 	%r2100, %rd95;
	div.u32 	%r2101, %r2100, %r127;
	cvt.u64.u32 	%rd702, %r2101;
	bra.uni 	$L__BB36_135;
$L__BB36_134:
	div.s64 	%rd702, %rd95, %rd5;
$L__BB36_135:
	cvt.u32.u64 	%r55, %rd702;
	mul.lo.s32 	%r4015, %r80, %r54;
	setp.eq.s64 	%p70, %rd139, 0;
	mov.b32 	%r4014, 0;
	@%p70 bra 	$L__BB36_140;
	shl.b64 	%rd505, %rd701, 32;
	shr.s64 	%rd506, %rd505, 30;
	add.s64 	%rd507, %rd4, %rd506;
	ld.global.nc.u32 	%r4014, [%rd507];
	add.s64 	%rd508, %rd505, 4294967296;
	shr.s64 	%rd509, %rd508, 30;
	add.s64 	%rd510, %rd4, %rd509;
	ld.global.nc.u32 	%r2103, [%rd510];
	sub.s32 	%r2104, %r2103, %r4014;
	mul.lo.s32 	%r2105, %r55, 80;
	setp.ge.s32 	%p71, %r2105, %r2104;
	@%p71 bra 	$L__BB36_144;
	setp.gt.u32 	%p72, %r5, 79;
	bar.sync 	0;
	@%p72 bra 	$L__BB36_139;
	st.shared.u32 	[%r6], %r5;
$L__BB36_139:
	bar.sync 	0;
	mov.b32 	%r4015, 0;
$L__BB36_140:
	mad.lo.s32 	%r2110, %r55, 80, %r4014;
	mad.lo.s32 	%r2111, %r2110, 36, %r4015;
	div.s32 	%r2112, %r54, %r77;
	mul.lo.s32 	%r60, %r2112, %r79;
	mul.lo.s32 	%r2113, %r74, %r53;
	shl.b32 	%r61, %r2113, 7;
	mul.wide.s32 	%rd511, %r2111, 4;
	add.s64 	%rd99, %rd3, %rd511;
	setp.ge.s32 	%p73, %r4005, %r4013;
	mov.f32 	%f2437, 0f00000000;
	mov.f32 	%f2438, %f2437;
	mov.f32 	%f2439, %f2437;
	mov.f32 	%f2440, %f2437;
	mov.f32 	%f2441, %f2437;
	mov.f32 	%f2442, %f2437;
	mov.f32 	%f2443, %f2437;
	mov.f32 	%f2444, %f2437;
	mov.f32 	%f2445, %f2437;
	mov.f32 	%f2446, %f2437;
	mov.f32 	%f2447, %f2437;
	mov.f32 	%f2448, %f2437;
	mov.f32 	%f2449, %f2437;
	mov.f32 	%f2450, %f2437;
	mov.f32 	%f2451, %f2437;
	mov.f32 	%f2452, %f2437;
	mov.f32 	%f2453, %f2437;
	mov.f32 	%f2454, %f2437;
	mov.f32 	%f2455, %f2437;
	mov.f32 	%f2456, %f2437;
	mov.f32 	%f2457, %f2437;
	mov.f32 	%f2458, %f2437;
	mov.f32 	%f2459, %f2437;
	mov.f32 	%f2460, %f2437;
	mov.f32 	%f2461, %f2437;
	mov.f32 	%f2462, %f2437;
	mov.f32 	%f2463, %f2437;
	mov.f32 	%f2464, %f2437;
	mov.f32 	%f2465, %f2437;
	mov.f32 	%f2466, %f2437;
	mov.f32 	%f2467, %f2437;
	mov.f32 	%f2468, %f2437;
	mov.f32 	%f2469, %f2437;
	mov.f32 	%f2470, %f2437;
	mov.f32 	%f2471, %f2437;
	mov.f32 	%f2472, %f2437;
	mov.f32 	%f2473, %f2437;
	mov.f32 	%f2474, %f2437;
	mov.f32 	%f2475, %f2437;
	mov.f32 	%f2476, %f2437;
	@%p73 bra 	$L__BB36_143;
	shr.u32 	%r2114, %r4, 2;
	and.b32  	%r2115, %r4, 3;
	cvt.u64.u32 	%rd512, %r2114;
	shl.b32 	%r2116, %r2114, 3;
	or.b32  	%r2117, %r2116, %r2115;
	and.b32  	%r2118, %r4, 7;
	shl.b32 	%r2119, %r3, 2;
	shr.u32 	%r2120, %r4, 3;
	add.s32 	%r2121, %r2120, %r2119;
	cvt.u64.u32 	%rd513, %r2118;
	cvt.s64.s32 	%rd100, %r75;
	and.b32  	%r2122, %r3, 1;
	setp.eq.b32 	%p74, %r2122, 1;
	selp.b32 	%r2123, 1152, 0, %p74;
	add.s32 	%r2125, %r129, %r2123;
	add.s32 	%r2126, %r2125, 320;
	and.b32  	%r2127, %r3, 1022;
	and.b32  	%r2128, %r4, 15;
	and.b32  	%r2129, %r2114, 252;
	mad.lo.s32 	%r2130, %r2128, 76, %r2129;
	mul.lo.s32 	%r2131, %r3, %r74;
	cvt.s64.s32 	%rd514, %r2131;
	mad.lo.s32 	%r2132, %r3, 76, %r2117;
	shl.b32 	%r2133, %r2132, 2;
	add.s32 	%r2134, %r129, %r2133;
	add.s32 	%r62, %r2134, 12608;
	shl.b32 	%r2135, %r74, 3;
	add.s32 	%r2136, %r2131, %r2135;
	cvt.s64.s32 	%rd515, %r2136;
	shl.b32 	%r2137, %r74, 4;
	add.s32 	%r2138, %r2137, %r2131;
	cvt.s64.s32 	%rd516, %r2138;
	add.s32 	%r2139, %r2138, %r2135;
	cvt.s64.s32 	%rd517, %r2139;
	shl.b32 	%r2140, %r74, 5;
	add.s32 	%r2141, %r2140, %r2131;
	cvt.s64.s32 	%rd518, %r2141;
	add.s32 	%r2142, %r2141, %r2135;
	cvt.s64.s32 	%rd519, %r2142;
	add.s32 	%r2143, %r2137, %r2141;
	cvt.s64.s32 	%rd520, %r2143;
	add.s32 	%r2144, %r2143, %r2135;
	cvt.s64.s32 	%rd521, %r2144;
	shl.b32 	%r2145, %r74, 6;
	add.s32 	%r2146, %r2145, %r2131;
	cvt.s64.s32 	%rd522, %r2146;
	add.s32 	%r2147, %r2146, %r2135;
	cvt.s64.s32 	%rd523, %r2147;
	add.s32 	%r2148, %r2137, %r2146;
	cvt.s64.s32 	%rd524, %r2148;
	add.s32 	%r2149, %r2148, %r2135;
	cvt.s64.s32 	%rd525, %r2149;
	add.s32 	%r2150, %r2140, %r2146;
	cvt.s64.s32 	%rd526, %r2150;
	add.s32 	%r2151, %r2150, %r2135;
	cvt.s64.s32 	%rd527, %r2151;
	add.s32 	%r2152, %r2137, %r2150;
	cvt.s64.s32 	%rd528, %r2152;
	add.s32 	%r2153, %r2152, %r2135;
	cvt.s64.s32 	%rd529, %r2153;
	mul.lo.s32 	%r2154, %r2121, %r74;
	cvt.s64.s32 	%rd530, %r2154;
	mad.lo.s32 	%r2155, %r2121, 76, %r2118;
	shl.b32 	%r2156, %r2155, 2;
	add.s32 	%r2157, %r129, 12864;
	add.s32 	%r63, %r2157, %r2156;
	add.s32 	%r2158, %r2154, %r2140;
	cvt.s64.s32 	%rd531, %r2158;
	add.s32 	%r2159, %r2145, %r2154;
	cvt.s64.s32 	%rd532, %r2159;
	add.s32 	%r2160, %r2159, %r2140;
	cvt.s64.s32 	%rd533, %r2160;
	cvt.u64.u32 	%rd101, %r5;
	mad.lo.s32 	%r2161, %r2127, 1216, %r2130;
	mul.wide.u32 	%rd534, %r2161, 4;
	cvt.u64.u32 	%rd535, %r129;
	cvta.shared.u64 	%rd536, %rd535;
	add.s64 	%rd537, %rd536, %rd534;
	add.s64 	%rd102, %rd537, 12608;
	add.s64 	%rd103, %rd537, 12640;
	add.s64 	%rd104, %rd537, 12672;
	add.s64 	%rd105, %rd537, 12704;
	shl.b32 	%r2162, %r3, 4;
	and.b32  	%r2163, %r2162, 16352;
	add.s32 	%r2164, %r2114, %r2163;
	mad.lo.s32 	%r64, %r2164, 304, %r2157;
	add.s64 	%rd106, %rd537, 17472;
	add.s64 	%rd107, %rd537, 17504;
	add.s64 	%rd108, %rd537, 17536;
	add.s64 	%rd109, %rd537, 17568;
	mad.lo.s32 	%r2165, %r2114, 28, %r2117;
	shl.b32 	%r2166, %r2165, 2;
	add.s32 	%r65, %r2126, %r2166;
	mad.lo.s32 	%r66, %r2115, 288, %r2126;
	add.s64 	%rd110, %rd537, 12736;
	add.s64 	%rd111, %rd537, 12768;
	add.s64 	%rd112, %rd537, 12800;
	add.s64 	%rd113, %rd537, 12832;
	add.s64 	%rd114, %rd537, 17600;
	add.s64 	%rd115, %rd537, 17632;
	add.s64 	%rd116, %rd537, 17664;
	add.s64 	%rd117, %rd537, 17696;
	add.s64 	%rd118, %rd533, %rd513;
	add.s32 	%r2167, %r4005, %r61;
	add.s32 	%r4016, %r2167, %r60;
	add.s64 	%rd119, %rd532, %rd513;
	add.s64 	%rd120, %rd531, %rd513;
	add.s64 	%rd121, %rd530, %rd513;
	mul.wide.u32 	%rd538, %r2115, 4;
	add.s64 	%rd539, %rd538, %rd2;
	add.s64 	%rd122, %rd539, 4;
	add.s64 	%rd123, %rd512, %rd514;
	add.s64 	%rd124, %rd512, %rd529;
	add.s64 	%rd125, %rd512, %rd515;
	add.s64 	%rd126, %rd512, %rd528;
	add.s64 	%rd127, %rd512, %rd516;
	add.s64 	%rd128, %rd512, %rd527;
	add.s64 	%rd129, %rd512, %rd517;
	add.s64 	%rd130, %rd512, %rd526;
	add.s64 	%rd131, %rd512, %rd518;
	add.s64 	%rd132, %rd512, %rd525;
	add.s64 	%rd133, %rd512, %rd519;
	add.s64 	%rd134, %rd512, %rd524;
	add.s64 	%rd135, %rd512, %rd520;
	add.s64 	%rd136, %rd512, %rd523;
	add.s64 	%rd137, %rd512, %rd521;
	add.s64 	%rd138, %rd512, %rd522;
	mov.f32 	%f2437, 0f00000000;
$L__BB36_142:
	cvt.s64.s32 	%rd556, %r4005;
	mul.lo.s64 	%rd557, %rd556, %rd100;
	cvt.s64.s32 	%rd558, %r4016;
	add.s64 	%rd559, %rd118, %rd558;
	mad.lo.s64 	%rd560, %rd559, 18, %rd2;
	add.s64 	%rd561, %rd119, %rd558;
	mad.lo.s64 	%rd562, %rd561, 18, %rd2;
	add.s64 	%rd563, %rd120, %rd558;
	mad.lo.s64 	%rd564, %rd563, 18, %rd2;
	add.s64 	%rd565, %rd121, %rd558;
	mad.lo.s64 	%rd566, %rd565, 18, %rd2;
	add.s64 	%rd567, %rd123, %rd558;
	mad.lo.s64 	%rd568, %rd567, 18, %rd122;
	add.s64 	%rd569, %rd124, %rd558;
	mad.lo.s64 	%rd570, %rd569, 18, %rd122;
	add.s64 	%rd571, %rd125, %rd558;
	mad.lo.s64 	%rd572, %rd571, 18, %rd122;
	add.s64 	%rd573, %rd126, %rd558;
	mad.lo.s64 	%rd574, %rd573, 18, %rd122;
	add.s64 	%rd575, %rd127, %rd558;
	mad.lo.s64 	%rd576, %rd575, 18, %rd122;
	add.s64 	%rd577, %rd128, %rd558;
	mad.lo.s64 	%rd578, %rd577, 18, %rd122;
	add.s64 	%rd579, %rd129, %rd558;
	mad.lo.s64 	%rd580, %rd579, 18, %rd122;
	add.s64 	%rd581, %rd130, %rd558;
	mad.lo.s64 	%rd582, %rd581, 18, %rd122;
	add.s64 	%rd583, %rd131, %rd558;
	mad.lo.s64 	%rd584, %rd583, 18, %rd122;
	add.s64 	%rd585, %rd132, %rd558;
	mad.lo.s64 	%rd586, %rd585, 18, %rd122;
	add.s64 	%rd587, %rd133, %rd558;
	mad.lo.s64 	%rd588, %rd587, 18, %rd122;
	add.s64 	%rd589, %rd134, %rd558;
	mad.lo.s64 	%rd590, %rd589, 18, %rd122;
	add.s64 	%rd591, %rd135, %rd558;
	mad.lo.s64 	%rd592, %rd591, 18, %rd122;
	add.s64 	%rd593, %rd136, %rd558;
	mad.lo.s64 	%rd594, %rd593, 18, %rd122;
	add.s64 	%rd595, %rd137, %rd558;
	mad.lo.s64 	%rd596, %rd595, 18, %rd122;
	add.s64 	%rd597, %rd138, %rd558;
	mad.lo.s64 	%rd598, %rd597, 18, %rd122;
	ld.global.nc.u16 	%rs41, [%rd568+-2];
	cvt.u32.u16 	%r3560, %rs41;
	ld.global.nc.u16 	%rs42, [%rd568];
	cvt.u32.u16 	%r3561, %rs42;
	shl.b32 	%r3562, %r3561, 16;
	or.b32  	%r3563, %r3562, %r3560;
	and.b32  	%r2170, %r3563, 252645135;
	add.s32 	%r3564, %r2170, 2021161080;
	xor.b32  	%r3565, %r3564, -2139062144;
	xor.b32  	%r3566, %r2170, 134744072;
	xor.b32  	%r3567, %r3564, %r3563;
	and.b32  	%r2168, %r3567, %r3566;
	// begin inline asm
	prmt.b32 %r2168, %r2168, 0, 0xba98;
	// end inline asm
	// begin inline asm
	prmt.b32 %r2170, %r2170, 0, 0xba98;
	// end inline asm
	xor.b32  	%r3568, %r2170, 2139062143;
	not.b32 	%r3569, %r2168;
	and.b32  	%r3570, %r3565, %r3569;
	and.b32  	%r3571, %r3568, %r2168;
	or.b32  	%r3572, %r3570, %r3571;
	st.shared.u32 	[%r62], %r3572;
	shr.u32 	%r3573, %r3563, 4;
	and.b32  	%r2174, %r3573, 252645135;
	add.s32 	%r3574, %r2174, 2021161080;
	xor.b32  	%r3575, %r3574, -2139062144;
	xor.b32  	%r3576, %r2174, 134744072;
	xor.b32  	%r3577, %r3574, %r3573;
	and.b32  	%r2172, %r3577, %r3576;
	// begin inline asm
	prmt.b32 %r2172, %r2172, 0, 0xba98;
	// end inline asm
	// begin inline asm
	prmt.b32 %r2174, %r2174, 0, 0xba98;
	// end inline asm
	xor.b32  	%r3578, %r2174, 2139062143;
	not.b32 	%r3579, %r2172;
	and.b32  	%r3580, %r3575, %r3579;
	and.b32  	%r3581, %r3578, %r2172;
	or.b32  	%r3582, %r3580, %r3581;
	st.shared.u32 	[%r62+16], %r3582;
	ld.global.nc.u16 	%rs43, [%rd572+-2];
	cvt.u32.u16 	%r3583, %rs43;
	ld.global.nc.u16 	%rs44, [%rd572];
	cvt.u32.u16 	%r3584, %rs44;
	shl.b32 	%r3585, %r3584, 16;
	or.b32  	%r3586, %r3585, %r3583;
	and.b32  	%r2178, %r3586, 252645135;
	add.s32 	%r3587, %r2178, 2021161080;
	xor.b32  	%r3588, %r3587, -2139062144;
	xor.b32  	%r3589, %r2178, 134744072;
	xor.b32  	%r3590, %r3587, %r3586;
	and.b32  	%r2176, %r3590, %r3589;
	// begin inline asm
	prmt.b32 %r2176, %r2176, 0, 0xba98;
	// end inline asm
	// begin inline asm
	prmt.b32 %r2178, %r2178, 0, 0xba98;
	// end inline asm
	xor.b32  	%r3591, %r2178, 2139062143;
	not.b32 	%r3592, %r2176;
	and.b32  	%r3593, %r3588, %r3592;
	and.b32  	%r3594, %r3591, %r2176;
	or.b32  	%r3595, %r3593, %r3594;
	st.shared.u32 	[%r62+2432], %r3595;
	shr.u32 	%r3596, %r3586, 4;
	and.b32  	%r2182, %r3596, 252645135;
	add.s32 	%r3597, %r2182, 2021161080;
	xor.b32  	%r3598, %r3597, -2139062144;
	xor.b32  	%r3599, %r2182, 134744072;
	xor.b32  	%r3600, %r3597, %r3596;
	and.b32  	%r2180, %r3600, %r3599;
	// begin inline asm
	prmt.b32 %r2180, %r2180, 0, 0xba98;
	// end inline asm
	// begin inline asm
	prmt.b32 %r2182, %r2182, 0, 0xba98;
	// end inline asm
	xor.b32  	%r3601, %r2182, 2139062143;
	not.b32 	%r3602, %r2180;
	and.b32  	%r3603, %r3598, %r3602;
	and.b32  	%r3604, %r3601, %r2180;
	or.b32  	%r3605, %r3603, %r3604;
	st.shared.u32 	[%r62+2448], %r3605;
	ld.global.nc.u16 	%rs45, [%rd576+-2];
	cvt.u32.u16 	%r3606, %rs45;
	ld.global.nc.u16 	%rs46, [%rd576];
	cvt.u32.u16 	%r3607, %rs46;
	shl.b32 	%r3608, %r3607, 16;
	or.b32  	%r3609, %r3608, %r3606;
	and.b32  	%r2186, %r3609, 252645135;
	add.s32 	%r3610, %r2186, 2021161080;
	xor.b32  	%r3611, %r3610, -2139062144;
	xor.b32  	%r3612, %r2186, 134744072;
	xor.b32  	%r3613, %r3610, %r3609;
	and.b32  	%r2184, %r3613, %r3612;
	// begin inline asm
	prmt.b32 %r2184, %r2184, 0, 0xba98;
	// end inline asm
	// begin inline asm
	prmt.b32 %r2186, %r2186, 0, 0xba98;
	// end inline asm
	xor.b32  	%r3614, %r2186, 2139062143;
	not.b32 	%r3615, %r2184;
	and.b32  	%r3616, %r3611, %r3615;
	and.b32  	%r3617, %r3614, %r2184;
	or.b32  	%r3618, %r3616, %r3617;
	st.shared.u32 	[%r62+4864], %r3618;
	shr.u32 	%r3619, %r3609, 4;
	and.b32  	%r2190, %r3619, 252645135;
	add.s32 	%r3620, %r2190, 2021161080;
	xor.b32  	%r3621, %r3620, -2139062144;
	xor.b32  	%r3622, %r2190, 134744072;
	xor.b32  	%r3623, %r3620, %r3619;
	and.b32  	%r2188, %r3623, %r3622;
	// begin inline asm
	prmt.b32 %r2188, %r2188, 0, 0xba98;
	// end inline asm
	// begin inline asm
	prmt.b32 %r2190, %r2190, 0, 0xba98;
	// end inline asm
	xor.b32  	%r3624, %r2190, 2139062143;
	not.b32 	%r3625, %r2188;
	and.b32  	%r3626, %r3621, %r3625;
	and.b32  	%r3627, %r3624, %r2188;
	or.b32  	%r3628, %r3626, %r3627;
	st.shared.u32 	[%r62+4880], %r3628;
	ld.global.nc.u16 	%rs47, [%rd580+-2];
	cvt.u32.u16 	%r3629, %rs47;
	ld.global.nc.u16 	%rs48, [%rd580];
	cvt.u32.u16 	%r3630, %rs48;
	shl.b32 	%r3631, %r3630, 16;
	or.b32  	%r3632, %r3631, %r3629;
	and.b32  	%r2194, %r3632, 252645135;
	add.s32 	%r3633, %r2194, 2021161080;
	xor.b32  	%r3634, %r3633, -2139062144;
	xor.b32  	%r3635, %r2194, 134744072;
	xor.b32  	%r3636, %r3633, %r3632;
	and.b32  	%r2192, %r3636, %r3635;
	// begin inline asm
	prmt.b32 %r2192, %r2192, 0, 0xba98;
	// end inline asm
	// begin inline asm
	prmt.b32 %r2194, %r2194, 0, 0xba98;
	// end inline asm
	xor.b32  	%r3637, %r2194, 2139062143;
	not.b32 	%r3638, %r2192;
	and.b32  	%r3639, %r3634, %r3638;
	and.b32  	%r3640, %r3637, %r2192;
	or.b32  	%r3641, %r3639, %r3640;
	st.shared.u32 	[%r62+7296], %r3641;
	shr.u32 	%r3642, %r3632, 4;
	and.b32  	%r2198, %r3642, 252645135;
	add.s32 	%r3643, %r2198, 2021161080;
	xor.b32  	%r3644, %r3643, -2139062144;
	xor.b32  	%r3645, %r2198, 134744072;
	xor.b32  	%r3646, %r3643, %r3642;
	and.b32  	%r2196, %r3646, %r3645;
	// begin inline asm
	prmt.b32 %r2196, %r2196, 0, 0xba98;
	// end inline asm
	// begin inline asm
	prmt.b32 %r2198, %r2198, 0, 0xba98;
	// end inline asm
	xor.b32  	%r3647, %r2198, 2139062143;
	not.b32 	%r3648, %r2196;
	and.b32  	%r3649, %r3644, %r3648;
	and.b32  	%r3650, %r3647, %r2196;
	or.b32  	%r3651, %r3649, %r3650;
	st.shared.u32 	[%r62+7312], %r3651;
	ld.global.nc.u16 	%rs49, [%rd584+-2];
	cvt.u32.u16 	%r3652, %rs49;
	ld.global.nc.u16 	%rs50, [%rd584];
	cvt.u32.u16 	%r3653, %rs50;
	shl.b32 	%r3654, %r3653, 16;
	or.b32  	%r3655, %r3654, %r3652;
	and.b32  	%r2202, %r3655, 252645135;
	add.s32 	%r3656, %r2202, 2021161080;
	xor.b32  	%r3657, %r3656, -2139062144;
	xor.b32  	%r3658, %r2202, 134744072;
	xor.b32  	%r3659, %r3656, %r3655;
	and.b32  	%r2200, %r3659, %r3658;
	// begin inline asm
	prmt.b32 %r2200, %r2200, 0, 0xba98;
	// end inline asm
	// begin inline asm
	prmt.b32 %r2202, %r2202, 0, 0xba98;
	// end inline asm
	xor.b32  	%r3660, %r2202, 2139062143;
	not.b32 	%r3661, %r2200;
	and.b32  	%r3662, %r3657, %r3661;
	and.b32  	%r3663, %r3660, %r2200;
	or.b32  	%r3664, %r3662, %r3663;
	st.shared.u32 	[%r62+9728], %r3664;
	shr.u32 	%r3665, %r3655, 4;
	and.b32  	%r2206, %r3665, 252645135;
	add.s32 	%r3666, %r2206, 2021161080;
	xor.b32  	%r3667, %r3666, -2139062144;
	xor.b32  	%r3668, %r2206, 134744072;
	xor.b32  	%r3669, %r3666, %r3665;
	and.b32  	%r2204, %r3669, %r3668;
	// begin inline asm
	prmt.b32 %r2204, %r2204, 0, 0xba98;
	// end inline asm
	// begin inline asm
	prmt.b32 %r2206, %r2206, 0, 0xba98;
	// end inline asm
	xor.b32  	%r3670, %r2206, 2139062143;
	not.b32 	%r3671, %r2204;
	and.b32  	%r3672, %r3667, %r3671;
	and.b32  	%r3673, %r3670, %r2204;
	or.b32  	%r3674, %r3672, %r3673;
	st.shared.u32 	[%r62+9744], %r3674;
	ld.global.nc.u16 	%rs51, [%rd588+-2];
	cvt.u32.u16 	%r3675, %rs51;
	ld.global.nc.u16 	%rs52, [%rd588];
	cvt.u32.u16 	%r3676, %rs52;
	shl.b32 	%r3677, %r3676, 16;
	or.b32  	%r3678, %r3677, %r3675;
	and.b32  	%r2210, %r3678, 252645135;
	add.s32 	%r3679, %r2210, 2021161080;
	xor.b32  	%r3680, %r3679, -2139062144;
	xor.b32  	%r3681, %r2210, 134744072;
	xor.b32  	%r3682, %r3679, %r3678;
	and.b32  	%r2208, %r3682, %r3681;
	// begin inline asm
	prmt.b32 %r2208, %r2208, 0, 0xba98;
	// end inline asm
	// begin inline asm
	prmt.b32 %r2210, %r2210, 0, 0xba98;
	// end inline asm
	xor.b32  	%r3683, %r2210, 2139062143;
	not.b32 	%r3684, %r2208;
	and.b32  	%r3685, %r3680, %r3684;
	and.b32  	%r3686, %r3683, %r2208;
	or.b32  	%r3687, %r3685, %r3686;
	st.shared.u32 	[%r62+12160], %r3687;
	shr.u32 	%r3688, %r3678, 4;
	and.b32  	%r2214, %r3688, 252645135;
	add.s32 	%r3689, %r2214, 2021161080;
	xor.b32  	%r3690, %r3689, -2139062144;
	xor.b32  	%r3691, %r2214, 134744072;
	xor.b32  	%r3692, %r3689, %r3688;
	and.b32  	%r2212, %r3692, %r3691;
	// begin inline asm
	prmt.b32 %r2212, %r2212, 0, 0xba98;
	// end inline asm
	// begin inline asm
	prmt.b32 %r2214, %r2214, 0, 0xba98;
	// end inline asm
	xor.b32  	%r3693, %r2214, 2139062143;
	not.b32 	%r3694, %r2212;
	and.b32  	%r3695, %r3690, %r3694;
	and.b32  	%r3696, %r3693, %r2212;
	or.b32  	%r3697, %r3695, %r3696;
	st.shared.u32 	[%r62+12176], %r3697;
	ld.global.nc.u16 	%rs53, [%rd592+-2];
	cvt.u32.u16 	%r3698, %rs53;
	ld.global.nc.u16 	%rs54, [%rd592];
	cvt.u32.u16 	%r3699, %rs54;
	shl.b32 	%r3700, %r3699, 16;
	or.b32  	%r3701, %r3700, %r3698;
	and.b32  	%r2218, %r3701, 252645135;
	add.s32 	%r3702, %r2218, 2021161080;
	xor.b32  	%r3703, %r3702, -2139062144;
	xor.b32  	%r3704, %r2218, 134744072;
	xor.b32  	%r3705, %r3702, %r3701;
	and.b32  	%r2216, %r3705, %r3704;
	// begin inline asm
	prmt.b32 %r2216, %r2216, 0, 0xba98;
	// end inline asm
	// begin inline asm
	prmt.b32 %r2218, %r2218, 0, 0xba98;
	// end inline asm
	xor.b32  	%r3706, %r2218, 2139062143;
	not.b32 	%r3707, %r2216;
	and.b32  	%r3708, %r3703, %r3707;
	and.b32  	%r3709, %r3706, %r2216;
	or.b32  	%r3710, %r3708, %r3709;
	st.shared.u32 	[%r62+14592], %r3710;
	shr.u32 	%r3711, %r3701, 4;
	and.b32  	%r2222, %r3711, 252645135;
	add.s32 	%r3712, %r2222, 2021161080;
	xor.b32  	%r3713, %r3712, -2139062144;
	xor.b32  	%r3714, %r2222, 134744072;
	xor.b32  	%r3715, %r3712, %r3711;
	and.b32  	%r2220, %r3715, %r3714;
	// begin inline asm
	prmt.b32 %r2220, %r2220, 0, 0xba98;
	// end inline asm
	// begin inline asm
	prmt.b32 %r2222, %r2222, 0, 0xba98;
	// end inline asm
	xor.b32  	%r3716, %r2222, 2139062143;
	not.b32 	%r3717, %r2220;
	and.b32  	%r3718, %r3713, %r3717;
	and.b32  	%r3719, %r3716, %r2220;
	or.b32  	%r3720, %r3718, %r3719;
	st.shared.u32 	[%r62+14608], %r3720;
	ld.global.nc.u16 	%rs55, [%rd596+-2];
	cvt.u32.u16 	%r3721, %rs55;
	ld.global.nc.u16 	%rs56, [%rd596];
	cvt.u32.u16 	%r3722, %rs56;
	shl.b32 	%r3723, %r3722, 16;
	or.b32  	%r3724, %r3723, %r3721;
	and.b32  	%r2226, %r3724, 252645135;
	add.s32 	%r3725, %r2226, 2021161080;
	xor.b32  	%r3726, %r3725, -2139062144;
	xor.b32  	%r3727, %r2226, 134744072;
	xor.b32  	%r3728, %r3725, %r3724;
	and.b32  	%r2224, %r3728, %r3727;
	// begin inline asm
	prmt.b32 %r2224, %r2224, 0, 0xba98;
	// end inline asm
	// begin inline asm
	prmt.b32 %r2226, %r2226, 0, 0xba98;
	// end inline asm
	xor.b32  	%r3729, %r2226, 2139062143;
	not.b32 	%r3730, %r2224;
	and.b32  	%r3731, %r3726, %r3730;
	and.b32  	%r3732, %r3729, %r2224;
	or.b32  	%r3733, %r3731, %r3732;
	st.shared.u32 	[%r62+17024], %r3733;
	shr.u32 	%r3734, %r3724, 4;
	and.b32  	%r2230, %r3734, 252645135;
	add.s32 	%r3735, %r2230, 2021161080;
	xor.b32  	%r3736, %r3735, -2139062144;
	xor.b32  	%r3737, %r2230, 134744072;
	xor.b32  	%r3738, %r3735, %r3734;
	and.b32  	%r2228, %r3738, %r3737;
	// begin inline asm
	prmt.b32 %r2228, %r2228, 0, 0xba98;
	// end inline asm
	// begin inline asm
	prmt.b32 %r2230, %r2230, 0, 0xba98;
	// end inline asm
	xor.b32  	%r3739, %r2230, 2139062143;
	not.b32 	%r3740, %r2228;
	and.b32  	%r3741, %r3736, %r3740;
	and.b32  	%r3742, %r3739, %r2228;
	or.b32  	%r3743, %r3741, %r3742;
	st.shared.u32 	[%r62+17040], %r3743;
	ld.global.nc.u16 	%rs57, [%rd598+-2];
	cvt.u32.u16 	%r3744, %rs57;
	ld.global.nc.u16 	%rs58, [%rd598];
	cvt.u32.u16 	%r3745, %rs58;
	shl.b32 	%r3746, %r3745, 16;
	or.b32  	%r3747, %r3746, %r3744;
	and.b32  	%r2234, %r3747, 252645135;
	add.s32 	%r3748, %r2234, 2021161080;
	xor.b32  	%r3749, %r3748, -2139062144;
	xor.b32  	%r3750, %r2234, 134744072;
	xor.b32  	%r3751, %r3748, %r3747;
	and.b32  	%r2232, %r3751, %r3750;
	// begin inline asm
	prmt.b32 %r2232, %r2232, 0, 0xba98;
	// end inline asm
	// begin inline asm
	prmt.b32 %r2234, %r2234, 0, 0xba98;
	// end inline asm
	xor.b32  	%r3752, %r2234, 2139062143;
	not.b32 	%r3753, %r2232;
	and.b32  	%r3754, %r3749, %r3753;
	and.b32  	%r3755, %r3752, %r2232;
	or.b32  	%r3756, %r3754, %r3755;
	st.shared.u32 	[%r62+19456], %r3756;
	shr.u32 	%r3757, %r3747, 4;
	and.b32  	%r2238, %r3757, 252645135;
	add.s32 	%r3758, %r2238, 2021161080;
	xor.b32  	%r3759, %r3758, -2139062144;
	xor.b32  	%r3760, %r2238, 134744072;
	xor.b32  	%r3761, %r3758, %r3757;
	and.b32  	%r2236, %r3761, %r3760;
	// begin inline asm
	prmt.b32 %r2236, %r2236, 0, 0xba98;
	// end inline asm
	// begin inline asm
	prmt.b32 %r2238, %r2238, 0, 0xba98;
	// end inline asm
	xor.b32  	%r3762, %r2238, 2139062143;
	not.b32 	%r3763, %r2236;
	and.b32  	%r3764, %r3759, %r3763;
	and.b32  	%r3765, %r3762, %r2236;
	or.b32  	%r3766, %r3764, %r3765;
	st.shared.u32 	[%r62+19472], %r3766;
	ld.global.nc.u16 	%rs59, [%rd594+-2];
	cvt.u32.u16 	%r3767, %rs59;
	ld.global.nc.u16 	%rs60, [%rd594];
	cvt.u32.u16 	%r3768, %rs60;
	shl.b32 	%r3769, %r3768, 16;
	or.b32  	%r3770, %r3769, %r3767;
	and.b32  	%r2242, %r3770, 252645135;
	add.s32 	%r3771, %r2242, 2021161080;
	xor.b32  	%r3772, %r3771, -2139062144;
	xor.b32  	%r3773, %r2242, 134744072;
	xor.b32  	%r3774, %r3771, %r3770;
	and.b32  	%r2240, %r3774, %r3773;
	// begin inline asm
	prmt.b32 %r2240, %r2240, 0, 0xba98;
	// end inline asm
	// begin inline asm
	prmt.b32 %r2242, %r2242, 0, 0xba98;
	// end inline asm
	xor.b32  	%r3775, %r2242, 2139062143;
	not.b32 	%r3776, %r2240;
	and.b32  	%r3777, %r3772, %r3776;
	and.b32  	%r3778, %r3775, %r2240;
	or.b32  	%r3779, %r3777, %r3778;
	st.shared.u32 	[%r62+21888], %r3779;
	shr.u32 	%r3780, %r3770, 4;
	and.b32  	%r2246, %r3780, 252645135;
	add.s32 	%r3781, %r2246, 2021161080;
	xor.b32  	%r3782, %r3781, -2139062144;
	xor.b32  	%r3783, %r2246, 134744072;
	xor.b32  	%r3784, %r3781, %r3780;
	and.b32  	%r2244, %r3784, %r3783;
	// begin inline asm
	prmt.b32 %r2244, %r2244, 0, 0xba98;
	// end inline asm
	// begin inline asm
	prmt.b32 %r2246, %r2246, 0, 0xba98;
	// end inline asm
	xor.b32  	%r3785, %r2246, 2139062143;
	not.b32 	%r3786, %r2244;
	and.b32  	%r3787, %r3782, %r3786;
	and.b32  	%r3788, %r3785, %r2244;
	or.b32  	%r3789, %r3787, %r3788;
	st.shared.u32 	[%r62+21904], %r3789;
	ld.global.nc.u16 	%rs61, [%rd590+-2];
	cvt.u32.u16 	%r3790, %rs61;
	ld.global.nc.u16 	%rs62, [%rd590];
	cvt.u32.u16 	%r3791, %rs62;
	shl.b32 	%r3792, %r3791, 16;
	or.b32  	%r3793, %r3792, %r3790;
	and.b32  	%r2250, %r3793, 252645135;
	add.s32 	%r3794, %r2250, 2021161080;
	xor.b32  	%r3795, %r3794, -2139062144;
	xor.b32  	%r3796, %r2250, 134744072;
	xor.b32  	%r3797, %r3794, %r3793;
	and.b32  	%r2248, %r3797, %r3796;
	// begin inline asm
	prmt.b32 %r2248, %r2248, 0, 0xba98;
	// end inline asm
	// begin inline asm
	prmt.b32 %r2250, %r2250, 0, 0xba98;
	// end inline asm
	xor.b32  	%r3798, %r2250, 2139062143;
	not.b32 	%r3799, %r2248;
	and.b32  	%r3800, %r3795, %r3799;
	and.b32  	%r3801, %r3798, %r2248;
	or.b32  	%r3802, %r3800, %r3801;
	st.shared.u32 	[%r62+24320], %r3802;
	shr.u32 	%r3803, %r3793, 4;
	and.b32  	%r2254, %r3803, 252645135;
	add.s32 	%r3804, %r2254, 2021161080;
	xor.b32  	%r3805, %r3804, -2139062144;
	xor.b32  	%r3806, %r2254, 134744072;
	xor.b32  	%r3807, %r3804, %r3803;
	and.b32  	%r2252, %r3807, %r3806;
	// begin inline asm
	prmt.b32 %r2252, %r2252, 0, 0xba98;
	// end inline asm
	// begin inline asm
	prmt.b32 %r2254, %r2254, 0, 0xba98;
	// end inline asm
	xor.b32  	%r3808, %r2254, 2139062143;
	not.b32 	%r3809, %r2252;
	and.b32  	%r3810, %r3805, %r3809;
	and.b32  	%r3811, %r3808, %r2252;
	or.b32  	%r3812, %r3810, %r3811;
	st.shared.u32 	[%r62+24336], %r3812;
	ld.global.nc.u16 	%rs63, [%rd586+-2];
	cvt.u32.u16 	%r3813, %rs63;
	ld.global.nc.u16 	%rs64, [%rd586];
	cvt.u32.u16 	%r3814, %rs64;
	shl.b32 	%r3815, %r3814, 16;
	or.b32  	%r3816, %r3815, %r3813;
	and.b32  	%r2258, %r3816, 252645135;
	add.s32 	%r3817, %r2258, 2021161080;
	xor.b32  	%r3818, %r3817, -2139062144;
	xor.b32  	%r3819, %r2258, 134744072;
	xor.b32  	%r3820, %r3817, %r3816;
	and.b32  	%r2256, %r3820, %r3819;
	// begin inline asm
	prmt.b32 %r2256, %r2256, 0, 0xba98;
	// end inline asm
	// begin inline asm
	prmt.b32 %r2258, %r2258, 0, 0xba98;
	// end inline asm
	xor.b32  	%r3821, %r2258, 2139062143;
	not.b32 	%r3822, %r2256;
	and.b32  	%r3823, %r3818, %r3822;
	and.b32  	%r3824, %r3821, %r2256;
	or.b32  	%r3825, %r3823, %r3824;
	st.shared.u32 	[%r62+26752], %r3825;
	shr.u32 	%r3826, %r3816, 4;
	and.b32  	%r2262, %r3826, 252645135;
	add.s32 	%r3827, %r2262, 2021161080;
	xor.b32  	%r3828, %r3827, -2139062144;
	xor.b32  	%r3829, %r2262, 134744072;
	xor.b32  	%r3830, %r3827, %r3826;
	and.b32  	%r2260, %r3830, %r3829;
	// begin inline asm
	prmt.b32 %r2260, %r2260, 0, 0xba98;
	// end inline asm
	// begin inline asm
	prmt.b32 %r2262, %r2262, 0, 0xba98;
	// end inline asm
	xor.b32  	%r3831, %r2262, 2139062143;
	not.b32 	%r3832, %r2260;
	and.b32  	%r3833, %r3828, %r3832;
	and.b32  	%r3834, %r3831, %r2260;
	or.b32  	%r3835, %r3833, %r3834;
	st.shared.u32 	[%r62+26768], %r3835;
	ld.global.nc.u16 	%rs65, [%rd582+-2];
	cvt.u32.u16 	%r3836, %rs65;
	ld.global.nc.u16 	%rs66, [%rd582];
	cvt.u32.u16 	%r3837, %rs66;
	shl.b32 	%r3838, %r3837, 16;
	or.b32  	%r3839, %r3838, %r3836;
	and.b32  	%r2266, %r3839, 252645135;
	add.s32 	%r3840, %r2266, 2021161080;
	xor.b32  	%r3841, %r3840, -2139062144;
	xor.b32  	%r3842, %r2266, 134744072;
	xor.b32  	%r3843, %r3840, %r3839;
	and.b32  	%r2264, %r3843, %r3842;
	// begin inline asm
	prmt.b32 %r2264, %r2264, 0, 0xba98;
	// end inline asm
	// begin inline asm
	prmt.b32 %r2266, %r2266, 0, 0xba98;
	// end inline asm
	xor.b32  	%r3844, %r2266, 2139062143;
	not.b32 	%r3845, %r2264;
	and.b32  	%r3846, %r3841, %r3845;
	and.b32  	%r3847, %r3844, %r2264;
	or.b32  	%r3848, %r3846, %r3847;
	st.shared.u32 	[%r62+29184], %r3848;
	shr.u32 	%r3849, %r3839, 4;
	and.b32  	%r2270, %r3849, 252645135;
	add.s32 	%r3850, %r2270, 2021161080;
	xor.b32  	%r3851, %r3850, -2139062144;
	xor.b32  	%r3852, %r2270, 134744072;
	xor.b32  	%r3853, %r3850, %r3849;
	and.b32  	%r2268, %r3853, %r3852;
	// begin inline asm
	prmt.b32 %r2268, %r2268, 0, 0xba98;
	// end inline asm
	// begin inline asm
	prmt.b32 %r2270, %r2270, 0, 0xba98;
	// end inline asm
	xor.b32  	%r3854, %r2270, 2139062143;
	not.b32 	%r3855, %r2268;
	and.b32  	%r3856, %r3851, %r3855;
	and.b32  	%r3857, %r3854, %r2268;
	or.b32  	%r3858, %r3856, %r3857;
	st.shared.u32 	[%r62+29200], %r3858;
	ld.global.nc.u16 	%rs67, [%rd578+-2];
	cvt.u32.u16 	%r3859, %rs67;
	ld.global.nc.u16 	%rs68, [%rd578];
	cvt.u32.u16 	%r3860, %rs68;
	shl.b32 	%r3861, %r3860, 16;
	or.b32  	%r3862, %r3861, %r3859;
	and.b32  	%r2274, %r3862, 252645135;
	add.s32 	%r3863, %r2274, 2021161080;
	xor.b32  	%r3864, %r3863, -2139062144;
	xor.b32  	%r3865, %r2274, 134744072;
	xor.b32  	%r3866, %r3863, %r3862;
	and.b32  	%r2272, %r3866, %r3865;
	// begin inline asm
	prmt.b32 %r2272, %r2272, 0, 0xba98;
	// end inline asm
	// begin inline asm
	prmt.b32 %r2274, %r2274, 0, 0xba98;
	// end inline asm
	xor.b32  	%r3867, %r2274, 2139062143;
	not.b32 	%r3868, %r2272;
	and.b32  	%r3869, %r3864, %r3868;
	and.b32  	%r3870, %r3867, %r2272;
	or.b32  	%r3871, %r3869, %r3870;
	st.shared.u32 	[%r62+31616], %r3871;
	shr.u32 	%r3872, %r3862, 4;
	and.b32  	%r2278, %r3872, 252645135;
	add.s32 	%r3873, %r2278, 2021161080;
	xor.b32  	%r3874, %r3873, -2139062144;
	xor.b32  	%r3875, %r2278, 134744072;
	xor.b32  	%r3876, %r3873, %r3872;
	and.b32  	%r2276, %r3876, %r3875;
	// begin inline asm
	prmt.b32 %r2276, %r2276, 0, 0xba98;
	// end inline asm
	// begin inline asm
	prmt.b32 %r2278, %r2278, 0, 0xba98;
	// end inline asm
	xor.b32  	%r3877, %r2278, 2139062143;
	not.b32 	%r3878, %r2276;
	and.b32  	%r3879, %r3874, %r3878;
	and.b32  	%r3880, %r3877, %r2276;
	or.b32  	%r3881, %r3879, %r3880;
	st.shared.u32 	[%r62+31632], %r3881;
	ld.global.nc.u16 	%rs69, [%rd574+-2];
	cvt.u32.u16 	%r3882, %rs69;
	ld.global.nc.u16 	%rs70, [%rd574];
	cvt.u32.u16 	%r3883, %rs70;
	shl.b32 	%r3884, %r3883, 16;
	or.b32  	%r3885, %r3884, %r3882;
	and.b32  	%r2282, %r3885, 252645135;
	add.s32 	%r3886, %r2282, 2021161080;
	xor.b32  	%r3887, %r3886, -2139062144;
	xor.b32  	%r3888, %r2282, 134744072;
	xor.b32  	%r3889, %r3886, %r3885;
	and.b32  	%r2280, %r3889, %r3888;
	// begin inline asm
	prmt.b32 %r2280, %r2280, 0, 0xba98;
	// end inline asm
	// begin inline asm
	prmt.b32 %r2282, %r2282, 0, 0xba98;
	// end inline asm
	xor.b32  	%r3890, %r2282, 2139062143;
	not.b32 	%r3891, %r2280;
	and.b32  	%r3892, %r3887, %r3891;
	and.b32  	%r3893, %r3890, %r2280;
	or.b32  	%r3894, %r3892, %r3893;
	st.shared.u32 	[%r62+34048], %r3894;
	shr.u32 	%r3895, %r3885, 4;
	and.b32  	%r2286, %r3895, 252645135;
	add.s32 	%r3896, %r2286, 2021161080;
	xor.b32  	%r3897, %r3896, -2139062144;
	xor.b32  	%r3898, %r2286, 134744072;
	xor.b32  	%r3899, %r3896, %r3895;
	and.b32  	%r2284, %r3899, %r3898;
	// begin inline asm
	prmt.b32 %r2284, %r2284, 0, 0xba98;
	// end inline asm
	// begin inline asm
	prmt.b32 %r2286, %r2286, 0, 0xba98;
	// end inline asm
	xor.b32  	%r3900, %r2286, 2139062143;
	not.b32 	%r3901, %r2284;
	and.b32  	%r3902, %r3897, %r3901;
	and.b32  	%r3903, %r3900, %r2284;
	or.b32  	%r3904, %r3902, %r3903;
	st.shared.u32 	[%r62+34064], %r3904;
	ld.global.nc.u16 	%rs71, [%rd570+-2];
	cvt.u32.u16 	%r3905, %rs71;
	ld.global.nc.u16 	%rs72, [%rd570];
	cvt.u32.u16 	%r3906, %rs72;
	shl.b32 	%r3907, %r3906, 16;
	or.b32  	%r3908, %r3907, %r3905;
	and.b32  	%r2290, %r3908, 252645135;
	add.s32 	%r3909, %r2290, 2021161080;
	xor.b32  	%r3910, %r3909, -2139062144;
	xor.b32  	%r3911, %r2290, 134744072;
	xor.b32  	%r3912, %r3909, %r3908;
	and.b32  	%r2288, %r3912, %r3911;
	// begin inline asm
	prmt.b32 %r2288, %r2288, 0, 0xba98;
	// end inline asm
	// begin inline asm
	prmt.b32 %r2290, %r2290, 0, 0xba98;
	// end inline asm
	xor.b32  	%r3913, %r2290, 2139062143;
	not.b32 	%r3914, %r2288;
	and.b32  	%r3915, %r3910, %r3914;
	and.b32  	%r3916, %r3913, %r2288;
	or.b32  	%r3917, %r3915, %r3916;
	st.shared.u32 	[%r62+36480], %r3917;
	shr.u32 	%r3918, %r3908, 4;
	and.b32  	%r2294, %r3918, 252645135;
	add.s32 	%r3919, %r2294, 2021161080;
	xor.b32  	%r3920, %r3919, -2139062144;
	xor.b32  	%r3921, %r2294, 134744072;
	xor.b32  	%r3922, %r3919, %r3918;
	and.b32  	%r2292, %r3922, %r3921;
	// begin inline asm
	prmt.b32 %r2292, %r2292, 0, 0xba98;
	// end inline asm
	// begin inline asm
	prmt.b32 %r2294, %r2294, 0, 0xba98;
	// end inline asm
	xor.b32  	%r3923, %r2294, 2139062143;
	not.b32 	%r3924, %r2292;
	and.b32  	%r3925, %r3920, %r3924;
	and.b32  	%r3926, %r3923, %r2292;
	or.b32  	%r3927, %r3925, %r3926;
	st.shared.u32 	[%r62+36496], %r3927;
	ld.global.nc.u16 	%rs37, [%rd566];
	// begin inline asm
	{  cvt.f32.f16 %f1281, %rs37;}

	// end inline asm
	st.shared.f32 	[%r63], %f1281;
	ld.global.nc.u16 	%rs38, [%rd564];
	// begin inline asm
	{  cvt.f32.f16 %f1282, %rs38;}

	// end inline asm
	st.shared.f32 	[%r63+9728], %f1282;
	ld.global.nc.u16 	%rs39, [%rd562];
	// begin inline asm
	{  cvt.f32.f16 %f1283, %rs39;}

	// end inline asm
	st.shared.f32 	[%r63+19456], %f1283;
	ld.global.nc.u16 	%rs40, [%rd560];
	// begin inline asm
	{  cvt.f32.f16 %f1284, %rs40;}

	// end inline asm
	st.shared.f32 	[%r63+29184], %f1284;
	mad.lo.s64 	%rd599, %rd557, 9, %rd101;
	shl.b64 	%rd600, %rd599, 2;
	add.s64 	%rd601, %rd99, %rd600;
	ld.global.nc.u32 	%r3928, [%rd601];
	st.shared.u32 	[%r10], %r3928;
	ld.global.nc.u32 	%r3929, [%rd601+1024];
	st.shared.u32 	[%r10+1024], %r3929;
	ld.global.nc.u32 	%r3930, [%rd601+2048];
	st.shared.u32 	[%r10+2048], %r3930;
	ld.global.nc.u32 	%r3931, [%rd601+3072];
	st.shared.u32 	[%r10+3072], %r3931;
	ld.global.nc.u32 	%r3932, [%rd601+4096];
	st.shared.u32 	[%r10+4096], %r3932;
	ld.global.nc.u32 	%r3933, [%rd601+5120];
	st.shared.u32 	[%r10+5120], %r3933;
	ld.global.nc.u32 	%r3934, [%rd601+6144];
	st.shared.u32 	[%r10+6144], %r3934;
	ld.global.nc.u32 	%r3935, [%rd601+7168];
	st.shared.u32 	[%r10+7168], %r3935;
	ld.global.nc.u32 	%r3936, [%rd601+8192];
	st.shared.u32 	[%r10+8192], %r3936;
	ld.global.nc.u32 	%r3937, [%rd601+9216];
	st.shared.u32 	[%r10+9216], %r3937;
	ld.global.nc.u32 	%r3938, [%rd601+10240];
	st.shared.u32 	[%r10+10240], %r3938;
	ld.global.nc.u32 	%r3939, [%rd601+11264];
	st.shared.u32 	[%r10+11264], %r3939;
	bar.sync 	0;
	// begin inline asm
	ldmatrix.sync.aligned.m8n8.x4.b16 {%r2296, %r2297, %r2298, %r2299}, [%rd102];
	// end inline asm
	// begin inline asm
	ldmatrix.sync.aligned.m8n8.x4.b16 {%r2300, %r2301, %r2302, %r2303}, [%rd103];
	// end inline asm
	// begin inline asm
	ldmatrix.sync.aligned.m8n8.x4.b16 {%r2304, %r2305, %r2306, %r2307}, [%rd104];
	// end inline asm
	// begin inline asm
	ldmatrix.sync.aligned.m8n8.x4.b16 {%r2308, %r2309, %r2310, %r2311}, [%rd105];
	// end inline asm
	ld.shared.v4.f32 	{%f1365, %f1366, %f1367, %f1368}, [%r64];
	ld.shared.v4.f32 	{%f1369, %f1370, %f1371, %f1372}, [%r64+2432];
	// begin inline asm
	ldmatrix.sync.aligned.m8n8.x4.b16 {%r2312, %r2313, %r2314, %r2315}, [%rd106];
	// end inline asm
	// begin inline asm
	ldmatrix.sync.aligned.m8n8.x4.b16 {%r2316, %r2317, %r2318, %r2319}, [%rd107];
	// end inline asm
	// begin inline asm
	ldmatrix.sync.aligned.m8n8.x4.b16 {%r2320, %r2321, %r2322, %r2323}, [%rd108];
	// end inline asm
	// begin inline asm
	ldmatrix.sync.aligned.m8n8.x4.b16 {%r2324, %r2325, %r2326, %r2327}, [%rd109];
	// end inline asm
	ld.shared.v4.f32 	{%f1373, %f1374, %f1375, %f1376}, [%r64+4864];
	ld.shared.v4.f32 	{%f1377, %f1378, %f1379, %f1380}, [%r64+7296];
	ld.shared.u32 	%r2352, [%r65+16];
	ld.shared.u32 	%r2353, [%r65+32];
	ld.shared.v4.u32 	{%r2328, %r2358, %r2388, %r2418}, [%r66];
	// begin inline asm
	{.reg .f16 low,high;
  mov.b32 {low,high},%r2328;
  cvt.f32.f16 %f1285, low;}

	// end inline asm
	ld.shared.v4.u32 	{%r2329, %r2359, %r2389, %r2419}, [%r66+144];
	// begin inline asm
	{.reg .f16 low,high;
  mov.b32 {low,high},%r2329;
  cvt.f32.f16 %f1286, low;}

	// end inline asm
	mov.b32 	%r3546, 0;
	mov.u32 	%r2330, %r3546;
	mov.u32 	%r2331, %r3546;
	mov.u32 	%r2332, %r3546;
	mov.u32 	%r2333, %r3546;
	// begin inline asm
	mma.sync.aligned.m16n8k32.row.col.s32.s8.s8.s32 {%r2330, %r2331, %r2332, %r2333}, {%r2296, %r2297, %r2298, %r2299}, {%r2352, %r2353}, {%r2330, %r2331, %r2332, %r2333};
	// end inline asm
	cvt.rn.f32.s32 	%f1381, %r2330;
	mul.f32 	%f1382, %f1365, %f1381;
	fma.rn.f32 	%f1383, %f1382, %f1285, %f2437;
	cvt.rn.f32.s32 	%f1384, %r2331;
	mul.f32 	%f1385, %f1365, %f1384;
	fma.rn.f32 	%f1386, %f1385, %f1286, %f2438;
	cvt.rn.f32.s32 	%f1387, %r2332;
	mul.f32 	%f1388, %f1369, %f1387;
	fma.rn.f32 	%f1389, %f1388, %f1285, %f2439;
	cvt.rn.f32.s32 	%f1390, %r2333;
	mul.f32 	%f1391, %f1369, %f1390;
	fma.rn.f32 	%f1392, %f1391, %f1286, %f2440;
	mov.u32 	%r2344, %r3546;
	mov.u32 	%r2345, %r3546;
	mov.u32 	%r2346, %r3546;
	mov.u32 	%r2347, %r3546;
	// begin inline asm
	mma.sync.aligned.m16n8k32.row.col.s32.s8.s8.s32 {%r2344, %r2345, %r2346, %r2347}, {%r2312, %r2313, %r2314, %r2315}, {%r2352, %r2353}, {%r2344, %r2345, %r2346, %r2347};
	// end inline asm
	cvt.rn.f32.s32 	%f1393, %r2344;
	mul.f32 	%f1394, %f1373, %f1393;
	fma.rn.f32 	%f1395, %f1394, %f1285, %f2441;
	cvt.rn.f32.s32 	%f1396, %r2345;
	mul.f32 	%f1397, %f1373, %f1396;
	fma.rn.f32 	%f1398, %f1397, %f1286, %f2442;
	cvt.rn.f32.s32 	%f1399, %r2346;
	mul.f32 	%f1400, %f1377, %f1399;
	fma.rn.f32 	%f1401, %f1400, %f1285, %f2443;
	cvt.rn.f32.s32 	%f1402, %r2347;
	mul.f32 	%f1403, %f1377, %f1402;
	fma.rn.f32 	%f1404, %f1403, %f1286, %f2444;
	ld.shared.u32 	%r2382, [%r65+48];
	ld.shared.u32 	%r2383, [%r65+64];
	// begin inline asm
	{.reg .f16 low,high;
  mov.b32 {low,high},%r2358;
  cvt.f32.f16 %f1287, low;}

	// end inline asm
	// begin inline asm
	{.reg .f16 low,high;
  mov.b32 {low,high},%r2359;
  cvt.f32.f16 %f1288, low;}

	// end inline asm
	mov.u32 	%r2360, %r3546;
	mov.u32 	%r2361, %r3546;
	mov.u32 	%r2362, %r3546;
	mov.u32 	%r2363, %r3546;
	// begin inline asm
	mma.sync.aligned.m16n8k32.row.col.s32.s8.s8.s32 {%r2360, %r2361, %r2362, %r2363}, {%r2300, %r2301, %r2302, %r2303}, {%r2382, %r2383}, {%r2360, %r2361, %r2362, %r2363};
	// end inline asm
	cvt.rn.f32.s32 	%f1405, %r2360;
	mul.f32 	%f1406, %f1366, %f1405;
	fma.rn.f32 	%f1407, %f1406, %f1287, %f1383;
	cvt.rn.f32.s32 	%f1408, %r2361;
	mul.f32 	%f1409, %f1366, %f1408;
	fma.rn.f32 	%f1410, %f1409, %f1288, %f1386;
	cvt.rn.f32.s32 	%f1411, %r2362;
	mul.f32 	%f1412, %f1370, %f1411;
	fma.rn.f32 	%f1413, %f1412, %f1287, %f1389;
	cvt.rn.f32.s32 	%f1414, %r2363;
	mul.f32 	%f1415, %f1370, %f1414;
	fma.rn.f32 	%f1416, %f1415, %f1288, %f1392;
	mov.u32 	%r2374, %r3546;
	mov.u32 	%r2375, %r3546;
	mov.u32 	%r2376, %r3546;
	mov.u32 	%r2377, %r3546;
	// begin inline asm
	mma.sync.aligned.m16n8k32.row.col.s32.s8.s8.s32 {%r2374, %r2375, %r2376, %r2377}, {%r2316, %r2317, %r2318, %r2319}, {%r2382, %r2383}, {%r2374, %r2375, %r2376, %r2377};
	// end inline asm
	cvt.rn.f32.s32 	%f1417, %r2374;
	mul.f32 	%f1418, %f1374, %f1417;
	fma.rn.f32 	%f1419, %f1418, %f1287, %f1395;
	cvt.rn.f32.s32 	%f1420, %r2375;
	mul.f32 	%f1421, %f1374, %f1420;
	fma.rn.f32 	%f1422, %f1421, %f1288, %f1398;
	cvt.rn.f32.s32 	%f1423, %r2376;
	mul.f32 	%f1424, %f1378, %f1423;
	fma.rn.f32 	%f1425, %f1424, %f1287, %f1401;
	cvt.rn.f32.s32 	%f1426, %r2377;
	mul.f32 	%f1427, %f1378, %f1426;
	fma.rn.f32 	%f1428, %f1427, %f1288, %f1404;
	ld.shared.u32 	%r2412, [%r65+80];
	ld.shared.u32 	%r2413, [%r65+96];
	// begin inline asm
	{.reg .f16 low,high;
  mov.b32 {low,high},%r2388;
  cvt.f32.f16 %f1289, low;}

	// end inline asm
	// begin inline asm
	{.reg .f16 low,high;
  mov.b32 {low,high},%r2389;
  cvt.f32.f16 %f1290, low;}

	// end inline asm
	mov.u32 	%r2390, %r3546;
	mov.u32 	%r2391, %r3546;
	mov.u32 	%r2392, %r3546;
	mov.u32 	%r2393, %r3546;
	// begin inline asm
	mma.sync.aligned.m16n8k32.row.col.s32.s8.s8.s32 {%r2390, %r2391, %r2392, %r2393}, {%r2304, %r2305, %r2306, %r2307}, {%r2412, %r2413}, {%r2390, %r2391, %r2392, %r2393};
	// end inline asm
	cvt.rn.f32.s32 	%f1429, %r2390;
	mul.f32 	%f1430, %f1367, %f1429;
	fma.rn.f32 	%f1431, %f1430, %f1289, %f1407;
	cvt.rn.f32.s32 	%f1432, %r2391;
	mul.f32 	%f1433, %f1367, %f1432;
	fma.rn.f32 	%f1434, %f1433, %f1290, %f1410;
	cvt.rn.f32.s32 	%f1435, %r2392;
	mul.f32 	%f1436, %f1371, %f1435;
	fma.rn.f32 	%f1437, %f1436, %f1289, %f1413;
	cvt.rn.f32.s32 	%f1438, %r2393;
	mul.f32 	%f1439, %f1371, %f1438;
	fma.rn.f32 	%f1440, %f1439, %f1290, %f1416;
	mov.u32 	%r2404, %r3546;
	mov.u32 	%r2405, %r3546;
	mov.u32 	%r2406, %r3546;
	mov.u32 	%r2407, %r3546;
	// begin inline asm
	mma.sync.aligned.m16n8k32.row.col.s32.s8.s8.s32 {%r2404, %r2405, %r2406, %r2407}, {%r2320, %r2321, %r2322, %r2323}, {%r2412, %r2413}, {%r2404, %r2405, %r2406, %r2407};
	// end inline asm
	cvt.rn.f32.s32 	%f1441, %r2404;
	mul.f32 	%f1442, %f1375, %f1441;
	fma.rn.f32 	%f1443, %f1442, %f1289, %f1419;
	cvt.rn.f32.s32 	%f1444, %r2405;
	mul.f32 	%f1445, %f1375, %f1444;
	fma.rn.f32 	%f1446, %f1445, %f1290, %f1422;
	cvt.rn.f32.s32 	%f1447, %r2406;
	mul.f32 	%f1448, %f1379, %f1447;
	fma.rn.f32 	%f1449, %f1448, %f1289, %f1425;
	cvt.rn.f32.s32 	%f1450, %r2407;
	mul.f32 	%f1451, %f1379, %f1450;
	fma.rn.f32 	%f1452, %f1451, %f1290, %f1428;
	ld.shared.u32 	%r2442, [%r65+112];
	ld.shared.u32 	%r2443, [%r65+128];
	// begin inline asm
	{.reg .f16 low,high;
  mov.b32 {low,high},%r2418;
  cvt.f32.f16 %f1291, low;}

	// end inline asm
	// begin inline asm
	{.reg .f16 low,high;
  mov.b32 {low,high},%r2419;
  cvt.f32.f16 %f1292, low;}

	// end inline asm
	mov.u32 	%r2420, %r3546;
	mov.u32 	%r2421, %r3546;
	mov.u32 	%r2422, %r3546;
	mov.u32 	%r2423, %r3546;
	// begin inline asm
	mma.sync.aligned.m16n8k32.row.col.s32.s8.s8.s32 {%r2420, %r2421, %r2422, %r2423}, {%r2308, %r2309, %r2310, %r2311}, {%r2442, %r2443}, {%r2420, %r2421, %r2422, %r2423};
	// end inline asm
	cvt.rn.f32.s32 	%f1453, %r2420;
	mul.f32 	%f1454, %f1368, %f1453;
	fma.rn.f32 	%f1455, %f1454, %f1291, %f1431;
	cvt.rn.f32.s32 	%f1456, %r2421;
	mul.f32 	%f1457, %f1368, %f1456;
	fma.rn.f32 	%f1458, %f1457, %f1292, %f1434;
	cvt.rn.f32.s32 	%f1459, %r2422;
	mul.f32 	%f1460, %f1372, %f1459;
	fma.rn.f32 	%f1461, %f1460, %f1291, %f1437;
	cvt.rn.f32.s32 	%f1462, %r2423;
	mul.f32 	%f1463, %f1372, %f1462;
	fma.rn.f32 	%f1464, %f1463, %f1292, %f1440;
	mov.u32 	%r2434, %r3546;
	mov.u32 	%r2435, %r3546;
	mov.u32 	%r2436, %r3546;
	mov.u32 	%r2437, %r3546;
	// begin inline asm
	mma.sync.aligned.m16n8k32.row.col.s32.s8.s8.s32 {%r2434, %r2435, %r2436, %r2437}, {%r2324, %r2325, %r2326, %r2327}, {%r2442, %r2443}, {%r2434, %r2435, %r2436, %r2437};
	// end inline asm
	cvt.rn.f32.s32 	%f1465, %r2434;
	mul.f32 	%f1466, %f1376, %f1465;
	fma.rn.f32 	%f1467, %f1466, %f1291, %f1443;
	cvt.rn.f32.s32 	%f1468, %r2435;
	mul.f32 	%f1469, %f1376, %f1468;
	fma.rn.f32 	%f1470, %f1469, %f1292, %f1446;
	cvt.rn.f32.s32 	%f1471, %r2436;
	mul.f32 	%f1472, %f1380, %f1471;
	fma.rn.f32 	%f1473, %f1472, %f1291, %f1449;
	cvt.rn.f32.s32 	%f1474, %r2437;
	mul.f32 	%f1475, %f1380, %f1474;
	fma.rn.f32 	%f1476, %f1475, %f1292, %f1452;
	ld.shared.u32 	%r2472, [%r65+2320];
	ld.shared.u32 	%r2473, [%r65+2336];
	ld.shared.v4.u32 	{%r2448, %r2478, %r2508, %r2538}, [%r66+2304];
	// begin inline asm
	{.reg .f16 low,high;
  mov.b32 {low,high},%r2448;
  cvt.f32.f16 %f1293, low;}

	// end inline asm
	ld.shared.v4.u32 	{%r2449, %r2479, %r2509, %r2539}, [%r66+2448];
	// begin inline asm
	{.reg .f16 low,high;
  mov.b32 {low,high},%r2449;
  cvt.f32.f16 %f1294, low;}

	// end inline asm
	mov.u32 	%r2450, %r3546;
	mov.u32 	%r2451, %r3546;
	mov.u32 	%r2452, %r3546;
	mov.u32 	%r2453, %r3546;
	// begin inline asm
	mma.sync.aligned.m16n8k32.row.col.s32.s8.s8.s32 {%r2450, %r2451, %r2452, %r2453}, {%r2296, %r2297, %r2298, %r2299}, {%r2472, %r2473}, {%r2450, %r2451, %r2452, %r2453};
	// end inline asm
	cvt.rn.f32.s32 	%f1477, %r2450;
	mul.f32 	%f1478, %f1365, %f1477;
	fma.rn.f32 	%f1479, %f1478, %f1293, %f2445;
	cvt.rn.f32.s32 	%f1480, %r2451;
	mul.f32 	%f1481, %f1365, %f1480;
	fma.rn.f32 	%f1482, %f1481, %f1294, %f2446;
	cvt.rn.f32.s32 	%f1483, %r2452;
	mul.f32 	%f1484, %f1369, %f1483;
	fma.rn.f32 	%f1485, %f1484, %f1293, %f2447;
	cvt.rn.f32.s32 	%f1486, %r2453;
	mul.f32 	%f1487, %f1369, %f1486;
	fma.rn.f32 	%f1488, %f1487, %f1294, %f2448;
	mov.u32 	%r2464, %r3546;
	mov.u32 	%r2465, %r3546;
	mov.u32 	%r2466, %r3546;
	mov.u32 	%r2467, %r3546;
	// begin inline asm
	mma.sync.aligned.m16n8k32.row.col.s32.s8.s8.s32 {%r2464, %r2465, %r2466, %r2467}, {%r2312, %r2313, %r2314, %r2315}, {%r2472, %r2473}, {%r2464, %r2465, %r2466, %r2467};
	// end inline asm
	cvt.rn.f32.s32 	%f1489, %r2464;
	mul.f32 	%f1490, %f1373, %f1489;
	fma.rn.f32 	%f1491, %f1490, %f1293, %f2449;
	cvt.rn.f32.s32 	%f1492, %r2465;
	mul.f32 	%f1493, %f1373, %f1492;
	fma.rn.f32 	%f1494, %f1493, %f1294, %f2450;
	cvt.rn.f32.s32 	%f1495, %r2466;
	mul.f32 	%f1496, %f1377, %f1495;
	fma.rn.f32 	%f1497, %f1496, %f1293, %f2451;
	cvt.rn.f32.s32 	%f1498, %r2467;
	mul.f32 	%f1499, %f1377, %f1498;
	fma.rn.f32 	%f1500, %f1499, %f1294, %f2452;
	ld.shared.u32 	%r2502, [%r65+2352];
	ld.shared.u32 	%r2503, [%r65+2368];
	// begin inline asm
	{.reg .f16 low,high;
  mov.b32 {low,high},%r2478;
  cvt.f32.f16 %f1295, low;}

	// end inline asm
	// begin inline asm
	{.reg .f16 low,high;
  mov.b32 {low,high},%r2479;
  cvt.f32.f16 %f1296, low;}

	// end inline asm
	mov.u32 	%r2480, %r3546;
	mov.u32 	%r2481, %r3546;
	mov.u32 	%r2482, %r3546;
	mov.u32 	%r2483, %r3546;
	// begin inline asm
	mma.sync.aligned.m16n8k32.row.col.s32.s8.s8.s32 {%r2480, %r2481, %r2482, %r2483}, {%r2300, %r2301, %r2302, %r2303}, {%r2502, %r2503}, {%r2480, %r2481, %r2482, %r2483};
	// end inline asm
	cvt.rn.f32.s32 	%f1501, %r2480;
	mul.f32 	%f1502, %f1366, %f1501;
	fma.rn.f32 	%f1503, %f1502, %f1295, %f1479;
	cvt.rn.f32.s32 	%f1504, %r2481;
	mul.f32 	%f1505, %f1366, %f1504;
	fma.rn.f32 	%f1506, %f1505, %f1296, %f1482;
	cvt.rn.f32.s32 	%f1507, %r2482;
	mul.f32 	%f1508, %f1370, %f1507;
	fma.rn.f32 	%f1509, %f1508, %f1295, %f1485;
	cvt.rn.f32.s32 	%f1510, %r2483;
	mul.f32 	%f1511, %f1370, %f1510;
	fma.rn.f32 	%f1512, %f1511, %f1296, %f1488;
	mov.u32 	%r2494, %r3546;
	mov.u32 	%r2495, %r3546;
	mov.u32 	%r2496, %r3546;
	mov.u32 	%r2497, %r3546;
	// begin inline asm
	mma.sync.aligned.m16n8k32.row.col.s32.s8.s8.s32 {%r2494, %r2495, %r2496, %r2497}, {%r2316, %r2317, %r2318, %r2319}, {%r2502, %r2503}, {%r2494, %r2495, %r2496, %r2497};
	// end inline asm
	cvt.rn.f32.s32 	%f1513, %r2494;
	mul.f32 	%f1514, %f1374, %f1513;
	fma.rn.f32 	%f1515, %f1514, %f1295, %f1491;
	cvt.rn.f32.s32 	%f1516, %r2495;
	mul.f32 	%f1517, %f1374, %f1516;
	fma.rn.f32 	%f1518, %f1517, %f1296, %f1494;
	cvt.rn.f32.s32 	%f1519, %r2496;
	mul.f32 	%f1520, %f1378, %f1519;
	fma.rn.f32 	%f1521, %f1520, %f1295, %f1497;
	cvt.rn.f32.s32 	%f1522, %r2497;
	mul.f32 	%f1523, %f1378, %f1522;
	fma.rn.f32 	%f1524, %f1523, %f1296, %f1500;
	ld.shared.u32 	%r2532, [%r65+2384];
	ld.shared.u32 	%r2533, [%r65+2400];
	// begin inline asm
	{.reg .f16 low,high;
  mov.b32 {low,high},%r2508;
  cvt.f32.f16 %f1297, low;}

	// end inline asm
	// begin inline asm
	{.reg .f16 low,high;
  mov.b32 {low,high},%r2509;
  cvt.f32.f16 %f1298, low;}

	// end inline asm
	mov.u32 	%r2510, %r3546;
	mov.u32 	%r2511, %r3546;
	mov.u32 	%r2512, %r3546;
	mov.u32 	%r2513, %r3546;
	// begin inline asm
	mma.sync.aligned.m16n8k32.row.col.s32.s8.s8.s32 {%r2510, %r2511, %r2512, %r2513}, {%r2304, %r2305, %r2306, %r2307}, {%r2532, %r2533}, {%r2510, %r2511, %r2512, %r2513};
	// end inline asm
	cvt.rn.f32.s32 	%f1525, %r2510;
	mul.f32 	%f1526, %f1367, %f1525;
	fma.rn.f32 	%f1527, %f1526, %f1297, %f1503;
	cvt.rn.f32.s32 	%f1528, %r2511;
	mul.f32 	%f1529, %f1367, %f1528;
	fma.rn.f32 	%f1530, %f1529, %f1298, %f1506;
	cvt.rn.f32.s32 	%f1531, %r2512;
	mul.f32 	%f1532, %f1371, %f1531;
	fma.rn.f32 	%f1533, %f1532, %f1297, %f1509;
	cvt.rn.f32.s32 	%f1534, %r2513;
	mul.f32 	%f1535, %f1371, %f1534;
	fma.rn.f32 	%f1536, %f1535, %f1298, %f1512;
	mov.u32 	%r2524, %r3546;
	mov.u32 	%r2525, %r3546;
	mov.u32 	%r2526, %r3546;
	mov.u32 	%r2527, %r3546;
	// begin inline asm
	mma.sync.aligned.m16n8k32.row.col.s32.s8.s8.s32 {%r2524, %r2525, %r2526, %r2527}, {%r2320, %r2321, %r2322, %r2323}, {%r2532, %r2533}, {%r2524, %r2525, %r2526, %r2527};
	// end inline asm
	cvt.rn.f32.s32 	%f1537, %r2524;
	mul.f32 	%f1538, %f1375, %f1537;
	fma.rn.f32 	%f1539, %f1538, %f1297, %f1515;
	cvt.rn.f32.s32 	%f1540, %r2525;
	mul.f32 	%f1541, %f1375, %f1540;
	fma.rn.f32 	%f1542, %f1541, %f1298, %f1518;
	cvt.rn.f32.s32 	%f1543, %r2526;
	mul.f32 	%f1544, %f1379, %f1543;
	fma.rn.f32 	%f1545, %f1544, %f1297, %f1521;
	cvt.rn.f32.s32 	%f1546, %r2527;
	mul.f32 	%f1547, %f1379, %f1546;
	fma.rn.f32 	%f1548, %f1547, %f1298, %f1524;
	ld.shared.u32 	%r2562, [%r65+2416];
	ld.shared.u32 	%r2563, [%r65+2432];
	// begin inline asm
	{.reg .f16 low,high;
  mov.b32 {low,high},%r2538;
  cvt.f32.f16 %f1299, low;}

	// end inline asm
	// begin inline asm
	{.reg .f16 low,high;
  mov.b32 {low,high},%r2539;
  cvt.f32.f16 %f1300, low;}

	// end inline asm
	mov.u32 	%r2540, %r3546;
	mov.u32 	%r2541, %r3546;
	mov.u32 	%r2542, %r3546;
	mov.u32 	%r2543, %r3546;
	// begin inline asm
	mma.sync.aligned.m16n8k32.row.col.s32.s8.s8.s32 {%r2540, %r2541, %r2542, %r2543}, {%r2308, %r2309, %r2310, %r2311}, {%r2562, %r2563}, {%r2540, %r2541, %r2542, %r2543};
	// end inline asm
	cvt.rn.f32.s32 	%f1549, %r2540;
	mul.f32 	%f1550, %f1368, %f1549;
	fma.rn.f32 	%f1551, %f1550, %f1299, %f1527;
	cvt.rn.f32.s32 	%f1552, %r2541;
	mul.f32 	%f1553, %f1368, %f1552;
	fma.rn.f32 	%f1554, %f1553, %f1300, %f1530;
	cvt.rn.f32.s32 	%f1555, %r2542;
	mul.f32 	%f1556, %f1372, %f1555;
	fma.rn.f32 	%f1557, %f1556, %f1299, %f1533;
	cvt.rn.f32.s32 	%f1558, %r2543;
	mul.f32 	%f1559, %f1372, %f1558;
	fma.rn.f32 	%f1560, %f1559, %f1300, %f1536;
	mov.u32 	%r2554, %r3546;
	mov.u32 	%r2555, %r3546;
	mov.u32 	%r2556, %r3546;
	mov.u32 	%r2557, %r3546;
	// begin inline asm
	mma.sync.aligned.m16n8k32.row.col.s32.s8.s8.s32 {%r2554, %r2555, %r2556, %r2557}, {%r2324, %r2325, %r2326, %r2327}, {%r2562, %r2563}, {%r2554, %r2555, %r2556, %r2557};
	// end inline asm
	cvt.rn.f32.s32 	%f1561, %r2554;
	mul.f32 	%f1562, %f1376, %f1561;
	fma.rn.f32 	%f1563, %f1562, %f1299, %f1539;
	cvt.rn.f32.s32 	%f1564, %r2555;
	mul.f32 	%f1565, %f1376, %f1564;
	fma.rn.f32 	%f1566, %f1565, %f1300, %f1542;
	cvt.rn.f32.s32 	%f1567, %r2556;
	mul.f32 	%f1568, %f1380, %f1567;
	fma.rn.f32 	%f1569, %f1568, %f1299, %f1545;
	cvt.rn.f32.s32 	%f1570, %r2557;
	mul.f32 	%f1571, %f1380, %f1570;
	fma.rn.f32 	%f1572, %f1571, %f1300, %f1548;
	ld.shared.u32 	%r2592, [%r65+4624];
	ld.shared.u32 	%r2593, [%r65+4640];
	ld.shared.v4.u32 	{%r2568, %r2598, %r2628, %r2658}, [%r66+4608];
	// begin inline asm
	{.reg .f16 low,high;
  mov.b32 {low,high},%r2568;
  cvt.f32.f16 %f1301, low;}

	// end inline asm
	ld.shared.v4.u32 	{%r2569, %r2599, %r2629, %r2659}, [%r66+4752];
	// begin inline asm
	{.reg .f16 low,high;
  mov.b32 {low,high},%r2569;
  cvt.f32.f16 %f1302, low;}

	// end inline asm
	mov.u32 	%r2570, %r3546;
	mov.u32 	%r2571, %r3546;
	mov.u32 	%r2572, %r3546;
	mov.u32 	%r2573, %r3546;
	// begin inline asm
	mma.sync.aligned.m16n8k32.row.col.s32.s8.s8.s32 {%r2570, %r2571, %r2572, %r2573}, {%r2296, %r2297, %r2298, %r2299}, {%r2592, %r2593}, {%r2570, %r2571, %r2572, %r2573};
	// end inline asm
	cvt.rn.f32.s32 	%f1573, %r2570;
	mul.f32 	%f1574, %f1365, %f1573;
	fma.rn.f32 	%f1575, %f1574, %f1301, %f2453;
	cvt.rn.f32.s32 	%f1576, %r2571;
	mul.f32 	%f1577, %f1365, %f1576;
	fma.rn.f32 	%f1578, %f1577, %f1302, %f2454;
	cvt.rn.f32.s32 	%f1579, %r2572;
	mul.f32 	%f1580, %f1369, %f1579;
	fma.rn.f32 	%f1581, %f1580, %f1301, %f2455;
	cvt.rn.f32.s32 	%f1582, %r2573;
	mul.f32 	%f1583, %f1369, %f1582;
	fma.rn.f32 	%f1584, %f1583, %f1302, %f2456;
	mov.u32 	%r2584, %r3546;
	mov.u32 	%r2585, %r3546;
	mov.u32 	%r2586, %r3546;
	mov.u32 	%r2587, %r3546;
	// begin inline asm
	mma.sync.aligned.m16n8k32.row.col.s32.s8.s8.s32 {%r2584, %r2585, %r2586, %r2587}, {%r2312, %r2313, %r2314, %r2315}, {%r2592, %r2593}, {%r2584, %r2585, %r2586, %r2587};
	// end inline asm
	cvt.rn.f32.s32 	%f1585, %r2584;
	mul.f32 	%f1586, %f1373, %f1585;
	fma.rn.f32 	%f1587, %f1586, %f1301, %f2457;
	cvt.rn.f32.s32 	%f1588, %r2585;
	mul.f32 	%f1589, %f1373, %f1588;
	fma.rn.f32 	%f1590, %f1589, %f1302, %f2458;
	cvt.rn.f32.s32 	%f1591, %r2586;
	mul.f32 	%f1592, %f1377, %f1591;
	fma.rn.f32 	%f1593, %f1592, %f1301, %f2459;
	cvt.rn.f32.s32 	%f1594, %r2587;
	mul.f32 	%f1595, %f1377, %f1594;
	fma.rn.f32 	%f1596, %f1595, %f1302, %f2460;
	ld.shared.u32 	%r2622, [%r65+4656];
	ld.shared.u32 	%r2623, [%r65+4672];
	// begin inline asm
	{.reg .f16 low,high;
  mov.b32 {low,high},%r2598;
  cvt.f32.f16 %f1303, low;}

	// end inline asm
	// begin inline asm
	{.reg .f16 low,high;
  mov.b32 {low,high},%r2599;
  cvt.f32.f16 %f1304, low;}

	// end inline asm
	mov.u32 	%r2600, %r3546;
	mov.u32 	%r2601, %r3546;
	mov.u32 	%r2602, %r3546;
	mov.u32 	%r2603, %r3546;
	// begin inline asm
	mma.sync.aligned.m16n8k32.row.col.s32.s8.s8.s32 {%r2600, %r2601, %r2602, %r2603}, {%r2300, %r2301, %r2302, %r2303}, {%r2622, %r2623}, {%r2600, %r2601, %r2602, %r2603};
	// end inline asm
	cvt.rn.f32.s32 	%f1597, %r2600;
	mul.f32 	%f1598, %f1366, %f1597;
	fma.rn.f32 	%f1599, %f1598, %f1303, %f1575;
	cvt.rn.f32.s32 	%f1600, %r2601;
	mul.f32 	%f1601, %f1366, %f1600;
	fma.rn.f32 	%f1602, %f1601, %f1304, %f1578;
	cvt.rn.f32.s32 	%f1603, %r2602;
	mul.f32 	%f1604, %f1370, %f1603;
	fma.rn.f32 	%f1605, %f1604, %f1303, %f1581;
	cvt.rn.f32.s32 	%f1606, %r2603;
	mul.f32 	%f1607, %f1370, %f1606;
	fma.rn.f32 	%f1608, %f1607, %f1304, %f1584;
	mov.u32 	%r2614, %r3546;
	mov.u32 	%r2615, %r3546;
	mov.u32 	%r2616, %r3546;
	mov.u32 	%r2617, %r3546;
	// begin inline asm
	mma.sync.aligned.m16n8k32.row.col.s32.s8.s8.s32 {%r2614, %r2615, %r2616, %r2617}, {%r2316, %r2317, %r2318, %r2319}, {%r2622, %r2623}, {%r2614, %r2615, %r2616, %r2617};
	// end inline asm
	cvt.rn.f32.s32 	%f1609, %r2614;
	mul.f32 	%f1610, %f1374, %f1609;
	fma.rn.f32 	%f1611, %f1610, %f1303, %f1587;
	cvt.rn.f32.s32 	%f1612, %r2615;
	mul.f32 	%f1613, %f1374, %f1612;
	fma.rn.f32 	%f1614, %f1613, %f1304, %f1590;
	cvt.rn.f32.s32 	%f1615, %r2616;
	mul.f32 	%f1616, %f1378, %f1615;
	fma.rn.f32 	%f1617, %f1616, %f1303, %f1593;
	cvt.rn.f32.s32 	%f1618, %r2617;
	mul.f32 	%f1619, %f1378, %f1618;
	fma.rn.f32 	%f1620, %f1619, %f1304, %f1596;
	ld.shared.u32 	%r2652, [%r65+4688];
	ld.shared.u32 	%r2653, [%r65+4704];
	// begin inline asm
	{.reg .f16 low,high;
  mov.b32 {low,high},%r2628;
  cvt.f32.f16 %f1305, low;}

	// end inline asm
	// begin inline asm
	{.reg .f16 low,high;
  mov.b32 {low,high},%r2629;
  cvt.f32.f16 %f1306, low;}

	// end inline asm
	mov.u32 	%r2630, %r3546;
	mov.u32 	%r2631, %r3546;
	mov.u32 	%r2632, %r3546;
	mov.u32 	%r2633, %r3546;
	// begin inline asm
	mma.sync.aligned.m16n8k32.row.col.s32.s8.s8.s32 {%r2630, %r2631, %r2632, %r2633}, {%r2304, %r2305, %r2306, %r2307}, {%r2652, %r2653}, {%r2630, %r2631, %r2632, %r2633};
	// end inline asm
	cvt.rn.f32.s32 	%f1621, %r2630;
	mul.f32 	%f1622, %f1367, %f1621;
	fma.rn.f32 	%f1623, %f1622, %f1305, %f1599;
	cvt.rn.f32.s32 	%f1624, %r2631;
	mul.f32 	%f1625, %f1367, %f1624;
	fma.rn.f32 	%f1626, %f1625, %f1306, %f1602;
	cvt.rn.f32.s32 	%f1627, %r2632;
	mul.f32 	%f1628, %f1371, %f1627;
	fma.rn.f32 	%f1629, %f1628, %f1305, %f1605;
	cvt.rn.f32.s32 	%f1630, %r2633;
	mul.f32 	%f1631, %f1371, %f1630;
	fma.rn.f32 	%f1632, %f1631, %f1306, %f1608;
	mov.u32 	%r2644, %r3546;
	mov.u32 	%r2645, %r3546;
	mov.u32 	%r2646, %r3546;
	mov.u32 	%r2647, %r3546;
	// begin inline asm
	mma.sync.aligned.m16n8k32.row.col.s32.s8.s8.s32 {%r2644, %r2645, %r2646, %r2647}, {%r2320, %r2321, %r2322, %r2323}, {%r2652, %r2653}, {%r2644, %r2645, %r2646, %r2647};
	// end inline asm
	cvt.rn.f32.s32 	%f1633, %r2644;
	mul.f32 	%f1634, %f1375, %f1633;
	fma.rn.f32 	%f1635, %f1634, %f1305, %f1611;
	cvt.rn.f32.s32 	%f1636, %r2645;
	mul.f32 	%f1637, %f1375, %f1636;
	fma.rn.f32 	%f1638, %f1637, %f1306, %f1614;
	cvt.rn.f32.s32 	%f1639, %r2646;
	mul.f32 	%f1640, %f1379, %f1639;
	fma.rn.f32 	%f1641, %f1640, %f1305, %f1617;
	cvt.rn.f32.s32 	%f1642, %r2647;
	mul.f32 	%f1643, %f1379, %f1642;
	fma.rn.f32 	%f1644, %f1643, %f1306, %f1620;
	ld.shared.u32 	%r2682, [%r65+4720];
	ld.shared.u32 	%r2683, [%r65+4736];
	// begin inline asm
	{.reg .f16 low,high;
  mov.b32 {low,high},%r2658;
  cvt.f32.f16 %f1307, low;}

	// end inline asm
	// begin inline asm
	{.reg .f16 low,high;
  mov.b32 {low,high},%r2659;
  cvt.f32.f16 %f1308, low;}

	// end inline asm
	mov.u32 	%r2660, %r3546;
	mov.u32 	%r2661, %r3546;
	mov.u32 	%r2662, %r3546;
	mov.u32 	%r2663, %r3546;
	// begin inline asm
	mma.sync.aligned.m16n8k32.row.col.s32.s8.s8.s32 {%r2660, %r2661, %r2662, %r2663}, {%r2308, %r2309, %r2310, %r2311}, {%r2682, %r2683}, {%r2660, %r2661, %r2662, %r2663};
	// end inline asm
	cvt.rn.f32.s32 	%f1645, %r2660;
	mul.f32 	%f1646, %f1368, %f1645;
	fma.rn.f32 	%f1647, %f1646, %f1307, %f1623;
	cvt.rn.f32.s32 	%f1648, %r2661;
	mul.f32 	%f1649, %f1368, %f1648;
	fma.rn.f32 	%f1650, %f1649, %f1308, %f1626;
	cvt.rn.f32.s32 	%f1651, %r2662;
	mul.f32 	%f1652, %f1372, %f1651;
	fma.rn.f32 	%f1653, %f1652, %f1307, %f1629;
	cvt.rn.f32.s32 	%f1654, %r2663;
	mul.f32 	%f1655, %f1372, %f1654;
	fma.rn.f32 	%f1656, %f1655, %f1308, %f1632;
	mov.u32 	%r2674, %r3546;
	mov.u32 	%r2675, %r3546;
	mov.u32 	%r2676, %r3546;
	mov.u32 	%r2677, %r3546;
	// begin inline asm
	mma.sync.aligned.m16n8k32.row.col.s32.s8.s8.s32 {%r2674, %r2675, %r2676, %r2677}, {%r2324, %r2325, %r2326, %r2327}, {%r2682, %r2683}, {%r2674, %r2675, %r2676, %r2677};
	// end inline asm
	cvt.rn.f32.s32 	%f1657, %r2674;
	mul.f32 	%f1658, %f1376, %f1657;
	fma.rn.f32 	%f1659, %f1658, %f1307, %f1635;
	cvt.rn.f32.s32 	%f1660, %r2675;
	mul.f32 	%f1661, %f1376, %f1660;
	fma.rn.f32 	%f1662, %f1661, %f1308, %f1638;
	cvt.rn.f32.s32 	%f1663, %r2676;
	mul.f32 	%f1664, %f1380, %f1663;
	fma.rn.f32 	%f1665, %f1664, %f1307, %f1641;
	cvt.rn.f32.s32 	%f1666, %r2677;
	mul.f32 	%f1667, %f1380, %f1666;
	fma.rn.f32 	%f1668, %f1667, %f1308, %f1644;
	ld.shared.u32 	%r2712, [%r65+6928];
	ld.shared.u32 	%r2713, [%r65+6944];
	ld.shared.v4.u32 	{%r2688, %r2718, %r2748, %r2778}, [%r66+6912];
	// begin inline asm
	{.reg .f16 low,high;
  mov.b32 {low,high},%r2688;
  cvt.f32.f16 %f1309, low;}

	// end inline asm
	ld.shared.v4.u32 	{%r2689, %r2719, %r2749, %r2779}, [%r66+7056];
	// begin inline asm
	{.reg .f16 low,high;
  mov.b32 {low,high},%r2689;
  cvt.f32.f16 %f1310, low;}

	// end inline asm
	mov.u32 	%r2690, %r3546;
	mov.u32 	%r2691, %r3546;
	mov.u32 	%r2692, %r3546;
	mov.u32 	%r2693, %r3546;
	// begin inline asm
	mma.sync.aligned.m16n8k32.row.col.s32.s8.s8.s32 {%r2690, %r2691, %r2692, %r2693}, {%r2296, %r2297, %r2298, %r2299}, {%r2712, %r2713}, {%r2690, %r2691, %r2692, %r2693};
	// end inline asm
	cvt.rn.f32.s32 	%f1669, %r2690;
	mul.f32 	%f1670, %f1365, %f1669;
	fma.rn.f32 	%f1671, %f1670, %f1309, %f2461;
	cvt.rn.f32.s32 	%f1672, %r2691;
	mul.f32 	%f1673, %f1365, %f1672;
	fma.rn.f32 	%f1674, %f1673, %f1310, %f2462;
	cvt.rn.f32.s32 	%f1675, %r2692;
	mul.f32 	%f1676, %f1369, %f1675;
	fma.rn.f32 	%f1677, %f1676, %f1309, %f2463;
	cvt.rn.f32.s32 	%f1678, %r2693;
	mul.f32 	%f1679, %f1369, %f1678;
	fma.rn.f32 	%f1680, %f1679, %f1310, %f2464;
	mov.u32 	%r2704, %r3546;
	mov.u32 	%r2705, %r3546;
	mov.u32 	%r2706, %r3546;
	mov.u32 	%r2707, %r3546;
	// begin inline asm
	mma.sync.aligned.m16n8k32.row.col.s32.s8.s8.s32 {%r2704, %r2705, %r2706, %r2707}, {%r2312, %r2313, %r2314, %r2315}, {%r2712, %r2713}, {%r2704, %r2705, %r2706, %r2707};
	// end inline asm
	cvt.rn.f32.s32 	%f1681, %r2704;
	mul.f32 	%f1682, %f1373, %f1681;
	fma.rn.f32 	%f1683, %f1682, %f1309, %f2465;
	cvt.rn.f32.s32 	%f1684, %r2705;
	mul.f32 	%f1685, %f1373, %f1684;
	fma.rn.f32 	%f1686, %f1685, %f1310, %f2466;
	cvt.rn.f32.s32 	%f1687, %r2706;
	mul.f32 	%f1688, %f1377, %f1687;
	fma.rn.f32 	%f1689, %f1688, %f1309, %f2467;
	cvt.rn.f32.s32 	%f1690, %r2707;
	mul.f32 	%f1691, %f1377, %f1690;
	fma.rn.f32 	%f1692, %f1691, %f1310, %f2468;
	ld.shared.u32 	%r2742, [%r65+6960];
	ld.shared.u32 	%r2743, [%r65+6976];
	// begin inline asm
	{.reg .f16 low,high;
  mov.b32 {low,high},%r2718;
  cvt.f32.f16 %f1311, low;}

	// end inline asm
	// begin inline asm
	{.reg .f16 low,high;
  mov.b32 {low,high},%r2719;
  cvt.f32.f16 %f1312, low;}

	// end inline asm
	mov.u32 	%r2720, %r3546;
	mov.u32 	%r2721, %r3546;
	mov.u32 	%r2722, %r3546;
	mov.u32 	%r2723, %r3546;
	// begin inline asm
	mma.sync.aligned.m16n8k32.row.col.s32.s8.s8.s32 {%r2720, %r2721, %r2722, %r2723}, {%r2300, %r2301, %r2302, %r2303}, {%r2742, %r2743}, {%r2720, %r2721, %r2722, %r2723};
	// end inline asm
	cvt.rn.f32.s32 	%f1693, %r2720;
	mul.f32 	%f1694, %f1366, %f1693;
	fma.rn.f32 	%f1695, %f1694, %f1311, %f1671;
	cvt.rn.f32.s32 	%f1696, %r2721;
	mul.f32 	%f1697, %f1366, %f1696;
	fma.rn.f32 	%f1698, %f1697, %f1312, %f1674;
	cvt.rn.f32.s32 	%f1699, %r2722;
	mul.f32 	%f1700, %f1370, %f1699;
	fma.rn.f32 	%f1701, %f1700, %f1311, %f1677;
	cvt.rn.f32.s32 	%f1702, %r2723;
	mul.f32 	%f1703, %f1370, %f1702;
	fma.rn.f32 	%f1704, %f1703, %f1312, %f1680;
	mov.u32 	%r2734, %r3546;
	mov.u32 	%r2735, %r3546;
	mov.u32 	%r2736, %r3546;
	mov.u32 	%r2737, %r3546;
	// begin inline asm
	mma.sync.aligned.m16n8k32.row.col.s32.s8.s8.s32 {%r2734, %r2735, %r2736, %r2737}, {%r2316, %r2317, %r2318, %r2319}, {%r2742, %r2743}, {%r2734, %r2735, %r2736, %r2737};
	// end inline asm
	cvt.rn.f32.s32 	%f1705, %r2734;
	mul.f32 	%f1706, %f1374, %f1705;
	fma.rn.f32 	%f1707, %f1706, %f1311, %f1683;
	cvt.rn.f32.s32 	%f1708, %r2735;
	mul.f32 	%f1709, %f1374, %f1708;
	fma.rn.f32 	%f1710, %f1709, %f1312, %f1686;
	cvt.rn.f32.s32 	%f1711, %r2736;
	mul.f32 	%f1712, %f1378, %f1711;
	fma.rn.f32 	%f1713, %f1712, %f1311, %f1689;
	cvt.rn.f32.s32 	%f1714, %r2737;
	mul.f32 	%f1715, %f1378, %f1714;
	fma.rn.f32 	%f1716, %f1715, %f1312, %f1692;
	ld.shared.u32 	%r2772, [%r65+6992];
	ld.shared.u32 	%r2773, [%r65+7008];
	// begin inline asm
	{.reg .f16 low,high;
  mov.b32 {low,high},%r2748;
  cvt.f32.f16 %f1313, low;}

	// end inline asm
	// begin inline asm
	{.reg .f16 low,high;
  mov.b32 {low,high},%r2749;
  cvt.f32.f16 %f1314, low;}

	// end inline asm
	mov.u32 	%r2750, %r3546;
	mov.u32 	%r2751, %r3546;
	mov.u32 	%r2752, %r3546;
	mov.u32 	%r2753, %r3546;
	// begin inline asm
	mma.sync.aligned.m16n8k32.row.col.s32.s8.s8.s32 {%r2750, %r2751, %r2752, %r2753}, {%r2304, %r2305, %r2306, %r2307}, {%r2772, %r2773}, {%r2750, %r2751, %r2752, %r2753};
	// end inline asm
	cvt.rn.f32.s32 	%f1717, %r2750;
	mul.f32 	%f1718, %f1367, %f1717;
	fma.rn.f32 	%f1719, %f1718, %f1313, %f1695;
	cvt.rn.f32.s32 	%f1720, %r2751;
	mul.f32 	%f1721, %f1367, %f1720;
	fma.rn.f32 	%f1722, %f1721, %f1314, %f1698;
	cvt.rn.f32.s32 	%f1723, %r2752;
	mul.f32 	%f1724, %f1371, %f1723;
	fma.rn.f32 	%f1725, %f1724, %f1313, %f1701;
	cvt.rn.f32.s32 	%f1726, %r2753;
	mul.f32 	%f1727, %f1371, %f1726;
	fma.rn.f32 	%f1728, %f1727, %f1314, %f1704;
	mov.u32 	%r2764, %r3546;
	mov.u32 	%r2765, %r3546;
	mov.u32 	%r2766, %r3546;
	mov.u32 	%r2767, %r3546;
	// begin inline asm
	mma.sync.aligned.m16n8k32.row.col.s32.s8.s8.s32 {%r2764, %r2765, %r2766, %r2767}, {%r2320, %r2321, %r2322, %r2323}, {%r2772, %r2773}, {%r2764, %r2765, %r2766, %r2767};
	// end inline asm
	cvt.rn.f32.s32 	%f1729, %r2764;
	mul.f32 	%f1730, %f1375, %f1729;
	fma.rn.f32 	%f1731, %f1730, %f1313, %f1707;
	cvt.rn.f32.s32 	%f1732, %r2765;
	mul.f32 	%f1733, %f1375, %f1732;
	fma.rn.f32 	%f1734, %f1733, %f1314, %f1710;
	cvt.rn.f32.s32 	%f1735, %r2766;
	mul.f32 	%f1736, %f1379, %f1735;
	fma.rn.f32 	%f1737, %f1736, %f1313, %f1713;
	cvt.rn.f32.s32 	%f1738, %r2767;
	mul.f32 	%f1739, %f1379, %f1738;
	fma.rn.f32 	%f1740, %f1739, %f1314, %f1716;
	ld.shared.u32 	%r2802, [%r65+7024];
	ld.shared.u32 	%r2803, [%r65+7040];
	// begin inline asm
	{.reg .f16 low,high;
  mov.b32 {low,high},%r2778;
  cvt.f32.f16 %f1315, low;}

	// end inline asm
	// begin inline asm
	{.reg .f16 low,high;
  mov.b32 {low,high},%r2779;
  cvt.f32.f16 %f1316, low;}

	// end inline asm
	mov.u32 	%r2780, %r3546;
	mov.u32 	%r2781, %r3546;
	mov.u32 	%r2782, %r3546;
	mov.u32 	%r2783, %r3546;
	// begin inline asm
	mma.sync.aligned.m16n8k32.row.col.s32.s8.s8.s32 {%r2780, %r2781, %r2782, %r2783}, {%r2308, %r2309, %r2310, %r2311}, {%r2802, %r2803}, {%r2780, %r2781, %r2782, %r2783};
	// end inline asm
	cvt.rn.f32.s32 	%f1741, %r2780;
	mul.f32 	%f1742, %f1368, %f1741;
	fma.rn.f32 	%f1743, %f1742, %f1315, %f1719;
	cvt.rn.f32.s32 	%f1744, %r2781;
	mul.f32 	%f1745, %f1368, %f1744;
	fma.rn.f32 	%f1746, %f1745, %f1316, %f1722;
	cvt.rn.f32.s32 	%f1747, %r2782;
	mul.f32 	%f1748, %f1372, %f1747;
	fma.rn.f32 	%f1749, %f1748, %f1315, %f1725;
	cvt.rn.f32.s32 	%f1750, %r2783;
	mul.f32 	%f1751, %f1372, %f1750;
	fma.rn.f32 	%f1752, %f1751, %f1316, %f1728;
	mov.u32 	%r2794, %r3546;
	mov.u32 	%r2795, %r3546;
	mov.u32 	%r2796, %r3546;
	mov.u32 	%r2797, %r3546;
	// begin inline asm
	mma.sync.aligned.m16n8k32.row.col.s32.s8.s8.s32 {%r2794, %r2795, %r2796, %r2797}, {%r2324, %r2325, %r2326, %r2327}, {%r2802, %r2803}, {%r2794, %r2795, %r2796, %r2797};
	// end inline asm
	cvt.rn.f32.s32 	%f1753, %r2794;
	mul.f32 	%f1754, %f1376, %f1753;
	fma.rn.f32 	%f1755, %f1754, %f1315, %f1731;
	cvt.rn.f32.s32 	%f1756, %r2795;
	mul.f32 	%f1757, %f1376, %f1756;
	fma.rn.f32 	%f1758, %f1757, %f1316, %f1734;
	cvt.rn.f32.s32 	%f1759, %r2796;
	mul.f32 	%f1760, %f1380, %f1759;
	fma.rn.f32 	%f1761, %f1760, %f1315, %f1737;
	cvt.rn.f32.s32 	%f1762, %r2797;
	mul.f32 	%f1763, %f1380, %f1762;
	fma.rn.f32 	%f1764, %f1763, %f1316, %f1740;
	ld.shared.u32 	%r2832, [%r65+9232];
	ld.shared.u32 	%r2833, [%r65+9248];
	ld.shared.v4.u32 	{%r2808, %r2838, %r2868, %r2898}, [%r66+9216];
	// begin inline asm
	{.reg .f16 low,high;
  mov.b32 {low,high},%r2808;
  cvt.f32.f16 %f1317, low;}

	// end inline asm
	ld.shared.v4.u32 	{%r2809, %r2839, %r2869, %r2899}, [%r66+9360];
	// begin inline asm
	{.reg .f16 low,high;
  mov.b32 {low,high},%r2809;
  cvt.f32.f16 %f1318, low;}

	// end inline asm
	mov.u32 	%r2810, %r3546;
	mov.u32 	%r2811, %r3546;
	mov.u32 	%r2812, %r3546;
	mov.u32 	%r2813, %r3546;
	// begin inline asm
	mma.sync.aligned.m16n8k32.row.col.s32.s8.s8.s32 {%r2810, %r2811, %r2812, %r2813}, {%r2296, %r2297, %r2298, %r2299}, {%r2832, %r2833}, {%r2810, %r2811, %r2812, %r2813};
	// end inline asm
	cvt.rn.f32.s32 	%f1765, %r2810;
	mul.f32 	%f1766, %f1365, %f1765;
	fma.rn.f32 	%f1767, %f1766, %f1317, %f2469;
	cvt.rn.f32.s32 	%f1768, %r2811;
	mul.f32 	%f1769, %f1365, %f1768;
	fma.rn.f32 	%f1770, %f1769, %f1318, %f2470;
	cvt.rn.f32.s32 	%f1771, %r2812;
	mul.f32 	%f1772, %f1369, %f1771;
	fma.rn.f32 	%f1773, %f1772, %f1317, %f2471;
	cvt.rn.f32.s32 	%f1774, %r2813;
	mul.f32 	%f1775, %f1369, %f1774;
	fma.rn.f32 	%f1776, %f1775, %f1318, %f2472;
	mov.u32 	%r2824, %r3546;
	mov.u32 	%r2825, %r3546;
	mov.u32 	%r2826, %r3546;
	mov.u32 	%r2827, %r3546;
	// begin inline asm
	mma.sync.aligned.m16n8k32.row.col.s32.s8.s8.s32 {%r2824, %r2825, %r2826, %r2827}, {%r2312, %r2313, %r2314, %r2315}, {%r2832, %r2833}, {%r2824, %r2825, %r2826, %r2827};
	// end inline asm
	cvt.rn.f32.s32 	%f1777, %r2824;
	mul.f32 	%f1778, %f1373, %f1777;
	fma.rn.f32 	%f1779, %f1778, %f1317, %f2473;
	cvt.rn.f32.s32 	%f1780, %r2825;
	mul.f32 	%f1781, %f1373, %f1780;
	fma.rn.f32 	%f1782, %f1781, %f1318, %f2474;
	cvt.rn.f32.s32 	%f1783, %r2826;
	mul.f32 	%f1784, %f1377, %f1783;
	fma.rn.f32 	%f1785, %f1784, %f1317, %f2475;
	cvt.rn.f32.s32 	%f1786, %r2827;
	mul.f32 	%f1787, %f1377, %f1786;
	fma.rn.f32 	%f1788, %f1787, %f1318, %f2476;
	ld.shared.u32 	%r2862, [%r65+9264];
	ld.shared.u32 	%r2863, [%r65+9280];
	// begin inline asm
	{.reg .f16 low,high;
  mov.b32 {low,high},%r2838;
  cvt.f32.f16 %f1319, low;}

	// end inline asm
	// begin inline asm
	{.reg .f16 low,high;
  mov.b32 {low,high},%r2839;
  cvt.f32.f16 %f1320, low;}

	// end inline asm
	mov.u32 	%r2840, %r3546;
	mov.u32 	%r2841, %r3546;
	mov.u32 	%r2842, %r3546;
	mov.u32 	%r2843, %r3546;
	// begin inline asm
	mma.sync.aligned.m16n8k32.row.col.s32.s8.s8.s32 {%r2840, %r2841, %r2842, %r2843}, {%r2300, %r2301, %r2302, %r2303}, {%r2862, %r2863}, {%r2840, %r2841, %r2842, %r2843};
	// end inline asm
	cvt.rn.f32.s32 	%f1789, %r2840;
	mul.f32 	%f1790, %f1366, %f1789;
	fma.rn.f32 	%f1791, %f1790, %f1319, %f1767;
	cvt.rn.f32.s32 	%f1792, %r2841;
	mul.f32 	%f1793, %f1366, %f1792;
	fma.rn.f32 	%f1794, %f1793, %f1320, %f1770;
	cvt.rn.f32.s32 	%f1795, %r2842;
	mul.f32 	%f1796, %f1370, %f1795;
	fma.rn.f32 	%f1797, %f1796, %f1319, %f1773;
	cvt.rn.f32.s32 	%f1798, %r2843;
	mul.f32 	%f1799, %f1370, %f1798;
	fma.rn.f32 	%f1800, %f1799, %f1320, %f1776;
	mov.u32 	%r2854, %r3546;
	mov.u32 	%r2855, %r3546;
	mov.u32 	%r2856, %r3546;
	mov.u32 	%r2857, %r3546;
	// begin inline asm
	mma.sync.aligned.m16n8k32.row.col.s32.s8.s8.s32 {%r2854, %r2855, %r2856, %r2857}, {%r2316, %r2317, %r2318, %r2319}, {%r2862, %r2863}, {%r2854, %r2855, %r2856, %r2857};
	// end inline asm
	cvt.rn.f32.s32 	%f1801, %r2854;
	mul.f32 	%f1802, %f1374, %f1801;
	fma.rn.f32 	%f1803, %f1802, %f1319, %f1779;
	cvt.rn.f32.s32 	%f1804, %r2855;
	mul.f32 	%f1805, %f1374, %f1804;
	fma.rn.f32 	%f1806, %f1805, %f1320, %f1782;
	cvt.rn.f32.s32 	%f1807, %r2856;
	mul.f32 	%f1808, %f1378, %f1807;
	fma.rn.f32 	%f1809, %f1808, %f1319, %f1785;
	cvt.rn.f32.s32 	%f1810, %r2857;
	mul.f32 	%f1811, %f1378, %f1810;
	fma.rn.f32 	%f1812, %f1811, %f1320, %f1788;
	ld.shared.u32 	%r2892, [%r65+9296];
	ld.shared.u32 	%r2893, [%r65+9312];
	// begin inline asm
	{.reg .f16 low,high;
  mov.b32 {low,high},%r2868;
  cvt.f32.f16 %f1321, low;}

	// end inline asm
	// begin inline asm
	{.reg .f16 low,high;
  mov.b32 {low,high},%r2869;
  cvt.f32.f16 %f1322, low;}

	// end inline asm
	mov.u32 	%r2870, %r3546;
	mov.u32 	%r2871, %r3546;
	mov.u32 	%r2872, %r3546;
	mov.u32 	%r2873, %r3546;
	// begin inline asm
	mma.sync.aligned.m16n8k32.row.col.s32.s8.s8.s32 {%r2870, %r2871, %r2872, %r2873}, {%r2304, %r2305, %r2306, %r2307}, {%r2892, %r2893}, {%r2870, %r2871, %r2872, %r2873};
	// end inline asm
	cvt.rn.f32.s32 	%f1813, %r2870;
	mul.f32 	%f1814, %f1367, %f1813;
	fma.rn.f32 	%f1815, %f1814, %f1321, %f1791;
	cvt.rn.f32.s32 	%f1816, %r2871;
	mul.f32 	%f1817, %f1367, %f1816;
	fma.rn.f32 	%f1818, %f1817, %f1322, %f1794;
	cvt.rn.f32.s32 	%f1819, %r2872;
	mul.f32 	%f1820, %f1371, %f1819;
	fma.rn.f32 	%f1821, %f1820, %f1321, %f1797;
	cvt.rn.f32.s32 	%f1822, %r2873;
	mul.f32 	%f1823, %f1371, %f1822;
	fma.rn.f32 	%f1824, %f1823, %f1322, %f1800;
	mov.u32 	%r2884, %r3546;
	mov.u32 	%r2885, %r3546;
	mov.u32 	%r2886, %r3546;
	mov.u32 	%r2887, %r3546;
	// begin inline asm
	mma.sync.aligned.m16n8k32.row.col.s32.s8.s8.s32 {%r2884, %r2885, %r2886, %r2887}, {%r2320, %r2321, %r2322, %r2323}, {%r2892, %r2893}, {%r2884, %r2885, %r2886, %r2887};
	// end inline asm
	cvt.rn.f32.s32 	%f1825, %r2884;
	mul.f32 	%f1826, %f1375, %f1825;
	fma.rn.f32 	%f1827, %f1826, %f1321, %f1803;
	cvt.rn.f32.s32 	%f1828, %r2885;
	mul.f32 	%f1829, %f1375, %f1828;
	fma.rn.f32 	%f1830, %f1829, %f1322, %f1806;
	cvt.rn.f32.s32 	%f1831, %r2886;
	mul.f32 	%f1832, %f1379, %f1831;
	fma.rn.f32 	%f1833, %f1832, %f1321, %f1809;
	cvt.rn.f32.s32 	%f1834, %r2887;
	mul.f32 	%f1835, %f1379, %f1834;
	fma.rn.f32 	%f1836, %f1835, %f1322, %f1812;
	ld.shared.u32 	%r2922, [%r65+9328];
	ld.shared.u32 	%r2923, [%r65+9344];
	// begin inline asm
	{.reg .f16 low,high;
  mov.b32 {low,high},%r2898;
  cvt.f32.f16 %f1323, low;}

	// end inline asm
	// begin inline asm
	{.reg .f16 low,high;
  mov.b32 {low,high},%r2899;
  cvt.f32.f16 %f1324, low;}

	// end inline asm
	mov.u32 	%r2900, %r3546;
	mov.u32 	%r2901, %r3546;
	mov.u32 	%r2902, %r3546;
	mov.u32 	%r2903, %r3546;
	// begin inline asm
	mma.sync.aligned.m16n8k32.row.col.s32.s8.s8.s32 {%r2900, %r2901, %r2902, %r2903}, {%r2308, %r2309, %r2310, %r2311}, {%r2922, %r2923}, {%r2900, %r2901, %r2902, %r2903};
	// end inline asm
	cvt.rn.f32.s32 	%f1837, %r2900;
	mul.f32 	%f1838, %f1368, %f1837;
	fma.rn.f32 	%f1839, %f1838, %f1323, %f1815;
	cvt.rn.f32.s32 	%f1840, %r2901;
	mul.f32 	%f1841, %f1368, %f1840;
	fma.rn.f32 	%f1842, %f1841, %f1324, %f1818;
	cvt.rn.f32.s32 	%f1843, %r2902;
	mul.f32 	%f1844, %f1372, %f1843;
	fma.rn.f32 	%f1845, %f1844, %f1323, %f1821;
	cvt.rn.f32.s32 	%f1846, %r2903;
	mul.f32 	%f1847, %f1372, %f1846;
	fma.rn.f32 	%f1848, %f1847, %f1324, %f1824;
	mov.u32 	%r2914, %r3546;
	mov.u32 	%r2915, %r3546;
	mov.u32 	%r2916, %r3546;
	mov.u32 	%r2917, %r3546;
	// begin inline asm
	mma.sync.aligned.m16n8k32.row.col.s32.s8.s8.s32 {%r2914, %r2915, %r2916, %r2917}, {%r2324, %r2325, %r2326, %r2327}, {%r2922, %r2923}, {%r2914, %r2915, %r2916, %r2917};
	// end inline asm
	cvt.rn.f32.s32 	%f1849, %r2914;
	mul.f32 	%f1850, %f1376, %f1849;
	fma.rn.f32 	%f1851, %f1850, %f1323, %f1827;
	cvt.rn.f32.s32 	%f1852, %r2915;
	mul.f32 	%f1853, %f1376, %f1852;
	fma.rn.f32 	%f1854, %f1853, %f1324, %f1830;
	cvt.rn.f32.s32 	%f1855, %r2916;
	mul.f32 	%f1856, %f1380, %f1855;
	fma.rn.f32 	%f1857, %f1856, %f1323, %f1833;
	cvt.rn.f32.s32 	%f1858, %r2917;
	mul.f32 	%f1859, %f1380, %f1858;
	fma.rn.f32 	%f1860, %f1859, %f1324, %f1836;
	bar.sync 	0;
	mad.lo.s64 	%rd602, %rd100, 144, %rd601;
	ld.global.nc.u32 	%r3940, [%rd602];
	st.shared.u32 	[%r10], %r3940;
	ld.global.nc.u32 	%r3941, [%rd602+1024];
	st.shared.u32 	[%r10+1024], %r3941;
	ld.global.nc.u32 	%r3942, [%rd602+2048];
	st.shared.u32 	[%r10+2048], %r3942;
	ld.global.nc.u32 	%r3943, [%rd602+3072];
	st.shared.u32 	[%r10+3072], %r3943;
	ld.global.nc.u32 	%r3944, [%rd602+4096];
	st.shared.u32 	[%r10+4096], %r3944;
	ld.global.nc.u32 	%r3945, [%rd602+5120];
	st.shared.u32 	[%r10+5120], %r3945;
	ld.global.nc.u32 	%r3946, [%rd602+6144];
	st.shared.u32 	[%r10+6144], %r3946;
	ld.global.nc.u32 	%r3947, [%rd602+7168];
	st.shared.u32 	[%r10+7168], %r3947;
	ld.global.nc.u32 	%r3948, [%rd602+8192];
	st.shared.u32 	[%r10+8192], %r3948;
	ld.global.nc.u32 	%r3949, [%rd602+9216];
	st.shared.u32 	[%r10+9216], %r3949;
	ld.global.nc.u32 	%r3950, [%rd602+10240];
	st.shared.u32 	[%r10+10240], %r3950;
	ld.global.nc.u32 	%r3951, [%rd602+11264];
	st.shared.u32 	[%r10+11264], %r3951;
	bar.sync 	0;
	// begin inline asm
	ldmatrix.sync.aligned.m8n8.x4.b16 {%r2928, %r2929, %r2930, %r2931}, [%rd110];
	// end inline asm
	// begin inline asm
	ldmatrix.sync.aligned.m8n8.x4.b16 {%r2932, %r2933, %r2934, %r2935}, [%rd111];
	// end inline asm
	// begin inline asm
	ldmatrix.sync.aligned.m8n8.x4.b16 {%r2936, %r2937, %r2938, %r2939}, [%rd112];
	// end inline asm
	// begin inline asm
	ldmatrix.sync.aligned.m8n8.x4.b16 {%r2940, %r2941, %r2942, %r2943}, [%rd113];
	// end inline asm
	ld.shared.v4.f32 	{%f1861, %f1862, %f1863, %f1864}, [%r64+16];
	ld.shared.v4.f32 	{%f1865, %f1866, %f1867, %f1868}, [%r64+2448];
	// begin inline asm
	ldmatrix.sync.aligned.m8n8.x4.b16 {%r2944, %r2945, %r2946, %r2947}, [%rd114];
	// end inline asm
	// begin inline asm
	ldmatrix.sync.aligned.m8n8.x4.b16 {%r2948, %r2949, %r2950, %r2951}, [%rd115];
	// end inline asm
	// begin inline asm
	ldmatrix.sync.aligned.m8n8.x4.b16 {%r2952, %r2953, %r2954, %r2955}, [%rd116];
	// end inline asm
	// begin inline asm
	ldmatrix.sync.aligned.m8n8.x4.b16 {%r2956, %r2957, %r2958, %r2959}, [%rd117];
	// end inline asm
	ld.shared.v4.f32 	{%f1869, %f1870, %f1871, %f1872}, [%r64+4880];
	ld.shared.v4.f32 	{%f1873, %f1874, %f1875, %f1876}, [%r64+7312];
	ld.shared.u32 	%r2984, [%r65+16];
	ld.shared.u32 	%r2985, [%r65+32];
	ld.shared.v4.u32 	{%r2960, %r2990, %r3020, %r3050}, [%r66];
	// begin inline asm
	{.reg .f16 low,high;
  mov.b32 {low,high},%r2960;
  cvt.f32.f16 %f1325, low;}

	// end inline asm
	ld.shared.v4.u32 	{%r2961, %r2991, %r3021, %r3051}, [%r66+144];
	// begin inline asm
	{.reg .f16 low,high;
  mov.b32 {low,high},%r2961;
  cvt.f32.f16 %f1326, low;}

	// end inline asm
	mov.u32 	%r2962, %r3546;
	mov.u32 	%r2963, %r3546;
	mov.u32 	%r2964, %r3546;
	mov.u32 	%r2965, %r3546;
	// begin inline asm
	mma.sync.aligned.m16n8k32.row.col.s32.s8.s8.s32 {%r2962, %r2963, %r2964, %r2965}, {%r2928, %r2929, %r2930, %r2931}, {%r2984, %r2985}, {%r2962, %r2963, %r2964, %r2965};
	// end inline asm
	cvt.rn.f32.s32 	%f1877, %r2962;
	mul.f32 	%f1878, %f1861, %f1877;
	fma.rn.f32 	%f1879, %f1878, %f1325, %f1455;
	cvt.rn.f32.s32 	%f1880, %r2963;
	mul.f32 	%f1881, %f1861, %f1880;
	fma.rn.f32 	%f1882, %f1881, %f1326, %f1458;
	cvt.rn.f32.s32 	%f1883, %r2964;
	mul.f32 	%f1884, %f1865, %f1883;
	fma.rn.f32 	%f1885, %f1884, %f1325, %f1461;
	cvt.rn.f32.s32 	%f1886, %r2965;
	mul.f32 	%f1887, %f1865, %f1886;
	fma.rn.f32 	%f1888, %f1887, %f1326, %f1464;
	mov.u32 	%r2976, %r3546;
	mov.u32 	%r2977, %r3546;
	mov.u32 	%r2978, %r3546;
	mov.u32 	%r2979, %r3546;
	// begin inline asm
	mma.sync.aligned.m16n8k32.row.col.s32.s8.s8.s32 {%r2976, %r2977, %r2978, %r2979}, {%r2944, %r2945, %r2946, %r2947}, {%r2984, %r2985}, {%r2976, %r2977, %r2978, %r2979};
	// end inline asm
	cvt.rn.f32.s32 	%f1889, %r2976;
	mul.f32 	%f1890, %f1869, %f1889;
	fma.rn.f32 	%f1891, %f1890, %f1325, %f1467;
	cvt.rn.f32.s32 	%f1892, %r2977;
	mul.f32 	%f1893, %f1869, %f1892;
	fma.rn.f32 	%f1894, %f1893, %f1326, %f1470;
	cvt.rn.f32.s32 	%f1895, %r2978;
	mul.f32 	%f1896, %f1873, %f1895;
	fma.rn.f32 	%f1897, %f1896, %f1325, %f1473;
	cvt.rn.f32.s32 	%f1898, %r2979;
	mul.f32 	%f1899, %f1873, %f1898;
	fma.rn.f32 	%f1900, %f1899, %f1326, %f1476;
	ld.shared.u32 	%r3014, [%r65+48];
	ld.shared.u32 	%r3015, [%r65+64];
	// begin inline asm
	{.reg .f16 low,high;
  mov.b32 {low,high},%r2990;
  cvt.f32.f16 %f1327, low;}

	// end inline asm
	// begin inline asm
	{.reg .f16 low,high;
  mov.b32 {low,high},%r2991;
  cvt.f32.f16 %f1328, low;}

	// end inline asm
	mov.u32 	%r2992, %r3546;
	mov.u32 	%r2993, %r3546;
	mov.u32 	%r2994, %r3546;
	mov.u32 	%r2995, %r3546;
	// begin inline asm
	mma.sync.aligned.m16n8k32.row.col.s32.s8.s8.s32 {%r2992, %r2993, %r2994, %r2995}, {%r2932, %r2933, %r2934, %r2935}, {%r3014, %r3015}, {%r2992, %r2993, %r2994, %r2995};
	// end inline asm
	cvt.rn.f32.s32 	%f1901, %r2992;
	mul.f32 	%f1902, %f1862, %f1901;
	fma.rn.f32 	%f1903, %f1902, %f1327, %f1879;
	cvt.rn.f32.s32 	%f1904, %r2993;
	mul.f32 	%f1905, %f1862, %f1904;
	fma.rn.f32 	%f1906, %f1905, %f1328, %f1882;
	cvt.rn.f32.s32 	%f1907, %r2994;
	mul.f32 	%f1908, %f1866, %f1907;
	fma.rn.f32 	%f1909, %f1908, %f1327, %f1885;
	cvt.rn.f32.s32 	%f1910, %r2995;
	mul.f32 	%f1911, %f1866, %f1910;
	fma.rn.f32 	%f1912, %f1911, %f1328, %f1888;
	mov.u32 	%r3006, %r3546;
	mov.u32 	%r3007, %r3546;
	mov.u32 	%r3008, %r3546;
	mov.u32 	%r3009, %r3546;
	// begin inline asm
	mma.sync.aligned.m16n8k32.row.col.s32.s8.s8.s32 {%r3006, %r3007, %r3008, %r3009}, {%r2948, %r2949, %r2950, %r2951}, {%r3014, %r3015}, {%r3006, %r3007, %r3008, %r3009};
	// end inline asm
	cvt.rn.f32.s32 	%f1913, %r3006;
	mul.f32 	%f1914, %f1870, %f1913;
	fma.rn.f32 	%f1915, %f1914, %f1327, %f1891;
	cvt.rn.f32.s32 	%f1916, %r3007;
	mul.f32 	%f1917, %f1870, %f1916;
	fma.rn.f32 	%f1918, %f1917, %f1328, %f1894;
	cvt.rn.f32.s32 	%f1919, %r3008;
	mul.f32 	%f1920, %f1874, %f1919;
	fma.rn.f32 	%f1921, %f1920, %f1327, %f1897;
	cvt.rn.f32.s32 	%f1922, %r3009;
	mul.f32 	%f1923, %f1874, %f1922;
	fma.rn.f32 	%f1924, %f1923, %f1328, %f1900;
	ld.shared.u32 	%r3044, [%r65+80];
	ld.shared.u32 	%r3045, [%r65+96];
	// begin inline asm
	{.reg .f16 low,high;
  mov.b32 {low,high},%r3020;
  cvt.f32.f16 %f1329, low;}

	// end inline asm
	// begin inline asm
	{.reg .f16 low,high;
  mov.b32 {low,high},%r3021;
  cvt.f32.f16 %f1330, low;}

	// end inline asm
	mov.u32 	%r3022, %r3546;
	mov.u32 	%r3023, %r3546;
	mov.u32 	%r3024, %r3546;
	mov.u32 	%r3025, %r3546;
	// begin inline asm
	mma.sync.aligned.m16n8k32.row.col.s32.s8.s8.s32 {%r3022, %r3023, %r3024, %r3025}, {%r2936, %r2937, %r2938, %r2939}, {%r3044, %r3045}, {%r3022, %r3023, %r3024, %r3025};
	// end inline asm
	cvt.rn.f32.s32 	%f1925, %r3022;
	mul.f32 	%f1926, %f1863, %f1925;
	fma.rn.f32 	%f1927, %f1926, %f1329, %f1903;
	cvt.rn.f32.s32 	%f1928, %r3023;
	mul.f32 	%f1929, %f1863, %f1928;
	fma.rn.f32 	%f1930, %f1929, %f1330, %f1906;
	cvt.rn.f32.s32 	%f1931, %r3024;
	mul.f32 	%f1932, %f1867, %f1931;
	fma.rn.f32 	%f1933, %f1932, %f1329, %f1909;
	cvt.rn.f32.s32 	%f1934, %r3025;
	mul.f32 	%f1935, %f1867, %f1934;
	fma.rn.f32 	%f1936, %f1935, %f1330, %f1912;
	mov.u32 	%r3036, %r3546;
	mov.u32 	%r3037, %r3546;
	mov.u32 	%r3038, %r3546;
	mov.u32 	%r3039, %r3546;
	// begin inline asm
	mma.sync.aligned.m16n8k32.row.col.s32.s8.s8.s32 {%r3036, %r3037, %r3038, %r3039}, {%r2952, %r2953, %r2954, %r2955}, {%r3044, %r3045}, {%r3036, %r3037, %r3038, %r3039};
	// end inline asm
	cvt.rn.f32.s32 	%f1937, %r3036;
	mul.f32 	%f1938, %f1871, %f1937;
	fma.rn.f32 	%f1939, %f1938, %f1329, %f1915;
	cvt.rn.f32.s32 	%f1940, %r3037;
	mul.f32 	%f1941, %f1871, %f1940;
	fma.rn.f32 	%f1942, %f1941, %f1330, %f1918;
	cvt.rn.f32.s32 	%f1943, %r3038;
	mul.f32 	%f1944, %f1875, %f1943;
	fma.rn.f32 	%f1945, %f1944, %f1329, %f1921;
	cvt.rn.f32.s32 	%f1946, %r3039;
	mul.f32 	%f1947, %f1875, %f1946;
	fma.rn.f32 	%f1948, %f1947, %f1330, %f1924;
	ld.shared.u32 	%r3074, [%r65+112];
	ld.shared.u32 	%r3075, [%r65+128];
	// begin inline asm
	{.reg .f16 low,high;
  mov.b32 {low,high},%r3050;
  cvt.f32.f16 %f1331, low;}

	// end inline asm
	// begin inline asm
	{.reg .f16 low,high;
  mov.b32 {low,high},%r3051;
  cvt.f32.f16 %f1332, low;}

	// end inline asm
	mov.u32 	%r3052, %r3546;
	mov.u32 	%r3053, %r3546;
	mov.u32 	%r3054, %r3546;
	mov.u32 	%r3055, %r3546;
	// begin inline asm
	mma.sync.aligned.m16n8k32.row.col.s32.s8.s8.s32 {%r3052, %r3053, %r3054, %r3055}, {%r2940, %r2941, %r2942, %r2943}, {%r3074, %r3075}, {%r3052, %r3053, %r3054, %r3055};
	// end inline asm
	cvt.rn.f32.s32 	%f1949, %r3052;
	mul.f32 	%f1950, %f1864, %f1949;
	fma.rn.f32 	%f2437, %f1950, %f1331, %f1927;
	cvt.rn.f32.s32 	%f1951, %r3053;
	mul.f32 	%f1952, %f1864, %f1951;
	fma.rn.f32 	%f2438, %f1952, %f1332, %f1930;
	cvt.rn.f32.s32 	%f1953, %r3054;
	mul.f32 	%f1954, %f1868, %f1953;
	fma.rn.f32 	%f2439, %f1954, %f1331, %f1933;
	cvt.rn.f32.s32 	%f1955, %r3055;
	mul.f32 	%f1956, %f1868, %f1955;
	fma.rn.f32 	%f2440, %f1956, %f1332, %f1936;
	mov.u32 	%r3066, %r3546;
	mov.u32 	%r3067, %r3546;
	mov.u32 	%r3068, %r3546;
	mov.u32 	%r3069, %r3546;
	// begin inline asm
	mma.sync.aligned.m16n8k32.row.col.s32.s8.s8.s32 {%r3066, %r3067, %r3068, %r3069}, {%r2956, %r2957, %r2958, %r2959}, {%r3074, %r3075}, {%r3066, %r3067, %r3068, %r3069};
	// end inline asm
	cvt.rn.f32.s32 	%f1957, %r3066;
	mul.f32 	%f1958, %f1872, %f1957;
	fma.rn.f32 	%f2441, %f1958, %f1331, %f1939;
	cvt.rn.f32.s32 	%f1959, %r3067;
	mul.f32 	%f1960, %f1872, %f1959;
	fma.rn.f32 	%f2442, %f1960, %f1332, %f1942;
	cvt.rn.f32.s32 	%f1961, %r3068;
	mul.f32 	%f1962, %f1876, %f1961;
	fma.rn.f32 	%f2443, %f1962, %f1331, %f1945;
	cvt.rn.f32.s32 	%f1963, %r3069;
	mul.f32 	%f1964, %f1876, %f1963;
	fma.rn.f32 	%f2444, %f1964, %f1332, %f1948;
	ld.shared.u32 	%r3104, [%r65+2320];
	ld.shared.u32 	%r3105, [%r65+2336];
	ld.shared.v4.u32 	{%r3080, %r3110, %r3140, %r3170}, [%r66+2304];
	// begin inline asm
	{.reg .f16 low,high;
  mov.b32 {low,high},%r3080;
  cvt.f32.f16 %f1333, low;}

	// end inline asm
	ld.shared.v4.u32 	{%r3081, %r3111, %r3141, %r3171}, [%r66+2448];
	// begin inline asm
	{.reg .f16 low,high;
  mov.b32 {low,high},%r3081;
  cvt.f32.f16 %f1334, low;}

	// end inline asm
	mov.u32 	%r3082, %r3546;
	mov.u32 	%r3083, %r3546;
	mov.u32 	%r3084, %r3546;
	mov.u32 	%r3085, %r3546;
	// begin inline asm
	mma.sync.aligned.m16n8k32.row.col.s32.s8.s8.s32 {%r3082, %r3083, %r3084, %r3085}, {%r2928, %r2929, %r2930, %r2931}, {%r3104, %r3105}, {%r3082, %r3083, %r3084, %r3085};
	// end inline asm
	cvt.rn.f32.s32 	%f1965, %r3082;
	mul.f32 	%f1966, %f1861, %f1965;
	fma.rn.f32 	%f1967, %f1966, %f1333, %f1551;
	cvt.rn.f32.s32 	%f1968, %r3083;
	mul.f32 	%f1969, %f1861, %f1968;
	fma.rn.f32 	%f1970, %f1969, %f1334, %f1554;
	cvt.rn.f32.s32 	%f1971, %r3084;
	mul.f32 	%f1972, %f1865, %f1971;
	fma.rn.f32 	%f1973, %f1972, %f1333, %f1557;
	cvt.rn.f32.s32 	%f1974, %r3085;
	mul.f32 	%f1975, %f1865, %f1974;
	fma.rn.f32 	%f1976, %f1975, %f1334, %f1560;
	mov.u32 	%r3096, %r3546;
	mov.u32 	%r3097, %r3546;
	mov.u32 	%r3098, %r3546;
	mov.u32 	%r3099, %r3546;
	// begin inline asm
	mma.sync.aligned.m16n8k32.row.col.s32.s8.s8.s32 {%r3096, %r3097, %r3098, %r3099}, {%r2944, %r2945, %r2946, %r2947}, {%r3104, %r3105}, {%r3096, %r3097, %r3098, %r3099};
	// end inline asm
	cvt.rn.f32.s32 	%f1977, %r3096;
	mul.f32 	%f1978, %f1869, %f1977;
	fma.rn.f32 	%f1979, %f1978, %f1333, %f1563;
	cvt.rn.f32.s32 	%f1980, %r3097;
	mul.f32 	%f1981, %f1869, %f1980;
	fma.rn.f32 	%f1982, %f1981, %f1334, %f1566;
	cvt.rn.f32.s32 	%f1983, %r3098;
	mul.f32 	%f1984, %f1873, %f1983;
	fma.rn.f32 	%f1985, %f1984, %f1333, %f1569;
	cvt.rn.f32.s32 	%f1986, %r3099;
	mul.f32 	%f1987, %f1873, %f1986;
	fma.rn.f32 	%f1988, %f1987, %f1334, %f1572;
	ld.shared.u32 	%r3134, [%r65+2352];
	ld.shared.u32 	%r3135, [%r65+2368];
	// begin inline asm
	{.reg .f16 low,high;
  mov.b32 {low,high},%r3110;
  cvt.f32.f16 %f1335, low;}

	// end inline asm
	// begin inline asm
	{.reg .f16 low,high;
  mov.b32 {low,high},%r3111;
  cvt.f32.f16 %f1336, low;}

	// end inline asm
	mov.u32 	%r3112, %r3546;
	mov.u32 	%r3113, %r3546;
	mov.u32 	%r3114, %r3546;
	mov.u32 	%r3115, %r3546;
	// begin inline asm
	mma.sync.aligned.m16n8k32.row.col.s32.s8.s8.s32 {%r3112, %r3113, %r3114, %r3115}, {%r2932, %r2933, %r2934, %r2935}, {%r3134, %r3135}, {%r3112, %r3113, %r3114, %r3115};
	// end inline asm
	cvt.rn.f32.s32 	%f1989, %r3112;
	mul.f32 	%f1990, %f1862, %f1989;
	fma.rn.f32 	%f1991, %f1990, %f1335, %f1967;
	cvt.rn.f32.s32 	%f1992, %r3113;
	mul.f32 	%f1993, %f1862, %f1992;
	fma.rn.f32 	%f1994, %f1993, %f1336, %f1970;
	cvt.rn.f32.s32 	%f1995, %r3114;
	mul.f32 	%f1996, %f1866, %f1995;
	fma.rn.f32 	%f1997, %f1996, %f1335, %f1973;
	cvt.rn.f32.s32 	%f1998, %r3115;
	mul.f32 	%f1999, %f1866, %f1998;
	fma.rn.f32 	%f2000, %f1999, %f1336, %f1976;
	mov.u32 	%r3126, %r3546;
	mov.u32 	%r3127, %r3546;
	mov.u32 	%r3128, %r3546;
	mov.u32 	%r3129, %r3546;
	// begin inline asm
	mma.sync.aligned.m16n8k32.row.col.s32.s8.s8.s32 {%r3126, %r3127, %r3128, %r3129}, {%r2948, %r2949, %r2950, %r2951}, {%r3134, %r3135}, {%r3126, %r3127, %r3128, %r3129};
	// end inline asm
	cvt.rn.f32.s32 	%f2001, %r3126;
	mul.f32 	%f2002, %f1870, %f2001;
	fma.rn.f32 	%f2003, %f2002, %f1335, %f1979;
	cvt.rn.f32.s32 	%f2004, %r3127;
	mul.f32 	%f2005, %f1870, %f2004;
	fma.rn.f32 	%f2006, %f2005, %f1336, %f1982;
	cvt.rn.f32.s32 	%f2007, %r3128;
	mul.f32 	%f2008, %f1874, %f2007;
	fma.rn.f32 	%f2009, %f2008, %f1335, %f1985;
	cvt.rn.f32.s32 	%f2010, %r3129;
	mul.f32 	%f2011, %f1874, %f2010;
	fma.rn.f32 	%f2012, %f2011, %f1336, %f1988;
	ld.shared.u32 	%r3164, [%r65+2384];
	ld.shared.u32 	%r3165, [%r65+2400];
	// begin inline asm
	{.reg .f16 low,high;
  mov.b32 {low,high},%r3140;
  cvt.f32.f16 %f1337, low;}

	// end inline asm
	// begin inline asm
	{.reg .f16 low,high;
  mov.b32 {low,high},%r3141;
  cvt.f32.f16 %f1338, low;}

	// end inline asm
	mov.u32 	%r3142, %r3546;
	mov.u32 	%r3143, %r3546;
	mov.u32 	%r3144, %r3546;
	mov.u32 	%r3145, %r3546;
	// begin inline asm
	mma.sync.aligned.m16n8k32.row.col.s32.s8.s8.s32 {%r3142, %r3143, %r3144, %r3145}, {%r2936, %r2937, %r2938, %r2939}, {%r3164, %r3165}, {%r3142, %r3143, %r3144, %r3145};
	// end inline asm
	cvt.rn.f32.s32 	%f2013, %r3142;
	mul.f32 	%f2014, %f1863, %f2013;
	fma.rn.f32 	%f2015, %f2014, %f1337, %f1991;
	cvt.rn.f32.s32 	%f2016, %r3143;
	mul.f32 	%f2017, %f1863, %f2016;
	fma.rn.f32 	%f2018, %f2017, %f1338, %f1994;
	cvt.rn.f32.s32 	%f2019, %r3144;
	mul.f32 	%f2020, %f1867, %f2019;
	fma.rn.f32 	%f2021, %f2020, %f1337, %f1997;
	cvt.rn.f32.s32 	%f2022, %r3145;
	mul.f32 	%f2023, %f1867, %f2022;
	fma.rn.f32 	%f2024, %f2023, %f1338, %f2000;
	mov.u32 	%r3156, %r3546;
	mov.u32 	%r3157, %r3546;
	mov.u32 	%r3158, %r3546;
	mov.u32 	%r3159, %r3546;
	// begin inline asm
	mma.sync.aligned.m16n8k32.row.col.s32.s8.s8.s32 {%r3156, %r3157, %r3158, %r3159}, {%r2952, %r2953, %r2954, %r2955}, {%r3164, %r3165}, {%r3156, %r3157, %r3158, %r3159};
	// end inline asm
	cvt.rn.f32.s32 	%f2025, %r3156;
	mul.f32 	%f2026, %f1871, %f2025;
	fma.rn.f32 	%f2027, %f2026, %f1337, %f2003;
	cvt.rn.f32.s32 	%f2028, %r3157;
	mul.f32 	%f2029, %f1871, %f2028;
	fma.rn.f32 	%f2030, %f2029, %f1338, %f2006;
	cvt.rn.f32.s32 	%f2031, %r3158;
	mul.f32 	%f2032, %f1875, %f2031;
	fma.rn.f32 	%f2033, %f2032, %f1337, %f2009;
	cvt.rn.f32.s32 	%f2034, %r3159;
	mul.f32 	%f2035, %f1875, %f2034;
	fma.rn.f32 	%f2036, %f2035, %f1338, %f2012;
	ld.shared.u32 	%r3194, [%r65+2416];
	ld.shared.u32 	%r3195, [%r65+2432];
	// begin inline asm
	{.reg .f16 low,high;
  mov.b32 {low,high},%r3170;
  cvt.f32.f16 %f1339, low;}

	// end inline asm
	// begin inline asm
	{.reg .f16 low,high;
  mov.b32 {low,high},%r3171;
  cvt.f32.f16 %f1340, low;}

	// end inline asm
	mov.u32 	%r3172, %r3546;
	mov.u32 	%r3173, %r3546;
	mov.u32 	%r3174, %r3546;
	mov.u32 	%r3175, %r3546;
	// begin inline asm
	mma.sync.aligned.m16n8k32.row.col.s32.s8.s8.s32 {%r3172, %r3173, %r3174, %r3175}, {%r2940, %r2941, %r2942, %r2943}, {%r3194, %r3195}, {%r3172, %r3173, %r3174, %r3175};
	// end inline asm
	cvt.rn.f32.s32 	%f2037, %r3172;
	mul.f32 	%f2038, %f1864, %f2037;
	fma.rn.f32 	%f2445, %f2038, %f1339, %f2015;
	cvt.rn.f32.s32 	%f2039, %r3173;
	mul.f32 	%f2040, %f1864, %f2039;
	fma.rn.f32 	%f2446, %f2040, %f1340, %f2018;
	cvt.rn.f32.s32 	%f2041, %r3174;
	mul.f32 	%f2042, %f1868, %f2041;
	fma.rn.f32 	%f2447, %f2042, %f1339, %f2021;
	cvt.rn.f32.s32 	%f2043, %r3175;
	mul.f32 	%f2044, %f1868, %f2043;
	fma.rn.f32 	%f2448, %f2044, %f1340, %f2024;
	mov.u32 	%r3186, %r3546;
	mov.u32 	%r3187, %r3546;
	mov.u32 	%r3188, %r3546;
	mov.u32 	%r3189, %r3546;
	// begin inline asm
	mma.sync.aligned.m16n8k32.row.col.s32.s8.s8.s32 {%r3186, %r3187, %r3188, %r3189}, {%r2956, %r2957, %r2958, %r2959}, {%r3194, %r3195}, {%r3186, %r3187, %r3188, %r3189};
	// end inline asm
	cvt.rn.f32.s32 	%f2045, %r3186;
	mul.f32 	%f2046, %f1872, %f2045;
	fma.rn.f32 	%f2449, %f2046, %f1339, %f2027;
	cvt.rn.f32.s32 	%f2047, %r3187;
	mul.f32 	%f2048, %f1872, %f2047;
	fma.rn.f32 	%f2450, %f2048, %f1340, %f2030;
	cvt.rn.f32.s32 	%f2049, %r3188;
	mul.f32 	%f2050, %f1876, %f2049;
	fma.rn.f32 	%f2451, %f2050, %f1339, %f2033;
	cvt.rn.f32.s32 	%f2051, %r3189;
	mul.f32 	%f2052, %f1876, %f2051;
	fma.rn.f32 	%f2452, %f2052, %f1340, %f2036;
	ld.shared.u32 	%r3224, [%r65+4624];
	ld.shared.u32 	%r3225, [%r65+4640];
	ld.shared.v4.u32 	{%r3200, %r3230, %r3260, %r3290}, [%r66+4608];
	// begin inline asm
	{.reg .f16 low,high;
  mov.b32 {low,high},%r3200;
  cvt.f32.f16 %f1341, low;}

	// end inline asm
	ld.shared.v4.u32 	{%r3201, %r3231, %r3261, %r3291}, [%r66+4752];
	// begin inline asm
	{.reg .f16 low,high;
  mov.b32 {low,high},%r3201;
  cvt.f32.f16 %f1342, low;}

	// end inline asm
	mov.u32 	%r3202, %r3546;
	mov.u32 	%r3203, %r3546;
	mov.u32 	%r3204, %r3546;
	mov.u32 	%r3205, %r3546;
	// begin inline asm
	mma.sync.aligned.m16n8k32.row.col.s32.s8.s8.s32 {%r3202, %r3203, %r3204, %r3205}, {%r2928, %r2929, %r2930, %r2931}, {%r3224, %r3225}, {%r3202, %r3203, %r3204, %r3205};
	// end inline asm
	cvt.rn.f32.s32 	%f2053, %r3202;
	mul.f32 	%f2054, %f1861, %f2053;
	fma.rn.f32 	%f2055, %f2054, %f1341, %f1647;
	cvt.rn.f32.s32 	%f2056, %r3203;
	mul.f32 	%f2057, %f1861, %f2056;
	fma.rn.f32 	%f2058, %f2057, %f1342, %f1650;
	cvt.rn.f32.s32 	%f2059, %r3204;
	mul.f32 	%f2060, %f1865, %f2059;
	fma.rn.f32 	%f2061, %f2060, %f1341, %f1653;
	cvt.rn.f32.s32 	%f2062, %r3205;
	mul.f32 	%f2063, %f1865, %f2062;
	fma.rn.f32 	%f2064, %f2063, %f1342, %f1656;
	mov.u32 	%r3216, %r3546;
	mov.u32 	%r3217, %r3546;
	mov.u32 	%r3218, %r3546;
	mov.u32 	%r3219, %r3546;
	// begin inline asm
	mma.sync.aligned.m16n8k32.row.col.s32.s8.s8.s32 {%r3216, %r3217, %r3218, %r3219}, {%r2944, %r2945, %r2946, %r2947}, {%r3224, %r3225}, {%r3216, %r3217, %r3218, %r3219};
	// end inline asm
	cvt.rn.f32.s32 	%f2065, %r3216;
	mul.f32 	%f2066, %f1869, %f2065;
	fma.rn.f32 	%f2067, %f2066, %f1341, %f1659;
	cvt.rn.f32.s32 	%f2068, %r3217;
	mul.f32 	%f2069, %f1869, %f2068;
	fma.rn.f32 	%f2070, %f2069, %f1342, %f1662;
	cvt.rn.f32.s32 	%f2071, %r3218;
	mul.f32 	%f2072, %f1873, %f2071;
	fma.rn.f32 	%f2073, %f2072, %f1341, %f1665;
	cvt.rn.f32.s32 	%f2074, %r3219;
	mul.f32 	%f2075, %f1873, %f2074;
	fma.rn.f32 	%f2076, %f2075, %f1342, %f1668;
	ld.shared.u32 	%r3254, [%r65+4656];
	ld.shared.u32 	%r3255, [%r65+4672];
	// begin inline asm
	{.reg .f16 low,high;
  mov.b32 {low,high},%r3230;
  cvt.f32.f16 %f1343, low;}

	// end inline asm
	// begin inline asm
	{.reg .f16 low,high;
  mov.b32 {low,high},%r3231;
  cvt.f32.f16 %f1344, low;}

	// end inline asm
	mov.u32 	%r3232, %r3546;
	mov.u32 	%r3233, %r3546;
	mov.u32 	%r3234, %r3546;
	mov.u32 	%r3235, %r3546;
	// begin inline asm
	mma.sync.aligned.m16n8k32.row.col.s32.s8.s8.s32 {%r3232, %r3233, %r3234, %r3235}, {%r2932, %r2933, %r2934, %r2935}, {%r3254, %r3255}, {%r3232, %r3233, %r3234, %r3235};
	// end inline asm
	cvt.rn.f32.s32 	%f2077, %r3232;
	mul.f32 	%f2078, %f1862, %f2077;
	fma.rn.f32 	%f2079, %f2078, %f1343, %f2055;
	cvt.rn.f32.s32 	%f2080, %r3233;
	mul.f32 	%f2081, %f1862, %f2080;
	fma.rn.f32 	%f2082, %f2081, %f1344, %f2058;
	cvt.rn.f32.s32 	%f2083, %r3234;
	mul.f32 	%f2084, %f1866, %f2083;
	fma.rn.f32 	%f2085, %f2084, %f1343, %f2061;
	cvt.rn.f32.s32 	%f2086, %r3235;
	mul.f32 	%f2087, %f1866, %f2086;
	fma.rn.f32 	%f2088, %f2087, %f1344, %f2064;
	mov.u32 	%r3246, %r3546;
	mov.u32 	%r3247, %r3546;
	mov.u32 	%r3248, %r3546;
	mov.u32 	%r3249, %r3546;
	// begin inline asm
	mma.sync.aligned.m16n8k32.row.col.s32.s8.s8.s32 {%r3246, %r3247, %r3248, %r3249}, {%r2948, %r2949, %r2950, %r2951}, {%r3254, %r3255}, {%r3246, %r3247, %r3248, %r3249};
	// end inline asm
	cvt.rn.f32.s32 	%f2089, %r3246;
	mul.f32 	%f2090, %f1870, %f2089;
	fma.rn.f32 	%f2091, %f2090, %f1343, %f2067;
	cvt.rn.f32.s32 	%f2092, %r3247;
	mul.f32 	%f2093, %f1870, %f2092;
	fma.rn.f32 	%f2094, %f2093, %f1344, %f2070;
	cvt.rn.f32.s32 	%f2095, %r3248;
	mul.f32 	%f2096, %f1874, %f2095;
	fma.rn.f32 	%f2097, %f2096, %f1343, %f2073;
	cvt.rn.f32.s32 	%f2098, %r3249;
	mul.f32 	%f2099, %f1874, %f2098;
	fma.rn.f32 	%f2100, %f2099, %f1344, %f2076;
	ld.shared.u32 	%r3284, [%r65+4688];
	ld.shared.u32 	%r3285, [%r65+4704];
	// begin inline asm
	{.reg .f16 low,high;
  mov.b32 {low,high},%r3260;
  cvt.f32.f16 %f1345, low;}

	// end inline asm
	// begin inline asm
	{.reg .f16 low,high;
  mov.b32 {low,high},%r3261;
  cvt.f32.f16 %f1346, low;}

	// end inline asm
	mov.u32 	%r3262, %r3546;
	mov.u32 	%r3263, %r3546;
	mov.u32 	%r3264, %r3546;
	mov.u32 	%r3265, %r3546;
	// begin inline asm
	mma.sync.aligned.m16n8k32.row.col.s32.s8.s8.s32 {%r3262, %r3263, %r3264, %r3265}, {%r2936, %r2937, %r2938, %r2939}, {%r3284, %r3285}, {%r3262, %r3263, %r3264, %r3265};
	// end inline asm
	cvt.rn.f32.s32 	%f2101, %r3262;
	mul.f32 	%f2102, %f1863, %f2101;
	fma.rn.f32 	%f2103, %f2102, %f1345, %f2079;
	cvt.rn.f32.s32 	%f2104, %r3263;
	mul.f32 	%f2105, %f1863, %f2104;
	fma.rn.f32 	%f2106, %f2105, %f1346, %f2082;
	cvt.rn.f32.s32 	%f2107, %r3264;
	mul.f32 	%f2108, %f1867, %f2107;
	fma.rn.f32 	%f2109, %f2108, %f1345, %f2085;
	cvt.rn.f32.s32 	%f2110, %r3265;
	mul.f32 	%f2111, %f1867, %f2110;
	fma.rn.f32 	%f2112, %f2111, %f1346, %f2088;
	mov.u32 	%r3276, %r3546;
	mov.u32 	%r3277, %r3546;
	mov.u32 	%r3278, %r3546;
	mov.u32 	%r3279, %r3546;
	// begin inline asm
	mma.sync.aligned.m16n8k32.row.col.s32.s8.s8.s32 {%r3276, %r3277, %r3278, %r3279}, {%r2952, %r2953, %r2954, %r2955}, {%r3284, %r3285}, {%r3276, %r3277, %r3278, %r3279};
	// end inline asm
	cvt.rn.f32.s32 	%f2113, %r3276;
	mul.f32 	%f2114, %f1871, %f2113;
	fma.rn.f32 	%f2115, %f2114, %f1345, %f2091;
	cvt.rn.f32.s32 	%f2116, %r3277;
	mul.f32 	%f2117, %f1871, %f2116;
	fma.rn.f32 	%f2118, %f2117, %f1346, %f2094;
	cvt.rn.f32.s32 	%f2119, %r3278;
	mul.f32 	%f2120, %f1875, %f2119;
	fma.rn.f32 	%f2121, %f2120, %f1345, %f2097;
	cvt.rn.f32.s32 	%f2122, %r3279;
	mul.f32 	%f2123, %f1875, %f2122;
	fma.rn.f32 	%f2124, %f2123, %f1346, %f2100;
	ld.shared.u32 	%r3314, [%r65+4720];
	ld.shared.u32 	%r3315, [%r65+4736];
	// begin inline asm
	{.reg .f16 low,high;
  mov.b32 {low,high},%r3290;
  cvt.f32.f16 %f1347, low;}

	// end inline asm
	// begin inline asm
	{.reg .f16 low,high;
  mov.b32 {low,high},%r3291;
  cvt.f32.f16 %f1348, low;}

	// end inline asm
	mov.u32 	%r3292, %r3546;
	mov.u32 	%r3293, %r3546;
	mov.u32 	%r3294, %r3546;
	mov.u32 	%r3295, %r3546;
	// begin inline asm
	mma.sync.aligned.m16n8k32.row.col.s32.s8.s8.s32 {%r3292, %r3293, %r3294, %r3295}, {%r2940, %r2941, %r2942, %r2943}, {%r3314, %r3315}, {%r3292, %r3293, %r3294, %r3295};
	// end inline asm
	cvt.rn.f32.s32 	%f2125, %r3292;
	mul.f32 	%f2126, %f1864, %f2125;
	fma.rn.f32 	%f2453, %f2126, %f1347, %f2103;
	cvt.rn.f32.s32 	%f2127, %r3293;
	mul.f32 	%f2128, %f1864, %f2127;
	fma.rn.f32 	%f2454, %f2128, %f1348, %f2106;
	cvt.rn.f32.s32 	%f2129, %r3294;
	mul.f32 	%f2130, %f1868, %f2129;
	fma.rn.f32 	%f2455, %f2130, %f1347, %f2109;
	cvt.rn.f32.s32 	%f2131, %r3295;
	mul.f32 	%f2132, %f1868, %f2131;
	fma.rn.f32 	%f2456, %f2132, %f1348, %f2112;
	mov.u32 	%r3306, %r3546;
	mov.u32 	%r3307, %r3546;
	mov.u32 	%r3308, %r3546;
	mov.u32 	%r3309, %r3546;
	// begin inline asm
	mma.sync.aligned.m16n8k32.row.col.s32.s8.s8.s32 {%r3306, %r3307, %r3308, %r3309}, {%r2956, %r2957, %r2958, %r2959}, {%r3314, %r3315}, {%r3306, %r3307, %r3308, %r3309};
	// end inline asm
	cvt.rn.f32.s32 	%f2133, %r3306;
	mul.f32 	%f2134, %f1872, %f2133;
	fma.rn.f32 	%f2457, %f2134, %f1347, %f2115;
	cvt.rn.f32.s32 	%f2135, %r3307;
	mul.f32 	%f2136, %f1872, %f2135;
	fma.rn.f32 	%f2458, %f2136, %f1348, %f2118;
	cvt.rn.f32.s32 	%f2137, %r3308;
	mul.f32 	%f2138, %f1876, %f2137;
	fma.rn.f32 	%f2459, %f2138, %f1347, %f2121;
	cvt.rn.f32.s32 	%f2139, %r3309;
	mul.f32 	%f2140, %f1876, %f2139;
	fma.rn.f32 	%f2460, %f2140, %f1348, %f2124;
	ld.shared.u32 	%r3344, [%r65+6928];
	ld.shared.u32 	%r3345, [%r65+6944];
	ld.shared.v4.u32 	{%r3320, %r3350, %r3380, %r3410}, [%r66+6912];
	// begin inline asm
	{.reg .f16 low,high;
  mov.b32 {low,high},%r3320;
  cvt.f32.f16 %f1349, low;}

	// end inline asm
	ld.shared.v4.u32 	{%r3321, %r3351, %r3381, %r3411}, [%r66+7056];
	// begin inline asm
	{.reg .f16 low,high;
  mov.b32 {low,high},%r3321;
  cvt.f32.f16 %f1350, low;}

	// end inline asm
	mov.u32 	%r3322, %r3546;
	mov.u32 	%r3323, %r3546;
	mov.u32 	%r3324, %r3546;
	mov.u32 	%r3325, %r3546;
	// begin inline asm
	mma.sync.aligned.m16n8k32.row.col.s32.s8.s8.s32 {%r3322, %r3323, %r3324, %r3325}, {%r2928, %r2929, %r2930, %r2931}, {%r3344, %r3345}, {%r3322, %r3323, %r3324, %r3325};
	// end inline asm
	cvt.rn.f32.s32 	%f2141, %r3322;
	mul.f32 	%f2142, %f1861, %f2141;
	fma.rn.f32 	%f2143, %f2142, %f1349, %f1743;
	cvt.rn.f32.s32 	%f2144, %r3323;
	mul.f32 	%f2145, %f1861, %f2144;
	fma.rn.f32 	%f2146, %f2145, %f1350, %f1746;
	cvt.rn.f32.s32 	%f2147, %r3324;
	mul.f32 	%f2148, %f1865, %f2147;
	fma.rn.f32 	%f2149, %f2148, %f1349, %f1749;
	cvt.rn.f32.s32 	%f2150, %r3325;
	mul.f32 	%f2151, %f1865, %f2150;
	fma.rn.f32 	%f2152, %f2151, %f1350, %f1752;
	mov.u32 	%r3336, %r3546;
	mov.u32 	%r3337, %r3546;
	mov.u32 	%r3338, %r3546;
	mov.u32 	%r3339, %r3546;
	// begin inline asm
	mma.sync.aligned.m16n8k32.row.col.s32.s8.s8.s32 {%r3336, %r3337, %r3338, %r3339}, {%r2944, %r2945, %r2946, %r2947}, {%r3344, %r3345}, {%r3336, %r3337, %r3338, %r3339};
	// end inline asm
	cvt.rn.f32.s32 	%f2153, %r3336;
	mul.f32 	%f2154, %f1869, %f2153;
	fma.rn.f32 	%f2155, %f2154, %f1349, %f1755;
	cvt.rn.f32.s32 	%f2156, %r3337;
	mul.f32 	%f2157, %f1869, %f2156;
	fma.rn.f32 	%f2158, %f2157, %f1350, %f1758;
	cvt.rn.f32.s32 	%f2159, %r3338;
	mul.f32 	%f2160, %f1873, %f2159;
	fma.rn.f32 	%f2161, %f2160, %f1349, %f1761;
	cvt.rn.f32.s32 	%f2162, %r3339;
	mul.f32 	%f2163, %f1873, %f2162;
	fma.rn.f32 	%f2164, %f2163, %f1350, %f1764;
	ld.shared.u32 	%r3374, [%r65+6960];
	ld.shared.u32 	%r3375, [%r65+6976];
	// begin inline asm
	{.reg .f16 low,high;
  mov.b32 {low,high},%r3350;
  cvt.f32.f16 %f1351, low;}

	// end inline asm
	// begin inline asm
	{.reg .f16 low,high;
  mov.b32 {low,high},%r3351;
  cvt.f32.f16 %f1352, low;}

	// end inline asm
	mov.u32 	%r3352, %r3546;
	mov.u32 	%r3353, %r3546;
	mov.u32 	%r3354, %r3546;
	mov.u32 	%r3355, %r3546;
	// begin inline asm
	mma.sync.aligned.m16n8k32.row.col.s32.s8.s8.s32 {%r3352, %r3353, %r3354, %r3355}, {%r2932, %r2933, %r2934, %r2935}, {%r3374, %r3375}, {%r3352, %r3353, %r3354, %r3355};
	// end inline asm
	cvt.rn.f32.s32 	%f2165, %r3352;
	mul.f32 	%f2166, %f1862, %f2165;
	fma.rn.f32 	%f2167, %f2166, %f1351, %f2143;
	cvt.rn.f32.s32 	%f2168, %r3353;
	mul.f32 	%f2169, %f1862, %f2168;
	fma.rn.f32 	%f2170, %f2169, %f1352, %f2146;
	cvt.rn.f32.s32 	%f2171, %r3354;
	mul.f32 	%f2172, %f1866, %f2171;
	fma.rn.f32 	%f2173, %f2172, %f1351, %f2149;
	cvt.rn.f32.s32 	%f2174, %r3355;
	mul.f32 	%f2175, %f1866, %f2174;
	fma.rn.f32 	%f2176, %f2175, %f1352, %f2152;
	mov.u32 	%r3366, %r3546;
	mov.u32 	%r3367, %r3546;
	mov.u32 	%r3368, %r3546;
	mov.u32 	%r3369, %r3546;
	// begin inline asm
	mma.sync.aligned.m16n8k32.row.col.s32.s8.s8.s32 {%r3366, %r3367, %r3368, %r3369}, {%r2948, %r2949, %r2950, %r2951}, {%r3374, %r3375}, {%r3366, %r3367, %r3368, %r3369};
	// end inline asm
	cvt.rn.f32.s32 	%f2177, %r3366;
	mul.f32 	%f2178, %f1870, %f2177;
	fma.rn.f32 	%f2179, %f2178, %f1351, %f2155;
	cvt.rn.f32.s32 	%f2180, %r3367;
	mul.f32 	%f2181, %f1870, %f2180;
	fma.rn.f32 	%f2182, %f2181, %f1352, %f2158;
	cvt.rn.f32.s32 	%f2183, %r3368;
	mul.f32 	%f2184, %f1874, %f2183;
	fma.rn.f32 	%f2185, %f2184, %f1351, %f2161;
	cvt.rn.f32.s32 	%f2186, %r3369;
	mul.f32 	%f2187, %f1874, %f2186;
	fma.rn.f32 	%f2188, %f2187, %f1352, %f2164;
	ld.shared.u32 	%r3404, [%r65+6992];
	ld.shared.u32 	%r3405, [%r65+7008];
	// begin inline asm
	{.reg .f16 low,high;
  mov.b32 {low,high},%r3380;
  cvt.f32.f16 %f1353, low;}

	// end inline asm
	// begin inline asm
	{.reg .f16 low,high;
  mov.b32 {low,high},%r3381;
  cvt.f32.f16 %f1354, low;}

	// end inline asm
	mov.u32 	%r3382, %r3546;
	mov.u32 	%r3383, %r3546;
	mov.u32 	%r3384, %r3546;
	mov.u32 	%r3385, %r3546;
	// begin inline asm
	mma.sync.aligned.m16n8k32.row.col.s32.s8.s8.s32 {%r3382, %r3383, %r3384, %r3385}, {%r2936, %r2937, %r2938, %r2939}, {%r3404, %r3405}, {%r3382, %r3383, %r3384, %r3385};
	// end inline asm
	cvt.rn.f32.s32 	%f2189, %r3382;
	mul.f32 	%f2190, %f1863, %f2189;
	fma.rn.f32 	%f2191, %f2190, %f1353, %f2167;
	cvt.rn.f32.s32 	%f2192, %r3383;
	mul.f32 	%f2193, %f1863, %f2192;
	fma.rn.f32 	%f2194, %f2193, %f1354, %f2170;
	cvt.rn.f32.s32 	%f2195, %r3384;
	mul.f32 	%f2196, %f1867, %f2195;
	fma.rn.f32 	%f2197, %f2196, %f1353, %f2173;
	cvt.rn.f32.s32 	%f2198, %r3385;
	mul.f32 	%f2199, %f1867, %f2198;
	fma.rn.f32 	%f2200, %f2199, %f1354, %f2176;
	mov.u32 	%r3396, %r3546;
	mov.u32 	%r3397, %r3546;
	mov.u32 	%r3398, %r3546;
	mov.u32 	%r3399, %r3546;
	// begin inline asm
	mma.sync.aligned.m16n8k32.row.col.s32.s8.s8.s32 {%r3396, %r3397, %r3398, %r3399}, {%r2952, %r2953, %r2954, %r2955}, {%r3404, %r3405}, {%r3396, %r3397, %r3398, %r3399};
	// end inline asm
	cvt.rn.f32.s32 	%f2201, %r3396;
	mul.f32 	%f2202, %f1871, %f2201;
	fma.rn.f32 	%f2203, %f2202, %f1353, %f2179;
	cvt.rn.f32.s32 	%f2204, %r3397;
	mul.f32 	%f2205, %f1871, %f2204;
	fma.rn.f32 	%f2206, %f2205, %f1354, %f2182;
	cvt.rn.f32.s32 	%f2207, %r3398;
	mul.f32 	%f2208, %f1875, %f2207;
	fma.rn.f32 	%f2209, %f2208, %f1353, %f2185;
	cvt.rn.f32.s32 	%f2210, %r3399;
	mul.f32 	%f2211, %f1875, %f2210;
	fma.rn.f32 	%f2212, %f2211, %f1354, %f2188;
	ld.shared.u32 	%r3434, [%r65+7024];
	ld.shared.u32 	%r3435, [%r65+7040];
	// begin inline asm
	{.reg .f16 low,high;
  mov.b32 {low,high},%r3410;
  cvt.f32.f16 %f1355, low;}

	// end inline asm
	// begin inline asm
	{.reg .f16 low,high;
  mov.b32 {low,high},%r3411;
  cvt.f32.f16 %f1356, low;}

	// end inline asm
	mov.u32 	%r3412, %r3546;
	mov.u32 	%r3413, %r3546;
	mov.u32 	%r3414, %r3546;
	mov.u32 	%r3415, %r3546;
	// begin inline asm
	mma.sync.aligned.m16n8k32.row.col.s32.s8.s8.s32 {%r3412, %r3413, %r3414, %r3415}, {%r2940, %r2941, %r2942, %r2943}, {%r3434, %r3435}, {%r3412, %r3413, %r3414, %r3415};
	// end inline asm
	cvt.rn.f32.s32 	%f2213, %r3412;
	mul.f32 	%f2214, %f1864, %f2213;
	fma.rn.f32 	%f2461, %f2214, %f1355, %f2191;
	cvt.rn.f32.s32 	%f2215, %r3413;
	mul.f32 	%f2216, %f1864, %f2215;
	fma.rn.f32 	%f2462, %f2216, %f1356, %f2194;
	cvt.rn.f32.s32 	%f2217, %r3414;
	mul.f32 	%f2218, %f1868, %f2217;
	fma.rn.f32 	%f2463, %f2218, %f1355, %f2197;
	cvt.rn.f32.s32 	%f2219, %r3415;
	mul.f32 	%f2220, %f1868, %f2219;
	fma.rn.f32 	%f2464, %f2220, %f1356, %f2200;
	mov.u32 	%r3426, %r3546;
	mov.u32 	%r3427, %r3546;
	mov.u32 	%r3428, %r3546;
	mov.u32 	%r3429, %r3546;
	// begin inline asm
	mma.sync.aligned.m16n8k32.row.col.s32.s8.s8.s32 {%r3426, %r3427, %r3428, %r3429}, {%r2956, %r2957, %r2958, %r2959}, {%r3434, %r3435}, {%r3426, %r3427, %r3428, %r3429};
	// end inline asm
	cvt.rn.f32.s32 	%f2221, %r3426;
	mul.f32 	%f2222, %f1872, %f2221;
	fma.rn.f32 	%f2465, %f2222, %f1355, %f2203;
	cvt.rn.f32.s32 	%f2223, %r3427;
	mul.f32 	%f2224, %f1872, %f2223;
	fma.rn.f32 	%f2466, %f2224, %f1356, %f2206;
	cvt.rn.f32.s32 	%f2225, %r3428;
	mul.f32 	%f2226, %f1876, %f2225;
	fma.rn.f32 	%f2467, %f2226, %f1355, %f2209;
	cvt.rn.f32.s32 	%f2227, %r3429;
	mul.f32 	%f2228, %f1876, %f2227;
	fma.rn.f32 	%f2468, %f2228, %f1356, %f2212;
	ld.shared.u32 	%r3464, [%r65+9232];
	ld.shared.u32 	%r3465, [%r65+9248];
	ld.shared.v4.u32 	{%r3440, %r3470, %r3500, %r3530}, [%r66+9216];
	// begin inline asm
	{.reg .f16 low,high;
  mov.b32 {low,high},%r3440;
  cvt.f32.f16 %f1357, low;}

	// end inline asm
	ld.shared.v4.u32 	{%r3441, %r3471, %r3501, %r3531}, [%r66+9360];
	// begin inline asm
	{.reg .f16 low,high;
  mov.b32 {low,high},%r3441;
  cvt.f32.f16 %f1358, low;}

	// end inline asm
	mov.u32 	%r3442, %r3546;
	mov.u32 	%r3443, %r3546;
	mov.u32 	%r3444, %r3546;
	mov.u32 	%r3445, %r3546;
	// begin inline asm
	mma.sync.aligned.m16n8k32.row.col.s32.s8.s8.s32 {%r3442, %r3443, %r3444, %r3445}, {%r2928, %r2929, %r2930, %r2931}, {%r3464, %r3465}, {%r3442, %r3443, %r3444, %r3445};
	// end inline asm
	cvt.rn.f32.s32 	%f2229, %r3442;
	mul.f32 	%f2230, %f1861, %f2229;
	fma.rn.f32 	%f2231, %f2230, %f1357, %f1839;
	cvt.rn.f32.s32 	%f2232, %r3443;
	mul.f32 	%f2233, %f1861, %f2232;
	fma.rn.f32 	%f2234, %f2233, %f1358, %f1842;
	cvt.rn.f32.s32 	%f2235, %r3444;
	mul.f32 	%f2236, %f1865, %f2235;
	fma.rn.f32 	%f2237, %f2236, %f1357, %f1845;
	cvt.rn.f32.s32 	%f2238, %r3445;
	mul.f32 	%f2239, %f1865, %f2238;
	fma.rn.f32 	%f2240, %f2239, %f1358, %f1848;
	mov.u32 	%r3456, %r3546;
	mov.u32 	%r3457, %r3546;
	mov.u32 	%r3458, %r3546;
	mov.u32 	%r3459, %r3546;
	// begin inline asm
	mma.sync.aligned.m16n8k32.row.col.s32.s8.s8.s32 {%r3456, %r3457, %r3458, %r3459}, {%r2944, %r2945, %r2946, %r2947}, {%r3464, %r3465}, {%r3456, %r3457, %r3458, %r3459};
	// end inline asm
	cvt.rn.f32.s32 	%f2241, %r3456;
	mul.f32 	%f2242, %f1869, %f2241;
	fma.rn.f32 	%f2243, %f2242, %f1357, %f1851;
	cvt.rn.f32.s32 	%f2244, %r3457;
	mul.f32 	%f2245, %f1869, %f2244;
	fma.rn.f32 	%f2246, %f2245, %f1358, %f1854;
	cvt.rn.f32.s32 	%f2247, %r3458;
	mul.f32 	%f2248, %f1873, %f2247;
	fma.rn.f32 	%f2249, %f2248, %f1357, %f1857;
	cvt.rn.f32.s32 	%f2250, %r3459;
	mul.f32 	%f2251, %f1873, %f2250;
	fma.rn.f32 	%f2252, %f2251, %f1358, %f1860;
	ld.shared.u32 	%r3494, [%r65+9264];
	ld.shared.u32 	%r3495, [%r65+9280];
	// begin inline asm
	{.reg .f16 low,high;
  mov.b32 {low,high},%r3470;
  cvt.f32.f16 %f1359, low;}

	// end inline asm
	// begin inline asm
	{.reg .f16 low,high;
  mov.b32 {low,high},%r3471;
  cvt.f32.f16 %f1360, low;}

	// end inline asm
	mov.u32 	%r3472, %r3546;
	mov.u32 	%r3473, %r3546;
	mov.u32 	%r3474, %r3546;
	mov.u32 	%r3475, %r3546;
	// begin inline asm
	mma.sync.aligned.m16n8k32.row.col.s32.s8.s8.s32 {%r3472, %r3473, %r3474, %r3475}, {%r2932, %r2933, %r2934, %r2935}, {%r3494, %r3495}, {%r3472, %r3473, %r3474, %r3475};
	// end inline asm
	cvt.rn.f32.s32 	%f2253, %r3472;
	mul.f32 	%f2254, %f1862, %f2253;
	fma.rn.f32 	%f2255, %f2254, %f1359, %f2231;
	cvt.rn.f32.s32 	%f2256, %r3473;
	mul.f32 	%f2257, %f1862, %f2256;
	fma.rn.f32 	%f2258, %f2257, %f1360, %f2234;
	cvt.rn.f32.s32 	%f2259, %r3474;
	mul.f32 	%f2260, %f1866, %f2259;
	fma.rn.f32 	%f2261, %f2260, %f1359, %f2237;
	cvt.rn.f32.s32 	%f2262, %r3475;
	mul.f32 	%f2263, %f1866, %f2262;
	fma.rn.f32 	%f2264, %f2263, %f1360, %f2240;
	mov.u32 	%r3486, %r3546;
	mov.u32 	%r3487, %r3546;
	mov.u32 	%r3488, %r3546;
	mov.u32 	%r3489, %r3546;
	// begin inline asm
	mma.sync.aligned.m16n8k32.row.col.s32.s8.s8.s32 {%r3486, %r3487, %r3488, %r3489}, {%r2948, %r2949, %r2950, %r2951}, {%r3494, %r3495}, {%r3486, %r3487, %r3488, %r3489};
	// end inline asm
	cvt.rn.f32.s32 	%f2265, %r3486;
	mul.f32 	%f2266, %f1870, %f2265;
	fma.rn.f32 	%f2267, %f2266, %f1359, %f2243;
	cvt.rn.f32.s32 	%f2268, %r3487;
	mul.f32 	%f2269, %f1870, %f2268;
	fma.rn.f32 	%f2270, %f2269, %f1360, %f2246;
	cvt.rn.f32.s32 	%f2271, %r3488;
	mul.f32 	%f2272, %f1874, %f2271;
	fma.rn.f32 	%f2273, %f2272, %f1359, %f2249;
	cvt.rn.f32.s32 	%f2274, %r3489;
	mul.f32 	%f2275, %f1874, %f2274;
	fma.rn.f32 	%f2276, %f2275, %f1360, %f2252;
	ld.shared.u32 	%r3524, [%r65+9296];
	ld.shared.u32 	%r3525, [%r65+9312];
	// begin inline asm
	{.reg .f16 low,high;
  mov.b32 {low,high},%r3500;
  cvt.f32.f16 %f1361, low;}

	// end inline asm
	// begin inline asm
	{.reg .f16 low,high;
  mov.b32 {low,high},%r3501;
  cvt.f32.f16 %f1362, low;}

	// end inline asm
	mov.u32 	%r3502, %r3546;
	mov.u32 	%r3503, %r3546;
	mov.u32 	%r3504, %r3546;
	mov.u32 	%r3505, %r3546;
	// begin inline asm
	mma.sync.aligned.m16n8k32.row.col.s32.s8.s8.s32 {%r3502, %r3503, %r3504, %r3505}, {%r2936, %r2937, %r2938, %r2939}, {%r3524, %r3525}, {%r3502, %r3503, %r3504, %r3505};
	// end inline asm
	cvt.rn.f32.s32 	%f2277, %r3502;
	mul.f32 	%f2278, %f1863, %f2277;
	fma.rn.f32 	%f2279, %f2278, %f1361, %f2255;
	cvt.rn.f32.s32 	%f2280, %r3503;
	mul.f32 	%f2281, %f1863, %f2280;
	fma.rn.f32 	%f2282, %f2281, %f1362, %f2258;
	cvt.rn.f32.s32 	%f2283, %r3504;
	mul.f32 	%f2284, %f1867, %f2283;
	fma.rn.f32 	%f2285, %f2284, %f1361, %f2261;
	cvt.rn.f32.s32 	%f2286, %r3505;
	mul.f32 	%f2287, %f1867, %f2286;
	fma.rn.f32 	%f2288, %f2287, %f1362, %f2264;
	mov.u32 	%r3516, %r3546;
	mov.u32 	%r3517, %r3546;
	mov.u32 	%r3518, %r3546;
	mov.u32 	%r3519, %r3546;
	// begin inline asm
	mma.sync.aligned.m16n8k32.row.col.s32.s8.s8.s32 {%r3516, %r3517, %r3518, %r3519}, {%r2952, %r2953, %r2954, %r2955}, {%r3524, %r3525}, {%r3516, %r3517, %r3518, %r3519};
	// end inline asm
	cvt.rn.f32.s32 	%f2289, %r3516;
	mul.f32 	%f2290, %f1871, %f2289;
	fma.rn.f32 	%f2291, %f2290, %f1361, %f2267;
	cvt.rn.f32.s32 	%f2292, %r3517;
	mul.f32 	%f2293, %f1871, %f2292;
	fma.rn.f32 	%f2294, %f2293, %f1362, %f2270;
	cvt.rn.f32.s32 	%f2295, %r3518;
	mul.f32 	%f2296, %f1875, %f2295;
	fma.rn.f32 	%f2297, %f2296, %f1361, %f2273;
	cvt.rn.f32.s32 	%f2298, %r3519;
	mul.f32 	%f2299, %f1875, %f2298;
	fma.rn.f32 	%f2300, %f2299, %f1362, %f2276;
	ld.shared.u32 	%r3554, [%r65+9328];
	ld.shared.u32 	%r3555, [%r65+9344];
	// begin inline asm
	{.reg .f16 low,high;
  mov.b32 {low,high},%r3530;
  cvt.f32.f16 %f1363, low;}

	// end inline asm
	// begin inline asm
	{.reg .f16 low,high;
  mov.b32 {low,high},%r3531;
  cvt.f32.f16 %f1364, low;}

	// end inline asm
	mov.u32 	%r3532, %r3546;
	mov.u32 	%r3533, %r3546;
	mov.u32 	%r3534, %r3546;
	mov.u32 	%r3535, %r3546;
	// begin inline asm
	mma.sync.aligned.m16n8k32.row.col.s32.s8.s8.s32 {%r3532, %r3533, %r3534, %r3535}, {%r2940, %r2941, %r2942, %r2943}, {%r3554, %r3555}, {%r3532, %r3533, %r3534, %r3535};
	// end inline asm
	cvt.rn.f32.s32 	%f2301, %r3532;
	mul.f32 	%f2302, %f1864, %f2301;
	fma.rn.f32 	%f2469, %f2302, %f1363, %f2279;
	cvt.rn.f32.s32 	%f2303, %r3533;
	mul.f32 	%f2304, %f1864, %f2303;
	fma.rn.f32 	%f2470, %f2304, %f1364, %f2282;
	cvt.rn.f32.s32 	%f2305, %r3534;
	mul.f32 	%f2306, %f1868, %f2305;
	fma.rn.f32 	%f2471, %f2306, %f1363, %f2285;
	cvt.rn.f32.s32 	%f2307, %r3535;
	mul.f32 	%f2308, %f1868, %f2307;
	fma.rn.f32 	%f2472, %f2308, %f1364, %f2288;
	mov.u32 	%r3547, %r3546;
	mov.u32 	%r3548, %r3546;
	mov.u32 	%r3549, %r3546;
	// begin inline asm
	mma.sync.aligned.m16n8k32.row.col.s32.s8.s8.s32 {%r3546, %r3547, %r3548, %r3549}, {%r2956, %r2957, %r2958, %r2959}, {%r3554, %r3555}, {%r3546, %r3547, %r3548, %r3549};
	// end inline asm
	cvt.rn.f32.s32 	%f2309, %r3546;
	mul.f32 	%f2310, %f1872, %f2309;
	fma.rn.f32 	%f2473, %f2310, %f1363, %f2291;
	cvt.rn.f32.s32 	%f2311, %r3547;
	mul.f32 	%f2312, %f1872, %f2311;
	fma.rn.f32 	%f2474, %f2312, %f1364, %f2294;
	cvt.rn.f32.s32 	%f2313, %r3548;
	mul.f32 	%f2314, %f1876, %f2313;
	fma.rn.f32 	%f2475, %f2314, %f1363, %f2297;
	cvt.rn.f32.s32 	%f2315, %r3549;
	mul.f32 	%f2316, %f1876, %f2315;
	fma.rn.f32 	%f2476, %f2316, %f1364, %f2300;
	bar.sync 	0;
	add.s32 	%r4005, %r4005, 8;
	add.s32 	%r4016, %r4016, 8;
	setp.lt.s32 	%p75, %r4005, %r4013;
	@%p75 bra 	$L__BB36_142;
$L__BB36_143:
	ld.param.u64 	%rd685, [mul_mat_q40_80_8_false_param_5];
	cvta.to.global.u64 	%rd603, %rd685;
	mul.lo.s32 	%r3952, %r7, 10240;
	cvt.u64.u32 	%rd604, %r3952;
	shr.u32 	%r3953, %r4, 2;
	shl.b32 	%r3954, %r3, 4;
	and.b32  	%r3955, %r3954, 16352;
	add.s32 	%r3956, %r3953, %r3955;
	and.b32  	%r3958, %r87, 32;
	shl.b32 	%r3959, %r4, 3;
	and.b32  	%r3960, %r3959, 24;
	or.b32  	%r3961, %r3960, %r3958;
	add.s32 	%r3963, %r89, %r3961;
	ld.shared.v2.u32 	{%r3964, %r3965}, [%r3963];
	shl.b32 	%r3966, %r3964, 7;
	add.s32 	%r3967, %r3966, %r3956;
	cvt.s64.s32 	%rd605, %r3967;
	add.s64 	%rd606, %rd605, %rd604;
	shl.b64 	%rd607, %rd606, 2;
	add.s64 	%rd608, %rd603, %rd607;
	st.global.f32 	[%rd608], %f2437;
	shl.b32 	%r3968, %r3965, 7;
	add.s32 	%r3969, %r3968, %r3956;
	cvt.s64.s32 	%rd609, %r3969;
	add.s64 	%rd610, %rd609, %rd604;
	shl.b64 	%rd611, %rd610, 2;
	add.s64 	%rd612, %rd603, %rd611;
	st.global.f32 	[%rd612], %f2438;
	st.global.f32 	[%rd608+32], %f2439;
	st.global.f32 	[%rd612+32], %f2440;
	add.s32 	%r3970, %r3967, 16;
	cvt.s64.s32 	%rd613, %r3970;
	add.s64 	%rd614, %rd613, %rd604;
	shl.b64 	%rd615, %rd614, 2;
	add.s64 	%rd616, %rd603, %rd615;
	st.global.f32 	[%rd616], %f2441;
	add.s32 	%r3971, %r3969, 16;
	cvt.s64.s32 	%rd617, %r3971;
	add.s64 	%rd618, %rd617, %rd604;
	shl.b64 	%rd619, %rd618, 2;
	add.s64 	%rd620, %rd603, %rd619;
	st.global.f32 	[%rd620], %f2442;
	st.global.f32 	[%rd616+32], %f2443;
	st.global.f32 	[%rd620+32], %f2444;
	ld.shared.v2.u32 	{%r3972, %r3973}, [%r3963+64];
	shl.b32 	%r3974, %r3972, 7;
	add.s32 	%r3975, %r3974, %r3956;
	cvt.s64.s32 	%rd621, %r3975;
	add.s64 	%rd622, %rd621, %rd604;
	shl.b64 	%rd623, %rd622, 2;
	add.s64 	%rd624, %rd603, %rd623;
	st.global.f32 	[%rd624], %f2445;
	shl.b32 	%r3976, %r3973, 7;
	add.s32 	%r3977, %r3976, %r3956;
	cvt.s64.s32 	%rd625, %r3977;
	add.s64 	%rd626, %rd625, %rd604;
	shl.b64 	%rd627, %rd626, 2;
	add.s64 	%rd628, %rd603, %rd627;
	st.global.f32 	[%rd628], %f2446;
	st.global.f32 	[%rd624+32], %f2447;
	st.global.f32 	[%rd628+32], %f2448;
	add.s32 	%r3978, %r3975, 16;
	cvt.s64.s32 	%rd629, %r3978;
	add.s64 	%rd630, %rd629, %rd604;
	shl.b64 	%rd631, %rd630, 2;
	add.s64 	%rd632, %rd603, %rd631;
	st.global.f32 	[%rd632], %f2449;
	add.s32 	%r3979, %r3977, 16;
	cvt.s64.s32 	%rd633, %r3979;
	add.s64 	%rd634, %rd633, %rd604;
	shl.b64 	%rd635, %rd634, 2;
	add.s64 	%rd636, %rd603, %rd635;
	st.global.f32 	[%rd636], %f2450;
	st.global.f32 	[%rd632+32], %f2451;
	st.global.f32 	[%rd636+32], %f2452;
	ld.shared.v2.u32 	{%r3980, %r3981}, [%r3963+128];
	shl.b32 	%r3982, %r3980, 7;
	add.s32 	%r3983, %r3982, %r3956;
	cvt.s64.s32 	%rd637, %r3983;
	add.s64 	%rd638, %rd637, %rd604;
	shl.b64 	%rd639, %rd638, 2;
	add.s64 	%rd640, %rd603, %rd639;
	st.global.f32 	[%rd640], %f2453;
	shl.b32 	%r3984, %r3981, 7;
	add.s32 	%r3985, %r3984, %r3956;
	cvt.s64.s32 	%rd641, %r3985;
	add.s64 	%rd642, %rd641, %rd604;
	shl.b64 	%rd643, %rd642, 2;
	add.s64 	%rd644, %rd603, %rd643;
	st.global.f32 	[%rd644], %f2454;
	st.global.f32 	[%rd640+32], %f2455;
	st.global.f32 	[%rd644+32], %f2456;
	add.s32 	%r3986, %r3983, 16;
	cvt.s64.s32 	%rd645, %r3986;
	add.s64 	%rd646, %rd645, %rd604;
	shl.b64 	%rd647, %rd646, 2;
	add.s64 	%rd648, %rd603, %rd647;
	st.global.f32 	[%rd648], %f2457;
	add.s32 	%r3987, %r3985, 16;
	cvt.s64.s32 	%rd649, %r3987;
	add.s64 	%rd650, %rd649, %rd604;
	shl.b64 	%rd651, %rd650, 2;
	add.s64 	%rd652, %rd603, %rd651;
	st.global.f32 	[%rd652], %f2458;
	st.global.f32 	[%rd648+32], %f2459;
	st.global.f32 	[%rd652+32], %f2460;
	ld.shared.v2.u32 	{%r3988, %r3989}, [%r3963+192];
	shl.b32 	%r3990, %r3988, 7;
	add.s32 	%r3991, %r3990, %r3956;
	cvt.s64.s32 	%rd653, %r3991;
	add.s64 	%rd654, %rd653, %rd604;
	shl.b64 	%rd655, %rd654, 2;
	add.s64 	%rd656, %rd603, %rd655;
	st.global.f32 	[%rd656], %f2461;
	shl.b32 	%r3992, %r3989, 7;
	add.s32 	%r3993, %r3992, %r3956;
	cvt.s64.s32 	%rd657, %r3993;
	add.s64 	%rd658, %rd657, %rd604;
	shl.b64 	%rd659, %rd658, 2;
	add.s64 	%rd660, %rd603, %rd659;
	st.global.f32 	[%rd660], %f2462;
	st.global.f32 	[%rd656+32], %f2463;
	st.global.f32 	[%rd660+32], %f2464;
	add.s32 	%r3994, %r3991, 16;
	cvt.s64.s32 	%rd661, %r3994;
	add.s64 	%rd662, %rd661, %rd604;
	shl.b64 	%rd663, %rd662, 2;
	add.s64 	%rd664, %rd603, %rd663;
	st.global.f32 	[%rd664], %f2465;
	add.s32 	%r3995, %r3993, 16;
	cvt.s64.s32 	%rd665, %r3995;
	add.s64 	%rd666, %rd665, %rd604;
	shl.b64 	%rd667, %rd666, 2;
	add.s64 	%rd668, %rd603, %rd667;
	st.global.f32 	[%rd668], %f2466;
	st.global.f32 	[%rd664+32], %f2467;
	st.global.f32 	[%rd668+32], %f2468;
	ld.shared.v2.u32 	{%r3996, %r3997}, [%r3963+256];
	shl.b32 	%r3998, %r3996, 7;
	add.s32 	%r3999, %r3998, %r3956;
	cvt.s64.s32 	%rd669, %r3999;
	add.s64 	%rd670, %rd669, %rd604;
	shl.b64 	%rd671, %rd670, 2;
	add.s64 	%rd672, %rd603, %rd671;
	st.global.f32 	[%rd672], %f2469;
	shl.b32 	%r4000, %r3997, 7;
	add.s32 	%r4001, %r4000, %r3956;
	cvt.s64.s32 	%rd673, %r4001;
	add.s64 	%rd674, %rd673, %rd604;
	shl.b64 	%rd675, %rd674, 2;
	add.s64 	%rd676, %rd603, %rd675;
	st.global.f32 	[%rd676], %f2470;
	st.global.f32 	[%rd672+32], %f2471;
	st.global.f32 	[%rd676+32], %f2472;
	add.s32 	%r4002, %r3999, 16;
	cvt.s64.s32 	%rd677, %r4002;
	add.s64 	%rd678, %rd677, %rd604;
	shl.b64 	%rd679, %rd678, 2;
	add.s64 	%rd680, %rd603, %rd679;
	st.global.f32 	[%rd680], %f2473;
	add.s32 	%r4003, %r4001, 16;
	cvt.s64.s32 	%rd681, %r4003;
	add.s64 	%rd682, %rd681, %rd604;
	shl.b64 	%rd683, %rd682, 2;
	add.s64 	%rd684, %rd603, %rd683;
	st.global.f32 	[%rd684], %f2474;
	st.global.f32 	[%rd680+32], %f2475;
	st.global.f32 	[%rd684+32], %f2476;
$L__BB36_144:
	ret;

}
	// .globl	mul_mat_q40_stream_k_fixup_80_8_false
.visible .entry mul_mat_q40_stream_k_fixup_80_8_false(
	.param .u64 .ptr .align 1 mul_mat_q40_stream_k_fixup_80_8_false_param_0,
	.param .u64 .ptr .align 1 mul_mat_q40_stream_k_fixup_80_8_false_param_1,
	.param .u64 .ptr .align 1 mul_mat_q40_stream_k_fixup_80_8_false_param_2,
	.param .u64 .ptr .align 1 mul_mat_q40_stream_k_fixup_80_8_false_param_3,
	.param .u32 mul_mat_q40_stream_k_fixup_80_8_false_param_4,
	.param .u32 mul_mat_q40_stream_k_fixup_80_8_false_param_5,
	.param .u32 mul_mat_q40_stream_k_fixup_80_8_false_param_6,
	.param .u32 mul_mat_q40_stream_k_fixup_80_8_false_param_7,
	.param .u32 mul_mat_q40_stream_k_fixup_80_8_false_param_8,
	.param .u32 mul_mat_q40_stream_k_fixup_80_8_false_param_9
)
{
	.reg .pred 	%p<49>;
	.reg .b32 	%r<300>;
	.reg .b32 	%f<402>;
	.reg .b64 	%rd<505>;
	// demoted variable
	.shared .align 4 .b8 _ZZN34_INTERNAL_9074448f_4_k_cu_5eb7d63f24mul_mat_q_stream_k_fixupILi80ELi8ELb0EEEvPKiS2_PfPKfiiiiiiE14ids_dst_shared[320];
	ld.param.u64 	%rd72, [mul_mat_q40_stream_k_fixup_80_8_false_param_2];
	ld.param.u32 	%r26, [mul_mat_q40_stream_k_fixup_80_8_false_param_4];
	ld.param.u32 	%r27, [mul_mat_q40_stream_k_fixup_80_8_false_param_5];
	ld.param.u32 	%r22, [mul_mat_q40_stream_k_fixup_80_8_false_param_6];
	ld.param.u32 	%r24, [mul_mat_q40_stream_k_fixup_80_8_false_param_8];
	cvta.to.global.u64 	%rd1, %rd72;
	shr.s32 	%r28, %r26, 31;
	shr.u32 	%r29, %r28, 27;
	add.s32 	%r30, %r26, %r29;
	shr.s32 	%r31, %r30, 5;
	cvt.s64.s32 	%rd2, %r31;
	add.s32 	%r32, %r22, 79;
	mul.hi.s32 	%r33, %r32, 1717986919;
	shr.u32 	%r34, %r33, 31;
	shr.s32 	%r35, %r33, 5;
	add.s32 	%r1, %r35, %r34;
	add.s32 	%r36, %r27, 127;
	shr.s32 	%r37, %r36, 31;
	shr.u32 	%r38, %r37, 25;
	add.s32 	%r39, %r36, %r38;
	shr.s32 	%r2, %r39, 7;
	mov.u32 	%r3, %ctaid.x;
	cvt.u64.u32 	%rd73, %r3;
	cvt.s64.s32 	%rd3, %r24;
	cvt.s64.s32 	%rd4, %r1;
	cvt.s64.s32 	%rd5, %r2;
	mul.lo.s64 	%rd74, %rd2, %rd73;
	mul.lo.s64 	%rd75, %rd74, %rd5;
	mul.lo.s64 	%rd76, %rd75, %rd3;
	mul.lo.s64 	%rd6, %rd76, %rd4;
	mov.u32 	%r40, %nctaid.x;
	cvt.u64.u32 	%rd7, %r40;
	and.b64  	%rd77, %rd6, -4294967296;
	setp.ne.s64 	%p3, %rd77, 0;
	@%p3 bra 	$L__BB37_2;
	cvt.u32.u64 	%r41, %rd7;
	cvt.u32.u64 	%r42, %rd6;
	div.u32 	%r43, %r42, %r41;
	cvt.u64.u32 	%rd488, %r43;
	bra.uni 	$L__BB37_3;
$L__BB37_2:
	div.s64 	%rd488, %rd6, %rd7;
$L__BB37_3:
	add.s32 	%r44, %r3, 1;
	cvt.u64.u32 	%rd78, %r44;
	mul.lo.s64 	%rd79, %rd2, %rd78;
	mul.lo.s64 	%rd80, %rd79, %rd5;
	mul.lo.s64 	%rd81, %rd80, %rd3;
	mul.lo.s64 	%rd11, %rd81, %rd4;
	and.b64  	%rd82, %rd11, -4294967296;
	setp.ne.s64 	%p4, %rd82, 0;
	@%p4 bra 	$L__BB37_5;
	cvt.u32.u64 	%r45, %rd7;
	cvt.u32.u64 	%r46, %rd11;
	div.u32 	%r47, %r46, %r45;
	cvt.u64.u32 	%rd489, %r47;
	bra.uni 	$L__BB37_6;
$L__BB37_5:
	div.s64 	%rd489, %rd11, %rd7;
$L__BB37_6:
	or.b64  	%rd83, %rd488, %rd2;
	and.b64  	%rd84, %rd83, -4294967296;
	setp.ne.s64 	%p5, %rd84, 0;
	@%p5 bra 	$L__BB37_8;
	cvt.u32.u64 	%r48, %rd2;
	cvt.u32.u64 	%r49, %rd488;
	rem.u32 	%r50, %r49, %r48;
	cvt.u64.u32 	%rd490, %r50;
	bra.uni 	$L__BB37_9;
$L__BB37_8:
	rem.s64 	%rd490, %rd488, %rd2;
$L__BB37_9:
	cvt.u32.u64 	%r51, %rd490;
	shr.s32 	%r52, %r51, 31;
	shr.u32 	%r53, %r52, 29;
	add.s32 	%r54, %r51, %r53;
	and.b32  	%r55, %r54, -8;
	sub.s32 	%r56, %r51, %r55;
	cvt.s64.s32 	%rd85, %r56;
	sub.s64 	%rd18, %rd488, %rd85;
	or.b64  	%rd86, %rd489, %rd2;
	and.b64  	%rd87, %rd86, -4294967296;
	setp.ne.s64 	%p6, %rd87, 0;
	@%p6 bra 	$L__BB37_11;
	cvt.u32.u64 	%r57, %rd2;
	cvt.u32.u64 	%r58, %rd489;
	rem.u32 	%r59, %r58, %r57;
	cvt.u64.u32 	%rd491, %r59;
	bra.uni 	$L__BB37_12;
$L__BB37_11:
	rem.s64 	%rd491, %rd489, %rd2;
$L__BB37_12:
	cvt.u32.u64 	%r60, %rd491;
	shr.s32 	%r61, %r60, 31;
	shr.u32 	%r62, %r61, 29;
	add.s32 	%r63, %r60, %r62;
	and.b32  	%r64, %r63, -8;
	sub.s32 	%r65, %r60, %r64;
	cvt.s64.s32 	%rd88, %r65;
	sub.s64 	%rd22, %rd489, %rd88;
	or.b64  	%rd89, %rd18, %rd2;
	and.b64  	%rd90, %rd89, -4294967296;
	setp.ne.s64 	%p7, %rd90, 0;
	@%p7 bra 	$L__BB37_14;
	cvt.u32.u64 	%r66, %rd2;
	cvt.u32.u64 	%r67, %rd18;
	div.u32 	%r68, %r67, %r66;
	mul.lo.s32 	%r69, %r68, %r66;
	sub.s32 	%r70, %r67, %r69;
	cvt.u64.u32 	%rd492, %r68;
	cvt.u64.u32 	%rd493, %r70;
	bra.uni 	$L__BB37_15;
$L__BB37_14:
	div.s64 	%rd492, %rd18, %rd2;
	mul.lo.s64 	%rd91, %rd492, %rd2;
	sub.s64 	%rd493, %rd18, %rd91;
$L__BB37_15:
	or.b64  	%rd92, %rd22, %rd2;
	and.b64  	%rd93, %rd92, -4294967296;
	setp.ne.s64 	%p8, %rd93, 0;
	@%p8 bra 	$L__BB37_17;
	cvt.u32.u64 	%r71, %rd2;
	cvt.u32.u64 	%r72, %rd22;
	div.u32 	%r73, %r72, %r71;
	cvt.u64.u32 	%rd494, %r73;
	bra.uni 	$L__BB37_18;
$L__BB37_17:
	div.s64 	%rd494, %rd22, %rd2;
$L__BB37_18:
	setp.ne.s64 	%p10, %rd492, %rd494;
	mov.pred 	%p48, 0;
	@%p10 bra 	$L__BB37_23;
	setp.ne.s64 	%p11, %rd93, 0;
	@%p11 bra 	$L__BB37_21;
	cvt.u32.u64 	%r74, %rd2;
	cvt.u32.u64 	%r75, %rd22;
	rem.u32 	%r76, %r75, %r74;
	cvt.u64.u32 	%rd495, %r76;
	bra.uni 	$L__BB37_22;
$L__BB37_21:
	rem.s64 	%rd495, %rd22, %rd2;
$L__BB37_22:
	setp.ne.s64 	%p48, %rd495, 0;
$L__BB37_23:
	setp.eq.s64 	%p12, %rd493, 0;
	setp.eq.s64 	%p13, %rd18, %rd22;
	or.pred  	%p14, %p12, %p13;
	or.pred  	%p15, %p14, %p48;
	@%p15 bra 	$L__BB37_75;
	add.s32 	%r77, %r3, -1;
	cvt.s64.s32 	%rd496, %r77;
	mov.u32 	%r4, %tid.y;
	mov.u32 	%r78, %tid.x;
	cvt.u64.u32 	%rd36, %r78;
	add.s32 	%r5, %r78, 32;
	mov.f32 	%f362, 0f00000000;
	mul.lo.s64 	%rd97, %rd5, %rd2;
	cvt.u32.u64 	%r81, %rd2;
	mov.f32 	%f363, %f362;
	mov.f32 	%f364, %f362;
	mov.f32 	%f365, %f362;
	mov.f32 	%f366, %f362;
	mov.f32 	%f367, %f362;
	mov.f32 	%f368, %f362;
	mov.f32 	%f369, %f362;
	mov.f32 	%f370, %f362;
	mov.f32 	%f371, %f362;
	mov.f32 	%f372, %f362;
	mov.f32 	%f373, %f362;
	mov.f32 	%f374, %f362;
	mov.f32 	%f375, %f362;
	mov.f32 	%f376, %f362;
	mov.f32 	%f377, %f362;
	mov.f32 	%f378, %f362;
	mov.f32 	%f379, %f362;
	mov.f32 	%f380, %f362;
	mov.f32 	%f381, %f362;
	mov.f32 	%f382, %f362;
	mov.f32 	%f383, %f362;
	mov.f32 	%f384, %f362;
	mov.f32 	%f385, %f362;
	mov.f32 	%f386, %f362;
	mov.f32 	%f387, %f362;
	mov.f32 	%f388, %f362;
	mov.f32 	%f389, %f362;
	mov.f32 	%f390, %f362;
	mov.f32 	%f391, %f362;
	mov.f32 	%f392, %f362;
	mov.f32 	%f393, %f362;
	mov.f32 	%f394, %f362;
	mov.f32 	%f395, %f362;
	mov.f32 	%f396, %f362;
	mov.f32 	%f397, %f362;
	mov.f32 	%f398, %f362;
	mov.f32 	%f399, %f362;
	mov.f32 	%f400, %f362;
	mov.f32 	%f401, %f362;
	mov.u64 	%rd497, %rd18;
$L__BB37_25:
	ld.param.u32 	%r294, [mul_mat_q40_stream_k_fixup_80_8_false_param_8];
	cvt.s64.s32 	%rd98, %r294;
	mul.lo.s64 	%rd99, %rd97, %rd98;
	mul.lo.s64 	%rd101, %rd99, %rd4;
	mul.lo.s64 	%rd102, %rd101, %rd496;
	and.b64  	%rd103, %rd102, -4294967296;
	setp.ne.s64 	%p16, %rd103, 0;
	@%p16 bra 	$L__BB37_27;
	ld.param.u32 	%r296, [mul_mat_q40_stream_k_fixup_80_8_false_param_8];
	cvt.u64.u32 	%rd112, %r2;
	cvt.u64.u32 	%rd113, %r296;
	cvt.u64.u32 	%rd114, %r1;
	cvt.u32.u64 	%r82, %rd112;
	mul.lo.s32 	%r83, %r82, %r81;
	cvt.u32.u64 	%r84, %rd113;
	mul.lo.s32 	%r85, %r83, %r84;
	cvt.u32.u64 	%r86, %rd114;
	mul.lo.s32 	%r87, %r85, %r86;
	cvt.u32.u64 	%r88, %rd496;
	mul.lo.s32 	%r89, %r87, %r88;
	div.u32 	%r90, %r89, %r40;
	cvt.u64.u32 	%rd498, %r90;
	bra.uni 	$L__BB37_28;
$L__BB37_27:
	ld.param.u32 	%r295, [mul_mat_q40_stream_k_fixup_80_8_false_param_8];
	cvt.s64.s32 	%rd104, %r2;
	mul.lo.s64 	%rd105, %rd104, %rd2;
	cvt.s64.s32 	%rd106, %r295;
	mul.lo.s64 	%rd107, %rd105, %rd106;
	cvt.s64.s32 	%rd108, %r1;
	mul.lo.s64 	%rd109, %rd107, %rd108;
	mul.lo.s64 	%rd110, %rd109, %rd496;
	mov.u32 	%r79, %nctaid.x;
	cvt.u64.u32 	%rd111, %r79;
	div.s64 	%rd498, %rd110, %rd111;
$L__BB37_28:
	or.b64  	%rd115, %rd498, %rd2;
	and.b64  	%rd116, %rd115, -4294967296;
	setp.ne.s64 	%p17, %rd116, 0;
	@%p17 bra 	$L__BB37_30;
	cvt.u32.u64 	%r91, %rd2;
	cvt.u32.u64 	%r92, %rd498;
	rem.u32 	%r93, %r92, %r91;
	cvt.u64.u32 	%rd499, %r93;
	bra.uni 	$L__BB37_31;
$L__BB37_30:
	rem.s64 	%rd499, %rd498, %rd2;
$L__BB37_31:
	shr.s64 	%rd117, %rd499, 63;
	shr.u64 	%rd118, %rd117, 61;
	add.s64 	%rd119, %rd499, %rd118;
	and.b64  	%rd120, %rd119, -8;
	sub.s64 	%rd121, %rd120, %rd499;
	add.s64 	%rd45, %rd498, %rd121;
	setp.eq.s64 	%p18, %rd45, %rd497;
	@%p18 bra 	$L__BB37_40;
	ld.param.u64 	%rd487, [mul_mat_q40_stream_k_fixup_80_8_false_param_3];
	shl.b32 	%r94, %r4, 7;
	cvt.u64.u32 	%rd122, %r94;
	mad.lo.s64 	%rd123, %rd496, 10240, %rd122;
	add.s64 	%rd124, %rd123, %rd36;
	cvta.to.global.u64 	%rd125, %rd487;
	shl.b64 	%rd126, %rd124, 2;
	add.s64 	%rd127, %rd125, %rd126;
	ld.global.nc.f32 	%f122, [%rd127];
	add.f32 	%f401, %f122, %f401;
	ld.global.nc.f32 	%f123, [%rd127+128];
	add.f32 	%f400, %f123, %f400;
	ld.global.nc.f32 	%f124, [%rd127+256];
	add.f32 	%f399, %f124, %f399;
	ld.global.nc.f32 	%f125, [%rd127+384];
	add.f32 	%f398, %f125, %f398;
	ld.global.nc.f32 	%f126, [%rd127+4096];
	add.f32 	%f397, %f126, %f397;
	ld.global.nc.f32 	%f127, [%rd127+4224];
	add.f32 	%f396, %f127, %f396;
	ld.global.nc.f32 	%f128, [%rd127+4352];
	add.f32 	%f395, %f128, %f395;
	ld.global.nc.f32 	%f129, [%rd127+4480];
	add.f32 	%f394, %f129, %f394;
	ld.global.nc.f32 	%f130, [%rd127+8192];
	add.f32 	%f393, %f130, %f393;
	ld.global.nc.f32 	%f131, [%rd127+8320];
	add.f32 	%f392, %f131, %f392;
	ld.global.nc.f32 	%f132, [%rd127+8448];
	add.f32 	%f391, %f132, %f391;
	ld.global.nc.f32 	%f133, [%rd127+8576];
	add.f32 	%f390, %f133, %f390;
	ld.global.nc.f32 	%f134, [%rd127+12288];
	add.f32 	%f389, %f134, %f389;
	ld.global.nc.f32 	%f135, [%rd127+12416];
	add.f32 	%f388, %f135, %f388;
	ld.global.nc.f32 	%f136, [%rd127+12544];
	add.f32 	%f387, %f136, %f387;
	ld.global.nc.f32 	%f137, [%rd127+12672];
	add.f32 	%f386, %f137, %f386;
	ld.global.nc.f32 	%f138, [%rd127+16384];
	add.f32 	%f385, %f138, %f385;
	ld.global.nc.f32 	%f139, [%rd127+16512];
	add.f32 	%f384, %f139, %f384;
	ld.global.nc.f32 	%f140, [%rd127+16640];
	add.f32 	%f383, %f140, %f383;
	ld.global.nc.f32 	%f141, [%rd127+16768];
	add.f32 	%f382, %f141, %f382;
	ld.global.nc.f32 	%f142, [%rd127+20480];
	add.f32 	%f381, %f142, %f381;
	ld.global.nc.f32 	%f143, [%rd127+20608];
	add.f32 	%f380, %f143, %f380;
	ld.global.nc.f32 	%f144, [%rd127+20736];
	add.f32 	%f379, %f144, %f379;
	ld.global.nc.f32 	%f145, [%rd127+20864];
	add.f32 	%f378, %f145, %f378;
	ld.global.nc.f32 	%f146, [%rd127+24576];
	add.f32 	%f377, %f146, %f377;
	ld.global.nc.f32 	%f147, [%rd127+24704];
	add.f32 	%f376, %f147, %f376;
	ld.global.nc.f32 	%f148, [%rd127+24832];
	add.f32 	%f375, %f148, %f375;
	ld.global.nc.f32 	%f149, [%rd127+24960];
	add.f32 	%f374, %f149, %f374;
	ld.global.nc.f32 	%f150, [%rd127+28672];
	add.f32 	%f373, %f150, %f373;
	ld.global.nc.f32 	%f151, [%rd127+28800];
	add.f32 	%f372, %f151, %f372;
	ld.global.nc.f32 	%f152, [%rd127+28928];
	add.f32 	%f371, %f152, %f371;
	ld.global.nc.f32 	%f153, [%rd127+29056];
	add.f32 	%f370, %f153, %f370;
	ld.global.nc.f32 	%f154, [%rd127+32768];
	add.f32 	%f369, %f154, %f369;
	ld.global.nc.f32 	%f155, [%rd127+32896];
	add.f32 	%f368, %f155, %f368;
	ld.global.nc.f32 	%f156, [%rd127+33024];
	add.f32 	%f367, %f156, %f367;
	ld.global.nc.f32 	%f157, [%rd127+33152];
	add.f32 	%f366, %f157, %f366;
	ld.global.nc.f32 	%f158, [%rd127+36864];
	add.f32 	%f365, %f158, %f365;
	ld.global.nc.f32 	%f159, [%rd127+36992];
	add.f32 	%f364, %f159, %f364;
	ld.global.nc.f32 	%f160, [%rd127+37120];
	add.f32 	%f363, %f160, %f363;
	ld.global.nc.f32 	%f161, [%rd127+37248];
	add.f32 	%f362, %f161, %f362;
	or.b64  	%rd128, %rd45, %rd2;
	and.b64  	%rd129, %rd128, -4294967296;
	setp.ne.s64 	%p19, %rd129, 0;
	@%p19 bra 	$L__BB37_34;
	cvt.u32.u64 	%r95, %rd2;
	cvt.u32.u64 	%r96, %rd45;
	rem.u32 	%r97, %r96, %r95;
	cvt.u64.u32 	%rd500, %r97;
	bra.uni 	$L__BB37_35;
$L__BB37_34:
	rem.s64 	%rd500, %rd45, %rd2;
$L__BB37_35:
	setp.eq.s64 	%p20, %rd500, 0;
	@%p20 bra 	$L__BB37_41;
	or.b64  	%rd130, %rd45, %rd2;
	and.b64  	%rd131, %rd130, -4294967296;
	setp.ne.s64 	%p21, %rd131, 0;
	@%p21 bra 	$L__BB37_38;
	cvt.u32.u64 	%r98, %rd2;
	cvt.u32.u64 	%r99, %rd45;
	div.u32 	%r100, %r99, %r98;
	cvt.u64.u32 	%rd501, %r100;
	bra.uni 	$L__BB37_39;
$L__BB37_38:
	div.s64 	%rd501, %rd45, %rd2;
$L__BB37_39:
	setp.lt.s64 	%p22, %rd501, %rd492;
	@%p22 bra 	$L__BB37_41;
$L__BB37_40:
	add.s64 	%rd496, %rd496, -1;
	mov.u64 	%rd497, %rd45;
	bra.uni 	$L__BB37_25;
$L__BB37_41:
	ld.param.u32 	%r297, [mul_mat_q40_stream_k_fixup_80_8_false_param_8];
	cvt.s64.s32 	%rd53, %rd18;
	mul.lo.s32 	%r6, %r297, %r1;
	cvt.s64.s32 	%rd132, %r6;
	mul.lo.s64 	%rd133, %rd132, %rd2;
	or.b64  	%rd134, %rd53, %rd133;
	and.b64  	%rd135, %rd134, -4294967296;
	setp.ne.s64 	%p23, %rd135, 0;
	@%p23 bra 	$L__BB37_43;
	cvt.u64.u32 	%rd139, %r6;
	cvt.u32.u64 	%r101, %rd2;
	cvt.u32.u64 	%r102, %rd139;
	mul.lo.s32 	%r103, %r102, %r101;
	cvt.u32.u64 	%r104, %rd53;
	div.u32 	%r105, %r104, %r103;
	cvt.u64.u32 	%rd502, %r105;
	bra.uni 	$L__BB37_44;
$L__BB37_43:
	div.s64 	%rd502, %rd53, %rd133;
$L__BB37_44:
	ld.param.u32 	%r298, [mul_mat_q40_stream_k_fixup_80_8_false_param_8];
	cvt.u32.u64 	%r7, %rd502;
	cvt.s64.s32 	%rd59, %r1;
	mul.lo.s32 	%r106, %r298, %r1;
	cvt.u64.u32 	%rd140, %r106;
	mul.lo.s64 	%rd141, %rd140, %rd2;
	mul.lo.s64 	%rd142, %rd141, %rd502;
	sub.s64 	%rd57, %rd18, %rd142;
	cvt.s64.s32 	%rd58, %rd57;
	mul.lo.s64 	%rd143, %rd59, %rd2;
	or.b64  	%rd144, %rd58, %rd143;
	and.b64  	%rd145, %rd144, -4294967296;
	setp.ne.s64 	%p24, %rd145, 0;
	@%p24 bra 	$L__BB37_46;
	cvt.u32.u64 	%r107, %rd2;
	cvt.u32.u64 	%r108, %rd59;
	mul.lo.s32 	%r109, %r108, %r107;
	cvt.u32.u64 	%r110, %rd58;
	div.u32 	%r111, %r110, %r109;
	cvt.u64.u32 	%rd503, %r111;
	bra.uni 	$L__BB37_47;
$L__BB37_46:
	div.s64 	%rd503, %rd58, %rd143;
$L__BB37_47:
	cvt.u64.u32 	%rd148, %r1;
	mul.lo.s64 	%rd149, %rd148, %rd2;
	mul.lo.s64 	%rd150, %rd149, %rd503;
	sub.s64 	%rd151, %rd57, %rd150;
	cvt.s64.s32 	%rd63, %rd151;
	or.b64  	%rd152, %rd63, %rd2;
	and.b64  	%rd153, %rd152, -4294967296;
	setp.ne.s64 	%p25, %rd153, 0;
	@%p25 bra 	$L__BB37_49;
	cvt.u32.u64 	%r112, %rd2;
	cvt.u32.u64 	%r113, %rd63;
	div.u32 	%r114, %r113, %r112;
	cvt.u64.u32 	%rd504, %r114;
	bra.uni 	$L__BB37_50;
$L__BB37_49:
	div.s64 	%rd504, %rd63, %rd2;
$L__BB37_50:
	ld.param.u64 	%rd484, [mul_mat_q40_stream_k_fixup_80_8_false_param_0];
	cvt.u32.u64 	%r8, %rd504;
	setp.ne.s64 	%p26, %rd484, 0;
	@%p26 bra 	$L__BB37_62;
	ld.param.u32 	%r299, [mul_mat_q40_stream_k_fixup_80_8_false_param_9];
	ld.param.u32 	%r288, [mul_mat_q40_stream_k_fixup_80_8_false_param_7];
	ld.param.u32 	%r277, [mul_mat_q40_stream_k_fixup_80_8_false_param_6];
	cvt.u32.u64 	%r206, %rd503;
	mul.lo.s32 	%r207, %r288, %r8;
	shl.b32 	%r208, %r7, 7;
	mad.lo.s32 	%r209, %r299, %r206, %r208;
	mad.lo.s32 	%r210, %r207, 80, %r209;
	cvt.s64.s32 	%rd67, %r210;
	mad.lo.s32 	%r9, %r8, -80, %r277;
	setp.ge.s32 	%p38, %r4, %r9;
	@%p38 bra 	$L__BB37_75;
	ld.param.u32 	%r289, [mul_mat_q40_stream_k_fixup_80_8_false_param_7];
	cvt.u32.u64 	%r211, %rd36;
	mul.lo.s32 	%r10, %r4, %r289;
	add.s32 	%r212, %r10, %r211;
	cvt.s64.s32 	%rd324, %r212;
	add.s64 	%rd325, %rd324, %rd67;
	shl.b64 	%rd326, %rd325, 2;
	add.s64 	%rd327, %rd1, %rd326;
	ld.global.f32 	%f242, [%rd327];
	add.f32 	%f243, %f401, %f242;
	st.global.f32 	[%rd327], %f243;
	add.s32 	%r213, %r5, %r10;
	cvt.s64.s32 	%rd328, %r213;
	add.s64 	%rd329, %rd328, %rd67;
	shl.b64 	%rd330, %rd329, 2;
	add.s64 	%rd331, %rd1, %rd330;
	ld.global.f32 	%f244, [%rd331];
	add.f32 	%f245, %f400, %f244;
	st.global.f32 	[%rd331], %f245;
	add.s32 	%r214, %r213, 32;
	cvt.s64.s32 	%rd332, %r214;
	add.s64 	%rd333, %rd332, %rd67;
	shl.b64 	%rd334, %rd333, 2;
	add.s64 	%rd335, %rd1, %rd334;
	ld.global.f32 	%f246, [%rd335];
	add.f32 	%f247, %f399, %f246;
	st.global.f32 	[%rd335], %f247;
	add.s32 	%r215, %r213, 64;
	cvt.s64.s32 	%rd336, %r215;
	add.s64 	%rd337, %rd336, %rd67;
	shl.b64 	%rd338, %rd337, 2;
	add.s64 	%rd339, %rd1, %rd338;
	ld.global.f32 	%f248, [%rd339];
	add.f32 	%f249, %f398, %f248;
	st.global.f32 	[%rd339], %f249;
	add.s32 	%r216, %r4, 8;
	setp.ge.s32 	%p39, %r216, %r9;
	@%p39 bra 	$L__BB37_75;
	ld.param.u32 	%r290, [mul_mat_q40_stream_k_fixup_80_8_false_param_7];
	shl.b32 	%r11, %r290, 3;
	add.s32 	%r218, %r10, %r11;
	add.s32 	%r219, %r218, %r211;
	cvt.s64.s32 	%rd340, %r219;
	add.s64 	%rd341, %rd340, %rd67;
	shl.b64 	%rd342, %rd341, 2;
	add.s64 	%rd343, %rd1, %rd342;
	ld.global.f32 	%f250, [%rd343];
	add.f32 	%f251, %f397, %f250;
	st.global.f32 	[%rd343], %f251;
	add.s32 	%r220, %r5, %r218;
	cvt.s64.s32 	%rd344, %r220;
	add.s64 	%rd345, %rd344, %rd67;
	shl.b64 	%rd346, %rd345, 2;
	add.s64 	%rd347, %rd1, %rd346;
	ld.global.f32 	%f252, [%rd347];
	add.f32 	%f253, %f396, %f252;
	st.global.f32 	[%rd347], %f253;
	add.s32 	%r221, %r220, 32;
	cvt.s64.s32 	%rd348, %r221;
	add.s64 	%rd349, %rd348, %rd67;
	shl.b64 	%rd350, %rd349, 2;
	add.s64 	%rd351, %rd1, %rd350;
	ld.global.f32 	%f254, [%rd351];
	add.f32 	%f255, %f395, %f254;
	st.global.f32 	[%rd351], %f255;
	add.s32 	%r222, %r220, 64;
	cvt.s64.s32 	%rd352, %r222;
	add.s64 	%rd353, %rd352, %rd67;
	shl.b64 	%rd354, %rd353, 2;
	add.s64 	%rd355, %rd1, %rd354;
	ld.global.f32 	%f256, [%rd355];
	add.f32 	%f257, %f394, %f256;
	st.global.f32 	[%rd355], %f257;
	add.s32 	%r223, %r4, 16;
	setp.ge.s32 	%p40, %r223, %r9;
	@%p40 bra 	$L__BB37_75;
	ld.param.u32 	%r291, [mul_mat_q40_stream_k_fixup_80_8_false_param_7];
	shl.b32 	%r12, %r291, 4;
	add.s32 	%r13, %r12, %r10;
	add.s32 	%r225, %r13, %r211;
	cvt.s64.s32 	%rd356, %r225;
	add.s64 	%rd357, %rd356, %rd67;
	shl.b64 	%rd358, %rd357, 2;
	add.s64 	%rd359, %rd1, %rd358;
	ld.global.f32 	%f258, [%rd359];
	add.f32 	%f259, %f393, %f258;
	st.global.f32 	[%rd359], %f259;
	add.s32 	%r226, %r5, %r13;
	cvt.s64.s32 	%rd360, %r226;
	add.s64 	%rd361, %rd360, %rd67;
	shl.b64 	%rd362, %rd361, 2;
	add.s64 	%rd363, %rd1, %rd362;
	ld.global.f32 	%f260, [%rd363];
	add.f32 	%f261, %f392, %f260;
	st.global.f32 	[%rd363], %f261;
	add.s32 	%r227, %r226, 32;
	cvt.s64.s32 	%rd364, %r227;
	add.s64 	%rd365, %rd364, %rd67;
	shl.b64 	%rd366, %rd365, 2;
	add.s64 	%rd367, %rd1, %rd366;
	ld.global.f32 	%f262, [%rd367];
	add.f32 	%f263, %f391, %f262;
	st.global.f32 	[%rd367], %f263;
	add.s32 	%r228, %r226, 64;
	cvt.s64.s32 	%rd368, %r228;
	add.s64 	%rd369, %rd368, %rd67;
	shl.b64 	%rd370, %rd369, 2;
	add.s64 	%rd371, %rd1, %rd370;
	ld.global.f32 	%f264, [%rd371];
	add.f32 	%f265, %f390, %f264;
	st.global.f32 	[%rd371], %f265;
	add.s32 	%r229, %r4, 24;
	setp.ge.s32 	%p41, %r229, %r9;
	@%p41 bra 	$L__BB37_75;
	add.s32 	%r231, %r13, %r11;
	add.s32 	%r232, %r231, %r211;
	cvt.s64.s32 	%rd372, %r232;
	add.s64 	%rd373, %rd372, %rd67;
	shl.b64 	%rd374, %rd373, 2;
	add.s64 	%rd375, %rd1, %rd374;
	ld.global.f32 	%f266, [%rd375];
	add.f32 	%f267, %f389, %f266;
	st.global.f32 	[%rd375], %f267;
	add.s32 	%r233, %r5, %r231;
	cvt.s64.s32 	%rd376, %r233;
	add.s64 	%rd377, %rd376, %rd67;
	shl.b64 	%rd378, %rd377, 2;
	add.s64 	%rd379, %rd1, %rd378;
	ld.global.f32 	%f268, [%rd379];
	add.f32 	%f269, %f388, %f268;
	st.global.f32 	[%rd379], %f269;
	add.s32 	%r234, %r233, 32;
	cvt.s64.s32 	%rd380, %r234;
	add.s64 	%rd381, %rd380, %rd67;
	shl.b64 	%rd382, %rd381, 2;
	add.s64 	%rd383, %rd1, %rd382;
	ld.global.f32 	%f270, [%rd383];
	add.f32 	%f271, %f387, %f270;
	st.global.f32 	[%rd383], %f271;
	add.s32 	%r235, %r233, 64;
	cvt.s64.s32 	%rd384, %r235;
	add.s64 	%rd385, %rd384, %rd67;
	shl.b64 	%rd386, %rd385, 2;
	add.s64 	%rd387, %rd1, %rd386;
	ld.global.f32 	%f272, [%rd387];
	add.f32 	%f273, %f386, %f272;
	st.global.f32 	[%rd387], %f273;
	add.s32 	%r236, %r4, 32;
	setp.ge.s32 	%p42, %r236, %r9;
	@%p42 bra 	$L__BB37_75;
	ld.param.u32 	%r292, [mul_mat_q40_stream_k_fixup_80_8_false_param_7];
	shl.b32 	%r238, %r292, 5;
	add.s32 	%r14, %r238, %r10;
	add.s32 	%r239, %r14, %r211;
	cvt.s64.s32 	%rd388, %r239;
	add.s64 	%rd389, %rd388, %rd67;
	shl.b64 	%rd390, %rd389, 2;
	add.s64 	%rd391, %rd1, %rd390;
	ld.global.f32 	%f274, [%rd391];
	add.f32 	%f275, %f385, %f274;
	st.global.f32 	[%rd391], %f275;
	add.s32 	%r240, %r5, %r14;
	cvt.s64.s32 	%rd392, %r240;
	add.s64 	%rd393, %rd392, %rd67;
	shl.b64 	%rd394, %rd393, 2;
	add.s64 	%rd395, %rd1, %rd394;
	ld.global.f32 	%f276, [%rd395];
	add.f32 	%f277, %f384, %f276;
	st.global.f32 	[%rd395], %f277;
	add.s32 	%r241, %r240, 32;
	cvt.s64.s32 	%rd396, %r241;
	add.s64 	%rd397, %rd396, %rd67;
	shl.b64 	%rd398, %rd397, 2;
	add.s64 	%rd399, %rd1, %rd398;
	ld.global.f32 	%f278, [%rd399];
	add.f32 	%f279, %f383, %f278;
	st.global.f32 	[%rd399], %f279;
	add.s32 	%r242, %r240, 64;
	cvt.s64.s32 	%rd400, %r242;
	add.s64 	%rd401, %rd400, %rd67;
	shl.b64 	%rd402, %rd401, 2;
	add.s64 	%rd403, %rd1, %rd402;
	ld.global.f32 	%f280, [%rd403];
	add.f32 	%f281, %f382, %f280;
	st.global.f32 	[%rd403], %f281;
	add.s32 	%r243, %r4, 40;
	setp.ge.s32 	%p43, %r243, %r9;
	@%p43 bra 	$L__BB37_75;
	add.s32 	%r245, %r14, %r11;
	add.s32 	%r246, %r245, %r211;
	cvt.s64.s32 	%rd404, %r246;
	add.s64 	%rd405, %rd404, %rd67;
	shl.b64 	%rd406, %rd405, 2;
	add.s64 	%rd407, %rd1, %rd406;
	ld.global.f32 	%f282, [%rd407];
	add.f32 	%f283, %f381, %f282;
	st.global.f32 	[%rd407], %f283;
	add.s32 	%r247, %r5, %r245;
	cvt.s64.s32 	%rd408, %r247;
	add.s64 	%rd409, %rd408, %rd67;
	shl.b64 	%rd410, %rd409, 2;
	add.s64 	%rd411, %rd1, %rd410;
	ld.global.f32 	%f284, [%rd411];
	add.f32 	%f285, %f380, %f284;
	st.global.f32 	[%rd411], %f285;
	add.s32 	%r248, %r247, 32;
	cvt.s64.s32 	%rd412, %r248;
	add.s64 	%rd413, %rd412, %rd67;
	shl.b64 	%rd414, %rd413, 2;
	add.s64 	%rd415, %rd1, %rd414;
	ld.global.f32 	%f286, [%rd415];
	add.f32 	%f287, %f379, %f286;
	st.global.f32 	[%rd415], %f287;
	add.s32 	%r249, %r247, 64;
	cvt.s64.s32 	%rd416, %r249;
	add.s64 	%rd417, %rd416, %rd67;
	shl.b64 	%rd418, %rd417, 2;
	add.s64 	%rd419, %rd1, %rd418;
	ld.global.f32 	%f288, [%rd419];
	add.f32 	%f289, %f378, %f288;
	st.global.f32 	[%rd419], %f289;
	add.s32 	%r250, %r4, 48;
	setp.ge.s32 	%p44, %r250, %r9;
	@%p44 bra 	$L__BB37_75;
	add.s32 	%r15, %r12, %r14;
	add.s32 	%r252, %r15, %r211;
	cvt.s64.s32 	%rd420, %r252;
	add.s64 	%rd421, %rd420, %rd67;
	shl.b64 	%rd422, %rd421, 2;
	add.s64 	%rd423, %rd1, %rd422;
	ld.global.f32 	%f290, [%rd423];
	add.f32 	%f291, %f377, %f290;
	st.global.f32 	[%rd423], %f291;
	add.s32 	%r253, %r5, %r15;
	cvt.s64.s32 	%rd424, %r253;
	add.s64 	%rd425, %rd424, %rd67;
	shl.b64 	%rd426, %rd425, 2;
	add.s64 	%rd427, %rd1, %rd426;
	ld.global.f32 	%f292, [%rd427];
	add.f32 	%f293, %f376, %f292;
	st.global.f32 	[%rd427], %f293;
	add.s32 	%r254, %r253, 32;
	cvt.s64.s32 	%rd428, %r254;
	add.s64 	%rd429, %rd428, %rd67;
	shl.b64 	%rd430, %rd429, 2;
	add.s64 	%rd431, %rd1, %rd430;
	ld.global.f32 	%f294, [%rd431];
	add.f32 	%f295, %f375, %f294;
	st.global.f32 	[%rd431], %f295;
	add.s32 	%r255, %r253, 64;
	cvt.s64.s32 	%rd432, %r255;
	add.s64 	%rd433, %rd432, %rd67;
	shl.b64 	%rd434, %rd433, 2;
	add.s64 	%rd435, %rd1, %rd434;
	ld.global.f32 	%f296, [%rd435];
	add.f32 	%f297, %f374, %f296;
	st.global.f32 	[%rd435], %f297;
	add.s32 	%r256, %r4, 56;
	setp.ge.s32 	%p45, %r256, %r9;
	@%p45 bra 	$L__BB37_75;
	add.s32 	%r258, %r15, %r11;
	add.s32 	%r259, %r258, %r211;
	cvt.s64.s32 	%rd436, %r259;
	add.s64 	%rd437, %rd436, %rd67;
	shl.b64 	%rd438, %rd437, 2;
	add.s64 	%rd439, %rd1, %rd438;
	ld.global.f32 	%f298, [%rd439];
	add.f32 	%f299, %f373, %f298;
	st.global.f32 	[%rd439], %f299;
	add.s32 	%r260, %r5, %r258;
	cvt.s64.s32 	%rd440, %r260;
	add.s64 	%rd441, %rd440, %rd67;
	shl.b64 	%rd442, %rd441, 2;
	add.s64 	%rd443, %rd1, %rd442;
	ld.global.f32 	%f300, [%rd443];
	add.f32 	%f301, %f372, %f300;
	st.global.f32 	[%rd443], %f301;
	add.s32 	%r261, %r260, 32;
	cvt.s64.s32 	%rd444, %r261;
	add.s64 	%rd445, %rd444, %rd67;
	shl.b64 	%rd446, %rd445, 2;
	add.s64 	%rd447, %rd1, %rd446;
	ld.global.f32 	%f302, [%rd447];
	add.f32 	%f303, %f371, %f302;
	st.global.f32 	[%rd447], %f303;
	add.s32 	%r262, %r260, 64;
	cvt.s64.s32 	%rd448, %r262;
	add.s64 	%rd449, %rd448, %rd67;
	shl.b64 	%rd450, %rd449, 2;
	add.s64 	%rd451, %rd1, %rd450;
	ld.global.f32 	%f304, [%rd451];
	add.f32 	%f305, %f370, %f304;
	st.global.f32 	[%rd451], %f305;
	add.s32 	%r263, %r4, 64;
	setp.ge.s32 	%p46, %r263, %r9;
	@%p46 bra 	$L__BB37_75;
	ld.param.u32 	%r293, [mul_mat_q40_stream_k_fixup_80_8_false_param_7];
	shl.b32 	%r265, %r293, 6;
	add.s32 	%r16, %r265, %r10;
	add.s32 	%r266, %r16, %r211;
	cvt.s64.s32 	%rd452, %r266;
	add.s64 	%rd453, %rd452, %rd67;
	shl.b64 	%rd454, %rd453, 2;
	add.s64 	%rd455, %rd1, %rd454;
	ld.global.f32 	%f306, [%rd455];
	add.f32 	%f307, %f369, %f306;
	st.global.f32 	[%rd455], %f307;
	add.s32 	%r267, %r5, %r16;
	cvt.s64.s32 	%rd456, %r267;
	add.s64 	%rd457, %rd456, %rd67;
	shl.b64 	%rd458, %rd457, 2;
	add.s64 	%rd459, %rd1, %rd458;
	ld.global.f32 	%f308, [%rd459];
	add.f32 	%f309, %f368, %f308;
	st.global.f32 	[%rd459], %f309;
	add.s32 	%r268, %r267, 32;
	cvt.s64.s32 	%rd460, %r268;
	add.s64 	%rd461, %rd460, %rd67;
	shl.b64 	%rd462, %rd461, 2;
	add.s64 	%rd463, %rd1, %rd462;
	ld.global.f32 	%f310, [%rd463];
	add.f32 	%f311, %f367, %f310;
	st.global.f32 	[%rd463], %f311;
	add.s32 	%r269, %r267, 64;
	cvt.s64.s32 	%rd464, %r269;
	add.s64 	%rd465, %rd464, %rd67;
	shl.b64 	%rd466, %rd465, 2;
	add.s64 	%rd467, %rd1, %rd466;
	ld.global.f32 	%f312, [%rd467];
	add.f32 	%f313, %f366, %f312;
	st.global.f32 	[%rd467], %f313;
	add.s32 	%r270, %r4, 72;
	setp.ge.s32 	%p47, %r270, %r9;
	@%p47 bra 	$L__BB37_75;
	add.s32 	%r272, %r16, %r11;
	add.s32 	%r273, %r272, %r211;
	cvt.s64.s32 	%rd468, %r273;
	add.s64 	%rd469, %rd468, %rd67;
	shl.b64 	%rd470, %rd469, 2;
	add.s64 	%rd471, %rd1, %rd470;
	ld.global.f32 	%f314, [%rd471];
	add.f32 	%f315, %f365, %f314;
	st.global.f32 	[%rd471], %f315;
	add.s32 	%r274, %r5, %r272;
	cvt.s64.s32 	%rd472, %r274;
	add.s64 	%rd473, %rd472, %rd67;
	shl.b64 	%rd474, %rd473, 2;
	add.s64 	%rd475, %rd1, %rd474;
	ld.global.f32 	%f316, [%rd475];
	add.f32 	%f317, %f364, %f316;
	st.global.f32 	[%rd475], %f317;
	add.s32 	%r275, %r274, 32;
	cvt.s64.s32 	%rd476, %r275;
	add.s64 	%rd477, %rd476, %rd67;
	shl.b64 	%rd478, %rd477, 2;
	add.s64 	%rd479, %rd1, %rd478;
	ld.global.f32 	%f318, [%rd479];
	add.f32 	%f319, %f363, %f318;
	st.global.f32 	[%rd479], %f319;
	add.s32 	%r276, %r274, 64;
	cvt.s64.s32 	%rd480, %r276;
	add.s64 	%rd481, %rd480, %rd67;
	shl.b64 	%rd482, %rd481, 2;
	add.s64 	%rd483, %rd1, %rd482;
	ld.global.f32 	%f320, [%rd483];
	add.f32 	%f321, %f362, %f320;
	st.global.f32 	[%rd483], %f321;
	bra.uni 	$L__BB37_75;
$L__BB37_62:
	ld.param.u64 	%rd486, [mul_mat_q40_stream_k_fixup_80_8_false_param_1];
	cvta.to.global.u64 	%rd154, %rd486;
	cvt.u32.u64 	%r115, %rd36;
	shl.b64 	%rd155, %rd503, 32;
	shr.s64 	%rd156, %rd155, 30;
	add.s64 	%rd157, %rd154, %rd156;
	ld.global.u32 	%r17, [%rd157];
	add.s64 	%rd158, %rd155, 4294967296;
	shr.s64 	%rd159, %rd158, 30;
	add.s64 	%rd160, %rd154, %rd159;
	ld.global.u32 	%r18, [%rd160];
	shl.b32 	%r116, %r4, 5;
	add.s32 	%r19, %r116, %r115;
	setp.gt.u32 	%p27, %r19, 79;
	@%p27 bra 	$L__BB37_64;
	ld.param.u64 	%rd485, [mul_mat_q40_stream_k_fixup_80_8_false_param_0];
	add.s32 	%r117, %r19, %r17;
	cvta.to.global.u64 	%rd161, %rd485;
	mul.wide.s32 	%rd162, %r117, 4;
	add.s64 	%rd163, %rd161, %rd162;
	ld.global.u32 	%r118, [%rd163];
	shl.b32 	%r119, %r19, 2;
	mov.u32 	%r120, _ZZN34_INTERNAL_9074448f_4_k_cu_5eb7d63f24mul_mat_q_stream_k_fixupILi80ELi8ELb0EEEvPKiS2_PfPKfiiiiiiE14ids_dst_shared;
	add.s32 	%r121, %r120, %r119;
	st.shared.u32 	[%r121], %r118;
$L__BB37_64:
	bar.sync 	0;
	shl.b32 	%r122, %r7, 7;
	cvt.s64.s32 	%rd68, %r122;
	mul.lo.s32 	%r123, %r8, -80;
	sub.s32 	%r124, %r123, %r17;
	add.s32 	%r20, %r124, %r18;
	setp.ge.s32 	%p28, %r4, %r20;
	@%p28 bra 	$L__BB37_75;
	ld.param.u32 	%r278, [mul_mat_q40_stream_k_fixup_80_8_false_param_7];
	shl.b32 	%r126, %r4, 2;
	mov.u32 	%r127, _ZZN34_INTERNAL_9074448f_4_k_cu_5eb7d63f24mul_mat_q_stream_k_fixupILi80ELi8ELb0EEEvPKiS2_PfPKfiiiiiiE14ids_dst_shared;
	add.s32 	%r21, %r127, %r126;
	ld.shared.u32 	%r128, [%r21];
	mul.lo.s32 	%r129, %r128, %r278;
	add.s32 	%r130, %r115, %r129;
	cvt.s64.s32 	%rd164, %r130;
	add.s64 	%rd165, %rd164, %rd68;
	shl.b64 	%rd166, %rd165, 2;
	add.s64 	%rd167, %rd1, %rd166;
	ld.global.f32 	%f162, [%rd167];
	add.f32 	%f163, %f401, %f162;
	st.global.f32 	[%rd167], %f163;
	add.s32 	%r131, %r5, %r129;
	cvt.s64.s32 	%rd168, %r131;
	add.s64 	%rd169, %rd168, %rd68;
	shl.b64 	%rd170, %rd169, 2;
	add.s64 	%rd171, %rd1, %rd170;
	ld.global.f32 	%f164, [%rd171];
	add.f32 	%f165, %f400, %f164;
	st.global.f32 	[%rd171], %f165;
	add.s32 	%r132, %r131, 32;
	cvt.s64.s32 	%rd172, %r132;
	add.s64 	%rd173, %rd172, %rd68;
	shl.b64 	%rd174, %rd173, 2;
	add.s64 	%rd175, %rd1, %rd174;
	ld.global.f32 	%f166, [%rd175];
	add.f32 	%f167, %f399, %f166;
	st.global.f32 	[%rd175], %f167;
	add.s32 	%r133, %r131, 64;
	cvt.s64.s32 	%rd176, %r133;
	add.s64 	%rd177, %rd176, %rd68;
	shl.b64 	%rd178, %rd177, 2;
	add.s64 	%rd179, %rd1, %rd178;
	ld.global.f32 	%f168, [%rd179];
	add.f32 	%f169, %f398, %f168;
	st.global.f32 	[%rd179], %f169;
	add.s32 	%r134, %r4, 8;
	setp.ge.s32 	%p29, %r134, %r20;
	@%p29 bra 	$L__BB37_75;
	ld.param.u32 	%r279, [mul_mat_q40_stream_k_fixup_80_8_false_param_7];
	ld.shared.u32 	%r136, [%r21+32];
	mul.lo.s32 	%r137, %r136, %r279;
	add.s32 	%r138, %r115, %r137;
	cvt.s64.s32 	%rd180, %r138;
	add.s64 	%rd181, %rd180, %rd68;
	shl.b64 	%rd182, %rd181, 2;
	add.s64 	%rd183, %rd1, %rd182;
	ld.global.f32 	%f170, [%rd183];
	add.f32 	%f171, %f397, %f170;
	st.global.f32 	[%rd183], %f171;
	add.s32 	%r139, %r5, %r137;
	cvt.s64.s32 	%rd184, %r139;
	add.s64 	%rd185, %rd184, %rd68;
	shl.b64 	%rd186, %rd185, 2;
	add.s64 	%rd187, %rd1, %rd186;
	ld.global.f32 	%f172, [%rd187];
	add.f32 	%f173, %f396, %f172;
	st.global.f32 	[%rd187], %f173;
	add.s32 	%r140, %r139, 32;
	cvt.s64.s32 	%rd188, %r140;
	add.s64 	%rd189, %rd188, %rd68;
	shl.b64 	%rd190, %rd189, 2;
	add.s64 	%rd191, %rd1, %rd190;
	ld.global.f32 	%f174, [%rd191];
	add.f32 	%f175, %f395, %f174;
	st.global.f32 	[%rd191], %f175;
	add.s32 	%r141, %r139, 64;
	cvt.s64.s32 	%rd192, %r141;
	add.s64 	%rd193, %rd192, %rd68;
	shl.b64 	%rd194, %rd193, 2;
	add.s64 	%rd195, %rd1, %rd194;
	ld.global.f32 	%f176, [%rd195];
	add.f32 	%f177, %f394, %f176;
	st.global.f32 	[%rd195], %f177;
	add.s32 	%r142, %r4, 16;
	setp.ge.s32 	%p30, %r142, %r20;
	@%p30 bra 	$L__BB37_75;
	ld.param.u32 	%r280, [mul_mat_q40_stream_k_fixup_80_8_false_param_7];
	ld.shared.u32 	%r144, [%r21+64];
	mul.lo.s32 	%r145, %r144, %r280;
	add.s32 	%r146, %r115, %r145;
	cvt.s64.s32 	%rd196, %r146;
	add.s64 	%rd197, %rd196, %rd68;
	shl.b64 	%rd198, %rd197, 2;
	add.s64 	%rd199, %rd1, %rd198;
	ld.global.f32 	%f178, [%rd199];
	add.f32 	%f179, %f393, %f178;
	st.global.f32 	[%rd199], %f179;
	add.s32 	%r147, %r5, %r145;
	cvt.s64.s32 	%rd200, %r147;
	add.s64 	%rd201, %rd200, %rd68;
	shl.b64 	%rd202, %rd201, 2;
	add.s64 	%rd203, %rd1, %rd202;
	ld.global.f32 	%f180, [%rd203];
	add.f32 	%f181, %f392, %f180;
	st.global.f32 	[%rd203], %f181;
	add.s32 	%r148, %r147, 32;
	cvt.s64.s32 	%rd204, %r148;
	add.s64 	%rd205, %rd204, %rd68;
	shl.b64 	%rd206, %rd205, 2;
	add.s64 	%rd207, %rd1, %rd206;
	ld.global.f32 	%f182, [%rd207];
	add.f32 	%f183, %f391, %f182;
	st.global.f32 	[%rd207], %f183;
	add.s32 	%r149, %r147, 64;
	cvt.s64.s32 	%rd208, %r149;
	add.s64 	%rd209, %rd208, %rd68;
	shl.b64 	%rd210, %rd209, 2;
	add.s64 	%rd211, %rd1, %rd210;
	ld.global.f32 	%f184, [%rd211];
	add.f32 	%f185, %f390, %f184;
	st.global.f32 	[%rd211], %f185;
	add.s32 	%r150, %r4, 24;
	setp.ge.s32 	%p31, %r150, %r20;
	@%p31 bra 	$L__BB37_75;
	ld.param.u32 	%r281, [mul_mat_q40_stream_k_fixup_80_8_false_param_7];
	ld.shared.u32 	%r152, [%r21+96];
	mul.lo.s32 	%r153, %r152, %r281;
	add.s32 	%r154, %r115, %r153;
	cvt.s64.s32 	%rd212, %r154;
	add.s64 	%rd213, %rd212, %rd68;
	shl.b64 	%rd214, %rd213, 2;
	add.s64 	%rd215, %rd1, %rd214;
	ld.global.f32 	%f186, [%rd215];
	add.f32 	%f187, %f389, %f186;
	st.global.f32 	[%rd215], %f187;
	add.s32 	%r155, %r5, %r153;
	cvt.s64.s32 	%rd216, %r155;
	add.s64 	%rd217, %rd216, %rd68;
	shl.b64 	%rd218, %rd217, 2;
	add.s64 	%rd219, %rd1, %rd218;
	ld.global.f32 	%f188, [%rd219];
	add.f32 	%f189, %f388, %f188;
	st.global.f32 	[%rd219], %f189;
	add.s32 	%r156, %r155, 32;
	cvt.s64.s32 	%rd220, %r156;
	add.s64 	%rd221, %rd220, %rd68;
	shl.b64 	%rd222, %rd221, 2;
	add.s64 	%rd223, %rd1, %rd222;
	ld.global.f32 	%f190, [%rd223];
	add.f32 	%f191, %f387, %f190;
	st.global.f32 	[%rd223], %f191;
	add.s32 	%r157, %r155, 64;
	cvt.s64.s32 	%rd224, %r157;
	add.s64 	%rd225, %rd224, %rd68;
	shl.b64 	%rd226, %rd225, 2;
	add.s64 	%rd227, %rd1, %rd226;
	ld.global.f32 	%f192, [%rd227];
	add.f32 	%f193, %f386, %f192;
	st.global.f32 	[%rd227], %f193;
	add.s32 	%r158, %r4, 32;
	setp.ge.s32 	%p32, %r158, %r20;
	@%p32 bra 	$L__BB37_75;
	ld.param.u32 	%r282, [mul_mat_q40_stream_k_fixup_80_8_false_param_7];
	ld.shared.u32 	%r160, [%r21+128];
	mul.lo.s32 	%r161, %r160, %r282;
	add.s32 	%r162, %r115, %r161;
	cvt.s64.s32 	%rd228, %r162;
	add.s64 	%rd229, %rd228, %rd68;
	shl.b64 	%rd230, %rd229, 2;
	add.s64 	%rd231, %rd1, %rd230;
	ld.global.f32 	%f194, [%rd231];
	add.f32 	%f195, %f385, %f194;
	st.global.f32 	[%rd231], %f195;
	add.s32 	%r163, %r5, %r161;
	cvt.s64.s32 	%rd232, %r163;
	add.s64 	%rd233, %rd232, %rd68;
	shl.b64 	%rd234, %rd233, 2;
	add.s64 	%rd235, %rd1, %rd234;
	ld.global.f32 	%f196, [%rd235];
	add.f32 	%f197, %f384, %f196;
	st.global.f32 	[%rd235], %f197;
	add.s32 	%r164, %r163, 32;
	cvt.s64.s32 	%rd236, %r164;
	add.s64 	%rd237, %rd236, %rd68;
	shl.b64 	%rd238, %rd237, 2;
	add.s64 	%rd239, %rd1, %rd238;
	ld.global.f32 	%f198, [%rd239];
	add.f32 	%f199, %f383, %f198;
	st.global.f32 	[%rd239], %f199;
	add.s32 	%r165, %r163, 64;
	cvt.s64.s32 	%rd240, %r165;
	add.s64 	%rd241, %rd240, %rd68;
	shl.b64 	%rd242, %rd241, 2;
	add.s64 	%rd243, %rd1, %rd242;
	ld.global.f32 	%f200, [%rd243];
	add.f32 	%f201, %f382, %f200;
	st.global.f32 	[%rd243], %f201;
	add.s32 	%r166, %r4, 40;
	setp.ge.s32 	%p33, %r166, %r20;
	@%p33 bra 	$L__BB37_75;
	ld.param.u32 	%r283, [mul_mat_q40_stream_k_fixup_80_8_false_param_7];
	ld.shared.u32 	%r168, [%r21+160];
	mul.lo.s32 	%r169, %r168, %r283;
	add.s32 	%r170, %r115, %r169;
	cvt.s64.s32 	%rd244, %r170;
	add.s64 	%rd245, %rd244, %rd68;
	shl.b64 	%rd246, %rd245, 2;
	add.s64 	%rd247, %rd1, %rd246;
	ld.global.f32 	%f202, [%rd247];
	add.f32 	%f203, %f381, %f202;
	st.global.f32 	[%rd247], %f203;
	add.s32 	%r171, %r5, %r169;
	cvt.s64.s32 	%rd248, %r171;
	add.s64 	%rd249, %rd248, %rd68;
	shl.b64 	%rd250, %rd249, 2;
	add.s64 	%rd251, %rd1, %rd250;
	ld.global.f32 	%f204, [%rd251];
	add.f32 	%f205, %f380, %f204;
	st.global.f32 	[%rd251], %f205;
	add.s32 	%r172, %r171, 32;
	cvt.s64.s32 	%rd252, %r172;
	add.s64 	%rd253, %rd252, %rd68;
	shl.b64 	%rd254, %rd253, 2;
	add.s64 	%rd255, %rd1, %rd254;
	ld.global.f32 	%f206, [%rd255];
	add.f32 	%f207, %f379, %f206;
	st.global.f32 	[%rd255], %f207;
	add.s32 	%r173, %r171, 64;
	cvt.s64.s32 	%rd256, %r173;
	add.s64 	%rd257, %rd256, %rd68;
	shl.b64 	%rd258, %rd257, 2;
	add.s64 	%rd259, %rd1, %rd258;
	ld.global.f32 	%f208, [%rd259];
	add.f32 	%f209, %f378, %f208;
	st.global.f32 	[%rd259], %f209;
	add.s32 	%r174, %r4, 48;
	setp.ge.s32 	%p34, %r174, %r20;
	@%p34 bra 	$L__BB37_75;
	ld.param.u32 	%r284, [mul_mat_q40_stream_k_fixup_80_8_false_param_7];
	ld.shared.u32 	%r176, [%r21+192];
	mul.lo.s32 	%r177, %r176, %r284;
	add.s32 	%r178, %r115, %r177;
	cvt.s64.s32 	%rd260, %r178;
	add.s64 	%rd261, %rd260, %rd68;
	shl.b64 	%rd262, %rd261, 2;
	add.s64 	%rd263, %rd1, %rd262;
	ld.global.f32 	%f210, [%rd263];
	add.f32 	%f211, %f377, %f210;
	st.global.f32 	[%rd263], %f211;
	add.s32 	%r179, %r5, %r177;
	cvt.s64.s32 	%rd264, %r179;
	add.s64 	%rd265, %rd264, %rd68;
	shl.b64 	%rd266, %rd265, 2;
	add.s64 	%rd267, %rd1, %rd266;
	ld.global.f32 	%f212, [%rd267];
	add.f32 	%f213, %f376, %f212;
	st.global.f32 	[%rd267], %f213;
	add.s32 	%r180, %r179, 32;
	cvt.s64.s32 	%rd268, %r180;
	add.s64 	%rd269, %rd268, %rd68;
	shl.b64 	%rd270, %rd269, 2;
	add.s64 	%rd271, %rd1, %rd270;
	ld.global.f32 	%f214, [%rd271];
	add.f32 	%f215, %f375, %f214;
	st.global.f32 	[%rd271], %f215;
	add.s32 	%r181, %r179, 64;
	cvt.s64.s32 	%rd272, %r181;
	add.s64 	%rd273, %rd272, %rd68;
	shl.b64 	%rd274, %rd273, 2;
	add.s64 	%rd275, %rd1, %rd274;
	ld.global.f32 	%f216, [%rd275];
	add.f32 	%f217, %f374, %f216;
	st.global.f32 	[%rd275], %f217;
	add.s32 	%r182, %r4, 56;
	setp.ge.s32 	%p35, %r182, %r20;
	@%p35 bra 	$L__BB37_75;
	ld.param.u32 	%r285, [mul_mat_q40_stream_k_fixup_80_8_false_param_7];
	ld.shared.u32 	%r184, [%r21+224];
	mul.lo.s32 	%r185, %r184, %r285;
	add.s32 	%r186, %r115, %r185;
	cvt.s64.s32 	%rd276, %r186;
	add.s64 	%rd277, %rd276, %rd68;
	shl.b64 	%rd278, %rd277, 2;
	add.s64 	%rd279, %rd1, %rd278;
	ld.global.f32 	%f218, [%rd279];
	add.f32 	%f219, %f373, %f218;
	st.global.f32 	[%rd279], %f219;
	add.s32 	%r187, %r5, %r185;
	cvt.s64.s32 	%rd280, %r187;
	add.s64 	%rd281, %rd280, %rd68;
	shl.b64 	%rd282, %rd281, 2;
	add.s64 	%rd283, %rd1, %rd282;
	ld.global.f32 	%f220, [%rd283];
	add.f32 	%f221, %f372, %f220;
	st.global.f32 	[%rd283], %f221;
	add.s32 	%r188, %r187, 32;
	cvt.s64.s32 	%rd284, %r188;
	add.s64 	%rd285, %rd284, %rd68;
	shl.b64 	%rd286, %rd285, 2;
	add.s64 	%rd287, %rd1, %rd286;
	ld.global.f32 	%f222, [%rd287];
	add.f32 	%f223, %f371, %f222;
	st.global.f32 	[%rd287], %f223;
	add.s32 	%r189, %r187, 64;
	cvt.s64.s32 	%rd288, %r189;
	add.s64 	%rd289, %rd288, %rd68;
	shl.b64 	%rd290, %rd289, 2;
	add.s64 	%rd291, %rd1, %rd290;
	ld.global.f32 	%f224, [%rd291];
	add.f32 	%f225, %f370, %f224;
	st.global.f32 	[%rd291], %f225;
	add.s32 	%r190, %r4, 64;
	setp.ge.s32 	%p36, %r190, %r20;
	@%p36 bra 	$L__BB37_75;
	ld.param.u32 	%r286, [mul_mat_q40_stream_k_fixup_80_8_false_param_7];
	ld.shared.u32 	%r192, [%r21+256];
	mul.lo.s32 	%r193, %r192, %r286;
	add.s32 	%r194, %r115, %r193;
	cvt.s64.s32 	%rd292, %r194;
	add.s64 	%rd293, %rd292, %rd68;
	shl.b64 	%rd294, %rd293, 2;
	add.s64 	%rd295, %rd1, %rd294;
	ld.global.f32 	%f226, [%rd295];
	add.f32 	%f227, %f369, %f226;
	st.global.f32 	[%rd295], %f227;
	add.s32 	%r195, %r5, %r193;
	cvt.s64.s32 	%rd296, %r195;
	add.s64 	%rd297, %rd296, %rd68;
	shl.b64 	%rd298, %rd297, 2;
	add.s64 	%rd299, %rd1, %rd298;
	ld.global.f32 	%f228, [%rd299];
	add.f32 	%f229, %f368, %f228;
	st.global.f32 	[%rd299], %f229;
	add.s32 	%r196, %r195, 32;
	cvt.s64.s32 	%rd300, %r196;
	add.s64 	%rd301, %rd300, %rd68;
	shl.b64 	%rd302, %rd301, 2;
	add.s64 	%rd303, %rd1, %rd302;
	ld.global.f32 	%f230, [%rd303];
	add.f32 	%f231, %f367, %f230;
	st.global.f32 	[%rd303], %f231;
	add.s32 	%r197, %r195, 64;
	cvt.s64.s32 	%rd304, %r197;
	add.s64 	%rd305, %rd304, %rd68;
	shl.b64 	%rd306, %rd305, 2;
	add.s64 	%rd307, %rd1, %rd306;
	ld.global.f32 	%f232, [%rd307];
	add.f32 	%f233, %f366, %f232;
	st.global.f32 	[%rd307], %f233;
	add.s32 	%r198, %r4, 72;
	setp.ge.s32 	%p37, %r198, %r20;
	@%p37 bra 	$L__BB37_75;
	ld.param.u32 	%r287, [mul_mat_q40_stream_k_fixup_80_8_false_param_7];
	ld.shared.u32 	%r200, [%r21+288];
	mul.lo.s32 	%r201, %r200, %r287;
	add.s32 	%r202, %r115, %r201;
	cvt.s64.s32 	%rd308, %r202;
	add.s64 	%rd309, %rd308, %rd68;
	shl.b64 	%rd310, %rd309, 2;
	add.s64 	%rd311, %rd1, %rd310;
	ld.global.f32 	%f234, [%rd311];
	add.f32 	%f235, %f365, %f234;
	st.global.f32 	[%rd311], %f235;
	add.s32 	%r203, %r5, %r201;
	cvt.s64.s32 	%rd312, %r203;
	add.s64 	%rd313, %rd312, %rd68;
	shl.b64 	%rd314, %rd313, 2;
	add.s64 	%rd315, %rd1, %rd314;
	ld.global.f32 	%f236, [%rd315];
	add.f32 	%f237, %f364, %f236;
	st.global.f32 	[%rd315], %f237;
	add.s32 	%r204, %r203, 32;
	cvt.s64.s32 	%rd316, %r204;
	add.s64 	%rd317, %rd316, %rd68;
	shl.b64 	%rd318, %rd317, 2;
	add.s64 	%rd319, %rd1, %rd318;
	ld.global.f32 	%f238, [%rd319];
	add.f32 	%f239, %f363, %f238;
	st.global.f32 	[%rd319], %f239;
	add.s32 	%r205, %r203, 64;
	cvt.s64.s32 	%rd320, %r205;
	add.s64 	%rd321, %rd320, %rd68;
	shl.b64 	%rd322, %rd321, 2;
	add.s64 	%rd323, %rd1, %rd322;
	ld.global.f32 	%f240, [%rd323];
	add.f32 	%f241, %f362, %f240;
	st.global.f32 	[%rd323], %f241;
$L__BB37_75:
	ret;

}
	// .globl	mul_mat_q40_96_8_false
.visible .entry mul_mat_q40_96_8_false(
	.param .u64 .ptr .align 1 mul_mat_q40_96_8_false_param_0,
	.param .u64 .ptr .align 1 mul_mat_q40_96_8_false_param_1,
	.param .u64 .ptr .align 1 mul_mat_q40_96_8_false_param_2,
	.param .u64 .ptr .align 1 mul_mat_q40_96_8_false_param_3,
	.param .u64 .ptr .align 1 mul_mat_q40_96_8_false_param_4,
	.param .u64 .ptr .align 1 mul_mat_q40_96_8_false_param_5,
	.param .u32 mul_mat_q40_96_8_false_param_6,
	.param .u32 mul_mat_q40_96_8_false_param_7,
	.param .u32 mul_mat_q40_96_8_false_param_8,
	.param .u32 mul_mat_q40_96_8_false_param_9,
	.param .u32 mul_mat_q40_96_8_false_param_10,
	.param .u32 mul_mat_q40_96_8_false_param_11,
	.param .u32 mul_mat_q40_96_8_false_param_12,
	.param .u32 mul_mat_q40_96_8_false_param_13,
	.param .u32 mul_mat_q40_96_8_false_param_14,
	.param .u32 mul_mat_q40_96_8_false_param_15,
	.param .u32 mul_mat_q40_96_8_false_param_16
)
.maxntid 256
.minnctapersm 1
{
	.reg .pred 	%p<86>;
	.reg .b16 	%rs<73>;
	.reg .b32 	%r<4562>;
	.reg .b32 	%f<2957>;
	.reg .b64 	%rd<745>;

	ld.param.u64 	%rd121, [mul_mat_q40_96_8_false_param_0];
	ld.param.u64 	%rd122, [mul_mat_q40_96_8_false_param_1];
	ld.param.u64 	%rd119, [mul_mat_q40_96_8_false_param_2];
	ld.param.u64 	%rd123, [mul_mat_q40_96_8_false_param_3];
	ld.param.u64 	%rd124, [mul_mat_q40_96_8_false_param_4];
	ld.param.u32 	%r67, [mul_mat_q40_96_8_false_param_6];
	ld.param.u32 	%r77, [mul_mat_q40_96_8_false_param_7];
	ld.param.u32 	%r68, [mul_mat_q40_96_8_false_param_8];
	ld.param.u32 	%r69, [mul_mat_q40_96_8_false_param_9];
	ld.param.u32 	%r71, [mul_mat_q40_96_8_false_param_11];
	ld.param.u32 	%r73, [mul_mat_q40_96_8_false_param_13];
	cvta.to.global.u64 	%rd1, %rd124;
	cvta.to.global.u64 	%rd2, %rd121;
	cvta.to.global.u64 	%rd3, %rd122;
	cvta.to.global.u64 	%rd4, %rd123;
	add.s32 	%r78, %r68, 95;
	mul.hi.s32 	%r79, %r78, 715827883;
	shr.u32 	%r80, %r79, 31;
	shr.s32 	%r81, %r79, 4;
	add.s32 	%r1, %r81, %r80;
	add.s32 	%r2, %r77, 127;
	mov.u32 	%r3, %tid.y;
	shl.b32 	%r82, %r3, 5;
	mov.u32 	%r4, %tid.x;
	add.s32 	%r5, %r82, %r4;
	setp.gt.u32 	%p4, %r5, 95;
	shl.b32 	%r83, %r5, 2;
	mov.u32 	%r84, ids_dst_shared;
	add.s32 	%r6, %r84, %r83;
	@%p4 bra 	$L__BB38_2;
	st.shared.u32 	[%r6], %r5;
$L__BB38_2:
	bar.sync 	0;
	shr.s32 	%r85, %r67, 31;
	shr.u32 	%r86, %r85, 27;
	add.s32 	%r87, %r67, %r86;
	shr.s32 	%r88, %r87, 5;
	cvt.s64.s32 	%rd5, %r88;
	mov.u32 	%r7, %ctaid.x;
	cvt.u64.u32 	%rd125, %r7;
	cvt.s64.s32 	%rd6, %r73;
	cvt.s64.s32 	%rd7, %r1;
	shr.s32 	%r89, %r2, 31;
	shr.u32 	%r90, %r89, 25;
	add.s32 	%r91, %r2, %r90;
	shr.s32 	%r92, %r91, 7;
	cvt.s64.s32 	%rd8, %r92;
	mul.lo.s64 	%rd126, %rd5, %rd125;
	mul.lo.s64 	%rd127, %rd126, %rd8;
	mul.lo.s64 	%rd128, %rd127, %rd7;
	mul.lo.s64 	%rd9, %rd128, %rd6;
	mov.u32 	%r93, %nctaid.x;
	cvt.u64.u32 	%rd10, %r93;
	and.b64  	%rd129, %rd9, -4294967296;
	setp.ne.s64 	%p5, %rd129, 0;
	@%p5 bra 	$L__BB38_4;
	cvt.u32.u64 	%r94, %rd10;
	cvt.u32.u64 	%r95, %rd9;
	div.u32 	%r96, %r95, %r94;
	cvt.u64.u32 	%rd728, %r96;
	bra.uni 	$L__BB38_5;
$L__BB38_4:
	div.s64 	%rd728, %rd9, %rd10;
$L__BB38_5:
	add.s32 	%r97, %r7, 1;
	cvt.u64.u32 	%rd130, %r97;
	mul.lo.s64 	%rd131, %rd5, %rd130;
	mul.lo.s64 	%rd132, %rd131, %rd8;
	mul.lo.s64 	%rd133, %rd132, %rd7;
	mul.lo.s64 	%rd14, %rd133, %rd6;
	and.b64  	%rd134, %rd14, -4294967296;
	setp.ne.s64 	%p6, %rd134, 0;
	@%p6 bra 	$L__BB38_7;
	cvt.u32.u64 	%r98, %rd10;
	cvt.u32.u64 	%r99, %rd14;
	div.u32 	%r100, %r99, %r98;
	cvt.u64.u32 	%rd729, %r100;
	bra.uni 	$L__BB38_8;
$L__BB38_7:
	div.s64 	%rd729, %rd14, %rd10;
$L__BB38_8:
	or.b64  	%rd135, %rd728, %rd5;
	and.b64  	%rd136, %rd135, -4294967296;
	setp.ne.s64 	%p7, %rd136, 0;
	@%p7 bra 	$L__BB38_10;
	cvt.u32.u64 	%r101, %rd5;
	cvt.u32.u64 	%r102, %rd728;
	rem.u32 	%r103, %r102, %r101;
	cvt.u64.u32 	%rd730, %r103;
	bra.uni 	$L__BB38_11;
$L__BB38_10:
	rem.s64 	%rd730, %rd728, %rd5;
$L__BB38_11:
	cvt.u32.u64 	%r104, %rd730;
	shr.s32 	%r105, %r104, 31;
	shr.u32 	%r106, %r105, 29;
	add.s32 	%r107, %r104, %r106;
	and.b32  	%r108, %r107, -8;
	sub.s32 	%r109, %r104, %r108;
	cvt.s64.s32 	%rd137, %r109;
	sub.s64 	%rd733, %rd728, %rd137;
	or.b64  	%rd138, %rd729, %rd5;
	and.b64  	%rd139, %rd138, -4294967296;
	setp.ne.s64 	%p8, %rd139, 0;
	@%p8 bra 	$L__BB38_13;
	cvt.u32.u64 	%r110, %rd5;
	cvt.u32.u64 	%r111, %rd729;
	rem.u32 	%r112, %r111, %r110;
	cvt.u64.u32 	%rd731, %r112;
	bra.uni 	$L__BB38_14;
$L__BB38_13:
	rem.s64 	%rd731, %rd729, %rd5;
$L__BB38_14:
	cvt.u32.u64 	%r113, %rd731;
	shr.s32 	%r114, %r113, 31;
	shr.u32 	%r115, %r114, 29;
	add.s32 	%r116, %r113, %r115;
	and.b32  	%r117, %r116, -8;
	sub.s32 	%r118, %r113, %r117;
	cvt.s64.s32 	%rd140, %r118;
	sub.s64 	%rd25, %rd729, %rd140;
	or.b64  	%rd141, %rd733, %rd5;
	and.b64  	%rd142, %rd141, -4294967296;
	setp.ne.s64 	%p9, %rd142, 0;
	@%p9 bra 	$L__BB38_16;
	cvt.u32.u64 	%r119, %rd5;
	cvt.u32.u64 	%r120, %rd733;
	rem.u32 	%r121, %r120, %r119;
	cvt.u64.u32 	%rd732, %r121;
	bra.uni 	$L__BB38_17;
$L__BB38_16:
	rem.s64 	%rd732, %rd733, %rd5;
$L__BB38_17:
	cvt.u32.u64 	%r122, %rd5;
	cvt.u32.u64 	%r4549, %rd732;
	sub.s64 	%rd144, %rd732, %rd733;
	add.s64 	%rd145, %rd144, %rd25;
	min.s64 	%rd146, %rd5, %rd145;
	cvt.u32.u64 	%r4557, %rd146;
	setp.lt.s64 	%p85, %rd733, %rd25;
	setp.ge.s64 	%p10, %rd733, %rd25;
	setp.ne.s32 	%p11, %r122, %r4557;
	or.pred  	%p12, %p10, %p11;
	@%p12 bra 	$L__BB38_141;
	mul.lo.s32 	%r123, %r73, %r1;
	cvt.s64.s32 	%rd147, %r123;
	mul.lo.s64 	%rd29, %rd147, %rd5;
	shr.u32 	%r124, %r4, 2;
	and.b32  	%r125, %r4, 3;
	cvt.u64.u32 	%rd148, %r124;
	shl.b32 	%r126, %r4, 1;
	and.b32  	%r127, %r126, 6;
	shl.b32 	%r128, %r124, 3;
	or.b32  	%r129, %r128, %r125;
	and.b32  	%r130, %r4, 7;
	shl.b32 	%r131, %r3, 2;
	shr.u32 	%r132, %r4, 3;
	add.s32 	%r133, %r132, %r131;
	cvt.u64.u32 	%rd149, %r130;
	and.b32  	%r134, %r3, 1;
	setp.eq.b32 	%p13, %r134, 1;
	selp.b32 	%r135, 1152, 0, %p13;
	mov.u32 	%r136, data_mul_mat_q;
	add.s32 	%r137, %r136, %r135;
	mad.lo.s32 	%r138, %r124, 28, %r129;
	shl.b32 	%r139, %r138, 2;
	add.s32 	%r140, %r137, %r139;
	and.b32  	%r141, %r3, 1022;
	and.b32  	%r142, %r4, 15;
	and.b32  	%r143, %r124, 252;
	mad.lo.s32 	%r144, %r142, 76, %r143;
	shl.b32 	%r145, %r3, 3;
	and.b32  	%r146, %r145, 8;
	or.b32  	%r10, %r127, %r146;
	mul.lo.s32 	%r147, %r3, %r69;
	shl.b32 	%r148, %r69, 3;
	add.s32 	%r149, %r147, %r148;
	cvt.s64.s32 	%rd150, %r149;
	shl.b32 	%r150, %r69, 4;
	add.s32 	%r151, %r150, %r147;
	cvt.s64.s32 	%rd151, %r151;
	add.s32 	%r152, %r151, %r148;
	cvt.s64.s32 	%rd152, %r152;
	shl.b32 	%r153, %r69, 5;
	add.s32 	%r154, %r153, %r147;
	cvt.s64.s32 	%rd153, %r154;
	add.s32 	%r155, %r154, %r148;
	cvt.s64.s32 	%rd154, %r155;
	add.s32 	%r156, %r150, %r154;
	cvt.s64.s32 	%rd155, %r156;
	add.s32 	%r157, %r156, %r148;
	cvt.s64.s32 	%rd156, %r157;
	shl.b32 	%r158, %r69, 6;
	add.s32 	%r159, %r158, %r147;
	cvt.s64.s32 	%rd157, %r159;
	add.s32 	%r160, %r159, %r148;
	cvt.s64.s32 	%rd158, %r160;
	add.s32 	%r161, %r150, %r159;
	cvt.s64.s32 	%rd159, %r161;
	add.s32 	%r162, %r161, %r148;
	cvt.s64.s32 	%rd160, %r162;
	add.s32 	%r163, %r153, %r159;
	cvt.s64.s32 	%rd161, %r163;
	add.s32 	%r164, %r163, %r148;
	cvt.s64.s32 	%rd162, %r164;
	add.s32 	%r165, %r150, %r163;
	cvt.s64.s32 	%rd163, %r165;
	add.s32 	%r166, %r165, %r148;
	cvt.s64.s32 	%rd164, %r166;
	mul.lo.s32 	%r167, %r133, %r69;
	add.s32 	%r168, %r167, %r153;
	cvt.s64.s32 	%rd165, %r168;
	add.s32 	%r169, %r158, %r167;
	cvt.s64.s32 	%rd166, %r169;
	add.s32 	%r170, %r169, %r153;
	cvt.s64.s32 	%rd167, %r170;
	mad.lo.s32 	%r171, %r141, 1216, %r144;
	mul.wide.u32 	%rd168, %r171, 4;
	cvt.u64.u32 	%rd169, %r136;
	cvta.shared.u64 	%rd170, %rd169;
	add.s64 	%rd171, %rd170, %rd168;
	add.s64 	%rd30, %rd171, 14720;
	shl.b32 	%r172, %r3, 4;
	and.b32  	%r173, %r172, 16352;
	add.s32 	%r11, %r124, %r173;
	add.s32 	%r12, %r140, 384;
	shl.b32 	%r174, %r10, 2;
	add.s32 	%r13, %r84, %r174;
	add.s32 	%r14, %r11, 16;
	add.s64 	%rd31, %rd167, %rd149;
	add.s64 	%rd32, %rd166, %rd149;
	add.s64 	%rd33, %rd165, %rd149;
	add.s64 	%rd34, %rd148, %rd164;
	add.s64 	%rd35, %rd148, %rd150;
	add.s64 	%rd36, %rd148, %rd163;
	add.s64 	%rd37, %rd148, %rd151;
	add.s64 	%rd38, %rd148, %rd162;
	add.s64 	%rd39, %rd148, %rd152;
	add.s64 	%rd40, %rd148, %rd161;
	add.s64 	%rd41, %rd148, %rd153;
	add.s64 	%rd42, %rd148, %rd160;
	add.s64 	%rd43, %rd148, %rd154;
	add.s64 	%rd44, %rd148, %rd159;
	add.s64 	%rd45, %rd148, %rd155;
	add.s64 	%rd46, %rd148, %rd158;
	add.s64 	%rd47, %rd148, %rd156;
	add.s64 	%rd48, %rd148, %rd157;
$L__BB38_19:
	cvt.s64.s32 	%rd50, %rd733;
	or.b64  	%rd172, %rd50, %rd29;
	and.b64  	%rd173, %rd172, -4294967296;
	setp.ne.s64 	%p14, %rd173, 0;
	@%p14 bra 	$L__BB38_21;
	cvt.u32.u64 	%r176, %rd29;
	cvt.u32.u64 	%r177, %rd50;
	div.u32 	%r178, %r177, %r176;
	cvt.u64.u32 	%rd734, %r178;
	bra.uni 	$L__BB38_22;
$L__BB38_21:
	div.s64 	%rd734, %rd50, %rd29;
$L__BB38_22:
	cvt.u32.u64 	%r16, %rd734;
	cvt.u64.u32 	%rd174, %r123;
	mul.lo.s64 	%rd175, %rd174, %rd5;
	mul.lo.s64 	%rd176, %rd175, %rd734;
	sub.s64 	%rd54, %rd733, %rd176;
	cvt.s64.s32 	%rd55, %rd54;
	mul.lo.s64 	%rd56, %rd7, %rd5;
	or.b64  	%rd177, %rd55, %rd56;
	and.b64  	%rd178, %rd177, -4294967296;
	setp.ne.s64 	%p15, %rd178, 0;
	@%p15 bra 	$L__BB38_24;
	cvt.u32.u64 	%r180, %rd56;
	cvt.u32.u64 	%r181, %rd55;
	div.u32 	%r182, %r181, %r180;
	cvt.u64.u32 	%rd735, %r182;
	bra.uni 	$L__BB38_25;
$L__BB38_24:
	div.s64 	%rd735, %rd55, %rd56;
$L__BB38_25:
	cvt.u32.u64 	%r17, %rd735;
	cvt.u64.u32 	%rd179, %r1;
	mul.lo.s64 	%rd180, %rd179, %rd5;
	mul.lo.s64 	%rd181, %rd180, %rd735;
	sub.s64 	%rd182, %rd54, %rd181;
	cvt.s64.s32 	%rd60, %rd182;
	or.b64  	%rd183, %rd60, %rd5;
	and.b64  	%rd184, %rd183, -4294967296;
	setp.ne.s64 	%p16, %rd184, 0;
	@%p16 bra 	$L__BB38_27;
	cvt.u32.u64 	%r184, %rd60;
	div.u32 	%r185, %r184, %r122;
	cvt.u64.u32 	%rd736, %r185;
	bra.uni 	$L__BB38_28;
$L__BB38_27:
	div.s64 	%rd736, %rd60, %rd5;
$L__BB38_28:
	ld.param.u32 	%r4548, [mul_mat_q40_96_8_false_param_16];
	ld.param.u32 	%r4546, [mul_mat_q40_96_8_false_param_15];
	setp.eq.s64 	%p17, %rd119, 0;
	cvt.u32.u64 	%r18, %rd736;
	mul.lo.s32 	%r4552, %r4546, %r17;
	mul.lo.s32 	%r187, %r4548, %r17;
	mul.lo.s32 	%r20, %r18, 96;
	mad.lo.s32 	%r4553, %r20, %r71, %r187;
	mov.b32 	%r4550, 0;
	mov.u32 	%r4551, %r68;
	@%p17 bra 	$L__BB38_37;
	shl.b64 	%rd185, %rd735, 32;
	shr.s64 	%rd186, %rd185, 30;
	add.s64 	%rd187, %rd4, %rd186;
	ld.global.nc.u32 	%r4550, [%rd187];
	add.s64 	%rd188, %rd185, 4294967296;
	shr.s64 	%rd189, %rd188, 30;
	add.s64 	%rd190, %rd4, %rd189;
	ld.global.nc.u32 	%r188, [%rd190];
	sub.s32 	%r4551, %r188, %r4550;
	setp.lt.s32 	%p18, %r20, %r4551;
	@%p18 bra 	$L__BB38_34;
	add.s64 	%rd64, %rd733, %rd5;
	or.b64  	%rd191, %rd64, %rd5;
	and.b64  	%rd192, %rd191, -4294967296;
	setp.ne.s64 	%p19, %rd192, 0;
	@%p19 bra 	$L__BB38_32;
	cvt.u32.u64 	%r190, %rd64;
	rem.u32 	%r191, %r190, %r122;
	cvt.u64.u32 	%rd737, %r191;
	bra.uni 	$L__BB38_33;
$L__BB38_32:
	rem.s64 	%rd737, %rd64, %rd5;
$L__BB38_33:
	sub.s64 	%rd733, %rd64, %rd737;
	sub.s64 	%rd193, %rd25, %rd733;
	min.s64 	%rd740, %rd5, %rd193;
	bra.uni 	$L__BB38_140;
$L__BB38_34:
	setp.gt.u32 	%p20, %r5, 95;
	bar.sync 	0;
	@%p20 bra 	$L__BB38_36;
	add.s32 	%r192, %r20, %r5;
	add.s32 	%r193, %r192, %r4550;
	cvta.to.global.u64 	%rd194, %rd119;
	mul.wide.s32 	%rd195, %r193, 4;
	add.s64 	%rd196, %rd194, %rd195;
	ld.global.nc.u32 	%r194, [%rd196];
	st.shared.u32 	[%r6], %r194;
$L__BB38_36:
	bar.sync 	0;
	mov.b32 	%r4552, 0;
	mov.u32 	%r4553, %r4552;
$L__BB38_37:
	ld.param.u32 	%r4544, [mul_mat_q40_96_8_false_param_14];
	ld.param.u32 	%r4542, [mul_mat_q40_96_8_false_param_12];
	add.s32 	%r200, %r4550, %r20;
	mad.lo.s32 	%r201, %r200, 36, %r4552;
	shl.b32 	%r202, %r16, 7;
	add.s32 	%r203, %r4553, %r202;
	mad.lo.s32 	%r28, %r18, -96, %r4551;
	div.s32 	%r204, %r17, %r4542;
	mul.lo.s32 	%r29, %r204, %r4544;
	mul.lo.s32 	%r30, %r202, %r69;
	cvt.s64.s32 	%rd70, %r201;
	cvt.s64.s32 	%rd71, %r203;
	setp.ge.s32 	%p21, %r4549, %r122;
	mov.f32 	%f2813, 0f00000000;
	mov.f32 	%f2814, %f2813;
	mov.f32 	%f2815, %f2813;
	mov.f32 	%f2816, %f2813;
	mov.f32 	%f2817, %f2813;
	mov.f32 	%f2818, %f2813;
	mov.f32 	%f2819, %f2813;
	mov.f32 	%f2820, %f2813;
	mov.f32 	%f2821, %f2813;
	mov.f32 	%f2822, %f2813;
	mov.f32 	%f2823, %f2813;
	mov.f32 	%f2824, %f2813;
	mov.f32 	%f2825, %f2813;
	mov.f32 	%f2826, %f2813;
	mov.f32 	%f2827, %f2813;
	mov.f32 	%f2828, %f2813;
	mov.f32 	%f2829, %f2813;
	mov.f32 	%f2830, %f2813;
	mov.f32 	%f2831, %f2813;
	mov.f32 	%f2832, %f2813;
	mov.f32 	%f2833, %f2813;
	mov.f32 	%f2834, %f2813;
	mov.f32 	%f2835, %f2813;
	mov.f32 	%f2836, %f2813;
	mov.f32 	%f2837, %f2813;
	mov.f32 	%f2838, %f2813;
	mov.f32 	%f2839, %f2813;
	mov.f32 	%f2840, %f2813;
	mov.f32 	%f2841, %f2813;
	mov.f32 	%f2842, %f2813;
	mov.f32 	%f2843, %f2813;
	mov.f32 	%f2844, %f2813;
	mov.f32 	%f2845, %f2813;
	mov.f32 	%f2846, %f2813;
	mov.f32 	%f2847, %f2813;
	mov.f32 	%f2848, %f2813;
	mov.f32 	%f2849, %f2813;
	mov.f32 	%f2850, %f2813;
	mov.f32 	%f2851, %f2813;
	mov.f32 	%f2852, %f2813;
	mov.f32 	%f2853, %f2813;
	mov.f32 	%f2854, %f2813;
	mov.f32 	%f2855, %f2813;
	mov.f32 	%f2856, %f2813;
	mov.f32 	%f2857, %f2813;
	mov.f32 	%f2858, %f2813;
	mov.f32 	%f2859, %f2813;
	mov.f32 	%f2860, %f2813;
	@%p21 bra 	$L__BB38_40;
	add.s32 	%r205, %r4549, %r30;
	add.s32 	%r4554, %r205, %r29;
	shl.b64 	%rd197, %rd70, 2;
	add.s64 	%rd72, %rd3, %rd197;
	mov.f32 	%f2813, 0f00000000;
$L__BB38_39:
	ld.param.u32 	%r4540, [mul_mat_q40_96_8_false_param_10];
	mul.wide.s32 	%rd214, %r4549, %r4540;
	cvt.s64.s32 	%rd215, %r4554;
	add.s64 	%rd216, %rd31, %rd215;
	mad.lo.s64 	%rd217, %rd216, 18, %rd2;
	add.s64 	%rd218, %rd32, %rd215;
	mad.lo.s64 	%rd219, %rd218, 18, %rd2;
	add.s64 	%rd220, %rd33, %rd215;
	mad.lo.s64 	%rd221, %rd220, 18, %rd2;
	cvt.s64.s32 	%rd222, %r167;
	add.s64 	%rd224, %rd222, %rd149;
	add.s64 	%rd225, %rd224, %rd215;
	mad.lo.s64 	%rd226, %rd225, 18, %rd2;
	cvt.s64.s32 	%rd228, %r147;
	add.s64 	%rd229, %rd148, %rd228;
	add.s64 	%rd230, %rd229, %rd215;
	mul.wide.u32 	%rd231, %r125, 4;
	add.s64 	%rd232, %rd231, %rd2;
	add.s64 	%rd233, %rd232, 4;
	mad.lo.s64 	%rd234, %rd230, 18, %rd233;
	add.s64 	%rd235, %rd34, %rd215;
	mad.lo.s64 	%rd236, %rd235, 18, %rd233;
	add.s64 	%rd237, %rd35, %rd215;
	mad.lo.s64 	%rd238, %rd237, 18, %rd233;
	add.s64 	%rd239, %rd36, %rd215;
	mad.lo.s64 	%rd240, %rd239, 18, %rd233;
	add.s64 	%rd241, %rd37, %rd215;
	mad.lo.s64 	%rd242, %rd241, 18, %rd233;
	add.s64 	%rd243, %rd38, %rd215;
	mad.lo.s64 	%rd244, %rd243, 18, %rd233;
	add.s64 	%rd245, %rd39, %rd215;
	mad.lo.s64 	%rd246, %rd245, 18, %rd233;
	add.s64 	%rd247, %rd40, %rd215;
	mad.lo.s64 	%rd248, %rd247, 18, %rd233;
	add.s64 	%rd249, %rd41, %rd215;
	mad.lo.s64 	%rd250, %rd249, 18, %rd233;
	add.s64 	%rd251, %rd42, %rd215;
	mad.lo.s64 	%rd252, %rd251, 18, %rd233;
	add.s64 	%rd253, %rd43, %rd215;
	mad.lo.s64 	%rd254, %rd253, 18, %rd233;
	add.s64 	%rd255, %rd44, %rd215;
	mad.lo.s64 	%rd256, %rd255, 18, %rd233;
	add.s64 	%rd257, %rd45, %rd215;
	mad.lo.s64 	%rd258, %rd257, 18, %rd233;
	add.s64 	%rd259, %rd46, %rd215;
	mad.lo.s64 	%rd260, %rd259, 18, %rd233;
	add.s64 	%rd261, %rd47, %rd215;
	mad.lo.s64 	%rd262, %rd261, 18, %rd233;
	add.s64 	%rd263, %rd48, %rd215;
	mad.lo.s64 	%rd264, %rd263, 18, %rd233;
	ld.global.nc.u16 	%rs5, [%rd234+-2];
	cvt.u32.u16 	%r1847, %rs5;
	ld.global.nc.u16 	%rs6, [%rd234];
	cvt.u32.u16 	%r1848, %rs6;
	shl.b32 	%r1849, %r1848, 16;
	or.b32  	%r1850, %r1849, %r1847;
	and.b32  	%r208, %r1850, 252645135;
	add.s32 	%r1851, %r208, 2021161080;
	xor.b32  	%r1852, %r1851, -2139062144;
	xor.b32  	%r1853, %r208, 134744072;
	xor.b32  	%r1854, %r1851, %r1850;
	and.b32  	%r206, %r1854, %r1853;
	// begin inline asm
	prmt.b32 %r206, %r206, 0, 0xba98;
	// end inline asm
	// begin inline asm
	prmt.b32 %r208, %r208, 0, 0xba98;
	// end inline asm
	xor.b32  	%r1855, %r208, 2139062143;
	not.b32 	%r1856, %r206;
	and.b32  	%r1857, %r1852, %r1856;
	and.b32  	%r1858, %r1855, %r206;
	or.b32  	%r1859, %r1857, %r1858;
	mad.lo.s32 	%r1862, %r3, 76, %r129;
	shl.b32 	%r1863, %r1862, 2;
	add.s32 	%r1865, %r136, %r1863;
	st.shared.u32 	[%r1865+14720], %r1859;
	shr.u32 	%r1866, %r1850, 4;
	and.b32  	%r212, %r1866, 252645135;
	add.s32 	%r1867, %r212, 2021161080;
	xor.b32  	%r1868, %r1867, -2139062144;
	xor.b32  	%r1869, %r212, 134744072;
	xor.b32  	%r1870, %r1867, %r1866;
	and.b32  	%r210, %r1870, %r1869;
	// begin inline asm
	prmt.b32 %r210, %r210, 0, 0xba98;
	// end inline asm
	// begin inline asm
	prmt.b32 %r212, %r212, 0, 0xba98;
	// end inline asm
	xor.b32  	%r1871, %r212, 2139062143;
	not.b32 	%r1872, %r210;
	and.b32  	%r1873, %r1868, %r1872;
	and.b32  	%r1874, %r1871, %r210;
	or.b32  	%r1875, %r1873, %r1874;
	st.shared.u32 	[%r1865+14736], %r1875;
	ld.global.nc.u16 	%rs7, [%rd238+-2];
	cvt.u32.u16 	%r1876, %rs7;
	ld.global.nc.u16 	%rs8, [%rd238];
	cvt.u32.u16 	%r1877, %rs8;
	shl.b32 	%r1878, %r1877, 16;
	or.b32  	%r1879, %r1878, %r1876;
	and.b32  	%r216, %r1879, 252645135;
	add.s32 	%r1880, %r216, 2021161080;
	xor.b32  	%r1881, %r1880, -2139062144;
	xor.b32  	%r1882, %r216, 134744072;
	xor.b32  	%r1883, %r1880, %r1879;
	and.b32  	%r214, %r1883, %r1882;
	// begin inline asm
	prmt.b32 %r214, %r214, 0, 0xba98;
	// end inline asm
	// begin inline asm
	prmt.b32 %r216, %r216, 0, 0xba98;
	// end inline asm
	xor.b32  	%r1884, %r216, 2139062143;
	not.b32 	%r1885, %r214;
	and.b32  	%r1886, %r1881, %r1885;
	and.b32  	%r1887, %r1884, %r214;
	or.b32  	%r1888, %r1886, %r1887;
	st.shared.u32 	[%r1865+17152], %r1888;
	shr.u32 	%r1889, %r1879, 4;
	and.b32  	%r220, %r1889, 252645135;
	add.s32 	%r1890, %r220, 2021161080;
	xor.b32  	%r1891, %r1890, -2139062144;
	xor.b32  	%r1892, %r220, 134744072;
	xor.b32  	%r1893, %r1890, %r1889;
	and.b32  	%r218, %r1893, %r1892;
	// begin inline asm
	prmt.b32 %r218, %r218, 0, 0xba98;
	// end inline asm
	// begin inline asm
	prmt.b32 %r220, %r220, 0, 0xba98;
	// end inline asm
	xor.b32  	%r1894, %r220, 2139062143;
	not.b32 	%r1895, %r218;
	and.b32  	%r1896, %r1891, %r1895;
	and.b32  	%r1897, %r1894, %r218;
	or.b32  	%r1898, %r1896, %r1897;
	st.shared.u32 	[%r1865+17168], %r1898;
	ld.global.nc.u16 	%rs9, [%rd242+-2];
	cvt.u32.u16 	%r1899, %rs9;
	ld.global.nc.u16 	%rs10, [%rd242];
	cvt.u32.u16 	%r1900, %rs10;
	shl.b32 	%r1901, %r1900, 16;
	or.b32  	%r1902, %r1901, %r1899;
	and.b32  	%r224, %r1902, 252645135;
	add.s32 	%r1903, %r224, 2021161080;
	xor.b32  	%r1904, %r1903, -2139062144;
	xor.b32  	%r1905, %r224, 134744072;
	xor.b32  	%r1906, %r1903, %r1902;
	and.b32  	%r222, %r1906, %r1905;
	// begin inline asm
	prmt.b32 %r222, %r222, 0, 0xba98;
	// end inline asm
	// begin inline asm
	prmt.b32 %r224, %r224, 0, 0xba98;
	// end inline asm
	xor.b32  	%r1907, %r224, 2139062143;
	not.b32 	%r1908, %r222;
	and.b32  	%r1909, %r1904, %r1908;
	and.b32  	%r1910, %r1907, %r222;
	or.b32  	%r1911, %r1909, %r1910;
	st.shared.u32 	[%r1865+19584], %r1911;
	shr.u32 	%r1912, %r1902, 4;
	and.b32  	%r228, %r1912, 252645135;
	add.s32 	%r1913, %r228, 2021161080;
	xor.b32  	%r1914, %r1913, -2139062144;
	xor.b32  	%r1915, %r228, 134744072;
	xor.b32  	%r1916, %r1913, %r1912;
	and.b32  	%r226, %r1916, %r1915;
	// begin inline asm
	prmt.b32 %r226, %r226, 0, 0xba98;
	// end inline asm
	// begin inline asm
	prmt.b32 %r228, %r228, 0, 0xba98;
	// end inline asm
	xor.b32  	%r1917, %r228, 2139062143;
	not.b32 	%r1918, %r226;
	and.b32  	%r1919, %r1914, %r1918;
	and.b32  	%r1920, %r1917, %r226;
	or.b32  	%r1921, %r1919, %r1920;
	st.shared.u32 	[%r1865+19600], %r1921;
	ld.global.nc.u16 	%rs11, [%rd246+-2];
	cvt.u32.u16 	%r1922, %rs11;
	ld.global.nc.u16 	%rs12, [%rd246];
	cvt.u32.u16 	%r1923, %rs12;
	shl.b32 	%r1924, %r1923, 16;
	or.b32  	%r1925, %r1924, %r1922;
	and.b32  	%r232, %r1925, 252645135;
	add.s32 	%r1926, %r232, 2021161080;
	xor.b32  	%r1927, %r1926, -2139062144;
	xor.b32  	%r1928, %r232, 134744072;
	xor.b32  	%r1929, %r1926, %r1925;
	and.b32  	%r230, %r1929, %r1928;
	// begin inline asm
	prmt.b32 %r230, %r230, 0, 0xba98;
	// end inline asm
	// begin inline asm
	prmt.b32 %r232, %r232, 0, 0xba98;
	// end inline asm
	xor.b32  	%r1930, %r232, 2139062143;
	not.b32 	%r1931, %r230;
	and.b32  	%r1932, %r1927, %r1931;
	and.b32  	%r1933, %r1930, %r230;
	or.b32  	%r1934, %r1932, %r1933;
	st.shared.u32 	[%r1865+22016], %r1934;
	shr.u32 	%r1935, %r1925, 4;
	and.b32  	%r236, %r1935, 252645135;
	add.s32 	%r1936, %r236, 2021161080;
	xor.b32  	%r1937, %r1936, -2139062144;
	xor.b32  	%r1938, %r236, 134744072;
	xor.b32  	%r1939, %r1936, %r1935;
	and.b32  	%r234, %r1939, %r1938;
	// begin inline asm
	prmt.b32 %r234, %r234, 0, 0xba98;
	// end inline asm
	// begin inline asm
	prmt.b32 %r236, %r236, 0, 0xba98;
	// end inline asm
	xor.b32  	%r1940, %r236, 2139062143;
	not.b32 	%r1941, %r234;
	and.b32  	%r1942, %r1937, %r1941;
	and.b32  	%r1943, %r1940, %r234;
	or.b32  	%r1944, %r1942, %r1943;
	st.shared.u32 	[%r1865+22032], %r1944;
	ld.global.nc.u16 	%rs13, [%rd250+-2];
	cvt.u32.u16 	%r1945, %rs13;
	ld.global.nc.u16 	%rs14, [%rd250];
	cvt.u32.u16 	%r1946, %rs14;
	shl.b32 	%r1947, %r1946, 16;
	or.b32  	%r1948, %r1947, %r1945;
	and.b32  	%r240, %r1948, 252645135;
	add.s32 	%r1949, %r240, 2021161080;
	xor.b32  	%r1950, %r1949, -2139062144;
	xor.b32  	%r1951, %r240, 134744072;
	xor.b32  	%r1952, %r1949, %r1948;
	and.b32  	%r238, %r1952, %r1951;
	// begin inline asm
	prmt.b32 %r238, %r238, 0, 0xba98;
	// end inline asm
	// begin inline asm
	prmt.b32 %r240, %r240, 0, 0xba98;
	// end inline asm
	xor.b32  	%r1953, %r240, 2139062143;
	not.b32 	%r1954, %r238;
	and.b32  	%r1955, %r1950, %r1954;
	and.b32  	%r1956, %r1953, %r238;
	or.b32  	%r1957, %r1955, %r1956;
	st.shared.u32 	[%r1865+24448], %r1957;
	shr.u32 	%r1958, %r1948, 4;
	and.b32  	%r244, %r1958, 252645135;
	add.s32 	%r1959, %r244, 2021161080;
	xor.b32  	%r1960, %r1959, -2139062144;
	xor.b32  	%r1961, %r244, 134744072;
	xor.b32  	%r1962, %r1959, %r1958;
	and.b32  	%r242, %r1962, %r1961;
	// begin inline asm
	prmt.b32 %r242, %r242, 0, 0xba98;
	// end inline asm
	// begin inline asm
	prmt.b32 %r244, %r244, 0, 0xba98;
	// end inline asm
	xor.b32  	%r1963, %r244, 2139062143;
	not.b32 	%r1964, %r242;
	and.b32  	%r1965, %r1960, %r1964;
	and.b32  	%r1966, %r1963, %r242;
	or.b32  	%r1967, %r1965, %r1966;
	st.shared.u32 	[%r1865+24464], %r1967;
	ld.global.nc.u16 	%rs15, [%rd254+-2];
	cvt.u32.u16 	%r1968, %rs15;
	ld.global.nc.u16 	%rs16, [%rd254];
	cvt.u32.u16 	%r1969, %rs16;
	shl.b32 	%r1970, %r1969, 16;
	or.b32  	%r1971, %r1970, %r1968;
	and.b32  	%r248, %r1971, 252645135;
	add.s32 	%r1972, %r248, 2021161080;
	xor.b32  	%r1973, %r1972, -2139062144;
	xor.b32  	%r1974, %r248, 134744072;
	xor.b32  	%r1975, %r1972, %r1971;
	and.b32  	%r246, %r1975, %r1974;
	// begin inline asm
	prmt.b32 %r246, %r246, 0, 0xba98;
	// end inline asm
	// begin inline asm
	prmt.b32 %r248, %r248, 0, 0xba98;
	// end inline asm
	xor.b32  	%r1976, %r248, 2139062143;
	not.b32 	%r1977, %r246;
	and.b32  	%r1978, %r1973, %r1977;
	and.b32  	%r1979, %r1976, %r246;
	or.b32  	%r1980, %r1978, %r1979;
	st.shared.u32 	[%r1865+26880], %r1980;
	shr.u32 	%r1981, %r1971, 4;
	and.b32  	%r252, %r1981, 252645135;
	add.s32 	%r1982, %r252, 2021161080;
	xor.b32  	%r1983, %r1982, -2139062144;
	xor.b32  	%r1984, %r252, 134744072;
	xor.b32  	%r1985, %r1982, %r1981;
	and.b32  	%r250, %r1985, %r1984;
	// begin inline asm
	prmt.b32 %r250, %r250, 0, 0xba98;
	// end inline asm
	// begin inline asm
	prmt.b32 %r252, %r252, 0, 0xba98;
	// end inline asm
	xor.b32  	%r1986, %r252, 2139062143;
	not.b32 	%r1987, %r250;
	and.b32  	%r1988, %r1983, %r1987;
	and.b32  	%r1989, %r1986, %r250;
	or.b32  	%r1990, %r1988, %r1989;
	st.shared.u32 	[%r1865+26896], %r1990;
	ld.global.nc.u16 	%rs17, [%rd258+-2];
	cvt.u32.u16 	%r1991, %rs17;
	ld.global.nc.u16 	%rs18, [%rd258];
	cvt.u32.u16 	%r1992, %rs18;
	shl.b32 	%r1993, %r1992, 16;
	or.b32  	%r1994, %r1993, %r1991;
	and.b32  	%r256, %r1994, 252645135;
	add.s32 	%r1995, %r256, 2021161080;
	xor.b32  	%r1996, %r1995, -2139062144;
	xor.b32  	%r1997, %r256, 134744072;
	xor.b32  	%r1998, %r1995, %r1994;
	and.b32  	%r254, %r1998, %r1997;
	// begin inline asm
	prmt.b32 %r254, %r254, 0, 0xba98;
	// end inline asm
	// begin inline asm
	prmt.b32 %r256, %r256, 0, 0xba98;
	// end inline asm
	xor.b32  	%r1999, %r256, 2139062143;
	not.b32 	%r2000, %r254;
	and.b32  	%r2001, %r1996, %r2000;
	and.b32  	%r2002, %r1999, %r254;
	or.b32  	%r2003, %r2001, %r2002;
	st.shared.u32 	[%r1865+29312], %r2003;
	shr.u32 	%r2004, %r1994, 4;
	and.b32  	%r260, %r2004, 252645135;
	add.s32 	%r2005, %r260, 2021161080;
	xor.b32  	%r2006, %r2005, -2139062144;
	xor.b32  	%r2007, %r260, 134744072;
	xor.b32  	%r2008, %r2005, %r2004;
	and.b32  	%r258, %r2008, %r2007;
	// begin inline asm
	prmt.b32 %r258, %r258, 0, 0xba98;
	// end inline asm
	// begin inline asm
	prmt.b32 %r260, %r260, 0, 0xba98;
	// end inline asm
	xor.b32  	%r2009, %r260, 2139062143;
	not.b32 	%r2010, %r258;
	and.b32  	%r2011, %r2006, %r2010;
	and.b32  	%r2012, %r2009, %r258;
	or.b32  	%r2013, %r2011, %r2012;
	st.shared.u32 	[%r1865+29328], %r2013;
	ld.global.nc.u16 	%rs19, [%rd262+-2];
	cvt.u32.u16 	%r2014, %rs19;
	ld.global.nc.u16 	%rs20, [%rd262];
	cvt.u32.u16 	%r2015, %rs20;
	shl.b32 	%r2016, %r2015, 16;
	or.b32  	%r2017, %r2016, %r2014;
	and.b32  	%r264, %r2017, 252645135;
	add.s32 	%r2018, %r264, 2021161080;
	xor.b32  	%r2019, %r2018, -2139062144;
	xor.b32  	%r2020, %r264, 134744072;
	xor.b32  	%r2021, %r2018, %r2017;
	and.b32  	%r262, %r2021, %r2020;
	// begin inline asm
	prmt.b32 %r262, %r262, 0, 0xba98;
	// end inline asm
	// begin inline asm
	prmt.b32 %r264, %r264, 0, 0xba98;
	// end inline asm
	xor.b32  	%r2022, %r264, 2139062143;
	not.b32 	%r2023, %r262;
	and.b32  	%r2024, %r2019, %r2023;
	and.b32  	%r2025, %r2022, %r262;
	or.b32  	%r2026, %r2024, %r2025;
	st.shared.u32 	[%r1865+31744], %r2026;
	shr.u32 	%r2027, %r2017, 4;
	and.b32  	%r268, %r2027, 252645135;
	add.s32 	%r2028, %r268, 2021161080;
	xor.b32  	%r2029, %r2028, -2139062144;
	xor.b32  	%r2030, %r268, 134744072;
	xor.b32  	%r2031, %r2028, %r2027;
	and.b32  	%r266, %r2031, %r2030;
	// begin inline asm
	prmt.b32 %r266, %r266, 0, 0xba98;
	// end inline asm
	// begin inline asm
	prmt.b32 %r268, %r268, 0, 0xba98;
	// end inline asm
	xor.b32  	%r2032, %r268, 2139062143;
	not.b32 	%r2033, %r266;
	and.b32  	%r2034, %r2029, %r2033;
	and.b32  	%r2035, %r2032, %r266;
	or.b32  	%r2036, %r2034, %r2035;
	st.shared.u32 	[%r1865+31760], %r2036;
	ld.global.nc.u16 	%rs21, [%rd264+-2];
	cvt.u32.u16 	%r2037, %rs21;
	ld.global.nc.u16 	%rs22, [%rd264];
	cvt.u32.u16 	%r2038, %rs22;
	shl.b32 	%r2039, %r2038, 16;
	or.b32  	%r2040, %r2039, %r2037;
	and.b32  	%r272, %r2040, 252645135;
	add.s32 	%r2041, %r272, 2021161080;
	xor.b32  	%r2042, %r2041, -2139062144;
	xor.b32  	%r2043, %r272, 134744072;
	xor.b32  	%r2044, %r2041, %r2040;
	and.b32  	%r270, %r2044, %r2043;
	// begin inline asm
	prmt.b32 %r270, %r270, 0, 0xba98;
	// end inline asm
	// begin inline asm
	prmt.b32 %r272, %r272, 0, 0xba98;
	// end inline asm
	xor.b32  	%r2045, %r272, 2139062143;
	not.b32 	%r2046, %r270;
	and.b32  	%r2047, %r2042, %r2046;
	and.b32  	%r2048, %r2045, %r270;
	or.b32  	%r2049, %r2047, %r2048;
	st.shared.u32 	[%r1865+34176], %r2049;
	shr.u32 	%r2050, %r2040, 4;
	and.b32  	%r276, %r2050, 252645135;
	add.s32 	%r2051, %r276, 2021161080;
	xor.b32  	%r2052, %r2051, -2139062144;
	xor.b32  	%r2053, %r276, 134744072;
	xor.b32  	%r2054, %r2051, %r2050;
	and.b32  	%r274, %r2054, %r2053;
	// begin inline asm
	prmt.b32 %r274, %r274, 0, 0xba98;
	// end inline asm
	// begin inline asm
	prmt.b32 %r276, %r276, 0, 0xba98;
	// end inline asm
	xor.b32  	%r2055, %r276, 2139062143;
	not.b32 	%r2056, %r274;
	and.b32  	%r2057, %r2052, %r2056;
	and.b32  	%r2058, %r2055, %r274;
	or.b32  	%r2059, %r2057, %r2058;
	st.shared.u32 	[%r1865+34192], %r2059;
	ld.global.nc.u16 	%rs23, [%rd260+-2];
	cvt.u32.u16 	%r2060, %rs23;
	ld.global.nc.u16 	%rs24, [%rd260];
	cvt.u32.u16 	%r2061, %rs24;
	shl.b32 	%r2062, %r2061, 16;
	or.b32  	%r2063, %r2062, %r2060;
	and.b32  	%r280, %r2063, 252645135;
	add.s32 	%r2064, %r280, 2021161080;
	xor.b32  	%r2065, %r2064, -2139062144;
	xor.b32  	%r2066, %r280, 134744072;
	xor.b32  	%r2067, %r2064, %r2063;
	and.b32  	%r278, %r2067, %r2066;
	// begin inline asm
	prmt.b32 %r278, %r278, 0, 0xba98;
	// end inline asm
	// begin inline asm
	prmt.b32 %r280, %r280, 0, 0xba98;
	// end inline asm
	xor.b32  	%r2068, %r280, 2139062143;
	not.b32 	%r2069, %r278;
	and.b32  	%r2070, %r2065, %r2069;
	and.b32  	%r2071, %r2068, %r278;
	or.b32  	%r2072, %r2070, %r2071;
	st.shared.u32 	[%r1865+36608], %r2072;
	shr.u32 	%r2073, %r2063, 4;
	and.b32  	%r284, %r2073, 252645135;
	add.s32 	%r2074, %r284, 2021161080;
	xor.b32  	%r2075, %r2074, -2139062144;
	xor.b32  	%r2076, %r284, 134744072;
	xor.b32  	%r2077, %r2074, %r2073;
	and.b32  	%r282, %r2077, %r2076;
	// begin inline asm
	prmt.b32 %r282, %r282, 0, 0xba98;
	// end inline asm
	// begin inline asm
	prmt.b32 %r284, %r284, 0, 0xba98;
	// end inline asm
	xor.b32  	%r2078, %r284, 2139062143;
	not.b32 	%r2079, %r282;
	and.b32  	%r2080, %r2075, %r2079;
	and.b32  	%r2081, %r2078, %r282;
	or.b32  	%r2082, %r2080, %r2081;
	st.shared.u32 	[%r1865+36624], %r2082;
	ld.global.nc.u16 	%rs25, [%rd256+-2];
	cvt.u32.u16 	%r2083, %rs25;
	ld.global.nc.u16 	%rs26, [%rd256];
	cvt.u32.u16 	%r2084, %rs26;
	shl.b32 	%r2085, %r2084, 16;
	or.b32  	%r2086, %r2085, %r2083;
	and.b32  	%r288, %r2086, 252645135;
	add.s32 	%r2087, %r288, 2021161080;
	xor.b32  	%r2088, %r2087, -2139062144;
	xor.b32  	%r2089, %r288, 134744072;
	xor.b32  	%r2090, %r2087, %r2086;
	and.b32  	%r286, %r2090, %r2089;
	// begin inline asm
	prmt.b32 %r286, %r286, 0, 0xba98;
	// end inline asm
	// begin inline asm
	prmt.b32 %r288, %r288, 0, 0xba98;
	// end inline asm
	xor.b32  	%r2091, %r288, 2139062143;
	not.b32 	%r2092, %r286;
	and.b32  	%r2093, %r2088, %r2092;
	and.b32  	%r2094, %r2091, %r286;
	or.b32  	%r2095, %r2093, %r2094;
	st.shared.u32 	[%r1865+39040], %r2095;
	shr.u32 	%r2096, %r2086, 4;
	and.b32  	%r292, %r2096, 252645135;
	add.s32 	%r2097, %r292, 2021161080;
	xor.b32  	%r2098, %r2097, -2139062144;
	xor.b32  	%r2099, %r292, 134744072;
	xor.b32  	%r2100, %r2097, %r2096;
	and.b32  	%r290, %r2100, %r2099;
	// begin inline asm
	prmt.b32 %r290, %r290, 0, 0xba98;
	// end inline asm
	// begin inline asm
	prmt.b32 %r292, %r292, 0, 0xba98;
	// end inline asm
	xor.b32  	%r2101, %r292, 2139062143;
	not.b32 	%r2102, %r290;
	and.b32  	%r2103, %r2098, %r2102;
	and.b32  	%r2104, %r2101, %r290;
	or.b32  	%r2105, %r2103, %r2104;
	st.shared.u32 	[%r1865+39056], %r2105;
	ld.global.nc.u16 	%rs27, [%rd252+-2];
	cvt.u32.u16 	%r2106, %rs27;
	ld.global.nc.u16 	%rs28, [%rd252];
	cvt.u32.u16 	%r2107, %rs28;
	shl.b32 	%r2108, %r2107, 16;
	or.b32  	%r2109, %r2108, %r2106;
	and.b32  	%r296, %r2109, 252645135;
	add.s32 	%r2110, %r296, 2021161080;
	xor.b32  	%r2111, %r2110, -2139062144;
	xor.b32  	%r2112, %r296, 134744072;
	xor.b32  	%r2113, %r2110, %r2109;
	and.b32  	%r294, %r2113, %r2112;
	// begin inline asm
	prmt.b32 %r294, %r294, 0, 0xba98;
	// end inline asm
	// begin inline asm
	prmt.b32 %r296, %r296, 0, 0xba98;
	// end inline asm
	xor.b32  	%r2114, %r296, 2139062143;
	not.b32 	%r2115, %r294;
	and.b32  	%r2116, %r2111, %r2115;
	and.b32  	%r2117, %r2114, %r294;
	or.b32  	%r2118, %r2116, %r2117;
	st.shared.u32 	[%r1865+41472], %r2118;
	shr.u32 	%r2119, %r2109, 4;
	and.b32  	%r300, %r2119, 252645135;
	add.s32 	%r2120, %r300, 2021161080;
	xor.b32  	%r2121, %r2120, -2139062144;
	xor.b32  	%r2122, %r300, 134744072;
	xor.b32  	%r2123, %r2120, %r2119;
	and.b32  	%r298, %r2123, %r2122;
	// begin inline asm
	prmt.b32 %r298, %r298, 0, 0xba98;
	// end inline asm
	// begin inline asm
	prmt.b32 %r300, %r300, 0, 0xba98;
	// end inline asm
	xor.b32  	%r2124, %r300, 2139062143;
	not.b32 	%r2125, %r298;
	and.b32  	%r2126, %r2121, %r2125;
	and.b32  	%r2127, %r2124, %r298;
	or.b32  	%r2128, %r2126, %r2127;
	st.shared.u32 	[%r1865+41488], %r2128;
	ld.global.nc.u16 	%rs29, [%rd248+-2];
	cvt.u32.u16 	%r2129, %rs29;
	ld.global.nc.u16 	%rs30, [%rd248];
	cvt.u32.u16 	%r2130, %rs30;
	shl.b32 	%r2131, %r2130, 16;
	or.b32  	%r2132, %r2131, %r2129;
	and.b32  	%r304, %r2132, 252645135;
	add.s32 	%r2133, %r304, 2021161080;
	xor.b32  	%r2134, %r2133, -2139062144;
	xor.b32  	%r2135, %r304, 134744072;
	xor.b32  	%r2136, %r2133, %r2132;
	and.b32  	%r302, %r2136, %r2135;
	// begin inline asm
	prmt.b32 %r302, %r302, 0, 0xba98;
	// end inline asm
	// begin inline asm
	prmt.b32 %r304, %r304, 0, 0xba98;
	// end inline asm
	xor.b32  	%r2137, %r304, 2139062143;
	not.b32 	%r2138, %r302;
	and.b32  	%r2139, %r2134, %r2138;
	and.b32  	%r2140, %r2137, %r302;
	or.b32  	%r2141, %r2139, %r2140;
	st.shared.u32 	[%r1865+43904], %r2141;
	shr.u32 	%r2142, %r2132, 4;
	and.b32  	%r308, %r2142, 252645135;
	add.s32 	%r2143, %r308, 2021161080;
	xor.b32  	%r2144, %r2143, -2139062144;
	xor.b32  	%r2145, %r308, 134744072;
	xor.b32  	%r2146, %r2143, %r2142;
	and.b32  	%r306, %r2146, %r2145;
	// begin inline asm
	prmt.b32 %r306, %r306, 0, 0xba98;
	// end inline asm
	// begin inline asm
	prmt.b32 %r308, %r308, 0, 0xba98;
	// end inline asm
	xor.b32  	%r2147, %r308, 2139062143;
	not.b32 	%r2148, %r306;
	and.b32  	%r2149, %r2144, %r2148;
	and.b32  	%r2150, %r2147, %r306;
	or.b32  	%r2151, %r2149, %r2150;
	st.shared.u32 	[%r1865+43920], %r2151;
	ld.global.nc.u16 	%rs31, [%rd244+-2];
	cvt.u32.u16 	%r2152, %rs31;
	ld.global.nc.u16 	%rs32, [%rd244];
	cvt.u32.u16 	%r2153, %rs32;
	shl.b32 	%r2154, %r2153, 16;
	or.b32  	%r2155, %r2154, %r2152;
	and.b32  	%r312, %r2155, 252645135;
	add.s32 	%r2156, %r312, 2021161080;
	xor.b32  	%r2157, %r2156, -2139062144;
	xor.b32  	%r2158, %r312, 134744072;
	xor.b32  	%r2159, %r2156, %r2155;
	and.b32  	%r310, %r2159, %r2158;
	// begin inline asm
	prmt.b32 %r310, %r310, 0, 0xba98;
	// end inline asm
	// begin inline asm
	prmt.b32 %r312, %r312, 0, 0xba98;
	// end inline asm
	xor.b32  	%r2160, %r312, 2139062143;
	not.b32 	%r2161, %r310;
	and.b32  	%r2162, %r2157, %r2161;
	and.b32  	%r2163, %r2160, %r310;
	or.b32  	%r2164, %r2162, %r2163;
	st.shared.u32 	[%r1865+46336], %r2164;
	shr.u32 	%r2165, %r2155, 4;
	and.b32  	%r316, %r2165, 252645135;
	add.s32 	%r2166, %r316, 2021161080;
	xor.b32  	%r2167, %r2166, -2139062144;
	xor.b32  	%r2168, %r316, 134744072;
	xor.b32  	%r2169, %r2166, %r2165;
	and.b32  	%r314, %r2169, %r2168;
	// begin inline asm
	prmt.b32 %r314, %r314, 0, 0xba98;
	// end inline asm
	// begin inline asm
	prmt.b32 %r316, %r316, 0, 0xba98;
	// end inline asm
	xor.b32  	%r2170, %r316, 2139062143;
	not.b32 	%r2171, %r314;
	and.b32  	%r2172, %r2167, %r2171;
	and.b32  	%r2173, %r2170, %r314;
	or.b32  	%r2174, %r2172, %r2173;
	st.shared.u32 	[%r1865+46352], %r2174;
	ld.global.nc.u16 	%rs33, [%rd240+-2];
	cvt.u32.u16 	%r2175, %rs33;
	ld.global.nc.u16 	%rs34, [%rd240];
	cvt.u32.u16 	%r2176, %rs34;
	shl.b32 	%r2177, %r2176, 16;
	or.b32  	%r2178, %r2177, %r2175;
	and.b32  	%r320, %r2178, 252645135;
	add.s32 	%r2179, %r320, 2021161080;
	xor.b32  	%r2180, %r2179, -2139062144;
	xor.b32  	%r2181, %r320, 134744072;
	xor.b32  	%r2182, %r2179, %r2178;
	and.b32  	%r318, %r2182, %r2181;
	// begin inline asm
	prmt.b32 %r318, %r318, 0, 0xba98;
	// end inline asm
	// begin inline asm
	prmt.b32 %r320, %r320, 0, 0xba98;
	// end inline asm
	xor.b32  	%r2183, %r320, 2139062143;
	not.b32 	%r2184, %r318;
	and.b32  	%r2185, %r2180, %r2184;
	and.b32  	%r2186, %r2183, %r318;
	or.b32  	%r2187, %r2185, %r2186;
	st.shared.u32 	[%r1865+48768], %r2187;
	shr.u32 	%r2188, %r2178, 4;
	and.b32  	%r324, %r2188, 252645135;
	add.s32 	%r2189, %r324, 2021161080;
	xor.b32  	%r2190, %r2189, -2139062144;
	xor.b32  	%r2191, %r324, 134744072;
	xor.b32  	%r2192, %r2189, %r2188;
	and.b32  	%r322, %r2192, %r2191;
	// begin inline asm
	prmt.b32 %r322, %r322, 0, 0xba98;
	// end inline asm
	// begin inline asm
	prmt.b32 %r324, %r324, 0, 0xba98;
	// end inline asm
	xor.b32  	%r2193, %r324, 2139062143;
	not.b32 	%r2194, %r322;
	and.b32  	%r2195, %r2190, %r2194;
	and.b32  	%r2196, %r2193, %r322;
	or.b32  	%r2197, %r2195, %r2196;
	st.shared.u32 	[%r1865+48784], %r2197;
	ld.global.nc.u16 	%rs35, [%rd236+-2];
	cvt.u32.u16 	%r2198, %rs35;
	ld.global.nc.u16 	%rs36, [%rd236];
	cvt.u32.u16 	%r2199, %rs36;
	shl.b32 	%r2200, %r2199, 16;
	or.b32  	%r2201, %r2200, %r2198;
	and.b32  	%r328, %r2201, 252645135;
	add.s32 	%r2202, %r328, 2021161080;
	xor.b32  	%r2203, %r2202, -2139062144;
	xor.b32  	%r2204, %r328, 134744072;
	xor.b32  	%r2205, %r2202, %r2201;
	and.b32  	%r326, %r2205, %r2204;
	// begin inline asm
	prmt.b32 %r326, %r326, 0, 0xba98;
	// end inline asm
	// begin inline asm
	prmt.b32 %r328, %r328, 0, 0xba98;
	// end inline asm
	xor.b32  	%r2206, %r328, 2139062143;
	not.b32 	%r2207, %r326;
	and.b32  	%r2208, %r2203, %r2207;
	and.b32  	%r2209, %r2206, %r326;
	or.b32  	%r2210, %r2208, %r2209;
	st.shared.u32 	[%r1865+51200], %r2210;
	shr.u32 	%r2211, %r2201, 4;
	and.b32  	%r332, %r2211, 252645135;
	add.s32 	%r2212, %r332, 2021161080;
	xor.b32  	%r2213, %r2212, -2139062144;
	xor.b32  	%r2214, %r332, 134744072;
	xor.b32  	%r2215, %r2212, %r2211;
	and.b32  	%r330, %r2215, %r2214;
	// begin inline asm
	prmt.b32 %r330, %r330, 0, 0xba98;
	// end inline asm
	// begin inline asm
	prmt.b32 %r332, %r332, 0, 0xba98;
	// end inline asm
	xor.b32  	%r2216, %r332, 2139062143;
	not.b32 	%r2217, %r330;
	and.b32  	%r2218, %r2213, %r2217;
	and.b32  	%r2219, %r2216, %r330;
	or.b32  	%r2220, %r2218, %r2219;
	st.shared.u32 	[%r1865+51216], %r2220;
	ld.global.nc.u16 	%rs1, [%rd226];
	// begin inline asm
	{  cvt.f32.f16 %f291, %rs1;}

	// end inline asm
	mad.lo.s32 	%r2221, %r133, 76, %r130;
	shl.b32 	%r2222, %r2221, 2;
	add.s32 	%r2223, %r136, 14976;
	add.s32 	%r2224, %r2223, %r2222;
	st.shared.f32 	[%r2224], %f291;
	ld.global.nc.u16 	%rs2, [%rd221];
	// begin inline asm
	{  cvt.f32.f16 %f292, %rs2;}

	// end inline asm
	st.shared.f32 	[%r2224+9728], %f292;
	ld.global.nc.u16 	%rs3, [%rd219];
	// begin inline asm
	{  cvt.f32.f16 %f293, %rs3;}

	// end inline asm
	st.shared.f32 	[%r2224+19456], %f293;
	ld.global.nc.u16 	%rs4, [%rd217];
	// begin inline asm
	{  cvt.f32.f16 %f294, %rs4;}

	// end inline asm
	st.shared.f32 	[%r2224+29184], %f294;
	cvt.u64.u32 	%rd265, %r5;
	mad.lo.s64 	%rd266, %rd214, 9, %rd265;
	shl.b64 	%rd267, %rd266, 2;
	add.s64 	%rd268, %rd72, %rd267;
	ld.global.nc.u32 	%r2225, [%rd268];
	add.s32 	%r2227, %r136, 384;
	add.s32 	%r2228, %r2227, %r83;
	st.shared.u32 	[%r2228], %r2225;
	ld.global.nc.u32 	%r2229, [%rd268+1024];
	st.shared.u32 	[%r2228+1024], %r2229;
	ld.global.nc.u32 	%r2230, [%rd268+2048];
	st.shared.u32 	[%r2228+2048], %r2230;
	ld.global.nc.u32 	%r2231, [%rd268+3072];
	st.shared.u32 	[%r2228+3072], %r2231;
	ld.global.nc.u32 	%r2232, [%rd268+4096];
	st.shared.u32 	[%r2228+4096], %r2232;
	ld.global.nc.u32 	%r2233, [%rd268+5120];
	st.shared.u32 	[%r2228+5120], %r2233;
	ld.global.nc.u32 	%r2234, [%rd268+6144];
	st.shared.u32 	[%r2228+6144], %r2234;
	ld.global.nc.u32 	%r2235, [%rd268+7168];
	st.shared.u32 	[%r2228+7168], %r2235;
	ld.global.nc.u32 	%r2236, [%rd268+8192];
	st.shared.u32 	[%r2228+8192], %r2236;
	ld.global.nc.u32 	%r2237, [%rd268+9216];
	st.shared.u32 	[%r2228+9216], %r2237;
	ld.global.nc.u32 	%r2238, [%rd268+10240];
	st.shared.u32 	[%r2228+10240], %r2238;
	ld.global.nc.u32 	%r2239, [%rd268+11264];
	st.shared.u32 	[%r2228+11264], %r2239;
	ld.global.nc.u32 	%r2240, [%rd268+12288];
	st.shared.u32 	[%r2228+12288], %r2240;
	ld.global.nc.u32 	%r2241, [%rd268+13312];
	st.shared.u32 	[%r2228+13312], %r2241;
	bar.sync 	0;
	// begin inline asm
	ldmatrix.sync.aligned.m8n8.x4.b16 {%r334, %r335, %r336, %r337}, [%rd30];
	// end inline asm
	add.s64 	%rd199, %rd30, 32;
	// begin inline asm
	ldmatrix.sync.aligned.m8n8.x4.b16 {%r338, %r339, %r340, %r341}, [%rd199];
	// end inline asm
	add.s64 	%rd200, %rd30, 64;
	// begin inline asm
	ldmatrix.sync.aligned.m8n8.x4.b16 {%r342, %r343, %r344, %r345}, [%rd200];
	// end inline asm
	add.s64 	%rd201, %rd30, 96;
	// begin inline asm
	ldmatrix.sync.aligned.m8n8.x4.b16 {%r346, %r347, %r348, %r349}, [%rd201];
	// end inline asm
	mad.lo.s32 	%r2242, %r11, 304, %r2223;
	ld.shared.v4.f32 	{%f391, %f392, %f393, %f394}, [%r2242];
	ld.shared.v4.f32 	{%f395, %f396, %f397, %f398}, [%r2242+2432];
	add.s64 	%rd202, %rd30, 4864;
	// begin inline asm
	ldmatrix.sync.aligned.m8n8.x4.b16 {%r350, %r351, %r352, %r353}, [%rd202];
	// end inline asm
	add.s64 	%rd203, %rd30, 4896;
	// begin inline asm
	ldmatrix.sync.aligned.m8n8.x4.b16 {%r354, %r355, %r356, %r357}, [%rd203];
	// end inline asm
	add.s64 	%rd204, %rd30, 4928;
	// begin inline asm
	ldmatrix.sync.aligned.m8n8.x4.b16 {%r358, %r359, %r360, %r361}, [%rd204];
	// end inline asm
	add.s64 	%rd205, %rd30, 4960;
	// begin inline asm
	ldmatrix.sync.aligned.m8n8.x4.b16 {%r362, %r363, %r364, %r365}, [%rd205];
	// end inline asm
	ld.shared.v4.f32 	{%f399, %f400, %f401, %f402}, [%r2242+4864];
	ld.shared.v4.f32 	{%f403, %f404, %f405, %f406}, [%r2242+7296];
	ld.shared.u32 	%r390, [%r12+16];
	ld.shared.u32 	%r391, [%r12+32];
	add.s32 	%r2245, %r2227, %r135;
	mad.lo.s32 	%r2246, %r125, 288, %r2245;
	ld.shared.v4.u32 	{%r366, %r396, %r426, %r456}, [%r2246];
	// begin inline asm
	{.reg .f16 low,high;
  mov.b32 {low,high},%r366;
  cvt.f32.f16 %f295, low;}

	// end inline asm
	ld.shared.v4.u32 	{%r367, %r397, %r427, %r457}, [%r2246+144];
	// begin inline asm
	{.reg .f16 low,high;
  mov.b32 {low,high},%r367;
  cvt.f32.f16 %f296, low;}

	// end inline asm
	mov.b32 	%r1824, 0;
	mov.u32 	%r368, %r1824;
	mov.u32 	%r369, %r1824;
	mov.u32 	%r370, %r1824;
	mov.u32 	%r371, %r1824;
	// begin inline asm
	mma.sync.aligned.m16n8k32.row.col.s32.s8.s8.s32 {%r368, %r369, %r370, %r371}, {%r334, %r335, %r336, %r337}, {%r390, %r391}, {%r368, %r369, %r370, %r371};
	// end inline asm
	cvt.rn.f32.s32 	%f407, %r368;
	mul.f32 	%f408, %f391, %f407;
	fma.rn.f32 	%f409, %f408, %f295, %f2860;
	cvt.rn.f32.s32 	%f410, %r369;
	mul.f32 	%f411, %f391, %f410;
	fma.rn.f32 	%f412, %f411, %f296, %f2859;
	cvt.rn.f32.s32 	%f413, %r370;
	mul.f32 	%f414, %f395, %f413;
	fma.rn.f32 	%f415, %f414, %f295, %f2858;
	cvt.rn.f32.s32 	%f416, %r371;
	mul.f32 	%f417, %f395, %f416;
	fma.rn.f32 	%f418, %f417, %f296, %f2857;
	mov.u32 	%r382, %r1824;
	mov.u32 	%r383, %r1824;
	mov.u32 	%r384, %r1824;
	mov.u32 	%r385, %r1824;
	// begin inline asm
	mma.sync.aligned.m16n8k32.row.col.s32.s8.s8.s32 {%r382, %r383, %r384, %r385}, {%r350, %r351, %r352, %r353}, {%r390, %r391}, {%r382, %r383, %r384, %r385};
	// end inline asm
	cvt.rn.f32.s32 	%f419, %r382;
	mul.f32 	%f420, %f399, %f419;
	fma.rn.f32 	%f421, %f420, %f295, %f2856;
	cvt.rn.f32.s32 	%f422, %r383;
	mul.f32 	%f423, %f399, %f422;
	fma.rn.f32 	%f424, %f423, %f296, %f2855;
	cvt.rn.f32.s32 	%f425, %r384;
	mul.f32 	%f426, %f403, %f425;
	fma.rn.f32 	%f427, %f426, %f295, %f2854;
	cvt.rn.f32.s32 	%f428, %r385;
	mul.f32 	%f429, %f403, %f428;
	fma.rn.f32 	%f430, %f429, %f296, %f2853;
	ld.shared.u32 	%r420, [%r12+48];
	ld.shared.u32 	%r421, [%r12+64];
	// begin inline asm
	{.reg .f16 low,high;
  mov.b32 {low,high},%r396;
  cvt.f32.f16 %f297, low;}

	// end inline asm
	// begin inline asm
	{.reg .f16 low,high;
  mov.b32 {low,high},%r397;
  cvt.f32.f16 %f298, low;}

	// end inline asm
	mov.u32 	%r398, %r1824;
	mov.u32 	%r399, %r1824;
	mov.u32 	%r400, %r1824;
	mov.u32 	%r401, %r1824;
	// begin inline asm
	mma.sync.aligned.m16n8k32.row.col.s32.s8.s8.s32 {%r398, %r399, %r400, %r401}, {%r338, %r339, %r340, %r341}, {%r420, %r421}, {%r398, %r399, %r400, %r401};
	// end inline asm
	cvt.rn.f32.s32 	%f431, %r398;
	mul.f32 	%f432, %f392, %f431;
	fma.rn.f32 	%f433, %f432, %f297, %f409;
	cvt.rn.f32.s32 	%f434, %r399;
	mul.f32 	%f435, %f392, %f434;
	fma.rn.f32 	%f436, %f435, %f298, %f412;
	cvt.rn.f32.s32 	%f437, %r400;
	mul.f32 	%f438, %f396, %f437;
	fma.rn.f32 	%f439, %f438, %f297, %f415;
	cvt.rn.f32.s32 	%f440, %r401;
	mul.f32 	%f441, %f396, %f440;
	fma.rn.f32 	%f442, %f441, %f298, %f418;
	mov.u32 	%r412, %r1824;
	mov.u32 	%r413, %r1824;
	mov.u32 	%r414, %r1824;
	mov.u32 	%r415, %r1824;
	// begin inline asm
	mma.sync.aligned.m16n8k32.row.col.s32.s8.s8.s32 {%r412, %r413, %r414, %r415}, {%r354, %r355, %r356, %r357}, {%r420, %r421}, {%r412, %r413, %r414, %r415};
	// end inline asm
	cvt.rn.f32.s32 	%f443, %r412;
	mul.f32 	%f444, %f400, %f443;
	fma.rn.f32 	%f445, %f444, %f297, %f421;
	cvt.rn.f32.s32 	%f446, %r413;
	mul.f32 	%f447, %f400, %f446;
	fma.rn.f32 	%f448, %f447, %f298, %f424;
	cvt.rn.f32.s32 	%f449, %r414;
	mul.f32 	%f450, %f404, %f449;
	fma.rn.f32 	%f451, %f450, %f297, %f427;
	cvt.rn.f32.s32 	%f452, %r415;
	mul.f32 	%f453, %f404, %f452;
	fma.rn.f32 	%f454, %f453, %f298, %f430;
	ld.shared.u32 	%r450, [%r12+80];
	ld.shared.u32 	%r451, [%r12+96];
	// begin inline asm
	{.reg .f16 low,high;
  mov.b32 {low,high},%r426;
  cvt.f32.f16 %f299, low;}

	// end inline asm
	// begin inline asm
	{.reg .f16 low,high;
  mov.b32 {low,high},%r427;
  cvt.f32.f16 %f300, low;}

	// end inline asm
	mov.u32 	%r428, %r1824;
	mov.u32 	%r429, %r1824;
	mov.u32 	%r430, %r1824;
	mov.u32 	%r431, %r1824;
	// begin inline asm
	mma.sync.aligned.m16n8k32.row.col.s32.s8.s8.s32 {%r428, %r429, %r430, %r431}, {%r342, %r343, %r344, %r345}, {%r450, %r451}, {%r428, %r429, %r430, %r431};
	// end inline asm
	cvt.rn.f32.s32 	%f455, %r428;
	mul.f32 	%f456, %f393, %f455;
	fma.rn.f32 	%f457, %f456, %f299, %f433;
	cvt.rn.f32.s32 	%f458, %r429;
	mul.f32 	%f459, %f393, %f458;
	fma.rn.f32 	%f460, %f459, %f300, %f436;
	cvt.rn.f32.s32 	%f461, %r430;
	mul.f32 	%f462, %f397, %f461;
	fma.rn.f32 	%f463, %f462, %f299, %f439;
	cvt.rn.f32.s32 	%f464, %r431;
	mul.f32 	%f465, %f397, %f464;
	fma.rn.f32 	%f466, %f465, %f300, %f442;
	mov.u32 	%r442, %r1824;
	mov.u32 	%r443, %r1824;
	mov.u32 	%r444, %r1824;
	mov.u32 	%r445, %r1824;
	// begin inline asm
	mma.sync.aligned.m16n8k32.row.col.s32.s8.s8.s32 {%r442, %r443, %r444, %r445}, {%r358, %r359, %r360, %r361}, {%r450, %r451}, {%r442, %r443, %r444, %r445};
	// end inline asm
	cvt.rn.f32.s32 	%f467, %r442;
	mul.f32 	%f468, %f401, %f467;
	fma.rn.f32 	%f469, %f468, %f299, %f445;
	cvt.rn.f32.s32 	%f470, %r443;
	mul.f32 	%f471, %f401, %f470;
	fma.rn.f32 	%f472, %f471, %f300, %f448;
	cvt.rn.f32.s32 	%f473, %r444;
	mul.f32 	%f474, %f405, %f473;
	fma.rn.f32 	%f475, %f474, %f299, %f451;
	cvt.rn.f32.s32 	%f476, %r445;
	mul.f32 	%f477, %f405, %f476;
	fma.rn.f32 	%f478, %f477, %f300, %f454;
	ld.shared.u32 	%r480, [%r12+112];
	ld.shared.u32 	%r481, [%r12+128];
	// begin inline asm
	{.reg .f16 low,high;
  mov.b32 {low,high},%r456;
  cvt.f32.f16 %f301, low;}

	// end inline asm
	// begin inline asm
	{.reg .f16 low,high;
  mov.b32 {low,high},%r457;
  cvt.f32.f16 %f302, low;}

	// end inline asm
	mov.u32 	%r458, %r1824;
	mov.u32 	%r459, %r1824;
	mov.u32 	%r460, %r1824;
	mov.u32 	%r461, %r1824;
	// begin inline asm
	mma.sync.aligned.m16n8k32.row.col.s32.s8.s8.s32 {%r458, %r459, %r460, %r461}, {%r346, %r347, %r348, %r349}, {%r480, %r481}, {%r458, %r459, %r460, %r461};
	// end inline asm
	cvt.rn.f32.s32 	%f479, %r458;
	mul.f32 	%f480, %f394, %f479;
	fma.rn.f32 	%f481, %f480, %f301, %f457;
	cvt.rn.f32.s32 	%f482, %r459;
	mul.f32 	%f483, %f394, %f482;
	fma.rn.f32 	%f484, %f483, %f302, %f460;
	cvt.rn.f32.s32 	%f485, %r460;
	mul.f32 	%f486, %f398, %f485;
	fma.rn.f32 	%f487, %f486, %f301, %f463;
	cvt.rn.f32.s32 	%f488, %r461;
	mul.f32 	%f489, %f398, %f488;
	fma.rn.f32 	%f490, %f489, %f302, %f466;
	mov.u32 	%r472, %r1824;
	mov.u32 	%r473, %r1824;
	mov.u32 	%r474, %r1824;
	mov.u32 	%r475, %r1824;
	// begin inline asm
	mma.sync.aligned.m16n8k32.row.col.s32.s8.s8.s32 {%r472, %r473, %r474, %r475}, {%r362, %r363, %r364, %r365}, {%r480, %r481}, {%r472, %r473, %r474, %r475};
	// end inline asm
	cvt.rn.f32.s32 	%f491, %r472;
	mul.f32 	%f492, %f402, %f491;
	fma.rn.f32 	%f493, %f492, %f301, %f469;
	cvt.rn.f32.s32 	%f494, %r473;
	mul.f32 	%f495, %f402, %f494;
	fma.rn.f32 	%f496, %f495, %f302, %f472;
	cvt.rn.f32.s32 	%f497, %r474;
	mul.f32 	%f498, %f406, %f497;
	fma.rn.f32 	%f499, %f498, %f301, %f475;
	cvt.rn.f32.s32 	%f500, %r475;
	mul.f32 	%f501, %f406, %f500;
	fma.rn.f32 	%f502, %f501, %f302, %f478;
	ld.shared.u32 	%r510, [%r12+2320];
	ld.shared.u32 	%r511, [%r12+2336];
	ld.shared.v4.u32 	{%r486, %r516, %r546, %r576}, [%r2246+2304];
	// begin inline asm
	{.reg .f16 low,high;
  mov.b32 {low,high},%r486;
  cvt.f32.f16 %f303, low;}

	// end inline asm
	ld.shared.v4.u32 	{%r487, %r517, %r547, %r577}, [%r2246+2448];
	// begin inline asm
	{.reg .f16 low,high;
  mov.b32 {low,high},%r487;
  cvt.f32.f16 %f304, low;}

	// end inline asm
	mov.u32 	%r488, %r1824;
	mov.u32 	%r489, %r1824;
	mov.u32 	%r490, %r1824;
	mov.u32 	%r491, %r1824;
	// begin inline asm
	mma.sync.aligned.m16n8k32.row.col.s32.s8.s8.s32 {%r488, %r489, %r490, %r491}, {%r334, %r335, %r336, %r337}, {%r510, %r511}, {%r488, %r489, %r490, %r491};
	// end inline asm
	cvt.rn.f32.s32 	%f503, %r488;
	mul.f32 	%f504, %f391, %f503;
	fma.rn.f32 	%f505, %f504, %f303, %f2852;
	cvt.rn.f32.s32 	%f506, %r489;
	mul.f32 	%f507, %f391, %f506;
	fma.rn.f32 	%f508, %f507, %f304, %f2851;
	cvt.rn.f32.s32 	%f509, %r490;
	mul.f32 	%f510, %f395, %f509;
	fma.rn.f32 	%f511, %f510, %f303, %f2850;
	cvt.rn.f32.s32 	%f512, %r491;
	mul.f32 	%f513, %f395, %f512;
	fma.rn.f32 	%f514, %f513, %f304, %f2849;
	mov.u32 	%r502, %r1824;
	mov.u32 	%r503, %r1824;
	mov.u32 	%r504, %r1824;
	mov.u32 	%r505, %r1824;
	// begin inline asm
	mma.sync.aligned.m16n8k32.row.col.s32.s8.s8.s32 {%r502, %r503, %r504, %r505}, {%r350, %r351, %r352, %r353}, {%r510, %r511}, {%r502, %r503, %r504, %r505};
	// end inline asm
	cvt.rn.f32.s32 	%f515, %r502;
	mul.f32 	%f516, %f399, %f515;
	fma.rn.f32 	%f517, %f516, %f303, %f2848;
	cvt.rn.f32.s32 	%f518, %r503;
	mul.f32 	%f519, %f399, %f518;
	fma.rn.f32 	%f520, %f519, %f304, %f2847;
	cvt.rn.f32.s32 	%f521, %r504;
	mul.f32 	%f522, %f403, %f521;
	fma.rn.f32 	%f523, %f522, %f303, %f2846;
	cvt.rn.f32.s32 	%f524, %r505;
	mul.f32 	%f525, %f403, %f524;
	fma.rn.f32 	%f526, %f525, %f304, %f2845;
	ld.shared.u32 	%r540, [%r12+2352];
	ld.shared.u32 	%r541, [%r12+2368];
	// begin inline asm
	{.reg .f16 low,high;
  mov.b32 {low,high},%r516;
  cvt.f32.f16 %f305, low;}

	// end inline asm
	// begin inline asm
	{.reg .f16 low,high;
  mov.b32 {low,high},%r517;
  cvt.f32.f16 %f306, low;}

	// end inline asm
	mov.u32 	%r518, %r1824;
	mov.u32 	%r519, %r1824;
	mov.u32 	%r520, %r1824;
	mov.u32 	%r521, %r1824;
	// begin inline asm
	mma.sync.aligned.m16n8k32.row.col.s32.s8.s8.s32 {%r518, %r519, %r520, %r521}, {%r338, %r339, %r340, %r341}, {%r540, %r541}, {%r518, %r519, %r520, %r521};
	// end inline asm
	cvt.rn.f32.s32 	%f527, %r518;
	mul.f32 	%f528, %f392, %f527;
	fma.rn.f32 	%f529, %f528, %f305, %f505;
	cvt.rn.f32.s32 	%f530, %r519;
	mul.f32 	%f531, %f392, %f530;
	fma.rn.f32 	%f532, %f531, %f306, %f508;
	cvt.rn.f32.s32 	%f533, %r520;
	mul.f32 	%f534, %f396, %f533;
	fma.rn.f32 	%f535, %f534, %f305, %f511;
	cvt.rn.f32.s32 	%f536, %r521;
	mul.f32 	%f537, %f396, %f536;
	fma.rn.f32 	%f538, %f537, %f306, %f514;
	mov.u32 	%r532, %r1824;
	mov.u32 	%r533, %r1824;
	mov.u32 	%r534, %r1824;
	mov.u32 	%r535, %r1824;
	// begin inline asm
	mma.sync.aligned.m16n8k32.row.col.s32.s8.s8.s32 {%r532, %r533, %r534, %r535}, {%r354, %r355, %r356, %r357}, {%r540, %r541}, {%r532, %r533, %r534, %r535};
	// end inline asm
	cvt.rn.f32.s32 	%f539, %r532;
	mul.f32 	%f540, %f400, %f539;
	fma.rn.f32 	%f541, %f540, %f305, %f517;
	cvt.rn.f32.s32 	%f542, %r533;
	mul.f32 	%f543, %f400, %f542;
	fma.rn.f32 	%f544, %f543, %f306, %f520;
	cvt.rn.f32.s32 	%f545, %r534;
	mul.f32 	%f546, %f404, %f545;
	fma.rn.f32 	%f547, %f546, %f305, %f523;
	cvt.rn.f32.s32 	%f548, %r535;
	mul.f32 	%f549, %f404, %f548;
	fma.rn.f32 	%f550, %f549, %f306, %f526;
	ld.shared.u32 	%r570, [%r12+2384];
	ld.shared.u32 	%r571, [%r12+2400];
	// begin inline asm
	{.reg .f16 low,high;
  mov.b32 {low,high},%r546;
  cvt.f32.f16 %f307, low;}

	// end inline asm
	// begin inline asm
	{.reg .f16 low,high;
  mov.b32 {low,high},%r547;
  cvt.f32.f16 %f308, low;}

	// end inline asm
	mov.u32 	%r548, %r1824;
	mov.u32 	%r549, %r1824;
	mov.u32 	%r550, %r1824;
	mov.u32 	%r551, %r1824;
	// begin inline asm
	mma.sync.aligned.m16n8k32.row.col.s32.s8.s8.s32 {%r548, %r549, %r550, %r551}, {%r342, %r343, %r344, %r345}, {%r570, %r571}, {%r548, %r549, %r550, %r551};
	// end inline asm
	cvt.rn.f32.s32 	%f551, %r548;
	mul.f32 	%f552, %f393, %f551;
	fma.rn.f32 	%f553, %f552, %f307, %f529;
	cvt.rn.f32.s32 	%f554, %r549;
	mul.f32 	%f555, %f393, %f554;
	fma.rn.f32 	%f556, %f555, %f308, %f532;
	cvt.rn.f32.s32 	%f557, %r550;
	mul.f32 	%f558, %f397, %f557;
	fma.rn.f32 	%f559, %f558, %f307, %f535;
	cvt.rn.f32.s32 	%f560, %r551;
	mul.f32 	%f561, %f397, %f560;
	fma.rn.f32 	%f562, %f561, %f308, %f538;
	mov.u32 	%r562, %r1824;
	mov.u32 	%r563, %r1824;
	mov.u32 	%r564, %r1824;
	mov.u32 	%r565, %r1824;
	// begin inline asm
	mma.sync.aligned.m16n8k32.row.col.s32.s8.s8.s32 {%r562, %r563, %r564, %r565}, {%r358, %r359, %r360, %r361}, {%r570, %r571}, {%r562, %r563, %r564, %r565};
	// end inline asm
	cvt.rn.f32.s32 	%f563, %r562;
	mul.f32 	%f564, %f401, %f563;
	fma.rn.f32 	%f565, %f564, %f307, %f541;
	cvt.rn.f32.s32 	%f566, %r563;
	mul.f32 	%f567, %f401, %f566;
	fma.rn.f32 	%f568, %f567, %f308, %f544;
	cvt.rn.f32.s32 	%f569, %r564;
	mul.f32 	%f570, %f405, %f569;
	fma.rn.f32 	%f571, %f570, %f307, %f547;
	cvt.rn.f32.s32 	%f572, %r565;
	mul.f32 	%f573, %f405, %f572;
	fma.rn.f32 	%f574, %f573, %f308, %f550;
	ld.shared.u32 	%r600, [%r12+2416];
	ld.shared.u32 	%r601, [%r12+2432];
	// begin inline asm
	{.reg .f16 low,high;
  mov.b32 {low,high},%r576;
  cvt.f32.f16 %f309, low;}

	// end inline asm
	// begin inline asm
	{.reg .f16 low,high;
  mov.b32 {low,high},%r577;
  cvt.f32.f16 %f310, low;}

	// end inline asm
	mov.u32 	%r578, %r1824;
	mov.u32 	%r579, %r1824;
	mov.u32 	%r580, %r1824;
	mov.u32 	%r581, %r1824;
	// begin inline asm
	mma.sync.aligned.m16n8k32.row.col.s32.s8.s8.s32 {%r578, %r579, %r580, %r581}, {%r346, %r347, %r348, %r349}, {%r600, %r601}, {%r578, %r579, %r580, %r581};
	// end inline asm
	cvt.rn.f32.s32 	%f575, %r578;
	mul.f32 	%f576, %f394, %f575;
	fma.rn.f32 	%f577, %f576, %f309, %f553;
	cvt.rn.f32.s32 	%f578, %r579;
	mul.f32 	%f579, %f394, %f578;
	fma.rn.f32 	%f580, %f579, %f310, %f556;
	cvt.rn.f32.s32 	%f581, %r580;
	mul.f32 	%f582, %f398, %f581;
	fma.rn.f32 	%f583, %f582, %f309, %f559;
	cvt.rn.f32.s32 	%f584, %r581;
	mul.f32 	%f585, %f398, %f584;
	fma.rn.f32 	%f586, %f585, %f310, %f562;
	mov.u32 	%r592, %r1824;
	mov.u32 	%r593, %r1824;
	mov.u32 	%r594, %r1824;
	mov.u32 	%r595, %r1824;
	// begin inline asm
	mma.sync.aligned.m16n8k32.row.col.s32.s8.s8.s32 {%r592, %r593, %r594, %r595}, {%r362, %r363, %r364, %r365}, {%r600, %r601}, {%r592, %r593, %r594, %r595};
	// end inline asm
	cvt.rn.f32.s32 	%f587, %r592;
	mul.f32 	%f588, %f402, %f587;
	fma.rn.f32 	%f589, %f588, %f309, %f565;
	cvt.rn.f32.s32 	%f590, %r593;
	mul.f32 	%f591, %f402, %f590;
	fma.rn.f32 	%f592, %f591, %f310, %f568;
	cvt.rn.f32.s32 	%f593, %r594;
	mul.f32 	%f594, %f406, %f593;
	fma.rn.f32 	%f595, %f594, %f309, %f571;
	cvt.rn.f32.s32 	%f596, %r595;
	mul.f32 	%f597, %f406, %f596;
	fma.rn.f32 	%f598, %f597, %f310, %f574;
	ld.shared.u32 	%r630, [%r12+4624];
	ld.shared.u32 	%r631, [%r12+4640];
	ld.shared.v4.u32 	{%r606, %r636, %r666, %r696}, [%r2246+4608];
	// begin inline asm
	{.reg .f16 low,high;
  mov.b32 {low,high},%r606;
  cvt.f32.f16 %f311, low;}

	// end inline asm
	ld.shared.v4.u32 	{%r607, %r637, %r667, %r697}, [%r2246+4752];
	// begin inline asm
	{.reg .f16 low,high;
  mov.b32 {low,high},%r607;
  cvt.f32.f16 %f312, low;}

	// end inline asm
	mov.u32 	%r608, %r1824;
	mov.u32 	%r609, %r1824;
	mov.u32 	%r610, %r1824;
	mov.u32 	%r611, %r1824;
	// begin inline asm
	mma.sync.aligned.m16n8k32.row.col.s32.s8.s8.s32 {%r608, %r609, %r610, %r611}, {%r334, %r335, %r336, %r337}, {%r630, %r631}, {%r608, %r609, %r610, %r611};
	// end inline asm
	cvt.rn.f32.s32 	%f599, %r608;
	mul.f32 	%f600, %f391, %f599;
	fma.rn.f32 	%f601, %f600, %f311, %f2844;
	cvt.rn.f32.s32 	%f602, %r609;
	mul.f32 	%f603, %f391, %f602;
	fma.rn.f32 	%f604, %f603, %f312, %f2843;
	cvt.rn.f32.s32 	%f605, %r610;
	mul.f32 	%f606, %f395, %f605;
	fma.rn.f32 	%f607, %f606, %f311, %f2842;
	cvt.rn.f32.s32 	%f608, %r611;
	mul.f32 	%f609, %f395, %f608;
	fma.rn.f32 	%f610, %f609, %f312, %f2841;
	mov.u32 	%r622, %r1824;
	mov.u32 	%r623, %r1824;
	mov.u32 	%r624, %r1824;
	mov.u32 	%r625, %r1824;
	// begin inline asm
	mma.sync.aligned.m16n8k32.row.col.s32.s8.s8.s32 {%r622, %r623, %r624, %r625}, {%r350, %r351, %r352, %r353}, {%r630, %r631}, {%r622, %r623, %r624, %r625};
	// end inline asm
	cvt.rn.f32.s32 	%f611, %r622;
	mul.f32 	%f612, %f399, %f611;
	fma.rn.f32 	%f613, %f612, %f311, %f2840;
	cvt.rn.f32.s32 	%f614, %r623;
	mul.f32 	%f615, %f399, %f614;
	fma.rn.f32 	%f616, %f615, %f312, %f2839;
	cvt.rn.f32.s32 	%f617, %r624;
	mul.f32 	%f618, %f403, %f617;
	fma.rn.f32 	%f619, %f618, %f311, %f2838;
	cvt.rn.f32.s32 	%f620, %r625;
	mul.f32 	%f621, %f403, %f620;
	fma.rn.f32 	%f622, %f621, %f312, %f2837;
	ld.shared.u32 	%r660, [%r12+4656];
	ld.shared.u32 	%r661, [%r12+4672];
	// begin inline asm
	{.reg .f16 low,high;
  mov.b32 {low,high},%r636;
  cvt.f32.f16 %f313, low;}

	// end inline asm
	// begin inline asm
	{.reg .f16 low,high;
  mov.b32 {low,high},%r637;
  cvt.f32.f16 %f314, low;}

	// end inline asm
	mov.u32 	%r638, %r1824;
	mov.u32 	%r639, %r1824;
	mov.u32 	%r640, %r1824;
	mov.u32 	%r641, %r1824;
	// begin inline asm
	mma.sync.aligned.m16n8k32.row.col.s32.s8.s8.s32 {%r638, %r639, %r640, %r641}, {%r338, %r339, %r340, %r341}, {%r660, %r661}, {%r638, %r639, %r640, %r641};
	// end inline asm
	cvt.rn.f32.s32 	%f623, %r638;
	mul.f32 	%f624, %f392, %f623;
	fma.rn.f32 	%f625, %f624, %f313, %f601;
	cvt.rn.f32.s32 	%f626, %r639;
	mul.f32 	%f627, %f392, %f626;
	fma.rn.f32 	%f628, %f627, %f314, %f604;
	cvt.rn.f32.s32 	%f629, %r640;
	mul.f32 	%f630, %f396, %f629;
	fma.rn.f32 	%f631, %f630, %f313, %f607;
	cvt.rn.f32.s32 	%f632, %r641;
	mul.f32 	%f633, %f396, %f632;
	fma.rn.f32 	%f634, %f633, %f314, %f610;
	mov.u32 	%r652, %r1824;
	mov.u32 	%r653, %r1824;
	mov.u32 	%r654, %r1824;
	mov.u32 	%r655, %r1824;
	// begin inline asm
	mma.sync.aligned.m16n8k32.row.col.s32.s8.s8.s32 {%r652, %r653, %r654, %r655}, {%r354, %r355, %r356, %r357}, {%r660, %r661}, {%r652, %r653, %r654, %r655};
	// end inline asm
	cvt.rn.f32.s32 	%f635, %r652;
	mul.f32 	%f636, %f400, %f635;
	fma.rn.f32 	%f637, %f636, %f313, %f613;
	cvt.rn.f32.s32 	%f638, %r653;
	mul.f32 	%f639, %f400, %f638;
	fma.rn.f32 	%f640, %f639, %f314, %f616;
	cvt.rn.f32.s32 	%f641, %r654;
	mul.f32 	%f642, %f404, %f641;
	fma.rn.f32 	%f643, %f642, %f313, %f619;
	cvt.rn.f32.s32 	%f644, %r655;
	mul.f32 	%f645, %f404, %f644;
	fma.rn.f32 	%f646, %f645, %f314, %f622;
	ld.shared.u32 	%r690, [%r12+4688];
	ld.shared.u32 	%r691, [%r12+4704];
	// begin inline asm
	{.reg .f16 low,high;
  mov.b32 {low,high},%r666;
  cvt.f32.f16 %f315, low;}

	// end inline asm
	// begin inline asm
	{.reg .f16 low,high;
  mov.b32 {low,high},%r667;
  cvt.f32.f16 %f316, low;}

	// end inline asm
	mov.u32 	%r668, %r1824;
	mov.u32 	%r669, %r1824;
	mov.u32 	%r670, %r1824;
	mov.u32 	%r671, %r1824;
	// begin inline asm
	mma.sync.aligned.m16n8k32.row.col.s32.s8.s8.s32 {%r668, %r669, %r670, %r671}, {%r342, %r343, %r344, %r345}, {%r690, %r691}, {%r668, %r669, %r670, %r671};
	// end inline asm
	cvt.rn.f32.s32 	%f647, %r668;
	mul.f32 	%f648, %f393, %f647;
	fma.rn.f32 	%f649, %f648, %f315, %f625;
	cvt.rn.f32.s32 	%f650, %r669;
	mul.f32 	%f651, %f393, %f650;
	fma.rn.f32 	%f652, %f651, %f316, %f628;
	cvt.rn.f32.s32 	%f653, %r670;
	mul.f32 	%f654, %f397, %f653;
	fma.rn.f32 	%f655, %f654, %f315, %f631;
	cvt.rn.f32.s32 	%f656, %r671;
	mul.f32 	%f657, %f397, %f656;
	fma.rn.f32 	%f658, %f657, %f316, %f634;
	mov.u32 	%r682, %r1824;
	mov.u32 	%r683, %r1824;
	mov.u32 	%r684, %r1824;
	mov.u32 	%r685, %r1824;
	// begin inline asm
	mma.sync.aligned.m16n8k32.row.col.s32.s8.s8.s32 {%r682, %r683, %r684, %r685}, {%r358, %r359, %r360, %r361}, {%r690, %r691}, {%r682, %r683, %r684, %r685};
	// end inline asm
	cvt.rn.f32.s32 	%f659, %r682;
	mul.f32 	%f660, %f401, %f659;
	fma.rn.f32 	%f661, %f660, %f315, %f637;
	cvt.rn.f32.s32 	%f662, %r683;
	mul.f32 	%f663, %f401, %f662;
	fma.rn.f32 	%f664, %f663, %f316, %f640;
	cvt.rn.f32.s32 	%f665, %r684;
	mul.f32 	%f666, %f405, %f665;
	fma.rn.f32 	%f667, %f666, %f315, %f643;
	cvt.rn.f32.s32 	%f668, %r685;
	mul.f32 	%f669, %f405, %f668;
	fma.rn.f32 	%f670, %f669, %f316, %f646;
	ld.shared.u32 	%r720, [%r12+4720];
	ld.shared.u32 	%r721, [%r12+4736];
	// begin inline asm
	{.reg .f16 low,high;
  mov.b32 {low,high},%r696;
  cvt.f32.f16 %f317, low;}

	// end inline asm
	// begin inline asm
	{.reg .f16 low,high;
  mov.b32 {low,high},%r697;
  cvt.f32.f16 %f318, low;}

	// end inline asm
	mov.u32 	%r698, %r1824;
	mov.u32 	%r699, %r1824;
	mov.u32 	%r700, %r1824;
	mov.u32 	%r701, %r1824;
	// begin inline asm
	mma.sync.aligned.m16n8k32.row.col.s32.s8.s8.s32 {%r698, %r699, %r700, %r701}, {%r346, %r347, %r348, %r349}, {%r720, %r721}, {%r698, %r699, %r700, %r701};
	// end inline asm
	cvt.rn.f32.s32 	%f671, %r698;
	mul.f32 	%f672, %f394, %f671;
	fma.rn.f32 	%f673, %f672, %f317, %f649;
	cvt.rn.f32.s32 	%f674, %r699;
	mul.f32 	%f675, %f394, %f674;
	fma.rn.f32 	%f676, %f675, %f318, %f652;
	cvt.rn.f32.s32 	%f677, %r700;
	mul.f32 	%f678, %f398, %f677;
	fma.rn.f32 	%f679, %f678, %f317, %f655;
	cvt.rn.f32.s32 	%f680, %r701;
	mul.f32 	%f681, %f398, %f680;
	fma.rn.f32 	%f682, %f681, %f318, %f658;
	mov.u32 	%r712, %r1824;
	mov.u32 	%r713, %r1824;
	mov.u32 	%r714, %r1824;
	mov.u32 	%r715, %r1824;
	// begin inline asm
	mma.sync.aligned.m16n8k32.row.col.s32.s8.s8.s32 {%r712, %r713, %r714, %r715}, {%r362, %r363, %r364, %r365}, {%r720, %r721}, {%r712, %r713, %r714, %r715};
	// end inline asm
	cvt.rn.f32.s32 	%f683, %r712;
	mul.f32 	%f684, %f402, %f683;
	fma.rn.f32 	%f685, %f684, %f317, %f661;
	cvt.rn.f32.s32 	%f686, %r713;
	mul.f32 	%f687, %f402, %f686;
	fma.rn.f32 	%f688, %f687, %f318, %f664;
	cvt.rn.f32.s32 	%f689, %r714;
	mul.f32 	%f690, %f406, %f689;
	fma.rn.f32 	%f691, %f690, %f317, %f667;
	cvt.rn.f32.s32 	%f692, %r715;
	mul.f32 	%f693, %f406, %f692;
	fma.rn.f32 	%f694, %f693, %f318, %f670;
	ld.shared.u32 	%r750, [%r12+6928];
	ld.shared.u32 	%r751, [%r12+6944];
	ld.shared.v4.u32 	{%r726, %r756, %r786, %r816}, [%r2246+6912];
	// begin inline asm
	{.reg .f16 low,high;
  mov.b32 {low,high},%r726;
  cvt.f32.f16 %f319, low;}

	// end inline asm
	ld.shared.v4.u32 	{%r727, %r757, %r787, %r817}, [%r2246+7056];
	// begin inline asm
	{.reg .f16 low,high;
  mov.b32 {low,high},%r727;
  cvt.f32.f16 %f320, low;}

	// end inline asm
	mov.u32 	%r728, %r1824;
	mov.u32 	%r729, %r1824;
	mov.u32 	%r730, %r1824;
	mov.u32 	%r731, %r1824;
	// begin inline asm
	mma.sync.aligned.m16n8k32.row.col.s32.s8.s8.s32 {%r728, %r729, %r730, %r731}, {%r334, %r335, %r336, %r337}, {%r750, %r751}, {%r728, %r729, %r730, %r731};
	// end inline asm
	cvt.rn.f32.s32 	%f695, %r728;
	mul.f32 	%f696, %f391, %f695;
	fma.rn.f32 	%f697, %f696, %f319, %f2836;
	cvt.rn.f32.s32 	%f698, %r729;
	mul.f32 	%f699, %f391, %f698;
	fma.rn.f32 	%f700, %f699, %f320, %f2835;
	cvt.rn.f32.s32 	%f701, %r730;
	mul.f32 	%f702, %f395, %f701;
	fma.rn.f32 	%f703, %f702, %f319, %f2834;
	cvt.rn.f32.s32 	%f704, %r731;
	mul.f32 	%f705, %f395, %f704;
	fma.rn.f32 	%f706, %f705, %f320, %f2833;
	mov.u32 	%r742, %r1824;
	mov.u32 	%r743, %r1824;
	mov.u32 	%r744, %r1824;
	mov.u32 	%r745, %r1824;
	// begin inline asm
	mma.sync.aligned.m16n8k32.row.col.s32.s8.s8.s32 {%r742, %r743, %r744, %r745}, {%r350, %r351, %r352, %r353}, {%r750, %r751}, {%r742, %r743, %r744, %r745};
	// end inline asm
	cvt.rn.f32.s32 	%f707, %r742;
	mul.f32 	%f708, %f399, %f707;
	fma.rn.f32 	%f709, %f708, %f319, %f2832;
	cvt.rn.f32.s32 	%f710, %r743;
	mul.f32 	%f711, %f399, %f710;
	fma.rn.f32 	%f712, %f711, %f320, %f2831;
	cvt.rn.f32.s32 	%f713, %r744;
	mul.f32 	%f714, %f403, %f713;
	fma.rn.f32 	%f715, %f714, %f319, %f2830;
	cvt.rn.f32.s32 	%f716, %r745;
	mul.f32 	%f717, %f403, %f716;
	fma.rn.f32 	%f718, %f717, %f320, %f2829;
	ld.shared.u32 	%r780, [%r12+6960];
	ld.shared.u32 	%r781, [%r12+6976];
	// begin inline asm
	{.reg .f16 low,high;
  mov.b32 {low,high},%r756;
  cvt.f32.f16 %f321, low;}

	// end inline asm
	// begin inline asm
	{.reg .f16 low,high;
  mov.b32 {low,high},%r757;
  cvt.f32.f16 %f322, low;}

	// end inline asm
	mov.u32 	%r758, %r1824;
	mov.u32 	%r759, %r1824;
	mov.u32 	%r760, %r1824;
	mov.u32 	%r761, %r1824;
	// begin inline asm
	mma.sync.aligned.m16n8k32.row.col.s32.s8.s8.s32 {%r758, %r759, %r760, %r761}, {%r338, %r339, %r340, %r341}, {%r780, %r781}, {%r758, %r759, %r760, %r761};
	// end inline asm
	cvt.rn.f32.s32 	%f719, %r758;
	mul.f32 	%f720, %f392, %f719;
	fma.rn.f32 	%f721, %f720, %f321, %f697;
	cvt.rn.f32.s32 	%f722, %r759;
	mul.f32 	%f723, %f392, %f722;
	fma.rn.f32 	%f724, %f723, %f322, %f700;
	cvt.rn.f32.s32 	%f725, %r760;
	mul.f32 	%f726, %f396, %f725;
	fma.rn.f32 	%f727, %f726, %f321, %f703;
	cvt.rn.f32.s32 	%f728, %r761;
	mul.f32 	%f729, %f396, %f728;
	fma.rn.f32 	%f730, %f729, %f322, %f706;
	mov.u32 	%r772, %r1824;
	mov.u32 	%r773, %r1824;
	mov.u32 	%r774, %r1824;
	mov.u32 	%r775, %r1824;
	// begin inline asm
	mma.sync.aligned.m16n8k32.row.col.s32.s8.s8.s32 {%r772, %r773, %r774, %r775}, {%r354, %r355, %r356, %r357}, {%r780, %r781}, {%r772, %r773, %r774, %r775};
	// end inline asm
	cvt.rn.f32.s32 	%f731, %r772;
	mul.f32 	%f732, %f400, %f731;
	fma.rn.f32 	%f733, %f732, %f321, %f709;
	cvt.rn.f32.s32 	%f734, %r773;
	mul.f32 	%f735, %f400, %f734;
	fma.rn.f32 	%f736, %f735, %f322, %f712;
	cvt.rn.f32.s32 	%f737, %r774;
	mul.f32 	%f738, %f404, %f737;
	fma.rn.f32 	%f739, %f738, %f321, %f715;
	cvt.rn.f32.s32 	%f740, %r775;
	mul.f32 	%f741, %f404, %f740;
	fma.rn.f32 	%f742, %f741, %f322, %f718;
	ld.shared.u32 	%r810, [%r12+6992];
	ld.shared.u32 	%r811, [%r12+7008];
	// begin inline asm
	{.reg .f16 low,high;
  mov.b32 {low,high},%r786;
  cvt.f32.f16 %f323, low;}

	// end inline asm
	// begin inline asm
	{.reg .f16 low,high;
  mov.b32 {low,high},%r787;
  cvt.f32.f16 %f324, low;}

	// end inline asm
	mov.u32 	%r788, %r1824;
	mov.u32 	%r789, %r1824;
	mov.u32 	%r790, %r1824;
	mov.u32 	%r791, %r1824;
	// begin inline asm
	mma.sync.aligned.m16n8k32.row.col.s32.s8.s8.s32 {%r788, %r789, %r790, %r791}, {%r342, %r343, %r344, %r345}, {%r810, %r811}, {%r788, %r789, %r790, %r791};
	// end inline asm
	cvt.rn.f32.s32 	%f743, %r788;
	mul.f32 	%f744, %f393, %f743;
	fma.rn.f32 	%f745, %f744, %f323, %f721;
	cvt.rn.f32.s32 	%f746, %r789;
	mul.f32 	%f747, %f393, %f746;
	fma.rn.f32 	%f748, %f747, %f324, %f724;
	cvt.rn.f32.s32 	%f749, %r790;
	mul.f32 	%f750, %f397, %f749;
	fma.rn.f32 	%f751, %f750, %f323, %f727;
	cvt.rn.f32.s32 	%f752, %r791;
	mul.f32 	%f753, %f397, %f752;
	fma.rn.f32 	%f754, %f753, %f324, %f730;
	mov.u32 	%r802, %r1824;
	mov.u32 	%r803, %r1824;
	mov.u32 	%r804, %r1824;
	mov.u32 	%r805, %r1824;
	// begin inline asm
	mma.sync.aligned.m16n8k32.row.col.s32.s8.s8.s32 {%r802, %r803, %r804, %r805}, {%r358, %r359, %r360, %r361}, {%r810, %r811}, {%r802, %r803, %r804, %r805};
	// end inline asm
	cvt.rn.f32.s32 	%f755, %r802;
	mul.f32 	%f756, %f401, %f755;
	fma.rn.f32 	%f757, %f756, %f323, %f733;
	cvt.rn.f32.s32 	%f758, %r803;
	mul.f32 	%f759, %f401, %f758;
	fma.rn.f32 	%f760, %f759, %f324, %f736;
	cvt.rn.f32.s32 	%f761, %r804;
	mul.f32 	%f762, %f405, %f761;
	fma.rn.f32 	%f763, %f762, %f323, %f739;
	cvt.rn.f32.s32 	%f764, %r805;
	mul.f32 	%f765, %f405, %f764;
	fma.rn.f32 	%f766, %f765, %f324, %f742;
	ld.shared.u32 	%r840, [%r12+7024];
	ld.shared.u32 	%r841, [%r12+7040];
	// begin inline asm
	{.reg .f16 low,high;
  mov.b32 {low,high},%r816;
  cvt.f32.f16 %f325, low;}

	// end inline asm
	// begin inline asm
	{.reg .f16 low,high;
  mov.b32 {low,high},%r817;
  cvt.f32.f16 %f326, low;}

	// end inline asm
	mov.u32 	%r818, %r1824;
	mov.u32 	%r819, %r1824;
	mov.u32 	%r820, %r1824;
	mov.u32 	%r821, %r1824;
	// begin inline asm
	mma.sync.aligned.m16n8k32.row.col.s32.s8.s8.s32 {%r818, %r819, %r820, %r821}, {%r346, %r347, %r348, %r349}, {%r840, %r841}, {%r818, %r819, %r820, %r821};
	// end inline asm
	cvt.rn.f32.s32 	%f767, %r818;
	mul.f32 	%f768, %f394, %f767;
	fma.rn.f32 	%f769, %f768, %f325, %f745;
	cvt.rn.f32.s32 	%f770, %r819;
	mul.f32 	%f771, %f394, %f770;
	fma.rn.f32 	%f772, %f771, %f326, %f748;
	cvt.rn.f32.s32 	%f773, %r820;
	mul.f32 	%f774, %f398, %f773;
	fma.rn.f32 	%f775, %f774, %f325, %f751;
	cvt.rn.f32.s32 	%f776, %r821;
	mul.f32 	%f777, %f398, %f776;
	fma.rn.f32 	%f778, %f777, %f326, %f754;
	mov.u32 	%r832, %r1824;
	mov.u32 	%r833, %r1824;
	mov.u32 	%r834, %r1824;
	mov.u32 	%r835, %r1824;
	// begin inline asm
	mma.sync.aligned.m16n8k32.row.col.s32.s8.s8.s32 {%r832, %r833, %r834, %r835}, {%r362, %r363, %r364, %r365}, {%r840, %r841}, {%r832, %r833, %r834, %r835};
	// end inline asm
	cvt.rn.f32.s32 	%f779, %r832;
	mul.f32 	%f780, %f402, %f779;
	fma.rn.f32 	%f781, %f780, %f325, %f757;
	cvt.rn.f32.s32 	%f782, %r833;
	mul.f32 	%f783, %f402, %f782;
	fma.rn.f32 	%f784, %f783, %f326, %f760;
	cvt.rn.f32.s32 	%f785, %r834;
	mul.f32 	%f786, %f406, %f785;
	fma.rn.f32 	%f787, %f786, %f325, %f763;
	cvt.rn.f32.s32 	%f788, %r835;
	mul.f32 	%f789, %f406, %f788;
	fma.rn.f32 	%f790, %f789, %f326, %f766;
	ld.shared.u32 	%r870, [%r12+9232];
	ld.shared.u32 	%r871, [%r12+9248];
	ld.shared.v4.u32 	{%r846, %r876, %r906, %r936}, [%r2246+9216];
	// begin inline asm
	{.reg .f16 low,high;
  mov.b32 {low,high},%r846;
  cvt.f32.f16 %f327, low;}

	// end inline asm
	ld.shared.v4.u32 	{%r847, %r877, %r907, %r937}, [%r2246+9360];
	// begin inline asm
	{.reg .f16 low,high;
  mov.b32 {low,high},%r847;
  cvt.f32.f16 %f328, low;}

	// end inline asm
	mov.u32 	%r848, %r1824;
	mov.u32 	%r849, %r1824;
	mov.u32 	%r850, %r1824;
	mov.u32 	%r851, %r1824;
	// begin inline asm
	mma.sync.aligned.m16n8k32.row.col.s32.s8.s8.s32 {%r848, %r849, %r850, %r851}, {%r334, %r335, %r336, %r337}, {%r870, %r871}, {%r848, %r849, %r850, %r851};
	// end inline asm
	cvt.rn.f32.s32 	%f791, %r848;
	mul.f32 	%f792, %f391, %f791;
	fma.rn.f32 	%f793, %f792, %f327, %f2828;
	cvt.rn.f32.s32 	%f794, %r849;
	mul.f32 	%f795, %f391, %f794;
	fma.rn.f32 	%f796, %f795, %f328, %f2827;
	cvt.rn.f32.s32 	%f797, %r850;
	mul.f32 	%f798, %f395, %f797;
	fma.rn.f32 	%f799, %f798, %f327, %f2826;
	cvt.rn.f32.s32 	%f800, %r851;
	mul.f32 	%f801, %f395, %f800;
	fma.rn.f32 	%f802, %f801, %f328, %f2825;
	mov.u32 	%r862, %r1824;
	mov.u32 	%r863, %r1824;
	mov.u32 	%r864, %r1824;
	mov.u32 	%r865, %r1824;
	// begin inline asm
	mma.sync.aligned.m16n8k32.row.col.s32.s8.s8.s32 {%r862, %r863, %r864, %r865}, {%r350, %r351, %r352, %r353}, {%r870, %r871}, {%r862, %r863, %r864, %r865};
	// end inline asm
	cvt.rn.f32.s32 	%f803, %r862;
	mul.f32 	%f804, %f399, %f803;
	fma.rn.f32 	%f805, %f804, %f327, %f2824;
	cvt.rn.f32.s32 	%f806, %r863;
	mul.f32 	%f807, %f399, %f806;
	fma.rn.f32 	%f808, %f807, %f328, %f2823;
	cvt.rn.f32.s32 	%f809, %r864;
	mul.f32 	%f810, %f403, %f809;
	fma.rn.f32 	%f811, %f810, %f327, %f2822;
	cvt.rn.f32.s32 	%f812, %r865;
	mul.f32 	%f813, %f403, %f812;
	fma.rn.f32 	%f814, %f813, %f328, %f2821;
	ld.shared.u32 	%r900, [%r12+9264];
	ld.shared.u32 	%r901, [%r12+9280];
	// begin inline asm
	{.reg .f16 low,high;
  mov.b32 {low,high},%r876;
  cvt.f32.f16 %f329, low;}

	// end inline asm
	// begin inline asm
	{.reg .f16 low,high;
  mov.b32 {low,high},%r877;
  cvt.f32.f16 %f330, low;}

	// end inline asm
	mov.u32 	%r878, %r1824;
	mov.u32 	%r879, %r1824;
	mov.u32 	%r880, %r1824;
	mov.u32 	%r881, %r1824;
	// begin inline asm
	mma.sync.aligned.m16n8k32.row.col.s32.s8.s8.s32 {%r878, %r879, %r880, %r881}, {%r338, %r339, %r340, %r341}, {%r900, %r901}, {%r878, %r879, %r880, %r881};
	// end inline asm
	cvt.rn.f32.s32 	%f815, %r878;
	mul.f32 	%f816, %f392, %f815;
	fma.rn.f32 	%f817, %f816, %f329, %f793;
	cvt.rn.f32.s32 	%f818, %r879;
	mul.f32 	%f819, %f392, %f818;
	fma.rn.f32 	%f820, %f819, %f330, %f796;
	cvt.rn.f32.s32 	%f821, %r880;
	mul.f32 	%f822, %f396, %f821;
	fma.rn.f32 	%f823, %f822, %f329, %f799;
	cvt.rn.f32.s32 	%f824, %r881;
	mul.f32 	%f825, %f396, %f824;
	fma.rn.f32 	%f826, %f825, %f330, %f802;
	mov.u32 	%r892, %r1824;
	mov.u32 	%r893, %r1824;
	mov.u32 	%r894, %r1824;
	mov.u32 	%r895, %r1824;
	// begin inline asm
	mma.sync.aligned.m16n8k32.row.col.s32.s8.s8.s32 {%r892, %r893, %r894, %r895}, {%r354, %r355, %r356, %r357}, {%r900, %r901}, {%r892, %r893, %r894, %r895};
	// end inline asm
	cvt.rn.f32.s32 	%f827, %r892;
	mul.f32 	%f828, %f400, %f827;
	fma.rn.f32 	%f829, %f828, %f329, %f805;
	cvt.rn.f32.s32 	%f830, %r893;
	mul.f32 	%f831, %f400, %f830;
	fma.rn.f32 	%f832, %f831, %f330, %f808;
	cvt.rn.f32.s32 	%f833, %r894;
	mul.f32 	%f834, %f404, %f833;
	fma.rn.f32 	%f835, %f834, %f329, %f811;
	cvt.rn.f32.s32 	%f836, %r895;
	mul.f32 	%f837, %f404, %f836;
	fma.rn.f32 	%f838, %f837, %f330, %f814;
	ld.shared.u32 	%r930, [%r12+9296];
	ld.shared.u32 	%r931, [%r12+9312];
	// begin inline asm
	{.reg .f16 low,high;
  mov.b32 {low,high},%r906;
  cvt.f32.f16 %f331, low;}

	// end inline asm
	// begin inline asm
	{.reg .f16 low,high;
  mov.b32 {low,high},%r907;
  cvt.f32.f16 %f332, low;}

	// end inline asm
	mov.u32 	%r908, %r1824;
	mov.u32 	%r909, %r1824;
	mov.u32 	%r910, %r1824;
	mov.u32 	%r911, %r1824;
	// begin inline asm
	mma.sync.aligned.m16n8k32.row.col.s32.s8.s8.s32 {%r908, %r909, %r910, %r911}, {%r342, %r343, %r344, %r345}, {%r930, %r931}, {%r908, %r909, %r910, %r911};
	// end inline asm
	cvt.rn.f32.s32 	%f839, %r908;
	mul.f32 	%f840, %f393, %f839;
	fma.rn.f32 	%f841, %f840, %f331, %f817;
	cvt.rn.f32.s32 	%f842, %r909;
	mul.f32 	%f843, %f393, %f842;
	fma.rn.f32 	%f844, %f843, %f332, %f820;
	cvt.rn.f32.s32 	%f845, %r910;
	mul.f32 	%f846, %f397, %f845;
	fma.rn.f32 	%f847, %f846, %f331, %f823;
	cvt.rn.f32.s32 	%f848, %r911;
	mul.f32 	%f849, %f397, %f848;
	fma.rn.f32 	%f850, %f849, %f332, %f826;
	mov.u32 	%r922, %r1824;
	mov.u32 	%r923, %r1824;
	mov.u32 	%r924, %r1824;
	mov.u32 	%r925, %r1824;
	// begin inline asm
	mma.sync.aligned.m16n8k32.row.col.s32.s8.s8.s32 {%r922, %r923, %r924, %r925}, {%r358, %r359, %r360, %r361}, {%r930, %r931}, {%r922, %r923, %r924, %r925};
	// end inline asm
	cvt.rn.f32.s32 	%f851, %r922;
	mul.f32 	%f852, %f401, %f851;
	fma.rn.f32 	%f853, %f852, %f331, %f829;
	cvt.rn.f32.s32 	%f854, %r923;
	mul.f32 	%f855, %f401, %f854;
	fma.rn.f32 	%f856, %f855, %f332, %f832;
	cvt.rn.f32.s32 	%f857, %r924;
	mul.f32 	%f858, %f405, %f857;
	fma.rn.f32 	%f859, %f858, %f331, %f835;
	cvt.rn.f32.s32 	%f860, %r925;
	mul.f32 	%f861, %f405, %f860;
	fma.rn.f32 	%f862, %f861, %f332, %f838;
	ld.shared.u32 	%r960, [%r12+9328];
	ld.shared.u32 	%r961, [%r12+9344];
	// begin inline asm
	{.reg .f16 low,high;
  mov.b32 {low,high},%r936;
  cvt.f32.f16 %f333, low;}

	// end inline asm
	// begin inline asm
	{.reg .f16 low,high;
  mov.b32 {low,high},%r937;
  cvt.f32.f16 %f334, low;}

	// end inline asm
	mov.u32 	%r938, %r1824;
	mov.u32 	%r939, %r1824;
	mov.u32 	%r940, %r1824;
	mov.u32 	%r941, %r1824;
	// begin inline asm
	mma.sync.aligned.m16n8k32.row.col.s32.s8.s8.s32 {%r938, %r939, %r940, %r941}, {%r346, %r347, %r348, %r349}, {%r960, %r961}, {%r938, %r939, %r940, %r941};
	// end inline asm
	cvt.rn.f32.s32 	%f863, %r938;
	mul.f32 	%f864, %f394, %f863;
	fma.rn.f32 	%f865, %f864, %f333, %f841;
	cvt.rn.f32.s32 	%f866, %r939;
	mul.f32 	%f867, %f394, %f866;
	fma.rn.f32 	%f868, %f867, %f334, %f844;
	cvt.rn.f32.s32 	%f869, %r940;
	mul.f32 	%f870, %f398, %f869;
	fma.rn.f32 	%f871, %f870, %f333, %f847;
	cvt.rn.f32.s32 	%f872, %r941;
	mul.f32 	%f873, %f398, %f872;
	fma.rn.f32 	%f874, %f873, %f334, %f850;
	mov.u32 	%r952, %r1824;
	mov.u32 	%r953, %r1824;
	mov.u32 	%r954, %r1824;
	mov.u32 	%r955, %r1824;
	// begin inline asm
	mma.sync.aligned.m16n8k32.row.col.s32.s8.s8.s32 {%r952, %r953, %r954, %r955}, {%r362, %r363, %r364, %r365}, {%r960, %r961}, {%r952, %r953, %r954, %r955};
	// end inline asm
	cvt.rn.f32.s32 	%f875, %r952;
	mul.f32 	%f876, %f402, %f875;
	fma.rn.f32 	%f877, %f876, %f333, %f853;
	cvt.rn.f32.s32 	%f878, %r953;
	mul.f32 	%f879, %f402, %f878;
	fma.rn.f32 	%f880, %f879, %f334, %f856;
	cvt.rn.f32.s32 	%f881, %r954;
	mul.f32 	%f882, %f406, %f881;
	fma.rn.f32 	%f883, %f882, %f333, %f859;
	cvt.rn.f32.s32 	%f884, %r955;
	mul.f32 	%f885, %f406, %f884;
	fma.rn.f32 	%f886, %f885, %f334, %f862;
	ld.shared.u32 	%r990, [%r12+11536];
	ld.shared.u32 	%r991, [%r12+11552];
	ld.shared.v4.u32 	{%r966, %r996, %r1026, %r1056}, [%r2246+11520];
	// begin inline asm
	{.reg .f16 low,high;
  mov.b32 {low,high},%r966;
  cvt.f32.f16 %f335, low;}

	// end inline asm
	ld.shared.v4.u32 	{%r967, %r997, %r1027, %r1057}, [%r2246+11664];
	// begin inline asm
	{.reg .f16 low,high;
  mov.b32 {low,high},%r967;
  cvt.f32.f16 %f336, low;}

	// end inline asm
	mov.u32 	%r968, %r1824;
	mov.u32 	%r969, %r1824;
	mov.u32 	%r970, %r1824;
	mov.u32 	%r971, %r1824;
	// begin inline asm
	mma.sync.aligned.m16n8k32.row.col.s32.s8.s8.s32 {%r968, %r969, %r970, %r971}, {%r334, %r335, %r336, %r337}, {%r990, %r991}, {%r968, %r969, %r970, %r971};
	// end inline asm
	cvt.rn.f32.s32 	%f887, %r968;
	mul.f32 	%f888, %f391, %f887;
	fma.rn.f32 	%f889, %f888, %f335, %f2820;
	cvt.rn.f32.s32 	%f890, %r969;
	mul.f32 	%f891, %f391, %f890;
	fma.rn.f32 	%f892, %f891, %f336, %f2819;
	cvt.rn.f32.s32 	%f893, %r970;
	mul.f32 	%f894, %f395, %f893;
	fma.rn.f32 	%f895, %f894, %f335, %f2818;
	cvt.rn.f32.s32 	%f896, %r971;
	mul.f32 	%f897, %f395, %f896;
	fma.rn.f32 	%f898, %f897, %f336, %f2817;
	mov.u32 	%r982, %r1824;
	mov.u32 	%r983, %r1824;
	mov.u32 	%r984, %r1824;
	mov.u32 	%r985, %r1824;
	// begin inline asm
	mma.sync.aligned.m16n8k32.row.col.s32.s8.s8.s32 {%r982, %r983, %r984, %r985}, {%r350, %r351, %r352, %r353}, {%r990, %r991}, {%r982, %r983, %r984, %r985};
	// end inline asm
	cvt.rn.f32.s32 	%f899, %r982;
	mul.f32 	%f900, %f399, %f899;
	fma.rn.f32 	%f901, %f900, %f335, %f2816;
	cvt.rn.f32.s32 	%f902, %r983;
	mul.f32 	%f903, %f399, %f902;
	fma.rn.f32 	%f904, %f903, %f336, %f2815;
	cvt.rn.f32.s32 	%f905, %r984;
	mul.f32 	%f906, %f403, %f905;
	fma.rn.f32 	%f907, %f906, %f335, %f2814;
	cvt.rn.f32.s32 	%f908, %r985;
	mul.f32 	%f909, %f403, %f908;
	fma.rn.f32 	%f910, %f909, %f336, %f2813;
	ld.shared.u32 	%r1020, [%r12+11568];
	ld.shared.u32 	%r1021, [%r12+11584];
	// begin inline asm
	{.reg .f16 low,high;
  mov.b32 {low,high},%r996;
  cvt.f32.f16 %f337, low;}

	// end inline asm
	// begin inline asm
	{.reg .f16 low,high;
  mov.b32 {low,high},%r997;
  cvt.f32.f16 %f338, low;}

	// end inline asm
	mov.u32 	%r998, %r1824;
	mov.u32 	%r999, %r1824;
	mov.u32 	%r1000, %r1824;
	mov.u32 	%r1001, %r1824;
	// begin inline asm
	mma.sync.aligned.m16n8k32.row.col.s32.s8.s8.s32 {%r998, %r999, %r1000, %r1001}, {%r338, %r339, %r340, %r341}, {%r1020, %r1021}, {%r998, %r999, %r1000, %r1001};
	// end inline asm
	cvt.rn.f32.s32 	%f911, %r998;
	mul.f32 	%f912, %f392, %f911;
	fma.rn.f32 	%f913, %f912, %f337, %f889;
	cvt.rn.f32.s32 	%f914, %r999;
	mul.f32 	%f915, %f392, %f914;
	fma.rn.f32 	%f916, %f915, %f338, %f892;
	cvt.rn.f32.s32 	%f917, %r1000;
	mul.f32 	%f918, %f396, %f917;
	fma.rn.f32 	%f919, %f918, %f337, %f895;
	cvt.rn.f32.s32 	%f920, %r1001;
	mul.f32 	%f921, %f396, %f920;
	fma.rn.f32 	%f922, %f921, %f338, %f898;
	mov.u32 	%r1012, %r1824;
	mov.u32 	%r1013, %r1824;
	mov.u32 	%r1014, %r1824;
	mov.u32 	%r1015, %r1824;
	// begin inline asm
	mma.sync.aligned.m16n8k32.row.col.s32.s8.s8.s32 {%r1012, %r1013, %r1014, %r1015}, {%r354, %r355, %r356, %r357}, {%r1020, %r1021}, {%r1012, %r1013, %r1014, %r1015};
	// end inline asm
	cvt.rn.f32.s32 	%f923, %r1012;
	mul.f32 	%f924, %f400, %f923;
	fma.rn.f32 	%f925, %f924, %f337, %f901;
	cvt.rn.f32.s32 	%f926, %r1013;
	mul.f32 	%f927, %f400, %f926;
	fma.rn.f32 	%f928, %f927, %f338, %f904;
	cvt.rn.f32.s32 	%f929, %r1014;
	mul.f32 	%f930, %f404, %f929;
	fma.rn.f32 	%f931, %f930, %f337, %f907;
	cvt.rn.f32.s32 	%f932, %r1015;
	mul.f32 	%f933, %f404, %f932;
	fma.rn.f32 	%f934, %f933, %f338, %f910;
	ld.shared.u32 	%r1050, [%r12+11600];
	ld.shared.u32 	%r1051, [%r12+11616];
	// begin inline asm
	{.reg .f16 low,high;
  mov.b32 {low,high},%r1026;
  cvt.f32.f16 %f339, low;}

	// end inline asm
	// begin inline asm
	{.reg .f16 low,high;
  mov.b32 {low,high},%r1027;
  cvt.f32.f16 %f340, low;}

	// end inline asm
	mov.u32 	%r1028, %r1824;
	mov.u32 	%r1029, %r1824;
	mov.u32 	%r1030, %r1824;
	mov.u32 	%r1031, %r1824;
	// begin inline asm
	mma.sync.aligned.m16n8k32.row.col.s32.s8.s8.s32 {%r1028, %r1029, %r1030, %r1031}, {%r342, %r343, %r344, %r345}, {%r1050, %r1051}, {%r1028, %r1029, %r1030, %r1031};
	// end inline asm
	cvt.rn.f32.s32 	%f935, %r1028;
	mul.f32 	%f936, %f393, %f935;
	fma.rn.f32 	%f937, %f936, %f339, %f913;
	cvt.rn.f32.s32 	%f938, %r1029;
	mul.f32 	%f939, %f393, %f938;
	fma.rn.f32 	%f940, %f939, %f340, %f916;
	cvt.rn.f32.s32 	%f941, %r1030;
	mul.f32 	%f942, %f397, %f941;
	fma.rn.f32 	%f943, %f942, %f339, %f919;
	cvt.rn.f32.s32 	%f944, %r1031;
	mul.f32 	%f945, %f397, %f944;
	fma.rn.f32 	%f946, %f945, %f340, %f922;
	mov.u32 	%r1042, %r1824;
	mov.u32 	%r1043, %r1824;
	mov.u32 	%r1044, %r1824;
	mov.u32 	%r1045, %r1824;
	// begin inline asm
	mma.sync.aligned.m16n8k32.row.col.s32.s8.s8.s32 {%r1042, %r1043, %r1044, %r1045}, {%r358, %r359, %r360, %r361}, {%r1050, %r1051}, {%r1042, %r1043, %r1044, %r1045};
	// end inline asm
	cvt.rn.f32.s32 	%f947, %r1042;
	mul.f32 	%f948, %f401, %f947;
	fma.rn.f32 	%f949, %f948, %f339, %f925;
	cvt.rn.f32.s32 	%f950, %r1043;
	mul.f32 	%f951, %f401, %f950;
	fma.rn.f32 	%f952, %f951, %f340, %f928;
	cvt.rn.f32.s32 	%f953, %r1044;
	mul.f32 	%f954, %f405, %f953;
	fma.rn.f32 	%f955, %f954, %f339, %f931;
	cvt.rn.f32.s32 	%f956, %r1045;
	mul.f32 	%f957, %f405, %f956;
	fma.rn.f32 	%f958, %f957, %f340, %f934;
	ld.shared.u32 	%r1080, [%r12+11632];
	ld.shared.u32 	%r1081, [%r12+11648];
	// begin inline asm
	{.reg .f16 low,high;
  mov.b32 {low,high},%r1056;
  cvt.f32.f16 %f341, low;}

	// end inline asm
	// begin inline asm
	{.reg .f16 low,high;
  mov.b32 {low,high},%r1057;
  cvt.f32.f16 %f342, low;}

	// end inline asm
	mov.u32 	%r1058, %r1824;
	mov.u32 	%r1059, %r1824;
	mov.u32 	%r1060, %r1824;
	mov.u32 	%r1061, %r1824;
	// begin inline asm
	mma.sync.aligned.m16n8k32.row.col.s32.s8.s8.s32 {%r1058, %r1059, %r1060, %r1061}, {%r346, %r347, %r348, %r349}, {%r1080, %r1081}, {%r1058, %r1059, %r1060, %r1061};
	// end inline asm
	cvt.rn.f32.s32 	%f959, %r1058;
	mul.f32 	%f960, %f394, %f959;
	fma.rn.f32 	%f961, %f960, %f341, %f937;
	cvt.rn.f32.s32 	%f962, %r1059;
	mul.f32 	%f963, %f394, %f962;
	fma.rn.f32 	%f964, %f963, %f342, %f940;
	cvt.rn.f32.s32 	%f965, %r1060;
	mul.f32 	%f966, %f398, %f965;
	fma.rn.f32 	%f967, %f966, %f341, %f943;
	cvt.rn.f32.s32 	%f968, %r1061;
	mul.f32 	%f969, %f398, %f968;
	fma.rn.f32 	%f970, %f969, %f342, %f946;
	mov.u32 	%r1072, %r1824;
	mov.u32 	%r1073, %r1824;
	mov.u32 	%r1074, %r1824;
	mov.u32 	%r1075, %r1824;
	// begin inline asm
	mma.sync.aligned.m16n8k32.row.col.s32.s8.s8.s32 {%r1072, %r1073, %r1074, %r1075}, {%r362, %r363, %r364, %r365}, {%r1080, %r1081}, {%r1072, %r1073, %r1074, %r1075};
	// end inline asm
	cvt.rn.f32.s32 	%f971, %r1072;
	mul.f32 	%f972, %f402, %f971;
	fma.rn.f32 	%f973, %f972, %f341, %f949;
	cvt.rn.f32.s32 	%f974, %r1073;
	mul.f32 	%f975, %f402, %f974;
	fma.rn.f32 	%f976, %f975, %f342, %f952;
	cvt.rn.f32.s32 	%f977, %r1074;
	mul.f32 	%f978, %f406, %f977;
	fma.rn.f32 	%f979, %f978, %f341, %f955;
	cvt.rn.f32.s32 	%f980, %r1075;
	mul.f32 	%f981, %f406, %f980;
	fma.rn.f32 	%f982, %f981, %f342, %f958;
	bar.sync 	0;
	mul.wide.s32 	%rd269, %r4540, 144;
	add.s64 	%rd270, %rd268, %rd269;
	ld.global.nc.u32 	%r2247, [%rd270];
	st.shared.u32 	[%r2228], %r2247;
	ld.global.nc.u32 	%r2248, [%rd270+1024];
	st.shared.u32 	[%r2228+1024], %r2248;
	ld.global.nc.u32 	%r2249, [%rd270+2048];
	st.shared.u32 	[%r2228+2048], %r2249;
	ld.global.nc.u32 	%r2250, [%rd270+3072];
	st.shared.u32 	[%r2228+3072], %r2250;
	ld.global.nc.u32 	%r2251, [%rd270+4096];
	st.shared.u32 	[%r2228+4096], %r2251;
	ld.global.nc.u32 	%r2252, [%rd270+5120];
	st.shared.u32 	[%r2228+5120], %r2252;
	ld.global.nc.u32 	%r2253, [%rd270+6144];
	st.shared.u32 	[%r2228+6144], %r2253;
	ld.global.nc.u32 	%r2254, [%rd270+7168];
	st.shared.u32 	[%r2228+7168], %r2254;
	ld.global.nc.u32 	%r2255, [%rd270+8192];
	st.shared.u32 	[%r2228+8192], %r2255;
	ld.global.nc.u32 	%r2256, [%rd270+9216];
	st.shared.u32 	[%r2228+9216], %r2256;
	ld.global.nc.u32 	%r2257, [%rd270+10240];
	st.shared.u32 	[%r2228+10240], %r2257;
	ld.global.nc.u32 	%r2258, [%rd270+11264];
	st.shared.u32 	[%r2228+11264], %r2258;
	ld.global.nc.u32 	%r2259, [%rd270+12288];
	st.shared.u32 	[%r2228+12288], %r2259;
	ld.global.nc.u32 	%r2260, [%rd270+13312];
	st.shared.u32 	[%r2228+13312], %r2260;
	bar.sync 	0;
	add.s64 	%rd206, %rd30, 128;
	// begin inline asm
	ldmatrix.sync.aligned.m8n8.x4.b16 {%r1086, %r1087, %r1088, %r1089}, [%rd206];
	// end inline asm
	add.s64 	%rd207, %rd30, 160;
	// begin inline asm
	ldmatrix.sync.aligned.m8n8.x4.b16 {%r1090, %r1091, %r1092, %r1093}, [%rd207];
	// end inline asm
	add.s64 	%rd208, %rd30, 192;
	// begin inline asm
	ldmatrix.sync.aligned.m8n8.x4.b16 {%r1094, %r1095, %r1096, %r1097}, [%rd208];
	// end inline asm
	add.s64 	%rd209, %rd30, 224;
	// begin inline asm
	ldmatrix.sync.aligned.m8n8.x4.b16 {%r1098, %r1099, %r1100, %r1101}, [%rd209];
	// end inline asm
	ld.shared.v4.f32 	{%f983, %f984, %f985, %f986}, [%r2242+16];
	ld.shared.v4.f32 	{%f987, %f988, %f989, %f990}, [%r2242+2448];
	add.s64 	%rd210, %rd30, 4992;
	// begin inline asm
	ldmatrix.sync.aligned.m8n8.x4.b16 {%r1102, %r1103, %r1104, %r1105}, [%rd210];
	// end inline asm
	add.s64 	%rd211, %rd30, 5024;
	// begin inline asm
	ldmatrix.sync.aligned.m8n8.x4.b16 {%r1106, %r1107, %r1108, %r1109}, [%rd211];
	// end inline asm
	add.s64 	%rd212, %rd30, 5056;
	// begin inline asm
	ldmatrix.sync.aligned.m8n8.x4.b16 {%r1110, %r1111, %r1112, %r1113}, [%rd212];
	// end inline asm
	add.s64 	%rd213, %rd30, 5088;
	// begin inline asm
	ldmatrix.sync.aligned.m8n8.x4.b16 {%r1114, %r1115, %r1116, %r1117}, [%rd213];
	// end inline asm
	ld.shared.v4.f32 	{%f991, %f992, %f993, %f994}, [%r2242+4880];
	ld.shared.v4.f32 	{%f995, %f996, %f997, %f998}, [%r2242+7312];
	ld.shared.u32 	%r1142, [%r12+16];
	ld.shared.u32 	%r1143, [%r12+32];
	ld.shared.v4.u32 	{%r1118, %r1148, %r1178, %r1208}, [%r2246];
	// begin inline asm
	{.reg .f16 low,high;
  mov.b32 {low,high},%r1118;
  cvt.f32.f16 %f343, low;}

	// end inline asm
	ld.shared.v4.u32 	{%r1119, %r1149, %r1179, %r1209}, [%r2246+144];
	// begin inline asm
	{.reg .f16 low,high;
  mov.b32 {low,high},%r1119;
  cvt.f32.f16 %f344, low;}

	// end inline asm
	mov.u32 	%r1120, %r1824;
	mov.u32 	%r1121, %r1824;
	mov.u32 	%r1122, %r1824;
	mov.u32 	%r1123, %r1824;
	// begin inline asm
	mma.sync.aligned.m16n8k32.row.col.s32.s8.s8.s32 {%r1120, %r1121, %r1122, %r1123}, {%r1086, %r1087, %r1088, %r1089}, {%r1142, %r1143}, {%r1120, %r1121, %r1122, %r1123};
	// end inline asm
	cvt.rn.f32.s32 	%f999, %r1120;
	mul.f32 	%f1000, %f983, %f999;
	fma.rn.f32 	%f1001, %f1000, %f343, %f481;
	cvt.rn.f32.s32 	%f1002, %r1121;
	mul.f32 	%f1003, %f983, %f1002;
	fma.rn.f32 	%f1004, %f1003, %f344, %f484;
	cvt.rn.f32.s32 	%f1005, %r1122;
	mul.f32 	%f1006, %f987, %f1005;
	fma.rn.f32 	%f1007, %f1006, %f343, %f487;
	cvt.rn.f32.s32 	%f1008, %r1123;
	mul.f32 	%f1009, %f987, %f1008;
	fma.rn.f32 	%f1010, %f1009, %f344, %f490;
	mov.u32 	%r1134, %r1824;
	mov.u32 	%r1135, %r1824;
	mov.u32 	%r1136, %r1824;
	mov.u32 	%r1137, %r1824;
	// begin inline asm
	mma.sync.aligned.m16n8k32.row.col.s32.s8.s8.s32 {%r1134, %r1135, %r1136, %r1137}, {%r1102, %r1103, %r1104, %r1105}, {%r1142, %r1143}, {%r1134, %r1135, %r1136, %r1137};
	// end inline asm
	cvt.rn.f32.s32 	%f1011, %r1134;
	mul.f32 	%f1012, %f991, %f1011;
	fma.rn.f32 	%f1013, %f1012, %f343, %f493;
	cvt.rn.f32.s32 	%f1014, %r1135;
	mul.f32 	%f1015, %f991, %f1014;
	fma.rn.f32 	%f1016, %f1015, %f344, %f496;
	cvt.rn.f32.s32 	%f1017, %r1136;
	mul.f32 	%f1018, %f995, %f1017;
	fma.rn.f32 	%f1019, %f1018, %f343, %f499;
	cvt.rn.f32.s32 	%f1020, %r1137;
	mul.f32 	%f1021, %f995, %f1020;
	fma.rn.f32 	%f1022, %f1021, %f344, %f502;
	ld.shared.u32 	%r1172, [%r12+48];
	ld.shared.u32 	%r1173, [%r12+64];
	// begin inline asm
	{.reg .f16 low,high;
  mov.b32 {low,high},%r1148;
  cvt.f32.f16 %f345, low;}

	// end inline asm
	// begin inline asm
	{.reg .f16 low,high;
  mov.b32 {low,high},%r1149;
  cvt.f32.f16 %f346, low;}

	// end inline asm
	mov.u32 	%r1150, %r1824;
	mov.u32 	%r1151, %r1824;
	mov.u32 	%r1152, %r1824;
	mov.u32 	%r1153, %r1824;
	// begin inline asm
	mma.sync.aligned.m16n8k32.row.col.s32.s8.s8.s32 {%r1150, %r1151, %r1152, %r1153}, {%r1090, %r1091, %r1092, %r1093}, {%r1172, %r1173}, {%r1150, %r1151, %r1152, %r1153};
	// end inline asm
	cvt.rn.f32.s32 	%f1023, %r1150;
	mul.f32 	%f1024, %f984, %f1023;
	fma.rn.f32 	%f1025, %f1024, %f345, %f1001;
	cvt.rn.f32.s32 	%f1026, %r1151;
	mul.f32 	%f1027, %f984, %f1026;
	fma.rn.f32 	%f1028, %f1027, %f346, %f1004;
	cvt.rn.f32.s32 	%f1029, %r1152;
	mul.f32 	%f1030, %f988, %f1029;
	fma.rn.f32 	%f1031, %f1030, %f345, %f1007;
	cvt.rn.f32.s32 	%f1032, %r1153;
	mul.f32 	%f1033, %f988, %f1032;
	fma.rn.f32 	%f1034, %f1033, %f346, %f1010;
	mov.u32 	%r1164, %r1824;
	mov.u32 	%r1165, %r1824;
	mov.u32 	%r1166, %r1824;
	mov.u32 	%r1167, %r1824;
	// begin inline asm
	mma.sync.aligned.m16n8k32.row.col.s32.s8.s8.s32 {%r1164, %r1165, %r1166, %r1167}, {%r1106, %r1107, %r1108, %r1109}, {%r1172, %r1173}, {%r1164, %r1165, %r1166, %r1167};
	// end inline asm
	cvt.rn.f32.s32 	%f1035, %r1164;
	mul.f32 	%f1036, %f992, %f1035;
	fma.rn.f32 	%f1037, %f1036, %f345, %f1013;
	cvt.rn.f32.s32 	%f1038, %r1165;
	mul.f32 	%f1039, %f992, %f1038;
	fma.rn.f32 	%f1040, %f1039, %f346, %f1016;
	cvt.rn.f32.s32 	%f1041, %r1166;
	mul.f32 	%f1042, %f996, %f1041;
	fma.rn.f32 	%f1043, %f1042, %f345, %f1019;
	cvt.rn.f32.s32 	%f1044, %r1167;
	mul.f32 	%f1045, %f996, %f1044;
	fma.rn.f32 	%f1046, %f1045, %f346, %f1022;
	ld.shared.u32 	%r1202, [%r12+80];
	ld.shared.u32 	%r1203, [%r12+96];
	// begin inline asm
	{.reg .f16 low,high;
  mov.b32 {low,high},%r1178;
  cvt.f32.f16 %f347, low;}

	// end inline asm
	// begin inline asm
	{.reg .f16 low,high;
  mov.b32 {low,high},%r1179;
  cvt.f32.f16 %f348, low;}

	// end inline asm
	mov.u32 	%r1180, %r1824;
	mov.u32 	%r1181, %r1824;
	mov.u32 	%r1182, %r1824;
	mov.u32 	%r1183, %r1824;
	// begin inline asm
	mma.sync.aligned.m16n8k32.row.col.s32.s8.s8.s32 {%r1180, %r1181, %r1182, %r1183}, {%r1094, %r1095, %r1096, %r1097}, {%r1202, %r1203}, {%r1180, %r1181, %r1182, %r1183};
	// end inline asm
	cvt.rn.f32.s32 	%f1047, %r1180;
	mul.f32 	%f1048, %f985, %f1047;
	fma.rn.f32 	%f1049, %f1048, %f347, %f1025;
	cvt.rn.f32.s32 	%f1050, %r1181;
	mul.f32 	%f1051, %f985, %f1050;
	fma.rn.f32 	%f1052, %f1051, %f348, %f1028;
	cvt.rn.f32.s32 	%f1053, %r1182;
	mul.f32 	%f1054, %f989, %f1053;
	fma.rn.f32 	%f1055, %f1054, %f347, %f1031;
	cvt.rn.f32.s32 	%f1056, %r1183;
	mul.f32 	%f1057, %f989, %f1056;
	fma.rn.f32 	%f1058, %f1057, %f348, %f1034;
	mov.u32 	%r1194, %r1824;
	mov.u32 	%r1195, %r1824;
	mov.u32 	%r1196, %r1824;
	mov.u32 	%r1197, %r1824;
	// begin inline asm
	mma.sync.aligned.m16n8k32.row.col.s32.s8.s8.s32 {%r1194, %r1195, %r1196, %r1197}, {%r1110, %r1111, %r1112, %r1113}, {%r1202, %r1203}, {%r1194, %r1195, %r1196, %r1197};
	// end inline asm
	cvt.rn.f32.s32 	%f1059, %r1194;
	mul.f32 	%f1060, %f993, %f1059;
	fma.rn.f32 	%f1061, %f1060, %f347, %f1037;
	cvt.rn.f32.s32 	%f1062, %r1195;
	mul.f32 	%f1063, %f993, %f1062;
	fma.rn.f32 	%f1064, %f1063, %f348, %f1040;
	cvt.rn.f32.s32 	%f1065, %r1196;
	mul.f32 	%f1066, %f997, %f1065;
	fma.rn.f32 	%f1067, %f1066, %f347, %f1043;
	cvt.rn.f32.s32 	%f1068, %r1197;
	mul.f32 	%f1069, %f997, %f1068;
	fma.rn.f32 	%f1070, %f1069, %f348, %f1046;
	ld.shared.u32 	%r1232, [%r12+112];
	ld.shared.u32 	%r1233, [%r12+128];
	// begin inline asm
	{.reg .f16 low,high;
  mov.b32 {low,high},%r1208;
  cvt.f32.f16 %f349, low;}

	// end inline asm
	// begin inline asm
	{.reg .f16 low,high;
  mov.b32 {low,high},%r1209;
  cvt.f32.f16 %f350, low;}

	// end inline asm
	mov.u32 	%r1210, %r1824;
	mov.u32 	%r1211, %r1824;
	mov.u32 	%r1212, %r1824;
	mov.u32 	%r1213, %r1824;
	// begin inline asm
	mma.sync.aligned.m16n8k32.row.col.s32.s8.s8.s32 {%r1210, %r1211, %r1212, %r1213}, {%r1098, %r1099, %r1100, %r1101}, {%r1232, %r1233}, {%r1210, %r1211, %r1212, %r1213};
	// end inline asm
	cvt.rn.f32.s32 	%f1071, %r1210;
	mul.f32 	%f1072, %f986, %f1071;
	fma.rn.f32 	%f2860, %f1072, %f349, %f1049;
	cvt.rn.f32.s32 	%f1073, %r1211;
	mul.f32 	%f1074, %f986, %f1073;
	fma.rn.f32 	%f2859, %f1074, %f350, %f1052;
	cvt.rn.f32.s32 	%f1075, %r1212;
	mul.f32 	%f1076, %f990, %f1075;
	fma.rn.f32 	%f2858, %f1076, %f349, %f1055;
	cvt.rn.f32.s32 	%f1077, %r1213;
	mul.f32 	%f1078, %f990, %f1077;
	fma.rn.f32 	%f2857, %f1078, %f350, %f1058;
	mov.u32 	%r1224, %r1824;
	mov.u32 	%r1225, %r1824;
	mov.u32 	%r1226, %r1824;
	mov.u32 	%r1227, %r1824;
	// begin inline asm
	mma.sync.aligned.m16n8k32.row.col.s32.s8.s8.s32 {%r1224, %r1225, %r1226, %r1227}, {%r1114, %r1115, %r1116, %r1117}, {%r1232, %r1233}, {%r1224, %r1225, %r1226, %r1227};
	// end inline asm
	cvt.rn.f32.s32 	%f1079, %r1224;
	mul.f32 	%f1080, %f994, %f1079;
	fma.rn.f32 	%f2856, %f1080, %f349, %f1061;
	cvt.rn.f32.s32 	%f1081, %r1225;
	mul.f32 	%f1082, %f994, %f1081;
	fma.rn.f32 	%f2855, %f1082, %f350, %f1064;
	cvt.rn.f32.s32 	%f1083, %r1226;
	mul.f32 	%f1084, %f998, %f1083;
	fma.rn.f32 	%f2854, %f1084, %f349, %f1067;
	cvt.rn.f32.s32 	%f1085, %r1227;
	mul.f32 	%f1086, %f998, %f1085;
	fma.rn.f32 	%f2853, %f1086, %f350, %f1070;
	ld.shared.u32 	%r1262, [%r12+2320];
	ld.shared.u32 	%r1263, [%r12+2336];
	ld.shared.v4.u32 	{%r1238, %r1268, %r1298, %r1328}, [%r2246+2304];
	// begin inline asm
	{.reg .f16 low,high;
  mov.b32 {low,high},%r1238;
  cvt.f32.f16 %f351, low;}

	// end inline asm
	ld.shared.v4.u32 	{%r1239, %r1269, %r1299, %r1329}, [%r2246+2448];
	// begin inline asm
	{.reg .f16 low,high;
  mov.b32 {low,high},%r1239;
  cvt.f32.f16 %f352, low;}

	// end inline asm
	mov.u32 	%r1240, %r1824;
	mov.u32 	%r1241, %r1824;
	mov.u32 	%r1242, %r1824;
	mov.u32 	%r1243, %r1824;
	// begin inline asm
	mma.sync.aligned.m16n8k32.row.col.s32.s8.s8.s32 {%r1240, %r1241, %r1242, %r1243}, {%r1086, %r1087, %r1088, %r1089}, {%r1262, %r1263}, {%r1240, %r1241, %r1242, %r1243};
	// end inline asm
	cvt.rn.f32.s32 	%f1087, %r1240;
	mul.f32 	%f1088, %f983, %f1087;
	fma.rn.f32 	%f1089, %f1088, %f351, %f577;
	cvt.rn.f32.s32 	%f1090, %r1241;
	mul.f32 	%f1091, %f983, %f1090;
	fma.rn.f32 	%f1092, %f1091, %f352, %f580;
	cvt.rn.f32.s32 	%f1093, %r1242;
	mul.f32 	%f1094, %f987, %f1093;
	fma.rn.f32 	%f1095, %f1094, %f351, %f583;
	cvt.rn.f32.s32 	%f1096, %r1243;
	mul.f32 	%f1097, %f987, %f1096;
	fma.rn.f32 	%f1098, %f1097, %f352, %f586;
	mov.u32 	%r1254, %r1824;
	mov.u32 	%r1255, %r1824;
	mov.u32 	%r1256, %r1824;
	mov.u32 	%r1257, %r1824;
	// begin inline asm
	mma.sync.aligned.m16n8k32.row.col.s32.s8.s8.s32 {%r1254, %r1255, %r1256, %r1257}, {%r1102, %r1103, %r1104, %r1105}, {%r1262, %r1263}, {%r1254, %r1255, %r1256, %r1257};
	// end inline asm
	cvt.rn.f32.s32 	%f1099, %r1254;
	mul.f32 	%f1100, %f991, %f1099;
	fma.rn.f32 	%f1101, %f1100, %f351, %f589;
	cvt.rn.f32.s32 	%f1102, %r1255;
	mul.f32 	%f1103, %f991, %f1102;
	fma.rn.f32 	%f1104, %f1103, %f352, %f592;
	cvt.rn.f32.s32 	%f1105, %r1256;
	mul.f32 	%f1106, %f995, %f1105;
	fma.rn.f32 	%f1107, %f1106, %f351, %f595;
	cvt.rn.f32.s32 	%f1108, %r1257;
	mul.f32 	%f1109, %f995, %f1108;
	fma.rn.f32 	%f1110, %f1109, %f352, %f598;
	ld.shared.u32 	%r1292, [%r12+2352];
	ld.shared.u32 	%r1293, [%r12+2368];
	// begin inline asm
	{.reg .f16 low,high;
  mov.b32 {low,high},%r1268;
  cvt.f32.f16 %f353, low;}

	// end inline asm
	// begin inline asm
	{.reg .f16 low,high;
  mov.b32 {low,high},%r1269;
  cvt.f32.f16 %f354, low;}

	// end inline asm
	mov.u32 	%r1270, %r1824;
	mov.u32 	%r1271, %r1824;
	mov.u32 	%r1272, %r1824;
	mov.u32 	%r1273, %r1824;
	// begin inline asm
	mma.sync.aligned.m16n8k32.row.col.s32.s8.s8.s32 {%r1270, %r1271, %r1272, %r1273}, {%r1090, %r1091, %r1092, %r1093}, {%r1292, %r1293}, {%r1270, %r1271, %r1272, %r1273};
	// end inline asm
	cvt.rn.f32.s32 	%f1111, %r1270;
	mul.f32 	%f1112, %f984, %f1111;
	fma.rn.f32 	%f1113, %f1112, %f353, %f1089;
	cvt.rn.f32.s32 	%f1114, %r1271;
	mul.f32 	%f1115, %f984, %f1114;
	fma.rn.f32 	%f1116, %f1115, %f354, %f1092;
	cvt.rn.f32.s32 	%f1117, %r1272;
	mul.f32 	%f1118, %f988, %f1117;
	fma.rn.f32 	%f1119, %f1118, %f353, %f1095;
	cvt.rn.f32.s32 	%f1120, %r1273;
	mul.f32 	%f1121, %f988, %f1120;
	fma.rn.f32 	%f1122, %f1121, %f354, %f1098;
	mov.u32 	%r1284, %r1824;
	mov.u32 	%r1285, %r1824;
	mov.u32 	%r1286, %r1824;
	mov.u32 	%r1287, %r1824;
	// begin inline asm
	mma.sync.aligned.m16n8k32.row.col.s32.s8.s8.s32 {%r1284, %r1285, %r1286, %r1287}, {%r1106, %r1107, %r1108, %r1109}, {%r1292, %r1293}, {%r1284, %r1285, %r1286, %r1287};
	// end inline asm
	cvt.rn.f32.s32 	%f1123, %r1284;
	mul.f32 	%f1124, %f992, %f1123;
	fma.rn.f32 	%f1125, %f1124, %f353, %f1101;
	cvt.rn.f32.s32 	%f1126, %r1285;
	mul.f32 	%f1127, %f992, %f1126;
	fma.rn.f32 	%f1128, %f1127, %f354, %f1104;
	cvt.rn.f32.s32 	%f1129, %r1286;
	mul.f32 	%f1130, %f996, %f1129;
	fma.rn.f32 	%f1131, %f1130, %f353, %f1107;
	cvt.rn.f32.s32 	%f1132, %r1287;
	mul.f32 	%f1133, %f996, %f1132;
	fma.rn.f32 	%f1134, %f1133, %f354, %f1110;
	ld.shared.u32 	%r1322, [%r12+2384];
	ld.shared.u32 	%r1323, [%r12+2400];
	// begin inline asm
	{.reg .f16 low,high;
  mov.b32 {low,high},%r1298;
  cvt.f32.f16 %f355, low;}

	// end inline asm
	// begin inline asm
	{.reg .f16 low,high;
  mov.b32 {low,high},%r1299;
  cvt.f32.f16 %f356, low;}

	// end inline asm
	mov.u32 	%r1300, %r1824;
	mov.u32 	%r1301, %r1824;
	mov.u32 	%r1302, %r1824;
	mov.u32 	%r1303, %r1824;
	// begin inline asm
	mma.sync.aligned.m16n8k32.row.col.s32.s8.s8.s32 {%r1300, %r1301, %r1302, %r1303}, {%r1094, %r1095, %r1096, %r1097}, {%r1322, %r1323}, {%r1300, %r1301, %r1302, %r1303};
	// end inline asm
	cvt.rn.f32.s32 	%f1135, %r1300;
	mul.f32 	%f1136, %f985, %f1135;
	fma.rn.f32 	%f1137, %f1136, %f355, %f1113;
	cvt.rn.f32.s32 	%f1138, %r1301;
	mul.f32 	%f1139, %f985, %f1138;
	fma.rn.f32 	%f1140, %f1139, %f356, %f1116;
	cvt.rn.f32.s32 	%f1141, %r1302;
	mul.f32 	%f1142, %f989, %f1141;
	fma.rn.f32 	%f1143, %f1142, %f355, %f1119;
	cvt.rn.f32.s32 	%f1144, %r1303;
	mul.f32 	%f1145, %f989, %f1144;
	fma.rn.f32 	%f1146, %f1145, %f356, %f1122;
	mov.u32 	%r1314, %r1824;
	mov.u32 	%r1315, %r1824;
	mov.u32 	%r1316, %r1824;
	mov.u32 	%r1317, %r1824;
	// begin inline asm
	mma.sync.aligned.m16n8k32.row.col.s32.s8.s8.s32 {%r1314, %r1315, %r1316, %r1317}, {%r1110, %r1111, %r1112, %r1113}, {%r1322, %r1323}, {%r1314, %r1315, %r1316, %r1317};
	// end inline asm
	cvt.rn.f32.s32 	%f1147, %r1314;
	mul.f32 	%f1148, %f993, %f1147;
	fma.rn.f32 	%f1149, %f1148, %f355, %f1125;
	cvt.rn.f32.s32 	%f1150, %r1315;
	mul.f32 	%f1151, %f993, %f1150;
	fma.rn.f32 	%f1152, %f1151, %f356, %f1128;
	cvt.rn.f32.s32 	%f1153, %r1316;
	mul.f32 	%f1154, %f997, %f1153;
	fma.rn.f32 	%f1155, %f1154, %f355, %f1131;
	cvt.rn.f32.s32 	%f1156, %r1317;
	mul.f32 	%f1157, %f997, %f1156;
	fma.rn.f32 	%f1158, %f1157, %f356, %f1134;
	ld.shared.u32 	%r1352, [%r12+2416];
	ld.shared.u32 	%r1353, [%r12+2432];
	// begin inline asm
	{.reg .f16 low,high;
  mov.b32 {low,high},%r1328;
  cvt.f32.f16 %f357, low;}

	// end inline asm
	// begin inline asm
	{.reg .f16 low,high;
  mov.b32 {low,high},%r1329;
  cvt.f32.f16 %f358, low;}

	// end inline asm
	mov.u32 	%r1330, %r1824;
	mov.u32 	%r1331, %r1824;
	mov.u32 	%r1332, %r1824;
	mov.u32 	%r1333, %r1824;
	// begin inline asm
	mma.sync.aligned.m16n8k32.row.col.s32.s8.s8.s32 {%r1330, %r1331, %r1332, %r1333}, {%r1098, %r1099, %r1100, %r1101}, {%r1352, %r1353}, {%r1330, %r1331, %r1332, %r1333};
	// end inline asm
	cvt.rn.f32.s32 	%f1159, %r1330;
	mul.f32 	%f1160, %f986, %f1159;
	fma.rn.f32 	%f2852, %f1160, %f357, %f1137;
	cvt.rn.f32.s32 	%f1161, %r1331;
	mul.f32 	%f1162, %f986, %f1161;
	fma.rn.f32 	%f2851, %f1162, %f358, %f1140;
	cvt.rn.f32.s32 	%f1163, %r1332;
	mul.f32 	%f1164, %f990, %f1163;
	fma.rn.f32 	%f2850, %f1164, %f357, %f1143;
	cvt.rn.f32.s32 	%f1165, %r1333;
	mul.f32 	%f1166, %f990, %f1165;
	fma.rn.f32 	%f2849, %f1166, %f358, %f1146;
	mov.u32 	%r1344, %r1824;
	mov.u32 	%r1345, %r1824;
	mov.u32 	%r1346, %r1824;
	mov.u32 	%r1347, %r1824;
	// begin inline asm
	mma.sync.aligned.m16n8k32.row.col.s32.s8.s8.s32 {%r1344, %r1345, %r1346, %r1347}, {%r1114, %r1115, %r1116, %r1117}, {%r1352, %r1353}, {%r1344, %r1345, %r1346, %r1347};
	// end inline asm
	cvt.rn.f32.s32 	%f1167, %r1344;
	mul.f32 	%f1168, %f994, %f1167;
	fma.rn.f32 	%f2848, %f1168, %f357, %f1149;
	cvt.rn.f32.s32 	%f1169, %r1345;
	mul.f32 	%f1170, %f994, %f1169;
	fma.rn.f32 	%f2847, %f1170, %f358, %f1152;
	cvt.rn.f32.s32 	%f1171, %r1346;
	mul.f32 	%f1172, %f998, %f1171;
	fma.rn.f32 	%f2846, %f1172, %f357, %f1155;
	cvt.rn.f32.s32 	%f1173, %r1347;
	mul.f32 	%f1174, %f998, %f1173;
	fma.rn.f32 	%f2845, %f1174, %f358, %f1158;
	ld.shared.u32 	%r1382, [%r12+4624];
	ld.shared.u32 	%r1383, [%r12+4640];
	ld.shared.v4.u32 	{%r1358, %r1388, %r1418, %r1448}, [%r2246+4608];
	// begin inline asm
	{.reg .f16 low,high;
  mov.b32 {low,high},%r1358;
  cvt.f32.f16 %f359, low;}

	// end inline asm
	ld.shared.v4.u32 	{%r1359, %r1389, %r1419, %r1449}, [%r2246+4752];
	// begin inline asm
	{.reg .f16 low,high;
  mov.b32 {low,high},%r1359;
  cvt.f32.f16 %f360, low;}

	// end inline asm
	mov.u32 	%r1360, %r1824;
	mov.u32 	%r1361, %r1824;
	mov.u32 	%r1362, %r1824;
	mov.u32 	%r1363, %r1824;
	// begin inline asm
	mma.sync.aligned.m16n8k32.row.col.s32.s8.s8.s32 {%r1360, %r1361, %r1362, %r1363}, {%r1086, %r1087, %r1088, %r1089}, {%r1382, %r1383}, {%r1360, %r1361, %r1362, %r1363};
	// end inline asm
	cvt.rn.f32.s32 	%f1175, %r1360;
	mul.f32 	%f1176, %f983, %f1175;
	fma.rn.f32 	%f1177, %f1176, %f359, %f673;
	cvt.rn.f32.s32 	%f1178, %r1361;
	mul.f32 	%f1179, %f983, %f1178;
	fma.rn.f32 	%f1180, %f1179, %f360, %f676;
	cvt.rn.f32.s32 	%f1181, %r1362;
	mul.f32 	%f1182, %f987, %f1181;
	fma.rn.f32 	%f1183, %f1182, %f359, %f679;
	cvt.rn.f32.s32 	%f1184, %r1363;
	mul.f32 	%f1185, %f987, %f1184;
	fma.rn.f32 	%f1186, %f1185, %f360, %f682;
	mov.u32 	%r1374, %r1824;
	mov.u32 	%r1375, %r1824;
	mov.u32 	%r1376, %r1824;
	mov.u32 	%r1377, %r1824;
	// begin inline asm
	mma.sync.aligned.m16n8k32.row.col.s32.s8.s8.s32 {%r1374, %r1375, %r1376, %r1377}, {%r1102, %r1103, %r1104, %r1105}, {%r1382, %r1383}, {%r1374, %r1375, %r1376, %r1377};
	// end inline asm
	cvt.rn.f32.s32 	%f1187, %r1374;
	mul.f32 	%f1188, %f991, %f1187;
	fma.rn.f32 	%f1189, %f1188, %f359, %f685;
	cvt.rn.f32.s32 	%f1190, %r1375;
	mul.f32 	%f1191, %f991, %f1190;
	fma.rn.f32 	%f1192, %f1191, %f360, %f688;
	cvt.rn.f32.s32 	%f1193, %r1376;
	mul.f32 	%f1194, %f995, %f1193;
	fma.rn.f32 	%f1195, %f1194, %f359, %f691;
	cvt.rn.f32.s32 	%f1196, %r1377;
	mul.f32 	%f1197, %f995, %f1196;
	fma.rn.f32 	%f1198, %f1197, %f360, %f694;
	ld.shared.u32 	%r1412, [%r12+4656];
	ld.shared.u32 	%r1413, [%r12+4672];
	// begin inline asm
	{.reg .f16 low,high;
  mov.b32 {low,high},%r1388;
  cvt.f32.f16 %f361, low;}

	// end inline asm
	// begin inline asm
	{.reg .f16 low,high;
  mov.b32 {low,high},%r1389;
  cvt.f32.f16 %f362, low;}

	// end inline asm
	mov.u32 	%r1390, %r1824;
	mov.u32 	%r1391, %r1824;
	mov.u32 	%r1392, %r1824;
	mov.u32 	%r1393, %r1824;
	// begin inline asm
	mma.sync.aligned.m16n8k32.row.col.s32.s8.s8.s32 {%r1390, %r1391, %r1392, %r1393}, {%r1090, %r1091, %r1092, %r1093}, {%r1412, %r1413}, {%r1390, %r1391, %r1392, %r1393};
	// end inline asm
	cvt.rn.f32.s32 	%f1199, %r1390;
	mul.f32 	%f1200, %f984, %f1199;
	fma.rn.f32 	%f1201, %f1200, %f361, %f1177;
	cvt.rn.f32.s32 	%f1202, %r1391;
	mul.f32 	%f1203, %f984, %f1202;
	fma.rn.f32 	%f1204, %f1203, %f362, %f1180;
	cvt.rn.f32.s32 	%f1205, %r1392;
	mul.f32 	%f1206, %f988, %f1205;
	fma.rn.f32 	%f1207, %f1206, %f361, %f1183;
	cvt.rn.f32.s32 	%f1208, %r1393;
	mul.f32 	%f1209, %f988, %f1208;
	fma.rn.f32 	%f1210, %f1209, %f362, %f1186;
	mov.u32 	%r1404, %r1824;
	mov.u32 	%r1405, %r1824;
	mov.u32 	%r1406, %r1824;
	mov.u32 	%r1407, %r1824;
	// begin inline asm
	mma.sync.aligned.m16n8k32.row.col.s32.s8.s8.s32 {%r1404, %r1405, %r1406, %r1407}, {%r1106, %r1107, %r1108, %r1109}, {%r1412, %r1413}, {%r1404, %r1405, %r1406, %r1407};
	// end inline asm
	cvt.rn.f32.s32 	%f1211, %r1404;
	mul.f32 	%f1212, %f992, %f1211;
	fma.rn.f32 	%f1213, %f1212, %f361, %f1189;
	cvt.rn.f32.s32 	%f1214, %r1405;
	mul.f32 	%f1215, %f992, %f1214;
	fma.rn.f32 	%f1216, %f1215, %f362, %f1192;
	cvt.rn.f32.s32 	%f1217, %r1406;
	mul.f32 	%f1218, %f996, %f1217;
	fma.rn.f32 	%f1219, %f1218, %f361, %f1195;
	cvt.rn.f32.s32 	%f1220, %r1407;
	mul.f32 	%f1221, %f996, %f1220;
	fma.rn.f32 	%f1222, %f1221, %f362, %f1198;
	ld.shared.u32 	%r1442, [%r12+4688];
	ld.shared.u32 	%r1443, [%r12+4704];
	// begin inline asm
	{.reg .f16 low,high;
  mov.b32 {low,high},%r1418;
  cvt.f32.f16 %f363, low;}

	// end inline asm
	// begin inline asm
	{.reg .f16 low,high;
  mov.b32 {low,high},%r1419;
  cvt.f32.f16 %f364, low;}

	// end inline asm
	mov.u32 	%r1420, %r1824;
	mov.u32 	%r1421, %r1824;
	mov.u32 	%r1422, %r1824;
	mov.u32 	%r1423, %r1824;
	// begin inline asm
	mma.sync.aligned.m16n8k32.row.col.s32.s8.s8.s32 {%r1420, %r1421, %r1422, %r1423}, {%r1094, %r1095, %r1096, %r1097}, {%r1442, %r1443}, {%r1420, %r1421, %r1422, %r1423};
	// end inline asm
	cvt.rn.f32.s32 	%f1223, %r1420;
	mul.f32 	%f1224, %f985, %f1223;
	fma.rn.f32 	%f1225, %f1224, %f363, %f1201;
	cvt.rn.f32.s32 	%f1226, %r1421;
	mul.f32 	%f1227, %f985, %f1226;
	fma.rn.f32 	%f1228, %f1227, %f364, %f1204;
	cvt.rn.f32.s32 	%f1229, %r1422;
	mul.f32 	%f1230, %f989, %f1229;
	fma.rn.f32 	%f1231, %f1230, %f363, %f1207;
	cvt.rn.f32.s32 	%f1232, %r1423;
	mul.f32 	%f1233, %f989, %f1232;
	fma.rn.f32 	%f1234, %f1233, %f364, %f1210;
	mov.u32 	%r1434, %r1824;
	mov.u32 	%r1435, %r1824;
	mov.u32 	%r1436, %r1824;
	mov.u32 	%r1437, %r1824;
	// begin inline asm
	mma.sync.aligned.m16n8k32.row.col.s32.s8.s8.s32 {%r1434, %r1435, %r1436, %r1437}, {%r1110, %r1111, %r1112, %r1113}, {%r1442, %r1443}, {%r1434, %r1435, %r1436, %r1437};
	// end inline asm
	cvt.rn.f32.s32 	%f1235, %r1434;
	mul.f32 	%f1236, %f993, %f1235;
	fma.rn.f32 	%f1237, %f1236, %f363, %f1213;
	cvt.rn.f32.s32 	%f1238, %r1435;
	mul.f32 	%f1239, %f993, %f1238;
	fma.rn.f32 	%f1240, %f1239, %f364, %f1216;
	cvt.rn.f32.s32 	%f1241, %r1436;
	mul.f32 	%f1242, %f997, %f1241;
	fma.rn.f32 	%f1243, %f1242, %f363, %f1219;
	cvt.rn.f32.s32 	%f1244, %r1437;
	mul.f32 	%f1245, %f997, %f1244;
	fma.rn.f32 	%f1246, %f1245, %f364, %f1222;
	ld.shared.u32 	%r1472, [%r12+4720];
	ld.shared.u32 	%r1473, [%r12+4736];
	// begin inline asm
	{.reg .f16 low,high;
  mov.b32 {low,high},%r1448;
  cvt.f32.f16 %f365, low;}

	// end inline asm
	// begin inline asm
	{.reg .f16 low,high;
  mov.b32 {low,high},%r1449;
  cvt.f32.f16 %f366, low;}

	// end inline asm
	mov.u32 	%r1450, %r1824;
	mov.u32 	%r1451, %r1824;
	mov.u32 	%r1452, %r1824;
	mov.u32 	%r1453, %r1824;
	// begin inline asm
	mma.sync.aligned.m16n8k32.row.col.s32.s8.s8.s32 {%r1450, %r1451, %r1452, %r1453}, {%r1098, %r1099, %r1100, %r1101}, {%r1472, %r1473}, {%r1450, %r1451, %r1452, %r1453};
	// end inline asm
	cvt.rn.f32.s32 	%f1247, %r1450;
	mul.f32 	%f1248, %f986, %f1247;
	fma.rn.f32 	%f2844, %f1248, %f365, %f1225;
	cvt.rn.f32.s32 	%f1249, %r1451;
	mul.f32 	%f1250, %f986, %f1249;
	fma.rn.f32 	%f2843, %f1250, %f366, %f1228;
	cvt.rn.f32.s32 	%f1251, %r1452;
	mul.f32 	%f1252, %f990, %f1251;
	fma.rn.f32 	%f2842, %f1252, %f365, %f1231;
	cvt.rn.f32.s32 	%f1253, %r1453;
	mul.f32 	%f1254, %f990, %f1253;
	fma.rn.f32 	%f2841, %f1254, %f366, %f1234;
	mov.u32 	%r1464, %r1824;
	mov.u32 	%r1465, %r1824;
	mov.u32 	%r1466, %r1824;
	mov.u32 	%r1467, %r1824;
	// begin inline asm
	mma.sync.aligned.m16n8k32.row.col.s32.s8.s8.s32 {%r1464, %r1465, %r1466, %r1467}, {%r1114, %r1115, %r1116, %r1117}, {%r1472, %r1473}, {%r1464, %r1465, %r1466, %r1467};
	// end inline asm
	cvt.rn.f32.s32 	%f1255, %r1464;
	mul.f32 	%f1256, %f994, %f1255;
	fma.rn.f32 	%f2840, %f1256, %f365, %f1237;
	cvt.rn.f32.s32 	%f1257, %r1465;
	mul.f32 	%f1258, %f994, %f1257;
	fma.rn.f32 	%f2839, %f1258, %f366, %f1240;
	cvt.rn.f32.s32 	%f1259, %r1466;
	mul.f32 	%f1260, %f998, %f1259;
	fma.rn.f32 	%f2838, %f1260, %f365, %f1243;
	cvt.rn.f32.s32 	%f1261, %r1467;
	mul.f32 	%f1262, %f998, %f1261;
	fma.rn.f32 	%f2837, %f1262, %f366, %f1246;
	ld.shared.u32 	%r1502, [%r12+6928];
	ld.shared.u32 	%r1503, [%r12+6944];
	ld.shared.v4.u32 	{%r1478, %r1508, %r1538, %r1568}, [%r2246+6912];
	// begin inline asm
	{.reg .f16 low,high;
  mov.b32 {low,high},%r1478;
  cvt.f32.f16 %f367, low;}

	// end inline asm
	ld.shared.v4.u32 	{%r1479, %r1509, %r1539, %r1569}, [%r2246+7056];
	// begin inline asm
	{.reg .f16 low,high;
  mov.b32 {low,high},%r1479;
  cvt.f32.f16 %f368, low;}

	// end inline asm
	mov.u32 	%r1480, %r1824;
	mov.u32 	%r1481, %r1824;
	mov.u32 	%r1482, %r1824;
	mov.u32 	%r1483, %r1824;
	// begin inline asm
	mma.sync.aligned.m16n8k32.row.col.s32.s8.s8.s32 {%r1480, %r1481, %r1482, %r1483}, {%r1086, %r1087, %r1088, %r1089}, {%r1502, %r1503}, {%r1480, %r1481, %r1482, %r1483};
	// end inline asm
	cvt.rn.f32.s32 	%f1263, %r1480;
	mul.f32 	%f1264, %f983, %f1263;
	fma.rn.f32 	%f1265, %f1264, %f367, %f769;
	cvt.rn.f32.s32 	%f1266, %r1481;
	mul.f32 	%f1267, %f983, %f1266;
	fma.rn.f32 	%f1268, %f1267, %f368, %f772;
	cvt.rn.f32.s32 	%f1269, %r1482;
	mul.f32 	%f1270, %f987, %f1269;
	fma.rn.f32 	%f1271, %f1270, %f367, %f775;
	cvt.rn.f32.s32 	%f1272, %r1483;
	mul.f32 	%f1273, %f987, %f1272;
	fma.rn.f32 	%f1274, %f1273, %f368, %f778;
	mov.u32 	%r1494, %r1824;
	mov.u32 	%r1495, %r1824;
	mov.u32 	%r1496, %r1824;
	mov.u32 	%r1497, %r1824;
	// begin inline asm
	mma.sync.aligned.m16n8k32.row.col.s32.s8.s8.s32 {%r1494, %r1495, %r1496, %r1497}, {%r1102, %r1103, %r1104, %r1105}, {%r1502, %r1503}, {%r1494, %r1495, %r1496, %r1497};
	// end inline asm
	cvt.rn.f32.s32 	%f1275, %r1494;
	mul.f32 	%f1276, %f991, %f1275;
	fma.rn.f32 	%f1277, %f1276, %f367, %f781;
	cvt.rn.f32.s32 	%f1278, %r1495;
	mul.f32 	%f1279, %f991, %f1278;
	fma.rn.f32 	%f1280, %f1279, %f368, %f784;
	cvt.rn.f32.s32 	%f1281, %r1496;
	mul.f32 	%f1282, %f995, %f1281;
	fma.rn.f32 	%f1283, %f1282, %f367, %f787;
	cvt.rn.f32.s32 	%f1284, %r1497;
	mul.f32 	%f1285, %f995, %f1284;
	fma.rn.f32 	%f1286, %f1285, %f368, %f790;
	ld.shared.u32 	%r1532, [%r12+6960];
	ld.shared.u32 	%r1533, [%r12+6976];
	// begin inline asm
	{.reg .f16 low,high;
  mov.b32 {low,high},%r1508;
  cvt.f32.f16 %f369, low;}

	// end inline asm
	// begin inline asm
	{.reg .f16 low,high;
  mov.b32 {low,high},%r1509;
  cvt.f32.f16 %f370, low;}

	// end inline asm
	mov.u32 	%r1510, %r1824;
	mov.u32 	%r1511, %r1824;
	mov.u32 	%r1512, %r1824;
	mov.u32 	%r1513, %r1824;
	// begin inline asm
	mma.sync.aligned.m16n8k32.row.col.s32.s8.s8.s32 {%r1510, %r1511, %r1512, %r1513}, {%r1090, %r1091, %r1092, %r1093}, {%r1532, %r1533}, {%r1510, %r1511, %r1512, %r1513};
	// end inline asm
	cvt.rn.f32.s32 	%f1287, %r1510;
	mul.f32 	%f1288, %f984, %f1287;
	fma.rn.f32 	%f1289, %f1288, %f369, %f1265;
	cvt.rn.f32.s32 	%f1290, %r1511;
	mul.f32 	%f1291, %f984, %f1290;
	fma.rn.f32 	%f1292, %f1291, %f370, %f1268;
	cvt.rn.f32.s32 	%f1293, %r1512;
	mul.f32 	%f1294, %f988, %f1293;
	fma.rn.f32 	%f1295, %f1294, %f369, %f1271;
	cvt.rn.f32.s32 	%f1296, %r1513;
	mul.f32 	%f1297, %f988, %f1296;
	fma.rn.f32 	%f1298, %f1297, %f370, %f1274;
	mov.u32 	%r1524, %r1824;
	mov.u32 	%r1525, %r1824;
	mov.u32 	%r1526, %r1824;
	mov.u32 	%r1527, %r1824;
	// begin inline asm
	mma.sync.aligned.m16n8k32.row.col.s32.s8.s8.s32 {%r1524, %r1525, %r1526, %r1527}, {%r1106, %r1107, %r1108, %r1109}, {%r1532, %r1533}, {%r1524, %r1525, %r1526, %r1527};
	// end inline asm
	cvt.rn.f32.s32 	%f1299, %r1524;
	mul.f32 	%f1300, %f992, %f1299;
	fma.rn.f32 	%f1301, %f1300, %f369, %f1277;
	cvt.rn.f32.s32 	%f1302, %r1525;
	mul.f32 	%f1303, %f992, %f1302;
	fma.rn.f32 	%f1304, %f1303, %f370, %f1280;
	cvt.rn.f32.s32 	%f1305, %r1526;
	mul.f32 	%f1306, %f996, %f1305;
	fma.rn.f32 	%f1307, %f1306, %f369, %f1283;
	cvt.rn.f32.s32 	%f1308, %r1527;
	mul.f32 	%f1309, %f996, %f1308;
	fma.rn.f32 	%f1310, %f1309, %f370, %f1286;
	ld.shared.u32 	%r1562, [%r12+6992];
	ld.shared.u32 	%r1563, [%r12+7008];
	// begin inline asm
	{.reg .f16 low,high;
  mov.b32 {low,high},%r1538;
  cvt.f32.f16 %f371, low;}

	// end inline asm
	// begin inline asm
	{.reg .f16 low,high;
  mov.b32 {low,high},%r1539;
  cvt.f32.f16 %f372, low;}

	// end inline asm
	mov.u32 	%r1540, %r1824;
	mov.u32 	%r1541, %r1824;
	mov.u32 	%r1542, %r1824;
	mov.u32 	%r1543, %r1824;
	// begin inline asm
	mma.sync.aligned.m16n8k32.row.col.s32.s8.s8.s32 {%r1540, %r1541, %r1542, %r1543}, {%r1094, %r1095, %r1096, %r1097}, {%r1562, %r1563}, {%r1540, %r1541, %r1542, %r1543};
	// end inline asm
	cvt.rn.f32.s32 	%f1311, %r1540;
	mul.f32 	%f1312, %f985, %f1311;
	fma.rn.f32 	%f1313, %f1312, %f371, %f1289;
	cvt.rn.f32.s32 	%f1314, %r1541;
	mul.f32 	%f1315, %f985, %f1314;
	fma.rn.f32 	%f1316, %f1315, %f372, %f1292;
	cvt.rn.f32.s32 	%f1317, %r1542;
	mul.f32 	%f1318, %f989, %f1317;
	fma.rn.f32 	%f1319, %f1318, %f371, %f1295;
	cvt.rn.f32.s32 	%f1320, %r1543;
	mul.f32 	%f1321, %f989, %f1320;
	fma.rn.f32 	%f1322, %f1321, %f372, %f1298;
	mov.u32 	%r1554, %r1824;
	mov.u32 	%r1555, %r1824;
	mov.u32 	%r1556, %r1824;
	mov.u32 	%r1557, %r1824;
	// begin inline asm
	mma.sync.aligned.m16n8k32.row.col.s32.s8.s8.s32 {%r1554, %r1555, %r1556, %r1557}, {%r1110, %r1111, %r1112, %r1113}, {%r1562, %r1563}, {%r1554, %r1555, %r1556, %r1557};
	// end inline asm
	cvt.rn.f32.s32 	%f1323, %r1554;
	mul.f32 	%f1324, %f993, %f1323;
	fma.rn.f32 	%f1325, %f1324, %f371, %f1301;
	cvt.rn.f32.s32 	%f1326, %r1555;
	mul.f32 	%f1327, %f993, %f1326;
	fma.rn.f32 	%f1328, %f1327, %f372, %f1304;
	cvt.rn.f32.s32 	%f1329, %r1556;
	mul.f32 	%f1330, %f997, %f1329;
	fma.rn.f32 	%f1331, %f1330, %f371, %f1307;
	cvt.rn.f32.s32 	%f1332, %r1557;
	mul.f32 	%f1333, %f997, %f1332;
	fma.rn.f32 	%f1334, %f1333, %f372, %f1310;
	ld.shared.u32 	%r1592, [%r12+7024];
	ld.shared.u32 	%r1593, [%r12+7040];
	// begin inline asm
	{.reg .f16 low,high;
  mov.b32 {low,high},%r1568;
  cvt.f32.f16 %f373, low;}

	// end inline asm
	// begin inline asm
	{.reg .f16 low,high;
  mov.b32 {low,high},%r1569;
  cvt.f32.f16 %f374, low;}

	// end inline asm
	mov.u32 	%r1570, %r1824;
	mov.u32 	%r1571, %r1824;
	mov.u32 	%r1572, %r1824;
	mov.u32 	%r1573, %r1824;
	// begin inline asm
	mma.sync.aligned.m16n8k32.row.col.s32.s8.s8.s32 {%r1570, %r1571, %r1572, %r1573}, {%r1098, %r1099, %r1100, %r1101}, {%r1592, %r1593}, {%r1570, %r1571, %r1572, %r1573};
	// end inline asm
	cvt.rn.f32.s32 	%f1335, %r1570;
	mul.f32 	%f1336, %f986, %f1335;
	fma.rn.f32 	%f2836, %f1336, %f373, %f1313;
	cvt.rn.f32.s32 	%f1337, %r1571;
	mul.f32 	%f1338, %f986, %f1337;
	fma.rn.f32 	%f2835, %f1338, %f374, %f1316;
	cvt.rn.f32.s32 	%f1339, %r1572;
	mul.f32 	%f1340, %f990, %f1339;
	fma.rn.f32 	%f2834, %f1340, %f373, %f1319;
	cvt.rn.f32.s32 	%f1341, %r1573;
	mul.f32 	%f1342, %f990, %f1341;
	fma.rn.f32 	%f2833, %f1342, %f374, %f1322;
	mov.u32 	%r1584, %r1824;
	mov.u32 	%r1585, %r1824;
	mov.u32 	%r1586, %r1824;
	mov.u32 	%r1587, %r1824;
	// begin inline asm
	mma.sync.aligned.m16n8k32.row.col.s32.s8.s8.s32 {%r1584, %r1585, %r1586, %r1587}, {%r1114, %r1115, %r1116, %r1117}, {%r1592, %r1593}, {%r1584, %r1585, %r1586, %r1587};
	// end inline asm
	cvt.rn.f32.s32 	%f1343, %r1584;
	mul.f32 	%f1344, %f994, %f1343;
	fma.rn.f32 	%f2832, %f1344, %f373, %f1325;
	cvt.rn.f32.s32 	%f1345, %r1585;
	mul.f32 	%f1346, %f994, %f1345;
	fma.rn.f32 	%f2831, %f1346, %f374, %f1328;
	cvt.rn.f32.s32 	%f1347, %r1586;
	mul.f32 	%f1348, %f998, %f1347;
	fma.rn.f32 	%f2830, %f1348, %f373, %f1331;
	cvt.rn.f32.s32 	%f1349, %r1587;
	mul.f32 	%f1350, %f998, %f1349;
	fma.rn.f32 	%f2829, %f1350, %f374, %f1334;
	ld.shared.u32 	%r1622, [%r12+9232];
	ld.shared.u32 	%r1623, [%r12+9248];
	ld.shared.v4.u32 	{%r1598, %r1628, %r1658, %r1688}, [%r2246+9216];
	// begin inline asm
	{.reg .f16 low,high;
  mov.b32 {low,high},%r1598;
  cvt.f32.f16 %f375, low;}

	// end inline asm
	ld.shared.v4.u32 	{%r1599, %r1629, %r1659, %r1689}, [%r2246+9360];
	// begin inline asm
	{.reg .f16 low,high;
  mov.b32 {low,high},%r1599;
  cvt.f32.f16 %f376, low;}

	// end inline asm
	mov.u32 	%r1600, %r1824;
	mov.u32 	%r1601, %r1824;
	mov.u32 	%r1602, %r1824;
	mov.u32 	%r1603, %r1824;
	// begin inline asm
	mma.sync.aligned.m16n8k32.row.col.s32.s8.s8.s32 {%r1600, %r1601, %r1602, %r1603}, {%r1086, %r1087, %r1088, %r1089}, {%r1622, %r1623}, {%r1600, %r1601, %r1602, %r1603};
	// end inline asm
	cvt.rn.f32.s32 	%f1351, %r1600;
	mul.f32 	%f1352, %f983, %f1351;
	fma.rn.f32 	%f1353, %f1352, %f375, %f865;
	cvt.rn.f32.s32 	%f1354, %r1601;
	mul.f32 	%f1355, %f983, %f1354;
	fma.rn.f32 	%f1356, %f1355, %f376, %f868;
	cvt.rn.f32.s32 	%f1357, %r1602;
	mul.f32 	%f1358, %f987, %f1357;
	fma.rn.f32 	%f1359, %f1358, %f375, %f871;
	cvt.rn.f32.s32 	%f1360, %r1603;
	mul.f32 	%f1361, %f987, %f1360;
	fma.rn.f32 	%f1362, %f1361, %f376, %f874;
	mov.u32 	%r1614, %r1824;
	mov.u32 	%r1615, %r1824;
	mov.u32 	%r1616, %r1824;
	mov.u32 	%r1617, %r1824;
	// begin inline asm
	mma.sync.aligned.m16n8k32.row.col.s32.s8.s8.s32 {%r1614, %r1615, %r1616, %r1617}, {%r1102, %r1103, %r1104, %r1105}, {%r1622, %r1623}, {%r1614, %r1615, %r1616, %r1617};
	// end inline asm
	cvt.rn.f32.s32 	%f1363, %r1614;
	mul.f32 	%f1364, %f991, %f1363;
	fma.rn.f32 	%f1365, %f1364, %f375, %f877;
	cvt.rn.f32.s32 	%f1366, %r1615;
	mul.f32 	%f1367, %f991, %f1366;
	fma.rn.f32 	%f1368, %f1367, %f376, %f880;
	cvt.rn.f32.s32 	%f1369, %r1616;
	mul.f32 	%f1370, %f995, %f1369;
	fma.rn.f32 	%f1371, %f1370, %f375, %f883;
	cvt.rn.f32.s32 	%f1372, %r1617;
	mul.f32 	%f1373, %f995, %f1372;
	fma.rn.f32 	%f1374, %f1373, %f376, %f886;
	ld.shared.u32 	%r1652, [%r12+9264];
	ld.shared.u32 	%r1653, [%r12+9280];
	// begin inline asm
	{.reg .f16 low,high;
  mov.b32 {low,high},%r1628;
  cvt.f32.f16 %f377, low;}

	// end inline asm
	// begin inline asm
	{.reg .f16 low,high;
  mov.b32 {low,high},%r1629;
  cvt.f32.f16 %f378, low;}

	// end inline asm
	mov.u32 	%r1630, %r1824;
	mov.u32 	%r1631, %r1824;
	mov.u32 	%r1632, %r1824;
	mov.u32 	%r1633, %r1824;
	// begin inline asm
	mma.sync.aligned.m16n8k32.row.col.s32.s8.s8.s32 {%r1630, %r1631, %r1632, %r1633}, {%r1090, %r1091, %r1092, %r1093}, {%r1652, %r1653}, {%r1630, %r1631, %r1632, %r1633};
	// end inline asm
	cvt.rn.f32.s32 	%f1375, %r1630;
	mul.f32 	%f1376, %f984, %f1375;
	fma.rn.f32 	%f1377, %f1376, %f377, %f1353;
	cvt.rn.f32.s32 	%f1378, %r1631;
	mul.f32 	%f1379, %f984, %f1378;
	fma.rn.f32 	%f1380, %f1379, %f378, %f1356;
	cvt.rn.f32.s32 	%f1381, %r1632;
	mul.f32 	%f1382, %f988, %f1381;
	fma.rn.f32 	%f1383, %f1382, %f377, %f1359;
	cvt.rn.f32.s32 	%f1384, %r1633;
	mul.f32 	%f1385, %f988, %f1384;
	fma.rn.f32 	%f1386, %f1385, %f378, %f1362;
	mov.u32 	%r1644, %r1824;
	mov.u32 	%r1645, %r1824;
	mov.u32 	%r1646, %r1824;
	mov.u32 	%r1647, %r1824;
	// begin inline asm
	mma.sync.aligned.m16n8k32.row.col.s32.s8.s8.s32 {%r1644, %r1645, %r1646, %r1647}, {%r1106, %r1107, %r1108, %r1109}, {%r1652, %r1653}, {%r1644, %r1645, %r1646, %r1647};
	// end inline asm
	cvt.rn.f32.s32 	%f1387, %r1644;
	mul.f32 	%f1388, %f992, %f1387;
	fma.rn.f32 	%f1389, %f1388, %f377, %f1365;
	cvt.rn.f32.s32 	%f1390, %r1645;
	mul.f32 	%f1391, %f992, %f1390;
	fma.rn.f32 	%f1392, %f1391, %f378, %f1368;
	cvt.rn.f32.s32 	%f1393, %r1646;
	mul.f32 	%f1394, %f996, %f1393;
	fma.rn.f32 	%f1395, %f1394, %f377, %f1371;
	cvt.rn.f32.s32 	%f1396, %r1647;
	mul.f32 	%f1397, %f996, %f1396;
	fma.rn.f32 	%f1398, %f1397, %f378, %f1374;
	ld.shared.u32 	%r1682, [%r12+9296];
	ld.shared.u32 	%r1683, [%r12+9312];
	// begin inline asm
	{.reg .f16 low,high;
  mov.b32 {low,high},%r1658;
  cvt.f32.f16 %f379, low;}

	// end inline asm
	// begin inline asm
	{.reg .f16 low,high;
  mov.b32 {low,high},%r1659;
  cvt.f32.f16 %f380, low;}

	// end inline asm
	mov.u32 	%r1660, %r1824;
	mov.u32 	%r1661, %r1824;
	mov.u32 	%r1662, %r1824;
	mov.u32 	%r1663, %r1824;
	// begin inline asm
	mma.sync.aligned.m16n8k32.row.col.s32.s8.s8.s32 {%r1660, %r1661, %r1662, %r1663}, {%r1094, %r1095, %r1096, %r1097}, {%r1682, %r1683}, {%r1660, %r1661, %r1662, %r1663};
	// end inline asm
	cvt.rn.f32.s32 	%f1399, %r1660;
	mul.f32 	%f1400, %f985, %f1399;
	fma.rn.f32 	%f1401, %f1400, %f379, %f1377;
	cvt.rn.f32.s32 	%f1402, %r1661;
	mul.f32 	%f1403, %f985, %f1402;
	fma.rn.f32 	%f1404, %f1403, %f380, %f1380;
	cvt.rn.f32.s32 	%f1405, %r1662;
	mul.f32 	%f1406, %f989, %f1405;
	fma.rn.f32 	%f1407, %f1406, %f379, %f1383;
	cvt.rn.f32.s32 	%f1408, %r1663;
	mul.f32 	%f1409, %f989, %f1408;
	fma.rn.f32 	%f1410, %f1409, %f380, %f1386;
	mov.u32 	%r1674, %r1824;
	mov.u32 	%r1675, %r1824;
	mov.u32 	%r1676, %r1824;
	mov.u32 	%r1677, %r1824;
	// begin inline asm
	mma.sync.aligned.m16n8k32.row.col.s32.s8.s8.s32 {%r1674, %r1675, %r1676, %r1677}, {%r1110, %r1111, %r1112, %r1113}, {%r1682, %r1683}, {%r1674, %r1675, %r1676, %r1677};
	// end inline asm
	cvt.rn.f32.s32 	%f1411, %r1674;
	mul.f32 	%f1412, %f993, %f1411;
	fma.rn.f32 	%f1413, %f1412, %f379, %f1389;
	cvt.rn.f32.s32 	%f1414, %r1675;
	mul.f32 	%f1415, %f993, %f1414;
	fma.rn.f32 	%f1416, %f1415, %f380, %f1392;
	cvt.rn.f32.s32 	%f1417, %r1676;
	mul.f32 	%f1418, %f997, %f1417;
	fma.rn.f32 	%f1419, %f1418, %f379, %f1395;
	cvt.rn.f32.s32 	%f1420, %r1677;
	mul.f32 	%f1421, %f997, %f1420;
	fma.rn.f32 	%f1422, %f1421, %f380, %f1398;
	ld.shared.u32 	%r1712, [%r12+9328];
	ld.shared.u32 	%r1713, [%r12+9344];
	// begin inline asm
	{.reg .f16 low,high;
  mov.b32 {low,high},%r1688;
  cvt.f32.f16 %f381, low;}

	// end inline asm
	// begin inline asm
	{.reg .f16 low,high;
  mov.b32 {low,high},%r1689;
  cvt.f32.f16 %f382, low;}

	// end inline asm
	mov.u32 	%r1690, %r1824;
	mov.u32 	%r1691, %r1824;
	mov.u32 	%r1692, %r1824;
	mov.u32 	%r1693, %r1824;
	// begin inline asm
	mma.sync.aligned.m16n8k32.row.col.s32.s8.s8.s32 {%r1690, %r1691, %r1692, %r1693}, {%r1098, %r1099, %r1100, %r1101}, {%r1712, %r1713}, {%r1690, %r1691, %r1692, %r1693};
	// end inline asm
	cvt.rn.f32.s32 	%f1423, %r1690;
	mul.f32 	%f1424, %f986, %f1423;
	fma.rn.f32 	%f2828, %f1424, %f381, %f1401;
	cvt.rn.f32.s32 	%f1425, %r1691;
	mul.f32 	%f1426, %f986, %f1425;
	fma.rn.f32 	%f2827, %f1426, %f382, %f1404;
	cvt.rn.f32.s32 	%f1427, %r1692;
	mul.f32 	%f1428, %f990, %f1427;
	fma.rn.f32 	%f2826, %f1428, %f381, %f1407;
	cvt.rn.f32.s32 	%f1429, %r1693;
	mul.f32 	%f1430, %f990, %f1429;
	fma.rn.f32 	%f2825, %f1430, %f382, %f1410;
	mov.u32 	%r1704, %r1824;
	mov.u32 	%r1705, %r1824;
	mov.u32 	%r1706, %r1824;
	mov.u32 	%r1707, %r1824;
	// begin inline asm
	mma.sync.aligned.m16n8k32.row.col.s32.s8.s8.s32 {%r1704, %r1705, %r1706, %r1707}, {%r1114, %r1115, %r1116, %r1117}, {%r1712, %r1713}, {%r1704, %r1705, %r1706, %r1707};
	// end inline asm
	cvt.rn.f32.s32 	%f1431, %r1704;
	mul.f32 	%f1432, %f994, %f1431;
	fma.rn.f32 	%f2824, %f1432, %f381, %f1413;
	cvt.rn.f32.s32 	%f1433, %r1705;
	mul.f32 	%f1434, %f994, %f1433;
	fma.rn.f32 	%f2823, %f1434, %f382, %f1416;
	cvt.rn.f32.s32 	%f1435, %r1706;
	mul.f32 	%f1436, %f998, %f1435;
	fma.rn.f32 	%f2822, %f1436, %f381, %f1419;
	cvt.rn.f32.s32 	%f1437, %r1707;
	mul.f32 	%f1438, %f998, %f1437;
	fma.rn.f32 	%f2821, %f1438, %f382, %f1422;
	ld.shared.u32 	%r1742, [%r12+11536];
	ld.shared.u32 	%r1743, [%r12+11552];
	ld.shared.v4.u32 	{%r1718, %r1748, %r1778, %r1808}, [%r2246+11520];
	// begin inline asm
	{.reg .f16 low,high;
  mov.b32 {low,high},%r1718;
  cvt.f32.f16 %f383, low;}

	// end inline asm
	ld.shared.v4.u32 	{%r1719, %r1749, %r1779, %r1809}, [%r2246+11664];
	// begin inline asm
	{.reg .f16 low,high;
  mov.b32 {low,high},%r1719;
  cvt.f32.f16 %f384, low;}

	// end inline asm
	mov.u32 	%r1720, %r1824;
	mov.u32 	%r1721, %r1824;
	mov.u32 	%r1722, %r1824;
	mov.u32 	%r1723, %r1824;
	// begin inline asm
	mma.sync.aligned.m16n8k32.row.col.s32.s8.s8.s32 {%r1720, %r1721, %r1722, %r1723}, {%r1086, %r1087, %r1088, %r1089}, {%r1742, %r1743}, {%r1720, %r1721, %r1722, %r1723};
	// end inline asm
	cvt.rn.f32.s32 	%f1439, %r1720;
	mul.f32 	%f1440, %f983, %f1439;
	fma.rn.f32 	%f1441, %f1440, %f383, %f961;
	cvt.rn.f32.s32 	%f1442, %r1721;
	mul.f32 	%f1443, %f983, %f1442;
	fma.rn.f32 	%f1444, %f1443, %f384, %f964;
	cvt.rn.f32.s32 	%f1445, %r1722;
	mul.f32 	%f1446, %f987, %f1445;
	fma.rn.f32 	%f1447, %f1446, %f383, %f967;
	cvt.rn.f32.s32 	%f1448, %r1723;
	mul.f32 	%f1449, %f987, %f1448;
	fma.rn.f32 	%f1450, %f1449, %f384, %f970;
	mov.u32 	%r1734, %r1824;
	mov.u32 	%r1735, %r1824;
	mov.u32 	%r1736, %r1824;
	mov.u32 	%r1737, %r1824;
	// begin inline asm
	mma.sync.aligned.m16n8k32.row.col.s32.s8.s8.s32 {%r1734, %r1735, %r1736, %r1737}, {%r1102, %r1103, %r1104, %r1105}, {%r1742, %r1743}, {%r1734, %r1735, %r1736, %r1737};
	// end inline asm
	cvt.rn.f32.s32 	%f1451, %r1734;
	mul.f32 	%f1452, %f991, %f1451;
	fma.rn.f32 	%f1453, %f1452, %f383, %f973;
	cvt.rn.f32.s32 	%f1454, %r1735;
	mul.f32 	%f1455, %f991, %f1454;
	fma.rn.f32 	%f1456, %f1455, %f384, %f976;
	cvt.rn.f32.s32 	%f1457, %r1736;
	mul.f32 	%f1458, %f995, %f1457;
	fma.rn.f32 	%f1459, %f1458, %f383, %f979;
	cvt.rn.f32.s32 	%f1460, %r1737;
	mul.f32 	%f1461, %f995, %f1460;
	fma.rn.f32 	%f1462, %f1461, %f384, %f982;
	ld.shared.u32 	%r1772, [%r12+11568];
	ld.shared.u32 	%r1773, [%r12+11584];
	// begin inline asm
	{.reg .f16 low,high;
  mov.b32 {low,high},%r1748;
  cvt.f32.f16 %f385, low;}

	// end inline asm
	// begin inline asm
	{.reg .f16 low,high;
  mov.b32 {low,high},%r1749;
  cvt.f32.f16 %f386, low;}

	// end inline asm
	mov.u32 	%r1750, %r1824;
	mov.u32 	%r1751, %r1824;
	mov.u32 	%r1752, %r1824;
	mov.u32 	%r1753, %r1824;
	// begin inline asm
	mma.sync.aligned.m16n8k32.row.col.s32.s8.s8.s32 {%r1750, %r1751, %r1752, %r1753}, {%r1090, %r1091, %r1092, %r1093}, {%r1772, %r1773}, {%r1750, %r1751, %r1752, %r1753};
	// end inline asm
	cvt.rn.f32.s32 	%f1463, %r1750;
	mul.f32 	%f1464, %f984, %f1463;
	fma.rn.f32 	%f1465, %f1464, %f385, %f1441;
	cvt.rn.f32.s32 	%f1466, %r1751;
	mul.f32 	%f1467, %f984, %f1466;
	fma.rn.f32 	%f1468, %f1467, %f386, %f1444;
	cvt.rn.f32.s32 	%f1469, %r1752;
	mul.f32 	%f1470, %f988, %f1469;
	fma.rn.f32 	%f1471, %f1470, %f385, %f1447;
	cvt.rn.f32.s32 	%f1472, %r1753;
	mul.f32 	%f1473, %f988, %f1472;
	fma.rn.f32 	%f1474, %f1473, %f386, %f1450;
	mov.u32 	%r1764, %r1824;
	mov.u32 	%r1765, %r1824;
	mov.u32 	%r1766, %r1824;
	mov.u32 	%r1767, %r1824;
	// begin inline asm
	mma.sync.aligned.m16n8k32.row.col.s32.s8.s8.s32 {%r1764, %r1765, %r1766, %r1767}, {%r1106, %r1107, %r1108, %r1109}, {%r1772, %r1773}, {%r1764, %r1765, %r1766, %r1767};
	// end inline asm
	cvt.rn.f32.s32 	%f1475, %r1764;
	mul.f32 	%f1476, %f992, %f1475;
	fma.rn.f32 	%f1477, %f1476, %f385, %f1453;
	cvt.rn.f32.s32 	%f1478, %r1765;
	mul.f32 	%f1479, %f992, %f1478;
	fma.rn.f32 	%f1480, %f1479, %f386, %f1456;
	cvt.rn.f32.s32 	%f1481, %r1766;
	mul.f32 	%f1482, %f996, %f1481;
	fma.rn.f32 	%f1483, %f1482, %f385, %f1459;
	cvt.rn.f32.s32 	%f1484, %r1767;
	mul.f32 	%f1485, %f996, %f1484;
	fma.rn.f32 	%f1486, %f1485, %f386, %f1462;
	ld.shared.u32 	%r1802, [%r12+11600];
	ld.shared.u32 	%r1803, [%r12+11616];
	// begin inline asm
	{.reg .f16 low,high;
  mov.b32 {low,high},%r1778;
  cvt.f32.f16 %f387, low;}

	// end inline asm
	// begin inline asm
	{.reg .f16 low,high;
  mov.b32 {low,high},%r1779;
  cvt.f32.f16 %f388, low;}

	// end inline asm
	mov.u32 	%r1780, %r1824;
	mov.u32 	%r1781, %r1824;
	mov.u32 	%r1782, %r1824;
	mov.u32 	%r1783, %r1824;
	// begin inline asm
	mma.sync.aligned.m16n8k32.row.col.s32.s8.s8.s32 {%r1780, %r1781, %r1782, %r1783}, {%r1094, %r1095, %r1096, %r1097}, {%r1802, %r1803}, {%r1780, %r1781, %r1782, %r1783};
	// end inline asm
	cvt.rn.f32.s32 	%f1487, %r1780;
	mul.f32 	%f1488, %f985, %f1487;
	fma.rn.f32 	%f1489, %f1488, %f387, %f1465;
	cvt.rn.f32.s32 	%f1490, %r1781;
	mul.f32 	%f1491, %f985, %f1490;
	fma.rn.f32 	%f1492, %f1491, %f388, %f1468;
	cvt.rn.f32.s32 	%f1493, %r1782;
	mul.f32 	%f1494, %f989, %f1493;
	fma.rn.f32 	%f1495, %f1494, %f387, %f1471;
	cvt.rn.f32.s32 	%f1496, %r1783;
	mul.f32 	%f1497, %f989, %f1496;
	fma.rn.f32 	%f1498, %f1497, %f388, %f1474;
	mov.u32 	%r1794, %r1824;
	mov.u32 	%r1795, %r1824;
	mov.u32 	%r1796, %r1824;
	mov.u32 	%r1797, %r1824;
	// begin inline asm
	mma.sync.aligned.m16n8k32.row.col.s32.s8.s8.s32 {%r1794, %r1795, %r1796, %r1797}, {%r1110, %r1111, %r1112, %r1113}, {%r1802, %r1803}, {%r1794, %r1795, %r1796, %r1797};
	// end inline asm
	cvt.rn.f32.s32 	%f1499, %r1794;
	mul.f32 	%f1500, %f993, %f1499;
	fma.rn.f32 	%f1501, %f1500, %f387, %f1477;
	cvt.rn.f32.s32 	%f1502, %r1795;
	mul.f32 	%f1503, %f993, %f1502;
	fma.rn.f32 	%f1504, %f1503, %f388, %f1480;
	cvt.rn.f32.s32 	%f1505, %r1796;
	mul.f32 	%f1506, %f997, %f1505;
	fma.rn.f32 	%f1507, %f1506, %f387, %f1483;
	cvt.rn.f32.s32 	%f1508, %r1797;
	mul.f32 	%f1509, %f997, %f1508;
	fma.rn.f32 	%f1510, %f1509, %f388, %f1486;
	ld.shared.u32 	%r1832, [%r12+11632];
	ld.shared.u32 	%r1833, [%r12+11648];
	// begin inline asm
	{.reg .f16 low,high;
  mov.b32 {low,high},%r1808;
  cvt.f32.f16 %f389, low;}

	// end inline asm
	// begin inline asm
	{.reg .f16 low,high;
  mov.b32 {low,high},%r1809;
  cvt.f32.f16 %f390, low;}

	// end inline asm
	mov.u32 	%r1810, %r1824;
	mov.u32 	%r1811, %r1824;
	mov.u32 	%r1812, %r1824;
	mov.u32 	%r1813, %r1824;
	// begin inline asm
	mma.sync.aligned.m16n8k32.row.col.s32.s8.s8.s32 {%r1810, %r1811, %r1812, %r1813}, {%r1098, %r1099, %r1100, %r1101}, {%r1832, %r1833}, {%r1810, %r1811, %r1812, %r1813};
	// end inline asm
	cvt.rn.f32.s32 	%f1511, %r1810;
	mul.f32 	%f1512, %f986, %f1511;
	fma.rn.f32 	%f2820, %f1512, %f389, %f1489;
	cvt.rn.f32.s32 	%f1513, %r1811;
	mul.f32 	%f1514, %f986, %f1513;
	fma.rn.f32 	%f2819, %f1514, %f390, %f1492;
	cvt.rn.f32.s32 	%f1515, %r1812;
	mul.f32 	%f1516, %f990, %f1515;
	fma.rn.f32 	%f2818, %f1516, %f389, %f1495;
	cvt.rn.f32.s32 	%f1517, %r1813;
	mul.f32 	%f1518, %f990, %f1517;
	fma.rn.f32 	%f2817, %f1518, %f390, %f1498;
	mov.u32 	%r1825, %r1824;
	mov.u32 	%r1826, %r1824;
	mov.u32 	%r1827, %r1824;
	// begin inline asm
	mma.sync.aligned.m16n8k32.row.col.s32.s8.s8.s32 {%r1824, %r1825, %r1826, %r1827}, {%r1114, %r1115, %r1116, %r1117}, {%r1832, %r1833}, {%r1824, %r1825, %r1826, %r1827};
	// end inline asm
	cvt.rn.f32.s32 	%f1519, %r1824;
	mul.f32 	%f1520, %f994, %f1519;
	fma.rn.f32 	%f2816, %f1520, %f389, %f1501;
	cvt.rn.f32.s32 	%f1521, %r1825;
	mul.f32 	%f1522, %f994, %f1521;
	fma.rn.f32 	%f2815, %f1522, %f390, %f1504;
	cvt.rn.f32.s32 	%f1523, %r1826;
	mul.f32 	%f1524, %f998, %f1523;
	fma.rn.f32 	%f2814, %f1524, %f389, %f1507;
	cvt.rn.f32.s32 	%f1525, %r1827;
	mul.f32 	%f1526, %f998, %f1525;
	fma.rn.f32 	%f2813, %f1526, %f390, %f1510;
	bar.sync 	0;
	add.s32 	%r4549, %r4549, 8;
	add.s32 	%r4554, %r4554, 8;
	setp.lt.s32 	%p23, %r4549, %r122;
	@%p23 bra 	$L__BB38_39;
$L__BB38_40:
	setp.ge.s32 	%p24, %r10, %r28;
	@%p24 bra 	$L__BB38_42;
	ld.shared.u32 	%r2261, [%r13];
	mad.lo.s32 	%r2262, %r2261, %r71, %r11;
	cvt.s64.s32 	%rd271, %r2262;
	add.s64 	%rd272, %rd271, %rd71;
	shl.b64 	%rd273, %rd272, 2;
	add.s64 	%rd274, %rd1, %rd273;
	st.global.f32 	[%rd274], %f2860;
$L__BB38_42:
	add.s32 	%r36, %r10, 1;
	setp.ge.s32 	%p25, %r36, %r28;
	@%p25 bra 	$L__BB38_44;
	ld.shared.u32 	%r2263, [%r13+4];
	mad.lo.s32 	%r2264, %r2263, %r71, %r11;
	cvt.s64.s32 	%rd275, %r2264;
	add.s64 	%rd276, %rd275, %rd71;
	shl.b64 	%rd277, %rd276, 2;
	add.s64 	%rd278, %rd1, %rd277;
	st.global.f32 	[%rd278], %f2859;
$L__BB38_44:
	setp.ge.s32 	%p26, %r10, %r28;
	@%p26 bra 	$L__BB38_46;
	ld.shared.u32 	%r2265, [%r13];
	mul.lo.s32 	%r2266, %r2265, %r71;
	cvt.s64.s32 	%rd279, %r2266;
	cvt.u64.u32 	%rd280, %r11;
	add.s64 	%rd281, %rd280, %rd279;
	add.s64 	%rd282, %rd281, %rd71;
	shl.b64 	%rd283, %rd282, 2;
	add.s64 	%rd284, %rd1, %rd283;
	st.global.f32 	[%rd284+32], %f2858;
$L__BB38_46:
	setp.ge.s32 	%p27, %r36, %r28;
	@%p27 bra 	$L__BB38_48;
	ld.shared.u32 	%r2267, [%r13+4];
	mul.lo.s32 	%r2268, %r2267, %r71;
	cvt.s64.s32 	%rd285, %r2268;
	cvt.u64.u32 	%rd286, %r11;
	add.s64 	%rd287, %rd286, %rd285;
	add.s64 	%rd288, %rd287, %rd71;
	shl.b64 	%rd289, %rd288, 2;
	add.s64 	%rd290, %rd1, %rd289;
	st.global.f32 	[%rd290+32], %f2857;
$L__BB38_48:
	setp.ge.s32 	%p28, %r10, %r28;
	@%p28 bra 	$L__BB38_50;
	ld.shared.u32 	%r2269, [%r13];
	mad.lo.s32 	%r2270, %r2269, %r71, %r14;
	cvt.s64.s32 	%rd291, %r2270;
	add.s64 	%rd292, %rd291, %rd71;
	shl.b64 	%rd293, %rd292, 2;
	add.s64 	%rd294, %rd1, %rd293;
	st.global.f32 	[%rd294], %f2856;
$L__BB38_50:
	setp.ge.s32 	%p29, %r36, %r28;
	@%p29 bra 	$L__BB38_52;
	ld.shared.u32 	%r2271, [%r13+4];
	mad.lo.s32 	%r2272, %r2271, %r71, %r14;
	cvt.s64.s32 	%rd295, %r2272;
	add.s64 	%rd296, %rd295, %rd71;
	shl.b64 	%rd297, %rd296, 2;
	add.s64 	%rd298, %rd1, %rd297;
	st.global.f32 	[%rd298], %f2855;
$L__BB38_52:
	setp.ge.s32 	%p30, %r10, %r28;
	@%p30 bra 	$L__BB38_54;
	ld.shared.u32 	%r2273, [%r13];
	mul.lo.s32 	%r2274, %r2273, %r71;
	cvt.s64.s32 	%rd299, %r2274;
	cvt.u64.u32 	%rd300, %r14;
	add.s64 	%rd301, %rd300, %rd299;
	add.s64 	%rd302, %rd301, %rd71;
	shl.b64 	%rd303, %rd302, 2;
	add.s64 	%rd304, %rd1, %rd303;
	st.global.f32 	[%rd304+32], %f2854;
$L__BB38_54:
	setp.ge.s32 	%p31, %r36, %r28;
	@%p31 bra 	$L__BB38_56;
	ld.shared.u32 	%r2275, [%r13+4];
	mul.lo.s32 	%r2276, %r2275, %r71;
	cvt.s64.s32 	%rd305, %r2276;
	cvt.u64.u32 	%rd306, %r14;
	add.s64 	%rd307, %rd306, %rd305;
	add.s64 	%rd308, %rd307, %rd71;
	shl.b64 	%rd309, %rd308, 2;
	add.s64 	%rd310, %rd1, %rd309;
	st.global.f32 	[%rd310+32], %f2853;
$L__BB38_56:
	or.b32  	%r37, %r10, 16;
	setp.ge.s32 	%p32, %r37, %r28;
	@%p32 bra 	$L__BB38_58;
	ld.shared.u32 	%r2277, [%r13+64];
	mad.lo.s32 	%r2278, %r2277, %r71, %r11;
	cvt.s64.s32 	%rd311, %r2278;
	add.s64 	%rd312, %rd311, %rd71;
	shl.b64 	%rd313, %rd312, 2;
	add.s64 	%rd314, %rd1, %rd313;
	st.global.f32 	[%rd314], %f2852;
$L__BB38_58:
	add.s32 	%r38, %r10, 17;
	setp.ge.s32 	%p33, %r38, %r28;
	@%p33 bra 	$L__BB38_60;
	ld.shared.u32 	%r2279, [%r13+68];
	mad.lo.s32 	%r2280, %r2279, %r71, %r11;
	cvt.s64.s32 	%rd315, %r2280;
	add.s64 	%rd316, %rd315, %rd71;
	shl.b64 	%rd317, %rd316, 2;
	add.s64 	%rd318, %rd1, %rd317;
	st.global.f32 	[%rd318], %f2851;
$L__BB38_60:
	setp.ge.s32 	%p34, %r37, %r28;
	@%p34 bra 	$L__BB38_62;
	ld.shared.u32 	%r2281, [%r13+64];
	mul.lo.s32 	%r2282, %r2281, %r71;
	cvt.s64.s32 	%rd319, %r2282;
	cvt.u64.u32 	%rd320, %r11;
	add.s64 	%rd321, %rd320, %rd319;
	add.s64 	%rd322, %rd321, %rd71;
	shl.b64 	%rd323, %rd322, 2;
	add.s64 	%rd324, %rd1, %rd323;
	st.global.f32 	[%rd324+32], %f2850;
$L__BB38_62:
	setp.ge.s32 	%p35, %r38, %r28;
	@%p35 bra 	$L__BB38_64;
	ld.shared.u32 	%r2283, [%r13+68];
	mul.lo.s32 	%r2284, %r2283, %r71;
	cvt.s64.s32 	%rd325, %r2284;
	cvt.u64.u32 	%rd326, %r11;
	add.s64 	%rd327, %rd326, %rd325;
	add.s64 	%rd328, %rd327, %rd71;
	shl.b64 	%rd329, %rd328, 2;
	add.s64 	%rd330, %rd1, %rd329;
	st.global.f32 	[%rd330+32], %f2849;
$L__BB38_64:
	setp.ge.s32 	%p36, %r37, %r28;
	@%p36 bra 	$L__BB38_66;
	ld.shared.u32 	%r2285, [%r13+64];
	mad.lo.s32 	%r2286, %r2285, %r71, %r14;
	cvt.s64.s32 	%rd331, %r2286;
	add.s64 	%rd332, %rd331, %rd71;
	shl.b64 	%rd333, %rd332, 2;
	add.s64 	%rd334, %rd1, %rd333;
	st.global.f32 	[%rd334], %f2848;
$L__BB38_66:
	setp.ge.s32 	%p37, %r38, %r28;
	@%p37 bra 	$L__BB38_68;
	ld.shared.u32 	%r2287, [%r13+68];
	mad.lo.s32 	%r2288, %r2287, %r71, %r14;
	cvt.s64.s32 	%rd335, %r2288;
	add.s64 	%rd336, %rd335, %rd71;
	shl.b64 	%rd337, %rd336, 2;
	add.s64 	%rd338, %rd1, %rd337;
	st.global.f32 	[%rd338], %f2847;
$L__BB38_68:
	setp.ge.s32 	%p38, %r37, %r28;
	@%p38 bra 	$L__BB38_70;
	ld.shared.u32 	%r2289, [%r13+64];
	mul.lo.s32 	%r2290, %r2289, %r71;
	cvt.s64.s32 	%rd339, %r2290;
	cvt.u64.u32 	%rd340, %r14;
	add.s64 	%rd341, %rd340, %rd339;
	add.s64 	%rd342, %rd341, %rd71;
	shl.b64 	%rd343, %rd342, 2;
	add.s64 	%rd344, %rd1, %rd343;
	st.global.f32 	[%rd344+32], %f2846;
$L__BB38_70:
	setp.ge.s32 	%p39, %r38, %r28;
	@%p39 bra 	$L__BB38_72;
	ld.shared.u32 	%r2291, [%r13+68];
	mul.lo.s32 	%r2292, %r2291, %r71;
	cvt.s64.s32 	%rd345, %r2292;
	cvt.u64.u32 	%rd346, %r14;
	add.s64 	%rd347, %rd346, %rd345;
	add.s64 	%rd348, %rd347, %rd71;
	shl.b64 	%rd349, %rd348, 2;
	add.s64 	%rd350, %rd1, %rd349;
	st.global.f32 	[%rd350+32], %f2845;
$L__BB38_72:
	or.b32  	%r39, %r10, 32;
	setp.ge.s32 	%p40, %r39, %r28;
	@%p40 bra 	$L__BB38_74;
	ld.shared.u32 	%r2293, [%r13+128];
	mad.lo.s32 	%r2294, %r2293, %r71, %r11;
	cvt.s64.s32 	%rd351, %r2294;
	add.s64 	%rd352, %rd351, %rd71;
	shl.b64 	%rd353, %rd352, 2;
	add.s64 	%rd354, %rd1, %rd353;
	st.global.f32 	[%rd354], %f2844;
$L__BB38_74:
	add.s32 	%r40, %r10, 33;
	setp.ge.s32 	%p41, %r40, %r28;
	@%p41 bra 	$L__BB38_76;
	ld.shared.u32 	%r2295, [%r13+132];
	mad.lo.s32 	%r2296, %r2295, %r71, %r11;
	cvt.s64.s32 	%rd355, %r2296;
	add.s64 	%rd356, %rd355, %rd71;
	shl.b64 	%rd357, %rd356, 2;
	add.s64 	%rd358, %rd1, %rd357;
	st.global.f32 	[%rd358], %f2843;
$L__BB38_76:
	setp.ge.s32 	%p42, %r39, %r28;
	@%p42 bra 	$L__BB38_78;
	ld.shared.u32 	%r2297, [%r13+128];
	mul.lo.s32 	%r2298, %r2297, %r71;
	cvt.s64.s32 	%rd359, %r2298;
	cvt.u64.u32 	%rd360, %r11;
	add.s64 	%rd361, %rd360, %rd359;
	add.s64 	%rd362, %rd361, %rd71;
	shl.b64 	%rd363, %rd362, 2;
	add.s64 	%rd364, %rd1, %rd363;
	st.global.f32 	[%rd364+32], %f2842;
$L__BB38_78:
	setp.ge.s32 	%p43, %r40, %r28;
	@%p43 bra 	$L__BB38_80;
	ld.shared.u32 	%r2299, [%r13+132];
	mul.lo.s32 	%r2300, %r2299, %r71;
	cvt.s64.s32 	%rd365, %r2300;
	cvt.u64.u32 	%rd366, %r11;
	add.s64 	%rd367, %rd366, %rd365;
	add.s64 	%rd368, %rd367, %rd71;
	shl.b64 	%rd369, %rd368, 2;
	add.s64 	%rd370, %rd1, %rd369;
	st.global.f32 	[%rd370+32], %f2841;
$L__BB38_80:
	setp.ge.s32 	%p44, %r39, %r28;
	@%p44 bra 	$L__BB38_82;
	ld.shared.u32 	%r2301, [%r13+128];
	mad.lo.s32 	%r2302, %r2301, %r71, %r14;
	cvt.s64.s32 	%rd371, %r2302;
	add.s64 	%rd372, %rd371, %rd71;
	shl.b64 	%rd373, %rd372, 2;
	add.s64 	%rd374, %rd1, %rd373;
	st.global.f32 	[%rd374], %f2840;
$L__BB38_82:
	setp.ge.s32 	%p45, %r40, %r28;
	@%p45 bra 	$L__BB38_84;
	ld.shared.u32 	%r2303, [%r13+132];
	mad.lo.s32 	%r2304, %r2303, %r71, %r14;
	cvt.s64.s32 	%rd375, %r2304;
	add.s64 	%rd376, %rd375, %rd71;
	shl.b64 	%rd377, %rd376, 2;
	add.s64 	%rd378, %rd1, %rd377;
	st.global.f32 	[%rd378], %f2839;
$L__BB38_84:
	setp.ge.s32 	%p46, %r39, %r28;
	@%p46 bra 	$L__BB38_86;
	ld.shared.u32 	%r2305, [%r13+128];
	mul.lo.s32 	%r2306, %r2305, %r71;
	cvt.s64.s32 	%rd379, %r2306;
	cvt.u64.u32 	%rd380, %r14;
	add.s64 	%rd381, %rd380, %rd379;
	add.s64 	%rd382, %rd381, %rd71;
	shl.b64 	%rd383, %rd382, 2;
	add.s64 	%rd384, %rd1, %rd383;
	st.global.f32 	[%rd384+32], %f2838;
$L__BB38_86:
	setp.ge.s32 	%p47, %r40, %r28;
	@%p47 bra 	$L__BB38_88;
	ld.shared.u32 	%r2307, [%r13+132];
	mul.lo.s32 	%r2308, %r2307, %r71;
	cvt.s64.s32 	%rd385, %r2308;
	cvt.u64.u32 	%rd386, %r14;
	add.s64 	%rd387, %rd386, %rd385;
	add.s64 	%rd388, %rd387, %rd71;
	shl.b64 	%rd389, %rd388, 2;
	add.s64 	%rd390, %rd1, %rd389;
	st.global.f32 	[%rd390+32], %f2837;
$L__BB38_88:
	or.b32  	%r41, %r10, 48;
	setp.ge.s32 	%p48, %r41, %r28;
	@%p48 bra 	$L__BB38_90;
	ld.shared.u32 	%r2309, [%r13+192];
	mad.lo.s32 	%r2310, %r2309, %r71, %r11;
	cvt.s64.s32 	%rd391, %r2310;
	add.s64 	%rd392, %rd391, %rd71;
	shl.b64 	%rd393, %rd392, 2;
	add.s64 	%rd394, %rd1, %rd393;
	st.global.f32 	[%rd394], %f2836;
$L__BB38_90:
	add.s32 	%r42, %r10, 49;
	setp.ge.s32 	%p49, %r42, %r28;
	@%p49 bra 	$L__BB38_92;
	ld.shared.u32 	%r2311, [%r13+196];
	mad.lo.s32 	%r2312, %r2311, %r71, %r11;
	cvt.s64.s32 	%rd395, %r2312;
	add.s64 	%rd396, %rd395, %rd71;
	shl.b64 	%rd397, %rd396, 2;
	add.s64 	%rd398, %rd1, %rd397;
	st.global.f32 	[%rd398], %f2835;
$L__BB38_92:
	setp.ge.s32 	%p50, %r41, %r28;
	@%p50 bra 	$L__BB38_94;
	ld.shared.u32 	%r2313, [%r13+192];
	mul.lo.s32 	%r2314, %r2313, %r71;
	cvt.s64.s32 	%rd399, %r2314;
	cvt.u64.u32 	%rd400, %r11;
	add.s64 	%rd401, %rd400, %rd399;
	add.s64 	%rd402, %rd401, %rd71;
	shl.b64 	%rd403, %rd402, 2;
	add.s64 	%rd404, %rd1, %rd403;
	st.global.f32 	[%rd404+32], %f2834;
$L__BB38_94:
	setp.ge.s32 	%p51, %r42, %r28;
	@%p51 bra 	$L__BB38_96;
	ld.shared.u32 	%r2315, [%r13+196];
	mul.lo.s32 	%r2316, %r2315, %r71;
	cvt.s64.s32 	%rd405, %r2316;
	cvt.u64.u32 	%rd406, %r11;
	add.s64 	%rd407, %rd406, %rd405;
	add.s64 	%rd408, %rd407, %rd71;
	shl.b64 	%rd409, %rd408, 2;
	add.s64 	%rd410, %rd1, %rd409;
	st.global.f32 	[%rd410+32], %f2833;
$L__BB38_96:
	setp.ge.s32 	%p52, %r41, %r28;
	@%p52 bra 	$L__BB38_98;
	ld.shared.u32 	%r2317, [%r13+192];
	mad.lo.s32 	%r2318, %r2317, %r71, %r14;
	cvt.s64.s32 	%rd411, %r2318;
	add.s64 	%rd412, %rd411, %rd71;
	shl.b64 	%rd413, %rd412, 2;
	add.s64 	%rd414, %rd1, %rd413;
	st.global.f32 	[%rd414], %f2832;
$L__BB38_98:
	setp.ge.s32 	%p53, %r42, %r28;
	@%p53 bra 	$L__BB38_100;
	ld.shared.u32 	%r2319, [%r13+196];
	mad.lo.s32 	%r2320, %r2319, %r71, %r14;
	cvt.s64.s32 	%rd415, %r2320;
	add.s64 	%rd416, %rd415, %rd71;
	shl.b64 	%rd417, %rd416, 2;
	add.s64 	%rd418, %rd1, %rd417;
	st.global.f32 	[%rd418], %f2831;
$L__BB38_100:
	setp.ge.s32 	%p54, %r41, %r28;
	@%p54 bra 	$L__BB38_102;
	ld.shared.u32 	%r2321, [%r13+192];
	mul.lo.s32 	%r2322, %r2321, %r71;
	cvt.s64.s32 	%rd419, %r2322;
	cvt.u64.u32 	%rd420, %r14;
	add.s64 	%rd421, %rd420, %rd419;
	add.s64 	%rd422, %rd421, %rd71;
	shl.b64 	%rd423, %rd422, 2;
	add.s64 	%rd424, %rd1, %rd423;
	st.global.f32 	[%rd424+32], %f2830;
$L__BB38_102:
	setp.ge.s32 	%p55, %r42, %r28;
	@%p55 bra 	$L__BB38_104;
	ld.shared.u32 	%r2323, [%r13+196];
	mul.lo.s32 	%r2324, %r2323, %r71;
	cvt.s64.s32 	%rd425, %r2324;
	cvt.u64.u32 	%rd426, %r14;
	add.s64 	%rd427, %rd426, %rd425;
	add.s64 	%rd428, %rd427, %rd71;
	shl.b64 	%rd429, %rd428, 2;
	add.s64 	%rd430, %rd1, %rd429;
	st.global.f32 	[%rd430+32], %f2829;
$L__BB38_104:
	or.b32  	%r43, %r10, 64;
	setp.ge.s32 	%p56, %r43, %r28;
	@%p56 bra 	$L__BB38_106;
	ld.shared.u32 	%r2325, [%r13+256];
	mad.lo.s32 	%r2326, %r2325, %r71, %r11;
	cvt.s64.s32 	%rd431, %r2326;
	add.s64 	%rd432, %rd431, %rd71;
	shl.b64 	%rd433, %rd432, 2;
	add.s64 	%rd434, %rd1, %rd433;
	st.global.f32 	[%rd434], %f2828;
$L__BB38_106:
	add.s32 	%r44, %r10, 65;
	setp.ge.s32 	%p57, %r44, %r28;
	@%p57 bra 	$L__BB38_108;
	ld.shared.u32 	%r2327, [%r13+260];
	mad.lo.s32 	%r2328, %r2327, %r71, %r11;
	cvt.s64.s32 	%rd435, %r2328;
	add.s64 	%rd436, %rd435, %rd71;
	shl.b64 	%rd437, %rd436, 2;
	add.s64 	%rd438, %rd1, %rd437;
	st.global.f32 	[%rd438], %f2827;
$L__BB38_108:
	setp.ge.s32 	%p58, %r43, %r28;
	@%p58 bra 	$L__BB38_110;
	ld.shared.u32 	%r2329, [%r13+256];
	mul.lo.s32 	%r2330, %r2329, %r71;
	cvt.s64.s32 	%rd439, %r2330;
	cvt.u64.u32 	%rd440, %r11;
	add.s64 	%rd441, %rd440, %rd439;
	add.s64 	%rd442, %rd441, %rd71;
	shl.b64 	%rd443, %rd442, 2;
	add.s64 	%rd444, %rd1, %rd443;
	st.global.f32 	[%rd444+32], %f2826;
$L__BB38_110:
	setp.ge.s32 	%p59, %r44, %r28;
	@%p59 bra 	$L__BB38_112;
	ld.shared.u32 	%r2331, [%r13+260];
	mul.lo.s32 	%r2332, %r2331, %r71;
	cvt.s64.s32 	%rd445, %r2332;
	cvt.u64.u32 	%rd446, %r11;
	add.s64 	%rd447, %rd446, %rd445;
	add.s64 	%rd448, %rd447, %rd71;
	shl.b64 	%rd449, %rd448, 2;
	add.s64 	%rd450, %rd1, %rd449;
	st.global.f32 	[%rd450+32], %f2825;
$L__BB38_112:
	setp.ge.s32 	%p60, %r43, %r28;
	@%p60 bra 	$L__BB38_114;
	ld.shared.u32 	%r2333, [%r13+256];
	mad.lo.s32 	%r2334, %r2333, %r71, %r14;
	cvt.s64.s32 	%rd451, %r2334;
	add.s64 	%rd452, %rd451, %rd71;
	shl.b64 	%rd453, %rd452, 2;
	add.s64 	%rd454, %rd1, %rd453;
	st.global.f32 	[%rd454], %f2824;
$L__BB38_114:
	setp.ge.s32 	%p61, %r44, %r28;
	@%p61 bra 	$L__BB38_116;
	ld.shared.u32 	%r2335, [%r13+260];
	mad.lo.s32 	%r2336, %r2335, %r71, %r14;
	cvt.s64.s32 	%rd455, %r2336;
	add.s64 	%rd456, %rd455, %rd71;
	shl.b64 	%rd457, %rd456, 2;
	add.s64 	%rd458, %rd1, %rd457;
	st.global.f32 	[%rd458], %f2823;
$L__BB38_116:
	setp.ge.s32 	%p62, %r43, %r28;
	@%p62 bra 	$L__BB38_118;
	ld.shared.u32 	%r2337, [%r13+256];
	mul.lo.s32 	%r2338, %r2337, %r71;
	cvt.s64.s32 	%rd459, %r2338;
	cvt.u64.u32 	%rd460, %r14;
	add.s64 	%rd461, %rd460, %rd459;
	add.s64 	%rd462, %rd461, %rd71;
	shl.b64 	%rd463, %rd462, 2;
	add.s64 	%rd464, %rd1, %rd463;
	st.global.f32 	[%rd464+32], %f2822;
$L__BB38_118:
	setp.ge.s32 	%p63, %r44, %r28;
	@%p63 bra 	$L__BB38_120;
	ld.shared.u32 	%r2339, [%r13+260];
	mul.lo.s32 	%r2340, %r2339, %r71;
	cvt.s64.s32 	%rd465, %r2340;
	cvt.u64.u32 	%rd466, %r14;
	add.s64 	%rd467, %rd466, %rd465;
	add.s64 	%rd468, %rd467, %rd71;
	shl.b64 	%rd469, %rd468, 2;
	add.s64 	%rd470, %rd1, %rd469;
	st.global.f32 	[%rd470+32], %f2821;
$L__BB38_120:
	or.b32  	%r45, %r10, 80;
	setp.ge.s32 	%p64, %r45, %r28;
	@%p64 bra 	$L__BB38_122;
	ld.shared.u32 	%r2341, [%r13+320];
	mad.lo.s32 	%r2342, %r2341, %r71, %r11;
	cvt.s64.s32 	%rd471, %r2342;
	add.s64 	%rd472, %rd471, %rd71;
	shl.b64 	%rd473, %rd472, 2;
	add.s64 	%rd474, %rd1, %rd473;
	st.global.f32 	[%rd474], %f2820;
$L__BB38_122:
	add.s32 	%r46, %r10, 81;
	setp.ge.s32 	%p65, %r46, %r28;
	@%p65 bra 	$L__BB38_124;
	ld.shared.u32 	%r2343, [%r13+324];
	mad.lo.s32 	%r2344, %r2343, %r71, %r11;
	cvt.s64.s32 	%rd475, %r2344;
	add.s64 	%rd476, %rd475, %rd71;
	shl.b64 	%rd477, %rd476, 2;
	add.s64 	%rd478, %rd1, %rd477;
	st.global.f32 	[%rd478], %f2819;
$L__BB38_124:
	setp.ge.s32 	%p66, %r45, %r28;
	@%p66 bra 	$L__BB38_126;
	ld.shared.u32 	%r2345, [%r13+320];
	mul.lo.s32 	%r2346, %r2345, %r71;
	cvt.s64.s32 	%rd479, %r2346;
	cvt.u64.u32 	%rd480, %r11;
	add.s64 	%rd481, %rd480, %rd479;
	add.s64 	%rd482, %rd481, %rd71;
	shl.b64 	%rd483, %rd482, 2;
	add.s64 	%rd484, %rd1, %rd483;
	st.global.f32 	[%rd484+32], %f2818;
$L__BB38_126:
	setp.ge.s32 	%p67, %r46, %r28;
	@%p67 bra 	$L__BB38_128;
	ld.shared.u32 	%r2347, [%r13+324];
	mul.lo.s32 	%r2348, %r2347, %r71;
	cvt.s64.s32 	%rd485, %r2348;
	cvt.u64.u32 	%rd486, %r11;
	add.s64 	%rd487, %rd486, %rd485;
	add.s64 	%rd488, %rd487, %rd71;
	shl.b64 	%rd489, %rd488, 2;
	add.s64 	%rd490, %rd1, %rd489;
	st.global.f32 	[%rd490+32], %f2817;
$L__BB38_128:
	setp.ge.s32 	%p68, %r45, %r28;
	@%p68 bra 	$L__BB38_130;
	ld.shared.u32 	%r2349, [%r13+320];
	mad.lo.s32 	%r2350, %r2349, %r71, %r14;
	cvt.s64.s32 	%rd491, %r2350;
	add.s64 	%rd492, %rd491, %rd71;
	shl.b64 	%rd493, %rd492, 2;
	add.s64 	%rd494, %rd1, %rd493;
	st.global.f32 	[%rd494], %f2816;
$L__BB38_130:
	setp.ge.s32 	%p69, %r46, %r28;
	@%p69 bra 	$L__BB38_132;
	ld.shared.u32 	%r2351, [%r13+324];
	mad.lo.s32 	%r2352, %r2351, %r71, %r14;
	cvt.s64.s32 	%rd495, %r2352;
	add.s64 	%rd496, %rd495, %rd71;
	shl.b64 	%rd497, %rd496, 2;
	add.s64 	%rd498, %rd1, %rd497;
	st.global.f32 	[%rd498], %f2815;
$L__BB38_132:
	setp.ge.s32 	%p70, %r45, %r28;
	@%p70 bra 	$L__BB38_134;
	ld.shared.u32 	%r2353, [%r13+320];
	mul.lo.s32 	%r2354, %r2353, %r71;
	cvt.s64.s32 	%rd499, %r2354;
	cvt.u64.u32 	%rd500, %r14;
	add.s64 	%rd501, %rd500, %rd499;
	add.s64 	%rd502, %rd501, %rd71;
	shl.b64 	%rd503, %rd502, 2;
	add.s64 	%rd504, %rd1, %rd503;
	st.global.f32 	[%rd504+32], %f2814;
$L__BB38_134:
	setp.ge.s32 	%p71, %r46, %r28;
	@%p71 bra 	$L__BB38_136;
	ld.shared.u32 	%r2355, [%r13+324];
	mul.lo.s32 	%r2356, %r2355, %r71;
	cvt.s64.s32 	%rd505, %r2356;
	cvt.u64.u32 	%rd506, %r14;
	add.s64 	%rd507, %rd506, %rd505;
	add.s64 	%rd508, %rd507, %rd71;
	shl.b64 	%rd509, %rd508, 2;
	add.s64 	%rd510, %rd1, %rd509;
	st.global.f32 	[%rd510+32], %f2813;
$L__BB38_136:
	add.s64 	%rd73, %rd733, %rd5;
	or.b64  	%rd511, %rd73, %rd5;
	and.b64  	%rd512, %rd511, -4294967296;
	setp.ne.s64 	%p72, %rd512, 0;
	@%p72 bra 	$L__BB38_138;
	cvt.u32.u64 	%r2358, %rd73;
	rem.u32 	%r2359, %r2358, %r122;
	cvt.u64.u32 	%rd738, %r2359;
	bra.uni 	$L__BB38_139;
$L__BB38_138:
	rem.s64 	%rd738, %rd73, %rd5;
$L__BB38_139:
	sub.s64 	%rd733, %rd73, %rd738;
	sub.s64 	%rd513, %rd25, %rd733;
	min.s64 	%rd740, %rd5, %rd513;
$L__BB38_140:
	cvt.u32.u64 	%r4557, %rd740;
	setp.lt.s64 	%p85, %rd733, %rd25;
	setp.eq.s32 	%p73, %r122, %r4557;
	and.pred  	%p74, %p85, %p73;
	mov.b32 	%r4549, 0;
	@%p74 bra 	$L__BB38_19;
$L__BB38_141:
	not.pred 	%p75, %p85;
	@%p75 bra 	$L__BB38_160;
	cvt.s64.s32 	%rd82, %rd733;
	mul.lo.s32 	%r50, %r73, %r1;
	cvt.s64.s32 	%rd515, %r50;
	mul.lo.s64 	%rd83, %rd515, %rd5;
	or.b64  	%rd516, %rd82, %rd83;
	and.b64  	%rd517, %rd516, -4294967296;
	setp.ne.s64 	%p76, %rd517, 0;
	@%p76 bra 	$L__BB38_144;
	cvt.u32.u64 	%r2362, %rd83;
	cvt.u32.u64 	%r2363, %rd82;
	div.u32 	%r2364, %r2363, %r2362;
	cvt.u64.u32 	%rd742, %r2364;
	bra.uni 	$L__BB38_145;
$L__BB38_144:
	div.s64 	%rd742, %rd82, %rd83;
$L__BB38_145:
	cvt.u32.u64 	%r51, %rd742;
	cvt.u64.u32 	%rd518, %r50;
	mul.lo.s64 	%rd519, %rd518, %rd5;
	mul.lo.s64 	%rd520, %rd519, %rd742;
	sub.s64 	%rd87, %rd733, %rd520;
	cvt.s64.s32 	%rd88, %rd87;
	mul.lo.s64 	%rd89, %rd7, %rd5;
	or.b64  	%rd521, %rd88, %rd89;
	and.b64  	%rd522, %rd521, -4294967296;
	setp.ne.s64 	%p77, %rd522, 0;
	@%p77 bra 	$L__BB38_147;
	cvt.u32.u64 	%r2365, %rd89;
	cvt.u32.u64 	%r2366, %rd88;
	div.u32 	%r2367, %r2366, %r2365;
	cvt.u64.u32 	%rd743, %r2367;
	bra.uni 	$L__BB38_148;
$L__BB38_147:
	div.s64 	%rd743, %rd88, %rd89;
$L__BB38_148:
	cvt.u32.u64 	%r52, %rd743;
	cvt.u64.u32 	%rd523, %r1;
	mul.lo.s64 	%rd524, %rd523, %rd5;
	mul.lo.s64 	%rd525, %rd524, %rd743;
	sub.s64 	%rd526, %rd87, %rd525;
	cvt.s64.s32 	%rd93, %rd526;
	or.b64  	%rd527, %rd93, %rd5;
	and.b64  	%rd528, %rd527, -4294967296;
	setp.ne.s64 	%p78, %rd528, 0;
	@%p78 bra 	$L__BB38_150;
	cvt.u32.u64 	%r2369, %rd93;
	div.u32 	%r2370, %r2369, %r122;
	cvt.u64.u32 	%rd744, %r2370;
	bra.uni 	$L__BB38_151;
$L__BB38_150:
	div.s64 	%rd744, %rd93, %rd5;
$L__BB38_151:
	ld.param.u32 	%r4547, [mul_mat_q40_96_8_false_param_15];
	cvt.u32.u64 	%r53, %rd744;
	mul.lo.s32 	%r4559, %r4547, %r52;
	setp.eq.s64 	%p79, %rd119, 0;
	mov.b32 	%r4558, 0;
	@%p79 bra 	$L__BB38_156;
	shl.b64 	%rd529, %rd743, 32;
	shr.s64 	%rd530, %rd529, 30;
	add.s64 	%rd531, %rd4, %rd530;
	ld.global.nc.u32 	%r4558, [%rd531];
	add.s64 	%rd532, %rd529, 4294967296;
	shr.s64 	%rd533, %rd532, 30;
	add.s64 	%rd534, %rd4, %rd533;
	ld.global.nc.u32 	%r2372, [%rd534];
	sub.s32 	%r2373, %r2372, %r4558;
	mul.lo.s32 	%r2374, %r53, 96;
	setp.ge.s32 	%p80, %r2374, %r2373;
	@%p80 bra 	$L__BB38_160;
	setp.gt.u32 	%p81, %r5, 95;
	bar.sync 	0;
	@%p81 bra 	$L__BB38_155;
	st.shared.u32 	[%r6], %r5;
$L__BB38_155:
	bar.sync 	0;
	mov.b32 	%r4559, 0;
$L__BB38_156:
	ld.param.u32 	%r4545, [mul_mat_q40_96_8_false_param_14];
	ld.param.u32 	%r4543, [mul_mat_q40_96_8_false_param_12];
	mad.lo.s32 	%r2379, %r53, 96, %r4558;
	mad.lo.s32 	%r2380, %r2379, 36, %r4559;
	div.s32 	%r2381, %r52, %r4543;
	mul.lo.s32 	%r58, %r2381, %r4545;
	mul.lo.s32 	%r2382, %r69, %r51;
	shl.b32 	%r59, %r2382, 7;
	mul.wide.s32 	%rd535, %r2380, 4;
	add.s64 	%rd97, %rd3, %rd535;
	setp.ge.s32 	%p82, %r4549, %r4557;
	mov.f32 	%f2909, 0f00000000;
	mov.f32 	%f2910, %f2909;
	mov.f32 	%f2911, %f2909;
	mov.f32 	%f2912, %f2909;
	mov.f32 	%f2913, %f2909;
	mov.f32 	%f2914, %f2909;
	mov.f32 	%f2915, %f2909;
	mov.f32 	%f2916, %f2909;
	mov.f32 	%f2917, %f2909;
	mov.f32 	%f2918, %f2909;
	mov.f32 	%f2919, %f2909;
	mov.f32 	%f2920, %f2909;
	mov.f32 	%f2921, %f2909;
	mov.f32 	%f2922, %f2909;
	mov.f32 	%f2923, %f2909;
	mov.f32 	%f2924, %f2909;
	mov.f32 	%f2925, %f2909;
	mov.f32 	%f2926, %f2909;
	mov.f32 	%f2927, %f2909;
	mov.f32 	%f2928, %f2909;
	mov.f32 	%f2929, %f2909;
	mov.f32 	%f2930, %f2909;
	mov.f32 	%f2931, %f2909;
	mov.f32 	%f2932, %f2909;
	mov.f32 	%f2933, %f2909;
	mov.f32 	%f2934, %f2909;
	mov.f32 	%f2935, %f2909;
	mov.f32 	%f2936, %f2909;
	mov.f32 	%f2937, %f2909;
	mov.f32 	%f2938, %f2909;
	mov.f32 	%f2939, %f2909;
	mov.f32 	%f2940, %f2909;
	mov.f32 	%f2941, %f2909;
	mov.f32 	%f2942, %f2909;
	mov.f32 	%f2943, %f2909;
	mov.f32 	%f2944, %f2909;
	mov.f32 	%f2945, %f2909;
	mov.f32 	%f2946, %f2909;
	mov.f32 	%f2947, %f2909;
	mov.f32 	%f2948, %f2909;
	mov.f32 	%f2949, %f2909;
	mov.f32 	%f2950, %f2909;
	mov.f32 	%f2951, %f2909;
	mov.f32 	%f2952, %f2909;
	mov.f32 	%f2953, %f2909;
	mov.f32 	%f2954, %f2909;
	mov.f32 	%f2955, %f2909;
	mov.f32 	%f2956, %f2909;
	@%p82 bra 	$L__BB38_159;
	shr.u32 	%r2383, %r4, 2;
	and.b32  	%r2384, %r4, 3;
	cvt.u64.u32 	%rd536, %r2383;
	shl.b32 	%r2385, %r2383, 3;
	or.b32  	%r2386, %r2385, %r2384;
	and.b32  	%r2387, %r4, 7;
	shl.b32 	%r2388, %r3, 2;
	shr.u32 	%r2389, %r4, 3;
	add.s32 	%r2390, %r2389, %r2388;
	cvt.u64.u32 	%rd537, %r2387;
	and.b32  	%r2391, %r3, 1;
	setp.eq.b32 	%p83, %r2391, 1;
	selp.b32 	%r2392, 1152, 0, %p83;
	mov.u32 	%r2393, data_mul_mat_q;
	add.s32 	%r2394, %r2393, %r2392;
	add.s32 	%r2395, %r2394, 384;
	and.b32  	%r2396, %r3, 1022;
	and.b32  	%r2397, %r4, 15;
	and.b32  	%r2398, %r2383, 252;
	mad.lo.s32 	%r2399, %r2397, 76, %r2398;
	mul.lo.s32 	%r2400, %r3, %r69;
	cvt.s64.s32 	%rd538, %r2400;
	shl.b32 	%r2401, %r69, 3;
	add.s32 	%r2402, %r2400, %r2401;
	cvt.s64.s32 	%rd539, %r2402;
	shl.b32 	%r2403, %r69, 4;
	add.s32 	%r2404, %r2403, %r2400;
	cvt.s64.s32 	%rd540, %r2404;
	add.s32 	%r2405, %r2404, %r2401;
	cvt.s64.s32 	%rd541, %r2405;
	shl.b32 	%r2406, %r69, 5;
	add.s32 	%r2407, %r2406, %r2400;
	cvt.s64.s32 	%rd542, %r2407;
	add.s32 	%r2408, %r2407, %r2401;
	cvt.s64.s32 	%rd543, %r2408;
	add.s32 	%r2409, %r2403, %r2407;
	cvt.s64.s32 	%rd544, %r2409;
	add.s32 	%r2410, %r2409, %r2401;
	cvt.s64.s32 	%rd545, %r2410;
	shl.b32 	%r2411, %r69, 6;
	add.s32 	%r2412, %r2411, %r2400;
	cvt.s64.s32 	%rd546, %r2412;
	add.s32 	%r2413, %r2412, %r2401;
	cvt.s64.s32 	%rd547, %r2413;
	add.s32 	%r2414, %r2403, %r2412;
	cvt.s64.s32 	%rd548, %r2414;
	add.s32 	%r2415, %r2414, %r2401;
	cvt.s64.s32 	%rd549, %r2415;
	add.s32 	%r2416, %r2406, %r2412;
	cvt.s64.s32 	%rd550, %r2416;
	add.s32 	%r2417, %r2416, %r2401;
	cvt.s64.s32 	%rd551, %r2417;
	add.s32 	%r2418, %r2403, %r2416;
	cvt.s64.s32 	%rd552, %r2418;
	add.s32 	%r2419, %r2418, %r2401;
	cvt.s64.s32 	%rd553, %r2419;
	mul.lo.s32 	%r2420, %r2390, %r69;
	cvt.s64.s32 	%rd554, %r2420;
	add.s32 	%r2421, %r2420, %r2406;
	cvt.s64.s32 	%rd555, %r2421;
	add.s32 	%r2422, %r2411, %r2420;
	cvt.s64.s32 	%rd556, %r2422;
	add.s32 	%r2423, %r2422, %r2406;
	cvt.s64.s32 	%rd557, %r2423;
	mad.lo.s32 	%r2424, %r2396, 1216, %r2399;
	mul.wide.u32 	%rd558, %r2424, 4;
	cvt.u64.u32 	%rd559, %r2393;
	cvta.shared.u64 	%rd560, %rd559;
	add.s64 	%rd561, %rd560, %rd558;
	add.s64 	%rd98, %rd561, 14720;
	mad.lo.s32 	%r2425, %r2383, 28, %r2386;
	shl.b32 	%r2426, %r2425, 2;
	add.s32 	%r60, %r2395, %r2426;
	mad.lo.s32 	%r61, %r2384, 288, %r2395;
	add.s64 	%rd99, %rd557, %rd537;
	add.s32 	%r2427, %r4549, %r59;
	add.s32 	%r4560, %r2427, %r58;
	add.s64 	%rd100, %rd556, %rd537;
	add.s64 	%rd101, %rd555, %rd537;
	add.s64 	%rd102, %rd554, %rd537;
	add.s64 	%rd103, %rd536, %rd538;
	add.s64 	%rd104, %rd536, %rd553;
	add.s64 	%rd105, %rd536, %rd539;
	add.s64 	%rd106, %rd536, %rd552;
	add.s64 	%rd107, %rd536, %rd540;
	add.s64 	%rd108, %rd536, %rd551;
	add.s64 	%rd109, %rd536, %rd541;
	add.s64 	%rd110, %rd536, %rd550;
	add.s64 	%rd111, %rd536, %rd542;
	add.s64 	%rd112, %rd536, %rd549;
	add.s64 	%rd113, %rd536, %rd543;
	add.s64 	%rd114, %rd536, %rd548;
	add.s64 	%rd115, %rd536, %rd544;
	add.s64 	%rd116, %rd536, %rd547;
	add.s64 	%rd117, %rd536, %rd545;
	add.s64 	%rd118, %rd536, %rd546;
	mov.f32 	%f2909, 0f00000000;
$L__BB38_158:
	ld.param.u32 	%r4541, [mul_mat_q40_96_8_false_param_10];
	mul.wide.s32 	%rd578, %r4549, %r4541;
	cvt.s64.s32 	%rd579, %r4560;
	add.s64 	%rd580, %rd99, %rd579;
	mad.lo.s64 	%rd581, %rd580, 18, %rd2;
	add.s64 	%rd582, %rd100, %rd579;
	mad.lo.s64 	%rd583, %rd582, 18, %rd2;
	add.s64 	%rd584, %rd101, %rd579;
	mad.lo.s64 	%rd585, %rd584, 18, %rd2;
	add.s64 	%rd586, %rd102, %rd579;
	mad.lo.s64 	%rd587, %rd586, 18, %rd2;
	add.s64 	%rd588, %rd103, %rd579;
	mul.wide.u32 	%rd589, %r2384, 4;
	add.s64 	%rd590, %rd589, %rd2;
	add.s64 	%rd591, %rd590, 4;
	mad.lo.s64 	%rd592, %rd588, 18, %rd591;
	add.s64 	%rd593, %rd104, %rd579;
	mad.lo.s64 	%rd594, %rd593, 18, %rd591;
	add.s64 	%rd595, %rd105, %rd579;
	mad.lo.s64 	%rd596, %rd595, 18, %rd591;
	add.s64 	%rd597, %rd106, %rd579;
	mad.lo.s64 	%rd598, %rd597, 18, %rd591;
	add.s64 	%rd599, %rd107, %rd579;
	mad.lo.s64 	%rd600, %rd599, 18, %rd591;
	add.s64 	%rd601, %rd108, %rd579;
	mad.lo.s64 	%rd602, %rd601, 18, %rd591;
	add.s64 	%rd603, %rd109, %rd579;
	mad.lo.s64 	%rd604, %rd603, 18, %rd591;
	add.s64 	%rd605, %rd110, %rd579;
	mad.lo.s64 	%rd606, %rd605, 18, %rd591;
	add.s64 	%rd607, %rd111, %rd579;
	mad.lo.s64 	%rd608, %rd607, 18, %rd591;
	add.s64 	%rd609, %rd112, %rd579;
	mad.lo.s64 	%rd610, %rd609, 18, %rd591;
	add.s64 	%rd611, %rd113, %rd579;
	mad.lo.s64 	%rd612, %rd611, 18, %rd591;
	add.s64 	%rd613, %rd114, %rd579;
	mad.lo.s64 	%rd614, %rd613, 18, %rd591;
	add.s64 	%rd615, %rd115, %rd579;
	mad.lo.s64 	%rd616, %rd615, 18, %rd591;
	add.s64 	%rd617, %rd116, %rd579;
	mad.lo.s64 	%rd618, %rd617, 18, %rd591;
	add.s64 	%rd619, %rd117, %rd579;
	mad.lo.s64 	%rd620, %rd619, 18, %rd591;
	add.s64 	%rd621, %rd118, %rd579;
	mad.lo.s64 	%rd622, %rd621, 18, %rd591;
	ld.global.nc.u16 	%rs41, [%rd592+-2];
	cvt.u32.u16 	%r4061, %rs41;
	ld.global.nc.u16 	%rs42, [%rd592];
	cvt.u32.u16 	%r4062, %rs42;
	shl.b32 	%r4063, %r4062, 16;
	or.b32  	%r4064, %r4063, %r4061;
	and.b32  	%r2430, %r4064, 252645135;
	add.s32 	%r4065, %r2430, 2021161080;
	xor.b32  	%r4066, %r4065, -2139062144;
	xor.b32  	%r4067, %r2430, 134744072;
	xor.b32  	%r4068, %r4065, %r4064;
	and.b32  	%r2428, %r4068, %r4067;
	// begin inline asm
	prmt.b32 %r2428, %r2428, 0, 0xba98;
	// end inline asm
	// begin inline asm
	prmt.b32 %r2430, %r2430, 0, 0xba98;
	// end inline asm
	xor.b32  	%r4069, %r2430, 2139062143;
	not.b32 	%r4070, %r2428;
	and.b32  	%r4071, %r4066, %r4070;
	and.b32  	%r4072, %r4069, %r2428;
	or.b32  	%r4073, %r4071, %r4072;
	mad.lo.s32 	%r4077, %r3, 76, %r2386;
	shl.b32 	%r4078, %r4077, 2;
	add.s32 	%r4080, %r2393, %r4078;
	st.shared.u32 	[%r4080+14720], %r4073;
	shr.u32 	%r4081, %r4064, 4;
	and.b32  	%r2434, %r4081, 252645135;
	add.s32 	%r4082, %r2434, 2021161080;
	xor.b32  	%r4083, %r4082, -2139062144;
	xor.b32  	%r4084, %r2434, 134744072;
	xor.b32  	%r4085, %r4082, %r4081;
	and.b32  	%r2432, %r4085, %r4084;
	// begin inline asm
	prmt.b32 %r2432, %r2432, 0, 0xba98;
	// end inline asm
	// begin inline asm
	prmt.b32 %r2434, %r2434, 0, 0xba98;
	// end inline asm
	xor.b32  	%r4086, %r2434, 2139062143;
	not.b32 	%r4087, %r2432;
	and.b32  	%r4088, %r4083, %r4087;
	and.b32  	%r4089, %r4086, %r2432;
	or.b32  	%r4090, %r4088, %r4089;
	st.shared.u32 	[%r4080+14736], %r4090;
	ld.global.nc.u16 	%rs43, [%rd596+-2];
	cvt.u32.u16 	%r4091, %rs43;
	ld.global.nc.u16 	%rs44, [%rd596];
	cvt.u32.u16 	%r4092, %rs44;
	shl.b32 	%r4093, %r4092, 16;
	or.b32  	%r4094, %r4093, %r4091;
	and.b32  	%r2438, %r4094, 252645135;
	add.s32 	%r4095, %r2438, 2021161080;
	xor.b32  	%r4096, %r4095, -2139062144;
	xor.b32  	%r4097, %r2438, 134744072;
	xor.b32  	%r4098, %r4095, %r4094;
	and.b32  	%r2436, %r4098, %r4097;
	// begin inline asm
	prmt.b32 %r2436, %r2436, 0, 0xba98;
	// end inline asm
	// begin inline asm
	prmt.b32 %r2438, %r2438, 0, 0xba98;
	// end inline asm
	xor.b32  	%r4099, %r2438, 2139062143;
	not.b32 	%r4100, %r2436;
	and.b32  	%r4101, %r4096, %r4100;
	and.b32  	%r4102, %r4099, %r2436;
	or.b32  	%r4103, %r4101, %r4102;
	st.shared.u32 	[%r4080+17152], %r4103;
	shr.u32 	%r4104, %r4094, 4;
	and.b32  	%r2442, %r4104, 252645135;
	add.s32 	%r4105, %r2442, 2021161080;
	xor.b32  	%r4106, %r4105, -2139062144;
	xor.b32  	%r4107, %r2442, 134744072;
	xor.b32  	%r4108, %r4105, %r4104;
	and.b32  	%r2440, %r4108, %r4107;
	// begin inline asm
	prmt.b32 %r2440, %r2440, 0, 0xba98;
	// end inline asm
	// begin inline asm
	prmt.b32 %r2442, %r2442, 0, 0xba98;
	// end inline asm
	xor.b32  	%r4109, %r2442, 2139062143;
	not.b32 	%r4110, %r2440;
	and.b32  	%r4111, %r4106, %r4110;
	and.b32  	%r4112, %r4109, %r2440;
	or.b32  	%r4113, %r4111, %r4112;
	st.shared.u32 	[%r4080+17168], %r4113;
	ld.global.nc.u16 	%rs45, [%rd600+-2];
	cvt.u32.u16 	%r4114, %rs45;
	ld.global.nc.u16 	%rs46, [%rd600];
	cvt.u32.u16 	%r4115, %rs46;
	shl.b32 	%r4116, %r4115, 16;
	or.b32  	%r4117, %r4116, %r4114;
	and.b32  	%r2446, %r4117, 252645135;
	add.s32 	%r4118, %r2446, 2021161080;
	xor.b32  	%r4119, %r4118, -2139062144;
	xor.b32  	%r4120, %r2446, 134744072;
	xor.b32  	%r4121, %r4118, %r4117;
	and.b32  	%r2444, %r4121, %r4120;
	// begin inline asm
	prmt.b32 %r2444, %r2444, 0, 0xba98;
	// end inline asm
	// begin inline asm
	prmt.b32 %r2446, %r2446, 0, 0xba98;
	// end inline asm
	xor.b32  	%r4122, %r2446, 2139062143;
	not.b32 	%r4123, %r2444;
	and.b32  	%r4124, %r4119, %r4123;
	and.b32  	%r4125, %r4122, %r2444;
	or.b32  	%r4126, %r4124, %r4125;
	st.shared.u32 	[%r4080+19584], %r4126;
	shr.u32 	%r4127, %r4117, 4;
	and.b32  	%r2450, %r4127, 252645135;
	add.s32 	%r4128, %r2450, 2021161080;
	xor.b32  	%r4129, %r4128, -2139062144;
	xor.b32  	%r4130, %r2450, 134744072;
	xor.b32  	%r4131, %r4128, %r4127;
	and.b32  	%r2448, %r4131, %r4130;
	// begin inline asm
	prmt.b32 %r2448, %r2448, 0, 0xba98;
	// end inline asm
	// begin inline asm
	prmt.b32 %r2450, %r2450, 0, 0xba98;
	// end inline asm
	xor.b32  	%r4132, %r2450, 2139062143;
	not.b32 	%r4133, %r2448;
	and.b32  	%r4134, %r4129, %r4133;
	and.b32  	%r4135, %r4132, %r2448;
	or.b32  	%r4136, %r4134, %r4135;
	st.shared.u32 	[%r4080+19600], %r4136;
	ld.global.nc.u16 	%rs47, [%rd604+-2];
	cvt.u32.u16 	%r4137, %rs47;
	ld.global.nc.u16 	%rs48, [%rd604];
	cvt.u32.u16 	%r4138, %rs48;
	shl.b32 	%r4139, %r4138, 16;
	or.b32  	%r4140, %r4139, %r4137;
	and.b32  	%r2454, %r4140, 252645135;
	add.s32 	%r4141, %r2454, 2021161080;
	xor.b32  	%r4142, %r4141, -2139062144;
	xor.b32  	%r4143, %r2454, 134744072;
	xor.b32  	%r4144, %r4141, %r4140;
	and.b32  	%r2452, %r4144, %r4143;
	// begin inline asm
	prmt.b32 %r2452, %r2452, 0, 0xba98;
	// end inline asm
	// begin inline asm
	prmt.b32 %r2454, %r2454, 0, 0xba98;
	// end inline asm
	xor.b32  	%r4145, %r2454, 2139062143;
	not.b32 	%r4146, %r2452;
	and.b32  	%r4147, %r4142, %r4146;
	and.b32  	%r4148, %r4145, %r2452;
	or.b32  	%r4149, %r4147, %r4148;
	st.shared.u32 	[%r4080+22016], %r4149;
	shr.u32 	%r4150, %r4140, 4;
	and.b32  	%r2458, %r4150, 252645135;
	add.s32 	%r4151, %r2458, 2021161080;
	xor.b32  	%r4152, %r4151, -2139062144;
	xor.b32  	%r4153, %r2458, 134744072;
	xor.b32  	%r4154, %r4151, %r4150;
	and.b32  	%r2456, %r4154, %r4153;
	// begin inline asm
	prmt.b32 %r2456, %r2456, 0, 0xba98;
	// end inline asm
	// begin inline asm
	prmt.b32 %r2458, %r2458, 0, 0xba98;
	// end inline asm
	xor.b32  	%r4155, %r2458, 2139062143;
	not.b32 	%r4156, %r2456;
	and.b32  	%r4157, %r4152, %r4156;
	and.b32  	%r4158, %r4155, %r2456;
	or.b32  	%r4159, %r4157, %r4158;
	st.shared.u32 	[%r4080+22032], %r4159;
	ld.global.nc.u16 	%rs49, [%rd608+-2];
	cvt.u32.u16 	%r4160, %rs49;
	ld.global.nc.u16 	%rs50, [%rd608];
	cvt.u32.u16 	%r4161, %rs50;
	shl.b32 	%r4162, %r4161, 16;
	or.b32  	%r4163, %r4162, %r4160;
	and.b32  	%r2462, %r4163, 252645135;
	add.s32 	%r4164, %r2462, 2021161080;
	xor.b32  	%r4165, %r4164, -2139062144;
	xor.b32  	%r4166, %r2462, 134744072;
	xor.b32  	%r4167, %r4164, %r4163;
	and.b32  	%r2460, %r4167, %r4166;
	// begin inline asm
	prmt.b32 %r2460, %r2460, 0, 0xba98;
	// end inline asm
	// begin inline asm
	prmt.b32 %r2462, %r2462, 0, 0xba98;
	// end inline asm
	xor.b32  	%r4168, %r2462, 2139062143;
	not.b32 	%r4169, %r2460;
	and.b32  	%r4170, %r4165, %r4169;
	and.b32  	%r4171, %r4168, %r2460;
	or.b32  	%r4172, %r4170, %r4171;
	st.shared.u32 	[%r4080+24448], %r4172;
	shr.u32 	%r4173, %r4163, 4;
	and.b32  	%r2466, %r4173, 252645135;
	add.s32 	%r4174, %r2466, 2021161080;
	xor.b32  	%r4175, %r4174, -2139062144;
	xor.b32  	%r4176, %r2466, 134744072;
	xor.b32  	%r4177, %r4174, %r4173;
	and.b32  	%r2464, %r4177, %r4176;
	// begin inline asm
	prmt.b32 %r2464, %r2464, 0, 0xba98;
	// end inline asm
	// begin inline asm
	prmt.b32 %r2466, %r2466, 0, 0xba98;
	// end inline asm
	xor.b32  	%r4178, %r2466, 2139062143;
	not.b32 	%r4179, %r2464;
	and.b32  	%r4180, %r4175, %r4179;
	and.b32  	%r4181, %r4178, %r2464;
	or.b32  	%r4182, %r4180, %r4181;
	st.shared.u32 	[%r4080+24464], %r4182;
	ld.global.nc.u16 	%rs51, [%rd612+-2];
	cvt.u32.u16 	%r4183, %rs51;
	ld.global.nc.u16 	%rs52, [%rd612];
	cvt.u32.u16 	%r4184, %rs52;
	shl.b32 	%r4185, %r4184, 16;
	or.b32  	%r4186, %r4185, %r4183;
	and.b32  	%r2470, %r4186, 252645135;
	add.s32 	%r4187, %r2470, 2021161080;
	xor.b32  	%r4188, %r4187, -2139062144;
	xor.b32  	%r4189, %r2470, 134744072;
	xor.b32  	%r4190, %r4187, %r4186;
	and.b32  	%r2468, %r4190, %r4189;
	// begin inline asm
	prmt.b32 %r2468, %r2468, 0, 0xba98;
	// end inline asm
	// begin inline asm
	prmt.b32 %r2470, %r2470, 0, 0xba98;
	// end inline asm
	xor.b32  	%r4191, %r2470, 2139062143;
	not.b32 	%r4192, %r2468;
	and.b32  	%r4193, %r4188, %r4192;
	and.b32  	%r4194, %r4191, %r2468;
	or.b32  	%r4195, %r4193, %r4194;
	st.shared.u32 	[%r4080+26880], %r4195;
	shr.u32 	%r4196, %r4186, 4;
	and.b32  	%r2474, %r4196, 252645135;
	add.s32 	%r4197, %r2474, 2021161080;
	xor.b32  	%r4198, %r4197, -2139062144;
	xor.b32  	%r4199, %r2474, 134744072;
	xor.b32  	%r4200, %r4197, %r4196;
	and.b32  	%r2472, %r4200, %r4199;
	// begin inline asm
	prmt.b32 %r2472, %r2472, 0, 0xba98;
	// end inline asm
	// begin inline asm
	prmt.b32 %r2474, %r2474, 0, 0xba98;
	// end inline asm
	xor.b32  	%r4201, %r2474, 2139062143;
	not.b32 	%r4202, %r2472;
	and.b32  	%r4203, %r4198, %r4202;
	and.b32  	%r4204, %r4201, %r2472;
	or.b32  	%r4205, %r4203, %r4204;
	st.shared.u32 	[%r4080+26896], %r4205;
	ld.global.nc.u16 	%rs53, [%rd616+-2];
	cvt.u32.u16 	%r4206, %rs53;
	ld.global.nc.u16 	%rs54, [%rd616];
	cvt.u32.u16 	%r4207, %rs54;
	shl.b32 	%r4208, %r4207, 16;
	or.b32  	%r4209, %r4208, %r4206;
	and.b32  	%r2478, %r4209, 252645135;
	add.s32 	%r4210, %r2478, 2021161080;
	xor.b32  	%r4211, %r4210, -2139062144;
	xor.b32  	%r4212, %r2478, 134744072;
	xor.b32  	%r4213, %r4210, %r4209;
	and.b32  	%r2476, %r4213, %r4212;
	// begin inline asm
	prmt.b32 %r2476, %r2476, 0, 0xba98;
	// end inline asm
	// begin inline asm
	prmt.b32 %r2478, %r2478, 0, 0xba98;
	// end inline asm
	xor.b32  	%r4214, %r2478, 2139062143;
	not.b32 	%r4215, %r2476;
	and.b32  	%r4216, %r4211, %r4215;
	and.b32  	%r4217, %r4214, %r2476;
	or.b32  	%r4218, %r4216, %r4217;
	st.shared.u32 	[%r4080+29312], %r4218;
	shr.u32 	%r4219, %r4209, 4;
	and.b32  	%r2482, %r4219, 252645135;
	add.s32 	%r4220, %r2482, 2021161080;
	xor.b32  	%r4221, %r4220, -2139062144;
	xor.b32  	%r4222, %r2482, 134744072;
	xor.b32  	%r4223, %r4220, %r4219;
	and.b32  	%r2480, %r4223, %r4222;
	// begin inline asm
	prmt.b32 %r2480, %r2480, 0, 0xba98;
	// end inline asm
	// begin inline asm
	prmt.b32 %r2482, %r2482, 0, 0xba98;
	// end inline asm
	xor.b32  	%r4224, %r2482, 2139062143;
	not.b32 	%r4225, %r2480;
	and.b32  	%r4226, %r4221, %r4225;
	and.b32  	%r4227, %r4224, %r2480;
	or.b32  	%r4228, %r4226, %r4227;
	st.shared.u32 	[%r4080+29328], %r4228;
	ld.global.nc.u16 	%rs55, [%rd620+-2];
	cvt.u32.u16 	%r4229, %rs55;
	ld.global.nc.u16 	%rs56, [%rd620];
	cvt.u32.u16 	%r4230, %rs56;
	shl.b32 	%r4231, %r4230, 16;
	or.b32  	%r4232, %r4231, %r4229;
	and.b32  	%r2486, %r4232, 252645135;
	add.s32 	%r4233, %r2486, 2021161080;
	xor.b32  	%r4234, %r4233, -2139062144;
	xor.b32  	%r4235, %r2486, 134744072;
	xor.b32  	%r4236, %r4233, %r4232;
	and.b32  	%r2484, %r4236, %r4235;
	// begin inline asm
	prmt.b32 %r2484, %r2484, 0, 0xba98;
	// end inline asm
	// begin inline asm
	prmt.b32 %r2486, %r2486, 0, 0xba98;
	// end inline asm
	xor.b32  	%r4237, %r2486, 2139062143;
	not.b32 	%r4238, %r2484;
	and.b32  	%r4239, %r4234, %r4238;
	and.b32  	%r4240, %r4237, %r2484;
	or.b32  	%r4241, %r4239, %r4240;
	st.shared.u32 	[%r4080+31744], %r4241;
	shr.u32 	%r4242, %r4232, 4;
	and.b32  	%r2490, %r4242, 252645135;
	add.s32 	%r4243, %r2490, 2021161080;
	xor.b32  	%r4244, %r4243, -2139062144;
	xor.b32  	%r4245, %r2490, 134744072;
	xor.b32  	%r4246, %r4243, %r4242;
	and.b32  	%r2488, %r4246, %r4245;
	// begin inline asm
	prmt.b32 %r2488, %r2488, 0, 0xba98;
	// end inline asm
	// begin inline asm
	prmt.b32 %r2490, %r2490, 0, 0xba98;
	// end inline asm
	xor.b32  	%r4247, %r2490, 2139062143;
	not.b32 	%r4248, %r2488;
	and.b32  	%r4249, %r4244, %r4248;
	and.b32  	%r4250, %r4247, %r2488;
	or.b32  	%r4251, %r4249, %r4250;
	st.shared.u32 	[%r4080+31760], %r4251;
	ld.global.nc.u16 	%rs57, [%rd622+-2];
	cvt.u32.u16 	%r4252, %rs57;
	ld.global.nc.u16 	%rs58, [%rd622];
	cvt.u32.u16 	%r4253, %rs58;
	shl.b32 	%r4254, %r4253, 16;
	or.b32  	%r4255, %r4254, %r4252;
	and.b32  	%r2494, %r4255, 252645135;
	add.s32 	%r4256, %r2494, 2021161080;
	xor.b32  	%r4257, %r4256, -2139062144;
	xor.b32  	%r4258, %r2494, 134744072;
	xor.b32  	%r4259, %r4256, %r4255;
	and.b32  	%r2492, %r4259, %r4258;
	// begin inline asm
	prmt.b32 %r2492, %r2492, 0, 0xba98;
	// end inline asm
	// begin inline asm
	prmt.b32 %r2494, %r2494, 0, 0xba98;
	// end inline asm
	xor.b32  	%r4260, %r2494, 2139062143;
	not.b32 	%r4261, %r2492;
	and.b32  	%r4262, %r4257, %r4261;
	and.b32  	%r4263, %r4260, %r2492;
	or.b32  	%r4264, %r4262, %r4263;
	st.shared.u32 	[%r4080+34176], %r4264;
	shr.u32 	%r4265, %r4255, 4;
	and.b32  	%r2498, %r4265, 252645135;
	add.s32 	%r4266, %r2498, 2021161080;
	xor.b32  	%r4267, %r4266, -2139062144;
	xor.b32  	%r4268, %r2498, 134744072;
	xor.b32  	%r4269, %r4266, %r4265;
	and.b32  	%r2496, %r4269, %r4268;
	// begin inline asm
	prmt.b32 %r2496, %r2496, 0, 0xba98;
	// end inline asm
	// begin inline asm
	prmt.b32 %r2498, %r2498, 0, 0xba98;
	// end inline asm
	xor.b32  	%r4270, %r2498, 2139062143;
	not.b32 	%r4271, %r2496;
	and.b32  	%r4272, %r4267, %r4271;
	and.b32  	%r4273, %r4270, %r2496;
	or.b32  	%r4274, %r4272, %r4273;
	st.shared.u32 	[%r4080+34192], %r4274;
	ld.global.nc.u16 	%rs59, [%rd618+-2];
	cvt.u32.u16 	%r4275, %rs59;
	ld.global.nc.u16 	%rs60, [%rd618];
	cvt.u32.u16 	%r4276, %rs60;
	shl.b32 	%r4277, %r4276, 16;
	or.b32  	%r4278, %r4277, %r4275;
	and.b32  	%r2502, %r4278, 252645135;
	add.s32 	%r4279, %r2502, 2021161080;
	xor.b32  	%r4280, %r4279, -2139062144;
	xor.b32  	%r4281, %r2502, 134744072;
	xor.b32  	%r4282, %r4279, %r4278;
	and.b32  	%r2500, %r4282, %r4281;
	// begin inline asm
	prmt.b32 %r2500, %r2500, 0, 0xba98;
	// end inline asm
	// begin inline asm
	prmt.b32 %r2502, %r2502, 0, 0xba98;
	// end inline asm
	xor.b32  	%r4283, %r2502, 2139062143;
	not.b32 	%r4284, %r2500;
	and.b32  	%r4285, %r4280, %r4284;
	and.b32  	%r4286, %r4283, %r2500;
	or.b32  	%r4287, %r4285, %r4286;
	st.shared.u32 	[%r4080+36608], %r4287;
	shr.u32 	%r4288, %r4278, 4;
	and.b32  	%r2506, %r4288, 252645135;
	add.s32 	%r4289, %r2506, 2021161080;
	xor.b32  	%r4290, %r4289, -2139062144;
	xor.b32  	%r4291, %r2506, 134744072;
	xor.b32  	%r4292, %r4289, %r4288;
	and.b32  	%r2504, %r4292, %r4291;
	// begin inline asm
	prmt.b32 %r2504, %r2504, 0, 0xba98;
	// end inline asm
	// begin inline asm
	prmt.b32 %r2506, %r2506, 0, 0xba98;
	// end inline asm
	xor.b32  	%r4293, %r2506, 2139062143;
	not.b32 	%r4294, %r2504;
	and.b32  	%r4295, %r4290, %r4294;
	and.b32  	%r4296, %r4293, %r2504;
	or.b32  	%r4297, %r4295, %r4296;
	st.shared.u32 	[%r4080+36624], %r4297;
	ld.global.nc.u16 	%rs61, [%rd614+-2];
	cvt.u32.u16 	%r4298, %rs61;
	ld.global.nc.u16 	%rs62, [%rd614];
	cvt.u32.u16 	%r4299, %rs62;
	shl.b32 	%r4300, %r4299, 16;
	or.b32  	%r4301, %r4300, %r4298;
	and.b32  	%r2510, %r4301, 252645135;
	add.s32 	%r4302, %r2510, 2021161080;
	xor.b32  	%r4303, %r4302, -2139062144;
	xor.b32  	%r4304, %r2510, 134744072;
	xor.b32  	%r4305, %r4302, %r4301;
	and.b32  	%r2508, %r4305, %r4304;
	// begin inline asm
	prmt.b32 %r2508, %r2508, 0, 0xba98;
	// end inline asm
	// begin inline asm
	prmt.b32 %r2510, %r2510, 0, 0xba98;
	// end inline asm
	xor.b32  	%r4306, %r2510, 2139062143;
	not.b32 	%r4307, %r2508;
	and.b32  	%r4308, %r4303, %r4307;
	and.b32  	%r4309, %r4306, %r2508;
	or.b32  	%r4310, %r4308, %r4309;
	st.shared.u32 	[%r4080+39040], %r4310;
	shr.u32 	%r4311, %r4301, 4;
	and.b32  	%r2514, %r4311, 252645135;
	add.s32 	%r4312, %r2514, 2021161080;
	xor.b32  	%r4313, %r4312, -2139062144;
	xor.b32  	%r4314, %r2514, 134744072;
	xor.b32  	%r4315, %r4312, %r4311;
	and.b32  	%r2512, %r4315, %r4314;
	// begin inline asm
	prmt.b32 %r2512, %r2512, 0, 0xba98;
	// end inline asm
	// begin inline asm
	prmt.b32 %r2514, %r2514, 0, 0xba98;
	// end inline asm
	xor.b32  	%r4316, %r2514, 2139062143;
	not.b32 	%r4317, %r2512;
	and.b32  	%r4318, %r4313, %r4317;
	and.b32  	%r4319, %r4316, %r2512;
	or.b32  	%r4320, %r4318, %r4319;
	st.shared.u32 	[%r4080+39056], %r4320;
	ld.global.nc.u16 	%rs63, [%rd610+-2];
	cvt.u32.u16 	%r4321, %rs63;
	ld.global.nc.u16 	%rs64, [%rd610];
	cvt.u32.u16 	%r4322, %rs64;
	shl.b32 	%r4323, %r4322, 16;
	or.b32  	%r4324, %r4323, %r4321;
	and.b32  	%r2518, %r4324, 252645135;
	add.s32 	%r4325, %r2518, 2021161080;
	xor.b32  	%r4326, %r4325, -2139062144;
	xor.b32  	%r4327, %r2518, 134744072;
	xor.b32  	%r4328, %r4325, %r4324;
	and.b32  	%r2516, %r4328, %r4327;
	// begin inline asm
	prmt.b32 %r2516, %r2516, 0, 0xba98;
	// end inline asm
	// begin inline asm
	prmt.b32 %r2518, %r2518, 0, 0xba98;
	// end inline asm
	xor.b32  	%r4329, %r2518, 2139062143;
	not.b32 	%r4330, %r2516;
	and.b32  	%r4331, %r4326, %r4330;
	and.b32  	%r4332, %r4329, %r2516;
	or.b32  	%r4333, %r4331, %r4332;
	st.shared.u32 	[%r4080+41472], %r4333;
	shr.u32 	%r4334, %r4324, 4;
	and.b32  	%r2522, %r4334, 252645135;
	add.s32 	%r4335, %r2522, 2021161080;
	xor.b32  	%r4336, %r4335, -2139062144;
	xor.b32  	%r4337, %r2522, 134744072;
	xor.b32  	%r4338, %r4335, %r4334;
	and.b32  	%r2520, %r4338, %r4337;
	// begin inline asm
	prmt.b32 %r2520, %r2520, 0, 0xba98;
	// end inline asm
	// begin inline asm
	prmt.b32 %r2522, %r2522, 0, 0xba98;
	// end inline asm
	xor.b32  	%r4339, %r2522, 2139062143;
	not.b32 	%r4340, %r2520;
	and.b32  	%r4341, %r4336, %r4340;
	and.b32  	%r4342, %r4339, %r2520;
	or.b32  	%r4343, %r4341, %r4342;
	st.shared.u32 	[%r4080+41488], %r4343;
	ld.global.nc.u16 	%rs65, [%rd606+-2];
	cvt.u32.u16 	%r4344, %rs65;
	ld.global.nc.u16 	%rs66, [%rd606];
	cvt.u32.u16 	%r4345, %rs66;
	shl.b32 	%r4346, %r4345, 16;
	or.b32  	%r4347, %r4346, %r4344;
	and.b32  	%r2526, %r4347, 252645135;
	add.s32 	%r4348, %r2526, 2021161080;
	xor.b32  	%r4349, %r4348, -2139062144;
	xor.b32  	%r4350, %r2526, 134744072;
	xor.b32  	%r4351, %r4348, %r4347;
	and.b32  	%r2524, %r4351, %r4350;
	// begin inline asm
	prmt.b32 %r2524, %r2524, 0, 0xba98;
	// end inline asm
	// begin inline asm
	prmt.b32 %r2526, %r2526, 0, 0xba98;
	// end inline asm
	xor.b32  	%r4352, %r2526, 2139062143;
	not.b32 	%r4353, %r2524;
	and.b32  	%r4354, %r4349, %r4353;
	and.b32  	%r4355, %r4352, %r2524;
	or.b32  	%r4356, %r4354, %r4355;
	st.shared.u32 	[%r4080+43904], %r4356;
	shr.u32 	%r4357, %r4347, 4;
	and.b32  	%r2530, %r4357, 252645135;
	add.s32 	%r4358, %r2530, 2021161080;
	xor.b32  	%r4359, %r4358, -2139062144;
	xor.b32  	%r4360, %r2530, 134744072;
	xor.b32  	%r4361, %r4358, %r4357;
	and.b32  	%r2528, %r4361, %r4360;
	// begin inline asm
	prmt.b32 %r2528, %r2528, 0, 0xba98;
	// end inline asm
	// begin inline asm
	prmt.b32 %r2530, %r2530, 0, 0xba98;
	// end inline asm
	xor.b32  	%r4362, %r2530, 2139062143;
	not.b32 	%r4363, %r2528;
	and.b32  	%r4364, %r4359, %r4363;
	and.b32  	%r4365, %r4362, %r2528;
	or.b32  	%r4366, %r4364, %r4365;
	st.shared.u32 	[%r4080+43920], %r4366;
	ld.global.nc.u16 	%rs67, [%rd602+-2];
	cvt.u32.u16 	%r4367, %rs67;
	ld.global.nc.u16 	%rs68, [%rd602];
	cvt.u32.u16 	%r4368, %rs68;
	shl.b32 	%r4369, %r4368, 16;
	or.b32  	%r4370, %r4369, %r4367;
	and.b32  	%r2534, %r4370, 252645135;
	add.s32 	%r4371, %r2534, 2021161080;
	xor.b32  	%r4372, %r4371, -2139062144;
	xor.b32  	%r4373, %r2534, 134744072;
	xor.b32  	%r4374, %r4371, %r4370;
	and.b32  	%r2532, %r4374, %r4373;
	// begin inline asm
	prmt.b32 %r2532, %r2532, 0, 0xba98;
	// end inline asm
	// begin inline asm
	prmt.b32 %r2534, %r2534, 0, 0xba98;
	// end inline asm
	xor.b32  	%r4375, %r2534, 2139062143;
	not.b32 	%r4376, %r2532;
	and.b32  	%r4377, %r4372, %r4376;
	and.b32  	%r4378, %r4375, %r2532;
	or.b32  	%r4379, %r4377, %r4378;
	st.shared.u32 	[%r4080+46336], %r4379;
	shr.u32 	%r4380, %r4370, 4;
	and.b32  	%r2538, %r4380, 252645135;
	add.s32 	%r4381, %r2538, 2021161080;
	xor.b32  	%r4382, %r4381, -2139062144;
	xor.b32  	%r4383, %r2538, 134744072;
	xor.b32  	%r4384, %r4381, %r4380;
	and.b32  	%r2536, %r4384, %r4383;
	// begin inline asm
	prmt.b32 %r2536, %r2536, 0, 0xba98;
	// end inline asm
	// begin inline asm
	prmt.b32 %r2538, %r2538, 0, 0xba98;
	// end inline asm
	xor.b32  	%r4385, %r2538, 2139062143;
	not.b32 	%r4386, %r2536;
	and.b32  	%r4387, %r4382, %r4386;
	and.b32  	%r4388, %r4385, %r2536;
	or.b32  	%r4389, %r4387, %r4388;
	st.shared.u32 	[%r4080+46352], %r4389;
	ld.global.nc.u16 	%rs69, [%rd598+-2];
	cvt.u32.u16 	%r4390, %rs69;
	ld.global.nc.u16 	%rs70, [%rd598];
	cvt.u32.u16 	%r4391, %rs70;
	shl.b32 	%r4392, %r4391, 16;
	or.b32  	%r4393, %r4392, %r4390;
	and.b32  	%r2542, %r4393, 252645135;
	add.s32 	%r4394, %r2542, 2021161080;
	xor.b32  	%r4395, %r4394, -2139062144;
	xor.b32  	%r4396, %r2542, 134744072;
	xor.b32  	%r4397, %r4394, %r4393;
	and.b32  	%r2540, %r4397, %r4396;
	// begin inline asm
	prmt.b32 %r2540, %r2540, 0, 0xba98;
	// end inline asm
	// begin inline asm
	prmt.b32 %r2542, %r2542, 0, 0xba98;
	// end inline asm
	xor.b32  	%r4398, %r2542, 2139062143;
	not.b32 	%r4399, %r2540;
	and.b32  	%r4400, %r4395, %r4399;
	and.b32  	%r4401, %r4398, %r2540;
	or.b32  	%r4402, %r4400, %r4401;
	st.shared.u32 	[%r4080+48768], %r4402;
	shr.u32 	%r4403, %r4393, 4;
	and.b32  	%r2546, %r4403, 252645135;
	add.s32 	%r4404, %r2546, 2021161080;
	xor.b32  	%r4405, %r4404, -2139062144;
	xor.b32  	%r4406, %r2546, 134744072;
	xor.b32  	%r4407, %r4404, %r4403;
	and.b32  	%r2544, %r4407, %r4406;
	// begin inline asm
	prmt.b32 %r2544, %r2544, 0, 0xba98;
	// end inline asm
	// begin inline asm
	prmt.b32 %r2546, %r2546, 0, 0xba98;
	// end inline asm
	xor.b32  	%r4408, %r2546, 2139062143;
	not.b32 	%r4409, %r2544;
	and.b32  	%r4410, %r4405, %r4409;
	and.b32  	%r4411, %r4408, %r2544;
	or.b32  	%r4412, %r4410, %r4411;
	st.shared.u32 	[%r4080+48784], %r4412;
	ld.global.nc.u16 	%rs71, [%rd594+-2];
	cvt.u32.u16 	%r4413, %rs71;
	ld.global.nc.u16 	%rs72, [%rd594];
	cvt.u32.u16 	%r4414, %rs72;
	shl.b32 	%r4415, %r4414, 16;
	or.b32  	%r4416, %r4415, %r4413;
	and.b32  	%r2550, %r4416, 252645135;
	add.s32 	%r4417, %r2550, 2021161080;
	xor.b32  	%r4418, %r4417, -2139062144;
	xor.b32  	%r4419, %r2550, 134744072;
	xor.b32  	%r4420, %r4417, %r4416;
	and.b32  	%r2548, %r4420, %r4419;
	// begin inline asm
	prmt.b32 %r2548, %r2548, 0, 0xba98;
	// end inline asm
	// begin inline asm
	prmt.b32 %r2550, %r2550, 0, 0xba98;
	// end inline asm
	xor.b32  	%r4421, %r2550, 2139062143;
	not.b32 	%r4422, %r2548;
	and.b32  	%r4423, %r4418, %r4422;
	and.b32  	%r4424, %r4421, %r2548;
	or.b32  	%r4425, %r4423, %r4424;
	st.shared.u32 	[%r4080+51200], %r4425;
	shr.u32 	%r4426, %r4416, 4;
	and.b32  	%r2554, %r4426, 252645135;
	add.s32 	%r4427, %r2554, 2021161080;
	xor.b32  	%r4428, %r4427, -2139062144;
	xor.b32  	%r4429, %r2554, 134744072;
	xor.b32  	%r4430, %r4427, %r4426;
	and.b32  	%r2552, %r4430, %r4429;
	// begin inline asm
	prmt.b32 %r2552, %r2552, 0, 0xba98;
	// end inline asm
	// begin inline asm
	prmt.b32 %r2554, %r2554, 0, 0xba98;
	// end inline asm
	xor.b32  	%r4431, %r2554, 2139062143;
	not.b32 	%r4432, %r2552;
	and.b32  	%r4433, %r4428, %r4432;
	and.b32  	%r4434, %r4431, %r2552;
	or.b32  	%r4435, %r4433, %r4434;
	st.shared.u32 	[%r4080+51216], %r4435;
	ld.global.nc.u16 	%rs37, [%rd587];
	// begin inline asm
	{  cvt.f32.f16 %f1529, %rs37;}

	// end inline asm
	mad.lo.s32 	%r4440, %r2390, 76, %r2387;
	shl.b32 	%r4441, %r4440, 2;
	add.s32 	%r4442, %r2393, 14976;
	add.s32 	%r4443, %r4442, %r4441;
	st.shared.f32 	[%r4443], %f1529;
	ld.global.nc.u16 	%rs38, [%rd585];
	// begin inline asm
	{  cvt.f32.f16 %f1530, %rs38;}

	// end inline asm
	st.shared.f32 	[%r4443+9728], %f1530;
	ld.global.nc.u16 	%rs39, [%rd583];
	// begin inline asm
	{  cvt.f32.f16 %f1531, %rs39;}

	// end inline asm
	st.shared.f32 	[%r4443+19456], %f1531;
	ld.global.nc.u16 	%rs40, [%rd581];
	// begin inline asm
	{  cvt.f32.f16 %f1532, %rs40;}

	// end inline asm
	st.shared.f32 	[%r4443+29184], %f1532;
	cvt.u64.u32 	%rd623, %r5;
	mad.lo.s64 	%rd624, %rd578, 9, %rd623;
	shl.b64 	%rd625, %rd624, 2;
	add.s64 	%rd626, %rd97, %rd625;
	ld.global.nc.u32 	%r4446, [%rd626];
	add.s32 	%r4448, %r2393, %r83;
	st.shared.u32 	[%r4448+384], %r4446;
	ld.global.nc.u32 	%r4449, [%rd626+1024];
	st.shared.u32 	[%r4448+1408], %r4449;
	ld.global.nc.u32 	%r4450, [%rd626+2048];
	st.shared.u32 	[%r4448+2432], %r4450;
	ld.global.nc.u32 	%r4451, [%rd626+3072];
	st.shared.u32 	[%r4448+3456], %r4451;
	ld.global.nc.u32 	%r4452, [%rd626+4096];
	st.shared.u32 	[%r4448+4480], %r4452;
	ld.global.nc.u32 	%r4453, [%rd626+5120];
	st.shared.u32 	[%r4448+5504], %r4453;
	ld.global.nc.u32 	%r4454, [%rd626+6144];
	st.shared.u32 	[%r4448+6528], %r4454;
	ld.global.nc.u32 	%r4455, [%rd626+7168];
	st.shared.u32 	[%r4448+7552], %r4455;
	ld.global.nc.u32 	%r4456, [%rd626+8192];
	st.shared.u32 	[%r4448+8576], %r4456;
	ld.global.nc.u32 	%r4457, [%rd626+9216];
	st.shared.u32 	[%r4448+9600], %r4457;
	ld.global.nc.u32 	%r4458, [%rd626+10240];
	st.shared.u32 	[%r4448+10624], %r4458;
	ld.global.nc.u32 	%r4459, [%rd626+11264];
	st.shared.u32 	[%r4448+11648], %r4459;
	ld.global.nc.u32 	%r4460, [%rd626+12288];
	st.shared.u32 	[%r4448+12672], %r4460;
	ld.global.nc.u32 	%r4461, [%rd626+13312];
	st.shared.u32 	[%r4448+13696], %r4461;
	bar.sync 	0;
	// begin inline asm
	ldmatrix.sync.aligned.m8n8.x4.b16 {%r2556, %r2557, %r2558, %r2559}, [%rd98];
	// end inline asm
	add.s64 	%rd563, %rd98, 32;
	// begin inline asm
	ldmatrix.sync.aligned.m8n8.x4.b16 {%r2560, %r2561, %r2562, %r2563}, [%rd563];
	// end inline asm
	add.s64 	%rd564, %rd98, 64;
	// begin inline asm
	ldmatrix.sync.aligned.m8n8.x4.b16 {%r2564, %r2565, %r2566, %r2567}, [%rd564];
	// end inline asm
	add.s64 	%rd565, %rd98, 96;
	// begin inline asm
	ldmatrix.sync.aligned.m8n8.x4.b16 {%r2568, %r2569, %r2570, %r2571}, [%rd565];
	// end inline asm
	shl.b32 	%r4462, %r3, 4;
	and.b32  	%r4463, %r4462, 16352;
	add.s32 	%r4464, %r2383, %r4463;
	mad.lo.s32 	%r4465, %r4464, 304, %r4442;
	ld.shared.v4.f32 	{%f1629, %f1630, %f1631, %f1632}, [%r4465];
	ld.shared.v4.f32 	{%f1633, %f1634, %f1635, %f1636}, [%r4465+2432];
	add.s64 	%rd566, %rd98, 4864;
	// begin inline asm
	ldmatrix.sync.aligned.m8n8.x4.b16 {%r2572, %r2573, %r2574, %r2575}, [%rd566];
	// end inline asm
	add.s64 	%rd567, %rd98, 4896;
	// begin inline asm
	ldmatrix.sync.aligned.m8n8.x4.b16 {%r2576, %r2577, %r2578, %r2579}, [%rd567];
	// end inline asm
	add.s64 	%rd568, %rd98, 4928;
	// begin inline asm
	ldmatrix.sync.aligned.m8n8.x4.b16 {%r2580, %r2581, %r2582, %r2583}, [%rd568];
	// end inline asm
	add.s64 	%rd569, %rd98, 4960;
	// begin inline asm
	ldmatrix.sync.aligned.m8n8.x4.b16 {%r2584, %r2585, %r2586, %r2587}, [%rd569];
	// end inline asm
	ld.shared.v4.f32 	{%f1637, %f1638, %f1639, %f1640}, [%r4465+4864];
	ld.shared.v4.f32 	{%f1641, %f1642, %f1643, %f1644}, [%r4465+7296];
	ld.shared.u32 	%r2612, [%r60+16];
	ld.shared.u32 	%r2613, [%r60+32];
	ld.shared.v4.u32 	{%r2588, %r2618, %r2648, %r2678}, [%r61];
	// begin inline asm
	{.reg .f16 low,high;
  mov.b32 {low,high},%r2588;
  cvt.f32.f16 %f1533, low;}

	// end inline asm
	ld.shared.v4.u32 	{%r2589, %r2619, %r2649, %r2679}, [%r61+144];
	// begin inline asm
	{.reg .f16 low,high;
  mov.b32 {low,high},%r2589;
  cvt.f32.f16 %f1534, low;}

	// end inline asm
	mov.b32 	%r4046, 0;
	mov.u32 	%r2590, %r4046;
	mov.u32 	%r2591, %r4046;
	mov.u32 	%r2592, %r4046;
	mov.u32 	%r2593, %r4046;
	// begin inline asm
	mma.sync.aligned.m16n8k32.row.col.s32.s8.s8.s32 {%r2590, %r2591, %r2592, %r2593}, {%r2556, %r2557, %r2558, %r2559}, {%r2612, %r2613}, {%r2590, %r2591, %r2592, %r2593};
	// end inline asm
	cvt.rn.f32.s32 	%f1645, %r2590;
	mul.f32 	%f1646, %f1629, %f1645;
	fma.rn.f32 	%f1647, %f1646, %f1533, %f2909;
	cvt.rn.f32.s32 	%f1648, %r2591;
	mul.f32 	%f1649, %f1629, %f1648;
	fma.rn.f32 	%f1650, %f1649, %f1534, %f2910;
	cvt.rn.f32.s32 	%f1651, %r2592;
	mul.f32 	%f1652, %f1633, %f1651;
	fma.rn.f32 	%f1653, %f1652, %f1533, %f2911;
	cvt.rn.f32.s32 	%f1654, %r2593;
	mul.f32 	%f1655, %f1633, %f1654;
	fma.rn.f32 	%f1656, %f1655, %f1534, %f2912;
	mov.u32 	%r2604, %r4046;
	mov.u32 	%r2605, %r4046;
	mov.u32 	%r2606, %r4046;
	mov.u32 	%r2607, %r4046;
	// begin inline asm
	mma.sync.aligned.m16n8k32.row.col.s32.s8.s8.s32 {%r2604, %r2605, %r2606, %r2607}, {%r2572, %r2573, %r2574, %r2575}, {%r2612, %r2613}, {%r2604, %r2605, %r2606, %r2607};
	// end inline asm
	cvt.rn.f32.s32 	%f1657, %r2604;
	mul.f32 	%f1658, %f1637, %f1657;
	fma.rn.f32 	%f1659, %f1658, %f1533, %f2913;
	cvt.rn.f32.s32 	%f1660, %r2605;
	mul.f32 	%f1661, %f1637, %f1660;
	fma.rn.f32 	%f1662, %f1661, %f1534, %f2914;
	cvt.rn.f32.s32 	%f1663, %r2606;
	mul.f32 	%f1664, %f1641, %f1663;
	fma.rn.f32 	%f1665, %f1664, %f1533, %f2915;
	cvt.rn.f32.s32 	%f1666, %r2607;
	mul.f32 	%f1667, %f1641, %f1666;
	fma.rn.f32 	%f1668, %f1667, %f1534, %f2916;
	ld.shared.u32 	%r2642, [%r60+48];
	ld.shared.u32 	%r2643, [%r60+64];
	// begin inline asm
	{.reg .f16 low,high;
  mov.b32 {low,high},%r2618;
  cvt.f32.f16 %f1535, low;}

	// end inline asm
	// begin inline asm
	{.reg .f16 low,high;
  mov.b32 {low,high},%r2619;
  cvt.f32.f16 %f1536, low;}

	// end inline asm
	mov.u32 	%r2620, %r4046;
	mov.u32 	%r2621, %r4046;
	mov.u32 	%r2622, %r4046;
	mov.u32 	%r2623, %r4046;
	// begin inline asm
	mma.sync.aligned.m16n8k32.row.col.s32.s8.s8.s32 {%r2620, %r2621, %r2622, %r2623}, {%r2560, %r2561, %r2562, %r2563}, {%r2642, %r2643}, {%r2620, %r2621, %r2622, %r2623};
	// end inline asm
	cvt.rn.f32.s32 	%f1669, %r2620;
	mul.f32 	%f1670, %f1630, %f1669;
	fma.rn.f32 	%f1671, %f1670, %f1535, %f1647;
	cvt.rn.f32.s32 	%f1672, %r2621;
	mul.f32 	%f1673, %f1630, %f1672;
	fma.rn.f32 	%f1674, %f1673, %f1536, %f1650;
	cvt.rn.f32.s32 	%f1675, %r2622;
	mul.f32 	%f1676, %f1634, %f1675;
	fma.rn.f32 	%f1677, %f1676, %f1535, %f1653;
	cvt.rn.f32.s32 	%f1678, %r2623;
	mul.f32 	%f1679, %f1634, %f1678;
	fma.rn.f32 	%f1680, %f1679, %f1536, %f1656;
	mov.u32 	%r2634, %r4046;
	mov.u32 	%r2635, %r4046;
	mov.u32 	%r2636, %r4046;
	mov.u32 	%r2637, %r4046;
	// begin inline asm
	mma.sync.aligned.m16n8k32.row.col.s32.s8.s8.s32 {%r2634, %r2635, %r2636, %r2637}, {%r2576, %r2577, %r2578, %r2579}, {%r2642, %r2643}, {%r2634, %r2635, %r2636, %r2637};
	// end inline asm
	cvt.rn.f32.s32 	%f1681, %r2634;
	mul.f32 	%f1682, %f1638, %f1681;
	fma.rn.f32 	%f1683, %f1682, %f1535, %f1659;
	cvt.rn.f32.s32 	%f1684, %r2635;
	mul.f32 	%f1685, %f1638, %f1684;
	fma.rn.f32 	%f1686, %f1685, %f1536, %f1662;
	cvt.rn.f32.s32 	%f1687, %r2636;
	mul.f32 	%f1688, %f1642, %f1687;
	fma.rn.f32 	%f1689, %f1688, %f1535, %f1665;
	cvt.rn.f32.s32 	%f1690, %r2637;
	mul.f32 	%f1691, %f1642, %f1690;
	fma.rn.f32 	%f1692, %f1691, %f1536, %f1668;
	ld.shared.u32 	%r2672, [%r60+80];
	ld.shared.u32 	%r2673, [%r60+96];
	// begin inline asm
	{.reg .f16 low,high;
  mov.b32 {low,high},%r2648;
  cvt.f32.f16 %f1537, low;}

	// end inline asm
	// begin inline asm
	{.reg .f16 low,high;
  mov.b32 {low,high},%r2649;
  cvt.f32.f16 %f1538, low;}

	// end inline asm
	mov.u32 	%r2650, %r4046;
	mov.u32 	%r2651, %r4046;
	mov.u32 	%r2652, %r4046;
	mov.u32 	%r2653, %r4046;
	// begin inline asm
	mma.sync.aligned.m16n8k32.row.col.s32.s8.s8.s32 {%r2650, %r2651, %r2652, %r2653}, {%r2564, %r2565, %r2566, %r2567}, {%r2672, %r2673}, {%r2650, %r2651, %r2652, %r2653};
	// end inline asm
	cvt.rn.f32.s32 	%f1693, %r2650;
	mul.f32 	%f1694, %f1631, %f1693;
	fma.rn.f32 	%f1695, %f1694, %f1537, %f1671;
	cvt.rn.f32.s32 	%f1696, %r2651;
	mul.f32 	%f1697, %f1631, %f1696;
	fma.rn.f32 	%f1698, %f1697, %f1538, %f1674;
	cvt.rn.f32.s32 	%f1699, %r2652;
	mul.f32 	%f1700, %f1635, %f1699;
	fma.rn.f32 	%f1701, %f1700, %f1537, %f1677;
	cvt.rn.f32.s32 	%f1702, %r2653;
	mul.f32 	%f1703, %f1635, %f1702;
	fma.rn.f32 	%f1704, %f1703, %f1538, %f1680;
	mov.u32 	%r2664, %r4046;
	mov.u32 	%r2665, %r4046;
	mov.u32 	%r2666, %r4046;
	mov.u32 	%r2667, %r4046;
	// begin inline asm
	mma.sync.aligned.m16n8k32.row.col.s32.s8.s8.s32 {%r2664, %r2665, %r2666, %r2667}, {%r2580, %r2581, %r2582, %r2583}, {%r2672, %r2673}, {%r2664, %r2665, %r2666, %r2667};
	// end inline asm
	cvt.rn.f32.s32 	%f1705, %r2664;
	mul.f32 	%f1706, %f1639, %f1705;
	fma.rn.f32 	%f1707, %f1706, %f1537, %f1683;
	cvt.rn.f32.s32 	%f1708, %r2665;
	mul.f32 	%f1709, %f1639, %f1708;
	fma.rn.f32 	%f1710, %f1709, %f1538, %f1686;
	cvt.rn.f32.s32 	%f1711, %r2666;
	mul.f32 	%f1712, %f1643, %f1711;
	fma.rn.f32 	%f1713, %f1712, %f1537, %f1689;
	cvt.rn.f32.s32 	%f1714, %r2667;
	mul.f32 	%f1715, %f1643, %f1714;
	fma.rn.f32 	%f1716, %f1715, %f1538, %f1692;
	ld.shared.u32 	%r2702, [%r60+112];
	ld.shared.u32 	%r2703, [%r60+128];
	// begin inline asm
	{.reg .f16 low,high;
  mov.b32 {low,high},%r2678;
  cvt.f32.f16 %f1539, low;}

	// end inline asm
	// begin inline asm
	{.reg .f16 low,high;
  mov.b32 {low,high},%r2679;
  cvt.f32.f16 %f1540, low;}

	// end inline asm
	mov.u32 	%r2680, %r4046;
	mov.u32 	%r2681, %r4046;
	mov.u32 	%r2682, %r4046;
	mov.u32 	%r2683, %r4046;
	// begin inline asm
	mma.sync.aligned.m16n8k32.row.col.s32.s8.s8.s32 {%r2680, %r2681, %r2682, %r2683}, {%r2568, %r2569, %r2570, %r2571}, {%r2702, %r2703}, {%r2680, %r2681, %r2682, %r2683};
	// end inline asm
	cvt.rn.f32.s32 	%f1717, %r2680;
	mul.f32 	%f1718, %f1632, %f1717;
	fma.rn.f32 	%f1719, %f1718, %f1539, %f1695;
	cvt.rn.f32.s32 	%f1720, %r2681;
	mul.f32 	%f1721, %f1632, %f1720;
	fma.rn.f32 	%f1722, %f1721, %f1540, %f1698;
	cvt.rn.f32.s32 	%f1723, %r2682;
	mul.f32 	%f1724, %f1636, %f1723;
	fma.rn.f32 	%f1725, %f1724, %f1539, %f1701;
	cvt.rn.f32.s32 	%f1726, %r2683;
	mul.f32 	%f1727, %f1636, %f1726;
	fma.rn.f32 	%f1728, %f1727, %f1540, %f1704;
	mov.u32 	%r2694, %r4046;
	mov.u32 	%r2695, %r4046;
	mov.u32 	%r2696, %r4046;
	mov.u32 	%r2697, %r4046;
	// begin inline asm
	mma.sync.aligned.m16n8k32.row.col.s32.s8.s8.s32 {%r2694, %r2695, %r2696, %r2697}, {%r2584, %r2585, %r2586, %r2587}, {%r2702, %r2703}, {%r2694, %r2695, %r2696, %r2697};
	// end inline asm
	cvt.rn.f32.s32 	%f1729, %r2694;
	mul.f32 	%f1730, %f1640, %f1729;
	fma.rn.f32 	%f1731, %f1730, %f1539, %f1707;
	cvt.rn.f32.s32 	%f1732, %r2695;
	mul.f32 	%f1733, %f1640, %f1732;
	fma.rn.f32 	%f1734, %f1733, %f1540, %f1710;
	cvt.rn.f32.s32 	%f1735, %r2696;
	mul.f32 	%f1736, %f1644, %f1735;
	fma.rn.f32 	%f1737, %f1736, %f1539, %f1713;
	cvt.rn.f32.s32 	%f1738, %r2697;
	mul.f32 	%f1739, %f1644, %f1738;
	fma.rn.f32 	%f1740, %f1739, %f1540, %f1716;
	ld.shared.u32 	%r2732, [%r60+2320];
	ld.shared.u32 	%r2733, [%r60+2336];
	ld.shared.v4.u32 	{%r2708, %r2738, %r2768, %r2798}, [%r61+2304];
	// begin inline asm
	{.reg .f16 low,high;
  mov.b32 {low,high},%r2708;
  cvt.f32.f16 %f1541, low;}

	// end inline asm
	ld.shared.v4.u32 	{%r2709, %r2739, %r2769, %r2799}, [%r61+2448];
	// begin inline asm
	{.reg .f16 low,high;
  mov.b32 {low,high},%r2709;
  cvt.f32.f16 %f1542, low;}

	// end inline asm
	mov.u32 	%r2710, %r4046;
	mov.u32 	%r2711, %r4046;
	mov.u32 	%r2712, %r4046;
	mov.u32 	%r2713, %r4046;
	// begin inline asm
	mma.sync.aligned.m16n8k32.row.col.s32.s8.s8.s32 {%r2710, %r2711, %r2712, %r2713}, {%r2556, %r2557, %r2558, %r2559}, {%r2732, %r2733}, {%r2710, %r2711, %r2712, %r2713};
	// end inline asm
	cvt.rn.f32.s32 	%f1741, %r2710;
	mul.f32 	%f1742, %f1629, %f1741;
	fma.rn.f32 	%f1743, %f1742, %f1541, %f2917;
	cvt.rn.f32.s32 	%f1744, %r2711;
	mul.f32 	%f1745, %f1629, %f1744;
	fma.rn.f32 	%f1746, %f1745, %f1542, %f2918;
	cvt.rn.f32.s32 	%f1747, %r2712;
	mul.f32 	%f1748, %f1633, %f1747;
	fma.rn.f32 	%f1749, %f1748, %f1541, %f2919;
	cvt.rn.f32.s32 	%f1750, %r2713;
	mul.f32 	%f1751, %f1633, %f1750;
	fma.rn.f32 	%f1752, %f1751, %f1542, %f2920;
	mov.u32 	%r2724, %r4046;
	mov.u32 	%r2725, %r4046;
	mov.u32 	%r2726, %r4046;
	mov.u32 	%r2727, %r4046;
	// begin inline asm
	mma.sync.aligned.m16n8k32.row.col.s32.s8.s8.s32 {%r2724, %r2725, %r2726, %r2727}, {%r2572, %r2573, %r2574, %r2575}, {%r2732, %r2733}, {%r2724, %r2725, %r2726, %r2727};
	// end inline asm
	cvt.rn.f32.s32 	%f1753, %r2724;
	mul.f32 	%f1754, %f1637, %f1753;
	fma.rn.f32 	%f1755, %f1754, %f1541, %f2921;
	cvt.rn.f32.s32 	%f1756, %r2725;
	mul.f32 	%f1757, %f1637, %f1756;
	fma.rn.f32 	%f1758, %f1757, %f1542, %f2922;
	cvt.rn.f32.s32 	%f1759, %r2726;
	mul.f32 	%f1760, %f1641, %f1759;
	fma.rn.f32 	%f1761, %f1760, %f1541, %f2923;
	cvt.rn.f32.s32 	%f1762, %r2727;
	mul.f32 	%f1763, %f1641, %f1762;
	fma.rn.f32 	%f1764, %f1763, %f1542, %f2924;
	ld.shared.u32 	%r2762, [%r60+2352];
	ld.shared.u32 	%r2763, [%r60+2368];
	// begin inline asm
	{.reg .f16 low,high;
  mov.b32 {low,high},%r2738;
  cvt.f32.f16 %f1543, low;}

	// end inline asm
	// begin inline asm
	{.reg .f16 low,high;
  mov.b32 {low,high},%r2739;
  cvt.f32.f16 %f1544, low;}

	// end inline asm
	mov.u32 	%r2740, %r4046;
	mov.u32 	%r2741, %r4046;
	mov.u32 	%r2742, %r4046;
	mov.u32 	%r2743, %r4046;
	// begin inline asm
	mma.sync.aligned.m16n8k32.row.col.s32.s8.s8.s32 {%r2740, %r2741, %r2742, %r2743}, {%r2560, %r2561, %r2562, %r2563}, {%r2762, %r2763}, {%r2740, %r2741, %r2742, %r2743};
	// end inline asm
	cvt.rn.f32.s32 	%f1765, %r2740;
	mul.f32 	%f1766, %f1630, %f1765;
	fma.rn.f32 	%f1767, %f1766, %f1543, %f1743;
	cvt.rn.f32.s32 	%f1768, %r2741;
	mul.f32 	%f1769, %f1630, %f1768;
	fma.rn.f32 	%f1770, %f1769, %f1544, %f1746;
	cvt.rn.f32.s32 	%f1771, %r2742;
	mul.f32 	%f1772, %f1634, %f1771;
	fma.rn.f32 	%f1773, %f1772, %f1543, %f1749;
	cvt.rn.f32.s32 	%f1774, %r2743;
	mul.f32 	%f1775, %f1634, %f1774;
	fma.rn.f32 	%f1776, %f1775, %f1544, %f1752;
	mov.u32 	%r2754, %r4046;
	mov.u32 	%r2755, %r4046;
	mov.u32 	%r2756, %r4046;
	mov.u32 	%r2757, %r4046;
	// begin inline asm
	mma.sync.aligned.m16n8k32.row.col.s32.s8.s8.s32 {%r2754, %r2755, %r2756, %r2757}, {%r2576, %r2577, %r2578, %r2579}, {%r2762, %r2763}, {%r2754, %r2755, %r2756, %r2757};
	// end inline asm
	cvt.rn.f32.s32 	%f1777, %r2754;
	mul.f32 	%f1778, %f1638, %f1777;
	fma.rn.f32 	%f1779, %f1778, %f1543, %f1755;
	cvt.rn.f32.s32 	%f1780, %r2755;
	mul.f32 	%f1781, %f1638, %f1780;
	fma.rn.f32 	%f1782, %f1781, %f1544, %f1758;
	cvt.rn.f32.s32 	%f1783, %r2756;
	mul.f32 	%f1784, %f1642, %f1783;
	fma.rn.f32 	%f1785, %f1784, %f1543, %f1761;
	cvt.rn.f32.s32 	%f1786, %r2757;
	mul.f32 	%f1787, %f1642, %f1786;
	fma.rn.f32 	%f1788, %f1787, %f1544, %f1764;
	ld.shared.u32 	%r2792, [%r60+2384];
	ld.shared.u32 	%r2793, [%r60+2400];
	// begin inline asm
	{.reg .f16 low,high;
  mov.b32 {low,high},%r2768;
  cvt.f32.f16 %f1545, low;}

	// end inline asm
	// begin inline asm
	{.reg .f16 low,high;
  mov.b32 {low,high},%r2769;
  cvt.f32.f16 %f1546, low;}

	// end inline asm
	mov.u32 	%r2770, %r4046;
	mov.u32 	%r2771, %r4046;
	mov.u32 	%r2772, %r4046;
	mov.u32 	%r2773, %r4046;
	// begin inline asm
	mma.sync.aligned.m16n8k32.row.col.s32.s8.s8.s32 {%r2770, %r2771, %r2772, %r2773}, {%r2564, %r2565, %r2566, %r2567}, {%r2792, %r2793}, {%r2770, %r2771, %r2772, %r2773};
	// end inline asm
	cvt.rn.f32.s32 	%f1789, %r2770;
	mul.f32 	%f1790, %f1631, %f1789;
	fma.rn.f32 	%f1791, %f1790, %f1545, %f1767;
	cvt.rn.f32.s32 	%f1792, %r2771;
	mul.f32 	%f1793, %f1631, %f1792;
	fma.rn.f32 	%f1794, %f1793, %f1546, %f1770;
	cvt.rn.f32.s32 	%f1795, %r2772;
	mul.f32 	%f1796, %f1635, %f1795;
	fma.rn.f32 	%f1797, %f1796, %f1545, %f1773;
	cvt.rn.f32.s32 	%f1798, %r2773;
	mul.f32 	%f1799, %f1635, %f1798;
	fma.rn.f32 	%f1800, %f1799, %f1546, %f1776;
	mov.u32 	%r2784, %r4046;
	mov.u32 	%r2785, %r4046;
	mov.u32 	%r2786, %r4046;
	mov.u32 	%r2787, %r4046;
	// begin inline asm
	mma.sync.aligned.m16n8k32.row.col.s32.s8.s8.s32 {%r2784, %r2785, %r2786, %r2787}, {%r2580, %r2581, %r2582, %r2583}, {%r2792, %r2793}, {%r2784, %r2785, %r2786, %r2787};
	// end inline asm
	cvt.rn.f32.s32 	%f1801, %r2784;
	mul.f32 	%f1802, %f1639, %f1801;
	fma.rn.f32 	%f1803, %f1802, %f1545, %f1779;
	cvt.rn.f32.s32 	%f1804, %r2785;
	mul.f32 	%f1805, %f1639, %f1804;
	fma.rn.f32 	%f1806, %f1805, %f1546, %f1782;
	cvt.rn.f32.s32 	%f1807, %r2786;
	mul.f32 	%f1808, %f1643, %f1807;
	fma.rn.f32 	%f1809, %f1808, %f1545, %f1785;
	cvt.rn.f32.s32 	%f1810, %r2787;
	mul.f32 	%f1811, %f1643, %f1810;
	fma.rn.f32 	%f1812, %f1811, %f1546, %f1788;
	ld.shared.u32 	%r2822, [%r60+2416];
	ld.shared.u32 	%r2823, [%r60+2432];
	// begin inline asm
	{.reg .f16 low,high;
  mov.b32 {low,high},%r2798;
  cvt.f32.f16 %f1547, low;}

	// end inline asm
	// begin inline asm
	{.reg .f16 low,high;
  mov.b32 {low,high},%r2799;
  cvt.f32.f16 %f1548, low;}

	// end inline asm
	mov.u32 	%r2800, %r4046;
	mov.u32 	%r2801, %r4046;
	mov.u32 	%r2802, %r4046;
	mov.u32 	%r2803, %r4046;
	// begin inline asm
	mma.sync.aligned.m16n8k32.row.col.s32.s8.s8.s32 {%r2800, %r2801, %r2802, %r2803}, {%r2568, %r2569, %r2570, %r2571}, {%r2822, %r2823}, {%r2800, %r2801, %r2802, %r2803};
	// end inline asm
	cvt.rn.f32.s32 	%f1813, %r2800;
	mul.f32 	%f1814, %f1632, %f1813;
	fma.rn.f32 	%f1815, %f1814, %f1547, %f1791;
	cvt.rn.f32.s32 	%f1816, %r2801;
	mul.f32 	%f1817, %f1632, %f1816;
	fma.rn.f32 	%f1818, %f1817, %f1548, %f1794;
	cvt.rn.f32.s32 	%f1819, %r2802;
	mul.f32 	%f1820, %f1636, %f1819;
	fma.rn.f32 	%f1821, %f1820, %f1547, %f1797;
	cvt.rn.f32.s32 	%f1822, %r2803;
	mul.f32 	%f1823, %f1636, %f1822;
	fma.rn.f32 	%f1824, %f1823, %f1548, %f1800;
	mov.u32 	%r2814, %r4046;
	mov.u32 	%r2815, %r4046;
	mov.u32 	%r2816, %r4046;
	mov.u32 	%r2817, %r4046;
	// begin inline asm
	mma.sync.aligned.m16n8k32.row.col.s32.s8.s8.s32 {%r2814, %r2815, %r2816, %r2817}, {%r2584, %r2585, %r2586, %r2587}, {%r2822, %r2823}, {%r2814, %r2815, %r2816, %r2817};
	// end inline asm
	cvt.rn.f32.s32 	%f1825, %r2814;
	mul.f32 	%f1826, %f1640, %f1825;
	fma.rn.f32 	%f1827, %f1826, %f1547, %f1803;
	cvt.rn.f32.s32 	%f1828, %r2815;
	mul.f32 	%f1829, %f1640, %f1828;
	fma.rn.f32 	%f1830, %f1829, %f1548, %f1806;
	cvt.rn.f32.s32 	%f1831, %r2816;
	mul.f32 	%f1832, %f1644, %f1831;
	fma.rn.f32 	%f1833, %f1832, %f1547, %f1809;
	cvt.rn.f32.s32 	%f1834, %r2817;
	mul.f32 	%f1835, %f1644, %f1834;
	fma.rn.f32 	%f1836, %f1835, %f1548, %f1812;
	ld.shared.u32 	%r2852, [%r60+4624];
	ld.shared.u32 	%r2853, [%r60+4640];
	ld.shared.v4.u32 	{%r2828, %r2858, %r2888, %r2918}, [%r61+4608];
	// begin inline asm
	{.reg .f16 low,high;
  mov.b32 {low,high},%r2828;
  cvt.f32.f16 %f1549, low;}

	// end inline asm
	ld.shared.v4.u32 	{%r2829, %r2859, %r2889, %r2919}, [%r61+4752];
	// begin inline asm
	{.reg .f16 low,high;
  mov.b32 {low,high},%r2829;
  cvt.f32.f16 %f1550, low;}

	// end inline asm
	mov.u32 	%r2830, %r4046;
	mov.u32 	%r2831, %r4046;
	mov.u32 	%r2832, %r4046;
	mov.u32 	%r2833, %r4046;
	// begin inline asm
	mma.sync.aligned.m16n8k32.row.col.s32.s8.s8.s32 {%r2830, %r2831, %r2832, %r2833}, {%r2556, %r2557, %r2558, %r2559}, {%r2852, %r2853}, {%r2830, %r2831, %r2832, %r2833};
	// end inline asm
	cvt.rn.f32.s32 	%f1837, %r2830;
	mul.f32 	%f1838, %f1629, %f1837;
	fma.rn.f32 	%f1839, %f1838, %f1549, %f2925;
	cvt.rn.f32.s32 	%f1840, %r2831;
	mul.f32 	%f1841, %f1629, %f1840;
	fma.rn.f32 	%f1842, %f1841, %f1550, %f2926;
	cvt.rn.f32.s32 	%f1843, %r2832;
	mul.f32 	%f1844, %f1633, %f1843;
	fma.rn.f32 	%f1845, %f1844, %f1549, %f2927;
	cvt.rn.f32.s32 	%f1846, %r2833;
	mul.f32 	%f1847, %f1633, %f1846;
	fma.rn.f32 	%f1848, %f1847, %f1550, %f2928;
	mov.u32 	%r2844, %r4046;
	mov.u32 	%r2845, %r4046;
	mov.u32 	%r2846, %r4046;
	mov.u32 	%r2847, %r4046;
	// begin inline asm
	mma.sync.aligned.m16n8k32.row.col.s32.s8.s8.s32 {%r2844, %r2845, %r2846, %r2847}, {%r2572, %r2573, %r2574, %r2575}, {%r2852, %r2853}, {%r2844, %r2845, %r2846, %r2847};
	// end inline asm
	cvt.rn.f32.s32 	%f1849, %r2844;
	mul.f32 	%f1850, %f1637, %f1849;
	fma.rn.f32 	%f1851, %f1850, %f1549, %f2929;
	cvt.rn.f32.s32 	%f1852, %r2845;
	mul.f32 	%f1853, %f1637, %f1852;
	fma.rn.f32 	%f1854, %f1853, %f1550, %f2930;
	cvt.rn.f32.s32 	%f1855, %r2846;
	mul.f32 	%f1856, %f1641, %f1855;
	fma.rn.f32 	%f1857, %f1856, %f1549, %f2931;
	cvt.rn.f32.s32 	%f1858, %r2847;
	mul.f32 	%f1859, %f1641, %f1858;
	fma.rn.f32 	%f1860, %f1859, %f1550, %f2932;
	ld.shared.u32 	%r2882, [%r60+4656];
	ld.shared.u32 	%r2883, [%r60+4672];
	// begin inline asm
	{.reg .f16 low,high;
  mov.b32 {low,high},%r2858;
  cvt.f32.f16 %f1551, low;}

	// end inline asm
	// begin inline asm
	{.reg .f16 low,high;
  mov.b32 {low,high},%r2859;
  cvt.f32.f16 %f1552, low;}

	// end inline asm
	mov.u32 	%r2860, %r4046;
	mov.u32 	%r2861, %r4046;
	mov.u32 	%r2862, %r4046;
	mov.u32 	%r2863, %r4046;
	// begin inline asm
	mma.sync.aligned.m16n8k32.row.col.s32.s8.s8.s32 {%r2860, %r2861, %r2862, %r2863}, {%r2560, %r2561, %r2562, %r2563}, {%r2882, %r2883}, {%r2860, %r2861, %r2862, %r2863};
	// end inline asm
	cvt.rn.f32.s32 	%f1861, %r2860;
	mul.f32 	%f1862, %f1630, %f1861;
	fma.rn.f32 	%f1863, %f1862, %f1551, %f1839;
	cvt.rn.f32.s32 	%f1864, %r2861;
	mul.f32 	%f1865, %f1630, %f1864;
	fma.rn.f32 	%f1866, %f1865, %f1552, %f1842;
	cvt.rn.f32.s32 	%f1867, %r2862;
	mul.f32 	%f1868, %f1634, %f1867;
	fma.rn.f32 	%f1869, %f1868, %f1551, %f1845;
	cvt.rn.f32.s32 	%f1870, %r2863;
	mul.f32 	%f1871, %f1634, %f1870;
	fma.rn.f32 	%f1872, %f1871, %f1552, %f1848;
	mov.u32 	%r2874, %r4046;
	mov.u32 	%r2875, %r4046;
	mov.u32 	%r2876, %r4046;
	mov.u32 	%r2877, %r4046;
	// begin inline asm
	mma.sync.aligned.m16n8k32.row.col.s32.s8.s8.s32 {%r2874, %r2875, %r2876, %r2877}, {%r2576, %r2577, %r2578, %r2579}, {%r2882, %r2883}, {%r2874, %r2875, %r2876, %r2877};
	// end inline asm
	cvt.rn.f32.s32 	%f1873, %r2874;
	mul.f32 	%f1874, %f1638, %f1873;
	fma.rn.f32 	%f1875, %f1874, %f1551, %f1851;
	cvt.rn.f32.s32 	%f1876, %r2875;
	mul.f32 	%f1877, %f1638, %f1876;
	fma.rn.f32 	%f1878, %f1877, %f1552, %f1854;
	cvt.rn.f32.s32 	%f1879, %r2876;
	mul.f32 	%f1880, %f1642, %f1879;
	fma.rn.f32 	%f1881, %f1880, %f1551, %f1857;
	cvt.rn.f32.s32 	%f1882, %r2877;
	mul.f32 	%f1883, %f1642, %f1882;
	fma.rn.f32 	%f1884, %f1883, %f1552, %f1860;
	ld.shared.u32 	%r2912, [%r60+4688];
	ld.shared.u32 	%r2913, [%r60+4704];
	// begin inline asm
	{.reg .f16 low,high;
  mov.b32 {low,high},%r2888;
  cvt.f32.f16 %f1553, low;}

	// end inline asm
	// begin inline asm
	{.reg .f16 low,high;
  mov.b32 {low,high},%r2889;
  cvt.f32.f16 %f1554, low;}

	// end inline asm
	mov.u32 	%r2890, %r4046;
	mov.u32 	%r2891, %r4046;
	mov.u32 	%r2892, %r4046;
	mov.u32 	%r2893, %r4046;
	// begin inline asm
	mma.sync.aligned.m16n8k32.row.col.s32.s8.s8.s32 {%r2890, %r2891, %r2892, %r2893}, {%r2564, %r2565, %r2566, %r2567}, {%r2912, %r2913}, {%r2890, %r2891, %r2892, %r2893};
	// end inline asm
	cvt.rn.f32.s32 	%f1885, %r2890;
	mul.f32 	%f1886, %f1631, %f1885;
	fma.rn.f32 	%f1887, %f1886, %f1553, %f1863;
	cvt.rn.f32.s32 	%f1888, %r2891;
	mul.f32 	%f1889, %f1631, %f1888;
	fma.rn.f32 	%f1890, %f1889, %f1554, %f1866;
	cvt.rn.f32.s32 	%f1891, %r2892;
	mul.f32 	%f1892, %f1635, %f1891;
	fma.rn.f32 	%f1893, %f1892, %f1553, %f1869;
	cvt.rn.f32.s32 	%f1894, %r2893;
	mul.f32 	%f1895, %f1635, %f1894;
	fma.rn.f32 	%f1896, %f1895, %f1554, %f1872;
	mov.u32 	%r2904, %r4046;
	mov.u32 	%r2905, %r4046;
	mov.u32 	%r2906, %r4046;
	mov.u32 	%r2907, %r4046;
	// begin inline asm
	mma.sync.aligned.m16n8k32.row.col.s32.s8.s8.s32 {%r2904, %r2905, %r2906, %r2907}, {%r2580, %r2581, %r2582, %r2583}, {%r2912, %r2913}, {%r2904, %r2905, %r2906, %r2907};
	// end inline asm
	cvt.rn.f32.s32 	%f1897, %r2904;
	mul.f32 	%f1898, %f1639, %f1897;
	fma.rn.f32 	%f1899, %f1898, %f1553, %f1875;
	cvt.rn.f32.s32 	%f1900, %r2905;
	mul.f32 	%f1901, %f1639, %f1900;
	fma.rn.f32 	%f1902, %f1901, %f1554, %f1878;
	cvt.rn.f32.s32 	%f1903, %r2906;
	mul.f32 	%f1904, %f1643, %f1903;
	fma.rn.f32 	%f1905, %f1904, %f1553, %f1881;
	cvt.rn.f32.s32 	%f1906, %r2907;
	mul.f32 	%f1907, %f1643, %f1906;
	fma.rn.f32 	%f1908, %f1907, %f1554, %f1884;
	ld.shared.u32 	%r2942, [%r60+4720];
	ld.shared.u32 	%r2943, [%r60+4736];
	// begin inline asm
	{.reg .f16 low,high;
  mov.b32 {low,high},%r2918;
  cvt.f32.f16 %f1555, low;}

	// end inline asm
	// begin inline asm
	{.reg .f16 low,high;
  mov.b32 {low,high},%r2919;
  cvt.f32.f16 %f1556, low;}

	// end inline asm
	mov.u32 	%r2920, %r4046;
	mov.u32 	%r2921, %r4046;
	mov.u32 	%r2922, %r4046;
	mov.u32 	%r2923, %r4046;
	// begin inline asm
	mma.sync.aligned.m16n8k32.row.col.s32.s8.s8.s32 {%r2920, %r2921, %r2922, %r2923}, {%r2568, %r2569, %r2570, %r2571}, {%r2942, %r2943}, {%r2920, %r2921, %r2922, %r2923};
	// end inline asm
	cvt.rn.f32.s32 	%f1909, %r2920;
	mul.f32 	%f1910, %f1632, %f1909;
	fma.rn.f32 	%f1911, %f1910, %f1555, %f1887;
	cvt.rn.f32.s32 	%f1912, %r2921;
	mul.f32 	%f1913, %f1632, %f1912;
	fma.rn.f32 	%f1914, %f1913, %f1556, %f1890;
	cvt.rn.f32.s32 	%f1915, %r2922;
	mul.f32 	%f1916, %f1636, %f1915;
	fma.rn.f32 	%f1917, %f1916, %f1555, %f1893;
	cvt.rn.f32.s32 	%f1918, %r2923;
	mul.f32 	%f1919, %f1636, %f1918;
	fma.rn.f32 	%f1920, %f1919, %f1556, %f1896;
	mov.u32 	%r2934, %r4046;
	mov.u32 	%r2935, %r4046;
	mov.u32 	%r2936, %r4046;
	mov.u32 	%r2937, %r4046;
	// begin inline asm
	mma.sync.aligned.m16n8k32.row.col.s32.s8.s8.s32 {%r2934, %r2935, %r2936, %r2937}, {%r2584, %r2585, %r2586, %r2587}, {%r2942, %r2943}, {%r2934, %r2935, %r2936, %r2937};
	// end inline asm
	cvt.rn.f32.s32 	%f1921, %r2934;
	mul.f32 	%f1922, %f1640, %f1921;
	fma.rn.f32 	%f1923, %f1922, %f1555, %f1899;
	cvt.rn.f32.s32 	%f1924, %r2935;
	mul.f32 	%f1925, %f1640, %f1924;
	fma.rn.f32 	%f1926, %f1925, %f1556, %f1902;
	cvt.rn.f32.s32 	%f1927, %r2936;
	mul.f32 	%f1928, %f1644, %f1927;
	fma.rn.f32 	%f1929, %f1928, %f1555, %f1905;
	cvt.rn.f32.s32 	%f1930, %r2937;
	mul.f32 	%f1931, %f1644, %f1930;
	fma.rn.f32 	%f1932, %f1931, %f1556, %f1908;
	ld.shared.u32 	%r2972, [%r60+6928];
	ld.shared.u32 	%r2973, [%r60+6944];
	ld.shared.v4.u32 	{%r2948, %r2978, %r3008, %r3038}, [%r61+6912];
	// begin inline asm
	{.reg .f16 low,high;
  mov.b32 {low,high},%r2948;
  cvt.f32.f16 %f1557, low;}

	// end inline asm
	ld.shared.v4.u32 	{%r2949, %r2979, %r3009, %r3039}, [%r61+7056];
	// begin inline asm
	{.reg .f16 low,high;
  mov.b32 {low,high},%r2949;
  cvt.f32.f16 %f1558, low;}

	// end inline asm
	mov.u32 	%r2950, %r4046;
	mov.u32 	%r2951, %r4046;
	mov.u32 	%r2952, %r4046;
	mov.u32 	%r2953, %r4046;
	// begin inline asm
	mma.sync.aligned.m16n8k32.row.col.s32.s8.s8.s32 {%r2950, %r2951, %r2952, %r2953}, {%r2556, %r2557, %r2558, %r2559}, {%r2972, %r2973}, {%r2950, %r2951, %r2952, %r2953};
	// end inline asm
	cvt.rn.f32.s32 	%f1933, %r2950;
	mul.f32 	%f1934, %f1629, %f1933;
	fma.rn.f32 	%f1935, %f1934, %f1557, %f2933;
	cvt.rn.f32.s32 	%f1936, %r2951;
	mul.f32 	%f1937, %f1629, %f1936;
	fma.rn.f32 	%f1938, %f1937, %f1558, %f2934;
	cvt.rn.f32.s32 	%f1939, %r2952;
	mul.f32 	%f1940, %f1633, %f1939;
	fma.rn.f32 	%f1941, %f1940, %f1557, %f2935;
	cvt.rn.f32.s32 	%f1942, %r2953;
	mul.f32 	%f1943, %f1633, %f1942;
	fma.rn.f32 	%f1944, %f1943, %f1558, %f2936;
	mov.u32 	%r2964, %r4046;
	mov.u32 	%r2965, %r4046;
	mov.u32 	%r2966, %r4046;
	mov.u32 	%r2967, %r4046;
	// begin inline asm
	mma.sync.aligned.m16n8k32.row.col.s32.s8.s8.s32 {%r2964, %r2965, %r2966, %r2967}, {%r2572, %r2573, %r2574, %r2575}, {%r2972, %r2973}, {%r2964, %r2965, %r2966, %r2967};
	// end inline asm
	cvt.rn.f32.s32 	%f1945, %r2964;
	mul.f32 	%f1946, %f1637, %f1945;
	fma.rn.f32 	%f1947, %f1946, %f1557, %f2937;
	cvt.rn.f32.s32 	%f1948, %r2965;
	mul.f32 	%f1949, %f1637, %f1948;
	fma.rn.f32 	%f1950, %f1949, %f1558, %f2938;
	cvt.rn.f32.s32 	%f1951, %r2966;
	mul.f32 	%f1952, %f1641, %f1951;
	fma.rn.f32 	%f1953, %f1952, %f1557, %f2939;
	cvt.rn.f32.s32 	%f1954, %r2967;
	mul.f32 	%f1955, %f1641, %f1954;
	fma.rn.f32 	%f1956, %f1955, %f1558, %f2940;
	ld.shared.u32 	%r3002, [%r60+6960];
	ld.shared.u32 	%r3003, [%r60+6976];
	// begin inline asm
	{.reg .f16 low,high;
  mov.b32 {low,high},%r2978;
  cvt.f32.f16 %f1559, low;}

	// end inline asm
	// begin inline asm
	{.reg .f16 low,high;
  mov.b32 {low,high},%r2979;
  cvt.f32.f16 %f1560, low;}

	// end inline asm
	mov.u32 	%r2980, %r4046;
	mov.u32 	%r2981, %r4046;
	mov.u32 	%r2982, %r4046;
	mov.u32 	%r2983, %r4046;
	// begin inline asm
	mma.sync.aligned.m16n8k32.row.col.s32.s8.s8.s32 {%r2980, %r2981, %r2982, %r2983}, {%r2560, %r2561, %r2562, %r2563}, {%r3002, %r3003}, {%r2980, %r2981, %r2982, %r2983};
	// end inline asm
	cvt.rn.f32.s32 	%f1957, %r2980;
	mul.f32 	%f1958, %f1630, %f1957;
	fma.rn.f32 	%f1959, %f1958, %f1559, %f1935;
	cvt.rn.f32.s32 	%f1960, %r2981;
	mul.f32 	%f1961, %f1630, %f1960;
	fma.rn.f32 	%f1962, %f1961, %f1560, %f1938;
	cvt.rn.f32.s32 	%f1963, %r2982;
	mul.f32 	%f1964, %f1634, %f1963;
	fma.rn.f32 	%f1965, %f1964, %f1559, %f1941;
	cvt.rn.f32.s32 	%f1966, %r2983;
	mul.f32 	%f1967, %f1634, %f1966;
	fma.rn.f32 	%f1968, %f1967, %f1560, %f1944;
	mov.u32 	%r2994, %r4046;
	mov.u32 	%r2995, %r4046;
	mov.u32 	%r2996, %r4046;
	mov.u32 	%r2997, %r4046;
	// begin inline asm
	mma.sync.aligned.m16n8k32.row.col.s32.s8.s8.s32 {%r2994, %r2995, %r2996, %r2997}, {%r2576, %r2577, %r2578, %r2579}, {%r3002, %r3003}, {%r2994, %r2995, %r2996, %r2997};
	// end inline asm
	cvt.rn.f32.s32 	%f1969, %r2994;
	mul.f32 	%f1970, %f1638, %f1969;
	fma.rn.f32 	%f1971, %f1970, %f1559, %f1947;
	cvt.rn.f32.s32 	%f1972, %r2995;
	mul.f32 	%f1973, %f1638, %f1972;
	fma.rn.f32 	%f1974, %f1973, %f1560, %f1950;
	cvt.rn.f32.s32 	%f1975, %r2996;
	mul.f32 	%f1976, %f1642, %f1975;
	fma.rn.f32 	%f1977, %f1976, %f1559, %f1953;
	cvt.rn.f32.s32 	%f1978, %r2997;
	mul.f32 	%f1979, %f1642, %f1978;
	fma.rn.f32 	%f1980, %f1979, %f1560, %f1956;
	ld.shared.u32 	%r3032, [%r60+6992];
	ld.shared.u32 	%r3033, [%r60+7008];
	// begin inline asm
	{.reg .f16 low,high;
  mov.b32 {low,high},%r3008;
  cvt.f32.f16 %f1561, low;}

	// end inline asm
	// begin inline asm
	{.reg .f16 low,high;
  mov.b32 {low,high},%r3009;
  cvt.f32.f16 %f1562, low;}

	// end inline asm
	mov.u32 	%r3010, %r4046;
	mov.u32 	%r3011, %r4046;
	mov.u32 	%r3012, %r4046;
	mov.u32 	%r3013, %r4046;
	// begin inline asm
	mma.sync.aligned.m16n8k32.row.col.s32.s8.s8.s32 {%r3010, %r3011, %r3012, %r3013}, {%r2564, %r2565, %r2566, %r2567}, {%r3032, %r3033}, {%r3010, %r3011, %r3012, %r3013};
	// end inline asm
	cvt.rn.f32.s32 	%f1981, %r3010;
	mul.f32 	%f1982, %f1631, %f1981;
	fma.rn.f32 	%f1983, %f1982, %f1561, %f1959;
	cvt.rn.f32.s32 	%f1984, %r3011;
	mul.f32 	%f1985, %f1631, %f1984;
	fma.rn.f32 	%f1986, %f1985, %f1562, %f1962;
	cvt.rn.f32.s32 	%f1987, %r3012;
	mul.f32 	%f1988, %f1635, %f1987;
	fma.rn.f32 	%f1989, %f1988, %f1561, %f1965;
	cvt.rn.f32.s32 	%f1990, %r3013;
	mul.f32 	%f1991, %f1635, %f1990;
	fma.rn.f32 	%f1992, %f1991, %f1562, %f1968;
	mov.u32 	%r3024, %r4046;
	mov.u32 	%r3025, %r4046;
	mov.u32 	%r3026, %r4046;
	mov.u32 	%r3027, %r4046;
	// begin inline asm
	mma.sync.aligned.m16n8k32.row.col.s32.s8.s8.s32 {%r3024, %r3025, %r3026, %r3027}, {%r2580, %r2581, %r2582, %r2583}, {%r3032, %r3033}, {%r3024, %r3025, %r3026, %r3027};
	// end inline asm
	cvt.rn.f32.s32 	%f1993, %r3024;
	mul.f32 	%f1994, %f1639, %f1993;
	fma.rn.f32 	%f1995, %f1994, %f1561, %f1971;
	cvt.rn.f32.s32 	%f1996, %r3025;
	mul.f32 	%f1997, %f1639, %f1996;
	fma.rn.f32 	%f1998, %f1997, %f1562, %f1974;
	cvt.rn.f32.s32 	%f1999, %r3026;
	mul.f32 	%f2000, %f1643, %f1999;
	fma.rn.f32 	%f2001, %f2000, %f1561, %f1977;
	cvt.rn.f32.s32 	%f2002, %r3027;
	mul.f32 	%f2003, %f1643, %f2002;
	fma.rn.f32 	%f2004, %f2003, %f1562, %f1980;
	ld.shared.u32 	%r3062, [%r60+7024];
	ld.shared.u32 	%r3063, [%r60+7040];
	// begin inline asm
	{.reg .f16 low,high;
  mov.b32 {low,high},%r3038;
  cvt.f32.f16 %f1563, low;}

	// end inline asm
	// begin inline asm
	{.reg .f16 low,high;
  mov.b32 {low,high},%r3039;
  cvt.f32.f16 %f1564, low;}

	// end inline asm
	mov.u32 	%r3040, %r4046;
	mov.u32 	%r3041, %r4046;
	mov.u32 	%r3042, %r4046;
	mov.u32 	%r3043, %r4046;
	// begin inline asm
	mma.sync.aligned.m16n8k32.row.col.s32.s8.s8.s32 {%r3040, %r3041, %r3042, %r3043}, {%r2568, %r2569, %r2570, %r2571}, {%r3062, %r3063}, {%r3040, %r3041, %r3042, %r3043};
	// end inline asm
	cvt.rn.f32.s32 	%f2005, %r3040;
	mul.f32 	%f2006, %f1632, %f2005;
	fma.rn.f32 	%f2007, %f2006, %f1563, %f1983;
	cvt.rn.f32.s32 	%f2008, %r3041;
	mul.f32 	%f2009, %f1632, %f2008;
	fma.rn.f32 	%f2010, %f2009, %f1564, %f1986;
	cvt.rn.f32.s32 	%f2011, %r3042;
	mul.f32 	%f2012, %f1636, %f2011;
	fma.rn.f32 	%f2013, %f2012, %f1563, %f1989;
	cvt.rn.f32.s32 	%f2014, %r3043;
	mul.f32 	%f2015, %f1636, %f2014;
	fma.rn.f32 	%f2016, %f2015, %f1564, %f1992;
	mov.u32 	%r3054, %r4046;
	mov.u32 	%r3055, %r4046;
	mov.u32 	%r3056, %r4046;
	mov.u32 	%r3057, %r4046;
	// begin inline asm
	mma.sync.aligned.m16n8k32.row.col.s32.s8.s8.s32 {%r3054, %r3055, %r3056, %r3057}, {%r2584, %r2585, %r2586, %r2587}, {%r3062, %r3063}, {%r3054, %r3055, %r3056, %r3057};
	// end inline asm
	cvt.rn.f32.s32 	%f2017, %r3054;
	mul.f32 	%f2018, %f1640, %f2017;
	fma.rn.f32 	%f2019, %f2018, %f1563, %f1995;
	cvt.rn.f32.s32 	%f2020, %r3055;
	mul.f32 	%f2021, %f1640, %f2020;
	fma.rn.f32 	%f2022, %f2021, %f1564, %f1998;
	cvt.rn.f32.s32 	%f2023, %r3056;
	mul.f32 	%f2024, %f1644, %f2023;
	fma.rn.f32 	%f2025, %f2024, %f1563, %f2001;
	cvt.rn.f32.s32 	%f2026, %r3057;
	mul.f32 	%f2027, %f1644, %f2026;
	fma.rn.f32 	%f2028, %f2027, %f1564, %f2004;
	ld.shared.u32 	%r3092, [%r60+9232];
	ld.shared.u32 	%r3093, [%r60+9248];
	ld.shared.v4.u32 	{%r3068, %r3098, %r3128, %r3158}, [%r61+9216];
	// begin inline asm
	{.reg .f16 low,high;
  mov.b32 {low,high},%r3068;
  cvt.f32.f16 %f1565, low;}

	// end inline asm
	ld.shared.v4.u32 	{%r3069, %r3099, %r3129, %r3159}, [%r61+9360];
	// begin inline asm
	{.reg .f16 low,high;
  mov.b32 {low,high},%r3069;
  cvt.f32.f16 %f1566, low;}

	// end inline asm
	mov.u32 	%r3070, %r4046;
	mov.u32 	%r3071, %r4046;
	mov.u32 	%r3072, %r4046;
	mov.u32 	%r3073, %r4046;
	// begin inline asm
	mma.sync.aligned.m16n8k32.row.col.s32.s8.s8.s32 {%r3070, %r3071, %r3072, %r3073}, {%r2556, %r2557, %r2558, %r2559}, {%r3092, %r3093}, {%r3070, %r3071, %r3072, %r3073};
	// end inline asm
	cvt.rn.f32.s32 	%f2029, %r3070;
	mul.f32 	%f2030, %f1629, %f2029;
	fma.rn.f32 	%f2031, %f2030, %f1565, %f2941;
	cvt.rn.f32.s32 	%f2032, %r3071;
	mul.f32 	%f2033, %f1629, %f2032;
	fma.rn.f32 	%f2034, %f2033, %f1566, %f2942;
	cvt.rn.f32.s32 	%f2035, %r3072;
	mul.f32 	%f2036, %f1633, %f2035;
	fma.rn.f32 	%f2037, %f2036, %f1565, %f2943;
	cvt.rn.f32.s32 	%f2038, %r3073;
	mul.f32 	%f2039, %f1633, %f2038;
	fma.rn.f32 	%f2040, %f2039, %f1566, %f2944;
	mov.u32 	%r3084, %r4046;
	mov.u32 	%r3085, %r4046;
	mov.u32 	%r3086, %r4046;
	mov.u32 	%r3087, %r4046;
	// begin inline asm
	mma.sync.aligned.m16n8k32.row.col.s32.s8.s8.s32 {%r3084, %r3085, %r3086, %r3087}, {%r2572, %r2573, %r2574, %r2575}, {%r3092, %r3093}, {%r3084, %r3085, %r3086, %r3087};
	// end inline asm
	cvt.rn.f32.s32 	%f2041, %r3084;
	mul.f32 	%f2042, %f1637, %f2041;
	fma.rn.f32 	%f2043, %f2042, %f1565, %f2945;
	cvt.rn.f32.s32 	%f2044, %r3085;
	mul.f32 	%f2045, %f1637, %f2044;
	fma.rn.f32 	%f2046, %f2045, %f1566, %f2946;
	cvt.rn.f32.s32 	%f2047, %r3086;
	mul.f32 	%f2048, %f1641, %f2047;
	fma.rn.f32 	%f2049, %f2048, %f1565, %f2947;
	cvt.rn.f32.s32 	%f2050, %r3087;
	mul.f32 	%f2051, %f1641, %f2050;
	fma.rn.f32 	%f2052, %f2051, %f1566, %f2948;
	ld.shared.u32 	%r3122, [%r60+9264];
	ld.shared.u32 	%r3123, [%r60+9280];
	// begin inline asm
	{.reg .f16 low,high;
  mov.b32 {low,high},%r3098;
  cvt.f32.f16 %f1567, low;}

	// end inline asm
	// begin inline asm
	{.reg .f16 low,high;
  mov.b32 {low,high},%r3099;
  cvt.f32.f16 %f1568, low;}

	// end inline asm
	mov.u32 	%r3100, %r4046;
	mov.u32 	%r3101, %r4046;
	mov.u32 	%r3102, %r4046;
	mov.u32 	%r3103, %r4046;
	// begin inline asm
	mma.sync.aligned.m16n8k32.row.col.s32.s8.s8.s32 {%r3100, %r3101, %r3102, %r3103}, {%r2560, %r2561, %r2562, %r2563}, {%r3122, %r3123}, {%r3100, %r3101, %r3102, %r3103};
	// end inline asm
	cvt.rn.f32.s32 	%f2053, %r3100;
	mul.f32 	%f2054, %f1630, %f2053;
	fma.rn.f32 	%f2055, %f2054, %f1567, %f2031;
	cvt.rn.f32.s32 	%f2056, %r3101;
	mul.f32 	%f2057, %f1630, %f2056;
	fma.rn.f32 	%f2058, %f2057, %f1568, %f2034;
	cvt.rn.f32.s32 	%f2059, %r3102;
	mul.f32 	%f2060, %f1634, %f2059;
	fma.rn.f32 	%f2061, %f2060, %f1567, %f2037;
	cvt.rn.f32.s32 	%f2062, %r3103;
	mul.f32 	%f2063, %f1634, %f2062;
	fma.rn.f32 	%f2064, %f2063, %f1568, %f2040;
	mov.u32 	%r3114, %r4046;
	mov.u32 	%r3115, %r4046;
	mov.u32 	%r3116, %r4046;
	mov.u32 	%r3117, %r4046;
	// begin inline asm
	mma.sync.aligned.m16n8k32.row.col.s32.s8.s8.s32 {%r3114, %r3115, %r3116, %r3117}, {%r2576, %r2577, %r2578, %r2579}, {%r3122, %r3123}, {%r3114, %r3115, %r3116, %r3117};
	// end inline asm
	cvt.rn.f32.s32 	%f2065, %r3114;
	mul.f32 	%f2066, %f1638, %f2065;
	fma.rn.f32 	%f2067, %f2066, %f1567, %f2043;
	cvt.rn.f32.s32 	%f2068, %r3115;
	mul.f32 	%f2069, %f1638, %f2068;
	fma.rn.f32 	%f2070, %f2069, %f1568, %f2046;
	cvt.rn.f32.s32 	%f2071, %r3116;
	mul.f32 	%f2072, %f1642, %f2071;
	fma.rn.f32 	%f2073, %f2072, %f1567, %f2049;
	cvt.rn.f32.s32 	%f2074, %r3117;
	mul.f32 	%f2075, %f1642, %f2074;
	fma.rn.f32 	%f2076, %f2075, %f1568, %f2052;
	ld.shared.u32 	%r3152, [%r60+9296];
	ld.shared.u32 	%r3153, [%r60+9312];
	// begin inline asm
	{.reg .f16 low,high;
  mov.b32 {low,high},%r3128;
  cvt.f32.f16 %f1569, low;}

	// end inline asm
	// begin inline asm
	{.reg .f16 low,high;
  mov.b32 {low,high},%r3129;
  cvt.f32.f16 %f1570, low;}

	// end inline asm
	mov.u32 	%r3130, %r4046;
	mov.u32 	%r3131, %r4046;
	mov.u32 	%r3132, %r4046;
	mov.u32 	%r3133, %r4046;
	// begin inline asm
	mma.sync.aligned.m16n8k32.row.col.s32.s8.s8.s32 {%r3130, %r3131, %r3132, %r3133}, {%r2564, %r2565, %r2566, %r2567}, {%r3152, %r3153}, {%r3130, %r3131, %r3132, %r3133};
	// end inline asm
	cvt.rn.f32.s32 	%f2077, %r3130;
	mul.f32 	%f2078, %f1631, %f2077;
	fma.rn.f32 	%f2079, %f2078, %f1569, %f2055;
	cvt.rn.f32.s32 	%f2080, %r3131;
	mul.f32 	%f2081, %f1631, %f2080;
	fma.rn.f32 	%f2082, %f2081, %f1570, %f2058;
	cvt.rn.f32.s32 	%f2083, %r3132;
	mul.f32 	%f2084, %f1635, %f2083;
	fma.rn.f32 	%f2085, %f2084, %f1569, %f2061;
	cvt.rn.f32.s32 	%f2086, %r3133;
	mul.f32 	%f2087, %f1635, %f2086;
	fma.rn.f32 	%f2088, %f2087, %f1570, %f2064;
	mov.u32 	%r3144, %r4046;
	mov.u32 	%r3145, %r4046;
	mov.u32 	%r3146, %r4046;
	mov.u32 	%r3147, %r4046;
	// begin inline asm
	mma.sync.aligned.m16n8k32.row.col.s32.s8.s8.s32 {%r3144, %r3145, %r3146, %r3147}, {%r2580, %r2581, %r2582, %r2583}, {%r3152, %r3153}, {%r3144, %r3145, %r3146, %r3147};
	// end inline asm
	cvt.rn.f32.s32 	%f2089, %r3144;
	mul.f32 	%f2090, %f1639, %f2089;
	fma.rn.f32 	%f2091, %f2090, %f1569, %f2067;
	cvt.rn.f32.s32 	%f2092, %r3145;
	mul.f32 	%f2093, %f1639, %f2092;
	fma.rn.f32 	%f2094, %f2093, %f1570, %f2070;
	cvt.rn.f32.s32 	%f2095, %r3146;
	mul.f32 	%f2096, %f1643, %f2095;
	fma.rn.f32 	%f2097, %f2096, %f1569, %f2073;
	cvt.rn.f32.s32 	%f2098, %r3147;
	mul.f32 	%f2099, %f1643, %f2098;
	fma.rn.f32 	%f2100, %f2099, %f1570, %f2076;
	ld.shared.u32 	%r3182, [%r60+9328];
	ld.shared.u32 	%r3183, [%r60+9344];
	// begin inline asm
	{.reg .f16 low,high;
  mov.b32 {low,high},%r3158;
  cvt.f32.f16 %f1571, low;}

	// end inline asm
	// begin inline asm
	{.reg .f16 low,high;
  mov.b32 {low,high},%r3159;
  cvt.f32.f16 %f1572, low;}

	// end inline asm
	mov.u32 	%r3160, %r4046;
	mov.u32 	%r3161, %r4046;
	mov.u32 	%r3162, %r4046;
	mov.u32 	%r3163, %r4046;
	// begin inline asm
	mma.sync.aligned.m16n8k32.row.col.s32.s8.s8.s32 {%r3160, %r3161, %r3162, %r3163}, {%r2568, %r2569, %r2570, %r2571}, {%r3182, %r3183}, {%r3160, %r3161, %r3162, %r3163};
	// end inline asm
	cvt.rn.f32.s32 	%f2101, %r3160;
	mul.f32 	%f2102, %f1632, %f2101;
	fma.rn.f32 	%f2103, %f2102, %f1571, %f2079;
	cvt.rn.f32.s32 	%f2104, %r3161;
	mul.f32 	%f2105, %f1632, %f2104;
	fma.rn.f32 	%f2106, %f2105, %f1572, %f2082;
	cvt.rn.f32.s32 	%f2107, %r3162;
	mul.f32 	%f2108, %f1636, %f2107;
	fma.rn.f32 	%f2109, %f2108, %f1571, %f2085;
	cvt.rn.f32.s32 	%f2110, %r3163;
	mul.f32 	%f2111, %f1636, %f2110;
	fma.rn.f32 	%f2112, %f2111, %f1572, %f2088;
	mov.u32 	%r3174, %r4046;
	mov.u32 	%r3175, %r4046;
	mov.u32 	%r3176, %r4046;
	mov.u32 	%r3177, %r4046;
	// begin inline asm
	mma.sync.aligned.m16n8k32.row.col.s32.s8.s8.s32 {%r3174, %r3175, %r3176, %r3177}, {%r2584, %r2585, %r2586, %r2587}, {%r3182, %r3183}, {%r3174, %r3175, %r3176, %r3177};
	// end inline asm
	cvt.rn.f32.s32 	%f2113, %r3174;
	mul.f32 	%f2114, %f1640, %f2113;
	fma.rn.f32 	%f2115, %f2114, %f1571, %f2091;
	cvt.rn.f32.s32 	%f2116, %r3175;
	mul.f32 	%f2117, %f1640, %f2116;
	fma.rn.f32 	%f2118, %f2117, %f1572, %f2094;
	cvt.rn.f32.s32 	%f2119, %r3176;
	mul.f32 	%f2120, %f1644, %f2119;
	fma.rn.f32 	%f2121, %f2120, %f1571, %f2097;
	cvt.rn.f32.s32 	%f2122, %r3177;
	mul.f32 	%f2123, %f1644, %f2122;
	fma.rn.f32 	%f2124, %f2123, %f1572, %f2100;
	ld.shared.u32 	%r3212, [%r60+11536];
	ld.shared.u32 	%r3213, [%r60+11552];
	ld.shared.v4.u32 	{%r3188, %r3218, %r3248, %r3278}, [%r61+11520];
	// begin inline asm
	{.reg .f16 low,high;
  mov.b32 {low,high},%r3188;
  cvt.f32.f16 %f1573, low;}

	// end inline asm
	ld.shared.v4.u32 	{%r3189, %r3219, %r3249, %r3279}, [%r61+11664];
	// begin inline asm
	{.reg .f16 low,high;
  mov.b32 {low,high},%r3189;
  cvt.f32.f16 %f1574, low;}

	// end inline asm
	mov.u32 	%r3190, %r4046;
	mov.u32 	%r3191, %r4046;
	mov.u32 	%r3192, %r4046;
	mov.u32 	%r3193, %r4046;
	// begin inline asm
	mma.sync.aligned.m16n8k32.row.col.s32.s8.s8.s32 {%r3190, %r3191, %r3192, %r3193}, {%r2556, %r2557, %r2558, %r2559}, {%r3212, %r3213}, {%r3190, %r3191, %r3192, %r3193};
	// end inline asm
	cvt.rn.f32.s32 	%f2125, %r3190;
	mul.f32 	%f2126, %f1629, %f2125;
	fma.rn.f32 	%f2127, %f2126, %f1573, %f2949;
	cvt.rn.f32.s32 	%f2128, %r3191;
	mul.f32 	%f2129, %f1629, %f2128;
	fma.rn.f32 	%f2130, %f2129, %f1574, %f2950;
	cvt.rn.f32.s32 	%f2131, %r3192;
	mul.f32 	%f2132, %f1633, %f2131;
	fma.rn.f32 	%f2133, %f2132, %f1573, %f2951;
	cvt.rn.f32.s32 	%f2134, %r3193;
	mul.f32 	%f2135, %f1633, %f2134;
	fma.rn.f32 	%f2136, %f2135, %f1574, %f2952;
	mov.u32 	%r3204, %r4046;
	mov.u32 	%r3205, %r4046;
	mov.u32 	%r3206, %r4046;
	mov.u32 	%r3207, %r4046;
	// begin inline asm
	mma.sync.aligned.m16n8k32.row.col.s32.s8.s8.s32 {%r3204, %r3205, %r3206, %r3207}, {%r2572, %r2573, %r2574, %r2575}, {%r3212, %r3213}, {%r3204, %r3205, %r3206, %r3207};
	// end inline asm
	cvt.rn.f32.s32 	%f2137, %r3204;
	mul.f32 	%f2138, %f1637, %f2137;
	fma.rn.f32 	%f2139, %f2138, %f1573, %f2953;
	cvt.rn.f32.s32 	%f2140, %r3205;
	mul.f32 	%f2141, %f1637, %f2140;
	fma.rn.f32 	%f2142, %f2141, %f1574, %f2954;
	cvt.rn.f32.s32 	%f2143, %r3206;
	mul.f32 	%f2144, %f1641, %f2143;
	fma.rn.f32 	%f2145, %f2144, %f1573, %f2955;
	cvt.rn.f32.s32 	%f2146, %r3207;
	mul.f32 	%f2147, %f1641, %f2146;
	fma.rn.f32 	%f2148, %f2147, %f1574, %f2956;
	ld.shared.u32 	%r3242, [%r60+11568];
	ld.shared.u32 	%r3243, [%r60+11584];
	// begin inline asm
	{.reg .f16 low,high;
  mov.b32 {low,high},%r3218;
  cvt.f32.f16 %f1575, low;}

	// end inline asm
	// begin inline asm
	{.reg .f16 low,high;
  mov.b32 {low,high},%r3219;
  cvt.f32.f16 %f1576, low;}

	// end inline asm
	mov.u32 	%r3220, %r4046;
	mov.u32 	%r3221, %r4046;
	mov.u32 	%r3222, %r4046;
	mov.u32 	%r3223, %r4046;
	// begin inline asm
	mma.sync.aligned.m16n8k32.row.col.s32.s8.s8.s32 {%r3220, %r3221, %r3222, %r3223}, {%r2560, %r2561, %r2562, %r2563}, {%r3242, %r3243}, {%r3220, %r3221, %r3222, %r3223};
	// end inline asm
	cvt.rn.f32.s32 	%f2149, %r3220;
	mul.f32 	%f2150, %f1630, %f2149;
	fma.rn.f32 	%f2151, %f2150, %f1575, %f2127;
	cvt.rn.f32.s32 	%f2152, %r3221;
	mul.f32 	%f2153, %f1630, %f2152;
	fma.rn.f32 	%f2154, %f2153, %f1576, %f2130;
	cvt.rn.f32.s32 	%f2155, %r3222;
	mul.f32 	%f2156, %f1634, %f2155;
	fma.rn.f32 	%f2157, %f2156, %f1575, %f2133;
	cvt.rn.f32.s32 	%f2158, %r3223;
	mul.f32 	%f2159, %f1634, %f2158;
	fma.rn.f32 	%f2160, %f2159, %f1576, %f2136;
	mov.u32 	%r3234, %r4046;
	mov.u32 	%r3235, %r4046;
	mov.u32 	%r3236, %r4046;
	mov.u32 	%r3237, %r4046;
	// begin inline asm
	mma.sync.aligned.m16n8k32.row.col.s32.s8.s8.s32 {%r3234, %r3235, %r3236, %r3237}, {%r2576, %r2577, %r2578, %r2579}, {%r3242, %r3243}, {%r3234, %r3235, %r3236, %r3237};
	// end inline asm
	cvt.rn.f32.s32 	%f2161, %r3234;
	mul.f32 	%f2162, %f1638, %f2161;
	fma.rn.f32 	%f2163, %f2162, %f1575, %f2139;
	cvt.rn.f32.s32 	%f2164, %r3235;
	mul.f32 	%f2165, %f1638, %f2164;
	fma.rn.f32 	%f2166, %f2165, %f1576, %f2142;
	cvt.rn.f32.s32 	%f2167, %r3236;
	mul.f32 	%f2168, %f1642, %f2167;
	fma.rn.f32 	%f2169, %f2168, %f1575, %f2145;
	cvt.rn.f32.s32 	%f2170, %r3237;
	mul.f32 	%f2171, %f1642, %f2170;
	fma.rn.f32 	%f2172, %f2171, %f1576, %f2148;
	ld.shared.u32 	%r3272, [%r60+11600];
	ld.shared.u32 	%r3273, [%r60+11616];
	// begin inline asm
	{.reg .f16 low,high;
  mov.b32 {low,high},%r3248;
  cvt.f32.f16 %f1577, low;}

	// end inline asm
	// begin inline asm
	{.reg .f16 low,high;
  mov.b32 {low,high},%r3249;
  cvt.f32.f16 %f1578, low;}

	// end inline asm
	mov.u32 	%r3250, %r4046;
	mov.u32 	%r3251, %r4046;
	mov.u32 	%r3252, %r4046;
	mov.u32 	%r3253, %r4046;
	// begin inline asm
	mma.sync.aligned.m16n8k32.row.col.s32.s8.s8.s32 {%r3250, %r3251, %r3252, %r3253}, {%r2564, %r2565, %r2566, %r2567}, {%r3272, %r3273}, {%r3250, %r3251, %r3252, %r3253};
	// end inline asm
	cvt.rn.f32.s32 	%f2173, %r3250;
	mul.f32 	%f2174, %f1631, %f2173;
	fma.rn.f32 	%f2175, %f2174, %f1577, %f2151;
	cvt.rn.f32.s32 	%f2176, %r3251;
	mul.f32 	%f2177, %f1631, %f2176;
	fma.rn.f32 	%f2178, %f2177, %f1578, %f2154;
	cvt.rn.f32.s32 	%f2179, %r3252;
	mul.f32 	%f2180, %f1635, %f2179;
	fma.rn.f32 	%f2181, %f2180, %f1577, %f2157;
	cvt.rn.f32.s32 	%f2182, %r3253;
	mul.f32 	%f2183, %f1635, %f2182;
	fma.rn.f32 	%f2184, %f2183, %f1578, %f2160;
	mov.u32 	%r3264, %r4046;
	mov.u32 	%r3265, %r4046;
	mov.u32 	%r3266, %r4046;
	mov.u32 	%r3267, %r4046;
	// begin inline asm
	mma.sync.aligned.m16n8k32.row.col.s32.s8.s8.s32 {%r3264, %r3265, %r3266, %r3267}, {%r2580, %r2581, %r2582, %r2583}, {%r3272, %r3273}, {%r3264, %r3265, %r3266, %r3267};
	// end inline asm
	cvt.rn.f32.s32 	%f2185, %r3264;
	mul.f32 	%f2186, %f1639, %f2185;
	fma.rn.f32 	%f2187, %f2186, %f1577, %f2163;
	cvt.rn.f32.s32 	%f2188, %r3265;
	mul.f32 	%f2189, %f1639, %f2188;
	fma.rn.f32 	%f2190, %f2189, %f1578, %f2166;
	cvt.rn.f32.s32 	%f2191, %r3266;
	mul.f32 	%f2192, %f1643, %f2191;
	fma.rn.f32 	%f2193, %f2192, %f1577, %f2169;
	cvt.rn.f32.s32 	%f2194, %r3267;
	mul.f32 	%f2195, %f1643, %f2194;
	fma.rn.f32 	%f2196, %f2195, %f1578, %f2172;
	ld.shared.u32 	%r3302, [%r60+11632];
	ld.shared.u32 	%r3303, [%r60+11648];
	// begin inline asm
	{.reg .f16 low,high;
  mov.b32 {low,high},%r3278;
  cvt.f32.f16 %f1579, low;}

	// end inline asm
	// begin inline asm
	{.reg .f16 low,high;
  mov.b32 {low,high},%r3279;
  cvt.f32.f16 %f1580, low;}

	// end inline asm
	mov.u32 	%r3280, %r4046;
	mov.u32 	%r3281, %r4046;
	mov.u32 	%r3282, %r4046;
	mov.u32 	%r3283, %r4046;
	// begin inline asm
	mma.sync.aligned.m16n8k32.row.col.s32.s8.s8.s32 {%r3280, %r3281, %r3282, %r3283}, {%r2568, %r2569, %r2570, %r2571}, {%r3302, %r3303}, {%r3280, %r3281, %r3282, %r3283};
	// end inline asm
	cvt.rn.f32.s32 	%f2197, %r3280;
	mul.f32 	%f2198, %f1632, %f2197;
	fma.rn.f32 	%f2199, %f2198, %f1579, %f2175;
	cvt.rn.f32.s32 	%f2200, %r3281;
	mul.f32 	%f2201, %f1632, %f2200;
	fma.rn.f32 	%f2202, %f2201, %f1580, %f2178;
	cvt.rn.f32.s32 	%f2203, %r3282;
	mul.f32 	%f2204, %f1636, %f2203;
	fma.rn.f32 	%f2205, %f2204, %f1579, %f2181;
	cvt.rn.f32.s32 	%f2206, %r3283;
	mul.f32 	%f2207, %f1636, %f2206;
	fma.rn.f32 	%f2208, %f2207, %f1580, %f2184;
	mov.u32 	%r3294, %r4046;
	mov.u32 	%r3295, %r4046;
	mov.u32 	%r3296, %r4046;
	mov.u32 	%r3297, %r4046;
	// begin inline asm
	mma.sync.aligned.m16n8k32.row.col.s32.s8.s8.s32 {%r3294, %r3295, %r3296, %r3297}, {%r2584, %r2585, %r2586, %r2587}, {%r3302, %r3303}, {%r3294, %r3295, %r3296, %r3297};
	// end inline asm
	cvt.rn.f32.s32 	%f2209, %r3294;
	mul.f32 	%f2210, %f1640, %f2209;
	fma.rn.f32 	%f2211, %f2210, %f1579, %f2187;
	cvt.rn.f32.s32 	%f2212, %r3295;
	mul.f32 	%f2213, %f1640, %f2212;
	fma.rn.f32 	%f2214, %f2213, %f1580, %f2190;
	cvt.rn.f32.s32 	%f2215, %r3296;
	mul.f32 	%f2216, %f1644, %f2215;
	fma.rn.f32 	%f2217, %f2216, %f1579, %f2193;
	cvt.rn.f32.s32 	%f2218, %r3297;
	mul.f32 	%f2219, %f1644, %f2218;
	fma.rn.f32 	%f2220, %f2219, %f1580, %f2196;
	bar.sync 	0;
	mul.wide.s32 	%rd627, %r4541, 144;
	add.s64 	%rd628, %rd626, %rd627;
	ld.global.nc.u32 	%r4466, [%rd628];
	st.shared.u32 	[%r4448+384], %r4466;
	ld.global.nc.u32 	%r4467, [%rd628+1024];
	st.shared.u32 	[%r4448+1408], %r4467;
	ld.global.nc.u32 	%r4468, [%rd628+2048];
	st.shared.u32 	[%r4448+2432], %r4468;
	ld.global.nc.u32 	%r4469, [%rd628+3072];
	st.shared.u32 	[%r4448+3456], %r4469;
	ld.global.nc.u32 	%r4470, [%rd628+4096];
	st.shared.u32 	[%r4448+4480], %r4470;
	ld.global.nc.u32 	%r4471, [%rd628+5120];
	st.shared.u32 	[%r4448+5504], %r4471;
	ld.global.nc.u32 	%r4472, [%rd628+6144];
	st.shared.u32 	[%r4448+6528], %r4472;
	ld.global.nc.u32 	%r4473, [%rd628+7168];
	st.shared.u32 	[%r4448+7552], %r4473;
	ld.global.nc.u32 	%r4474, [%rd628+8192];
	st.shared.u32 	[%r4448+8576], %r4474;
	ld.global.nc.u32 	%r4475, [%rd628+9216];
	st.shared.u32 	[%r4448+9600], %r4475;
	ld.global.nc.u32 	%r4476, [%rd628+10240];
	st.shared.u32 	[%r4448+10624], %r4476;
	ld.global.nc.u32 	%r4477, [%rd628+11264];
	st.shared.u32 	[%r4448+11648], %r4477;
	ld.global.nc.u32 	%r4478, [%rd628+12288];
	st.shared.u32 	[%r4448+12672], %r4478;
	ld.global.nc.u32 	%r4479, [%rd628+13312];
	st.shared.u32 	[%r4448+13696], %r4479;
	bar.sync 	0;
	add.s64 	%rd570, %rd98, 128;
	// begin inline asm
	ldmatrix.sync.aligned.m8n8.x4.b16 {%r3308, %r3309, %r3310, %r3311}, [%rd570];
	// end inline asm
	add.s64 	%rd571, %rd98, 160;
	// begin inline asm
	ldmatrix.sync.aligned.m8n8.x4.b16 {%r3312, %r3313, %r3314, %r3315}, [%rd571];
	// end inline asm
	add.s64 	%rd572, %rd98, 192;
	// begin inline asm
	ldmatrix.sync.aligned.m8n8.x4.b16 {%r3316, %r3317, %r3318, %r3319}, [%rd572];
	// end inline asm
	add.s64 	%rd573, %rd98, 224;
	// begin inline asm
	ldmatrix.sync.aligned.m8n8.x4.b16 {%r3320, %r3321, %r3322, %r3323}, [%rd573];
	// end inline asm
	ld.shared.v4.f32 	{%f2221, %f2222, %f2223, %f2224}, [%r4465+16];
	ld.shared.v4.f32 	{%f2225, %f2226, %f2227, %f2228}, [%r4465+2448];
	add.s64 	%rd574, %rd98, 4992;
	// begin inline asm
	ldmatrix.sync.aligned.m8n8.x4.b16 {%r3324, %r3325, %r3326, %r3327}, [%rd574];
	// end inline asm
	add.s64 	%rd575, %rd98, 5024;
	// begin inline asm
	ldmatrix.sync.aligned.m8n8.x4.b16 {%r3328, %r3329, %r3330, %r3331}, [%rd575];
	// end inline asm
	add.s64 	%rd576, %rd98, 5056;
	// begin inline asm
	ldmatrix.sync.aligned.m8n8.x4.b16 {%r3332, %r3333, %r3334, %r3335}, [%rd576];
	// end inline asm
	add.s64 	%rd577, %rd98, 5088;
	// begin inline asm
	ldmatrix.sync.aligned.m8n8.x4.b16 {%r3336, %r3337, %r3338, %r3339}, [%rd577];
	// end inline asm
	ld.shared.v4.f32 	{%f2229, %f2230, %f2231, %f2232}, [%r4465+4880];
	ld.shared.v4.f32 	{%f2233, %f2234, %f2235, %f2236}, [%r4465+7312];
	ld.shared.u32 	%r3364, [%r60+16];
	ld.shared.u32 	%r3365, [%r60+32];
	ld.shared.v4.u32 	{%r3340, %r3370, %r3400, %r3430}, [%r61];
	// begin inline asm
	{.reg .f16 low,high;
  mov.b32 {low,high},%r3340;
  cvt.f32.f16 %f1581, low;}

	// end inline asm
	ld.shared.v4.u32 	{%r3341, %r3371, %r3401, %r3431}, [%r61+144];
	// begin inline asm
	{.reg .f16 low,high;
  mov.b32 {low,high},%r3341;
  cvt.f32.f16 %f1582, low;}

	// end inline asm
	mov.u32 	%r3342, %r4046;
	mov.u32 	%r3343, %r4046;
	mov.u32 	%r3344, %r4046;
	mov.u32 	%r3345, %r4046;
	// begin inline asm
	mma.sync.aligned.m16n8k32.row.col.s32.s8.s8.s32 {%r3342, %r3343, %r3344, %r3345}, {%r3308, %r3309, %r3310, %r3311}, {%r3364, %r3365}, {%r3342, %r3343, %r3344, %r3345};
	// end inline asm
	cvt.rn.f32.s32 	%f2237, %r3342;
	mul.f32 	%f2238, %f2221, %f2237;
	fma.rn.f32 	%f2239, %f2238, %f1581, %f1719;
	cvt.rn.f32.s32 	%f2240, %r3343;
	mul.f32 	%f2241, %f2221, %f2240;
	fma.rn.f32 	%f2242, %f2241, %f1582, %f1722;
	cvt.rn.f32.s32 	%f2243, %r3344;
	mul.f32 	%f2244, %f2225, %f2243;
	fma.rn.f32 	%f2245, %f2244, %f1581, %f1725;
	cvt.rn.f32.s32 	%f2246, %r3345;
	mul.f32 	%f2247, %f2225, %f2246;
	fma.rn.f32 	%f2248, %f2247, %f1582, %f1728;
	mov.u32 	%r3356, %r4046;
	mov.u32 	%r3357, %r4046;
	mov.u32 	%r3358, %r4046;
	mov.u32 	%r3359, %r4046;
	// begin inline asm
	mma.sync.aligned.m16n8k32.row.col.s32.s8.s8.s32 {%r3356, %r3357, %r3358, %r3359}, {%r3324, %r3325, %r3326, %r3327}, {%r3364, %r3365}, {%r3356, %r3357, %r3358, %r3359};
	// end inline asm
	cvt.rn.f32.s32 	%f2249, %r3356;
	mul.f32 	%f2250, %f2229, %f2249;
	fma.rn.f32 	%f2251, %f2250, %f1581, %f1731;
	cvt.rn.f32.s32 	%f2252, %r3357;
	mul.f32 	%f2253, %f2229, %f2252;
	fma.rn.f32 	%f2254, %f2253, %f1582, %f1734;
	cvt.rn.f32.s32 	%f2255, %r3358;
	mul.f32 	%f2256, %f2233, %f2255;
	fma.rn.f32 	%f2257, %f2256, %f1581, %f1737;
	cvt.rn.f32.s32 	%f2258, %r3359;
	mul.f32 	%f2259, %f2233, %f2258;
	fma.rn.f32 	%f2260, %f2259, %f1582, %f1740;
	ld.shared.u32 	%r3394, [%r60+48];
	ld.shared.u32 	%r3395, [%r60+64];
	// begin inline asm
	{.reg .f16 low,high;
  mov.b32 {low,high},%r3370;
  cvt.f32.f16 %f1583, low;}

	// end inline asm
	// begin inline asm
	{.reg .f16 low,high;
  mov.b32 {low,high},%r3371;
  cvt.f32.f16 %f1584, low;}

	// end inline asm
	mov.u32 	%r3372, %r4046;
	mov.u32 	%r3373, %r4046;
	mov.u32 	%r3374, %r4046;
	mov.u32 	%r3375, %r4046;
	// begin inline asm
	mma.sync.aligned.m16n8k32.row.col.s32.s8.s8.s32 {%r3372, %r3373, %r3374, %r3375}, {%r3312, %r3313, %r3314, %r3315}, {%r3394, %r3395}, {%r3372, %r3373, %r3374, %r3375};
	// end inline asm
	cvt.rn.f32.s32 	%f2261, %r3372;
	mul.f32 	%f2262, %f2222, %f2261;
	fma.rn.f32 	%f2263, %f2262, %f1583, %f2239;
	cvt.rn.f32.s32 	%f2264, %r3373;
	mul.f32 	%f2265, %f2222, %f2264;
	fma.rn.f32 	%f2266, %f2265, %f1584, %f2242;
	cvt.rn.f32.s32 	%f2267, %r3374;
	mul.f32 	%f2268, %f2226, %f2267;
	fma.rn.f32 	%f2269, %f2268, %f1583, %f2245;
	cvt.rn.f32.s32 	%f2270, %r3375;
	mul.f32 	%f2271, %f2226, %f2270;
	fma.rn.f32 	%f2272, %f2271, %f1584, %f2248;
	mov.u32 	%r3386, %r4046;
	mov.u32 	%r3387, %r4046;
	mov.u32 	%r3388, %r4046;
	mov.u32 	%r3389, %r4046;
	// begin inline asm
	mma.sync.aligned.m16n8k32.row.col.s32.s8.s8.s32 {%r3386, %r3387, %r3388, %r3389}, {%r3328, %r3329, %r3330, %r3331}, {%r3394, %r3395}, {%r3386, %r3387, %r3388, %r3389};
	// end inline asm
	cvt.rn.f32.s32 	%f2273, %r3386;
	mul.f32 	%f2274, %f2230, %f2273;
	fma.rn.f32 	%f2275, %f2274, %f1583, %f2251;
	cvt.rn.f32.s32 	%f2276, %r3387;
	mul.f32 	%f2277, %f2230, %f2276;
	fma.rn.f32 	%f2278, %f2277, %f1584, %f2254;
	cvt.rn.f32.s32 	%f2279, %r3388;
	mul.f32 	%f2280, %f2234, %f2279;
	fma.rn.f32 	%f2281, %f2280, %f1583, %f2257;
	cvt.rn.f32.s32 	%f2282, %r3389;
	mul.f32 	%f2283, %f2234, %f2282;
	fma.rn.f32 	%f2284, %f2283, %f1584, %f2260;
	ld.shared.u32 	%r3424, [%r60+80];
	ld.shared.u32 	%r3425, [%r60+96];
	// begin inline asm
	{.reg .f16 low,high;
  mov.b32 {low,high},%r3400;
  cvt.f32.f16 %f1585, low;}

	// end inline asm
	// begin inline asm
	{.reg .f16 low,high;
  mov.b32 {low,high},%r3401;
  cvt.f32.f16 %f1586, low;}

	// end inline asm
	mov.u32 	%r3402, %r4046;
	mov.u32 	%r3403, %r4046;
	mov.u32 	%r3404, %r4046;
	mov.u32 	%r3405, %r4046;
	// begin inline asm
	mma.sync.aligned.m16n8k32.row.col.s32.s8.s8.s32 {%r3402, %r3403, %r3404, %r3405}, {%r3316, %r3317, %r3318, %r3319}, {%r3424, %r3425}, {%r3402, %r3403, %r3404, %r3405};
	// end inline asm
	cvt.rn.f32.s32 	%f2285, %r3402;
	mul.f32 	%f2286, %f2223, %f2285;
	fma.rn.f32 	%f2287, %f2286, %f1585, %f2263;
	cvt.rn.f32.s32 	%f2288, %r3403;
	mul.f32 	%f2289, %f2223, %f2288;
	fma.rn.f32 	%f2290, %f2289, %f1586, %f2266;
	cvt.rn.f32.s32 	%f2291, %r3404;
	mul.f32 	%f2292, %f2227, %f2291;
	fma.rn.f32 	%f2293, %f2292, %f1585, %f2269;
	cvt.rn.f32.s32 	%f2294, %r3405;
	mul.f32 	%f2295, %f2227, %f2294;
	fma.rn.f32 	%f2296, %f2295, %f1586, %f2272;
	mov.u32 	%r3416, %r4046;
	mov.u32 	%r3417, %r4046;
	mov.u32 	%r3418, %r4046;
	mov.u32 	%r3419, %r4046;
	// begin inline asm
	mma.sync.aligned.m16n8k32.row.col.s32.s8.s8.s32 {%r3416, %r3417, %r3418, %r3419}, {%r3332, %r3333, %r3334, %r3335}, {%r3424, %r3425}, {%r3416, %r3417, %r3418, %r3419};
	// end inline asm
	cvt.rn.f32.s32 	%f2297, %r3416;
	mul.f32 	%f2298, %f2231, %f2297;
	fma.rn.f32 	%f2299, %f2298, %f1585, %f2275;
	cvt.rn.f32.s32 	%f2300, %r3417;
	mul.f32 	%f2301, %f2231, %f2300;
	fma.rn.f32 	%f2302, %f2301, %f1586, %f2278;
	cvt.rn.f32.s32 	%f2303, %r3418;
	mul.f32 	%f2304, %f2235, %f2303;
	fma.rn.f32 	%f2305, %f2304, %f1585, %f2281;
	cvt.rn.f32.s32 	%f2306, %r3419;
	mul.f32 	%f2307, %f2235, %f2306;
	fma.rn.f32 	%f2308, %f2307, %f1586, %f2284;
	ld.shared.u32 	%r3454, [%r60+112];
	ld.shared.u32 	%r3455, [%r60+128];
	// begin inline asm
	{.reg .f16 low,high;
  mov.b32 {low,high},%r3430;
  cvt.f32.f16 %f1587, low;}

	// end inline asm
	// begin inline asm
	{.reg .f16 low,high;
  mov.b32 {low,high},%r3431;
  cvt.f32.f16 %f1588, low;}

	// end inline asm
	mov.u32 	%r3432, %r4046;
	mov.u32 	%r3433, %r4046;
	mov.u32 	%r3434, %r4046;
	mov.u32 	%r3435, %r4046;
	// begin inline asm
	mma.sync.aligned.m16n8k32.row.col.s32.s8.s8.s32 {%r3432, %r3433, %r3434, %r3435}, {%r3320, %r3321, %r3322, %r3323}, {%r3454, %r3455}, {%r3432, %r3433, %r3434, %r3435};
	// end inline asm
	cvt.rn.f32.s32 	%f2309, %r3432;
	mul.f32 	%f2310, %f2224, %f2309;
	fma.rn.f32 	%f2909, %f2310, %f1587, %f2287;
	cvt.rn.f32.s32 	%f2311, %r3433;
	mul.f32 	%f2312, %f2224, %f2311;
	fma.rn.f32 	%f2910, %f2312, %f1588, %f2290;
	cvt.rn.f32.s32 	%f2313, %r3434;
	mul.f32 	%f2314, %f2228, %f2313;
	fma.rn.f32 	%f2911, %f2314, %f1587, %f2293;
	cvt.rn.f32.s32 	%f2315, %r3435;
	mul.f32 	%f2316, %f2228, %f2315;
	fma.rn.f32 	%f2912, %f2316, %f1588, %f2296;
	mov.u32 	%r3446, %r4046;
	mov.u32 	%r3447, %r4046;
	mov.u32 	%r3448, %r4046;
	mov.u32 	%r3449, %r4046;
	// begin inline asm
	mma.sync.aligned.m16n8k32.row.col.s32.s8.s8.s32 {%r3446, %r3447, %r3448, %r3449}, {%r3336, %r3337, %r3338, %r3339}, {%r3454, %r3455}, {%r3446, %r3447, %r3448, %r3449};
	// end inline asm
	cvt.rn.f32.s32 	%f2317, %r3446;
	mul.f32 	%f2318, %f2232, %f2317;
	fma.rn.f32 	%f2913, %f2318, %f1587, %f2299;
	cvt.rn.f32.s32 	%f2319, %r3447;
	mul.f32 	%f2320, %f2232, %f2319;
	fma.rn.f32 	%f2914, %f2320, %f1588, %f2302;
	cvt.rn.f32.s32 	%f2321, %r3448;
	mul.f32 	%f2322, %f2236, %f2321;
	fma.rn.f32 	%f2915, %f2322, %f1587, %f2305;
	cvt.rn.f32.s32 	%f2323, %r3449;
	mul.f32 	%f2324, %f2236, %f2323;
	fma.rn.f32 	%f2916, %f2324, %f1588, %f2308;
	ld.shared.u32 	%r3484, [%r60+2320];
	ld.shared.u32 	%r3485, [%r60+2336];
	ld.shared.v4.u32 	{%r3460, %r3490, %r3520, %r3550}, [%r61+2304];
	// begin inline asm
	{.reg .f16 low,high;
  mov.b32 {low,high},%r3460;
  cvt.f32.f16 %f1589, low;}

	// end inline asm
	ld.shared.v4.u32 	{%r3461, %r3491, %r3521, %r3551}, [%r61+2448];
	// begin inline asm
	{.reg .f16 low,high;
  mov.b32 {low,high},%r3461;
  cvt.f32.f16 %f1590, low;}

	// end inline asm
	mov.u32 	%r3462, %r4046;
	mov.u32 	%r3463, %r4046;
	mov.u32 	%r3464, %r4046;
	mov.u32 	%r3465, %r4046;
	// begin inline asm
	mma.sync.aligned.m16n8k32.row.col.s32.s8.s8.s32 {%r3462, %r3463, %r3464, %r3465}, {%r3308, %r3309, %r3310, %r3311}, {%r3484, %r3485}, {%r3462, %r3463, %r3464, %r3465};
	// end inline asm
	cvt.rn.f32.s32 	%f2325, %r3462;
	mul.f32 	%f2326, %f2221, %f2325;
	fma.rn.f32 	%f2327, %f2326, %f1589, %f1815;
	cvt.rn.f32.s32 	%f2328, %r3463;
	mul.f32 	%f2329, %f2221, %f2328;
	fma.rn.f32 	%f2330, %f2329, %f1590, %f1818;
	cvt.rn.f32.s32 	%f2331, %r3464;
	mul.f32 	%f2332, %f2225, %f2331;
	fma.rn.f32 	%f2333, %f2332, %f1589, %f1821;
	cvt.rn.f32.s32 	%f2334, %r3465;
	mul.f32 	%f2335, %f2225, %f2334;
	fma.rn.f32 	%f2336, %f2335, %f1590, %f1824;
	mov.u32 	%r3476, %r4046;
	mov.u32 	%r3477, %r4046;
	mov.u32 	%r3478, %r4046;
	mov.u32 	%r3479, %r4046;
	// begin inline asm
	mma.sync.aligned.m16n8k32.row.col.s32.s8.s8.s32 {%r3476, %r3477, %r3478, %r3479}, {%r3324, %r3325, %r3326, %r3327}, {%r3484, %r3485}, {%r3476, %r3477, %r3478, %r3479};
	// end inline asm
	cvt.rn.f32.s32 	%f2337, %r3476;
	mul.f32 	%f2338, %f2229, %f2337;
	fma.rn.f32 	%f2339, %f2338, %f1589, %f1827;
	cvt.rn.f32.s32 	%f2340, %r3477;
	mul.f32 	%f2341, %f2229, %f2340;
	fma.rn.f32 	%f2342, %f2341, %f1590, %f1830;
	cvt.rn.f32.s32 	%f2343, %r3478;
	mul.f32 	%f2344, %f2233, %f2343;
	fma.rn.f32 	%f2345, %f2344, %f1589, %f1833;
	cvt.rn.f32.s32 	%f2346, %r3479;
	mul.f32 	%f2347, %f2233, %f2346;
	fma.rn.f32 	%f2348, %f2347, %f1590, %f1836;
	ld.shared.u32 	%r3514, [%r60+2352];
	ld.shared.u32 	%r3515, [%r60+2368];
	// begin inline asm
	{.reg .f16 low,high;
  mov.b32 {low,high},%r3490;
  cvt.f32.f16 %f1591, low;}

	// end inline asm
	// begin inline asm
	{.reg .f16 low,high;
  mov.b32 {low,high},%r3491;
  cvt.f32.f16 %f1592, low;}

	// end inline asm
	mov.u32 	%r3492, %r4046;
	mov.u32 	%r3493, %r4046;
	mov.u32 	%r3494, %r4046;
	mov.u32 	%r3495, %r4046;
	// begin inline asm
	mma.sync.aligned.m16n8k32.row.col.s32.s8.s8.s32 {%r3492, %r3493, %r3494, %r3495}, {%r3312, %r3313, %r3314, %r3315}, {%r3514, %r3515}, {%r3492, %r3493, %r3494, %r3495};
	// end inline asm
	cvt.rn.f32.s32 	%f2349, %r3492;
	mul.f32 	%f2350, %f2222, %f2349;
	fma.rn.f32 	%f2351, %f2350, %f1591, %f2327;
	cvt.rn.f32.s32 	%f2352, %r3493;
	mul.f32 	%f2353, %f2222, %f2352;
	fma.rn.f32 	%f2354, %f2353, %f1592, %f2330;
	cvt.rn.f32.s32 	%f2355, %r3494;
	mul.f32 	%f2356, %f2226, %f2355;
	fma.rn.f32 	%f2357, %f2356, %f1591, %f2333;
	cvt.rn.f32.s32 	%f2358, %r3495;
	mul.f32 	%f2359, %f2226, %f2358;
	fma.rn.f32 	%f2360, %f2359, %f1592, %f2336;
	mov.u32 	%r3506, %r4046;
	mov.u32 	%r3507, %r4046;
	mov.u32 	%r3508, %r4046;
	mov.u32 	%r3509, %r4046;
	// begin inline asm
	mma.sync.aligned.m16n8k32.row.col.s32.s8.s8.s32 {%r3506, %r3507, %r3508, %r3509}, {%r3328, %r3329, %r3330, %r3331}, {%r3514, %r3515}, {%r3506, %r3507, %r3508, %r3509};
	// end inline asm
	cvt.rn.f32.s32 	%f2361, %r3506;
	mul.f32 	%f2362, %f2230, %f2361;
	fma.rn.f32 	%f2363, %f2362, %f1591, %f2339;
	cvt.rn.f32.s32 	%f2364, %r3507;
	mul.f32 	%f2365, %f2230, %f2364;
	fma.rn.f32 	%f2366, %f2365, %f1592, %f2342;
	cvt.rn.f32.s32 	%f2367, %r3508;
	mul.f32 	%f2368, %f2234, %f2367;
	fma.rn.f32 	%f2369, %f2368, %f1591, %f2345;
	cvt.rn.f32.s32 	%f2370, %r3509;
	mul.f32 	%f2371, %f2234, %f2370;
	fma.rn.f32 	%f2372, %f2371, %f1592, %f2348;
	ld.shared.u32 	%r3544, [%r60+2384];
	ld.shared.u32 	%r3545, [%r60+2400];
	// begin inline asm
	{.reg .f16 low,high;
  mov.b32 {low,high},%r3520;
  cvt.f32.f16 %f1593, low;}

	// end inline asm
	// begin inline asm
	{.reg .f16 low,high;
  mov.b32 {low,high},%r3521;
  cvt.f32.f16 %f1594, low;}

	// end inline asm
	mov.u32 	%r3522, %r4046;
	mov.u32 	%r3523, %r4046;
	mov.u32 	%r3524, %r4046;
	mov.u32 	%r3525, %r4046;
	// begin inline asm
	mma.sync.aligned.m16n8k32.row.col.s32.s8.s8.s32 {%r3522, %r3523, %r3524, %r3525}, {%r3316, %r3317, %r3318, %r3319}, {%r3544, %r3545}, {%r3522, %r3523, %r3524, %r3525};
	// end inline asm
	cvt.rn.f32.s32 	%f2373, %r3522;
	mul.f32 	%f2374, %f2223, %f2373;
	fma.rn.f32 	%f2375, %f2374, %f1593, %f2351;
	cvt.rn.f32.s32 	%f2376, %r3523;
	mul.f32 	%f2377, %f2223, %f2376;
	fma.rn.f32 	%f2378, %f2377, %f1594, %f2354;
	cvt.rn.f32.s32 	%f2379, %r3524;
	mul.f32 	%f2380, %f2227, %f2379;
	fma.rn.f32 	%f2381, %f2380, %f1593, %f2357;
	cvt.rn.f32.s32 	%f2382, %r3525;
	mul.f32 	%f2383, %f2227, %f2382;
	fma.rn.f32 	%f2384, %f2383, %f1594, %f2360;
	mov.u32 	%r3536, %r4046;
	mov.u32 	%r3537, %r4046;
	mov.u32 	%r3538, %r4046;
	mov.u32 	%r3539, %r4046;
	// begin inline asm
	mma.sync.aligned.m16n8k32.row.col.s32.s8.s8.s32 {%r3536, %r3537, %r3538, %r3539}, {%r3332, %r3333, %r3334, %r3335}, {%r3544, %r3545}, {%r3536, %r3537, %r3538, %r3539};
	// end inline asm
	cvt.rn.f32.s32 	%f2385, %r3536;
	mul.f32 	%f2386, %f2231, %f2385;
	fma.rn.f32 	%f2387, %f2386, %f1593, %f2363;
	cvt.rn.f32.s32 	%f2388, %r3537;
	mul.f32 	%f2389, %f2231, %f2388;
	fma.rn.f32 	%f2390, %f2389, %f1594, %f2366;
	cvt.rn.f32.s32 	%f2391, %r3538;
	mul.f32 	%f2392, %f2235, %f2391;
	fma.rn.f32 	%f2393, %f2392, %f1593, %f2369;
	cvt.rn.f32.s32 	%f2394, %r3539;
	mul.f32 	%f2395, %f2235, %f2394;
	fma.rn.f32 	%f2396, %f2395, %f1594, %f2372;
	ld.shared.u32 	%r3574, [%r60+2416];
	ld.shared.u32 	%r3575, [%r60+2432];
	// begin inline asm
	{.reg .f16 low,high;
  mov.b32 {low,high},%r3550;
  cvt.f32.f16 %f1595, low;}

	// end inline asm
	// begin inline asm
	{.reg .f16 low,high;
  mov.b32 {low,high},%r3551;
  cvt.f32.f16 %f1596, low;}

	// end inline asm
	mov.u32 	%r3552, %r4046;
	mov.u32 	%r3553, %r4046;
	mov.u32 	%r3554, %r4046;
	mov.u32 	%r3555, %r4046;
	// begin inline asm
	mma.sync.aligned.m16n8k32.row.col.s32.s8.s8.s32 {%r3552, %r3553, %r3554, %r3555}, {%r3320, %r3321, %r3322, %r3323}, {%r3574, %r3575}, {%r3552, %r3553, %r3554, %r3555};
	// end inline asm
	cvt.rn.f32.s32 	%f2397, %r3552;
	mul.f32 	%f2398, %f2224, %f2397;
	fma.rn.f32 	%f2917, %f2398, %f1595, %f2375;
	cvt.rn.f32.s32 	%f2399, %r3553;
	mul.f32 	%f2400, %f2224, %f2399;
	fma.rn.f32 	%f2918, %f2400, %f1596, %f2378;
	cvt.rn.f32.s32 	%f2401, %r3554;
	mul.f32 	%f2402, %f2228, %f2401;
	fma.rn.f32 	%f2919, %f2402, %f1595, %f2381;
	cvt.rn.f32.s32 	%f2403, %r3555;
	mul.f32 	%f2404, %f2228, %f2403;
	fma.rn.f32 	%f2920, %f2404, %f1596, %f2384;
	mov.u32 	%r3566, %r4046;
	mov.u32 	%r3567, %r4046;
	mov.u32 	%r3568, %r4046;
	mov.u32 	%r3569, %r4046;
	// begin inline asm
	mma.sync.aligned.m16n8k32.row.col.s32.s8.s8.s32 {%r3566, %r3567, %r3568, %r3569}, {%r3336, %r3337, %r3338, %r3339}, {%r3574, %r3575}, {%r3566, %r3567, %r3568, %r3569};
	// end inline asm
	cvt.rn.f32.s32 	%f2405, %r3566;
	mul.f32 	%f2406, %f2232, %f2405;
	fma.rn.f32 	%f2921, %f2406, %f1595, %f2387;
	cvt.rn.f32.s32 	%f2407, %r3567;
	mul.f32 	%f2408, %f2232, %f2407;
	fma.rn.f32 	%f2922, %f2408, %f1596, %f2390;
	cvt.rn.f32.s32 	%f2409, %r3568;
	mul.f32 	%f2410, %f2236, %f2409;
	fma.rn.f32 	%f2923, %f2410, %f1595, %f2393;
	cvt.rn.f32.s32 	%f2411, %r3569;
	mul.f32 	%f2412, %f2236, %f2411;
	fma.rn.f32 	%f2924, %f2412, %f1596, %f2396;
	ld.shared.u32 	%r3604, [%r60+4624];
	ld.shared.u32 	%r3605, [%r60+4640];
	ld.shared.v4.u32 	{%r3580, %r3610, %r3640, %r3670}, [%r61+4608];
	// begin inline asm
	{.reg .f16 low,high;
  mov.b32 {low,high},%r3580;
  cvt.f32.f16 %f1597, low;}

	// end inline asm
	ld.shared.v4.u32 	{%r3581, %r3611, %r3641, %r3671}, [%r61+4752];
	// begin inline asm
	{.reg .f16 low,high;
  mov.b32 {low,high},%r3581;
  cvt.f32.f16 %f1598, low;}

	// end inline asm
	mov.u32 	%r3582, %r4046;
	mov.u32 	%r3583, %r4046;
	mov.u32 	%r3584, %r4046;
	mov.u32 	%r3585, %r4046;
	// begin inline asm
	mma.sync.aligned.m16n8k32.row.col.s32.s8.s8.s32 {%r3582, %r3583, %r3584, %r3585}, {%r3308, %r3309, %r3310, %r3311}, {%r3604, %r3605}, {%r3582, %r3583, %r3584, %r3585};
	// end inline asm
	cvt.rn.f32.s32 	%f2413, %r3582;
	mul.f32 	%f2414, %f2221, %f2413;
	fma.rn.f32 	%f2415, %f2414, %f1597, %f1911;
	cvt.rn.f32.s32 	%f2416, %r3583;
	mul.f32 	%f2417, %f2221, %f2416;
	fma.rn.f32 	%f2418, %f2417, %f1598, %f1914;
	cvt.rn.f32.s32 	%f2419, %r3584;
	mul.f32 	%f2420, %f2225, %f2419;
	fma.rn.f32 	%f2421, %f2420, %f1597, %f1917;
	cvt.rn.f32.s32 	%f2422, %r3585;
	mul.f32 	%f2423, %f2225, %f2422;
	fma.rn.f32 	%f2424, %f2423, %f1598, %f1920;
	mov.u32 	%r3596, %r4046;
	mov.u32 	%r3597, %r4046;
	mov.u32 	%r3598, %r4046;
	mov.u32 	%r3599, %r4046;
	// begin inline asm
	mma.sync.aligned.m16n8k32.row.col.s32.s8.s8.s32 {%r3596, %r3597, %r3598, %r3599}, {%r3324, %r3325, %r3326, %r3327}, {%r3604, %r3605}, {%r3596, %r3597, %r3598, %r3599};
	// end inline asm
	cvt.rn.f32.s32 	%f2425, %r3596;
	mul.f32 	%f2426, %f2229, %f2425;
	fma.rn.f32 	%f2427, %f2426, %f1597, %f1923;
	cvt.rn.f32.s32 	%f2428, %r3597;
	mul.f32 	%f2429, %f2229, %f2428;
	fma.rn.f32 	%f2430, %f2429, %f1598, %f1926;
	cvt.rn.f32.s32 	%f2431, %r3598;
	mul.f32 	%f2432, %f2233, %f2431;
	fma.rn.f32 	%f2433, %f2432, %f1597, %f1929;
	cvt.rn.f32.s32 	%f2434, %r3599;
	mul.f32 	%f2435, %f2233, %f2434;
	fma.rn.f32 	%f2436, %f2435, %f1598, %f1932;
	ld.shared.u32 	%r3634, [%r60+4656];
	ld.shared.u32 	%r3635, [%r60+4672];
	// begin inline asm
	{.reg .f16 low,high;
  mov.b32 {low,high},%r3610;
  cvt.f32.f16 %f1599, low;}

	// end inline asm
	// begin inline asm
	{.reg .f16 low,high;
  mov.b32 {low,high},%r3611;
  cvt.f32.f16 %f1600, low;}

	// end inline asm
	mov.u32 	%r3612, %r4046;
	mov.u32 	%r3613, %r4046;
	mov.u32 	%r3614, %r4046;
	mov.u32 	%r3615, %r4046;
	// begin inline asm
	mma.sync.aligned.m16n8k32.row.col.s32.s8.s8.s32 {%r3612, %r3613, %r3614, %r3615}, {%r3312, %r3313, %r3314, %r3315}, {%r3634, %r3635}, {%r3612, %r3613, %r3614, %r3615};
	// end inline asm
	cvt.rn.f32.s32 	%f2437, %r3612;
	mul.f32 	%f2438, %f2222, %f2437;
	fma.rn.f32 	%f2439, %f2438, %f1599, %f2415;
	cvt.rn.f32.s32 	%f2440, %r3613;
	mul.f32 	%f2441, %f2222, %f2440;
	fma.rn.f32 	%f2442, %f2441, %f1600, %f2418;
	cvt.rn.f32.s32 	%f2443, %r3614;
	mul.f32 	%f2444, %f2226, %f2443;
	fma.rn.f32 	%f2445, %f2444, %f1599, %f2421;
	cvt.rn.f32.s32 	%f2446, %r3615;
	mul.f32 	%f2447, %f2226, %f2446;
	fma.rn.f32 	%f2448, %f2447, %f1600, %f2424;
	mov.u32 	%r3626, %r4046;
	mov.u32 	%r3627, %r4046;
	mov.u32 	%r3628, %r4046;
	mov.u32 	%r3629, %r4046;
	// begin inline asm
	mma.sync.aligned.m16n8k32.row.col.s32.s8.s8.s32 {%r3626, %r3627, %r3628, %r3629}, {%r3328, %r3329, %r3330, %r3331}, {%r3634, %r3635}, {%r3626, %r3627, %r3628, %r3629};
	// end inline asm
	cvt.rn.f32.s32 	%f2449, %r3626;
	mul.f32 	%f2450, %f2230, %f2449;
	fma.rn.f32 	%f2451, %f2450, %f1599, %f2427;
	cvt.rn.f32.s32 	%f2452, %r3627;
	mul.f32 	%f2453, %f2230, %f2452;
	fma.rn.f32 	%f2454, %f2453, %f1600, %f2430;
	cvt.rn.f32.s32 	%f2455, %r3628;
	mul.f32 	%f2456, %f2234, %f2455;
	fma.rn.f32 	%f2457, %f2456, %f1599, %f2433;
	cvt.rn.f32.s32 	%f2458, %r3629;
	mul.f32 	%f2459, %f2234, %f2458;
	fma.rn.f32 	%f2460, %f2459, %f1600, %f2436;
	ld.shared.u32 	%r3664, [%r60+4688];
	ld.shared.u32 	%r3665, [%r60+4704];
	// begin inline asm
	{.reg .f16 low,high;
  mov.b32 {low,high},%r3640;
  cvt.f32.f16 %f1601, low;}

	// end inline asm
	// begin inline asm
	{.reg .f16 low,high;
  mov.b32 {low,high},%r3641;
  cvt.f32.f16 %f1602, low;}

	// end inline asm
	mov.u32 	%r3642, %r4046;
	mov.u32 	%r3643, %r4046;
	mov.u32 	%r3644, %r4046;
	mov.u32 	%r3645, %r4046;
	// begin inline asm
	mma.sync.aligned.m16n8k32.row.col.s32.s8.s8.s32 {%r3642, %r3643, %r3644, %r3645}, {%r3316, %r3317, %r3318, %r3319}, {%r3664, %r3665}, {%r3642, %r3643, %r3644, %r3645};
	// end inline asm
	cvt.rn.f32.s32 	%f2461, %r3642;
	mul.f32 	%f2462, %f2223, %f2461;
	fma.rn.f32 	%f2463, %f2462, %f1601, %f2439;
	cvt.rn.f32.s32 	%f2464, %r3643;
	mul.f32 	%f2465, %f2223, %f2464;
	fma.rn.f32 	%f2466, %f2465, %f1602, %f2442;
	cvt.rn.f32.s32 	%f2467, %r3644;
	mul.f32 	%f2468, %f2227, %f2467;
	fma.rn.f32 	%f2469, %f2468, %f1601, %f2445;
	cvt.rn.f32.s32 	%f2470, %r3645;
	mul.f32 	%f2471, %f2227, %f2470;
	fma.rn.f32 	%f2472, %f2471, %f1602, %f2448;
	mov.u32 	%r3656, %r4046;
	mov.u32 	%r3657, %r4046;
	mov.u32 	%r3658, %r4046;
	mov.u32 	%r3659, %r4046;
	// begin inline asm
	mma.sync.aligned.m16n8k32.row.col.s32.s8.s8.s32 {%r3656, %r3657, %r3658, %r3659}, {%r3332, %r3333, %r3334, %r3335}, {%r3664, %r3665}, {%r3656, %r3657, %r3658, %r3659};
	// end inline asm
	cvt.rn.f32.s32 	%f2473, %r3656;
	mul.f32 	%f2474, %f2231, %f2473;
	fma.rn.f32 	%f2475, %f2474, %f1601, %f2451;
	cvt.rn.f32.s32 	%f2476, %r3657;
	mul.f32 	%f2477, %f2231, %f2476;
	fma.rn.f32 	%f2478, %f2477, %f1602, %f2454;
	cvt.rn.f32.s32 	%f2479, %r3658;
	mul.f32 	%f2480, %f2235, %f2479;
	fma.rn.f32 	%f2481, %f2480, %f1601, %f2457;
	cvt.rn.f32.s32 	%f2482, %r3659;
	mul.f32 	%f2483, %f2235, %f2482;
	fma.rn.f32 	%f2484, %f2483, %f1602, %f2460;
	ld.shared.u32 	%r3694, [%r60+4720];
	ld.shared.u32 	%r3695, [%r60+4736];
	// begin inline asm
	{.reg .f16 low,high;
  mov.b32 {low,high},%r3670;
  cvt.f32.f16 %f1603, low;}

	// end inline asm
	// begin inline asm
	{.reg .f16 low,high;
  mov.b32 {low,high},%r3671;
  cvt.f32.f16 %f1604, low;}

	// end inline asm
	mov.u32 	%r3672, %r4046;
	mov.u32 	%r3673, %r4046;
	mov.u32 	%r3674, %r4046;
	mov.u32 	%r3675, %r4046;
	// begin inline asm
	mma.sync.aligned.m16n8k32.row.col.s32.s8.s8.s32 {%r3672, %r3673, %r3674, %r3675}, {%r3320, %r3321, %r3322, %r3323}, {%r3694, %r3695}, {%r3672, %r3673, %r3674, %r3675};
	// end inline asm
	cvt.rn.f32.s32 	%f2485, %r3672;
	mul.f32 	%f2486, %f2224, %f2485;
	fma.rn.f32 	%f2925, %f2486, %f1603, %f2463;
	cvt.rn.f32.s32 	%f2487, %r3673;
	mul.f32 	%f2488, %f2224, %f2487;
	fma.rn.f32 	%f2926, %f2488, %f1604, %f2466;
	cvt.rn.f32.s32 	%f2489, %r3674;
	mul.f32 	%f2490, %f2228, %f2489;
	fma.rn.f32 	%f2927, %f2490, %f1603, %f2469;
	cvt.rn.f32.s32 	%f2491, %r3675;
	mul.f32 	%f2492, %f2228, %f2491;
	fma.rn.f32 	%f2928, %f2492, %f1604, %f2472;
	mov.u32 	%r3686, %r4046;
	mov.u32 	%r3687, %r4046;
	mov.u32 	%r3688, %r4046;
	mov.u32 	%r3689, %r4046;
	// begin inline asm
	mma.sync.aligned.m16n8k32.row.col.s32.s8.s8.s32 {%r3686, %r3687, %r3688, %r3689}, {%r3336, %r3337, %r3338, %r3339}, {%r3694, %r3695}, {%r3686, %r3687, %r3688, %r3689};
	// end inline asm
	cvt.rn.f32.s32 	%f2493, %r3686;
	mul.f32 	%f2494, %f2232, %f2493;
	fma.rn.f32 	%f2929, %f2494, %f1603, %f2475;
	cvt.rn.f32.s32 	%f2495, %r3687;
	mul.f32 	%f2496, %f2232, %f2495;
	fma.rn.f32 	%f2930, %f2496, %f1604, %f2478;
	cvt.rn.f32.s32 	%f2497, %r3688;
	mul.f32 	%f2498, %f2236, %f2497;
	fma.rn.f32 	%f2931, %f2498, %f1603, %f2481;
	cvt.rn.f32.s32 	%f2499, %r3689;
	mul.f32 	%f2500, %f2236, %f2499;
	fma.rn.f32 	%f2932, %f2500, %f1604, %f2484;
	ld.shared.u32 	%r3724, [%r60+6928];
	ld.shared.u32 	%r3725, [%r60+6944];
	ld.shared.v4.u32 	{%r3700, %r3730, %r3760, %r3790}, [%r61+6912];
	// begin inline asm
	{.reg .f16 low,high;
  mov.b32 {low,high},%r3700;
  cvt.f32.f16 %f1605, low;}

	// end inline asm
	ld.shared.v4.u32 	{%r3701, %r3731, %r3761, %r3791}, [%r61+7056];
	// begin inline asm
	{.reg .f16 low,high;
  mov.b32 {low,high},%r3701;
  cvt.f32.f16 %f1606, low;}

	// end inline asm
	mov.u32 	%r3702, %r4046;
	mov.u32 	%r3703, %r4046;
	mov.u32 	%r3704, %r4046;
	mov.u32 	%r3705, %r4046;
	// begin inline asm
	mma.sync.aligned.m16n8k32.row.col.s32.s8.s8.s32 {%r3702, %r3703, %r3704, %r3705}, {%r3308, %r3309, %r3310, %r3311}, {%r3724, %r3725}, {%r3702, %r3703, %r3704, %r3705};
	// end inline asm
	cvt.rn.f32.s32 	%f2501, %r3702;
	mul.f32 	%f2502, %f2221, %f2501;
	fma.rn.f32 	%f2503, %f2502, %f1605, %f2007;
	cvt.rn.f32.s32 	%f2504, %r3703;
	mul.f32 	%f2505, %f2221, %f2504;
	fma.rn.f32 	%f2506, %f2505, %f1606, %f2010;
	cvt.rn.f32.s32 	%f2507, %r3704;
	mul.f32 	%f2508, %f2225, %f2507;
	fma.rn.f32 	%f2509, %f2508, %f1605, %f2013;
	cvt.rn.f32.s32 	%f2510, %r3705;
	mul.f32 	%f2511, %f2225, %f2510;
	fma.rn.f32 	%f2512, %f2511, %f1606, %f2016;
	mov.u32 	%r3716, %r4046;
	mov.u32 	%r3717, %r4046;
	mov.u32 	%r3718, %r4046;
	mov.u32 	%r3719, %r4046;
	// begin inline asm
	mma.sync.aligned.m16n8k32.row.col.s32.s8.s8.s32 {%r3716, %r3717, %r3718, %r3719}, {%r3324, %r3325, %r3326, %r3327}, {%r3724, %r3725}, {%r3716, %r3717, %r3718, %r3719};
	// end inline asm
	cvt.rn.f32.s32 	%f2513, %r3716;
	mul.f32 	%f2514, %f2229, %f2513;
	fma.rn.f32 	%f2515, %f2514, %f1605, %f2019;
	cvt.rn.f32.s32 	%f2516, %r3717;
	mul.f32 	%f2517, %f2229, %f2516;
	fma.rn.f32 	%f2518, %f2517, %f1606, %f2022;
	cvt.rn.f32.s32 	%f2519, %r3718;
	mul.f32 	%f2520, %f2233, %f2519;
	fma.rn.f32 	%f2521, %f2520, %f1605, %f2025;
	cvt.rn.f32.s32 	%f2522, %r3719;
	mul.f32 	%f2523, %f2233, %f2522;
	fma.rn.f32 	%f2524, %f2523, %f1606, %f2028;
	ld.shared.u32 	%r3754, [%r60+6960];
	ld.shared.u32 	%r3755, [%r60+6976];
	// begin inline asm
	{.reg .f16 low,high;
  mov.b32 {low,high},%r3730;
  cvt.f32.f16 %f1607, low;}

	// end inline asm
	// begin inline asm
	{.reg .f16 low,high;
  mov.b32 {low,high},%r3731;
  cvt.f32.f16 %f1608, low;}

	// end inline asm
	mov.u32 	%r3732, %r4046;
	mov.u32 	%r3733, %r4046;
	mov.u32 	%r3734, %r4046;
	mov.u32 	%r3735, %r4046;
	// begin inline asm
	mma.sync.aligned.m16n8k32.row.col.s32.s8.s8.s32 {%r3732, %r3733, %r3734, %r3735}, {%r3312, %r3313, %r3314, %r3315}, {%r3754, %r3755}, {%r3732, %r3733, %r3734, %r3735};
	// end inline asm
	cvt.rn.f32.s32 	%f2525, %r3732;
	mul.f32 	%f2526, %f2222, %f2525;
	fma.rn.f32 	%f2527, %f2526, %f1607, %f2503;
	cvt.rn.f32.s32 	%f2528, %r3733;
	mul.f32 	%f2529, %f2222, %f2528;
	fma.rn.f32 	%f2530, %f2529, %f1608, %f2506;
	cvt.rn.f32.s32 	%f2531, %r3734;
	mul.f32 	%f2532, %f2226, %f2531;
	fma.rn.f32 	%f2533, %f2532, %f1607, %f2509;
	cvt.rn.f32.s32 	%f2534, %r3735;
	mul.f32 	%f2535, %f2226, %f2534;
	fma.rn.f32 	%f2536, %f2535, %f1608, %f2512;
	mov.u32 	%r3746, %r4046;
	mov.u32 	%r3747, %r4046;
	mov.u32 	%r3748, %r4046;
	mov.u32 	%r3749, %r4046;
	// begin inline asm
	mma.sync.aligned.m16n8k32.row.col.s32.s8.s8.s32 {%r3746, %r3747, %r3748, %r3749}, {%r3328, %r3329, %r3330, %r3331}, {%r3754, %r3755}, {%r3746, %r3747, %r3748, %r3749};
	// end inline asm
	cvt.rn.f32.s32 	%f2537, %r3746;
	mul.f32 	%f2538, %f2230, %f2537;
	fma.rn.f32 	%f2539, %f2538, %f1607, %f2515;
	cvt.rn.f32.s32 	%f2540, %r3747;
	mul.f32 	%f2541, %f2230, %f2540;
	fma.rn.f32 	%f2542, %f2541, %f1608, %f2518;
	cvt.rn.f32.s32 	%f2543, %r3748;
	mul.f32 	%f2544, %f2234, %f2543;
	fma.rn.f32 	%f2545, %f2544, %f1607, %f2521;
	cvt.rn.f32.s32 	%f2546, %r3749;
	mul.f32 	%f2547, %f2234, %f2546;
	fma.rn.f32 	%f2548, %f2547, %f1608, %f2524;
	ld.shared.u32 	%r3784, [%r60+6992];
	ld.shared.u32 	%r3785, [%r60+7008];
	// begin inline asm
	{.reg .f16 low,high;
  mov.b32 {low,high},%r3760;
  cvt.f32.f16 %f1609, low;}

	// end inline asm
	// begin inline asm
	{.reg .f16 low,high;
  mov.b32 {low,high},%r3761;
  cvt.f32.f16 %f1610, low;}

	// end inline asm
	mov.u32 	%r3762, %r4046;
	mov.u32 	%r3763, %r4046;
	mov.u32 	%r3764, %r4046;
	mov.u32 	%r3765, %r4046;
	// begin inline asm
	mma.sync.aligned.m16n8k32.row.col.s32.s8.s8.s32 {%r3762, %r3763, %r3764, %r3765}, {%r3316, %r3317, %r3318, %r3319}, {%r3784, %r3785}, {%r3762, %r3763, %r3764, %r3765};
	// end inline asm
	cvt.rn.f32.s32 	%f2549, %r3762;
	mul.f32 	%f2550, %f2223, %f2549;
	fma.rn.f32 	%f2551, %f2550, %f1609, %f2527;
	cvt.rn.f32.s32 	%f2552, %r3763;
	mul.f32 	%f2553, %f2223, %f2552;
	fma.rn.f32 	%f2554, %f2553, %f1610, %f2530;
	cvt.rn.f32.s32 	%f2555, %r3764;
	mul.f32 	%f2556, %f2227, %f2555;
	fma.rn.f32 	%f2557, %f2556, %f1609, %f2533;
	cvt.rn.f32.s32 	%f2558, %r3765;
	mul.f32 	%f2559, %f2227, %f2558;
	fma.rn.f32 	%f2560, %f2559, %f1610, %f2536;
	mov.u32 	%r3776, %r4046;
	mov.u32 	%r3777, %r4046;
	mov.u32 	%r3778, %r4046;
	mov.u32 	%r3779, %r4046;
	// begin inline asm
	mma.sync.aligned.m16n8k32.row.col.s32.s8.s8.s32 {%r3776, %r3777, %r3778, %r3779}, {%r3332, %r3333, %r3334, %r3335}, {%r3784, %r3785}, {%r3776, %r3777, %r3778, %r3779};
	// end inline asm
	cvt.rn.f32.s32 	%f2561, %r3776;
	mul.f32 	%f2562, %f2231, %f2561;
	fma.rn.f32 	%f2563, %f2562, %f1609, %f2539;
	cvt.rn.f32.s32 	%f2564, %r3777;
	mul.f32 	%f2565, %f2231, %f2564;
	fma.rn.f32 	%f2566, %f2565, %f1610, %f2542;
	cvt.rn.f32.s32 	%f2567, %r3778;
	mul.f32 	%f2568, %f2235, %f2567;
	fma.rn.f32 	%f2569, %f2568, %f1609, %f2545;
	cvt.rn.f32.s32 	%f2570, %r3779;
	mul.f32 	%f2571, %f2235, %f2570;
	fma.rn.f32 	%f2572, %f2571, %f1610, %f2548;
	ld.shared.u32 	%r3814, [%r60+7024];
	ld.shared.u32 	%r3815, [%r60+7040];
	// begin inline asm
	{.reg .f16 low,high;
  mov.b32 {low,high},%r3790;
  cvt.f32.f16 %f1611, low;}

	// end inline asm
	// begin inline asm
	{.reg .f16 low,high;
  mov.b32 {low,high},%r3791;
  cvt.f32.f16 %f1612, low;}

	// end inline asm
	mov.u32 	%r3792, %r4046;
	mov.u32 	%r3793, %r4046;
	mov.u32 	%r3794, %r4046;
	mov.u32 	%r3795, %r4046;
	// begin inline asm
	mma.sync.aligned.m16n8k32.row.col.s32.s8.s8.s32 {%r3792, %r3793, %r3794, %r3795}, {%r3320, %r3321, %r3322, %r3323}, {%r3814, %r3815}, {%r3792, %r3793, %r3794, %r3795};
	// end inline asm
	cvt.rn.f32.s32 	%f2573, %r3792;
	mul.f32 	%f2574, %f2224, %f2573;
	fma.rn.f32 	%f2933, %f2574, %f1611, %f2551;
	cvt.rn.f32.s32 	%f2575, %r3793;
	mul.f32 	%f2576, %f2224, %f2575;
	fma.rn.f32 	%f2934, %f2576, %f1612, %f2554;
	cvt.rn.f32.s32 	%f2577, %r3794;
	mul.f32 	%f2578, %f2228, %f2577;
	fma.rn.f32 	%f2935, %f2578, %f1611, %f2557;
	cvt.rn.f32.s32 	%f2579, %r3795;
	mul.f32 	%f2580, %f2228, %f2579;
	fma.rn.f32 	%f2936, %f2580, %f1612, %f2560;
	mov.u32 	%r3806, %r4046;
	mov.u32 	%r3807, %r4046;
	mov.u32 	%r3808, %r4046;
	mov.u32 	%r3809, %r4046;
	// begin inline asm
	mma.sync.aligned.m16n8k32.row.col.s32.s8.s8.s32 {%r3806, %r3807, %r3808, %r3809}, {%r3336, %r3337, %r3338, %r3339}, {%r3814, %r3815}, {%r3806, %r3807, %r3808, %r3809};
	// end inline asm
	cvt.rn.f32.s32 	%f2581, %r3806;
	mul.f32 	%f2582, %f2232, %f2581;
	fma.rn.f32 	%f2937, %f2582, %f1611, %f2563;
	cvt.rn.f32.s32 	%f2583, %r3807;
	mul.f32 	%f2584, %f2232, %f2583;
	fma.rn.f32 	%f2938, %f2584, %f1612, %f2566;
	cvt.rn.f32.s32 	%f2585, %r3808;
	mul.f32 	%f2586, %f2236, %f2585;
	fma.rn.f32 	%f2939, %f2586, %f1611, %f2569;
	cvt.rn.f32.s32 	%f2587, %r3809;
	mul.f32 	%f2588, %f2236, %f2587;
	fma.rn.f32 	%f2940, %f2588, %f1612, %f2572;
	ld.shared.u32 	%r3844, [%r60+9232];
	ld.shared.u32 	%r3845, [%r60+9248];
	ld.shared.v4.u32 	{%r3820, %r3850, %r3880, %r3910}, [%r61+9216];
	// begin inline asm
	{.reg .f16 low,high;
  mov.b32 {low,high},%r3820;
  cvt.f32.f16 %f1613, low;}

	// end inline asm
	ld.shared.v4.u32 	{%r3821, %r3851, %r3881, %r3911}, [%r61+9360];
	// begin inline asm
	{.reg .f16 low,high;
  mov.b32 {low,high},%r3821;
  cvt.f32.f16 %f1614, low;}

	// end inline asm
	mov.u32 	%r3822, %r4046;
	mov.u32 	%r3823, %r4046;
	mov.u32 	%r3824, %r4046;
	mov.u32 	%r3825, %r4046;
	// begin inline asm
	mma.sync.aligned.m16n8k32.row.col.s32.s8.s8.s32 {%r3822, %r3823, %r3824, %r3825}, {%r3308, %r3309, %r3310, %r3311}, {%r3844, %r3845}, {%r3822, %r3823, %r3824, %r3825};
	// end inline asm
	cvt.rn.f32.s32 	%f2589, %r3822;
	mul.f32 	%f2590, %f2221, %f2589;
	fma.rn.f32 	%f2591, %f2590, %f1613, %f2103;
	cvt.rn.f32.s32 	%f2592, %r3823;
	mul.f32 	%f2593, %f2221, %f2592;
	fma.rn.f32 	%f2594, %f2593, %f1614, %f2106;
	cvt.rn.f32.s32 	%f2595, %r3824;
	mul.f32 	%f2596, %f2225, %f2595;
	fma.rn.f32 	%f2597, %f2596, %f1613, %f2109;
	cvt.rn.f32.s32 	%f2598, %r3825;
	mul.f32 	%f2599, %f2225, %f2598;
	fma.rn.f32 	%f2600, %f2599, %f1614, %f2112;
	mov.u32 	%r3836, %r4046;
	mov.u32 	%r3837, %r4046;
	mov.u32 	%r3838, %r4046;
	mov.u32 	%r3839, %r4046;
	// begin inline asm
	mma.sync.aligned.m16n8k32.row.col.s32.s8.s8.s32 {%r3836, %r3837, %r3838, %r3839}, {%r3324, %r3325, %r3326, %r3327}, {%r3844, %r3845}, {%r3836, %r3837, %r3838, %r3839};
	// end inline asm
	cvt.rn.f32.s32 	%f2601, %r3836;
	mul.f32 	%f2602, %f2229, %f2601;
	fma.rn.f32 	%f2603, %f2602, %f1613, %f2115;
	cvt.rn.f32.s32 	%f2604, %r3837;
	mul.f32 	%f2605, %f2229, %f2604;
	fma.rn.f32 	%f2606, %f2605, %f1614, %f2118;
	cvt.rn.f32.s32 	%f2607, %r3838;
	mul.f32 	%f2608, %f2233, %f2607;
	fma.rn.f32 	%f2609, %f2608, %f1613, %f2121;
	cvt.rn.f32.s32 	%f2610, %r3839;
	mul.f32 	%f2611, %f2233, %f2610;
	fma.rn.f32 	%f2612, %f2611, %f1614, %f2124;
	ld.shared.u32 	%r3874, [%r60+9264];
	ld.shared.u32 	%r3875, [%r60+9280];
	// begin inline asm
	{.reg .f16 low,high;
  mov.b32 {low,high},%r3850;
  cvt.f32.f16 %f1615, low;}

	// end inline asm
	// begin inline asm
	{.reg .f16 low,high;
  mov.b32 {low,high},%r3851;
  cvt.f32.f16 %f1616, low;}

	// end inline asm
	mov.u32 	%r3852, %r4046;
	mov.u32 	%r3853, %r4046;
	mov.u32 	%r3854, %r4046;
	mov.u32 	%r3855, %r4046;
	// begin inline asm
	mma.sync.aligned.m16n8k32.row.col.s32.s8.s8.s32 {%r3852, %r3853, %r3854, %r3855}, {%r3312, %r3313, %r3314, %r3315}, {%r3874, %r3875}, {%r3852, %r3853, %r3854, %r3855};
	// end inline asm
	cvt.rn.f32.s32 	%f2613, %r3852;
	mul.f32 	%f2614, %f2222, %f2613;
	fma.rn.f32 	%f2615, %f2614, %f1615, %f2591;
	cvt.rn.f32.s32 	%f2616, %r3853;
	mul.f32 	%f2617, %f2222, %f2616;
	fma.rn.f32 	%f2618, %f2617, %f1616, %f2594;
	cvt.rn.f32.s32 	%f2619, %r3854;
	mul.f32 	%f2620, %f2226, %f2619;
	fma.rn.f32 	%f2621, %f2620, %f1615, %f2597;
	cvt.rn.f32.s32 	%f2622, %r3855;
	mul.f32 	%f2623, %f2226, %f2622;
	fma.rn.f32 	%f2624, %f2623, %f1616, %f2600;
	mov.u32 	%r3866, %r4046;
	mov.u32 	%r3867, %r4046;
	mov.u32 	%r3868, %r4046;
	mov.u32 	%r3869, %r4046;
	// begin inline asm
	mma.sync.aligned.m16n8k32.row.col.s32.s8.s8.s32 {%r3866, %r3867, %r3868, %r3869}, {%r3328, %r3329, %r3330, %r3331}, {%r3874, %r3875}, {%r3866, %r3867, %r3868, %r3869};
	// end inline asm
	cvt.rn.f32.s32 	%f2625, %r3866;
	mul.f32 	%f2626, %f2230, %f2625;
	fma.rn.f32 	%f2627, %f2626, %f1615, %f2603;
	cvt.rn.f32.s32 	%f2628, %r3867;
	mul.f32 	%f2629, %f2230, %f2628;
	fma.rn.f32 	%f2630, %f2629, %f1616, %f2606;
	cvt.rn.f32.s32 	%f2631, %r3868;
	mul.f32 	%f2632, %f2234, %f2631;
	fma.rn.f32 	%f2633, %f2632, %f1615, %f2609;
	cvt.rn.f32.s32 	%f2634, %r3869;
	mul.f32 	%f2635, %f2234, %f2634;
	fma.rn.f32 	%f2636, %f2635, %f1616, %f2612;
	ld.shared.u32 	%r3904, [%r60+9296];
	ld.shared.u32 	%r3905, [%r60+9312];
	// begin inline asm
	{.reg .f16 low,high;
  mov.b32 {low,high},%r3880;
  cvt.f32.f16 %f1617, low;}

	// end inline asm
	// begin inline asm
	{.reg .f16 low,high;
  mov.b32 {low,high},%r3881;
  cvt.f32.f16 %f1618, low;}

	// end inline asm
	mov.u32 	%r3882, %r4046;
	mov.u32 	%r3883, %r4046;
	mov.u32 	%r3884, %r4046;
	mov.u32 	%r3885, %r4046;
	// begin inline asm
	mma.sync.aligned.m16n8k32.row.col.s32.s8.s8.s32 {%r3882, %r3883, %r3884, %r3885}, {%r3316, %r3317, %r3318, %r3319}, {%r3904, %r3905}, {%r3882, %r3883, %r3884, %r3885};
	// end inline asm
	cvt.rn.f32.s32 	%f2637, %r3882;
	mul.f32 	%f2638, %f2223, %f2637;
	fma.rn.f32 	%f2639, %f2638, %f1617, %f2615;
	cvt.rn.f32.s32 	%f2640, %r3883;
	mul.f32 	%f2641, %f2223, %f2640;
	fma.rn.f32 	%f2642, %f2641, %f1618, %f2618;
	cvt.rn.f32.s32 	%f2643, %r3884;
	mul.f32 	%f2644, %f2227, %f2643;
	fma.rn.f32 	%f2645, %f2644, %f1617, %f2621;
	cvt.rn.f32.s32 	%f2646, %r3885;
	mul.f32 	%f2647, %f2227, %f2646;
	fma.rn.f32 	%f2648, %f2647, %f1618, %f2624;
	mov.u32 	%r3896, %r4046;
	mov.u32 	%r3897, %r4046;
	mov.u32 	%r3898, %r4046;
	mov.u32 	%r3899, %r4046;
	// begin inline asm
	mma.sync.aligned.m16n8k32.row.col.s32.s8.s8.s32 {%r3896, %r3897, %r3898, %r3899}, {%r3332, %r3333, %r3334, %r3335}, {%r3904, %r3905}, {%r3896, %r3897, %r3898, %r3899};
	// end inline asm
	cvt.rn.f32.s32 	%f2649, %r3896;
	mul.f32 	%f2650, %f2231, %f2649;
	fma.rn.f32 	%f2651, %f2650, %f1617, %f2627;
	cvt.rn.f32.s32 	%f2652, %r3897;
	mul.f32 	%f2653, %f2231, %f2652;
	fma.rn.f32 	%f2654, %f2653, %f1618, %f2630;
	cvt.rn.f32.s32 	%f2655, %r3898;
	mul.f32 	%f2656, %f2235, %f2655;
	fma.rn.f32 	%f2657, %f2656, %f1617, %f2633;
	cvt.rn.f32.s32 	%f2658, %r3899;
	mul.f32 	%f2659, %f2235, %f2658;
	fma.rn.f32 	%f2660, %f2659, %f1618, %f2636;
	ld.shared.u32 	%r3934, [%r60+9328];
	ld.shared.u32 	%r3935, [%r60+9344];
	// begin inline asm
	{.reg .f16 low,high;
  mov.b32 {low,high},%r3910;
  cvt.f32.f16 %f1619, low;}

	// end inline asm
	// begin inline asm
	{.reg .f16 low,high;
  mov.b32 {low,high},%r3911;
  cvt.f32.f16 %f1620, low;}

	// end inline asm
	mov.u32 	%r3912, %r4046;
	mov.u32 	%r3913, %r4046;
	mov.u32 	%r3914, %r4046;
	mov.u32 	%r3915, %r4046;
	// begin inline asm
	mma.sync.aligned.m16n8k32.row.col.s32.s8.s8.s32 {%r3912, %r3913, %r3914, %r3915}, {%r3320, %r3321, %r3322, %r3323}, {%r3934, %r3935}, {%r3912, %r3913, %r3914, %r3915};
	// end inline asm
	cvt.rn.f32.s32 	%f2661, %r3912;
	mul.f32 	%f2662, %f2224, %f2661;
	fma.rn.f32 	%f2941, %f2662, %f1619, %f2639;
	cvt.rn.f32.s32 	%f2663, %r3913;
	mul.f32 	%f2664, %f2224, %f2663;
	fma.rn.f32 	%f2942, %f2664, %f1620, %f2642;
	cvt.rn.f32.s32 	%f2665, %r3914;
	mul.f32 	%f2666, %f2228, %f2665;
	fma.rn.f32 	%f2943, %f2666, %f1619, %f2645;
	cvt.rn.f32.s32 	%f2667, %r3915;
	mul.f32 	%f2668, %f2228, %f2667;
	fma.rn.f32 	%f2944, %f2668, %f1620, %f2648;
	mov.u32 	%r3926, %r4046;
	mov.u32 	%r3927, %r4046;
	mov.u32 	%r3928, %r4046;
	mov.u32 	%r3929, %r4046;
	// begin inline asm
	mma.sync.aligned.m16n8k32.row.col.s32.s8.s8.s32 {%r3926, %r3927, %r3928, %r3929}, {%r3336, %r3337, %r3338, %r3339}, {%r3934, %r3935}, {%r3926, %r3927, %r3928, %r3929};
	// end inline asm
	cvt.rn.f32.s32 	%f2669, %r3926;
	mul.f32 	%f2670, %f2232, %f2669;
	fma.rn.f32 	%f2945, %f2670, %f1619, %f2651;
	cvt.rn.f32.s32 	%f2671, %r3927;
	mul.f32 	%f2672, %f2232, %f2671;
	fma.rn.f32 	%f2946, %f2672, %f1620, %f2654;
	cvt.rn.f32.s32 	%f2673, %r3928;
	mul.f32 	%f2674, %f2236, %f2673;
	fma.rn.f32 	%f2947, %f2674, %f1619, %f2657;
	cvt.rn.f32.s32 	%f2675, %r3929;
	mul.f32 	%f2676, %f2236, %f2675;
	fma.rn.f32 	%f2948, %f2676, %f1620, %f2660;
	ld.shared.u32 	%r3964, [%r60+11536];
	ld.shared.u32 	%r3965, [%r60+11552];
	ld.shared.v4.u32 	{%r3940, %r3970, %r4000, %r4030}, [%r61+11520];
	// begin inline asm
	{.reg .f16 low,high;
  mov.b32 {low,high},%r3940;
  cvt.f32.f16 %f1621, low;}

	// end inline asm
	ld.shared.v4.u32 	{%r3941, %r3971, %r4001, %r4031}, [%r61+11664];
	// begin inline asm
	{.reg .f16 low,high;
  mov.b32 {low,high},%r3941;
  cvt.f32.f16 %f1622, low;}

	// end inline asm
	mov.u32 	%r3942, %r4046;
	mov.u32 	%r3943, %r4046;
	mov.u32 	%r3944, %r4046;
	mov.u32 	%r3945, %r4046;
	// begin inline asm
	mma.sync.aligned.m16n8k32.row.col.s32.s8.s8.s32 {%r3942, %r3943, %r3944, %r3945}, {%r3308, %r3309, %r3310, %r3311}, {%r3964, %r3965}, {%r3942, %r3943, %r3944, %r3945};
	// end inline asm
	cvt.rn.f32.s32 	%f2677, %r3942;
	mul.f32 	%f2678, %f2221, %f2677;
	fma.rn.f32 	%f2679, %f2678, %f1621, %f2199;
	cvt.rn.f32.s32 	%f2680, %r3943;
	mul.f32 	%f2681, %f2221, %f2680;
	fma.rn.f32 	%f2682, %f2681, %f1622, %f2202;
	cvt.rn.f32.s32 	%f2683, %r3944;
	mul.f32 	%f2684, %f2225, %f2683;
	fma.rn.f32 	%f2685, %f2684, %f1621, %f2205;
	cvt.rn.f32.s32 	%f2686, %r3945;
	mul.f32 	%f2687, %f2225, %f2686;
	fma.rn.f32 	%f2688, %f2687, %f1622, %f2208;
	mov.u32 	%r3956, %r4046;
	mov.u32 	%r3957, %r4046;
	mov.u32 	%r3958, %r4046;
	mov.u32 	%r3959, %r4046;
	// begin inline asm
	mma.sync.aligned.m16n8k32.row.col.s32.s8.s8.s32 {%r3956, %r3957, %r3958, %r3959}, {%r3324, %r3325, %r3326, %r3327}, {%r3964, %r3965}, {%r3956, %r3957, %r3958, %r3959};
	// end inline asm
	cvt.rn.f32.s32 	%f2689, %r3956;
	mul.f32 	%f2690, %f2229, %f2689;
	fma.rn.f32 	%f2691, %f2690, %f1621, %f2211;
	cvt.rn.f32.s32 	%f2692, %r3957;
	mul.f32 	%f2693, %f2229, %f2692;
	fma.rn.f32 	%f2694, %f2693, %f1622, %f2214;
	cvt.rn.f32.s32 	%f2695, %r3958;
	mul.f32 	%f2696, %f2233, %f2695;
	fma.rn.f32 	%f2697, %f2696, %f1621, %f2217;
	cvt.rn.f32.s32 	%f2698, %r3959;
	mul.f32 	%f2699, %f2233, %f2698;
	fma.rn.f32 	%f2700, %f2699, %f1622, %f2220;
	ld.shared.u32 	%r3994, [%r60+11568];
	ld.shared.u32 	%r3995, [%r60+11584];
	// begin inline asm
	{.reg .f16 low,high;
  mov.b32 {low,high},%r3970;
  cvt.f32.f16 %f1623, low;}

	// end inline asm
	// begin inline asm
	{.reg .f16 low,high;
  mov.b32 {low,high},%r3971;
  cvt.f32.f16 %f1624, low;}

	// end inline asm
	mov.u32 	%r3972, %r4046;
	mov.u32 	%r3973, %r4046;
	mov.u32 	%r3974, %r4046;
	mov.u32 	%r3975, %r4046;
	// begin inline asm
	mma.sync.aligned.m16n8k32.row.col.s32.s8.s8.s32 {%r3972, %r3973, %r3974, %r3975}, {%r3312, %r3313, %r3314, %r3315}, {%r3994, %r3995}, {%r3972, %r3973, %r3974, %r3975};
	// end inline asm
	cvt.rn.f32.s32 	%f2701, %r3972;
	mul.f32 	%f2702, %f2222, %f2701;
	fma.rn.f32 	%f2703, %f2702, %f1623, %f2679;
	cvt.rn.f32.s32 	%f2704, %r3973;
	mul.f32 	%f2705, %f2222, %f2704;
	fma.rn.f32 	%f2706, %f2705, %f1624, %f2682;
	cvt.rn.f32.s32 	%f2707, %r3974;
	mul.f32 	%f2708, %f2226, %f2707;
	fma.rn.f32 	%f2709, %f2708, %f1623, %f2685;
	cvt.rn.f32.s32 	%f2710, %r3975;
	mul.f32 	%f2711, %f2226, %f2710;
	fma.rn.f32 	%f2712, %f2711, %f1624, %f2688;
	mov.u32 	%r3986, %r4046;
	mov.u32 	%r3987, %r4046;
	mov.u32 	%r3988, %r4046;
	mov.u32 	%r3989, %r4046;
	// begin inline asm
	mma.sync.aligned.m16n8k32.row.col.s32.s8.s8.s32 {%r3986, %r3987, %r3988, %r3989}, {%r3328, %r3329, %r3330, %r3331}, {%r3994, %r3995}, {%r3986, %r3987, %r3988, %r3989};
	// end inline asm
	cvt.rn.f32.s32 	%f2713, %r3986;
	mul.f32 	%f2714, %f2230, %f2713;
	fma.rn.f32 	%f2715, %f2714, %f1623, %f2691;
	cvt.rn.f32.s32 	%f2716, %r3987;
	mul.f32 	%f2717, %f2230, %f2716;
	fma.rn.f32 	%f2718, %f2717, %f1624, %f2694;
	cvt.rn.f32.s32 	%f2719, %r3988;
	mul.f32 	%f2720, %f2234, %f2719;
	fma.rn.f32 	%f2721, %f2720, %f1623, %f2697;
	cvt.rn.f32.s32 	%f2722, %r3989;
	mul.f32 	%f2723, %f2234, %f2722;
	fma.rn.f32 	%f2724, %f2723, %f1624, %f2700;
	ld.shared.u32 	%r4024, [%r60+11600];
	ld.shared.u32 	%r4025, [%r60+11616];
	// begin inline asm
	{.reg .f16 low,high;
  mov.b32 {low,high},%r4000;
  cvt.f32.f16 %f1625, low;}

	// end inline asm
	// begin inline asm
	{.reg .f16 low,high;
  mov.b32 {low,high},%r4001;
  cvt.f32.f16 %f1626, low;}

	// end inline asm
	mov.u32 	%r4002, %r4046;
	mov.u32 	%r4003, %r4046;
	mov.u32 	%r4004, %r4046;
	mov.u32 	%r4005, %r4046;
	// begin inline asm
	mma.sync.aligned.m16n8k32.row.col.s32.s8.s8.s32 {%r4002, %r4003, %r4004, %r4005}, {%r3316, %r3317, %r3318, %r3319}, {%r4024, %r4025}, {%r4002, %r4003, %r4004, %r4005};
	// end inline asm
	cvt.rn.f32.s32 	%f2725, %r4002;
	mul.f32 	%f2726, %f2223, %f2725;
	fma.rn.f32 	%f2727, %f2726, %f1625, %f2703;
	cvt.rn.f32.s32 	%f2728, %r4003;
	mul.f32 	%f2729, %f2223, %f2728;
	fma.rn.f32 	%f2730, %f2729, %f1626, %f2706;
	cvt.rn.f32.s32 	%f2731, %r4004;
	mul.f32 	%f2732, %f2227, %f2731;
	fma.rn.f32 	%f2733, %f2732, %f1625, %f2709;
	cvt.rn.f32.s32 	%f2734, %r4005;
	mul.f32 	%f2735, %f2227, %f2734;
	fma.rn.f32 	%f2736, %f2735, %f1626, %f2712;
	mov.u32 	%r4016, %r4046;
	mov.u32 	%r4017, %r4046;
	mov.u32 	%r4018, %r4046;
	mov.u32 	%r4019, %r4046;
	// begin inline asm
	mma.sync.aligned.m16n8k32.row.col.s32.s8.s8.s32 {%r4016, %r4017, %r4018, %r4019}, {%r3332, %r3333, %r3334, %r3335}, {%r4024, %r4025}, {%r4016, %r4017, %r4018, %r4019};
	// end inline asm
	cvt.rn.f32.s32 	%f2737, %r4016;
	mul.f32 	%f2738, %f2231, %f2737;
	fma.rn.f32 	%f2739, %f2738, %f1625, %f2715;
	cvt.rn.f32.s32 	%f2740, %r4017;
	mul.f32 	%f2741, %f2231, %f2740;
	fma.rn.f32 	%f2742, %f2741, %f1626, %f2718;
	cvt.rn.f32.s32 	%f2743, %r4018;
	mul.f32 	%f2744, %f2235, %f2743;
	fma.rn.f32 	%f2745, %f2744, %f1625, %f2721;
	cvt.rn.f32.s32 	%f2746, %r4019;
	mul.f32 	%f2747, %f2235, %f2746;
	fma.rn.f32 	%f2748, %f2747, %f1626, %f2724;
	ld.shared.u32 	%r4054, [%r60+11632];
	ld.shared.u32 	%r4055, [%r60+11648];
	// begin inline asm
	{.reg .f16 low,high;
  mov.b32 {low,high},%r4030;
  cvt.f32.f16 %f1627, low;}

	// end inline asm
	// begin inline asm
	{.reg .f16 low,high;
  mov.b32 {low,high},%r4031;
  cvt.f32.f16 %f1628, low;}

	// end inline asm
	mov.u32 	%r4032, %r4046;
	mov.u32 	%r4033, %r4046;
	mov.u32 	%r4034, %r4046;
	mov.u32 	%r4035, %r4046;
	// begin inline asm
	mma.sync.aligned.m16n8k32.row.col.s32.s8.s8.s32 {%r4032, %r4033, %r4034, %r4035}, {%r3320, %r3321, %r3322, %r3323}, {%r4054, %r4055}, {%r4032, %r4033, %r4034, %r4035};
	// end inline asm
	cvt.rn.f32.s32 	%f2749, %r4032;
	mul.f32 	%f2750, %f2224, %f2749;
	fma.rn.f32 	%f2949, %f2750, %f1627, %f2727;
	cvt.rn.f32.s32 	%f2751, %r4033;
	mul.f32 	%f2752, %f2224, %f2751;
	fma.rn.f32 	%f2950, %f2752, %f1628, %f2730;
	cvt.rn.f32.s32 	%f2753, %r4034;
	mul.f32 	%f2754, %f2228, %f2753;
	fma.rn.f32 	%f2951, %f2754, %f1627, %f2733;
	cvt.rn.f32.s32 	%f2755, %r4035;
	mul.f32 	%f2756, %f2228, %f2755;
	fma.rn.f32 	%f2952, %f2756, %f1628, %f2736;
	mov.u32 	%r4047, %r4046;
	mov.u32 	%r4048, %r4046;
	mov.u32 	%r4049, %r4046;
	// begin inline asm
	mma.sync.aligned.m16n8k32.row.col.s32.s8.s8.s32 {%r4046, %r4047, %r4048, %r4049}, {%r3336, %r3337, %r3338, %r3339}, {%r4054, %r4055}, {%r4046, %r4047, %r4048, %r4049};
	// end inline asm
	cvt.rn.f32.s32 	%f2757, %r4046;
	mul.f32 	%f2758, %f2232, %f2757;
	fma.rn.f32 	%f2953, %f2758, %f1627, %f2739;
	cvt.rn.f32.s32 	%f2759, %r4047;
	mul.f32 	%f2760, %f2232, %f2759;
	fma.rn.f32 	%f2954, %f2760, %f1628, %f2742;
	cvt.rn.f32.s32 	%f2761, %r4048;
	mul.f32 	%f2762, %f2236, %f2761;
	fma.rn.f32 	%f2955, %f2762, %f1627, %f2745;
	cvt.rn.f32.s32 	%f2763, %r4049;
	mul.f32 	%f2764, %f2236, %f2763;
	fma.rn.f32 	%f2956, %f2764, %f1628, %f2748;
	bar.sync 	0;
	add.s32 	%r4549, %r4549, 8;
	add.s32 	%r4560, %r4560, 8;
	setp.lt.s32 	%p84, %r4549, %r4557;
	@%p84 bra 	$L__BB38_158;
$L__BB38_159:
	ld.param.u64 	%rd727, [mul_mat_q40_96_8_false_param_5];
	cvta.to.global.u64 	%rd629, %rd727;
	mul.lo.s32 	%r4480, %r7, 12288;
	cvt.u64.u32 	%rd630, %r4480;
	shr.u32 	%r4481, %r4, 2;
	shl.b32 	%r4482, %r3, 4;
	and.b32  	%r4483, %r4482, 16352;
	add.s32 	%r4484, %r4481, %r4483;
	and.b32  	%r4486, %r82, 32;
	shl.b32 	%r4487, %r4, 3;
	and.b32  	%r4488, %r4487, 24;
	or.b32  	%r4489, %r4488, %r4486;
	add.s32 	%r4491, %r84, %r4489;
	ld.shared.v2.u32 	{%r4492, %r4493}, [%r4491];
	shl.b32 	%r4494, %r4492, 7;
	add.s32 	%r4495, %r4494, %r4484;
	cvt.s64.s32 	%rd631, %r4495;
	add.s64 	%rd632, %rd631, %rd630;
	shl.b64 	%rd633, %rd632, 2;
	add.s64 	%rd634, %rd629, %rd633;
	st.global.f32 	[%rd634], %f2909;
	shl.b32 	%r4496, %r4493, 7;
	add.s32 	%r4497, %r4496, %r4484;
	cvt.s64.s32 	%rd635, %r4497;
	add.s64 	%rd636, %rd635, %rd630;
	shl.b64 	%rd637, %rd636, 2;
	add.s64 	%rd638, %rd629, %rd637;
	st.global.f32 	[%rd638], %f2910;
	st.global.f32 	[%rd634+32], %f2911;
	st.global.f32 	[%rd638+32], %f2912;
	add.s32 	%r4498, %r4495, 16;
	cvt.s64.s32 	%rd639, %r4498;
	add.s64 	%rd640, %rd639, %rd630;
	shl.b64 	%rd641, %rd640, 2;
	add.s64 	%rd642, %rd629, %rd641;
	st.global.f32 	[%rd642], %f2913;
	add.s32 	%r4499, %r4497, 16;
	cvt.s64.s32 	%rd643, %r4499;
	add.s64 	%rd644, %rd643, %rd630;
	shl.b64 	%rd645, %rd644, 2;
	add.s64 	%rd646, %rd629, %rd645;
	st.global.f32 	[%rd646], %f2914;
	st.global.f32 	[%rd642+32], %f2915;
	st.global.f32 	[%rd646+32], %f2916;
	ld.shared.v2.u32 	{%r4500, %r4501}, [%r4491+64];
	shl.b32 	%r4502, %r4500, 7;
	add.s32 	%r4503, %r4502, %r4484;
	cvt.s64.s32 	%rd647, %r4503;
	add.s64 	%rd648, %rd647, %rd630;
	shl.b64 	%rd649, %rd648, 2;
	add.s64 	%rd650, %rd629, %rd649;
	st.global.f32 	[%rd650], %f2917;
	shl.b32 	%r4504, %r4501, 7;
	add.s32 	%r4505, %r4504, %r4484;
	cvt.s64.s32 	%rd651, %r4505;
	add.s64 	%rd652, %rd651, %rd630;
	shl.b64 	%rd653, %rd652, 2;
	add.s64 	%rd654, %rd629, %rd653;
	st.global.f32 	[%rd654], %f2918;
	st.global.f32 	[%rd650+32], %f2919;
	st.global.f32 	[%rd654+32], %f2920;
	add.s32 	%r4506, %r4503, 16;
	cvt.s64.s32 	%rd655, %r4506;
	add.s64 	%rd656, %rd655, %rd630;
	shl.b64 	%rd657, %rd656, 2;
	add.s64 	%rd658, %rd629, %rd657;
	st.global.f32 	[%rd658], %f2921;
	add.s32 	%r4507, %r4505, 16;
	cvt.s64.s32 	%rd659, %r4507;
	add.s64 	%rd660, %rd659, %rd630;
	shl.b64 	%rd661, %rd660, 2;
	add.s64 	%rd662, %rd629, %rd661;
	st.global.f32 	[%rd662], %f2922;
	st.global.f32 	[%rd658+32], %f2923;
	st.global.f32 	[%rd662+32], %f2924;
	ld.shared.v2.u32 	{%r4508, %r4509}, [%r4491+128];
	shl.b32 	%r4510, %r4508, 7;
	add.s32 	%r4511, %r4510, %r4484;
	cvt.s64.s32 	%rd663, %r4511;
	add.s64 	%rd664, %rd663, %rd630;
	shl.b64 	%rd665, %rd664, 2;
	add.s64 	%rd666, %rd629, %rd665;
	st.global.f32 	[%rd666], %f2925;
	shl.b32 	%r4512, %r4509, 7;
	add.s32 	%r4513, %r4512, %r4484;
	cvt.s64.s32 	%rd667, %r4513;
	add.s64 	%rd668, %rd667, %rd630;
	shl.b64 	%rd669, %rd668, 2;
	add.s64 	%rd670, %rd629, %rd669;
	st.global.f32 	[%rd670], %f2926;
	st.global.f32 	[%rd666+32], %f2927;
	st.global.f32 	[%rd670+32], %f2928;
	add.s32 	%r4514, %r4511, 16;
	cvt.s64.s32 	%rd671, %r4514;
	add.s64 	%rd672, %rd671, %rd630;
	shl.b64 	%rd673, %rd672, 2;
	add.s64 	%rd674, %rd629, %rd673;
	st.global.f32 	[%rd674], %f2929;
	add.s32 	%r4515, %r4513, 16;
	cvt.s64.s32 	%rd675, %r4515;
	add.s64 	%rd676, %rd675, %rd630;
	shl.b64 	%rd677, %rd676, 2;
	add.s64 	%rd678, %rd629, %rd677;
	st.global.f32 	[%rd678], %f2930;
	st.global.f32 	[%rd674+32], %f2931;
	st.global.f32 	[%rd678+32], %f2932;
	ld.shared.v2.u32 	{%r4516, %r4517}, [%r4491+192];
	shl.b32 	%r4518, %r4516, 7;
	add.s32 	%r4519, %r4518, %r4484;
	cvt.s64.s32 	%rd679, %r4519;
	add.s64 	%rd680, %rd679, %rd630;
	shl.b64 	%rd681, %rd680, 2;
	add.s64 	%rd682, %rd629, %rd681;
	st.global.f32 	[%rd682], %f2933;
	shl.b32 	%r4520, %r4517, 7;
	add.s32 	%r4521, %r4520, %r4484;
	cvt.s64.s32 	%rd683, %r4521;
	add.s64 	%rd684, %rd683, %rd630;
	shl.b64 	%rd685, %rd684, 2;
	add.s64 	%rd686, %rd629, %rd685;
	st.global.f32 	[%rd686], %f2934;
	st.global.f32 	[%rd682+32], %f2935;
	st.global.f32 	[%rd686+32], %f2936;
	add.s32 	%r4522, %r4519, 16;
	cvt.s64.s32 	%rd687, %r4522;
	add.s64 	%rd688, %rd687, %rd630;
	shl.b64 	%rd689, %rd688, 2;
	add.s64 	%rd690, %rd629, %rd689;
	st.global.f32 	[%rd690], %f2937;
	add.s32 	%r4523, %r4521, 16;
	cvt.s64.s32 	%rd691, %r4523;
	add.s64 	%rd692, %rd691, %rd630;
	shl.b64 	%rd693, %rd692, 2;
	add.s64 	%rd694, %rd629, %rd693;
	st.global.f32 	[%rd694], %f2938;
	st.global.f32 	[%rd690+32], %f2939;
	st.global.f32 	[%rd694+32], %f2940;
	ld.shared.v2.u32 	{%r4524, %r4525}, [%r4491+256];
	shl.b32 	%r4526, %r4524, 7;
	add.s32 	%r4527, %r4526, %r4484;
	cvt.s64.s32 	%rd695, %r4527;
	add.s64 	%rd696, %rd695, %rd630;
	shl.b64 	%rd697, %rd696, 2;
	add.s64 	%rd698, %rd629, %rd697;
	st.global.f32 	[%rd698], %f2941;
	shl.b32 	%r4528, %r4525, 7;
	add.s32 	%r4529, %r4528, %r4484;
	cvt.s64.s32 	%rd699, %r4529;
	add.s64 	%rd700, %rd699, %rd630;
	shl.b64 	%rd701, %rd700, 2;
	add.s64 	%rd702, %rd629, %rd701;
	st.global.f32 	[%rd702], %f2942;
	st.global.f32 	[%rd698+32], %f2943;
	st.global.f32 	[%rd702+32], %f2944;
	add.s32 	%r4530, %r4527, 16;
	cvt.s64.s32 	%rd703, %r4530;
	add.s64 	%rd704, %rd703, %rd630;
	shl.b64 	%rd705, %rd704, 2;
	add.s64 	%rd706, %rd629, %rd705;
	st.global.f32 	[%rd706], %f2945;
	add.s32 	%r4531, %r4529, 16;
	cvt.s64.s32 	%rd707, %r4531;
	add.s64 	%rd708, %rd707, %rd630;
	shl.b64 	%rd709, %rd708, 2;
	add.s64 	%rd710, %rd629, %rd709;
	st.global.f32 	[%rd710], %f2946;
	st.global.f32 	[%rd706+32], %f2947;
	st.global.f32 	[%rd710+32], %f2948;
	ld.shared.v2.u32 	{%r4532, %r4533}, [%r4491+320];
	shl.b32 	%r4534, %r4532, 7;
	add.s32 	%r4535, %r4534, %r4484;
	cvt.s64.s32 	%rd711, %r4535;
	add.s64 	%rd712, %rd711, %rd630;
	shl.b64 	%rd713, %rd712, 2;
	add.s64 	%rd714, %rd629, %rd713;
	st.global.f32 	[%rd714], %f2949;
	shl.b32 	%r4536, %r4533, 7;
	add.s32 	%r4537, %r4536, %r4484;
	cvt.s64.s32 	%rd715, %r4537;
	add.s64 	%rd716, %rd715, %rd630;
	shl.b64 	%rd717, %rd716, 2;
	add.s64 	%rd718, %rd629, %rd717;
	st.global.f32 	[%rd718], %f2950;
	st.global.f32 	[%rd714+32], %f2951;
	st.global.f32 	[%rd718+32], %f2952;
	add.s32 	%r4538, %r4535, 16;
	cvt.s64.s32 	%rd719, %r4538;
	add.s64 	%rd720, %rd719, %rd630;
	shl.b64 	%rd721, %rd720, 2;
	add.s64 	%rd722, %rd629, %rd721;
	st.global.f32 	[%rd722], %f2953;
	add.s32 	%r4539, %r4537, 16;
	cvt.s64.s32 	%rd723, %r4539;
	add.s64 	%rd724, %rd723, %rd630;
	shl.b64 	%rd725, %rd724, 2;
	add.s64 	%rd726, %rd629, %rd725;
	st.global.f32 	[%rd726], %f2954;
	st.global.f32 	[%rd722+32], %f2955;
	st.global.f32 	[%rd726+32], %f2956;
$L__BB38_160:
	ret;

}
	// .globl	mul_mat_q40_stream_k_fixup_96_8_false
.visible .entry mul_mat_q40_stream_k_fixup_96_8_false(
	.param .u64 .ptr .align 1 mul_mat_q40_stream_k_fixup_96_8_false_param_0,
	.param .u64 .ptr .align 1 mul_mat_q40_stream_k_fixup_96_8_false_param_1,
	.param .u64 .ptr .align 1 mul_mat_q40_stream_k_fixup_96_8_false_param_2,
	.param .u64 .ptr .align 1 mul_mat_q40_stream_k_fixup_96_8_false_param_3,
	.param .u32 mul_mat_q40_stream_k_fixup_96_8_false_param_4,
	.param .u32 mul_mat_q40_stream_k_fixup_96_8_false_param_5,
	.param .u32 mul_mat_q40_stream_k_fixup_96_8_false_param_6,
	.param .u32 mul_mat_q40_stream_k_fixup_96_8_false_param_7,
	.param .u32 mul_mat_q40_stream_k_fixup_96_8_false_param_8,
	.param .u32 mul_mat_q40_stream_k_fixup_96_8_false_param_9
)
{
	.reg .pred 	%p<53>;
	.reg .b32 	%r<295>;
	.reg .b32 	%f<482>;
	.reg .b64 	%rd<547>;
	// demoted variable
	.shared .align 4 .b8 _ZZN34_INTERNAL_9074448f_4_k_cu_5eb7d63f24mul_mat_q_stream_k_fixupILi96ELi8ELb0EEEvPKiS2_PfPKfiiiiiiE14ids_dst_shared[384];
	ld.param.u64 	%rd75, [mul_mat_q40_stream_k_fixup_96_8_false_param_2];
	ld.param.u32 	%r25, [mul_mat_q40_stream_k_fixup_96_8_false_param_4];
	ld.param.u32 	%r26, [mul_mat_q40_stream_k_fixup_96_8_false_param_5];
	ld.param.u32 	%r21, [mul_mat_q40_stream_k_fixup_96_8_false_param_6];
	ld.param.u32 	%r22, [mul_mat_q40_stream_k_fixup_96_8_false_param_7];
	ld.param.u32 	%r23, [mul_mat_q40_stream_k_fixup_96_8_false_param_8];
	cvta.to.global.u64 	%rd1, %rd75;
	shr.s32 	%r27, %r25, 31;
	shr.u32 	%r28, %r27, 27;
	add.s32 	%r29, %r25, %r28;
	shr.s32 	%r30, %r29, 5;
	cvt.s64.s32 	%rd2, %r30;
	add.s32 	%r31, %r21, 95;
	mul.hi.s32 	%r32, %r31, 715827883;
	shr.u32 	%r33, %r32, 31;
	shr.s32 	%r34, %r32, 4;
	add.s32 	%r35, %r34, %r33;
	add.s32 	%r36, %r26, 127;
	shr.s32 	%r37, %r36, 31;
	shr.u32 	%r38, %r37, 25;
	add.s32 	%r39, %r36, %r38;
	shr.s32 	%r40, %r39, 7;
	mov.u32 	%r1, %ctaid.x;
	cvt.u64.u32 	%rd76, %r1;
	cvt.s64.s32 	%rd3, %r23;
	cvt.s64.s32 	%rd4, %r35;
	cvt.s64.s32 	%rd5, %r40;
	mul.lo.s64 	%rd77, %rd2, %rd76;
	mul.lo.s64 	%rd78, %rd77, %rd5;
	mul.lo.s64 	%rd79, %rd78, %rd3;
	mul.lo.s64 	%rd6, %rd79, %rd4;
	mov.u32 	%r41, %nctaid.x;
	cvt.u64.u32 	%rd7, %r41;
	and.b64  	%rd80, %rd6, -4294967296;
	setp.ne.s64 	%p3, %rd80, 0;
	@%p3 bra 	$L__BB39_2;
	cvt.u32.u64 	%r42, %rd7;
	cvt.u32.u64 	%r43, %rd6;
	div.u32 	%r44, %r43, %r42;
	cvt.u64.u32 	%rd530, %r44;
	bra.uni 	$L__BB39_3;
$L__BB39_2:
	div.s64 	%rd530, %rd6, %rd7;
$L__BB39_3:
	add.s32 	%r45, %r1, 1;
	cvt.u64.u32 	%rd81, %r45;
	mul.lo.s64 	%rd82, %rd2, %rd81;
	mul.lo.s64 	%rd83, %rd82, %rd5;
	mul.lo.s64 	%rd84, %rd83, %rd3;
	mul.lo.s64 	%rd11, %rd84, %rd4;
	and.b64  	%rd85, %rd11, -4294967296;
	setp.ne.s64 	%p4, %rd85, 0;
	@%p4 bra 	$L__BB39_5;
	cvt.u32.u64 	%r46, %rd7;
	cvt.u32.u64 	%r47, %rd11;
	div.u32 	%r48, %r47, %r46;
	cvt.u64.u32 	%rd531, %r48;
	bra.uni 	$L__BB39_6;
$L__BB39_5:
	div.s64 	%rd531, %rd11, %rd7;
$L__BB39_6:
	or.b64  	%rd86, %rd530, %rd2;
	and.b64  	%rd87, %rd86, -4294967296;
	setp.ne.s64 	%p5, %rd87, 0;
	@%p5 bra 	$L__BB39_8;
	cvt.u32.u64 	%r49, %rd2;
	cvt.u32.u64 	%r50, %rd530;
	rem.u32 	%r51, %r50, %r49;
	cvt.u64.u32 	%rd532, %r51;
	bra.uni 	$L__BB39_9;
$L__BB39_8:
	rem.s64 	%rd532, %rd530, %rd2;
$L__BB39_9:
	cvt.u32.u64 	%r52, %rd532;
	shr.s32 	%r53, %r52, 31;
	shr.u32 	%r54, %r53, 29;
	add.s32 	%r55, %r52, %r54;
	and.b32  	%r56, %r55, -8;
	sub.s32 	%r57, %r52, %r56;
	cvt.s64.s32 	%rd88, %r57;
	sub.s64 	%rd18, %rd530, %rd88;
	or.b64  	%rd89, %rd531, %rd2;
	and.b64  	%rd90, %rd89, -4294967296;
	setp.ne.s64 	%p6, %rd90, 0;
	@%p6 bra 	$L__BB39_11;
	cvt.u32.u64 	%r58, %rd2;
	cvt.u32.u64 	%r59, %rd531;
	rem.u32 	%r60, %r59, %r58;
	cvt.u64.u32 	%rd533, %r60;
	bra.uni 	$L__BB39_12;
$L__BB39_11:
	rem.s64 	%rd533, %rd531, %rd2;
$L__BB39_12:
	cvt.u32.u64 	%r61, %rd533;
	shr.s32 	%r62, %r61, 31;
	shr.u32 	%r63, %r62, 29;
	add.s32 	%r64, %r61, %r63;
	and.b32  	%r65, %r64, -8;
	sub.s32 	%r66, %r61, %r65;
	cvt.s64.s32 	%rd91, %r66;
	sub.s64 	%rd22, %rd531, %rd91;
	or.b64  	%rd92, %rd18, %rd2;
	and.b64  	%rd93, %rd92, -4294967296;
	setp.ne.s64 	%p7, %rd93, 0;
	@%p7 bra 	$L__BB39_14;
	cvt.u32.u64 	%r67, %rd2;
	cvt.u32.u64 	%r68, %rd18;
	div.u32 	%r69, %r68, %r67;
	mul.lo.s32 	%r70, %r69, %r67;
	sub.s32 	%r71, %r68, %r70;
	cvt.u64.u32 	%rd534, %r69;
	cvt.u64.u32 	%rd535, %r71;
	bra.uni 	$L__BB39_15;
$L__BB39_14:
	div.s64 	%rd534, %rd18, %rd2;
	mul.lo.s64 	%rd94, %rd534, %rd2;
	sub.s64 	%rd535, %rd18, %rd94;
$L__BB39_15:
	or.b64  	%rd95, %rd22, %rd2;
	and.b64  	%rd96, %rd95, -4294967296;
	setp.ne.s64 	%p8, %rd96, 0;
	@%p8 bra 	$L__BB39_17;
	cvt.u32.u64 	%r72, %rd2;
	cvt.u32.u64 	%r73, %rd22;
	div.u32 	%r74, %r73, %r72;
	cvt.u64.u32 	%rd536, %r74;
	bra.uni 	$L__BB39_18;
$L__BB39_17:
	div.s64 	%rd536, %rd22, %rd2;
$L__BB39_18:
	setp.ne.s64 	%p10, %rd534, %rd536;
	mov.pred 	%p52, 0;
	@%p10 bra 	$L__BB39_23;
	setp.ne.s64 	%p11, %rd96, 0;
	@%p11 bra 	$L__BB39_21;
	cvt.u32.u64 	%r75, %rd2;
	cvt.u32.u64 	%r76, %rd22;
	rem.u32 	%r77, %r76, %r75;
	cvt.u64.u32 	%rd537, %r77;
	bra.uni 	$L__BB39_22;
$L__BB39_21:
	rem.s64 	%rd537, %rd22, %rd2;
$L__BB39_22:
	setp.ne.s64 	%p52, %rd537, 0;
$L__BB39_23:
	setp.eq.s64 	%p12, %rd535, 0;
	setp.eq.s64 	%p13, %rd18, %rd22;
	or.pred  	%p14, %p12, %p13;
	or.pred  	%p15, %p14, %p52;
	@%p15 bra 	$L__BB39_79;
	add.s32 	%r78, %r1, -1;
	cvt.s64.s32 	%rd538, %r78;
	mul.lo.s64 	%rd99, %rd5, %rd2;
	mul.lo.s64 	%rd100, %rd99, %rd3;
	mul.lo.s64 	%rd36, %rd100, %rd4;
	mov.u32 	%r2, %tid.y;
	mov.u32 	%r79, %tid.x;
	cvt.u64.u32 	%rd37, %r79;
	add.s32 	%r3, %r79, 32;
	mov.f32 	%f434, 0f00000000;
	cvt.u32.u64 	%r80, %rd7;
	cvt.u32.u64 	%r83, %rd2;
	mov.f32 	%f435, %f434;
	mov.f32 	%f436, %f434;
	mov.f32 	%f437, %f434;
	mov.f32 	%f438, %f434;
	mov.f32 	%f439, %f434;
	mov.f32 	%f440, %f434;
	mov.f32 	%f441, %f434;
	mov.f32 	%f442, %f434;
	mov.f32 	%f443, %f434;
	mov.f32 	%f444, %f434;
	mov.f32 	%f445, %f434;
	mov.f32 	%f446, %f434;
	mov.f32 	%f447, %f434;
	mov.f32 	%f448, %f434;
	mov.f32 	%f449, %f434;
	mov.f32 	%f450, %f434;
	mov.f32 	%f451, %f434;
	mov.f32 	%f452, %f434;
	mov.f32 	%f453, %f434;
	mov.f32 	%f454, %f434;
	mov.f32 	%f455, %f434;
	mov.f32 	%f456, %f434;
	mov.f32 	%f457, %f434;
	mov.f32 	%f458, %f434;
	mov.f32 	%f459, %f434;
	mov.f32 	%f460, %f434;
	mov.f32 	%f461, %f434;
	mov.f32 	%f462, %f434;
	mov.f32 	%f463, %f434;
	mov.f32 	%f464, %f434;
	mov.f32 	%f465, %f434;
	mov.f32 	%f466, %f434;
	mov.f32 	%f467, %f434;
	mov.f32 	%f468, %f434;
	mov.f32 	%f469, %f434;
	mov.f32 	%f470, %f434;
	mov.f32 	%f471, %f434;
	mov.f32 	%f472, %f434;
	mov.f32 	%f473, %f434;
	mov.f32 	%f474, %f434;
	mov.f32 	%f475, %f434;
	mov.f32 	%f476, %f434;
	mov.f32 	%f477, %f434;
	mov.f32 	%f478, %f434;
	mov.f32 	%f479, %f434;
	mov.f32 	%f480, %f434;
	mov.f32 	%f481, %f434;
	mov.u64 	%rd539, %rd18;
$L__BB39_25:
	mul.lo.s64 	%rd40, %rd36, %rd538;
	and.b64  	%rd101, %rd40, -4294967296;
	setp.ne.s64 	%p16, %rd101, 0;
	@%p16 bra 	$L__BB39_27;
	cvt.u32.u64 	%r81, %rd40;
	div.u32 	%r82, %r81, %r80;
	cvt.u64.u32 	%rd540, %r82;
	bra.uni 	$L__BB39_28;
$L__BB39_27:
	div.s64 	%rd540, %rd40, %rd7;
$L__BB39_28:
	or.b64  	%rd102, %rd540, %rd2;
	and.b64  	%rd103, %rd102, -4294967296;
	setp.ne.s64 	%p17, %rd103, 0;
	@%p17 bra 	$L__BB39_30;
	cvt.u32.u64 	%r84, %rd540;
	rem.u32 	%r85, %r84, %r83;
	cvt.u64.u32 	%rd541, %r85;
	bra.uni 	$L__BB39_31;
$L__BB39_30:
	rem.s64 	%rd541, %rd540, %rd2;
$L__BB39_31:
	shr.s64 	%rd104, %rd541, 63;
	shr.u64 	%rd105, %rd104, 61;
	add.s64 	%rd106, %rd541, %rd105;
	and.b64  	%rd107, %rd106, -8;
	sub.s64 	%rd108, %rd107, %rd541;
	add.s64 	%rd47, %rd540, %rd108;
	setp.eq.s64 	%p18, %rd47, %rd539;
	@%p18 bra 	$L__BB39_40;
	ld.param.u64 	%rd529, [mul_mat_q40_stream_k_fixup_96_8_false_param_3];
	shl.b32 	%r86, %r2, 7;
	cvt.u64.u32 	%rd109, %r86;
	mad.lo.s64 	%rd110, %rd538, 12288, %rd109;
	add.s64 	%rd111, %rd110, %rd37;
	cvta.to.global.u64 	%rd112, %rd529;
	shl.b64 	%rd113, %rd111, 2;
	add.s64 	%rd114, %rd112, %rd113;
	ld.global.nc.f32 	%f146, [%rd114];
	add.f32 	%f481, %f146, %f481;
	ld.global.nc.f32 	%f147, [%rd114+128];
	add.f32 	%f480, %f147, %f480;
	ld.global.nc.f32 	%f148, [%rd114+256];
	add.f32 	%f479, %f148, %f479;
	ld.global.nc.f32 	%f149, [%rd114+384];
	add.f32 	%f478, %f149, %f478;
	ld.global.nc.f32 	%f150, [%rd114+4096];
	add.f32 	%f477, %f150, %f477;
	ld.global.nc.f32 	%f151, [%rd114+4224];
	add.f32 	%f476, %f151, %f476;
	ld.global.nc.f32 	%f152, [%rd114+4352];
	add.f32 	%f475, %f152, %f475;
	ld.global.nc.f32 	%f153, [%rd114+4480];
	add.f32 	%f474, %f153, %f474;
	ld.global.nc.f32 	%f154, [%rd114+8192];
	add.f32 	%f473, %f154, %f473;
	ld.global.nc.f32 	%f155, [%rd114+8320];
	add.f32 	%f472, %f155, %f472;
	ld.global.nc.f32 	%f156, [%rd114+8448];
	add.f32 	%f471, %f156, %f471;
	ld.global.nc.f32 	%f157, [%rd114+8576];
	add.f32 	%f470, %f157, %f470;
	ld.global.nc.f32 	%f158, [%rd114+12288];
	add.f32 	%f469, %f158, %f469;
	ld.global.nc.f32 	%f159, [%rd114+12416];
	add.f32 	%f468, %f159, %f468;
	ld.global.nc.f32 	%f160, [%rd114+12544];
	add.f32 	%f467, %f160, %f467;
	ld.global.nc.f32 	%f161, [%rd114+12672];
	add.f32 	%f466, %f161, %f466;
	ld.global.nc.f32 	%f162, [%rd114+16384];
	add.f32 	%f465, %f162, %f465;
	ld.global.nc.f32 	%f163, [%rd114+16512];
	add.f32 	%f464, %f163, %f464;
	ld.global.nc.f32 	%f164, [%rd114+16640];
	add.f32 	%f463, %f164, %f463;
	ld.global.nc.f32 	%f165, [%rd114+16768];
	add.f32 	%f462, %f165, %f462;
	ld.global.nc.f32 	%f166, [%rd114+20480];
	add.f32 	%f461, %f166, %f461;
	ld.global.nc.f32 	%f167, [%rd114+20608];
	add.f32 	%f460, %f167, %f460;
	ld.global.nc.f32 	%f168, [%rd114+20736];
	add.f32 	%f459, %f168, %f459;
	ld.global.nc.f32 	%f169, [%rd114+20864];
	add.f32 	%f458, %f169, %f458;
	ld.global.nc.f32 	%f170, [%rd114+24576];
	add.f32 	%f457, %f170, %f457;
	ld.global.nc.f32 	%f171, [%rd114+24704];
	add.f32 	%f456, %f171, %f456;
	ld.global.nc.f32 	%f172, [%rd114+24832];
	add.f32 	%f455, %f172, %f455;
	ld.global.nc.f32 	%f173, [%rd114+24960];
	add.f32 	%f454, %f173, %f454;
	ld.global.nc.f32 	%f174, [%rd114+28672];
	add.f32 	%f453, %f174, %f453;
	ld.global.nc.f32 	%f175, [%rd114+28800];
	add.f32 	%f452, %f175, %f452;
	ld.global.nc.f32 	%f176, [%rd114+28928];
	add.f32 	%f451, %f176, %f451;
	ld.global.nc.f32 	%f177, [%rd114+29056];
	add.f32 	%f450, %f177, %f450;
	ld.global.nc.f32 	%f178, [%rd114+32768];
	add.f32 	%f449, %f178, %f449;
	ld.global.nc.f32 	%f179, [%rd114+32896];
	add.f32 	%f448, %f179, %f448;
	ld.global.nc.f32 	%f180, [%rd114+33024];
	add.f32 	%f447, %f180, %f447;
	ld.global.nc.f32 	%f181, [%rd114+33152];
	add.f32 	%f446, %f181, %f446;
	ld.global.nc.f32 	%f182, [%rd114+36864];
	add.f32 	%f445, %f182, %f445;
	ld.global.nc.f32 	%f183, [%rd114+36992];
	add.f32 	%f444, %f183, %f444;
	ld.global.nc.f32 	%f184, [%rd114+37120];
	add.f32 	%f443, %f184, %f443;
	ld.global.nc.f32 	%f185, [%rd114+37248];
	add.f32 	%f442, %f185, %f442;
	ld.global.nc.f32 	%f186, [%rd114+40960];
	add.f32 	%f441, %f186, %f441;
	ld.global.nc.f32 	%f187, [%rd114+41088];
	add.f32 	%f440, %f187, %f440;
	ld.global.nc.f32 	%f188, [%rd114+41216];
	add.f32 	%f439, %f188, %f439;
	ld.global.nc.f32 	%f189, [%rd114+41344];
	add.f32 	%f438, %f189, %f438;
	ld.global.nc.f32 	%f190, [%rd114+45056];
	add.f32 	%f437, %f190, %f437;
	ld.global.nc.f32 	%f191, [%rd114+45184];
	add.f32 	%f436, %f191, %f436;
	ld.global.nc.f32 	%f192, [%rd114+45312];
	add.f32 	%f435, %f192, %f435;
	ld.global.nc.f32 	%f193, [%rd114+45440];
	add.f32 	%f434, %f193, %f434;
	or.b64  	%rd115, %rd47, %rd2;
	and.b64  	%rd116, %rd115, -4294967296;
	setp.ne.s64 	%p19, %rd116, 0;
	@%p19 bra 	$L__BB39_34;
	cvt.u32.u64 	%r87, %rd2;
	cvt.u32.u64 	%r88, %rd47;
	rem.u32 	%r89, %r88, %r87;
	cvt.u64.u32 	%rd542, %r89;
	bra.uni 	$L__BB39_35;
$L__BB39_34:
	rem.s64 	%rd542, %rd47, %rd2;
$L__BB39_35:
	setp.eq.s64 	%p20, %rd542, 0;
	@%p20 bra 	$L__BB39_41;
	or.b64  	%rd117, %rd47, %rd2;
	and.b64  	%rd118, %rd117, -4294967296;
	setp.ne.s64 	%p21, %rd118, 0;
	@%p21 bra 	$L__BB39_38;
	cvt.u32.u64 	%r90, %rd2;
	cvt.u32.u64 	%r91, %rd47;
	div.u32 	%r92, %r91, %r90;
	cvt.u64.u32 	%rd543, %r92;
	bra.uni 	$L__BB39_39;
$L__BB39_38:
	div.s64 	%rd543, %rd47, %rd2;
$L__BB39_39:
	setp.lt.s64 	%p22, %rd543, %rd534;
	@%p22 bra 	$L__BB39_41;
$L__BB39_40:
	add.s64 	%rd538, %rd538, -1;
	mov.u64 	%rd539, %rd47;
	bra.uni 	$L__BB39_25;
$L__BB39_41:
	cvt.u32.u64 	%r93, %rd4;
	cvt.s64.s32 	%rd55, %rd18;
	mul.lo.s32 	%r4, %r23, %r93;
	cvt.s64.s32 	%rd119, %r4;
	mul.lo.s64 	%rd56, %rd119, %rd2;
	or.b64  	%rd120, %rd55, %rd56;
	and.b64  	%rd121, %rd120, -4294967296;
	setp.ne.s64 	%p23, %rd121, 0;
	@%p23 bra 	$L__BB39_43;
	cvt.u32.u64 	%r94, %rd56;
	cvt.u32.u64 	%r95, %rd55;
	div.u32 	%r96, %r95, %r94;
	cvt.u64.u32 	%rd544, %r96;
	bra.uni 	$L__BB39_44;
$L__BB39_43:
	div.s64 	%rd544, %rd55, %rd56;
$L__BB39_44:
	cvt.u32.u64 	%r5, %rd544;
	cvt.u64.u32 	%rd122, %r4;
	mul.lo.s64 	%rd123, %rd122, %rd2;
	mul.lo.s64 	%rd124, %rd123, %rd544;
	sub.s64 	%rd60, %rd18, %rd124;
	cvt.s64.s32 	%rd61, %rd60;
	mul.lo.s64 	%rd62, %rd4, %rd2;
	or.b64  	%rd125, %rd61, %rd62;
	and.b64  	%rd126, %rd125, -4294967296;
	setp.ne.s64 	%p24, %rd126, 0;
	@%p24 bra 	$L__BB39_46;
	cvt.u32.u64 	%r97, %rd62;
	cvt.u32.u64 	%r98, %rd61;
	div.u32 	%r99, %r98, %r97;
	cvt.u64.u32 	%rd545, %r99;
	bra.uni 	$L__BB39_47;
$L__BB39_46:
	div.s64 	%rd545, %rd61, %rd62;
$L__BB39_47:
	mul.lo.s64 	%rd128, %rd62, %rd545;
	sub.s64 	%rd129, %rd60, %rd128;
	cvt.s64.s32 	%rd66, %rd129;
	or.b64  	%rd130, %rd66, %rd2;
	and.b64  	%rd131, %rd130, -4294967296;
	setp.ne.s64 	%p25, %rd131, 0;
	@%p25 bra 	$L__BB39_49;
	cvt.u32.u64 	%r100, %rd2;
	cvt.u32.u64 	%r101, %rd66;
	div.u32 	%r102, %r101, %r100;
	cvt.u64.u32 	%rd546, %r102;
	bra.uni 	$L__BB39_50;
$L__BB39_49:
	div.s64 	%rd546, %rd66, %rd2;
$L__BB39_50:
	ld.param.u64 	%rd526, [mul_mat_q40_stream_k_fixup_96_8_false_param_0];
	cvt.u32.u64 	%r6, %rd546;
	setp.ne.s64 	%p26, %rd526, 0;
	@%p26 bra 	$L__BB39_64;
	ld.param.u32 	%r294, [mul_mat_q40_stream_k_fixup_96_8_false_param_9];
	cvt.u32.u64 	%r210, %rd545;
	mul.lo.s32 	%r211, %r22, %r6;
	shl.b32 	%r212, %r5, 7;
	mad.lo.s32 	%r213, %r294, %r210, %r212;
	mad.lo.s32 	%r214, %r211, 96, %r213;
	cvt.s64.s32 	%rd70, %r214;
	mad.lo.s32 	%r7, %r6, -96, %r21;
	setp.ge.s32 	%p40, %r2, %r7;
	@%p40 bra 	$L__BB39_79;
	cvt.u32.u64 	%r215, %rd37;
	mul.lo.s32 	%r8, %r2, %r22;
	add.s32 	%r216, %r8, %r215;
	cvt.s64.s32 	%rd334, %r216;
	add.s64 	%rd335, %rd334, %rd70;
	shl.b64 	%rd336, %rd335, 2;
	add.s64 	%rd337, %rd1, %rd336;
	ld.global.f32 	%f290, [%rd337];
	add.f32 	%f291, %f481, %f290;
	st.global.f32 	[%rd337], %f291;
	add.s32 	%r217, %r3, %r8;
	cvt.s64.s32 	%rd338, %r217;
	add.s64 	%rd339, %rd338, %rd70;
	shl.b64 	%rd340, %rd339, 2;
	add.s64 	%rd341, %rd1, %rd340;
	ld.global.f32 	%f292, [%rd341];
	add.f32 	%f293, %f480, %f292;
	st.global.f32 	[%rd341], %f293;
	add.s32 	%r218, %r217, 32;
	cvt.s64.s32 	%rd342, %r218;
	add.s64 	%rd343, %rd342, %rd70;
	shl.b64 	%rd344, %rd343, 2;
	add.s64 	%rd345, %rd1, %rd344;
	ld.global.f32 	%f294, [%rd345];
	add.f32 	%f295, %f479, %f294;
	st.global.f32 	[%rd345], %f295;
	add.s32 	%r219, %r217, 64;
	cvt.s64.s32 	%rd346, %r219;
	add.s64 	%rd347, %rd346, %rd70;
	shl.b64 	%rd348, %rd347, 2;
	add.s64 	%rd349, %rd1, %rd348;
	ld.global.f32 	%f296, [%rd349];
	add.f32 	%f297, %f478, %f296;
	st.global.f32 	[%rd349], %f297;
	add.s32 	%r220, %r2, 8;
	setp.ge.s32 	%p41, %r220, %r7;
	@%p41 bra 	$L__BB39_79;
	shl.b32 	%r9, %r22, 3;
	add.s32 	%r222, %r8, %r9;
	add.s32 	%r223, %r222, %r215;
	cvt.s64.s32 	%rd350, %r223;
	add.s64 	%rd351, %rd350, %rd70;
	shl.b64 	%rd352, %rd351, 2;
	add.s64 	%rd353, %rd1, %rd352;
	ld.global.f32 	%f298, [%rd353];
	add.f32 	%f299, %f477, %f298;
	st.global.f32 	[%rd353], %f299;
	add.s32 	%r224, %r3, %r222;
	cvt.s64.s32 	%rd354, %r224;
	add.s64 	%rd355, %rd354, %rd70;
	shl.b64 	%rd356, %rd355, 2;
	add.s64 	%rd357, %rd1, %rd356;
	ld.global.f32 	%f300, [%rd357];
	add.f32 	%f301, %f476, %f300;
	st.global.f32 	[%rd357], %f301;
	add.s32 	%r225, %r224, 32;
	cvt.s64.s32 	%rd358, %r225;
	add.s64 	%rd359, %rd358, %rd70;
	shl.b64 	%rd360, %rd359, 2;
	add.s64 	%rd361, %rd1, %rd360;
	ld.global.f32 	%f302, [%rd361];
	add.f32 	%f303, %f475, %f302;
	st.global.f32 	[%rd361], %f303;
	add.s32 	%r226, %r224, 64;
	cvt.s64.s32 	%rd362, %r226;
	add.s64 	%rd363, %rd362, %rd70;
	shl.b64 	%rd364, %rd363, 2;
	add.s64 	%rd365, %rd1, %rd364;
	ld.global.f32 	%f304, [%rd365];
	add.f32 	%f305, %f474, %f304;
	st.global.f32 	[%rd365], %f305;
	add.s32 	%r227, %r2, 16;
	setp.ge.s32 	%p42, %r227, %r7;
	@%p42 bra 	$L__BB39_79;
	shl.b32 	%r10, %r22, 4;
	add.s32 	%r11, %r10, %r8;
	add.s32 	%r229, %r11, %r215;
	cvt.s64.s32 	%rd366, %r229;
	add.s64 	%rd367, %rd366, %rd70;
	shl.b64 	%rd368, %rd367, 2;
	add.s64 	%rd369, %rd1, %rd368;
	ld.global.f32 	%f306, [%rd369];
	add.f32 	%f307, %f473, %f306;
	st.global.f32 	[%rd369], %f307;
	add.s32 	%r230, %r3, %r11;
	cvt.s64.s32 	%rd370, %r230;
	add.s64 	%rd371, %rd370, %rd70;
	shl.b64 	%rd372, %rd371, 2;
	add.s64 	%rd373, %rd1, %rd372;
	ld.global.f32 	%f308, [%rd373];
	add.f32 	%f309, %f472, %f308;
	st.global.f32 	[%rd373], %f309;
	add.s32 	%r231, %r230, 32;
	cvt.s64.s32 	%rd374, %r231;
	add.s64 	%rd375, %rd374, %rd70;
	shl.b64 	%rd376, %rd375, 2;
	add.s64 	%rd377, %rd1, %rd376;
	ld.global.f32 	%f310, [%rd377];
	add.f32 	%f311, %f471, %f310;
	st.global.f32 	[%rd377], %f311;
	add.s32 	%r232, %r230, 64;
	cvt.s64.s32 	%rd378, %r232;
	add.s64 	%rd379, %rd378, %rd70;
	shl.b64 	%rd380, %rd379, 2;
	add.s64 	%rd381, %rd1, %rd380;
	ld.global.f32 	%f312, [%rd381];
	add.f32 	%f313, %f470, %f312;
	st.global.f32 	[%rd381], %f313;
	add.s32 	%r233, %r2, 24;
	setp.ge.s32 	%p43, %r233, %r7;
	@%p43 bra 	$L__BB39_79;
	add.s32 	%r235, %r11, %r9;
	add.s32 	%r236, %r235, %r215;
	cvt.s64.s32 	%rd382, %r236;
	add.s64 	%rd383, %rd382, %rd70;
	shl.b64 	%rd384, %rd383, 2;
	add.s64 	%rd385, %rd1, %rd384;
	ld.global.f32 	%f314, [%rd385];
	add.f32 	%f315, %f469, %f314;
	st.global.f32 	[%rd385], %f315;
	add.s32 	%r237, %r3, %r235;
	cvt.s64.s32 	%rd386, %r237;
	add.s64 	%rd387, %rd386, %rd70;
	shl.b64 	%rd388, %rd387, 2;
	add.s64 	%rd389, %rd1, %rd388;
	ld.global.f32 	%f316, [%rd389];
	add.f32 	%f317, %f468, %f316;
	st.global.f32 	[%rd389], %f317;
	add.s32 	%r238, %r237, 32;
	cvt.s64.s32 	%rd390, %r238;
	add.s64 	%rd391, %rd390, %rd70;
	shl.b64 	%rd392, %rd391, 2;
	add.s64 	%rd393, %rd1, %rd392;
	ld.global.f32 	%f318, [%rd393];
	add.f32 	%f319, %f467, %f318;
	st.global.f32 	[%rd393], %f319;
	add.s32 	%r239, %r237, 64;
	cvt.s64.s32 	%rd394, %r239;
	add.s64 	%rd395, %rd394, %rd70;
	shl.b64 	%rd396, %rd395, 2;
	add.s64 	%rd397, %rd1, %rd396;
	ld.global.f32 	%f320, [%rd397];
	add.f32 	%f321, %f466, %f320;
	st.global.f32 	[%rd397], %f321;
	add.s32 	%r240, %r2, 32;
	setp.ge.s32 	%p44, %r240, %r7;
	@%p44 bra 	$L__BB39_79;
	shl.b32 	%r242, %r22, 5;
	add.s32 	%r12, %r242, %r8;
	add.s32 	%r243, %r12, %r215;
	cvt.s64.s32 	%rd398, %r243;
	add.s64 	%rd399, %rd398, %rd70;
	shl.b64 	%rd400, %rd399, 2;
	add.s64 	%rd401, %rd1, %rd400;
	ld.global.f32 	%f322, [%rd401];
	add.f32 	%f323, %f465, %f322;
	st.global.f32 	[%rd401], %f323;
	add.s32 	%r244, %r3, %r12;
	cvt.s64.s32 	%rd402, %r244;
	add.s64 	%rd403, %rd402, %rd70;
	shl.b64 	%rd404, %rd403, 2;
	add.s64 	%rd405, %rd1, %rd404;
	ld.global.f32 	%f324, [%rd405];
	add.f32 	%f325, %f464, %f324;
	st.global.f32 	[%rd405], %f325;
	add.s32 	%r245, %r244, 32;
	cvt.s64.s32 	%rd406, %r245;
	add.s64 	%rd407, %rd406, %rd70;
	shl.b64 	%rd408, %rd407, 2;
	add.s64 	%rd409, %rd1, %rd408;
	ld.global.f32 	%f326, [%rd409];
	add.f32 	%f327, %f463, %f326;
	st.global.f32 	[%rd409], %f327;
	add.s32 	%r246, %r244, 64;
	cvt.s64.s32 	%rd410, %r246;
	add.s64 	%rd411, %rd410, %rd70;
	shl.b64 	%rd412, %rd411, 2;
	add.s64 	%rd413, %rd1, %rd412;
	ld.global.f32 	%f328, [%rd413];
	add.f32 	%f329, %f462, %f328;
	st.global.f32 	[%rd413], %f329;
	add.s32 	%r247, %r2, 40;
	setp.ge.s32 	%p45, %r247, %r7;
	@%p45 bra 	$L__BB39_79;
	add.s32 	%r249, %r12, %r9;
	add.s32 	%r250, %r249, %r215;
	cvt.s64.s32 	%rd414, %r250;
	add.s64 	%rd415, %rd414, %rd70;
	shl.b64 	%rd416, %rd415, 2;
	add.s64 	%rd417, %rd1, %rd416;
	ld.global.f32 	%f330, [%rd417];
	add.f32 	%f331, %f461, %f330;
	st.global.f32 	[%rd417], %f331;
	add.s32 	%r251, %r3, %r249;
	cvt.s64.s32 	%rd418, %r251;
	add.s64 	%rd419, %rd418, %rd70;
	shl.b64 	%rd420, %rd419, 2;
	add.s64 	%rd421, %rd1, %rd420;
	ld.global.f32 	%f332, [%rd421];
	add.f32 	%f333, %f460, %f332;
	st.global.f32 	[%rd421], %f333;
	add.s32 	%r252, %r251, 32;
	cvt.s64.s32 	%rd422, %r252;
	add.s64 	%rd423, %rd422, %rd70;
	shl.b64 	%rd424, %rd423, 2;
	add.s64 	%rd425, %rd1, %rd424;
	ld.global.f32 	%f334, [%rd425];
	add.f32 	%f335, %f459, %f334;
	st.global.f32 	[%rd425], %f335;
	add.s32 	%r253, %r251, 64;
	cvt.s64.s32 	%rd426, %r253;
	add.s64 	%rd427, %rd426, %rd70;
	shl.b64 	%rd428, %rd427, 2;
	add.s64 	%rd429, %rd1, %rd428;
	ld.global.f32 	%f336, [%rd429];
	add.f32 	%f337, %f458, %f336;
	st.global.f32 	[%rd429], %f337;
	add.s32 	%r254, %r2, 48;
	setp.ge.s32 	%p46, %r254, %r7;
	@%p46 bra 	$L__BB39_79;
	add.s32 	%r13, %r10, %r12;
	add.s32 	%r256, %r13, %r215;
	cvt.s64.s32 	%rd430, %r256;
	add.s64 	%rd431, %rd430, %rd70;
	shl.b64 	%rd432, %rd431, 2;
	add.s64 	%rd433, %rd1, %rd432;
	ld.global.f32 	%f338, [%rd433];
	add.f32 	%f339, %f457, %f338;
	st.global.f32 	[%rd433], %f339;
	add.s32 	%r257, %r3, %r13;
	cvt.s64.s32 	%rd434, %r257;
	add.s64 	%rd435, %rd434, %rd70;
	shl.b64 	%rd436, %rd435, 2;
	add.s64 	%rd437, %rd1, %rd436;
	ld.global.f32 	%f340, [%rd437];
	add.f32 	%f341, %f456, %f340;
	st.global.f32 	[%rd437], %f341;
	add.s32 	%r258, %r257, 32;
	cvt.s64.s32 	%rd438, %r258;
	add.s64 	%rd439, %rd438, %rd70;
	shl.b64 	%rd440, %rd439, 2;
	add.s64 	%rd441, %rd1, %rd440;
	ld.global.f32 	%f342, [%rd441];
	add.f32 	%f343, %f455, %f342;
	st.global.f32 	[%rd441], %f343;
	add.s32 	%r259, %r257, 64;
	cvt.s64.s32 	%rd442, %r259;
	add.s64 	%rd443, %rd442, %rd70;
	shl.b64 	%rd444, %rd443, 2;
	add.s64 	%rd445, %rd1, %rd444;
	ld.global.f32 	%f344, [%rd445];
	add.f32 	%f345, %f454, %f344;
	st.global.f32 	[%rd445], %f345;
	add.s32 	%r260, %r2, 56;
	setp.ge.s32 	%p47, %r260, %r7;
	@%p47 bra 	$L__BB39_79;
	add.s32 	%r262, %r13, %r9;
	add.s32 	%r263, %r262, %r215;
	cvt.s64.s32 	%rd446, %r263;
	add.s64 	%rd447, %rd446, %rd70;
	shl.b64 	%rd448, %rd447, 2;
	add.s64 	%rd449, %rd1, %rd448;
	ld.global.f32 	%f346, [%rd449];
	add.f32 	%f347, %f453, %f346;
	st.global.f32 	[%rd449], %f347;
	add.s32 	%r264, %r3, %r262;
	cvt.s64.s32 	%rd450, %r264;
	add.s64 	%rd451, %rd450, %rd70;
	shl.b64 	%rd452, %rd451, 2;
	add.s64 	%rd453, %rd1, %rd452;
	ld.global.f32 	%f348, [%rd453];
	add.f32 	%f349, %f452, %f348;
	st.global.f32 	[%rd453], %f349;
	add.s32 	%r265, %r264, 32;
	cvt.s64.s32 	%rd454, %r265;
	add.s64 	%rd455, %rd454, %rd70;
	shl.b64 	%rd456, %rd455, 2;
	add.s64 	%rd457, %rd1, %rd456;
	ld.global.f32 	%f350, [%rd457];
	add.f32 	%f351, %f451, %f350;
	st.global.f32 	[%rd457], %f351;
	add.s32 	%r266, %r264, 64;
	cvt.s64.s32 	%rd458, %r266;
	add.s64 	%rd459, %rd458, %rd70;
	shl.b64 	%rd460, %rd459, 2;
	add.s64 	%rd461, %rd1, %rd460;
	ld.global.f32 	%f352, [%rd461];
	add.f32 	%f353, %f450, %f352;
	st.global.f32 	[%rd461], %f353;
	add.s32 	%r267, %r2, 64;
	setp.ge.s32 	%p48, %r267, %r7;
	@%p48 bra 	$L__BB39_79;
	shl.b32 	%r269, %r22, 6;
	add.s32 	%r14, %r269, %r8;
	add.s32 	%r270, %r14, %r215;
	cvt.s64.s32 	%rd462, %r270;
	add.s64 	%rd463, %rd462, %rd70;
	shl.b64 	%rd464, %rd463, 2;
	add.s64 	%rd465, %rd1, %rd464;
	ld.global.f32 	%f354, [%rd465];
	add.f32 	%f355, %f449, %f354;
	st.global.f32 	[%rd465], %f355;
	add.s32 	%r271, %r3, %r14;
	cvt.s64.s32 	%rd466, %r271;
	add.s64 	%rd467, %rd466, %rd70;
	shl.b64 	%rd468, %rd467, 2;
	add.s64 	%rd469, %rd1, %rd468;
	ld.global.f32 	%f356, [%rd469];
	add.f32 	%f357, %f448, %f356;
	st.global.f32 	[%rd469], %f357;
	add.s32 	%r272, %r271, 32;
	cvt.s64.s32 	%rd470, %r272;
	add.s64 	%rd471, %rd470, %rd70;
	shl.b64 	%rd472, %rd471, 2;
	add.s64 	%rd473, %rd1, %rd472;
	ld.global.f32 	%f358, [%rd473];
	add.f32 	%f359, %f447, %f358;
	st.global.f32 	[%rd473], %f359;
	add.s32 	%r273, %r271, 64;
	cvt.s64.s32 	%rd474, %r273;
	add.s64 	%rd475, %rd474, %rd70;
	shl.b64 	%rd476, %rd475, 2;
	add.s64 	%rd477, %rd1, %rd476;
	ld.global.f32 	%f360, [%rd477];
	add.f32 	%f361, %f446, %f360;
	st.global.f32 	[%rd477], %f361;
	add.s32 	%r274, %r2, 72;
	setp.ge.s32 	%p49, %r274, %r7;
	@%p49 bra 	$L__BB39_79;
	add.s32 	%r276, %r14, %r9;
	add.s32 	%r277, %r276, %r215;
	cvt.s64.s32 	%rd478, %r277;
	add.s64 	%rd479, %rd478, %rd70;
	shl.b64 	%rd480, %rd479, 2;
	add.s64 	%rd481, %rd1, %rd480;
	ld.global.f32 	%f362, [%rd481];
	add.f32 	%f363, %f445, %f362;
	st.global.f32 	[%rd481], %f363;
	add.s32 	%r278, %r3, %r276;
	cvt.s64.s32 	%rd482, %r278;
	add.s64 	%rd483, %rd482, %rd70;
	shl.b64 	%rd484, %rd483, 2;
	add.s64 	%rd485, %rd1, %rd484;
	ld.global.f32 	%f364, [%rd485];
	add.f32 	%f365, %f444, %f364;
	st.global.f32 	[%rd485], %f365;
	add.s32 	%r279, %r278, 32;
	cvt.s64.s32 	%rd486, %r279;
	add.s64 	%rd487, %rd486, %rd70;
	shl.b64 	%rd488, %rd487, 2;
	add.s64 	%rd489, %rd1, %rd488;
	ld.global.f32 	%f366, [%rd489];
	add.f32 	%f367, %f443, %f366;
	st.global.f32 	[%rd489], %f367;
	add.s32 	%r280, %r278, 64;
	cvt.s64.s32 	%rd490, %r280;
	add.s64 	%rd491, %rd490, %rd70;
	shl.b64 	%rd492, %rd491, 2;
	add.s64 	%rd493, %rd1, %rd492;
	ld.global.f32 	%f368, [%rd493];
	add.f32 	%f369, %f442, %f368;
	st.global.f32 	[%rd493], %f369;
	add.s32 	%r281, %r2, 80;
	setp.ge.s32 	%p50, %r281, %r7;
	@%p50 bra 	$L__BB39_79;
	add.s32 	%r15, %r10, %r14;
	add.s32 	%r283, %r15, %r215;
	cvt.s64.s32 	%rd494, %r283;
	add.s64 	%rd495, %rd494, %rd70;
	shl.b64 	%rd496, %rd495, 2;
	add.s64 	%rd497, %rd1, %rd496;
	ld.global.f32 	%f370, [%rd497];
	add.f32 	%f371, %f441, %f370;
	st.global.f32 	[%rd497], %f371;
	add.s32 	%r284, %r3, %r15;
	cvt.s64.s32 	%rd498, %r284;
	add.s64 	%rd499, %rd498, %rd70;
	shl.b64 	%rd500, %rd499, 2;
	add.s64 	%rd501, %rd1, %rd500;
	ld.global.f32 	%f372, [%rd501];
	add.f32 	%f373, %f440, %f372;
	st.global.f32 	[%rd501], %f373;
	add.s32 	%r285, %r284, 32;
	cvt.s64.s32 	%rd502, %r285;
	add.s64 	%rd503, %rd502, %rd70;
	shl.b64 	%rd504, %rd503, 2;
	add.s64 	%rd505, %rd1, %rd504;
	ld.global.f32 	%f374, [%rd505];
	add.f32 	%f375, %f439, %f374;
	st.global.f32 	[%rd505], %f375;
	add.s32 	%r286, %r284, 64;
	cvt.s64.s32 	%rd506, %r286;
	add.s64 	%rd507, %rd506, %rd70;
	shl.b64 	%rd508, %rd507, 2;
	add.s64 	%rd509, %rd1, %rd508;
	ld.global.f32 	%f376, [%rd509];
	add.f32 	%f377, %f438, %f376;
	st.global.f32 	[%rd509], %f377;
	add.s32 	%r287, %r2, 88;
	setp.ge.s32 	%p51, %r287, %r7;
	@%p51 bra 	$L__BB39_79;
	add.s32 	%r289, %r15, %r9;
	add.s32 	%r290, %r289, %r215;
	cvt.s64.s32 	%rd510, %r290;
	add.s64 	%rd511, %rd510, %rd70;
	shl.b64 	%rd512, %rd511, 2;
	add.s64 	%rd513, %rd1, %rd512;
	ld.global.f32 	%f378, [%rd513];
	add.f32 	%f379, %f437, %f378;
	st.global.f32 	[%rd513], %f379;
	add.s32 	%r291, %r3, %r289;
	cvt.s64.s32 	%rd514, %r291;
	add.s64 	%rd515, %rd514, %rd70;
	shl.b64 	%rd516, %rd515, 2;
	add.s64 	%rd517, %rd1, %rd516;
	ld.global.f32 	%f380, [%rd517];
	add.f32 	%f381, %f436, %f380;
	st.global.f32 	[%rd517], %f381;
	add.s32 	%r292, %r291, 32;
	cvt.s64.s32 	%rd518, %r292;
	add.s64 	%rd519, %rd518, %rd70;
	shl.b64 	%rd520, %rd519, 2;
	add.s64 	%rd521, %rd1, %rd520;
	ld.global.f32 	%f382, [%rd521];
	add.f32 	%f383, %f435, %f382;
	st.global.f32 	[%rd521], %f383;
	add.s32 	%r293, %r291, 64;
	cvt.s64.s32 	%rd522, %r293;
	add.s64 	%rd523, %rd522, %rd70;
	shl.b64 	%rd524, %rd523, 2;
	add.s64 	%rd525, %rd1, %rd524;
	ld.global.f32 	%f384, [%rd525];
	add.f32 	%f385, %f434, %f384;
	st.global.f32 	[%rd525], %f385;
	bra.uni 	$L__BB39_79;
$L__BB39_64:
	ld.param.u64 	%rd528, [mul_mat_q40_stream_k_fixup_96_8_false_param_1];
	cvta.to.global.u64 	%rd132, %rd528;
	cvt.u32.u64 	%r103, %rd37;
	shl.b64 	%rd133, %rd545, 32;
	shr.s64 	%rd134, %rd133, 30;
	add.s64 	%rd135, %rd132, %rd134;
	ld.global.u32 	%r16, [%rd135];
	add.s64 	%rd136, %rd133, 4294967296;
	shr.s64 	%rd137, %rd136, 30;
	add.s64 	%rd138, %rd132, %rd137;
	ld.global.u32 	%r17, [%rd138];
	shl.b32 	%r104, %r2, 5;
	add.s32 	%r18, %r104, %r103;
	setp.gt.u32 	%p27, %r18, 95;
	@%p27 bra 	$L__BB39_66;
	ld.param.u64 	%rd527, [mul_mat_q40_stream_k_fixup_96_8_false_param_0];
	add.s32 	%r105, %r18, %r16;
	cvta.to.global.u64 	%rd139, %rd527;
	mul.wide.s32 	%rd140, %r105, 4;
	add.s64 	%rd141, %rd139, %rd140;
	ld.global.u32 	%r106, [%rd141];
	shl.b32 	%r107, %r18, 2;
	mov.u32 	%r108, _ZZN34_INTERNAL_9074448f_4_k_cu_5eb7d63f24mul_mat_q_stream_k_fixupILi96ELi8ELb0EEEvPKiS2_PfPKfiiiiiiE14ids_dst_shared;
	add.s32 	%r109, %r108, %r107;
	st.shared.u32 	[%r109], %r106;
$L__BB39_66:
	bar.sync 	0;
	shl.b32 	%r110, %r5, 7;
	cvt.s64.s32 	%rd71, %r110;
	mul.lo.s32 	%r111, %r6, -96;
	sub.s32 	%r112, %r111, %r16;
	add.s32 	%r19, %r112, %r17;
	setp.ge.s32 	%p28, %r2, %r19;
	@%p28 bra 	$L__BB39_79;
	shl.b32 	%r114, %r2, 2;
	mov.u32 	%r115, _ZZN34_INTERNAL_9074448f_4_k_cu_5eb7d63f24mul_mat_q_stream_k_fixupILi96ELi8ELb0EEEvPKiS2_PfPKfiiiiiiE14ids_dst_shared;
	add.s32 	%r20, %r115, %r114;
	ld.shared.u32 	%r116, [%r20];
	mul.lo.s32 	%r117, %r116, %r22;
	add.s32 	%r118, %r103, %r117;
	cvt.s64.s32 	%rd142, %r118;
	add.s64 	%rd143, %rd142, %rd71;
	shl.b64 	%rd144, %rd143, 2;
	add.s64 	%rd145, %rd1, %rd144;
	ld.global.f32 	%f194, [%rd145];
	add.f32 	%f195, %f481, %f194;
	st.global.f32 	[%rd145], %f195;
	add.s32 	%r119, %r3, %r117;
	cvt.s64.s32 	%rd146, %r119;
	add.s64 	%rd147, %rd146, %rd71;
	shl.b64 	%rd148, %rd147, 2;
	add.s64 	%rd149, %rd1, %rd148;
	ld.global.f32 	%f196, [%rd149];
	add.f32 	%f197, %f480, %f196;
	st.global.f32 	[%rd149], %f197;
	add.s32 	%r120, %r119, 32;
	cvt.s64.s32 	%rd150, %r120;
	add.s64 	%rd151, %rd150, %rd71;
	shl.b64 	%rd152, %rd151, 2;
	add.s64 	%rd153, %rd1, %rd152;
	ld.global.f32 	%f198, [%rd153];
	add.f32 	%f199, %f479, %f198;
	st.global.f32 	[%rd153], %f199;
	add.s32 	%r121, %r119, 64;
	cvt.s64.s32 	%rd154, %r121;
	add.s64 	%rd155, %rd154, %rd71;
	shl.b64 	%rd156, %rd155, 2;
	add.s64 	%rd157, %rd1, %rd156;
	ld.global.f32 	%f200, [%rd157];
	add.f32 	%f201, %f478, %f200;
	st.global.f32 	[%rd157], %f201;
	add.s32 	%r122, %r2, 8;
	setp.ge.s32 	%p29, %r122, %r19;
	@%p29 bra 	$L__BB39_79;
	ld.shared.u32 	%r124, [%r20+32];
	mul.lo.s32 	%r125, %r124, %r22;
	add.s32 	%r126, %r103, %r125;
	cvt.s64.s32 	%rd158, %r126;
	add.s64 	%rd159, %rd158, %rd71;
	shl.b64 	%rd160, %rd159, 2;
	add.s64 	%rd161, %rd1, %rd160;
	ld.global.f32 	%f202, [%rd161];
	add.f32 	%f203, %f477, %f202;
	st.global.f32 	[%rd161], %f203;
	add.s32 	%r127, %r3, %r125;
	cvt.s64.s32 	%rd162, %r127;
	add.s64 	%rd163, %rd162, %rd71;
	shl.b64 	%rd164, %rd163, 2;
	add.s64 	%rd165, %rd1, %rd164;
	ld.global.f32 	%f204, [%rd165];
	add.f32 	%f205, %f476, %f204;
	st.global.f32 	[%rd165], %f205;
	add.s32 	%r128, %r127, 32;
	cvt.s64.s32 	%rd166, %r128;
	add.s64 	%rd167, %rd166, %rd71;
	shl.b64 	%rd168, %rd167, 2;
	add.s64 	%rd169, %rd1, %rd168;
	ld.global.f32 	%f206, [%rd169];
	add.f32 	%f207, %f475, %f206;
	st.global.f32 	[%rd169], %f207;
	add.s32 	%r129, %r127, 64;
	cvt.s64.s32 	%rd170, %r129;
	add.s64 	%rd171, %rd170, %rd71;
	shl.b64 	%rd172, %rd171, 2;
	add.s64 	%rd173, %rd1, %rd172;
	ld.global.f32 	%f208, [%rd173];
	add.f32 	%f209, %f474, %f208;
	st.global.f32 	[%rd173], %f209;
	add.s32 	%r130, %r2, 16;
	setp.ge.s32 	%p30, %r130, %r19;
	@%p30 bra 	$L__BB39_79;
	ld.shared.u32 	%r132, [%r20+64];
	mul.lo.s32 	%r133, %r132, %r22;
	add.s32 	%r134, %r103, %r133;
	cvt.s64.s32 	%rd174, %r134;
	add.s64 	%rd175, %rd174, %rd71;
	shl.b64 	%rd176, %rd175, 2;
	add.s64 	%rd177, %rd1, %rd176;
	ld.global.f32 	%f210, [%rd177];
	add.f32 	%f211, %f473, %f210;
	st.global.f32 	[%rd177], %f211;
	add.s32 	%r135, %r3, %r133;
	cvt.s64.s32 	%rd178, %r135;
	add.s64 	%rd179, %rd178, %rd71;
	shl.b64 	%rd180, %rd179, 2;
	add.s64 	%rd181, %rd1, %rd180;
	ld.global.f32 	%f212, [%rd181];
	add.f32 	%f213, %f472, %f212;
	st.global.f32 	[%rd181], %f213;
	add.s32 	%r136, %r135, 32;
	cvt.s64.s32 	%rd182, %r136;
	add.s64 	%rd183, %rd182, %rd71;
	shl.b64 	%rd184, %rd183, 2;
	add.s64 	%rd185, %rd1, %rd184;
	ld.global.f32 	%f214, [%rd185];
	add.f32 	%f215, %f471, %f214;
	st.global.f32 	[%rd185], %f215;
	add.s32 	%r137, %r135, 64;
	cvt.s64.s32 	%rd186, %r137;
	add.s64 	%rd187, %rd186, %rd71;
	shl.b64 	%rd188, %rd187, 2;
	add.s64 	%rd189, %rd1, %rd188;
	ld.global.f32 	%f216, [%rd189];
	add.f32 	%f217, %f470, %f216;
	st.global.f32 	[%rd189], %f217;
	add.s32 	%r138, %r2, 24;
	setp.ge.s32 	%p31, %r138, %r19;
	@%p31 bra 	$L__BB39_79;
	ld.shared.u32 	%r140, [%r20+96];
	mul.lo.s32 	%r141, %r140, %r22;
	add.s32 	%r142, %r103, %r141;
	cvt.s64.s32 	%rd190, %r142;
	add.s64 	%rd191, %rd190, %rd71;
	shl.b64 	%rd192, %rd191, 2;
	add.s64 	%rd193, %rd1, %rd192;
	ld.global.f32 	%f218, [%rd193];
	add.f32 	%f219, %f469, %f218;
	st.global.f32 	[%rd193], %f219;
	add.s32 	%r143, %r3, %r141;
	cvt.s64.s32 	%rd194, %r143;
	add.s64 	%rd195, %rd194, %rd71;
	shl.b64 	%rd196, %rd195, 2;
	add.s64 	%rd197, %rd1, %rd196;
	ld.global.f32 	%f220, [%rd197];
	add.f32 	%f221, %f468, %f220;
	st.global.f32 	[%rd197], %f221;
	add.s32 	%r144, %r143, 32;
	cvt.s64.s32 	%rd198, %r144;
	add.s64 	%rd199, %rd198, %rd71;
	shl.b64 	%rd200, %rd199, 2;
	add.s64 	%rd201, %rd1, %rd200;
	ld.global.f32 	%f222, [%rd201];
	add.f32 	%f223, %f467, %f222;
	st.global.f32 	[%rd201], %f223;
	add.s32 	%r145, %r143, 64;
	cvt.s64.s32 	%rd202, %r145;
	add.s64 	%rd203, %rd202, %rd71;
	shl.b64 	%rd204, %rd203, 2;
	add.s64 	%rd205, %rd1, %rd204;
	ld.global.f32 	%f224, [%rd205];
	add.f32 	%f225, %f466, %f224;
	st.global.f32 	[%rd205], %f225;
	add.s32 	%r146, %r2, 32;
	setp.ge.s32 	%p32, %r146, %r19;
	@%p32 bra 	$L__BB39_79;
	ld.shared.u32 	%r148, [%r20+128];
	mul.lo.s32 	%r149, %r148, %r22;
	add.s32 	%r150, %r103, %r149;
	cvt.s64.s32 	%rd206, %r150;
	add.s64 	%rd207, %rd206, %rd71;
	shl.b64 	%rd208, %rd207, 2;
	add.s64 	%rd209, %rd1, %rd208;
	ld.global.f32 	%f226, [%rd209];
	add.f32 	%f227, %f465, %f226;
	st.global.f32 	[%rd209], %f227;
	add.s32 	%r151, %r3, %r149;
	cvt.s64.s32 	%rd210, %r151;
	add.s64 	%rd211, %rd210, %rd71;
	shl.b64 	%rd212, %rd211, 2;
	add.s64 	%rd213, %rd1, %rd212;
	ld.global.f32 	%f228, [%rd213];
	add.f32 	%f229, %f464, %f228;
	st.global.f32 	[%rd213], %f229;
	add.s32 	%r152, %r151, 32;
	cvt.s64.s32 	%rd214, %r152;
	add.s64 	%rd215, %rd214, %rd71;
	shl.b64 	%rd216, %rd215, 2;
	add.s64 	%rd217, %rd1, %rd216;
	ld.global.f32 	%f230, [%rd217];
	add.f32 	%f231, %f463, %f230;
	st.global.f32 	[%rd217], %f231;
	add.s32 	%r153, %r151, 64;
	cvt.s64.s32 	%rd218, %r153;
	add.s64 	%rd219, %rd218, %rd71;
	shl.b64 	%rd220, %rd219, 2;
	add.s64 	%rd221, %rd1, %rd220;
	ld.global.f32 	%f232, [%rd221];
	add.f32 	%f233, %f462, %f232;
	st.global.f32 	[%rd221], %f233;
	add.s32 	%r154, %r2, 40;
	setp.ge.s32 	%p33, %r154, %r19;
	@%p33 bra 	$L__BB39_79;
	ld.shared.u32 	%r156, [%r20+160];
	mul.lo.s32 	%r157, %r156, %r22;
	add.s32 	%r158, %r103, %r157;
	cvt.s64.s32 	%rd222, %r158;
	add.s64 	%rd223, %rd222, %rd71;
	shl.b64 	%rd224, %rd223, 2;
	add.s64 	%rd225, %rd1, %rd224;
	ld.global.f32 	%f234, [%rd225];
	add.f32 	%f235, %f461, %f234;
	st.global.f32 	[%rd225], %f235;
	add.s32 	%r159, %r3, %r157;
	cvt.s64.s32 	%rd226, %r159;
	add.s64 	%rd227, %rd226, %rd71;
	shl.b64 	%rd228, %rd227, 2;
	add.s64 	%rd229, %rd1, %rd228;
	ld.global.f32 	%f236, [%rd229];
	add.f32 	%f237, %f460, %f236;
	st.global.f32 	[%rd229], %f237;
	add.s32 	%r160, %r159, 32;
	cvt.s64.s32 	%rd230, %r160;
	add.s64 	%rd231, %rd230, %rd71;
	shl.b64 	%rd232, %rd231, 2;
	add.s64 	%rd233, %rd1, %rd232;
	ld.global.f32 	%f238, [%rd233];
	add.f32 	%f239, %f459, %f238;
	st.global.f32 	[%rd233], %f239;
	add.s32 	%r161, %r159, 64;
	cvt.s64.s32 	%rd234, %r161;
	add.s64 	%rd235, %rd234, %rd71;
	shl.b64 	%rd236, %rd235, 2;
	add.s64 	%rd237, %rd1, %rd236;
	ld.global.f32 	%f240, [%rd237];
	add.f32 	%f241, %f458, %f240;
	st.global.f32 	[%rd237], %f241;
	add.s32 	%r162, %r2, 48;
	setp.ge.s32 	%p34, %r162, %r19;
	@%p34 bra 	$L__BB39_79;
	ld.shared.u32 	%r164, [%r20+192];
	mul.lo.s32 	%r165, %r164, %r22;
	add.s32 	%r166, %r103, %r165;
	cvt.s64.s32 	%rd238, %r166;
	add.s64 	%rd239, %rd238, %rd71;
	shl.b64 	%rd240, %rd239, 2;
	add.s64 	%rd241, %rd1, %rd240;
	ld.global.f32 	%f242, [%rd241];
	add.f32 	%f243, %f457, %f242;
	st.global.f32 	[%rd241], %f243;
	add.s32 	%r167, %r3, %r165;
	cvt.s64.s32 	%rd242, %r167;
	add.s64 	%rd243, %rd242, %rd71;
	shl.b64 	%rd244, %rd243, 2;
	add.s64 	%rd245, %rd1, %rd244;
	ld.global.f32 	%f244, [%rd245];
	add.f32 	%f245, %f456, %f244;
	st.global.f32 	[%rd245], %f245;
	add.s32 	%r168, %r167, 32;
	cvt.s64.s32 	%rd246, %r168;
	add.s64 	%rd247, %rd246, %rd71;
	shl.b64 	%rd248, %rd247, 2;
	add.s64 	%rd249, %rd1, %rd248;
	ld.global.f32 	%f246, [%rd249];
	add.f32 	%f247, %f455, %f246;
	st.global.f32 	[%rd249], %f247;
	add.s32 	%r169, %r167, 64;
	cvt.s64.s32 	%rd250, %r169;
	add.s64 	%rd251, %rd250, %rd71;
	shl.b64 	%rd252, %rd251, 2;
	add.s64 	%rd253, %rd1, %rd252;
	ld.global.f32 	%f248, [%rd253];
	add.f32 	%f249, %f454, %f248;
	st.global.f32 	[%rd253], %f249;
	add.s32 	%r170, %r2, 56;
	setp.ge.s32 	%p35, %r170, %r19;
	@%p35 bra 	$L__BB39_79;
	ld.shared.u32 	%r172, [%r20+224];
	mul.lo.s32 	%r173, %r172, %r22;
	add.s32 	%r174, %r103, %r173;
	cvt.s64.s32 	%rd254, %r174;
	add.s64 	%rd255, %rd254, %rd71;
	shl.b64 	%rd256, %rd255, 2;
	add.s64 	%rd257, %rd1, %rd256;
	ld.global.f32 	%f250, [%rd257];
	add.f32 	%f251, %f453, %f250;
	st.global.f32 	[%rd257], %f251;
	add.s32 	%r175, %r3, %r173;
	cvt.s64.s32 	%rd258, %r175;
	add.s64 	%rd259, %rd258, %rd71;
	shl.b64 	%rd260, %rd259, 2;
	add.s64 	%rd261, %rd1, %rd260;
	ld.global.f32 	%f252, [%rd261];
	add.f32 	%f253, %f452, %f252;
	st.global.f32 	[%rd261], %f253;
	add.s32 	%r176, %r175, 32;
	cvt.s64.s32 	%rd262, %r176;
	add.s64 	%rd263, %rd262, %rd71;
	shl.b64 	%rd264, %rd263, 2;
	add.s64 	%rd265, %rd1, %rd264;
	ld.global.f32 	%f254, [%rd265];
	add.f32 	%f255, %f451, %f254;
	st.global.f32 	[%rd265], %f255;
	add.s32 	%r177, %r175, 64;
	cvt.s64.s32 	%rd266, %r177;
	add.s64 	%rd267, %rd266, %rd71;
	shl.b64 	%rd268, %rd267, 2;
	add.s64 	%rd269, %rd1, %rd268;
	ld.global.f32 	%f256, [%rd269];
	add.f32 	%f257, %f450, %f256;
	st.global.f32 	[%rd269], %f257;
	add.s32 	%r178, %r2, 64;
	setp.ge.s32 	%p36, %r178, %r19;
	@%p36 bra 	$L__BB39_79;
	ld.shared.u32 	%r180, [%r20+256];
	mul.lo.s32 	%r181, %r180, %r22;
	add.s32 	%r182, %r103, %r181;
	cvt.s64.s32 	%rd270, %r182;
	add.s64 	%rd271, %rd270, %rd71;
	shl.b64 	%rd272, %rd271, 2;
	add.s64 	%rd273, %rd1, %rd272;
	ld.global.f32 	%f258, [%rd273];
	add.f32 	%f259, %f449, %f258;
	st.global.f32 	[%rd273], %f259;
	add.s32 	%r183, %r3, %r181;
	cvt.s64.s32 	%rd274, %r183;
	add.s64 	%rd275, %rd274, %rd71;
	shl.b64 	%rd276, %rd275, 2;
	add.s64 	%rd277, %rd1, %rd276;
	ld.global.f32 	%f260, [%rd277];
	add.f32 	%f261, %f448, %f260;
	st.global.f32 	[%rd277], %f261;
	add.s32 	%r184, %r183, 32;
	cvt.s64.s32 	%rd278, %r184;
	add.s64 	%rd279, %rd278, %rd71;
	shl.b64 	%rd280, %rd279, 2;
	add.s64 	%rd281, %rd1, %rd280;
	ld.global.f32 	%f262, [%rd281];
	add.f32 	%f263, %f447, %f262;
	st.global.f32 	[%rd281], %f263;
	add.s32 	%r185, %r183, 64;
	cvt.s64.s32 	%rd282, %r185;
	add.s64 	%rd283, %rd282, %rd71;
	shl.b64 	%rd284, %rd283, 2;
	add.s64 	%rd285, %rd1, %rd284;
	ld.global.f32 	%f264, [%rd285];
	add.f32 	%f265, %f446, %f264;
	st.global.f32 	[%rd285], %f265;
	add.s32 	%r186, %r2, 72;
	setp.ge.s32 	%p37, %r186, %r19;
	@%p37 bra 	$L__BB39_79;
	ld.shared.u32 	%r188, [%r20+288];
	mul.lo.s32 	%r189, %r188, %r22;
	add.s32 	%r190, %r103, %r189;
	cvt.s64.s32 	%rd286, %r190;
	add.s64 	%rd287, %rd286, %rd71;
	shl.b64 	%rd288, %rd287, 2;
	add.s64 	%rd289, %rd1, %rd288;
	ld.global.f32 	%f266, [%rd289];
	add.f32 	%f267, %f445, %f266;
	st.global.f32 	[%rd289], %f267;
	add.s32 	%r191, %r3, %r189;
	cvt.s64.s32 	%rd290, %r191;
	add.s64 	%rd291, %rd290, %rd71;
	shl.b64 	%rd292, %rd291, 2;
	add.s64 	%rd293, %rd1, %rd292;
	ld.global.f32 	%f268, [%rd293];
	add.f32 	%f269, %f444, %f268;
	st.global.f32 	[%rd293], %f269;
	add.s32 	%r192, %r191, 32;
	cvt.s64.s32 	%rd294, %r192;
	add.s64 	%rd295, %rd294, %rd71;
	shl.b64 	%rd296, %rd295, 2;
	add.s64 	%rd297, %rd1, %rd296;
	ld.global.f32 	%f270, [%rd297];
	add.f32 	%f271, %f443, %f270;
	st.global.f32 	[%rd297], %f271;
	add.s32 	%r193, %r191, 64;
	cvt.s64.s32 	%rd298, %r193;
	add.s64 	%rd299, %rd298, %rd71;
	shl.b64 	%rd300, %rd299, 2;
	add.s64 	%rd301, %rd1, %rd300;
	ld.global.f32 	%f272, [%rd301];
	add.f32 	%f273, %f442, %f272;
	st.global.f32 	[%rd301], %f273;
	add.s32 	%r194, %r2, 80;
	setp.ge.s32 	%p38, %r194, %r19;
	@%p38 bra 	$L__BB39_79;
	ld.shared.u32 	%r196, [%r20+320];
	mul.lo.s32 	%r197, %r196, %r22;
	add.s32 	%r198, %r103, %r197;
	cvt.s64.s32 	%rd302, %r198;
	add.s64 	%rd303, %rd302, %rd71;
	shl.b64 	%rd304, %rd303, 2;
	add.s64 	%rd305, %rd1, %rd304;
	ld.global.f32 	%f274, [%rd305];
	add.f32 	%f275, %f441, %f274;
	st.global.f32 	[%rd305], %f275;
	add.s32 	%r199, %r3, %r197;
	cvt.s64.s32 	%rd306, %r199;
	add.s64 	%rd307, %rd306, %rd71;
	shl.b64 	%rd308, %rd307, 2;
	add.s64 	%rd309, %rd1, %rd308;
	ld.global.f32 	%f276, [%rd309];
	add.f32 	%f277, %f440, %f276;
	st.global.f32 	[%rd309], %f277;
	add.s32 	%r200, %r199, 32;
	cvt.s64.s32 	%rd310, %r200;
	add.s64 	%rd311, %rd310, %rd71;
	shl.b64 	%rd312, %rd311, 2;
	add.s64 	%rd313, %rd1, %rd312;
	ld.global.f32 	%f278, [%rd313];
	add.f32 	%f279, %f439, %f278;
	st.global.f32 	[%rd313], %f279;
	add.s32 	%r201, %r199, 64;
	cvt.s64.s32 	%rd314, %r201;
	add.s64 	%rd315, %rd314, %rd71;
	shl.b64 	%rd316, %rd315, 2;
	add.s64 	%rd317, %rd1, %rd316;
	ld.global.f32 	%f280, [%rd317];
	add.f32 	%f281, %f438, %f280;
	st.global.f32 	[%rd317], %f281;
	add.s32 	%r202, %r2, 88;
	setp.ge.s32 	%p39, %r202, %r19;
	@%p39 bra 	$L__BB39_79;
	ld.shared.u32 	%r204, [%r20+352];
	mul.lo.s32 	%r205, %r204, %r22;
	add.s32 	%r206, %r103, %r205;
	cvt.s64.s32 	%rd318, %r206;
	add.s64 	%rd319, %rd318, %rd71;
	shl.b64 	%rd320, %rd319, 2;
	add.s64 	%rd321, %rd1, %rd320;
	ld.global.f32 	%f282, [%rd321];
	add.f32 	%f283, %f437, %f282;
	st.global.f32 	[%rd321], %f283;
	add.s32 	%r207, %r3, %r205;
	cvt.s64.s32 	%rd322, %r207;
	add.s64 	%rd323, %rd322, %rd71;
	shl.b64 	%rd324, %rd323, 2;
	add.s64 	%rd325, %rd1, %rd324;
	ld.global.f32 	%f284, [%rd325];
	add.f32 	%f285, %f436, %f284;
	st.global.f32 	[%rd325], %f285;
	add.s32 	%r208, %r207, 32;
	cvt.s64.s32 	%rd326, %r208;
	add.s64 	%rd327, %rd326, %rd71;
	shl.b64 	%rd328, %rd327, 2;
	add.s64 	%rd329, %rd1, %rd328;
	ld.global.f32 	%f286, [%rd329];
	add.f32 	%f287, %f435, %f286;
	st.global.f32 	[%rd329], %f287;
	add.s32 	%r209, %r207, 64;
	cvt.s64.s32 	%rd330, %r209;
	add.s64 	%rd331, %rd330, %rd71;
	shl.b64 	%rd332, %rd331, 2;
	add.s64 	%rd333, %rd1, %rd332;
	ld.global.f32 	%f288, [%rd333];
	add.f32 	%f289, %f434, %f288;
	st.global.f32 	[%rd333], %f289;
$L__BB39_79:
	ret;

}
	// .globl	mul_mat_q40_112_8_false
.visible .entry mul_mat_q40_112_8_false(
	.param .u64 .ptr .align 1 mul_mat_q40_112_8_false_param_0,
	.param .u64 .ptr .align 1 mul_mat_q40_112_8_false_param_1,
	.param .u64 .ptr .align 1 mul_mat_q40_112_8_false_param_2,
	.param .u64 .ptr .align 1 mul_mat_q40_112_8_false_param_3,
	.param .u64 .ptr .align 1 mul_mat_q40_112_8_false_param_4,
	.param .u64 .ptr .align 1 mul_mat_q40_112_8_false_param_5,
	.param .u32 mul_mat_q40_112_8_false_param_6,
	.param .u32 mul_mat_q40_112_8_false_param_7,
	.param .u32 mul_mat_q40_112_8_false_param_8,
	.param .u32 mul_mat_q40_112_8_false_param_9,
	.param .u32 mul_mat_q40_112_8_false_param_10,
	.param .u32 mul_mat_q40_112_8_false_param_11,
	.param .u32 mul_mat_q40_112_8_false_param_12,
	.param .u32 mul_mat_q40_112_8_false_param_13,
	.param .u32 mul_mat_q40_112_8_false_param_14,
	.param .u32 mul_mat_q40_112_8_false_param_15,
	.param .u32 mul_mat_q40_112_8_false_param_16
)
.maxntid 256
.minnctapersm 1
{
	.reg .pred 	%p<93>;
	.reg .b16 	%rs<73>;
	.reg .b32 	%r<5092>;
	.reg .b32 	%f<3437>;
	.reg .b64 	%rd<812>;

	ld.param.u64 	%rd108, [mul_mat_q40_112_8_false_param_0];
	ld.param.u64 	%rd109, [mul_mat_q40_112_8_false_param_4];
	ld.param.u32 	%r66, [mul_mat_q40_112_8_false_param_6];
	ld.param.u32 	%r76, [mul_mat_q40_112_8_false_param_7];
	ld.param.u32 	%r67, [mul_mat_q40_112_8_false_param_8];
	ld.param.u32 	%r70, [mul_mat_q40_112_8_false_param_11];
	cvta.to.global.u64 	%rd1, %rd109;
	cvta.to.global.u64 	%rd2, %rd108;
	add.s32 	%r77, %r67, 111;
	mul.hi.s32 	%r78, %r77, -1840700269;
	add.s32 	%r79, %r78, %r77;
	shr.u32 	%r80, %r79, 31;
	shr.s32 	%r81, %r79, 6;
	add.s32 	%r1, %r81, %r80;
	add.s32 	%r2, %r76, 127;
	mov.u32 	%r3, %tid.y;
	shl.b32 	%r82, %r3, 5;
	mov.u32 	%r4, %tid.x;
	add.s32 	%r5, %r82, %r4;
	setp.gt.u32 	%p4, %r5, 111;
	shl.b32 	%r83, %r5, 2;
	mov.u32 	%r84, ids_dst_shared;
	add.s32 	%r6, %r84, %r83;
	@%p4 bra 	$L__BB40_2;
	st.shared.u32 	[%r6], %r5;
$L__BB40_2:
	ld.param.u32 	%r5070, [mul_mat_q40_112_8_false_param_13];
	bar.sync 	0;
	shr.s32 	%r85, %r66, 31;
	shr.u32 	%r86, %r85, 27;
	add.s32 	%r87, %r66, %r86;
	shr.s32 	%r88, %r87, 5;
	cvt.s64.s32 	%rd3, %r88;
	mov.u32 	%r7, %ctaid.x;
	cvt.u64.u32 	%rd110, %r7;
	cvt.s64.s32 	%rd4, %r5070;
	cvt.s64.s32 	%rd5, %r1;
	shr.s32 	%r89, %r2, 31;
	shr.u32 	%r90, %r89, 25;
	add.s32 	%r91, %r2, %r90;
	shr.s32 	%r92, %r91, 7;
	cvt.s64.s32 	%rd6, %r92;
	mul.lo.s64 	%rd111, %rd3, %rd110;
	mul.lo.s64 	%rd112, %rd111, %rd6;
	mul.lo.s64 	%rd113, %rd112, %rd5;
	mul.lo.s64 	%rd7, %rd113, %rd4;
	mov.u32 	%r93, %nctaid.x;
	cvt.u64.u32 	%rd8, %r93;
	and.b64  	%rd114, %rd7, -4294967296;
	setp.ne.s64 	%p5, %rd114, 0;
	@%p5 bra 	$L__BB40_4;
	cvt.u32.u64 	%r94, %rd8;
	cvt.u32.u64 	%r95, %rd7;
	div.u32 	%r96, %r95, %r94;
	cvt.u64.u32 	%rd795, %r96;
	bra.uni 	$L__BB40_5;
$L__BB40_4:
	div.s64 	%rd795, %rd7, %rd8;
$L__BB40_5:
	add.s32 	%r97, %r7, 1;
	cvt.u64.u32 	%rd115, %r97;
	mul.lo.s64 	%rd116, %rd3, %rd115;
	mul.lo.s64 	%rd117, %rd116, %rd6;
	mul.lo.s64 	%rd118, %rd117, %rd5;
	mul.lo.s64 	%rd12, %rd118, %rd4;
	and.b64  	%rd119, %rd12, -4294967296;
	setp.ne.s64 	%p6, %rd119, 0;
	@%p6 bra 	$L__BB40_7;
	cvt.u32.u64 	%r98, %rd8;
	cvt.u32.u64 	%r99, %rd12;
	div.u32 	%r100, %r99, %r98;
	cvt.u64.u32 	%rd796, %r100;
	bra.uni 	$L__BB40_8;
$L__BB40_7:
	div.s64 	%rd796, %rd12, %rd8;
$L__BB40_8:
	or.b64  	%rd120, %rd795, %rd3;
	and.b64  	%rd121, %rd120, -4294967296;
	setp.ne.s64 	%p7, %rd121, 0;
	@%p7 bra 	$L__BB40_10;
	cvt.u32.u64 	%r101, %rd3;
	cvt.u32.u64 	%r102, %rd795;
	rem.u32 	%r103, %r102, %r101;
	cvt.u64.u32 	%rd797, %r103;
	bra.uni 	$L__BB40_11;
$L__BB40_10:
	rem.s64 	%rd797, %rd795, %rd3;
$L__BB40_11:
	cvt.u32.u64 	%r104, %rd797;
	shr.s32 	%r105, %r104, 31;
	shr.u32 	%r106, %r105, 29;
	add.s32 	%r107, %r104, %r106;
	and.b32  	%r108, %r107, -8;
	sub.s32 	%r109, %r104, %r108;
	cvt.s64.s32 	%rd122, %r109;
	sub.s64 	%rd800, %rd795, %rd122;
	or.b64  	%rd123, %rd796, %rd3;
	and.b64  	%rd124, %rd123, -4294967296;
	setp.ne.s64 	%p8, %rd124, 0;
	@%p8 bra 	$L__BB40_13;
	cvt.u32.u64 	%r110, %rd3;
	cvt.u32.u64 	%r111, %rd796;
	rem.u32 	%r112, %r111, %r110;
	cvt.u64.u32 	%rd798, %r112;
	bra.uni 	$L__BB40_14;
$L__BB40_13:
	rem.s64 	%rd798, %rd796, %rd3;
$L__BB40_14:
	cvt.u32.u64 	%r113, %rd798;
	shr.s32 	%r114, %r113, 31;
	shr.u32 	%r115, %r114, 29;
	add.s32 	%r116, %r113, %r115;
	and.b32  	%r117, %r116, -8;
	sub.s32 	%r118, %r113, %r117;
	cvt.s64.s32 	%rd125, %r118;
	sub.s64 	%rd23, %rd796, %rd125;
	or.b64  	%rd126, %rd800, %rd3;
	and.b64  	%rd127, %rd126, -4294967296;
	setp.ne.s64 	%p9, %rd127, 0;
	@%p9 bra 	$L__BB40_16;
	cvt.u32.u64 	%r119, %rd3;
	cvt.u32.u64 	%r120, %rd800;
	rem.u32 	%r121, %r120, %r119;
	cvt.u64.u32 	%rd799, %r121;
	bra.uni 	$L__BB40_17;
$L__BB40_16:
	rem.s64 	%rd799, %rd800, %rd3;
$L__BB40_17:
	cvt.u32.u64 	%r122, %rd3;
	cvt.u32.u64 	%r5079, %rd799;
	sub.s64 	%rd129, %rd799, %rd800;
	add.s64 	%rd130, %rd129, %rd23;
	min.s64 	%rd131, %rd3, %rd130;
	cvt.u32.u64 	%r5087, %rd131;
	setp.lt.s64 	%p92, %rd800, %rd23;
	setp.ge.s64 	%p10, %rd800, %rd23;
	setp.ne.s32 	%p11, %r122, %r5087;
	or.pred  	%p12, %p10, %p11;
	@%p12 bra 	$L__BB40_157;
	ld.param.u32 	%r5071, [mul_mat_q40_112_8_false_param_13];
	ld.param.u32 	%r5060, [mul_mat_q40_112_8_false_param_9];
	mul.lo.s32 	%r123, %r5071, %r1;
	cvt.s64.s32 	%rd132, %r123;
	mul.lo.s64 	%rd27, %rd132, %rd3;
	shr.u32 	%r124, %r4, 2;
	cvt.u64.u32 	%rd133, %r124;
	shl.b32 	%r125, %r4, 1;
	and.b32  	%r126, %r125, 6;
	and.b32  	%r127, %r4, 7;
	shl.b32 	%r128, %r3, 2;
	shr.u32 	%r129, %r4, 3;
	add.s32 	%r130, %r129, %r128;
	cvt.u64.u32 	%rd134, %r127;
	and.b32  	%r131, %r3, 1022;
	and.b32  	%r132, %r4, 15;
	and.b32  	%r133, %r124, 252;
	mad.lo.s32 	%r134, %r132, 76, %r133;
	shl.b32 	%r135, %r3, 3;
	and.b32  	%r136, %r135, 8;
	or.b32  	%r10, %r126, %r136;
	mul.lo.s32 	%r137, %r3, %r5060;
	shl.b32 	%r138, %r5060, 3;
	shl.b32 	%r139, %r5060, 4;
	add.s32 	%r140, %r139, %r137;
	add.s32 	%r141, %r140, %r138;
	cvt.s64.s32 	%rd135, %r141;
	shl.b32 	%r142, %r5060, 5;
	add.s32 	%r143, %r142, %r137;
	add.s32 	%r144, %r143, %r138;
	cvt.s64.s32 	%rd136, %r144;
	add.s32 	%r145, %r139, %r143;
	cvt.s64.s32 	%rd137, %r145;
	add.s32 	%r146, %r145, %r138;
	cvt.s64.s32 	%rd138, %r146;
	shl.b32 	%r147, %r5060, 6;
	add.s32 	%r148, %r147, %r137;
	add.s32 	%r149, %r148, %r138;
	cvt.s64.s32 	%rd139, %r149;
	add.s32 	%r150, %r139, %r148;
	cvt.s64.s32 	%rd140, %r150;
	add.s32 	%r151, %r150, %r138;
	cvt.s64.s32 	%rd141, %r151;
	add.s32 	%r152, %r142, %r148;
	cvt.s64.s32 	%rd142, %r152;
	add.s32 	%r153, %r152, %r138;
	cvt.s64.s32 	%rd143, %r153;
	add.s32 	%r154, %r139, %r152;
	cvt.s64.s32 	%rd144, %r154;
	add.s32 	%r155, %r154, %r138;
	cvt.s64.s32 	%rd145, %r155;
	mad.lo.s32 	%r156, %r130, %r5060, %r147;
	cvt.s64.s32 	%rd146, %r156;
	add.s32 	%r157, %r156, %r142;
	cvt.s64.s32 	%rd147, %r157;
	mad.lo.s32 	%r158, %r131, 1216, %r134;
	mul.wide.u32 	%rd148, %r158, 4;
	mov.u32 	%r159, data_mul_mat_q;
	cvt.u64.u32 	%rd149, %r159;
	cvta.shared.u64 	%rd150, %rd149;
	add.s64 	%rd151, %rd150, %rd148;
	add.s64 	%rd28, %rd151, 16832;
	shl.b32 	%r160, %r3, 4;
	and.b32  	%r161, %r160, 16352;
	add.s32 	%r11, %r124, %r161;
	shl.b32 	%r162, %r10, 2;
	add.s32 	%r12, %r84, %r162;
	add.s32 	%r13, %r11, 16;
	add.s64 	%rd29, %rd147, %rd134;
	add.s64 	%rd30, %rd146, %rd134;
	add.s64 	%rd31, %rd133, %rd145;
	add.s64 	%rd32, %rd133, %rd144;
	add.s64 	%rd33, %rd133, %rd143;
	add.s64 	%rd34, %rd133, %rd135;
	add.s64 	%rd35, %rd133, %rd142;
	add.s64 	%rd36, %rd133, %rd141;
	add.s64 	%rd37, %rd133, %rd136;
	add.s64 	%rd38, %rd133, %rd140;
	add.s64 	%rd39, %rd133, %rd137;
	add.s64 	%rd40, %rd133, %rd139;
	add.s64 	%rd41, %rd133, %rd138;
$L__BB40_19:
	cvt.s64.s32 	%rd43, %rd800;
	or.b64  	%rd152, %rd43, %rd27;
	and.b64  	%rd153, %rd152, -4294967296;
	setp.ne.s64 	%p13, %rd153, 0;
	@%p13 bra 	$L__BB40_21;
	cvt.u32.u64 	%r164, %rd27;
	cvt.u32.u64 	%r165, %rd43;
	div.u32 	%r166, %r165, %r164;
	cvt.u64.u32 	%rd801, %r166;
	bra.uni 	$L__BB40_22;
$L__BB40_21:
	div.s64 	%rd801, %rd43, %rd27;
$L__BB40_22:
	ld.param.u32 	%r5072, [mul_mat_q40_112_8_false_param_13];
	cvt.u32.u64 	%r15, %rd801;
	mul.lo.s32 	%r167, %r5072, %r1;
	cvt.u64.u32 	%rd154, %r167;
	mul.lo.s64 	%rd155, %rd154, %rd3;
	mul.lo.s64 	%rd156, %rd155, %rd801;
	sub.s64 	%rd47, %rd800, %rd156;
	cvt.s64.s32 	%rd48, %rd47;
	mul.lo.s64 	%rd49, %rd5, %rd3;
	or.b64  	%rd157, %rd48, %rd49;
	and.b64  	%rd158, %rd157, -4294967296;
	setp.ne.s64 	%p14, %rd158, 0;
	@%p14 bra 	$L__BB40_24;
	cvt.u32.u64 	%r168, %rd49;
	cvt.u32.u64 	%r169, %rd48;
	div.u32 	%r170, %r169, %r168;
	cvt.u64.u32 	%rd802, %r170;
	bra.uni 	$L__BB40_25;
$L__BB40_24:
	div.s64 	%rd802, %rd48, %rd49;
$L__BB40_25:
	cvt.u32.u64 	%r16, %rd802;
	cvt.u64.u32 	%rd159, %r1;
	mul.lo.s64 	%rd160, %rd159, %rd3;
	mul.lo.s64 	%rd161, %rd160, %rd802;
	sub.s64 	%rd162, %rd47, %rd161;
	cvt.s64.s32 	%rd53, %rd162;
	or.b64  	%rd163, %rd53, %rd3;
	and.b64  	%rd164, %rd163, -4294967296;
	setp.ne.s64 	%p15, %rd164, 0;
	@%p15 bra 	$L__BB40_27;
	cvt.u32.u64 	%r172, %rd53;
	div.u32 	%r173, %r172, %r122;
	cvt.u64.u32 	%rd803, %r173;
	bra.uni 	$L__BB40_28;
$L__BB40_27:
	div.s64 	%rd803, %rd53, %rd3;
$L__BB40_28:
	ld.param.u32 	%r5078, [mul_mat_q40_112_8_false_param_16];
	ld.param.u32 	%r5076, [mul_mat_q40_112_8_false_param_15];
	ld.param.u64 	%rd789, [mul_mat_q40_112_8_false_param_2];
	setp.eq.s64 	%p16, %rd789, 0;
	cvt.u32.u64 	%r17, %rd803;
	mul.lo.s32 	%r5082, %r5076, %r16;
	mul.lo.s32 	%r175, %r5078, %r16;
	mul.lo.s32 	%r19, %r17, 112;
	mad.lo.s32 	%r5083, %r19, %r70, %r175;
	mov.b32 	%r5080, 0;
	mov.u32 	%r5081, %r67;
	@%p16 bra 	$L__BB40_37;
	ld.param.u64 	%rd792, [mul_mat_q40_112_8_false_param_3];
	shl.b64 	%rd165, %rd802, 32;
	shr.s64 	%rd166, %rd165, 30;
	cvta.to.global.u64 	%rd167, %rd792;
	add.s64 	%rd168, %rd167, %rd166;
	ld.global.nc.u32 	%r5080, [%rd168];
	add.s64 	%rd169, %rd165, 4294967296;
	shr.s64 	%rd170, %rd169, 30;
	add.s64 	%rd171, %rd167, %rd170;
	ld.global.nc.u32 	%r176, [%rd171];
	sub.s32 	%r5081, %r176, %r5080;
	setp.lt.s32 	%p17, %r19, %r5081;
	@%p17 bra 	$L__BB40_34;
	add.s64 	%rd57, %rd800, %rd3;
	or.b64  	%rd172, %rd57, %rd3;
	and.b64  	%rd173, %rd172, -4294967296;
	setp.ne.s64 	%p18, %rd173, 0;
	@%p18 bra 	$L__BB40_32;
	cvt.u32.u64 	%r178, %rd57;
	rem.u32 	%r179, %r178, %r122;
	cvt.u64.u32 	%rd804, %r179;
	bra.uni 	$L__BB40_33;
$L__BB40_32:
	rem.s64 	%rd804, %rd57, %rd3;
$L__BB40_33:
	sub.s64 	%rd800, %rd57, %rd804;
	sub.s64 	%rd174, %rd23, %rd800;
	min.s64 	%rd807, %rd3, %rd174;
	bra.uni 	$L__BB40_156;
$L__BB40_34:
	setp.gt.u32 	%p19, %r5, 111;
	bar.sync 	0;
	@%p19 bra 	$L__BB40_36;
	ld.param.u64 	%rd790, [mul_mat_q40_112_8_false_param_2];
	add.s32 	%r180, %r19, %r5;
	add.s32 	%r181, %r180, %r5080;
	cvta.to.global.u64 	%rd175, %rd790;
	mul.wide.s32 	%rd176, %r181, 4;
	add.s64 	%rd177, %rd175, %rd176;
	ld.global.nc.u32 	%r182, [%rd177];
	st.shared.u32 	[%r6], %r182;
$L__BB40_36:
	bar.sync 	0;
	mov.b32 	%r5082, 0;
	mov.u32 	%r5083, %r5082;
$L__BB40_37:
	ld.param.u32 	%r5074, [mul_mat_q40_112_8_false_param_14];
	ld.param.u32 	%r5068, [mul_mat_q40_112_8_false_param_12];
	ld.param.u32 	%r5061, [mul_mat_q40_112_8_false_param_9];
	add.s32 	%r188, %r5080, %r19;
	mad.lo.s32 	%r189, %r188, 36, %r5082;
	shl.b32 	%r190, %r15, 7;
	add.s32 	%r191, %r5083, %r190;
	mad.lo.s32 	%r27, %r17, -112, %r5081;
	div.s32 	%r192, %r16, %r5068;
	mul.lo.s32 	%r28, %r192, %r5074;
	mul.lo.s32 	%r29, %r190, %r5061;
	cvt.s64.s32 	%rd63, %r189;
	cvt.s64.s32 	%rd64, %r191;
	setp.ge.s32 	%p20, %r5079, %r122;
	mov.f32 	%f3269, 0f00000000;
	mov.f32 	%f3270, %f3269;
	mov.f32 	%f3271, %f3269;
	mov.f32 	%f3272, %f3269;
	mov.f32 	%f3273, %f3269;
	mov.f32 	%f3274, %f3269;
	mov.f32 	%f3275, %f3269;
	mov.f32 	%f3276, %f3269;
	mov.f32 	%f3277, %f3269;
	mov.f32 	%f3278, %f3269;
	mov.f32 	%f3279, %f3269;
	mov.f32 	%f3280, %f3269;
	mov.f32 	%f3281, %f3269;
	mov.f32 	%f3282, %f3269;
	mov.f32 	%f3283, %f3269;
	mov.f32 	%f3284, %f3269;
	mov.f32 	%f3285, %f3269;
	mov.f32 	%f3286, %f3269;
	mov.f32 	%f3287, %f3269;
	mov.f32 	%f3288, %f3269;
	mov.f32 	%f3289, %f3269;
	mov.f32 	%f3290, %f3269;
	mov.f32 	%f3291, %f3269;
	mov.f32 	%f3292, %f3269;
	mov.f32 	%f3293, %f3269;
	mov.f32 	%f3294, %f3269;
	mov.f32 	%f3295, %f3269;
	mov.f32 	%f3296, %f3269;
	mov.f32 	%f3297, %f3269;
	mov.f32 	%f3298, %f3269;
	mov.f32 	%f3299, %f3269;
	mov.f32 	%f3300, %f3269;
	mov.f32 	%f3301, %f3269;
	mov.f32 	%f3302, %f3269;
	mov.f32 	%f3303, %f3269;
	mov.f32 	%f3304, %f3269;
	mov.f32 	%f3305, %f3269;
	mov.f32 	%f3306, %f3269;
	mov.f32 	%f3307, %f3269;
	mov.f32 	%f3308, %f3269;
	mov.f32 	%f3309, %f3269;
	mov.f32 	%f3310, %f3269;
	mov.f32 	%f3311, %f3269;
	mov.f32 	%f3312, %f3269;
	mov.f32 	%f3313, %f3269;
	mov.f32 	%f3314, %f3269;
	mov.f32 	%f3315, %f3269;
	mov.f32 	%f3316, %f3269;
	mov.f32 	%f3317, %f3269;
	mov.f32 	%f3318, %f3269;
	mov.f32 	%f3319, %f3269;
	mov.f32 	%f3320, %f3269;
	mov.f32 	%f3321, %f3269;
	mov.f32 	%f3322, %f3269;
	mov.f32 	%f3323, %f3269;
	mov.f32 	%f3324, %f3269;
	@%p20 bra 	$L__BB40_40;
	ld.param.u64 	%rd787, [mul_mat_q40_112_8_false_param_1];
	add.s32 	%r193, %r5079, %r29;
	add.s32 	%r5084, %r193, %r28;
	cvta.to.global.u64 	%rd178, %rd787;
	shl.b64 	%rd179, %rd63, 2;
	add.s64 	%rd65, %rd178, %rd179;
	mov.f32 	%f3269, 0f00000000;
$L__BB40_39:
	ld.param.u32 	%r5066, [mul_mat_q40_112_8_false_param_10];
	ld.param.u32 	%r5062, [mul_mat_q40_112_8_false_param_9];
	mul.wide.s32 	%rd196, %r5079, %r5066;
	cvt.s64.s32 	%rd197, %r5084;
	add.s64 	%rd198, %rd29, %rd197;
	mad.lo.s64 	%rd199, %rd198, 18, %rd2;
	add.s64 	%rd200, %rd30, %rd197;
	mad.lo.s64 	%rd201, %rd200, 18, %rd2;
	mul.lo.s32 	%r2070, %r130, %r5062;
	shl.b32 	%r2071, %r5062, 5;
	add.s32 	%r2072, %r2070, %r2071;
	cvt.s64.s32 	%rd202, %r2072;
	add.s64 	%rd204, %rd202, %rd134;
	add.s64 	%rd205, %rd204, %rd197;
	mad.lo.s64 	%rd206, %rd205, 18, %rd2;
	cvt.s64.s32 	%rd207, %r2070;
	add.s64 	%rd208, %rd207, %rd134;
	add.s64 	%rd209, %rd208, %rd197;
	mad.lo.s64 	%rd210, %rd209, 18, %rd2;
	mul.lo.s32 	%r2075, %r3, %r5062;
	cvt.s64.s32 	%rd212, %r2075;
	add.s64 	%rd213, %rd133, %rd212;
	add.s64 	%rd214, %rd213, %rd197;
	and.b32  	%r2076, %r4, 3;
	mul.wide.u32 	%rd215, %r2076, 4;
	add.s64 	%rd216, %rd215, %rd2;
	add.s64 	%rd217, %rd216, 4;
	mad.lo.s64 	%rd218, %rd214, 18, %rd217;
	add.s64 	%rd219, %rd31, %rd197;
	mad.lo.s64 	%rd220, %rd219, 18, %rd217;
	shl.b32 	%r2077, %r5062, 3;
	add.s32 	%r2078, %r2075, %r2077;
	cvt.s64.s32 	%rd221, %r2078;
	add.s64 	%rd222, %rd133, %rd221;
	add.s64 	%rd223, %rd222, %rd197;
	mad.lo.s64 	%rd224, %rd223, 18, %rd217;
	add.s64 	%rd225, %rd32, %rd197;
	mad.lo.s64 	%rd226, %rd225, 18, %rd217;
	shl.b32 	%r2079, %r5062, 4;
	add.s32 	%r2080, %r2079, %r2075;
	cvt.s64.s32 	%rd227, %r2080;
	add.s64 	%rd228, %rd133, %rd227;
	add.s64 	%rd229, %rd228, %rd197;
	mad.lo.s64 	%rd230, %rd229, 18, %rd217;
	add.s64 	%rd231, %rd33, %rd197;
	mad.lo.s64 	%rd232, %rd231, 18, %rd217;
	add.s64 	%rd233, %rd34, %rd197;
	mad.lo.s64 	%rd234, %rd233, 18, %rd217;
	add.s64 	%rd235, %rd35, %rd197;
	mad.lo.s64 	%rd236, %rd235, 18, %rd217;
	add.s32 	%r2081, %r2071, %r2075;
	cvt.s64.s32 	%rd237, %r2081;
	add.s64 	%rd238, %rd133, %rd237;
	add.s64 	%rd239, %rd238, %rd197;
	mad.lo.s64 	%rd240, %rd239, 18, %rd217;
	add.s64 	%rd241, %rd36, %rd197;
	mad.lo.s64 	%rd242, %rd241, 18, %rd217;
	add.s64 	%rd243, %rd37, %rd197;
	mad.lo.s64 	%rd244, %rd243, 18, %rd217;
	add.s64 	%rd245, %rd38, %rd197;
	mad.lo.s64 	%rd246, %rd245, 18, %rd217;
	add.s64 	%rd247, %rd39, %rd197;
	mad.lo.s64 	%rd248, %rd247, 18, %rd217;
	add.s64 	%rd249, %rd40, %rd197;
	mad.lo.s64 	%rd250, %rd249, 18, %rd217;
	add.s64 	%rd251, %rd41, %rd197;
	mad.lo.s64 	%rd252, %rd251, 18, %rd217;
	shl.b32 	%r2082, %r5062, 6;
	add.s32 	%r2083, %r2082, %r2075;
	cvt.s64.s32 	%rd253, %r2083;
	add.s64 	%rd254, %rd133, %rd253;
	add.s64 	%rd255, %rd254, %rd197;
	mad.lo.s64 	%rd256, %rd255, 18, %rd217;
	ld.global.nc.u16 	%rs5, [%rd218+-2];
	cvt.u32.u16 	%r2084, %rs5;
	ld.global.nc.u16 	%rs6, [%rd218];
	cvt.u32.u16 	%r2085, %rs6;
	shl.b32 	%r2086, %r2085, 16;
	or.b32  	%r2087, %r2086, %r2084;
	and.b32  	%r196, %r2087, 252645135;
	add.s32 	%r2088, %r196, 2021161080;
	xor.b32  	%r2089, %r2088, -2139062144;
	xor.b32  	%r2090, %r196, 134744072;
	xor.b32  	%r2091, %r2088, %r2087;
	and.b32  	%r194, %r2091, %r2090;
	// begin inline asm
	prmt.b32 %r194, %r194, 0, 0xba98;
	// end inline asm
	// begin inline asm
	prmt.b32 %r196, %r196, 0, 0xba98;
	// end inline asm
	xor.b32  	%r2092, %r196, 2139062143;
	not.b32 	%r2093, %r194;
	and.b32  	%r2094, %r2089, %r2093;
	and.b32  	%r2095, %r2092, %r194;
	or.b32  	%r2096, %r2094, %r2095;
	shl.b32 	%r2097, %r124, 3;
	or.b32  	%r2098, %r2097, %r2076;
	mad.lo.s32 	%r2099, %r3, 76, %r2098;
	shl.b32 	%r2100, %r2099, 2;
	add.s32 	%r2102, %r159, %r2100;
	st.shared.u32 	[%r2102+16832], %r2096;
	shr.u32 	%r2103, %r2087, 4;
	and.b32  	%r200, %r2103, 252645135;
	add.s32 	%r2104, %r200, 2021161080;
	xor.b32  	%r2105, %r2104, -2139062144;
	xor.b32  	%r2106, %r200, 134744072;
	xor.b32  	%r2107, %r2104, %r2103;
	and.b32  	%r198, %r2107, %r2106;
	// begin inline asm
	prmt.b32 %r198, %r198, 0, 0xba98;
	// end inline asm
	// begin inline asm
	prmt.b32 %r200, %r200, 0, 0xba98;
	// end inline asm
	xor.b32  	%r2108, %r200, 2139062143;
	not.b32 	%r2109, %r198;
	and.b32  	%r2110, %r2105, %r2109;
	and.b32  	%r2111, %r2108, %r198;
	or.b32  	%r2112, %r2110, %r2111;
	st.shared.u32 	[%r2102+16848], %r2112;
	ld.global.nc.u16 	%rs7, [%rd224+-2];
	cvt.u32.u16 	%r2113, %rs7;
	ld.global.nc.u16 	%rs8, [%rd224];
	cvt.u32.u16 	%r2114, %rs8;
	shl.b32 	%r2115, %r2114, 16;
	or.b32  	%r2116, %r2115, %r2113;
	and.b32  	%r204, %r2116, 252645135;
	add.s32 	%r2117, %r204, 2021161080;
	xor.b32  	%r2118, %r2117, -2139062144;
	xor.b32  	%r2119, %r204, 134744072;
	xor.b32  	%r2120, %r2117, %r2116;
	and.b32  	%r202, %r2120, %r2119;
	// begin inline asm
	prmt.b32 %r202, %r202, 0, 0xba98;
	// end inline asm
	// begin inline asm
	prmt.b32 %r204, %r204, 0, 0xba98;
	// end inline asm
	xor.b32  	%r2121, %r204, 2139062143;
	not.b32 	%r2122, %r202;
	and.b32  	%r2123, %r2118, %r2122;
	and.b32  	%r2124, %r2121, %r202;
	or.b32  	%r2125, %r2123, %r2124;
	st.shared.u32 	[%r2102+19264], %r2125;
	shr.u32 	%r2126, %r2116, 4;
	and.b32  	%r208, %r2126, 252645135;
	add.s32 	%r2127, %r208, 2021161080;
	xor.b32  	%r2128, %r2127, -2139062144;
	xor.b32  	%r2129, %r208, 134744072;
	xor.b32  	%r2130, %r2127, %r2126;
	and.b32  	%r206, %r2130, %r2129;
	// begin inline asm
	prmt.b32 %r206, %r206, 0, 0xba98;
	// end inline asm
	// begin inline asm
	prmt.b32 %r208, %r208, 0, 0xba98;
	// end inline asm
	xor.b32  	%r2131, %r208, 2139062143;
	not.b32 	%r2132, %r206;
	and.b32  	%r2133, %r2128, %r2132;
	and.b32  	%r2134, %r2131, %r206;
	or.b32  	%r2135, %r2133, %r2134;
	st.shared.u32 	[%r2102+19280], %r2135;
	ld.global.nc.u16 	%rs9, [%rd230+-2];
	cvt.u32.u16 	%r2136, %rs9;
	ld.global.nc.u16 	%rs10, [%rd230];
	cvt.u32.u16 	%r2137, %rs10;
	shl.b32 	%r2138, %r2137, 16;
	or.b32  	%r2139, %r2138, %r2136;
	and.b32  	%r212, %r2139, 252645135;
	add.s32 	%r2140, %r212, 2021161080;
	xor.b32  	%r2141, %r2140, -2139062144;
	xor.b32  	%r2142, %r212, 134744072;
	xor.b32  	%r2143, %r2140, %r2139;
	and.b32  	%r210, %r2143, %r2142;
	// begin inline asm
	prmt.b32 %r210, %r210, 0, 0xba98;
	// end inline asm
	// begin inline asm
	prmt.b32 %r212, %r212, 0, 0xba98;
	// end inline asm
	xor.b32  	%r2144, %r212, 2139062143;
	not.b32 	%r2145, %r210;
	and.b32  	%r2146, %r2141, %r2145;
	and.b32  	%r2147, %r2144, %r210;
	or.b32  	%r2148, %r2146, %r2147;
	st.shared.u32 	[%r2102+21696], %r2148;
	shr.u32 	%r2149, %r2139, 4;
	and.b32  	%r216, %r2149, 252645135;
	add.s32 	%r2150, %r216, 2021161080;
	xor.b32  	%r2151, %r2150, -2139062144;
	xor.b32  	%r2152, %r216, 134744072;
	xor.b32  	%r2153, %r2150, %r2149;
	and.b32  	%r214, %r2153, %r2152;
	// begin inline asm
	prmt.b32 %r214, %r214, 0, 0xba98;
	// end inline asm
	// begin inline asm
	prmt.b32 %r216, %r216, 0, 0xba98;
	// end inline asm
	xor.b32  	%r2154, %r216, 2139062143;
	not.b32 	%r2155, %r214;
	and.b32  	%r2156, %r2151, %r2155;
	and.b32  	%r2157, %r2154, %r214;
	or.b32  	%r2158, %r2156, %r2157;
	st.shared.u32 	[%r2102+21712], %r2158;
	ld.global.nc.u16 	%rs11, [%rd234+-2];
	cvt.u32.u16 	%r2159, %rs11;
	ld.global.nc.u16 	%rs12, [%rd234];
	cvt.u32.u16 	%r2160, %rs12;
	shl.b32 	%r2161, %r2160, 16;
	or.b32  	%r2162, %r2161, %r2159;
	and.b32  	%r220, %r2162, 252645135;
	add.s32 	%r2163, %r220, 2021161080;
	xor.b32  	%r2164, %r2163, -2139062144;
	xor.b32  	%r2165, %r220, 134744072;
	xor.b32  	%r2166, %r2163, %r2162;
	and.b32  	%r218, %r2166, %r2165;
	// begin inline asm
	prmt.b32 %r218, %r218, 0, 0xba98;
	// end inline asm
	// begin inline asm
	prmt.b32 %r220, %r220, 0, 0xba98;
	// end inline asm
	xor.b32  	%r2167, %r220, 2139062143;
	not.b32 	%r2168, %r218;
	and.b32  	%r2169, %r2164, %r2168;
	and.b32  	%r2170, %r2167, %r218;
	or.b32  	%r2171, %r2169, %r2170;
	st.shared.u32 	[%r2102+24128], %r2171;
	shr.u32 	%r2172, %r2162, 4;
	and.b32  	%r224, %r2172, 252645135;
	add.s32 	%r2173, %r224, 2021161080;
	xor.b32  	%r2174, %r2173, -2139062144;
	xor.b32  	%r2175, %r224, 134744072;
	xor.b32  	%r2176, %r2173, %r2172;
	and.b32  	%r222, %r2176, %r2175;
	// begin inline asm
	prmt.b32 %r222, %r222, 0, 0xba98;
	// end inline asm
	// begin inline asm
	prmt.b32 %r224, %r224, 0, 0xba98;
	// end inline asm
	xor.b32  	%r2177, %r224, 2139062143;
	not.b32 	%r2178, %r222;
	and.b32  	%r2179, %r2174, %r2178;
	and.b32  	%r2180, %r2177, %r222;
	or.b32  	%r2181, %r2179, %r2180;
	st.shared.u32 	[%r2102+24144], %r2181;
	ld.global.nc.u16 	%rs13, [%rd240+-2];
	cvt.u32.u16 	%r2182, %rs13;
	ld.global.nc.u16 	%rs14, [%rd240];
	cvt.u32.u16 	%r2183, %rs14;
	shl.b32 	%r2184, %r2183, 16;
	or.b32  	%r2185, %r2184, %r2182;
	and.b32  	%r228, %r2185, 252645135;
	add.s32 	%r2186, %r228, 2021161080;
	xor.b32  	%r2187, %r2186, -2139062144;
	xor.b32  	%r2188, %r228, 134744072;
	xor.b32  	%r2189, %r2186, %r2185;
	and.b32  	%r226, %r2189, %r2188;
	// begin inline asm
	prmt.b32 %r226, %r226, 0, 0xba98;
	// end inline asm
	// begin inline asm
	prmt.b32 %r228, %r228, 0, 0xba98;
	// end inline asm
	xor.b32  	%r2190, %r228, 2139062143;
	not.b32 	%r2191, %r226;
	and.b32  	%r2192, %r2187, %r2191;
	and.b32  	%r2193, %r2190, %r226;
	or.b32  	%r2194, %r2192, %r2193;
	st.shared.u32 	[%r2102+26560], %r2194;
	shr.u32 	%r2195, %r2185, 4;
	and.b32  	%r232, %r2195, 252645135;
	add.s32 	%r2196, %r232, 2021161080;
	xor.b32  	%r2197, %r2196, -2139062144;
	xor.b32  	%r2198, %r232, 134744072;
	xor.b32  	%r2199, %r2196, %r2195;
	and.b32  	%r230, %r2199, %r2198;
	// begin inline asm
	prmt.b32 %r230, %r230, 0, 0xba98;
	// end inline asm
	// begin inline asm
	prmt.b32 %r232, %r232, 0, 0xba98;
	// end inline asm
	xor.b32  	%r2200, %r232, 2139062143;
	not.b32 	%r2201, %r230;
	and.b32  	%r2202, %r2197, %r2201;
	and.b32  	%r2203, %r2200, %r230;
	or.b32  	%r2204, %r2202, %r2203;
	st.shared.u32 	[%r2102+26576], %r2204;
	ld.global.nc.u16 	%rs15, [%rd244+-2];
	cvt.u32.u16 	%r2205, %rs15;
	ld.global.nc.u16 	%rs16, [%rd244];
	cvt.u32.u16 	%r2206, %rs16;
	shl.b32 	%r2207, %r2206, 16;
	or.b32  	%r2208, %r2207, %r2205;
	and.b32  	%r236, %r2208, 252645135;
	add.s32 	%r2209, %r236, 2021161080;
	xor.b32  	%r2210, %r2209, -2139062144;
	xor.b32  	%r2211, %r236, 134744072;
	xor.b32  	%r2212, %r2209, %r2208;
	and.b32  	%r234, %r2212, %r2211;
	// begin inline asm
	prmt.b32 %r234, %r234, 0, 0xba98;
	// end inline asm
	// begin inline asm
	prmt.b32 %r236, %r236, 0, 0xba98;
	// end inline asm
	xor.b32  	%r2213, %r236, 2139062143;
	not.b32 	%r2214, %r234;
	and.b32  	%r2215, %r2210, %r2214;
	and.b32  	%r2216, %r2213, %r234;
	or.b32  	%r2217, %r2215, %r2216;
	st.shared.u32 	[%r2102+28992], %r2217;
	shr.u32 	%r2218, %r2208, 4;
	and.b32  	%r240, %r2218, 252645135;
	add.s32 	%r2219, %r240, 2021161080;
	xor.b32  	%r2220, %r2219, -2139062144;
	xor.b32  	%r2221, %r240, 134744072;
	xor.b32  	%r2222, %r2219, %r2218;
	and.b32  	%r238, %r2222, %r2221;
	// begin inline asm
	prmt.b32 %r238, %r238, 0, 0xba98;
	// end inline asm
	// begin inline asm
	prmt.b32 %r240, %r240, 0, 0xba98;
	// end inline asm
	xor.b32  	%r2223, %r240, 2139062143;
	not.b32 	%r2224, %r238;
	and.b32  	%r2225, %r2220, %r2224;
	and.b32  	%r2226, %r2223, %r238;
	or.b32  	%r2227, %r2225, %r2226;
	st.shared.u32 	[%r2102+29008], %r2227;
	ld.global.nc.u16 	%rs17, [%rd248+-2];
	cvt.u32.u16 	%r2228, %rs17;
	ld.global.nc.u16 	%rs18, [%rd248];
	cvt.u32.u16 	%r2229, %rs18;
	shl.b32 	%r2230, %r2229, 16;
	or.b32  	%r2231, %r2230, %r2228;
	and.b32  	%r244, %r2231, 252645135;
	add.s32 	%r2232, %r244, 2021161080;
	xor.b32  	%r2233, %r2232, -2139062144;
	xor.b32  	%r2234, %r244, 134744072;
	xor.b32  	%r2235, %r2232, %r2231;
	and.b32  	%r242, %r2235, %r2234;
	// begin inline asm
	prmt.b32 %r242, %r242, 0, 0xba98;
	// end inline asm
	// begin inline asm
	prmt.b32 %r244, %r244, 0, 0xba98;
	// end inline asm
	xor.b32  	%r2236, %r244, 2139062143;
	not.b32 	%r2237, %r242;
	and.b32  	%r2238, %r2233, %r2237;
	and.b32  	%r2239, %r2236, %r242;
	or.b32  	%r2240, %r2238, %r2239;
	st.shared.u32 	[%r2102+31424], %r2240;
	shr.u32 	%r2241, %r2231, 4;
	and.b32  	%r248, %r2241, 252645135;
	add.s32 	%r2242, %r248, 2021161080;
	xor.b32  	%r2243, %r2242, -2139062144;
	xor.b32  	%r2244, %r248, 134744072;
	xor.b32  	%r2245, %r2242, %r2241;
	and.b32  	%r246, %r2245, %r2244;
	// begin inline asm
	prmt.b32 %r246, %r246, 0, 0xba98;
	// end inline asm
	// begin inline asm
	prmt.b32 %r248, %r248, 0, 0xba98;
	// end inline asm
	xor.b32  	%r2246, %r248, 2139062143;
	not.b32 	%r2247, %r246;
	and.b32  	%r2248, %r2243, %r2247;
	and.b32  	%r2249, %r2246, %r246;
	or.b32  	%r2250, %r2248, %r2249;
	st.shared.u32 	[%r2102+31440], %r2250;
	ld.global.nc.u16 	%rs19, [%rd252+-2];
	cvt.u32.u16 	%r2251, %rs19;
	ld.global.nc.u16 	%rs20, [%rd252];
	cvt.u32.u16 	%r2252, %rs20;
	shl.b32 	%r2253, %r2252, 16;
	or.b32  	%r2254, %r2253, %r2251;
	and.b32  	%r252, %r2254, 252645135;
	add.s32 	%r2255, %r252, 2021161080;
	xor.b32  	%r2256, %r2255, -2139062144;
	xor.b32  	%r2257, %r252, 134744072;
	xor.b32  	%r2258, %r2255, %r2254;
	and.b32  	%r250, %r2258, %r2257;
	// begin inline asm
	prmt.b32 %r250, %r250, 0, 0xba98;
	// end inline asm
	// begin inline asm
	prmt.b32 %r252, %r252, 0, 0xba98;
	// end inline asm
	xor.b32  	%r2259, %r252, 2139062143;
	not.b32 	%r2260, %r250;
	and.b32  	%r2261, %r2256, %r2260;
	and.b32  	%r2262, %r2259, %r250;
	or.b32  	%r2263, %r2261, %r2262;
	st.shared.u32 	[%r2102+33856], %r2263;
	shr.u32 	%r2264, %r2254, 4;
	and.b32  	%r256, %r2264, 252645135;
	add.s32 	%r2265, %r256, 2021161080;
	xor.b32  	%r2266, %r2265, -2139062144;
	xor.b32  	%r2267, %r256, 134744072;
	xor.b32  	%r2268, %r2265, %r2264;
	and.b32  	%r254, %r2268, %r2267;
	// begin inline asm
	prmt.b32 %r254, %r254, 0, 0xba98;
	// end inline asm
	// begin inline asm
	prmt.b32 %r256, %r256, 0, 0xba98;
	// end inline asm
	xor.b32  	%r2269, %r256, 2139062143;
	not.b32 	%r2270, %r254;
	and.b32  	%r2271, %r2266, %r2270;
	and.b32  	%r2272, %r2269, %r254;
	or.b32  	%r2273, %r2271, %r2272;
	st.shared.u32 	[%r2102+33872], %r2273;
	ld.global.nc.u16 	%rs21, [%rd256+-2];
	cvt.u32.u16 	%r2274, %rs21;
	ld.global.nc.u16 	%rs22, [%rd256];
	cvt.u32.u16 	%r2275, %rs22;
	shl.b32 	%r2276, %r2275, 16;
	or.b32  	%r2277, %r2276, %r2274;
	and.b32  	%r260, %r2277, 252645135;
	add.s32 	%r2278, %r260, 2021161080;
	xor.b32  	%r2279, %r2278, -2139062144;
	xor.b32  	%r2280, %r260, 134744072;
	xor.b32  	%r2281, %r2278, %r2277;
	and.b32  	%r258, %r2281, %r2280;
	// begin inline asm
	prmt.b32 %r258, %r258, 0, 0xba98;
	// end inline asm
	// begin inline asm
	prmt.b32 %r260, %r260, 0, 0xba98;
	// end inline asm
	xor.b32  	%r2282, %r260, 2139062143;
	not.b32 	%r2283, %r258;
	and.b32  	%r2284, %r2279, %r2283;
	and.b32  	%r2285, %r2282, %r258;
	or.b32  	%r2286, %r2284, %r2285;
	st.shared.u32 	[%r2102+36288], %r2286;
	shr.u32 	%r2287, %r2277, 4;
	and.b32  	%r264, %r2287, 252645135;
	add.s32 	%r2288, %r264, 2021161080;
	xor.b32  	%r2289, %r2288, -2139062144;
	xor.b32  	%r2290, %r264, 134744072;
	xor.b32  	%r2291, %r2288, %r2287;
	and.b32  	%r262, %r2291, %r2290;
	// begin inline asm
	prmt.b32 %r262, %r262, 0, 0xba98;
	// end inline asm
	// begin inline asm
	prmt.b32 %r264, %r264, 0, 0xba98;
	// end inline asm
	xor.b32  	%r2292, %r264, 2139062143;
	not.b32 	%r2293, %r262;
	and.b32  	%r2294, %r2289, %r2293;
	and.b32  	%r2295, %r2292, %r262;
	or.b32  	%r2296, %r2294, %r2295;
	st.shared.u32 	[%r2102+36304], %r2296;
	ld.global.nc.u16 	%rs23, [%rd250+-2];
	cvt.u32.u16 	%r2297, %rs23;
	ld.global.nc.u16 	%rs24, [%rd250];
	cvt.u32.u16 	%r2298, %rs24;
	shl.b32 	%r2299, %r2298, 16;
	or.b32  	%r2300, %r2299, %r2297;
	and.b32  	%r268, %r2300, 252645135;
	add.s32 	%r2301, %r268, 2021161080;
	xor.b32  	%r2302, %r2301, -2139062144;
	xor.b32  	%r2303, %r268, 134744072;
	xor.b32  	%r2304, %r2301, %r2300;
	and.b32  	%r266, %r2304, %r2303;
	// begin inline asm
	prmt.b32 %r266, %r266, 0, 0xba98;
	// end inline asm
	// begin inline asm
	prmt.b32 %r268, %r268, 0, 0xba98;
	// end inline asm
	xor.b32  	%r2305, %r268, 2139062143;
	not.b32 	%r2306, %r266;
	and.b32  	%r2307, %r2302, %r2306;
	and.b32  	%r2308, %r2305, %r266;
	or.b32  	%r2309, %r2307, %r2308;
	st.shared.u32 	[%r2102+38720], %r2309;
	shr.u32 	%r2310, %r2300, 4;
	and.b32  	%r272, %r2310, 252645135;
	add.s32 	%r2311, %r272, 2021161080;
	xor.b32  	%r2312, %r2311, -2139062144;
	xor.b32  	%r2313, %r272, 134744072;
	xor.b32  	%r2314, %r2311, %r2310;
	and.b32  	%r270, %r2314, %r2313;
	// begin inline asm
	prmt.b32 %r270, %r270, 0, 0xba98;
	// end inline asm
	// begin inline asm
	prmt.b32 %r272, %r272, 0, 0xba98;
	// end inline asm
	xor.b32  	%r2315, %r272, 2139062143;
	not.b32 	%r2316, %r270;
	and.b32  	%r2317, %r2312, %r2316;
	and.b32  	%r2318, %r2315, %r270;
	or.b32  	%r2319, %r2317, %r2318;
	st.shared.u32 	[%r2102+38736], %r2319;
	ld.global.nc.u16 	%rs25, [%rd246+-2];
	cvt.u32.u16 	%r2320, %rs25;
	ld.global.nc.u16 	%rs26, [%rd246];
	cvt.u32.u16 	%r2321, %rs26;
	shl.b32 	%r2322, %r2321, 16;
	or.b32  	%r2323, %r2322, %r2320;
	and.b32  	%r276, %r2323, 252645135;
	add.s32 	%r2324, %r276, 2021161080;
	xor.b32  	%r2325, %r2324, -2139062144;
	xor.b32  	%r2326, %r276, 134744072;
	xor.b32  	%r2327, %r2324, %r2323;
	and.b32  	%r274, %r2327, %r2326;
	// begin inline asm
	prmt.b32 %r274, %r274, 0, 0xba98;
	// end inline asm
	// begin inline asm
	prmt.b32 %r276, %r276, 0, 0xba98;
	// end inline asm
	xor.b32  	%r2328, %r276, 2139062143;
	not.b32 	%r2329, %r274;
	and.b32  	%r2330, %r2325, %r2329;
	and.b32  	%r2331, %r2328, %r274;
	or.b32  	%r2332, %r2330, %r2331;
	st.shared.u32 	[%r2102+41152], %r2332;
	shr.u32 	%r2333, %r2323, 4;
	and.b32  	%r280, %r2333, 252645135;
	add.s32 	%r2334, %r280, 2021161080;
	xor.b32  	%r2335, %r2334, -2139062144;
	xor.b32  	%r2336, %r280, 134744072;
	xor.b32  	%r2337, %r2334, %r2333;
	and.b32  	%r278, %r2337, %r2336;
	// begin inline asm
	prmt.b32 %r278, %r278, 0, 0xba98;
	// end inline asm
	// begin inline asm
	prmt.b32 %r280, %r280, 0, 0xba98;
	// end inline asm
	xor.b32  	%r2338, %r280, 2139062143;
	not.b32 	%r2339, %r278;
	and.b32  	%r2340, %r2335, %r2339;
	and.b32  	%r2341, %r2338, %r278;
	or.b32  	%r2342, %r2340, %r2341;
	st.shared.u32 	[%r2102+41168], %r2342;
	ld.global.nc.u16 	%rs27, [%rd242+-2];
	cvt.u32.u16 	%r2343, %rs27;
	ld.global.nc.u16 	%rs28, [%rd242];
	cvt.u32.u16 	%r2344, %rs28;
	shl.b32 	%r2345, %r2344, 16;
	or.b32  	%r2346, %r2345, %r2343;
	and.b32  	%r284, %r2346, 252645135;
	add.s32 	%r2347, %r284, 2021161080;
	xor.b32  	%r2348, %r2347, -2139062144;
	xor.b32  	%r2349, %r284, 134744072;
	xor.b32  	%r2350, %r2347, %r2346;
	and.b32  	%r282, %r2350, %r2349;
	// begin inline asm
	prmt.b32 %r282, %r282, 0, 0xba98;
	// end inline asm
	// begin inline asm
	prmt.b32 %r284, %r284, 0, 0xba98;
	// end inline asm
	xor.b32  	%r2351, %r284, 2139062143;
	not.b32 	%r2352, %r282;
	and.b32  	%r2353, %r2348, %r2352;
	and.b32  	%r2354, %r2351, %r282;
	or.b32  	%r2355, %r2353, %r2354;
	st.shared.u32 	[%r2102+43584], %r2355;
	shr.u32 	%r2356, %r2346, 4;
	and.b32  	%r288, %r2356, 252645135;
	add.s32 	%r2357, %r288, 2021161080;
	xor.b32  	%r2358, %r2357, -2139062144;
	xor.b32  	%r2359, %r288, 134744072;
	xor.b32  	%r2360, %r2357, %r2356;
	and.b32  	%r286, %r2360, %r2359;
	// begin inline asm
	prmt.b32 %r286, %r286, 0, 0xba98;
	// end inline asm
	// begin inline asm
	prmt.b32 %r288, %r288, 0, 0xba98;
	// end inline asm
	xor.b32  	%r2361, %r288, 2139062143;
	not.b32 	%r2362, %r286;
	and.b32  	%r2363, %r2358, %r2362;
	and.b32  	%r2364, %r2361, %r286;
	or.b32  	%r2365, %r2363, %r2364;
	st.shared.u32 	[%r2102+43600], %r2365;
	ld.global.nc.u16 	%rs29, [%rd236+-2];
	cvt.u32.u16 	%r2366, %rs29;
	ld.global.nc.u16 	%rs30, [%rd236];
	cvt.u32.u16 	%r2367, %rs30;
	shl.b32 	%r2368, %r2367, 16;
	or.b32  	%r2369, %r2368, %r2366;
	and.b32  	%r292, %r2369, 252645135;
	add.s32 	%r2370, %r292, 2021161080;
	xor.b32  	%r2371, %r2370, -2139062144;
	xor.b32  	%r2372, %r292, 134744072;
	xor.b32  	%r2373, %r2370, %r2369;
	and.b32  	%r290, %r2373, %r2372;
	// begin inline asm
	prmt.b32 %r290, %r290, 0, 0xba98;
	// end inline asm
	// begin inline asm
	prmt.b32 %r292, %r292, 0, 0xba98;
	// end inline asm
	xor.b32  	%r2374, %r292, 2139062143;
	not.b32 	%r2375, %r290;
	and.b32  	%r2376, %r2371, %r2375;
	and.b32  	%r2377, %r2374, %r290;
	or.b32  	%r2378, %r2376, %r2377;
	st.shared.u32 	[%r2102+46016], %r2378;
	shr.u32 	%r2379, %r2369, 4;
	and.b32  	%r296, %r2379, 252645135;
	add.s32 	%r2380, %r296, 2021161080;
	xor.b32  	%r2381, %r2380, -2139062144;
	xor.b32  	%r2382, %r296, 134744072;
	xor.b32  	%r2383, %r2380, %r2379;
	and.b32  	%r294, %r2383, %r2382;
	// begin inline asm
	prmt.b32 %r294, %r294, 0, 0xba98;
	// end inline asm
	// begin inline asm
	prmt.b32 %r296, %r296, 0, 0xba98;
	// end inline asm
	xor.b32  	%r2384, %r296, 2139062143;
	not.b32 	%r2385, %r294;
	and.b32  	%r2386, %r2381, %r2385;
	and.b32  	%r2387, %r2384, %r294;
	or.b32  	%r2388, %r2386, %r2387;
	st.shared.u32 	[%r2102+46032], %r2388;
	ld.global.nc.u16 	%rs31, [%rd232+-2];
	cvt.u32.u16 	%r2389, %rs31;
	ld.global.nc.u16 	%rs32, [%rd232];
	cvt.u32.u16 	%r2390, %rs32;
	shl.b32 	%r2391, %r2390, 16;
	or.b32  	%r2392, %r2391, %r2389;
	and.b32  	%r300, %r2392, 252645135;
	add.s32 	%r2393, %r300, 2021161080;
	xor.b32  	%r2394, %r2393, -2139062144;
	xor.b32  	%r2395, %r300, 134744072;
	xor.b32  	%r2396, %r2393, %r2392;
	and.b32  	%r298, %r2396, %r2395;
	// begin inline asm
	prmt.b32 %r298, %r298, 0, 0xba98;
	// end inline asm
	// begin inline asm
	prmt.b32 %r300, %r300, 0, 0xba98;
	// end inline asm
	xor.b32  	%r2397, %r300, 2139062143;
	not.b32 	%r2398, %r298;
	and.b32  	%r2399, %r2394, %r2398;
	and.b32  	%r2400, %r2397, %r298;
	or.b32  	%r2401, %r2399, %r2400;
	st.shared.u32 	[%r2102+48448], %r2401;
	shr.u32 	%r2402, %r2392, 4;
	and.b32  	%r304, %r2402, 252645135;
	add.s32 	%r2403, %r304, 2021161080;
	xor.b32  	%r2404, %r2403, -2139062144;
	xor.b32  	%r2405, %r304, 134744072;
	xor.b32  	%r2406, %r2403, %r2402;
	and.b32  	%r302, %r2406, %r2405;
	// begin inline asm
	prmt.b32 %r302, %r302, 0, 0xba98;
	// end inline asm
	// begin inline asm
	prmt.b32 %r304, %r304, 0, 0xba98;
	// end inline asm
	xor.b32  	%r2407, %r304, 2139062143;
	not.b32 	%r2408, %r302;
	and.b32  	%r2409, %r2404, %r2408;
	and.b32  	%r2410, %r2407, %r302;
	or.b32  	%r2411, %r2409, %r2410;
	st.shared.u32 	[%r2102+48464], %r2411;
	ld.global.nc.u16 	%rs33, [%rd226+-2];
	cvt.u32.u16 	%r2412, %rs33;
	ld.global.nc.u16 	%rs34, [%rd226];
	cvt.u32.u16 	%r2413, %rs34;
	shl.b32 	%r2414, %r2413, 16;
	or.b32  	%r2415, %r2414, %r2412;
	and.b32  	%r308, %r2415, 252645135;
	add.s32 	%r2416, %r308, 2021161080;
	xor.b32  	%r2417, %r2416, -2139062144;
	xor.b32  	%r2418, %r308, 134744072;
	xor.b32  	%r2419, %r2416, %r2415;
	and.b32  	%r306, %r2419, %r2418;
	// begin inline asm
	prmt.b32 %r306, %r306, 0, 0xba98;
	// end inline asm
	// begin inline asm
	prmt.b32 %r308, %r308, 0, 0xba98;
	// end inline asm
	xor.b32  	%r2420, %r308, 2139062143;
	not.b32 	%r2421, %r306;
	and.b32  	%r2422, %r2417, %r2421;
	and.b32  	%r2423, %r2420, %r306;
	or.b32  	%r2424, %r2422, %r2423;
	st.shared.u32 	[%r2102+50880], %r2424;
	shr.u32 	%r2425, %r2415, 4;
	and.b32  	%r312, %r2425, 252645135;
	add.s32 	%r2426, %r312, 2021161080;
	xor.b32  	%r2427, %r2426, -2139062144;
	xor.b32  	%r2428, %r312, 134744072;
	xor.b32  	%r2429, %r2426, %r2425;
	and.b32  	%r310, %r2429, %r2428;
	// begin inline asm
	prmt.b32 %r310, %r310, 0, 0xba98;
	// end inline asm
	// begin inline asm
	prmt.b32 %r312, %r312, 0, 0xba98;
	// end inline asm
	xor.b32  	%r2430, %r312, 2139062143;
	not.b32 	%r2431, %r310;
	and.b32  	%r2432, %r2427, %r2431;
	and.b32  	%r2433, %r2430, %r310;
	or.b32  	%r2434, %r2432, %r2433;
	st.shared.u32 	[%r2102+50896], %r2434;
	ld.global.nc.u16 	%rs35, [%rd220+-2];
	cvt.u32.u16 	%r2435, %rs35;
	ld.global.nc.u16 	%rs36, [%rd220];
	cvt.u32.u16 	%r2436, %rs36;
	shl.b32 	%r2437, %r2436, 16;
	or.b32  	%r2438, %r2437, %r2435;
	and.b32  	%r316, %r2438, 252645135;
	add.s32 	%r2439, %r316, 2021161080;
	xor.b32  	%r2440, %r2439, -2139062144;
	xor.b32  	%r2441, %r316, 134744072;
	xor.b32  	%r2442, %r2439, %r2438;
	and.b32  	%r314, %r2442, %r2441;
	// begin inline asm
	prmt.b32 %r314, %r314, 0, 0xba98;
	// end inline asm
	// begin inline asm
	prmt.b32 %r316, %r316, 0, 0xba98;
	// end inline asm
	xor.b32  	%r2443, %r316, 2139062143;
	not.b32 	%r2444, %r314;
	and.b32  	%r2445, %r2440, %r2444;
	and.b32  	%r2446, %r2443, %r314;
	or.b32  	%r2447, %r2445, %r2446;
	st.shared.u32 	[%r2102+53312], %r2447;
	shr.u32 	%r2448, %r2438, 4;
	and.b32  	%r320, %r2448, 252645135;
	add.s32 	%r2449, %r320, 2021161080;
	xor.b32  	%r2450, %r2449, -2139062144;
	xor.b32  	%r2451, %r320, 134744072;
	xor.b32  	%r2452, %r2449, %r2448;
	and.b32  	%r318, %r2452, %r2451;
	// begin inline asm
	prmt.b32 %r318, %r318, 0, 0xba98;
	// end inline asm
	// begin inline asm
	prmt.b32 %r320, %r320, 0, 0xba98;
	// end inline asm
	xor.b32  	%r2453, %r320, 2139062143;
	not.b32 	%r2454, %r318;
	and.b32  	%r2455, %r2450, %r2454;
	and.b32  	%r2456, %r2453, %r318;
	or.b32  	%r2457, %r2455, %r2456;
	st.shared.u32 	[%r2102+53328], %r2457;
	ld.global.nc.u16 	%rs1, [%rd210];
	// begin inline asm
	{  cvt.f32.f16 %f339, %rs1;}

	// end inline asm
	mad.lo.s32 	%r2458, %r130, 76, %r127;
	shl.b32 	%r2459, %r2458, 2;
	add.s32 	%r2460, %r159, 17088;
	add.s32 	%r2461, %r2460, %r2459;
	st.shared.f32 	[%r2461], %f339;
	ld.global.nc.u16 	%rs2, [%rd206];
	// begin inline asm
	{  cvt.f32.f16 %f340, %rs2;}

	// end inline asm
	st.shared.f32 	[%r2461+9728], %f340;
	ld.global.nc.u16 	%rs3, [%rd201];
	// begin inline asm
	{  cvt.f32.f16 %f341, %rs3;}

	// end inline asm
	st.shared.f32 	[%r2461+19456], %f341;
	ld.global.nc.u16 	%rs4, [%rd199];
	// begin inline asm
	{  cvt.f32.f16 %f342, %rs4;}

	// end inline asm
	st.shared.f32 	[%r2461+29184], %f342;
	cvt.u64.u32 	%rd257, %r5;
	mad.lo.s64 	%rd258, %rd196, 9, %rd257;
	shl.b64 	%rd259, %rd258, 2;
	add.s64 	%rd260, %rd65, %rd259;
	ld.global.nc.u32 	%r2462, [%rd260];
	add.s32 	%r2464, %r159, 448;
	add.s32 	%r2465, %r2464, %r83;
	st.shared.u32 	[%r2465], %r2462;
	ld.global.nc.u32 	%r2466, [%rd260+1024];
	st.shared.u32 	[%r2465+1024], %r2466;
	ld.global.nc.u32 	%r2467, [%rd260+2048];
	st.shared.u32 	[%r2465+2048], %r2467;
	ld.global.nc.u32 	%r2468, [%rd260+3072];
	st.shared.u32 	[%r2465+3072], %r2468;
	ld.global.nc.u32 	%r2469, [%rd260+4096];
	st.shared.u32 	[%r2465+4096], %r2469;
	ld.global.nc.u32 	%r2470, [%rd260+5120];
	st.shared.u32 	[%r2465+5120], %r2470;
	ld.global.nc.u32 	%r2471, [%rd260+6144];
	st.shared.u32 	[%r2465+6144], %r2471;
	ld.global.nc.u32 	%r2472, [%rd260+7168];
	st.shared.u32 	[%r2465+7168], %r2472;
	ld.global.nc.u32 	%r2473, [%rd260+8192];
	st.shared.u32 	[%r2465+8192], %r2473;
	ld.global.nc.u32 	%r2474, [%rd260+9216];
	st.shared.u32 	[%r2465+9216], %r2474;
	ld.global.nc.u32 	%r2475, [%rd260+10240];
	st.shared.u32 	[%r2465+10240], %r2475;
	ld.global.nc.u32 	%r2476, [%rd260+11264];
	st.shared.u32 	[%r2465+11264], %r2476;
	ld.global.nc.u32 	%r2477, [%rd260+12288];
	st.shared.u32 	[%r2465+12288], %r2477;
	ld.global.nc.u32 	%r2478, [%rd260+13312];
	st.shared.u32 	[%r2465+13312], %r2478;
	ld.global.nc.u32 	%r2479, [%rd260+14336];
	st.shared.u32 	[%r2465+14336], %r2479;
	ld.global.nc.u32 	%r2480, [%rd260+15360];
	st.shared.u32 	[%r2465+15360], %r2480;
	bar.sync 	0;
	// begin inline asm
	ldmatrix.sync.aligned.m8n8.x4.b16 {%r322, %r323, %r324, %r325}, [%rd28];
	// end inline asm
	add.s64 	%rd181, %rd28, 32;
	// begin inline asm
	ldmatrix.sync.aligned.m8n8.x4.b16 {%r326, %r327, %r328, %r329}, [%rd181];
	// end inline asm
	add.s64 	%rd182, %rd28, 64;
	// begin inline asm
	ldmatrix.sync.aligned.m8n8.x4.b16 {%r330, %r331, %r332, %r333}, [%rd182];
	// end inline asm
	add.s64 	%rd183, %rd28, 96;
	// begin inline asm
	ldmatrix.sync.aligned.m8n8.x4.b16 {%r334, %r335, %r336, %r337}, [%rd183];
	// end inline asm
	mad.lo.s32 	%r2481, %r11, 304, %r2460;
	ld.shared.v4.f32 	{%f455, %f456, %f457, %f458}, [%r2481];
	ld.shared.v4.f32 	{%f459, %f460, %f461, %f462}, [%r2481+2432];
	add.s64 	%rd184, %rd28, 4864;
	// begin inline asm
	ldmatrix.sync.aligned.m8n8.x4.b16 {%r338, %r339, %r340, %r341}, [%rd184];
	// end inline asm
	add.s64 	%rd185, %rd28, 4896;
	// begin inline asm
	ldmatrix.sync.aligned.m8n8.x4.b16 {%r342, %r343, %r344, %r345}, [%rd185];
	// end inline asm
	add.s64 	%rd186, %rd28, 4928;
	// begin inline asm
	ldmatrix.sync.aligned.m8n8.x4.b16 {%r346, %r347, %r348, %r349}, [%rd186];
	// end inline asm
	add.s64 	%rd187, %rd28, 4960;
	// begin inline asm
	ldmatrix.sync.aligned.m8n8.x4.b16 {%r350, %r351, %r352, %r353}, [%rd187];
	// end inline asm
	ld.shared.v4.f32 	{%f463, %f464, %f465, %f466}, [%r2481+4864];
	ld.shared.v4.f32 	{%f467, %f468, %f469, %f470}, [%r2481+7296];
	and.b32  	%r2482, %r3, 1;
	setp.eq.b32 	%p21, %r2482, 1;
	selp.b32 	%r2483, 1152, 0, %p21;
	add.s32 	%r2484, %r2464, %r2483;
	mad.lo.s32 	%r2485, %r124, 28, %r2098;
	shl.b32 	%r2486, %r2485, 2;
	add.s32 	%r2487, %r2484, %r2486;
	ld.shared.u32 	%r378, [%r2487+16];
	ld.shared.u32 	%r379, [%r2487+32];
	mad.lo.s32 	%r2488, %r2076, 288, %r2484;
	ld.shared.v4.u32 	{%r354, %r384, %r414, %r444}, [%r2488];
	// begin inline asm
	{.reg .f16 low,high;
  mov.b32 {low,high},%r354;
  cvt.f32.f16 %f343, low;}

	// end inline asm
	ld.shared.v4.u32 	{%r355, %r385, %r415, %r445}, [%r2488+144];
	// begin inline asm
	{.reg .f16 low,high;
  mov.b32 {low,high},%r355;
  cvt.f32.f16 %f344, low;}

	// end inline asm
	mov.b32 	%r2052, 0;
	mov.u32 	%r356, %r2052;
	mov.u32 	%r357, %r2052;
	mov.u32 	%r358, %r2052;
	mov.u32 	%r359, %r2052;
	// begin inline asm
	mma.sync.aligned.m16n8k32.row.col.s32.s8.s8.s32 {%r356, %r357, %r358, %r359}, {%r322, %r323, %r324, %r325}, {%r378, %r379}, {%r356, %r357, %r358, %r359};
	// end inline asm
	cvt.rn.f32.s32 	%f471, %r356;
	mul.f32 	%f472, %f455, %f471;
	fma.rn.f32 	%f473, %f472, %f343, %f3324;
	cvt.rn.f32.s32 	%f474, %r357;
	mul.f32 	%f475, %f455, %f474;
	fma.rn.f32 	%f476, %f475, %f344, %f3323;
	cvt.rn.f32.s32 	%f477, %r358;
	mul.f32 	%f478, %f459, %f477;
	fma.rn.f32 	%f479, %f478, %f343, %f3322;
	cvt.rn.f32.s32 	%f480, %r359;
	mul.f32 	%f481, %f459, %f480;
	fma.rn.f32 	%f482, %f481, %f344, %f3321;
	mov.u32 	%r370, %r2052;
	mov.u32 	%r371, %r2052;
	mov.u32 	%r372, %r2052;
	mov.u32 	%r373, %r2052;
	// begin inline asm
	mma.sync.aligned.m16n8k32.row.col.s32.s8.s8.s32 {%r370, %r371, %r372, %r373}, {%r338, %r339, %r340, %r341}, {%r378, %r379}, {%r370, %r371, %r372, %r373};
	// end inline asm
	cvt.rn.f32.s32 	%f483, %r370;
	mul.f32 	%f484, %f463, %f483;
	fma.rn.f32 	%f485, %f484, %f343, %f3320;
	cvt.rn.f32.s32 	%f486, %r371;
	mul.f32 	%f487, %f463, %f486;
	fma.rn.f32 	%f488, %f487, %f344, %f3319;
	cvt.rn.f32.s32 	%f489, %r372;
	mul.f32 	%f490, %f467, %f489;
	fma.rn.f32 	%f491, %f490, %f343, %f3318;
	cvt.rn.f32.s32 	%f492, %r373;
	mul.f32 	%f493, %f467, %f492;
	fma.rn.f32 	%f494, %f493, %f344, %f3317;
	ld.shared.u32 	%r408, [%r2487+48];
	ld.shared.u32 	%r409, [%r2487+64];
	// begin inline asm
	{.reg .f16 low,high;
  mov.b32 {low,high},%r384;
  cvt.f32.f16 %f345, low;}

	// end inline asm
	// begin inline asm
	{.reg .f16 low,high;
  mov.b32 {low,high},%r385;
  cvt.f32.f16 %f346, low;}

	// end inline asm
	mov.u32 	%r386, %r2052;
	mov.u32 	%r387, %r2052;
	mov.u32 	%r388, %r2052;
	mov.u32 	%r389, %r2052;
	// begin inline asm
	mma.sync.aligned.m16n8k32.row.col.s32.s8.s8.s32 {%r386, %r387, %r388, %r389}, {%r326, %r327, %r328, %r329}, {%r408, %r409}, {%r386, %r387, %r388, %r389};
	// end inline asm
	cvt.rn.f32.s32 	%f495, %r386;
	mul.f32 	%f496, %f456, %f495;
	fma.rn.f32 	%f497, %f496, %f345, %f473;
	cvt.rn.f32.s32 	%f498, %r387;
	mul.f32 	%f499, %f456, %f498;
	fma.rn.f32 	%f500, %f499, %f346, %f476;
	cvt.rn.f32.s32 	%f501, %r388;
	mul.f32 	%f502, %f460, %f501;
	fma.rn.f32 	%f503, %f502, %f345, %f479;
	cvt.rn.f32.s32 	%f504, %r389;
	mul.f32 	%f505, %f460, %f504;
	fma.rn.f32 	%f506, %f505, %f346, %f482;
	mov.u32 	%r400, %r2052;
	mov.u32 	%r401, %r2052;
	mov.u32 	%r402, %r2052;
	mov.u32 	%r403, %r2052;
	// begin inline asm
	mma.sync.aligned.m16n8k32.row.col.s32.s8.s8.s32 {%r400, %r401, %r402, %r403}, {%r342, %r343, %r344, %r345}, {%r408, %r409}, {%r400, %r401, %r402, %r403};
	// end inline asm
	cvt.rn.f32.s32 	%f507, %r400;
	mul.f32 	%f508, %f464, %f507;
	fma.rn.f32 	%f509, %f508, %f345, %f485;
	cvt.rn.f32.s32 	%f510, %r401;
	mul.f32 	%f511, %f464, %f510;
	fma.rn.f32 	%f512, %f511, %f346, %f488;
	cvt.rn.f32.s32 	%f513, %r402;
	mul.f32 	%f514, %f468, %f513;
	fma.rn.f32 	%f515, %f514, %f345, %f491;
	cvt.rn.f32.s32 	%f516, %r403;
	mul.f32 	%f517, %f468, %f516;
	fma.rn.f32 	%f518, %f517, %f346, %f494;
	ld.shared.u32 	%r438, [%r2487+80];
	ld.shared.u32 	%r439, [%r2487+96];
	// begin inline asm
	{.reg .f16 low,high;
  mov.b32 {low,high},%r414;
  cvt.f32.f16 %f347, low;}

	// end inline asm
	// begin inline asm
	{.reg .f16 low,high;
  mov.b32 {low,high},%r415;
  cvt.f32.f16 %f348, low;}

	// end inline asm
	mov.u32 	%r416, %r2052;
	mov.u32 	%r417, %r2052;
	mov.u32 	%r418, %r2052;
	mov.u32 	%r419, %r2052;
	// begin inline asm
	mma.sync.aligned.m16n8k32.row.col.s32.s8.s8.s32 {%r416, %r417, %r418, %r419}, {%r330, %r331, %r332, %r333}, {%r438, %r439}, {%r416, %r417, %r418, %r419};
	// end inline asm
	cvt.rn.f32.s32 	%f519, %r416;
	mul.f32 	%f520, %f457, %f519;
	fma.rn.f32 	%f521, %f520, %f347, %f497;
	cvt.rn.f32.s32 	%f522, %r417;
	mul.f32 	%f523, %f457, %f522;
	fma.rn.f32 	%f524, %f523, %f348, %f500;
	cvt.rn.f32.s32 	%f525, %r418;
	mul.f32 	%f526, %f461, %f525;
	fma.rn.f32 	%f527, %f526, %f347, %f503;
	cvt.rn.f32.s32 	%f528, %r419;
	mul.f32 	%f529, %f461, %f528;
	fma.rn.f32 	%f530, %f529, %f348, %f506;
	mov.u32 	%r430, %r2052;
	mov.u32 	%r431, %r2052;
	mov.u32 	%r432, %r2052;
	mov.u32 	%r433, %r2052;
	// begin inline asm
	mma.sync.aligned.m16n8k32.row.col.s32.s8.s8.s32 {%r430, %r431, %r432, %r433}, {%r346, %r347, %r348, %r349}, {%r438, %r439}, {%r430, %r431, %r432, %r433};
	// end inline asm
	cvt.rn.f32.s32 	%f531, %r430;
	mul.f32 	%f532, %f465, %f531;
	fma.rn.f32 	%f533, %f532, %f347, %f509;
	cvt.rn.f32.s32 	%f534, %r431;
	mul.f32 	%f535, %f465, %f534;
	fma.rn.f32 	%f536, %f535, %f348, %f512;
	cvt.rn.f32.s32 	%f537, %r432;
	mul.f32 	%f538, %f469, %f537;
	fma.rn.f32 	%f539, %f538, %f347, %f515;
	cvt.rn.f32.s32 	%f540, %r433;
	mul.f32 	%f541, %f469, %f540;
	fma.rn.f32 	%f542, %f541, %f348, %f518;
	ld.shared.u32 	%r468, [%r2487+112];
	ld.shared.u32 	%r469, [%r2487+128];
	// begin inline asm
	{.reg .f16 low,high;
  mov.b32 {low,high},%r444;
  cvt.f32.f16 %f349, low;}

	// end inline asm
	// begin inline asm
	{.reg .f16 low,high;
  mov.b32 {low,high},%r445;
  cvt.f32.f16 %f350, low;}

	// end inline asm
	mov.u32 	%r446, %r2052;
	mov.u32 	%r447, %r2052;
	mov.u32 	%r448, %r2052;
	mov.u32 	%r449, %r2052;
	// begin inline asm
	mma.sync.aligned.m16n8k32.row.col.s32.s8.s8.s32 {%r446, %r447, %r448, %r449}, {%r334, %r335, %r336, %r337}, {%r468, %r469}, {%r446, %r447, %r448, %r449};
	// end inline asm
	cvt.rn.f32.s32 	%f543, %r446;
	mul.f32 	%f544, %f458, %f543;
	fma.rn.f32 	%f545, %f544, %f349, %f521;
	cvt.rn.f32.s32 	%f546, %r447;
	mul.f32 	%f547, %f458, %f546;
	fma.rn.f32 	%f548, %f547, %f350, %f524;
	cvt.rn.f32.s32 	%f549, %r448;
	mul.f32 	%f550, %f462, %f549;
	fma.rn.f32 	%f551, %f550, %f349, %f527;
	cvt.rn.f32.s32 	%f552, %r449;
	mul.f32 	%f553, %f462, %f552;
	fma.rn.f32 	%f554, %f553, %f350, %f530;
	mov.u32 	%r460, %r2052;
	mov.u32 	%r461, %r2052;
	mov.u32 	%r462, %r2052;
	mov.u32 	%r463, %r2052;
	// begin inline asm
	mma.sync.aligned.m16n8k32.row.col.s32.s8.s8.s32 {%r460, %r461, %r462, %r463}, {%r350, %r351, %r352, %r353}, {%r468, %r469}, {%r460, %r461, %r462, %r463};
	// end inline asm
	cvt.rn.f32.s32 	%f555, %r460;
	mul.f32 	%f556, %f466, %f555;
	fma.rn.f32 	%f557, %f556, %f349, %f533;
	cvt.rn.f32.s32 	%f558, %r461;
	mul.f32 	%f559, %f466, %f558;
	fma.rn.f32 	%f560, %f559, %f350, %f536;
	cvt.rn.f32.s32 	%f561, %r462;
	mul.f32 	%f562, %f470, %f561;
	fma.rn.f32 	%f563, %f562, %f349, %f539;
	cvt.rn.f32.s32 	%f564, %r463;
	mul.f32 	%f565, %f470, %f564;
	fma.rn.f32 	%f566, %f565, %f350, %f542;
	ld.shared.u32 	%r498, [%r2487+2320];
	ld.shared.u32 	%r499, [%r2487+2336];
	ld.shared.v4.u32 	{%r474, %r504, %r534, %r564}, [%r2488+2304];
	// begin inline asm
	{.reg .f16 low,high;
  mov.b32 {low,high},%r474;
  cvt.f32.f16 %f351, low;}

	// end inline asm
	ld.shared.v4.u32 	{%r475, %r505, %r535, %r565}, [%r2488+2448];
	// begin inline asm
	{.reg .f16 low,high;
  mov.b32 {low,high},%r475;
  cvt.f32.f16 %f352, low;}

	// end inline asm
	mov.u32 	%r476, %r2052;
	mov.u32 	%r477, %r2052;
	mov.u32 	%r478, %r2052;
	mov.u32 	%r479, %r2052;
	// begin inline asm
	mma.sync.aligned.m16n8k32.row.col.s32.s8.s8.s32 {%r476, %r477, %r478, %r479}, {%r322, %r323, %r324, %r325}, {%r498, %r499}, {%r476, %r477, %r478, %r479};
	// end inline asm
	cvt.rn.f32.s32 	%f567, %r476;
	mul.f32 	%f568, %f455, %f567;
	fma.rn.f32 	%f569, %f568, %f351, %f3316;
	cvt.rn.f32.s32 	%f570, %r477;
	mul.f32 	%f571, %f455, %f570;
	fma.rn.f32 	%f572, %f571, %f352, %f3315;
	cvt.rn.f32.s32 	%f573, %r478;
	mul.f32 	%f574, %f459, %f573;
	fma.rn.f32 	%f575, %f574, %f351, %f3314;
	cvt.rn.f32.s32 	%f576, %r479;
	mul.f32 	%f577, %f459, %f576;
	fma.rn.f32 	%f578, %f577, %f352, %f3313;
	mov.u32 	%r490, %r2052;
	mov.u32 	%r491, %r2052;
	mov.u32 	%r492, %r2052;
	mov.u32 	%r493, %r2052;
	// begin inline asm
	mma.sync.aligned.m16n8k32.row.col.s32.s8.s8.s32 {%r490, %r491, %r492, %r493}, {%r338, %r339, %r340, %r341}, {%r498, %r499}, {%r490, %r491, %r492, %r493};
	// end inline asm
	cvt.rn.f32.s32 	%f579, %r490;
	mul.f32 	%f580, %f463, %f579;
	fma.rn.f32 	%f581, %f580, %f351, %f3312;
	cvt.rn.f32.s32 	%f582, %r491;
	mul.f32 	%f583, %f463, %f582;
	fma.rn.f32 	%f584, %f583, %f352, %f3311;
	cvt.rn.f32.s32 	%f585, %r492;
	mul.f32 	%f586, %f467, %f585;
	fma.rn.f32 	%f587, %f586, %f351, %f3310;
	cvt.rn.f32.s32 	%f588, %r493;
	mul.f32 	%f589, %f467, %f588;
	fma.rn.f32 	%f590, %f589, %f352, %f3309;
	ld.shared.u32 	%r528, [%r2487+2352];
	ld.shared.u32 	%r529, [%r2487+2368];
	// begin inline asm
	{.reg .f16 low,high;
  mov.b32 {low,high},%r504;
  cvt.f32.f16 %f353, low;}

	// end inline asm
	// begin inline asm
	{.reg .f16 low,high;
  mov.b32 {low,high},%r505;
  cvt.f32.f16 %f354, low;}

	// end inline asm
	mov.u32 	%r506, %r2052;
	mov.u32 	%r507, %r2052;
	mov.u32 	%r508, %r2052;
	mov.u32 	%r509, %r2052;
	// begin inline asm
	mma.sync.aligned.m16n8k32.row.col.s32.s8.s8.s32 {%r506, %r507, %r508, %r509}, {%r326, %r327, %r328, %r329}, {%r528, %r529}, {%r506, %r507, %r508, %r509};
	// end inline asm
	cvt.rn.f32.s32 	%f591, %r506;
	mul.f32 	%f592, %f456, %f591;
	fma.rn.f32 	%f593, %f592, %f353, %f569;
	cvt.rn.f32.s32 	%f594, %r507;
	mul.f32 	%f595, %f456, %f594;
	fma.rn.f32 	%f596, %f595, %f354, %f572;
	cvt.rn.f32.s32 	%f597, %r508;
	mul.f32 	%f598, %f460, %f597;
	fma.rn.f32 	%f599, %f598, %f353, %f575;
	cvt.rn.f32.s32 	%f600, %r509;
	mul.f32 	%f601, %f460, %f600;
	fma.rn.f32 	%f602, %f601, %f354, %f578;
	mov.u32 	%r520, %r2052;
	mov.u32 	%r521, %r2052;
	mov.u32 	%r522, %r2052;
	mov.u32 	%r523, %r2052;
	// begin inline asm
	mma.sync.aligned.m16n8k32.row.col.s32.s8.s8.s32 {%r520, %r521, %r522, %r523}, {%r342, %r343, %r344, %r345}, {%r528, %r529}, {%r520, %r521, %r522, %r523};
	// end inline asm
	cvt.rn.f32.s32 	%f603, %r520;
	mul.f32 	%f604, %f464, %f603;
	fma.rn.f32 	%f605, %f604, %f353, %f581;
	cvt.rn.f32.s32 	%f606, %r521;
	mul.f32 	%f607, %f464, %f606;
	fma.rn.f32 	%f608, %f607, %f354, %f584;
	cvt.rn.f32.s32 	%f609, %r522;
	mul.f32 	%f610, %f468, %f609;
	fma.rn.f32 	%f611, %f610, %f353, %f587;
	cvt.rn.f32.s32 	%f612, %r523;
	mul.f32 	%f613, %f468, %f612;
	fma.rn.f32 	%f614, %f613, %f354, %f590;
	ld.shared.u32 	%r558, [%r2487+2384];
	ld.shared.u32 	%r559, [%r2487+2400];
	// begin inline asm
	{.reg .f16 low,high;
  mov.b32 {low,high},%r534;
  cvt.f32.f16 %f355, low;}

	// end inline asm
	// begin inline asm
	{.reg .f16 low,high;
  mov.b32 {low,high},%r535;
  cvt.f32.f16 %f356, low;}

	// end inline asm
	mov.u32 	%r536, %r2052;
	mov.u32 	%r537, %r2052;
	mov.u32 	%r538, %r2052;
	mov.u32 	%r539, %r2052;
	// begin inline asm
	mma.sync.aligned.m16n8k32.row.col.s32.s8.s8.s32 {%r536, %r537, %r538, %r539}, {%r330, %r331, %r332, %r333}, {%r558, %r559}, {%r536, %r537, %r538, %r539};
	// end inline asm
	cvt.rn.f32.s32 	%f615, %r536;
	mul.f32 	%f616, %f457, %f615;
	fma.rn.f32 	%f617, %f616, %f355, %f593;
	cvt.rn.f32.s32 	%f618, %r537;
	mul.f32 	%f619, %f457, %f618;
	fma.rn.f32 	%f620, %f619, %f356, %f596;
	cvt.rn.f32.s32 	%f621, %r538;
	mul.f32 	%f622, %f461, %f621;
	fma.rn.f32 	%f623, %f622, %f355, %f599;
	cvt.rn.f32.s32 	%f624, %r539;
	mul.f32 	%f625, %f461, %f624;
	fma.rn.f32 	%f626, %f625, %f356, %f602;
	mov.u32 	%r550, %r2052;
	mov.u32 	%r551, %r2052;
	mov.u32 	%r552, %r2052;
	mov.u32 	%r553, %r2052;
	// begin inline asm
	mma.sync.aligned.m16n8k32.row.col.s32.s8.s8.s32 {%r550, %r551, %r552, %r553}, {%r346, %r347, %r348, %r349}, {%r558, %r559}, {%r550, %r551, %r552, %r553};
	// end inline asm
	cvt.rn.f32.s32 	%f627, %r550;
	mul.f32 	%f628, %f465, %f627;
	fma.rn.f32 	%f629, %f628, %f355, %f605;
	cvt.rn.f32.s32 	%f630, %r551;
	mul.f32 	%f631, %f465, %f630;
	fma.rn.f32 	%f632, %f631, %f356, %f608;
	cvt.rn.f32.s32 	%f633, %r552;
	mul.f32 	%f634, %f469, %f633;
	fma.rn.f32 	%f635, %f634, %f355, %f611;
	cvt.rn.f32.s32 	%f636, %r553;
	mul.f32 	%f637, %f469, %f636;
	fma.rn.f32 	%f638, %f637, %f356, %f614;
	ld.shared.u32 	%r588, [%r2487+2416];
	ld.shared.u32 	%r589, [%r2487+2432];
	// begin inline asm
	{.reg .f16 low,high;
  mov.b32 {low,high},%r564;
  cvt.f32.f16 %f357, low;}

	// end inline asm
	// begin inline asm
	{.reg .f16 low,high;
  mov.b32 {low,high},%r565;
  cvt.f32.f16 %f358, low;}

	// end inline asm
	mov.u32 	%r566, %r2052;
	mov.u32 	%r567, %r2052;
	mov.u32 	%r568, %r2052;
	mov.u32 	%r569, %r2052;
	// begin inline asm
	mma.sync.aligned.m16n8k32.row.col.s32.s8.s8.s32 {%r566, %r567, %r568, %r569}, {%r334, %r335, %r336, %r337}, {%r588, %r589}, {%r566, %r567, %r568, %r569};
	// end inline asm
	cvt.rn.f32.s32 	%f639, %r566;
	mul.f32 	%f640, %f458, %f639;
	fma.rn.f32 	%f641, %f640, %f357, %f617;
	cvt.rn.f32.s32 	%f642, %r567;
	mul.f32 	%f643, %f458, %f642;
	fma.rn.f32 	%f644, %f643, %f358, %f620;
	cvt.rn.f32.s32 	%f645, %r568;
	mul.f32 	%f646, %f462, %f645;
	fma.rn.f32 	%f647, %f646, %f357, %f623;
	cvt.rn.f32.s32 	%f648, %r569;
	mul.f32 	%f649, %f462, %f648;
	fma.rn.f32 	%f650, %f649, %f358, %f626;
	mov.u32 	%r580, %r2052;
	mov.u32 	%r581, %r2052;
	mov.u32 	%r582, %r2052;
	mov.u32 	%r583, %r2052;
	// begin inline asm
	mma.sync.aligned.m16n8k32.row.col.s32.s8.s8.s32 {%r580, %r581, %r582, %r583}, {%r350, %r351, %r352, %r353}, {%r588, %r589}, {%r580, %r581, %r582, %r583};
	// end inline asm
	cvt.rn.f32.s32 	%f651, %r580;
	mul.f32 	%f652, %f466, %f651;
	fma.rn.f32 	%f653, %f652, %f357, %f629;
	cvt.rn.f32.s32 	%f654, %r581;
	mul.f32 	%f655, %f466, %f654;
	fma.rn.f32 	%f656, %f655, %f358, %f632;
	cvt.rn.f32.s32 	%f657, %r582;
	mul.f32 	%f658, %f470, %f657;
	fma.rn.f32 	%f659, %f658, %f357, %f635;
	cvt.rn.f32.s32 	%f660, %r583;
	mul.f32 	%f661, %f470, %f660;
	fma.rn.f32 	%f662, %f661, %f358, %f638;
	ld.shared.u32 	%r618, [%r2487+4624];
	ld.shared.u32 	%r619, [%r2487+4640];
	ld.shared.v4.u32 	{%r594, %r624, %r654, %r684}, [%r2488+4608];
	// begin inline asm
	{.reg .f16 low,high;
  mov.b32 {low,high},%r594;
  cvt.f32.f16 %f359, low;}

	// end inline asm
	ld.shared.v4.u32 	{%r595, %r625, %r655, %r685}, [%r2488+4752];
	// begin inline asm
	{.reg .f16 low,high;
  mov.b32 {low,high},%r595;
  cvt.f32.f16 %f360, low;}

	// end inline asm
	mov.u32 	%r596, %r2052;
	mov.u32 	%r597, %r2052;
	mov.u32 	%r598, %r2052;
	mov.u32 	%r599, %r2052;
	// begin inline asm
	mma.sync.aligned.m16n8k32.row.col.s32.s8.s8.s32 {%r596, %r597, %r598, %r599}, {%r322, %r323, %r324, %r325}, {%r618, %r619}, {%r596, %r597, %r598, %r599};
	// end inline asm
	cvt.rn.f32.s32 	%f663, %r596;
	mul.f32 	%f664, %f455, %f663;
	fma.rn.f32 	%f665, %f664, %f359, %f3308;
	cvt.rn.f32.s32 	%f666, %r597;
	mul.f32 	%f667, %f455, %f666;
	fma.rn.f32 	%f668, %f667, %f360, %f3307;
	cvt.rn.f32.s32 	%f669, %r598;
	mul.f32 	%f670, %f459, %f669;
	fma.rn.f32 	%f671, %f670, %f359, %f3306;
	cvt.rn.f32.s32 	%f672, %r599;
	mul.f32 	%f673, %f459, %f672;
	fma.rn.f32 	%f674, %f673, %f360, %f3305;
	mov.u32 	%r610, %r2052;
	mov.u32 	%r611, %r2052;
	mov.u32 	%r612, %r2052;
	mov.u32 	%r613, %r2052;
	// begin inline asm
	mma.sync.aligned.m16n8k32.row.col.s32.s8.s8.s32 {%r610, %r611, %r612, %r613}, {%r338, %r339, %r340, %r341}, {%r618, %r619}, {%r610, %r611, %r612, %r613};
	// end inline asm
	cvt.rn.f32.s32 	%f675, %r610;
	mul.f32 	%f676, %f463, %f675;
	fma.rn.f32 	%f677, %f676, %f359, %f3304;
	cvt.rn.f32.s32 	%f678, %r611;
	mul.f32 	%f679, %f463, %f678;
	fma.rn.f32 	%f680, %f679, %f360, %f3303;
	cvt.rn.f32.s32 	%f681, %r612;
	mul.f32 	%f682, %f467, %f681;
	fma.rn.f32 	%f683, %f682, %f359, %f3302;
	cvt.rn.f32.s32 	%f684, %r613;
	mul.f32 	%f685, %f467, %f684;
	fma.rn.f32 	%f686, %f685, %f360, %f3301;
	ld.shared.u32 	%r648, [%r2487+4656];
	ld.shared.u32 	%r649, [%r2487+4672];
	// begin inline asm
	{.reg .f16 low,high;
  mov.b32 {low,high},%r624;
  cvt.f32.f16 %f361, low;}

	// end inline asm
	// begin inline asm
	{.reg .f16 low,high;
  mov.b32 {low,high},%r625;
  cvt.f32.f16 %f362, low;}

	// end inline asm
	mov.u32 	%r626, %r2052;
	mov.u32 	%r627, %r2052;
	mov.u32 	%r628, %r2052;
	mov.u32 	%r629, %r2052;
	// begin inline asm
	mma.sync.aligned.m16n8k32.row.col.s32.s8.s8.s32 {%r626, %r627, %r628, %r629}, {%r326, %r327, %r328, %r329}, {%r648, %r649}, {%r626, %r627, %r628, %r629};
	// end inline asm
	cvt.rn.f32.s32 	%f687, %r626;
	mul.f32 	%f688, %f456, %f687;
	fma.rn.f32 	%f689, %f688, %f361, %f665;
	cvt.rn.f32.s32 	%f690, %r627;
	mul.f32 	%f691, %f456, %f690;
	fma.rn.f32 	%f692, %f691, %f362, %f668;
	cvt.rn.f32.s32 	%f693, %r628;
	mul.f32 	%f694, %f460, %f693;
	fma.rn.f32 	%f695, %f694, %f361, %f671;
	cvt.rn.f32.s32 	%f696, %r629;
	mul.f32 	%f697, %f460, %f696;
	fma.rn.f32 	%f698, %f697, %f362, %f674;
	mov.u32 	%r640, %r2052;
	mov.u32 	%r641, %r2052;
	mov.u32 	%r642, %r2052;
	mov.u32 	%r643, %r2052;
	// begin inline asm
	mma.sync.aligned.m16n8k32.row.col.s32.s8.s8.s32 {%r640, %r641, %r642, %r643}, {%r342, %r343, %r344, %r345}, {%r648, %r649}, {%r640, %r641, %r642, %r643};
	// end inline asm
	cvt.rn.f32.s32 	%f699, %r640;
	mul.f32 	%f700, %f464, %f699;
	fma.rn.f32 	%f701, %f700, %f361, %f677;
	cvt.rn.f32.s32 	%f702, %r641;
	mul.f32 	%f703, %f464, %f702;
	fma.rn.f32 	%f704, %f703, %f362, %f680;
	cvt.rn.f32.s32 	%f705, %r642;
	mul.f32 	%f706, %f468, %f705;
	fma.rn.f32 	%f707, %f706, %f361, %f683;
	cvt.rn.f32.s32 	%f708, %r643;
	mul.f32 	%f709, %f468, %f708;
	fma.rn.f32 	%f710, %f709, %f362, %f686;
	ld.shared.u32 	%r678, [%r2487+4688];
	ld.shared.u32 	%r679, [%r2487+4704];
	// begin inline asm
	{.reg .f16 low,high;
  mov.b32 {low,high},%r654;
  cvt.f32.f16 %f363, low;}

	// end inline asm
	// begin inline asm
	{.reg .f16 low,high;
  mov.b32 {low,high},%r655;
  cvt.f32.f16 %f364, low;}

	// end inline asm
	mov.u32 	%r656, %r2052;
	mov.u32 	%r657, %r2052;
	mov.u32 	%r658, %r2052;
	mov.u32 	%r659, %r2052;
	// begin inline asm
	mma.sync.aligned.m16n8k32.row.col.s32.s8.s8.s32 {%r656, %r657, %r658, %r659}, {%r330, %r331, %r332, %r333}, {%r678, %r679}, {%r656, %r657, %r658, %r659};
	// end inline asm
	cvt.rn.f32.s32 	%f711, %r656;
	mul.f32 	%f712, %f457, %f711;
	fma.rn.f32 	%f713, %f712, %f363, %f689;
	cvt.rn.f32.s32 	%f714, %r657;
	mul.f32 	%f715, %f457, %f714;
	fma.rn.f32 	%f716, %f715, %f364, %f692;
	cvt.rn.f32.s32 	%f717, %r658;
	mul.f32 	%f718, %f461, %f717;
	fma.rn.f32 	%f719, %f718, %f363, %f695;
	cvt.rn.f32.s32 	%f720, %r659;
	mul.f32 	%f721, %f461, %f720;
	fma.rn.f32 	%f722, %f721, %f364, %f698;
	mov.u32 	%r670, %r2052;
	mov.u32 	%r671, %r2052;
	mov.u32 	%r672, %r2052;
	mov.u32 	%r673, %r2052;
	// begin inline asm
	mma.sync.aligned.m16n8k32.row.col.s32.s8.s8.s32 {%r670, %r671, %r672, %r673}, {%r346, %r347, %r348, %r349}, {%r678, %r679}, {%r670, %r671, %r672, %r673};
	// end inline asm
	cvt.rn.f32.s32 	%f723, %r670;
	mul.f32 	%f724, %f465, %f723;
	fma.rn.f32 	%f725, %f724, %f363, %f701;
	cvt.rn.f32.s32 	%f726, %r671;
	mul.f32 	%f727, %f465, %f726;
	fma.rn.f32 	%f728, %f727, %f364, %f704;
	cvt.rn.f32.s32 	%f729, %r672;
	mul.f32 	%f730, %f469, %f729;
	fma.rn.f32 	%f731, %f730, %f363, %f707;
	cvt.rn.f32.s32 	%f732, %r673;
	mul.f32 	%f733, %f469, %f732;
	fma.rn.f32 	%f734, %f733, %f364, %f710;
	ld.shared.u32 	%r708, [%r2487+4720];
	ld.shared.u32 	%r709, [%r2487+4736];
	// begin inline asm
	{.reg .f16 low,high;
  mov.b32 {low,high},%r684;
  cvt.f32.f16 %f365, low;}

	// end inline asm
	// begin inline asm
	{.reg .f16 low,high;
  mov.b32 {low,high},%r685;
  cvt.f32.f16 %f366, low;}

	// end inline asm
	mov.u32 	%r686, %r2052;
	mov.u32 	%r687, %r2052;
	mov.u32 	%r688, %r2052;
	mov.u32 	%r689, %r2052;
	// begin inline asm
	mma.sync.aligned.m16n8k32.row.col.s32.s8.s8.s32 {%r686, %r687, %r688, %r689}, {%r334, %r335, %r336, %r337}, {%r708, %r709}, {%r686, %r687, %r688, %r689};
	// end inline asm
	cvt.rn.f32.s32 	%f735, %r686;
	mul.f32 	%f736, %f458, %f735;
	fma.rn.f32 	%f737, %f736, %f365, %f713;
	cvt.rn.f32.s32 	%f738, %r687;
	mul.f32 	%f739, %f458, %f738;
	fma.rn.f32 	%f740, %f739, %f366, %f716;
	cvt.rn.f32.s32 	%f741, %r688;
	mul.f32 	%f742, %f462, %f741;
	fma.rn.f32 	%f743, %f742, %f365, %f719;
	cvt.rn.f32.s32 	%f744, %r689;
	mul.f32 	%f745, %f462, %f744;
	fma.rn.f32 	%f746, %f745, %f366, %f722;
	mov.u32 	%r700, %r2052;
	mov.u32 	%r701, %r2052;
	mov.u32 	%r702, %r2052;
	mov.u32 	%r703, %r2052;
	// begin inline asm
	mma.sync.aligned.m16n8k32.row.col.s32.s8.s8.s32 {%r700, %r701, %r702, %r703}, {%r350, %r351, %r352, %r353}, {%r708, %r709}, {%r700, %r701, %r702, %r703};
	// end inline asm
	cvt.rn.f32.s32 	%f747, %r700;
	mul.f32 	%f748, %f466, %f747;
	fma.rn.f32 	%f749, %f748, %f365, %f725;
	cvt.rn.f32.s32 	%f750, %r701;
	mul.f32 	%f751, %f466, %f750;
	fma.rn.f32 	%f752, %f751, %f366, %f728;
	cvt.rn.f32.s32 	%f753, %r702;
	mul.f32 	%f754, %f470, %f753;
	fma.rn.f32 	%f755, %f754, %f365, %f731;
	cvt.rn.f32.s32 	%f756, %r703;
	mul.f32 	%f757, %f470, %f756;
	fma.rn.f32 	%f758, %f757, %f366, %f734;
	ld.shared.u32 	%r738, [%r2487+6928];
	ld.shared.u32 	%r739, [%r2487+6944];
	ld.shared.v4.u32 	{%r714, %r744, %r774, %r804}, [%r2488+6912];
	// begin inline asm
	{.reg .f16 low,high;
  mov.b32 {low,high},%r714;
  cvt.f32.f16 %f367, low;}

	// end inline asm
	ld.shared.v4.u32 	{%r715, %r745, %r775, %r805}, [%r2488+7056];
	// begin inline asm
	{.reg .f16 low,high;
  mov.b32 {low,high},%r715;
  cvt.f32.f16 %f368, low;}

	// end inline asm
	mov.u32 	%r716, %r2052;
	mov.u32 	%r717, %r2052;
	mov.u32 	%r718, %r2052;
	mov.u32 	%r719, %r2052;
	// begin inline asm
	mma.sync.aligned.m16n8k32.row.col.s32.s8.s8.s32 {%r716, %r717, %r718, %r719}, {%r322, %r323, %r324, %r325}, {%r738, %r739}, {%r716, %r717, %r718, %r719};
	// end inline asm
	cvt.rn.f32.s32 	%f759, %r716;
	mul.f32 	%f760, %f455, %f759;
	fma.rn.f32 	%f761, %f760, %f367, %f3300;
	cvt.rn.f32.s32 	%f762, %r717;
	mul.f32 	%f763, %f455, %f762;
	fma.rn.f32 	%f764, %f763, %f368, %f3299;
	cvt.rn.f32.s32 	%f765, %r718;
	mul.f32 	%f766, %f459, %f765;
	fma.rn.f32 	%f767, %f766, %f367, %f3298;
	cvt.rn.f32.s32 	%f768, %r719;
	mul.f32 	%f769, %f459, %f768;
	fma.rn.f32 	%f770, %f769, %f368, %f3297;
	mov.u32 	%r730, %r2052;
	mov.u32 	%r731, %r2052;
	mov.u32 	%r732, %r2052;
	mov.u32 	%r733, %r2052;
	// begin inline asm
	mma.sync.aligned.m16n8k32.row.col.s32.s8.s8.s32 {%r730, %r731, %r732, %r733}, {%r338, %r339, %r340, %r341}, {%r738, %r739}, {%r730, %r731, %r732, %r733};
	// end inline asm
	cvt.rn.f32.s32 	%f771, %r730;
	mul.f32 	%f772, %f463, %f771;
	fma.rn.f32 	%f773, %f772, %f367, %f3296;
	cvt.rn.f32.s32 	%f774, %r731;
	mul.f32 	%f775, %f463, %f774;
	fma.rn.f32 	%f776, %f775, %f368, %f3295;
	cvt.rn.f32.s32 	%f777, %r732;
	mul.f32 	%f778, %f467, %f777;
	fma.rn.f32 	%f779, %f778, %f367, %f3294;
	cvt.rn.f32.s32 	%f780, %r733;
	mul.f32 	%f781, %f467, %f780;
	fma.rn.f32 	%f782, %f781, %f368, %f3293;
	ld.shared.u32 	%r768, [%r2487+6960];
	ld.shared.u32 	%r769, [%r2487+6976];
	// begin inline asm
	{.reg .f16 low,high;
  mov.b32 {low,high},%r744;
  cvt.f32.f16 %f369, low;}

	// end inline asm
	// begin inline asm
	{.reg .f16 low,high;
  mov.b32 {low,high},%r745;
  cvt.f32.f16 %f370, low;}

	// end inline asm
	mov.u32 	%r746, %r2052;
	mov.u32 	%r747, %r2052;
	mov.u32 	%r748, %r2052;
	mov.u32 	%r749, %r2052;
	// begin inline asm
	mma.sync.aligned.m16n8k32.row.col.s32.s8.s8.s32 {%r746, %r747, %r748, %r749}, {%r326, %r327, %r328, %r329}, {%r768, %r769}, {%r746, %r747, %r748, %r749};
	// end inline asm
	cvt.rn.f32.s32 	%f783, %r746;
	mul.f32 	%f784, %f456, %f783;
	fma.rn.f32 	%f785, %f784, %f369, %f761;
	cvt.rn.f32.s32 	%f786, %r747;
	mul.f32 	%f787, %f456, %f786;
	fma.rn.f32 	%f788, %f787, %f370, %f764;
	cvt.rn.f32.s32 	%f789, %r748;
	mul.f32 	%f790, %f460, %f789;
	fma.rn.f32 	%f791, %f790, %f369, %f767;
	cvt.rn.f32.s32 	%f792, %r749;
	mul.f32 	%f793, %f460, %f792;
	fma.rn.f32 	%f794, %f793, %f370, %f770;
	mov.u32 	%r760, %r2052;
	mov.u32 	%r761, %r2052;
	mov.u32 	%r762, %r2052;
	mov.u32 	%r763, %r2052;
	// begin inline asm
	mma.sync.aligned.m16n8k32.row.col.s32.s8.s8.s32 {%r760, %r761, %r762, %r763}, {%r342, %r343, %r344, %r345}, {%r768, %r769}, {%r760, %r761, %r762, %r763};
	// end inline asm
	cvt.rn.f32.s32 	%f795, %r760;
	mul.f32 	%f796, %f464, %f795;
	fma.rn.f32 	%f797, %f796, %f369, %f773;
	cvt.rn.f32.s32 	%f798, %r761;
	mul.f32 	%f799, %f464, %f798;
	fma.rn.f32 	%f800, %f799, %f370, %f776;
	cvt.rn.f32.s32 	%f801, %r762;
	mul.f32 	%f802, %f468, %f801;
	fma.rn.f32 	%f803, %f802, %f369, %f779;
	cvt.rn.f32.s32 	%f804, %r763;
	mul.f32 	%f805, %f468, %f804;
	fma.rn.f32 	%f806, %f805, %f370, %f782;
	ld.shared.u32 	%r798, [%r2487+6992];
	ld.shared.u32 	%r799, [%r2487+7008];
	// begin inline asm
	{.reg .f16 low,high;
  mov.b32 {low,high},%r774;
  cvt.f32.f16 %f371, low;}

	// end inline asm
	// begin inline asm
	{.reg .f16 low,high;
  mov.b32 {low,high},%r775;
  cvt.f32.f16 %f372, low;}

	// end inline asm
	mov.u32 	%r776, %r2052;
	mov.u32 	%r777, %r2052;
	mov.u32 	%r778, %r2052;
	mov.u32 	%r779, %r2052;
	// begin inline asm
	mma.sync.aligned.m16n8k32.row.col.s32.s8.s8.s32 {%r776, %r777, %r778, %r779}, {%r330, %r331, %r332, %r333}, {%r798, %r799}, {%r776, %r777, %r778, %r779};
	// end inline asm
	cvt.rn.f32.s32 	%f807, %r776;
	mul.f32 	%f808, %f457, %f807;
	fma.rn.f32 	%f809, %f808, %f371, %f785;
	cvt.rn.f32.s32 	%f810, %r777;
	mul.f32 	%f811, %f457, %f810;
	fma.rn.f32 	%f812, %f811, %f372, %f788;
	cvt.rn.f32.s32 	%f813, %r778;
	mul.f32 	%f814, %f461, %f813;
	fma.rn.f32 	%f815, %f814, %f371, %f791;
	cvt.rn.f32.s32 	%f816, %r779;
	mul.f32 	%f817, %f461, %f816;
	fma.rn.f32 	%f818, %f817, %f372, %f794;
	mov.u32 	%r790, %r2052;
	mov.u32 	%r791, %r2052;
	mov.u32 	%r792, %r2052;
	mov.u32 	%r793, %r2052;
	// begin inline asm
	mma.sync.aligned.m16n8k32.row.col.s32.s8.s8.s32 {%r790, %r791, %r792, %r793}, {%r346, %r347, %r348, %r349}, {%r798, %r799}, {%r790, %r791, %r792, %r793};
	// end inline asm
	cvt.rn.f32.s32 	%f819, %r790;
	mul.f32 	%f820, %f465, %f819;
	fma.rn.f32 	%f821, %f820, %f371, %f797;
	cvt.rn.f32.s32 	%f822, %r791;
	mul.f32 	%f823, %f465, %f822;
	fma.rn.f32 	%f824, %f823, %f372, %f800;
	cvt.rn.f32.s32 	%f825, %r792;
	mul.f32 	%f826, %f469, %f825;
	fma.rn.f32 	%f827, %f826, %f371, %f803;
	cvt.rn.f32.s32 	%f828, %r793;
	mul.f32 	%f829, %f469, %f828;
	fma.rn.f32 	%f830, %f829, %f372, %f806;
	ld.shared.u32 	%r828, [%r2487+7024];
	ld.shared.u32 	%r829, [%r2487+7040];
	// begin inline asm
	{.reg .f16 low,high;
  mov.b32 {low,high},%r804;
  cvt.f32.f16 %f373, low;}

	// end inline asm
	// begin inline asm
	{.reg .f16 low,high;
  mov.b32 {low,high},%r805;
  cvt.f32.f16 %f374, low;}

	// end inline asm
	mov.u32 	%r806, %r2052;
	mov.u32 	%r807, %r2052;
	mov.u32 	%r808, %r2052;
	mov.u32 	%r809, %r2052;
	// begin inline asm
	mma.sync.aligned.m16n8k32.row.col.s32.s8.s8.s32 {%r806, %r807, %r808, %r809}, {%r334, %r335, %r336, %r337}, {%r828, %r829}, {%r806, %r807, %r808, %r809};
	// end inline asm
	cvt.rn.f32.s32 	%f831, %r806;
	mul.f32 	%f832, %f458, %f831;
	fma.rn.f32 	%f833, %f832, %f373, %f809;
	cvt.rn.f32.s32 	%f834, %r807;
	mul.f32 	%f835, %f458, %f834;
	fma.rn.f32 	%f836, %f835, %f374, %f812;
	cvt.rn.f32.s32 	%f837, %r808;
	mul.f32 	%f838, %f462, %f837;
	fma.rn.f32 	%f839, %f838, %f373, %f815;
	cvt.rn.f32.s32 	%f840, %r809;
	mul.f32 	%f841, %f462, %f840;
	fma.rn.f32 	%f842, %f841, %f374, %f818;
	mov.u32 	%r820, %r2052;
	mov.u32 	%r821, %r2052;
	mov.u32 	%r822, %r2052;
	mov.u32 	%r823, %r2052;
	// begin inline asm
	mma.sync.aligned.m16n8k32.row.col.s32.s8.s8.s32 {%r820, %r821, %r822, %r823}, {%r350, %r351, %r352, %r353}, {%r828, %r829}, {%r820, %r821, %r822, %r823};
	// end inline asm
	cvt.rn.f32.s32 	%f843, %r820;
	mul.f32 	%f844, %f466, %f843;
	fma.rn.f32 	%f845, %f844, %f373, %f821;
	cvt.rn.f32.s32 	%f846, %r821;
	mul.f32 	%f847, %f466, %f846;
	fma.rn.f32 	%f848, %f847, %f374, %f824;
	cvt.rn.f32.s32 	%f849, %r822;
	mul.f32 	%f850, %f470, %f849;
	fma.rn.f32 	%f851, %f850, %f373, %f827;
	cvt.rn.f32.s32 	%f852, %r823;
	mul.f32 	%f853, %f470, %f852;
	fma.rn.f32 	%f854, %f853, %f374, %f830;
	ld.shared.u32 	%r858, [%r2487+9232];
	ld.shared.u32 	%r859, [%r2487+9248];
	ld.shared.v4.u32 	{%r834, %r864, %r894, %r924}, [%r2488+9216];
	// begin inline asm
	{.reg .f16 low,high;
  mov.b32 {low,high},%r834;
  cvt.f32.f16 %f375, low;}

	// end inline asm
	ld.shared.v4.u32 	{%r835, %r865, %r895, %r925}, [%r2488+9360];
	// begin inline asm
	{.reg .f16 low,high;
  mov.b32 {low,high},%r835;
  cvt.f32.f16 %f376, low;}

	// end inline asm
	mov.u32 	%r836, %r2052;
	mov.u32 	%r837, %r2052;
	mov.u32 	%r838, %r2052;
	mov.u32 	%r839, %r2052;
	// begin inline asm
	mma.sync.aligned.m16n8k32.row.col.s32.s8.s8.s32 {%r836, %r837, %r838, %r839}, {%r322, %r323, %r324, %r325}, {%r858, %r859}, {%r836, %r837, %r838, %r839};
	// end inline asm
	cvt.rn.f32.s32 	%f855, %r836;
	mul.f32 	%f856, %f455, %f855;
	fma.rn.f32 	%f857, %f856, %f375, %f3292;
	cvt.rn.f32.s32 	%f858, %r837;
	mul.f32 	%f859, %f455, %f858;
	fma.rn.f32 	%f860, %f859, %f376, %f3291;
	cvt.rn.f32.s32 	%f861, %r838;
	mul.f32 	%f862, %f459, %f861;
	fma.rn.f32 	%f863, %f862, %f375, %f3290;
	cvt.rn.f32.s32 	%f864, %r839;
	mul.f32 	%f865, %f459, %f864;
	fma.rn.f32 	%f866, %f865, %f376, %f3289;
	mov.u32 	%r850, %r2052;
	mov.u32 	%r851, %r2052;
	mov.u32 	%r852, %r2052;
	mov.u32 	%r853, %r2052;
	// begin inline asm
	mma.sync.aligned.m16n8k32.row.col.s32.s8.s8.s32 {%r850, %r851, %r852, %r853}, {%r338, %r339, %r340, %r341}, {%r858, %r859}, {%r850, %r851, %r852, %r853};
	// end inline asm
	cvt.rn.f32.s32 	%f867, %r850;
	mul.f32 	%f868, %f463, %f867;
	fma.rn.f32 	%f869, %f868, %f375, %f3288;
	cvt.rn.f32.s32 	%f870, %r851;
	mul.f32 	%f871, %f463, %f870;
	fma.rn.f32 	%f872, %f871, %f376, %f3287;
	cvt.rn.f32.s32 	%f873, %r852;
	mul.f32 	%f874, %f467, %f873;
	fma.rn.f32 	%f875, %f874, %f375, %f3286;
	cvt.rn.f32.s32 	%f876, %r853;
	mul.f32 	%f877, %f467, %f876;
	fma.rn.f32 	%f878, %f877, %f376, %f3285;
	ld.shared.u32 	%r888, [%r2487+9264];
	ld.shared.u32 	%r889, [%r2487+9280];
	// begin inline asm
	{.reg .f16 low,high;
  mov.b32 {low,high},%r864;
  cvt.f32.f16 %f377, low;}

	// end inline asm
	// begin inline asm
	{.reg .f16 low,high;
  mov.b32 {low,high},%r865;
  cvt.f32.f16 %f378, low;}

	// end inline asm
	mov.u32 	%r866, %r2052;
	mov.u32 	%r867, %r2052;
	mov.u32 	%r868, %r2052;
	mov.u32 	%r869, %r2052;
	// begin inline asm
	mma.sync.aligned.m16n8k32.row.col.s32.s8.s8.s32 {%r866, %r867, %r868, %r869}, {%r326, %r327, %r328, %r329}, {%r888, %r889}, {%r866, %r867, %r868, %r869};
	// end inline asm
	cvt.rn.f32.s32 	%f879, %r866;
	mul.f32 	%f880, %f456, %f879;
	fma.rn.f32 	%f881, %f880, %f377, %f857;
	cvt.rn.f32.s32 	%f882, %r867;
	mul.f32 	%f883, %f456, %f882;
	fma.rn.f32 	%f884, %f883, %f378, %f860;
	cvt.rn.f32.s32 	%f885, %r868;
	mul.f32 	%f886, %f460, %f885;
	fma.rn.f32 	%f887, %f886, %f377, %f863;
	cvt.rn.f32.s32 	%f888, %r869;
	mul.f32 	%f889, %f460, %f888;
	fma.rn.f32 	%f890, %f889, %f378, %f866;
	mov.u32 	%r880, %r2052;
	mov.u32 	%r881, %r2052;
	mov.u32 	%r882, %r2052;
	mov.u32 	%r883, %r2052;
	// begin inline asm
	mma.sync.aligned.m16n8k32.row.col.s32.s8.s8.s32 {%r880, %r881, %r882, %r883}, {%r342, %r343, %r344, %r345}, {%r888, %r889}, {%r880, %r881, %r882, %r883};
	// end inline asm
	cvt.rn.f32.s32 	%f891, %r880;
	mul.f32 	%f892, %f464, %f891;
	fma.rn.f32 	%f893, %f892, %f377, %f869;
	cvt.rn.f32.s32 	%f894, %r881;
	mul.f32 	%f895, %f464, %f894;
	fma.rn.f32 	%f896, %f895, %f378, %f872;
	cvt.rn.f32.s32 	%f897, %r882;
	mul.f32 	%f898, %f468, %f897;
	fma.rn.f32 	%f899, %f898, %f377, %f875;
	cvt.rn.f32.s32 	%f900, %r883;
	mul.f32 	%f901, %f468, %f900;
	fma.rn.f32 	%f902, %f901, %f378, %f878;
	ld.shared.u32 	%r918, [%r2487+9296];
	ld.shared.u32 	%r919, [%r2487+9312];
	// begin inline asm
	{.reg .f16 low,high;
  mov.b32 {low,high},%r894;
  cvt.f32.f16 %f379, low;}

	// end inline asm
	// begin inline asm
	{.reg .f16 low,high;
  mov.b32 {low,high},%r895;
  cvt.f32.f16 %f380, low;}

	// end inline asm
	mov.u32 	%r896, %r2052;
	mov.u32 	%r897, %r2052;
	mov.u32 	%r898, %r2052;
	mov.u32 	%r899, %r2052;
	// begin inline asm
	mma.sync.aligned.m16n8k32.row.col.s32.s8.s8.s32 {%r896, %r897, %r898, %r899}, {%r330, %r331, %r332, %r333}, {%r918, %r919}, {%r896, %r897, %r898, %r899};
	// end inline asm
	cvt.rn.f32.s32 	%f903, %r896;
	mul.f32 	%f904, %f457, %f903;
	fma.rn.f32 	%f905, %f904, %f379, %f881;
	cvt.rn.f32.s32 	%f906, %r897;
	mul.f32 	%f907, %f457, %f906;
	fma.rn.f32 	%f908, %f907, %f380, %f884;
	cvt.rn.f32.s32 	%f909, %r898;
	mul.f32 	%f910, %f461, %f909;
	fma.rn.f32 	%f911, %f910, %f379, %f887;
	cvt.rn.f32.s32 	%f912, %r899;
	mul.f32 	%f913, %f461, %f912;
	fma.rn.f32 	%f914, %f913, %f380, %f890;
	mov.u32 	%r910, %r2052;
	mov.u32 	%r911, %r2052;
	mov.u32 	%r912, %r2052;
	mov.u32 	%r913, %r2052;
	// begin inline asm
	mma.sync.aligned.m16n8k32.row.col.s32.s8.s8.s32 {%r910, %r911, %r912, %r913}, {%r346, %r347, %r348, %r349}, {%r918, %r919}, {%r910, %r911, %r912, %r913};
	// end inline asm
	cvt.rn.f32.s32 	%f915, %r910;
	mul.f32 	%f916, %f465, %f915;
	fma.rn.f32 	%f917, %f916, %f379, %f893;
	cvt.rn.f32.s32 	%f918, %r911;
	mul.f32 	%f919, %f465, %f918;
	fma.rn.f32 	%f920, %f919, %f380, %f896;
	cvt.rn.f32.s32 	%f921, %r912;
	mul.f32 	%f922, %f469, %f921;
	fma.rn.f32 	%f923, %f922, %f379, %f899;
	cvt.rn.f32.s32 	%f924, %r913;
	mul.f32 	%f925, %f469, %f924;
	fma.rn.f32 	%f926, %f925, %f380, %f902;
	ld.shared.u32 	%r948, [%r2487+9328];
	ld.shared.u32 	%r949, [%r2487+9344];
	// begin inline asm
	{.reg .f16 low,high;
  mov.b32 {low,high},%r924;
  cvt.f32.f16 %f381, low;}

	// end inline asm
	// begin inline asm
	{.reg .f16 low,high;
  mov.b32 {low,high},%r925;
  cvt.f32.f16 %f382, low;}

	// end inline asm
	mov.u32 	%r926, %r2052;
	mov.u32 	%r927, %r2052;
	mov.u32 	%r928, %r2052;
	mov.u32 	%r929, %r2052;
	// begin inline asm
	mma.sync.aligned.m16n8k32.row.col.s32.s8.s8.s32 {%r926, %r927, %r928, %r929}, {%r334, %r335, %r336, %r337}, {%r948, %r949}, {%r926, %r927, %r928, %r929};
	// end inline asm
	cvt.rn.f32.s32 	%f927, %r926;
	mul.f32 	%f928, %f458, %f927;
	fma.rn.f32 	%f929, %f928, %f381, %f905;
	cvt.rn.f32.s32 	%f930, %r927;
	mul.f32 	%f931, %f458, %f930;
	fma.rn.f32 	%f932, %f931, %f382, %f908;
	cvt.rn.f32.s32 	%f933, %r928;
	mul.f32 	%f934, %f462, %f933;
	fma.rn.f32 	%f935, %f934, %f381, %f911;
	cvt.rn.f32.s32 	%f936, %r929;
	mul.f32 	%f937, %f462, %f936;
	fma.rn.f32 	%f938, %f937, %f382, %f914;
	mov.u32 	%r940, %r2052;
	mov.u32 	%r941, %r2052;
	mov.u32 	%r942, %r2052;
	mov.u32 	%r943, %r2052;
	// begin inline asm
	mma.sync.aligned.m16n8k32.row.col.s32.s8.s8.s32 {%r940, %r941, %r942, %r943}, {%r350, %r351, %r352, %r353}, {%r948, %r949}, {%r940, %r941, %r942, %r943};
	// end inline asm
	cvt.rn.f32.s32 	%f939, %r940;
	mul.f32 	%f940, %f466, %f939;
	fma.rn.f32 	%f941, %f940, %f381, %f917;
	cvt.rn.f32.s32 	%f942, %r941;
	mul.f32 	%f943, %f466, %f942;
	fma.rn.f32 	%f944, %f943, %f382, %f920;
	cvt.rn.f32.s32 	%f945, %r942;
	mul.f32 	%f946, %f470, %f945;
	fma.rn.f32 	%f947, %f946, %f381, %f923;
	cvt.rn.f32.s32 	%f948, %r943;
	mul.f32 	%f949, %f470, %f948;
	fma.rn.f32 	%f950, %f949, %f382, %f926;
	ld.shared.u32 	%r978, [%r2487+11536];
	ld.shared.u32 	%r979, [%r2487+11552];
	ld.shared.v4.u32 	{%r954, %r984, %r1014, %r1044}, [%r2488+11520];
	// begin inline asm
	{.reg .f16 low,high;
  mov.b32 {low,high},%r954;
  cvt.f32.f16 %f383, low;}

	// end inline asm
	ld.shared.v4.u32 	{%r955, %r985, %r1015, %r1045}, [%r2488+11664];
	// begin inline asm
	{.reg .f16 low,high;
  mov.b32 {low,high},%r955;
  cvt.f32.f16 %f384, low;}

	// end inline asm
	mov.u32 	%r956, %r2052;
	mov.u32 	%r957, %r2052;
	mov.u32 	%r958, %r2052;
	mov.u32 	%r959, %r2052;
	// begin inline asm
	mma.sync.aligned.m16n8k32.row.col.s32.s8.s8.s32 {%r956, %r957, %r958, %r959}, {%r322, %r323, %r324, %r325}, {%r978, %r979}, {%r956, %r957, %r958, %r959};
	// end inline asm
	cvt.rn.f32.s32 	%f951, %r956;
	mul.f32 	%f952, %f455, %f951;
	fma.rn.f32 	%f953, %f952, %f383, %f3284;
	cvt.rn.f32.s32 	%f954, %r957;
	mul.f32 	%f955, %f455, %f954;
	fma.rn.f32 	%f956, %f955, %f384, %f3283;
	cvt.rn.f32.s32 	%f957, %r958;
	mul.f32 	%f958, %f459, %f957;
	fma.rn.f32 	%f959, %f958, %f383, %f3282;
	cvt.rn.f32.s32 	%f960, %r959;
	mul.f32 	%f961, %f459, %f960;
	fma.rn.f32 	%f962, %f961, %f384, %f3281;
	mov.u32 	%r970, %r2052;
	mov.u32 	%r971, %r2052;
	mov.u32 	%r972, %r2052;
	mov.u32 	%r973, %r2052;
	// begin inline asm
	mma.sync.aligned.m16n8k32.row.col.s32.s8.s8.s32 {%r970, %r971, %r972, %r973}, {%r338, %r339, %r340, %r341}, {%r978, %r979}, {%r970, %r971, %r972, %r973};
	// end inline asm
	cvt.rn.f32.s32 	%f963, %r970;
	mul.f32 	%f964, %f463, %f963;
	fma.rn.f32 	%f965, %f964, %f383, %f3280;
	cvt.rn.f32.s32 	%f966, %r971;
	mul.f32 	%f967, %f463, %f966;
	fma.rn.f32 	%f968, %f967, %f384, %f3279;
	cvt.rn.f32.s32 	%f969, %r972;
	mul.f32 	%f970, %f467, %f969;
	fma.rn.f32 	%f971, %f970, %f383, %f3278;
	cvt.rn.f32.s32 	%f972, %r973;
	mul.f32 	%f973, %f467, %f972;
	fma.rn.f32 	%f974, %f973, %f384, %f3277;
	ld.shared.u32 	%r1008, [%r2487+11568];
	ld.shared.u32 	%r1009, [%r2487+11584];
	// begin inline asm
	{.reg .f16 low,high;
  mov.b32 {low,high},%r984;
  cvt.f32.f16 %f385, low;}

	// end inline asm
	// begin inline asm
	{.reg .f16 low,high;
  mov.b32 {low,high},%r985;
  cvt.f32.f16 %f386, low;}

	// end inline asm
	mov.u32 	%r986, %r2052;
	mov.u32 	%r987, %r2052;
	mov.u32 	%r988, %r2052;
	mov.u32 	%r989, %r2052;
	// begin inline asm
	mma.sync.aligned.m16n8k32.row.col.s32.s8.s8.s32 {%r986, %r987, %r988, %r989}, {%r326, %r327, %r328, %r329}, {%r1008, %r1009}, {%r986, %r987, %r988, %r989};
	// end inline asm
	cvt.rn.f32.s32 	%f975, %r986;
	mul.f32 	%f976, %f456, %f975;
	fma.rn.f32 	%f977, %f976, %f385, %f953;
	cvt.rn.f32.s32 	%f978, %r987;
	mul.f32 	%f979, %f456, %f978;
	fma.rn.f32 	%f980, %f979, %f386, %f956;
	cvt.rn.f32.s32 	%f981, %r988;
	mul.f32 	%f982, %f460, %f981;
	fma.rn.f32 	%f983, %f982, %f385, %f959;
	cvt.rn.f32.s32 	%f984, %r989;
	mul.f32 	%f985, %f460, %f984;
	fma.rn.f32 	%f986, %f985, %f386, %f962;
	mov.u32 	%r1000, %r2052;
	mov.u32 	%r1001, %r2052;
	mov.u32 	%r1002, %r2052;
	mov.u32 	%r1003, %r2052;
	// begin inline asm
	mma.sync.aligned.m16n8k32.row.col.s32.s8.s8.s32 {%r1000, %r1001, %r1002, %r1003}, {%r342, %r343, %r344, %r345}, {%r1008, %r1009}, {%r1000, %r1001, %r1002, %r1003};
	// end inline asm
	cvt.rn.f32.s32 	%f987, %r1000;
	mul.f32 	%f988, %f464, %f987;
	fma.rn.f32 	%f989, %f988, %f385, %f965;
	cvt.rn.f32.s32 	%f990, %r1001;
	mul.f32 	%f991, %f464, %f990;
	fma.rn.f32 	%f992, %f991, %f386, %f968;
	cvt.rn.f32.s32 	%f993, %r1002;
	mul.f32 	%f994, %f468, %f993;
	fma.rn.f32 	%f995, %f994, %f385, %f971;
	cvt.rn.f32.s32 	%f996, %r1003;
	mul.f32 	%f997, %f468, %f996;
	fma.rn.f32 	%f998, %f997, %f386, %f974;
	ld.shared.u32 	%r1038, [%r2487+11600];
	ld.shared.u32 	%r1039, [%r2487+11616];
	// begin inline asm
	{.reg .f16 low,high;
  mov.b32 {low,high},%r1014;
  cvt.f32.f16 %f387, low;}

	// end inline asm
	// begin inline asm
	{.reg .f16 low,high;
  mov.b32 {low,high},%r1015;
  cvt.f32.f16 %f388, low;}

	// end inline asm
	mov.u32 	%r1016, %r2052;
	mov.u32 	%r1017, %r2052;
	mov.u32 	%r1018, %r2052;
	mov.u32 	%r1019, %r2052;
	// begin inline asm
	mma.sync.aligned.m16n8k32.row.col.s32.s8.s8.s32 {%r1016, %r1017, %r1018, %r1019}, {%r330, %r331, %r332, %r333}, {%r1038, %r1039}, {%r1016, %r1017, %r1018, %r1019};
	// end inline asm
	cvt.rn.f32.s32 	%f999, %r1016;
	mul.f32 	%f1000, %f457, %f999;
	fma.rn.f32 	%f1001, %f1000, %f387, %f977;
	cvt.rn.f32.s32 	%f1002, %r1017;
	mul.f32 	%f1003, %f457, %f1002;
	fma.rn.f32 	%f1004, %f1003, %f388, %f980;
	cvt.rn.f32.s32 	%f1005, %r1018;
	mul.f32 	%f1006, %f461, %f1005;
	fma.rn.f32 	%f1007, %f1006, %f387, %f983;
	cvt.rn.f32.s32 	%f1008, %r1019;
	mul.f32 	%f1009, %f461, %f1008;
	fma.rn.f32 	%f1010, %f1009, %f388, %f986;
	mov.u32 	%r1030, %r2052;
	mov.u32 	%r1031, %r2052;
	mov.u32 	%r1032, %r2052;
	mov.u32 	%r1033, %r2052;
	// begin inline asm
	mma.sync.aligned.m16n8k32.row.col.s32.s8.s8.s32 {%r1030, %r1031, %r1032, %r1033}, {%r346, %r347, %r348, %r349}, {%r1038, %r1039}, {%r1030, %r1031, %r1032, %r1033};
	// end inline asm
	cvt.rn.f32.s32 	%f1011, %r1030;
	mul.f32 	%f1012, %f465, %f1011;
	fma.rn.f32 	%f1013, %f1012, %f387, %f989;
	cvt.rn.f32.s32 	%f1014, %r1031;
	mul.f32 	%f1015, %f465, %f1014;
	fma.rn.f32 	%f1016, %f1015, %f388, %f992;
	cvt.rn.f32.s32 	%f1017, %r1032;
	mul.f32 	%f1018, %f469, %f1017;
	fma.rn.f32 	%f1019, %f1018, %f387, %f995;
	cvt.rn.f32.s32 	%f1020, %r1033;
	mul.f32 	%f1021, %f469, %f1020;
	fma.rn.f32 	%f1022, %f1021, %f388, %f998;
	ld.shared.u32 	%r1068, [%r2487+11632];
	ld.shared.u32 	%r1069, [%r2487+11648];
	// begin inline asm
	{.reg .f16 low,high;
  mov.b32 {low,high},%r1044;
  cvt.f32.f16 %f389, low;}

	// end inline asm
	// begin inline asm
	{.reg .f16 low,high;
  mov.b32 {low,high},%r1045;
  cvt.f32.f16 %f390, low;}

	// end inline asm
	mov.u32 	%r1046, %r2052;
	mov.u32 	%r1047, %r2052;
	mov.u32 	%r1048, %r2052;
	mov.u32 	%r1049, %r2052;
	// begin inline asm
	mma.sync.aligned.m16n8k32.row.col.s32.s8.s8.s32 {%r1046, %r1047, %r1048, %r1049}, {%r334, %r335, %r336, %r337}, {%r1068, %r1069}, {%r1046, %r1047, %r1048, %r1049};
	// end inline asm
	cvt.rn.f32.s32 	%f1023, %r1046;
	mul.f32 	%f1024, %f458, %f1023;
	fma.rn.f32 	%f1025, %f1024, %f389, %f1001;
	cvt.rn.f32.s32 	%f1026, %r1047;
	mul.f32 	%f1027, %f458, %f1026;
	fma.rn.f32 	%f1028, %f1027, %f390, %f1004;
	cvt.rn.f32.s32 	%f1029, %r1048;
	mul.f32 	%f1030, %f462, %f1029;
	fma.rn.f32 	%f1031, %f1030, %f389, %f1007;
	cvt.rn.f32.s32 	%f1032, %r1049;
	mul.f32 	%f1033, %f462, %f1032;
	fma.rn.f32 	%f1034, %f1033, %f390, %f1010;
	mov.u32 	%r1060, %r2052;
	mov.u32 	%r1061, %r2052;
	mov.u32 	%r1062, %r2052;
	mov.u32 	%r1063, %r2052;
	// begin inline asm
	mma.sync.aligned.m16n8k32.row.col.s32.s8.s8.s32 {%r1060, %r1061, %r1062, %r1063}, {%r350, %r351, %r352, %r353}, {%r1068, %r1069}, {%r1060, %r1061, %r1062, %r1063};
	// end inline asm
	cvt.rn.f32.s32 	%f1035, %r1060;
	mul.f32 	%f1036, %f466, %f1035;
	fma.rn.f32 	%f1037, %f1036, %f389, %f1013;
	cvt.rn.f32.s32 	%f1038, %r1061;
	mul.f32 	%f1039, %f466, %f1038;
	fma.rn.f32 	%f1040, %f1039, %f390, %f1016;
	cvt.rn.f32.s32 	%f1041, %r1062;
	mul.f32 	%f1042, %f470, %f1041;
	fma.rn.f32 	%f1043, %f1042, %f389, %f1019;
	cvt.rn.f32.s32 	%f1044, %r1063;
	mul.f32 	%f1045, %f470, %f1044;
	fma.rn.f32 	%f1046, %f1045, %f390, %f1022;
	ld.shared.u32 	%r1098, [%r2487+13840];
	ld.shared.u32 	%r1099, [%r2487+13856];
	ld.shared.v4.u32 	{%r1074, %r1104, %r1134, %r1164}, [%r2488+13824];
	// begin inline asm
	{.reg .f16 low,high;
  mov.b32 {low,high},%r1074;
  cvt.f32.f16 %f391, low;}

	// end inline asm
	ld.shared.v4.u32 	{%r1075, %r1105, %r1135, %r1165}, [%r2488+13968];
	// begin inline asm
	{.reg .f16 low,high;
  mov.b32 {low,high},%r1075;
  cvt.f32.f16 %f392, low;}

	// end inline asm
	mov.u32 	%r1076, %r2052;
	mov.u32 	%r1077, %r2052;
	mov.u32 	%r1078, %r2052;
	mov.u32 	%r1079, %r2052;
	// begin inline asm
	mma.sync.aligned.m16n8k32.row.col.s32.s8.s8.s32 {%r1076, %r1077, %r1078, %r1079}, {%r322, %r323, %r324, %r325}, {%r1098, %r1099}, {%r1076, %r1077, %r1078, %r1079};
	// end inline asm
	cvt.rn.f32.s32 	%f1047, %r1076;
	mul.f32 	%f1048, %f455, %f1047;
	fma.rn.f32 	%f1049, %f1048, %f391, %f3276;
	cvt.rn.f32.s32 	%f1050, %r1077;
	mul.f32 	%f1051, %f455, %f1050;
	fma.rn.f32 	%f1052, %f1051, %f392, %f3275;
	cvt.rn.f32.s32 	%f1053, %r1078;
	mul.f32 	%f1054, %f459, %f1053;
	fma.rn.f32 	%f1055, %f1054, %f391, %f3274;
	cvt.rn.f32.s32 	%f1056, %r1079;
	mul.f32 	%f1057, %f459, %f1056;
	fma.rn.f32 	%f1058, %f1057, %f392, %f3273;
	mov.u32 	%r1090, %r2052;
	mov.u32 	%r1091, %r2052;
	mov.u32 	%r1092, %r2052;
	mov.u32 	%r1093, %r2052;
	// begin inline asm
	mma.sync.aligned.m16n8k32.row.col.s32.s8.s8.s32 {%r1090, %r1091, %r1092, %r1093}, {%r338, %r339, %r340, %r341}, {%r1098, %r1099}, {%r1090, %r1091, %r1092, %r1093};
	// end inline asm
	cvt.rn.f32.s32 	%f1059, %r1090;
	mul.f32 	%f1060, %f463, %f1059;
	fma.rn.f32 	%f1061, %f1060, %f391, %f3272;
	cvt.rn.f32.s32 	%f1062, %r1091;
	mul.f32 	%f1063, %f463, %f1062;
	fma.rn.f32 	%f1064, %f1063, %f392, %f3271;
	cvt.rn.f32.s32 	%f1065, %r1092;
	mul.f32 	%f1066, %f467, %f1065;
	fma.rn.f32 	%f1067, %f1066, %f391, %f3270;
	cvt.rn.f32.s32 	%f1068, %r1093;
	mul.f32 	%f1069, %f467, %f1068;
	fma.rn.f32 	%f1070, %f1069, %f392, %f3269;
	ld.shared.u32 	%r1128, [%r2487+13872];
	ld.shared.u32 	%r1129, [%r2487+13888];
	// begin inline asm
	{.reg .f16 low,high;
  mov.b32 {low,high},%r1104;
  cvt.f32.f16 %f393, low;}

	// end inline asm
	// begin inline asm
	{.reg .f16 low,high;
  mov.b32 {low,high},%r1105;
  cvt.f32.f16 %f394, low;}

	// end inline asm
	mov.u32 	%r1106, %r2052;
	mov.u32 	%r1107, %r2052;
	mov.u32 	%r1108, %r2052;
	mov.u32 	%r1109, %r2052;
	// begin inline asm
	mma.sync.aligned.m16n8k32.row.col.s32.s8.s8.s32 {%r1106, %r1107, %r1108, %r1109}, {%r326, %r327, %r328, %r329}, {%r1128, %r1129}, {%r1106, %r1107, %r1108, %r1109};
	// end inline asm
	cvt.rn.f32.s32 	%f1071, %r1106;
	mul.f32 	%f1072, %f456, %f1071;
	fma.rn.f32 	%f1073, %f1072, %f393, %f1049;
	cvt.rn.f32.s32 	%f1074, %r1107;
	mul.f32 	%f1075, %f456, %f1074;
	fma.rn.f32 	%f1076, %f1075, %f394, %f1052;
	cvt.rn.f32.s32 	%f1077, %r1108;
	mul.f32 	%f1078, %f460, %f1077;
	fma.rn.f32 	%f1079, %f1078, %f393, %f1055;
	cvt.rn.f32.s32 	%f1080, %r1109;
	mul.f32 	%f1081, %f460, %f1080;
	fma.rn.f32 	%f1082, %f1081, %f394, %f1058;
	mov.u32 	%r1120, %r2052;
	mov.u32 	%r1121, %r2052;
	mov.u32 	%r1122, %r2052;
	mov.u32 	%r1123, %r2052;
	// begin inline asm
	mma.sync.aligned.m16n8k32.row.col.s32.s8.s8.s32 {%r1120, %r1121, %r1122, %r1123}, {%r342, %r343, %r344, %r345}, {%r1128, %r1129}, {%r1120, %r1121, %r1122, %r1123};
	// end inline asm
	cvt.rn.f32.s32 	%f1083, %r1120;
	mul.f32 	%f1084, %f464, %f1083;
	fma.rn.f32 	%f1085, %f1084, %f393, %f1061;
	cvt.rn.f32.s32 	%f1086, %r1121;
	mul.f32 	%f1087, %f464, %f1086;
	fma.rn.f32 	%f1088, %f1087, %f394, %f1064;
	cvt.rn.f32.s32 	%f1089, %r1122;
	mul.f32 	%f1090, %f468, %f1089;
	fma.rn.f32 	%f1091, %f1090, %f393, %f1067;
	cvt.rn.f32.s32 	%f1092, %r1123;
	mul.f32 	%f1093, %f468, %f1092;
	fma.rn.f32 	%f1094, %f1093, %f394, %f1070;
	ld.shared.u32 	%r1158, [%r2487+13904];
	ld.shared.u32 	%r1159, [%r2487+13920];
	// begin inline asm
	{.reg .f16 low,high;
  mov.b32 {low,high},%r1134;
  cvt.f32.f16 %f395, low;}

	// end inline asm
	// begin inline asm
	{.reg .f16 low,high;
  mov.b32 {low,high},%r1135;
  cvt.f32.f16 %f396, low;}

	// end inline asm
	mov.u32 	%r1136, %r2052;
	mov.u32 	%r1137, %r2052;
	mov.u32 	%r1138, %r2052;
	mov.u32 	%r1139, %r2052;
	// begin inline asm
	mma.sync.aligned.m16n8k32.row.col.s32.s8.s8.s32 {%r1136, %r1137, %r1138, %r1139}, {%r330, %r331, %r332, %r333}, {%r1158, %r1159}, {%r1136, %r1137, %r1138, %r1139};
	// end inline asm
	cvt.rn.f32.s32 	%f1095, %r1136;
	mul.f32 	%f1096, %f457, %f1095;
	fma.rn.f32 	%f1097, %f1096, %f395, %f1073;
	cvt.rn.f32.s32 	%f1098, %r1137;
	mul.f32 	%f1099, %f457, %f1098;
	fma.rn.f32 	%f1100, %f1099, %f396, %f1076;
	cvt.rn.f32.s32 	%f1101, %r1138;
	mul.f32 	%f1102, %f461, %f1101;
	fma.rn.f32 	%f1103, %f1102, %f395, %f1079;
	cvt.rn.f32.s32 	%f1104, %r1139;
	mul.f32 	%f1105, %f461, %f1104;
	fma.rn.f32 	%f1106, %f1105, %f396, %f1082;
	mov.u32 	%r1150, %r2052;
	mov.u32 	%r1151, %r2052;
	mov.u32 	%r1152, %r2052;
	mov.u32 	%r1153, %r2052;
	// begin inline asm
	mma.sync.aligned.m16n8k32.row.col.s32.s8.s8.s32 {%r1150, %r1151, %r1152, %r1153}, {%r346, %r347, %r348, %r349}, {%r1158, %r1159}, {%r1150, %r1151, %r1152, %r1153};
	// end inline asm
	cvt.rn.f32.s32 	%f1107, %r1150;
	mul.f32 	%f1108, %f465, %f1107;
	fma.rn.f32 	%f1109, %f1108, %f395, %f1085;
	cvt.rn.f32.s32 	%f1110, %r1151;
	mul.f32 	%f1111, %f465, %f1110;
	fma.rn.f32 	%f1112, %f1111, %f396, %f1088;
	cvt.rn.f32.s32 	%f1113, %r1152;
	mul.f32 	%f1114, %f469, %f1113;
	fma.rn.f32 	%f1115, %f1114, %f395, %f1091;
	cvt.rn.f32.s32 	%f1116, %r1153;
	mul.f32 	%f1117, %f469, %f1116;
	fma.rn.f32 	%f1118, %f1117, %f396, %f1094;
	ld.shared.u32 	%r1188, [%r2487+13936];
	ld.shared.u32 	%r1189, [%r2487+13952];
	// begin inline asm
	{.reg .f16 low,high;
  mov.b32 {low,high},%r1164;
  cvt.f32.f16 %f397, low;}

	// end inline asm
	// begin inline asm
	{.reg .f16 low,high;
  mov.b32 {low,high},%r1165;
  cvt.f32.f16 %f398, low;}

	// end inline asm
	mov.u32 	%r1166, %r2052;
	mov.u32 	%r1167, %r2052;
	mov.u32 	%r1168, %r2052;
	mov.u32 	%r1169, %r2052;
	// begin inline asm
	mma.sync.aligned.m16n8k32.row.col.s32.s8.s8.s32 {%r1166, %r1167, %r1168, %r1169}, {%r334, %r335, %r336, %r337}, {%r1188, %r1189}, {%r1166, %r1167, %r1168, %r1169};
	// end inline asm
	cvt.rn.f32.s32 	%f1119, %r1166;
	mul.f32 	%f1120, %f458, %f1119;
	fma.rn.f32 	%f1121, %f1120, %f397, %f1097;
	cvt.rn.f32.s32 	%f1122, %r1167;
	mul.f32 	%f1123, %f458, %f1122;
	fma.rn.f32 	%f1124, %f1123, %f398, %f1100;
	cvt.rn.f32.s32 	%f1125, %r1168;
	mul.f32 	%f1126, %f462, %f1125;
	fma.rn.f32 	%f1127, %f1126, %f397, %f1103;
	cvt.rn.f32.s32 	%f1128, %r1169;
	mul.f32 	%f1129, %f462, %f1128;
	fma.rn.f32 	%f1130, %f1129, %f398, %f1106;
	mov.u32 	%r1180, %r2052;
	mov.u32 	%r1181, %r2052;
	mov.u32 	%r1182, %r2052;
	mov.u32 	%r1183, %r2052;
	// begin inline asm
	mma.sync.aligned.m16n8k32.row.col.s32.s8.s8.s32 {%r1180, %r1181, %r1182, %r1183}, {%r350, %r351, %r352, %r353}, {%r1188, %r1189}, {%r1180, %r1181, %r1182, %r1183};
	// end inline asm
	cvt.rn.f32.s32 	%f1131, %r1180;
	mul.f32 	%f1132, %f466, %f1131;
	fma.rn.f32 	%f1133, %f1132, %f397, %f1109;
	cvt.rn.f32.s32 	%f1134, %r1181;
	mul.f32 	%f1135, %f466, %f1134;
	fma.rn.f32 	%f1136, %f1135, %f398, %f1112;
	cvt.rn.f32.s32 	%f1137, %r1182;
	mul.f32 	%f1138, %f470, %f1137;
	fma.rn.f32 	%f1139, %f1138, %f397, %f1115;
	cvt.rn.f32.s32 	%f1140, %r1183;
	mul.f32 	%f1141, %f470, %f1140;
	fma.rn.f32 	%f1142, %f1141, %f398, %f1118;
	bar.sync 	0;
	mul.wide.s32 	%rd261, %r5066, 144;
	add.s64 	%rd262, %rd260, %rd261;
	ld.global.nc.u32 	%r2489, [%rd262];
	st.shared.u32 	[%r2465], %r2489;
	ld.global.nc.u32 	%r2490, [%rd262+1024];
	st.shared.u32 	[%r2465+1024], %r2490;
	ld.global.nc.u32 	%r2491, [%rd262+2048];
	st.shared.u32 	[%r2465+2048], %r2491;
	ld.global.nc.u32 	%r2492, [%rd262+3072];
	st.shared.u32 	[%r2465+3072], %r2492;
	ld.global.nc.u32 	%r2493, [%rd262+4096];
	st.shared.u32 	[%r2465+4096], %r2493;
	ld.global.nc.u32 	%r2494, [%rd262+5120];
	st.shared.u32 	[%r2465+5120], %r2494;
	ld.global.nc.u32 	%r2495, [%rd262+6144];
	st.shared.u32 	[%r2465+6144], %r2495;
	ld.global.nc.u32 	%r2496, [%rd262+7168];
	st.shared.u32 	[%r2465+7168], %r2496;
	ld.global.nc.u32 	%r2497, [%rd262+8192];
	st.shared.u32 	[%r2465+8192], %r2497;
	ld.global.nc.u32 	%r2498, [%rd262+9216];
	st.shared.u32 	[%r2465+9216], %r2498;
	ld.global.nc.u32 	%r2499, [%rd262+10240];
	st.shared.u32 	[%r2465+10240], %r2499;
	ld.global.nc.u32 	%r2500, [%rd262+11264];
	st.shared.u32 	[%r2465+11264], %r2500;
	ld.global.nc.u32 	%r2501, [%rd262+12288];
	st.shared.u32 	[%r2465+12288], %r2501;
	ld.global.nc.u32 	%r2502, [%rd262+13312];
	st.shared.u32 	[%r2465+13312], %r2502;
	ld.global.nc.u32 	%r2503, [%rd262+14336];
	st.shared.u32 	[%r2465+14336], %r2503;
	ld.global.nc.u32 	%r2504, [%rd262+15360];
	st.shared.u32 	[%r2465+15360], %r2504;
	bar.sync 	0;
	add.s64 	%rd188, %rd28, 128;
	// begin inline asm
	ldmatrix.sync.aligned.m8n8.x4.b16 {%r1194, %r1195, %r1196, %r1197}, [%rd188];
	// end inline asm
	add.s64 	%rd189, %rd28, 160;
	// begin inline asm
	ldmatrix.sync.aligned.m8n8.x4.b16 {%r1198, %r1199, %r1200, %r1201}, [%rd189];
	// end inline asm
	add.s64 	%rd190, %rd28, 192;
	// begin inline asm
	ldmatrix.sync.aligned.m8n8.x4.b16 {%r1202, %r1203, %r1204, %r1205}, [%rd190];
	// end inline asm
	add.s64 	%rd191, %rd28, 224;
	// begin inline asm
	ldmatrix.sync.aligned.m8n8.x4.b16 {%r1206, %r1207, %r1208, %r1209}, [%rd191];
	// end inline asm
	ld.shared.v4.f32 	{%f1143, %f1144, %f1145, %f1146}, [%r2481+16];
	ld.shared.v4.f32 	{%f1147, %f1148, %f1149, %f1150}, [%r2481+2448];
	add.s64 	%rd192, %rd28, 4992;
	// begin inline asm
	ldmatrix.sync.aligned.m8n8.x4.b16 {%r1210, %r1211, %r1212, %r1213}, [%rd192];
	// end inline asm
	add.s64 	%rd193, %rd28, 5024;
	// begin inline asm
	ldmatrix.sync.aligned.m8n8.x4.b16 {%r1214, %r1215, %r1216, %r1217}, [%rd193];
	// end inline asm
	add.s64 	%rd194, %rd28, 5056;
	// begin inline asm
	ldmatrix.sync.aligned.m8n8.x4.b16 {%r1218, %r1219, %r1220, %r1221}, [%rd194];
	// end inline asm
	add.s64 	%rd195, %rd28, 5088;
	// begin inline asm
	ldmatrix.sync.aligned.m8n8.x4.b16 {%r1222, %r1223, %r1224, %r1225}, [%rd195];
	// end inline asm
	ld.shared.v4.f32 	{%f1151, %f1152, %f1153, %f1154}, [%r2481+4880];
	ld.shared.v4.f32 	{%f1155, %f1156, %f1157, %f1158}, [%r2481+7312];
	ld.shared.u32 	%r1250, [%r2487+16];
	ld.shared.u32 	%r1251, [%r2487+32];
	ld.shared.v4.u32 	{%r1226, %r1256, %r1286, %r1316}, [%r2488];
	// begin inline asm
	{.reg .f16 low,high;
  mov.b32 {low,high},%r1226;
  cvt.f32.f16 %f399, low;}

	// end inline asm
	ld.shared.v4.u32 	{%r1227, %r1257, %r1287, %r1317}, [%r2488+144];
	// begin inline asm
	{.reg .f16 low,high;
  mov.b32 {low,high},%r1227;
  cvt.f32.f16 %f400, low;}

	// end inline asm
	mov.u32 	%r1228, %r2052;
	mov.u32 	%r1229, %r2052;
	mov.u32 	%r1230, %r2052;
	mov.u32 	%r1231, %r2052;
	// begin inline asm
	mma.sync.aligned.m16n8k32.row.col.s32.s8.s8.s32 {%r1228, %r1229, %r1230, %r1231}, {%r1194, %r1195, %r1196, %r1197}, {%r1250, %r1251}, {%r1228, %r1229, %r1230, %r1231};
	// end inline asm
	cvt.rn.f32.s32 	%f1159, %r1228;
	mul.f32 	%f1160, %f1143, %f1159;
	fma.rn.f32 	%f1161, %f1160, %f399, %f545;
	cvt.rn.f32.s32 	%f1162, %r1229;
	mul.f32 	%f1163, %f1143, %f1162;
	fma.rn.f32 	%f1164, %f1163, %f400, %f548;
	cvt.rn.f32.s32 	%f1165, %r1230;
	mul.f32 	%f1166, %f1147, %f1165;
	fma.rn.f32 	%f1167, %f1166, %f399, %f551;
	cvt.rn.f32.s32 	%f1168, %r1231;
	mul.f32 	%f1169, %f1147, %f1168;
	fma.rn.f32 	%f1170, %f1169, %f400, %f554;
	mov.u32 	%r1242, %r2052;
	mov.u32 	%r1243, %r2052;
	mov.u32 	%r1244, %r2052;
	mov.u32 	%r1245, %r2052;
	// begin inline asm
	mma.sync.aligned.m16n8k32.row.col.s32.s8.s8.s32 {%r1242, %r1243, %r1244, %r1245}, {%r1210, %r1211, %r1212, %r1213}, {%r1250, %r1251}, {%r1242, %r1243, %r1244, %r1245};
	// end inline asm
	cvt.rn.f32.s32 	%f1171, %r1242;
	mul.f32 	%f1172, %f1151, %f1171;
	fma.rn.f32 	%f1173, %f1172, %f399, %f557;
	cvt.rn.f32.s32 	%f1174, %r1243;
	mul.f32 	%f1175, %f1151, %f1174;
	fma.rn.f32 	%f1176, %f1175, %f400, %f560;
	cvt.rn.f32.s32 	%f1177, %r1244;
	mul.f32 	%f1178, %f1155, %f1177;
	fma.rn.f32 	%f1179, %f1178, %f399, %f563;
	cvt.rn.f32.s32 	%f1180, %r1245;
	mul.f32 	%f1181, %f1155, %f1180;
	fma.rn.f32 	%f1182, %f1181, %f400, %f566;
	ld.shared.u32 	%r1280, [%r2487+48];
	ld.shared.u32 	%r1281, [%r2487+64];
	// begin inline asm
	{.reg .f16 low,high;
  mov.b32 {low,high},%r1256;
  cvt.f32.f16 %f401, low;}

	// end inline asm
	// begin inline asm
	{.reg .f16 low,high;
  mov.b32 {low,high},%r1257;
  cvt.f32.f16 %f402, low;}

	// end inline asm
	mov.u32 	%r1258, %r2052;
	mov.u32 	%r1259, %r2052;
	mov.u32 	%r1260, %r2052;
	mov.u32 	%r1261, %r2052;
	// begin inline asm
	mma.sync.aligned.m16n8k32.row.col.s32.s8.s8.s32 {%r1258, %r1259, %r1260, %r1261}, {%r1198, %r1199, %r1200, %r1201}, {%r1280, %r1281}, {%r1258, %r1259, %r1260, %r1261};
	// end inline asm
	cvt.rn.f32.s32 	%f1183, %r1258;
	mul.f32 	%f1184, %f1144, %f1183;
	fma.rn.f32 	%f1185, %f1184, %f401, %f1161;
	cvt.rn.f32.s32 	%f1186, %r1259;
	mul.f32 	%f1187, %f1144, %f1186;
	fma.rn.f32 	%f1188, %f1187, %f402, %f1164;
	cvt.rn.f32.s32 	%f1189, %r1260;
	mul.f32 	%f1190, %f1148, %f1189;
	fma.rn.f32 	%f1191, %f1190, %f401, %f1167;
	cvt.rn.f32.s32 	%f1192, %r1261;
	mul.f32 	%f1193, %f1148, %f1192;
	fma.rn.f32 	%f1194, %f1193, %f402, %f1170;
	mov.u32 	%r1272, %r2052;
	mov.u32 	%r1273, %r2052;
	mov.u32 	%r1274, %r2052;
	mov.u32 	%r1275, %r2052;
	// begin inline asm
	mma.sync.aligned.m16n8k32.row.col.s32.s8.s8.s32 {%r1272, %r1273, %r1274, %r1275}, {%r1214, %r1215, %r1216, %r1217}, {%r1280, %r1281}, {%r1272, %r1273, %r1274, %r1275};
	// end inline asm
	cvt.rn.f32.s32 	%f1195, %r1272;
	mul.f32 	%f1196, %f1152, %f1195;
	fma.rn.f32 	%f1197, %f1196, %f401, %f1173;
	cvt.rn.f32.s32 	%f1198, %r1273;
	mul.f32 	%f1199, %f1152, %f1198;
	fma.rn.f32 	%f1200, %f1199, %f402, %f1176;
	cvt.rn.f32.s32 	%f1201, %r1274;
	mul.f32 	%f1202, %f1156, %f1201;
	fma.rn.f32 	%f1203, %f1202, %f401, %f1179;
	cvt.rn.f32.s32 	%f1204, %r1275;
	mul.f32 	%f1205, %f1156, %f1204;
	fma.rn.f32 	%f1206, %f1205, %f402, %f1182;
	ld.shared.u32 	%r1310, [%r2487+80];
	ld.shared.u32 	%r1311, [%r2487+96];
	// begin inline asm
	{.reg .f16 low,high;
  mov.b32 {low,high},%r1286;
  cvt.f32.f16 %f403, low;}

	// end inline asm
	// begin inline asm
	{.reg .f16 low,high;
  mov.b32 {low,high},%r1287;
  cvt.f32.f16 %f404, low;}

	// end inline asm
	mov.u32 	%r1288, %r2052;
	mov.u32 	%r1289, %r2052;
	mov.u32 	%r1290, %r2052;
	mov.u32 	%r1291, %r2052;
	// begin inline asm
	mma.sync.aligned.m16n8k32.row.col.s32.s8.s8.s32 {%r1288, %r1289, %r1290, %r1291}, {%r1202, %r1203, %r1204, %r1205}, {%r1310, %r1311}, {%r1288, %r1289, %r1290, %r1291};
	// end inline asm
	cvt.rn.f32.s32 	%f1207, %r1288;
	mul.f32 	%f1208, %f1145, %f1207;
	fma.rn.f32 	%f1209, %f1208, %f403, %f1185;
	cvt.rn.f32.s32 	%f1210, %r1289;
	mul.f32 	%f1211, %f1145, %f1210;
	fma.rn.f32 	%f1212, %f1211, %f404, %f1188;
	cvt.rn.f32.s32 	%f1213, %r1290;
	mul.f32 	%f1214, %f1149, %f1213;
	fma.rn.f32 	%f1215, %f1214, %f403, %f1191;
	cvt.rn.f32.s32 	%f1216, %r1291;
	mul.f32 	%f1217, %f1149, %f1216;
	fma.rn.f32 	%f1218, %f1217, %f404, %f1194;
	mov.u32 	%r1302, %r2052;
	mov.u32 	%r1303, %r2052;
	mov.u32 	%r1304, %r2052;
	mov.u32 	%r1305, %r2052;
	// begin inline asm
	mma.sync.aligned.m16n8k32.row.col.s32.s8.s8.s32 {%r1302, %r1303, %r1304, %r1305}, {%r1218, %r1219, %r1220, %r1221}, {%r1310, %r1311}, {%r1302, %r1303, %r1304, %r1305};
	// end inline asm
	cvt.rn.f32.s32 	%f1219, %r1302;
	mul.f32 	%f1220, %f1153, %f1219;
	fma.rn.f32 	%f1221, %f1220, %f403, %f1197;
	cvt.rn.f32.s32 	%f1222, %r1303;
	mul.f32 	%f1223, %f1153, %f1222;
	fma.rn.f32 	%f1224, %f1223, %f404, %f1200;
	cvt.rn.f32.s32 	%f1225, %r1304;
	mul.f32 	%f1226, %f1157, %f1225;
	fma.rn.f32 	%f1227, %f1226, %f403, %f1203;
	cvt.rn.f32.s32 	%f1228, %r1305;
	mul.f32 	%f1229, %f1157, %f1228;
	fma.rn.f32 	%f1230, %f1229, %f404, %f1206;
	ld.shared.u32 	%r1340, [%r2487+112];
	ld.shared.u32 	%r1341, [%r2487+128];
	// begin inline asm
	{.reg .f16 low,high;
  mov.b32 {low,high},%r1316;
  cvt.f32.f16 %f405, low;}

	// end inline asm
	// begin inline asm
	{.reg .f16 low,high;
  mov.b32 {low,high},%r1317;
  cvt.f32.f16 %f406, low;}

	// end inline asm
	mov.u32 	%r1318, %r2052;
	mov.u32 	%r1319, %r2052;
	mov.u32 	%r1320, %r2052;
	mov.u32 	%r1321, %r2052;
	// begin inline asm
	mma.sync.aligned.m16n8k32.row.col.s32.s8.s8.s32 {%r1318, %r1319, %r1320, %r1321}, {%r1206, %r1207, %r1208, %r1209}, {%r1340, %r1341}, {%r1318, %r1319, %r1320, %r1321};
	// end inline asm
	cvt.rn.f32.s32 	%f1231, %r1318;
	mul.f32 	%f1232, %f1146, %f1231;
	fma.rn.f32 	%f3324, %f1232, %f405, %f1209;
	cvt.rn.f32.s32 	%f1233, %r1319;
	mul.f32 	%f1234, %f1146, %f1233;
	fma.rn.f32 	%f3323, %f1234, %f406, %f1212;
	cvt.rn.f32.s32 	%f1235, %r1320;
	mul.f32 	%f1236, %f1150, %f1235;
	fma.rn.f32 	%f3322, %f1236, %f405, %f1215;
	cvt.rn.f32.s32 	%f1237, %r1321;
	mul.f32 	%f1238, %f1150, %f1237;
	fma.rn.f32 	%f3321, %f1238, %f406, %f1218;
	mov.u32 	%r1332, %r2052;
	mov.u32 	%r1333, %r2052;
	mov.u32 	%r1334, %r2052;
	mov.u32 	%r1335, %r2052;
	// begin inline asm
	mma.sync.aligned.m16n8k32.row.col.s32.s8.s8.s32 {%r1332, %r1333, %r1334, %r1335}, {%r1222, %r1223, %r1224, %r1225}, {%r1340, %r1341}, {%r1332, %r1333, %r1334, %r1335};
	// end inline asm
	cvt.rn.f32.s32 	%f1239, %r1332;
	mul.f32 	%f1240, %f1154, %f1239;
	fma.rn.f32 	%f3320, %f1240, %f405, %f1221;
	cvt.rn.f32.s32 	%f1241, %r1333;
	mul.f32 	%f1242, %f1154, %f1241;
	fma.rn.f32 	%f3319, %f1242, %f406, %f1224;
	cvt.rn.f32.s32 	%f1243, %r1334;
	mul.f32 	%f1244, %f1158, %f1243;
	fma.rn.f32 	%f3318, %f1244, %f405, %f1227;
	cvt.rn.f32.s32 	%f1245, %r1335;
	mul.f32 	%f1246, %f1158, %f1245;
	fma.rn.f32 	%f3317, %f1246, %f406, %f1230;
	ld.shared.u32 	%r1370, [%r2487+2320];
	ld.shared.u32 	%r1371, [%r2487+2336];
	ld.shared.v4.u32 	{%r1346, %r1376, %r1406, %r1436}, [%r2488+2304];
	// begin inline asm
	{.reg .f16 low,high;
  mov.b32 {low,high},%r1346;
  cvt.f32.f16 %f407, low;}

	// end inline asm
	ld.shared.v4.u32 	{%r1347, %r1377, %r1407, %r1437}, [%r2488+2448];
	// begin inline asm
	{.reg .f16 low,high;
  mov.b32 {low,high},%r1347;
  cvt.f32.f16 %f408, low;}

	// end inline asm
	mov.u32 	%r1348, %r2052;
	mov.u32 	%r1349, %r2052;
	mov.u32 	%r1350, %r2052;
	mov.u32 	%r1351, %r2052;
	// begin inline asm
	mma.sync.aligned.m16n8k32.row.col.s32.s8.s8.s32 {%r1348, %r1349, %r1350, %r1351}, {%r1194, %r1195, %r1196, %r1197}, {%r1370, %r1371}, {%r1348, %r1349, %r1350, %r1351};
	// end inline asm
	cvt.rn.f32.s32 	%f1247, %r1348;
	mul.f32 	%f1248, %f1143, %f1247;
	fma.rn.f32 	%f1249, %f1248, %f407, %f641;
	cvt.rn.f32.s32 	%f1250, %r1349;
	mul.f32 	%f1251, %f1143, %f1250;
	fma.rn.f32 	%f1252, %f1251, %f408, %f644;
	cvt.rn.f32.s32 	%f1253, %r1350;
	mul.f32 	%f1254, %f1147, %f1253;
	fma.rn.f32 	%f1255, %f1254, %f407, %f647;
	cvt.rn.f32.s32 	%f1256, %r1351;
	mul.f32 	%f1257, %f1147, %f1256;
	fma.rn.f32 	%f1258, %f1257, %f408, %f650;
	mov.u32 	%r1362, %r2052;
	mov.u32 	%r1363, %r2052;
	mov.u32 	%r1364, %r2052;
	mov.u32 	%r1365, %r2052;
	// begin inline asm
	mma.sync.aligned.m16n8k32.row.col.s32.s8.s8.s32 {%r1362, %r1363, %r1364, %r1365}, {%r1210, %r1211, %r1212, %r1213}, {%r1370, %r1371}, {%r1362, %r1363, %r1364, %r1365};
	// end inline asm
	cvt.rn.f32.s32 	%f1259, %r1362;
	mul.f32 	%f1260, %f1151, %f1259;
	fma.rn.f32 	%f1261, %f1260, %f407, %f653;
	cvt.rn.f32.s32 	%f1262, %r1363;
	mul.f32 	%f1263, %f1151, %f1262;
	fma.rn.f32 	%f1264, %f1263, %f408, %f656;
	cvt.rn.f32.s32 	%f1265, %r1364;
	mul.f32 	%f1266, %f1155, %f1265;
	fma.rn.f32 	%f1267, %f1266, %f407, %f659;
	cvt.rn.f32.s32 	%f1268, %r1365;
	mul.f32 	%f1269, %f1155, %f1268;
	fma.rn.f32 	%f1270, %f1269, %f408, %f662;
	ld.shared.u32 	%r1400, [%r2487+2352];
	ld.shared.u32 	%r1401, [%r2487+2368];
	// begin inline asm
	{.reg .f16 low,high;
  mov.b32 {low,high},%r1376;
  cvt.f32.f16 %f409, low;}

	// end inline asm
	// begin inline asm
	{.reg .f16 low,high;
  mov.b32 {low,high},%r1377;
  cvt.f32.f16 %f410, low;}

	// end inline asm
	mov.u32 	%r1378, %r2052;
	mov.u32 	%r1379, %r2052;
	mov.u32 	%r1380, %r2052;
	mov.u32 	%r1381, %r2052;
	// begin inline asm
	mma.sync.aligned.m16n8k32.row.col.s32.s8.s8.s32 {%r1378, %r1379, %r1380, %r1381}, {%r1198, %r1199, %r1200, %r1201}, {%r1400, %r1401}, {%r1378, %r1379, %r1380, %r1381};
	// end inline asm
	cvt.rn.f32.s32 	%f1271, %r1378;
	mul.f32 	%f1272, %f1144, %f1271;
	fma.rn.f32 	%f1273, %f1272, %f409, %f1249;
	cvt.rn.f32.s32 	%f1274, %r1379;
	mul.f32 	%f1275, %f1144, %f1274;
	fma.rn.f32 	%f1276, %f1275, %f410, %f1252;
	cvt.rn.f32.s32 	%f1277, %r1380;
	mul.f32 	%f1278, %f1148, %f1277;
	fma.rn.f32 	%f1279, %f1278, %f409, %f1255;
	cvt.rn.f32.s32 	%f1280, %r1381;
	mul.f32 	%f1281, %f1148, %f1280;
	fma.rn.f32 	%f1282, %f1281, %f410, %f1258;
	mov.u32 	%r1392, %r2052;
	mov.u32 	%r1393, %r2052;
	mov.u32 	%r1394, %r2052;
	mov.u32 	%r1395, %r2052;
	// begin inline asm
	mma.sync.aligned.m16n8k32.row.col.s32.s8.s8.s32 {%r1392, %r1393, %r1394, %r1395}, {%r1214, %r1215, %r1216, %r1217}, {%r1400, %r1401}, {%r1392, %r1393, %r1394, %r1395};
	// end inline asm
	cvt.rn.f32.s32 	%f1283, %r1392;
	mul.f32 	%f1284, %f1152, %f1283;
	fma.rn.f32 	%f1285, %f1284, %f409, %f1261;
	cvt.rn.f32.s32 	%f1286, %r1393;
	mul.f32 	%f1287, %f1152, %f1286;
	fma.rn.f32 	%f1288, %f1287, %f410, %f1264;
	cvt.rn.f32.s32 	%f1289, %r1394;
	mul.f32 	%f1290, %f1156, %f1289;
	fma.rn.f32 	%f1291, %f1290, %f409, %f1267;
	cvt.rn.f32.s32 	%f1292, %r1395;
	mul.f32 	%f1293, %f1156, %f1292;
	fma.rn.f32 	%f1294, %f1293, %f410, %f1270;
	ld.shared.u32 	%r1430, [%r2487+2384];
	ld.shared.u32 	%r1431, [%r2487+2400];
	// begin inline asm
	{.reg .f16 low,high;
  mov.b32 {low,high},%r1406;
  cvt.f32.f16 %f411, low;}

	// end inline asm
	// begin inline asm
	{.reg .f16 low,high;
  mov.b32 {low,high},%r1407;
  cvt.f32.f16 %f412, low;}

	// end inline asm
	mov.u32 	%r1408, %r2052;
	mov.u32 	%r1409, %r2052;
	mov.u32 	%r1410, %r2052;
	mov.u32 	%r1411, %r2052;
	// begin inline asm
	mma.sync.aligned.m16n8k32.row.col.s32.s8.s8.s32 {%r1408, %r1409, %r1410, %r1411}, {%r1202, %r1203, %r1204, %r1205}, {%r1430, %r1431}, {%r1408, %r1409, %r1410, %r1411};
	// end inline asm
	cvt.rn.f32.s32 	%f1295, %r1408;
	mul.f32 	%f1296, %f1145, %f1295;
	fma.rn.f32 	%f1297, %f1296, %f411, %f1273;
	cvt.rn.f32.s32 	%f1298, %r1409;
	mul.f32 	%f1299, %f1145, %f1298;
	fma.rn.f32 	%f1300, %f1299, %f412, %f1276;
	cvt.rn.f32.s32 	%f1301, %r1410;
	mul.f32 	%f1302, %f1149, %f1301;
	fma.rn.f32 	%f1303, %f1302, %f411, %f1279;
	cvt.rn.f32.s32 	%f1304, %r1411;
	mul.f32 	%f1305, %f1149, %f1304;
	fma.rn.f32 	%f1306, %f1305, %f412, %f1282;
	mov.u32 	%r1422, %r2052;
	mov.u32 	%r1423, %r2052;
	mov.u32 	%r1424, %r2052;
	mov.u32 	%r1425, %r2052;
	// begin inline asm
	mma.sync.aligned.m16n8k32.row.col.s32.s8.s8.s32 {%r1422, %r1423, %r1424, %r1425}, {%r1218, %r1219, %r1220, %r1221}, {%r1430, %r1431}, {%r1422, %r1423, %r1424, %r1425};
	// end inline asm
	cvt.rn.f32.s32 	%f1307, %r1422;
	mul.f32 	%f1308, %f1153, %f1307;
	fma.rn.f32 	%f1309, %f1308, %f411, %f1285;
	cvt.rn.f32.s32 	%f1310, %r1423;
	mul.f32 	%f1311, %f1153, %f1310;
	fma.rn.f32 	%f1312, %f1311, %f412, %f1288;
	cvt.rn.f32.s32 	%f1313, %r1424;
	mul.f32 	%f1314, %f1157, %f1313;
	fma.rn.f32 	%f1315, %f1314, %f411, %f1291;
	cvt.rn.f32.s32 	%f1316, %r1425;
	mul.f32 	%f1317, %f1157, %f1316;
	fma.rn.f32 	%f1318, %f1317, %f412, %f1294;
	ld.shared.u32 	%r1460, [%r2487+2416];
	ld.shared.u32 	%r1461, [%r2487+2432];
	// begin inline asm
	{.reg .f16 low,high;
  mov.b32 {low,high},%r1436;
  cvt.f32.f16 %f413, low;}

	// end inline asm
	// begin inline asm
	{.reg .f16 low,high;
  mov.b32 {low,high},%r1437;
  cvt.f32.f16 %f414, low;}

	// end inline asm
	mov.u32 	%r1438, %r2052;
	mov.u32 	%r1439, %r2052;
	mov.u32 	%r1440, %r2052;
	mov.u32 	%r1441, %r2052;
	// begin inline asm
	mma.sync.aligned.m16n8k32.row.col.s32.s8.s8.s32 {%r1438, %r1439, %r1440, %r1441}, {%r1206, %r1207, %r1208, %r1209}, {%r1460, %r1461}, {%r1438, %r1439, %r1440, %r1441};
	// end inline asm
	cvt.rn.f32.s32 	%f1319, %r1438;
	mul.f32 	%f1320, %f1146, %f1319;
	fma.rn.f32 	%f3316, %f1320, %f413, %f1297;
	cvt.rn.f32.s32 	%f1321, %r1439;
	mul.f32 	%f1322, %f1146, %f1321;
	fma.rn.f32 	%f3315, %f1322, %f414, %f1300;
	cvt.rn.f32.s32 	%f1323, %r1440;
	mul.f32 	%f1324, %f1150, %f1323;
	fma.rn.f32 	%f3314, %f1324, %f413, %f1303;
	cvt.rn.f32.s32 	%f1325, %r1441;
	mul.f32 	%f1326, %f1150, %f1325;
	fma.rn.f32 	%f3313, %f1326, %f414, %f1306;
	mov.u32 	%r1452, %r2052;
	mov.u32 	%r1453, %r2052;
	mov.u32 	%r1454, %r2052;
	mov.u32 	%r1455, %r2052;
	// begin inline asm
	mma.sync.aligned.m16n8k32.row.col.s32.s8.s8.s32 {%r1452, %r1453, %r1454, %r1455}, {%r1222, %r1223, %r1224, %r1225}, {%r1460, %r1461}, {%r1452, %r1453, %r1454, %r1455};
	// end inline asm
	cvt.rn.f32.s32 	%f1327, %r1452;
	mul.f32 	%f1328, %f1154, %f1327;
	fma.rn.f32 	%f3312, %f1328, %f413, %f1309;
	cvt.rn.f32.s32 	%f1329, %r1453;
	mul.f32 	%f1330, %f1154, %f1329;
	fma.rn.f32 	%f3311, %f1330, %f414, %f1312;
	cvt.rn.f32.s32 	%f1331, %r1454;
	mul.f32 	%f1332, %f1158, %f1331;
	fma.rn.f32 	%f3310, %f1332, %f413, %f1315;
	cvt.rn.f32.s32 	%f1333, %r1455;
	mul.f32 	%f1334, %f1158, %f1333;
	fma.rn.f32 	%f3309, %f1334, %f414, %f1318;
	ld.shared.u32 	%r1490, [%r2487+4624];
	ld.shared.u32 	%r1491, [%r2487+4640];
	ld.shared.v4.u32 	{%r1466, %r1496, %r1526, %r1556}, [%r2488+4608];
	// begin inline asm
	{.reg .f16 low,high;
  mov.b32 {low,high},%r1466;
  cvt.f32.f16 %f415, low;}

	// end inline asm
	ld.shared.v4.u32 	{%r1467, %r1497, %r1527, %r1557}, [%r2488+4752];
	// begin inline asm
	{.reg .f16 low,high;
  mov.b32 {low,high},%r1467;
  cvt.f32.f16 %f416, low;}

	// end inline asm
	mov.u32 	%r1468, %r2052;
	mov.u32 	%r1469, %r2052;
	mov.u32 	%r1470, %r2052;
	mov.u32 	%r1471, %r2052;
	// begin inline asm
	mma.sync.aligned.m16n8k32.row.col.s32.s8.s8.s32 {%r1468, %r1469, %r1470, %r1471}, {%r1194, %r1195, %r1196, %r1197}, {%r1490, %r1491}, {%r1468, %r1469, %r1470, %r1471};
	// end inline asm
	cvt.rn.f32.s32 	%f1335, %r1468;
	mul.f32 	%f1336, %f1143, %f1335;
	fma.rn.f32 	%f1337, %f1336, %f415, %f737;
	cvt.rn.f32.s32 	%f1338, %r1469;
	mul.f32 	%f1339, %f1143, %f1338;
	fma.rn.f32 	%f1340, %f1339, %f416, %f740;
	cvt.rn.f32.s32 	%f1341, %r1470;
	mul.f32 	%f1342, %f1147, %f1341;
	fma.rn.f32 	%f1343, %f1342, %f415, %f743;
	cvt.rn.f32.s32 	%f1344, %r1471;
	mul.f32 	%f1345, %f1147, %f1344;
	fma.rn.f32 	%f1346, %f1345, %f416, %f746;
	mov.u32 	%r1482, %r2052;
	mov.u32 	%r1483, %r2052;
	mov.u32 	%r1484, %r2052;
	mov.u32 	%r1485, %r2052;
	// begin inline asm
	mma.sync.aligned.m16n8k32.row.col.s32.s8.s8.s32 {%r1482, %r1483, %r1484, %r1485}, {%r1210, %r1211, %r1212, %r1213}, {%r1490, %r1491}, {%r1482, %r1483, %r1484, %r1485};
	// end inline asm
	cvt.rn.f32.s32 	%f1347, %r1482;
	mul.f32 	%f1348, %f1151, %f1347;
	fma.rn.f32 	%f1349, %f1348, %f415, %f749;
	cvt.rn.f32.s32 	%f1350, %r1483;
	mul.f32 	%f1351, %f1151, %f1350;
	fma.rn.f32 	%f1352, %f1351, %f416, %f752;
	cvt.rn.f32.s32 	%f1353, %r1484;
	mul.f32 	%f1354, %f1155, %f1353;
	fma.rn.f32 	%f1355, %f1354, %f415, %f755;
	cvt.rn.f32.s32 	%f1356, %r1485;
	mul.f32 	%f1357, %f1155, %f1356;
	fma.rn.f32 	%f1358, %f1357, %f416, %f758;
	ld.shared.u32 	%r1520, [%r2487+4656];
	ld.shared.u32 	%r1521, [%r2487+4672];
	// begin inline asm
	{.reg .f16 low,high;
  mov.b32 {low,high},%r1496;
  cvt.f32.f16 %f417, low;}

	// end inline asm
	// begin inline asm
	{.reg .f16 low,high;
  mov.b32 {low,high},%r1497;
  cvt.f32.f16 %f418, low;}

	// end inline asm
	mov.u32 	%r1498, %r2052;
	mov.u32 	%r1499, %r2052;
	mov.u32 	%r1500, %r2052;
	mov.u32 	%r1501, %r2052;
	// begin inline asm
	mma.sync.aligned.m16n8k32.row.col.s32.s8.s8.s32 {%r1498, %r1499, %r1500, %r1501}, {%r1198, %r1199, %r1200, %r1201}, {%r1520, %r1521}, {%r1498, %r1499, %r1500, %r1501};
	// end inline asm
	cvt.rn.f32.s32 	%f1359, %r1498;
	mul.f32 	%f1360, %f1144, %f1359;
	fma.rn.f32 	%f1361, %f1360, %f417, %f1337;
	cvt.rn.f32.s32 	%f1362, %r1499;
	mul.f32 	%f1363, %f1144, %f1362;
	fma.rn.f32 	%f1364, %f1363, %f418, %f1340;
	cvt.rn.f32.s32 	%f1365, %r1500;
	mul.f32 	%f1366, %f1148, %f1365;
	fma.rn.f32 	%f1367, %f1366, %f417, %f1343;
	cvt.rn.f32.s32 	%f1368, %r1501;
	mul.f32 	%f1369, %f1148, %f1368;
	fma.rn.f32 	%f1370, %f1369, %f418, %f1346;
	mov.u32 	%r1512, %r2052;
	mov.u32 	%r1513, %r2052;
	mov.u32 	%r1514, %r2052;
	mov.u32 	%r1515, %r2052;
	// begin inline asm
	mma.sync.aligned.m16n8k32.row.col.s32.s8.s8.s32 {%r1512, %r1513, %r1514, %r1515}, {%r1214, %r1215, %r1216, %r1217}, {%r1520, %r1521}, {%r1512, %r1513, %r1514, %r1515};
	// end inline asm
	cvt.rn.f32.s32 	%f1371, %r1512;
	mul.f32 	%f1372, %f1152, %f1371;
	fma.rn.f32 	%f1373, %f1372, %f417, %f1349;
	cvt.rn.f32.s32 	%f1374, %r1513;
	mul.f32 	%f1375, %f1152, %f1374;
	fma.rn.f32 	%f1376, %f1375, %f418, %f1352;
	cvt.rn.f32.s32 	%f1377, %r1514;
	mul.f32 	%f1378, %f1156, %f1377;
	fma.rn.f32 	%f1379, %f1378, %f417, %f1355;
	cvt.rn.f32.s32 	%f1380, %r1515;
	mul.f32 	%f1381, %f1156, %f1380;
	fma.rn.f32 	%f1382, %f1381, %f418, %f1358;
	ld.shared.u32 	%r1550, [%r2487+4688];
	ld.shared.u32 	%r1551, [%r2487+4704];
	// begin inline asm
	{.reg .f16 low,high;
  mov.b32 {low,high},%r1526;
  cvt.f32.f16 %f419, low;}

	// end inline asm
	// begin inline asm
	{.reg .f16 low,high;
  mov.b32 {low,high},%r1527;
  cvt.f32.f16 %f420, low;}

	// end inline asm
	mov.u32 	%r1528, %r2052;
	mov.u32 	%r1529, %r2052;
	mov.u32 	%r1530, %r2052;
	mov.u32 	%r1531, %r2052;
	// begin inline asm
	mma.sync.aligned.m16n8k32.row.col.s32.s8.s8.s32 {%r1528, %r1529, %r1530, %r1531}, {%r1202, %r1203, %r1204, %r1205}, {%r1550, %r1551}, {%r1528, %r1529, %r1530, %r1531};
	// end inline asm
	cvt.rn.f32.s32 	%f1383, %r1528;
	mul.f32 	%f1384, %f1145, %f1383;
	fma.rn.f32 	%f1385, %f1384, %f419, %f1361;
	cvt.rn.f32.s32 	%f1386, %r1529;
	mul.f32 	%f1387, %f1145, %f1386;
	fma.rn.f32 	%f1388, %f1387, %f420, %f1364;
	cvt.rn.f32.s32 	%f1389, %r1530;
	mul.f32 	%f1390, %f1149, %f1389;
	fma.rn.f32 	%f1391, %f1390, %f419, %f1367;
	cvt.rn.f32.s32 	%f1392, %r1531;
	mul.f32 	%f1393, %f1149, %f1392;
	fma.rn.f32 	%f1394, %f1393, %f420, %f1370;
	mov.u32 	%r1542, %r2052;
	mov.u32 	%r1543, %r2052;
	mov.u32 	%r1544, %r2052;
	mov.u32 	%r1545, %r2052;
	// begin inline asm
	mma.sync.aligned.m16n8k32.row.col.s32.s8.s8.s32 {%r1542, %r1543, %r1544, %r1545}, {%r1218, %r1219, %r1220, %r1221}, {%r1550, %r1551}, {%r1542, %r1543, %r1544, %r1545};
	// end inline asm
	cvt.rn.f32.s32 	%f1395, %r1542;
	mul.f32 	%f1396, %f1153, %f1395;
	fma.rn.f32 	%f1397, %f1396, %f419, %f1373;
	cvt.rn.f32.s32 	%f1398, %r1543;
	mul.f32 	%f1399, %f1153, %f1398;
	fma.rn.f32 	%f1400, %f1399, %f420, %f1376;
	cvt.rn.f32.s32 	%f1401, %r1544;
	mul.f32 	%f1402, %f1157, %f1401;
	fma.rn.f32 	%f1403, %f1402, %f419, %f1379;
	cvt.rn.f32.s32 	%f1404, %r1545;
	mul.f32 	%f1405, %f1157, %f1404;
	fma.rn.f32 	%f1406, %f1405, %f420, %f1382;
	ld.shared.u32 	%r1580, [%r2487+4720];
	ld.shared.u32 	%r1581, [%r2487+4736];
	// begin inline asm
	{.reg .f16 low,high;
  mov.b32 {low,high},%r1556;
  cvt.f32.f16 %f421, low;}

	// end inline asm
	// begin inline asm
	{.reg .f16 low,high;
  mov.b32 {low,high},%r1557;
  cvt.f32.f16 %f422, low;}

	// end inline asm
	mov.u32 	%r1558, %r2052;
	mov.u32 	%r1559, %r2052;
	mov.u32 	%r1560, %r2052;
	mov.u32 	%r1561, %r2052;
	// begin inline asm
	mma.sync.aligned.m16n8k32.row.col.s32.s8.s8.s32 {%r1558, %r1559, %r1560, %r1561}, {%r1206, %r1207, %r1208, %r1209}, {%r1580, %r1581}, {%r1558, %r1559, %r1560, %r1561};
	// end inline asm
	cvt.rn.f32.s32 	%f1407, %r1558;
	mul.f32 	%f1408, %f1146, %f1407;
	fma.rn.f32 	%f3308, %f1408, %f421, %f1385;
	cvt.rn.f32.s32 	%f1409, %r1559;
	mul.f32 	%f1410, %f1146, %f1409;
	fma.rn.f32 	%f3307, %f1410, %f422, %f1388;
	cvt.rn.f32.s32 	%f1411, %r1560;
	mul.f32 	%f1412, %f1150, %f1411;
	fma.rn.f32 	%f3306, %f1412, %f421, %f1391;
	cvt.rn.f32.s32 	%f1413, %r1561;
	mul.f32 	%f1414, %f1150, %f1413;
	fma.rn.f32 	%f3305, %f1414, %f422, %f1394;
	mov.u32 	%r1572, %r2052;
	mov.u32 	%r1573, %r2052;
	mov.u32 	%r1574, %r2052;
	mov.u32 	%r1575, %r2052;
	// begin inline asm
	mma.sync.aligned.m16n8k32.row.col.s32.s8.s8.s32 {%r1572, %r1573, %r1574, %r1575}, {%r1222, %r1223, %r1224, %r1225}, {%r1580, %r1581}, {%r1572, %r1573, %r1574, %r1575};
	// end inline asm
	cvt.rn.f32.s32 	%f1415, %r1572;
	mul.f32 	%f1416, %f1154, %f1415;
	fma.rn.f32 	%f3304, %f1416, %f421, %f1397;
	cvt.rn.f32.s32 	%f1417, %r1573;
	mul.f32 	%f1418, %f1154, %f1417;
	fma.rn.f32 	%f3303, %f1418, %f422, %f1400;
	cvt.rn.f32.s32 	%f1419, %r1574;
	mul.f32 	%f1420, %f1158, %f1419;
	fma.rn.f32 	%f3302, %f1420, %f421, %f1403;
	cvt.rn.f32.s32 	%f1421, %r1575;
	mul.f32 	%f1422, %f1158, %f1421;
	fma.rn.f32 	%f3301, %f1422, %f422, %f1406;
	ld.shared.u32 	%r1610, [%r2487+6928];
	ld.shared.u32 	%r1611, [%r2487+6944];
	ld.shared.v4.u32 	{%r1586, %r1616, %r1646, %r1676}, [%r2488+6912];
	// begin inline asm
	{.reg .f16 low,high;
  mov.b32 {low,high},%r1586;
  cvt.f32.f16 %f423, low;}

	// end inline asm
	ld.shared.v4.u32 	{%r1587, %r1617, %r1647, %r1677}, [%r2488+7056];
	// begin inline asm
	{.reg .f16 low,high;
  mov.b32 {low,high},%r1587;
  cvt.f32.f16 %f424, low;}

	// end inline asm
	mov.u32 	%r1588, %r2052;
	mov.u32 	%r1589, %r2052;
	mov.u32 	%r1590, %r2052;
	mov.u32 	%r1591, %r2052;
	// begin inline asm
	mma.sync.aligned.m16n8k32.row.col.s32.s8.s8.s32 {%r1588, %r1589, %r1590, %r1591}, {%r1194, %r1195, %r1196, %r1197}, {%r1610, %r1611}, {%r1588, %r1589, %r1590, %r1591};
	// end inline asm
	cvt.rn.f32.s32 	%f1423, %r1588;
	mul.f32 	%f1424, %f1143, %f1423;
	fma.rn.f32 	%f1425, %f1424, %f423, %f833;
	cvt.rn.f32.s32 	%f1426, %r1589;
	mul.f32 	%f1427, %f1143, %f1426;
	fma.rn.f32 	%f1428, %f1427, %f424, %f836;
	cvt.rn.f32.s32 	%f1429, %r1590;
	mul.f32 	%f1430, %f1147, %f1429;
	fma.rn.f32 	%f1431, %f1430, %f423, %f839;
	cvt.rn.f32.s32 	%f1432, %r1591;
	mul.f32 	%f1433, %f1147, %f1432;
	fma.rn.f32 	%f1434, %f1433, %f424, %f842;
	mov.u32 	%r1602, %r2052;
	mov.u32 	%r1603, %r2052;
	mov.u32 	%r1604, %r2052;
	mov.u32 	%r1605, %r2052;
	// begin inline asm
	mma.sync.aligned.m16n8k32.row.col.s32.s8.s8.s32 {%r1602, %r1603, %r1604, %r1605}, {%r1210, %r1211, %r1212, %r1213}, {%r1610, %r1611}, {%r1602, %r1603, %r1604, %r1605};
	// end inline asm
	cvt.rn.f32.s32 	%f1435, %r1602;
	mul.f32 	%f1436, %f1151, %f1435;
	fma.rn.f32 	%f1437, %f1436, %f423, %f845;
	cvt.rn.f32.s32 	%f1438, %r1603;
	mul.f32 	%f1439, %f1151, %f1438;
	fma.rn.f32 	%f1440, %f1439, %f424, %f848;
	cvt.rn.f32.s32 	%f1441, %r1604;
	mul.f32 	%f1442, %f1155, %f1441;
	fma.rn.f32 	%f1443, %f1442, %f423, %f851;
	cvt.rn.f32.s32 	%f1444, %r1605;
	mul.f32 	%f1445, %f1155, %f1444;
	fma.rn.f32 	%f1446, %f1445, %f424, %f854;
	ld.shared.u32 	%r1640, [%r2487+6960];
	ld.shared.u32 	%r1641, [%r2487+6976];
	// begin inline asm
	{.reg .f16 low,high;
  mov.b32 {low,high},%r1616;
  cvt.f32.f16 %f425, low;}

	// end inline asm
	// begin inline asm
	{.reg .f16 low,high;
  mov.b32 {low,high},%r1617;
  cvt.f32.f16 %f426, low;}

	// end inline asm
	mov.u32 	%r1618, %r2052;
	mov.u32 	%r1619, %r2052;
	mov.u32 	%r1620, %r2052;
	mov.u32 	%r1621, %r2052;
	// begin inline asm
	mma.sync.aligned.m16n8k32.row.col.s32.s8.s8.s32 {%r1618, %r1619, %r1620, %r1621}, {%r1198, %r1199, %r1200, %r1201}, {%r1640, %r1641}, {%r1618, %r1619, %r1620, %r1621};
	// end inline asm
	cvt.rn.f32.s32 	%f1447, %r1618;
	mul.f32 	%f1448, %f1144, %f1447;
	fma.rn.f32 	%f1449, %f1448, %f425, %f1425;
	cvt.rn.f32.s32 	%f1450, %r1619;
	mul.f32 	%f1451, %f1144, %f1450;
	fma.rn.f32 	%f1452, %f1451, %f426, %f1428;
	cvt.rn.f32.s32 	%f1453, %r1620;
	mul.f32 	%f1454, %f1148, %f1453;
	fma.rn.f32 	%f1455, %f1454, %f425, %f1431;
	cvt.rn.f32.s32 	%f1456, %r1621;
	mul.f32 	%f1457, %f1148, %f1456;
	fma.rn.f32 	%f1458, %f1457, %f426, %f1434;
	mov.u32 	%r1632, %r2052;
	mov.u32 	%r1633, %r2052;
	mov.u32 	%r1634, %r2052;
	mov.u32 	%r1635, %r2052;
	// begin inline asm
	mma.sync.aligned.m16n8k32.row.col.s32.s8.s8.s32 {%r1632, %r1633, %r1634, %r1635}, {%r1214, %r1215, %r1216, %r1217}, {%r1640, %r1641}, {%r1632, %r1633, %r1634, %r1635};
	// end inline asm
	cvt.rn.f32.s32 	%f1459, %r1632;
	mul.f32 	%f1460, %f1152, %f1459;
	fma.rn.f32 	%f1461, %f1460, %f425, %f1437;
	cvt.rn.f32.s32 	%f1462, %r1633;
	mul.f32 	%f1463, %f1152, %f1462;
	fma.rn.f32 	%f1464, %f1463, %f426, %f1440;
	cvt.rn.f32.s32 	%f1465, %r1634;
	mul.f32 	%f1466, %f1156, %f1465;
	fma.rn.f32 	%f1467, %f1466, %f425, %f1443;
	cvt.rn.f32.s32 	%f1468, %r1635;
	mul.f32 	%f1469, %f1156, %f1468;
	fma.rn.f32 	%f1470, %f1469, %f426, %f1446;
	ld.shared.u32 	%r1670, [%r2487+6992];
	ld.shared.u32 	%r1671, [%r2487+7008];
	// begin inline asm
	{.reg .f16 low,high;
  mov.b32 {low,high},%r1646;
  cvt.f32.f16 %f427, low;}

	// end inline asm
	// begin inline asm
	{.reg .f16 low,high;
  mov.b32 {low,high},%r1647;
  cvt.f32.f16 %f428, low;}

	// end inline asm
	mov.u32 	%r1648, %r2052;
	mov.u32 	%r1649, %r2052;
	mov.u32 	%r1650, %r2052;
	mov.u32 	%r1651, %r2052;
	// begin inline asm
	mma.sync.aligned.m16n8k32.row.col.s32.s8.s8.s32 {%r1648, %r1649, %r1650, %r1651}, {%r1202, %r1203, %r1204, %r1205}, {%r1670, %r1671}, {%r1648, %r1649, %r1650, %r1651};
	// end inline asm
	cvt.rn.f32.s32 	%f1471, %r1648;
	mul.f32 	%f1472, %f1145, %f1471;
	fma.rn.f32 	%f1473, %f1472, %f427, %f1449;
	cvt.rn.f32.s32 	%f1474, %r1649;
	mul.f32 	%f1475, %f1145, %f1474;
	fma.rn.f32 	%f1476, %f1475, %f428, %f1452;
	cvt.rn.f32.s32 	%f1477, %r1650;
	mul.f32 	%f1478, %f1149, %f1477;
	fma.rn.f32 	%f1479, %f1478, %f427, %f1455;
	cvt.rn.f32.s32 	%f1480, %r1651;
	mul.f32 	%f1481, %f1149, %f1480;
	fma.rn.f32 	%f1482, %f1481, %f428, %f1458;
	mov.u32 	%r1662, %r2052;
	mov.u32 	%r1663, %r2052;
	mov.u32 	%r1664, %r2052;
	mov.u32 	%r1665, %r2052;
	// begin inline asm
	mma.sync.aligned.m16n8k32.row.col.s32.s8.s8.s32 {%r1662, %r1663, %r1664, %r1665}, {%r1218, %r1219, %r1220, %r1221}, {%r1670, %r1671}, {%r1662, %r1663, %r1664, %r1665};
	// end inline asm
	cvt.rn.f32.s32 	%f1483, %r1662;
	mul.f32 	%f1484, %f1153, %f1483;
	fma.rn.f32 	%f1485, %f1484, %f427, %f1461;
	cvt.rn.f32.s32 	%f1486, %r1663;
	mul.f32 	%f1487, %f1153, %f1486;
	fma.rn.f32 	%f1488, %f1487, %f428, %f1464;
	cvt.rn.f32.s32 	%f1489, %r1664;
	mul.f32 	%f1490, %f1157, %f1489;
	fma.rn.f32 	%f1491, %f1490, %f427, %f1467;
	cvt.rn.f32.s32 	%f1492, %r1665;
	mul.f32 	%f1493, %f1157, %f1492;
	fma.rn.f32 	%f1494, %f1493, %f428, %f1470;
	ld.shared.u32 	%r1700, [%r2487+7024];
	ld.shared.u32 	%r1701, [%r2487+7040];
	// begin inline asm
	{.reg .f16 low,high;
  mov.b32 {low,high},%r1676;
  cvt.f32.f16 %f429, low;}

	// end inline asm
	// begin inline asm
	{.reg .f16 low,high;
  mov.b32 {low,high},%r1677;
  cvt.f32.f16 %f430, low;}

	// end inline asm
	mov.u32 	%r1678, %r2052;
	mov.u32 	%r1679, %r2052;
	mov.u32 	%r1680, %r2052;
	mov.u32 	%r1681, %r2052;
	// begin inline asm
	mma.sync.aligned.m16n8k32.row.col.s32.s8.s8.s32 {%r1678, %r1679, %r1680, %r1681}, {%r1206, %r1207, %r1208, %r1209}, {%r1700, %r1701}, {%r1678, %r1679, %r1680, %r1681};
	// end inline asm
	cvt.rn.f32.s32 	%f1495, %r1678;
	mul.f32 	%f1496, %f1146, %f1495;
	fma.rn.f32 	%f3300, %f1496, %f429, %f1473;
	cvt.rn.f32.s32 	%f1497, %r1679;
	mul.f32 	%f1498, %f1146, %f1497;
	fma.rn.f32 	%f3299, %f1498, %f430, %f1476;
	cvt.rn.f32.s32 	%f1499, %r1680;
	mul.f32 	%f1500, %f1150, %f1499;
	fma.rn.f32 	%f3298, %f1500, %f429, %f1479;
	cvt.rn.f32.s32 	%f1501, %r1681;
	mul.f32 	%f1502, %f1150, %f1501;
	fma.rn.f32 	%f3297, %f1502, %f430, %f1482;
	mov.u32 	%r1692, %r2052;
	mov.u32 	%r1693, %r2052;
	mov.u32 	%r1694, %r2052;
	mov.u32 	%r1695, %r2052;
	// begin inline asm
	mma.sync.aligned.m16n8k32.row.col.s32.s8.s8.s32 {%r1692, %r1693, %r1694, %r1695}, {%r1222, %r1223, %r1224, %r1225}, {%r1700, %r1701}, {%r1692, %r1693, %r1694, %r1695};
	// end inline asm
	cvt.rn.f32.s32 	%f1503, %r1692;
	mul.f32 	%f1504, %f1154, %f1503;
	fma.rn.f32 	%f3296, %f1504, %f429, %f1485;
	cvt.rn.f32.s32 	%f1505, %r1693;
	mul.f32 	%f1506, %f1154, %f1505;
	fma.rn.f32 	%f3295, %f1506, %f430, %f1488;
	cvt.rn.f32.s32 	%f1507, %r1694;
	mul.f32 	%f1508, %f1158, %f1507;
	fma.rn.f32 	%f3294, %f1508, %f429, %f1491;
	cvt.rn.f32.s32 	%f1509, %r1695;
	mul.f32 	%f1510, %f1158, %f1509;
	fma.rn.f32 	%f3293, %f1510, %f430, %f1494;
	ld.shared.u32 	%r1730, [%r2487+9232];
	ld.shared.u32 	%r1731, [%r2487+9248];
	ld.shared.v4.u32 	{%r1706, %r1736, %r1766, %r1796}, [%r2488+9216];
	// begin inline asm
	{.reg .f16 low,high;
  mov.b32 {low,high},%r1706;
  cvt.f32.f16 %f431, low;}

	// end inline asm
	ld.shared.v4.u32 	{%r1707, %r1737, %r1767, %r1797}, [%r2488+9360];
	// begin inline asm
	{.reg .f16 low,high;
  mov.b32 {low,high},%r1707;
  cvt.f32.f16 %f432, low;}

	// end inline asm
	mov.u32 	%r1708, %r2052;
	mov.u32 	%r1709, %r2052;
	mov.u32 	%r1710, %r2052;
	mov.u32 	%r1711, %r2052;
	// begin inline asm
	mma.sync.aligned.m16n8k32.row.col.s32.s8.s8.s32 {%r1708, %r1709, %r1710, %r1711}, {%r1194, %r1195, %r1196, %r1197}, {%r1730, %r1731}, {%r1708, %r1709, %r1710, %r1711};
	// end inline asm
	cvt.rn.f32.s32 	%f1511, %r1708;
	mul.f32 	%f1512, %f1143, %f1511;
	fma.rn.f32 	%f1513, %f1512, %f431, %f929;
	cvt.rn.f32.s32 	%f1514, %r1709;
	mul.f32 	%f1515, %f1143, %f1514;
	fma.rn.f32 	%f1516, %f1515, %f432, %f932;
	cvt.rn.f32.s32 	%f1517, %r1710;
	mul.f32 	%f1518, %f1147, %f1517;
	fma.rn.f32 	%f1519, %f1518, %f431, %f935;
	cvt.rn.f32.s32 	%f1520, %r1711;
	mul.f32 	%f1521, %f1147, %f1520;
	fma.rn.f32 	%f1522, %f1521, %f432, %f938;
	mov.u32 	%r1722, %r2052;
	mov.u32 	%r1723, %r2052;
	mov.u32 	%r1724, %r2052;
	mov.u32 	%r1725, %r2052;
	// begin inline asm
	mma.sync.aligned.m16n8k32.row.col.s32.s8.s8.s32 {%r1722, %r1723, %r1724, %r1725}, {%r1210, %r1211, %r1212, %r1213}, {%r1730, %r1731}, {%r1722, %r1723, %r1724, %r1725};
	// end inline asm
	cvt.rn.f32.s32 	%f1523, %r1722;
	mul.f32 	%f1524, %f1151, %f1523;
	fma.rn.f32 	%f1525, %f1524, %f431, %f941;
	cvt.rn.f32.s32 	%f1526, %r1723;
	mul.f32 	%f1527, %f1151, %f1526;
	fma.rn.f32 	%f1528, %f1527, %f432, %f944;
	cvt.rn.f32.s32 	%f1529, %r1724;
	mul.f32 	%f1530, %f1155, %f1529;
	fma.rn.f32 	%f1531, %f1530, %f431, %f947;
	cvt.rn.f32.s32 	%f1532, %r1725;
	mul.f32 	%f1533, %f1155, %f1532;
	fma.rn.f32 	%f1534, %f1533, %f432, %f950;
	ld.shared.u32 	%r1760, [%r2487+9264];
	ld.shared.u32 	%r1761, [%r2487+9280];
	// begin inline asm
	{.reg .f16 low,high;
  mov.b32 {low,high},%r1736;
  cvt.f32.f16 %f433, low;}

	// end inline asm
	// begin inline asm
	{.reg .f16 low,high;
  mov.b32 {low,high},%r1737;
  cvt.f32.f16 %f434, low;}

	// end inline asm
	mov.u32 	%r1738, %r2052;
	mov.u32 	%r1739, %r2052;
	mov.u32 	%r1740, %r2052;
	mov.u32 	%r1741, %r2052;
	// begin inline asm
	mma.sync.aligned.m16n8k32.row.col.s32.s8.s8.s32 {%r1738, %r1739, %r1740, %r1741}, {%r1198, %r1199, %r1200, %r1201}, {%r1760, %r1761}, {%r1738, %r1739, %r1740, %r1741};
	// end inline asm
	cvt.rn.f32.s32 	%f1535, %r1738;
	mul.f32 	%f1536, %f1144, %f1535;
	fma.rn.f32 	%f1537, %f1536, %f433, %f1513;
	cvt.rn.f32.s32 	%f1538, %r1739;
	mul.f32 	%f1539, %f1144, %f1538;
	fma.rn.f32 	%f1540, %f1539, %f434, %f1516;
	cvt.rn.f32.s32 	%f1541, %r1740;
	mul.f32 	%f1542, %f1148, %f1541;
	fma.rn.f32 	%f1543, %f1542, %f433, %f1519;
	cvt.rn.f32.s32 	%f1544, %r1741;
	mul.f32 	%f1545, %f1148, %f1544;
	fma.rn.f32 	%f1546, %f1545, %f434, %f1522;
	mov.u32 	%r1752, %r2052;
	mov.u32 	%r1753, %r2052;
	mov.u32 	%r1754, %r2052;
	mov.u32 	%r1755, %r2052;
	// begin inline asm
	mma.sync.aligned.m16n8k32.row.col.s32.s8.s8.s32 {%r1752, %r1753, %r1754, %r1755}, {%r1214, %r1215, %r1216, %r1217}, {%r1760, %r1761}, {%r1752, %r1753, %r1754, %r1755};
	// end inline asm
	cvt.rn.f32.s32 	%f1547, %r1752;
	mul.f32 	%f1548, %f1152, %f1547;
	fma.rn.f32 	%f1549, %f1548, %f433, %f1525;
	cvt.rn.f32.s32 	%f1550, %r1753;
	mul.f32 	%f1551, %f1152, %f1550;
	fma.rn.f32 	%f1552, %f1551, %f434, %f1528;
	cvt.rn.f32.s32 	%f1553, %r1754;
	mul.f32 	%f1554, %f1156, %f1553;
	fma.rn.f32 	%f1555, %f1554, %f433, %f1531;
	cvt.rn.f32.s32 	%f1556, %r1755;
	mul.f32 	%f1557, %f1156, %f1556;
	fma.rn.f32 	%f1558, %f1557, %f434, %f1534;
	ld.shared.u32 	%r1790, [%r2487+9296];
	ld.shared.u32 	%r1791, [%r2487+9312];
	// begin inline asm
	{.reg .f16 low,high;
  mov.b32 {low,high},%r1766;
  cvt.f32.f16 %f435, low;}

	// end inline asm
	// begin inline asm
	{.reg .f16 low,high;
  mov.b32 {low,high},%r1767;
  cvt.f32.f16 %f436, low;}

	// end inline asm
	mov.u32 	%r1768, %r2052;
	mov.u32 	%r1769, %r2052;
	mov.u32 	%r1770, %r2052;
	mov.u32 	%r1771, %r2052;
	// begin inline asm
	mma.sync.aligned.m16n8k32.row.col.s32.s8.s8.s32 {%r1768, %r1769, %r1770, %r1771}, {%r1202, %r1203, %r1204, %r1205}, {%r1790, %r1791}, {%r1768, %r1769, %r1770, %r1771};
	// end inline asm
	cvt.rn.f32.s32 	%f1559, %r1768;
	mul.f32 	%f1560, %f1145, %f1559;
	fma.rn.f32 	%f1561, %f1560, %f435, %f1537;
	cvt.rn.f32.s32 	%f1562, %r1769;
	mul.f32 	%f1563, %f1145, %f1562;
	fma.rn.f32 	%f1564, %f1563, %f436, %f1540;
	cvt.rn.f32.s32 	%f1565, %r1770;
	mul.f32 	%f1566, %f1149, %f1565;
	fma.rn.f32 	%f1567, %f1566, %f435, %f1543;
	cvt.rn.f32.s32 	%f1568, %r1771;
	mul.f32 	%f1569, %f1149, %f1568;
	fma.rn.f32 	%f1570, %f1569, %f436, %f1546;
	mov.u32 	%r1782, %r2052;
	mov.u32 	%r1783, %r2052;
	mov.u32 	%r1784, %r2052;
	mov.u32 	%r1785, %r2052;
	// begin inline asm
	mma.sync.aligned.m16n8k32.row.col.s32.s8.s8.s32 {%r1782, %r1783, %r1784, %r1785}, {%r1218, %r1219, %r1220, %r1221}, {%r1790, %r1791}, {%r1782, %r1783, %r1784, %r1785};
	// end inline asm
	cvt.rn.f32.s32 	%f1571, %r1782;
	mul.f32 	%f1572, %f1153, %f1571;
	fma.rn.f32 	%f1573, %f1572, %f435, %f1549;
	cvt.rn.f32.s32 	%f1574, %r1783;
	mul.f32 	%f1575, %f1153, %f1574;
	fma.rn.f32 	%f1576, %f1575, %f436, %f1552;
	cvt.rn.f32.s32 	%f1577, %r1784;
	mul.f32 	%f1578, %f1157, %f1577;
	fma.rn.f32 	%f1579, %f1578, %f435, %f1555;
	cvt.rn.f32.s32 	%f1580, %r1785;
	mul.f32 	%f1581, %f1157, %f1580;
	fma.rn.f32 	%f1582, %f1581, %f436, %f1558;
	ld.shared.u32 	%r1820, [%r2487+9328];
	ld.shared.u32 	%r1821, [%r2487+9344];
	// begin inline asm
	{.reg .f16 low,high;
  mov.b32 {low,high},%r1796;
  cvt.f32.f16 %f437, low;}

	// end inline asm
	// begin inline asm
	{.reg .f16 low,high;
  mov.b32 {low,high},%r1797;
  cvt.f32.f16 %f438, low;}

	// end inline asm
	mov.u32 	%r1798, %r2052;
	mov.u32 	%r1799, %r2052;
	mov.u32 	%r1800, %r2052;
	mov.u32 	%r1801, %r2052;
	// begin inline asm
	mma.sync.aligned.m16n8k32.row.col.s32.s8.s8.s32 {%r1798, %r1799, %r1800, %r1801}, {%r1206, %r1207, %r1208, %r1209}, {%r1820, %r1821}, {%r1798, %r1799, %r1800, %r1801};
	// end inline asm
	cvt.rn.f32.s32 	%f1583, %r1798;
	mul.f32 	%f1584, %f1146, %f1583;
	fma.rn.f32 	%f3292, %f1584, %f437, %f1561;
	cvt.rn.f32.s32 	%f1585, %r1799;
	mul.f32 	%f1586, %f1146, %f1585;
	fma.rn.f32 	%f3291, %f1586, %f438, %f1564;
	cvt.rn.f32.s32 	%f1587, %r1800;
	mul.f32 	%f1588, %f1150, %f1587;
	fma.rn.f32 	%f3290, %f1588, %f437, %f1567;
	cvt.rn.f32.s32 	%f1589, %r1801;
	mul.f32 	%f1590, %f1150, %f1589;
	fma.rn.f32 	%f3289, %f1590, %f438, %f1570;
	mov.u32 	%r1812, %r2052;
	mov.u32 	%r1813, %r2052;
	mov.u32 	%r1814, %r2052;
	mov.u32 	%r1815, %r2052;
	// begin inline asm
	mma.sync.aligned.m16n8k32.row.col.s32.s8.s8.s32 {%r1812, %r1813, %r1814, %r1815}, {%r1222, %r1223, %r1224, %r1225}, {%r1820, %r1821}, {%r1812, %r1813, %r1814, %r1815};
	// end inline asm
	cvt.rn.f32.s32 	%f1591, %r1812;
	mul.f32 	%f1592, %f1154, %f1591;
	fma.rn.f32 	%f3288, %f1592, %f437, %f1573;
	cvt.rn.f32.s32 	%f1593, %r1813;
	mul.f32 	%f1594, %f1154, %f1593;
	fma.rn.f32 	%f3287, %f1594, %f438, %f1576;
	cvt.rn.f32.s32 	%f1595, %r1814;
	mul.f32 	%f1596, %f1158, %f1595;
	fma.rn.f32 	%f3286, %f1596, %f437, %f1579;
	cvt.rn.f32.s32 	%f1597, %r1815;
	mul.f32 	%f1598, %f1158, %f1597;
	fma.rn.f32 	%f3285, %f1598, %f438, %f1582;
	ld.shared.u32 	%r1850, [%r2487+11536];
	ld.shared.u32 	%r1851, [%r2487+11552];
	ld.shared.v4.u32 	{%r1826, %r1856, %r1886, %r1916}, [%r2488+11520];
	// begin inline asm
	{.reg .f16 low,high;
  mov.b32 {low,high},%r1826;
  cvt.f32.f16 %f439, low;}

	// end inline asm
	ld.shared.v4.u32 	{%r1827, %r1857, %r1887, %r1917}, [%r2488+11664];
	// begin inline asm
	{.reg .f16 low,high;
  mov.b32 {low,high},%r1827;
  cvt.f32.f16 %f440, low;}

	// end inline asm
	mov.u32 	%r1828, %r2052;
	mov.u32 	%r1829, %r2052;
	mov.u32 	%r1830, %r2052;
	mov.u32 	%r1831, %r2052;
	// begin inline asm
	mma.sync.aligned.m16n8k32.row.col.s32.s8.s8.s32 {%r1828, %r1829, %r1830, %r1831}, {%r1194, %r1195, %r1196, %r1197}, {%r1850, %r1851}, {%r1828, %r1829, %r1830, %r1831};
	// end inline asm
	cvt.rn.f32.s32 	%f1599, %r1828;
	mul.f32 	%f1600, %f1143, %f1599;
	fma.rn.f32 	%f1601, %f1600, %f439, %f1025;
	cvt.rn.f32.s32 	%f1602, %r1829;
	mul.f32 	%f1603, %f1143, %f1602;
	fma.rn.f32 	%f1604, %f1603, %f440, %f1028;
	cvt.rn.f32.s32 	%f1605, %r1830;
	mul.f32 	%f1606, %f1147, %f1605;
	fma.rn.f32 	%f1607, %f1606, %f439, %f1031;
	cvt.rn.f32.s32 	%f1608, %r1831;
	mul.f32 	%f1609, %f1147, %f1608;
	fma.rn.f32 	%f1610, %f1609, %f440, %f1034;
	mov.u32 	%r1842, %r2052;
	mov.u32 	%r1843, %r2052;
	mov.u32 	%r1844, %r2052;
	mov.u32 	%r1845, %r2052;
	// begin inline asm
	mma.sync.aligned.m16n8k32.row.col.s32.s8.s8.s32 {%r1842, %r1843, %r1844, %r1845}, {%r1210, %r1211, %r1212, %r1213}, {%r1850, %r1851}, {%r1842, %r1843, %r1844, %r1845};
	// end inline asm
	cvt.rn.f32.s32 	%f1611, %r1842;
	mul.f32 	%f1612, %f1151, %f1611;
	fma.rn.f32 	%f1613, %f1612, %f439, %f1037;
	cvt.rn.f32.s32 	%f1614, %r1843;
	mul.f32 	%f1615, %f1151, %f1614;
	fma.rn.f32 	%f1616, %f1615, %f440, %f1040;
	cvt.rn.f32.s32 	%f1617, %r1844;
	mul.f32 	%f1618, %f1155, %f1617;
	fma.rn.f32 	%f1619, %f1618, %f439, %f1043;
	cvt.rn.f32.s32 	%f1620, %r1845;
	mul.f32 	%f1621, %f1155, %f1620;
	fma.rn.f32 	%f1622, %f1621, %f440, %f1046;
	ld.shared.u32 	%r1880, [%r2487+11568];
	ld.shared.u32 	%r1881, [%r2487+11584];
	// begin inline asm
	{.reg .f16 low,high;
  mov.b32 {low,high},%r1856;
  cvt.f32.f16 %f441, low;}

	// end inline asm
	// begin inline asm
	{.reg .f16 low,high;
  mov.b32 {low,high},%r1857;
  cvt.f32.f16 %f442, low;}

	// end inline asm
	mov.u32 	%r1858, %r2052;
	mov.u32 	%r1859, %r2052;
	mov.u32 	%r1860, %r2052;
	mov.u32 	%r1861, %r2052;
	// begin inline asm
	mma.sync.aligned.m16n8k32.row.col.s32.s8.s8.s32 {%r1858, %r1859, %r1860, %r1861}, {%r1198, %r1199, %r1200, %r1201}, {%r1880, %r1881}, {%r1858, %r1859, %r1860, %r1861};
	// end inline asm
	cvt.rn.f32.s32 	%f1623, %r1858;
	mul.f32 	%f1624, %f1144, %f1623;
	fma.rn.f32 	%f1625, %f1624, %f441, %f1601;
	cvt.rn.f32.s32 	%f1626, %r1859;
	mul.f32 	%f1627, %f1144, %f1626;
	fma.rn.f32 	%f1628, %f1627, %f442, %f1604;
	cvt.rn.f32.s32 	%f1629, %r1860;
	mul.f32 	%f1630, %f1148, %f1629;
	fma.rn.f32 	%f1631, %f1630, %f441, %f1607;
	cvt.rn.f32.s32 	%f1632, %r1861;
	mul.f32 	%f1633, %f1148, %f1632;
	fma.rn.f32 	%f1634, %f1633, %f442, %f1610;
	mov.u32 	%r1872, %r2052;
	mov.u32 	%r1873, %r2052;
	mov.u32 	%r1874, %r2052;
	mov.u32 	%r1875, %r2052;
	// begin inline asm
	mma.sync.aligned.m16n8k32.row.col.s32.s8.s8.s32 {%r1872, %r1873, %r1874, %r1875}, {%r1214, %r1215, %r1216, %r1217}, {%r1880, %r1881}, {%r1872, %r1873, %r1874, %r1875};
	// end inline asm
	cvt.rn.f32.s32 	%f1635, %r1872;
	mul.f32 	%f1636, %f1152, %f1635;
	fma.rn.f32 	%f1637, %f1636, %f441, %f1613;
	cvt.rn.f32.s32 	%f1638, %r1873;
	mul.f32 	%f1639, %f1152, %f1638;
	fma.rn.f32 	%f1640, %f1639, %f442, %f1616;
	cvt.rn.f32.s32 	%f1641, %r1874;
	mul.f32 	%f1642, %f1156, %f1641;
	fma.rn.f32 	%f1643, %f1642, %f441, %f1619;
	cvt.rn.f32.s32 	%f1644, %r1875;
	mul.f32 	%f1645, %f1156, %f1644;
	fma.rn.f32 	%f1646, %f1645, %f442, %f1622;
	ld.shared.u32 	%r1910, [%r2487+11600];
	ld.shared.u32 	%r1911, [%r2487+11616];
	// begin inline asm
	{.reg .f16 low,high;
  mov.b32 {low,high},%r1886;
  cvt.f32.f16 %f443, low;}

	// end inline asm
	// begin inline asm
	{.reg .f16 low,high;
  mov.b32 {low,high},%r1887;
  cvt.f32.f16 %f444, low;}

	// end inline asm
	mov.u32 	%r1888, %r2052;
	mov.u32 	%r1889, %r2052;
	mov.u32 	%r1890, %r2052;
	mov.u32 	%r1891, %r2052;
	// begin inline asm
	mma.sync.aligned.m16n8k32.row.col.s32.s8.s8.s32 {%r1888, %r1889, %r1890, %r1891}, {%r1202, %r1203, %r1204, %r1205}, {%r1910, %r1911}, {%r1888, %r1889, %r1890, %r1891};
	// end inline asm
	cvt.rn.f32.s32 	%f1647, %r1888;
	mul.f32 	%f1648, %f1145, %f1647;
	fma.rn.f32 	%f1649, %f1648, %f443, %f1625;
	cvt.rn.f32.s32 	%f1650, %r1889;
	mul.f32 	%f1651, %f1145, %f1650;
	fma.rn.f32 	%f1652, %f1651, %f444, %f1628;
	cvt.rn.f32.s32 	%f1653, %r1890;
	mul.f32 	%f1654, %f1149, %f1653;
	fma.rn.f32 	%f1655, %f1654, %f443, %f1631;
	cvt.rn.f32.s32 	%f1656, %r1891;
	mul.f32 	%f1657, %f1149, %f1656;
	fma.rn.f32 	%f1658, %f1657, %f444, %f1634;
	mov.u32 	%r1902, %r2052;
	mov.u32 	%r1903, %r2052;
	mov.u32 	%r1904, %r2052;
	mov.u32 	%r1905, %r2052;
	// begin inline asm
	mma.sync.aligned.m16n8k32.row.col.s32.s8.s8.s32 {%r1902, %r1903, %r1904, %r1905}, {%r1218, %r1219, %r1220, %r1221}, {%r1910, %r1911}, {%r1902, %r1903, %r1904, %r1905};
	// end inline asm
	cvt.rn.f32.s32 	%f1659, %r1902;
	mul.f32 	%f1660, %f1153, %f1659;
	fma.rn.f32 	%f1661, %f1660, %f443, %f1637;
	cvt.rn.f32.s32 	%f1662, %r1903;
	mul.f32 	%f1663, %f1153, %f1662;
	fma.rn.f32 	%f1664, %f1663, %f444, %f1640;
	cvt.rn.f32.s32 	%f1665, %r1904;
	mul.f32 	%f1666, %f1157, %f1665;
	fma.rn.f32 	%f1667, %f1666, %f443, %f1643;
	cvt.rn.f32.s32 	%f1668, %r1905;
	mul.f32 	%f1669, %f1157, %f1668;
	fma.rn.f32 	%f1670, %f1669, %f444, %f1646;
	ld.shared.u32 	%r1940, [%r2487+11632];
	ld.shared.u32 	%r1941, [%r2487+11648];
	// begin inline asm
	{.reg .f16 low,high;
  mov.b32 {low,high},%r1916;
  cvt.f32.f16 %f445, low;}

	// end inline asm
	// begin inline asm
	{.reg .f16 low,high;
  mov.b32 {low,high},%r1917;
  cvt.f32.f16 %f446, low;}

	// end inline asm
	mov.u32 	%r1918, %r2052;
	mov.u32 	%r1919, %r2052;
	mov.u32 	%r1920, %r2052;
	mov.u32 	%r1921, %r2052;
	// begin inline asm
	mma.sync.aligned.m16n8k32.row.col.s32.s8.s8.s32 {%r1918, %r1919, %r1920, %r1921}, {%r1206, %r1207, %r1208, %r1209}, {%r1940, %r1941}, {%r1918, %r1919, %r1920, %r1921};
	// end inline asm
	cvt.rn.f32.s32 	%f1671, %r1918;
	mul.f32 	%f1672, %f1146, %f1671;
	fma.rn.f32 	%f3284, %f1672, %f445, %f1649;
	cvt.rn.f32.s32 	%f1673, %r1919;
	mul.f32 	%f1674, %f1146, %f1673;
	fma.rn.f32 	%f3283, %f1674, %f446, %f1652;
	cvt.rn.f32.s32 	%f1675, %r1920;
	mul.f32 	%f1676, %f1150, %f1675;
	fma.rn.f32 	%f3282, %f1676, %f445, %f1655;
	cvt.rn.f32.s32 	%f1677, %r1921;
	mul.f32 	%f1678, %f1150, %f1677;
	fma.rn.f32 	%f3281, %f1678, %f446, %f1658;
	mov.u32 	%r1932, %r2052;
	mov.u32 	%r1933, %r2052;
	mov.u32 	%r1934, %r2052;
	mov.u32 	%r1935, %r2052;
	// begin inline asm
	mma.sync.aligned.m16n8k32.row.col.s32.s8.s8.s32 {%r1932, %r1933, %r1934, %r1935}, {%r1222, %r1223, %r1224, %r1225}, {%r1940, %r1941}, {%r1932, %r1933, %r1934, %r1935};
	// end inline asm
	cvt.rn.f32.s32 	%f1679, %r1932;
	mul.f32 	%f1680, %f1154, %f1679;
	fma.rn.f32 	%f3280, %f1680, %f445, %f1661;
	cvt.rn.f32.s32 	%f1681, %r1933;
	mul.f32 	%f1682, %f1154, %f1681;
	fma.rn.f32 	%f3279, %f1682, %f446, %f1664;
	cvt.rn.f32.s32 	%f1683, %r1934;
	mul.f32 	%f1684, %f1158, %f1683;
	fma.rn.f32 	%f3278, %f1684, %f445, %f1667;
	cvt.rn.f32.s32 	%f1685, %r1935;
	mul.f32 	%f1686, %f1158, %f1685;
	fma.rn.f32 	%f3277, %f1686, %f446, %f1670;
	ld.shared.u32 	%r1970, [%r2487+13840];
	ld.shared.u32 	%r1971, [%r2487+13856];
	ld.shared.v4.u32 	{%r1946, %r1976, %r2006, %r2036}, [%r2488+13824];
	// begin inline asm
	{.reg .f16 low,high;
  mov.b32 {low,high},%r1946;
  cvt.f32.f16 %f447, low;}

	// end inline asm
	ld.shared.v4.u32 	{%r1947, %r1977, %r2007, %r2037}, [%r2488+13968];
	// begin inline asm
	{.reg .f16 low,high;
  mov.b32 {low,high},%r1947;
  cvt.f32.f16 %f448, low;}

	// end inline asm
	mov.u32 	%r1948, %r2052;
	mov.u32 	%r1949, %r2052;
	mov.u32 	%r1950, %r2052;
	mov.u32 	%r1951, %r2052;
	// begin inline asm
	mma.sync.aligned.m16n8k32.row.col.s32.s8.s8.s32 {%r1948, %r1949, %r1950, %r1951}, {%r1194, %r1195, %r1196, %r1197}, {%r1970, %r1971}, {%r1948, %r1949, %r1950, %r1951};
	// end inline asm
	cvt.rn.f32.s32 	%f1687, %r1948;
	mul.f32 	%f1688, %f1143, %f1687;
	fma.rn.f32 	%f1689, %f1688, %f447, %f1121;
	cvt.rn.f32.s32 	%f1690, %r1949;
	mul.f32 	%f1691, %f1143, %f1690;
	fma.rn.f32 	%f1692, %f1691, %f448, %f1124;
	cvt.rn.f32.s32 	%f1693, %r1950;
	mul.f32 	%f1694, %f1147, %f1693;
	fma.rn.f32 	%f1695, %f1694, %f447, %f1127;
	cvt.rn.f32.s32 	%f1696, %r1951;
	mul.f32 	%f1697, %f1147, %f1696;
	fma.rn.f32 	%f1698, %f1697, %f448, %f1130;
	mov.u32 	%r1962, %r2052;
	mov.u32 	%r1963, %r2052;
	mov.u32 	%r1964, %r2052;
	mov.u32 	%r1965, %r2052;
	// begin inline asm
	mma.sync.aligned.m16n8k32.row.col.s32.s8.s8.s32 {%r1962, %r1963, %r1964, %r1965}, {%r1210, %r1211, %r1212, %r1213}, {%r1970, %r1971}, {%r1962, %r1963, %r1964, %r1965};
	// end inline asm
	cvt.rn.f32.s32 	%f1699, %r1962;
	mul.f32 	%f1700, %f1151, %f1699;
	fma.rn.f32 	%f1701, %f1700, %f447, %f1133;
	cvt.rn.f32.s32 	%f1702, %r1963;
	mul.f32 	%f1703, %f1151, %f1702;
	fma.rn.f32 	%f1704, %f1703, %f448, %f1136;
	cvt.rn.f32.s32 	%f1705, %r1964;
	mul.f32 	%f1706, %f1155, %f1705;
	fma.rn.f32 	%f1707, %f1706, %f447, %f1139;
	cvt.rn.f32.s32 	%f1708, %r1965;
	mul.f32 	%f1709, %f1155, %f1708;
	fma.rn.f32 	%f1710, %f1709, %f448, %f1142;
	ld.shared.u32 	%r2000, [%r2487+13872];
	ld.shared.u32 	%r2001, [%r2487+13888];
	// begin inline asm
	{.reg .f16 low,high;
  mov.b32 {low,high},%r1976;
  cvt.f32.f16 %f449, low;}

	// end inline asm
	// begin inline asm
	{.reg .f16 low,high;
  mov.b32 {low,high},%r1977;
  cvt.f32.f16 %f450, low;}

	// end inline asm
	mov.u32 	%r1978, %r2052;
	mov.u32 	%r1979, %r2052;
	mov.u32 	%r1980, %r2052;
	mov.u32 	%r1981, %r2052;
	// begin inline asm
	mma.sync.aligned.m16n8k32.row.col.s32.s8.s8.s32 {%r1978, %r1979, %r1980, %r1981}, {%r1198, %r1199, %r1200, %r1201}, {%r2000, %r2001}, {%r1978, %r1979, %r1980, %r1981};
	// end inline asm
	cvt.rn.f32.s32 	%f1711, %r1978;
	mul.f32 	%f1712, %f1144, %f1711;
	fma.rn.f32 	%f1713, %f1712, %f449, %f1689;
	cvt.rn.f32.s32 	%f1714, %r1979;
	mul.f32 	%f1715, %f1144, %f1714;
	fma.rn.f32 	%f1716, %f1715, %f450, %f1692;
	cvt.rn.f32.s32 	%f1717, %r1980;
	mul.f32 	%f1718, %f1148, %f1717;
	fma.rn.f32 	%f1719, %f1718, %f449, %f1695;
	cvt.rn.f32.s32 	%f1720, %r1981;
	mul.f32 	%f1721, %f1148, %f1720;
	fma.rn.f32 	%f1722, %f1721, %f450, %f1698;
	mov.u32 	%r1992, %r2052;
	mov.u32 	%r1993, %r2052;
	mov.u32 	%r1994, %r2052;
	mov.u32 	%r1995, %r2052;
	// begin inline asm
	mma.sync.aligned.m16n8k32.row.col.s32.s8.s8.s32 {%r1992, %r1993, %r1994, %r1995}, {%r1214, %r1215, %r1216, %r1217}, {%r2000, %r2001}, {%r1992, %r1993, %r1994, %r1995};
	// end inline asm
	cvt.rn.f32.s32 	%f1723, %r1992;
	mul.f32 	%f1724, %f1152, %f1723;
	fma.rn.f32 	%f1725, %f1724, %f449, %f1701;
	cvt.rn.f32.s32 	%f1726, %r1993;
	mul.f32 	%f1727, %f1152, %f1726;
	fma.rn.f32 	%f1728, %f1727, %f450, %f1704;
	cvt.rn.f32.s32 	%f1729, %r1994;
	mul.f32 	%f1730, %f1156, %f1729;
	fma.rn.f32 	%f1731, %f1730, %f449, %f1707;
	cvt.rn.f32.s32 	%f1732, %r1995;
	mul.f32 	%f1733, %f1156, %f1732;
	fma.rn.f32 	%f1734, %f1733, %f450, %f1710;
	ld.shared.u32 	%r2030, [%r2487+13904];
	ld.shared.u32 	%r2031, [%r2487+13920];
	// begin inline asm
	{.reg .f16 low,high;
  mov.b32 {low,high},%r2006;
  cvt.f32.f16 %f451, low;}

	// end inline asm
	// begin inline asm
	{.reg .f16 low,high;
  mov.b32 {low,high},%r2007;
  cvt.f32.f16 %f452, low;}

	// end inline asm
	mov.u32 	%r2008, %r2052;
	mov.u32 	%r2009, %r2052;
	mov.u32 	%r2010, %r2052;
	mov.u32 	%r2011, %r2052;
	// begin inline asm
	mma.sync.aligned.m16n8k32.row.col.s32.s8.s8.s32 {%r2008, %r2009, %r2010, %r2011}, {%r1202, %r1203, %r1204, %r1205}, {%r2030, %r2031}, {%r2008, %r2009, %r2010, %r2011};
	// end inline asm
	cvt.rn.f32.s32 	%f1735, %r2008;
	mul.f32 	%f1736, %f1145, %f1735;
	fma.rn.f32 	%f1737, %f1736, %f451, %f1713;
	cvt.rn.f32.s32 	%f1738, %r2009;
	mul.f32 	%f1739, %f1145, %f1738;
	fma.rn.f32 	%f1740, %f1739, %f452, %f1716;
	cvt.rn.f32.s32 	%f1741, %r2010;
	mul.f32 	%f1742, %f1149, %f1741;
	fma.rn.f32 	%f1743, %f1742, %f451, %f1719;
	cvt.rn.f32.s32 	%f1744, %r2011;
	mul.f32 	%f1745, %f1149, %f1744;
	fma.rn.f32 	%f1746, %f1745, %f452, %f1722;
	mov.u32 	%r2022, %r2052;
	mov.u32 	%r2023, %r2052;
	mov.u32 	%r2024, %r2052;
	mov.u32 	%r2025, %r2052;
	// begin inline asm
	mma.sync.aligned.m16n8k32.row.col.s32.s8.s8.s32 {%r2022, %r2023, %r2024, %r2025}, {%r1218, %r1219, %r1220, %r1221}, {%r2030, %r2031}, {%r2022, %r2023, %r2024, %r2025};
	// end inline asm
	cvt.rn.f32.s32 	%f1747, %r2022;
	mul.f32 	%f1748, %f1153, %f1747;
	fma.rn.f32 	%f1749, %f1748, %f451, %f1725;
	cvt.rn.f32.s32 	%f1750, %r2023;
	mul.f32 	%f1751, %f1153, %f1750;
	fma.rn.f32 	%f1752, %f1751, %f452, %f1728;
	cvt.rn.f32.s32 	%f1753, %r2024;
	mul.f32 	%f1754, %f1157, %f1753;
	fma.rn.f32 	%f1755, %f1754, %f451, %f1731;
	cvt.rn.f32.s32 	%f1756, %r2025;
	mul.f32 	%f1757, %f1157, %f1756;
	fma.rn.f32 	%f1758, %f1757, %f452, %f1734;
	ld.shared.u32 	%r2060, [%r2487+13936];
	ld.shared.u32 	%r2061, [%r2487+13952];
	// begin inline asm
	{.reg .f16 low,high;
  mov.b32 {low,high},%r2036;
  cvt.f32.f16 %f453, low;}

	// end inline asm
	// begin inline asm
	{.reg .f16 low,high;
  mov.b32 {low,high},%r2037;
  cvt.f32.f16 %f454, low;}

	// end inline asm
	mov.u32 	%r2038, %r2052;
	mov.u32 	%r2039, %r2052;
	mov.u32 	%r2040, %r2052;
	mov.u32 	%r2041, %r2052;
	// begin inline asm
	mma.sync.aligned.m16n8k32.row.col.s32.s8.s8.s32 {%r2038, %r2039, %r2040, %r2041}, {%r1206, %r1207, %r1208, %r1209}, {%r2060, %r2061}, {%r2038, %r2039, %r2040, %r2041};
	// end inline asm
	cvt.rn.f32.s32 	%f1759, %r2038;
	mul.f32 	%f1760, %f1146, %f1759;
	fma.rn.f32 	%f3276, %f1760, %f453, %f1737;
	cvt.rn.f32.s32 	%f1761, %r2039;
	mul.f32 	%f1762, %f1146, %f1761;
	fma.rn.f32 	%f3275, %f1762, %f454, %f1740;
	cvt.rn.f32.s32 	%f1763, %r2040;
	mul.f32 	%f1764, %f1150, %f1763;
	fma.rn.f32 	%f3274, %f1764, %f453, %f1743;
	cvt.rn.f32.s32 	%f1765, %r2041;
	mul.f32 	%f1766, %f1150, %f1765;
	fma.rn.f32 	%f3273, %f1766, %f454, %f1746;
	mov.u32 	%r2053, %r2052;
	mov.u32 	%r2054, %r2052;
	mov.u32 	%r2055, %r2052;
	// begin inline asm
	mma.sync.aligned.m16n8k32.row.col.s32.s8.s8.s32 {%r2052, %r2053, %r2054, %r2055}, {%r1222, %r1223, %r1224, %r1225}, {%r2060, %r2061}, {%r2052, %r2053, %r2054, %r2055};
	// end inline asm
	cvt.rn.f32.s32 	%f1767, %r2052;
	mul.f32 	%f1768, %f1154, %f1767;
	fma.rn.f32 	%f3272, %f1768, %f453, %f1749;
	cvt.rn.f32.s32 	%f1769, %r2053;
	mul.f32 	%f1770, %f1154, %f1769;
	fma.rn.f32 	%f3271, %f1770, %f454, %f1752;
	cvt.rn.f32.s32 	%f1771, %r2054;
	mul.f32 	%f1772, %f1158, %f1771;
	fma.rn.f32 	%f3270, %f1772, %f453, %f1755;
	cvt.rn.f32.s32 	%f1773, %r2055;
	mul.f32 	%f1774, %f1158, %f1773;
	fma.rn.f32 	%f3269, %f1774, %f454, %f1758;
	bar.sync 	0;
	add.s32 	%r5079, %r5079, 8;
	add.s32 	%r5084, %r5084, 8;
	setp.lt.s32 	%p22, %r5079, %r122;
	@%p22 bra 	$L__BB40_39;
$L__BB40_40:
	setp.ge.s32 	%p23, %r10, %r27;
	@%p23 bra 	$L__BB40_42;
	ld.shared.u32 	%r2505, [%r12];
	mad.lo.s32 	%r2506, %r2505, %r70, %r11;
	cvt.s64.s32 	%rd263, %r2506;
	add.s64 	%rd264, %rd263, %rd64;
	shl.b64 	%rd265, %rd264, 2;
	add.s64 	%rd266, %rd1, %rd265;
	st.global.f32 	[%rd266], %f3324;
$L__BB40_42:
	add.s32 	%r35, %r10, 1;
	setp.ge.s32 	%p24, %r35, %r27;
	@%p24 bra 	$L__BB40_44;
	ld.shared.u32 	%r2507, [%r12+4];
	mad.lo.s32 	%r2508, %r2507, %r70, %r11;
	cvt.s64.s32 	%rd267, %r2508;
	add.s64 	%rd268, %rd267, %rd64;
	shl.b64 	%rd269, %rd268, 2;
	add.s64 	%rd270, %rd1, %rd269;
	st.global.f32 	[%rd270], %f3323;
$L__BB40_44:
	setp.ge.s32 	%p25, %r10, %r27;
	@%p25 bra 	$L__BB40_46;
	ld.shared.u32 	%r2509, [%r12];
	mul.lo.s32 	%r2510, %r2509, %r70;
	cvt.s64.s32 	%rd271, %r2510;
	cvt.u64.u32 	%rd272, %r11;
	add.s64 	%rd273, %rd272, %rd271;
	add.s64 	%rd274, %rd273, %rd64;
	shl.b64 	%rd275, %rd274, 2;
	add.s64 	%rd276, %rd1, %rd275;
	st.global.f32 	[%rd276+32], %f3322;
$L__BB40_46:
	setp.ge.s32 	%p26, %r35, %r27;
	@%p26 bra 	$L__BB40_48;
	ld.shared.u32 	%r2511, [%r12+4];
	mul.lo.s32 	%r2512, %r2511, %r70;
	cvt.s64.s32 	%rd277, %r2512;
	cvt.u64.u32 	%rd278, %r11;
	add.s64 	%rd279, %rd278, %rd277;
	add.s64 	%rd280, %rd279, %rd64;
	shl.b64 	%rd281, %rd280, 2;
	add.s64 	%rd282, %rd1, %rd281;
	st.global.f32 	[%rd282+32], %f3321;
$L__BB40_48:
	setp.ge.s32 	%p27, %r10, %r27;
	@%p27 bra 	$L__BB40_50;
	ld.shared.u32 	%r2513, [%r12];
	mad.lo.s32 	%r2514, %r2513, %r70, %r13;
	cvt.s64.s32 	%rd283, %r2514;
	add.s64 	%rd284, %rd283, %rd64;
	shl.b64 	%rd285, %rd284, 2;
	add.s64 	%rd286, %rd1, %rd285;
	st.global.f32 	[%rd286], %f3320;
$L__BB40_50:
	setp.ge.s32 	%p28, %r35, %r27;
	@%p28 bra 	$L__BB40_52;
	ld.shared.u32 	%r2515, [%r12+4];
	mad.lo.s32 	%r2516, %r2515, %r70, %r13;
	cvt.s64.s32 	%rd287, %r2516;
	add.s64 	%rd288, %rd287, %rd64;
	shl.b64 	%rd289, %rd288, 2;
	add.s64 	%rd290, %rd1, %rd289;
	st.global.f32 	[%rd290], %f3319;
$L__BB40_52:
	setp.ge.s32 	%p29, %r10, %r27;
	@%p29 bra 	$L__BB40_54;
	ld.shared.u32 	%r2517, [%r12];
	mul.lo.s32 	%r2518, %r2517, %r70;
	cvt.s64.s32 	%rd291, %r2518;
	cvt.u64.u32 	%rd292, %r13;
	add.s64 	%rd293, %rd292, %rd291;
	add.s64 	%rd294, %rd293, %rd64;
	shl.b64 	%rd295, %rd294, 2;
	add.s64 	%rd296, %rd1, %rd295;
	st.global.f32 	[%rd296+32], %f3318;
$L__BB40_54:
	setp.ge.s32 	%p30, %r35, %r27;
	@%p30 bra 	$L__BB40_56;
	ld.shared.u32 	%r2519, [%r12+4];
	mul.lo.s32 	%r2520, %r2519, %r70;
	cvt.s64.s32 	%rd297, %r2520;
	cvt.u64.u32 	%rd298, %r13;
	add.s64 	%rd299, %rd298, %rd297;
	add.s64 	%rd300, %rd299, %rd64;
	shl.b64 	%rd301, %rd300, 2;
	add.s64 	%rd302, %rd1, %rd301;
	st.global.f32 	[%rd302+32], %f3317;
$L__BB40_56:
	or.b32  	%r36, %r10, 16;
	setp.ge.s32 	%p31, %r36, %r27;
	@%p31 bra 	$L__BB40_58;
	ld.shared.u32 	%r2521, [%r12+64];
	mad.lo.s32 	%r2522, %r2521, %r70, %r11;
	cvt.s64.s32 	%rd303, %r2522;
	add.s64 	%rd304, %rd303, %rd64;
	shl.b64 	%rd305, %rd304, 2;
	add.s64 	%rd306, %rd1, %rd305;
	st.global.f32 	[%rd306], %f3316;
$L__BB40_58:
	add.s32 	%r37, %r10, 17;
	setp.ge.s32 	%p32, %r37, %r27;
	@%p32 bra 	$L__BB40_60;
	ld.shared.u32 	%r2523, [%r12+68];
	mad.lo.s32 	%r2524, %r2523, %r70, %r11;
	cvt.s64.s32 	%rd307, %r2524;
	add.s64 	%rd308, %rd307, %rd64;
	shl.b64 	%rd309, %rd308, 2;
	add.s64 	%rd310, %rd1, %rd309;
	st.global.f32 	[%rd310], %f3315;
$L__BB40_60:
	setp.ge.s32 	%p33, %r36, %r27;
	@%p33 bra 	$L__BB40_62;
	ld.shared.u32 	%r2525, [%r12+64];
	mul.lo.s32 	%r2526, %r2525, %r70;
	cvt.s64.s32 	%rd311, %r2526;
	cvt.u64.u32 	%rd312, %r11;
	add.s64 	%rd313, %rd312, %rd311;
	add.s64 	%rd314, %rd313, %rd64;
	shl.b64 	%rd315, %rd314, 2;
	add.s64 	%rd316, %rd1, %rd315;
	st.global.f32 	[%rd316+32], %f3314;
$L__BB40_62:
	setp.ge.s32 	%p34, %r37, %r27;
	@%p34 bra 	$L__BB40_64;
	ld.shared.u32 	%r2527, [%r12+68];
	mul.lo.s32 	%r2528, %r2527, %r70;
	cvt.s64.s32 	%rd317, %r2528;
	cvt.u64.u32 	%rd318, %r11;
	add.s64 	%rd319, %rd318, %rd317;
	add.s64 	%rd320, %rd319, %rd64;
	shl.b64 	%rd321, %rd320, 2;
	add.s64 	%rd322, %rd1, %rd321;
	st.global.f32 	[%rd322+32], %f3313;
$L__BB40_64:
	setp.ge.s32 	%p35, %r36, %r27;
	@%p35 bra 	$L__BB40_66;
	ld.shared.u32 	%r2529, [%r12+64];
	mad.lo.s32 	%r2530, %r2529, %r70, %r13;
	cvt.s64.s32 	%rd323, %r2530;
	add.s64 	%rd324, %rd323, %rd64;
	shl.b64 	%rd325, %rd324, 2;
	add.s64 	%rd326, %rd1, %rd325;
	st.global.f32 	[%rd326], %f3312;
$L__BB40_66:
	setp.ge.s32 	%p36, %r37, %r27;
	@%p36 bra 	$L__BB40_68;
	ld.shared.u32 	%r2531, [%r12+68];
	mad.lo.s32 	%r2532, %r2531, %r70, %r13;
	cvt.s64.s32 	%rd327, %r2532;
	add.s64 	%rd328, %rd327, %rd64;
	shl.b64 	%rd329, %rd328, 2;
	add.s64 	%rd330, %rd1, %rd329;
	st.global.f32 	[%rd330], %f3311;
$L__BB40_68:
	setp.ge.s32 	%p37, %r36, %r27;
	@%p37 bra 	$L__BB40_70;
	ld.shared.u32 	%r2533, [%r12+64];
	mul.lo.s32 	%r2534, %r2533, %r70;
	cvt.s64.s32 	%rd331, %r2534;
	cvt.u64.u32 	%rd332, %r13;
	add.s64 	%rd333, %rd332, %rd331;
	add.s64 	%rd334, %rd333, %rd64;
	shl.b64 	%rd335, %rd334, 2;
	add.s64 	%rd336, %rd1, %rd335;
	st.global.f32 	[%rd336+32], %f3310;
$L__BB40_70:
	setp.ge.s32 	%p38, %r37, %r27;
	@%p38 bra 	$L__BB40_72;
	ld.shared.u32 	%r2535, [%r12+68];
	mul.lo.s32 	%r2536, %r2535, %r70;
	cvt.s64.s32 	%rd337, %r2536;
	cvt.u64.u32 	%rd338, %r13;
	add.s64 	%rd339, %rd338, %rd337;
	add.s64 	%rd340, %rd339, %rd64;
	shl.b64 	%rd341, %rd340, 2;
	add.s64 	%rd342, %rd1, %rd341;
	st.global.f32 	[%rd342+32], %f3309;
$L__BB40_72:
	or.b32  	%r38, %r10, 32;
	setp.ge.s32 	%p39, %r38, %r27;
	@%p39 bra 	$L__BB40_74;
	ld.shared.u32 	%r2537, [%r12+128];
	mad.lo.s32 	%r2538, %r2537, %r70, %r11;
	cvt.s64.s32 	%rd343, %r2538;
	add.s64 	%rd344, %rd343, %rd64;
	shl.b64 	%rd345, %rd344, 2;
	add.s64 	%rd346, %rd1, %rd345;
	st.global.f32 	[%rd346], %f3308;
$L__BB40_74:
	add.s32 	%r39, %r10, 33;
	setp.ge.s32 	%p40, %r39, %r27;
	@%p40 bra 	$L__BB40_76;
	ld.shared.u32 	%r2539, [%r12+132];
	mad.lo.s32 	%r2540, %r2539, %r70, %r11;
	cvt.s64.s32 	%rd347, %r2540;
	add.s64 	%rd348, %rd347, %rd64;
	shl.b64 	%rd349, %rd348, 2;
	add.s64 	%rd350, %rd1, %rd349;
	st.global.f32 	[%rd350], %f3307;
$L__BB40_76:
	setp.ge.s32 	%p41, %r38, %r27;
	@%p41 bra 	$L__BB40_78;
	ld.shared.u32 	%r2541, [%r12+128];
	mul.lo.s32 	%r2542, %r2541, %r70;
	cvt.s64.s32 	%rd351, %r2542;
	cvt.u64.u32 	%rd352, %r11;
	add.s64 	%rd353, %rd352, %rd351;
	add.s64 	%rd354, %rd353, %rd64;
	shl.b64 	%rd355, %rd354, 2;
	add.s64 	%rd356, %rd1, %rd355;
	st.global.f32 	[%rd356+32], %f3306;
$L__BB40_78:
	setp.ge.s32 	%p42, %r39, %r27;
	@%p42 bra 	$L__BB40_80;
	ld.shared.u32 	%r2543, [%r12+132];
	mul.lo.s32 	%r2544, %r2543, %r70;
	cvt.s64.s32 	%rd357, %r2544;
	cvt.u64.u32 	%rd358, %r11;
	add.s64 	%rd359, %rd358, %rd357;
	add.s64 	%rd360, %rd359, %rd64;
	shl.b64 	%rd361, %rd360, 2;
	add.s64 	%rd362, %rd1, %rd361;
	st.global.f32 	[%rd362+32], %f3305;
$L__BB40_80:
	setp.ge.s32 	%p43, %r38, %r27;
	@%p43 bra 	$L__BB40_82;
	ld.shared.u32 	%r2545, [%r12+128];
	mad.lo.s32 	%r2546, %r2545, %r70, %r13;
	cvt.s64.s32 	%rd363, %r2546;
	add.s64 	%rd364, %rd363, %rd64;
	shl.b64 	%rd365, %rd364, 2;
	add.s64 	%rd366, %rd1, %rd365;
	st.global.f32 	[%rd366], %f3304;
$L__BB40_82:
	setp.ge.s32 	%p44, %r39, %r27;
	@%p44 bra 	$L__BB40_84;
	ld.shared.u32 	%r2547, [%r12+132];
	mad.lo.s32 	%r2548, %r2547, %r70, %r13;
	cvt.s64.s32 	%rd367, %r2548;
	add.s64 	%rd368, %rd367, %rd64;
	shl.b64 	%rd369, %rd368, 2;
	add.s64 	%rd370, %rd1, %rd369;
	st.global.f32 	[%rd370], %f3303;
$L__BB40_84:
	setp.ge.s32 	%p45, %r38, %r27;
	@%p45 bra 	$L__BB40_86;
	ld.shared.u32 	%r2549, [%r12+128];
	mul.lo.s32 	%r2550, %r2549, %r70;
	cvt.s64.s32 	%rd371, %r2550;
	cvt.u64.u32 	%rd372, %r13;
	add.s64 	%rd373, %rd372, %rd371;
	add.s64 	%rd374, %rd373, %rd64;
	shl.b64 	%rd375, %rd374, 2;
	add.s64 	%rd376, %rd1, %rd375;
	st.global.f32 	[%rd376+32], %f3302;
$L__BB40_86:
	setp.ge.s32 	%p46, %r39, %r27;
	@%p46 bra 	$L__BB40_88;
	ld.shared.u32 	%r2551, [%r12+132];
	mul.lo.s32 	%r2552, %r2551, %r70;
	cvt.s64.s32 	%rd377, %r2552;
	cvt.u64.u32 	%rd378, %r13;
	add.s64 	%rd379, %rd378, %rd377;
	add.s64 	%rd380, %rd379, %rd64;
	shl.b64 	%rd381, %rd380, 2;
	add.s64 	%rd382, %rd1, %rd381;
	st.global.f32 	[%rd382+32], %f3301;
$L__BB40_88:
	or.b32  	%r40, %r10, 48;
	setp.ge.s32 	%p47, %r40, %r27;
	@%p47 bra 	$L__BB40_90;
	ld.shared.u32 	%r2553, [%r12+192];
	mad.lo.s32 	%r2554, %r2553, %r70, %r11;
	cvt.s64.s32 	%rd383, %r2554;
	add.s64 	%rd384, %rd383, %rd64;
	shl.b64 	%rd385, %rd384, 2;
	add.s64 	%rd386, %rd1, %rd385;
	st.global.f32 	[%rd386], %f3300;
$L__BB40_90:
	add.s32 	%r41, %r10, 49;
	setp.ge.s32 	%p48, %r41, %r27;
	@%p48 bra 	$L__BB40_92;
	ld.shared.u32 	%r2555, [%r12+196];
	mad.lo.s32 	%r2556, %r2555, %r70, %r11;
	cvt.s64.s32 	%rd387, %r2556;
	add.s64 	%rd388, %rd387, %rd64;
	shl.b64 	%rd389, %rd388, 2;
	add.s64 	%rd390, %rd1, %rd389;
	st.global.f32 	[%rd390], %f3299;
$L__BB40_92:
	setp.ge.s32 	%p49, %r40, %r27;
	@%p49 bra 	$L__BB40_94;
	ld.shared.u32 	%r2557, [%r12+192];
	mul.lo.s32 	%r2558, %r2557, %r70;
	cvt.s64.s32 	%rd391, %r2558;
	cvt.u64.u32 	%rd392, %r11;
	add.s64 	%rd393, %rd392, %rd391;
	add.s64 	%rd394, %rd393, %rd64;
	shl.b64 	%rd395, %rd394, 2;
	add.s64 	%rd396, %rd1, %rd395;
	st.global.f32 	[%rd396+32], %f3298;
$L__BB40_94:
	setp.ge.s32 	%p50, %r41, %r27;
	@%p50 bra 	$L__BB40_96;
	ld.shared.u32 	%r2559, [%r12+196];
	mul.lo.s32 	%r2560, %r2559, %r70;
	cvt.s64.s32 	%rd397, %r2560;
	cvt.u64.u32 	%rd398, %r11;
	add.s64 	%rd399, %rd398, %rd397;
	add.s64 	%rd400, %rd399, %rd64;
	shl.b64 	%rd401, %rd400, 2;
	add.s64 	%rd402, %rd1, %rd401;
	st.global.f32 	[%rd402+32], %f3297;
$L__BB40_96:
	setp.ge.s32 	%p51, %r40, %r27;
	@%p51 bra 	$L__BB40_98;
	ld.shared.u32 	%r2561, [%r12+192];
	mad.lo.s32 	%r2562, %r2561, %r70, %r13;
	cvt.s64.s32 	%rd403, %r2562;
	add.s64 	%rd404, %rd403, %rd64;
	shl.b64 	%rd405, %rd404, 2;
	add.s64 	%rd406, %rd1, %rd405;
	st.global.f32 	[%rd406], %f3296;
$L__BB40_98:
	setp.ge.s32 	%p52, %r41, %r27;
	@%p52 bra 	$L__BB40_100;
	ld.shared.u32 	%r2563, [%r12+196];
	mad.lo.s32 	%r2564, %r2563, %r70, %r13;
	cvt.s64.s32 	%rd407, %r2564;
	add.s64 	%rd408, %rd407, %rd64;
	shl.b64 	%rd409, %rd408, 2;
	add.s64 	%rd410, %rd1, %rd409;
	st.global.f32 	[%rd410], %f3295;
$L__BB40_100:
	setp.ge.s32 	%p53, %r40, %r27;
	@%p53 bra 	$L__BB40_102;
	ld.shared.u32 	%r2565, [%r12+192];
	mul.lo.s32 	%r2566, %r2565, %r70;
	cvt.s64.s32 	%rd411, %r2566;
	cvt.u64.u32 	%rd412, %r13;
	add.s64 	%rd413, %rd412, %rd411;
	add.s64 	%rd414, %rd413, %rd64;
	shl.b64 	%rd415, %rd414, 2;
	add.s64 	%rd416, %rd1, %rd415;
	st.global.f32 	[%rd416+32], %f3294;
$L__BB40_102:
	setp.ge.s32 	%p54, %r41, %r27;
	@%p54 bra 	$L__BB40_104;
	ld.shared.u32 	%r2567, [%r12+196];
	mul.lo.s32 	%r2568, %r2567, %r70;
	cvt.s64.s32 	%rd417, %r2568;
	cvt.u64.u32 	%rd418, %r13;
	add.s64 	%rd419, %rd418, %rd417;
	add.s64 	%rd420, %rd419, %rd64;
	shl.b64 	%rd421, %rd420, 2;
	add.s64 	%rd422, %rd1, %rd421;
	st.global.f32 	[%rd422+32], %f3293;
$L__BB40_104:
	or.b32  	%r42, %r10, 64;
	setp.ge.s32 	%p55, %r42, %r27;
	@%p55 bra 	$L__BB40_106;
	ld.shared.u32 	%r2569, [%r12+256];
	mad.lo.s32 	%r2570, %r2569, %r70, %r11;
	cvt.s64.s32 	%rd423, %r2570;
	add.s64 	%rd424, %rd423, %rd64;
	shl.b64 	%rd425, %rd424, 2;
	add.s64 	%rd426, %rd1, %rd425;
	st.global.f32 	[%rd426], %f3292;
$L__BB40_106:
	add.s32 	%r43, %r10, 65;
	setp.ge.s32 	%p56, %r43, %r27;
	@%p56 bra 	$L__BB40_108;
	ld.shared.u32 	%r2571, [%r12+260];
	mad.lo.s32 	%r2572, %r2571, %r70, %r11;
	cvt.s64.s32 	%rd427, %r2572;
	add.s64 	%rd428, %rd427, %rd64;
	shl.b64 	%rd429, %rd428, 2;
	add.s64 	%rd430, %rd1, %rd429;
	st.global.f32 	[%rd430], %f3291;
$L__BB40_108:
	setp.ge.s32 	%p57, %r42, %r27;
	@%p57 bra 	$L__BB40_110;
	ld.shared.u32 	%r2573, [%r12+256];
	mul.lo.s32 	%r2574, %r2573, %r70;
	cvt.s64.s32 	%rd431, %r2574;
	cvt.u64.u32 	%rd432, %r11;
	add.s64 	%rd433, %rd432, %rd431;
	add.s64 	%rd434, %rd433, %rd64;
	shl.b64 	%rd435, %rd434, 2;
	add.s64 	%rd436, %rd1, %rd435;
	st.global.f32 	[%rd436+32], %f3290;
$L__BB40_110:
	setp.ge.s32 	%p58, %r43, %r27;
	@%p58 bra 	$L__BB40_112;
	ld.shared.u32 	%r2575, [%r12+260];
	mul.lo.s32 	%r2576, %r2575, %r70;
	cvt.s64.s32 	%rd437, %r2576;
	cvt.u64.u32 	%rd438, %r11;
	add.s64 	%rd439, %rd438, %rd437;
	add.s64 	%rd440, %rd439, %rd64;
	shl.b64 	%rd441, %rd440, 2;
	add.s64 	%rd442, %rd1, %rd441;
	st.global.f32 	[%rd442+32], %f3289;
$L__BB40_112:
	setp.ge.s32 	%p59, %r42, %r27;
	@%p59 bra 	$L__BB40_114;
	ld.shared.u32 	%r2577, [%r12+256];
	mad.lo.s32 	%r2578, %r2577, %r70, %r13;
	cvt.s64.s32 	%rd443, %r2578;
	add.s64 	%rd444, %rd443, %rd64;
	shl.b64 	%rd445, %rd444, 2;
	add.s64 	%rd446, %rd1, %rd445;
	st.global.f32 	[%rd446], %f3288;
$L__BB40_114:
	setp.ge.s32 	%p60, %r43, %r27;
	@%p60 bra 	$L__BB40_116;
	ld.shared.u32 	%r2579, [%r12+260];
	mad.lo.s32 	%r2580, %r2579, %r70, %r13;
	cvt.s64.s32 	%rd447, %r2580;
	add.s64 	%rd448, %rd447, %rd64;
	shl.b64 	%rd449, %rd448, 2;
	add.s64 	%rd450, %rd1, %rd449;
	st.global.f32 	[%rd450], %f3287;
$L__BB40_116:
	setp.ge.s32 	%p61, %r42, %r27;
	@%p61 bra 	$L__BB40_118;
	ld.shared.u32 	%r2581, [%r12+256];
	mul.lo.s32 	%r2582, %r2581, %r70;
	cvt.s64.s32 	%rd451, %r2582;
	cvt.u64.u32 	%rd452, %r13;
	add.s64 	%rd453, %rd452, %rd451;
	add.s64 	%rd454, %rd453, %rd64;
	shl.b64 	%rd455, %rd454, 2;
	add.s64 	%rd456, %rd1, %rd455;
	st.global.f32 	[%rd456+32], %f3286;
$L__BB40_118:
	setp.ge.s32 	%p62, %r43, %r27;
	@%p62 bra 	$L__BB40_120;
	ld.shared.u32 	%r2583, [%r12+260];
	mul.lo.s32 	%r2584, %r2583, %r70;
	cvt.s64.s32 	%rd457, %r2584;
	cvt.u64.u32 	%rd458, %r13;
	add.s64 	%rd459, %rd458, %rd457;
	add.s64 	%rd460, %rd459, %rd64;
	shl.b64 	%rd461, %rd460, 2;
	add.s64 	%rd462, %rd1, %rd461;
	st.global.f32 	[%rd462+32], %f3285;
$L__BB40_120:
	or.b32  	%r44, %r10, 80;
	setp.ge.s32 	%p63, %r44, %r27;
	@%p63 bra 	$L__BB40_122;
	ld.shared.u32 	%r2585, [%r12+320];
	mad.lo.s32 	%r2586, %r2585, %r70, %r11;
	cvt.s64.s32 	%rd463, %r2586;
	add.s64 	%rd464, %rd463, %rd64;
	shl.b64 	%rd465, %rd464, 2;
	add.s64 	%rd466, %rd1, %rd465;
	st.global.f32 	[%rd466], %f3284;
$L__BB40_122:
	add.s32 	%r45, %r10, 81;
	setp.ge.s32 	%p64, %r45, %r27;
	@%p64 bra 	$L__BB40_124;
	ld.shared.u32 	%r2587, [%r12+324];
	mad.lo.s32 	%r2588, %r2587, %r70, %r11;
	cvt.s64.s32 	%rd467, %r2588;
	add.s64 	%rd468, %rd467, %rd64;
	shl.b64 	%rd469, %rd468, 2;
	add.s64 	%rd470, %rd1, %rd469;
	st.global.f32 	[%rd470], %f3283;
$L__BB40_124:
	setp.ge.s32 	%p65, %r44, %r27;
	@%p65 bra 	$L__BB40_126;
	ld.shared.u32 	%r2589, [%r12+320];
	mul.lo.s32 	%r2590, %r2589, %r70;
	cvt.s64.s32 	%rd471, %r2590;
	cvt.u64.u32 	%rd472, %r11;
	add.s64 	%rd473, %rd472, %rd471;
	add.s64 	%rd474, %rd473, %rd64;
	shl.b64 	%rd475, %rd474, 2;
	add.s64 	%rd476, %rd1, %rd475;
	st.global.f32 	[%rd476+32], %f3282;
$L__BB40_126:
	setp.ge.s32 	%p66, %r45, %r27;
	@%p66 bra 	$L__BB40_128;
	ld.shared.u32 	%r2591, [%r12+324];
	mul.lo.s32 	%r2592, %r2591, %r70;
	cvt.s64.s32 	%rd477, %r2592;
	cvt.u64.u32 	%rd478, %r11;
	add.s64 	%rd479, %rd478, %rd477;
	add.s64 	%rd480, %rd479, %rd64;
	shl.b64 	%rd481, %rd480, 2;
	add.s64 	%rd482, %rd1, %rd481;
	st.global.f32 	[%rd482+32], %f3281;
$L__BB40_128:
	setp.ge.s32 	%p67, %r44, %r27;
	@%p67 bra 	$L__BB40_130;
	ld.shared.u32 	%r2593, [%r12+320];
	mad.lo.s32 	%r2594, %r2593, %r70, %r13;
	cvt.s64.s32 	%rd483, %r2594;
	add.s64 	%rd484, %rd483, %rd64;
	shl.b64 	%rd485, %rd484, 2;
	add.s64 	%rd486, %rd1, %rd485;
	st.global.f32 	[%rd486], %f3280;
$L__BB40_130:
	setp.ge.s32 	%p68, %r45, %r27;
	@%p68 bra 	$L__BB40_132;
	ld.shared.u32 	%r2595, [%r12+324];
	mad.lo.s32 	%r2596, %r2595, %r70, %r13;
	cvt.s64.s32 	%rd487, %r2596;
	add.s64 	%rd488, %rd487, %rd64;
	shl.b64 	%rd489, %rd488, 2;
	add.s64 	%rd490, %rd1, %rd489;
	st.global.f32 	[%rd490], %f3279;
$L__BB40_132:
	setp.ge.s32 	%p69, %r44, %r27;
	@%p69 bra 	$L__BB40_134;
	ld.shared.u32 	%r2597, [%r12+320];
	mul.lo.s32 	%r2598, %r2597, %r70;
	cvt.s64.s32 	%rd491, %r2598;
	cvt.u64.u32 	%rd492, %r13;
	add.s64 	%rd493, %rd492, %rd491;
	add.s64 	%rd494, %rd493, %rd64;
	shl.b64 	%rd495, %rd494, 2;
	add.s64 	%rd496, %rd1, %rd495;
	st.global.f32 	[%rd496+32], %f3278;
$L__BB40_134:
	setp.ge.s32 	%p70, %r45, %r27;
	@%p70 bra 	$L__BB40_136;
	ld.shared.u32 	%r2599, [%r12+324];
	mul.lo.s32 	%r2600, %r2599, %r70;
	cvt.s64.s32 	%rd497, %r2600;
	cvt.u64.u32 	%rd498, %r13;
	add.s64 	%rd499, %rd498, %rd497;
	add.s64 	%rd500, %rd499, %rd64;
	shl.b64 	%rd501, %rd500, 2;
	add.s64 	%rd502, %rd1, %rd501;
	st.global.f32 	[%rd502+32], %f3277;
$L__BB40_136:
	or.b32  	%r46, %r10, 96;
	setp.ge.s32 	%p71, %r46, %r27;
	@%p71 bra 	$L__BB40_138;
	ld.shared.u32 	%r2601, [%r12+384];
	mad.lo.s32 	%r2602, %r2601, %r70, %r11;
	cvt.s64.s32 	%rd503, %r2602;
	add.s64 	%rd504, %rd503, %rd64;
	shl.b64 	%rd505, %rd504, 2;
	add.s64 	%rd506, %rd1, %rd505;
	st.global.f32 	[%rd506], %f3276;
$L__BB40_138:
	add.s32 	%r47, %r10, 97;
	setp.ge.s32 	%p72, %r47, %r27;
	@%p72 bra 	$L__BB40_140;
	ld.shared.u32 	%r2603, [%r12+388];
	mad.lo.s32 	%r2604, %r2603, %r70, %r11;
	cvt.s64.s32 	%rd507, %r2604;
	add.s64 	%rd508, %rd507, %rd64;
	shl.b64 	%rd509, %rd508, 2;
	add.s64 	%rd510, %rd1, %rd509;
	st.global.f32 	[%rd510], %f3275;
$L__BB40_140:
	setp.ge.s32 	%p73, %r46, %r27;
	@%p73 bra 	$L__BB40_142;
	ld.shared.u32 	%r2605, [%r12+384];
	mul.lo.s32 	%r2606, %r2605, %r70;
	cvt.s64.s32 	%rd511, %r2606;
	cvt.u64.u32 	%rd512, %r11;
	add.s64 	%rd513, %rd512, %rd511;
	add.s64 	%rd514, %rd513, %rd64;
	shl.b64 	%rd515, %rd514, 2;
	add.s64 	%rd516, %rd1, %rd515;
	st.global.f32 	[%rd516+32], %f3274;
$L__BB40_142:
	setp.ge.s32 	%p74, %r47, %r27;
	@%p74 bra 	$L__BB40_144;
	ld.shared.u32 	%r2607, [%r12+388];
	mul.lo.s32 	%r2608, %r2607, %r70;
	cvt.s64.s32 	%rd517, %r2608;
	cvt.u64.u32 	%rd518, %r11;
	add.s64 	%rd519, %rd518, %rd517;
	add.s64 	%rd520, %rd519, %rd64;
	shl.b64 	%rd521, %rd520, 2;
	add.s64 	%rd522, %rd1, %rd521;
	st.global.f32 	[%rd522+32], %f3273;
$L__BB40_144:
	setp.ge.s32 	%p75, %r46, %r27;
	@%p75 bra 	$L__BB40_146;
	ld.shared.u32 	%r2609, [%r12+384];
	mad.lo.s32 	%r2610, %r2609, %r70, %r13;
	cvt.s64.s32 	%rd523, %r2610;
	add.s64 	%rd524, %rd523, %rd64;
	shl.b64 	%rd525, %rd524, 2;
	add.s64 	%rd526, %rd1, %rd525;
	st.global.f32 	[%rd526], %f3272;
$L__BB40_146:
	setp.ge.s32 	%p76, %r47, %r27;
	@%p76 bra 	$L__BB40_148;
	ld.shared.u32 	%r2611, [%r12+388];
	mad.lo.s32 	%r2612, %r2611, %r70, %r13;
	cvt.s64.s32 	%rd527, %r2612;
	add.s64 	%rd528, %rd527, %rd64;
	shl.b64 	%rd529, %rd528, 2;
	add.s64 	%rd530, %rd1, %rd529;
	st.global.f32 	[%rd530], %f3271;
$L__BB40_148:
	setp.ge.s32 	%p77, %r46, %r27;
	@%p77 bra 	$L__BB40_150;
	ld.shared.u32 	%r2613, [%r12+384];
	mul.lo.s32 	%r2614, %r2613, %r70;
	cvt.s64.s32 	%rd531, %r2614;
	cvt.u64.u32 	%rd532, %r13;
	add.s64 	%rd533, %rd532, %rd531;
	add.s64 	%rd534, %rd533, %rd64;
	shl.b64 	%rd535, %rd534, 2;
	add.s64 	%rd536, %rd1, %rd535;
	st.global.f32 	[%rd536+32], %f3270;
$L__BB40_150:
	setp.ge.s32 	%p78, %r47, %r27;
	@%p78 bra 	$L__BB40_152;
	ld.shared.u32 	%r2615, [%r12+388];
	mul.lo.s32 	%r2616, %r2615, %r70;
	cvt.s64.s32 	%rd537, %r2616;
	cvt.u64.u32 	%rd538, %r13;
	add.s64 	%rd539, %rd538, %rd537;
	add.s64 	%rd540, %rd539, %rd64;
	shl.b64 	%rd541, %rd540, 2;
	add.s64 	%rd542, %rd1, %rd541;
	st.global.f32 	[%rd542+32], %f3269;
$L__BB40_152:
	add.s64 	%rd66, %rd800, %rd3;
	or.b64  	%rd543, %rd66, %rd3;
	and.b64  	%rd544, %rd543, -4294967296;
	setp.ne.s64 	%p79, %rd544, 0;
	@%p79 bra 	$L__BB40_154;
	cvt.u32.u64 	%r2618, %rd66;
	rem.u32 	%r2619, %r2618, %r122;
	cvt.u64.u32 	%rd805, %r2619;
	bra.uni 	$L__BB40_155;
$L__BB40_154:
	rem.s64 	%rd805, %rd66, %rd3;
$L__BB40_155:
	sub.s64 	%rd800, %rd66, %rd805;
	sub.s64 	%rd545, %rd23, %rd800;
	min.s64 	%rd807, %rd3, %rd545;
$L__BB40_156:
	cvt.u32.u64 	%r5087, %rd807;
	setp.lt.s64 	%p92, %rd800, %rd23;
	setp.eq.s32 	%p80, %r122, %r5087;
	and.pred  	%p81, %p92, %p80;
	mov.b32 	%r5079, 0;
	@%p81 bra 	$L__BB40_19;
$L__BB40_157:
	not.pred 	%p82, %p92;
	@%p82 bra 	$L__BB40_176;
	ld.param.u32 	%r5073, [mul_mat_q40_112_8_false_param_13];
	cvt.s64.s32 	%rd75, %rd800;
	mul.lo.s32 	%r51, %r5073, %r1;
	cvt.s64.s32 	%rd547, %r51;
	mul.lo.s64 	%rd76, %rd547, %rd3;
	or.b64  	%rd548, %rd75, %rd76;
	and.b64  	%rd549, %rd548, -4294967296;
	setp.ne.s64 	%p83, %rd549, 0;
	@%p83 bra 	$L__BB40_160;
	cvt.u32.u64 	%r2622, %rd76;
	cvt.u32.u64 	%r2623, %rd75;
	div.u32 	%r2624, %r2623, %r2622;
	cvt.u64.u32 	%rd809, %r2624;
	bra.uni 	$L__BB40_161;
$L__BB40_160:
	div.s64 	%rd809, %rd75, %rd76;
$L__BB40_161:
	cvt.u32.u64 	%r52, %rd809;
	cvt.u64.u32 	%rd550, %r51;
	mul.lo.s64 	%rd551, %rd550, %rd3;
	mul.lo.s64 	%rd552, %rd551, %rd809;
	sub.s64 	%rd80, %rd800, %rd552;
	cvt.s64.s32 	%rd81, %rd80;
	mul.lo.s64 	%rd82, %rd5, %rd3;
	or.b64  	%rd553, %rd81, %rd82;
	and.b64  	%rd554, %rd553, -4294967296;
	setp.ne.s64 	%p84, %rd554, 0;
	@%p84 bra 	$L__BB40_163;
	cvt.u32.u64 	%r2625, %rd82;
	cvt.u32.u64 	%r2626, %rd81;
	div.u32 	%r2627, %r2626, %r2625;
	cvt.u64.u32 	%rd810, %r2627;
	bra.uni 	$L__BB40_164;
$L__BB40_163:
	div.s64 	%rd810, %rd81, %rd82;
$L__BB40_164:
	cvt.u32.u64 	%r53, %rd810;
	cvt.u64.u32 	%rd555, %r1;
	mul.lo.s64 	%rd556, %rd555, %rd3;
	mul.lo.s64 	%rd557, %rd556, %rd810;
	sub.s64 	%rd558, %rd80, %rd557;
	cvt.s64.s32 	%rd86, %rd558;
	or.b64  	%rd559, %rd86, %rd3;
	and.b64  	%rd560, %rd559, -4294967296;
	setp.ne.s64 	%p85, %rd560, 0;
	@%p85 bra 	$L__BB40_166;
	cvt.u32.u64 	%r2629, %rd86;
	div.u32 	%r2630, %r2629, %r122;
	cvt.u64.u32 	%rd811, %r2630;
	bra.uni 	$L__BB40_167;
$L__BB40_166:
	div.s64 	%rd811, %rd86, %rd3;
$L__BB40_167:
	ld.param.u32 	%r5077, [mul_mat_q40_112_8_false_param_15];
	ld.param.u64 	%rd791, [mul_mat_q40_112_8_false_param_2];
	cvt.u32.u64 	%r54, %rd811;
	mul.lo.s32 	%r5089, %r5077, %r53;
	setp.eq.s64 	%p86, %rd791, 0;
	mov.b32 	%r5088, 0;
	@%p86 bra 	$L__BB40_172;
	ld.param.u64 	%rd793, [mul_mat_q40_112_8_false_param_3];
	shl.b64 	%rd561, %rd810, 32;
	shr.s64 	%rd562, %rd561, 30;
	cvta.to.global.u64 	%rd563, %rd793;
	add.s64 	%rd564, %rd563, %rd562;
	ld.global.nc.u32 	%r5088, [%rd564];
	add.s64 	%rd565, %rd561, 4294967296;
	shr.s64 	%rd566, %rd565, 30;
	add.s64 	%rd567, %rd563, %rd566;
	ld.global.nc.u32 	%r2632, [%rd567];
	sub.s32 	%r2633, %r2632, %r5088;
	mul.lo.s32 	%r2634, %r54, 112;
	setp.ge.s32 	%p87, %r2634, %r2633;
	@%p87 bra 	$L__BB40_176;
	setp.gt.u32 	%p88, %r5, 111;
	bar.sync 	0;
	@%p88 bra 	$L__BB40_171;
	st.shared.u32 	[%r6], %r5;
$L__BB40_171:
	bar.sync 	0;
	mov.b32 	%r5089, 0;
$L__BB40_172:
	ld.param.u32 	%r5075, [mul_mat_q40_112_8_false_param_14];
	ld.param.u32 	%r5069, [mul_mat_q40_112_8_false_param_12];
	ld.param.u32 	%r5063, [mul_mat_q40_112_8_false_param_9];
	ld.param.u64 	%rd788, [mul_mat_q40_112_8_false_param_1];
	mad.lo.s32 	%r2639, %r54, 112, %r5088;
	mad.lo.s32 	%r2640, %r2639, 36, %r5089;
	div.s32 	%r2641, %r53, %r5069;
	mul.lo.s32 	%r59, %r2641, %r5075;
	mul.lo.s32 	%r2642, %r5063, %r52;
	shl.b32 	%r60, %r2642, 7;
	cvta.to.global.u64 	%rd568, %rd788;
	mul.wide.s32 	%rd569, %r2640, 4;
	add.s64 	%rd90, %rd568, %rd569;
	setp.ge.s32 	%p89, %r5079, %r5087;
	mov.f32 	%f3381, 0f00000000;
	mov.f32 	%f3382, %f3381;
	mov.f32 	%f3383, %f3381;
	mov.f32 	%f3384, %f3381;
	mov.f32 	%f3385, %f3381;
	mov.f32 	%f3386, %f3381;
	mov.f32 	%f3387, %f3381;
	mov.f32 	%f3388, %f3381;
	mov.f32 	%f3389, %f3381;
	mov.f32 	%f3390, %f3381;
	mov.f32 	%f3391, %f3381;
	mov.f32 	%f3392, %f3381;
	mov.f32 	%f3393, %f3381;
	mov.f32 	%f3394, %f3381;
	mov.f32 	%f3395, %f3381;
	mov.f32 	%f3396, %f3381;
	mov.f32 	%f3397, %f3381;
	mov.f32 	%f3398, %f3381;
	mov.f32 	%f3399, %f3381;
	mov.f32 	%f3400, %f3381;
	mov.f32 	%f3401, %f3381;
	mov.f32 	%f3402, %f3381;
	mov.f32 	%f3403, %f3381;
	mov.f32 	%f3404, %f3381;
	mov.f32 	%f3405, %f3381;
	mov.f32 	%f3406, %f3381;
	mov.f32 	%f3407, %f3381;
	mov.f32 	%f3408, %f3381;
	mov.f32 	%f3409, %f3381;
	mov.f32 	%f3410, %f3381;
	mov.f32 	%f3411, %f3381;
	mov.f32 	%f3412, %f3381;
	mov.f32 	%f3413, %f3381;
	mov.f32 	%f3414, %f3381;
	mov.f32 	%f3415, %f3381;
	mov.f32 	%f3416, %f3381;
	mov.f32 	%f3417, %f3381;
	mov.f32 	%f3418, %f3381;
	mov.f32 	%f3419, %f3381;
	mov.f32 	%f3420, %f3381;
	mov.f32 	%f3421, %f3381;
	mov.f32 	%f3422, %f3381;
	mov.f32 	%f3423, %f3381;
	mov.f32 	%f3424, %f3381;
	mov.f32 	%f3425, %f3381;
	mov.f32 	%f3426, %f3381;
	mov.f32 	%f3427, %f3381;
	mov.f32 	%f3428, %f3381;
	mov.f32 	%f3429, %f3381;
	mov.f32 	%f3430, %f3381;
	mov.f32 	%f3431, %f3381;
	mov.f32 	%f3432, %f3381;
	mov.f32 	%f3433, %f3381;
	mov.f32 	%f3434, %f3381;
	mov.f32 	%f3435, %f3381;
	mov.f32 	%f3436, %f3381;
	@%p89 bra 	$L__BB40_175;
	ld.param.u32 	%r5064, [mul_mat_q40_112_8_false_param_9];
	shr.u32 	%r2643, %r4, 2;
	cvt.u64.u32 	%rd570, %r2643;
	and.b32  	%r2644, %r4, 7;
	shl.b32 	%r2645, %r3, 2;
	shr.u32 	%r2646, %r4, 3;
	add.s32 	%r2647, %r2646, %r2645;
	cvt.u64.u32 	%rd571, %r2644;
	and.b32  	%r2648, %r3, 1022;
	and.b32  	%r2649, %r4, 15;
	and.b32  	%r2650, %r2643, 252;
	mad.lo.s32 	%r2651, %r2649, 76, %r2650;
	mul.lo.s32 	%r2652, %r3, %r5064;
	shl.b32 	%r2653, %r5064, 3;
	shl.b32 	%r2654, %r5064, 4;
	add.s32 	%r2655, %r2654, %r2652;
	add.s32 	%r2656, %r2655, %r2653;
	cvt.s64.s32 	%rd572, %r2656;
	shl.b32 	%r2657, %r5064, 5;
	add.s32 	%r2658, %r2657, %r2652;
	add.s32 	%r2659, %r2658, %r2653;
	cvt.s64.s32 	%rd573, %r2659;
	add.s32 	%r2660, %r2654, %r2658;
	cvt.s64.s32 	%rd574, %r2660;
	add.s32 	%r2661, %r2660, %r2653;
	cvt.s64.s32 	%rd575, %r2661;
	shl.b32 	%r2662, %r5064, 6;
	add.s32 	%r2663, %r2662, %r2652;
	add.s32 	%r2664, %r2663, %r2653;
	cvt.s64.s32 	%rd576, %r2664;
	add.s32 	%r2665, %r2654, %r2663;
	cvt.s64.s32 	%rd577, %r2665;
	add.s32 	%r2666, %r2665, %r2653;
	cvt.s64.s32 	%rd578, %r2666;
	add.s32 	%r2667, %r2657, %r2663;
	cvt.s64.s32 	%rd579, %r2667;
	add.s32 	%r2668, %r2667, %r2653;
	cvt.s64.s32 	%rd580, %r2668;
	add.s32 	%r2669, %r2654, %r2667;
	cvt.s64.s32 	%rd581, %r2669;
	add.s32 	%r2670, %r2669, %r2653;
	cvt.s64.s32 	%rd582, %r2670;
	mad.lo.s32 	%r2671, %r2647, %r5064, %r2662;
	add.s32 	%r2672, %r2671, %r2657;
	cvt.s64.s32 	%rd583, %r2672;
	mad.lo.s32 	%r2673, %r2648, 1216, %r2651;
	mul.wide.u32 	%rd584, %r2673, 4;
	mov.u32 	%r2674, data_mul_mat_q;
	cvt.u64.u32 	%rd585, %r2674;
	cvta.shared.u64 	%rd586, %rd585;
	add.s64 	%rd587, %rd586, %rd584;
	add.s64 	%rd91, %rd587, 16832;
	add.s64 	%rd92, %rd583, %rd571;
	add.s32 	%r2675, %r5079, %r60;
	add.s32 	%r5090, %r2675, %r59;
	add.s64 	%rd93, %rd570, %rd582;
	add.s64 	%rd94, %rd570, %rd581;
	add.s64 	%rd95, %rd570, %rd580;
	add.s64 	%rd96, %rd570, %rd572;
	add.s64 	%rd97, %rd570, %rd579;
	add.s64 	%rd98, %rd570, %rd578;
	add.s64 	%rd99, %rd570, %rd573;
	add.s64 	%rd100, %rd570, %rd577;
	add.s64 	%rd101, %rd570, %rd574;
	add.s64 	%rd102, %rd570, %rd576;
	add.s64 	%rd103, %rd570, %rd575;
	mov.f32 	%f3381, 0f00000000;
$L__BB40_174:
	ld.param.u32 	%r5067, [mul_mat_q40_112_8_false_param_10];
	ld.param.u32 	%r5065, [mul_mat_q40_112_8_false_param_9];
	mul.wide.s32 	%rd604, %r5079, %r5067;
	cvt.s64.s32 	%rd605, %r5090;
	add.s64 	%rd606, %rd92, %rd605;
	mad.lo.s64 	%rd607, %rd606, 18, %rd2;
	shl.b32 	%r4548, %r5065, 6;
	mul.lo.s32 	%r4552, %r2647, %r5065;
	add.s32 	%r4553, %r4548, %r4552;
	cvt.s64.s32 	%rd608, %r4553;
	add.s64 	%rd610, %rd608, %rd571;
	add.s64 	%rd611, %rd610, %rd605;
	mad.lo.s64 	%rd612, %rd611, 18, %rd2;
	shl.b32 	%r4555, %r5065, 5;
	add.s32 	%r4556, %r4552, %r4555;
	cvt.s64.s32 	%rd613, %r4556;
	add.s64 	%rd614, %rd613, %rd571;
	add.s64 	%rd615, %rd614, %rd605;
	mad.lo.s64 	%rd616, %rd615, 18, %rd2;
	cvt.s64.s32 	%rd617, %r4552;
	add.s64 	%rd618, %rd617, %rd571;
	add.s64 	%rd619, %rd618, %rd605;
	mad.lo.s64 	%rd620, %rd619, 18, %rd2;
	mul.lo.s32 	%r4558, %r3, %r5065;
	cvt.s64.s32 	%rd622, %r4558;
	add.s64 	%rd623, %rd570, %rd622;
	add.s64 	%rd624, %rd623, %rd605;
	and.b32  	%r4559, %r4, 3;
	mul.wide.u32 	%rd625, %r4559, 4;
	add.s64 	%rd626, %rd625, %rd2;
	add.s64 	%rd627, %rd626, 4;
	mad.lo.s64 	%rd628, %rd624, 18, %rd627;
	add.s64 	%rd629, %rd93, %rd605;
	mad.lo.s64 	%rd630, %rd629, 18, %rd627;
	shl.b32 	%r4560, %r5065, 3;
	add.s32 	%r4561, %r4558, %r4560;
	cvt.s64.s32 	%rd631, %r4561;
	add.s64 	%rd632, %rd570, %rd631;
	add.s64 	%rd633, %rd632, %rd605;
	mad.lo.s64 	%rd634, %rd633, 18, %rd627;
	add.s64 	%rd635, %rd94, %rd605;
	mad.lo.s64 	%rd636, %rd635, 18, %rd627;
	shl.b32 	%r4562, %r5065, 4;
	add.s32 	%r4563, %r4562, %r4558;
	cvt.s64.s32 	%rd637, %r4563;
	add.s64 	%rd638, %rd570, %rd637;
	add.s64 	%rd639, %rd638, %rd605;
	mad.lo.s64 	%rd640, %rd639, 18, %rd627;
	add.s64 	%rd641, %rd95, %rd605;
	mad.lo.s64 	%rd642, %rd641, 18, %rd627;
	add.s64 	%rd643, %rd96, %rd605;
	mad.lo.s64 	%rd644, %rd643, 18, %rd627;
	add.s64 	%rd645, %rd97, %rd605;
	mad.lo.s64 	%rd646, %rd645, 18, %rd627;
	add.s32 	%r4564, %r4555, %r4558;
	cvt.s64.s32 	%rd647, %r4564;
	add.s64 	%rd648, %rd570, %rd647;
	add.s64 	%rd649, %rd648, %rd605;
	mad.lo.s64 	%rd650, %rd649, 18, %rd627;
	add.s64 	%rd651, %rd98, %rd605;
	mad.lo.s64 	%rd652, %rd651, 18, %rd627;
	add.s64 	%rd653, %rd99, %rd605;
	mad.lo.s64 	%rd654, %rd653, 18, %rd627;
	add.s64 	%rd655, %rd100, %rd605;
	mad.lo.s64 	%rd656, %rd655, 18, %rd627;
	add.s64 	%rd657, %rd101, %rd605;
	mad.lo.s64 	%rd658, %rd657, 18, %rd627;
	add.s64 	%rd659, %rd102, %rd605;
	mad.lo.s64 	%rd660, %rd659, 18, %rd627;
	add.s64 	%rd661, %rd103, %rd605;
	mad.lo.s64 	%rd662, %rd661, 18, %rd627;
	add.s32 	%r4565, %r4548, %r4558;
	cvt.s64.s32 	%rd663, %r4565;
	add.s64 	%rd664, %rd570, %rd663;
	add.s64 	%rd665, %rd664, %rd605;
	mad.lo.s64 	%rd666, %rd665, 18, %rd627;
	ld.global.nc.u16 	%rs41, [%rd628+-2];
	cvt.u32.u16 	%r4566, %rs41;
	ld.global.nc.u16 	%rs42, [%rd628];
	cvt.u32.u16 	%r4567, %rs42;
	shl.b32 	%r4568, %r4567, 16;
	or.b32  	%r4569, %r4568, %r4566;
	and.b32  	%r2678, %r4569, 252645135;
	add.s32 	%r4570, %r2678, 2021161080;
	xor.b32  	%r4571, %r4570, -2139062144;
	xor.b32  	%r4572, %r2678, 134744072;
	xor.b32  	%r4573, %r4570, %r4569;
	and.b32  	%r2676, %r4573, %r4572;
	// begin inline asm
	prmt.b32 %r2676, %r2676, 0, 0xba98;
	// end inline asm
	// begin inline asm
	prmt.b32 %r2678, %r2678, 0, 0xba98;
	// end inline asm
	xor.b32  	%r4574, %r2678, 2139062143;
	not.b32 	%r4575, %r2676;
	and.b32  	%r4576, %r4571, %r4575;
	and.b32  	%r4577, %r4574, %r2676;
	or.b32  	%r4578, %r4576, %r4577;
	shl.b32 	%r4579, %r2643, 3;
	or.b32  	%r4580, %r4579, %r4559;
	mad.lo.s32 	%r4581, %r3, 76, %r4580;
	shl.b32 	%r4582, %r4581, 2;
	add.s32 	%r4584, %r2674, %r4582;
	st.shared.u32 	[%r4584+16832], %r4578;
	shr.u32 	%r4585, %r4569, 4;
	and.b32  	%r2682, %r4585, 252645135;
	add.s32 	%r4586, %r2682, 2021161080;
	xor.b32  	%r4587, %r4586, -2139062144;
	xor.b32  	%r4588, %r2682, 134744072;
	xor.b32  	%r4589, %r4586, %r4585;
	and.b32  	%r2680, %r4589, %r4588;
	// begin inline asm
	prmt.b32 %r2680, %r2680, 0, 0xba98;
	// end inline asm
	// begin inline asm
	prmt.b32 %r2682, %r2682, 0, 0xba98;
	// end inline asm
	xor.b32  	%r4590, %r2682, 2139062143;
	not.b32 	%r4591, %r2680;
	and.b32  	%r4592, %r4587, %r4591;
	and.b32  	%r4593, %r4590, %r2680;
	or.b32  	%r4594, %r4592, %r4593;
	st.shared.u32 	[%r4584+16848], %r4594;
	ld.global.nc.u16 	%rs43, [%rd634+-2];
	cvt.u32.u16 	%r4595, %rs43;
	ld.global.nc.u16 	%rs44, [%rd634];
	cvt.u32.u16 	%r4596, %rs44;
	shl.b32 	%r4597, %r4596, 16;
	or.b32  	%r4598, %r4597, %r4595;
	and.b32  	%r2686, %r4598, 252645135;
	add.s32 	%r4599, %r2686, 2021161080;
	xor.b32  	%r4600, %r4599, -2139062144;
	xor.b32  	%r4601, %r2686, 134744072;
	xor.b32  	%r4602, %r4599, %r4598;
	and.b32  	%r2684, %r4602, %r4601;
	// begin inline asm
	prmt.b32 %r2684, %r2684, 0, 0xba98;
	// end inline asm
	// begin inline asm
	prmt.b32 %r2686, %r2686, 0, 0xba98;
	// end inline asm
	xor.b32  	%r4603, %r2686, 2139062143;
	not.b32 	%r4604, %r2684;
	and.b32  	%r4605, %r4600, %r4604;
	and.b32  	%r4606, %r4603, %r2684;
	or.b32  	%r4607, %r4605, %r4606;
	st.shared.u32 	[%r4584+19264], %r4607;
	shr.u32 	%r4608, %r4598, 4;
	and.b32  	%r2690, %r4608, 252645135;
	add.s32 	%r4609, %r2690, 2021161080;
	xor.b32  	%r4610, %r4609, -2139062144;
	xor.b32  	%r4611, %r2690, 134744072;
	xor.b32  	%r4612, %r4609, %r4608;
	and.b32  	%r2688, %r4612, %r4611;
	// begin inline asm
	prmt.b32 %r2688, %r2688, 0, 0xba98;
	// end inline asm
	// begin inline asm
	prmt.b32 %r2690, %r2690, 0, 0xba98;
	// end inline asm
	xor.b32  	%r4613, %r2690, 2139062143;
	not.b32 	%r4614, %r2688;
	and.b32  	%r4615, %r4610, %r4614;
	and.b32  	%r4616, %r4613, %r2688;
	or.b32  	%r4617, %r4615, %r4616;
	st.shared.u32 	[%r4584+19280], %r4617;
	ld.global.nc.u16 	%rs45, [%rd640+-2];
	cvt.u32.u16 	%r4618, %rs45;
	ld.global.nc.u16 	%rs46, [%rd640];
	cvt.u32.u16 	%r4619, %rs46;
	shl.b32 	%r4620, %r4619, 16;
	or.b32  	%r4621, %r4620, %r4618;
	and.b32  	%r2694, %r4621, 252645135;
	add.s32 	%r4622, %r2694, 2021161080;
	xor.b32  	%r4623, %r4622, -2139062144;
	xor.b32  	%r4624, %r2694, 134744072;
	xor.b32  	%r4625, %r4622, %r4621;
	and.b32  	%r2692, %r4625, %r4624;
	// begin inline asm
	prmt.b32 %r2692, %r2692, 0, 0xba98;
	// end inline asm
	// begin inline asm
	prmt.b32 %r2694, %r2694, 0, 0xba98;
	// end inline asm
	xor.b32  	%r4626, %r2694, 2139062143;
	not.b32 	%r4627, %r2692;
	and.b32  	%r4628, %r4623, %r4627;
	and.b32  	%r4629, %r4626, %r2692;
	or.b32  	%r4630, %r4628, %r4629;
	st.shared.u32 	[%r4584+21696], %r4630;
	shr.u32 	%r4631, %r4621, 4;
	and.b32  	%r2698, %r4631, 252645135;
	add.s32 	%r4632, %r2698, 2021161080;
	xor.b32  	%r4633, %r4632, -2139062144;
	xor.b32  	%r4634, %r2698, 134744072;
	xor.b32  	%r4635, %r4632, %r4631;
	and.b32  	%r2696, %r4635, %r4634;
	// begin inline asm
	prmt.b32 %r2696, %r2696, 0, 0xba98;
	// end inline asm
	// begin inline asm
	prmt.b32 %r2698, %r2698, 0, 0xba98;
	// end inline asm
	xor.b32  	%r4636, %r2698, 2139062143;
	not.b32 	%r4637, %r2696;
	and.b32  	%r4638, %r4633, %r4637;
	and.b32  	%r4639, %r4636, %r2696;
	or.b32  	%r4640, %r4638, %r4639;
	st.shared.u32 	[%r4584+21712], %r4640;
	ld.global.nc.u16 	%rs47, [%rd644+-2];
	cvt.u32.u16 	%r4641, %rs47;
	ld.global.nc.u16 	%rs48, [%rd644];
	cvt.u32.u16 	%r4642, %rs48;
	shl.b32 	%r4643, %r4642, 16;
	or.b32  	%r4644, %r4643, %r4641;
	and.b32  	%r2702, %r4644, 252645135;
	add.s32 	%r4645, %r2702, 2021161080;
	xor.b32  	%r4646, %r4645, -2139062144;
	xor.b32  	%r4647, %r2702, 134744072;
	xor.b32  	%r4648, %r4645, %r4644;
	and.b32  	%r2700, %r4648, %r4647;
	// begin inline asm
	prmt.b32 %r2700, %r2700, 0, 0xba98;
	// end inline asm
	// begin inline asm
	prmt.b32 %r2702, %r2702, 0, 0xba98;
	// end inline asm
	xor.b32  	%r4649, %r2702, 2139062143;
	not.b32 	%r4650, %r2700;
	and.b32  	%r4651, %r4646, %r4650;
	and.b32  	%r4652, %r4649, %r2700;
	or.b32  	%r4653, %r4651, %r4652;
	st.shared.u32 	[%r4584+24128], %r4653;
	shr.u32 	%r4654, %r4644, 4;
	and.b32  	%r2706, %r4654, 252645135;
	add.s32 	%r4655, %r2706, 2021161080;
	xor.b32  	%r4656, %r4655, -2139062144;
	xor.b32  	%r4657, %r2706, 134744072;
	xor.b32  	%r4658, %r4655, %r4654;
	and.b32  	%r2704, %r4658, %r4657;
	// begin inline asm
	prmt.b32 %r2704, %r2704, 0, 0xba98;
	// end inline asm
	// begin inline asm
	prmt.b32 %r2706, %r2706, 0, 0xba98;
	// end inline asm
	xor.b32  	%r4659, %r2706, 2139062143;
	not.b32 	%r4660, %r2704;
	and.b32  	%r4661, %r4656, %r4660;
	and.b32  	%r4662, %r4659, %r2704;
	or.b32  	%r4663, %r4661, %r4662;
	st.shared.u32 	[%r4584+24144], %r4663;
	ld.global.nc.u16 	%rs49, [%rd650+-2];
	cvt.u32.u16 	%r4664, %rs49;
	ld.global.nc.u16 	%rs50, [%rd650];
	cvt.u32.u16 	%r4665, %rs50;
	shl.b32 	%r4666, %r4665, 16;
	or.b32  	%r4667, %r4666, %r4664;
	and.b32  	%r2710, %r4667, 252645135;
	add.s32 	%r4668, %r2710, 2021161080;
	xor.b32  	%r4669, %r4668, -2139062144;
	xor.b32  	%r4670, %r2710, 134744072;
	xor.b32  	%r4671, %r4668, %r4667;
	and.b32  	%r2708, %r4671, %r4670;
	// begin inline asm
	prmt.b32 %r2708, %r2708, 0, 0xba98;
	// end inline asm
	// begin inline asm
	prmt.b32 %r2710, %r2710, 0, 0xba98;
	// end inline asm
	xor.b32  	%r4672, %r2710, 2139062143;
	not.b32 	%r4673, %r2708;
	and.b32  	%r4674, %r4669, %r4673;
	and.b32  	%r4675, %r4672, %r2708;
	or.b32  	%r4676, %r4674, %r4675;
	st.shared.u32 	[%r4584+26560], %r4676;
	shr.u32 	%r4677, %r4667, 4;
	and.b32  	%r2714, %r4677, 252645135;
	add.s32 	%r4678, %r2714, 2021161080;
	xor.b32  	%r4679, %r4678, -2139062144;
	xor.b32  	%r4680, %r2714, 134744072;
	xor.b32  	%r4681, %r4678, %r4677;
	and.b32  	%r2712, %r4681, %r4680;
	// begin inline asm
	prmt.b32 %r2712, %r2712, 0, 0xba98;
	// end inline asm
	// begin inline asm
	prmt.b32 %r2714, %r2714, 0, 0xba98;
	// end inline asm
	xor.b32  	%r4682, %r2714, 2139062143;
	not.b32 	%r4683, %r2712;
	and.b32  	%r4684, %r4679, %r4683;
	and.b32  	%r4685, %r4682, %r2712;
	or.b32  	%r4686, %r4684, %r4685;
	st.shared.u32 	[%r4584+26576], %r4686;
	ld.global.nc.u16 	%rs51, [%rd654+-2];
	cvt.u32.u16 	%r4687, %rs51;
	ld.global.nc.u16 	%rs52, [%rd654];
	cvt.u32.u16 	%r4688, %rs52;
	shl.b32 	%r4689, %r4688, 16;
	or.b32  	%r4690, %r4689, %r4687;
	and.b32  	%r2718, %r4690, 252645135;
	add.s32 	%r4691, %r2718, 2021161080;
	xor.b32  	%r4692, %r4691, -2139062144;
	xor.b32  	%r4693, %r2718, 134744072;
	xor.b32  	%r4694, %r4691, %r4690;
	and.b32  	%r2716, %r4694, %r4693;
	// begin inline asm
	prmt.b32 %r2716, %r2716, 0, 0xba98;
	// end inline asm
	// begin inline asm
	prmt.b32 %r2718, %r2718, 0, 0xba98;
	// end inline asm
	xor.b32  	%r4695, %r2718, 2139062143;
	not.b32 	%r4696, %r2716;
	and.b32  	%r4697, %r4692, %r4696;
	and.b32  	%r4698, %r4695, %r2716;
	or.b32  	%r4699, %r4697, %r4698;
	st.shared.u32 	[%r4584+28992], %r4699;
	shr.u32 	%r4700, %r4690, 4;
	and.b32  	%r2722, %r4700, 252645135;
	add.s32 	%r4701, %r2722, 2021161080;
	xor.b32  	%r4702, %r4701, -2139062144;
	xor.b32  	%r4703, %r2722, 134744072;
	xor.b32  	%r4704, %r4701, %r4700;
	and.b32  	%r2720, %r4704, %r4703;
	// begin inline asm
	prmt.b32 %r2720, %r2720, 0, 0xba98;
	// end inline asm
	// begin inline asm
	prmt.b32 %r2722, %r2722, 0, 0xba98;
	// end inline asm
	xor.b32  	%r4705, %r2722, 2139062143;
	not.b32 	%r4706, %r2720;
	and.b32  	%r4707, %r4702, %r4706;
	and.b32  	%r4708, %r4705, %r2720;
	or.b32  	%r4709, %r4707, %r4708;
	st.shared.u32 	[%r4584+29008], %r4709;
	ld.global.nc.u16 	%rs53, [%rd658+-2];
	cvt.u32.u16 	%r4710, %rs53;
	ld.global.nc.u16 	%rs54, [%rd658];
	cvt.u32.u16 	%r4711, %rs54;
	shl.b32 	%r4712, %r4711, 16;
	or.b32  	%r4713, %r4712, %r4710;
	and.b32  	%r2726, %r4713, 252645135;
	add.s32 	%r4714, %r2726, 2021161080;
	xor.b32  	%r4715, %r4714, -2139062144;
	xor.b32  	%r4716, %r2726, 134744072;
	xor.b32  	%r4717, %r4714, %r4713;
	and.b32  	%r2724, %r4717, %r4716;
	// begin inline asm
	prmt.b32 %r2724, %r2724, 0, 0xba98;
	// end inline asm
	// begin inline asm
	prmt.b32 %r2726, %r2726, 0, 0xba98;
	// end inline asm
	xor.b32  	%r4718, %r2726, 2139062143;
	not.b32 	%r4719, %r2724;
	and.b32  	%r4720, %r4715, %r4719;
	and.b32  	%r4721, %r4718, %r2724;
	or.b32  	%r4722, %r4720, %r4721;
	st.shared.u32 	[%r4584+31424], %r4722;
	shr.u32 	%r4723, %r4713, 4;
	and.b32  	%r2730, %r4723, 252645135;
	add.s32 	%r4724, %r2730, 2021161080;
	xor.b32  	%r4725, %r4724, -2139062144;
	xor.b32  	%r4726, %r2730, 134744072;
	xor.b32  	%r4727, %r4724, %r4723;
	and.b32  	%r2728, %r4727, %r4726;
	// begin inline asm
	prmt.b32 %r2728, %r2728, 0, 0xba98;
	// end inline asm
	// begin inline asm
	prmt.b32 %r2730, %r2730, 0, 0xba98;
	// end inline asm
	xor.b32  	%r4728, %r2730, 2139062143;
	not.b32 	%r4729, %r2728;
	and.b32  	%r4730, %r4725, %r4729;
	and.b32  	%r4731, %r4728, %r2728;
	or.b32  	%r4732, %r4730, %r4731;
	st.shared.u32 	[%r4584+31440], %r4732;
	ld.global.nc.u16 	%rs55, [%rd662+-2];
	cvt.u32.u16 	%r4733, %rs55;
	ld.global.nc.u16 	%rs56, [%rd662];
	cvt.u32.u16 	%r4734, %rs56;
	shl.b32 	%r4735, %r4734, 16;
	or.b32  	%r4736, %r4735, %r4733;
	and.b32  	%r2734, %r4736, 252645135;
	add.s32 	%r4737, %r2734, 2021161080;
	xor.b32  	%r4738, %r4737, -2139062144;
	xor.b32  	%r4739, %r2734, 134744072;
	xor.b32  	%r4740, %r4737, %r4736;
	and.b32  	%r2732, %r4740, %r4739;
	// begin inline asm
	prmt.b32 %r2732, %r2732, 0, 0xba98;
	// end inline asm
	// begin inline asm
	prmt.b32 %r2734, %r2734, 0, 0xba98;
	// end inline asm
	xor.b32  	%r4741, %r2734, 2139062143;
	not.b32 	%r4742, %r2732;
	and.b32  	%r4743, %r4738, %r4742;
	and.b32  	%r4744, %r4741, %r2732;
	or.b32  	%r4745, %r4743, %r4744;
	st.shared.u32 	[%r4584+33856], %r4745;
	shr.u32 	%r4746, %r4736, 4;
	and.b32  	%r2738, %r4746, 252645135;
	add.s32 	%r4747, %r2738, 2021161080;
	xor.b32  	%r4748, %r4747, -2139062144;
	xor.b32  	%r4749, %r2738, 134744072;
	xor.b32  	%r4750, %r4747, %r4746;
	and.b32  	%r2736, %r4750, %r4749;
	// begin inline asm
	prmt.b32 %r2736, %r2736, 0, 0xba98;
	// end inline asm
	// begin inline asm
	prmt.b32 %r2738, %r2738, 0, 0xba98;
	// end inline asm
	xor.b32  	%r4751, %r2738, 2139062143;
	not.b32 	%r4752, %r2736;
	and.b32  	%r4753, %r4748, %r4752;
	and.b32  	%r4754, %r4751, %r2736;
	or.b32  	%r4755, %r4753, %r4754;
	st.shared.u32 	[%r4584+33872], %r4755;
	ld.global.nc.u16 	%rs57, [%rd666+-2];
	cvt.u32.u16 	%r4756, %rs57;
	ld.global.nc.u16 	%rs58, [%rd666];
	cvt.u32.u16 	%r4757, %rs58;
	shl.b32 	%r4758, %r4757, 16;
	or.b32  	%r4759, %r4758, %r4756;
	and.b32  	%r2742, %r4759, 252645135;
	add.s32 	%r4760, %r2742, 2021161080;
	xor.b32  	%r4761, %r4760, -2139062144;
	xor.b32  	%r4762, %r2742, 134744072;
	xor.b32  	%r4763, %r4760, %r4759;
	and.b32  	%r2740, %r4763, %r4762;
	// begin inline asm
	prmt.b32 %r2740, %r2740, 0, 0xba98;
	// end inline asm
	// begin inline asm
	prmt.b32 %r2742, %r2742, 0, 0xba98;
	// end inline asm
	xor.b32  	%r4764, %r2742, 2139062143;
	not.b32 	%r4765, %r2740;
	and.b32  	%r4766, %r4761, %r4765;
	and.b32  	%r4767, %r4764, %r2740;
	or.b32  	%r4768, %r4766, %r4767;
	st.shared.u32 	[%r4584+36288], %r4768;
	shr.u32 	%r4769, %r4759, 4;
	and.b32  	%r2746, %r4769, 252645135;
	add.s32 	%r4770, %r2746, 2021161080;
	xor.b32  	%r4771, %r4770, -2139062144;
	xor.b32  	%r4772, %r2746, 134744072;
	xor.b32  	%r4773, %r4770, %r4769;
	and.b32  	%r2744, %r4773, %r4772;
	// begin inline asm
	prmt.b32 %r2744, %r2744, 0, 0xba98;
	// end inline asm
	// begin inline asm
	prmt.b32 %r2746, %r2746, 0, 0xba98;
	// end inline asm
	xor.b32  	%r4774, %r2746, 2139062143;
	not.b32 	%r4775, %r2744;
	and.b32  	%r4776, %r4771, %r4775;
	and.b32  	%r4777, %r4774, %r2744;
	or.b32  	%r4778, %r4776, %r4777;
	st.shared.u32 	[%r4584+36304], %r4778;
	ld.global.nc.u16 	%rs59, [%rd660+-2];
	cvt.u32.u16 	%r4779, %rs59;
	ld.global.nc.u16 	%rs60, [%rd660];
	cvt.u32.u16 	%r4780, %rs60;
	shl.b32 	%r4781, %r4780, 16;
	or.b32  	%r4782, %r4781, %r4779;
	and.b32  	%r2750, %r4782, 252645135;
	add.s32 	%r4783, %r2750, 2021161080;
	xor.b32  	%r4784, %r4783, -2139062144;
	xor.b32  	%r4785, %r2750, 134744072;
	xor.b32  	%r4786, %r4783, %r4782;
	and.b32  	%r2748, %r4786, %r4785;
	// begin inline asm
	prmt.b32 %r2748, %r2748, 0, 0xba98;
	// end inline asm
	// begin inline asm
	prmt.b32 %r2750, %r2750, 0, 0xba98;
	// end inline asm
	xor.b32  	%r4787, %r2750, 2139062143;
	not.b32 	%r4788, %r2748;
	and.b32  	%r4789, %r4784, %r4788;
	and.b32  	%r4790, %r4787, %r2748;
	or.b32  	%r4791, %r4789, %r4790;
	st.shared.u32 	[%r4584+38720], %r4791;
	shr.u32 	%r4792, %r4782, 4;
	and.b32  	%r2754, %r4792, 252645135;
	add.s32 	%r4793, %r2754, 2021161080;
	xor.b32  	%r4794, %r4793, -2139062144;
	xor.b32  	%r4795, %r2754, 134744072;
	xor.b32  	%r4796, %r4793, %r4792;
	and.b32  	%r2752, %r4796, %r4795;
	// begin inline asm
	prmt.b32 %r2752, %r2752, 0, 0xba98;
	// end inline asm
	// begin inline asm
	prmt.b32 %r2754, %r2754, 0, 0xba98;
	// end inline asm
	xor.b32  	%r4797, %r2754, 2139062143;
	not.b32 	%r4798, %r2752;
	and.b32  	%r4799, %r4794, %r4798;
	and.b32  	%r4800, %r4797, %r2752;
	or.b32  	%r4801, %r4799, %r4800;
	st.shared.u32 	[%r4584+38736], %r4801;
	ld.global.nc.u16 	%rs61, [%rd656+-2];
	cvt.u32.u16 	%r4802, %rs61;
	ld.global.nc.u16 	%rs62, [%rd656];
	cvt.u32.u16 	%r4803, %rs62;
	shl.b32 	%r4804, %r4803, 16;
	or.b32  	%r4805, %r4804, %r4802;
	and.b32  	%r2758, %r4805, 252645135;
	add.s32 	%r4806, %r2758, 2021161080;
	xor.b32  	%r4807, %r4806, -2139062144;
	xor.b32  	%r4808, %r2758, 134744072;
	xor.b32  	%r4809, %r4806, %r4805;
	and.b32  	%r2756, %r4809, %r4808;
	// begin inline asm
	prmt.b32 %r2756, %r2756, 0, 0xba98;
	// end inline asm
	// begin inline asm
	prmt.b32 %r2758, %r2758, 0, 0xba98;
	// end inline asm
	xor.b32  	%r4810, %r2758, 2139062143;
	not.b32 	%r4811, %r2756;
	and.b32  	%r4812, %r4807, %r4811;
	and.b32  	%r4813, %r4810, %r2756;
	or.b32  	%r4814, %r4812, %r4813;
	st.shared.u32 	[%r4584+41152], %r4814;
	shr.u32 	%r4815, %r4805, 4;
	and.b32  	%r2762, %r4815, 252645135;
	add.s32 	%r4816, %r2762, 2021161080;
	xor.b32  	%r4817, %r4816, -2139062144;
	xor.b32  	%r4818, %r2762, 134744072;
	xor.b32  	%r4819, %r4816, %r4815;
	and.b32  	%r2760, %r4819, %r4818;
	// begin inline asm
	prmt.b32 %r2760, %r2760, 0, 0xba98;
	// end inline asm
	// begin inline asm
	prmt.b32 %r2762, %r2762, 0, 0xba98;
	// end inline asm
	xor.b32  	%r4820, %r2762, 2139062143;
	not.b32 	%r4821, %r2760;
	and.b32  	%r4822, %r4817, %r4821;
	and.b32  	%r4823, %r4820, %r2760;
	or.b32  	%r4824, %r4822, %r4823;
	st.shared.u32 	[%r4584+41168], %r4824;
	ld.global.nc.u16 	%rs63, [%rd652+-2];
	cvt.u32.u16 	%r4825, %rs63;
	ld.global.nc.u16 	%rs64, [%rd652];
	cvt.u32.u16 	%r4826, %rs64;
	shl.b32 	%r4827, %r4826, 16;
	or.b32  	%r4828, %r4827, %r4825;
	and.b32  	%r2766, %r4828, 252645135;
	add.s32 	%r4829, %r2766, 2021161080;
	xor.b32  	%r4830, %r4829, -2139062144;
	xor.b32  	%r4831, %r2766, 134744072;
	xor.b32  	%r4832, %r4829, %r4828;
	and.b32  	%r2764, %r4832, %r4831;
	// begin inline asm
	prmt.b32 %r2764, %r2764, 0, 0xba98;
	// end inline asm
	// begin inline asm
	prmt.b32 %r2766, %r2766, 0, 0xba98;
	// end inline asm
	xor.b32  	%r4833, %r2766, 2139062143;
	not.b32 	%r4834, %r2764;
	and.b32  	%r4835, %r4830, %r4834;
	and.b32  	%r4836, %r4833, %r2764;
	or.b32  	%r4837, %r4835, %r4836;
	st.shared.u32 	[%r4584+43584], %r4837;
	shr.u32 	%r4838, %r4828, 4;
	and.b32  	%r2770, %r4838, 252645135;
	add.s32 	%r4839, %r2770, 2021161080;
	xor.b32  	%r4840, %r4839, -2139062144;
	xor.b32  	%r4841, %r2770, 134744072;
	xor.b32  	%r4842, %r4839, %r4838;
	and.b32  	%r2768, %r4842, %r4841;
	// begin inline asm
	prmt.b32 %r2768, %r2768, 0, 0xba98;
	// end inline asm
	// begin inline asm
	prmt.b32 %r2770, %r2770, 0, 0xba98;
	// end inline asm
	xor.b32  	%r4843, %r2770, 2139062143;
	not.b32 	%r4844, %r2768;
	and.b32  	%r4845, %r4840, %r4844;
	and.b32  	%r4846, %r4843, %r2768;
	or.b32  	%r4847, %r4845, %r4846;
	st.shared.u32 	[%r4584+43600], %r4847;
	ld.global.nc.u16 	%rs65, [%rd646+-2];
	cvt.u32.u16 	%r4848, %rs65;
	ld.global.nc.u16 	%rs66, [%rd646];
	cvt.u32.u16 	%r4849, %rs66;
	shl.b32 	%r4850, %r4849, 16;
	or.b32  	%r4851, %r4850, %r4848;
	and.b32  	%r2774, %r4851, 252645135;
	add.s32 	%r4852, %r2774, 2021161080;
	xor.b32  	%r4853, %r4852, -2139062144;
	xor.b32  	%r4854, %r2774, 134744072;
	xor.b32  	%r4855, %r4852, %r4851;
	and.b32  	%r2772, %r4855, %r4854;
	// begin inline asm
	prmt.b32 %r2772, %r2772, 0, 0xba98;
	// end inline asm
	// begin inline asm
	prmt.b32 %r2774, %r2774, 0, 0xba98;
	// end inline asm
	xor.b32  	%r4856, %r2774, 2139062143;
	not.b32 	%r4857, %r2772;
	and.b32  	%r4858, %r4853, %r4857;
	and.b32  	%r4859, %r4856, %r2772;
	or.b32  	%r4860, %r4858, %r4859;
	st.shared.u32 	[%r4584+46016], %r4860;
	shr.u32 	%r4861, %r4851, 4;
	and.b32  	%r2778, %r4861, 252645135;
	add.s32 	%r4862, %r2778, 2021161080;
	xor.b32  	%r4863, %r4862, -2139062144;
	xor.b32  	%r4864, %r2778, 134744072;
	xor.b32  	%r4865, %r4862, %r4861;
	and.b32  	%r2776, %r4865, %r4864;
	// begin inline asm
	prmt.b32 %r2776, %r2776, 0, 0xba98;
	// end inline asm
	// begin inline asm
	prmt.b32 %r2778, %r2778, 0, 0xba98;
	// end inline asm
	xor.b32  	%r4866, %r2778, 2139062143;
	not.b32 	%r4867, %r2776;
	and.b32  	%r4868, %r4863, %r4867;
	and.b32  	%r4869, %r4866, %r2776;
	or.b32  	%r4870, %r4868, %r4869;
	st.shared.u32 	[%r4584+46032], %r4870;
	ld.global.nc.u16 	%rs67, [%rd642+-2];
	cvt.u32.u16 	%r4871, %rs67;
	ld.global.nc.u16 	%rs68, [%rd642];
	cvt.u32.u16 	%r4872, %rs68;
	shl.b32 	%r4873, %r4872, 16;
	or.b32  	%r4874, %r4873, %r4871;
	and.b32  	%r2782, %r4874, 252645135;
	add.s32 	%r4875, %r2782, 2021161080;
	xor.b32  	%r4876, %r4875, -2139062144;
	xor.b32  	%r4877, %r2782, 134744072;
	xor.b32  	%r4878, %r4875, %r4874;
	and.b32  	%r2780, %r4878, %r4877;
	// begin inline asm
	prmt.b32 %r2780, %r2780, 0, 0xba98;
	// end inline asm
	// begin inline asm
	prmt.b32 %r2782, %r2782, 0, 0xba98;
	// end inline asm
	xor.b32  	%r4879, %r2782, 2139062143;
	not.b32 	%r4880, %r2780;
	and.b32  	%r4881, %r4876, %r4880;
	and.b32  	%r4882, %r4879, %r2780;
	or.b32  	%r4883, %r4881, %r4882;
	st.shared.u32 	[%r4584+48448], %r4883;
	shr.u32 	%r4884, %r4874, 4;
	and.b32  	%r2786, %r4884, 252645135;
	add.s32 	%r4885, %r2786, 2021161080;
	xor.b32  	%r4886, %r4885, -2139062144;
	xor.b32  	%r4887, %r2786, 134744072;
	xor.b32  	%r4888, %r4885, %r4884;
	and.b32  	%r2784, %r4888, %r4887;
	// begin inline asm
	prmt.b32 %r2784, %r2784, 0, 0xba98;
	// end inline asm
	// begin inline asm
	prmt.b32 %r2786, %r2786, 0, 0xba98;
	// end inline asm
	xor.b32  	%r4889, %r2786, 2139062143;
	not.b32 	%r4890, %r2784;
	and.b32  	%r4891, %r4886, %r4890;
	and.b32  	%r4892, %r4889, %r2784;
	or.b32  	%r4893, %r4891, %r4892;
	st.shared.u32 	[%r4584+48464], %r4893;
	ld.global.nc.u16 	%rs69, [%rd636+-2];
	cvt.u32.u16 	%r4894, %rs69;
	ld.global.nc.u16 	%rs70, [%rd636];
	cvt.u32.u16 	%r4895, %rs70;
	shl.b32 	%r4896, %r4895, 16;
	or.b32  	%r4897, %r4896, %r4894;
	and.b32  	%r2790, %r4897, 252645135;
	add.s32 	%r4898, %r2790, 2021161080;
	xor.b32  	%r4899, %r4898, -2139062144;
	xor.b32  	%r4900, %r2790, 134744072;
	xor.b32  	%r4901, %r4898, %r4897;
	and.b32  	%r2788, %r4901, %r4900;
	// begin inline asm
	prmt.b32 %r2788, %r2788, 0, 0xba98;
	// end inline asm
	// begin inline asm
	prmt.b32 %r2790, %r2790, 0, 0xba98;
	// end inline asm
	xor.b32  	%r4902, %r2790, 2139062143;
	not.b32 	%r4903, %r2788;
	and.b32  	%r4904, %r4899, %r4903;
	and.b32  	%r4905, %r4902, %r2788;
	or.b32  	%r4906, %r4904, %r4905;
	st.shared.u32 	[%r4584+50880], %r4906;
	shr.u32 	%r4907, %r4897, 4;
	and.b32  	%r2794, %r4907, 252645135;
	add.s32 	%r4908, %r2794, 2021161080;
	xor.b32  	%r4909, %r4908, -2139062144;
	xor.b32  	%r4910, %r2794, 134744072;
	xor.b32  	%r4911, %r4908, %r4907;
	and.b32  	%r2792, %r4911, %r4910;
	// begin inline asm
	prmt.b32 %r2792, %r2792, 0, 0xba98;
	// end inline asm
	// begin inline asm
	prmt.b32 %r2794, %r2794, 0, 0xba98;
	// end inline asm
	xor.b32  	%r4912, %r2794, 2139062143;
	not.b32 	%r4913, %r2792;
	and.b32  	%r4914, %r4909, %r4913;
	and.b32  	%r4915, %r4912, %r2792;
	or.b32  	%r4916, %r4914, %r4915;
	st.shared.u32 	[%r4584+50896], %r4916;
	ld.global.nc.u16 	%rs71, [%rd630+-2];
	cvt.u32.u16 	%r4917, %rs71;
	ld.global.nc.u16 	%rs72, [%rd630];
	cvt.u32.u16 	%r4918, %rs72;
	shl.b32 	%r4919, %r4918, 16;
	or.b32  	%r4920, %r4919, %r4917;
	and.b32  	%r2798, %r4920, 252645135;
	add.s32 	%r4921, %r2798, 2021161080;
	xor.b32  	%r4922, %r4921, -2139062144;
	xor.b32  	%r4923, %r2798, 134744072;
	xor.b32  	%r4924, %r4921, %r4920;
	and.b32  	%r2796, %r4924, %r4923;
	// begin inline asm
	prmt.b32 %r2796, %r2796, 0, 0xba98;
	// end inline asm
	// begin inline asm
	prmt.b32 %r2798, %r2798, 0, 0xba98;
	// end inline asm
	xor.b32  	%r4925, %r2798, 2139062143;
	not.b32 	%r4926, %r2796;
	and.b32  	%r4927, %r4922, %r4926;
	and.b32  	%r4928, %r4925, %r2796;
	or.b32  	%r4929, %r4927, %r4928;
	st.shared.u32 	[%r4584+53312], %r4929;
	shr.u32 	%r4930, %r4920, 4;
	and.b32  	%r2802, %r4930, 252645135;
	add.s32 	%r4931, %r2802, 2021161080;
	xor.b32  	%r4932, %r4931, -2139062144;
	xor.b32  	%r4933, %r2802, 134744072;
	xor.b32  	%r4934, %r4931, %r4930;
	and.b32  	%r2800, %r4934, %r4933;
	// begin inline asm
	prmt.b32 %r2800, %r2800, 0, 0xba98;
	// end inline asm
	// begin inline asm
	prmt.b32 %r2802, %r2802, 0, 0xba98;
	// end inline asm
	xor.b32  	%r4935, %r2802, 2139062143;
	not.b32 	%r4936, %r2800;
	and.b32  	%r4937, %r4932, %r4936;
	and.b32  	%r4938, %r4935, %r2800;
	or.b32  	%r4939, %r4937, %r4938;
	st.shared.u32 	[%r4584+53328], %r4939;
	ld.global.nc.u16 	%rs37, [%rd620];
	// begin inline asm
	{  cvt.f32.f16 %f1777, %rs37;}

	// end inline asm
	mad.lo.s32 	%r4940, %r2647, 76, %r2644;
	shl.b32 	%r4941, %r4940, 2;
	add.s32 	%r4942, %r2674, 17088;
	add.s32 	%r4943, %r4942, %r4941;
	st.shared.f32 	[%r4943], %f1777;
	ld.global.nc.u16 	%rs38, [%rd616];
	// begin inline asm
	{  cvt.f32.f16 %f1778, %rs38;}

	// end inline asm
	st.shared.f32 	[%r4943+9728], %f1778;
	ld.global.nc.u16 	%rs39, [%rd612];
	// begin inline asm
	{  cvt.f32.f16 %f1779, %rs39;}

	// end inline asm
	st.shared.f32 	[%r4943+19456], %f1779;
	ld.global.nc.u16 	%rs40, [%rd607];
	// begin inline asm
	{  cvt.f32.f16 %f1780, %rs40;}

	// end inline asm
	st.shared.f32 	[%r4943+29184], %f1780;
	cvt.u64.u32 	%rd667, %r5;
	mad.lo.s64 	%rd668, %rd604, 9, %rd667;
	shl.b64 	%rd669, %rd668, 2;
	add.s64 	%rd670, %rd90, %rd669;
	ld.global.nc.u32 	%r4946, [%rd670];
	add.s32 	%r4948, %r2674, 448;
	add.s32 	%r4949, %r4948, %r83;
	st.shared.u32 	[%r4949], %r4946;
	ld.global.nc.u32 	%r4950, [%rd670+1024];
	st.shared.u32 	[%r4949+1024], %r4950;
	ld.global.nc.u32 	%r4951, [%rd670+2048];
	st.shared.u32 	[%r4949+2048], %r4951;
	ld.global.nc.u32 	%r4952, [%rd670+3072];
	st.shared.u32 	[%r4949+3072], %r4952;
	ld.global.nc.u32 	%r4953, [%rd670+4096];
	st.shared.u32 	[%r4949+4096], %r4953;
	ld.global.nc.u32 	%r4954, [%rd670+5120];
	st.shared.u32 	[%r4949+5120], %r4954;
	ld.global.nc.u32 	%r4955, [%rd670+6144];
	st.shared.u32 	[%r4949+6144], %r4955;
	ld.global.nc.u32 	%r4956, [%rd670+7168];
	st.shared.u32 	[%r4949+7168], %r4956;
	ld.global.nc.u32 	%r4957, [%rd670+8192];
	st.shared.u32 	[%r4949+8192], %r4957;
	ld.global.nc.u32 	%r4958, [%rd670+9216];
	st.shared.u32 	[%r4949+9216], %r4958;
	ld.global.nc.u32 	%r4959, [%rd670+10240];
	st.shared.u32 	[%r4949+10240], %r4959;
	ld.global.nc.u32 	%r4960, [%rd670+11264];
	st.shared.u32 	[%r4949+11264], %r4960;
	ld.global.nc.u32 	%r4961, [%rd670+12288];
	st.shared.u32 	[%r4949+12288], %r4961;
	ld.global.nc.u32 	%r4962, [%rd670+13312];
	st.shared.u32 	[%r4949+13312], %r4962;
	ld.global.nc.u32 	%r4963, [%rd670+14336];
	st.shared.u32 	[%r4949+14336], %r4963;
	ld.global.nc.u32 	%r4964, [%rd670+15360];
	st.shared.u32 	[%r4949+15360], %r4964;
	bar.sync 	0;
	// begin inline asm
	ldmatrix.sync.aligned.m8n8.x4.b16 {%r2804, %r2805, %r2806, %r2807}, [%rd91];
	// end inline asm
	add.s64 	%rd589, %rd91, 32;
	// begin inline asm
	ldmatrix.sync.aligned.m8n8.x4.b16 {%r2808, %r2809, %r2810, %r2811}, [%rd589];
	// end inline asm
	add.s64 	%rd590, %rd91, 64;
	// begin inline asm
	ldmatrix.sync.aligned.m8n8.x4.b16 {%r2812, %r2813, %r2814, %r2815}, [%rd590];
	// end inline asm
	add.s64 	%rd591, %rd91, 96;
	// begin inline asm
	ldmatrix.sync.aligned.m8n8.x4.b16 {%r2816, %r2817, %r2818, %r2819}, [%rd591];
	// end inline asm
	shl.b32 	%r4965, %r3, 4;
	and.b32  	%r4966, %r4965, 16352;
	add.s32 	%r4967, %r2643, %r4966;
	mad.lo.s32 	%r4968, %r4967, 304, %r4942;
	ld.shared.v4.f32 	{%f1893, %f1894, %f1895, %f1896}, [%r4968];
	ld.shared.v4.f32 	{%f1897, %f1898, %f1899, %f1900}, [%r4968+2432];
	add.s64 	%rd592, %rd91, 4864;
	// begin inline asm
	ldmatrix.sync.aligned.m8n8.x4.b16 {%r2820, %r2821, %r2822, %r2823}, [%rd592];
	// end inline asm
	add.s64 	%rd593, %rd91, 4896;
	// begin inline asm
	ldmatrix.sync.aligned.m8n8.x4.b16 {%r2824, %r2825, %r2826, %r2827}, [%rd593];
	// end inline asm
	add.s64 	%rd594, %rd91, 4928;
	// begin inline asm
	ldmatrix.sync.aligned.m8n8.x4.b16 {%r2828, %r2829, %r2830, %r2831}, [%rd594];
	// end inline asm
	add.s64 	%rd595, %rd91, 4960;
	// begin inline asm
	ldmatrix.sync.aligned.m8n8.x4.b16 {%r2832, %r2833, %r2834, %r2835}, [%rd595];
	// end inline asm
	ld.shared.v4.f32 	{%f1901, %f1902, %f1903, %f1904}, [%r4968+4864];
	ld.shared.v4.f32 	{%f1905, %f1906, %f1907, %f1908}, [%r4968+7296];
	and.b32  	%r4969, %r3, 1;
	setp.eq.b32 	%p90, %r4969, 1;
	selp.b32 	%r4970, 1152, 0, %p90;
	add.s32 	%r4971, %r4948, %r4970;
	mad.lo.s32 	%r4972, %r2643, 28, %r4580;
	shl.b32 	%r4973, %r4972, 2;
	add.s32 	%r4974, %r4971, %r4973;
	ld.shared.u32 	%r2860, [%r4974+16];
	ld.shared.u32 	%r2861, [%r4974+32];
	mad.lo.s32 	%r4975, %r4559, 288, %r4971;
	ld.shared.v4.u32 	{%r2836, %r2866, %r2896, %r2926}, [%r4975];
	// begin inline asm
	{.reg .f16 low,high;
  mov.b32 {low,high},%r2836;
  cvt.f32.f16 %f1781, low;}

	// end inline asm
	ld.shared.v4.u32 	{%r2837, %r2867, %r2897, %r2927}, [%r4975+144];
	// begin inline asm
	{.reg .f16 low,high;
  mov.b32 {low,high},%r2837;
  cvt.f32.f16 %f1782, low;}

	// end inline asm
	mov.b32 	%r4534, 0;
	mov.u32 	%r2838, %r4534;
	mov.u32 	%r2839, %r4534;
	mov.u32 	%r2840, %r4534;
	mov.u32 	%r2841, %r4534;
	// begin inline asm
	mma.sync.aligned.m16n8k32.row.col.s32.s8.s8.s32 {%r2838, %r2839, %r2840, %r2841}, {%r2804, %r2805, %r2806, %r2807}, {%r2860, %r2861}, {%r2838, %r2839, %r2840, %r2841};
	// end inline asm
	cvt.rn.f32.s32 	%f1909, %r2838;
	mul.f32 	%f1910, %f1893, %f1909;
	fma.rn.f32 	%f1911, %f1910, %f1781, %f3381;
	cvt.rn.f32.s32 	%f1912, %r2839;
	mul.f32 	%f1913, %f1893, %f1912;
	fma.rn.f32 	%f1914, %f1913, %f1782, %f3382;
	cvt.rn.f32.s32 	%f1915, %r2840;
	mul.f32 	%f1916, %f1897, %f1915;
	fma.rn.f32 	%f1917, %f1916, %f1781, %f3383;
	cvt.rn.f32.s32 	%f1918, %r2841;
	mul.f32 	%f1919, %f1897, %f1918;
	fma.rn.f32 	%f1920, %f1919, %f1782, %f3384;
	mov.u32 	%r2852, %r4534;
	mov.u32 	%r2853, %r4534;
	mov.u32 	%r2854, %r4534;
	mov.u32 	%r2855, %r4534;
	// begin inline asm
	mma.sync.aligned.m16n8k32.row.col.s32.s8.s8.s32 {%r2852, %r2853, %r2854, %r2855}, {%r2820, %r2821, %r2822, %r2823}, {%r2860, %r2861}, {%r2852, %r2853, %r2854, %r2855};
	// end inline asm
	cvt.rn.f32.s32 	%f1921, %r2852;
	mul.f32 	%f1922, %f1901, %f1921;
	fma.rn.f32 	%f1923, %f1922, %f1781, %f3385;
	cvt.rn.f32.s32 	%f1924, %r2853;
	mul.f32 	%f1925, %f1901, %f1924;
	fma.rn.f32 	%f1926, %f1925, %f1782, %f3386;
	cvt.rn.f32.s32 	%f1927, %r2854;
	mul.f32 	%f1928, %f1905, %f1927;
	fma.rn.f32 	%f1929, %f1928, %f1781, %f3387;
	cvt.rn.f32.s32 	%f1930, %r2855;
	mul.f32 	%f1931, %f1905, %f1930;
	fma.rn.f32 	%f1932, %f1931, %f1782, %f3388;
	ld.shared.u32 	%r2890, [%r4974+48];
	ld.shared.u32 	%r2891, [%r4974+64];
	// begin inline asm
	{.reg .f16 low,high;
  mov.b32 {low,high},%r2866;
  cvt.f32.f16 %f1783, low;}

	// end inline asm
	// begin inline asm
	{.reg .f16 low,high;
  mov.b32 {low,high},%r2867;
  cvt.f32.f16 %f1784, low;}

	// end inline asm
	mov.u32 	%r2868, %r4534;
	mov.u32 	%r2869, %r4534;
	mov.u32 	%r2870, %r4534;
	mov.u32 	%r2871, %r4534;
	// begin inline asm
	mma.sync.aligned.m16n8k32.row.col.s32.s8.s8.s32 {%r2868, %r2869, %r2870, %r2871}, {%r2808, %r2809, %r2810, %r2811}, {%r2890, %r2891}, {%r2868, %r2869, %r2870, %r2871};
	// end inline asm
	cvt.rn.f32.s32 	%f1933, %r2868;
	mul.f32 	%f1934, %f1894, %f1933;
	fma.rn.f32 	%f1935, %f1934, %f1783, %f1911;
	cvt.rn.f32.s32 	%f1936, %r2869;
	mul.f32 	%f1937, %f1894, %f1936;
	fma.rn.f32 	%f1938, %f1937, %f1784, %f1914;
	cvt.rn.f32.s32 	%f1939, %r2870;
	mul.f32 	%f1940, %f1898, %f1939;
	fma.rn.f32 	%f1941, %f1940, %f1783, %f1917;
	cvt.rn.f32.s32 	%f1942, %r2871;
	mul.f32 	%f1943, %f1898, %f1942;
	fma.rn.f32 	%f1944, %f1943, %f1784, %f1920;
	mov.u32 	%r2882, %r4534;
	mov.u32 	%r2883, %r4534;
	mov.u32 	%r2884, %r4534;
	mov.u32 	%r2885, %r4534;
	// begin inline asm
	mma.sync.aligned.m16n8k32.row.col.s32.s8.s8.s32 {%r2882, %r2883, %r2884, %r2885}, {%r2824, %r2825, %r2826, %r2827}, {%r2890, %r2891}, {%r2882, %r2883, %r2884, %r2885};
	// end inline asm
	cvt.rn.f32.s32 	%f1945, %r2882;
	mul.f32 	%f1946, %f1902, %f1945;
	fma.rn.f32 	%f1947, %f1946, %f1783, %f1923;
	cvt.rn.f32.s32 	%f1948, %r2883;
	mul.f32 	%f1949, %f1902, %f1948;
	fma.rn.f32 	%f1950, %f1949, %f1784, %f1926;
	cvt.rn.f32.s32 	%f1951, %r2884;
	mul.f32 	%f1952, %f1906, %f1951;
	fma.rn.f32 	%f1953, %f1952, %f1783, %f1929;
	cvt.rn.f32.s32 	%f1954, %r2885;
	mul.f32 	%f1955, %f1906, %f1954;
	fma.rn.f32 	%f1956, %f1955, %f1784, %f1932;
	ld.shared.u32 	%r2920, [%r4974+80];
	ld.shared.u32 	%r2921, [%r4974+96];
	// begin inline asm
	{.reg .f16 low,high;
  mov.b32 {low,high},%r2896;
  cvt.f32.f16 %f1785, low;}

	// end inline asm
	// begin inline asm
	{.reg .f16 low,high;
  mov.b32 {low,high},%r2897;
  cvt.f32.f16 %f1786, low;}

	// end inline asm
	mov.u32 	%r2898, %r4534;
	mov.u32 	%r2899, %r4534;
	mov.u32 	%r2900, %r4534;
	mov.u32 	%r2901, %r4534;
	// begin inline asm
	mma.sync.aligned.m16n8k32.row.col.s32.s8.s8.s32 {%r2898, %r2899, %r2900, %r2901}, {%r2812, %r2813, %r2814, %r2815}, {%r2920, %r2921}, {%r2898, %r2899, %r2900, %r2901};
	// end inline asm
	cvt.rn.f32.s32 	%f1957, %r2898;
	mul.f32 	%f1958, %f1895, %f1957;
	fma.rn.f32 	%f1959, %f1958, %f1785, %f1935;
	cvt.rn.f32.s32 	%f1960, %r2899;
	mul.f32 	%f1961, %f1895, %f1960;
	fma.rn.f32 	%f1962, %f1961, %f1786, %f1938;
	cvt.rn.f32.s32 	%f1963, %r2900;
	mul.f32 	%f1964, %f1899, %f1963;
	fma.rn.f32 	%f1965, %f1964, %f1785, %f1941;
	cvt.rn.f32.s32 	%f1966, %r2901;
	mul.f32 	%f1967, %f1899, %f1966;
	fma.rn.f32 	%f1968, %f1967, %f1786, %f1944;
	mov.u32 	%r2912, %r4534;
	mov.u32 	%r2913, %r4534;
	mov.u32 	%r2914, %r4534;
	mov.u32 	%r2915, %r4534;
	// begin inline asm
	mma.sync.aligned.m16n8k32.row.col.s32.s8.s8.s32 {%r2912, %r2913, %r2914, %r2915}, {%r2828, %r2829, %r2830, %r2831}, {%r2920, %r2921}, {%r2912, %r2913, %r2914, %r2915};
	// end inline asm
	cvt.rn.f32.s32 	%f1969, %r2912;
	mul.f32 	%f1970, %f1903, %f1969;
	fma.rn.f32 	%f1971, %f1970, %f1785, %f1947;
	cvt.rn.f32.s32 	%f1972, %r2913;
	mul.f32 	%f1973, %f1903, %f1972;
	fma.rn.f32 	%f1974, %f1973, %f1786, %f1950;
	cvt.rn.f32.s32 	%f1975, %r2914;
	mul.f32 	%f1976, %f1907, %f1975;
	fma.rn.f32 	%f1977, %f1976, %f1785, %f1953;
	cvt.rn.f32.s32 	%f1978, %r2915;
	mul.f32 	%f1979, %f1907, %f1978;
	fma.rn.f32 	%f1980, %f1979, %f1786, %f1956;
	ld.shared.u32 	%r2950, [%r4974+112];
	ld.shared.u32 	%r2951, [%r4974+128];
	// begin inline asm
	{.reg .f16 low,high;
  mov.b32 {low,high},%r2926;
  cvt.f32.f16 %f1787, low;}

	// end inline asm
	// begin inline asm
	{.reg .f16 low,high;
  mov.b32 {low,high},%r2927;
  cvt.f32.f16 %f1788, low;}

	// end inline asm
	mov.u32 	%r2928, %r4534;
	mov.u32 	%r2929, %r4534;
	mov.u32 	%r2930, %r4534;
	mov.u32 	%r2931, %r4534;
	// begin inline asm
	mma.sync.aligned.m16n8k32.row.col.s32.s8.s8.s32 {%r2928, %r2929, %r2930, %r2931}, {%r2816, %r2817, %r2818, %r2819}, {%r2950, %r2951}, {%r2928, %r2929, %r2930, %r2931};
	// end inline asm
	cvt.rn.f32.s32 	%f1981, %r2928;
	mul.f32 	%f1982, %f1896, %f1981;
	fma.rn.f32 	%f1983, %f1982, %f1787, %f1959;
	cvt.rn.f32.s32 	%f1984, %r2929;
	mul.f32 	%f1985, %f1896, %f1984;
	fma.rn.f32 	%f1986, %f1985, %f1788, %f1962;
	cvt.rn.f32.s32 	%f1987, %r2930;
	mul.f32 	%f1988, %f1900, %f1987;
	fma.rn.f32 	%f1989, %f1988, %f1787, %f1965;
	cvt.rn.f32.s32 	%f1990, %r2931;
	mul.f32 	%f1991, %f1900, %f1990;
	fma.rn.f32 	%f1992, %f1991, %f1788, %f1968;
	mov.u32 	%r2942, %r4534;
	mov.u32 	%r2943, %r4534;
	mov.u32 	%r2944, %r4534;
	mov.u32 	%r2945, %r4534;
	// begin inline asm
	mma.sync.aligned.m16n8k32.row.col.s32.s8.s8.s32 {%r2942, %r2943, %r2944, %r2945}, {%r2832, %r2833, %r2834, %r2835}, {%r2950, %r2951}, {%r2942, %r2943, %r2944, %r2945};
	// end inline asm
	cvt.rn.f32.s32 	%f1993, %r2942;
	mul.f32 	%f1994, %f1904, %f1993;
	fma.rn.f32 	%f1995, %f1994, %f1787, %f1971;
	cvt.rn.f32.s32 	%f1996, %r2943;
	mul.f32 	%f1997, %f1904, %f1996;
	fma.rn.f32 	%f1998, %f1997, %f1788, %f1974;
	cvt.rn.f32.s32 	%f1999, %r2944;
	mul.f32 	%f2000, %f1908, %f1999;
	fma.rn.f32 	%f2001, %f2000, %f1787, %f1977;
	cvt.rn.f32.s32 	%f2002, %r2945;
	mul.f32 	%f2003, %f1908, %f2002;
	fma.rn.f32 	%f2004, %f2003, %f1788, %f1980;
	ld.shared.u32 	%r2980, [%r4974+2320];
	ld.shared.u32 	%r2981, [%r4974+2336];
	ld.shared.v4.u32 	{%r2956, %r2986, %r3016, %r3046}, [%r4975+2304];
	// begin inline asm
	{.reg .f16 low,high;
  mov.b32 {low,high},%r2956;
  cvt.f32.f16 %f1789, low;}

	// end inline asm
	ld.shared.v4.u32 	{%r2957, %r2987, %r3017, %r3047}, [%r4975+2448];
	// begin inline asm
	{.reg .f16 low,high;
  mov.b32 {low,high},%r2957;
  cvt.f32.f16 %f1790, low;}

	// end inline asm
	mov.u32 	%r2958, %r4534;
	mov.u32 	%r2959, %r4534;
	mov.u32 	%r2960, %r4534;
	mov.u32 	%r2961, %r4534;
	// begin inline asm
	mma.sync.aligned.m16n8k32.row.col.s32.s8.s8.s32 {%r2958, %r2959, %r2960, %r2961}, {%r2804, %r2805, %r2806, %r2807}, {%r2980, %r2981}, {%r2958, %r2959, %r2960, %r2961};
	// end inline asm
	cvt.rn.f32.s32 	%f2005, %r2958;
	mul.f32 	%f2006, %f1893, %f2005;
	fma.rn.f32 	%f2007, %f2006, %f1789, %f3389;
	cvt.rn.f32.s32 	%f2008, %r2959;
	mul.f32 	%f2009, %f1893, %f2008;
	fma.rn.f32 	%f2010, %f2009, %f1790, %f3390;
	cvt.rn.f32.s32 	%f2011, %r2960;
	mul.f32 	%f2012, %f1897, %f2011;
	fma.rn.f32 	%f2013, %f2012, %f1789, %f3391;
	cvt.rn.f32.s32 	%f2014, %r2961;
	mul.f32 	%f2015, %f1897, %f2014;
	fma.rn.f32 	%f2016, %f2015, %f1790, %f3392;
	mov.u32 	%r2972, %r4534;
	mov.u32 	%r2973, %r4534;
	mov.u32 	%r2974, %r4534;
	mov.u32 	%r2975, %r4534;
	// begin inline asm
	mma.sync.aligned.m16n8k32.row.col.s32.s8.s8.s32 {%r2972, %r2973, %r2974, %r2975}, {%r2820, %r2821, %r2822, %r2823}, {%r2980, %r2981}, {%r2972, %r2973, %r2974, %r2975};
	// end inline asm
	cvt.rn.f32.s32 	%f2017, %r2972;
	mul.f32 	%f2018, %f1901, %f2017;
	fma.rn.f32 	%f2019, %f2018, %f1789, %f3393;
	cvt.rn.f32.s32 	%f2020, %r2973;
	mul.f32 	%f2021, %f1901, %f2020;
	fma.rn.f32 	%f2022, %f2021, %f1790, %f3394;
	cvt.rn.f32.s32 	%f2023, %r2974;
	mul.f32 	%f2024, %f1905, %f2023;
	fma.rn.f32 	%f2025, %f2024, %f1789, %f3395;
	cvt.rn.f32.s32 	%f2026, %r2975;
	mul.f32 	%f2027, %f1905, %f2026;
	fma.rn.f32 	%f2028, %f2027, %f1790, %f3396;
	ld.shared.u32 	%r3010, [%r4974+2352];
	ld.shared.u32 	%r3011, [%r4974+2368];
	// begin inline asm
	{.reg .f16 low,high;
  mov.b32 {low,high},%r2986;
  cvt.f32.f16 %f1791, low;}

	// end inline asm
	// begin inline asm
	{.reg .f16 low,high;
  mov.b32 {low,high},%r2987;
  cvt.f32.f16 %f1792, low;}

	// end inline asm
	mov.u32 	%r2988, %r4534;
	mov.u32 	%r2989, %r4534;
	mov.u32 	%r2990, %r4534;
	mov.u32 	%r2991, %r4534;
	// begin inline asm
	mma.sync.aligned.m16n8k32.row.col.s32.s8.s8.s32 {%r2988, %r2989, %r2990, %r2991}, {%r2808, %r2809, %r2810, %r2811}, {%r3010, %r3011}, {%r2988, %r2989, %r2990, %r2991};
	// end inline asm
	cvt.rn.f32.s32 	%f2029, %r2988;
	mul.f32 	%f2030, %f1894, %f2029;
	fma.rn.f32 	%f2031, %f2030, %f1791, %f2007;
	cvt.rn.f32.s32 	%f2032, %r2989;
	mul.f32 	%f2033, %f1894, %f2032;
	fma.rn.f32 	%f2034, %f2033, %f1792, %f2010;
	cvt.rn.f32.s32 	%f2035, %r2990;
	mul.f32 	%f2036, %f1898, %f2035;
	fma.rn.f32 	%f2037, %f2036, %f1791, %f2013;
	cvt.rn.f32.s32 	%f2038, %r2991;
	mul.f32 	%f2039, %f1898, %f2038;
	fma.rn.f32 	%f2040, %f2039, %f1792, %f2016;
	mov.u32 	%r3002, %r4534;
	mov.u32 	%r3003, %r4534;
	mov.u32 	%r3004, %r4534;
	mov.u32 	%r3005, %r4534;
	// begin inline asm
	mma.sync.aligned.m16n8k32.row.col.s32.s8.s8.s32 {%r3002, %r3003, %r3004, %r3005}, {%r2824, %r2825, %r2826, %r2827}, {%r3010, %r3011}, {%r3002, %r3003, %r3004, %r3005};
	// end inline asm
	cvt.rn.f32.s32 	%f2041, %r3002;
	mul.f32 	%f2042, %f1902, %f2041;
	fma.rn.f32 	%f2043, %f2042, %f1791, %f2019;
	cvt.rn.f32.s32 	%f2044, %r3003;
	mul.f32 	%f2045, %f1902, %f2044;
	fma.rn.f32 	%f2046, %f2045, %f1792, %f2022;
	cvt.rn.f32.s32 	%f2047, %r3004;
	mul.f32 	%f2048, %f1906, %f2047;
	fma.rn.f32 	%f2049, %f2048, %f1791, %f2025;
	cvt.rn.f32.s32 	%f2050, %r3005;
	mul.f32 	%f2051, %f1906, %f2050;
	fma.rn.f32 	%f2052, %f2051, %f1792, %f2028;
	ld.shared.u32 	%r3040, [%r4974+2384];
	ld.shared.u32 	%r3041, [%r4974+2400];
	// begin inline asm
	{.reg .f16 low,high;
  mov.b32 {low,high},%r3016;
  cvt.f32.f16 %f1793, low;}

	// end inline asm
	// begin inline asm
	{.reg .f16 low,high;
  mov.b32 {low,high},%r3017;
  cvt.f32.f16 %f1794, low;}

	// end inline asm
	mov.u32 	%r3018, %r4534;
	mov.u32 	%r3019, %r4534;
	mov.u32 	%r3020, %r4534;
	mov.u32 	%r3021, %r4534;
	// begin inline asm
	mma.sync.aligned.m16n8k32.row.col.s32.s8.s8.s32 {%r3018, %r3019, %r3020, %r3021}, {%r2812, %r2813, %r2814, %r2815}, {%r3040, %r3041}, {%r3018, %r3019, %r3020, %r3021};
	// end inline asm
	cvt.rn.f32.s32 	%f2053, %r3018;
	mul.f32 	%f2054, %f1895, %f2053;
	fma.rn.f32 	%f2055, %f2054, %f1793, %f2031;
	cvt.rn.f32.s32 	%f2056, %r3019;
	mul.f32 	%f2057, %f1895, %f2056;
	fma.rn.f32 	%f2058, %f2057, %f1794, %f2034;
	cvt.rn.f32.s32 	%f2059, %r3020;
	mul.f32 	%f2060, %f1899, %f2059;
	fma.rn.f32 	%f2061, %f2060, %f1793, %f2037;
	cvt.rn.f32.s32 	%f2062, %r3021;
	mul.f32 	%f2063, %f1899, %f2062;
	fma.rn.f32 	%f2064, %f2063, %f1794, %f2040;
	mov.u32 	%r3032, %r4534;
	mov.u32 	%r3033, %r4534;
	mov.u32 	%r3034, %r4534;
	mov.u32 	%r3035, %r4534;
	// begin inline asm
	mma.sync.aligned.m16n8k32.row.col.s32.s8.s8.s32 {%r3032, %r3033, %r3034, %r3035}, {%r2828, %r2829, %r2830, %r2831}, {%r3040, %r3041}, {%r3032, %r3033, %r3034, %r3035};
	// end inline asm
	cvt.rn.f32.s32 	%f2065, %r3032;
	mul.f32 	%f2066, %f1903, %f2065;
	fma.rn.f32 	%f2067, %f2066, %f1793, %f2043;
	cvt.rn.f32.s32 	%f2068, %r3033;
	mul.f32 	%f2069, %f1903, %f2068;
	fma.rn.f32 	%f2070, %f2069, %f1794, %f2046;
	cvt.rn.f32.s32 	%f2071, %r3034;
	mul.f32 	%f2072, %f1907, %f2071;
	fma.rn.f32 	%f2073, %f2072, %f1793, %f2049;
	cvt.rn.f32.s32 	%f2074, %r3035;
	mul.f32 	%f2075, %f1907, %f2074;
	fma.rn.f32 	%f2076, %f2075, %f1794, %f2052;
	ld.shared.u32 	%r3070, [%r4974+2416];
	ld.shared.u32 	%r3071, [%r4974+2432];
	// begin inline asm
	{.reg .f16 low,high;
  mov.b32 {low,high},%r3046;
  cvt.f32.f16 %f1795, low;}

	// end inline asm
	// begin inline asm
	{.reg .f16 low,high;
  mov.b32 {low,high},%r3047;
  cvt.f32.f16 %f1796, low;}

	// end inline asm
	mov.u32 	%r3048, %r4534;
	mov.u32 	%r3049, %r4534;
	mov.u32 	%r3050, %r4534;
	mov.u32 	%r3051, %r4534;
	// begin inline asm
	mma.sync.aligned.m16n8k32.row.col.s32.s8.s8.s32 {%r3048, %r3049, %r3050, %r3051}, {%r2816, %r2817, %r2818, %r2819}, {%r3070, %r3071}, {%r3048, %r3049, %r3050, %r3051};
	// end inline asm
	cvt.rn.f32.s32 	%f2077, %r3048;
	mul.f32 	%f2078, %f1896, %f2077;
	fma.rn.f32 	%f2079, %f2078, %f1795, %f2055;
	cvt.rn.f32.s32 	%f2080, %r3049;
	mul.f32 	%f2081, %f1896, %f2080;
	fma.rn.f32 	%f2082, %f2081, %f1796, %f2058;
	cvt.rn.f32.s32 	%f2083, %r3050;
	mul.f32 	%f2084, %f1900, %f2083;
	fma.rn.f32 	%f2085, %f2084, %f1795, %f2061;
	cvt.rn.f32.s32 	%f2086, %r3051;
	mul.f32 	%f2087, %f1900, %f2086;
	fma.rn.f32 	%f2088, %f2087, %f1796, %f2064;
	mov.u32 	%r3062, %r4534;
	mov.u32 	%r3063, %r4534;
	mov.u32 	%r3064, %r4534;
	mov.u32 	%r3065, %r4534;
	// begin inline asm
	mma.sync.aligned.m16n8k32.row.col.s32.s8.s8.s32 {%r3062, %r3063, %r3064, %r3065}, {%r2832, %r2833, %r2834, %r2835}, {%r3070, %r3071}, {%r3062, %r3063, %r3064, %r3065};
	// end inline asm
	cvt.rn.f32.s32 	%f2089, %r3062;
	mul.f32 	%f2090, %f1904, %f2089;
	fma.rn.f32 	%f2091, %f2090, %f1795, %f2067;
	cvt.rn.f32.s32 	%f2092, %r3063;
	mul.f32 	%f2093, %f1904, %f2092;
	fma.rn.f32 	%f2094, %f2093, %f1796, %f2070;
	cvt.rn.f32.s32 	%f2095, %r3064;
	mul.f32 	%f2096, %f1908, %f2095;
	fma.rn.f32 	%f2097, %f2096, %f1795, %f2073;
	cvt.rn.f32.s32 	%f2098, %r3065;
	mul.f32 	%f2099, %f1908, %f2098;
	fma.rn.f32 	%f2100, %f2099, %f1796, %f2076;
	ld.shared.u32 	%r3100, [%r4974+4624];
	ld.shared.u32 	%r3101, [%r4974+4640];
	ld.shared.v4.u32 	{%r3076, %r3106, %r3136, %r3166}, [%r4975+4608];
	// begin inline asm
	{.reg .f16 low,high;
  mov.b32 {low,high},%r3076;
  cvt.f32.f16 %f1797, low;}

	// end inline asm
	ld.shared.v4.u32 	{%r3077, %r3107, %r3137, %r3167}, [%r4975+4752];
	// begin inline asm
	{.reg .f16 low,high;
  mov.b32 {low,high},%r3077;
  cvt.f32.f16 %f1798, low;}

	// end inline asm
	mov.u32 	%r3078, %r4534;
	mov.u32 	%r3079, %r4534;
	mov.u32 	%r3080, %r4534;
	mov.u32 	%r3081, %r4534;
	// begin inline asm
	mma.sync.aligned.m16n8k32.row.col.s32.s8.s8.s32 {%r3078, %r3079, %r3080, %r3081}, {%r2804, %r2805, %r2806, %r2807}, {%r3100, %r3101}, {%r3078, %r3079, %r3080, %r3081};
	// end inline asm
	cvt.rn.f32.s32 	%f2101, %r3078;
	mul.f32 	%f2102, %f1893, %f2101;
	fma.rn.f32 	%f2103, %f2102, %f1797, %f3397;
	cvt.rn.f32.s32 	%f2104, %r3079;
	mul.f32 	%f2105, %f1893, %f2104;
	fma.rn.f32 	%f2106, %f2105, %f1798, %f3398;
	cvt.rn.f32.s32 	%f2107, %r3080;
	mul.f32 	%f2108, %f1897, %f2107;
	fma.rn.f32 	%f2109, %f2108, %f1797, %f3399;
	cvt.rn.f32.s32 	%f2110, %r3081;
	mul.f32 	%f2111, %f1897, %f2110;
	fma.rn.f32 	%f2112, %f2111, %f1798, %f3400;
	mov.u32 	%r3092, %r4534;
	mov.u32 	%r3093, %r4534;
	mov.u32 	%r3094, %r4534;
	mov.u32 	%r3095, %r4534;
	// begin inline asm
	mma.sync.aligned.m16n8k32.row.col.s32.s8.s8.s32 {%r3092, %r3093, %r3094, %r3095}, {%r2820, %r2821, %r2822, %r2823}, {%r3100, %r3101}, {%r3092, %r3093, %r3094, %r3095};
	// end inline asm
	cvt.rn.f32.s32 	%f2113, %r3092;
	mul.f32 	%f2114, %f1901, %f2113;
	fma.rn.f32 	%f2115, %f2114, %f1797, %f3401;
	cvt.rn.f32.s32 	%f2116, %r3093;
	mul.f32 	%f2117, %f1901, %f2116;
	fma.rn.f32 	%f2118, %f2117, %f1798, %f3402;
	cvt.rn.f32.s32 	%f2119, %r3094;
	mul.f32 	%f2120, %f1905, %f2119;
	fma.rn.f32 	%f2121, %f2120, %f1797, %f3403;
	cvt.rn.f32.s32 	%f2122, %r3095;
	mul.f32 	%f2123, %f1905, %f2122;
	fma.rn.f32 	%f2124, %f2123, %f1798, %f3404;
	ld.shared.u32 	%r3130, [%r4974+4656];
	ld.shared.u32 	%r3131, [%r4974+4672];
	// begin inline asm
	{.reg .f16 low,high;
  mov.b32 {low,high},%r3106;
  cvt.f32.f16 %f1799, low;}

	// end inline asm
	// begin inline asm
	{.reg .f16 low,high;
  mov.b32 {low,high},%r3107;
  cvt.f32.f16 %f1800, low;}

	// end inline asm
	mov.u32 	%r3108, %r4534;
	mov.u32 	%r3109, %r4534;
	mov.u32 	%r3110, %r4534;
	mov.u32 	%r3111, %r4534;
	// begin inline asm
	mma.sync.aligned.m16n8k32.row.col.s32.s8.s8.s32 {%r3108, %r3109, %r3110, %r3111}, {%r2808, %r2809, %r2810, %r2811}, {%r3130, %r3131}, {%r3108, %r3109, %r3110, %r3111};
	// end inline asm
	cvt.rn.f32.s32 	%f2125, %r3108;
	mul.f32 	%f2126, %f1894, %f2125;
	fma.rn.f32 	%f2127, %f2126, %f1799, %f2103;
	cvt.rn.f32.s32 	%f2128, %r3109;
	mul.f32 	%f2129, %f1894, %f2128;
	fma.rn.f32 	%f2130, %f2129, %f1800, %f2106;
	cvt.rn.f32.s32 	%f2131, %r3110;
	mul.f32 	%f2132, %f1898, %f2131;
	fma.rn.f32 	%f2133, %f2132, %f1799, %f2109;
	cvt.rn.f32.s32 	%f2134, %r3111;
	mul.f32 	%f2135, %f1898, %f2134;
	fma.rn.f32 	%f2136, %f2135, %f1800, %f2112;
	mov.u32 	%r3122, %r4534;
	mov.u32 	%r3123, %r4534;
	mov.u32 	%r3124, %r4534;
	mov.u32 	%r3125, %r4534;
	// begin inline asm
	mma.sync.aligned.m16n8k32.row.col.s32.s8.s8.s32 {%r3122, %r3123, %r3124, %r3125}, {%r2824, %r2825, %r2826, %r2827}, {%r3130, %r3131}, {%r3122, %r3123, %r3124, %r3125};
	// end inline asm
	cvt.rn.f32.s32 	%f2137, %r3122;
	mul.f32 	%f2138, %f1902, %f2137;
	fma.rn.f32 	%f2139, %f2138, %f1799, %f2115;
	cvt.rn.f32.s32 	%f2140, %r3123;
	mul.f32 	%f2141, %f1902, %f2140;
	fma.rn.f32 	%f2142, %f2141, %f1800, %f2118;
	cvt.rn.f32.s32 	%f2143, %r3124;
	mul.f32 	%f2144, %f1906, %f2143;
	fma.rn.f32 	%f2145, %f2144, %f1799, %f2121;
	cvt.rn.f32.s32 	%f2146, %r3125;
	mul.f32 	%f2147, %f1906, %f2146;
	fma.rn.f32 	%f2148, %f2147, %f1800, %f2124;
	ld.shared.u32 	%r3160, [%r4974+4688];
	ld.shared.u32 	%r3161, [%r4974+4704];
	// begin inline asm
	{.reg .f16 low,high;
  mov.b32 {low,high},%r3136;
  cvt.f32.f16 %f1801, low;}

	// end inline asm
	// begin inline asm
	{.reg .f16 low,high;
  mov.b32 {low,high},%r3137;
  cvt.f32.f16 %f1802, low;}

	// end inline asm
	mov.u32 	%r3138, %r4534;
	mov.u32 	%r3139, %r4534;
	mov.u32 	%r3140, %r4534;
	mov.u32 	%r3141, %r4534;
	// begin inline asm
	mma.sync.aligned.m16n8k32.row.col.s32.s8.s8.s32 {%r3138, %r3139, %r3140, %r3141}, {%r2812, %r2813, %r2814, %r2815}, {%r3160, %r3161}, {%r3138, %r3139, %r3140, %r3141};
	// end inline asm
	cvt.rn.f32.s32 	%f2149, %r3138;
	mul.f32 	%f2150, %f1895, %f2149;
	fma.rn.f32 	%f2151, %f2150, %f1801, %f2127;
	cvt.rn.f32.s32 	%f2152, %r3139;
	mul.f32 	%f2153, %f1895, %f2152;
	fma.rn.f32 	%f2154, %f2153, %f1802, %f2130;
	cvt.rn.f32.s32 	%f2155, %r3140;
	mul.f32 	%f2156, %f1899, %f2155;
	fma.rn.f32 	%f2157, %f2156, %f1801, %f2133;
	cvt.rn.f32.s32 	%f2158, %r3141;
	mul.f32 	%f2159, %f1899, %f2158;
	fma.rn.f32 	%f2160, %f2159, %f1802, %f2136;
	mov.u32 	%r3152, %r4534;
	mov.u32 	%r3153, %r4534;
	mov.u32 	%r3154, %r4534;
	mov.u32 	%r3155, %r4534;
	// begin inline asm
	mma.sync.aligned.m16n8k32.row.col.s32.s8.s8.s32 {%r3152, %r3153, %r3154, %r3155}, {%r2828, %r2829, %r2830, %r2831}, {%r3160, %r3161}, {%r3152, %r3153, %r3154, %r3155};
	// end inline asm
	cvt.rn.f32.s32 	%f2161, %r3152;
	mul.f32 	%f2162, %f1903, %f2161;
	fma.rn.f32 	%f2163, %f2162, %f1801, %f2139;
	cvt.rn.f32.s32 	%f2164, %r3153;
	mul.f32 	%f2165, %f1903, %f2164;
	fma.rn.f32 	%f2166, %f2165, %f1802, %f2142;
	cvt.rn.f32.s32 	%f2167, %r3154;
	mul.f32 	%f2168, %f1907, %f2167;
	fma.rn.f32 	%f2169, %f2168, %f1801, %f2145;
	cvt.rn.f32.s32 	%f2170, %r3155;
	mul.f32 	%f2171, %f1907, %f2170;
	fma.rn.f32 	%f2172, %f2171, %f1802, %f2148;
	ld.shared.u32 	%r3190, [%r4974+4720];
	ld.shared.u32 	%r3191, [%r4974+4736];
	// begin inline asm
	{.reg .f16 low,high;
  mov.b32 {low,high},%r3166;
  cvt.f32.f16 %f1803, low;}

	// end inline asm
	// begin inline asm
	{.reg .f16 low,high;
  mov.b32 {low,high},%r3167;
  cvt.f32.f16 %f1804, low;}

	// end inline asm
	mov.u32 	%r3168, %r4534;
	mov.u32 	%r3169, %r4534;
	mov.u32 	%r3170, %r4534;
	mov.u32 	%r3171, %r4534;
	// begin inline asm
	mma.sync.aligned.m16n8k32.row.col.s32.s8.s8.s32 {%r3168, %r3169, %r3170, %r3171}, {%r2816, %r2817, %r2818, %r2819}, {%r3190, %r3191}, {%r3168, %r3169, %r3170, %r3171};
	// end inline asm
	cvt.rn.f32.s32 	%f2173, %r3168;
	mul.f32 	%f2174, %f1896, %f2173;
	fma.rn.f32 	%f2175, %f2174, %f1803, %f2151;
	cvt.rn.f32.s32 	%f2176, %r3169;
	mul.f32 	%f2177, %f1896, %f2176;
	fma.rn.f32 	%f2178, %f2177, %f1804, %f2154;
	cvt.rn.f32.s32 	%f2179, %r3170;
	mul.f32 	%f2180, %f1900, %f2179;
	fma.rn.f32 	%f2181, %f2180, %f1803, %f2157;
	cvt.rn.f32.s32 	%f2182, %r3171;
	mul.f32 	%f2183, %f1900, %f2182;
	fma.rn.f32 	%f2184, %f2183, %f1804, %f2160;
	mov.u32 	%r3182, %r4534;
	mov.u32 	%r3183, %r4534;
	mov.u32 	%r3184, %r4534;
	mov.u32 	%r3185, %r4534;
	// begin inline asm
	mma.sync.aligned.m16n8k32.row.col.s32.s8.s8.s32 {%r3182, %r3183, %r3184, %r3185}, {%r2832, %r2833, %r2834, %r2835}, {%r3190, %r3191}, {%r3182, %r3183, %r3184, %r3185};
	// end inline asm
	cvt.rn.f32.s32 	%f2185, %r3182;
	mul.f32 	%f2186, %f1904, %f2185;
	fma.rn.f32 	%f2187, %f2186, %f1803, %f2163;
	cvt.rn.f32.s32 	%f2188, %r3183;
	mul.f32 	%f2189, %f1904, %f2188;
	fma.rn.f32 	%f2190, %f2189, %f1804, %f2166;
	cvt.rn.f32.s32 	%f2191, %r3184;
	mul.f32 	%f2192, %f1908, %f2191;
	fma.rn.f32 	%f2193, %f2192, %f1803, %f2169;
	cvt.rn.f32.s32 	%f2194, %r3185;
	mul.f32 	%f2195, %f1908, %f2194;
	fma.rn.f32 	%f2196, %f2195, %f1804, %f2172;
	ld.shared.u32 	%r3220, [%r4974+6928];
	ld.shared.u32 	%r3221, [%r4974+6944];
	ld.shared.v4.u32 	{%r3196, %r3226, %r3256, %r3286}, [%r4975+6912];
	// begin inline asm
	{.reg .f16 low,high;
  mov.b32 {low,high},%r3196;
  cvt.f32.f16 %f1805, low;}

	// end inline asm
	ld.shared.v4.u32 	{%r3197, %r3227, %r3257, %r3287}, [%r4975+7056];
	// begin inline asm
	{.reg .f16 low,high;
  mov.b32 {low,high},%r3197;
  cvt.f32.f16 %f1806, low;}

	// end inline asm
	mov.u32 	%r3198, %r4534;
	mov.u32 	%r3199, %r4534;
	mov.u32 	%r3200, %r4534;
	mov.u32 	%r3201, %r4534;
	// begin inline asm
	mma.sync.aligned.m16n8k32.row.col.s32.s8.s8.s32 {%r3198, %r3199, %r3200, %r3201}, {%r2804, %r2805, %r2806, %r2807}, {%r3220, %r3221}, {%r3198, %r3199, %r3200, %r3201};
	// end inline asm
	cvt.rn.f32.s32 	%f2197, %r3198;
	mul.f32 	%f2198, %f1893, %f2197;
	fma.rn.f32 	%f2199, %f2198, %f1805, %f3405;
	cvt.rn.f32.s32 	%f2200, %r3199;
	mul.f32 	%f2201, %f1893, %f2200;
	fma.rn.f32 	%f2202, %f2201, %f1806, %f3406;
	cvt.rn.f32.s32 	%f2203, %r3200;
	mul.f32 	%f2204, %f1897, %f2203;
	fma.rn.f32 	%f2205, %f2204, %f1805, %f3407;
	cvt.rn.f32.s32 	%f2206, %r3201;
	mul.f32 	%f2207, %f1897, %f2206;
	fma.rn.f32 	%f2208, %f2207, %f1806, %f3408;
	mov.u32 	%r3212, %r4534;
	mov.u32 	%r3213, %r4534;
	mov.u32 	%r3214, %r4534;
	mov.u32 	%r3215, %r4534;
	// begin inline asm
	mma.sync.aligned.m16n8k32.row.col.s32.s8.s8.s32 {%r3212, %r3213, %r3214, %r3215}, {%r2820, %r2821, %r2822, %r2823}, {%r3220, %r3221}, {%r3212, %r3213, %r3214, %r3215};
	// end inline asm
	cvt.rn.f32.s32 	%f2209, %r3212;
	mul.f32 	%f2210, %f1901, %f2209;
	fma.rn.f32 	%f2211, %f2210, %f1805, %f3409;
	cvt.rn.f32.s32 	%f2212, %r3213;
	mul.f32 	%f2213, %f1901, %f2212;
	fma.rn.f32 	%f2214, %f2213, %f1806, %f3410;
	cvt.rn.f32.s32 	%f2215, %r3214;
	mul.f32 	%f2216, %f1905, %f2215;
	fma.rn.f32 	%f2217, %f2216, %f1805, %f3411;
	cvt.rn.f32.s32 	%f2218, %r3215;
	mul.f32 	%f2219, %f1905, %f2218;
	fma.rn.f32 	%f2220, %f2219, %f1806, %f3412;
	ld.shared.u32 	%r3250, [%r4974+6960];
	ld.shared.u32 	%r3251, [%r4974+6976];
	// begin inline asm
	{.reg .f16 low,high;
  mov.b32 {low,high},%r3226;
  cvt.f32.f16 %f1807, low;}

	// end inline asm
	// begin inline asm
	{.reg .f16 low,high;
  mov.b32 {low,high},%r3227;
  cvt.f32.f16 %f1808, low;}

	// end inline asm
	mov.u32 	%r3228, %r4534;
	mov.u32 	%r3229, %r4534;
	mov.u32 	%r3230, %r4534;
	mov.u32 	%r3231, %r4534;
	// begin inline asm
	mma.sync.aligned.m16n8k32.row.col.s32.s8.s8.s32 {%r3228, %r3229, %r3230, %r3231}, {%r2808, %r2809, %r2810, %r2811}, {%r3250, %r3251}, {%r3228, %r3229, %r3230, %r3231};
	// end inline asm
	cvt.rn.f32.s32 	%f2221, %r3228;
	mul.f32 	%f2222, %f1894, %f2221;
	fma.rn.f32 	%f2223, %f2222, %f1807, %f2199;
	cvt.rn.f32.s32 	%f2224, %r3229;
	mul.f32 	%f2225, %f1894, %f2224;
	fma.rn.f32 	%f2226, %f2225, %f1808, %f2202;
	cvt.rn.f32.s32 	%f2227, %r3230;
	mul.f32 	%f2228, %f1898, %f2227;
	fma.rn.f32 	%f2229, %f2228, %f1807, %f2205;
	cvt.rn.f32.s32 	%f2230, %r3231;
	mul.f32 	%f2231, %f1898, %f2230;
	fma.rn.f32 	%f2232, %f2231, %f1808, %f2208;
	mov.u32 	%r3242, %r4534;
	mov.u32 	%r3243, %r4534;
	mov.u32 	%r3244, %r4534;
	mov.u32 	%r3245, %r4534;
	// begin inline asm
	mma.sync.aligned.m16n8k32.row.col.s32.s8.s8.s32 {%r3242, %r3243, %r3244, %r3245}, {%r2824, %r2825, %r2826, %r2827}, {%r3250, %r3251}, {%r3242, %r3243, %r3244, %r3245};
	// end inline asm
	cvt.rn.f32.s32 	%f2233, %r3242;
	mul.f32 	%f2234, %f1902, %f2233;
	fma.rn.f32 	%f2235, %f2234, %f1807, %f2211;
	cvt.rn.f32.s32 	%f2236, %r3243;
	mul.f32 	%f2237, %f1902, %f2236;
	fma.rn.f32 	%f2238, %f2237, %f1808, %f2214;
	cvt.rn.f32.s32 	%f2239, %r3244;
	mul.f32 	%f2240, %f1906, %f2239;
	fma.rn.f32 	%f2241, %f2240, %f1807, %f2217;
	cvt.rn.f32.s32 	%f2242, %r3245;
	mul.f32 	%f2243, %f1906, %f2242;
	fma.rn.f32 	%f2244, %f2243, %f1808, %f2220;
	ld.shared.u32 	%r3280, [%r4974+6992];
	ld.shared.u32 	%r3281, [%r4974+7008];
	// begin inline asm
	{.reg .f16 low,high;
  mov.b32 {low,high},%r3256;
  cvt.f32.f16 %f1809, low;}

	// end inline asm
	// begin inline asm
	{.reg .f16 low,high;
  mov.b32 {low,high},%r3257;
  cvt.f32.f16 %f1810, low;}

	// end inline asm
	mov.u32 	%r3258, %r4534;
	mov.u32 	%r3259, %r4534;
	mov.u32 	%r3260, %r4534;
	mov.u32 	%r3261, %r4534;
	// begin inline asm
	mma.sync.aligned.m16n8k32.row.col.s32.s8.s8.s32 {%r3258, %r3259, %r3260, %r3261}, {%r2812, %r2813, %r2814, %r2815}, {%r3280, %r3281}, {%r3258, %r3259, %r3260, %r3261};
	// end inline asm
	cvt.rn.f32.s32 	%f2245, %r3258;
	mul.f32 	%f2246, %f1895, %f2245;
	fma.rn.f32 	%f2247, %f2246, %f1809, %f2223;
	cvt.rn.f32.s32 	%f2248, %r3259;
	mul.f32 	%f2249, %f1895, %f2248;
	fma.rn.f32 	%f2250, %f2249, %f1810, %f2226;
	cvt.rn.f32.s32 	%f2251, %r3260;
	mul.f32 	%f2252, %f1899, %f2251;
	fma.rn.f32 	%f2253, %f2252, %f1809, %f2229;
	cvt.rn.f32.s32 	%f2254, %r3261;
	mul.f32 	%f2255, %f1899, %f2254;
	fma.rn.f32 	%f2256, %f2255, %f1810, %f2232;
	mov.u32 	%r3272, %r4534;
	mov.u32 	%r3273, %r4534;
	mov.u32 	%r3274, %r4534;
	mov.u32 	%r3275, %r4534;
	// begin inline asm
	mma.sync.aligned.m16n8k32.row.col.s32.s8.s8.s32 {%r3272, %r3273, %r3274, %r3275}, {%r2828, %r2829, %r2830, %r2831}, {%r3280, %r3281}, {%r3272, %r3273, %r3274, %r3275};
	// end inline asm
	cvt.rn.f32.s32 	%f2257, %r3272;
	mul.f32 	%f2258, %f1903, %f2257;
	fma.rn.f32 	%f2259, %f2258, %f1809, %f2235;
	cvt.rn.f32.s32 	%f2260, %r3273;
	mul.f32 	%f2261, %f1903, %f2260;
	fma.rn.f32 	%f2262, %f2261, %f1810, %f2238;
	cvt.rn.f32.s32 	%f2263, %r3274;
	mul.f32 	%f2264, %f1907, %f2263;
	fma.rn.f32 	%f2265, %f2264, %f1809, %f2241;
	cvt.rn.f32.s32 	%f2266, %r3275;
	mul.f32 	%f2267, %f1907, %f2266;
	fma.rn.f32 	%f2268, %f2267, %f1810, %f2244;
	ld.shared.u32 	%r3310, [%r4974+7024];
	ld.shared.u32 	%r3311, [%r4974+7040];
	// begin inline asm
	{.reg .f16 low,high;
  mov.b32 {low,high},%r3286;
  cvt.f32.f16 %f1811, low;}

	// end inline asm
	// begin inline asm
	{.reg .f16 low,high;
  mov.b32 {low,high},%r3287;
  cvt.f32.f16 %f1812, low;}

	// end inline asm
	mov.u32 	%r3288, %r4534;
	mov.u32 	%r3289, %r4534;
	mov.u32 	%r3290, %r4534;
	mov.u32 	%r3291, %r4534;
	// begin inline asm
	mma.sync.aligned.m16n8k32.row.col.s32.s8.s8.s32 {%r3288, %r3289, %r3290, %r3291}, {%r2816, %r2817, %r2818, %r2819}, {%r3310, %r3311}, {%r3288, %r3289, %r3290, %r3291};
	// end inline asm
	cvt.rn.f32.s32 	%f2269, %r3288;
	mul.f32 	%f2270, %f1896, %f2269;
	fma.rn.f32 	%f2271, %f2270, %f1811, %f2247;
	cvt.rn.f32.s32 	%f2272, %r3289;
	mul.f32 	%f2273, %f1896, %f2272;
	fma.rn.f32 	%f2274, %f2273, %f1812, %f2250;
	cvt.rn.f32.s32 	%f2275, %r3290;
	mul.f32 	%f2276, %f1900, %f2275;
	fma.rn.f32 	%f2277, %f2276, %f1811, %f2253;
	cvt.rn.f32.s32 	%f2278, %r3291;
	mul.f32 	%f2279, %f1900, %f2278;
	fma.rn.f32 	%f2280, %f2279, %f1812, %f2256;
	mov.u32 	%r3302, %r4534;
	mov.u32 	%r3303, %r4534;
	mov.u32 	%r3304, %r4534;
	mov.u32 	%r3305, %r4534;
	// begin inline asm
	mma.sync.aligned.m16n8k32.row.col.s32.s8.s8.s32 {%r3302, %r3303, %r3304, %r3305}, {%r2832, %r2833, %r2834, %r2835}, {%r3310, %r3311}, {%r3302, %r3303, %r3304, %r3305};
	// end inline asm
	cvt.rn.f32.s32 	%f2281, %r3302;
	mul.f32 	%f2282, %f1904, %f2281;
	fma.rn.f32 	%f2283, %f2282, %f1811, %f2259;
	cvt.rn.f32.s32 	%f2284, %r3303;
	mul.f32 	%f2285, %f1904, %f2284;
	fma.rn.f32 	%f2286, %f2285, %f1812, %f2262;
	cvt.rn.f32.s32 	%f2287, %r3304;
	mul.f32 	%f2288, %f1908, %f2287;
	fma.rn.f32 	%f2289, %f2288, %f1811, %f2265;
	cvt.rn.f32.s32 	%f2290, %r3305;
	mul.f32 	%f2291, %f1908, %f2290;
	fma.rn.f32 	%f2292, %f2291, %f1812, %f2268;
	ld.shared.u32 	%r3340, [%r4974+9232];
	ld.shared.u32 	%r3341, [%r4974+9248];
	ld.shared.v4.u32 	{%r3316, %r3346, %r3376, %r3406}, [%r4975+9216];
	// begin inline asm
	{.reg .f16 low,high;
  mov.b32 {low,high},%r3316;
  cvt.f32.f16 %f1813, low;}

	// end inline asm
	ld.shared.v4.u32 	{%r3317, %r3347, %r3377, %r3407}, [%r4975+9360];
	// begin inline asm
	{.reg .f16 low,high;
  mov.b32 {low,high},%r3317;
  cvt.f32.f16 %f1814, low;}

	// end inline asm
	mov.u32 	%r3318, %r4534;
	mov.u32 	%r3319, %r4534;
	mov.u32 	%r3320, %r4534;
	mov.u32 	%r3321, %r4534;
	// begin inline asm
	mma.sync.aligned.m16n8k32.row.col.s32.s8.s8.s32 {%r3318, %r3319, %r3320, %r3321}, {%r2804, %r2805, %r2806, %r2807}, {%r3340, %r3341}, {%r3318, %r3319, %r3320, %r3321};
	// end inline asm
	cvt.rn.f32.s32 	%f2293, %r3318;
	mul.f32 	%f2294, %f1893, %f2293;
	fma.rn.f32 	%f2295, %f2294, %f1813, %f3413;
	cvt.rn.f32.s32 	%f2296, %r3319;
	mul.f32 	%f2297, %f1893, %f2296;
	fma.rn.f32 	%f2298, %f2297, %f1814, %f3414;
	cvt.rn.f32.s32 	%f2299, %r3320;
	mul.f32 	%f2300, %f1897, %f2299;
	fma.rn.f32 	%f2301, %f2300, %f1813, %f3415;
	cvt.rn.f32.s32 	%f2302, %r3321;
	mul.f32 	%f2303, %f1897, %f2302;
	fma.rn.f32 	%f2304, %f2303, %f1814, %f3416;
	mov.u32 	%r3332, %r4534;
	mov.u32 	%r3333, %r4534;
	mov.u32 	%r3334, %r4534;
	mov.u32 	%r3335, %r4534;
	// begin inline asm
	mma.sync.aligned.m16n8k32.row.col.s32.s8.s8.s32 {%r3332, %r3333, %r3334, %r3335}, {%r2820, %r2821, %r2822, %r2823}, {%r3340, %r3341}, {%r3332, %r3333, %r3334, %r3335};
	// end inline asm
	cvt.rn.f32.s32 	%f2305, %r3332;
	mul.f32 	%f2306, %f1901, %f2305;
	fma.rn.f32 	%f2307, %f2306, %f1813, %f3417;
	cvt.rn.f32.s32 	%f2308, %r3333;
	mul.f32 	%f2309, %f1901, %f2308;
	fma.rn.f32 	%f2310, %f2309, %f1814, %f3418;
	cvt.rn.f32.s32 	%f2311, %r3334;
	mul.f32 	%f2312, %f1905, %f2311;
	fma.rn.f32 	%f2313, %f2312, %f1813, %f3419;
	cvt.rn.f32.s32 	%f2314, %r3335;
	mul.f32 	%f2315, %f1905, %f2314;
	fma.rn.f32 	%f2316, %f2315, %f1814, %f3420;
	ld.shared.u32 	%r3370, [%r4974+9264];
	ld.shared.u32 	%r3371, [%r4974+9280];
	// begin inline asm
	{.reg .f16 low,high;
  mov.b32 {low,high},%r3346;
  cvt.f32.f16 %f1815, low;}

	// end inline asm
	// begin inline asm
	{.reg .f16 low,high;
  mov.b32 {low,high},%r3347;
  cvt.f32.f16 %f1816, low;}

	// end inline asm
	mov.u32 	%r3348, %r4534;
	mov.u32 	%r3349, %r4534;
	mov.u32 	%r3350, %r4534;
	mov.u32 	%r3351, %r4534;
	// begin inline asm
	mma.sync.aligned.m16n8k32.row.col.s32.s8.s8.s32 {%r3348, %r3349, %r3350, %r3351}, {%r2808, %r2809, %r2810, %r2811}, {%r3370, %r3371}, {%r3348, %r3349, %r3350, %r3351};
	// end inline asm
	cvt.rn.f32.s32 	%f2317, %r3348;
	mul.f32 	%f2318, %f1894, %f2317;
	fma.rn.f32 	%f2319, %f2318, %f1815, %f2295;
	cvt.rn.f32.s32 	%f2320, %r3349;
	mul.f32 	%f2321, %f1894, %f2320;
	fma.rn.f32 	%f2322, %f2321, %f1816, %f2298;
	cvt.rn.f32.s32 	%f2323, %r3350;
	mul.f32 	%f2324, %f1898, %f2323;
	fma.rn.f32 	%f2325, %f2324, %f1815, %f2301;
	cvt.rn.f32.s32 	%f2326, %r3351;
	mul.f32 	%f2327, %f1898, %f2326;
	fma.rn.f32 	%f2328, %f2327, %f1816, %f2304;
	mov.u32 	%r3362, %r4534;
	mov.u32 	%r3363, %r4534;
	mov.u32 	%r3364, %r4534;
	mov.u32 	%r3365, %r4534;
	// begin inline asm
	mma.sync.aligned.m16n8k32.row.col.s32.s8.s8.s32 {%r3362, %r3363, %r3364, %r3365}, {%r2824, %r2825, %r2826, %r2827}, {%r3370, %r3371}, {%r3362, %r3363, %r3364, %r3365};
	// end inline asm
	cvt.rn.f32.s32 	%f2329, %r3362;
	mul.f32 	%f2330, %f1902, %f2329;
	fma.rn.f32 	%f2331, %f2330, %f1815, %f2307;
	cvt.rn.f32.s32 	%f2332, %r3363;
	mul.f32 	%f2333, %f1902, %f2332;
	fma.rn.f32 	%f2334, %f2333, %f1816, %f2310;
	cvt.rn.f32.s32 	%f2335, %r3364;
	mul.f32 	%f2336, %f1906, %f2335;
	fma.rn.f32 	%f2337, %f2336, %f1815, %f2313;
	cvt.rn.f32.s32 	%f2338, %r3365;
	mul.f32 	%f2339, %f1906, %f2338;
	fma.rn.f32 	%f2340, %f2339, %f1816, %f2316;
	ld.shared.u32 	%r3400, [%r4974+9296];
	ld.shared.u32 	%r3401, [%r4974+9312];
	// begin inline asm
	{.reg .f16 low,high;
  mov.b32 {low,high},%r3376;
  cvt.f32.f16 %f1817, low;}

	// end inline asm
	// begin inline asm
	{.reg .f16 low,high;
  mov.b32 {low,high},%r3377;
  cvt.f32.f16 %f1818, low;}

	// end inline asm
	mov.u32 	%r3378, %r4534;
	mov.u32 	%r3379, %r4534;
	mov.u32 	%r3380, %r4534;
	mov.u32 	%r3381, %r4534;
	// begin inline asm
	mma.sync.aligned.m16n8k32.row.col.s32.s8.s8.s32 {%r3378, %r3379, %r3380, %r3381}, {%r2812, %r2813, %r2814, %r2815}, {%r3400, %r3401}, {%r3378, %r3379, %r3380, %r3381};
	// end inline asm
	cvt.rn.f32.s32 	%f2341, %r3378;
	mul.f32 	%f2342, %f1895, %f2341;
	fma.rn.f32 	%f2343, %f2342, %f1817, %f2319;
	cvt.rn.f32.s32 	%f2344, %r3379;
	mul.f32 	%f2345, %f1895, %f2344;
	fma.rn.f32 	%f2346, %f2345, %f1818, %f2322;
	cvt.rn.f32.s32 	%f2347, %r3380;
	mul.f32 	%f2348, %f1899, %f2347;
	fma.rn.f32 	%f2349, %f2348, %f1817, %f2325;
	cvt.rn.f32.s32 	%f2350, %r3381;
	mul.f32 	%f2351, %f1899, %f2350;
	fma.rn.f32 	%f2352, %f2351, %f1818, %f2328;
	mov.u32 	%r3392, %r4534;
	mov.u32 	%r3393, %r4534;
	mov.u32 	%r3394, %r4534;
	mov.u32 	%r3395, %r4534;
	// begin inline asm
	mma.sync.aligned.m16n8k32.row.col.s32.s8.s8.s32 {%r3392, %r3393, %r3394, %r3395}, {%r2828, %r2829, %r2830, %r2831}, {%r3400, %r3401}, {%r3392, %r3393, %r3394, %r3395};
	// end inline asm
	cvt.rn.f32.s32 	%f2353, %r3392;
	mul.f32 	%f2354, %f1903, %f2353;
	fma.rn.f32 	%f2355, %f2354, %f1817, %f2331;
	cvt.rn.f32.s32 	%f2356, %r3393;
	mul.f32 	%f2357, %f1903, %f2356;
	fma.rn.f32 	%f2358, %f2357, %f1818, %f2334;
	cvt.rn.f32.s32 	%f2359, %r3394;
	mul.f32 	%f2360, %f1907, %f2359;
	fma.rn.f32 	%f2361, %f2360, %f1817, %f2337;
	cvt.rn.f32.s32 	%f2362, %r3395;
	mul.f32 	%f2363, %f1907, %f2362;
	fma.rn.f32 	%f2364, %f2363, %f1818, %f2340;
	ld.shared.u32 	%r3430, [%r4974+9328];
	ld.shared.u32 	%r3431, [%r4974+9344];
	// begin inline asm
	{.reg .f16 low,high;
  mov.b32 {low,high},%r3406;
  cvt.f32.f16 %f1819, low;}

	// end inline asm
	// begin inline asm
	{.reg .f16 low,high;
  mov.b32 {low,high},%r3407;
  cvt.f32.f16 %f1820, low;}

	// end inline asm
	mov.u32 	%r3408, %r4534;
	mov.u32 	%r3409, %r4534;
	mov.u32 	%r3410, %r4534;
	mov.u32 	%r3411, %r4534;
	// begin inline asm
	mma.sync.aligned.m16n8k32.row.col.s32.s8.s8.s32 {%r3408, %r3409, %r3410, %r3411}, {%r2816, %r2817, %r2818, %r2819}, {%r3430, %r3431}, {%r3408, %r3409, %r3410, %r3411};
	// end inline asm
	cvt.rn.f32.s32 	%f2365, %r3408;
	mul.f32 	%f2366, %f1896, %f2365;
	fma.rn.f32 	%f2367, %f2366, %f1819, %f2343;
	cvt.rn.f32.s32 	%f2368, %r3409;
	mul.f32 	%f2369, %f1896, %f2368;
	fma.rn.f32 	%f2370, %f2369, %f1820, %f2346;
	cvt.rn.f32.s32 	%f2371, %r3410;
	mul.f32 	%f2372, %f1900, %f2371;
	fma.rn.f32 	%f2373, %f2372, %f1819, %f2349;
	cvt.rn.f32.s32 	%f2374, %r3411;
	mul.f32 	%f2375, %f1900, %f2374;
	fma.rn.f32 	%f2376, %f2375, %f1820, %f2352;
	mov.u32 	%r3422, %r4534;
	mov.u32 	%r3423, %r4534;
	mov.u32 	%r3424, %r4534;
	mov.u32 	%r3425, %r4534;
	// begin inline asm
	mma.sync.aligned.m16n8k32.row.col.s32.s8.s8.s32 {%r3422, %r3423, %r3424, %r3425}, {%r2832, %r2833, %r2834, %r2835}, {%r3430, %r3431}, {%r3422, %r3423, %r3424, %r3425};
	// end inline asm
	cvt.rn.f32.s32 	%f2377, %r3422;
	mul.f32 	%f2378, %f1904, %f2377;
	fma.rn.f32 	%f2379, %f2378, %f1819, %f2355;
	cvt.rn.f32.s32 	%f2380, %r3423;
	mul.f32 	%f2381, %f1904, %f2380;
	fma.rn.f32 	%f2382, %f2381, %f1820, %f2358;
	cvt.rn.f32.s32 	%f2383, %r3424;
	mul.f32 	%f2384, %f1908, %f2383;
	fma.rn.f32 	%f2385, %f2384, %f1819, %f2361;
	cvt.rn.f32.s32 	%f2386, %r3425;
	mul.f32 	%f2387, %f1908, %f2386;
	fma.rn.f32 	%f2388, %f2387, %f1820, %f2364;
	ld.shared.u32 	%r3460, [%r4974+11536];
	ld.shared.u32 	%r3461, [%r4974+11552];
	ld.shared.v4.u32 	{%r3436, %r3466, %r3496, %r3526}, [%r4975+11520];
	// begin inline asm
	{.reg .f16 low,high;
  mov.b32 {low,high},%r3436;
  cvt.f32.f16 %f1821, low;}

	// end inline asm
	ld.shared.v4.u32 	{%r3437, %r3467, %r3497, %r3527}, [%r4975+11664];
	// begin inline asm
	{.reg .f16 low,high;
  mov.b32 {low,high},%r3437;
  cvt.f32.f16 %f1822, low;}

	// end inline asm
	mov.u32 	%r3438, %r4534;
	mov.u32 	%r3439, %r4534;
	mov.u32 	%r3440, %r4534;
	mov.u32 	%r3441, %r4534;
	// begin inline asm
	mma.sync.aligned.m16n8k32.row.col.s32.s8.s8.s32 {%r3438, %r3439, %r3440, %r3441}, {%r2804, %r2805, %r2806, %r2807}, {%r3460, %r3461}, {%r3438, %r3439, %r3440, %r3441};
	// end inline asm
	cvt.rn.f32.s32 	%f2389, %r3438;
	mul.f32 	%f2390, %f1893, %f2389;
	fma.rn.f32 	%f2391, %f2390, %f1821, %f3421;
	cvt.rn.f32.s32 	%f2392, %r3439;
	mul.f32 	%f2393, %f1893, %f2392;
	fma.rn.f32 	%f2394, %f2393, %f1822, %f3422;
	cvt.rn.f32.s32 	%f2395, %r3440;
	mul.f32 	%f2396, %f1897, %f2395;
	fma.rn.f32 	%f2397, %f2396, %f1821, %f3423;
	cvt.rn.f32.s32 	%f2398, %r3441;
	mul.f32 	%f2399, %f1897, %f2398;
	fma.rn.f32 	%f2400, %f2399, %f1822, %f3424;
	mov.u32 	%r3452, %r4534;
	mov.u32 	%r3453, %r4534;
	mov.u32 	%r3454, %r4534;
	mov.u32 	%r3455, %r4534;
	// begin inline asm
	mma.sync.aligned.m16n8k32.row.col.s32.s8.s8.s32 {%r3452, %r3453, %r3454, %r3455}, {%r2820, %r2821, %r2822, %r2823}, {%r3460, %r3461}, {%r3452, %r3453, %r3454, %r3455};
	// end inline asm
	cvt.rn.f32.s32 	%f2401, %r3452;
	mul.f32 	%f2402, %f1901, %f2401;
	fma.rn.f32 	%f2403, %f2402, %f1821, %f3425;
	cvt.rn.f32.s32 	%f2404, %r3453;
	mul.f32 	%f2405, %f1901, %f2404;
	fma.rn.f32 	%f2406, %f2405, %f1822, %f3426;
	cvt.rn.f32.s32 	%f2407, %r3454;
	mul.f32 	%f2408, %f1905, %f2407;
	fma.rn.f32 	%f2409, %f2408, %f1821, %f3427;
	cvt.rn.f32.s32 	%f2410, %r3455;
	mul.f32 	%f2411, %f1905, %f2410;
	fma.rn.f32 	%f2412, %f2411, %f1822, %f3428;
	ld.shared.u32 	%r3490, [%r4974+11568];
	ld.shared.u32 	%r3491, [%r4974+11584];
	// begin inline asm
	{.reg .f16 low,high;
  mov.b32 {low,high},%r3466;
  cvt.f32.f16 %f1823, low;}

	// end inline asm
	// begin inline asm
	{.reg .f16 low,high;
  mov.b32 {low,high},%r3467;
  cvt.f32.f16 %f1824, low;}

	// end inline asm
	mov.u32 	%r3468, %r4534;
	mov.u32 	%r3469, %r4534;
	mov.u32 	%r3470, %r4534;
	mov.u32 	%r3471, %r4534;
	// begin inline asm
	mma.sync.aligned.m16n8k32.row.col.s32.s8.s8.s32 {%r3468, %r3469, %r3470, %r3471}, {%r2808, %r2809, %r2810, %r2811}, {%r3490, %r3491}, {%r3468, %r3469, %r3470, %r3471};
	// end inline asm
	cvt.rn.f32.s32 	%f2413, %r3468;
	mul.f32 	%f2414, %f1894, %f2413;
	fma.rn.f32 	%f2415, %f2414, %f1823, %f2391;
	cvt.rn.f32.s32 	%f2416, %r3469;
	mul.f32 	%f2417, %f1894, %f2416;
	fma.rn.f32 	%f2418, %f2417, %f1824, %f2394;
	cvt.rn.f32.s32 	%f2419, %r3470;
	mul.f32 	%f2420, %f1898, %f2419;
	fma.rn.f32 	%f2421, %f2420, %f1823, %f2397;
	cvt.rn.f32.s32 	%f2422, %r3471;
	mul.f32 	%f2423, %f1898, %f2422;
	fma.rn.f32 	%f2424, %f2423, %f1824, %f2400;
	mov.u32 	%r3482, %r4534;
	mov.u32 	%r3483, %r4534;
	mov.u32 	%r3484, %r4534;
	mov.u32 	%r3485, %r4534;
	// begin inline asm
	mma.sync.aligned.m16n8k32.row.col.s32.s8.s8.s32 {%r3482, %r3483, %r3484, %r3485}, {%r2824, %r2825, %r2826, %r2827}, {%r3490, %r3491}, {%r3482, %r3483, %r3484, %r3485};
	// end inline asm
	cvt.rn.f32.s32 	%f2425, %r3482;
	mul.f32 	%f2426, %f1902, %f2425;
	fma.rn.f32 	%f2427, %f2426, %f1823, %f2403;
	cvt.rn.f32.s32 	%f2428, %r3483;
	mul.f32 	%f2429, %f1902, %f2428;
	fma.rn.f32 	%f2430, %f2429, %f1824, %f2406;
	cvt.rn.f32.s32 	%f2431, %r3484;
	mul.f32 	%f2432, %f1906, %f2431;
	fma.rn.f32 	%f2433, %f2432, %f1823, %f2409;
	cvt.rn.f32.s32 	%f2434, %r3485;
	mul.f32 	%f2435, %f1906, %f2434;
	fma.rn.f32 	%f2436, %f2435, %f1824, %f2412;
	ld.shared.u32 	%r3520, [%r4974+11600];
	ld.shared.u32 	%r3521, [%r4974+11616];
	// begin inline asm
	{.reg .f16 low,high;
  mov.b32 {low,high},%r3496;
  cvt.f32.f16 %f1825, low;}

	// end inline asm
	// begin inline asm
	{.reg .f16 low,high;
  mov.b32 {low,high},%r3497;
  cvt.f32.f16 %f1826, low;}

	// end inline asm
	mov.u32 	%r3498, %r4534;
	mov.u32 	%r3499, %r4534;
	mov.u32 	%r3500, %r4534;
	mov.u32 	%r3501, %r4534;
	// begin inline asm
	mma.sync.aligned.m16n8k32.row.col.s32.s8.s8.s32 {%r3498, %r3499, %r3500, %r3501}, {%r2812, %r2813, %r2814, %r2815}, {%r3520, %r3521}, {%r3498, %r3499, %r3500, %r3501};
	// end inline asm
	cvt.rn.f32.s32 	%f2437, %r3498;
	mul.f32 	%f2438, %f1895, %f2437;
	fma.rn.f32 	%f2439, %f2438, %f1825, %f2415;
	cvt.rn.f32.s32 	%f2440, %r3499;
	mul.f32 	%f2441, %f1895, %f2440;
	fma.rn.f32 	%f2442, %f2441, %f1826, %f2418;
	cvt.rn.f32.s32 	%f2443, %r3500;
	mul.f32 	%f2444, %f1899, %f2443;
	fma.rn.f32 	%f2445, %f2444, %f1825, %f2421;
	cvt.rn.f32.s32 	%f2446, %r3501;
	mul.f32 	%f2447, %f1899, %f2446;
	fma.rn.f32 	%f2448, %f2447, %f1826, %f2424;
	mov.u32 	%r3512, %r4534;
	mov.u32 	%r3513, %r4534;
	mov.u32 	%r3514, %r4534;
	mov.u32 	%r3515, %r4534;
	// begin inline asm
	mma.sync.aligned.m16n8k32.row.col.s32.s8.s8.s32 {%r3512, %r3513, %r3514, %r3515}, {%r2828, %r2829, %r2830, %r2831}, {%r3520, %r3521}, {%r3512, %r3513, %r3514, %r3515};
	// end inline asm
	cvt.rn.f32.s32 	%f2449, %r3512;
	mul.f32 	%f2450, %f1903, %f2449;
	fma.rn.f32 	%f2451, %f2450, %f1825, %f2427;
	cvt.rn.f32.s32 	%f2452, %r3513;
	mul.f32 	%f2453, %f1903, %f2452;
	fma.rn.f32 	%f2454, %f2453, %f1826, %f2430;
	cvt.rn.f32.s32 	%f2455, %r3514;
	mul.f32 	%f2456, %f1907, %f2455;
	fma.rn.f32 	%f2457, %f2456, %f1825, %f2433;
	cvt.rn.f32.s32 	%f2458, %r3515;
	mul.f32 	%f2459, %f1907, %f2458;
	fma.rn.f32 	%f2460, %f2459, %f1826, %f2436;
	ld.shared.u32 	%r3550, [%r4974+11632];
	ld.shared.u32 	%r3551, [%r4974+11648];
	// begin inline asm
	{.reg .f16 low,high;
  mov.b32 {low,high},%r3526;
  cvt.f32.f16 %f1827, low;}

	// end inline asm
	// begin inline asm
	{.reg .f16 low,high;
  mov.b32 {low,high},%r3527;
  cvt.f32.f16 %f1828, low;}

	// end inline asm
	mov.u32 	%r3528, %r4534;
	mov.u32 	%r3529, %r4534;
	mov.u32 	%r3530, %r4534;
	mov.u32 	%r3531, %r4534;
	// begin inline asm
	mma.sync.aligned.m16n8k32.row.col.s32.s8.s8.s32 {%r3528, %r3529, %r3530, %r3531}, {%r2816, %r2817, %r2818, %r2819}, {%r3550, %r3551}, {%r3528, %r3529, %r3530, %r3531};
	// end inline asm
	cvt.rn.f32.s32 	%f2461, %r3528;
	mul.f32 	%f2462, %f1896, %f2461;
	fma.rn.f32 	%f2463, %f2462, %f1827, %f2439;
	cvt.rn.f32.s32 	%f2464, %r3529;
	mul.f32 	%f2465, %f1896, %f2464;
	fma.rn.f32 	%f2466, %f2465, %f1828, %f2442;
	cvt.rn.f32.s32 	%f2467, %r3530;
	mul.f32 	%f2468, %f1900, %f2467;
	fma.rn.f32 	%f2469, %f2468, %f1827, %f2445;
	cvt.rn.f32.s32 	%f2470, %r3531;
	mul.f32 	%f2471, %f1900, %f2470;
	fma.rn.f32 	%f2472, %f2471, %f1828, %f2448;
	mov.u32 	%r3542, %r4534;
	mov.u32 	%r3543, %r4534;
	mov.u32 	%r3544, %r4534;
	mov.u32 	%r3545, %r4534;
	// begin inline asm
	mma.sync.aligned.m16n8k32.row.col.s32.s8.s8.s32 {%r3542, %r3543, %r3544, %r3545}, {%r2832, %r2833, %r2834, %r2835}, {%r3550, %r3551}, {%r3542, %r3543, %r3544, %r3545};
	// end inline asm
	cvt.rn.f32.s32 	%f2473, %r3542;
	mul.f32 	%f2474, %f1904, %f2473;
	fma.rn.f32 	%f2475, %f2474, %f1827, %f2451;
	cvt.rn.f32.s32 	%f2476, %r3543;
	mul.f32 	%f2477, %f1904, %f2476;
	fma.rn.f32 	%f2478, %f2477, %f1828, %f2454;
	cvt.rn.f32.s32 	%f2479, %r3544;
	mul.f32 	%f2480, %f1908, %f2479;
	fma.rn.f32 	%f2481, %f2480, %f1827, %f2457;
	cvt.rn.f32.s32 	%f2482, %r3545;
	mul.f32 	%f2483, %f1908, %f2482;
	fma.rn.f32 	%f2484, %f2483, %f1828, %f2460;
	ld.shared.u32 	%r3580, [%r4974+13840];
	ld.shared.u32 	%r3581, [%r4974+13856];
	ld.shared.v4.u32 	{%r3556, %r3586, %r3616, %r3646}, [%r4975+13824];
	// begin inline asm
	{.reg .f16 low,high;
  mov.b32 {low,high},%r3556;
  cvt.f32.f16 %f1829, low;}

	// end inline asm
	ld.shared.v4.u32 	{%r3557, %r3587, %r3617, %r3647}, [%r4975+13968];
	// begin inline asm
	{.reg .f16 low,high;
  mov.b32 {low,high},%r3557;
  cvt.f32.f16 %f1830, low;}

	// end inline asm
	mov.u32 	%r3558, %r4534;
	mov.u32 	%r3559, %r4534;
	mov.u32 	%r3560, %r4534;
	mov.u32 	%r3561, %r4534;
	// begin inline asm
	mma.sync.aligned.m16n8k32.row.col.s32.s8.s8.s32 {%r3558, %r3559, %r3560, %r3561}, {%r2804, %r2805, %r2806, %r2807}, {%r3580, %r3581}, {%r3558, %r3559, %r3560, %r3561};
	// end inline asm
	cvt.rn.f32.s32 	%f2485, %r3558;
	mul.f32 	%f2486, %f1893, %f2485;
	fma.rn.f32 	%f2487, %f2486, %f1829, %f3429;
	cvt.rn.f32.s32 	%f2488, %r3559;
	mul.f32 	%f2489, %f1893, %f2488;
	fma.rn.f32 	%f2490, %f2489, %f1830, %f3430;
	cvt.rn.f32.s32 	%f2491, %r3560;
	mul.f32 	%f2492, %f1897, %f2491;
	fma.rn.f32 	%f2493, %f2492, %f1829, %f3431;
	cvt.rn.f32.s32 	%f2494, %r3561;
	mul.f32 	%f2495, %f1897, %f2494;
	fma.rn.f32 	%f2496, %f2495, %f1830, %f3432;
	mov.u32 	%r3572, %r4534;
	mov.u32 	%r3573, %r4534;
	mov.u32 	%r3574, %r4534;
	mov.u32 	%r3575, %r4534;
	// begin inline asm
	mma.sync.aligned.m16n8k32.row.col.s32.s8.s8.s32 {%r3572, %r3573, %r3574, %r3575}, {%r2820, %r2821, %r2822, %r2823}, {%r3580, %r3581}, {%r3572, %r3573, %r3574, %r3575};
	// end inline asm
	cvt.rn.f32.s32 	%f2497, %r3572;
	mul.f32 	%f2498, %f1901, %f2497;
	fma.rn.f32 	%f2499, %f2498, %f1829, %f3433;
	cvt.rn.f32.s32 	%f2500, %r3573;
	mul.f32 	%f2501, %f1901, %f2500;
	fma.rn.f32 	%f2502, %f2501, %f1830, %f3434;
	cvt.rn.f32.s32 	%f2503, %r3574;
	mul.f32 	%f2504, %f1905, %f2503;
	fma.rn.f32 	%f2505, %f2504, %f1829, %f3435;
	cvt.rn.f32.s32 	%f2506, %r3575;
	mul.f32 	%f2507, %f1905, %f2506;
	fma.rn.f32 	%f2508, %f2507, %f1830, %f3436;
	ld.shared.u32 	%r3610, [%r4974+13872];
	ld.shared.u32 	%r3611, [%r4974+13888];
	// begin inline asm
	{.reg .f16 low,high;
  mov.b32 {low,high},%r3586;
  cvt.f32.f16 %f1831, low;}

	// end inline asm
	// begin inline asm
	{.reg .f16 low,high;
  mov.b32 {low,high},%r3587;
  cvt.f32.f16 %f1832, low;}

	// end inline asm
	mov.u32 	%r3588, %r4534;
	mov.u32 	%r3589, %r4534;
	mov.u32 	%r3590, %r4534;
	mov.u32 	%r3591, %r4534;
	// begin inline asm
	mma.sync.aligned.m16n8k32.row.col.s32.s8.s8.s32 {%r3588, %r3589, %r3590, %r3591}, {%r2808, %r2809, %r2810, %r2811}, {%r3610, %r3611}, {%r3588, %r3589, %r3590, %r3591};
	// end inline asm
	cvt.rn.f32.s32 	%f2509, %r3588;
	mul.f32 	%f2510, %f1894, %f2509;
	fma.rn.f32 	%f2511, %f2510, %f1831, %f2487;
	cvt.rn.f32.s32 	%f2512, %r3589;
	mul.f32 	%f2513, %f1894, %f2512;
	fma.rn.f32 	%f2514, %f2513, %f1832, %f2490;
	cvt.rn.f32.s32 	%f2515, %r3590;
	mul.f32 	%f2516, %f1898, %f2515;
	fma.rn.f32 	%f2517, %f2516, %f1831, %f2493;
	cvt.rn.f32.s32 	%f2518, %r3591;
	mul.f32 	%f2519, %f1898, %f2518;
	fma.rn.f32 	%f2520, %f2519, %f1832, %f2496;
	mov.u32 	%r3602, %r4534;
	mov.u32 	%r3603, %r4534;
	mov.u32 	%r3604, %r4534;
	mov.u32 	%r3605, %r4534;
	// begin inline asm
	mma.sync.aligned.m16n8k32.row.col.s32.s8.s8.s32 {%r3602, %r3603, %r3604, %r3605}, {%r2824, %r2825, %r2826, %r2827}, {%r3610, %r3611}, {%r3602, %r3603, %r3604, %r3605};
	// end inline asm
	cvt.rn.f32.s32 	%f2521, %r3602;
	mul.f32 	%f2522, %f1902, %f2521;
	fma.rn.f32 	%f2523, %f2522, %f1831, %f2499;
	cvt.rn.f32.s32 	%f2524, %r3603;
	mul.f32 	%f2525, %f1902, %f2524;
	fma.rn.f32 	%f2526, %f2525, %f1832, %f2502;
	cvt.rn.f32.s32 	%f2527, %r3604;
	mul.f32 	%f2528, %f1906, %f2527;
	fma.rn.f32 	%f2529, %f2528, %f1831, %f2505;
	cvt.rn.f32.s32 	%f2530, %r3605;
	mul.f32 	%f2531, %f1906, %f2530;
	fma.rn.f32 	%f2532, %f2531, %f1832, %f2508;
	ld.shared.u32 	%r3640, [%r4974+13904];
	ld.shared.u32 	%r3641, [%r4974+13920];
	// begin inline asm
	{.reg .f16 low,high;
  mov.b32 {low,high},%r3616;
  cvt.f32.f16 %f1833, low;}

	// end inline asm
	// begin inline asm
	{.reg .f16 low,high;
  mov.b32 {low,high},%r3617;
  cvt.f32.f16 %f1834, low;}

	// end inline asm
	mov.u32 	%r3618, %r4534;
	mov.u32 	%r3619, %r4534;
	mov.u32 	%r3620, %r4534;
	mov.u32 	%r3621, %r4534;
	// begin inline asm
	mma.sync.aligned.m16n8k32.row.col.s32.s8.s8.s32 {%r3618, %r3619, %r3620, %r3621}, {%r2812, %r2813, %r2814, %r2815}, {%r3640, %r3641}, {%r3618, %r3619, %r3620, %r3621};
	// end inline asm
	cvt.rn.f32.s32 	%f2533, %r3618;
	mul.f32 	%f2534, %f1895, %f2533;
	fma.rn.f32 	%f2535, %f2534, %f1833, %f2511;
	cvt.rn.f32.s32 	%f2536, %r3619;
	mul.f32 	%f2537, %f1895, %f2536;
	fma.rn.f32 	%f2538, %f2537, %f1834, %f2514;
	cvt.rn.f32.s32 	%f2539, %r3620;
	mul.f32 	%f2540, %f1899, %f2539;
	fma.rn.f32 	%f2541, %f2540, %f1833, %f2517;
	cvt.rn.f32.s32 	%f2542, %r3621;
	mul.f32 	%f2543, %f1899, %f2542;
	fma.rn.f32 	%f2544, %f2543, %f1834, %f2520;
	mov.u32 	%r3632, %r4534;
	mov.u32 	%r3633, %r4534;
	mov.u32 	%r3634, %r4534;
	mov.u32 	%r3635, %r4534;
	// begin inline asm
	mma.sync.aligned.m16n8k32.row.col.s32.s8.s8.s32 {%r3632, %r3633, %r3634, %r3635}, {%r2828, %r2829, %r2830, %r2831}, {%r3640, %r3641}, {%r3632, %r3633, %r3634, %r3635};
	// end inline asm
	cvt.rn.f32.s32 	%f2545, %r3632;
	mul.f32 	%f2546, %f1903, %f2545;
	fma.rn.f32 	%f2547, %f2546, %f1833, %f2523;
	cvt.rn.f32.s32 	%f2548, %r3633;
	mul.f32 	%f2549, %f1903, %f2548;
	fma.rn.f32 	%f2550, %f2549, %f1834, %f2526;
	cvt.rn.f32.s32 	%f2551, %r3634;
	mul.f32 	%f2552, %f1907, %f2551;
	fma.rn.f32 	%f2553, %f2552, %f1833, %f2529;
	cvt.rn.f32.s32 	%f2554, %r3635;
	mul.f32 	%f2555, %f1907, %f2554;
	fma.rn.f32 	%f2556, %f2555, %f1834, %f2532;
	ld.shared.u32 	%r3670, [%r4974+13936];
	ld.shared.u32 	%r3671, [%r4974+13952];
	// begin inline asm
	{.reg .f16 low,high;
  mov.b32 {low,high},%r3646;
  cvt.f32.f16 %f1835, low;}

	// end inline asm
	// begin inline asm
	{.reg .f16 low,high;
  mov.b32 {low,high},%r3647;
  cvt.f32.f16 %f1836, low;}

	// end inline asm
	mov.u32 	%r3648, %r4534;
	mov.u32 	%r3649, %r4534;
	mov.u32 	%r3650, %r4534;
	mov.u32 	%r3651, %r4534;
	// begin inline asm
	mma.sync.aligned.m16n8k32.row.col.s32.s8.s8.s32 {%r3648, %r3649, %r3650, %r3651}, {%r2816, %r2817, %r2818, %r2819}, {%r3670, %r3671}, {%r3648, %r3649, %r3650, %r3651};
	// end inline asm
	cvt.rn.f32.s32 	%f2557, %r3648;
	mul.f32 	%f2558, %f1896, %f2557;
	fma.rn.f32 	%f2559, %f2558, %f1835, %f2535;
	cvt.rn.f32.s32 	%f2560, %r3649;
	mul.f32 	%f2561, %f1896, %f2560;
	fma.rn.f32 	%f2562, %f2561, %f1836, %f2538;
	cvt.rn.f32.s32 	%f2563, %r3650;
	mul.f32 	%f2564, %f1900, %f2563;
	fma.rn.f32 	%f2565, %f2564, %f1835, %f2541;
	cvt.rn.f32.s32 	%f2566, %r3651;
	mul.f32 	%f2567, %f1900, %f2566;
	fma.rn.f32 	%f2568, %f2567, %f1836, %f2544;
	mov.u32 	%r3662, %r4534;
	mov.u32 	%r3663, %r4534;
	mov.u32 	%r3664, %r4534;
	mov.u32 	%r3665, %r4534;
	// begin inline asm
	mma.sync.aligned.m16n8k32.row.col.s32.s8.s8.s32 {%r3662, %r3663, %r3664, %r3665}, {%r2832, %r2833, %r2834, %r2835}, {%r3670, %r3671}, {%r3662, %r3663, %r3664, %r3665};
	// end inline asm
	cvt.rn.f32.s32 	%f2569, %r3662;
	mul.f32 	%f2570, %f1904, %f2569;
	fma.rn.f32 	%f2571, %f2570, %f1835, %f2547;
	cvt.rn.f32.s32 	%f2572, %r3663;
	mul.f32 	%f2573, %f1904, %f2572;
	fma.rn.f32 	%f2574, %f2573, %f1836, %f2550;
	cvt.rn.f32.s32 	%f2575, %r3664;
	mul.f32 	%f2576, %f1908, %f2575;
	fma.rn.f32 	%f2577, %f2576, %f1835, %f2553;
	cvt.rn.f32.s32 	%f2578, %r3665;
	mul.f32 	%f2579, %f1908, %f2578;
	fma.rn.f32 	%f2580, %f2579, %f1836, %f2556;
	bar.sync 	0;
	mul.wide.s32 	%rd671, %r5067, 144;
	add.s64 	%rd672, %rd670, %rd671;
	ld.global.nc.u32 	%r4976, [%rd672];
	st.shared.u32 	[%r4949], %r4976;
	ld.global.nc.u32 	%r4977, [%rd672+1024];
	st.shared.u32 	[%r4949+1024], %r4977;
	ld.global.nc.u32 	%r4978, [%rd672+2048];
	st.shared.u32 	[%r4949+2048], %r4978;
	ld.global.nc.u32 	%r4979, [%rd672+3072];
	st.shared.u32 	[%r4949+3072], %r4979;
	ld.global.nc.u32 	%r4980, [%rd672+4096];
	st.shared.u32 	[%r4949+4096], %r4980;
	ld.global.nc.u32 	%r4981, [%rd672+5120];
	st.shared.u32 	[%r4949+5120], %r4981;
	ld.global.nc.u32 	%r4982, [%rd672+6144];
	st.shared.u32 	[%r4949+6144], %r4982;
	ld.global.nc.u32 	%r4983, [%rd672+7168];
	st.shared.u32 	[%r4949+7168], %r4983;
	ld.global.nc.u32 	%r4984, [%rd672+8192];
	st.shared.u32 	[%r4949+8192], %r4984;
	ld.global.nc.u32 	%r4985, [%rd672+9216];
	st.shared.u32 	[%r4949+9216], %r4985;
	ld.global.nc.u32 	%r4986, [%rd672+10240];
	st.shared.u32 	[%r4949+10240], %r4986;
	ld.global.nc.u32 	%r4987, [%rd672+11264];
	st.shared.u32 	[%r4949+11264], %r4987;
	ld.global.nc.u32 	%r4988, [%rd672+12288];
	st.shared.u32 	[%r4949+12288], %r4988;
	ld.global.nc.u32 	%r4989, [%rd672+13312];
	st.shared.u32 	[%r4949+13312], %r4989;
	ld.global.nc.u32 	%r4990, [%rd672+14336];
	st.shared.u32 	[%r4949+14336], %r4990;
	ld.global.nc.u32 	%r4991, [%rd672+15360];
	st.shared.u32 	[%r4949+15360], %r4991;
	bar.sync 	0;
	add.s64 	%rd596, %rd91, 128;
	// begin inline asm
	ldmatrix.sync.aligned.m8n8.x4.b16 {%r3676, %r3677, %r3678, %r3679}, [%rd596];
	// end inline asm
	add.s64 	%rd597, %rd91, 160;
	// begin inline asm
	ldmatrix.sync.aligned.m8n8.x4.b16 {%r3680, %r3681, %r3682, %r3683}, [%rd597];
	// end inline asm
	add.s64 	%rd598, %rd91, 192;
	// begin inline asm
	ldmatrix.sync.aligned.m8n8.x4.b16 {%r3684, %r3685, %r3686, %r3687}, [%rd598];
	// end inline asm
	add.s64 	%rd599, %rd91, 224;
	// begin inline asm
	ldmatrix.sync.aligned.m8n8.x4.b16 {%r3688, %r3689, %r3690, %r3691}, [%rd599];
	// end inline asm
	ld.shared.v4.f32 	{%f2581, %f2582, %f2583, %f2584}, [%r4968+16];
	ld.shared.v4.f32 	{%f2585, %f2586, %f2587, %f2588}, [%r4968+2448];
	add.s64 	%rd600, %rd91, 4992;
	// begin inline asm
	ldmatrix.sync.aligned.m8n8.x4.b16 {%r3692, %r3693, %r3694, %r3695}, [%rd600];
	// end inline asm
	add.s64 	%rd601, %rd91, 5024;
	// begin inline asm
	ldmatrix.sync.aligned.m8n8.x4.b16 {%r3696, %r3697, %r3698, %r3699}, [%rd601];
	// end inline asm
	add.s64 	%rd602, %rd91, 5056;
	// begin inline asm
	ldmatrix.sync.aligned.m8n8.x4.b16 {%r3700, %r3701, %r3702, %r3703}, [%rd602];
	// end inline asm
	add.s64 	%rd603, %rd91, 5088;
	// begin inline asm
	ldmatrix.sync.aligned.m8n8.x4.b16 {%r3704, %r3705, %r3706, %r3707}, [%rd603];
	// end inline asm
	ld.shared.v4.f32 	{%f2589, %f2590, %f2591, %f2592}, [%r4968+4880];
	ld.shared.v4.f32 	{%f2593, %f2594, %f2595, %f2596}, [%r4968+7312];
	ld.shared.u32 	%r3732, [%r4974+16];
	ld.shared.u32 	%r3733, [%r4974+32];
	ld.shared.v4.u32 	{%r3708, %r3738, %r3768, %r3798}, [%r4975];
	// begin inline asm
	{.reg .f16 low,high;
  mov.b32 {low,high},%r3708;
  cvt.f32.f16 %f1837, low;}

	// end inline asm
	ld.shared.v4.u32 	{%r3709, %r3739, %r3769, %r3799}, [%r4975+144];
	// begin inline asm
	{.reg .f16 low,high;
  mov.b32 {low,high},%r3709;
  cvt.f32.f16 %f1838, low;}

	// end inline asm
	mov.u32 	%r3710, %r4534;
	mov.u32 	%r3711, %r4534;
	mov.u32 	%r3712, %r4534;
	mov.u32 	%r3713, %r4534;
	// begin inline asm
	mma.sync.aligned.m16n8k32.row.col.s32.s8.s8.s32 {%r3710, %r3711, %r3712, %r3713}, {%r3676, %r3677, %r3678, %r3679}, {%r3732, %r3733}, {%r3710, %r3711, %r3712, %r3713};
	// end inline asm
	cvt.rn.f32.s32 	%f2597, %r3710;
	mul.f32 	%f2598, %f2581, %f2597;
	fma.rn.f32 	%f2599, %f2598, %f1837, %f1983;
	cvt.rn.f32.s32 	%f2600, %r3711;
	mul.f32 	%f2601, %f2581, %f2600;
	fma.rn.f32 	%f2602, %f2601, %f1838, %f1986;
	cvt.rn.f32.s32 	%f2603, %r3712;
	mul.f32 	%f2604, %f2585, %f2603;
	fma.rn.f32 	%f2605, %f2604, %f1837, %f1989;
	cvt.rn.f32.s32 	%f2606, %r3713;
	mul.f32 	%f2607, %f2585, %f2606;
	fma.rn.f32 	%f2608, %f2607, %f1838, %f1992;
	mov.u32 	%r3724, %r4534;
	mov.u32 	%r3725, %r4534;
	mov.u32 	%r3726, %r4534;
	mov.u32 	%r3727, %r4534;
	// begin inline asm
	mma.sync.aligned.m16n8k32.row.col.s32.s8.s8.s32 {%r3724, %r3725, %r3726, %r3727}, {%r3692, %r3693, %r3694, %r3695}, {%r3732, %r3733}, {%r3724, %r3725, %r3726, %r3727};
	// end inline asm
	cvt.rn.f32.s32 	%f2609, %r3724;
	mul.f32 	%f2610, %f2589, %f2609;
	fma.rn.f32 	%f2611, %f2610, %f1837, %f1995;
	cvt.rn.f32.s32 	%f2612, %r3725;
	mul.f32 	%f2613, %f2589, %f2612;
	fma.rn.f32 	%f2614, %f2613, %f1838, %f1998;
	cvt.rn.f32.s32 	%f2615, %r3726;
	mul.f32 	%f2616, %f2593, %f2615;
	fma.rn.f32 	%f2617, %f2616, %f1837, %f2001;
	cvt.rn.f32.s32 	%f2618, %r3727;
	mul.f32 	%f2619, %f2593, %f2618;
	fma.rn.f32 	%f2620, %f2619, %f1838, %f2004;
	ld.shared.u32 	%r3762, [%r4974+48];
	ld.shared.u32 	%r3763, [%r4974+64];
	// begin inline asm
	{.reg .f16 low,high;
  mov.b32 {low,high},%r3738;
  cvt.f32.f16 %f1839, low;}

	// end inline asm
	// begin inline asm
	{.reg .f16 low,high;
  mov.b32 {low,high},%r3739;
  cvt.f32.f16 %f1840, low;}

	// end inline asm
	mov.u32 	%r3740, %r4534;
	mov.u32 	%r3741, %r4534;
	mov.u32 	%r3742, %r4534;
	mov.u32 	%r3743, %r4534;
	// begin inline asm
	mma.sync.aligned.m16n8k32.row.col.s32.s8.s8.s32 {%r3740, %r3741, %r3742, %r3743}, {%r3680, %r3681, %r3682, %r3683}, {%r3762, %r3763}, {%r3740, %r3741, %r3742, %r3743};
	// end inline asm
	cvt.rn.f32.s32 	%f2621, %r3740;
	mul.f32 	%f2622, %f2582, %f2621;
	fma.rn.f32 	%f2623, %f2622, %f1839, %f2599;
	cvt.rn.f32.s32 	%f2624, %r3741;
	mul.f32 	%f2625, %f2582, %f2624;
	fma.rn.f32 	%f2626, %f2625, %f1840, %f2602;
	cvt.rn.f32.s32 	%f2627, %r3742;
	mul.f32 	%f2628, %f2586, %f2627;
	fma.rn.f32 	%f2629, %f2628, %f1839, %f2605;
	cvt.rn.f32.s32 	%f2630, %r3743;
	mul.f32 	%f2631, %f2586, %f2630;
	fma.rn.f32 	%f2632, %f2631, %f1840, %f2608;
	mov.u32 	%r3754, %r4534;
	mov.u32 	%r3755, %r4534;
	mov.u32 	%r3756, %r4534;
	mov.u32 	%r3757, %r4534;
	// begin inline asm
	mma.sync.aligned.m16n8k32.row.col.s32.s8.s8.s32 {%r3754, %r3755, %r3756, %r3757}, {%r3696, %r3697, %r3698, %r3699}, {%r3762, %r3763}, {%r3754, %r3755, %r3756, %r3757};
	// end inline asm
	cvt.rn.f32.s32 	%f2633, %r3754;
	mul.f32 	%f2634, %f2590, %f2633;
	fma.rn.f32 	%f2635, %f2634, %f1839, %f2611;
	cvt.rn.f32.s32 	%f2636, %r3755;
	mul.f32 	%f2637, %f2590, %f2636;
	fma.rn.f32 	%f2638, %f2637, %f1840, %f2614;
	cvt.rn.f32.s32 	%f2639, %r3756;
	mul.f32 	%f2640, %f2594, %f2639;
	fma.rn.f32 	%f2641, %f2640, %f1839, %f2617;
	cvt.rn.f32.s32 	%f2642, %r3757;
	mul.f32 	%f2643, %f2594, %f2642;
	fma.rn.f32 	%f2644, %f2643, %f1840, %f2620;
	ld.shared.u32 	%r3792, [%r4974+80];
	ld.shared.u32 	%r3793, [%r4974+96];
	// begin inline asm
	{.reg .f16 low,high;
  mov.b32 {low,high},%r3768;
  cvt.f32.f16 %f1841, low;}

	// end inline asm
	// begin inline asm
	{.reg .f16 low,high;
  mov.b32 {low,high},%r3769;
  cvt.f32.f16 %f1842, low;}

	// end inline asm
	mov.u32 	%r3770, %r4534;
	mov.u32 	%r3771, %r4534;
	mov.u32 	%r3772, %r4534;
	mov.u32 	%r3773, %r4534;
	// begin inline asm
	mma.sync.aligned.m16n8k32.row.col.s32.s8.s8.s32 {%r3770, %r3771, %r3772, %r3773}, {%r3684, %r3685, %r3686, %r3687}, {%r3792, %r3793}, {%r3770, %r3771, %r3772, %r3773};
	// end inline asm
	cvt.rn.f32.s32 	%f2645, %r3770;
	mul.f32 	%f2646, %f2583, %f2645;
	fma.rn.f32 	%f2647, %f2646, %f1841, %f2623;
	cvt.rn.f32.s32 	%f2648, %r3771;
	mul.f32 	%f2649, %f2583, %f2648;
	fma.rn.f32 	%f2650, %f2649, %f1842, %f2626;
	cvt.rn.f32.s32 	%f2651, %r3772;
	mul.f32 	%f2652, %f2587, %f2651;
	fma.rn.f32 	%f2653, %f2652, %f1841, %f2629;
	cvt.rn.f32.s32 	%f2654, %r3773;
	mul.f32 	%f2655, %f2587, %f2654;
	fma.rn.f32 	%f2656, %f2655, %f1842, %f2632;
	mov.u32 	%r3784, %r4534;
	mov.u32 	%r3785, %r4534;
	mov.u32 	%r3786, %r4534;
	mov.u32 	%r3787, %r4534;
	// begin inline asm
	mma.sync.aligned.m16n8k32.row.col.s32.s8.s8.s32 {%r3784, %r3785, %r3786, %r3787}, {%r3700, %r3701, %r3702, %r3703}, {%r3792, %r3793}, {%r3784, %r3785, %r3786, %r3787};
	// end inline asm
	cvt.rn.f32.s32 	%f2657, %r3784;
	mul.f32 	%f2658, %f2591, %f2657;
	fma.rn.f32 	%f2659, %f2658, %f1841, %f2635;
	cvt.rn.f32.s32 	%f2660, %r3785;
	mul.f32 	%f2661, %f2591, %f2660;
	fma.rn.f32 	%f2662, %f2661, %f1842, %f2638;
	cvt.rn.f32.s32 	%f2663, %r3786;
	mul.f32 	%f2664, %f2595, %f2663;
	fma.rn.f32 	%f2665, %f2664, %f1841, %f2641;
	cvt.rn.f32.s32 	%f2666, %r3787;
	mul.f32 	%f2667, %f2595, %f2666;
	fma.rn.f32 	%f2668, %f2667, %f1842, %f2644;
	ld.shared.u32 	%r3822, [%r4974+112];
	ld.shared.u32 	%r3823, [%r4974+128];
	// begin inline asm
	{.reg .f16 low,high;
  mov.b32 {low,high},%r3798;
  cvt.f32.f16 %f1843, low;}

	// end inline asm
	// begin inline asm
	{.reg .f16 low,high;
  mov.b32 {low,high},%r3799;
  cvt.f32.f16 %f1844, low;}

	// end inline asm
	mov.u32 	%r3800, %r4534;
	mov.u32 	%r3801, %r4534;
	mov.u32 	%r3802, %r4534;
	mov.u32 	%r3803, %r4534;
	// begin inline asm
	mma.sync.aligned.m16n8k32.row.col.s32.s8.s8.s32 {%r3800, %r3801, %r3802, %r3803}, {%r3688, %r3689, %r3690, %r3691}, {%r3822, %r3823}, {%r3800, %r3801, %r3802, %r3803};
	// end inline asm
	cvt.rn.f32.s32 	%f2669, %r3800;
	mul.f32 	%f2670, %f2584, %f2669;
	fma.rn.f32 	%f3381, %f2670, %f1843, %f2647;
	cvt.rn.f32.s32 	%f2671, %r3801;
	mul.f32 	%f2672, %f2584, %f2671;
	fma.rn.f32 	%f3382, %f2672, %f1844, %f2650;
	cvt.rn.f32.s32 	%f2673, %r3802;
	mul.f32 	%f2674, %f2588, %f2673;
	fma.rn.f32 	%f3383, %f2674, %f1843, %f2653;
	cvt.rn.f32.s32 	%f2675, %r3803;
	mul.f32 	%f2676, %f2588, %f2675;
	fma.rn.f32 	%f3384, %f2676, %f1844, %f2656;
	mov.u32 	%r3814, %r4534;
	mov.u32 	%r3815, %r4534;
	mov.u32 	%r3816, %r4534;
	mov.u32 	%r3817, %r4534;
	// begin inline asm
	mma.sync.aligned.m16n8k32.row.col.s32.s8.s8.s32 {%r3814, %r3815, %r3816, %r3817}, {%r3704, %r3705, %r3706, %r3707}, {%r3822, %r3823}, {%r3814, %r3815, %r3816, %r3817};
	// end inline asm
	cvt.rn.f32.s32 	%f2677, %r3814;
	mul.f32 	%f2678, %f2592, %f2677;
	fma.rn.f32 	%f3385, %f2678, %f1843, %f2659;
	cvt.rn.f32.s32 	%f2679, %r3815;
	mul.f32 	%f2680, %f2592, %f2679;
	fma.rn.f32 	%f3386, %f2680, %f1844, %f2662;
	cvt.rn.f32.s32 	%f2681, %r3816;
	mul.f32 	%f2682, %f2596, %f2681;
	fma.rn.f32 	%f3387, %f2682, %f1843, %f2665;
	cvt.rn.f32.s32 	%f2683, %r3817;
	mul.f32 	%f2684, %f2596, %f2683;
	fma.rn.f32 	%f3388, %f2684, %f1844, %f2668;
	ld.shared.u32 	%r3852, [%r4974+2320];
	ld.shared.u32 	%r3853, [%r4974+2336];
	ld.shared.v4.u32 	{%r3828, %r3858, %r3888, %r3918}, [%r4975+2304];
	// begin inline asm
	{.reg .f16 low,high;
  mov.b32 {low,high},%r3828;
  cvt.f32.f16 %f1845, low;}

	// end inline asm
	ld.shared.v4.u32 	{%r3829, %r3859, %r3889, %r3919}, [%r4975+2448];
	// begin inline asm
	{.reg .f16 low,high;
  mov.b32 {low,high},%r3829;
  cvt.f32.f16 %f1846, low;}

	// end inline asm
	mov.u32 	%r3830, %r4534;
	mov.u32 	%r3831, %r4534;
	mov.u32 	%r3832, %r4534;
	mov.u32 	%r3833, %r4534;
	// begin inline asm
	mma.sync.aligned.m16n8k32.row.col.s32.s8.s8.s32 {%r3830, %r3831, %r3832, %r3833}, {%r3676, %r3677, %r3678, %r3679}, {%r3852, %r3853}, {%r3830, %r3831, %r3832, %r3833};
	// end inline asm
	cvt.rn.f32.s32 	%f2685, %r3830;
	mul.f32 	%f2686, %f2581, %f2685;
	fma.rn.f32 	%f2687, %f2686, %f1845, %f2079;
	cvt.rn.f32.s32 	%f2688, %r3831;
	mul.f32 	%f2689, %f2581, %f2688;
	fma.rn.f32 	%f2690, %f2689, %f1846, %f2082;
	cvt.rn.f32.s32 	%f2691, %r3832;
	mul.f32 	%f2692, %f2585, %f2691;
	fma.rn.f32 	%f2693, %f2692, %f1845, %f2085;
	cvt.rn.f32.s32 	%f2694, %r3833;
	mul.f32 	%f2695, %f2585, %f2694;
	fma.rn.f32 	%f2696, %f2695, %f1846, %f2088;
	mov.u32 	%r3844, %r4534;
	mov.u32 	%r3845, %r4534;
	mov.u32 	%r3846, %r4534;
	mov.u32 	%r3847, %r4534;
	// begin inline asm
	mma.sync.aligned.m16n8k32.row.col.s32.s8.s8.s32 {%r3844, %r3845, %r3846, %r3847}, {%r3692, %r3693, %r3694, %r3695}, {%r3852, %r3853}, {%r3844, %r3845, %r3846, %r3847};
	// end inline asm
	cvt.rn.f32.s32 	%f2697, %r3844;
	mul.f32 	%f2698, %f2589, %f2697;
	fma.rn.f32 	%f2699, %f2698, %f1845, %f2091;
	cvt.rn.f32.s32 	%f2700, %r3845;
	mul.f32 	%f2701, %f2589, %f2700;
	fma.rn.f32 	%f2702, %f2701, %f1846, %f2094;
	cvt.rn.f32.s32 	%f2703, %r3846;
	mul.f32 	%f2704, %f2593, %f2703;
	fma.rn.f32 	%f2705, %f2704, %f1845, %f2097;
	cvt.rn.f32.s32 	%f2706, %r3847;
	mul.f32 	%f2707, %f2593, %f2706;
	fma.rn.f32 	%f2708, %f2707, %f1846, %f2100;
	ld.shared.u32 	%r3882, [%r4974+2352];
	ld.shared.u32 	%r3883, [%r4974+2368];
	// begin inline asm
	{.reg .f16 low,high;
  mov.b32 {low,high},%r3858;
  cvt.f32.f16 %f1847, low;}

	// end inline asm
	// begin inline asm
	{.reg .f16 low,high;
  mov.b32 {low,high},%r3859;
  cvt.f32.f16 %f1848, low;}

	// end inline asm
	mov.u32 	%r3860, %r4534;
	mov.u32 	%r3861, %r4534;
	mov.u32 	%r3862, %r4534;
	mov.u32 	%r3863, %r4534;
	// begin inline asm
	mma.sync.aligned.m16n8k32.row.col.s32.s8.s8.s32 {%r3860, %r3861, %r3862, %r3863}, {%r3680, %r3681, %r3682, %r3683}, {%r3882, %r3883}, {%r3860, %r3861, %r3862, %r3863};
	// end inline asm
	cvt.rn.f32.s32 	%f2709, %r3860;
	mul.f32 	%f2710, %f2582, %f2709;
	fma.rn.f32 	%f2711, %f2710, %f1847, %f2687;
	cvt.rn.f32.s32 	%f2712, %r3861;
	mul.f32 	%f2713, %f2582, %f2712;
	fma.rn.f32 	%f2714, %f2713, %f1848, %f2690;
	cvt.rn.f32.s32 	%f2715, %r3862;
	mul.f32 	%f2716, %f2586, %f2715;
	fma.rn.f32 	%f2717, %f2716, %f1847, %f2693;
	cvt.rn.f32.s32 	%f2718, %r3863;
	mul.f32 	%f2719, %f2586, %f2718;
	fma.rn.f32 	%f2720, %f2719, %f1848, %f2696;
	mov.u32 	%r3874, %r4534;
	mov.u32 	%r3875, %r4534;
	mov.u32 	%r3876, %r4534;
	mov.u32 	%r3877, %r4534;
	// begin inline asm
	mma.sync.aligned.m16n8k32.row.col.s32.s8.s8.s32 {%r3874, %r3875, %r3876, %r3877}, {%r3696, %r3697, %r3698, %r3699}, {%r3882, %r3883}, {%r3874, %r3875, %r3876, %r3877};
	// end inline asm
	cvt.rn.f32.s32 	%f2721, %r3874;
	mul.f32 	%f2722, %f2590, %f2721;
	fma.rn.f32 	%f2723, %f2722, %f1847, %f2699;
	cvt.rn.f32.s32 	%f2724, %r3875;
	mul.f32 	%f2725, %f2590, %f2724;
	fma.rn.f32 	%f2726, %f2725, %f1848, %f2702;
	cvt.rn.f32.s32 	%f2727, %r3876;
	mul.f32 	%f2728, %f2594, %f2727;
	fma.rn.f32 	%f2729, %f2728, %f1847, %f2705;
	cvt.rn.f32.s32 	%f2730, %r3877;
	mul.f32 	%f2731, %f2594, %f2730;
	fma.rn.f32 	%f2732, %f2731, %f1848, %f2708;
	ld.shared.u32 	%r3912, [%r4974+2384];
	ld.shared.u32 	%r3913, [%r4974+2400];
	// begin inline asm
	{.reg .f16 low,high;
  mov.b32 {low,high},%r3888;
  cvt.f32.f16 %f1849, low;}

	// end inline asm
	// begin inline asm
	{.reg .f16 low,high;
  mov.b32 {low,high},%r3889;
  cvt.f32.f16 %f1850, low;}

	// end inline asm
	mov.u32 	%r3890, %r4534;
	mov.u32 	%r3891, %r4534;
	mov.u32 	%r3892, %r4534;
	mov.u32 	%r3893, %r4534;
	// begin inline asm
	mma.sync.aligned.m16n8k32.row.col.s32.s8.s8.s32 {%r3890, %r3891, %r3892, %r3893}, {%r3684, %r3685, %r3686, %r3687}, {%r3912, %r3913}, {%r3890, %r3891, %r3892, %r3893};
	// end inline asm
	cvt.rn.f32.s32 	%f2733, %r3890;
	mul.f32 	%f2734, %f2583, %f2733;
	fma.rn.f32 	%f2735, %f2734, %f1849, %f2711;
	cvt.rn.f32.s32 	%f2736, %r3891;
	mul.f32 	%f2737, %f2583, %f2736;
	fma.rn.f32 	%f2738, %f2737, %f1850, %f2714;
	cvt.rn.f32.s32 	%f2739, %r3892;
	mul.f32 	%f2740, %f2587, %f2739;
	fma.rn.f32 	%f2741, %f2740, %f1849, %f2717;
	cvt.rn.f32.s32 	%f2742, %r3893;
	mul.f32 	%f2743, %f2587, %f2742;
	fma.rn.f32 	%f2744, %f2743, %f1850, %f2720;
	mov.u32 	%r3904, %r4534;
	mov.u32 	%r3905, %r4534;
	mov.u32 	%r3906, %r4534;
	mov.u32 	%r3907, %r4534;
	// begin inline asm
	mma.sync.aligned.m16n8k32.row.col.s32.s8.s8.s32 {%r3904, %r3905, %r3906, %r3907}, {%r3700, %r3701, %r3702, %r3703}, {%r3912, %r3913}, {%r3904, %r3905, %r3906, %r3907};
	// end inline asm
	cvt.rn.f32.s32 	%f2745, %r3904;
	mul.f32 	%f2746, %f2591, %f2745;
	fma.rn.f32 	%f2747, %f2746, %f1849, %f2723;
	cvt.rn.f32.s32 	%f2748, %r3905;
	mul.f32 	%f2749, %f2591, %f2748;
	fma.rn.f32 	%f2750, %f2749, %f1850, %f2726;
	cvt.rn.f32.s32 	%f2751, %r3906;
	mul.f32 	%f2752, %f2595, %f2751;
	fma.rn.f32 	%f2753, %f2752, %f1849, %f2729;
	cvt.rn.f32.s32 	%f2754, %r3907;
	mul.f32 	%f2755, %f2595, %f2754;
	fma.rn.f32 	%f2756, %f2755, %f1850, %f2732;
	ld.shared.u32 	%r3942, [%r4974+2416];
	ld.shared.u32 	%r3943, [%r4974+2432];
	// begin inline asm
	{.reg .f16 low,high;
  mov.b32 {low,high},%r3918;
  cvt.f32.f16 %f1851, low;}

	// end inline asm
	// begin inline asm
	{.reg .f16 low,high;
  mov.b32 {low,high},%r3919;
  cvt.f32.f16 %f1852, low;}

	// end inline asm
	mov.u32 	%r3920, %r4534;
	mov.u32 	%r3921, %r4534;
	mov.u32 	%r3922, %r4534;
	mov.u32 	%r3923, %r4534;
	// begin inline asm
	mma.sync.aligned.m16n8k32.row.col.s32.s8.s8.s32 {%r3920, %r3921, %r3922, %r3923}, {%r3688, %r3689, %r3690, %r3691}, {%r3942, %r3943}, {%r3920, %r3921, %r3922, %r3923};
	// end inline asm
	cvt.rn.f32.s32 	%f2757, %r3920;
	mul.f32 	%f2758, %f2584, %f2757;
	fma.rn.f32 	%f3389, %f2758, %f1851, %f2735;
	cvt.rn.f32.s32 	%f2759, %r3921;
	mul.f32 	%f2760, %f2584, %f2759;
	fma.rn.f32 	%f3390, %f2760, %f1852, %f2738;
	cvt.rn.f32.s32 	%f2761, %r3922;
	mul.f32 	%f2762, %f2588, %f2761;
	fma.rn.f32 	%f3391, %f2762, %f1851, %f2741;
	cvt.rn.f32.s32 	%f2763, %r3923;
	mul.f32 	%f2764, %f2588, %f2763;
	fma.rn.f32 	%f3392, %f2764, %f1852, %f2744;
	mov.u32 	%r3934, %r4534;
	mov.u32 	%r3935, %r4534;
	mov.u32 	%r3936, %r4534;
	mov.u32 	%r3937, %r4534;
	// begin inline asm
	mma.sync.aligned.m16n8k32.row.col.s32.s8.s8.s32 {%r3934, %r3935, %r3936, %r3937}, {%r3704, %r3705, %r3706, %r3707}, {%r3942, %r3943}, {%r3934, %r3935, %r3936, %r3937};
	// end inline asm
	cvt.rn.f32.s32 	%f2765, %r3934;
	mul.f32 	%f2766, %f2592, %f2765;
	fma.rn.f32 	%f3393, %f2766, %f1851, %f2747;
	cvt.rn.f32.s32 	%f2767, %r3935;
	mul.f32 	%f2768, %f2592, %f2767;
	fma.rn.f32 	%f3394, %f2768, %f1852, %f2750;
	cvt.rn.f32.s32 	%f2769, %r3936;
	mul.f32 	%f2770, %f2596, %f2769;
	fma.rn.f32 	%f3395, %f2770, %f1851, %f2753;
	cvt.rn.f32.s32 	%f2771, %r3937;
	mul.f32 	%f2772, %f2596, %f2771;
	fma.rn.f32 	%f3396, %f2772, %f1852, %f2756;
	ld.shared.u32 	%r3972, [%r4974+4624];
	ld.shared.u32 	%r3973, [%r4974+4640];
	ld.shared.v4.u32 	{%r3948, %r3978, %r4008, %r4038}, [%r4975+4608];
	// begin inline asm
	{.reg .f16 low,high;
  mov.b32 {low,high},%r3948;
  cvt.f32.f16 %f1853, low;}

	// end inline asm
	ld.shared.v4.u32 	{%r3949, %r3979, %r4009, %r4039}, [%r4975+4752];
	// begin inline asm
	{.reg .f16 low,high;
  mov.b32 {low,high},%r3949;
  cvt.f32.f16 %f1854, low;}

	// end inline asm
	mov.u32 	%r3950, %r4534;
	mov.u32 	%r3951, %r4534;
	mov.u32 	%r3952, %r4534;
	mov.u32 	%r3953, %r4534;
	// begin inline asm
	mma.sync.aligned.m16n8k32.row.col.s32.s8.s8.s32 {%r3950, %r3951, %r3952, %r3953}, {%r3676, %r3677, %r3678, %r3679}, {%r3972, %r3973}, {%r3950, %r3951, %r3952, %r3953};
	// end inline asm
	cvt.rn.f32.s32 	%f2773, %r3950;
	mul.f32 	%f2774, %f2581, %f2773;
	fma.rn.f32 	%f2775, %f2774, %f1853, %f2175;
	cvt.rn.f32.s32 	%f2776, %r3951;
	mul.f32 	%f2777, %f2581, %f2776;
	fma.rn.f32 	%f2778, %f2777, %f1854, %f2178;
	cvt.rn.f32.s32 	%f2779, %r3952;
	mul.f32 	%f2780, %f2585, %f2779;
	fma.rn.f32 	%f2781, %f2780, %f1853, %f2181;
	cvt.rn.f32.s32 	%f2782, %r3953;
	mul.f32 	%f2783, %f2585, %f2782;
	fma.rn.f32 	%f2784, %f2783, %f1854, %f2184;
	mov.u32 	%r3964, %r4534;
	mov.u32 	%r3965, %r4534;
	mov.u32 	%r3966, %r4534;
	mov.u32 	%r3967, %r4534;
	// begin inline asm
	mma.sync.aligned.m16n8k32.row.col.s32.s8.s8.s32 {%r3964, %r3965, %r3966, %r3967}, {%r3692, %r3693, %r3694, %r3695}, {%r3972, %r3973}, {%r3964, %r3965, %r3966, %r3967};
	// end inline asm
	cvt.rn.f32.s32 	%f2785, %r3964;
	mul.f32 	%f2786, %f2589, %f2785;
	fma.rn.f32 	%f2787, %f2786, %f1853, %f2187;
	cvt.rn.f32.s32 	%f2788, %r3965;
	mul.f32 	%f2789, %f2589, %f2788;
	fma.rn.f32 	%f2790, %f2789, %f1854, %f2190;
	cvt.rn.f32.s32 	%f2791, %r3966;
	mul.f32 	%f2792, %f2593, %f2791;
	fma.rn.f32 	%f2793, %f2792, %f1853, %f2193;
	cvt.rn.f32.s32 	%f2794, %r3967;
	mul.f32 	%f2795, %f2593, %f2794;
	fma.rn.f32 	%f2796, %f2795, %f1854, %f2196;
	ld.shared.u32 	%r4002, [%r4974+4656];
	ld.shared.u32 	%r4003, [%r4974+4672];
	// begin inline asm
	{.reg .f16 low,high;
  mov.b32 {low,high},%r3978;
  cvt.f32.f16 %f1855, low;}

	// end inline asm
	// begin inline asm
	{.reg .f16 low,high;
  mov.b32 {low,high},%r3979;
  cvt.f32.f16 %f1856, low;}

	// end inline asm
	mov.u32 	%r3980, %r4534;
	mov.u32 	%r3981, %r4534;
	mov.u32 	%r3982, %r4534;
	mov.u32 	%r3983, %r4534;
	// begin inline asm
	mma.sync.aligned.m16n8k32.row.col.s32.s8.s8.s32 {%r3980, %r3981, %r3982, %r3983}, {%r3680, %r3681, %r3682, %r3683}, {%r4002, %r4003}, {%r3980, %r3981, %r3982, %r3983};
	// end inline asm
	cvt.rn.f32.s32 	%f2797, %r3980;
	mul.f32 	%f2798, %f2582, %f2797;
	fma.rn.f32 	%f2799, %f2798, %f1855, %f2775;
	cvt.rn.f32.s32 	%f2800, %r3981;
	mul.f32 	%f2801, %f2582, %f2800;
	fma.rn.f32 	%f2802, %f2801, %f1856, %f2778;
	cvt.rn.f32.s32 	%f2803, %r3982;
	mul.f32 	%f2804, %f2586, %f2803;
	fma.rn.f32 	%f2805, %f2804, %f1855, %f2781;
	cvt.rn.f32.s32 	%f2806, %r3983;
	mul.f32 	%f2807, %f2586, %f2806;
	fma.rn.f32 	%f2808, %f2807, %f1856, %f2784;
	mov.u32 	%r3994, %r4534;
	mov.u32 	%r3995, %r4534;
	mov.u32 	%r3996, %r4534;
	mov.u32 	%r3997, %r4534;
	// begin inline asm
	mma.sync.aligned.m16n8k32.row.col.s32.s8.s8.s32 {%r3994, %r3995, %r3996, %r3997}, {%r3696, %r3697, %r3698, %r3699}, {%r4002, %r4003}, {%r3994, %r3995, %r3996, %r3997};
	// end inline asm
	cvt.rn.f32.s32 	%f2809, %r3994;
	mul.f32 	%f2810, %f2590, %f2809;
	fma.rn.f32 	%f2811, %f2810, %f1855, %f2787;
	cvt.rn.f32.s32 	%f2812, %r3995;
	mul.f32 	%f2813, %f2590, %f2812;
	fma.rn.f32 	%f2814, %f2813, %f1856, %f2790;
	cvt.rn.f32.s32 	%f2815, %r3996;
	mul.f32 	%f2816, %f2594, %f2815;
	fma.rn.f32 	%f2817, %f2816, %f1855, %f2793;
	cvt.rn.f32.s32 	%f2818, %r3997;
	mul.f32 	%f2819, %f2594, %f2818;
	fma.rn.f32 	%f2820, %f2819, %f1856, %f2796;
	ld.shared.u32 	%r4032, [%r4974+4688];
	ld.shared.u32 	%r4033, [%r4974+4704];
	// begin inline asm
	{.reg .f16 low,high;
  mov.b32 {low,high},%r4008;
  cvt.f32.f16 %f1857, low;}

	// end inline asm
	// begin inline asm
	{.reg .f16 low,high;
  mov.b32 {low,high},%r4009;
  cvt.f32.f16 %f1858, low;}

	// end inline asm
	mov.u32 	%r4010, %r4534;
	mov.u32 	%r4011, %r4534;
	mov.u32 	%r4012, %r4534;
	mov.u32 	%r4013, %r4534;
	// begin inline asm
	mma.sync.aligned.m16n8k32.row.col.s32.s8.s8.s32 {%r4010, %r4011, %r4012, %r4013}, {%r3684, %r3685, %r3686, %r3687}, {%r4032, %r4033}, {%r4010, %r4011, %r4012, %r4013};
	// end inline asm
	cvt.rn.f32.s32 	%f2821, %r4010;
	mul.f32 	%f2822, %f2583, %f2821;
	fma.rn.f32 	%f2823, %f2822, %f1857, %f2799;
	cvt.rn.f32.s32 	%f2824, %r4011;
	mul.f32 	%f2825, %f2583, %f2824;
	fma.rn.f32 	%f2826, %f2825, %f1858, %f2802;
	cvt.rn.f32.s32 	%f2827, %r4012;
	mul.f32 	%f2828, %f2587, %f2827;
	fma.rn.f32 	%f2829, %f2828, %f1857, %f2805;
	cvt.rn.f32.s32 	%f2830, %r4013;
	mul.f32 	%f2831, %f2587, %f2830;
	fma.rn.f32 	%f2832, %f2831, %f1858, %f2808;
	mov.u32 	%r4024, %r4534;
	mov.u32 	%r4025, %r4534;
	mov.u32 	%r4026, %r4534;
	mov.u32 	%r4027, %r4534;
	// begin inline asm
	mma.sync.aligned.m16n8k32.row.col.s32.s8.s8.s32 {%r4024, %r4025, %r4026, %r4027}, {%r3700, %r3701, %r3702, %r3703}, {%r4032, %r4033}, {%r4024, %r4025, %r4026, %r4027};
	// end inline asm
	cvt.rn.f32.s32 	%f2833, %r4024;
	mul.f32 	%f2834, %f2591, %f2833;
	fma.rn.f32 	%f2835, %f2834, %f1857, %f2811;
	cvt.rn.f32.s32 	%f2836, %r4025;
	mul.f32 	%f2837, %f2591, %f2836;
	fma.rn.f32 	%f2838, %f2837, %f1858, %f2814;
	cvt.rn.f32.s32 	%f2839, %r4026;
	mul.f32 	%f2840, %f2595, %f2839;
	fma.rn.f32 	%f2841, %f2840, %f1857, %f2817;
	cvt.rn.f32.s32 	%f2842, %r4027;
	mul.f32 	%f2843, %f2595, %f2842;
	fma.rn.f32 	%f2844, %f2843, %f1858, %f2820;
	ld.shared.u32 	%r4062, [%r4974+4720];
	ld.shared.u32 	%r4063, [%r4974+4736];
	// begin inline asm
	{.reg .f16 low,high;
  mov.b32 {low,high},%r4038;
  cvt.f32.f16 %f1859, low;}

	// end inline asm
	// begin inline asm
	{.reg .f16 low,high;
  mov.b32 {low,high},%r4039;
  cvt.f32.f16 %f1860, low;}

	// end inline asm
	mov.u32 	%r4040, %r4534;
	mov.u32 	%r4041, %r4534;
	mov.u32 	%r4042, %r4534;
	mov.u32 	%r4043, %r4534;
	// begin inline asm
	mma.sync.aligned.m16n8k32.row.col.s32.s8.s8.s32 {%r4040, %r4041, %r4042, %r4043}, {%r3688, %r3689, %r3690, %r3691}, {%r4062, %r4063}, {%r4040, %r4041, %r4042, %r4043};
	// end inline asm
	cvt.rn.f32.s32 	%f2845, %r4040;
	mul.f32 	%f2846, %f2584, %f2845;
	fma.rn.f32 	%f3397, %f2846, %f1859, %f2823;
	cvt.rn.f32.s32 	%f2847, %r4041;
	mul.f32 	%f2848, %f2584, %f2847;
	fma.rn.f32 	%f3398, %f2848, %f1860, %f2826;
	cvt.rn.f32.s32 	%f2849, %r4042;
	mul.f32 	%f2850, %f2588, %f2849;
	fma.rn.f32 	%f3399, %f2850, %f1859, %f2829;
	cvt.rn.f32.s32 	%f2851, %r4043;
	mul.f32 	%f2852, %f2588, %f2851;
	fma.rn.f32 	%f3400, %f2852, %f1860, %f2832;
	mov.u32 	%r4054, %r4534;
	mov.u32 	%r4055, %r4534;
	mov.u32 	%r4056, %r4534;
	mov.u32 	%r4057, %r4534;
	// begin inline asm
	mma.sync.aligned.m16n8k32.row.col.s32.s8.s8.s32 {%r4054, %r4055, %r4056, %r4057}, {%r3704, %r3705, %r3706, %r3707}, {%r4062, %r4063}, {%r4054, %r4055, %r4056, %r4057};
	// end inline asm
	cvt.rn.f32.s32 	%f2853, %r4054;
	mul.f32 	%f2854, %f2592, %f2853;
	fma.rn.f32 	%f3401, %f2854, %f1859, %f2835;
	cvt.rn.f32.s32 	%f2855, %r4055;
	mul.f32 	%f2856, %f2592, %f2855;
	fma.rn.f32 	%f3402, %f2856, %f1860, %f2838;
	cvt.rn.f32.s32 	%f2857, %r4056;
	mul.f32 	%f2858, %f2596, %f2857;
	fma.rn.f32 	%f3403, %f2858, %f1859, %f2841;
	cvt.rn.f32.s32 	%f2859, %r4057;
	mul.f32 	%f2860, %f2596, %f2859;
	fma.rn.f32 	%f3404, %f2860, %f1860, %f2844;
	ld.shared.u32 	%r4092, [%r4974+6928];
	ld.shared.u32 	%r4093, [%r4974+6944];
	ld.shared.v4.u32 	{%r4068, %r4098, %r4128, %r4158}, [%r4975+6912];
	// begin inline asm
	{.reg .f16 low,high;
  mov.b32 {low,high},%r4068;
  cvt.f32.f16 %f1861, low;}

	// end inline asm
	ld.shared.v4.u32 	{%r4069, %r4099, %r4129, %r4159}, [%r4975+7056];
	// begin inline asm
	{.reg .f16 low,high;
  mov.b32 {low,high},%r4069;
  cvt.f32.f16 %f1862, low;}

	// end inline asm
	mov.u32 	%r4070, %r4534;
	mov.u32 	%r4071, %r4534;
	mov.u32 	%r4072, %r4534;
	mov.u32 	%r4073, %r4534;
	// begin inline asm
	mma.sync.aligned.m16n8k32.row.col.s32.s8.s8.s32 {%r4070, %r4071, %r4072, %r4073}, {%r3676, %r3677, %r3678, %r3679}, {%r4092, %r4093}, {%r4070, %r4071, %r4072, %r4073};
	// end inline asm
	cvt.rn.f32.s32 	%f2861, %r4070;
	mul.f32 	%f2862, %f2581, %f2861;
	fma.rn.f32 	%f2863, %f2862, %f1861, %f2271;
	cvt.rn.f32.s32 	%f2864, %r4071;
	mul.f32 	%f2865, %f2581, %f2864;
	fma.rn.f32 	%f2866, %f2865, %f1862, %f2274;
	cvt.rn.f32.s32 	%f2867, %r4072;
	mul.f32 	%f2868, %f2585, %f2867;
	fma.rn.f32 	%f2869, %f2868, %f1861, %f2277;
	cvt.rn.f32.s32 	%f2870, %r4073;
	mul.f32 	%f2871, %f2585, %f2870;
	fma.rn.f32 	%f2872, %f2871, %f1862, %f2280;
	mov.u32 	%r4084, %r4534;
	mov.u32 	%r4085, %r4534;
	mov.u32 	%r4086, %r4534;
	mov.u32 	%r4087, %r4534;
	// begin inline asm
	mma.sync.aligned.m16n8k32.row.col.s32.s8.s8.s32 {%r4084, %r4085, %r4086, %r4087}, {%r3692, %r3693, %r3694, %r3695}, {%r4092, %r4093}, {%r4084, %r4085, %r4086, %r4087};
	// end inline asm
	cvt.rn.f32.s32 	%f2873, %r4084;
	mul.f32 	%f2874, %f2589, %f2873;
	fma.rn.f32 	%f2875, %f2874, %f1861, %f2283;
	cvt.rn.f32.s32 	%f2876, %r4085;
	mul.f32 	%f2877, %f2589, %f2876;
	fma.rn.f32 	%f2878, %f2877, %f1862, %f2286;
	cvt.rn.f32.s32 	%f2879, %r4086;
	mul.f32 	%f2880, %f2593, %f2879;
	fma.rn.f32 	%f2881, %f2880, %f1861, %f2289;
	cvt.rn.f32.s32 	%f2882, %r4087;
	mul.f32 	%f2883, %f2593, %f2882;
	fma.rn.f32 	%f2884, %f2883, %f1862, %f2292;
	ld.shared.u32 	%r4122, [%r4974+6960];
	ld.shared.u32 	%r4123, [%r4974+6976];
	// begin inline asm
	{.reg .f16 low,high;
  mov.b32 {low,high},%r4098;
  cvt.f32.f16 %f1863, low;}

	// end inline asm
	// begin inline asm
	{.reg .f16 low,high;
  mov.b32 {low,high},%r4099;
  cvt.f32.f16 %f1864, low;}

	// end inline asm
	mov.u32 	%r4100, %r4534;
	mov.u32 	%r4101, %r4534;
	mov.u32 	%r4102, %r4534;
	mov.u32 	%r4103, %r4534;
	// begin inline asm
	mma.sync.aligned.m16n8k32.row.col.s32.s8.s8.s32 {%r4100, %r4101, %r4102, %r4103}, {%r3680, %r3681, %r3682, %r3683}, {%r4122, %r4123}, {%r4100, %r4101, %r4102, %r4103};
	// end inline asm
	cvt.rn.f32.s32 	%f2885, %r4100;
	mul.f32 	%f2886, %f2582, %f2885;
	fma.rn.f32 	%f2887, %f2886, %f1863, %f2863;
	cvt.rn.f32.s32 	%f2888, %r4101;
	mul.f32 	%f2889, %f2582, %f2888;
	fma.rn.f32 	%f2890, %f2889, %f1864, %f2866;
	cvt.rn.f32.s32 	%f2891, %r4102;
	mul.f32 	%f2892, %f2586, %f2891;
	fma.rn.f32 	%f2893, %f2892, %f1863, %f2869;
	cvt.rn.f32.s32 	%f2894, %r4103;
	mul.f32 	%f2895, %f2586, %f2894;
	fma.rn.f32 	%f2896, %f2895, %f1864, %f2872;
	mov.u32 	%r4114, %r4534;
	mov.u32 	%r4115, %r4534;
	mov.u32 	%r4116, %r4534;
	mov.u32 	%r4117, %r4534;
	// begin inline asm
	mma.sync.aligned.m16n8k32.row.col.s32.s8.s8.s32 {%r4114, %r4115, %r4116, %r4117}, {%r3696, %r3697, %r3698, %r3699}, {%r4122, %r4123}, {%r4114, %r4115, %r4116, %r4117};
	// end inline asm
	cvt.rn.f32.s32 	%f2897, %r4114;
	mul.f32 	%f2898, %f2590, %f2897;
	fma.rn.f32 	%f2899, %f2898, %f1863, %f2875;
	cvt.rn.f32.s32 	%f2900, %r4115;
	mul.f32 	%f2901, %f2590, %f2900;
	fma.rn.f32 	%f2902, %f2901, %f1864, %f2878;
	cvt.rn.f32.s32 	%f2903, %r4116;
	mul.f32 	%f2904, %f2594, %f2903;
	fma.rn.f32 	%f2905, %f2904, %f1863, %f2881;
	cvt.rn.f32.s32 	%f2906, %r4117;
	mul.f32 	%f2907, %f2594, %f2906;
	fma.rn.f32 	%f2908, %f2907, %f1864, %f2884;
	ld.shared.u32 	%r4152, [%r4974+6992];
	ld.shared.u32 	%r4153, [%r4974+7008];
	// begin inline asm
	{.reg .f16 low,high;
  mov.b32 {low,high},%r4128;
  cvt.f32.f16 %f1865, low;}

	// end inline asm
	// begin inline asm
	{.reg .f16 low,high;
  mov.b32 {low,high},%r4129;
  cvt.f32.f16 %f1866, low;}

	// end inline asm
	mov.u32 	%r4130, %r4534;
	mov.u32 	%r4131, %r4534;
	mov.u32 	%r4132, %r4534;
	mov.u32 	%r4133, %r4534;
	// begin inline asm
	mma.sync.aligned.m16n8k32.row.col.s32.s8.s8.s32 {%r4130, %r4131, %r4132, %r4133}, {%r3684, %r3685, %r3686, %r3687}, {%r4152, %r4153}, {%r4130, %r4131, %r4132, %r4133};
	// end inline asm
	cvt.rn.f32.s32 	%f2909, %r4130;
	mul.f32 	%f2910, %f2583, %f2909;
	fma.rn.f32 	%f2911, %f2910, %f1865, %f2887;
	cvt.rn.f32.s32 	%f2912, %r4131;
	mul.f32 	%f2913, %f2583, %f2912;
	fma.rn.f32 	%f2914, %f2913, %f1866, %f2890;
	cvt.rn.f32.s32 	%f2915, %r4132;
	mul.f32 	%f2916, %f2587, %f2915;
	fma.rn.f32 	%f2917, %f2916, %f1865, %f2893;
	cvt.rn.f32.s32 	%f2918, %r4133;
	mul.f32 	%f2919, %f2587, %f2918;
	fma.rn.f32 	%f2920, %f2919, %f1866, %f2896;
	mov.u32 	%r4144, %r4534;
	mov.u32 	%r4145, %r4534;
	mov.u32 	%r4146, %r4534;
	mov.u32 	%r4147, %r4534;
	// begin inline asm
	mma.sync.aligned.m16n8k32.row.col.s32.s8.s8.s32 {%r4144, %r4145, %r4146, %r4147}, {%r3700, %r3701, %r3702, %r3703}, {%r4152, %r4153}, {%r4144, %r4145, %r4146, %r4147};
	// end inline asm
	cvt.rn.f32.s32 	%f2921, %r4144;
	mul.f32 	%f2922, %f2591, %f2921;
	fma.rn.f32 	%f2923, %f2922, %f1865, %f2899;
	cvt.rn.f32.s32 	%f2924, %r4145;
	mul.f32 	%f2925, %f2591, %f2924;
	fma.rn.f32 	%f2926, %f2925, %f1866, %f2902;
	cvt.rn.f32.s32 	%f2927, %r4146;
	mul.f32 	%f2928, %f2595, %f2927;
	fma.rn.f32 	%f2929, %f2928, %f1865, %f2905;
	cvt.rn.f32.s32 	%f2930, %r4147;
	mul.f32 	%f2931, %f2595, %f2930;
	fma.rn.f32 	%f2932, %f2931, %f1866, %f2908;
	ld.shared.u32 	%r4182, [%r4974+7024];
	ld.shared.u32 	%r4183, [%r4974+7040];
	// begin inline asm
	{.reg .f16 low,high;
  mov.b32 {low,high},%r4158;
  cvt.f32.f16 %f1867, low;}

	// end inline asm
	// begin inline asm
	{.reg .f16 low,high;
  mov.b32 {low,high},%r4159;
  cvt.f32.f16 %f1868, low;}

	// end inline asm
	mov.u32 	%r4160, %r4534;
	mov.u32 	%r4161, %r4534;
	mov.u32 	%r4162, %r4534;
	mov.u32 	%r4163, %r4534;
	// begin inline asm
	mma.sync.aligned.m16n8k32.row.col.s32.s8.s8.s32 {%r4160, %r4161, %r4162, %r4163}, {%r3688, %r3689, %r3690, %r3691}, {%r4182, %r4183}, {%r4160, %r4161, %r4162, %r4163};
	// end inline asm
	cvt.rn.f32.s32 	%f2933, %r4160;
	mul.f32 	%f2934, %f2584, %f2933;
	fma.rn.f32 	%f3405, %f2934, %f1867, %f2911;
	cvt.rn.f32.s32 	%f2935, %r4161;
	mul.f32 	%f2936, %f2584, %f2935;
	fma.rn.f32 	%f3406, %f2936, %f1868, %f2914;
	cvt.rn.f32.s32 	%f2937, %r4162;
	mul.f32 	%f2938, %f2588, %f2937;
	fma.rn.f32 	%f3407, %f2938, %f1867, %f2917;
	cvt.rn.f32.s32 	%f2939, %r4163;
	mul.f32 	%f2940, %f2588, %f2939;
	fma.rn.f32 	%f3408, %f2940, %f1868, %f2920;
	mov.u32 	%r4174, %r4534;
	mov.u32 	%r4175, %r4534;
	mov.u32 	%r4176, %r4534;
	mov.u32 	%r4177, %r4534;
	// begin inline asm
	mma.sync.aligned.m16n8k32.row.col.s32.s8.s8.s32 {%r4174, %r4175, %r4176, %r4177}, {%r3704, %r3705, %r3706, %r3707}, {%r4182, %r4183}, {%r4174, %r4175, %r4176, %r4177};
	// end inline asm
	cvt.rn.f32.s32 	%f2941, %r4174;
	mul.f32 	%f2942, %f2592, %f2941;
	fma.rn.f32 	%f3409, %f2942, %f1867, %f2923;
	cvt.rn.f32.s32 	%f2943, %r4175;
	mul.f32 	%f2944, %f2592, %f2943;
	fma.rn.f32 	%f3410, %f2944, %f1868, %f2926;
	cvt.rn.f32.s32 	%f2945, %r4176;
	mul.f32 	%f2946, %f2596, %f2945;
	fma.rn.f32 	%f3411, %f2946, %f1867, %f2929;
	cvt.rn.f32.s32 	%f2947, %r4177;
	mul.f32 	%f2948, %f2596, %f2947;
	fma.rn.f32 	%f3412, %f2948, %f1868, %f2932;
	ld.shared.u32 	%r4212, [%r4974+9232];
	ld.shared.u32 	%r4213, [%r4974+9248];
	ld.shared.v4.u32 	{%r4188, %r4218, %r4248, %r4278}, [%r4975+9216];
	// begin inline asm
	{.reg .f16 low,high;
  mov.b32 {low,high},%r4188;
  cvt.f32.f16 %f1869, low;}

	// end inline asm
	ld.shared.v4.u32 	{%r4189, %r4219, %r4249, %r4279}, [%r4975+9360];
	// begin inline asm
	{.reg .f16 low,high;
  mov.b32 {low,high},%r4189;
  cvt.f32.f16 %f1870, low;}

	// end inline asm
	mov.u32 	%r4190, %r4534;
	mov.u32 	%r4191, %r4534;
	mov.u32 	%r4192, %r4534;
	mov.u32 	%r4193, %r4534;
	// begin inline asm
	mma.sync.aligned.m16n8k32.row.col.s32.s8.s8.s32 {%r4190, %r4191, %r4192, %r4193}, {%r3676, %r3677, %r3678, %r3679}, {%r4212, %r4213}, {%r4190, %r4191, %r4192, %r4193};
	// end inline asm
	cvt.rn.f32.s32 	%f2949, %r4190;
	mul.f32 	%f2950, %f2581, %f2949;
	fma.rn.f32 	%f2951, %f2950, %f1869, %f2367;
	cvt.rn.f32.s32 	%f2952, %r4191;
	mul.f32 	%f2953, %f2581, %f2952;
	fma.rn.f32 	%f2954, %f2953, %f1870, %f2370;
	cvt.rn.f32.s32 	%f2955, %r4192;
	mul.f32 	%f2956, %f2585, %f2955;
	fma.rn.f32 	%f2957, %f2956, %f1869, %f2373;
	cvt.rn.f32.s32 	%f2958, %r4193;
	mul.f32 	%f2959, %f2585, %f2958;
	fma.rn.f32 	%f2960, %f2959, %f1870, %f2376;
	mov.u32 	%r4204, %r4534;
	mov.u32 	%r4205, %r4534;
	mov.u32 	%r4206, %r4534;
	mov.u32 	%r4207, %r4534;
	// begin inline asm
	mma.sync.aligned.m16n8k32.row.col.s32.s8.s8.s32 {%r4204, %r4205, %r4206, %r4207}, {%r3692, %r3693, %r3694, %r3695}, {%r4212, %r4213}, {%r4204, %r4205, %r4206, %r4207};
	// end inline asm
	cvt.rn.f32.s32 	%f2961, %r4204;
	mul.f32 	%f2962, %f2589, %f2961;
	fma.rn.f32 	%f2963, %f2962, %f1869, %f2379;
	cvt.rn.f32.s32 	%f2964, %r4205;
	mul.f32 	%f2965, %f2589, %f2964;
	fma.rn.f32 	%f2966, %f2965, %f1870, %f2382;
	cvt.rn.f32.s32 	%f2967, %r4206;
	mul.f32 	%f2968, %f2593, %f2967;
	fma.rn.f32 	%f2969, %f2968, %f1869, %f2385;
	cvt.rn.f32.s32 	%f2970, %r4207;
	mul.f32 	%f2971, %f2593, %f2970;
	fma.rn.f32 	%f2972, %f2971, %f1870, %f2388;
	ld.shared.u32 	%r4242, [%r4974+9264];
	ld.shared.u32 	%r4243, [%r4974+9280];
	// begin inline asm
	{.reg .f16 low,high;
  mov.b32 {low,high},%r4218;
  cvt.f32.f16 %f1871, low;}

	// end inline asm
	// begin inline asm
	{.reg .f16 low,high;
  mov.b32 {low,high},%r4219;
  cvt.f32.f16 %f1872, low;}

	// end inline asm
	mov.u32 	%r4220, %r4534;
	mov.u32 	%r4221, %r4534;
	mov.u32 	%r4222, %r4534;
	mov.u32 	%r4223, %r4534;
	// begin inline asm
	mma.sync.aligned.m16n8k32.row.col.s32.s8.s8.s32 {%r4220, %r4221, %r4222, %r4223}, {%r3680, %r3681, %r3682, %r3683}, {%r4242, %r4243}, {%r4220, %r4221, %r4222, %r4223};
	// end inline asm
	cvt.rn.f32.s32 	%f2973, %r4220;
	mul.f32 	%f2974, %f2582, %f2973;
	fma.rn.f32 	%f2975, %f2974, %f1871, %f2951;
	cvt.rn.f32.s32 	%f2976, %r4221;
	mul.f32 	%f2977, %f2582, %f2976;
	fma.rn.f32 	%f2978, %f2977, %f1872, %f2954;
	cvt.rn.f32.s32 	%f2979, %r4222;
	mul.f32 	%f2980, %f2586, %f2979;
	fma.rn.f32 	%f2981, %f2980, %f1871, %f2957;
	cvt.rn.f32.s32 	%f2982, %r4223;
	mul.f32 	%f2983, %f2586, %f2982;
	fma.rn.f32 	%f2984, %f2983, %f1872, %f2960;
	mov.u32 	%r4234, %r4534;
	mov.u32 	%r4235, %r4534;
	mov.u32 	%r4236, %r4534;
	mov.u32 	%r4237, %r4534;
	// begin inline asm
	mma.sync.aligned.m16n8k32.row.col.s32.s8.s8.s32 {%r4234, %r4235, %r4236, %r4237}, {%r3696, %r3697, %r3698, %r3699}, {%r4242, %r4243}, {%r4234, %r4235, %r4236, %r4237};
	// end inline asm
	cvt.rn.f32.s32 	%f2985, %r4234;
	mul.f32 	%f2986, %f2590, %f2985;
	fma.rn.f32 	%f2987, %f2986, %f1871, %f2963;
	cvt.rn.f32.s32 	%f2988, %r4235;
	mul.f32 	%f2989, %f2590, %f2988;
	fma.rn.f32 	%f2990, %f2989, %f1872, %f2966;
	cvt.rn.f32.s32 	%f2991, %r4236;
	mul.f32 	%f2992, %f2594, %f2991;
	fma.rn.f32 	%f2993, %f2992, %f1871, %f2969;
	cvt.rn.f32.s32 	%f2994, %r4237;
	mul.f32 	%f2995, %f2594, %f2994;
	fma.rn.f32 	%f2996, %f2995, %f1872, %f2972;
	ld.shared.u32 	%r4272, [%r4974+9296];
	ld.shared.u32 	%r4273, [%r4974+9312];
	// begin inline asm
	{.reg .f16 low,high;
  mov.b32 {low,high},%r4248;
  cvt.f32.f16 %f1873, low;}

	// end inline asm
	// begin inline asm
	{.reg .f16 low,high;
  mov.b32 {low,high},%r4249;
  cvt.f32.f16 %f1874, low;}

	// end inline asm
	mov.u32 	%r4250, %r4534;
	mov.u32 	%r4251, %r4534;
	mov.u32 	%r4252, %r4534;
	mov.u32 	%r4253, %r4534;
	// begin inline asm
	mma.sync.aligned.m16n8k32.row.col.s32.s8.s8.s32 {%r4250, %r4251, %r4252, %r4253}, {%r3684, %r3685, %r3686, %r3687}, {%r4272, %r4273}, {%r4250, %r4251, %r4252, %r4253};
	// end inline asm
	cvt.rn.f32.s32 	%f2997, %r4250;
	mul.f32 	%f2998, %f2583, %f2997;
	fma.rn.f32 	%f2999, %f2998, %f1873, %f2975;
	cvt.rn.f32.s32 	%f3000, %r4251;
	mul.f32 	%f3001, %f2583, %f3000;
	fma.rn.f32 	%f3002, %f3001, %f1874, %f2978;
	cvt.rn.f32.s32 	%f3003, %r4252;
	mul.f32 	%f3004, %f2587, %f3003;
	fma.rn.f32 	%f3005, %f3004, %f1873, %f2981;
	cvt.rn.f32.s32 	%f3006, %r4253;
	mul.f32 	%f3007, %f2587, %f3006;
	fma.rn.f32 	%f3008, %f3007, %f1874, %f2984;
	mov.u32 	%r4264, %r4534;
	mov.u32 	%r4265, %r4534;
	mov.u32 	%r4266, %r4534;
	mov.u32 	%r4267, %r4534;
	// begin inline asm
	mma.sync.aligned.m16n8k32.row.col.s32.s8.s8.s32 {%r4264, %r4265, %r4266, %r4267}, {%r3700, %r3701, %r3702, %r3703}, {%r4272, %r4273}, {%r4264, %r4265, %r4266, %r4267};
	// end inline asm
	cvt.rn.f32.s32 	%f3009, %r4264;
	mul.f32 	%f3010, %f2591, %f3009;
	fma.rn.f32 	%f3011, %f3010, %f1873, %f2987;
	cvt.rn.f32.s32 	%f3012, %r4265;
	mul.f32 	%f3013, %f2591, %f3012;
	fma.rn.f32 	%f3014, %f3013, %f1874, %f2990;
	cvt.rn.f32.s32 	%f3015, %r4266;
	mul.f32 	%f3016, %f2595, %f3015;
	fma.rn.f32 	%f3017, %f3016, %f1873, %f2993;
	cvt.rn.f32.s32 	%f3018, %r4267;
	mul.f32 	%f3019, %f2595, %f3018;
	fma.rn.f32 	%f3020, %f3019, %f1874, %f2996;
	ld.shared.u32 	%r4302, [%r4974+9328];
	ld.shared.u32 	%r4303, [%r4974+9344];
	// begin inline asm
	{.reg .f16 low,high;
  mov.b32 {low,high},%r4278;
  cvt.f32.f16 %f1875, low;}

	// end inline asm
	// begin inline asm
	{.reg .f16 low,high;
  mov.b32 {low,high},%r4279;
  cvt.f32.f16 %f1876, low;}

	// end inline asm
	mov.u32 	%r4280, %r4534;
	mov.u32 	%r4281, %r4534;
	mov.u32 	%r4282, %r4534;
	mov.u32 	%r4283, %r4534;
	// begin inline asm
	mma.sync.aligned.m16n8k32.row.col.s32.s8.s8.s32 {%r4280, %r4281, %r4282, %r4283}, {%r3688, %r3689, %r3690, %r3691}, {%r4302, %r4303}, {%r4280, %r4281, %r4282, %r4283};
	// end inline asm
	cvt.rn.f32.s32 	%f3021, %r4280;
	mul.f32 	%f3022, %f2584, %f3021;
	fma.rn.f32 	%f3413, %f3022, %f1875, %f2999;
	cvt.rn.f32.s32 	%f3023, %r4281;
	mul.f32 	%f3024, %f2584, %f3023;
	fma.rn.f32 	%f3414, %f3024, %f1876, %f3002;
	cvt.rn.f32.s32 	%f3025, %r4282;
	mul.f32 	%f3026, %f2588, %f3025;
	fma.rn.f32 	%f3415, %f3026, %f1875, %f3005;
	cvt.rn.f32.s32 	%f3027, %r4283;
	mul.f32 	%f3028, %f2588, %f3027;
	fma.rn.f32 	%f3416, %f3028, %f1876, %f3008;
	mov.u32 	%r4294, %r4534;
	mov.u32 	%r4295, %r4534;
	mov.u32 	%r4296, %r4534;
	mov.u32 	%r4297, %r4534;
	// begin inline asm
	mma.sync.aligned.m16n8k32.row.col.s32.s8.s8.s32 {%r4294, %r4295, %r4296, %r4297}, {%r3704, %r3705, %r3706, %r3707}, {%r4302, %r4303}, {%r4294, %r4295, %r4296, %r4297};
	// end inline asm
	cvt.rn.f32.s32 	%f3029, %r4294;
	mul.f32 	%f3030, %f2592, %f3029;
	fma.rn.f32 	%f3417, %f3030, %f1875, %f3011;
	cvt.rn.f32.s32 	%f3031, %r4295;
	mul.f32 	%f3032, %f2592, %f3031;
	fma.rn.f32 	%f3418, %f3032, %f1876, %f3014;
	cvt.rn.f32.s32 	%f3033, %r4296;
	mul.f32 	%f3034, %f2596, %f3033;
	fma.rn.f32 	%f3419, %f3034, %f1875, %f3017;
	cvt.rn.f32.s32 	%f3035, %r4297;
	mul.f32 	%f3036, %f2596, %f3035;
	fma.rn.f32 	%f3420, %f3036, %f1876, %f3020;
	ld.shared.u32 	%r4332, [%r4974+11536];
	ld.shared.u32 	%r4333, [%r4974+11552];
	ld.shared.v4.u32 	{%r4308, %r4338, %r4368, %r4398}, [%r4975+11520];
	// begin inline asm
	{.reg .f16 low,high;
  mov.b32 {low,high},%r4308;
  cvt.f32.f16 %f1877, low;}

	// end inline asm
	ld.shared.v4.u32 	{%r4309, %r4339, %r4369, %r4399}, [%r4975+11664];
	// begin inline asm
	{.reg .f16 low,high;
  mov.b32 {low,high},%r4309;
  cvt.f32.f16 %f1878, low;}

	// end inline asm
	mov.u32 	%r4310, %r4534;
	mov.u32 	%r4311, %r4534;
	mov.u32 	%r4312, %r4534;
	mov.u32 	%r4313, %r4534;
	// begin inline asm
	mma.sync.aligned.m16n8k32.row.col.s32.s8.s8.s32 {%r4310, %r4311, %r4312, %r4313}, {%r3676, %r3677, %r3678, %r3679}, {%r4332, %r4333}, {%r4310, %r4311, %r4312, %r4313};
	// end inline asm
	cvt.rn.f32.s32 	%f3037, %r4310;
	mul.f32 	%f3038, %f2581, %f3037;
	fma.rn.f32 	%f3039, %f3038, %f1877, %f2463;
	cvt.rn.f32.s32 	%f3040, %r4311;
	mul.f32 	%f3041, %f2581, %f3040;
	fma.rn.f32 	%f3042, %f3041, %f1878, %f2466;
	cvt.rn.f32.s32 	%f3043, %r4312;
	mul.f32 	%f3044, %f2585, %f3043;
	fma.rn.f32 	%f3045, %f3044, %f1877, %f2469;
	cvt.rn.f32.s32 	%f3046, %r4313;
	mul.f32 	%f3047, %f2585, %f3046;
	fma.rn.f32 	%f3048, %f3047, %f1878, %f2472;
	mov.u32 	%r4324, %r4534;
	mov.u32 	%r4325, %r4534;
	mov.u32 	%r4326, %r4534;
	mov.u32 	%r4327, %r4534;
	// begin inline asm
	mma.sync.aligned.m16n8k32.row.col.s32.s8.s8.s32 {%r4324, %r4325, %r4326, %r4327}, {%r3692, %r3693, %r3694, %r3695}, {%r4332, %r4333}, {%r4324, %r4325, %r4326, %r4327};
	// end inline asm
	cvt.rn.f32.s32 	%f3049, %r4324;
	mul.f32 	%f3050, %f2589, %f3049;
	fma.rn.f32 	%f3051, %f3050, %f1877, %f2475;
	cvt.rn.f32.s32 	%f3052, %r4325;
	mul.f32 	%f3053, %f2589, %f3052;
	fma.rn.f32 	%f3054, %f3053, %f1878, %f2478;
	cvt.rn.f32.s32 	%f3055, %r4326;
	mul.f32 	%f3056, %f2593, %f3055;
	fma.rn.f32 	%f3057, %f3056, %f1877, %f2481;
	cvt.rn.f32.s32 	%f3058, %r4327;
	mul.f32 	%f3059, %f2593, %f3058;
	fma.rn.f32 	%f3060, %f3059, %f1878, %f2484;
	ld.shared.u32 	%r4362, [%r4974+11568];
	ld.shared.u32 	%r4363, [%r4974+11584];
	// begin inline asm
	{.reg .f16 low,high;
  mov.b32 {low,high},%r4338;
  cvt.f32.f16 %f1879, low;}

	// end inline asm
	// begin inline asm
	{.reg .f16 low,high;
  mov.b32 {low,high},%r4339;
  cvt.f32.f16 %f1880, low;}

	// end inline asm
	mov.u32 	%r4340, %r4534;
	mov.u32 	%r4341, %r4534;
	mov.u32 	%r4342, %r4534;
	mov.u32 	%r4343, %r4534;
	// begin inline asm
	mma.sync.aligned.m16n8k32.row.col.s32.s8.s8.s32 {%r4340, %r4341, %r4342, %r4343}, {%r3680, %r3681, %r3682, %r3683}, {%r4362, %r4363}, {%r4340, %r4341, %r4342, %r4343};
	// end inline asm
	cvt.rn.f32.s32 	%f3061, %r4340;
	mul.f32 	%f3062, %f2582, %f3061;
	fma.rn.f32 	%f3063, %f3062, %f1879, %f3039;
	cvt.rn.f32.s32 	%f3064, %r4341;
	mul.f32 	%f3065, %f2582, %f3064;
	fma.rn.f32 	%f3066, %f3065, %f1880, %f3042;
	cvt.rn.f32.s32 	%f3067, %r4342;
	mul.f32 	%f3068, %f2586, %f3067;
	fma.rn.f32 	%f3069, %f3068, %f1879, %f3045;
	cvt.rn.f32.s32 	%f3070, %r4343;
	mul.f32 	%f3071, %f2586, %f3070;
	fma.rn.f32 	%f3072, %f3071, %f1880, %f3048;
	mov.u32 	%r4354, %r4534;
	mov.u32 	%r4355, %r4534;
	mov.u32 	%r4356, %r4534;
	mov.u32 	%r4357, %r4534;
	// begin inline asm
	mma.sync.aligned.m16n8k32.row.col.s32.s8.s8.s32 {%r4354, %r4355, %r4356, %r4357}, {%r3696, %r3697, %r3698, %r3699}, {%r4362, %r4363}, {%r4354, %r4355, %r4356, %r4357};
	// end inline asm
	cvt.rn.f32.s32 	%f3073, %r4354;
	mul.f32 	%f3074, %f2590, %f3073;
	fma.rn.f32 	%f3075, %f3074, %f1879, %f3051;
	cvt.rn.f32.s32 	%f3076, %r4355;
	mul.f32 	%f3077, %f2590, %f3076;
	fma.rn.f32 	%f3078, %f3077, %f1880, %f3054;
	cvt.rn.f32.s32 	%f3079, %r4356;
	mul.f32 	%f3080, %f2594, %f3079;
	fma.rn.f32 	%f3081, %f3080, %f1879, %f3057;
	cvt.rn.f32.s32 	%f3082, %r4357;
	mul.f32 	%f3083, %f2594, %f3082;
	fma.rn.f32 	%f3084, %f3083, %f1880, %f3060;
	ld.shared.u32 	%r4392, [%r4974+11600];
	ld.shared.u32 	%r4393, [%r4974+11616];
	// begin inline asm
	{.reg .f16 low,high;
  mov.b32 {low,high},%r4368;
  cvt.f32.f16 %f1881, low;}

	// end inline asm
	// begin inline asm
	{.reg .f16 low,high;
  mov.b32 {low,high},%r4369;
  cvt.f32.f16 %f1882, low;}

	// end inline asm
	mov.u32 	%r4370, %r4534;
	mov.u32 	%r4371, %r4534;
	mov.u32 	%r4372, %r4534;
	mov.u32 	%r4373, %r4534;
	// begin inline asm
	mma.sync.aligned.m16n8k32.row.col.s32.s8.s8.s32 {%r4370, %r4371, %r4372, %r4373}, {%r3684, %r3685, %r3686, %r3687}, {%r4392, %r4393}, {%r4370, %r4371, %r4372, %r4373};
	// end inline asm
	cvt.rn.f32.s32 	%f3085, %r4370;
	mul.f32 	%f3086, %f2583, %f3085;
	fma.rn.f32 	%f3087, %f3086, %f1881, %f3063;
	cvt.rn.f32.s32 	%f3088, %r4371;
	mul.f32 	%f3089, %f2583, %f3088;
	fma.rn.f32 	%f3090, %f3089, %f1882, %f3066;
	cvt.rn.f32.s32 	%f3091, %r4372;
	mul.f32 	%f3092, %f2587, %f3091;
	fma.rn.f32 	%f3093, %f3092, %f1881, %f3069;
	cvt.rn.f32.s32 	%f3094, %r4373;
	mul.f32 	%f3095, %f2587, %f3094;
	fma.rn.f32 	%f3096, %f3095, %f1882, %f3072;
	mov.u32 	%r4384, %r4534;
	mov.u32 	%r4385, %r4534;
	mov.u32 	%r4386, %r4534;
	mov.u32 	%r4387, %r4534;
	// begin inline asm
	mma.sync.aligned.m16n8k32.row.col.s32.s8.s8.s32 {%r4384, %r4385, %r4386, %r4387}, {%r3700, %r3701, %r3702, %r3703}, {%r4392, %r4393}, {%r4384, %r4385, %r4386, %r4387};
	// end inline asm
	cvt.rn.f32.s32 	%f3097, %r4384;
	mul.f32 	%f3098, %f2591, %f3097;
	fma.rn.f32 	%f3099, %f3098, %f1881, %f3075;
	cvt.rn.f32.s32 	%f3100, %r4385;
	mul.f32 	%f3101, %f2591, %f3100;
	fma.rn.f32 	%f3102, %f3101, %f1882, %f3078;
	cvt.rn.f32.s32 	%f3103, %r4386;
	mul.f32 	%f3104, %f2595, %f3103;
	fma.rn.f32 	%f3105, %f3104, %f1881, %f3081;
	cvt.rn.f32.s32 	%f3106, %r4387;
	mul.f32 	%f3107, %f2595, %f3106;
	fma.rn.f32 	%f3108, %f3107, %f1882, %f3084;
	ld.shared.u32 	%r4422, [%r4974+11632];
	ld.shared.u32 	%r4423, [%r4974+11648];
	// begin inline asm
	{.reg .f16 low,high;
  mov.b32 {low,high},%r4398;
  cvt.f32.f16 %f1883, low;}

	// end inline asm
	// begin inline asm
	{.reg .f16 low,high;
  mov.b32 {low,high},%r4399;
  cvt.f32.f16 %f1884, low;}

	// end inline asm
	mov.u32 	%r4400, %r4534;
	mov.u32 	%r4401, %r4534;
	mov.u32 	%r4402, %r4534;
	mov.u32 	%r4403, %r4534;
	// begin inline asm
	mma.sync.aligned.m16n8k32.row.col.s32.s8.s8.s32 {%r4400, %r4401, %r4402, %r4403}, {%r3688, %r3689, %r3690, %r3691}, {%r4422, %r4423}, {%r4400, %r4401, %r4402, %r4403};
	// end inline asm
	cvt.rn.f32.s32 	%f3109, %r4400;
	mul.f32 	%f3110, %f2584, %f3109;
	fma.rn.f32 	%f3421, %f3110, %f1883, %f3087;
	cvt.rn.f32.s32 	%f3111, %r4401;
	mul.f32 	%f3112, %f2584, %f3111;
	fma.rn.f32 	%f3422, %f3112, %f1884, %f3090;
	cvt.rn.f32.s32 	%f3113, %r4402;
	mul.f32 	%f3114, %f2588, %f3113;
	fma.rn.f32 	%f3423, %f3114, %f1883, %f3093;
	cvt.rn.f32.s32 	%f3115, %r4403;
	mul.f32 	%f3116, %f2588, %f3115;
	fma.rn.f32 	%f3424, %f3116, %f1884, %f3096;
	mov.u32 	%r4414, %r4534;
	mov.u32 	%r4415, %r4534;
	mov.u32 	%r4416, %r4534;
	mov.u32 	%r4417, %r4534;
	// begin inline asm
	mma.sync.aligned.m16n8k32.row.col.s32.s8.s8.s32 {%r4414, %r4415, %r4416, %r4417}, {%r3704, %r3705, %r3706, %r3707}, {%r4422, %r4423}, {%r4414, %r4415, %r4416, %r4417};
	// end inline asm
	cvt.rn.f32.s32 	%f3117, %r4414;
	mul.f32 	%f3118, %f2592, %f3117;
	fma.rn.f32 	%f3425, %f3118, %f1883, %f3099;
	cvt.rn.f32.s32 	%f3119, %r4415;
	mul.f32 	%f3120, %f2592, %f3119;
	fma.rn.f32 	%f3426, %f3120, %f1884, %f3102;
	cvt.rn.f32.s32 	%f3121, %r4416;
	mul.f32 	%f3122, %f2596, %f3121;
	fma.rn.f32 	%f3427, %f3122, %f1883, %f3105;
	cvt.rn.f32.s32 	%f3123, %r4417;
	mul.f32 	%f3124, %f2596, %f3123;
	fma.rn.f32 	%f3428, %f3124, %f1884, %f3108;
	ld.shared.u32 	%r4452, [%r4974+13840];
	ld.shared.u32 	%r4453, [%r4974+13856];
	ld.shared.v4.u32 	{%r4428, %r4458, %r4488, %r4518}, [%r4975+13824];
	// begin inline asm
	{.reg .f16 low,high;
  mov.b32 {low,high},%r4428;
  cvt.f32.f16 %f1885, low;}

	// end inline asm
	ld.shared.v4.u32 	{%r4429, %r4459, %r4489, %r4519}, [%r4975+13968];
	// begin inline asm
	{.reg .f16 low,high;
  mov.b32 {low,high},%r4429;
  cvt.f32.f16 %f1886, low;}

	// end inline asm
	mov.u32 	%r4430, %r4534;
	mov.u32 	%r4431, %r4534;
	mov.u32 	%r4432, %r4534;
	mov.u32 	%r4433, %r4534;
	// begin inline asm
	mma.sync.aligned.m16n8k32.row.col.s32.s8.s8.s32 {%r4430, %r4431, %r4432, %r4433}, {%r3676, %r3677, %r3678, %r3679}, {%r4452, %r4453}, {%r4430, %r4431, %r4432, %r4433};
	// end inline asm
	cvt.rn.f32.s32 	%f3125, %r4430;
	mul.f32 	%f3126, %f2581, %f3125;
	fma.rn.f32 	%f3127, %f3126, %f1885, %f2559;
	cvt.rn.f32.s32 	%f3128, %r4431;
	mul.f32 	%f3129, %f2581, %f3128;
	fma.rn.f32 	%f3130, %f3129, %f1886, %f2562;
	cvt.rn.f32.s32 	%f3131, %r4432;
	mul.f32 	%f3132, %f2585, %f3131;
	fma.rn.f32 	%f3133, %f3132, %f1885, %f2565;
	cvt.rn.f32.s32 	%f3134, %r4433;
	mul.f32 	%f3135, %f2585, %f3134;
	fma.rn.f32 	%f3136, %f3135, %f1886, %f2568;
	mov.u32 	%r4444, %r4534;
	mov.u32 	%r4445, %r4534;
	mov.u32 	%r4446, %r4534;
	mov.u32 	%r4447, %r4534;
	// begin inline asm
	mma.sync.aligned.m16n8k32.row.col.s32.s8.s8.s32 {%r4444, %r4445, %r4446, %r4447}, {%r3692, %r3693, %r3694, %r3695}, {%r4452, %r4453}, {%r4444, %r4445, %r4446, %r4447};
	// end inline asm
	cvt.rn.f32.s32 	%f3137, %r4444;
	mul.f32 	%f3138, %f2589, %f3137;
	fma.rn.f32 	%f3139, %f3138, %f1885, %f2571;
	cvt.rn.f32.s32 	%f3140, %r4445;
	mul.f32 	%f3141, %f2589, %f3140;
	fma.rn.f32 	%f3142, %f3141, %f1886, %f2574;
	cvt.rn.f32.s32 	%f3143, %r4446;
	mul.f32 	%f3144, %f2593, %f3143;
	fma.rn.f32 	%f3145, %f3144, %f1885, %f2577;
	cvt.rn.f32.s32 	%f3146, %r4447;
	mul.f32 	%f3147, %f2593, %f3146;
	fma.rn.f32 	%f3148, %f3147, %f1886, %f2580;
	ld.shared.u32 	%r4482, [%r4974+13872];
	ld.shared.u32 	%r4483, [%r4974+13888];
	// begin inline asm
	{.reg .f16 low,high;
  mov.b32 {low,high},%r4458;
  cvt.f32.f16 %f1887, low;}

	// end inline asm
	// begin inline asm
	{.reg .f16 low,high;
  mov.b32 {low,high},%r4459;
  cvt.f32.f16 %f1888, low;}

	// end inline asm
	mov.u32 	%r4460, %r4534;
	mov.u32 	%r4461, %r4534;
	mov.u32 	%r4462, %r4534;
	mov.u32 	%r4463, %r4534;
	// begin inline asm
	mma.sync.aligned.m16n8k32.row.col.s32.s8.s8.s32 {%r4460, %r4461, %r4462, %r4463}, {%r3680, %r3681, %r3682, %r3683}, {%r4482, %r4483}, {%r4460, %r4461, %r4462, %r4463};
	// end inline asm
	cvt.rn.f32.s32 	%f3149, %r4460;
	mul.f32 	%f3150, %f2582, %f3149;
	fma.rn.f32 	%f3151, %f3150, %f1887, %f3127;
	cvt.rn.f32.s32 	%f3152, %r4461;
	mul.f32 	%f3153, %f2582, %f3152;
	fma.rn.f32 	%f3154, %f3153, %f1888, %f3130;
	cvt.rn.f32.s32 	%f3155, %r4462;
	mul.f32 	%f3156, %f2586, %f3155;
	fma.rn.f32 	%f3157, %f3156, %f1887, %f3133;
	cvt.rn.f32.s32 	%f3158, %r4463;
	mul.f32 	%f3159, %f2586, %f3158;
	fma.rn.f32 	%f3160, %f3159, %f1888, %f3136;
	mov.u32 	%r4474, %r4534;
	mov.u32 	%r4475, %r4534;
	mov.u32 	%r4476, %r4534;
	mov.u32 	%r4477, %r4534;
	// begin inline asm
	mma.sync.aligned.m16n8k32.row.col.s32.s8.s8.s32 {%r4474, %r4475, %r4476, %r4477}, {%r3696, %r3697, %r3698, %r3699}, {%r4482, %r4483}, {%r4474, %r4475, %r4476, %r4477};
	// end inline asm
	cvt.rn.f32.s32 	%f3161, %r4474;
	mul.f32 	%f3162, %f2590, %f3161;
	fma.rn.f32 	%f3163, %f3162, %f1887, %f3139;
	cvt.rn.f32.s32 	%f3164, %r4475;
	mul.f32 	%f3165, %f2590, %f3164;
	fma.rn.f32 	%f3166, %f3165, %f1888, %f3142;
	cvt.rn.f32.s32 	%f3167, %r4476;
	mul.f32 	%f3168, %f2594, %f3167;
	fma.rn.f32 	%f3169, %f3168, %f1887, %f3145;
	cvt.rn.f32.s32 	%f3170, %r4477;
	mul.f32 	%f3171, %f2594, %f3170;
	fma.rn.f32 	%f3172, %f3171, %f1888, %f3148;
	ld.shared.u32 	%r4512, [%r4974+13904];
	ld.shared.u32 	%r4513, [%r4974+13920];
	// begin inline asm
	{.reg .f16 low,high;
  mov.b32 {low,high},%r4488;
  cvt.f32.f16 %f1889, low;}

	// end inline asm
	// begin inline asm
	{.reg .f16 low,high;
  mov.b32 {low,high},%r4489;
  cvt.f32.f16 %f1890, low;}

	// end inline asm
	mov.u32 	%r4490, %r4534;
	mov.u32 	%r4491, %r4534;
	mov.u32 	%r4492, %r4534;
	mov.u32 	%r4493, %r4534;
	// begin inline asm
	mma.sync.aligned.m16n8k32.row.col.s32.s8.s8.s32 {%r4490, %r4491, %r4492, %r4493}, {%r3684, %r3685, %r3686, %r3687}, {%r4512, %r4513}, {%r4490, %r4491, %r4492, %r4493};
	// end inline asm
	cvt.rn.f32.s32 	%f3173, %r4490;
	mul.f32 	%f3174, %f2583, %f3173;
	fma.rn.f32 	%f3175, %f3174, %f1889, %f3151;
	cvt.rn.f32.s32 	%f3176, %r4491;
	mul.f32 	%f3177, %f2583, %f3176;
	fma.rn.f32 	%f3178, %f3177, %f1890, %f3154;
	cvt.rn.f32.s32 	%f3179, %r4492;
	mul.f32 	%f3180, %f2587, %f3179;
	fma.rn.f32 	%f3181, %f3180, %f1889, %f3157;
	cvt.rn.f32.s32 	%f3182, %r4493;
	mul.f32 	%f3183, %f2587, %f3182;
	fma.rn.f32 	%f3184, %f3183, %f1890, %f3160;
	mov.u32 	%r4504, %r4534;
	mov.u32 	%r4505, %r4534;
	mov.u32 	%r4506, %r4534;
	mov.u32 	%r4507, %r4534;
	// begin inline asm
	mma.sync.aligned.m16n8k32.row.col.s32.s8.s8.s32 {%r4504, %r4505, %r4506, %r4507}, {%r3700, %r3701, %r3702, %r3703}, {%r4512, %r4513}, {%r4504, %r4505, %r4506, %r4507};
	// end inline asm
	cvt.rn.f32.s32 	%f3185, %r4504;
	mul.f32 	%f3186, %f2591, %f3185;
	fma.rn.f32 	%f3187, %f3186, %f1889, %f3163;
	cvt.rn.f32.s32 	%f3188, %r4505;
	mul.f32 	%f3189, %f2591, %f3188;
	fma.rn.f32 	%f3190, %f3189, %f1890, %f3166;
	cvt.rn.f32.s32 	%f3191, %r4506;
	mul.f32 	%f3192, %f2595, %f3191;
	fma.rn.f32 	%f3193, %f3192, %f1889, %f3169;
	cvt.rn.f32.s32 	%f3194, %r4507;
	mul.f32 	%f3195, %f2595, %f3194;
	fma.rn.f32 	%f3196, %f3195, %f1890, %f3172;
	ld.shared.u32 	%r4542, [%r4974+13936];
	ld.shared.u32 	%r4543, [%r4974+13952];
	// begin inline asm
	{.reg .f16 low,high;
  mov.b32 {low,high},%r4518;
  cvt.f32.f16 %f1891, low;}

	// end inline asm
	// begin inline asm
	{.reg .f16 low,high;
  mov.b32 {low,high},%r4519;
  cvt.f32.f16 %f1892, low;}

	// end inline asm
	mov.u32 	%r4520, %r4534;
	mov.u32 	%r4521, %r4534;
	mov.u32 	%r4522, %r4534;
	mov.u32 	%r4523, %r4534;
	// begin inline asm
	mma.sync.aligned.m16n8k32.row.col.s32.s8.s8.s32 {%r4520, %r4521, %r4522, %r4523}, {%r3688, %r3689, %r3690, %r3691}, {%r4542, %r4543}, {%r4520, %r4521, %r4522, %r4523};
	// end inline asm
	cvt.rn.f32.s32 	%f3197, %r4520;
	mul.f32 	%f3198, %f2584, %f3197;
	fma.rn.f32 	%f3429, %f3198, %f1891, %f3175;
	cvt.rn.f32.s32 	%f3199, %r4521;
	mul.f32 	%f3200, %f2584, %f3199;
	fma.rn.f32 	%f3430, %f3200, %f1892, %f3178;
	cvt.rn.f32.s32 	%f3201, %r4522;
	mul.f32 	%f3202, %f2588, %f3201;
	fma.rn.f32 	%f3431, %f3202, %f1891, %f3181;
	cvt.rn.f32.s32 	%f3203, %r4523;
	mul.f32 	%f3204, %f2588, %f3203;
	fma.rn.f32 	%f3432, %f3204, %f1892, %f3184;
	mov.u32 	%r4535, %r4534;
	mov.u32 	%r4536, %r4534;
	mov.u32 	%r4537, %r4534;
	// begin inline asm
	mma.sync.aligned.m16n8k32.row.col.s32.s8.s8.s32 {%r4534, %r4535, %r4536, %r4537}, {%r3704, %r3705, %r3706, %r3707}, {%r4542, %r4543}, {%r4534, %r4535, %r4536, %r4537};
	// end inline asm
	cvt.rn.f32.s32 	%f3205, %r4534;
	mul.f32 	%f3206, %f2592, %f3205;
	fma.rn.f32 	%f3433, %f3206, %f1891, %f3187;
	cvt.rn.f32.s32 	%f3207, %r4535;
	mul.f32 	%f3208, %f2592, %f3207;
	fma.rn.f32 	%f3434, %f3208, %f1892, %f3190;
	cvt.rn.f32.s32 	%f3209, %r4536;
	mul.f32 	%f3210, %f2596, %f3209;
	fma.rn.f32 	%f3435, %f3210, %f1891, %f3193;
	cvt.rn.f32.s32 	%f3211, %r4537;
	mul.f32 	%f3212, %f2596, %f3211;
	fma.rn.f32 	%f3436, %f3212, %f1892, %f3196;
	bar.sync 	0;
	add.s32 	%r5079, %r5079, 8;
	add.s32 	%r5090, %r5090, 8;
	setp.lt.s32 	%p91, %r5079, %r5087;
	@%p91 bra 	$L__BB40_174;
$L__BB40_175:
	ld.param.u64 	%rd794, [mul_mat_q40_112_8_false_param_5];
	cvta.to.global.u64 	%rd673, %rd794;
	mul.lo.s32 	%r4992, %r7, 14336;
	cvt.u64.u32 	%rd674, %r4992;
	shr.u32 	%r4993, %r4, 2;
	shl.b32 	%r4994, %r3, 4;
	and.b32  	%r4995, %r4994, 16352;
	add.s32 	%r4996, %r4993, %r4995;
	and.b32  	%r4998, %r82, 32;
	shl.b32 	%r4999, %r4, 3;
	and.b32  	%r5000, %r4999, 24;
	or.b32  	%r5001, %r5000, %r4998;
	add.s32 	%r5003, %r84, %r5001;
	ld.shared.v2.u32 	{%r5004, %r5005}, [%r5003];
	shl.b32 	%r5006, %r5004, 7;
	add.s32 	%r5007, %r5006, %r4996;
	cvt.s64.s32 	%rd675, %r5007;
	add.s64 	%rd676, %rd675, %rd674;
	shl.b64 	%rd677, %rd676, 2;
	add.s64 	%rd678, %rd673, %rd677;
	st.global.f32 	[%rd678], %f3381;
	shl.b32 	%r5008, %r5005, 7;
	add.s32 	%r5009, %r5008, %r4996;
	cvt.s64.s32 	%rd679, %r5009;
	add.s64 	%rd680, %rd679, %rd674;
	shl.b64 	%rd681, %rd680, 2;
	add.s64 	%rd682, %rd673, %rd681;
	st.global.f32 	[%rd682], %f3382;
	st.global.f32 	[%rd678+32], %f3383;
	st.global.f32 	[%rd682+32], %f3384;
	add.s32 	%r5010, %r5007, 16;
	cvt.s64.s32 	%rd683, %r5010;
	add.s64 	%rd684, %rd683, %rd674;
	shl.b64 	%rd685, %rd684, 2;
	add.s64 	%rd686, %rd673, %rd685;
	st.global.f32 	[%rd686], %f3385;
	add.s32 	%r5011, %r5009, 16;
	cvt.s64.s32 	%rd687, %r5011;
	add.s64 	%rd688, %rd687, %rd674;
	shl.b64 	%rd689, %rd688, 2;
	add.s64 	%rd690, %rd673, %rd689;
	st.global.f32 	[%rd690], %f3386;
	st.global.f32 	[%rd686+32], %f3387;
	st.global.f32 	[%rd690+32], %f3388;
	ld.shared.v2.u32 	{%r5012, %r5013}, [%r5003+64];
	shl.b32 	%r5014, %r5012, 7;
	add.s32 	%r5015, %r5014, %r4996;
	cvt.s64.s32 	%rd691, %r5015;
	add.s64 	%rd692, %rd691, %rd674;
	shl.b64 	%rd693, %rd692, 2;
	add.s64 	%rd694, %rd673, %rd693;
	st.global.f32 	[%rd694], %f3389;
	shl.b32 	%r5016, %r5013, 7;
	add.s32 	%r5017, %r5016, %r4996;
	cvt.s64.s32 	%rd695, %r5017;
	add.s64 	%rd696, %rd695, %rd674;
	shl.b64 	%rd697, %rd696, 2;
	add.s64 	%rd698, %rd673, %rd697;
	st.global.f32 	[%rd698], %f3390;
	st.global.f32 	[%rd694+32], %f3391;
	st.global.f32 	[%rd698+32], %f3392;
	add.s32 	%r5018, %r5015, 16;
	cvt.s64.s32 	%rd699, %r5018;
	add.s64 	%rd700, %rd699, %rd674;
	shl.b64 	%rd701, %rd700, 2;
	add.s64 	%rd702, %rd673, %rd701;
	st.global.f32 	[%rd702], %f3393;
	add.s32 	%r5019, %r5017, 16;
	cvt.s64.s32 	%rd703, %r5019;
	add.s64 	%rd704, %rd703, %rd674;
	shl.b64 	%rd705, %rd704, 2;
	add.s64 	%rd706, %rd673, %rd705;
	st.global.f32 	[%rd706], %f3394;
	st.global.f32 	[%rd702+32], %f3395;
	st.global.f32 	[%rd706+32], %f3396;
	ld.shared.v2.u32 	{%r5020, %r5021}, [%r5003+128];
	shl.b32 	%r5022, %r5020, 7;
	add.s32 	%r5023, %r5022, %r4996;
	cvt.s64.s32 	%rd707, %r5023;
	add.s64 	%rd708, %rd707, %rd674;
	shl.b64 	%rd709, %rd708, 2;
	add.s64 	%rd710, %rd673, %rd709;
	st.global.f32 	[%rd710], %f3397;
	shl.b32 	%r5024, %r5021, 7;
	add.s32 	%r5025, %r5024, %r4996;
	cvt.s64.s32 	%rd711, %r5025;
	add.s64 	%rd712, %rd711, %rd674;
	shl.b64 	%rd713, %rd712, 2;
	add.s64 	%rd714, %rd673, %rd713;
	st.global.f32 	[%rd714], %f3398;
	st.global.f32 	[%rd710+32], %f3399;
	st.global.f32 	[%rd714+32], %f3400;
	add.s32 	%r5026, %r5023, 16;
	cvt.s64.s32 	%rd715, %r5026;
	add.s64 	%rd716, %rd715, %rd674;
	shl.b64 	%rd717, %rd716, 2;
	add.s64 	%rd718, %rd673, %rd717;
	st.global.f32 	[%rd718], %f3401;
	add.s32 	%r5027, %r5025, 16;
	cvt.s64.s32 	%rd719, %r5027;
	add.s64 	%rd720, %rd719, %rd674;
	shl.b64 	%rd721, %rd720, 2;
	add.s64 	%rd722, %rd673, %rd721;
	st.global.f32 	[%rd722], %f3402;
	st.global.f32 	[%rd718+32], %f3403;
	st.global.f32 	[%rd722+32], %f3404;
	ld.shared.v2.u32 	{%r5028, %r5029}, [%r5003+192];
	shl.b32 	%r5030, %r5028, 7;
	add.s32 	%r5031, %r5030, %r4996;
	cvt.s64.s32 	%rd723, %r5031;
	add.s64 	%rd724, %rd723, %rd674;
	shl.b64 	%rd725, %rd724, 2;
	add.s64 	%rd726, %rd673, %rd725;
	st.global.f32 	[%rd726], %f3405;
	shl.b32 	%r5032, %r5029, 7;
	add.s32 	%r5033, %r5032, %r4996;
	cvt.s64.s32 	%rd727, %r5033;
	add.s64 	%rd728, %rd727, %rd674;
	shl.b64 	%rd729, %rd728, 2;
	add.s64 	%rd730, %rd673, %rd729;
	st.global.f32 	[%rd730], %f3406;
	st.global.f32 	[%rd726+32], %f3407;
	st.global.f32 	[%rd730+32], %f3408;
	add.s32 	%r5034, %r5031, 16;
	cvt.s64.s32 	%rd731, %r5034;
	add.s64 	%rd732, %rd731, %rd674;
	shl.b64 	%rd733, %rd732, 2;
	add.s64 	%rd734, %rd673, %rd733;
	st.global.f32 	[%rd734], %f3409;
	add.s32 	%r5035, %r5033, 16;
	cvt.s64.s32 	%rd735, %r5035;
	add.s64 	%rd736, %rd735, %rd674;
	shl.b64 	%rd737, %rd736, 2;
	add.s64 	%rd738, %rd673, %rd737;
	st.global.f32 	[%rd738], %f3410;
	st.global.f32 	[%rd734+32], %f3411;
	st.global.f32 	[%rd738+32], %f3412;
	ld.shared.v2.u32 	{%r5036, %r5037}, [%r5003+256];
	shl.b32 	%r5038, %r5036, 7;
	add.s32 	%r5039, %r5038, %r4996;
	cvt.s64.s32 	%rd739, %r5039;
	add.s64 	%rd740, %rd739, %rd674;
	shl.b64 	%rd741, %rd740, 2;
	add.s64 	%rd742, %rd673, %rd741;
	st.global.f32 	[%rd742], %f3413;
	shl.b32 	%r5040, %r5037, 7;
	add.s32 	%r5041, %r5040, %r4996;
	cvt.s64.s32 	%rd743, %r5041;
	add.s64 	%rd744, %rd743, %rd674;
	shl.b64 	%rd745, %rd744, 2;
	add.s64 	%rd746, %rd673, %rd745;
	st.global.f32 	[%rd746], %f3414;
	st.global.f32 	[%rd742+32], %f3415;
	st.global.f32 	[%rd746+32], %f3416;
	add.s32 	%r5042, %r5039, 16;
	cvt.s64.s32 	%rd747, %r5042;
	add.s64 	%rd748, %rd747, %rd674;
	shl.b64 	%rd749, %rd748, 2;
	add.s64 	%rd750, %rd673, %rd749;
	st.global.f32 	[%rd750], %f3417;
	add.s32 	%r5043, %r5041, 16;
	cvt.s64.s32 	%rd751, %r5043;
	add.s64 	%rd752, %rd751, %rd674;
	shl.b64 	%rd753, %rd752, 2;
	add.s64 	%rd754, %rd673, %rd753;
	st.global.f32 	[%rd754], %f3418;
	st.global.f32 	[%rd750+32], %f3419;
	st.global.f32 	[%rd754+32], %f3420;
	ld.shared.v2.u32 	{%r5044, %r5045}, [%r5003+320];
	shl.b32 	%r5046, %r5044, 7;
	add.s32 	%r5047, %r5046, %r4996;
	cvt.s64.s32 	%rd755, %r5047;
	add.s64 	%rd756, %rd755, %rd674;
	shl.b64 	%rd757, %rd756, 2;
	add.s64 	%rd758, %rd673, %rd757;
	st.global.f32 	[%rd758], %f3421;
	shl.b32 	%r5048, %r5045, 7;
	add.s32 	%r5049, %r5048, %r4996;
	cvt.s64.s32 	%rd759, %r5049;
	add.s64 	%rd760, %rd759, %rd674;
	shl.b64 	%rd761, %rd760, 2;
	add.s64 	%rd762, %rd673, %rd761;
	st.global.f32 	[%rd762], %f3422;
	st.global.f32 	[%rd758+32], %f3423;
	st.global.f32 	[%rd762+32], %f3424;
	add.s32 	%r5050, %r5047, 16;
	cvt.s64.s32 	%rd763, %r5050;
	add.s64 	%rd764, %rd763, %rd674;
	shl.b64 	%rd765, %rd764, 2;
	add.s64 	%rd766, %rd673, %rd765;
	st.global.f32 	[%rd766], %f3425;
	add.s32 	%r5051, %r5049, 16;
	cvt.s64.s32 	%rd767, %r5051;
	add.s64 	%rd768, %rd767, %rd674;
	shl.b64 	%rd769, %rd768, 2;
	add.s64 	%rd770, %rd673, %rd769;
	st.global.f32 	[%rd770], %f3426;
	st.global.f32 	[%rd766+32], %f3427;
	st.global.f32 	[%rd770+32], %f3428;
	ld.shared.v2.u32 	{%r5052, %r5053}, [%r5003+384];
	shl.b32 	%r5054, %r5052, 7;
	add.s32 	%r5055, %r5054, %r4996;
	cvt.s64.s32 	%rd771, %r5055;
	add.s64 	%rd772, %rd771, %rd674;
	shl.b64 	%rd773, %rd772, 2;
	add.s64 	%rd774, %rd673, %rd773;
	st.global.f32 	[%rd774], %f3429;
	shl.b32 	%r5056, %r5053, 7;
	add.s32 	%r5057, %r5056, %r4996;
	cvt.s64.s32 	%rd775, %r5057;
	add.s64 	%rd776, %rd775, %rd674;
	shl.b64 	%rd777, %rd776, 2;
	add.s64 	%rd778, %rd673, %rd777;
	st.global.f32 	[%rd778], %f3430;
	st.global.f32 	[%rd774+32], %f3431;
	st.global.f32 	[%rd778+32], %f3432;
	add.s32 	%r5058, %r5055, 16;
	cvt.s64.s32 	%rd779, %r5058;
	add.s64 	%rd780, %rd779, %rd674;
	shl.b64 	%rd781, %rd780, 2;
	add.s64 	%rd782, %rd673, %rd781;
	st.global.f32 	[%rd782], %f3433;
	add.s32 	%r5059, %r5057, 16;
	cvt.s64.s32 	%rd783, %r5059;
	add.s64 	%rd784, %rd783, %rd674;
	shl.b64 	%rd785, %rd784, 2;
	add.s64 	%rd786, %rd673, %rd785;
	st.global.f32 	[%rd786], %f3434;
	st.global.f32 	[%rd782+32], %f3435;
	st.global.f32 	[%rd786+32], %f3436;
$L__BB40_176:
	ret;

}
	// .globl	mul_mat_q40_stream_k_fixup_112_8_false
.visible .entry mul_mat_q40_stream_k_fixup_112_8_false(
	.param .u64 .ptr .align 1 mul_mat_q40_stream_k_fixup_112_8_false_param_0,
	.param .u64 .ptr .align 1 mul_mat_q40_stream_k_fixup_112_8_false_param_1,
	.param .u64 .ptr .align 1 mul_mat_q40_stream_k_fixup_112_8_false_param_2,
	.param .u64 .ptr .align 1 mul_mat_q40_stream_k_fixup_112_8_false_param_3,
	.param .u32 mul_mat_q40_stream_k_fixup_112_8_false_param_4,
	.param .u32 mul_mat_q40_stream_k_fixup_112_8_false_param_5,
	.param .u32 mul_mat_q40_stream_k_fixup_112_8_false_param_6,
	.param .u32 mul_mat_q40_stream_k_fixup_112_8_false_param_7,
	.param .u32 mul_mat_q40_stream_k_fixup_112_8_false_param_8,
	.param .u32 mul_mat_q40_stream_k_fixup_112_8_false_param_9
)
{
	.reg .pred 	%p<57>;
	.reg .b32 	%r<365>;
	.reg .b32 	%f<562>;
	.reg .b64 	%rd<633>;
	// demoted variable
	.shared .align 4 .b8 _ZZN34_INTERNAL_9074448f_4_k_cu_5eb7d63f24mul_mat_q_stream_k_fixupILi112ELi8ELb0EEEvPKiS2_PfPKfiiiiiiE14ids_dst_shared[448];
	ld.param.u64 	%rd70, [mul_mat_q40_stream_k_fixup_112_8_false_param_2];
	ld.param.u32 	%r29, [mul_mat_q40_stream_k_fixup_112_8_false_param_4];
	ld.param.u32 	%r30, [mul_mat_q40_stream_k_fixup_112_8_false_param_5];
	ld.param.u32 	%r25, [mul_mat_q40_stream_k_fixup_112_8_false_param_6];
	ld.param.u32 	%r27, [mul_mat_q40_stream_k_fixup_112_8_false_param_8];
	cvta.to.global.u64 	%rd1, %rd70;
	shr.s32 	%r31, %r29, 31;
	shr.u32 	%r32, %r31, 27;
	add.s32 	%r33, %r29, %r32;
	shr.s32 	%r34, %r33, 5;
	cvt.s64.s32 	%rd2, %r34;
	add.s32 	%r35, %r25, 111;
	mul.hi.s32 	%r36, %r35, -1840700269;
	add.s32 	%r37, %r36, %r35;
	shr.u32 	%r38, %r37, 31;
	shr.s32 	%r39, %r37, 6;
	add.s32 	%r1, %r39, %r38;
	add.s32 	%r40, %r30, 127;
	shr.s32 	%r41, %r40, 31;
	shr.u32 	%r42, %r41, 25;
	add.s32 	%r43, %r40, %r42;
	shr.s32 	%r2, %r43, 7;
	mov.u32 	%r3, %ctaid.x;
	cvt.u64.u32 	%rd71, %r3;
	cvt.s64.s32 	%rd3, %r27;
	cvt.s64.s32 	%rd4, %r1;
	cvt.s64.s32 	%rd5, %r2;
	mul.lo.s64 	%rd72, %rd2, %rd71;
	mul.lo.s64 	%rd73, %rd72, %rd5;
	mul.lo.s64 	%rd74, %rd73, %rd3;
	mul.lo.s64 	%rd6, %rd74, %rd4;
	mov.u32 	%r44, %nctaid.x;
	cvt.u64.u32 	%rd7, %r44;
	and.b64  	%rd75, %rd6, -4294967296;
	setp.ne.s64 	%p3, %rd75, 0;
	@%p3 bra 	$L__BB41_2;
	cvt.u32.u64 	%r45, %rd7;
	cvt.u32.u64 	%r46, %rd6;
	div.u32 	%r47, %r46, %r45;
	cvt.u64.u32 	%rd616, %r47;
	bra.uni 	$L__BB41_3;
$L__BB41_2:
	div.s64 	%rd616, %rd6, %rd7;
$L__BB41_3:
	add.s32 	%r48, %r3, 1;
	cvt.u64.u32 	%rd76, %r48;
	mul.lo.s64 	%rd77, %rd2, %rd76;
	mul.lo.s64 	%rd78, %rd77, %rd5;
	mul.lo.s64 	%rd79, %rd78, %rd3;
	mul.lo.s64 	%rd11, %rd79, %rd4;
	and.b64  	%rd80, %rd11, -4294967296;
	setp.ne.s64 	%p4, %rd80, 0;
	@%p4 bra 	$L__BB41_5;
	cvt.u32.u64 	%r49, %rd7;
	cvt.u32.u64 	%r50, %rd11;
	div.u32 	%r51, %r50, %r49;
	cvt.u64.u32 	%rd617, %r51;
	bra.uni 	$L__BB41_6;
$L__BB41_5:
	div.s64 	%rd617, %rd11, %rd7;
$L__BB41_6:
	or.b64  	%rd81, %rd616, %rd2;
	and.b64  	%rd82, %rd81, -4294967296;
	setp.ne.s64 	%p5, %rd82, 0;
	@%p5 bra 	$L__BB41_8;
	cvt.u32.u64 	%r52, %rd2;
	cvt.u32.u64 	%r53, %rd616;
	rem.u32 	%r54, %r53, %r52;
	cvt.u64.u32 	%rd618, %r54;
	bra.uni 	$L__BB41_9;
$L__BB41_8:
	rem.s64 	%rd618, %rd616, %rd2;
$L__BB41_9:
	cvt.u32.u64 	%r55, %rd618;
	shr.s32 	%r56, %r55, 31;
	shr.u32 	%r57, %r56, 29;
	add.s32 	%r58, %r55, %r57;
	and.b32  	%r59, %r58, -8;
	sub.s32 	%r60, %r55, %r59;
	cvt.s64.s32 	%rd83, %r60;
	sub.s64 	%rd18, %rd616, %rd83;
	or.b64  	%rd84, %rd617, %rd2;
	and.b64  	%rd85, %rd84, -4294967296;
	setp.ne.s64 	%p6, %rd85, 0;
	@%p6 bra 	$L__BB41_11;
	cvt.u32.u64 	%r61, %rd2;
	cvt.u32.u64 	%r62, %rd617;
	rem.u32 	%r63, %r62, %r61;
	cvt.u64.u32 	%rd619, %r63;
	bra.uni 	$L__BB41_12;
$L__BB41_11:
	rem.s64 	%rd619, %rd617, %rd2;
$L__BB41_12:
	cvt.u32.u64 	%r64, %rd619;
	shr.s32 	%r65, %r64, 31;
	shr.u32 	%r66, %r65, 29;
	add.s32 	%r67, %r64, %r66;
	and.b32  	%r68, %r67, -8;
	sub.s32 	%r69, %r64, %r68;
	cvt.s64.s32 	%rd86, %r69;
	sub.s64 	%rd22, %rd617, %rd86;
	or.b64  	%rd87, %rd18, %rd2;
	and.b64  	%rd88, %rd87, -4294967296;
	setp.ne.s64 	%p7, %rd88, 0;
	@%p7 bra 	$L__BB41_14;
	cvt.u32.u64 	%r70, %rd2;
	cvt.u32.u64 	%r71, %rd18;
	div.u32 	%r72, %r71, %r70;
	mul.lo.s32 	%r73, %r72, %r70;
	sub.s32 	%r74, %r71, %r73;
	cvt.u64.u32 	%rd620, %r72;
	cvt.u64.u32 	%rd621, %r74;
	bra.uni 	$L__BB41_15;
$L__BB41_14:
	div.s64 	%rd620, %rd18, %rd2;
	mul.lo.s64 	%rd89, %rd620, %rd2;
	sub.s64 	%rd621, %rd18, %rd89;
$L__BB41_15:
	or.b64  	%rd90, %rd22, %rd2;
	and.b64  	%rd91, %rd90, -4294967296;
	setp.ne.s64 	%p8, %rd91, 0;
	@%p8 bra 	$L__BB41_17;
	cvt.u32.u64 	%r75, %rd2;
	cvt.u32.u64 	%r76, %rd22;
	div.u32 	%r77, %r76, %r75;
	cvt.u64.u32 	%rd622, %r77;
	bra.uni 	$L__BB41_18;
$L__BB41_17:
	div.s64 	%rd622, %rd22, %rd2;
$L__BB41_18:
	setp.ne.s64 	%p10, %rd620, %rd622;
	mov.pred 	%p56, 0;
	@%p10 bra 	$L__BB41_23;
	setp.ne.s64 	%p11, %rd91, 0;
	@%p11 bra 	$L__BB41_21;
	cvt.u32.u64 	%r78, %rd2;
	cvt.u32.u64 	%r79, %rd22;
	rem.u32 	%r80, %r79, %r78;
	cvt.u64.u32 	%rd623, %r80;
	bra.uni 	$L__BB41_22;
$L__BB41_21:
	rem.s64 	%rd623, %rd22, %rd2;
$L__BB41_22:
	setp.ne.s64 	%p56, %rd623, 0;
$L__BB41_23:
	setp.eq.s64 	%p12, %rd621, 0;
	setp.eq.s64 	%p13, %rd18, %rd22;
	or.pred  	%p14, %p12, %p13;
	or.pred  	%p15, %p14, %p56;
	@%p15 bra 	$L__BB41_83;
	add.s32 	%r81, %r3, -1;
	cvt.s64.s32 	%rd624, %r81;
	mov.u32 	%r4, %tid.y;
	mov.u32 	%r82, %tid.x;
	cvt.u64.u32 	%rd36, %r82;
	add.s32 	%r5, %r82, 32;
	mov.f32 	%f506, 0f00000000;
	mul.lo.s64 	%rd95, %rd5, %rd2;
	cvt.u32.u64 	%r85, %rd2;
	mov.f32 	%f507, %f506;
	mov.f32 	%f508, %f506;
	mov.f32 	%f509, %f506;
	mov.f32 	%f510, %f506;
	mov.f32 	%f511, %f506;
	mov.f32 	%f512, %f506;
	mov.f32 	%f513, %f506;
	mov.f32 	%f514, %f506;
	mov.f32 	%f515, %f506;
	mov.f32 	%f516, %f506;
	mov.f32 	%f517, %f506;
	mov.f32 	%f518, %f506;
	mov.f32 	%f519, %f506;
	mov.f32 	%f520, %f506;
	mov.f32 	%f521, %f506;
	mov.f32 	%f522, %f506;
	mov.f32 	%f523, %f506;
	mov.f32 	%f524, %f506;
	mov.f32 	%f525, %f506;
	mov.f32 	%f526, %f506;
	mov.f32 	%f527, %f506;
	mov.f32 	%f528, %f506;
	mov.f32 	%f529, %f506;
	mov.f32 	%f530, %f506;
	mov.f32 	%f531, %f506;
	mov.f32 	%f532, %f506;
	mov.f32 	%f533, %f506;
	mov.f32 	%f534, %f506;
	mov.f32 	%f535, %f506;
	mov.f32 	%f536, %f506;
	mov.f32 	%f537, %f506;
	mov.f32 	%f538, %f506;
	mov.f32 	%f539, %f506;
	mov.f32 	%f540, %f506;
	mov.f32 	%f541, %f506;
	mov.f32 	%f542, %f506;
	mov.f32 	%f543, %f506;
	mov.f32 	%f544, %f506;
	mov.f32 	%f545, %f506;
	mov.f32 	%f546, %f506;
	mov.f32 	%f547, %f506;
	mov.f32 	%f548, %f506;
	mov.f32 	%f549, %f506;
	mov.f32 	%f550, %f506;
	mov.f32 	%f551, %f506;
	mov.f32 	%f552, %f506;
	mov.f32 	%f553, %f506;
	mov.f32 	%f554, %f506;
	mov.f32 	%f555, %f506;
	mov.f32 	%f556, %f506;
	mov.f32 	%f557, %f506;
	mov.f32 	%f558, %f506;
	mov.f32 	%f559, %f506;
	mov.f32 	%f560, %f506;
	mov.f32 	%f561, %f506;
	mov.u64 	%rd625, %rd18;
$L__BB41_25:
	ld.param.u32 	%r359, [mul_mat_q40_stream_k_fixup_112_8_false_param_8];
	cvt.s64.s32 	%rd96, %r359;
	mul.lo.s64 	%rd97, %rd95, %rd96;
	mul.lo.s64 	%rd99, %rd97, %rd4;
	mul.lo.s64 	%rd100, %rd99, %rd624;
	and.b64  	%rd101, %rd100, -4294967296;
	setp.ne.s64 	%p16, %rd101, 0;
	@%p16 bra 	$L__BB41_27;
	ld.param.u32 	%r361, [mul_mat_q40_stream_k_fixup_112_8_false_param_8];
	cvt.u64.u32 	%rd110, %r2;
	cvt.u64.u32 	%rd111, %r361;
	cvt.u64.u32 	%rd112, %r1;
	cvt.u32.u64 	%r86, %rd110;
	mul.lo.s32 	%r87, %r86, %r85;
	cvt.u32.u64 	%r88, %rd111;
	mul.lo.s32 	%r89, %r87, %r88;
	cvt.u32.u64 	%r90, %rd112;
	mul.lo.s32 	%r91, %r89, %r90;
	cvt.u32.u64 	%r92, %rd624;
	mul.lo.s32 	%r93, %r91, %r92;
	div.u32 	%r94, %r93, %r44;
	cvt.u64.u32 	%rd626, %r94;
	bra.uni 	$L__BB41_28;
$L__BB41_27:
	ld.param.u32 	%r360, [mul_mat_q40_stream_k_fixup_112_8_false_param_8];
	cvt.s64.s32 	%rd102, %r2;
	mul.lo.s64 	%rd103, %rd102, %rd2;
	cvt.s64.s32 	%rd104, %r360;
	mul.lo.s64 	%rd105, %rd103, %rd104;
	cvt.s64.s32 	%rd106, %r1;
	mul.lo.s64 	%rd107, %rd105, %rd106;
	mul.lo.s64 	%rd108, %rd107, %rd624;
	mov.u32 	%r83, %nctaid.x;
	cvt.u64.u32 	%rd109, %r83;
	div.s64 	%rd626, %rd108, %rd109;
$L__BB41_28:
	or.b64  	%rd113, %rd626, %rd2;
	and.b64  	%rd114, %rd113, -4294967296;
	setp.ne.s64 	%p17, %rd114, 0;
	@%p17 bra 	$L__BB41_30;
	cvt.u32.u64 	%r95, %rd2;
	cvt.u32.u64 	%r96, %rd626;
	rem.u32 	%r97, %r96, %r95;
	cvt.u64.u32 	%rd627, %r97;
	bra.uni 	$L__BB41_31;
$L__BB41_30:
	rem.s64 	%rd627, %rd626, %rd2;
$L__BB41_31:
	shr.s64 	%rd115, %rd627, 63;
	shr.u64 	%rd116, %rd115, 61;
	add.s64 	%rd117, %rd627, %rd116;
	and.b64  	%rd118, %rd117, -8;
	sub.s64 	%rd119, %rd118, %rd627;
	add.s64 	%rd45, %rd626, %rd119;
	setp.eq.s64 	%p18, %rd45, %rd625;
	@%p18 bra 	$L__BB41_40;
	ld.param.u64 	%rd615, [mul_mat_q40_stream_k_fixup_112_8_false_param_3];
	shl.b32 	%r98, %r4, 7;
	cvt.u64.u32 	%rd120, %r98;
	mad.lo.s64 	%rd121, %rd624, 14336, %rd120;
	add.s64 	%rd122, %rd121, %rd36;
	cvta.to.global.u64 	%rd123, %rd615;
	shl.b64 	%rd124, %rd122, 2;
	add.s64 	%rd125, %rd123, %rd124;
	ld.global.nc.f32 	%f170, [%rd125];
	add.f32 	%f561, %f170, %f561;
	ld.global.nc.f32 	%f171, [%rd125+128];
	add.f32 	%f560, %f171, %f560;
	ld.global.nc.f32 	%f172, [%rd125+256];
	add.f32 	%f559, %f172, %f559;
	ld.global.nc.f32 	%f173, [%rd125+384];
	add.f32 	%f558, %f173, %f558;
	ld.global.nc.f32 	%f174, [%rd125+4096];
	add.f32 	%f557, %f174, %f557;
	ld.global.nc.f32 	%f175, [%rd125+4224];
	add.f32 	%f556, %f175, %f556;
	ld.global.nc.f32 	%f176, [%rd125+4352];
	add.f32 	%f555, %f176, %f555;
	ld.global.nc.f32 	%f177, [%rd125+4480];
	add.f32 	%f554, %f177, %f554;
	ld.global.nc.f32 	%f178, [%rd125+8192];
	add.f32 	%f553, %f178, %f553;
	ld.global.nc.f32 	%f179, [%rd125+8320];
	add.f32 	%f552, %f179, %f552;
	ld.global.nc.f32 	%f180, [%rd125+8448];
	add.f32 	%f551, %f180, %f551;
	ld.global.nc.f32 	%f181, [%rd125+8576];
	add.f32 	%f550, %f181, %f550;
	ld.global.nc.f32 	%f182, [%rd125+12288];
	add.f32 	%f549, %f182, %f549;
	ld.global.nc.f32 	%f183, [%rd125+12416];
	add.f32 	%f548, %f183, %f548;
	ld.global.nc.f32 	%f184, [%rd125+12544];
	add.f32 	%f547, %f184, %f547;
	ld.global.nc.f32 	%f185, [%rd125+12672];
	add.f32 	%f546, %f185, %f546;
	ld.global.nc.f32 	%f186, [%rd125+16384];
	add.f32 	%f545, %f186, %f545;
	ld.global.nc.f32 	%f187, [%rd125+16512];
	add.f32 	%f544, %f187, %f544;
	ld.global.nc.f32 	%f188, [%rd125+16640];
	add.f32 	%f543, %f188, %f543;
	ld.global.nc.f32 	%f189, [%rd125+16768];
	add.f32 	%f542, %f189, %f542;
	ld.global.nc.f32 	%f190, [%rd125+20480];
	add.f32 	%f541, %f190, %f541;
	ld.global.nc.f32 	%f191, [%rd125+20608];
	add.f32 	%f540, %f191, %f540;
	ld.global.nc.f32 	%f192, [%rd125+20736];
	add.f32 	%f539, %f192, %f539;
	ld.global.nc.f32 	%f193, [%rd125+20864];
	add.f32 	%f538, %f193, %f538;
	ld.global.nc.f32 	%f194, [%rd125+24576];
	add.f32 	%f537, %f194, %f537;
	ld.global.nc.f32 	%f195, [%rd125+24704];
	add.f32 	%f536, %f195, %f536;
	ld.global.nc.f32 	%f196, [%rd125+24832];
	add.f32 	%f535, %f196, %f535;
	ld.global.nc.f32 	%f197, [%rd125+24960];
	add.f32 	%f534, %f197, %f534;
	ld.global.nc.f32 	%f198, [%rd125+28672];
	add.f32 	%f533, %f198, %f533;
	ld.global.nc.f32 	%f199, [%rd125+28800];
	add.f32 	%f532, %f199, %f532;
	ld.global.nc.f32 	%f200, [%rd125+28928];
	add.f32 	%f531, %f200, %f531;
	ld.global.nc.f32 	%f201, [%rd125+29056];
	add.f32 	%f530, %f201, %f530;
	ld.global.nc.f32 	%f202, [%rd125+32768];
	add.f32 	%f529, %f202, %f529;
	ld.global.nc.f32 	%f203, [%rd125+32896];
	add.f32 	%f528, %f203, %f528;
	ld.global.nc.f32 	%f204, [%rd125+33024];
	add.f32 	%f527, %f204, %f527;
	ld.global.nc.f32 	%f205, [%rd125+33152];
	add.f32 	%f526, %f205, %f526;
	ld.global.nc.f32 	%f206, [%rd125+36864];
	add.f32 	%f525, %f206, %f525;
	ld.global.nc.f32 	%f207, [%rd125+36992];
	add.f32 	%f524, %f207, %f524;
	ld.global.nc.f32 	%f208, [%rd125+37120];
	add.f32 	%f523, %f208, %f523;
	ld.global.nc.f32 	%f209, [%rd125+37248];
	add.f32 	%f522, %f209, %f522;
	ld.global.nc.f32 	%f210, [%rd125+40960];
	add.f32 	%f521, %f210, %f521;
	ld.global.nc.f32 	%f211, [%rd125+41088];
	add.f32 	%f520, %f211, %f520;
	ld.global.nc.f32 	%f212, [%rd125+41216];
	add.f32 	%f519, %f212, %f519;
	ld.global.nc.f32 	%f213, [%rd125+41344];
	add.f32 	%f518, %f213, %f518;
	ld.global.nc.f32 	%f214, [%rd125+45056];
	add.f32 	%f517, %f214, %f517;
	ld.global.nc.f32 	%f215, [%rd125+45184];
	add.f32 	%f516, %f215, %f516;
	ld.global.nc.f32 	%f216, [%rd125+45312];
	add.f32 	%f515, %f216, %f515;
	ld.global.nc.f32 	%f217, [%rd125+45440];
	add.f32 	%f514, %f217, %f514;
	ld.global.nc.f32 	%f218, [%rd125+49152];
	add.f32 	%f513, %f218, %f513;
	ld.global.nc.f32 	%f219, [%rd125+49280];
	add.f32 	%f512, %f219, %f512;
	ld.global.nc.f32 	%f220, [%rd125+49408];
	add.f32 	%f511, %f220, %f511;
	ld.global.nc.f32 	%f221, [%rd125+49536];
	add.f32 	%f510, %f221, %f510;
	ld.global.nc.f32 	%f222, [%rd125+53248];
	add.f32 	%f509, %f222, %f509;
	ld.global.nc.f32 	%f223, [%rd125+53376];
	add.f32 	%f508, %f223, %f508;
	ld.global.nc.f32 	%f224, [%rd125+53504];
	add.f32 	%f507, %f224, %f507;
	ld.global.nc.f32 	%f225, [%rd125+53632];
	add.f32 	%f506, %f225, %f506;
	or.b64  	%rd126, %rd45, %rd2;
	and.b64  	%rd127, %rd126, -4294967296;
	setp.ne.s64 	%p19, %rd127, 0;
	@%p19 bra 	$L__BB41_34;
	cvt.u32.u64 	%r99, %rd2;
	cvt.u32.u64 	%r100, %rd45;
	rem.u32 	%r101, %r100, %r99;
	cvt.u64.u32 	%rd628, %r101;
	bra.uni 	$L__BB41_35;
$L__BB41_34:
	rem.s64 	%rd628, %rd45, %rd2;
$L__BB41_35:
	setp.eq.s64 	%p20, %rd628, 0;
	@%p20 bra 	$L__BB41_41;
	or.b64  	%rd128, %rd45, %rd2;
	and.b64  	%rd129, %rd128, -4294967296;
	setp.ne.s64 	%p21, %rd129, 0;
	@%p21 bra 	$L__BB41_38;
	cvt.u32.u64 	%r102, %rd2;
	cvt.u32.u64 	%r103, %rd45;
	div.u32 	%r104, %r103, %r102;
	cvt.u64.u32 	%rd629, %r104;
	bra.uni 	$L__BB41_39;
$L__BB41_38:
	div.s64 	%rd629, %rd45, %rd2;
$L__BB41_39:
	setp.lt.s64 	%p22, %rd629, %rd620;
	@%p22 bra 	$L__BB41_41;
$L__BB41_40:
	add.s64 	%rd624, %rd624, -1;
	mov.u64 	%rd625, %rd45;
	bra.uni 	$L__BB41_25;
$L__BB41_41:
	ld.param.u32 	%r362, [mul_mat_q40_stream_k_fixup_112_8_false_param_8];
	cvt.s64.s32 	%rd130, %rd18;
	mul.lo.s32 	%r6, %r362, %r1;
	cvt.s64.s32 	%rd131, %r6;
	mul.lo.s64 	%rd132, %rd131, %rd2;
	or.b64  	%rd133, %rd130, %rd132;
	and.b64  	%rd134, %rd133, -4294967296;
	setp.ne.s64 	%p23, %rd134, 0;
	@%p23 bra 	$L__BB41_43;
	cvt.u64.u32 	%rd138, %r6;
	cvt.u32.u64 	%r105, %rd2;
	cvt.u32.u64 	%r106, %rd138;
	mul.lo.s32 	%r107, %r106, %r105;
	cvt.u32.u64 	%r108, %rd18;
	div.u32 	%r109, %r108, %r107;
	cvt.u64.u32 	%rd630, %r109;
	bra.uni 	$L__BB41_44;
$L__BB41_43:
	div.s64 	%rd630, %rd130, %rd132;
$L__BB41_44:
	ld.param.u32 	%r363, [mul_mat_q40_stream_k_fixup_112_8_false_param_8];
	cvt.u32.u64 	%r7, %rd630;
	cvt.s64.s32 	%rd57, %r1;
	mul.lo.s32 	%r110, %r363, %r1;
	cvt.u64.u32 	%rd139, %r110;
	mul.lo.s64 	%rd140, %rd139, %rd2;
	mul.lo.s64 	%rd141, %rd140, %rd630;
	sub.s64 	%rd56, %rd18, %rd141;
	cvt.s64.s32 	%rd142, %rd56;
	mul.lo.s64 	%rd143, %rd57, %rd2;
	or.b64  	%rd144, %rd142, %rd143;
	and.b64  	%rd145, %rd144, -4294967296;
	setp.ne.s64 	%p24, %rd145, 0;
	@%p24 bra 	$L__BB41_46;
	cvt.u32.u64 	%r111, %rd2;
	cvt.u32.u64 	%r112, %rd57;
	mul.lo.s32 	%r113, %r112, %r111;
	cvt.u32.u64 	%r114, %rd56;
	div.u32 	%r115, %r114, %r113;
	cvt.u64.u32 	%rd631, %r115;
	bra.uni 	$L__BB41_47;
$L__BB41_46:
	div.s64 	%rd631, %rd142, %rd143;
$L__BB41_47:
	cvt.u64.u32 	%rd148, %r1;
	mul.lo.s64 	%rd149, %rd148, %rd2;
	mul.lo.s64 	%rd150, %rd149, %rd631;
	sub.s64 	%rd151, %rd56, %rd150;
	cvt.s64.s32 	%rd61, %rd151;
	or.b64  	%rd152, %rd61, %rd2;
	and.b64  	%rd153, %rd152, -4294967296;
	setp.ne.s64 	%p25, %rd153, 0;
	@%p25 bra 	$L__BB41_49;
	cvt.u32.u64 	%r116, %rd2;
	cvt.u32.u64 	%r117, %rd61;
	div.u32 	%r118, %r117, %r116;
	cvt.u64.u32 	%rd632, %r118;
	bra.uni 	$L__BB41_50;
$L__BB41_49:
	div.s64 	%rd632, %rd61, %rd2;
$L__BB41_50:
	ld.param.u64 	%rd612, [mul_mat_q40_stream_k_fixup_112_8_false_param_0];
	cvt.u32.u64 	%r8, %rd632;
	setp.ne.s64 	%p26, %rd612, 0;
	@%p26 bra 	$L__BB41_66;
	ld.param.u32 	%r364, [mul_mat_q40_stream_k_fixup_112_8_false_param_9];
	ld.param.u32 	%r353, [mul_mat_q40_stream_k_fixup_112_8_false_param_7];
	ld.param.u32 	%r338, [mul_mat_q40_stream_k_fixup_112_8_false_param_6];
	cvt.u32.u64 	%r242, %rd631;
	mul.lo.s32 	%r243, %r353, %r8;
	shl.b32 	%r244, %r7, 7;
	mad.lo.s32 	%r245, %r364, %r242, %r244;
	mad.lo.s32 	%r246, %r243, 112, %r245;
	cvt.s64.s32 	%rd65, %r246;
	mad.lo.s32 	%r9, %r8, -112, %r338;
	setp.ge.s32 	%p42, %r4, %r9;
	@%p42 bra 	$L__BB41_83;
	ld.param.u32 	%r354, [mul_mat_q40_stream_k_fixup_112_8_false_param_7];
	cvt.u32.u64 	%r247, %rd36;
	mul.lo.s32 	%r10, %r4, %r354;
	add.s32 	%r248, %r10, %r247;
	cvt.s64.s32 	%rd388, %r248;
	add.s64 	%rd389, %rd388, %rd65;
	shl.b64 	%rd390, %rd389, 2;
	add.s64 	%rd391, %rd1, %rd390;
	ld.global.f32 	%f338, [%rd391];
	add.f32 	%f339, %f561, %f338;
	st.global.f32 	[%rd391], %f339;
	add.s32 	%r249, %r5, %r10;
	cvt.s64.s32 	%rd392, %r249;
	add.s64 	%rd393, %rd392, %rd65;
	shl.b64 	%rd394, %rd393, 2;
	add.s64 	%rd395, %rd1, %rd394;
	ld.global.f32 	%f340, [%rd395];
	add.f32 	%f341, %f560, %f340;
	st.global.f32 	[%rd395], %f341;
	add.s32 	%r250, %r249, 32;
	cvt.s64.s32 	%rd396, %r250;
	add.s64 	%rd397, %rd396, %rd65;
	shl.b64 	%rd398, %rd397, 2;
	add.s64 	%rd399, %rd1, %rd398;
	ld.global.f32 	%f342, [%rd399];
	add.f32 	%f343, %f559, %f342;
	st.global.f32 	[%rd399], %f343;
	add.s32 	%r251, %r249, 64;
	cvt.s64.s32 	%rd400, %r251;
	add.s64 	%rd401, %rd400, %rd65;
	shl.b64 	%rd402, %rd401, 2;
	add.s64 	%rd403, %rd1, %rd402;
	ld.global.f32 	%f344, [%rd403];
	add.f32 	%f345, %f558, %f344;
	st.global.f32 	[%rd403], %f345;
	add.s32 	%r252, %r4, 8;
	setp.ge.s32 	%p43, %r252, %r9;
	@%p43 bra 	$L__BB41_83;
	ld.param.u32 	%r355, [mul_mat_q40_stream_k_fixup_112_8_false_param_7];
	shl.b32 	%r11, %r355, 3;
	add.s32 	%r254, %r10, %r11;
	add.s32 	%r255, %r254, %r247;
	cvt.s64.s32 	%rd404, %r255;
	add.s64 	%rd405, %rd404, %rd65;
	shl.b64 	%rd406, %rd405, 2;
	add.s64 	%rd407, %rd1, %rd406;
	ld.global.f32 	%f346, [%rd407];
	add.f32 	%f347, %f557, %f346;
	st.global.f32 	[%rd407], %f347;
	add.s32 	%r256, %r5, %r254;
	cvt.s64.s32 	%rd408, %r256;
	add.s64 	%rd409, %rd408, %rd65;
	shl.b64 	%rd410, %rd409, 2;
	add.s64 	%rd411, %rd1, %rd410;
	ld.global.f32 	%f348, [%rd411];
	add.f32 	%f349, %f556, %f348;
	st.global.f32 	[%rd411], %f349;
	add.s32 	%r257, %r256, 32;
	cvt.s64.s32 	%rd412, %r257;
	add.s64 	%rd413, %rd412, %rd65;
	shl.b64 	%rd414, %rd413, 2;
	add.s64 	%rd415, %rd1, %rd414;
	ld.global.f32 	%f350, [%rd415];
	add.f32 	%f351, %f555, %f350;
	st.global.f32 	[%rd415], %f351;
	add.s32 	%r258, %r256, 64;
	cvt.s64.s32 	%rd416, %r258;
	add.s64 	%rd417, %rd416, %rd65;
	shl.b64 	%rd418, %rd417, 2;
	add.s64 	%rd419, %rd1, %rd418;
	ld.global.f32 	%f352, [%rd419];
	add.f32 	%f353, %f554, %f352;
	st.global.f32 	[%rd419], %f353;
	add.s32 	%r259, %r4, 16;
	setp.ge.s32 	%p44, %r259, %r9;
	@%p44 bra 	$L__BB41_83;
	ld.param.u32 	%r356, [mul_mat_q40_stream_k_fixup_112_8_false_param_7];
	shl.b32 	%r12, %r356, 4;
	add.s32 	%r13, %r12, %r10;
	add.s32 	%r261, %r13, %r247;
	cvt.s64.s32 	%rd420, %r261;
	add.s64 	%rd421, %rd420, %rd65;
	shl.b64 	%rd422, %rd421, 2;
	add.s64 	%rd423, %rd1, %rd422;
	ld.global.f32 	%f354, [%rd423];
	add.f32 	%f355, %f553, %f354;
	st.global.f32 	[%rd423], %f355;
	add.s32 	%r262, %r5, %r13;
	cvt.s64.s32 	%rd424, %r262;
	add.s64 	%rd425, %rd424, %rd65;
	shl.b64 	%rd426, %rd425, 2;
	add.s64 	%rd427, %rd1, %rd426;
	ld.global.f32 	%f356, [%rd427];
	add.f32 	%f357, %f552, %f356;
	st.global.f32 	[%rd427], %f357;
	add.s32 	%r263, %r262, 32;
	cvt.s64.s32 	%rd428, %r263;
	add.s64 	%rd429, %rd428, %rd65;
	shl.b64 	%rd430, %rd429, 2;
	add.s64 	%rd431, %rd1, %rd430;
	ld.global.f32 	%f358, [%rd431];
	add.f32 	%f359, %f551, %f358;
	st.global.f32 	[%rd431], %f359;
	add.s32 	%r264, %r262, 64;
	cvt.s64.s32 	%rd432, %r264;
	add.s64 	%rd433, %rd432, %rd65;
	shl.b64 	%rd434, %rd433, 2;
	add.s64 	%rd435, %rd1, %rd434;
	ld.global.f32 	%f360, [%rd435];
	add.f32 	%f361, %f550, %f360;
	st.global.f32 	[%rd435], %f361;
	add.s32 	%r265, %r4, 24;
	setp.ge.s32 	%p45, %r265, %r9;
	@%p45 bra 	$L__BB41_83;
	add.s32 	%r267, %r13, %r11;
	add.s32 	%r268, %r267, %r247;
	cvt.s64.s32 	%rd436, %r268;
	add.s64 	%rd437, %rd436, %rd65;
	shl.b64 	%rd438, %rd437, 2;
	add.s64 	%rd439, %rd1, %rd438;
	ld.global.f32 	%f362, [%rd439];
	add.f32 	%f363, %f549, %f362;
	st.global.f32 	[%rd439], %f363;
	add.s32 	%r269, %r5, %r267;
	cvt.s64.s32 	%rd440, %r269;
	add.s64 	%rd441, %rd440, %rd65;
	shl.b64 	%rd442, %rd441, 2;
	add.s64 	%rd443, %rd1, %rd442;
	ld.global.f32 	%f364, [%rd443];
	add.f32 	%f365, %f548, %f364;
	st.global.f32 	[%rd443], %f365;
	add.s32 	%r270, %r269, 32;
	cvt.s64.s32 	%rd444, %r270;
	add.s64 	%rd445, %rd444, %rd65;
	shl.b64 	%rd446, %rd445, 2;
	add.s64 	%rd447, %rd1, %rd446;
	ld.global.f32 	%f366, [%rd447];
	add.f32 	%f367, %f547, %f366;
	st.global.f32 	[%rd447], %f367;
	add.s32 	%r271, %r269, 64;
	cvt.s64.s32 	%rd448, %r271;
	add.s64 	%rd449, %rd448, %rd65;
	shl.b64 	%rd450, %rd449, 2;
	add.s64 	%rd451, %rd1, %rd450;
	ld.global.f32 	%f368, [%rd451];
	add.f32 	%f369, %f546, %f368;
	st.global.f32 	[%rd451], %f369;
	add.s32 	%r272, %r4, 32;
	setp.ge.s32 	%p46, %r272, %r9;
	@%p46 bra 	$L__BB41_83;
	ld.param.u32 	%r357, [mul_mat_q40_stream_k_fixup_112_8_false_param_7];
	shl.b32 	%r14, %r357, 5;
	add.s32 	%r15, %r14, %r10;
	add.s32 	%r274, %r15, %r247;
	cvt.s64.s32 	%rd452, %r274;
	add.s64 	%rd453, %rd452, %rd65;
	shl.b64 	%rd454, %rd453, 2;
	add.s64 	%rd455, %rd1, %rd454;
	ld.global.f32 	%f370, [%rd455];
	add.f32 	%f371, %f545, %f370;
	st.global.f32 	[%rd455], %f371;
	add.s32 	%r275, %r5, %r15;
	cvt.s64.s32 	%rd456, %r275;
	add.s64 	%rd457, %rd456, %rd65;
	shl.b64 	%rd458, %rd457, 2;
	add.s64 	%rd459, %rd1, %rd458;
	ld.global.f32 	%f372, [%rd459];
	add.f32 	%f373, %f544, %f372;
	st.global.f32 	[%rd459], %f373;
	add.s32 	%r276, %r275, 32;
	cvt.s64.s32 	%rd460, %r276;
	add.s64 	%rd461, %rd460, %rd65;
	shl.b64 	%rd462, %rd461, 2;
	add.s64 	%rd463, %rd1, %rd462;
	ld.global.f32 	%f374, [%rd463];
	add.f32 	%f375, %f543, %f374;
	st.global.f32 	[%rd463], %f375;
	add.s32 	%r277, %r275, 64;
	cvt.s64.s32 	%rd464, %r277;
	add.s64 	%rd465, %rd464, %rd65;
	shl.b64 	%rd466, %rd465, 2;
	add.s64 	%rd467, %rd1, %rd466;
	ld.global.f32 	%f376, [%rd467];
	add.f32 	%f377, %f542, %f376;
	st.global.f32 	[%rd467], %f377;
	add.s32 	%r278, %r4, 40;
	setp.ge.s32 	%p47, %r278, %r9;
	@%p47 bra 	$L__BB41_83;
	add.s32 	%r280, %r15, %r11;
	add.s32 	%r281, %r280, %r247;
	cvt.s64.s32 	%rd468, %r281;
	add.s64 	%rd469, %rd468, %rd65;
	shl.b64 	%rd470, %rd469, 2;
	add.s64 	%rd471, %rd1, %rd470;
	ld.global.f32 	%f378, [%rd471];
	add.f32 	%f379, %f541, %f378;
	st.global.f32 	[%rd471], %f379;
	add.s32 	%r282, %r5, %r280;
	cvt.s64.s32 	%rd472, %r282;
	add.s64 	%rd473, %rd472, %rd65;
	shl.b64 	%rd474, %rd473, 2;
	add.s64 	%rd475, %rd1, %rd474;
	ld.global.f32 	%f380, [%rd475];
	add.f32 	%f381, %f540, %f380;
	st.global.f32 	[%rd475], %f381;
	add.s32 	%r283, %r282, 32;
	cvt.s64.s32 	%rd476, %r283;
	add.s64 	%rd477, %rd476, %rd65;
	shl.b64 	%rd478, %rd477, 2;
	add.s64 	%rd479, %rd1, %rd478;
	ld.global.f32 	%f382, [%rd479];
	add.f32 	%f383, %f539, %f382;
	st.global.f32 	[%rd479], %f383;
	add.s32 	%r284, %r282, 64;
	cvt.s64.s32 	%rd480, %r284;
	add.s64 	%rd481, %rd480, %rd65;
	shl.b64 	%rd482, %rd481, 2;
	add.s64 	%rd483, %rd1, %rd482;
	ld.global.f32 	%f384, [%rd483];
	add.f32 	%f385, %f538, %f384;
	st.global.f32 	[%rd483], %f385;
	add.s32 	%r285, %r4, 48;
	setp.ge.s32 	%p48, %r285, %r9;
	@%p48 bra 	$L__BB41_83;
	add.s32 	%r16, %r12, %r15;
	add.s32 	%r287, %r16, %r247;
	cvt.s64.s32 	%rd484, %r287;
	add.s64 	%rd485, %rd484, %rd65;
	shl.b64 	%rd486, %rd485, 2;
	add.s64 	%rd487, %rd1, %rd486;
	ld.global.f32 	%f386, [%rd487];
	add.f32 	%f387, %f537, %f386;
	st.global.f32 	[%rd487], %f387;
	add.s32 	%r288, %r5, %r16;
	cvt.s64.s32 	%rd488, %r288;
	add.s64 	%rd489, %rd488, %rd65;
	shl.b64 	%rd490, %rd489, 2;
	add.s64 	%rd491, %rd1, %rd490;
	ld.global.f32 	%f388, [%rd491];
	add.f32 	%f389, %f536, %f388;
	st.global.f32 	[%rd491], %f389;
	add.s32 	%r289, %r288, 32;
	cvt.s64.s32 	%rd492, %r289;
	add.s64 	%rd493, %rd492, %rd65;
	shl.b64 	%rd494, %rd493, 2;
	add.s64 	%rd495, %rd1, %rd494;
	ld.global.f32 	%f390, [%rd495];
	add.f32 	%f391, %f535, %f390;
	st.global.f32 	[%rd495], %f391;
	add.s32 	%r290, %r288, 64;
	cvt.s64.s32 	%rd496, %r290;
	add.s64 	%rd497, %rd496, %rd65;
	shl.b64 	%rd498, %rd497, 2;
	add.s64 	%rd499, %rd1, %rd498;
	ld.global.f32 	%f392, [%rd499];
	add.f32 	%f393, %f534, %f392;
	st.global.f32 	[%rd499], %f393;
	add.s32 	%r291, %r4, 56;
	setp.ge.s32 	%p49, %r291, %r9;
	@%p49 bra 	$L__BB41_83;
	add.s32 	%r293, %r16, %r11;
	add.s32 	%r294, %r293, %r247;
	cvt.s64.s32 	%rd500, %r294;
	add.s64 	%rd501, %rd500, %rd65;
	shl.b64 	%rd502, %rd501, 2;
	add.s64 	%rd503, %rd1, %rd502;
	ld.global.f32 	%f394, [%rd503];
	add.f32 	%f395, %f533, %f394;
	st.global.f32 	[%rd503], %f395;
	add.s32 	%r295, %r5, %r293;
	cvt.s64.s32 	%rd504, %r295;
	add.s64 	%rd505, %rd504, %rd65;
	shl.b64 	%rd506, %rd505, 2;
	add.s64 	%rd507, %rd1, %rd506;
	ld.global.f32 	%f396, [%rd507];
	add.f32 	%f397, %f532, %f396;
	st.global.f32 	[%rd507], %f397;
	add.s32 	%r296, %r295, 32;
	cvt.s64.s32 	%rd508, %r296;
	add.s64 	%rd509, %rd508, %rd65;
	shl.b64 	%rd510, %rd509, 2;
	add.s64 	%rd511, %rd1, %rd510;
	ld.global.f32 	%f398, [%rd511];
	add.f32 	%f399, %f531, %f398;
	st.global.f32 	[%rd511], %f399;
	add.s32 	%r297, %r295, 64;
	cvt.s64.s32 	%rd512, %r297;
	add.s64 	%rd513, %rd512, %rd65;
	shl.b64 	%rd514, %rd513, 2;
	add.s64 	%rd515, %rd1, %rd514;
	ld.global.f32 	%f400, [%rd515];
	add.f32 	%f401, %f530, %f400;
	st.global.f32 	[%rd515], %f401;
	add.s32 	%r298, %r4, 64;
	setp.ge.s32 	%p50, %r298, %r9;
	@%p50 bra 	$L__BB41_83;
	ld.param.u32 	%r358, [mul_mat_q40_stream_k_fixup_112_8_false_param_7];
	shl.b32 	%r300, %r358, 6;
	add.s32 	%r17, %r300, %r10;
	add.s32 	%r301, %r17, %r247;
	cvt.s64.s32 	%rd516, %r301;
	add.s64 	%rd517, %rd516, %rd65;
	shl.b64 	%rd518, %rd517, 2;
	add.s64 	%rd519, %rd1, %rd518;
	ld.global.f32 	%f402, [%rd519];
	add.f32 	%f403, %f529, %f402;
	st.global.f32 	[%rd519], %f403;
	add.s32 	%r302, %r5, %r17;
	cvt.s64.s32 	%rd520, %r302;
	add.s64 	%rd521, %rd520, %rd65;
	shl.b64 	%rd522, %rd521, 2;
	add.s64 	%rd523, %rd1, %rd522;
	ld.global.f32 	%f404, [%rd523];
	add.f32 	%f405, %f528, %f404;
	st.global.f32 	[%rd523], %f405;
	add.s32 	%r303, %r302, 32;
	cvt.s64.s32 	%rd524, %r303;
	add.s64 	%rd525, %rd524, %rd65;
	shl.b64 	%rd526, %rd525, 2;
	add.s64 	%rd527, %rd1, %rd526;
	ld.global.f32 	%f406, [%rd527];
	add.f32 	%f407, %f527, %f406;
	st.global.f32 	[%rd527], %f407;
	add.s32 	%r304, %r302, 64;
	cvt.s64.s32 	%rd528, %r304;
	add.s64 	%rd529, %rd528, %rd65;
	shl.b64 	%rd530, %rd529, 2;
	add.s64 	%rd531, %rd1, %rd530;
	ld.global.f32 	%f408, [%rd531];
	add.f32 	%f409, %f526, %f408;
	st.global.f32 	[%rd531], %f409;
	add.s32 	%r305, %r4, 72;
	setp.ge.s32 	%p51, %r305, %r9;
	@%p51 bra 	$L__BB41_83;
	add.s32 	%r307, %r17, %r11;
	add.s32 	%r308, %r307, %r247;
	cvt.s64.s32 	%rd532, %r308;
	add.s64 	%rd533, %rd532, %rd65;
	shl.b64 	%rd534, %rd533, 2;
	add.s64 	%rd535, %rd1, %rd534;
	ld.global.f32 	%f410, [%rd535];
	add.f32 	%f411, %f525, %f410;
	st.global.f32 	[%rd535], %f411;
	add.s32 	%r309, %r5, %r307;
	cvt.s64.s32 	%rd536, %r309;
	add.s64 	%rd537, %rd536, %rd65;
	shl.b64 	%rd538, %rd537, 2;
	add.s64 	%rd539, %rd1, %rd538;
	ld.global.f32 	%f412, [%rd539];
	add.f32 	%f413, %f524, %f412;
	st.global.f32 	[%rd539], %f413;
	add.s32 	%r310, %r309, 32;
	cvt.s64.s32 	%rd540, %r310;
	add.s64 	%rd541, %rd540, %rd65;
	shl.b64 	%rd542, %rd541, 2;
	add.s64 	%rd543, %rd1, %rd542;
	ld.global.f32 	%f414, [%rd543];
	add.f32 	%f415, %f523, %f414;
	st.global.f32 	[%rd543], %f415;
	add.s32 	%r311, %r309, 64;
	cvt.s64.s32 	%rd544, %r311;
	add.s64 	%rd545, %rd544, %rd65;
	shl.b64 	%rd546, %rd545, 2;
	add.s64 	%rd547, %rd1, %rd546;
	ld.global.f32 	%f416, [%rd547];
	add.f32 	%f417, %f522, %f416;
	st.global.f32 	[%rd547], %f417;
	add.s32 	%r312, %r4, 80;
	setp.ge.s32 	%p52, %r312, %r9;
	@%p52 bra 	$L__BB41_83;
	add.s32 	%r18, %r12, %r17;
	add.s32 	%r314, %r18, %r247;
	cvt.s64.s32 	%rd548, %r314;
	add.s64 	%rd549, %rd548, %rd65;
	shl.b64 	%rd550, %rd549, 2;
	add.s64 	%rd551, %rd1, %rd550;
	ld.global.f32 	%f418, [%rd551];
	add.f32 	%f419, %f521, %f418;
	st.global.f32 	[%rd551], %f419;
	add.s32 	%r315, %r5, %r18;
	cvt.s64.s32 	%rd552, %r315;
	add.s64 	%rd553, %rd552, %rd65;
	shl.b64 	%rd554, %rd553, 2;
	add.s64 	%rd555, %rd1, %rd554;
	ld.global.f32 	%f420, [%rd555];
	add.f32 	%f421, %f520, %f420;
	st.global.f32 	[%rd555], %f421;
	add.s32 	%r316, %r315, 32;
	cvt.s64.s32 	%rd556, %r316;
	add.s64 	%rd557, %rd556, %rd65;
	shl.b64 	%rd558, %rd557, 2;
	add.s64 	%rd559, %rd1, %rd558;
	ld.global.f32 	%f422, [%rd559];
	add.f32 	%f423, %f519, %f422;
	st.global.f32 	[%rd559], %f423;
	add.s32 	%r317, %r315, 64;
	cvt.s64.s32 	%rd560, %r317;
	add.s64 	%rd561, %rd560, %rd65;
	shl.b64 	%rd562, %rd561, 2;
	add.s64 	%rd563, %rd1, %rd562;
	ld.global.f32 	%f424, [%rd563];
	add.f32 	%f425, %f518, %f424;
	st.global.f32 	[%rd563], %f425;
	add.s32 	%r318, %r4, 88;
	setp.ge.s32 	%p53, %r318, %r9;
	@%p53 bra 	$L__BB41_83;
	add.s32 	%r320, %r18, %r11;
	add.s32 	%r321, %r320, %r247;
	cvt.s64.s32 	%rd564, %r321;
	add.s64 	%rd565, %rd564, %rd65;
	shl.b64 	%rd566, %rd565, 2;
	add.s64 	%rd567, %rd1, %rd566;
	ld.global.f32 	%f426, [%rd567];
	add.f32 	%f427, %f517, %f426;
	st.global.f32 	[%rd567], %f427;
	add.s32 	%r322, %r5, %r320;
	cvt.s64.s32 	%rd568, %r322;
	add.s64 	%rd569, %rd568, %rd65;
	shl.b64 	%rd570, %rd569, 2;
	add.s64 	%rd571, %rd1, %rd570;
	ld.global.f32 	%f428, [%rd571];
	add.f32 	%f429, %f516, %f428;
	st.global.f32 	[%rd571], %f429;
	add.s32 	%r323, %r322, 32;
	cvt.s64.s32 	%rd572, %r323;
	add.s64 	%rd573, %rd572, %rd65;
	shl.b64 	%rd574, %rd573, 2;
	add.s64 	%rd575, %rd1, %rd574;
	ld.global.f32 	%f430, [%rd575];
	add.f32 	%f431, %f515, %f430;
	st.global.f32 	[%rd575], %f431;
	add.s32 	%r324, %r322, 64;
	cvt.s64.s32 	%rd576, %r324;
	add.s64 	%rd577, %rd576, %rd65;
	shl.b64 	%rd578, %rd577, 2;
	add.s64 	%rd579, %rd1, %rd578;
	ld.global.f32 	%f432, [%rd579];
	add.f32 	%f433, %f514, %f432;
	st.global.f32 	[%rd579], %f433;
	add.s32 	%r325, %r4, 96;
	setp.ge.s32 	%p54, %r325, %r9;
	@%p54 bra 	$L__BB41_83;
	add.s32 	%r19, %r14, %r17;
	add.s32 	%r327, %r19, %r247;
	cvt.s64.s32 	%rd580, %r327;
	add.s64 	%rd581, %rd580, %rd65;
	shl.b64 	%rd582, %rd581, 2;
	add.s64 	%rd583, %rd1, %rd582;
	ld.global.f32 	%f434, [%rd583];
	add.f32 	%f435, %f513, %f434;
	st.global.f32 	[%rd583], %f435;
	add.s32 	%r328, %r5, %r19;
	cvt.s64.s32 	%rd584, %r328;
	add.s64 	%rd585, %rd584, %rd65;
	shl.b64 	%rd586, %rd585, 2;
	add.s64 	%rd587, %rd1, %rd586;
	ld.global.f32 	%f436, [%rd587];
	add.f32 	%f437, %f512, %f436;
	st.global.f32 	[%rd587], %f437;
	add.s32 	%r329, %r328, 32;
	cvt.s64.s32 	%rd588, %r329;
	add.s64 	%rd589, %rd588, %rd65;
	shl.b64 	%rd590, %rd589, 2;
	add.s64 	%rd591, %rd1, %rd590;
	ld.global.f32 	%f438, [%rd591];
	add.f32 	%f439, %f511, %f438;
	st.global.f32 	[%rd591], %f439;
	add.s32 	%r330, %r328, 64;
	cvt.s64.s32 	%rd592, %r330;
	add.s64 	%rd593, %rd592, %rd65;
	shl.b64 	%rd594, %rd593, 2;
	add.s64 	%rd595, %rd1, %rd594;
	ld.global.f32 	%f440, [%rd595];
	add.f32 	%f441, %f510, %f440;
	st.global.f32 	[%rd595], %f441;
	add.s32 	%r331, %r4, 104;
	setp.ge.s32 	%p55, %r331, %r9;
	@%p55 bra 	$L__BB41_83;
	add.s32 	%r333, %r19, %r11;
	add.s32 	%r334, %r333, %r247;
	cvt.s64.s32 	%rd596, %r334;
	add.s64 	%rd597, %rd596, %rd65;
	shl.b64 	%rd598, %rd597, 2;
	add.s64 	%rd599, %rd1, %rd598;
	ld.global.f32 	%f442, [%rd599];
	add.f32 	%f443, %f509, %f442;
	st.global.f32 	[%rd599], %f443;
	add.s32 	%r335, %r5, %r333;
	cvt.s64.s32 	%rd600, %r335;
	add.s64 	%rd601, %rd600, %rd65;
	shl.b64 	%rd602, %rd601, 2;
	add.s64 	%rd603, %rd1, %rd602;
	ld.global.f32 	%f444, [%rd603];
	add.f32 	%f445, %f508, %f444;
	st.global.f32 	[%rd603], %f445;
	add.s32 	%r336, %r335, 32;
	cvt.s64.s32 	%rd604, %r336;
	add.s64 	%rd605, %rd604, %rd65;
	shl.b64 	%rd606, %rd605, 2;
	add.s64 	%rd607, %rd1, %rd606;
	ld.global.f32 	%f446, [%rd607];
	add.f32 	%f447, %f507, %f446;
	st.global.f32 	[%rd607], %f447;
	add.s32 	%r337, %r335, 64;
	cvt.s64.s32 	%rd608, %r337;
	add.s64 	%rd609, %rd608, %rd65;
	shl.b64 	%rd610, %rd609, 2;
	add.s64 	%rd611, %rd1, %rd610;
	ld.global.f32 	%f448, [%rd611];
	add.f32 	%f449, %f506, %f448;
	st.global.f32 	[%rd611], %f449;
	bra.uni 	$L__BB41_83;
$L__BB41_66:
	ld.param.u64 	%rd614, [mul_mat_q40_stream_k_fixup_112_8_false_param_1];
	cvta.to.global.u64 	%rd154, %rd614;
	cvt.u32.u64 	%r119, %rd36;
	shl.b64 	%rd155, %rd631, 32;
	shr.s64 	%rd156, %rd155, 30;
	add.s64 	%rd157, %rd154, %rd156;
	ld.global.u32 	%r20, [%rd157];
	add.s64 	%rd158, %rd155, 4294967296;
	shr.s64 	%rd159, %rd158, 30;
	add.s64 	%rd160, %rd154, %rd159;
	ld.global.u32 	%r21, [%rd160];
	shl.b32 	%r120, %r4, 5;
	add.s32 	%r22, %r120, %r119;
	setp.gt.u32 	%p27, %r22, 111;
	@%p27 bra 	$L__BB41_68;
	ld.param.u64 	%rd613, [mul_mat_q40_stream_k_fixup_112_8_false_param_0];
	add.s32 	%r121, %r22, %r20;
	cvta.to.global.u64 	%rd161, %rd613;
	mul.wide.s32 	%rd162, %r121, 4;
	add.s64 	%rd163, %rd161, %rd162;
	ld.global.u32 	%r122, [%rd163];
	shl.b32 	%r123, %r22, 2;
	mov.u32 	%r124, _ZZN34_INTERNAL_9074448f_4_k_cu_5eb7d63f24mul_mat_q_stream_k_fixupILi112ELi8ELb0EEEvPKiS2_PfPKfiiiiiiE14ids_dst_shared;
	add.s32 	%r125, %r124, %r123;
	st.shared.u32 	[%r125], %r122;
$L__BB41_68:
	bar.sync 	0;
	shl.b32 	%r126, %r7, 7;
	cvt.s64.s32 	%rd66, %r126;
	mul.lo.s32 	%r127, %r8, -112;
	sub.s32 	%r128, %r127, %r20;
	add.s32 	%r23, %r128, %r21;
	setp.ge.s32 	%p28, %r4, %r23;
	@%p28 bra 	$L__BB41_83;
	ld.param.u32 	%r339, [mul_mat_q40_stream_k_fixup_112_8_false_param_7];
	shl.b32 	%r130, %r4, 2;
	mov.u32 	%r131, _ZZN34_INTERNAL_9074448f_4_k_cu_5eb7d63f24mul_mat_q_stream_k_fixupILi112ELi8ELb0EEEvPKiS2_PfPKfiiiiiiE14ids_dst_shared;
	add.s32 	%r24, %r131, %r130;
	ld.shared.u32 	%r132, [%r24];
	mul.lo.s32 	%r133, %r132, %r339;
	add.s32 	%r134, %r119, %r133;
	cvt.s64.s32 	%rd164, %r134;
	add.s64 	%rd165, %rd164, %rd66;
	shl.b64 	%rd166, %rd165, 2;
	add.s64 	%rd167, %rd1, %rd166;
	ld.global.f32 	%f226, [%rd167];
	add.f32 	%f227, %f561, %f226;
	st.global.f32 	[%rd167], %f227;
	add.s32 	%r135, %r5, %r133;
	cvt.s64.s32 	%rd168, %r135;
	add.s64 	%rd169, %rd168, %rd66;
	shl.b64 	%rd170, %rd169, 2;
	add.s64 	%rd171, %rd1, %rd170;
	ld.global.f32 	%f228, [%rd171];
	add.f32 	%f229, %f560, %f228;
	st.global.f32 	[%rd171], %f229;
	add.s32 	%r136, %r135, 32;
	cvt.s64.s32 	%rd172, %r136;
	add.s64 	%rd173, %rd172, %rd66;
	shl.b64 	%rd174, %rd173, 2;
	add.s64 	%rd175, %rd1, %rd174;
	ld.global.f32 	%f230, [%rd175];
	add.f32 	%f231, %f559, %f230;
	st.global.f32 	[%rd175], %f231;
	add.s32 	%r137, %r135, 64;
	cvt.s64.s32 	%rd176, %r137;
	add.s64 	%rd177, %rd176, %rd66;
	shl.b64 	%rd178, %rd177, 2;
	add.s64 	%rd179, %rd1, %rd178;
	ld.global.f32 	%f232, [%rd179];
	add.f32 	%f233, %f558, %f232;
	st.global.f32 	[%rd179], %f233;
	add.s32 	%r138, %r4, 8;
	setp.ge.s32 	%p29, %r138, %r23;
	@%p29 bra 	$L__BB41_83;
	ld.param.u32 	%r340, [mul_mat_q40_stream_k_fixup_112_8_false_param_7];
	ld.shared.u32 	%r140, [%r24+32];
	mul.lo.s32 	%r141, %r140, %r340;
	add.s32 	%r142, %r119, %r141;
	cvt.s64.s32 	%rd180, %r142;
	add.s64 	%rd181, %rd180, %rd66;
	shl.b64 	%rd182, %rd181, 2;
	add.s64 	%rd183, %rd1, %rd182;
	ld.global.f32 	%f234, [%rd183];
	add.f32 	%f235, %f557, %f234;
	st.global.f32 	[%rd183], %f235;
	add.s32 	%r143, %r5, %r141;
	cvt.s64.s32 	%rd184, %r143;
	add.s64 	%rd185, %rd184, %rd66;
	shl.b64 	%rd186, %rd185, 2;
	add.s64 	%rd187, %rd1, %rd186;
	ld.global.f32 	%f236, [%rd187];
	add.f32 	%f237, %f556, %f236;
	st.global.f32 	[%rd187], %f237;
	add.s32 	%r144, %r143, 32;
	cvt.s64.s32 	%rd188, %r144;
	add.s64 	%rd189, %rd188, %rd66;
	shl.b64 	%rd190, %rd189, 2;
	add.s64 	%rd191, %rd1, %rd190;
	ld.global.f32 	%f238, [%rd191];
	add.f32 	%f239, %f555, %f238;
	st.global.f32 	[%rd191], %f239;
	add.s32 	%r145, %r143, 64;
	cvt.s64.s32 	%rd192, %r145;
	add.s64 	%rd193, %rd192, %rd66;
	shl.b64 	%rd194, %rd193, 2;
	add.s64 	%rd195, %rd1, %rd194;
	ld.global.f32 	%f240, [%rd195];
	add.f32 	%f241, %f554, %f240;
	st.global.f32 	[%rd195], %f241;
	add.s32 	%r146, %r4, 16;
	setp.ge.s32 	%p30, %r146, %r23;
	@%p30 bra 	$L__BB41_83;
	ld.param.u32 	%r341, [mul_mat_q40_stream_k_fixup_112_8_false_param_7];
	ld.shared.u32 	%r148, [%r24+64];
	mul.lo.s32 	%r149, %r148, %r341;
	add.s32 	%r150, %r119, %r149;
	cvt.s64.s32 	%rd196, %r150;
	add.s64 	%rd197, %rd196, %rd66;
	shl.b64 	%rd198, %rd197, 2;
	add.s64 	%rd199, %rd1, %rd198;
	ld.global.f32 	%f242, [%rd199];
	add.f32 	%f243, %f553, %f242;
	st.global.f32 	[%rd199], %f243;
	add.s32 	%r151, %r5, %r149;
	cvt.s64.s32 	%rd200, %r151;
	add.s64 	%rd201, %rd200, %rd66;
	shl.b64 	%rd202, %rd201, 2;
	add.s64 	%rd203, %rd1, %rd202;
	ld.global.f32 	%f244, [%rd203];
	add.f32 	%f245, %f552, %f244;
	st.global.f32 	[%rd203], %f245;
	add.s32 	%r152, %r151, 32;
	cvt.s64.s32 	%rd204, %r152;
	add.s64 	%rd205, %rd204, %rd66;
	shl.b64 	%rd206, %rd205, 2;
	add.s64 	%rd207, %rd1, %rd206;
	ld.global.f32 	%f246, [%rd207];
	add.f32 	%f247, %f551, %f246;
	st.global.f32 	[%rd207], %f247;
	add.s32 	%r153, %r151, 64;
	cvt.s64.s32 	%rd208, %r153;
	add.s64 	%rd209, %rd208, %rd66;
	shl.b64 	%rd210, %rd209, 2;
	add.s64 	%rd211, %rd1, %rd210;
	ld.global.f32 	%f248, [%rd211];
	add.f32 	%f249, %f550, %f248;
	st.global.f32 	[%rd211], %f249;
	add.s32 	%r154, %r4, 24;
	setp.ge.s32 	%p31, %r154, %r23;
	@%p31 bra 	$L__BB41_83;
	ld.param.u32 	%r342, [mul_mat_q40_stream_k_fixup_112_8_false_param_7];
	ld.shared.u32 	%r156, [%r24+96];
	mul.lo.s32 	%r157, %r156, %r342;
	add.s32 	%r158, %r119, %r157;
	cvt.s64.s32 	%rd212, %r158;
	add.s64 	%rd213, %rd212, %rd66;
	shl.b64 	%rd214, %rd213, 2;
	add.s64 	%rd215, %rd1, %rd214;
	ld.global.f32 	%f250, [%rd215];
	add.f32 	%f251, %f549, %f250;
	st.global.f32 	[%rd215], %f251;
	add.s32 	%r159, %r5, %r157;
	cvt.s64.s32 	%rd216, %r159;
	add.s64 	%rd217, %rd216, %rd66;
	shl.b64 	%rd218, %rd217, 2;
	add.s64 	%rd219, %rd1, %rd218;
	ld.global.f32 	%f252, [%rd219];
	add.f32 	%f253, %f548, %f252;
	st.global.f32 	[%rd219], %f253;
	add.s32 	%r160, %r159, 32;
	cvt.s64.s32 	%rd220, %r160;
	add.s64 	%rd221, %rd220, %rd66;
	shl.b64 	%rd222, %rd221, 2;
	add.s64 	%rd223, %rd1, %rd222;
	ld.global.f32 	%f254, [%rd223];
	add.f32 	%f255, %f547, %f254;
	st.global.f32 	[%rd223], %f255;
	add.s32 	%r161, %r159, 64;
	cvt.s64.s32 	%rd224, %r161;
	add.s64 	%rd225, %rd224, %rd66;
	shl.b64 	%rd226, %rd225, 2;
	add.s64 	%rd227, %rd1, %rd226;
	ld.global.f32 	%f256, [%rd227];
	add.f32 	%f257, %f546, %f256;
	st.global.f32 	[%rd227], %f257;
	add.s32 	%r162, %r4, 32;
	setp.ge.s32 	%p32, %r162, %r23;
	@%p32 bra 	$L__BB41_83;
	ld.param.u32 	%r343, [mul_mat_q40_stream_k_fixup_112_8_false_param_7];
	ld.shared.u32 	%r164, [%r24+128];
	mul.lo.s32 	%r165, %r164, %r343;
	add.s32 	%r166, %r119, %r165;
	cvt.s64.s32 	%rd228, %r166;
	add.s64 	%rd229, %rd228, %rd66;
	shl.b64 	%rd230, %rd229, 2;
	add.s64 	%rd231, %rd1, %rd230;
	ld.global.f32 	%f258, [%rd231];
	add.f32 	%f259, %f545, %f258;
	st.global.f32 	[%rd231], %f259;
	add.s32 	%r167, %r5, %r165;
	cvt.s64.s32 	%rd232, %r167;
	add.s64 	%rd233, %rd232, %rd66;
	shl.b64 	%rd234, %rd233, 2;
	add.s64 	%rd235, %rd1, %rd234;
	ld.global.f32 	%f260, [%rd235];
	add.f32 	%f261, %f544, %f260;
	st.global.f32 	[%rd235], %f261;
	add.s32 	%r168, %r167, 32;
	cvt.s64.s32 	%rd236, %r168;
	add.s64 	%rd237, %rd236, %rd66;
	shl.b64 	%rd238, %rd237, 2;
	add.s64 	%rd239, %rd1, %rd238;
	ld.global.f32 	%f262, [%rd239];
	add.f32 	%f263, %f543, %f262;
	st.global.f32 	[%rd239], %f263;
	add.s32 	%r169, %r167, 64;
	cvt.s64.s32 	%rd240, %r169;
	add.s64 	%rd241, %rd240, %rd66;
	shl.b64 	%rd242, %rd241, 2;
	add.s64 	%rd243, %rd1, %rd242;
	ld.global.f32 	%f264, [%rd243];
	add.f32 	%f265, %f542, %f264;
	st.global.f32 	[%rd243], %f265;
	add.s32 	%r170, %r4, 40;
	setp.ge.s32 	%p33, %r170, %r23;
	@%p33 bra 	$L__BB41_83;
	ld.param.u32 	%r344, [mul_mat_q40_stream_k_fixup_112_8_false_param_7];
	ld.shared.u32 	%r172, [%r24+160];
	mul.lo.s32 	%r173, %r172, %r344;
	add.s32 	%r174, %r119, %r173;
	cvt.s64.s32 	%rd244, %r174;
	add.s64 	%rd245, %rd244, %rd66;
	shl.b64 	%rd246, %rd245, 2;
	add.s64 	%rd247, %rd1, %rd246;
	ld.global.f32 	%f266, [%rd247];
	add.f32 	%f267, %f541, %f266;
	st.global.f32 	[%rd247], %f267;
	add.s32 	%r175, %r5, %r173;
	cvt.s64.s32 	%rd248, %r175;
	add.s64 	%rd249, %rd248, %rd66;
	shl.b64 	%rd250, %rd249, 2;
	add.s64 	%rd251, %rd1, %rd250;
	ld.global.f32 	%f268, [%rd251];
	add.f32 	%f269, %f540, %f268;
	st.global.f32 	[%rd251], %f269;
	add.s32 	%r176, %r175, 32;
	cvt.s64.s32 	%rd252, %r176;
	add.s64 	%rd253, %rd252, %rd66;
	shl.b64 	%rd254, %rd253, 2;
	add.s64 	%rd255, %rd1, %rd254;
	ld.global.f32 	%f270, [%rd255];
	add.f32 	%f271, %f539, %f270;
	st.global.f32 	[%rd255], %f271;
	add.s32 	%r177, %r175, 64;
	cvt.s64.s32 	%rd256, %r177;
	add.s64 	%rd257, %rd256, %rd66;
	shl.b64 	%rd258, %rd257, 2;
	add.s64 	%rd259, %rd1, %rd258;
	ld.global.f32 	%f272, [%rd259];
	add.f32 	%f273, %f538, %f272;
	st.global.f32 	[%rd259], %f273;
	add.s32 	%r178, %r4, 48;
	setp.ge.s32 	%p34, %r178, %r23;
	@%p34 bra 	$L__BB41_83;
	ld.param.u32 	%r345, [mul_mat_q40_stream_k_fixup_112_8_false_param_7];
	ld.shared.u32 	%r180, [%r24+192];
	mul.lo.s32 	%r181, %r180, %r345;
	add.s32 	%r182, %r119, %r181;
	cvt.s64.s32 	%rd260, %r182;
	add.s64 	%rd261, %rd260, %rd66;
	shl.b64 	%rd262, %rd261, 2;
	add.s64 	%rd263, %rd1, %rd262;
	ld.global.f32 	%f274, [%rd263];
	add.f32 	%f275, %f537, %f274;
	st.global.f32 	[%rd263], %f275;
	add.s32 	%r183, %r5, %r181;
	cvt.s64.s32 	%rd264, %r183;
	add.s64 	%rd265, %rd264, %rd66;
	shl.b64 	%rd266, %rd265, 2;
	add.s64 	%rd267, %rd1, %rd266;
	ld.global.f32 	%f276, [%rd267];
	add.f32 	%f277, %f536, %f276;
	st.global.f32 	[%rd267], %f277;
	add.s32 	%r184, %r183, 32;
	cvt.s64.s32 	%rd268, %r184;
	add.s64 	%rd269, %rd268, %rd66;
	shl.b64 	%rd270, %rd269, 2;
	add.s64 	%rd271, %rd1, %rd270;
	ld.global.f32 	%f278, [%rd271];
	add.f32 	%f279, %f535, %f278;
	st.global.f32 	[%rd271], %f279;
	add.s32 	%r185, %r183, 64;
	cvt.s64.s32 	%rd272, %r185;
	add.s64 	%rd273, %rd272, %rd66;
	shl.b64 	%rd274, %rd273, 2;
	add.s64 	%rd275, %rd1, %rd274;
	ld.global.f32 	%f280, [%rd275];
	add.f32 	%f281, %f534, %f280;
	st.global.f32 	[%rd275], %f281;
	add.s32 	%r186, %r4, 56;
	setp.ge.s32 	%p35, %r186, %r23;
	@%p35 bra 	$L__BB41_83;
	ld.param.u32 	%r346, [mul_mat_q40_stream_k_fixup_112_8_false_param_7];
	ld.shared.u32 	%r188, [%r24+224];
	mul.lo.s32 	%r189, %r188, %r346;
	add.s32 	%r190, %r119, %r189;
	cvt.s64.s32 	%rd276, %r190;
	add.s64 	%rd277, %rd276, %rd66;
	shl.b64 	%rd278, %rd277, 2;
	add.s64 	%rd279, %rd1, %rd278;
	ld.global.f32 	%f282, [%rd279];
	add.f32 	%f283, %f533, %f282;
	st.global.f32 	[%rd279], %f283;
	add.s32 	%r191, %r5, %r189;
	cvt.s64.s32 	%rd280, %r191;
	add.s64 	%rd281, %rd280, %rd66;
	shl.b64 	%rd282, %rd281, 2;
	add.s64 	%rd283, %rd1, %rd282;
	ld.global.f32 	%f284, [%rd283];
	add.f32 	%f285, %f532, %f284;
	st.global.f32 	[%rd283], %f285;
	add.s32 	%r192, %r191, 32;
	cvt.s64.s32 	%rd284, %r192;
	add.s64 	%rd285, %rd284, %rd66;
	shl.b64 	%rd286, %rd285, 2;
	add.s64 	%rd287, %rd1, %rd286;
	ld.global.f32 	%f286, [%rd287];
	add.f32 	%f287, %f531, %f286;
	st.global.f32 	[%rd287], %f287;
	add.s32 	%r193, %r191, 64;
	cvt.s64.s32 	%rd288, %r193;
	add.s64 	%rd289, %rd288, %rd66;
	shl.b64 	%rd290, %rd289, 2;
	add.s64 	%rd291, %rd1, %rd290;
	ld.global.f32 	%f288, [%rd291];
	add.f32 	%f289, %f530, %f288;
	st.global.f32 	[%rd291], %f289;
	add.s32 	%r194, %r4, 64;
	setp.ge.s32 	%p36, %r194, %r23;
	@%p36 bra 	$L__BB41_83;
	ld.param.u32 	%r347, [mul_mat_q40_stream_k_fixup_112_8_false_param_7];
	ld.shared.u32 	%r196, [%r24+256];
	mul.lo.s32 	%r197, %r196, %r347;
	add.s32 	%r198, %r119, %r197;
	cvt.s64.s32 	%rd292, %r198;
	add.s64 	%rd293, %rd292, %rd66;
	shl.b64 	%rd294, %rd293, 2;
	add.s64 	%rd295, %rd1, %rd294;
	ld.global.f32 	%f290, [%rd295];
	add.f32 	%f291, %f529, %f290;
	st.global.f32 	[%rd295], %f291;
	add.s32 	%r199, %r5, %r197;
	cvt.s64.s32 	%rd296, %r199;
	add.s64 	%rd297, %rd296, %rd66;
	shl.b64 	%rd298, %rd297, 2;
	add.s64 	%rd299, %rd1, %rd298;
	ld.global.f32 	%f292, [%rd299];
	add.f32 	%f293, %f528, %f292;
	st.global.f32 	[%rd299], %f293;
	add.s32 	%r200, %r199, 32;
	cvt.s64.s32 	%rd300, %r200;
	add.s64 	%rd301, %rd300, %rd66;
	shl.b64 	%rd302, %rd301, 2;
	add.s64 	%rd303, %rd1, %rd302;
	ld.global.f32 	%f294, [%rd303];
	add.f32 	%f295, %f527, %f294;
	st.global.f32 	[%rd303], %f295;
	add.s32 	%r201, %r199, 64;
	cvt.s64.s32 	%rd304, %r201;
	add.s64 	%rd305, %rd304, %rd66;
	shl.b64 	%rd306, %rd305, 2;
	add.s64 	%rd307, %rd1, %rd306;
	ld.global.f32 	%f296, [%rd307];
	add.f32 	%f297, %f526, %f296;
	st.global.f32 	[%rd307], %f297;
	add.s32 	%r202, %r4, 72;
	setp.ge.s32 	%p37, %r202, %r23;
	@%p37 bra 	$L__BB41_83;
	ld.param.u32 	%r348, [mul_mat_q40_stream_k_fixup_112_8_false_param_7];
	ld.shared.u32 	%r204, [%r24+288];
	mul.lo.s32 	%r205, %r204, %r348;
	add.s32 	%r206, %r119, %r205;
	cvt.s64.s32 	%rd308, %r206;
	add.s64 	%rd309, %rd308, %rd66;
	shl.b64 	%rd310, %rd309, 2;
	add.s64 	%rd311, %rd1, %rd310;
	ld.global.f32 	%f298, [%rd311];
	add.f32 	%f299, %f525, %f298;
	st.global.f32 	[%rd311], %f299;
	add.s32 	%r207, %r5, %r205;
	cvt.s64.s32 	%rd312, %r207;
	add.s64 	%rd313, %rd312, %rd66;
	shl.b64 	%rd314, %rd313, 2;
	add.s64 	%rd315, %rd1, %rd314;
	ld.global.f32 	%f300, [%rd315];
	add.f32 	%f301, %f524, %f300;
	st.global.f32 	[%rd315], %f301;
	add.s32 	%r208, %r207, 32;
	cvt.s64.s32 	%rd316, %r208;
	add.s64 	%rd317, %rd316, %rd66;
	shl.b64 	%rd318, %rd317, 2;
	add.s64 	%rd319, %rd1, %rd318;
	ld.global.f32 	%f302, [%rd319];
	add.f32 	%f303, %f523, %f302;
	st.global.f32 	[%rd319], %f303;
	add.s32 	%r209, %r207, 64;
	cvt.s64.s32 	%rd320, %r209;
	add.s64 	%rd321, %rd320, %rd66;
	shl.b64 	%rd322, %rd321, 2;
	add.s64 	%rd323, %rd1, %rd322;
	ld.global.f32 	%f304, [%rd323];
	add.f32 	%f305, %f522, %f304;
	st.global.f32 	[%rd323], %f305;
	add.s32 	%r210, %r4, 80;
	setp.ge.s32 	%p38, %r210, %r23;
	@%p38 bra 	$L__BB41_83;
	ld.param.u32 	%r349, [mul_mat_q40_stream_k_fixup_112_8_false_param_7];
	ld.shared.u32 	%r212, [%r24+320];
	mul.lo.s32 	%r213, %r212, %r349;
	add.s32 	%r214, %r119, %r213;
	cvt.s64.s32 	%rd324, %r214;
	add.s64 	%rd325, %rd324, %rd66;
	shl.b64 	%rd326, %rd325, 2;
	add.s64 	%rd327, %rd1, %rd326;
	ld.global.f32 	%f306, [%rd327];
	add.f32 	%f307, %f521, %f306;
	st.global.f32 	[%rd327], %f307;
	add.s32 	%r215, %r5, %r213;
	cvt.s64.s32 	%rd328, %r215;
	add.s64 	%rd329, %rd328, %rd66;
	shl.b64 	%rd330, %rd329, 2;
	add.s64 	%rd331, %rd1, %rd330;
	ld.global.f32 	%f308, [%rd331];
	add.f32 	%f309, %f520, %f308;
	st.global.f32 	[%rd331], %f309;
	add.s32 	%r216, %r215, 32;
	cvt.s64.s32 	%rd332, %r216;
	add.s64 	%rd333, %rd332, %rd66;
	shl.b64 	%rd334, %rd333, 2;
	add.s64 	%rd335, %rd1, %rd334;
	ld.global.f32 	%f310, [%rd335];
	add.f32 	%f311, %f519, %f310;
	st.global.f32 	[%rd335], %f311;
	add.s32 	%r217, %r215, 64;
	cvt.s64.s32 	%rd336, %r217;
	add.s64 	%rd337, %rd336, %rd66;
	shl.b64 	%rd338, %rd337, 2;
	add.s64 	%rd339, %rd1, %rd338;
	ld.global.f32 	%f312, [%rd339];
	add.f32 	%f313, %f518, %f312;
	st.global.f32 	[%rd339], %f313;
	add.s32 	%r218, %r4, 88;
	setp.ge.s32 	%p39, %r218, %r23;
	@%p39 bra 	$L__BB41_83;
	ld.param.u32 	%r350, [mul_mat_q40_stream_k_fixup_112_8_false_param_7];
	ld.shared.u32 	%r220, [%r24+352];
	mul.lo.s32 	%r221, %r220, %r350;
	add.s32 	%r222, %r119, %r221;
	cvt.s64.s32 	%rd340, %r222;
	add.s64 	%rd341, %rd340, %rd66;
	shl.b64 	%rd342, %rd341, 2;
	add.s64 	%rd343, %rd1, %rd342;
	ld.global.f32 	%f314, [%rd343];
	add.f32 	%f315, %f517, %f314;
	st.global.f32 	[%rd343], %f315;
	add.s32 	%r223, %r5, %r221;
	cvt.s64.s32 	%rd344, %r223;
	add.s64 	%rd345, %rd344, %rd66;
	shl.b64 	%rd346, %rd345, 2;
	add.s64 	%rd347, %rd1, %rd346;
	ld.global.f32 	%f316, [%rd347];
	add.f32 	%f317, %f516, %f316;
	st.global.f32 	[%rd347], %f317;
	add.s32 	%r224, %r223, 32;
	cvt.s64.s32 	%rd348, %r224;
	add.s64 	%rd349, %rd348, %rd66;
	shl.b64 	%rd350, %rd349, 2;
	add.s64 	%rd351, %rd1, %rd350;
	ld.global.f32 	%f318, [%rd351];
	add.f32 	%f319, %f515, %f318;
	st.global.f32 	[%rd351], %f319;
	add.s32 	%r225, %r223, 64;
	cvt.s64.s32 	%rd352, %r225;
	add.s64 	%rd353, %rd352, %rd66;
	shl.b64 	%rd354, %rd353, 2;
	add.s64 	%rd355, %rd1, %rd354;
	ld.global.f32 	%f320, [%rd355];
	add.f32 	%f321, %f514, %f320;
	st.global.f32 	[%rd355], %f321;
	add.s32 	%r226, %r4, 96;
	setp.ge.s32 	%p40, %r226, %r23;
	@%p40 bra 	$L__BB41_83;
	ld.param.u32 	%r351, [mul_mat_q40_stream_k_fixup_112_8_false_param_7];
	ld.shared.u32 	%r228, [%r24+384];
	mul.lo.s32 	%r229, %r228, %r351;
	add.s32 	%r230, %r119, %r229;
	cvt.s64.s32 	%rd356, %r230;
	add.s64 	%rd357, %rd356, %rd66;
	shl.b64 	%rd358, %rd357, 2;
	add.s64 	%rd359, %rd1, %rd358;
	ld.global.f32 	%f322, [%rd359];
	add.f32 	%f323, %f513, %f322;
	st.global.f32 	[%rd359], %f323;
	add.s32 	%r231, %r5, %r229;
	cvt.s64.s32 	%rd360, %r231;
	add.s64 	%rd361, %rd360, %rd66;
	shl.b64 	%rd362, %rd361, 2;
	add.s64 	%rd363, %rd1, %rd362;
	ld.global.f32 	%f324, [%rd363];
	add.f32 	%f325, %f512, %f324;
	st.global.f32 	[%rd363], %f325;
	add.s32 	%r232, %r231, 32;
	cvt.s64.s32 	%rd364, %r232;
	add.s64 	%rd365, %rd364, %rd66;
	shl.b64 	%rd366, %rd365, 2;
	add.s64 	%rd367, %rd1, %rd366;
	ld.global.f32 	%f326, [%rd367];
	add.f32 	%f327, %f511, %f326;
	st.global.f32 	[%rd367], %f327;
	add.s32 	%r233, %r231, 64;
	cvt.s64.s32 	%rd368, %r233;
	add.s64 	%rd369, %rd368, %rd66;
	shl.b64 	%rd370, %rd369, 2;
	add.s64 	%rd371, %rd1, %rd370;
	ld.global.f32 	%f328, [%rd371];
	add.f32 	%f329, %f510, %f328;
	st.global.f32 	[%rd371], %f329;
	add.s32 	%r234, %r4, 104;
	setp.ge.s32 	%p41, %r234, %r23;
	@%p41 bra 	$L__BB41_83;
	ld.param.u32 	%r352, [mul_mat_q40_stream_k_fixup_112_8_false_param_7];
	ld.shared.u32 	%r236, [%r24+416];
	mul.lo.s32 	%r237, %r236, %r352;
	add.s32 	%r238, %r119, %r237;
	cvt.s64.s32 	%rd372, %r238;
	add.s64 	%rd373, %rd372, %rd66;
	shl.b64 	%rd374, %rd373, 2;
	add.s64 	%rd375, %rd1, %rd374;
	ld.global.f32 	%f330, [%rd375];
	add.f32 	%f331, %f509, %f330;
	st.global.f32 	[%rd375], %f331;
	add.s32 	%r239, %r5, %r237;
	cvt.s64.s32 	%rd376, %r239;
	add.s64 	%rd377, %rd376, %rd66;
	shl.b64 	%rd378, %rd377, 2;
	add.s64 	%rd379, %rd1, %rd378;
	ld.global.f32 	%f332, [%rd379];
	add.f32 	%f333, %f508, %f332;
	st.global.f32 	[%rd379], %f333;
	add.s32 	%r240, %r239, 32;
	cvt.s64.s32 	%rd380, %r240;
	add.s64 	%rd381, %rd380, %rd66;
	shl.b64 	%rd382, %rd381, 2;
	add.s64 	%rd383, %rd1, %rd382;
	ld.global.f32 	%f334, [%rd383];
	add.f32 	%f335, %f507, %f334;
	st.global.f32 	[%rd383], %f335;
	add.s32 	%r241, %r239, 64;
	cvt.s64.s32 	%rd384, %r241;
	add.s64 	%rd385, %rd384, %rd66;
	shl.b64 	%rd386, %rd385, 2;
	add.s64 	%rd387, %rd1, %rd386;
	ld.global.f32 	%f336, [%rd387];
	add.f32 	%f337, %f506, %f336;
	st.global.f32 	[%rd387], %f337;
$L__BB41_83:
	ret;

}
	// .globl	mul_mat_q40_128_8_false
.visible .entry mul_mat_q40_128_8_false(
	.param .u64 .ptr .align 1 mul_mat_q40_128_8_false_param_0,
	.param .u64 .ptr .align 1 mul_mat_q40_128_8_false_param_1,
	.param .u64 .ptr .align 1 mul_mat_q40_128_8_false_param_2,
	.param .u64 .ptr .align 1 mul_mat_q40_128_8_false_param_3,
	.param .u64 .ptr .align 1 mul_mat_q40_128_8_false_param_4,
	.param .u64 .ptr .align 1 mul_mat_q40_128_8_false_param_5,
	.param .u32 mul_mat_q40_128_8_false_param_6,
	.param .u32 mul_mat_q40_128_8_false_param_7,
	.param .u32 mul_mat_q40_128_8_false_param_8,
	.param .u32 mul_mat_q40_128_8_false_param_9,
	.param .u32 mul_mat_q40_128_8_false_param_10,
	.param .u32 mul_mat_q40_128_8_false_param_11,
	.param .u32 mul_mat_q40_128_8_false_param_12,
	.param .u32 mul_mat_q40_128_8_false_param_13,
	.param .u32 mul_mat_q40_128_8_false_param_14,
	.param .u32 mul_mat_q40_128_8_false_param_15,
	.param .u32 mul_mat_q40_128_8_false_param_16
)
.maxntid 256
.minnctapersm 1
{
	.reg .pred 	%p<101>;
	.reg .b16 	%rs<73>;
	.reg .b32 	%r<5601>;
	.reg .b32 	%f<3917>;
	.reg .b64 	%rd<869>;

	ld.param.u64 	%rd93, [mul_mat_q40_128_8_false_param_4];
	ld.param.u32 	%r66, [mul_mat_q40_128_8_false_param_6];
	ld.param.u32 	%r76, [mul_mat_q40_128_8_false_param_7];
	ld.param.u32 	%r67, [mul_mat_q40_128_8_false_param_8];
	ld.param.u32 	%r70, [mul_mat_q40_128_8_false_param_11];
	cvta.to.global.u64 	%rd1, %rd93;
	add.s32 	%r77, %r67, 127;
	shr.s32 	%r78, %r77, 31;
	shr.u32 	%r79, %r78, 25;
	add.s32 	%r80, %r77, %r79;
	shr.s32 	%r1, %r80, 7;
	add.s32 	%r2, %r76, 127;
	mov.u32 	%r3, %tid.y;
	shl.b32 	%r81, %r3, 5;
	mov.u32 	%r4, %tid.x;
	add.s32 	%r5, %r81, %r4;
	setp.gt.u32 	%p4, %r5, 127;
	shl.b32 	%r82, %r5, 2;
	mov.u32 	%r83, ids_dst_shared;
	add.s32 	%r6, %r83, %r82;
	@%p4 bra 	$L__BB42_2;
	st.shared.u32 	[%r6], %r5;
$L__BB42_2:
	ld.param.u32 	%r5579, [mul_mat_q40_128_8_false_param_13];
	bar.sync 	0;
	shr.s32 	%r84, %r66, 31;
	shr.u32 	%r85, %r84, 27;
	add.s32 	%r86, %r66, %r85;
	shr.s32 	%r87, %r86, 5;
	cvt.s64.s32 	%rd2, %r87;
	mov.u32 	%r7, %ctaid.x;
	cvt.u64.u32 	%rd94, %r7;
	cvt.s64.s32 	%rd3, %r5579;
	cvt.s64.s32 	%rd4, %r1;
	shr.s32 	%r88, %r2, 31;
	shr.u32 	%r89, %r88, 25;
	add.s32 	%r90, %r2, %r89;
	shr.s32 	%r91, %r90, 7;
	cvt.s64.s32 	%rd5, %r91;
	mul.lo.s64 	%rd95, %rd2, %rd94;
	mul.lo.s64 	%rd96, %rd95, %rd5;
	mul.lo.s64 	%rd97, %rd96, %rd4;
	mul.lo.s64 	%rd6, %rd97, %rd3;
	mov.u32 	%r92, %nctaid.x;
	cvt.u64.u32 	%rd7, %r92;
	and.b64  	%rd98, %rd6, -4294967296;
	setp.ne.s64 	%p5, %rd98, 0;
	@%p5 bra 	$L__BB42_4;
	cvt.u32.u64 	%r93, %rd7;
	cvt.u32.u64 	%r94, %rd6;
	div.u32 	%r95, %r94, %r93;
	cvt.u64.u32 	%rd852, %r95;
	bra.uni 	$L__BB42_5;
$L__BB42_4:
	div.s64 	%rd852, %rd6, %rd7;
$L__BB42_5:
	add.s32 	%r96, %r7, 1;
	cvt.u64.u32 	%rd99, %r96;
	mul.lo.s64 	%rd100, %rd2, %rd99;
	mul.lo.s64 	%rd101, %rd100, %rd5;
	mul.lo.s64 	%rd102, %rd101, %rd4;
	mul.lo.s64 	%rd11, %rd102, %rd3;
	and.b64  	%rd103, %rd11, -4294967296;
	setp.ne.s64 	%p6, %rd103, 0;
	@%p6 bra 	$L__BB42_7;
	cvt.u32.u64 	%r97, %rd7;
	cvt.u32.u64 	%r98, %rd11;
	div.u32 	%r99, %r98, %r97;
	cvt.u64.u32 	%rd853, %r99;
	bra.uni 	$L__BB42_8;
$L__BB42_7:
	div.s64 	%rd853, %rd11, %rd7;
$L__BB42_8:
	or.b64  	%rd104, %rd852, %rd2;
	and.b64  	%rd105, %rd104, -4294967296;
	setp.ne.s64 	%p7, %rd105, 0;
	@%p7 bra 	$L__BB42_10;
	cvt.u32.u64 	%r100, %rd2;
	cvt.u32.u64 	%r101, %rd852;
	rem.u32 	%r102, %r101, %r100;
	cvt.u64.u32 	%rd854, %r102;
	bra.uni 	$L__BB42_11;
$L__BB42_10:
	rem.s64 	%rd854, %rd852, %rd2;
$L__BB42_11:
	cvt.u32.u64 	%r103, %rd854;
	shr.s32 	%r104, %r103, 31;
	shr.u32 	%r105, %r104, 29;
	add.s32 	%r106, %r103, %r105;
	and.b32  	%r107, %r106, -8;
	sub.s32 	%r108, %r103, %r107;
	cvt.s64.s32 	%rd106, %r108;
	sub.s64 	%rd857, %rd852, %rd106;
	or.b64  	%rd107, %rd853, %rd2;
	and.b64  	%rd108, %rd107, -4294967296;
	setp.ne.s64 	%p8, %rd108, 0;
	@%p8 bra 	$L__BB42_13;
	cvt.u32.u64 	%r109, %rd2;
	cvt.u32.u64 	%r110, %rd853;
	rem.u32 	%r111, %r110, %r109;
	cvt.u64.u32 	%rd855, %r111;
	bra.uni 	$L__BB42_14;
$L__BB42_13:
	rem.s64 	%rd855, %rd853, %rd2;
$L__BB42_14:
	cvt.u32.u64 	%r112, %rd855;
	shr.s32 	%r113, %r112, 31;
	shr.u32 	%r114, %r113, 29;
	add.s32 	%r115, %r112, %r114;
	and.b32  	%r116, %r115, -8;
	sub.s32 	%r117, %r112, %r116;
	cvt.s64.s32 	%rd109, %r117;
	sub.s64 	%rd22, %rd853, %rd109;
	or.b64  	%rd110, %rd857, %rd2;
	and.b64  	%rd111, %rd110, -4294967296;
	setp.ne.s64 	%p9, %rd111, 0;
	@%p9 bra 	$L__BB42_16;
	cvt.u32.u64 	%r118, %rd2;
	cvt.u32.u64 	%r119, %rd857;
	rem.u32 	%r120, %r119, %r118;
	cvt.u64.u32 	%rd856, %r120;
	bra.uni 	$L__BB42_17;
$L__BB42_16:
	rem.s64 	%rd856, %rd857, %rd2;
$L__BB42_17:
	cvt.u32.u64 	%r121, %rd2;
	cvt.u32.u64 	%r5588, %rd856;
	sub.s64 	%rd113, %rd856, %rd857;
	add.s64 	%rd114, %rd113, %rd22;
	min.s64 	%rd115, %rd2, %rd114;
	cvt.u32.u64 	%r5596, %rd115;
	setp.lt.s64 	%p100, %rd857, %rd22;
	setp.ge.s64 	%p10, %rd857, %rd22;
	setp.ne.s32 	%p11, %r121, %r5596;
	or.pred  	%p12, %p10, %p11;
	@%p12 bra 	$L__BB42_173;
	ld.param.u32 	%r5569, [mul_mat_q40_128_8_false_param_9];
	shr.u32 	%r122, %r4, 2;
	cvt.u64.u32 	%rd116, %r122;
	shl.b32 	%r123, %r4, 1;
	and.b32  	%r124, %r123, 6;
	and.b32  	%r125, %r3, 1022;
	and.b32  	%r126, %r4, 15;
	and.b32  	%r127, %r122, 252;
	mad.lo.s32 	%r128, %r126, 76, %r127;
	shl.b32 	%r129, %r3, 3;
	and.b32  	%r130, %r129, 8;
	or.b32  	%r10, %r124, %r130;
	mul.lo.s32 	%r131, %r3, %r5569;
	shl.b32 	%r132, %r5569, 3;
	shl.b32 	%r133, %r5569, 4;
	shl.b32 	%r134, %r5569, 5;
	add.s32 	%r135, %r134, %r131;
	add.s32 	%r136, %r133, %r135;
	add.s32 	%r137, %r136, %r132;
	cvt.s64.s32 	%rd117, %r137;
	shl.b32 	%r138, %r5569, 6;
	add.s32 	%r139, %r138, %r131;
	add.s32 	%r140, %r133, %r139;
	add.s32 	%r141, %r140, %r132;
	cvt.s64.s32 	%rd118, %r141;
	add.s32 	%r142, %r134, %r139;
	add.s32 	%r143, %r142, %r132;
	cvt.s64.s32 	%rd119, %r143;
	add.s32 	%r144, %r133, %r142;
	cvt.s64.s32 	%rd120, %r144;
	add.s32 	%r145, %r144, %r132;
	cvt.s64.s32 	%rd121, %r145;
	mad.lo.s32 	%r146, %r125, 1216, %r128;
	mul.wide.u32 	%rd122, %r146, 4;
	mov.u32 	%r147, data_mul_mat_q;
	cvt.u64.u32 	%rd123, %r147;
	cvta.shared.u64 	%rd124, %rd123;
	add.s64 	%rd125, %rd124, %rd122;
	add.s64 	%rd26, %rd125, 18944;
	shl.b32 	%r148, %r3, 4;
	and.b32  	%r149, %r148, 16352;
	add.s32 	%r11, %r122, %r149;
	shl.b32 	%r150, %r10, 2;
	add.s32 	%r12, %r83, %r150;
	add.s32 	%r13, %r11, 16;
	add.s64 	%rd27, %rd116, %rd121;
	add.s64 	%rd28, %rd116, %rd120;
	add.s64 	%rd29, %rd116, %rd119;
	add.s64 	%rd30, %rd116, %rd118;
	add.s64 	%rd31, %rd116, %rd117;
$L__BB42_19:
	ld.param.u32 	%r5580, [mul_mat_q40_128_8_false_param_13];
	cvt.s64.s32 	%rd33, %rd857;
	mul.lo.s32 	%r152, %r5580, %r1;
	cvt.s64.s32 	%rd126, %r152;
	mul.lo.s64 	%rd34, %rd126, %rd2;
	or.b64  	%rd127, %rd33, %rd34;
	and.b64  	%rd128, %rd127, -4294967296;
	setp.ne.s64 	%p13, %rd128, 0;
	@%p13 bra 	$L__BB42_21;
	cvt.u32.u64 	%r153, %rd34;
	cvt.u32.u64 	%r154, %rd33;
	div.u32 	%r155, %r154, %r153;
	cvt.u64.u32 	%rd858, %r155;
	bra.uni 	$L__BB42_22;
$L__BB42_21:
	div.s64 	%rd858, %rd33, %rd34;
$L__BB42_22:
	ld.param.u32 	%r5581, [mul_mat_q40_128_8_false_param_13];
	cvt.u32.u64 	%r15, %rd858;
	mul.lo.s32 	%r156, %r5581, %r1;
	cvt.u64.u32 	%rd129, %r156;
	mul.lo.s64 	%rd130, %rd129, %rd2;
	mul.lo.s64 	%rd131, %rd130, %rd858;
	sub.s64 	%rd38, %rd857, %rd131;
	cvt.s64.s32 	%rd39, %rd38;
	mul.lo.s64 	%rd40, %rd4, %rd2;
	or.b64  	%rd132, %rd39, %rd40;
	and.b64  	%rd133, %rd132, -4294967296;
	setp.ne.s64 	%p14, %rd133, 0;
	@%p14 bra 	$L__BB42_24;
	cvt.u32.u64 	%r157, %rd40;
	cvt.u32.u64 	%r158, %rd39;
	div.u32 	%r159, %r158, %r157;
	cvt.u64.u32 	%rd859, %r159;
	bra.uni 	$L__BB42_25;
$L__BB42_24:
	div.s64 	%rd859, %rd39, %rd40;
$L__BB42_25:
	cvt.u32.u64 	%r16, %rd859;
	cvt.u64.u32 	%rd134, %r1;
	mul.lo.s64 	%rd135, %rd134, %rd2;
	mul.lo.s64 	%rd136, %rd135, %rd859;
	sub.s64 	%rd137, %rd38, %rd136;
	cvt.s64.s32 	%rd44, %rd137;
	or.b64  	%rd138, %rd44, %rd2;
	and.b64  	%rd139, %rd138, -4294967296;
	setp.ne.s64 	%p15, %rd139, 0;
	@%p15 bra 	$L__BB42_27;
	cvt.u32.u64 	%r161, %rd44;
	div.u32 	%r162, %r161, %r121;
	cvt.u64.u32 	%rd860, %r162;
	bra.uni 	$L__BB42_28;
$L__BB42_27:
	div.s64 	%rd860, %rd44, %rd2;
$L__BB42_28:
	ld.param.u32 	%r5587, [mul_mat_q40_128_8_false_param_16];
	ld.param.u32 	%r5585, [mul_mat_q40_128_8_false_param_15];
	ld.param.u64 	%rd846, [mul_mat_q40_128_8_false_param_2];
	setp.eq.s64 	%p16, %rd846, 0;
	cvt.u32.u64 	%r164, %rd860;
	mul.lo.s32 	%r5591, %r5585, %r16;
	mul.lo.s32 	%r165, %r5587, %r16;
	shl.b32 	%r18, %r164, 7;
	mad.lo.s32 	%r5592, %r18, %r70, %r165;
	mov.b32 	%r5589, 0;
	mov.u32 	%r5590, %r67;
	@%p16 bra 	$L__BB42_37;
	ld.param.u64 	%rd849, [mul_mat_q40_128_8_false_param_3];
	shl.b64 	%rd140, %rd859, 32;
	shr.s64 	%rd141, %rd140, 30;
	cvta.to.global.u64 	%rd142, %rd849;
	add.s64 	%rd143, %rd142, %rd141;
	ld.global.nc.u32 	%r5589, [%rd143];
	add.s64 	%rd144, %rd140, 4294967296;
	shr.s64 	%rd145, %rd144, 30;
	add.s64 	%rd146, %rd142, %rd145;
	ld.global.nc.u32 	%r166, [%rd146];
	sub.s32 	%r5590, %r166, %r5589;
	setp.lt.s32 	%p17, %r18, %r5590;
	@%p17 bra 	$L__BB42_34;
	add.s64 	%rd48, %rd857, %rd2;
	or.b64  	%rd147, %rd48, %rd2;
	and.b64  	%rd148, %rd147, -4294967296;
	setp.ne.s64 	%p18, %rd148, 0;
	@%p18 bra 	$L__BB42_32;
	cvt.u32.u64 	%r168, %rd48;
	rem.u32 	%r169, %r168, %r121;
	cvt.u64.u32 	%rd861, %r169;
	bra.uni 	$L__BB42_33;
$L__BB42_32:
	rem.s64 	%rd861, %rd48, %rd2;
$L__BB42_33:
	sub.s64 	%rd857, %rd48, %rd861;
	sub.s64 	%rd149, %rd22, %rd857;
	min.s64 	%rd864, %rd2, %rd149;
	bra.uni 	$L__BB42_172;
$L__BB42_34:
	setp.gt.u32 	%p19, %r5, 127;
	bar.sync 	0;
	@%p19 bra 	$L__BB42_36;
	ld.param.u64 	%rd847, [mul_mat_q40_128_8_false_param_2];
	add.s32 	%r170, %r18, %r5;
	add.s32 	%r171, %r170, %r5589;
	cvta.to.global.u64 	%rd150, %rd847;
	mul.wide.s32 	%rd151, %r171, 4;
	add.s64 	%rd152, %rd150, %rd151;
	ld.global.nc.u32 	%r172, [%rd152];
	st.shared.u32 	[%r6], %r172;
$L__BB42_36:
	bar.sync 	0;
	mov.b32 	%r5591, 0;
	mov.u32 	%r5592, %r5591;
$L__BB42_37:
	ld.param.u32 	%r5583, [mul_mat_q40_128_8_false_param_14];
	ld.param.u32 	%r5577, [mul_mat_q40_128_8_false_param_12];
	ld.param.u32 	%r5570, [mul_mat_q40_128_8_false_param_9];
	add.s32 	%r178, %r5589, %r18;
	mad.lo.s32 	%r179, %r178, 36, %r5591;
	shl.b32 	%r180, %r15, 7;
	add.s32 	%r181, %r5592, %r180;
	not.b32 	%r182, %r18;
	add.s32 	%r26, %r5590, %r182;
	div.s32 	%r183, %r16, %r5577;
	mul.lo.s32 	%r27, %r183, %r5583;
	mul.lo.s32 	%r28, %r180, %r5570;
	cvt.s64.s32 	%rd54, %r179;
	cvt.s64.s32 	%rd55, %r181;
	setp.ge.s32 	%p20, %r5588, %r121;
	mov.f32 	%f3725, 0f00000000;
	mov.f32 	%f3726, %f3725;
	mov.f32 	%f3727, %f3725;
	mov.f32 	%f3728, %f3725;
	mov.f32 	%f3729, %f3725;
	mov.f32 	%f3730, %f3725;
	mov.f32 	%f3731, %f3725;
	mov.f32 	%f3732, %f3725;
	mov.f32 	%f3733, %f3725;
	mov.f32 	%f3734, %f3725;
	mov.f32 	%f3735, %f3725;
	mov.f32 	%f3736, %f3725;
	mov.f32 	%f3737, %f3725;
	mov.f32 	%f3738, %f3725;
	mov.f32 	%f3739, %f3725;
	mov.f32 	%f3740, %f3725;
	mov.f32 	%f3741, %f3725;
	mov.f32 	%f3742, %f3725;
	mov.f32 	%f3743, %f3725;
	mov.f32 	%f3744, %f3725;
	mov.f32 	%f3745, %f3725;
	mov.f32 	%f3746, %f3725;
	mov.f32 	%f3747, %f3725;
	mov.f32 	%f3748, %f3725;
	mov.f32 	%f3749, %f3725;
	mov.f32 	%f3750, %f3725;
	mov.f32 	%f3751, %f3725;
	mov.f32 	%f3752, %f3725;
	mov.f32 	%f3753, %f3725;
	mov.f32 	%f3754, %f3725;
	mov.f32 	%f3755, %f3725;
	mov.f32 	%f3756, %f3725;
	mov.f32 	%f3757, %f3725;
	mov.f32 	%f3758, %f3725;
	mov.f32 	%f3759, %f3725;
	mov.f32 	%f3760, %f3725;
	mov.f32 	%f3761, %f3725;
	mov.f32 	%f3762, %f3725;
	mov.f32 	%f3763, %f3725;
	mov.f32 	%f3764, %f3725;
	mov.f32 	%f3765, %f3725;
	mov.f32 	%f3766, %f3725;
	mov.f32 	%f3767, %f3725;
	mov.f32 	%f3768, %f3725;
	mov.f32 	%f3769, %f3725;
	mov.f32 	%f3770, %f3725;
	mov.f32 	%f3771, %f3725;
	mov.f32 	%f3772, %f3725;
	mov.f32 	%f3773, %f3725;
	mov.f32 	%f3774, %f3725;
	mov.f32 	%f3775, %f3725;
	mov.f32 	%f3776, %f3725;
	mov.f32 	%f3777, %f3725;
	mov.f32 	%f3778, %f3725;
	mov.f32 	%f3779, %f3725;
	mov.f32 	%f3780, %f3725;
	mov.f32 	%f3781, %f3725;
	mov.f32 	%f3782, %f3725;
	mov.f32 	%f3783, %f3725;
	mov.f32 	%f3784, %f3725;
	mov.f32 	%f3785, %f3725;
	mov.f32 	%f3786, %f3725;
	mov.f32 	%f3787, %f3725;
	mov.f32 	%f3788, %f3725;
	@%p20 bra 	$L__BB42_40;
	ld.param.u64 	%rd844, [mul_mat_q40_128_8_false_param_1];
	add.s32 	%r184, %r5588, %r28;
	add.s32 	%r5593, %r184, %r27;
	cvta.to.global.u64 	%rd153, %rd844;
	shl.b64 	%rd154, %rd54, 2;
	add.s64 	%rd56, %rd153, %rd154;
	mov.f32 	%f3725, 0f00000000;
$L__BB42_39:
	ld.param.u32 	%r5575, [mul_mat_q40_128_8_false_param_10];
	ld.param.u32 	%r5571, [mul_mat_q40_128_8_false_param_9];
	ld.param.u64 	%rd842, [mul_mat_q40_128_8_false_param_0];
	mul.wide.s32 	%rd171, %r5588, %r5575;
	cvt.s64.s32 	%rd172, %r5593;
	shl.b32 	%r2298, %r5571, 6;
	shr.u32 	%r2299, %r4, 3;
	shl.b32 	%r2300, %r3, 2;
	add.s32 	%r2301, %r2299, %r2300;
	mul.lo.s32 	%r2302, %r2301, %r5571;
	add.s32 	%r2303, %r2298, %r2302;
	shl.b32 	%r2304, %r5571, 5;
	add.s32 	%r2305, %r2303, %r2304;
	cvt.s64.s32 	%rd173, %r2305;
	and.b32  	%r2306, %r4, 7;
	cvt.u64.u32 	%rd174, %r2306;
	add.s64 	%rd175, %rd173, %rd174;
	add.s64 	%rd176, %rd175, %rd172;
	cvta.to.global.u64 	%rd177, %rd842;
	mad.lo.s64 	%rd178, %rd176, 18, %rd177;
	cvt.s64.s32 	%rd179, %r2303;
	add.s64 	%rd180, %rd179, %rd174;
	add.s64 	%rd181, %rd180, %rd172;
	mad.lo.s64 	%rd182, %rd181, 18, %rd177;
	add.s32 	%r2307, %r2302, %r2304;
	cvt.s64.s32 	%rd183, %r2307;
	add.s64 	%rd184, %rd183, %rd174;
	add.s64 	%rd185, %rd184, %rd172;
	mad.lo.s64 	%rd186, %rd185, 18, %rd177;
	cvt.s64.s32 	%rd187, %r2302;
	add.s64 	%rd188, %rd187, %rd174;
	add.s64 	%rd189, %rd188, %rd172;
	mad.lo.s64 	%rd190, %rd189, 18, %rd177;
	mul.lo.s32 	%r2309, %r3, %r5571;
	cvt.s64.s32 	%rd192, %r2309;
	add.s64 	%rd193, %rd116, %rd192;
	add.s64 	%rd194, %rd193, %rd172;
	and.b32  	%r2310, %r4, 3;
	mul.wide.u32 	%rd195, %r2310, 4;
	add.s64 	%rd196, %rd195, %rd177;
	add.s64 	%rd197, %rd196, 4;
	mad.lo.s64 	%rd198, %rd194, 18, %rd197;
	add.s64 	%rd199, %rd27, %rd172;
	mad.lo.s64 	%rd200, %rd199, 18, %rd197;
	shl.b32 	%r2311, %r5571, 3;
	add.s32 	%r2312, %r2309, %r2311;
	cvt.s64.s32 	%rd201, %r2312;
	add.s64 	%rd202, %rd116, %rd201;
	add.s64 	%rd203, %rd202, %rd172;
	mad.lo.s64 	%rd204, %rd203, 18, %rd197;
	add.s64 	%rd205, %rd28, %rd172;
	mad.lo.s64 	%rd206, %rd205, 18, %rd197;
	shl.b32 	%r2313, %r5571, 4;
	add.s32 	%r2314, %r2313, %r2309;
	cvt.s64.s32 	%rd207, %r2314;
	add.s64 	%rd208, %rd116, %rd207;
	add.s64 	%rd209, %rd208, %rd172;
	mad.lo.s64 	%rd210, %rd209, 18, %rd197;
	add.s64 	%rd211, %rd29, %rd172;
	mad.lo.s64 	%rd212, %rd211, 18, %rd197;
	add.s32 	%r2315, %r2314, %r2311;
	cvt.s64.s32 	%rd213, %r2315;
	add.s64 	%rd214, %rd116, %rd213;
	add.s64 	%rd215, %rd214, %rd172;
	mad.lo.s64 	%rd216, %rd215, 18, %rd197;
	add.s32 	%r2316, %r2298, %r2309;
	add.s32 	%r2317, %r2304, %r2316;
	cvt.s64.s32 	%rd217, %r2317;
	add.s64 	%rd218, %rd116, %rd217;
	add.s64 	%rd219, %rd218, %rd172;
	mad.lo.s64 	%rd220, %rd219, 18, %rd197;
	add.s32 	%r2318, %r2304, %r2309;
	cvt.s64.s32 	%rd221, %r2318;
	add.s64 	%rd222, %rd116, %rd221;
	add.s64 	%rd223, %rd222, %rd172;
	mad.lo.s64 	%rd224, %rd223, 18, %rd197;
	add.s64 	%rd225, %rd30, %rd172;
	mad.lo.s64 	%rd226, %rd225, 18, %rd197;
	add.s32 	%r2319, %r2318, %r2311;
	cvt.s64.s32 	%rd227, %r2319;
	add.s64 	%rd228, %rd116, %rd227;
	add.s64 	%rd229, %rd228, %rd172;
	mad.lo.s64 	%rd230, %rd229, 18, %rd197;
	add.s32 	%r2320, %r2313, %r2316;
	cvt.s64.s32 	%rd231, %r2320;
	add.s64 	%rd232, %rd116, %rd231;
	add.s64 	%rd233, %rd232, %rd172;
	mad.lo.s64 	%rd234, %rd233, 18, %rd197;
	add.s32 	%r2321, %r2313, %r2318;
	cvt.s64.s32 	%rd235, %r2321;
	add.s64 	%rd236, %rd116, %rd235;
	add.s64 	%rd237, %rd236, %rd172;
	mad.lo.s64 	%rd238, %rd237, 18, %rd197;
	add.s32 	%r2322, %r2316, %r2311;
	cvt.s64.s32 	%rd239, %r2322;
	add.s64 	%rd240, %rd116, %rd239;
	add.s64 	%rd241, %rd240, %rd172;
	mad.lo.s64 	%rd242, %rd241, 18, %rd197;
	add.s64 	%rd243, %rd31, %rd172;
	mad.lo.s64 	%rd244, %rd243, 18, %rd197;
	cvt.s64.s32 	%rd245, %r2316;
	add.s64 	%rd246, %rd116, %rd245;
	add.s64 	%rd247, %rd246, %rd172;
	mad.lo.s64 	%rd248, %rd247, 18, %rd197;
	ld.global.nc.u16 	%rs5, [%rd198+-2];
	cvt.u32.u16 	%r2323, %rs5;
	ld.global.nc.u16 	%rs6, [%rd198];
	cvt.u32.u16 	%r2324, %rs6;
	shl.b32 	%r2325, %r2324, 16;
	or.b32  	%r2326, %r2325, %r2323;
	and.b32  	%r187, %r2326, 252645135;
	add.s32 	%r2327, %r187, 2021161080;
	xor.b32  	%r2328, %r2327, -2139062144;
	xor.b32  	%r2329, %r187, 134744072;
	xor.b32  	%r2330, %r2327, %r2326;
	and.b32  	%r185, %r2330, %r2329;
	// begin inline asm
	prmt.b32 %r185, %r185, 0, 0xba98;
	// end inline asm
	// begin inline asm
	prmt.b32 %r187, %r187, 0, 0xba98;
	// end inline asm
	xor.b32  	%r2331, %r187, 2139062143;
	not.b32 	%r2332, %r185;
	and.b32  	%r2333, %r2328, %r2332;
	and.b32  	%r2334, %r2331, %r185;
	or.b32  	%r2335, %r2333, %r2334;
	shl.b32 	%r2336, %r122, 3;
	or.b32  	%r2337, %r2336, %r2310;
	mad.lo.s32 	%r2338, %r3, 76, %r2337;
	shl.b32 	%r2339, %r2338, 2;
	add.s32 	%r2341, %r147, %r2339;
	st.shared.u32 	[%r2341+18944], %r2335;
	shr.u32 	%r2342, %r2326, 4;
	and.b32  	%r191, %r2342, 252645135;
	add.s32 	%r2343, %r191, 2021161080;
	xor.b32  	%r2344, %r2343, -2139062144;
	xor.b32  	%r2345, %r191, 134744072;
	xor.b32  	%r2346, %r2343, %r2342;
	and.b32  	%r189, %r2346, %r2345;
	// begin inline asm
	prmt.b32 %r189, %r189, 0, 0xba98;
	// end inline asm
	// begin inline asm
	prmt.b32 %r191, %r191, 0, 0xba98;
	// end inline asm
	xor.b32  	%r2347, %r191, 2139062143;
	not.b32 	%r2348, %r189;
	and.b32  	%r2349, %r2344, %r2348;
	and.b32  	%r2350, %r2347, %r189;
	or.b32  	%r2351, %r2349, %r2350;
	st.shared.u32 	[%r2341+18960], %r2351;
	ld.global.nc.u16 	%rs7, [%rd204+-2];
	cvt.u32.u16 	%r2352, %rs7;
	ld.global.nc.u16 	%rs8, [%rd204];
	cvt.u32.u16 	%r2353, %rs8;
	shl.b32 	%r2354, %r2353, 16;
	or.b32  	%r2355, %r2354, %r2352;
	and.b32  	%r195, %r2355, 252645135;
	add.s32 	%r2356, %r195, 2021161080;
	xor.b32  	%r2357, %r2356, -2139062144;
	xor.b32  	%r2358, %r195, 134744072;
	xor.b32  	%r2359, %r2356, %r2355;
	and.b32  	%r193, %r2359, %r2358;
	// begin inline asm
	prmt.b32 %r193, %r193, 0, 0xba98;
	// end inline asm
	// begin inline asm
	prmt.b32 %r195, %r195, 0, 0xba98;
	// end inline asm
	xor.b32  	%r2360, %r195, 2139062143;
	not.b32 	%r2361, %r193;
	and.b32  	%r2362, %r2357, %r2361;
	and.b32  	%r2363, %r2360, %r193;
	or.b32  	%r2364, %r2362, %r2363;
	st.shared.u32 	[%r2341+21376], %r2364;
	shr.u32 	%r2365, %r2355, 4;
	and.b32  	%r199, %r2365, 252645135;
	add.s32 	%r2366, %r199, 2021161080;
	xor.b32  	%r2367, %r2366, -2139062144;
	xor.b32  	%r2368, %r199, 134744072;
	xor.b32  	%r2369, %r2366, %r2365;
	and.b32  	%r197, %r2369, %r2368;
	// begin inline asm
	prmt.b32 %r197, %r197, 0, 0xba98;
	// end inline asm
	// begin inline asm
	prmt.b32 %r199, %r199, 0, 0xba98;
	// end inline asm
	xor.b32  	%r2370, %r199, 2139062143;
	not.b32 	%r2371, %r197;
	and.b32  	%r2372, %r2367, %r2371;
	and.b32  	%r2373, %r2370, %r197;
	or.b32  	%r2374, %r2372, %r2373;
	st.shared.u32 	[%r2341+21392], %r2374;
	ld.global.nc.u16 	%rs9, [%rd210+-2];
	cvt.u32.u16 	%r2375, %rs9;
	ld.global.nc.u16 	%rs10, [%rd210];
	cvt.u32.u16 	%r2376, %rs10;
	shl.b32 	%r2377, %r2376, 16;
	or.b32  	%r2378, %r2377, %r2375;
	and.b32  	%r203, %r2378, 252645135;
	add.s32 	%r2379, %r203, 2021161080;
	xor.b32  	%r2380, %r2379, -2139062144;
	xor.b32  	%r2381, %r203, 134744072;
	xor.b32  	%r2382, %r2379, %r2378;
	and.b32  	%r201, %r2382, %r2381;
	// begin inline asm
	prmt.b32 %r201, %r201, 0, 0xba98;
	// end inline asm
	// begin inline asm
	prmt.b32 %r203, %r203, 0, 0xba98;
	// end inline asm
	xor.b32  	%r2383, %r203, 2139062143;
	not.b32 	%r2384, %r201;
	and.b32  	%r2385, %r2380, %r2384;
	and.b32  	%r2386, %r2383, %r201;
	or.b32  	%r2387, %r2385, %r2386;
	st.shared.u32 	[%r2341+23808], %r2387;
	shr.u32 	%r2388, %r2378, 4;
	and.b32  	%r207, %r2388, 252645135;
	add.s32 	%r2389, %r207, 2021161080;
	xor.b32  	%r2390, %r2389, -2139062144;
	xor.b32  	%r2391, %r207, 134744072;
	xor.b32  	%r2392, %r2389, %r2388;
	and.b32  	%r205, %r2392, %r2391;
	// begin inline asm
	prmt.b32 %r205, %r205, 0, 0xba98;
	// end inline asm
	// begin inline asm
	prmt.b32 %r207, %r207, 0, 0xba98;
	// end inline asm
	xor.b32  	%r2393, %r207, 2139062143;
	not.b32 	%r2394, %r205;
	and.b32  	%r2395, %r2390, %r2394;
	and.b32  	%r2396, %r2393, %r205;
	or.b32  	%r2397, %r2395, %r2396;
	st.shared.u32 	[%r2341+23824], %r2397;
	ld.global.nc.u16 	%rs11, [%rd216+-2];
	cvt.u32.u16 	%r2398, %rs11;
	ld.global.nc.u16 	%rs12, [%rd216];
	cvt.u32.u16 	%r2399, %rs12;
	shl.b32 	%r2400, %r2399, 16;
	or.b32  	%r2401, %r2400, %r2398;
	and.b32  	%r211, %r2401, 252645135;
	add.s32 	%r2402, %r211, 2021161080;
	xor.b32  	%r2403, %r2402, -2139062144;
	xor.b32  	%r2404, %r211, 134744072;
	xor.b32  	%r2405, %r2402, %r2401;
	and.b32  	%r209, %r2405, %r2404;
	// begin inline asm
	prmt.b32 %r209, %r209, 0, 0xba98;
	// end inline asm
	// begin inline asm
	prmt.b32 %r211, %r211, 0, 0xba98;
	// end inline asm
	xor.b32  	%r2406, %r211, 2139062143;
	not.b32 	%r2407, %r209;
	and.b32  	%r2408, %r2403, %r2407;
	and.b32  	%r2409, %r2406, %r209;
	or.b32  	%r2410, %r2408, %r2409;
	st.shared.u32 	[%r2341+26240], %r2410;
	shr.u32 	%r2411, %r2401, 4;
	and.b32  	%r215, %r2411, 252645135;
	add.s32 	%r2412, %r215, 2021161080;
	xor.b32  	%r2413, %r2412, -2139062144;
	xor.b32  	%r2414, %r215, 134744072;
	xor.b32  	%r2415, %r2412, %r2411;
	and.b32  	%r213, %r2415, %r2414;
	// begin inline asm
	prmt.b32 %r213, %r213, 0, 0xba98;
	// end inline asm
	// begin inline asm
	prmt.b32 %r215, %r215, 0, 0xba98;
	// end inline asm
	xor.b32  	%r2416, %r215, 2139062143;
	not.b32 	%r2417, %r213;
	and.b32  	%r2418, %r2413, %r2417;
	and.b32  	%r2419, %r2416, %r213;
	or.b32  	%r2420, %r2418, %r2419;
	st.shared.u32 	[%r2341+26256], %r2420;
	ld.global.nc.u16 	%rs13, [%rd224+-2];
	cvt.u32.u16 	%r2421, %rs13;
	ld.global.nc.u16 	%rs14, [%rd224];
	cvt.u32.u16 	%r2422, %rs14;
	shl.b32 	%r2423, %r2422, 16;
	or.b32  	%r2424, %r2423, %r2421;
	and.b32  	%r219, %r2424, 252645135;
	add.s32 	%r2425, %r219, 2021161080;
	xor.b32  	%r2426, %r2425, -2139062144;
	xor.b32  	%r2427, %r219, 134744072;
	xor.b32  	%r2428, %r2425, %r2424;
	and.b32  	%r217, %r2428, %r2427;
	// begin inline asm
	prmt.b32 %r217, %r217, 0, 0xba98;
	// end inline asm
	// begin inline asm
	prmt.b32 %r219, %r219, 0, 0xba98;
	// end inline asm
	xor.b32  	%r2429, %r219, 2139062143;
	not.b32 	%r2430, %r217;
	and.b32  	%r2431, %r2426, %r2430;
	and.b32  	%r2432, %r2429, %r217;
	or.b32  	%r2433, %r2431, %r2432;
	st.shared.u32 	[%r2341+28672], %r2433;
	shr.u32 	%r2434, %r2424, 4;
	and.b32  	%r223, %r2434, 252645135;
	add.s32 	%r2435, %r223, 2021161080;
	xor.b32  	%r2436, %r2435, -2139062144;
	xor.b32  	%r2437, %r223, 134744072;
	xor.b32  	%r2438, %r2435, %r2434;
	and.b32  	%r221, %r2438, %r2437;
	// begin inline asm
	prmt.b32 %r221, %r221, 0, 0xba98;
	// end inline asm
	// begin inline asm
	prmt.b32 %r223, %r223, 0, 0xba98;
	// end inline asm
	xor.b32  	%r2439, %r223, 2139062143;
	not.b32 	%r2440, %r221;
	and.b32  	%r2441, %r2436, %r2440;
	and.b32  	%r2442, %r2439, %r221;
	or.b32  	%r2443, %r2441, %r2442;
	st.shared.u32 	[%r2341+28688], %r2443;
	ld.global.nc.u16 	%rs15, [%rd230+-2];
	cvt.u32.u16 	%r2444, %rs15;
	ld.global.nc.u16 	%rs16, [%rd230];
	cvt.u32.u16 	%r2445, %rs16;
	shl.b32 	%r2446, %r2445, 16;
	or.b32  	%r2447, %r2446, %r2444;
	and.b32  	%r227, %r2447, 252645135;
	add.s32 	%r2448, %r227, 2021161080;
	xor.b32  	%r2449, %r2448, -2139062144;
	xor.b32  	%r2450, %r227, 134744072;
	xor.b32  	%r2451, %r2448, %r2447;
	and.b32  	%r225, %r2451, %r2450;
	// begin inline asm
	prmt.b32 %r225, %r225, 0, 0xba98;
	// end inline asm
	// begin inline asm
	prmt.b32 %r227, %r227, 0, 0xba98;
	// end inline asm
	xor.b32  	%r2452, %r227, 2139062143;
	not.b32 	%r2453, %r225;
	and.b32  	%r2454, %r2449, %r2453;
	and.b32  	%r2455, %r2452, %r225;
	or.b32  	%r2456, %r2454, %r2455;
	st.shared.u32 	[%r2341+31104], %r2456;
	shr.u32 	%r2457, %r2447, 4;
	and.b32  	%r231, %r2457, 252645135;
	add.s32 	%r2458, %r231, 2021161080;
	xor.b32  	%r2459, %r2458, -2139062144;
	xor.b32  	%r2460, %r231, 134744072;
	xor.b32  	%r2461, %r2458, %r2457;
	and.b32  	%r229, %r2461, %r2460;
	// begin inline asm
	prmt.b32 %r229, %r229, 0, 0xba98;
	// end inline asm
	// begin inline asm
	prmt.b32 %r231, %r231, 0, 0xba98;
	// end inline asm
	xor.b32  	%r2462, %r231, 2139062143;
	not.b32 	%r2463, %r229;
	and.b32  	%r2464, %r2459, %r2463;
	and.b32  	%r2465, %r2462, %r229;
	or.b32  	%r2466, %r2464, %r2465;
	st.shared.u32 	[%r2341+31120], %r2466;
	ld.global.nc.u16 	%rs17, [%rd238+-2];
	cvt.u32.u16 	%r2467, %rs17;
	ld.global.nc.u16 	%rs18, [%rd238];
	cvt.u32.u16 	%r2468, %rs18;
	shl.b32 	%r2469, %r2468, 16;
	or.b32  	%r2470, %r2469, %r2467;
	and.b32  	%r235, %r2470, 252645135;
	add.s32 	%r2471, %r235, 2021161080;
	xor.b32  	%r2472, %r2471, -2139062144;
	xor.b32  	%r2473, %r235, 134744072;
	xor.b32  	%r2474, %r2471, %r2470;
	and.b32  	%r233, %r2474, %r2473;
	// begin inline asm
	prmt.b32 %r233, %r233, 0, 0xba98;
	// end inline asm
	// begin inline asm
	prmt.b32 %r235, %r235, 0, 0xba98;
	// end inline asm
	xor.b32  	%r2475, %r235, 2139062143;
	not.b32 	%r2476, %r233;
	and.b32  	%r2477, %r2472, %r2476;
	and.b32  	%r2478, %r2475, %r233;
	or.b32  	%r2479, %r2477, %r2478;
	st.shared.u32 	[%r2341+33536], %r2479;
	shr.u32 	%r2480, %r2470, 4;
	and.b32  	%r239, %r2480, 252645135;
	add.s32 	%r2481, %r239, 2021161080;
	xor.b32  	%r2482, %r2481, -2139062144;
	xor.b32  	%r2483, %r239, 134744072;
	xor.b32  	%r2484, %r2481, %r2480;
	and.b32  	%r237, %r2484, %r2483;
	// begin inline asm
	prmt.b32 %r237, %r237, 0, 0xba98;
	// end inline asm
	// begin inline asm
	prmt.b32 %r239, %r239, 0, 0xba98;
	// end inline asm
	xor.b32  	%r2485, %r239, 2139062143;
	not.b32 	%r2486, %r237;
	and.b32  	%r2487, %r2482, %r2486;
	and.b32  	%r2488, %r2485, %r237;
	or.b32  	%r2489, %r2487, %r2488;
	st.shared.u32 	[%r2341+33552], %r2489;
	ld.global.nc.u16 	%rs19, [%rd244+-2];
	cvt.u32.u16 	%r2490, %rs19;
	ld.global.nc.u16 	%rs20, [%rd244];
	cvt.u32.u16 	%r2491, %rs20;
	shl.b32 	%r2492, %r2491, 16;
	or.b32  	%r2493, %r2492, %r2490;
	and.b32  	%r243, %r2493, 252645135;
	add.s32 	%r2494, %r243, 2021161080;
	xor.b32  	%r2495, %r2494, -2139062144;
	xor.b32  	%r2496, %r243, 134744072;
	xor.b32  	%r2497, %r2494, %r2493;
	and.b32  	%r241, %r2497, %r2496;
	// begin inline asm
	prmt.b32 %r241, %r241, 0, 0xba98;
	// end inline asm
	// begin inline asm
	prmt.b32 %r243, %r243, 0, 0xba98;
	// end inline asm
	xor.b32  	%r2498, %r243, 2139062143;
	not.b32 	%r2499, %r241;
	and.b32  	%r2500, %r2495, %r2499;
	and.b32  	%r2501, %r2498, %r241;
	or.b32  	%r2502, %r2500, %r2501;
	st.shared.u32 	[%r2341+35968], %r2502;
	shr.u32 	%r2503, %r2493, 4;
	and.b32  	%r247, %r2503, 252645135;
	add.s32 	%r2504, %r247, 2021161080;
	xor.b32  	%r2505, %r2504, -2139062144;
	xor.b32  	%r2506, %r247, 134744072;
	xor.b32  	%r2507, %r2504, %r2503;
	and.b32  	%r245, %r2507, %r2506;
	// begin inline asm
	prmt.b32 %r245, %r245, 0, 0xba98;
	// end inline asm
	// begin inline asm
	prmt.b32 %r247, %r247, 0, 0xba98;
	// end inline asm
	xor.b32  	%r2508, %r247, 2139062143;
	not.b32 	%r2509, %r245;
	and.b32  	%r2510, %r2505, %r2509;
	and.b32  	%r2511, %r2508, %r245;
	or.b32  	%r2512, %r2510, %r2511;
	st.shared.u32 	[%r2341+35984], %r2512;
	ld.global.nc.u16 	%rs21, [%rd248+-2];
	cvt.u32.u16 	%r2513, %rs21;
	ld.global.nc.u16 	%rs22, [%rd248];
	cvt.u32.u16 	%r2514, %rs22;
	shl.b32 	%r2515, %r2514, 16;
	or.b32  	%r2516, %r2515, %r2513;
	and.b32  	%r251, %r2516, 252645135;
	add.s32 	%r2517, %r251, 2021161080;
	xor.b32  	%r2518, %r2517, -2139062144;
	xor.b32  	%r2519, %r251, 134744072;
	xor.b32  	%r2520, %r2517, %r2516;
	and.b32  	%r249, %r2520, %r2519;
	// begin inline asm
	prmt.b32 %r249, %r249, 0, 0xba98;
	// end inline asm
	// begin inline asm
	prmt.b32 %r251, %r251, 0, 0xba98;
	// end inline asm
	xor.b32  	%r2521, %r251, 2139062143;
	not.b32 	%r2522, %r249;
	and.b32  	%r2523, %r2518, %r2522;
	and.b32  	%r2524, %r2521, %r249;
	or.b32  	%r2525, %r2523, %r2524;
	st.shared.u32 	[%r2341+38400], %r2525;
	shr.u32 	%r2526, %r2516, 4;
	and.b32  	%r255, %r2526, 252645135;
	add.s32 	%r2527, %r255, 2021161080;
	xor.b32  	%r2528, %r2527, -2139062144;
	xor.b32  	%r2529, %r255, 134744072;
	xor.b32  	%r2530, %r2527, %r2526;
	and.b32  	%r253, %r2530, %r2529;
	// begin inline asm
	prmt.b32 %r253, %r253, 0, 0xba98;
	// end inline asm
	// begin inline asm
	prmt.b32 %r255, %r255, 0, 0xba98;
	// end inline asm
	xor.b32  	%r2531, %r255, 2139062143;
	not.b32 	%r2532, %r253;
	and.b32  	%r2533, %r2528, %r2532;
	and.b32  	%r2534, %r2531, %r253;
	or.b32  	%r2535, %r2533, %r2534;
	st.shared.u32 	[%r2341+38416], %r2535;
	ld.global.nc.u16 	%rs23, [%rd242+-2];
	cvt.u32.u16 	%r2536, %rs23;
	ld.global.nc.u16 	%rs24, [%rd242];
	cvt.u32.u16 	%r2537, %rs24;
	shl.b32 	%r2538, %r2537, 16;
	or.b32  	%r2539, %r2538, %r2536;
	and.b32  	%r259, %r2539, 252645135;
	add.s32 	%r2540, %r259, 2021161080;
	xor.b32  	%r2541, %r2540, -2139062144;
	xor.b32  	%r2542, %r259, 134744072;
	xor.b32  	%r2543, %r2540, %r2539;
	and.b32  	%r257, %r2543, %r2542;
	// begin inline asm
	prmt.b32 %r257, %r257, 0, 0xba98;
	// end inline asm
	// begin inline asm
	prmt.b32 %r259, %r259, 0, 0xba98;
	// end inline asm
	xor.b32  	%r2544, %r259, 2139062143;
	not.b32 	%r2545, %r257;
	and.b32  	%r2546, %r2541, %r2545;
	and.b32  	%r2547, %r2544, %r257;
	or.b32  	%r2548, %r2546, %r2547;
	st.shared.u32 	[%r2341+40832], %r2548;
	shr.u32 	%r2549, %r2539, 4;
	and.b32  	%r263, %r2549, 252645135;
	add.s32 	%r2550, %r263, 2021161080;
	xor.b32  	%r2551, %r2550, -2139062144;
	xor.b32  	%r2552, %r263, 134744072;
	xor.b32  	%r2553, %r2550, %r2549;
	and.b32  	%r261, %r2553, %r2552;
	// begin inline asm
	prmt.b32 %r261, %r261, 0, 0xba98;
	// end inline asm
	// begin inline asm
	prmt.b32 %r263, %r263, 0, 0xba98;
	// end inline asm
	xor.b32  	%r2554, %r263, 2139062143;
	not.b32 	%r2555, %r261;
	and.b32  	%r2556, %r2551, %r2555;
	and.b32  	%r2557, %r2554, %r261;
	or.b32  	%r2558, %r2556, %r2557;
	st.shared.u32 	[%r2341+40848], %r2558;
	ld.global.nc.u16 	%rs25, [%rd234+-2];
	cvt.u32.u16 	%r2559, %rs25;
	ld.global.nc.u16 	%rs26, [%rd234];
	cvt.u32.u16 	%r2560, %rs26;
	shl.b32 	%r2561, %r2560, 16;
	or.b32  	%r2562, %r2561, %r2559;
	and.b32  	%r267, %r2562, 252645135;
	add.s32 	%r2563, %r267, 2021161080;
	xor.b32  	%r2564, %r2563, -2139062144;
	xor.b32  	%r2565, %r267, 134744072;
	xor.b32  	%r2566, %r2563, %r2562;
	and.b32  	%r265, %r2566, %r2565;
	// begin inline asm
	prmt.b32 %r265, %r265, 0, 0xba98;
	// end inline asm
	// begin inline asm
	prmt.b32 %r267, %r267, 0, 0xba98;
	// end inline asm
	xor.b32  	%r2567, %r267, 2139062143;
	not.b32 	%r2568, %r265;
	and.b32  	%r2569, %r2564, %r2568;
	and.b32  	%r2570, %r2567, %r265;
	or.b32  	%r2571, %r2569, %r2570;
	st.shared.u32 	[%r2341+43264], %r2571;
	shr.u32 	%r2572, %r2562, 4;
	and.b32  	%r271, %r2572, 252645135;
	add.s32 	%r2573, %r271, 2021161080;
	xor.b32  	%r2574, %r2573, -2139062144;
	xor.b32  	%r2575, %r271, 134744072;
	xor.b32  	%r2576, %r2573, %r2572;
	and.b32  	%r269, %r2576, %r2575;
	// begin inline asm
	prmt.b32 %r269, %r269, 0, 0xba98;
	// end inline asm
	// begin inline asm
	prmt.b32 %r271, %r271, 0, 0xba98;
	// end inline asm
	xor.b32  	%r2577, %r271, 2139062143;
	not.b32 	%r2578, %r269;
	and.b32  	%r2579, %r2574, %r2578;
	and.b32  	%r2580, %r2577, %r269;
	or.b32  	%r2581, %r2579, %r2580;
	st.shared.u32 	[%r2341+43280], %r2581;
	ld.global.nc.u16 	%rs27, [%rd226+-2];
	cvt.u32.u16 	%r2582, %rs27;
	ld.global.nc.u16 	%rs28, [%rd226];
	cvt.u32.u16 	%r2583, %rs28;
	shl.b32 	%r2584, %r2583, 16;
	or.b32  	%r2585, %r2584, %r2582;
	and.b32  	%r275, %r2585, 252645135;
	add.s32 	%r2586, %r275, 2021161080;
	xor.b32  	%r2587, %r2586, -2139062144;
	xor.b32  	%r2588, %r275, 134744072;
	xor.b32  	%r2589, %r2586, %r2585;
	and.b32  	%r273, %r2589, %r2588;
	// begin inline asm
	prmt.b32 %r273, %r273, 0, 0xba98;
	// end inline asm
	// begin inline asm
	prmt.b32 %r275, %r275, 0, 0xba98;
	// end inline asm
	xor.b32  	%r2590, %r275, 2139062143;
	not.b32 	%r2591, %r273;
	and.b32  	%r2592, %r2587, %r2591;
	and.b32  	%r2593, %r2590, %r273;
	or.b32  	%r2594, %r2592, %r2593;
	st.shared.u32 	[%r2341+45696], %r2594;
	shr.u32 	%r2595, %r2585, 4;
	and.b32  	%r279, %r2595, 252645135;
	add.s32 	%r2596, %r279, 2021161080;
	xor.b32  	%r2597, %r2596, -2139062144;
	xor.b32  	%r2598, %r279, 134744072;
	xor.b32  	%r2599, %r2596, %r2595;
	and.b32  	%r277, %r2599, %r2598;
	// begin inline asm
	prmt.b32 %r277, %r277, 0, 0xba98;
	// end inline asm
	// begin inline asm
	prmt.b32 %r279, %r279, 0, 0xba98;
	// end inline asm
	xor.b32  	%r2600, %r279, 2139062143;
	not.b32 	%r2601, %r277;
	and.b32  	%r2602, %r2597, %r2601;
	and.b32  	%r2603, %r2600, %r277;
	or.b32  	%r2604, %r2602, %r2603;
	st.shared.u32 	[%r2341+45712], %r2604;
	ld.global.nc.u16 	%rs29, [%rd220+-2];
	cvt.u32.u16 	%r2605, %rs29;
	ld.global.nc.u16 	%rs30, [%rd220];
	cvt.u32.u16 	%r2606, %rs30;
	shl.b32 	%r2607, %r2606, 16;
	or.b32  	%r2608, %r2607, %r2605;
	and.b32  	%r283, %r2608, 252645135;
	add.s32 	%r2609, %r283, 2021161080;
	xor.b32  	%r2610, %r2609, -2139062144;
	xor.b32  	%r2611, %r283, 134744072;
	xor.b32  	%r2612, %r2609, %r2608;
	and.b32  	%r281, %r2612, %r2611;
	// begin inline asm
	prmt.b32 %r281, %r281, 0, 0xba98;
	// end inline asm
	// begin inline asm
	prmt.b32 %r283, %r283, 0, 0xba98;
	// end inline asm
	xor.b32  	%r2613, %r283, 2139062143;
	not.b32 	%r2614, %r281;
	and.b32  	%r2615, %r2610, %r2614;
	and.b32  	%r2616, %r2613, %r281;
	or.b32  	%r2617, %r2615, %r2616;
	st.shared.u32 	[%r2341+48128], %r2617;
	shr.u32 	%r2618, %r2608, 4;
	and.b32  	%r287, %r2618, 252645135;
	add.s32 	%r2619, %r287, 2021161080;
	xor.b32  	%r2620, %r2619, -2139062144;
	xor.b32  	%r2621, %r287, 134744072;
	xor.b32  	%r2622, %r2619, %r2618;
	and.b32  	%r285, %r2622, %r2621;
	// begin inline asm
	prmt.b32 %r285, %r285, 0, 0xba98;
	// end inline asm
	// begin inline asm
	prmt.b32 %r287, %r287, 0, 0xba98;
	// end inline asm
	xor.b32  	%r2623, %r287, 2139062143;
	not.b32 	%r2624, %r285;
	and.b32  	%r2625, %r2620, %r2624;
	and.b32  	%r2626, %r2623, %r285;
	or.b32  	%r2627, %r2625, %r2626;
	st.shared.u32 	[%r2341+48144], %r2627;
	ld.global.nc.u16 	%rs31, [%rd212+-2];
	cvt.u32.u16 	%r2628, %rs31;
	ld.global.nc.u16 	%rs32, [%rd212];
	cvt.u32.u16 	%r2629, %rs32;
	shl.b32 	%r2630, %r2629, 16;
	or.b32  	%r2631, %r2630, %r2628;
	and.b32  	%r291, %r2631, 252645135;
	add.s32 	%r2632, %r291, 2021161080;
	xor.b32  	%r2633, %r2632, -2139062144;
	xor.b32  	%r2634, %r291, 134744072;
	xor.b32  	%r2635, %r2632, %r2631;
	and.b32  	%r289, %r2635, %r2634;
	// begin inline asm
	prmt.b32 %r289, %r289, 0, 0xba98;
	// end inline asm
	// begin inline asm
	prmt.b32 %r291, %r291, 0, 0xba98;
	// end inline asm
	xor.b32  	%r2636, %r291, 2139062143;
	not.b32 	%r2637, %r289;
	and.b32  	%r2638, %r2633, %r2637;
	and.b32  	%r2639, %r2636, %r289;
	or.b32  	%r2640, %r2638, %r2639;
	st.shared.u32 	[%r2341+50560], %r2640;
	shr.u32 	%r2641, %r2631, 4;
	and.b32  	%r295, %r2641, 252645135;
	add.s32 	%r2642, %r295, 2021161080;
	xor.b32  	%r2643, %r2642, -2139062144;
	xor.b32  	%r2644, %r295, 134744072;
	xor.b32  	%r2645, %r2642, %r2641;
	and.b32  	%r293, %r2645, %r2644;
	// begin inline asm
	prmt.b32 %r293, %r293, 0, 0xba98;
	// end inline asm
	// begin inline asm
	prmt.b32 %r295, %r295, 0, 0xba98;
	// end inline asm
	xor.b32  	%r2646, %r295, 2139062143;
	not.b32 	%r2647, %r293;
	and.b32  	%r2648, %r2643, %r2647;
	and.b32  	%r2649, %r2646, %r293;
	or.b32  	%r2650, %r2648, %r2649;
	st.shared.u32 	[%r2341+50576], %r2650;
	ld.global.nc.u16 	%rs33, [%rd206+-2];
	cvt.u32.u16 	%r2651, %rs33;
	ld.global.nc.u16 	%rs34, [%rd206];
	cvt.u32.u16 	%r2652, %rs34;
	shl.b32 	%r2653, %r2652, 16;
	or.b32  	%r2654, %r2653, %r2651;
	and.b32  	%r299, %r2654, 252645135;
	add.s32 	%r2655, %r299, 2021161080;
	xor.b32  	%r2656, %r2655, -2139062144;
	xor.b32  	%r2657, %r299, 134744072;
	xor.b32  	%r2658, %r2655, %r2654;
	and.b32  	%r297, %r2658, %r2657;
	// begin inline asm
	prmt.b32 %r297, %r297, 0, 0xba98;
	// end inline asm
	// begin inline asm
	prmt.b32 %r299, %r299, 0, 0xba98;
	// end inline asm
	xor.b32  	%r2659, %r299, 2139062143;
	not.b32 	%r2660, %r297;
	and.b32  	%r2661, %r2656, %r2660;
	and.b32  	%r2662, %r2659, %r297;
	or.b32  	%r2663, %r2661, %r2662;
	st.shared.u32 	[%r2341+52992], %r2663;
	shr.u32 	%r2664, %r2654, 4;
	and.b32  	%r303, %r2664, 252645135;
	add.s32 	%r2665, %r303, 2021161080;
	xor.b32  	%r2666, %r2665, -2139062144;
	xor.b32  	%r2667, %r303, 134744072;
	xor.b32  	%r2668, %r2665, %r2664;
	and.b32  	%r301, %r2668, %r2667;
	// begin inline asm
	prmt.b32 %r301, %r301, 0, 0xba98;
	// end inline asm
	// begin inline asm
	prmt.b32 %r303, %r303, 0, 0xba98;
	// end inline asm
	xor.b32  	%r2669, %r303, 2139062143;
	not.b32 	%r2670, %r301;
	and.b32  	%r2671, %r2666, %r2670;
	and.b32  	%r2672, %r2669, %r301;
	or.b32  	%r2673, %r2671, %r2672;
	st.shared.u32 	[%r2341+53008], %r2673;
	ld.global.nc.u16 	%rs35, [%rd200+-2];
	cvt.u32.u16 	%r2674, %rs35;
	ld.global.nc.u16 	%rs36, [%rd200];
	cvt.u32.u16 	%r2675, %rs36;
	shl.b32 	%r2676, %r2675, 16;
	or.b32  	%r2677, %r2676, %r2674;
	and.b32  	%r307, %r2677, 252645135;
	add.s32 	%r2678, %r307, 2021161080;
	xor.b32  	%r2679, %r2678, -2139062144;
	xor.b32  	%r2680, %r307, 134744072;
	xor.b32  	%r2681, %r2678, %r2677;
	and.b32  	%r305, %r2681, %r2680;
	// begin inline asm
	prmt.b32 %r305, %r305, 0, 0xba98;
	// end inline asm
	// begin inline asm
	prmt.b32 %r307, %r307, 0, 0xba98;
	// end inline asm
	xor.b32  	%r2682, %r307, 2139062143;
	not.b32 	%r2683, %r305;
	and.b32  	%r2684, %r2679, %r2683;
	and.b32  	%r2685, %r2682, %r305;
	or.b32  	%r2686, %r2684, %r2685;
	st.shared.u32 	[%r2341+55424], %r2686;
	shr.u32 	%r2687, %r2677, 4;
	and.b32  	%r311, %r2687, 252645135;
	add.s32 	%r2688, %r311, 2021161080;
	xor.b32  	%r2689, %r2688, -2139062144;
	xor.b32  	%r2690, %r311, 134744072;
	xor.b32  	%r2691, %r2688, %r2687;
	and.b32  	%r309, %r2691, %r2690;
	// begin inline asm
	prmt.b32 %r309, %r309, 0, 0xba98;
	// end inline asm
	// begin inline asm
	prmt.b32 %r311, %r311, 0, 0xba98;
	// end inline asm
	xor.b32  	%r2692, %r311, 2139062143;
	not.b32 	%r2693, %r309;
	and.b32  	%r2694, %r2689, %r2693;
	and.b32  	%r2695, %r2692, %r309;
	or.b32  	%r2696, %r2694, %r2695;
	st.shared.u32 	[%r2341+55440], %r2696;
	ld.global.nc.u16 	%rs1, [%rd190];
	// begin inline asm
	{  cvt.f32.f16 %f387, %rs1;}

	// end inline asm
	mad.lo.s32 	%r2697, %r2301, 76, %r2306;
	shl.b32 	%r2698, %r2697, 2;
	add.s32 	%r2699, %r147, 19200;
	add.s32 	%r2700, %r2699, %r2698;
	st.shared.f32 	[%r2700], %f387;
	ld.global.nc.u16 	%rs2, [%rd186];
	// begin inline asm
	{  cvt.f32.f16 %f388, %rs2;}

	// end inline asm
	st.shared.f32 	[%r2700+9728], %f388;
	ld.global.nc.u16 	%rs3, [%rd182];
	// begin inline asm
	{  cvt.f32.f16 %f389, %rs3;}

	// end inline asm
	st.shared.f32 	[%r2700+19456], %f389;
	ld.global.nc.u16 	%rs4, [%rd178];
	// begin inline asm
	{  cvt.f32.f16 %f390, %rs4;}

	// end inline asm
	st.shared.f32 	[%r2700+29184], %f390;
	cvt.u64.u32 	%rd249, %r5;
	mad.lo.s64 	%rd250, %rd171, 9, %rd249;
	shl.b64 	%rd251, %rd250, 2;
	add.s64 	%rd252, %rd56, %rd251;
	ld.global.nc.u32 	%r2701, [%rd252];
	add.s32 	%r2703, %r147, 512;
	add.s32 	%r2704, %r2703, %r82;
	st.shared.u32 	[%r2704], %r2701;
	ld.global.nc.u32 	%r2705, [%rd252+1024];
	st.shared.u32 	[%r2704+1024], %r2705;
	ld.global.nc.u32 	%r2706, [%rd252+2048];
	st.shared.u32 	[%r2704+2048], %r2706;
	ld.global.nc.u32 	%r2707, [%rd252+3072];
	st.shared.u32 	[%r2704+3072], %r2707;
	ld.global.nc.u32 	%r2708, [%rd252+4096];
	st.shared.u32 	[%r2704+4096], %r2708;
	ld.global.nc.u32 	%r2709, [%rd252+5120];
	st.shared.u32 	[%r2704+5120], %r2709;
	ld.global.nc.u32 	%r2710, [%rd252+6144];
	st.shared.u32 	[%r2704+6144], %r2710;
	ld.global.nc.u32 	%r2711, [%rd252+7168];
	st.shared.u32 	[%r2704+7168], %r2711;
	ld.global.nc.u32 	%r2712, [%rd252+8192];
	st.shared.u32 	[%r2704+8192], %r2712;
	ld.global.nc.u32 	%r2713, [%rd252+9216];
	st.shared.u32 	[%r2704+9216], %r2713;
	ld.global.nc.u32 	%r2714, [%rd252+10240];
	st.shared.u32 	[%r2704+10240], %r2714;
	ld.global.nc.u32 	%r2715, [%rd252+11264];
	st.shared.u32 	[%r2704+11264], %r2715;
	ld.global.nc.u32 	%r2716, [%rd252+12288];
	st.shared.u32 	[%r2704+12288], %r2716;
	ld.global.nc.u32 	%r2717, [%rd252+13312];
	st.shared.u32 	[%r2704+13312], %r2717;
	ld.global.nc.u32 	%r2718, [%rd252+14336];
	st.shared.u32 	[%r2704+14336], %r2718;
	ld.global.nc.u32 	%r2719, [%rd252+15360];
	st.shared.u32 	[%r2704+15360], %r2719;
	ld.global.nc.u32 	%r2720, [%rd252+16384];
	st.shared.u32 	[%r2704+16384], %r2720;
	ld.global.nc.u32 	%r2721, [%rd252+17408];
	st.shared.u32 	[%r2704+17408], %r2721;
	bar.sync 	0;
	// begin inline asm
	ldmatrix.sync.aligned.m8n8.x4.b16 {%r313, %r314, %r315, %r316}, [%rd26];
	// end inline asm
	add.s64 	%rd156, %rd26, 32;
	// begin inline asm
	ldmatrix.sync.aligned.m8n8.x4.b16 {%r317, %r318, %r319, %r320}, [%rd156];
	// end inline asm
	add.s64 	%rd157, %rd26, 64;
	// begin inline asm
	ldmatrix.sync.aligned.m8n8.x4.b16 {%r321, %r322, %r323, %r324}, [%rd157];
	// end inline asm
	add.s64 	%rd158, %rd26, 96;
	// begin inline asm
	ldmatrix.sync.aligned.m8n8.x4.b16 {%r325, %r326, %r327, %r328}, [%rd158];
	// end inline asm
	mad.lo.s32 	%r2722, %r11, 304, %r2699;
	ld.shared.v4.f32 	{%f519, %f520, %f521, %f522}, [%r2722];
	ld.shared.v4.f32 	{%f523, %f524, %f525, %f526}, [%r2722+2432];
	add.s64 	%rd159, %rd26, 4864;
	// begin inline asm
	ldmatrix.sync.aligned.m8n8.x4.b16 {%r329, %r330, %r331, %r332}, [%rd159];
	// end inline asm
	add.s64 	%rd160, %rd26, 4896;
	// begin inline asm
	ldmatrix.sync.aligned.m8n8.x4.b16 {%r333, %r334, %r335, %r336}, [%rd160];
	// end inline asm
	add.s64 	%rd161, %rd26, 4928;
	// begin inline asm
	ldmatrix.sync.aligned.m8n8.x4.b16 {%r337, %r338, %r339, %r340}, [%rd161];
	// end inline asm
	add.s64 	%rd162, %rd26, 4960;
	// begin inline asm
	ldmatrix.sync.aligned.m8n8.x4.b16 {%r341, %r342, %r343, %r344}, [%rd162];
	// end inline asm
	ld.shared.v4.f32 	{%f527, %f528, %f529, %f530}, [%r2722+4864];
	ld.shared.v4.f32 	{%f531, %f532, %f533, %f534}, [%r2722+7296];
	and.b32  	%r2723, %r3, 1;
	setp.eq.b32 	%p21, %r2723, 1;
	selp.b32 	%r2724, 1152, 0, %p21;
	add.s32 	%r2725, %r2703, %r2724;
	mad.lo.s32 	%r2726, %r122, 28, %r2337;
	shl.b32 	%r2727, %r2726, 2;
	add.s32 	%r2728, %r2725, %r2727;
	ld.shared.u32 	%r369, [%r2728+16];
	ld.shared.u32 	%r370, [%r2728+32];
	mad.lo.s32 	%r2729, %r2310, 288, %r2725;
	ld.shared.v4.u32 	{%r345, %r375, %r405, %r435}, [%r2729];
	// begin inline asm
	{.reg .f16 low,high;
  mov.b32 {low,high},%r345;
  cvt.f32.f16 %f391, low;}

	// end inline asm
	ld.shared.v4.u32 	{%r346, %r376, %r406, %r436}, [%r2729+144];
	// begin inline asm
	{.reg .f16 low,high;
  mov.b32 {low,high},%r346;
  cvt.f32.f16 %f392, low;}

	// end inline asm
	mov.b32 	%r2283, 0;
	mov.u32 	%r347, %r2283;
	mov.u32 	%r348, %r2283;
	mov.u32 	%r349, %r2283;
	mov.u32 	%r350, %r2283;
	// begin inline asm
	mma.sync.aligned.m16n8k32.row.col.s32.s8.s8.s32 {%r347, %r348, %r349, %r350}, {%r313, %r314, %r315, %r316}, {%r369, %r370}, {%r347, %r348, %r349, %r350};
	// end inline asm
	cvt.rn.f32.s32 	%f535, %r347;
	mul.f32 	%f536, %f519, %f535;
	fma.rn.f32 	%f537, %f536, %f391, %f3788;
	cvt.rn.f32.s32 	%f538, %r348;
	mul.f32 	%f539, %f519, %f538;
	fma.rn.f32 	%f540, %f539, %f392, %f3787;
	cvt.rn.f32.s32 	%f541, %r349;
	mul.f32 	%f542, %f523, %f541;
	fma.rn.f32 	%f543, %f542, %f391, %f3786;
	cvt.rn.f32.s32 	%f544, %r350;
	mul.f32 	%f545, %f523, %f544;
	fma.rn.f32 	%f546, %f545, %f392, %f3785;
	mov.u32 	%r361, %r2283;
	mov.u32 	%r362, %r2283;
	mov.u32 	%r363, %r2283;
	mov.u32 	%r364, %r2283;
	// begin inline asm
	mma.sync.aligned.m16n8k32.row.col.s32.s8.s8.s32 {%r361, %r362, %r363, %r364}, {%r329, %r330, %r331, %r332}, {%r369, %r370}, {%r361, %r362, %r363, %r364};
	// end inline asm
	cvt.rn.f32.s32 	%f547, %r361;
	mul.f32 	%f548, %f527, %f547;
	fma.rn.f32 	%f549, %f548, %f391, %f3784;
	cvt.rn.f32.s32 	%f550, %r362;
	mul.f32 	%f551, %f527, %f550;
	fma.rn.f32 	%f552, %f551, %f392, %f3783;
	cvt.rn.f32.s32 	%f553, %r363;
	mul.f32 	%f554, %f531, %f553;
	fma.rn.f32 	%f555, %f554, %f391, %f3782;
	cvt.rn.f32.s32 	%f556, %r364;
	mul.f32 	%f557, %f531, %f556;
	fma.rn.f32 	%f558, %f557, %f392, %f3781;
	ld.shared.u32 	%r399, [%r2728+48];
	ld.shared.u32 	%r400, [%r2728+64];
	// begin inline asm
	{.reg .f16 low,high;
  mov.b32 {low,high},%r375;
  cvt.f32.f16 %f393, low;}

	// end inline asm
	// begin inline asm
	{.reg .f16 low,high;
  mov.b32 {low,high},%r376;
  cvt.f32.f16 %f394, low;}

	// end inline asm
	mov.u32 	%r377, %r2283;
	mov.u32 	%r378, %r2283;
	mov.u32 	%r379, %r2283;
	mov.u32 	%r380, %r2283;
	// begin inline asm
	mma.sync.aligned.m16n8k32.row.col.s32.s8.s8.s32 {%r377, %r378, %r379, %r380}, {%r317, %r318, %r319, %r320}, {%r399, %r400}, {%r377, %r378, %r379, %r380};
	// end inline asm
	cvt.rn.f32.s32 	%f559, %r377;
	mul.f32 	%f560, %f520, %f559;
	fma.rn.f32 	%f561, %f560, %f393, %f537;
	cvt.rn.f32.s32 	%f562, %r378;
	mul.f32 	%f563, %f520, %f562;
	fma.rn.f32 	%f564, %f563, %f394, %f540;
	cvt.rn.f32.s32 	%f565, %r379;
	mul.f32 	%f566, %f524, %f565;
	fma.rn.f32 	%f567, %f566, %f393, %f543;
	cvt.rn.f32.s32 	%f568, %r380;
	mul.f32 	%f569, %f524, %f568;
	fma.rn.f32 	%f570, %f569, %f394, %f546;
	mov.u32 	%r391, %r2283;
	mov.u32 	%r392, %r2283;
	mov.u32 	%r393, %r2283;
	mov.u32 	%r394, %r2283;
	// begin inline asm
	mma.sync.aligned.m16n8k32.row.col.s32.s8.s8.s32 {%r391, %r392, %r393, %r394}, {%r333, %r334, %r335, %r336}, {%r399, %r400}, {%r391, %r392, %r393, %r394};
	// end inline asm
	cvt.rn.f32.s32 	%f571, %r391;
	mul.f32 	%f572, %f528, %f571;
	fma.rn.f32 	%f573, %f572, %f393, %f549;
	cvt.rn.f32.s32 	%f574, %r392;
	mul.f32 	%f575, %f528, %f574;
	fma.rn.f32 	%f576, %f575, %f394, %f552;
	cvt.rn.f32.s32 	%f577, %r393;
	mul.f32 	%f578, %f532, %f577;
	fma.rn.f32 	%f579, %f578, %f393, %f555;
	cvt.rn.f32.s32 	%f580, %r394;
	mul.f32 	%f581, %f532, %f580;
	fma.rn.f32 	%f582, %f581, %f394, %f558;
	ld.shared.u32 	%r429, [%r2728+80];
	ld.shared.u32 	%r430, [%r2728+96];
	// begin inline asm
	{.reg .f16 low,high;
  mov.b32 {low,high},%r405;
  cvt.f32.f16 %f395, low;}

	// end inline asm
	// begin inline asm
	{.reg .f16 low,high;
  mov.b32 {low,high},%r406;
  cvt.f32.f16 %f396, low;}

	// end inline asm
	mov.u32 	%r407, %r2283;
	mov.u32 	%r408, %r2283;
	mov.u32 	%r409, %r2283;
	mov.u32 	%r410, %r2283;
	// begin inline asm
	mma.sync.aligned.m16n8k32.row.col.s32.s8.s8.s32 {%r407, %r408, %r409, %r410}, {%r321, %r322, %r323, %r324}, {%r429, %r430}, {%r407, %r408, %r409, %r410};
	// end inline asm
	cvt.rn.f32.s32 	%f583, %r407;
	mul.f32 	%f584, %f521, %f583;
	fma.rn.f32 	%f585, %f584, %f395, %f561;
	cvt.rn.f32.s32 	%f586, %r408;
	mul.f32 	%f587, %f521, %f586;
	fma.rn.f32 	%f588, %f587, %f396, %f564;
	cvt.rn.f32.s32 	%f589, %r409;
	mul.f32 	%f590, %f525, %f589;
	fma.rn.f32 	%f591, %f590, %f395, %f567;
	cvt.rn.f32.s32 	%f592, %r410;
	mul.f32 	%f593, %f525, %f592;
	fma.rn.f32 	%f594, %f593, %f396, %f570;
	mov.u32 	%r421, %r2283;
	mov.u32 	%r422, %r2283;
	mov.u32 	%r423, %r2283;
	mov.u32 	%r424, %r2283;
	// begin inline asm
	mma.sync.aligned.m16n8k32.row.col.s32.s8.s8.s32 {%r421, %r422, %r423, %r424}, {%r337, %r338, %r339, %r340}, {%r429, %r430}, {%r421, %r422, %r423, %r424};
	// end inline asm
	cvt.rn.f32.s32 	%f595, %r421;
	mul.f32 	%f596, %f529, %f595;
	fma.rn.f32 	%f597, %f596, %f395, %f573;
	cvt.rn.f32.s32 	%f598, %r422;
	mul.f32 	%f599, %f529, %f598;
	fma.rn.f32 	%f600, %f599, %f396, %f576;
	cvt.rn.f32.s32 	%f601, %r423;
	mul.f32 	%f602, %f533, %f601;
	fma.rn.f32 	%f603, %f602, %f395, %f579;
	cvt.rn.f32.s32 	%f604, %r424;
	mul.f32 	%f605, %f533, %f604;
	fma.rn.f32 	%f606, %f605, %f396, %f582;
	ld.shared.u32 	%r459, [%r2728+112];
	ld.shared.u32 	%r460, [%r2728+128];
	// begin inline asm
	{.reg .f16 low,high;
  mov.b32 {low,high},%r435;
  cvt.f32.f16 %f397, low;}

	// end inline asm
	// begin inline asm
	{.reg .f16 low,high;
  mov.b32 {low,high},%r436;
  cvt.f32.f16 %f398, low;}

	// end inline asm
	mov.u32 	%r437, %r2283;
	mov.u32 	%r438, %r2283;
	mov.u32 	%r439, %r2283;
	mov.u32 	%r440, %r2283;
	// begin inline asm
	mma.sync.aligned.m16n8k32.row.col.s32.s8.s8.s32 {%r437, %r438, %r439, %r440}, {%r325, %r326, %r327, %r328}, {%r459, %r460}, {%r437, %r438, %r439, %r440};
	// end inline asm
	cvt.rn.f32.s32 	%f607, %r437;
	mul.f32 	%f608, %f522, %f607;
	fma.rn.f32 	%f609, %f608, %f397, %f585;
	cvt.rn.f32.s32 	%f610, %r438;
	mul.f32 	%f611, %f522, %f610;
	fma.rn.f32 	%f612, %f611, %f398, %f588;
	cvt.rn.f32.s32 	%f613, %r439;
	mul.f32 	%f614, %f526, %f613;
	fma.rn.f32 	%f615, %f614, %f397, %f591;
	cvt.rn.f32.s32 	%f616, %r440;
	mul.f32 	%f617, %f526, %f616;
	fma.rn.f32 	%f618, %f617, %f398, %f594;
	mov.u32 	%r451, %r2283;
	mov.u32 	%r452, %r2283;
	mov.u32 	%r453, %r2283;
	mov.u32 	%r454, %r2283;
	// begin inline asm
	mma.sync.aligned.m16n8k32.row.col.s32.s8.s8.s32 {%r451, %r452, %r453, %r454}, {%r341, %r342, %r343, %r344}, {%r459, %r460}, {%r451, %r452, %r453, %r454};
	// end inline asm
	cvt.rn.f32.s32 	%f619, %r451;
	mul.f32 	%f620, %f530, %f619;
	fma.rn.f32 	%f621, %f620, %f397, %f597;
	cvt.rn.f32.s32 	%f622, %r452;
	mul.f32 	%f623, %f530, %f622;
	fma.rn.f32 	%f624, %f623, %f398, %f600;
	cvt.rn.f32.s32 	%f625, %r453;
	mul.f32 	%f626, %f534, %f625;
	fma.rn.f32 	%f627, %f626, %f397, %f603;
	cvt.rn.f32.s32 	%f628, %r454;
	mul.f32 	%f629, %f534, %f628;
	fma.rn.f32 	%f630, %f629, %f398, %f606;
	ld.shared.u32 	%r489, [%r2728+2320];
	ld.shared.u32 	%r490, [%r2728+2336];
	ld.shared.v4.u32 	{%r465, %r495, %r525, %r555}, [%r2729+2304];
	// begin inline asm
	{.reg .f16 low,high;
  mov.b32 {low,high},%r465;
  cvt.f32.f16 %f399, low;}

	// end inline asm
	ld.shared.v4.u32 	{%r466, %r496, %r526, %r556}, [%r2729+2448];
	// begin inline asm
	{.reg .f16 low,high;
  mov.b32 {low,high},%r466;
  cvt.f32.f16 %f400, low;}

	// end inline asm
	mov.u32 	%r467, %r2283;
	mov.u32 	%r468, %r2283;
	mov.u32 	%r469, %r2283;
	mov.u32 	%r470, %r2283;
	// begin inline asm
	mma.sync.aligned.m16n8k32.row.col.s32.s8.s8.s32 {%r467, %r468, %r469, %r470}, {%r313, %r314, %r315, %r316}, {%r489, %r490}, {%r467, %r468, %r469, %r470};
	// end inline asm
	cvt.rn.f32.s32 	%f631, %r467;
	mul.f32 	%f632, %f519, %f631;
	fma.rn.f32 	%f633, %f632, %f399, %f3780;
	cvt.rn.f32.s32 	%f634, %r468;
	mul.f32 	%f635, %f519, %f634;
	fma.rn.f32 	%f636, %f635, %f400, %f3779;
	cvt.rn.f32.s32 	%f637, %r469;
	mul.f32 	%f638, %f523, %f637;
	fma.rn.f32 	%f639, %f638, %f399, %f3778;
	cvt.rn.f32.s32 	%f640, %r470;
	mul.f32 	%f641, %f523, %f640;
	fma.rn.f32 	%f642, %f641, %f400, %f3777;
	mov.u32 	%r481, %r2283;
	mov.u32 	%r482, %r2283;
	mov.u32 	%r483, %r2283;
	mov.u32 	%r484, %r2283;
	// begin inline asm
	mma.sync.aligned.m16n8k32.row.col.s32.s8.s8.s32 {%r481, %r482, %r483, %r484}, {%r329, %r330, %r331, %r332}, {%r489, %r490}, {%r481, %r482, %r483, %r484};
	// end inline asm
	cvt.rn.f32.s32 	%f643, %r481;
	mul.f32 	%f644, %f527, %f643;
	fma.rn.f32 	%f645, %f644, %f399, %f3776;
	cvt.rn.f32.s32 	%f646, %r482;
	mul.f32 	%f647, %f527, %f646;
	fma.rn.f32 	%f648, %f647, %f400, %f3775;
	cvt.rn.f32.s32 	%f649, %r483;
	mul.f32 	%f650, %f531, %f649;
	fma.rn.f32 	%f651, %f650, %f399, %f3774;
	cvt.rn.f32.s32 	%f652, %r484;
	mul.f32 	%f653, %f531, %f652;
	fma.rn.f32 	%f654, %f653, %f400, %f3773;
	ld.shared.u32 	%r519, [%r2728+2352];
	ld.shared.u32 	%r520, [%r2728+2368];
	// begin inline asm
	{.reg .f16 low,high;
  mov.b32 {low,high},%r495;
  cvt.f32.f16 %f401, low;}

	// end inline asm
	// begin inline asm
	{.reg .f16 low,high;
  mov.b32 {low,high},%r496;
  cvt.f32.f16 %f402, low;}

	// end inline asm
	mov.u32 	%r497, %r2283;
	mov.u32 	%r498, %r2283;
	mov.u32 	%r499, %r2283;
	mov.u32 	%r500, %r2283;
	// begin inline asm
	mma.sync.aligned.m16n8k32.row.col.s32.s8.s8.s32 {%r497, %r498, %r499, %r500}, {%r317, %r318, %r319, %r320}, {%r519, %r520}, {%r497, %r498, %r499, %r500};
	// end inline asm
	cvt.rn.f32.s32 	%f655, %r497;
	mul.f32 	%f656, %f520, %f655;
	fma.rn.f32 	%f657, %f656, %f401, %f633;
	cvt.rn.f32.s32 	%f658, %r498;
	mul.f32 	%f659, %f520, %f658;
	fma.rn.f32 	%f660, %f659, %f402, %f636;
	cvt.rn.f32.s32 	%f661, %r499;
	mul.f32 	%f662, %f524, %f661;
	fma.rn.f32 	%f663, %f662, %f401, %f639;
	cvt.rn.f32.s32 	%f664, %r500;
	mul.f32 	%f665, %f524, %f664;
	fma.rn.f32 	%f666, %f665, %f402, %f642;
	mov.u32 	%r511, %r2283;
	mov.u32 	%r512, %r2283;
	mov.u32 	%r513, %r2283;
	mov.u32 	%r514, %r2283;
	// begin inline asm
	mma.sync.aligned.m16n8k32.row.col.s32.s8.s8.s32 {%r511, %r512, %r513, %r514}, {%r333, %r334, %r335, %r336}, {%r519, %r520}, {%r511, %r512, %r513, %r514};
	// end inline asm
	cvt.rn.f32.s32 	%f667, %r511;
	mul.f32 	%f668, %f528, %f667;
	fma.rn.f32 	%f669, %f668, %f401, %f645;
	cvt.rn.f32.s32 	%f670, %r512;
	mul.f32 	%f671, %f528, %f670;
	fma.rn.f32 	%f672, %f671, %f402, %f648;
	cvt.rn.f32.s32 	%f673, %r513;
	mul.f32 	%f674, %f532, %f673;
	fma.rn.f32 	%f675, %f674, %f401, %f651;
	cvt.rn.f32.s32 	%f676, %r514;
	mul.f32 	%f677, %f532, %f676;
	fma.rn.f32 	%f678, %f677, %f402, %f654;
	ld.shared.u32 	%r549, [%r2728+2384];
	ld.shared.u32 	%r550, [%r2728+2400];
	// begin inline asm
	{.reg .f16 low,high;
  mov.b32 {low,high},%r525;
  cvt.f32.f16 %f403, low;}

	// end inline asm
	// begin inline asm
	{.reg .f16 low,high;
  mov.b32 {low,high},%r526;
  cvt.f32.f16 %f404, low;}

	// end inline asm
	mov.u32 	%r527, %r2283;
	mov.u32 	%r528, %r2283;
	mov.u32 	%r529, %r2283;
	mov.u32 	%r530, %r2283;
	// begin inline asm
	mma.sync.aligned.m16n8k32.row.col.s32.s8.s8.s32 {%r527, %r528, %r529, %r530}, {%r321, %r322, %r323, %r324}, {%r549, %r550}, {%r527, %r528, %r529, %r530};
	// end inline asm
	cvt.rn.f32.s32 	%f679, %r527;
	mul.f32 	%f680, %f521, %f679;
	fma.rn.f32 	%f681, %f680, %f403, %f657;
	cvt.rn.f32.s32 	%f682, %r528;
	mul.f32 	%f683, %f521, %f682;
	fma.rn.f32 	%f684, %f683, %f404, %f660;
	cvt.rn.f32.s32 	%f685, %r529;
	mul.f32 	%f686, %f525, %f685;
	fma.rn.f32 	%f687, %f686, %f403, %f663;
	cvt.rn.f32.s32 	%f688, %r530;
	mul.f32 	%f689, %f525, %f688;
	fma.rn.f32 	%f690, %f689, %f404, %f666;
	mov.u32 	%r541, %r2283;
	mov.u32 	%r542, %r2283;
	mov.u32 	%r543, %r2283;
	mov.u32 	%r544, %r2283;
	// begin inline asm
	mma.sync.aligned.m16n8k32.row.col.s32.s8.s8.s32 {%r541, %r542, %r543, %r544}, {%r337, %r338, %r339, %r340}, {%r549, %r550}, {%r541, %r542, %r543, %r544};
	// end inline asm
	cvt.rn.f32.s32 	%f691, %r541;
	mul.f32 	%f692, %f529, %f691;
	fma.rn.f32 	%f693, %f692, %f403, %f669;
	cvt.rn.f32.s32 	%f694, %r542;
	mul.f32 	%f695, %f529, %f694;
	fma.rn.f32 	%f696, %f695, %f404, %f672;
	cvt.rn.f32.s32 	%f697, %r543;
	mul.f32 	%f698, %f533, %f697;
	fma.rn.f32 	%f699, %f698, %f403, %f675;
	cvt.rn.f32.s32 	%f700, %r544;
	mul.f32 	%f701, %f533, %f700;
	fma.rn.f32 	%f702, %f701, %f404, %f678;
	ld.shared.u32 	%r579, [%r2728+2416];
	ld.shared.u32 	%r580, [%r2728+2432];
	// begin inline asm
	{.reg .f16 low,high;
  mov.b32 {low,high},%r555;
  cvt.f32.f16 %f405, low;}

	// end inline asm
	// begin inline asm
	{.reg .f16 low,high;
  mov.b32 {low,high},%r556;
  cvt.f32.f16 %f406, low;}

	// end inline asm
	mov.u32 	%r557, %r2283;
	mov.u32 	%r558, %r2283;
	mov.u32 	%r559, %r2283;
	mov.u32 	%r560, %r2283;
	// begin inline asm
	mma.sync.aligned.m16n8k32.row.col.s32.s8.s8.s32 {%r557, %r558, %r559, %r560}, {%r325, %r326, %r327, %r328}, {%r579, %r580}, {%r557, %r558, %r559, %r560};
	// end inline asm
	cvt.rn.f32.s32 	%f703, %r557;
	mul.f32 	%f704, %f522, %f703;
	fma.rn.f32 	%f705, %f704, %f405, %f681;
	cvt.rn.f32.s32 	%f706, %r558;
	mul.f32 	%f707, %f522, %f706;
	fma.rn.f32 	%f708, %f707, %f406, %f684;
	cvt.rn.f32.s32 	%f709, %r559;
	mul.f32 	%f710, %f526, %f709;
	fma.rn.f32 	%f711, %f710, %f405, %f687;
	cvt.rn.f32.s32 	%f712, %r560;
	mul.f32 	%f713, %f526, %f712;
	fma.rn.f32 	%f714, %f713, %f406, %f690;
	mov.u32 	%r571, %r2283;
	mov.u32 	%r572, %r2283;
	mov.u32 	%r573, %r2283;
	mov.u32 	%r574, %r2283;
	// begin inline asm
	mma.sync.aligned.m16n8k32.row.col.s32.s8.s8.s32 {%r571, %r572, %r573, %r574}, {%r341, %r342, %r343, %r344}, {%r579, %r580}, {%r571, %r572, %r573, %r574};
	// end inline asm
	cvt.rn.f32.s32 	%f715, %r571;
	mul.f32 	%f716, %f530, %f715;
	fma.rn.f32 	%f717, %f716, %f405, %f693;
	cvt.rn.f32.s32 	%f718, %r572;
	mul.f32 	%f719, %f530, %f718;
	fma.rn.f32 	%f720, %f719, %f406, %f696;
	cvt.rn.f32.s32 	%f721, %r573;
	mul.f32 	%f722, %f534, %f721;
	fma.rn.f32 	%f723, %f722, %f405, %f699;
	cvt.rn.f32.s32 	%f724, %r574;
	mul.f32 	%f725, %f534, %f724;
	fma.rn.f32 	%f726, %f725, %f406, %f702;
	ld.shared.u32 	%r609, [%r2728+4624];
	ld.shared.u32 	%r610, [%r2728+4640];
	ld.shared.v4.u32 	{%r585, %r615, %r645, %r675}, [%r2729+4608];
	// begin inline asm
	{.reg .f16 low,high;
  mov.b32 {low,high},%r585;
  cvt.f32.f16 %f407, low;}

	// end inline asm
	ld.shared.v4.u32 	{%r586, %r616, %r646, %r676}, [%r2729+4752];
	// begin inline asm
	{.reg .f16 low,high;
  mov.b32 {low,high},%r586;
  cvt.f32.f16 %f408, low;}

	// end inline asm
	mov.u32 	%r587, %r2283;
	mov.u32 	%r588, %r2283;
	mov.u32 	%r589, %r2283;
	mov.u32 	%r590, %r2283;
	// begin inline asm
	mma.sync.aligned.m16n8k32.row.col.s32.s8.s8.s32 {%r587, %r588, %r589, %r590}, {%r313, %r314, %r315, %r316}, {%r609, %r610}, {%r587, %r588, %r589, %r590};
	// end inline asm
	cvt.rn.f32.s32 	%f727, %r587;
	mul.f32 	%f728, %f519, %f727;
	fma.rn.f32 	%f729, %f728, %f407, %f3772;
	cvt.rn.f32.s32 	%f730, %r588;
	mul.f32 	%f731, %f519, %f730;
	fma.rn.f32 	%f732, %f731, %f408, %f3771;
	cvt.rn.f32.s32 	%f733, %r589;
	mul.f32 	%f734, %f523, %f733;
	fma.rn.f32 	%f735, %f734, %f407, %f3770;
	cvt.rn.f32.s32 	%f736, %r590;
	mul.f32 	%f737, %f523, %f736;
	fma.rn.f32 	%f738, %f737, %f408, %f3769;
	mov.u32 	%r601, %r2283;
	mov.u32 	%r602, %r2283;
	mov.u32 	%r603, %r2283;
	mov.u32 	%r604, %r2283;
	// begin inline asm
	mma.sync.aligned.m16n8k32.row.col.s32.s8.s8.s32 {%r601, %r602, %r603, %r604}, {%r329, %r330, %r331, %r332}, {%r609, %r610}, {%r601, %r602, %r603, %r604};
	// end inline asm
	cvt.rn.f32.s32 	%f739, %r601;
	mul.f32 	%f740, %f527, %f739;
	fma.rn.f32 	%f741, %f740, %f407, %f3768;
	cvt.rn.f32.s32 	%f742, %r602;
	mul.f32 	%f743, %f527, %f742;
	fma.rn.f32 	%f744, %f743, %f408, %f3767;
	cvt.rn.f32.s32 	%f745, %r603;
	mul.f32 	%f746, %f531, %f745;
	fma.rn.f32 	%f747, %f746, %f407, %f3766;
	cvt.rn.f32.s32 	%f748, %r604;
	mul.f32 	%f749, %f531, %f748;
	fma.rn.f32 	%f750, %f749, %f408, %f3765;
	ld.shared.u32 	%r639, [%r2728+4656];
	ld.shared.u32 	%r640, [%r2728+4672];
	// begin inline asm
	{.reg .f16 low,high;
  mov.b32 {low,high},%r615;
  cvt.f32.f16 %f409, low;}

	// end inline asm
	// begin inline asm
	{.reg .f16 low,high;
  mov.b32 {low,high},%r616;
  cvt.f32.f16 %f410, low;}

	// end inline asm
	mov.u32 	%r617, %r2283;
	mov.u32 	%r618, %r2283;
	mov.u32 	%r619, %r2283;
	mov.u32 	%r620, %r2283;
	// begin inline asm
	mma.sync.aligned.m16n8k32.row.col.s32.s8.s8.s32 {%r617, %r618, %r619, %r620}, {%r317, %r318, %r319, %r320}, {%r639, %r640}, {%r617, %r618, %r619, %r620};
	// end inline asm
	cvt.rn.f32.s32 	%f751, %r617;
	mul.f32 	%f752, %f520, %f751;
	fma.rn.f32 	%f753, %f752, %f409, %f729;
	cvt.rn.f32.s32 	%f754, %r618;
	mul.f32 	%f755, %f520, %f754;
	fma.rn.f32 	%f756, %f755, %f410, %f732;
	cvt.rn.f32.s32 	%f757, %r619;
	mul.f32 	%f758, %f524, %f757;
	fma.rn.f32 	%f759, %f758, %f409, %f735;
	cvt.rn.f32.s32 	%f760, %r620;
	mul.f32 	%f761, %f524, %f760;
	fma.rn.f32 	%f762, %f761, %f410, %f738;
	mov.u32 	%r631, %r2283;
	mov.u32 	%r632, %r2283;
	mov.u32 	%r633, %r2283;
	mov.u32 	%r634, %r2283;
	// begin inline asm
	mma.sync.aligned.m16n8k32.row.col.s32.s8.s8.s32 {%r631, %r632, %r633, %r634}, {%r333, %r334, %r335, %r336}, {%r639, %r640}, {%r631, %r632, %r633, %r634};
	// end inline asm
	cvt.rn.f32.s32 	%f763, %r631;
	mul.f32 	%f764, %f528, %f763;
	fma.rn.f32 	%f765, %f764, %f409, %f741;
	cvt.rn.f32.s32 	%f766, %r632;
	mul.f32 	%f767, %f528, %f766;
	fma.rn.f32 	%f768, %f767, %f410, %f744;
	cvt.rn.f32.s32 	%f769, %r633;
	mul.f32 	%f770, %f532, %f769;
	fma.rn.f32 	%f771, %f770, %f409, %f747;
	cvt.rn.f32.s32 	%f772, %r634;
	mul.f32 	%f773, %f532, %f772;
	fma.rn.f32 	%f774, %f773, %f410, %f750;
	ld.shared.u32 	%r669, [%r2728+4688];
	ld.shared.u32 	%r670, [%r2728+4704];
	// begin inline asm
	{.reg .f16 low,high;
  mov.b32 {low,high},%r645;
  cvt.f32.f16 %f411, low;}

	// end inline asm
	// begin inline asm
	{.reg .f16 low,high;
  mov.b32 {low,high},%r646;
  cvt.f32.f16 %f412, low;}

	// end inline asm
	mov.u32 	%r647, %r2283;
	mov.u32 	%r648, %r2283;
	mov.u32 	%r649, %r2283;
	mov.u32 	%r650, %r2283;
	// begin inline asm
	mma.sync.aligned.m16n8k32.row.col.s32.s8.s8.s32 {%r647, %r648, %r649, %r650}, {%r321, %r322, %r323, %r324}, {%r669, %r670}, {%r647, %r648, %r649, %r650};
	// end inline asm
	cvt.rn.f32.s32 	%f775, %r647;
	mul.f32 	%f776, %f521, %f775;
	fma.rn.f32 	%f777, %f776, %f411, %f753;
	cvt.rn.f32.s32 	%f778, %r648;
	mul.f32 	%f779, %f521, %f778;
	fma.rn.f32 	%f780, %f779, %f412, %f756;
	cvt.rn.f32.s32 	%f781, %r649;
	mul.f32 	%f782, %f525, %f781;
	fma.rn.f32 	%f783, %f782, %f411, %f759;
	cvt.rn.f32.s32 	%f784, %r650;
	mul.f32 	%f785, %f525, %f784;
	fma.rn.f32 	%f786, %f785, %f412, %f762;
	mov.u32 	%r661, %r2283;
	mov.u32 	%r662, %r2283;
	mov.u32 	%r663, %r2283;
	mov.u32 	%r664, %r2283;
	// begin inline asm
	mma.sync.aligned.m16n8k32.row.col.s32.s8.s8.s32 {%r661, %r662, %r663, %r664}, {%r337, %r338, %r339, %r340}, {%r669, %r670}, {%r661, %r662, %r663, %r664};
	// end inline asm
	cvt.rn.f32.s32 	%f787, %r661;
	mul.f32 	%f788, %f529, %f787;
	fma.rn.f32 	%f789, %f788, %f411, %f765;
	cvt.rn.f32.s32 	%f790, %r662;
	mul.f32 	%f791, %f529, %f790;
	fma.rn.f32 	%f792, %f791, %f412, %f768;
	cvt.rn.f32.s32 	%f793, %r663;
	mul.f32 	%f794, %f533, %f793;
	fma.rn.f32 	%f795, %f794, %f411, %f771;
	cvt.rn.f32.s32 	%f796, %r664;
	mul.f32 	%f797, %f533, %f796;
	fma.rn.f32 	%f798, %f797, %f412, %f774;
	ld.shared.u32 	%r699, [%r2728+4720];
	ld.shared.u32 	%r700, [%r2728+4736];
	// begin inline asm
	{.reg .f16 low,high;
  mov.b32 {low,high},%r675;
  cvt.f32.f16 %f413, low;}

	// end inline asm
	// begin inline asm
	{.reg .f16 low,high;
  mov.b32 {low,high},%r676;
  cvt.f32.f16 %f414, low;}

	// end inline asm
	mov.u32 	%r677, %r2283;
	mov.u32 	%r678, %r2283;
	mov.u32 	%r679, %r2283;
	mov.u32 	%r680, %r2283;
	// begin inline asm
	mma.sync.aligned.m16n8k32.row.col.s32.s8.s8.s32 {%r677, %r678, %r679, %r680}, {%r325, %r326, %r327, %r328}, {%r699, %r700}, {%r677, %r678, %r679, %r680};
	// end inline asm
	cvt.rn.f32.s32 	%f799, %r677;
	mul.f32 	%f800, %f522, %f799;
	fma.rn.f32 	%f801, %f800, %f413, %f777;
	cvt.rn.f32.s32 	%f802, %r678;
	mul.f32 	%f803, %f522, %f802;
	fma.rn.f32 	%f804, %f803, %f414, %f780;
	cvt.rn.f32.s32 	%f805, %r679;
	mul.f32 	%f806, %f526, %f805;
	fma.rn.f32 	%f807, %f806, %f413, %f783;
	cvt.rn.f32.s32 	%f808, %r680;
	mul.f32 	%f809, %f526, %f808;
	fma.rn.f32 	%f810, %f809, %f414, %f786;
	mov.u32 	%r691, %r2283;
	mov.u32 	%r692, %r2283;
	mov.u32 	%r693, %r2283;
	mov.u32 	%r694, %r2283;
	// begin inline asm
	mma.sync.aligned.m16n8k32.row.col.s32.s8.s8.s32 {%r691, %r692, %r693, %r694}, {%r341, %r342, %r343, %r344}, {%r699, %r700}, {%r691, %r692, %r693, %r694};
	// end inline asm
	cvt.rn.f32.s32 	%f811, %r691;
	mul.f32 	%f812, %f530, %f811;
	fma.rn.f32 	%f813, %f812, %f413, %f789;
	cvt.rn.f32.s32 	%f814, %r692;
	mul.f32 	%f815, %f530, %f814;
	fma.rn.f32 	%f816, %f815, %f414, %f792;
	cvt.rn.f32.s32 	%f817, %r693;
	mul.f32 	%f818, %f534, %f817;
	fma.rn.f32 	%f819, %f818, %f413, %f795;
	cvt.rn.f32.s32 	%f820, %r694;
	mul.f32 	%f821, %f534, %f820;
	fma.rn.f32 	%f822, %f821, %f414, %f798;
	ld.shared.u32 	%r729, [%r2728+6928];
	ld.shared.u32 	%r730, [%r2728+6944];
	ld.shared.v4.u32 	{%r705, %r735, %r765, %r795}, [%r2729+6912];
	// begin inline asm
	{.reg .f16 low,high;
  mov.b32 {low,high},%r705;
  cvt.f32.f16 %f415, low;}

	// end inline asm
	ld.shared.v4.u32 	{%r706, %r736, %r766, %r796}, [%r2729+7056];
	// begin inline asm
	{.reg .f16 low,high;
  mov.b32 {low,high},%r706;
  cvt.f32.f16 %f416, low;}

	// end inline asm
	mov.u32 	%r707, %r2283;
	mov.u32 	%r708, %r2283;
	mov.u32 	%r709, %r2283;
	mov.u32 	%r710, %r2283;
	// begin inline asm
	mma.sync.aligned.m16n8k32.row.col.s32.s8.s8.s32 {%r707, %r708, %r709, %r710}, {%r313, %r314, %r315, %r316}, {%r729, %r730}, {%r707, %r708, %r709, %r710};
	// end inline asm
	cvt.rn.f32.s32 	%f823, %r707;
	mul.f32 	%f824, %f519, %f823;
	fma.rn.f32 	%f825, %f824, %f415, %f3764;
	cvt.rn.f32.s32 	%f826, %r708;
	mul.f32 	%f827, %f519, %f826;
	fma.rn.f32 	%f828, %f827, %f416, %f3763;
	cvt.rn.f32.s32 	%f829, %r709;
	mul.f32 	%f830, %f523, %f829;
	fma.rn.f32 	%f831, %f830, %f415, %f3762;
	cvt.rn.f32.s32 	%f832, %r710;
	mul.f32 	%f833, %f523, %f832;
	fma.rn.f32 	%f834, %f833, %f416, %f3761;
	mov.u32 	%r721, %r2283;
	mov.u32 	%r722, %r2283;
	mov.u32 	%r723, %r2283;
	mov.u32 	%r724, %r2283;
	// begin inline asm
	mma.sync.aligned.m16n8k32.row.col.s32.s8.s8.s32 {%r721, %r722, %r723, %r724}, {%r329, %r330, %r331, %r332}, {%r729, %r730}, {%r721, %r722, %r723, %r724};
	// end inline asm
	cvt.rn.f32.s32 	%f835, %r721;
	mul.f32 	%f836, %f527, %f835;
	fma.rn.f32 	%f837, %f836, %f415, %f3760;
	cvt.rn.f32.s32 	%f838, %r722;
	mul.f32 	%f839, %f527, %f838;
	fma.rn.f32 	%f840, %f839, %f416, %f3759;
	cvt.rn.f32.s32 	%f841, %r723;
	mul.f32 	%f842, %f531, %f841;
	fma.rn.f32 	%f843, %f842, %f415, %f3758;
	cvt.rn.f32.s32 	%f844, %r724;
	mul.f32 	%f845, %f531, %f844;
	fma.rn.f32 	%f846, %f845, %f416, %f3757;
	ld.shared.u32 	%r759, [%r2728+6960];
	ld.shared.u32 	%r760, [%r2728+6976];
	// begin inline asm
	{.reg .f16 low,high;
  mov.b32 {low,high},%r735;
  cvt.f32.f16 %f417, low;}

	// end inline asm
	// begin inline asm
	{.reg .f16 low,high;
  mov.b32 {low,high},%r736;
  cvt.f32.f16 %f418, low;}

	// end inline asm
	mov.u32 	%r737, %r2283;
	mov.u32 	%r738, %r2283;
	mov.u32 	%r739, %r2283;
	mov.u32 	%r740, %r2283;
	// begin inline asm
	mma.sync.aligned.m16n8k32.row.col.s32.s8.s8.s32 {%r737, %r738, %r739, %r740}, {%r317, %r318, %r319, %r320}, {%r759, %r760}, {%r737, %r738, %r739, %r740};
	// end inline asm
	cvt.rn.f32.s32 	%f847, %r737;
	mul.f32 	%f848, %f520, %f847;
	fma.rn.f32 	%f849, %f848, %f417, %f825;
	cvt.rn.f32.s32 	%f850, %r738;
	mul.f32 	%f851, %f520, %f850;
	fma.rn.f32 	%f852, %f851, %f418, %f828;
	cvt.rn.f32.s32 	%f853, %r739;
	mul.f32 	%f854, %f524, %f853;
	fma.rn.f32 	%f855, %f854, %f417, %f831;
	cvt.rn.f32.s32 	%f856, %r740;
	mul.f32 	%f857, %f524, %f856;
	fma.rn.f32 	%f858, %f857, %f418, %f834;
	mov.u32 	%r751, %r2283;
	mov.u32 	%r752, %r2283;
	mov.u32 	%r753, %r2283;
	mov.u32 	%r754, %r2283;
	// begin inline asm
	mma.sync.aligned.m16n8k32.row.col.s32.s8.s8.s32 {%r751, %r752, %r753, %r754}, {%r333, %r334, %r335, %r336}, {%r759, %r760}, {%r751, %r752, %r753, %r754};
	// end inline asm
	cvt.rn.f32.s32 	%f859, %r751;
	mul.f32 	%f860, %f528, %f859;
	fma.rn.f32 	%f861, %f860, %f417, %f837;
	cvt.rn.f32.s32 	%f862, %r752;
	mul.f32 	%f863, %f528, %f862;
	fma.rn.f32 	%f864, %f863, %f418, %f840;
	cvt.rn.f32.s32 	%f865, %r753;
	mul.f32 	%f866, %f532, %f865;
	fma.rn.f32 	%f867, %f866, %f417, %f843;
	cvt.rn.f32.s32 	%f868, %r754;
	mul.f32 	%f869, %f532, %f868;
	fma.rn.f32 	%f870, %f869, %f418, %f846;
	ld.shared.u32 	%r789, [%r2728+6992];
	ld.shared.u32 	%r790, [%r2728+7008];
	// begin inline asm
	{.reg .f16 low,high;
  mov.b32 {low,high},%r765;
  cvt.f32.f16 %f419, low;}

	// end inline asm
	// begin inline asm
	{.reg .f16 low,high;
  mov.b32 {low,high},%r766;
  cvt.f32.f16 %f420, low;}

	// end inline asm
	mov.u32 	%r767, %r2283;
	mov.u32 	%r768, %r2283;
	mov.u32 	%r769, %r2283;
	mov.u32 	%r770, %r2283;
	// begin inline asm
	mma.sync.aligned.m16n8k32.row.col.s32.s8.s8.s32 {%r767, %r768, %r769, %r770}, {%r321, %r322, %r323, %r324}, {%r789, %r790}, {%r767, %r768, %r769, %r770};
	// end inline asm
	cvt.rn.f32.s32 	%f871, %r767;
	mul.f32 	%f872, %f521, %f871;
	fma.rn.f32 	%f873, %f872, %f419, %f849;
	cvt.rn.f32.s32 	%f874, %r768;
	mul.f32 	%f875, %f521, %f874;
	fma.rn.f32 	%f876, %f875, %f420, %f852;
	cvt.rn.f32.s32 	%f877, %r769;
	mul.f32 	%f878, %f525, %f877;
	fma.rn.f32 	%f879, %f878, %f419, %f855;
	cvt.rn.f32.s32 	%f880, %r770;
	mul.f32 	%f881, %f525, %f880;
	fma.rn.f32 	%f882, %f881, %f420, %f858;
	mov.u32 	%r781, %r2283;
	mov.u32 	%r782, %r2283;
	mov.u32 	%r783, %r2283;
	mov.u32 	%r784, %r2283;
	// begin inline asm
	mma.sync.aligned.m16n8k32.row.col.s32.s8.s8.s32 {%r781, %r782, %r783, %r784}, {%r337, %r338, %r339, %r340}, {%r789, %r790}, {%r781, %r782, %r783, %r784};
	// end inline asm
	cvt.rn.f32.s32 	%f883, %r781;
	mul.f32 	%f884, %f529, %f883;
	fma.rn.f32 	%f885, %f884, %f419, %f861;
	cvt.rn.f32.s32 	%f886, %r782;
	mul.f32 	%f887, %f529, %f886;
	fma.rn.f32 	%f888, %f887, %f420, %f864;
	cvt.rn.f32.s32 	%f889, %r783;
	mul.f32 	%f890, %f533, %f889;
	fma.rn.f32 	%f891, %f890, %f419, %f867;
	cvt.rn.f32.s32 	%f892, %r784;
	mul.f32 	%f893, %f533, %f892;
	fma.rn.f32 	%f894, %f893, %f420, %f870;
	ld.shared.u32 	%r819, [%r2728+7024];
	ld.shared.u32 	%r820, [%r2728+7040];
	// begin inline asm
	{.reg .f16 low,high;
  mov.b32 {low,high},%r795;
  cvt.f32.f16 %f421, low;}

	// end inline asm
	// begin inline asm
	{.reg .f16 low,high;
  mov.b32 {low,high},%r796;
  cvt.f32.f16 %f422, low;}

	// end inline asm
	mov.u32 	%r797, %r2283;
	mov.u32 	%r798, %r2283;
	mov.u32 	%r799, %r2283;
	mov.u32 	%r800, %r2283;
	// begin inline asm
	mma.sync.aligned.m16n8k32.row.col.s32.s8.s8.s32 {%r797, %r798, %r799, %r800}, {%r325, %r326, %r327, %r328}, {%r819, %r820}, {%r797, %r798, %r799, %r800};
	// end inline asm
	cvt.rn.f32.s32 	%f895, %r797;
	mul.f32 	%f896, %f522, %f895;
	fma.rn.f32 	%f897, %f896, %f421, %f873;
	cvt.rn.f32.s32 	%f898, %r798;
	mul.f32 	%f899, %f522, %f898;
	fma.rn.f32 	%f900, %f899, %f422, %f876;
	cvt.rn.f32.s32 	%f901, %r799;
	mul.f32 	%f902, %f526, %f901;
	fma.rn.f32 	%f903, %f902, %f421, %f879;
	cvt.rn.f32.s32 	%f904, %r800;
	mul.f32 	%f905, %f526, %f904;
	fma.rn.f32 	%f906, %f905, %f422, %f882;
	mov.u32 	%r811, %r2283;
	mov.u32 	%r812, %r2283;
	mov.u32 	%r813, %r2283;
	mov.u32 	%r814, %r2283;
	// begin inline asm
	mma.sync.aligned.m16n8k32.row.col.s32.s8.s8.s32 {%r811, %r812, %r813, %r814}, {%r341, %r342, %r343, %r344}, {%r819, %r820}, {%r811, %r812, %r813, %r814};
	// end inline asm
	cvt.rn.f32.s32 	%f907, %r811;
	mul.f32 	%f908, %f530, %f907;
	fma.rn.f32 	%f909, %f908, %f421, %f885;
	cvt.rn.f32.s32 	%f910, %r812;
	mul.f32 	%f911, %f530, %f910;
	fma.rn.f32 	%f912, %f911, %f422, %f888;
	cvt.rn.f32.s32 	%f913, %r813;
	mul.f32 	%f914, %f534, %f913;
	fma.rn.f32 	%f915, %f914, %f421, %f891;
	cvt.rn.f32.s32 	%f916, %r814;
	mul.f32 	%f917, %f534, %f916;
	fma.rn.f32 	%f918, %f917, %f422, %f894;
	ld.shared.u32 	%r849, [%r2728+9232];
	ld.shared.u32 	%r850, [%r2728+9248];
	ld.shared.v4.u32 	{%r825, %r855, %r885, %r915}, [%r2729+9216];
	// begin inline asm
	{.reg .f16 low,high;
  mov.b32 {low,high},%r825;
  cvt.f32.f16 %f423, low;}

	// end inline asm
	ld.shared.v4.u32 	{%r826, %r856, %r886, %r916}, [%r2729+9360];
	// begin inline asm
	{.reg .f16 low,high;
  mov.b32 {low,high},%r826;
  cvt.f32.f16 %f424, low;}

	// end inline asm
	mov.u32 	%r827, %r2283;
	mov.u32 	%r828, %r2283;
	mov.u32 	%r829, %r2283;
	mov.u32 	%r830, %r2283;
	// begin inline asm
	mma.sync.aligned.m16n8k32.row.col.s32.s8.s8.s32 {%r827, %r828, %r829, %r830}, {%r313, %r314, %r315, %r316}, {%r849, %r850}, {%r827, %r828, %r829, %r830};
	// end inline asm
	cvt.rn.f32.s32 	%f919, %r827;
	mul.f32 	%f920, %f519, %f919;
	fma.rn.f32 	%f921, %f920, %f423, %f3756;
	cvt.rn.f32.s32 	%f922, %r828;
	mul.f32 	%f923, %f519, %f922;
	fma.rn.f32 	%f924, %f923, %f424, %f3755;
	cvt.rn.f32.s32 	%f925, %r829;
	mul.f32 	%f926, %f523, %f925;
	fma.rn.f32 	%f927, %f926, %f423, %f3754;
	cvt.rn.f32.s32 	%f928, %r830;
	mul.f32 	%f929, %f523, %f928;
	fma.rn.f32 	%f930, %f929, %f424, %f3753;
	mov.u32 	%r841, %r2283;
	mov.u32 	%r842, %r2283;
	mov.u32 	%r843, %r2283;
	mov.u32 	%r844, %r2283;
	// begin inline asm
	mma.sync.aligned.m16n8k32.row.col.s32.s8.s8.s32 {%r841, %r842, %r843, %r844}, {%r329, %r330, %r331, %r332}, {%r849, %r850}, {%r841, %r842, %r843, %r844};
	// end inline asm
	cvt.rn.f32.s32 	%f931, %r841;
	mul.f32 	%f932, %f527, %f931;
	fma.rn.f32 	%f933, %f932, %f423, %f3752;
	cvt.rn.f32.s32 	%f934, %r842;
	mul.f32 	%f935, %f527, %f934;
	fma.rn.f32 	%f936, %f935, %f424, %f3751;
	cvt.rn.f32.s32 	%f937, %r843;
	mul.f32 	%f938, %f531, %f937;
	fma.rn.f32 	%f939, %f938, %f423, %f3750;
	cvt.rn.f32.s32 	%f940, %r844;
	mul.f32 	%f941, %f531, %f940;
	fma.rn.f32 	%f942, %f941, %f424, %f3749;
	ld.shared.u32 	%r879, [%r2728+9264];
	ld.shared.u32 	%r880, [%r2728+9280];
	// begin inline asm
	{.reg .f16 low,high;
  mov.b32 {low,high},%r855;
  cvt.f32.f16 %f425, low;}

	// end inline asm
	// begin inline asm
	{.reg .f16 low,high;
  mov.b32 {low,high},%r856;
  cvt.f32.f16 %f426, low;}

	// end inline asm
	mov.u32 	%r857, %r2283;
	mov.u32 	%r858, %r2283;
	mov.u32 	%r859, %r2283;
	mov.u32 	%r860, %r2283;
	// begin inline asm
	mma.sync.aligned.m16n8k32.row.col.s32.s8.s8.s32 {%r857, %r858, %r859, %r860}, {%r317, %r318, %r319, %r320}, {%r879, %r880}, {%r857, %r858, %r859, %r860};
	// end inline asm
	cvt.rn.f32.s32 	%f943, %r857;
	mul.f32 	%f944, %f520, %f943;
	fma.rn.f32 	%f945, %f944, %f425, %f921;
	cvt.rn.f32.s32 	%f946, %r858;
	mul.f32 	%f947, %f520, %f946;
	fma.rn.f32 	%f948, %f947, %f426, %f924;
	cvt.rn.f32.s32 	%f949, %r859;
	mul.f32 	%f950, %f524, %f949;
	fma.rn.f32 	%f951, %f950, %f425, %f927;
	cvt.rn.f32.s32 	%f952, %r860;
	mul.f32 	%f953, %f524, %f952;
	fma.rn.f32 	%f954, %f953, %f426, %f930;
	mov.u32 	%r871, %r2283;
	mov.u32 	%r872, %r2283;
	mov.u32 	%r873, %r2283;
	mov.u32 	%r874, %r2283;
	// begin inline asm
	mma.sync.aligned.m16n8k32.row.col.s32.s8.s8.s32 {%r871, %r872, %r873, %r874}, {%r333, %r334, %r335, %r336}, {%r879, %r880}, {%r871, %r872, %r873, %r874};
	// end inline asm
	cvt.rn.f32.s32 	%f955, %r871;
	mul.f32 	%f956, %f528, %f955;
	fma.rn.f32 	%f957, %f956, %f425, %f933;
	cvt.rn.f32.s32 	%f958, %r872;
	mul.f32 	%f959, %f528, %f958;
	fma.rn.f32 	%f960, %f959, %f426, %f936;
	cvt.rn.f32.s32 	%f961, %r873;
	mul.f32 	%f962, %f532, %f961;
	fma.rn.f32 	%f963, %f962, %f425, %f939;
	cvt.rn.f32.s32 	%f964, %r874;
	mul.f32 	%f965, %f532, %f964;
	fma.rn.f32 	%f966, %f965, %f426, %f942;
	ld.shared.u32 	%r909, [%r2728+9296];
	ld.shared.u32 	%r910, [%r2728+9312];
	// begin inline asm
	{.reg .f16 low,high;
  mov.b32 {low,high},%r885;
  cvt.f32.f16 %f427, low;}

	// end inline asm
	// begin inline asm
	{.reg .f16 low,high;
  mov.b32 {low,high},%r886;
  cvt.f32.f16 %f428, low;}

	// end inline asm
	mov.u32 	%r887, %r2283;
	mov.u32 	%r888, %r2283;
	mov.u32 	%r889, %r2283;
	mov.u32 	%r890, %r2283;
	// begin inline asm
	mma.sync.aligned.m16n8k32.row.col.s32.s8.s8.s32 {%r887, %r888, %r889, %r890}, {%r321, %r322, %r323, %r324}, {%r909, %r910}, {%r887, %r888, %r889, %r890};
	// end inline asm
	cvt.rn.f32.s32 	%f967, %r887;
	mul.f32 	%f968, %f521, %f967;
	fma.rn.f32 	%f969, %f968, %f427, %f945;
	cvt.rn.f32.s32 	%f970, %r888;
	mul.f32 	%f971, %f521, %f970;
	fma.rn.f32 	%f972, %f971, %f428, %f948;
	cvt.rn.f32.s32 	%f973, %r889;
	mul.f32 	%f974, %f525, %f973;
	fma.rn.f32 	%f975, %f974, %f427, %f951;
	cvt.rn.f32.s32 	%f976, %r890;
	mul.f32 	%f977, %f525, %f976;
	fma.rn.f32 	%f978, %f977, %f428, %f954;
	mov.u32 	%r901, %r2283;
	mov.u32 	%r902, %r2283;
	mov.u32 	%r903, %r2283;
	mov.u32 	%r904, %r2283;
	// begin inline asm
	mma.sync.aligned.m16n8k32.row.col.s32.s8.s8.s32 {%r901, %r902, %r903, %r904}, {%r337, %r338, %r339, %r340}, {%r909, %r910}, {%r901, %r902, %r903, %r904};
	// end inline asm
	cvt.rn.f32.s32 	%f979, %r901;
	mul.f32 	%f980, %f529, %f979;
	fma.rn.f32 	%f981, %f980, %f427, %f957;
	cvt.rn.f32.s32 	%f982, %r902;
	mul.f32 	%f983, %f529, %f982;
	fma.rn.f32 	%f984, %f983, %f428, %f960;
	cvt.rn.f32.s32 	%f985, %r903;
	mul.f32 	%f986, %f533, %f985;
	fma.rn.f32 	%f987, %f986, %f427, %f963;
	cvt.rn.f32.s32 	%f988, %r904;
	mul.f32 	%f989, %f533, %f988;
	fma.rn.f32 	%f990, %f989, %f428, %f966;
	ld.shared.u32 	%r939, [%r2728+9328];
	ld.shared.u32 	%r940, [%r2728+9344];
	// begin inline asm
	{.reg .f16 low,high;
  mov.b32 {low,high},%r915;
  cvt.f32.f16 %f429, low;}

	// end inline asm
	// begin inline asm
	{.reg .f16 low,high;
  mov.b32 {low,high},%r916;
  cvt.f32.f16 %f430, low;}

	// end inline asm
	mov.u32 	%r917, %r2283;
	mov.u32 	%r918, %r2283;
	mov.u32 	%r919, %r2283;
	mov.u32 	%r920, %r2283;
	// begin inline asm
	mma.sync.aligned.m16n8k32.row.col.s32.s8.s8.s32 {%r917, %r918, %r919, %r920}, {%r325, %r326, %r327, %r328}, {%r939, %r940}, {%r917, %r918, %r919, %r920};
	// end inline asm
	cvt.rn.f32.s32 	%f991, %r917;
	mul.f32 	%f992, %f522, %f991;
	fma.rn.f32 	%f993, %f992, %f429, %f969;
	cvt.rn.f32.s32 	%f994, %r918;
	mul.f32 	%f995, %f522, %f994;
	fma.rn.f32 	%f996, %f995, %f430, %f972;
	cvt.rn.f32.s32 	%f997, %r919;
	mul.f32 	%f998, %f526, %f997;
	fma.rn.f32 	%f999, %f998, %f429, %f975;
	cvt.rn.f32.s32 	%f1000, %r920;
	mul.f32 	%f1001, %f526, %f1000;
	fma.rn.f32 	%f1002, %f1001, %f430, %f978;
	mov.u32 	%r931, %r2283;
	mov.u32 	%r932, %r2283;
	mov.u32 	%r933, %r2283;
	mov.u32 	%r934, %r2283;
	// begin inline asm
	mma.sync.aligned.m16n8k32.row.col.s32.s8.s8.s32 {%r931, %r932, %r933, %r934}, {%r341, %r342, %r343, %r344}, {%r939, %r940}, {%r931, %r932, %r933, %r934};
	// end inline asm
	cvt.rn.f32.s32 	%f1003, %r931;
	mul.f32 	%f1004, %f530, %f1003;
	fma.rn.f32 	%f1005, %f1004, %f429, %f981;
	cvt.rn.f32.s32 	%f1006, %r932;
	mul.f32 	%f1007, %f530, %f1006;
	fma.rn.f32 	%f1008, %f1007, %f430, %f984;
	cvt.rn.f32.s32 	%f1009, %r933;
	mul.f32 	%f1010, %f534, %f1009;
	fma.rn.f32 	%f1011, %f1010, %f429, %f987;
	cvt.rn.f32.s32 	%f1012, %r934;
	mul.f32 	%f1013, %f534, %f1012;
	fma.rn.f32 	%f1014, %f1013, %f430, %f990;
	ld.shared.u32 	%r969, [%r2728+11536];
	ld.shared.u32 	%r970, [%r2728+11552];
	ld.shared.v4.u32 	{%r945, %r975, %r1005, %r1035}, [%r2729+11520];
	// begin inline asm
	{.reg .f16 low,high;
  mov.b32 {low,high},%r945;
  cvt.f32.f16 %f431, low;}

	// end inline asm
	ld.shared.v4.u32 	{%r946, %r976, %r1006, %r1036}, [%r2729+11664];
	// begin inline asm
	{.reg .f16 low,high;
  mov.b32 {low,high},%r946;
  cvt.f32.f16 %f432, low;}

	// end inline asm
	mov.u32 	%r947, %r2283;
	mov.u32 	%r948, %r2283;
	mov.u32 	%r949, %r2283;
	mov.u32 	%r950, %r2283;
	// begin inline asm
	mma.sync.aligned.m16n8k32.row.col.s32.s8.s8.s32 {%r947, %r948, %r949, %r950}, {%r313, %r314, %r315, %r316}, {%r969, %r970}, {%r947, %r948, %r949, %r950};
	// end inline asm
	cvt.rn.f32.s32 	%f1015, %r947;
	mul.f32 	%f1016, %f519, %f1015;
	fma.rn.f32 	%f1017, %f1016, %f431, %f3748;
	cvt.rn.f32.s32 	%f1018, %r948;
	mul.f32 	%f1019, %f519, %f1018;
	fma.rn.f32 	%f1020, %f1019, %f432, %f3747;
	cvt.rn.f32.s32 	%f1021, %r949;
	mul.f32 	%f1022, %f523, %f1021;
	fma.rn.f32 	%f1023, %f1022, %f431, %f3746;
	cvt.rn.f32.s32 	%f1024, %r950;
	mul.f32 	%f1025, %f523, %f1024;
	fma.rn.f32 	%f1026, %f1025, %f432, %f3745;
	mov.u32 	%r961, %r2283;
	mov.u32 	%r962, %r2283;
	mov.u32 	%r963, %r2283;
	mov.u32 	%r964, %r2283;
	// begin inline asm
	mma.sync.aligned.m16n8k32.row.col.s32.s8.s8.s32 {%r961, %r962, %r963, %r964}, {%r329, %r330, %r331, %r332}, {%r969, %r970}, {%r961, %r962, %r963, %r964};
	// end inline asm
	cvt.rn.f32.s32 	%f1027, %r961;
	mul.f32 	%f1028, %f527, %f1027;
	fma.rn.f32 	%f1029, %f1028, %f431, %f3744;
	cvt.rn.f32.s32 	%f1030, %r962;
	mul.f32 	%f1031, %f527, %f1030;
	fma.rn.f32 	%f1032, %f1031, %f432, %f3743;
	cvt.rn.f32.s32 	%f1033, %r963;
	mul.f32 	%f1034, %f531, %f1033;
	fma.rn.f32 	%f1035, %f1034, %f431, %f3742;
	cvt.rn.f32.s32 	%f1036, %r964;
	mul.f32 	%f1037, %f531, %f1036;
	fma.rn.f32 	%f1038, %f1037, %f432, %f3741;
	ld.shared.u32 	%r999, [%r2728+11568];
	ld.shared.u32 	%r1000, [%r2728+11584];
	// begin inline asm
	{.reg .f16 low,high;
  mov.b32 {low,high},%r975;
  cvt.f32.f16 %f433, low;}

	// end inline asm
	// begin inline asm
	{.reg .f16 low,high;
  mov.b32 {low,high},%r976;
  cvt.f32.f16 %f434, low;}

	// end inline asm
	mov.u32 	%r977, %r2283;
	mov.u32 	%r978, %r2283;
	mov.u32 	%r979, %r2283;
	mov.u32 	%r980, %r2283;
	// begin inline asm
	mma.sync.aligned.m16n8k32.row.col.s32.s8.s8.s32 {%r977, %r978, %r979, %r980}, {%r317, %r318, %r319, %r320}, {%r999, %r1000}, {%r977, %r978, %r979, %r980};
	// end inline asm
	cvt.rn.f32.s32 	%f1039, %r977;
	mul.f32 	%f1040, %f520, %f1039;
	fma.rn.f32 	%f1041, %f1040, %f433, %f1017;
	cvt.rn.f32.s32 	%f1042, %r978;
	mul.f32 	%f1043, %f520, %f1042;
	fma.rn.f32 	%f1044, %f1043, %f434, %f1020;
	cvt.rn.f32.s32 	%f1045, %r979;
	mul.f32 	%f1046, %f524, %f1045;
	fma.rn.f32 	%f1047, %f1046, %f433, %f1023;
	cvt.rn.f32.s32 	%f1048, %r980;
	mul.f32 	%f1049, %f524, %f1048;
	fma.rn.f32 	%f1050, %f1049, %f434, %f1026;
	mov.u32 	%r991, %r2283;
	mov.u32 	%r992, %r2283;
	mov.u32 	%r993, %r2283;
	mov.u32 	%r994, %r2283;
	// begin inline asm
	mma.sync.aligned.m16n8k32.row.col.s32.s8.s8.s32 {%r991, %r992, %r993, %r994}, {%r333, %r334, %r335, %r336}, {%r999, %r1000}, {%r991, %r992, %r993, %r994};
	// end inline asm
	cvt.rn.f32.s32 	%f1051, %r991;
	mul.f32 	%f1052, %f528, %f1051;
	fma.rn.f32 	%f1053, %f1052, %f433, %f1029;
	cvt.rn.f32.s32 	%f1054, %r992;
	mul.f32 	%f1055, %f528, %f1054;
	fma.rn.f32 	%f1056, %f1055, %f434, %f1032;
	cvt.rn.f32.s32 	%f1057, %r993;
	mul.f32 	%f1058, %f532, %f1057;
	fma.rn.f32 	%f1059, %f1058, %f433, %f1035;
	cvt.rn.f32.s32 	%f1060, %r994;
	mul.f32 	%f1061, %f532, %f1060;
	fma.rn.f32 	%f1062, %f1061, %f434, %f1038;
	ld.shared.u32 	%r1029, [%r2728+11600];
	ld.shared.u32 	%r1030, [%r2728+11616];
	// begin inline asm
	{.reg .f16 low,high;
  mov.b32 {low,high},%r1005;
  cvt.f32.f16 %f435, low;}

	// end inline asm
	// begin inline asm
	{.reg .f16 low,high;
  mov.b32 {low,high},%r1006;
  cvt.f32.f16 %f436, low;}

	// end inline asm
	mov.u32 	%r1007, %r2283;
	mov.u32 	%r1008, %r2283;
	mov.u32 	%r1009, %r2283;
	mov.u32 	%r1010, %r2283;
	// begin inline asm
	mma.sync.aligned.m16n8k32.row.col.s32.s8.s8.s32 {%r1007, %r1008, %r1009, %r1010}, {%r321, %r322, %r323, %r324}, {%r1029, %r1030}, {%r1007, %r1008, %r1009, %r1010};
	// end inline asm
	cvt.rn.f32.s32 	%f1063, %r1007;
	mul.f32 	%f1064, %f521, %f1063;
	fma.rn.f32 	%f1065, %f1064, %f435, %f1041;
	cvt.rn.f32.s32 	%f1066, %r1008;
	mul.f32 	%f1067, %f521, %f1066;
	fma.rn.f32 	%f1068, %f1067, %f436, %f1044;
	cvt.rn.f32.s32 	%f1069, %r1009;
	mul.f32 	%f1070, %f525, %f1069;
	fma.rn.f32 	%f1071, %f1070, %f435, %f1047;
	cvt.rn.f32.s32 	%f1072, %r1010;
	mul.f32 	%f1073, %f525, %f1072;
	fma.rn.f32 	%f1074, %f1073, %f436, %f1050;
	mov.u32 	%r1021, %r2283;
	mov.u32 	%r1022, %r2283;
	mov.u32 	%r1023, %r2283;
	mov.u32 	%r1024, %r2283;
	// begin inline asm
	mma.sync.aligned.m16n8k32.row.col.s32.s8.s8.s32 {%r1021, %r1022, %r1023, %r1024}, {%r337, %r338, %r339, %r340}, {%r1029, %r1030}, {%r1021, %r1022, %r1023, %r1024};
	// end inline asm
	cvt.rn.f32.s32 	%f1075, %r1021;
	mul.f32 	%f1076, %f529, %f1075;
	fma.rn.f32 	%f1077, %f1076, %f435, %f1053;
	cvt.rn.f32.s32 	%f1078, %r1022;
	mul.f32 	%f1079, %f529, %f1078;
	fma.rn.f32 	%f1080, %f1079, %f436, %f1056;
	cvt.rn.f32.s32 	%f1081, %r1023;
	mul.f32 	%f1082, %f533, %f1081;
	fma.rn.f32 	%f1083, %f1082, %f435, %f1059;
	cvt.rn.f32.s32 	%f1084, %r1024;
	mul.f32 	%f1085, %f533, %f1084;
	fma.rn.f32 	%f1086, %f1085, %f436, %f1062;
	ld.shared.u32 	%r1059, [%r2728+11632];
	ld.shared.u32 	%r1060, [%r2728+11648];
	// begin inline asm
	{.reg .f16 low,high;
  mov.b32 {low,high},%r1035;
  cvt.f32.f16 %f437, low;}

	// end inline asm
	// begin inline asm
	{.reg .f16 low,high;
  mov.b32 {low,high},%r1036;
  cvt.f32.f16 %f438, low;}

	// end inline asm
	mov.u32 	%r1037, %r2283;
	mov.u32 	%r1038, %r2283;
	mov.u32 	%r1039, %r2283;
	mov.u32 	%r1040, %r2283;
	// begin inline asm
	mma.sync.aligned.m16n8k32.row.col.s32.s8.s8.s32 {%r1037, %r1038, %r1039, %r1040}, {%r325, %r326, %r327, %r328}, {%r1059, %r1060}, {%r1037, %r1038, %r1039, %r1040};
	// end inline asm
	cvt.rn.f32.s32 	%f1087, %r1037;
	mul.f32 	%f1088, %f522, %f1087;
	fma.rn.f32 	%f1089, %f1088, %f437, %f1065;
	cvt.rn.f32.s32 	%f1090, %r1038;
	mul.f32 	%f1091, %f522, %f1090;
	fma.rn.f32 	%f1092, %f1091, %f438, %f1068;
	cvt.rn.f32.s32 	%f1093, %r1039;
	mul.f32 	%f1094, %f526, %f1093;
	fma.rn.f32 	%f1095, %f1094, %f437, %f1071;
	cvt.rn.f32.s32 	%f1096, %r1040;
	mul.f32 	%f1097, %f526, %f1096;
	fma.rn.f32 	%f1098, %f1097, %f438, %f1074;
	mov.u32 	%r1051, %r2283;
	mov.u32 	%r1052, %r2283;
	mov.u32 	%r1053, %r2283;
	mov.u32 	%r1054, %r2283;
	// begin inline asm
	mma.sync.aligned.m16n8k32.row.col.s32.s8.s8.s32 {%r1051, %r1052, %r1053, %r1054}, {%r341, %r342, %r343, %r344}, {%r1059, %r1060}, {%r1051, %r1052, %r1053, %r1054};
	// end inline asm
	cvt.rn.f32.s32 	%f1099, %r1051;
	mul.f32 	%f1100, %f530, %f1099;
	fma.rn.f32 	%f1101, %f1100, %f437, %f1077;
	cvt.rn.f32.s32 	%f1102, %r1052;
	mul.f32 	%f1103, %f530, %f1102;
	fma.rn.f32 	%f1104, %f1103, %f438, %f1080;
	cvt.rn.f32.s32 	%f1105, %r1053;
	mul.f32 	%f1106, %f534, %f1105;
	fma.rn.f32 	%f1107, %f1106, %f437, %f1083;
	cvt.rn.f32.s32 	%f1108, %r1054;
	mul.f32 	%f1109, %f534, %f1108;
	fma.rn.f32 	%f1110, %f1109, %f438, %f1086;
	ld.shared.u32 	%r1089, [%r2728+13840];
	ld.shared.u32 	%r1090, [%r2728+13856];
	ld.shared.v4.u32 	{%r1065, %r1095, %r1125, %r1155}, [%r2729+13824];
	// begin inline asm
	{.reg .f16 low,high;
  mov.b32 {low,high},%r1065;
  cvt.f32.f16 %f439, low;}

	// end inline asm
	ld.shared.v4.u32 	{%r1066, %r1096, %r1126, %r1156}, [%r2729+13968];
	// begin inline asm
	{.reg .f16 low,high;
  mov.b32 {low,high},%r1066;
  cvt.f32.f16 %f440, low;}

	// end inline asm
	mov.u32 	%r1067, %r2283;
	mov.u32 	%r1068, %r2283;
	mov.u32 	%r1069, %r2283;
	mov.u32 	%r1070, %r2283;
	// begin inline asm
	mma.sync.aligned.m16n8k32.row.col.s32.s8.s8.s32 {%r1067, %r1068, %r1069, %r1070}, {%r313, %r314, %r315, %r316}, {%r1089, %r1090}, {%r1067, %r1068, %r1069, %r1070};
	// end inline asm
	cvt.rn.f32.s32 	%f1111, %r1067;
	mul.f32 	%f1112, %f519, %f1111;
	fma.rn.f32 	%f1113, %f1112, %f439, %f3740;
	cvt.rn.f32.s32 	%f1114, %r1068;
	mul.f32 	%f1115, %f519, %f1114;
	fma.rn.f32 	%f1116, %f1115, %f440, %f3739;
	cvt.rn.f32.s32 	%f1117, %r1069;
	mul.f32 	%f1118, %f523, %f1117;
	fma.rn.f32 	%f1119, %f1118, %f439, %f3738;
	cvt.rn.f32.s32 	%f1120, %r1070;
	mul.f32 	%f1121, %f523, %f1120;
	fma.rn.f32 	%f1122, %f1121, %f440, %f3737;
	mov.u32 	%r1081, %r2283;
	mov.u32 	%r1082, %r2283;
	mov.u32 	%r1083, %r2283;
	mov.u32 	%r1084, %r2283;
	// begin inline asm
	mma.sync.aligned.m16n8k32.row.col.s32.s8.s8.s32 {%r1081, %r1082, %r1083, %r1084}, {%r329, %r330, %r331, %r332}, {%r1089, %r1090}, {%r1081, %r1082, %r1083, %r1084};
	// end inline asm
	cvt.rn.f32.s32 	%f1123, %r1081;
	mul.f32 	%f1124, %f527, %f1123;
	fma.rn.f32 	%f1125, %f1124, %f439, %f3736;
	cvt.rn.f32.s32 	%f1126, %r1082;
	mul.f32 	%f1127, %f527, %f1126;
	fma.rn.f32 	%f1128, %f1127, %f440, %f3735;
	cvt.rn.f32.s32 	%f1129, %r1083;
	mul.f32 	%f1130, %f531, %f1129;
	fma.rn.f32 	%f1131, %f1130, %f439, %f3734;
	cvt.rn.f32.s32 	%f1132, %r1084;
	mul.f32 	%f1133, %f531, %f1132;
	fma.rn.f32 	%f1134, %f1133, %f440, %f3733;
	ld.shared.u32 	%r1119, [%r2728+13872];
	ld.shared.u32 	%r1120, [%r2728+13888];
	// begin inline asm
	{.reg .f16 low,high;
  mov.b32 {low,high},%r1095;
  cvt.f32.f16 %f441, low;}

	// end inline asm
	// begin inline asm
	{.reg .f16 low,high;
  mov.b32 {low,high},%r1096;
  cvt.f32.f16 %f442, low;}

	// end inline asm
	mov.u32 	%r1097, %r2283;
	mov.u32 	%r1098, %r2283;
	mov.u32 	%r1099, %r2283;
	mov.u32 	%r1100, %r2283;
	// begin inline asm
	mma.sync.aligned.m16n8k32.row.col.s32.s8.s8.s32 {%r1097, %r1098, %r1099, %r1100}, {%r317, %r318, %r319, %r320}, {%r1119, %r1120}, {%r1097, %r1098, %r1099, %r1100};
	// end inline asm
	cvt.rn.f32.s32 	%f1135, %r1097;
	mul.f32 	%f1136, %f520, %f1135;
	fma.rn.f32 	%f1137, %f1136, %f441, %f1113;
	cvt.rn.f32.s32 	%f1138, %r1098;
	mul.f32 	%f1139, %f520, %f1138;
	fma.rn.f32 	%f1140, %f1139, %f442, %f1116;
	cvt.rn.f32.s32 	%f1141, %r1099;
	mul.f32 	%f1142, %f524, %f1141;
	fma.rn.f32 	%f1143, %f1142, %f441, %f1119;
	cvt.rn.f32.s32 	%f1144, %r1100;
	mul.f32 	%f1145, %f524, %f1144;
	fma.rn.f32 	%f1146, %f1145, %f442, %f1122;
	mov.u32 	%r1111, %r2283;
	mov.u32 	%r1112, %r2283;
	mov.u32 	%r1113, %r2283;
	mov.u32 	%r1114, %r2283;
	// begin inline asm
	mma.sync.aligned.m16n8k32.row.col.s32.s8.s8.s32 {%r1111, %r1112, %r1113, %r1114}, {%r333, %r334, %r335, %r336}, {%r1119, %r1120}, {%r1111, %r1112, %r1113, %r1114};
	// end inline asm
	cvt.rn.f32.s32 	%f1147, %r1111;
	mul.f32 	%f1148, %f528, %f1147;
	fma.rn.f32 	%f1149, %f1148, %f441, %f1125;
	cvt.rn.f32.s32 	%f1150, %r1112;
	mul.f32 	%f1151, %f528, %f1150;
	fma.rn.f32 	%f1152, %f1151, %f442, %f1128;
	cvt.rn.f32.s32 	%f1153, %r1113;
	mul.f32 	%f1154, %f532, %f1153;
	fma.rn.f32 	%f1155, %f1154, %f441, %f1131;
	cvt.rn.f32.s32 	%f1156, %r1114;
	mul.f32 	%f1157, %f532, %f1156;
	fma.rn.f32 	%f1158, %f1157, %f442, %f1134;
	ld.shared.u32 	%r1149, [%r2728+13904];
	ld.shared.u32 	%r1150, [%r2728+13920];
	// begin inline asm
	{.reg .f16 low,high;
  mov.b32 {low,high},%r1125;
  cvt.f32.f16 %f443, low;}

	// end inline asm
	// begin inline asm
	{.reg .f16 low,high;
  mov.b32 {low,high},%r1126;
  cvt.f32.f16 %f444, low;}

	// end inline asm
	mov.u32 	%r1127, %r2283;
	mov.u32 	%r1128, %r2283;
	mov.u32 	%r1129, %r2283;
	mov.u32 	%r1130, %r2283;
	// begin inline asm
	mma.sync.aligned.m16n8k32.row.col.s32.s8.s8.s32 {%r1127, %r1128, %r1129, %r1130}, {%r321, %r322, %r323, %r324}, {%r1149, %r1150}, {%r1127, %r1128, %r1129, %r1130};
	// end inline asm
	cvt.rn.f32.s32 	%f1159, %r1127;
	mul.f32 	%f1160, %f521, %f1159;
	fma.rn.f32 	%f1161, %f1160, %f443, %f1137;
	cvt.rn.f32.s32 	%f1162, %r1128;
	mul.f32 	%f1163, %f521, %f1162;
	fma.rn.f32 	%f1164, %f1163, %f444, %f1140;
	cvt.rn.f32.s32 	%f1165, %r1129;
	mul.f32 	%f1166, %f525, %f1165;
	fma.rn.f32 	%f1167, %f1166, %f443, %f1143;
	cvt.rn.f32.s32 	%f1168, %r1130;
	mul.f32 	%f1169, %f525, %f1168;
	fma.rn.f32 	%f1170, %f1169, %f444, %f1146;
	mov.u32 	%r1141, %r2283;
	mov.u32 	%r1142, %r2283;
	mov.u32 	%r1143, %r2283;
	mov.u32 	%r1144, %r2283;
	// begin inline asm
	mma.sync.aligned.m16n8k32.row.col.s32.s8.s8.s32 {%r1141, %r1142, %r1143, %r1144}, {%r337, %r338, %r339, %r340}, {%r1149, %r1150}, {%r1141, %r1142, %r1143, %r1144};
	// end inline asm
	cvt.rn.f32.s32 	%f1171, %r1141;
	mul.f32 	%f1172, %f529, %f1171;
	fma.rn.f32 	%f1173, %f1172, %f443, %f1149;
	cvt.rn.f32.s32 	%f1174, %r1142;
	mul.f32 	%f1175, %f529, %f1174;
	fma.rn.f32 	%f1176, %f1175, %f444, %f1152;
	cvt.rn.f32.s32 	%f1177, %r1143;
	mul.f32 	%f1178, %f533, %f1177;
	fma.rn.f32 	%f1179, %f1178, %f443, %f1155;
	cvt.rn.f32.s32 	%f1180, %r1144;
	mul.f32 	%f1181, %f533, %f1180;
	fma.rn.f32 	%f1182, %f1181, %f444, %f1158;
	ld.shared.u32 	%r1179, [%r2728+13936];
	ld.shared.u32 	%r1180, [%r2728+13952];
	// begin inline asm
	{.reg .f16 low,high;
  mov.b32 {low,high},%r1155;
  cvt.f32.f16 %f445, low;}

	// end inline asm
	// begin inline asm
	{.reg .f16 low,high;
  mov.b32 {low,high},%r1156;
  cvt.f32.f16 %f446, low;}

	// end inline asm
	mov.u32 	%r1157, %r2283;
	mov.u32 	%r1158, %r2283;
	mov.u32 	%r1159, %r2283;
	mov.u32 	%r1160, %r2283;
	// begin inline asm
	mma.sync.aligned.m16n8k32.row.col.s32.s8.s8.s32 {%r1157, %r1158, %r1159, %r1160}, {%r325, %r326, %r327, %r328}, {%r1179, %r1180}, {%r1157, %r1158, %r1159, %r1160};
	// end inline asm
	cvt.rn.f32.s32 	%f1183, %r1157;
	mul.f32 	%f1184, %f522, %f1183;
	fma.rn.f32 	%f1185, %f1184, %f445, %f1161;
	cvt.rn.f32.s32 	%f1186, %r1158;
	mul.f32 	%f1187, %f522, %f1186;
	fma.rn.f32 	%f1188, %f1187, %f446, %f1164;
	cvt.rn.f32.s32 	%f1189, %r1159;
	mul.f32 	%f1190, %f526, %f1189;
	fma.rn.f32 	%f1191, %f1190, %f445, %f1167;
	cvt.rn.f32.s32 	%f1192, %r1160;
	mul.f32 	%f1193, %f526, %f1192;
	fma.rn.f32 	%f1194, %f1193, %f446, %f1170;
	mov.u32 	%r1171, %r2283;
	mov.u32 	%r1172, %r2283;
	mov.u32 	%r1173, %r2283;
	mov.u32 	%r1174, %r2283;
	// begin inline asm
	mma.sync.aligned.m16n8k32.row.col.s32.s8.s8.s32 {%r1171, %r1172, %r1173, %r1174}, {%r341, %r342, %r343, %r344}, {%r1179, %r1180}, {%r1171, %r1172, %r1173, %r1174};
	// end inline asm
	cvt.rn.f32.s32 	%f1195, %r1171;
	mul.f32 	%f1196, %f530, %f1195;
	fma.rn.f32 	%f1197, %f1196, %f445, %f1173;
	cvt.rn.f32.s32 	%f1198, %r1172;
	mul.f32 	%f1199, %f530, %f1198;
	fma.rn.f32 	%f1200, %f1199, %f446, %f1176;
	cvt.rn.f32.s32 	%f1201, %r1173;
	mul.f32 	%f1202, %f534, %f1201;
	fma.rn.f32 	%f1203, %f1202, %f445, %f1179;
	cvt.rn.f32.s32 	%f1204, %r1174;
	mul.f32 	%f1205, %f534, %f1204;
	fma.rn.f32 	%f1206, %f1205, %f446, %f1182;
	ld.shared.u32 	%r1209, [%r2728+16144];
	ld.shared.u32 	%r1210, [%r2728+16160];
	ld.shared.v4.u32 	{%r1185, %r1215, %r1245, %r1275}, [%r2729+16128];
	// begin inline asm
	{.reg .f16 low,high;
  mov.b32 {low,high},%r1185;
  cvt.f32.f16 %f447, low;}

	// end inline asm
	ld.shared.v4.u32 	{%r1186, %r1216, %r1246, %r1276}, [%r2729+16272];
	// begin inline asm
	{.reg .f16 low,high;
  mov.b32 {low,high},%r1186;
  cvt.f32.f16 %f448, low;}

	// end inline asm
	mov.u32 	%r1187, %r2283;
	mov.u32 	%r1188, %r2283;
	mov.u32 	%r1189, %r2283;
	mov.u32 	%r1190, %r2283;
	// begin inline asm
	mma.sync.aligned.m16n8k32.row.col.s32.s8.s8.s32 {%r1187, %r1188, %r1189, %r1190}, {%r313, %r314, %r315, %r316}, {%r1209, %r1210}, {%r1187, %r1188, %r1189, %r1190};
	// end inline asm
	cvt.rn.f32.s32 	%f1207, %r1187;
	mul.f32 	%f1208, %f519, %f1207;
	fma.rn.f32 	%f1209, %f1208, %f447, %f3732;
	cvt.rn.f32.s32 	%f1210, %r1188;
	mul.f32 	%f1211, %f519, %f1210;
	fma.rn.f32 	%f1212, %f1211, %f448, %f3731;
	cvt.rn.f32.s32 	%f1213, %r1189;
	mul.f32 	%f1214, %f523, %f1213;
	fma.rn.f32 	%f1215, %f1214, %f447, %f3730;
	cvt.rn.f32.s32 	%f1216, %r1190;
	mul.f32 	%f1217, %f523, %f1216;
	fma.rn.f32 	%f1218, %f1217, %f448, %f3729;
	mov.u32 	%r1201, %r2283;
	mov.u32 	%r1202, %r2283;
	mov.u32 	%r1203, %r2283;
	mov.u32 	%r1204, %r2283;
	// begin inline asm
	mma.sync.aligned.m16n8k32.row.col.s32.s8.s8.s32 {%r1201, %r1202, %r1203, %r1204}, {%r329, %r330, %r331, %r332}, {%r1209, %r1210}, {%r1201, %r1202, %r1203, %r1204};
	// end inline asm
	cvt.rn.f32.s32 	%f1219, %r1201;
	mul.f32 	%f1220, %f527, %f1219;
	fma.rn.f32 	%f1221, %f1220, %f447, %f3728;
	cvt.rn.f32.s32 	%f1222, %r1202;
	mul.f32 	%f1223, %f527, %f1222;
	fma.rn.f32 	%f1224, %f1223, %f448, %f3727;
	cvt.rn.f32.s32 	%f1225, %r1203;
	mul.f32 	%f1226, %f531, %f1225;
	fma.rn.f32 	%f1227, %f1226, %f447, %f3726;
	cvt.rn.f32.s32 	%f1228, %r1204;
	mul.f32 	%f1229, %f531, %f1228;
	fma.rn.f32 	%f1230, %f1229, %f448, %f3725;
	ld.shared.u32 	%r1239, [%r2728+16176];
	ld.shared.u32 	%r1240, [%r2728+16192];
	// begin inline asm
	{.reg .f16 low,high;
  mov.b32 {low,high},%r1215;
  cvt.f32.f16 %f449, low;}

	// end inline asm
	// begin inline asm
	{.reg .f16 low,high;
  mov.b32 {low,high},%r1216;
  cvt.f32.f16 %f450, low;}

	// end inline asm
	mov.u32 	%r1217, %r2283;
	mov.u32 	%r1218, %r2283;
	mov.u32 	%r1219, %r2283;
	mov.u32 	%r1220, %r2283;
	// begin inline asm
	mma.sync.aligned.m16n8k32.row.col.s32.s8.s8.s32 {%r1217, %r1218, %r1219, %r1220}, {%r317, %r318, %r319, %r320}, {%r1239, %r1240}, {%r1217, %r1218, %r1219, %r1220};
	// end inline asm
	cvt.rn.f32.s32 	%f1231, %r1217;
	mul.f32 	%f1232, %f520, %f1231;
	fma.rn.f32 	%f1233, %f1232, %f449, %f1209;
	cvt.rn.f32.s32 	%f1234, %r1218;
	mul.f32 	%f1235, %f520, %f1234;
	fma.rn.f32 	%f1236, %f1235, %f450, %f1212;
	cvt.rn.f32.s32 	%f1237, %r1219;
	mul.f32 	%f1238, %f524, %f1237;
	fma.rn.f32 	%f1239, %f1238, %f449, %f1215;
	cvt.rn.f32.s32 	%f1240, %r1220;
	mul.f32 	%f1241, %f524, %f1240;
	fma.rn.f32 	%f1242, %f1241, %f450, %f1218;
	mov.u32 	%r1231, %r2283;
	mov.u32 	%r1232, %r2283;
	mov.u32 	%r1233, %r2283;
	mov.u32 	%r1234, %r2283;
	// begin inline asm
	mma.sync.aligned.m16n8k32.row.col.s32.s8.s8.s32 {%r1231, %r1232, %r1233, %r1234}, {%r333, %r334, %r335, %r336}, {%r1239, %r1240}, {%r1231, %r1232, %r1233, %r1234};
	// end inline asm
	cvt.rn.f32.s32 	%f1243, %r1231;
	mul.f32 	%f1244, %f528, %f1243;
	fma.rn.f32 	%f1245, %f1244, %f449, %f1221;
	cvt.rn.f32.s32 	%f1246, %r1232;
	mul.f32 	%f1247, %f528, %f1246;
	fma.rn.f32 	%f1248, %f1247, %f450, %f1224;
	cvt.rn.f32.s32 	%f1249, %r1233;
	mul.f32 	%f1250, %f532, %f1249;
	fma.rn.f32 	%f1251, %f1250, %f449, %f1227;
	cvt.rn.f32.s32 	%f1252, %r1234;
	mul.f32 	%f1253, %f532, %f1252;
	fma.rn.f32 	%f1254, %f1253, %f450, %f1230;
	ld.shared.u32 	%r1269, [%r2728+16208];
	ld.shared.u32 	%r1270, [%r2728+16224];
	// begin inline asm
	{.reg .f16 low,high;
  mov.b32 {low,high},%r1245;
  cvt.f32.f16 %f451, low;}

	// end inline asm
	// begin inline asm
	{.reg .f16 low,high;
  mov.b32 {low,high},%r1246;
  cvt.f32.f16 %f452, low;}

	// end inline asm
	mov.u32 	%r1247, %r2283;
	mov.u32 	%r1248, %r2283;
	mov.u32 	%r1249, %r2283;
	mov.u32 	%r1250, %r2283;
	// begin inline asm
	mma.sync.aligned.m16n8k32.row.col.s32.s8.s8.s32 {%r1247, %r1248, %r1249, %r1250}, {%r321, %r322, %r323, %r324}, {%r1269, %r1270}, {%r1247, %r1248, %r1249, %r1250};
	// end inline asm
	cvt.rn.f32.s32 	%f1255, %r1247;
	mul.f32 	%f1256, %f521, %f1255;
	fma.rn.f32 	%f1257, %f1256, %f451, %f1233;
	cvt.rn.f32.s32 	%f1258, %r1248;
	mul.f32 	%f1259, %f521, %f1258;
	fma.rn.f32 	%f1260, %f1259, %f452, %f1236;
	cvt.rn.f32.s32 	%f1261, %r1249;
	mul.f32 	%f1262, %f525, %f1261;
	fma.rn.f32 	%f1263, %f1262, %f451, %f1239;
	cvt.rn.f32.s32 	%f1264, %r1250;
	mul.f32 	%f1265, %f525, %f1264;
	fma.rn.f32 	%f1266, %f1265, %f452, %f1242;
	mov.u32 	%r1261, %r2283;
	mov.u32 	%r1262, %r2283;
	mov.u32 	%r1263, %r2283;
	mov.u32 	%r1264, %r2283;
	// begin inline asm
	mma.sync.aligned.m16n8k32.row.col.s32.s8.s8.s32 {%r1261, %r1262, %r1263, %r1264}, {%r337, %r338, %r339, %r340}, {%r1269, %r1270}, {%r1261, %r1262, %r1263, %r1264};
	// end inline asm
	cvt.rn.f32.s32 	%f1267, %r1261;
	mul.f32 	%f1268, %f529, %f1267;
	fma.rn.f32 	%f1269, %f1268, %f451, %f1245;
	cvt.rn.f32.s32 	%f1270, %r1262;
	mul.f32 	%f1271, %f529, %f1270;
	fma.rn.f32 	%f1272, %f1271, %f452, %f1248;
	cvt.rn.f32.s32 	%f1273, %r1263;
	mul.f32 	%f1274, %f533, %f1273;
	fma.rn.f32 	%f1275, %f1274, %f451, %f1251;
	cvt.rn.f32.s32 	%f1276, %r1264;
	mul.f32 	%f1277, %f533, %f1276;
	fma.rn.f32 	%f1278, %f1277, %f452, %f1254;
	ld.shared.u32 	%r1299, [%r2728+16240];
	ld.shared.u32 	%r1300, [%r2728+16256];
	// begin inline asm
	{.reg .f16 low,high;
  mov.b32 {low,high},%r1275;
  cvt.f32.f16 %f453, low;}

	// end inline asm
	// begin inline asm
	{.reg .f16 low,high;
  mov.b32 {low,high},%r1276;
  cvt.f32.f16 %f454, low;}

	// end inline asm
	mov.u32 	%r1277, %r2283;
	mov.u32 	%r1278, %r2283;
	mov.u32 	%r1279, %r2283;
	mov.u32 	%r1280, %r2283;
	// begin inline asm
	mma.sync.aligned.m16n8k32.row.col.s32.s8.s8.s32 {%r1277, %r1278, %r1279, %r1280}, {%r325, %r326, %r327, %r328}, {%r1299, %r1300}, {%r1277, %r1278, %r1279, %r1280};
	// end inline asm
	cvt.rn.f32.s32 	%f1279, %r1277;
	mul.f32 	%f1280, %f522, %f1279;
	fma.rn.f32 	%f1281, %f1280, %f453, %f1257;
	cvt.rn.f32.s32 	%f1282, %r1278;
	mul.f32 	%f1283, %f522, %f1282;
	fma.rn.f32 	%f1284, %f1283, %f454, %f1260;
	cvt.rn.f32.s32 	%f1285, %r1279;
	mul.f32 	%f1286, %f526, %f1285;
	fma.rn.f32 	%f1287, %f1286, %f453, %f1263;
	cvt.rn.f32.s32 	%f1288, %r1280;
	mul.f32 	%f1289, %f526, %f1288;
	fma.rn.f32 	%f1290, %f1289, %f454, %f1266;
	mov.u32 	%r1291, %r2283;
	mov.u32 	%r1292, %r2283;
	mov.u32 	%r1293, %r2283;
	mov.u32 	%r1294, %r2283;
	// begin inline asm
	mma.sync.aligned.m16n8k32.row.col.s32.s8.s8.s32 {%r1291, %r1292, %r1293, %r1294}, {%r341, %r342, %r343, %r344}, {%r1299, %r1300}, {%r1291, %r1292, %r1293, %r1294};
	// end inline asm
	cvt.rn.f32.s32 	%f1291, %r1291;
	mul.f32 	%f1292, %f530, %f1291;
	fma.rn.f32 	%f1293, %f1292, %f453, %f1269;
	cvt.rn.f32.s32 	%f1294, %r1292;
	mul.f32 	%f1295, %f530, %f1294;
	fma.rn.f32 	%f1296, %f1295, %f454, %f1272;
	cvt.rn.f32.s32 	%f1297, %r1293;
	mul.f32 	%f1298, %f534, %f1297;
	fma.rn.f32 	%f1299, %f1298, %f453, %f1275;
	cvt.rn.f32.s32 	%f1300, %r1294;
	mul.f32 	%f1301, %f534, %f1300;
	fma.rn.f32 	%f1302, %f1301, %f454, %f1278;
	bar.sync 	0;
	mul.wide.s32 	%rd253, %r5575, 144;
	add.s64 	%rd254, %rd252, %rd253;
	ld.global.nc.u32 	%r2730, [%rd254];
	st.shared.u32 	[%r2704], %r2730;
	ld.global.nc.u32 	%r2731, [%rd254+1024];
	st.shared.u32 	[%r2704+1024], %r2731;
	ld.global.nc.u32 	%r2732, [%rd254+2048];
	st.shared.u32 	[%r2704+2048], %r2732;
	ld.global.nc.u32 	%r2733, [%rd254+3072];
	st.shared.u32 	[%r2704+3072], %r2733;
	ld.global.nc.u32 	%r2734, [%rd254+4096];
	st.shared.u32 	[%r2704+4096], %r2734;
	ld.global.nc.u32 	%r2735, [%rd254+5120];
	st.shared.u32 	[%r2704+5120], %r2735;
	ld.global.nc.u32 	%r2736, [%rd254+6144];
	st.shared.u32 	[%r2704+6144], %r2736;
	ld.global.nc.u32 	%r2737, [%rd254+7168];
	st.shared.u32 	[%r2704+7168], %r2737;
	ld.global.nc.u32 	%r2738, [%rd254+8192];
	st.shared.u32 	[%r2704+8192], %r2738;
	ld.global.nc.u32 	%r2739, [%rd254+9216];
	st.shared.u32 	[%r2704+9216], %r2739;
	ld.global.nc.u32 	%r2740, [%rd254+10240];
	st.shared.u32 	[%r2704+10240], %r2740;
	ld.global.nc.u32 	%r2741, [%rd254+11264];
	st.shared.u32 	[%r2704+11264], %r2741;
	ld.global.nc.u32 	%r2742, [%rd254+12288];
	st.shared.u32 	[%r2704+12288], %r2742;
	ld.global.nc.u32 	%r2743, [%rd254+13312];
	st.shared.u32 	[%r2704+13312], %r2743;
	ld.global.nc.u32 	%r2744, [%rd254+14336];
	st.shared.u32 	[%r2704+14336], %r2744;
	ld.global.nc.u32 	%r2745, [%rd254+15360];
	st.shared.u32 	[%r2704+15360], %r2745;
	ld.global.nc.u32 	%r2746, [%rd254+16384];
	st.shared.u32 	[%r2704+16384], %r2746;
	ld.global.nc.u32 	%r2747, [%rd254+17408];
	st.shared.u32 	[%r2704+17408], %r2747;
	bar.sync 	0;
	add.s64 	%rd163, %rd26, 128;
	// begin inline asm
	ldmatrix.sync.aligned.m8n8.x4.b16 {%r1305, %r1306, %r1307, %r1308}, [%rd163];
	// end inline asm
	add.s64 	%rd164, %rd26, 160;
	// begin inline asm
	ldmatrix.sync.aligned.m8n8.x4.b16 {%r1309, %r1310, %r1311, %r1312}, [%rd164];
	// end inline asm
	add.s64 	%rd165, %rd26, 192;
	// begin inline asm
	ldmatrix.sync.aligned.m8n8.x4.b16 {%r1313, %r1314, %r1315, %r1316}, [%rd165];
	// end inline asm
	add.s64 	%rd166, %rd26, 224;
	// begin inline asm
	ldmatrix.sync.aligned.m8n8.x4.b16 {%r1317, %r1318, %r1319, %r1320}, [%rd166];
	// end inline asm
	ld.shared.v4.f32 	{%f1303, %f1304, %f1305, %f1306}, [%r2722+16];
	ld.shared.v4.f32 	{%f1307, %f1308, %f1309, %f1310}, [%r2722+2448];
	add.s64 	%rd167, %rd26, 4992;
	// begin inline asm
	ldmatrix.sync.aligned.m8n8.x4.b16 {%r1321, %r1322, %r1323, %r1324}, [%rd167];
	// end inline asm
	add.s64 	%rd168, %rd26, 5024;
	// begin inline asm
	ldmatrix.sync.aligned.m8n8.x4.b16 {%r1325, %r1326, %r1327, %r1328}, [%rd168];
	// end inline asm
	add.s64 	%rd169, %rd26, 5056;
	// begin inline asm
	ldmatrix.sync.aligned.m8n8.x4.b16 {%r1329, %r1330, %r1331, %r1332}, [%rd169];
	// end inline asm
	add.s64 	%rd170, %rd26, 5088;
	// begin inline asm
	ldmatrix.sync.aligned.m8n8.x4.b16 {%r1333, %r1334, %r1335, %r1336}, [%rd170];
	// end inline asm
	ld.shared.v4.f32 	{%f1311, %f1312, %f1313, %f1314}, [%r2722+4880];
	ld.shared.v4.f32 	{%f1315, %f1316, %f1317, %f1318}, [%r2722+7312];
	ld.shared.u32 	%r1361, [%r2728+16];
	ld.shared.u32 	%r1362, [%r2728+32];
	ld.shared.v4.u32 	{%r1337, %r1367, %r1397, %r1427}, [%r2729];
	// begin inline asm
	{.reg .f16 low,high;
  mov.b32 {low,high},%r1337;
  cvt.f32.f16 %f455, low;}

	// end inline asm
	ld.shared.v4.u32 	{%r1338, %r1368, %r1398, %r1428}, [%r2729+144];
	// begin inline asm
	{.reg .f16 low,high;
  mov.b32 {low,high},%r1338;
  cvt.f32.f16 %f456, low;}

	// end inline asm
	mov.u32 	%r1339, %r2283;
	mov.u32 	%r1340, %r2283;
	mov.u32 	%r1341, %r2283;
	mov.u32 	%r1342, %r2283;
	// begin inline asm
	mma.sync.aligned.m16n8k32.row.col.s32.s8.s8.s32 {%r1339, %r1340, %r1341, %r1342}, {%r1305, %r1306, %r1307, %r1308}, {%r1361, %r1362}, {%r1339, %r1340, %r1341, %r1342};
	// end inline asm
	cvt.rn.f32.s32 	%f1319, %r1339;
	mul.f32 	%f1320, %f1303, %f1319;
	fma.rn.f32 	%f1321, %f1320, %f455, %f609;
	cvt.rn.f32.s32 	%f1322, %r1340;
	mul.f32 	%f1323, %f1303, %f1322;
	fma.rn.f32 	%f1324, %f1323, %f456, %f612;
	cvt.rn.f32.s32 	%f1325, %r1341;
	mul.f32 	%f1326, %f1307, %f1325;
	fma.rn.f32 	%f1327, %f1326, %f455, %f615;
	cvt.rn.f32.s32 	%f1328, %r1342;
	mul.f32 	%f1329, %f1307, %f1328;
	fma.rn.f32 	%f1330, %f1329, %f456, %f618;
	mov.u32 	%r1353, %r2283;
	mov.u32 	%r1354, %r2283;
	mov.u32 	%r1355, %r2283;
	mov.u32 	%r1356, %r2283;
	// begin inline asm
	mma.sync.aligned.m16n8k32.row.col.s32.s8.s8.s32 {%r1353, %r1354, %r1355, %r1356}, {%r1321, %r1322, %r1323, %r1324}, {%r1361, %r1362}, {%r1353, %r1354, %r1355, %r1356};
	// end inline asm
	cvt.rn.f32.s32 	%f1331, %r1353;
	mul.f32 	%f1332, %f1311, %f1331;
	fma.rn.f32 	%f1333, %f1332, %f455, %f621;
	cvt.rn.f32.s32 	%f1334, %r1354;
	mul.f32 	%f1335, %f1311, %f1334;
	fma.rn.f32 	%f1336, %f1335, %f456, %f624;
	cvt.rn.f32.s32 	%f1337, %r1355;
	mul.f32 	%f1338, %f1315, %f1337;
	fma.rn.f32 	%f1339, %f1338, %f455, %f627;
	cvt.rn.f32.s32 	%f1340, %r1356;
	mul.f32 	%f1341, %f1315, %f1340;
	fma.rn.f32 	%f1342, %f1341, %f456, %f630;
	ld.shared.u32 	%r1391, [%r2728+48];
	ld.shared.u32 	%r1392, [%r2728+64];
	// begin inline asm
	{.reg .f16 low,high;
  mov.b32 {low,high},%r1367;
  cvt.f32.f16 %f457, low;}

	// end inline asm
	// begin inline asm
	{.reg .f16 low,high;
  mov.b32 {low,high},%r1368;
  cvt.f32.f16 %f458, low;}

	// end inline asm
	mov.u32 	%r1369, %r2283;
	mov.u32 	%r1370, %r2283;
	mov.u32 	%r1371, %r2283;
	mov.u32 	%r1372, %r2283;
	// begin inline asm
	mma.sync.aligned.m16n8k32.row.col.s32.s8.s8.s32 {%r1369, %r1370, %r1371, %r1372}, {%r1309, %r1310, %r1311, %r1312}, {%r1391, %r1392}, {%r1369, %r1370, %r1371, %r1372};
	// end inline asm
	cvt.rn.f32.s32 	%f1343, %r1369;
	mul.f32 	%f1344, %f1304, %f1343;
	fma.rn.f32 	%f1345, %f1344, %f457, %f1321;
	cvt.rn.f32.s32 	%f1346, %r1370;
	mul.f32 	%f1347, %f1304, %f1346;
	fma.rn.f32 	%f1348, %f1347, %f458, %f1324;
	cvt.rn.f32.s32 	%f1349, %r1371;
	mul.f32 	%f1350, %f1308, %f1349;
	fma.rn.f32 	%f1351, %f1350, %f457, %f1327;
	cvt.rn.f32.s32 	%f1352, %r1372;
	mul.f32 	%f1353, %f1308, %f1352;
	fma.rn.f32 	%f1354, %f1353, %f458, %f1330;
	mov.u32 	%r1383, %r2283;
	mov.u32 	%r1384, %r2283;
	mov.u32 	%r1385, %r2283;
	mov.u32 	%r1386, %r2283;
	// begin inline asm
	mma.sync.aligned.m16n8k32.row.col.s32.s8.s8.s32 {%r1383, %r1384, %r1385, %r1386}, {%r1325, %r1326, %r1327, %r1328}, {%r1391, %r1392}, {%r1383, %r1384, %r1385, %r1386};
	// end inline asm
	cvt.rn.f32.s32 	%f1355, %r1383;
	mul.f32 	%f1356, %f1312, %f1355;
	fma.rn.f32 	%f1357, %f1356, %f457, %f1333;
	cvt.rn.f32.s32 	%f1358, %r1384;
	mul.f32 	%f1359, %f1312, %f1358;
	fma.rn.f32 	%f1360, %f1359, %f458, %f1336;
	cvt.rn.f32.s32 	%f1361, %r1385;
	mul.f32 	%f1362, %f1316, %f1361;
	fma.rn.f32 	%f1363, %f1362, %f457, %f1339;
	cvt.rn.f32.s32 	%f1364, %r1386;
	mul.f32 	%f1365, %f1316, %f1364;
	fma.rn.f32 	%f1366, %f1365, %f458, %f1342;
	ld.shared.u32 	%r1421, [%r2728+80];
	ld.shared.u32 	%r1422, [%r2728+96];
	// begin inline asm
	{.reg .f16 low,high;
  mov.b32 {low,high},%r1397;
  cvt.f32.f16 %f459, low;}

	// end inline asm
	// begin inline asm
	{.reg .f16 low,high;
  mov.b32 {low,high},%r1398;
  cvt.f32.f16 %f460, low;}

	// end inline asm
	mov.u32 	%r1399, %r2283;
	mov.u32 	%r1400, %r2283;
	mov.u32 	%r1401, %r2283;
	mov.u32 	%r1402, %r2283;
	// begin inline asm
	mma.sync.aligned.m16n8k32.row.col.s32.s8.s8.s32 {%r1399, %r1400, %r1401, %r1402}, {%r1313, %r1314, %r1315, %r1316}, {%r1421, %r1422}, {%r1399, %r1400, %r1401, %r1402};
	// end inline asm
	cvt.rn.f32.s32 	%f1367, %r1399;
	mul.f32 	%f1368, %f1305, %f1367;
	fma.rn.f32 	%f1369, %f1368, %f459, %f1345;
	cvt.rn.f32.s32 	%f1370, %r1400;
	mul.f32 	%f1371, %f1305, %f1370;
	fma.rn.f32 	%f1372, %f1371, %f460, %f1348;
	cvt.rn.f32.s32 	%f1373, %r1401;
	mul.f32 	%f1374, %f1309, %f1373;
	fma.rn.f32 	%f1375, %f1374, %f459, %f1351;
	cvt.rn.f32.s32 	%f1376, %r1402;
	mul.f32 	%f1377, %f1309, %f1376;
	fma.rn.f32 	%f1378, %f1377, %f460, %f1354;
	mov.u32 	%r1413, %r2283;
	mov.u32 	%r1414, %r2283;
	mov.u32 	%r1415, %r2283;
	mov.u32 	%r1416, %r2283;
	// begin inline asm
	mma.sync.aligned.m16n8k32.row.col.s32.s8.s8.s32 {%r1413, %r1414, %r1415, %r1416}, {%r1329, %r1330, %r1331, %r1332}, {%r1421, %r1422}, {%r1413, %r1414, %r1415, %r1416};
	// end inline asm
	cvt.rn.f32.s32 	%f1379, %r1413;
	mul.f32 	%f1380, %f1313, %f1379;
	fma.rn.f32 	%f1381, %f1380, %f459, %f1357;
	cvt.rn.f32.s32 	%f1382, %r1414;
	mul.f32 	%f1383, %f1313, %f1382;
	fma.rn.f32 	%f1384, %f1383, %f460, %f1360;
	cvt.rn.f32.s32 	%f1385, %r1415;
	mul.f32 	%f1386, %f1317, %f1385;
	fma.rn.f32 	%f1387, %f1386, %f459, %f1363;
	cvt.rn.f32.s32 	%f1388, %r1416;
	mul.f32 	%f1389, %f1317, %f1388;
	fma.rn.f32 	%f1390, %f1389, %f460, %f1366;
	ld.shared.u32 	%r1451, [%r2728+112];
	ld.shared.u32 	%r1452, [%r2728+128];
	// begin inline asm
	{.reg .f16 low,high;
  mov.b32 {low,high},%r1427;
  cvt.f32.f16 %f461, low;}

	// end inline asm
	// begin inline asm
	{.reg .f16 low,high;
  mov.b32 {low,high},%r1428;
  cvt.f32.f16 %f462, low;}

	// end inline asm
	mov.u32 	%r1429, %r2283;
	mov.u32 	%r1430, %r2283;
	mov.u32 	%r1431, %r2283;
	mov.u32 	%r1432, %r2283;
	// begin inline asm
	mma.sync.aligned.m16n8k32.row.col.s32.s8.s8.s32 {%r1429, %r1430, %r1431, %r1432}, {%r1317, %r1318, %r1319, %r1320}, {%r1451, %r1452}, {%r1429, %r1430, %r1431, %r1432};
	// end inline asm
	cvt.rn.f32.s32 	%f1391, %r1429;
	mul.f32 	%f1392, %f1306, %f1391;
	fma.rn.f32 	%f3788, %f1392, %f461, %f1369;
	cvt.rn.f32.s32 	%f1393, %r1430;
	mul.f32 	%f1394, %f1306, %f1393;
	fma.rn.f32 	%f3787, %f1394, %f462, %f1372;
	cvt.rn.f32.s32 	%f1395, %r1431;
	mul.f32 	%f1396, %f1310, %f1395;
	fma.rn.f32 	%f3786, %f1396, %f461, %f1375;
	cvt.rn.f32.s32 	%f1397, %r1432;
	mul.f32 	%f1398, %f1310, %f1397;
	fma.rn.f32 	%f3785, %f1398, %f462, %f1378;
	mov.u32 	%r1443, %r2283;
	mov.u32 	%r1444, %r2283;
	mov.u32 	%r1445, %r2283;
	mov.u32 	%r1446, %r2283;
	// begin inline asm
	mma.sync.aligned.m16n8k32.row.col.s32.s8.s8.s32 {%r1443, %r1444, %r1445, %r1446}, {%r1333, %r1334, %r1335, %r1336}, {%r1451, %r1452}, {%r1443, %r1444, %r1445, %r1446};
	// end inline asm
	cvt.rn.f32.s32 	%f1399, %r1443;
	mul.f32 	%f1400, %f1314, %f1399;
	fma.rn.f32 	%f3784, %f1400, %f461, %f1381;
	cvt.rn.f32.s32 	%f1401, %r1444;
	mul.f32 	%f1402, %f1314, %f1401;
	fma.rn.f32 	%f3783, %f1402, %f462, %f1384;
	cvt.rn.f32.s32 	%f1403, %r1445;
	mul.f32 	%f1404, %f1318, %f1403;
	fma.rn.f32 	%f3782, %f1404, %f461, %f1387;
	cvt.rn.f32.s32 	%f1405, %r1446;
	mul.f32 	%f1406, %f1318, %f1405;
	fma.rn.f32 	%f3781, %f1406, %f462, %f1390;
	ld.shared.u32 	%r1481, [%r2728+2320];
	ld.shared.u32 	%r1482, [%r2728+2336];
	ld.shared.v4.u32 	{%r1457, %r1487, %r1517, %r1547}, [%r2729+2304];
	// begin inline asm
	{.reg .f16 low,high;
  mov.b32 {low,high},%r1457;
  cvt.f32.f16 %f463, low;}

	// end inline asm
	ld.shared.v4.u32 	{%r1458, %r1488, %r1518, %r1548}, [%r2729+2448];
	// begin inline asm
	{.reg .f16 low,high;
  mov.b32 {low,high},%r1458;
  cvt.f32.f16 %f464, low;}

	// end inline asm
	mov.u32 	%r1459, %r2283;
	mov.u32 	%r1460, %r2283;
	mov.u32 	%r1461, %r2283;
	mov.u32 	%r1462, %r2283;
	// begin inline asm
	mma.sync.aligned.m16n8k32.row.col.s32.s8.s8.s32 {%r1459, %r1460, %r1461, %r1462}, {%r1305, %r1306, %r1307, %r1308}, {%r1481, %r1482}, {%r1459, %r1460, %r1461, %r1462};
	// end inline asm
	cvt.rn.f32.s32 	%f1407, %r1459;
	mul.f32 	%f1408, %f1303, %f1407;
	fma.rn.f32 	%f1409, %f1408, %f463, %f705;
	cvt.rn.f32.s32 	%f1410, %r1460;
	mul.f32 	%f1411, %f1303, %f1410;
	fma.rn.f32 	%f1412, %f1411, %f464, %f708;
	cvt.rn.f32.s32 	%f1413, %r1461;
	mul.f32 	%f1414, %f1307, %f1413;
	fma.rn.f32 	%f1415, %f1414, %f463, %f711;
	cvt.rn.f32.s32 	%f1416, %r1462;
	mul.f32 	%f1417, %f1307, %f1416;
	fma.rn.f32 	%f1418, %f1417, %f464, %f714;
	mov.u32 	%r1473, %r2283;
	mov.u32 	%r1474, %r2283;
	mov.u32 	%r1475, %r2283;
	mov.u32 	%r1476, %r2283;
	// begin inline asm
	mma.sync.aligned.m16n8k32.row.col.s32.s8.s8.s32 {%r1473, %r1474, %r1475, %r1476}, {%r1321, %r1322, %r1323, %r1324}, {%r1481, %r1482}, {%r1473, %r1474, %r1475, %r1476};
	// end inline asm
	cvt.rn.f32.s32 	%f1419, %r1473;
	mul.f32 	%f1420, %f1311, %f1419;
	fma.rn.f32 	%f1421, %f1420, %f463, %f717;
	cvt.rn.f32.s32 	%f1422, %r1474;
	mul.f32 	%f1423, %f1311, %f1422;
	fma.rn.f32 	%f1424, %f1423, %f464, %f720;
	cvt.rn.f32.s32 	%f1425, %r1475;
	mul.f32 	%f1426, %f1315, %f1425;
	fma.rn.f32 	%f1427, %f1426, %f463, %f723;
	cvt.rn.f32.s32 	%f1428, %r1476;
	mul.f32 	%f1429, %f1315, %f1428;
	fma.rn.f32 	%f1430, %f1429, %f464, %f726;
	ld.shared.u32 	%r1511, [%r2728+2352];
	ld.shared.u32 	%r1512, [%r2728+2368];
	// begin inline asm
	{.reg .f16 low,high;
  mov.b32 {low,high},%r1487;
  cvt.f32.f16 %f465, low;}

	// end inline asm
	// begin inline asm
	{.reg .f16 low,high;
  mov.b32 {low,high},%r1488;
  cvt.f32.f16 %f466, low;}

	// end inline asm
	mov.u32 	%r1489, %r2283;
	mov.u32 	%r1490, %r2283;
	mov.u32 	%r1491, %r2283;
	mov.u32 	%r1492, %r2283;
	// begin inline asm
	mma.sync.aligned.m16n8k32.row.col.s32.s8.s8.s32 {%r1489, %r1490, %r1491, %r1492}, {%r1309, %r1310, %r1311, %r1312}, {%r1511, %r1512}, {%r1489, %r1490, %r1491, %r1492};
	// end inline asm
	cvt.rn.f32.s32 	%f1431, %r1489;
	mul.f32 	%f1432, %f1304, %f1431;
	fma.rn.f32 	%f1433, %f1432, %f465, %f1409;
	cvt.rn.f32.s32 	%f1434, %r1490;
	mul.f32 	%f1435, %f1304, %f1434;
	fma.rn.f32 	%f1436, %f1435, %f466, %f1412;
	cvt.rn.f32.s32 	%f1437, %r1491;
	mul.f32 	%f1438, %f1308, %f1437;
	fma.rn.f32 	%f1439, %f1438, %f465, %f1415;
	cvt.rn.f32.s32 	%f1440, %r1492;
	mul.f32 	%f1441, %f1308, %f1440;
	fma.rn.f32 	%f1442, %f1441, %f466, %f1418;
	mov.u32 	%r1503, %r2283;
	mov.u32 	%r1504, %r2283;
	mov.u32 	%r1505, %r2283;
	mov.u32 	%r1506, %r2283;
	// begin inline asm
	mma.sync.aligned.m16n8k32.row.col.s32.s8.s8.s32 {%r1503, %r1504, %r1505, %r1506}, {%r1325, %r1326, %r1327, %r1328}, {%r1511, %r1512}, {%r1503, %r1504, %r1505, %r1506};
	// end inline asm
	cvt.rn.f32.s32 	%f1443, %r1503;
	mul.f32 	%f1444, %f1312, %f1443;
	fma.rn.f32 	%f1445, %f1444, %f465, %f1421;
	cvt.rn.f32.s32 	%f1446, %r1504;
	mul.f32 	%f1447, %f1312, %f1446;
	fma.rn.f32 	%f1448, %f1447, %f466, %f1424;
	cvt.rn.f32.s32 	%f1449, %r1505;
	mul.f32 	%f1450, %f1316, %f1449;
	fma.rn.f32 	%f1451, %f1450, %f465, %f1427;
	cvt.rn.f32.s32 	%f1452, %r1506;
	mul.f32 	%f1453, %f1316, %f1452;
	fma.rn.f32 	%f1454, %f1453, %f466, %f1430;
	ld.shared.u32 	%r1541, [%r2728+2384];
	ld.shared.u32 	%r1542, [%r2728+2400];
	// begin inline asm
	{.reg .f16 low,high;
  mov.b32 {low,high},%r1517;
  cvt.f32.f16 %f467, low;}

	// end inline asm
	// begin inline asm
	{.reg .f16 low,high;
  mov.b32 {low,high},%r1518;
  cvt.f32.f16 %f468, low;}

	// end inline asm
	mov.u32 	%r1519, %r2283;
	mov.u32 	%r1520, %r2283;
	mov.u32 	%r1521, %r2283;
	mov.u32 	%r1522, %r2283;
	// begin inline asm
	mma.sync.aligned.m16n8k32.row.col.s32.s8.s8.s32 {%r1519, %r1520, %r1521, %r1522}, {%r1313, %r1314, %r1315, %r1316}, {%r1541, %r1542}, {%r1519, %r1520, %r1521, %r1522};
	// end inline asm
	cvt.rn.f32.s32 	%f1455, %r1519;
	mul.f32 	%f1456, %f1305, %f1455;
	fma.rn.f32 	%f1457, %f1456, %f467, %f1433;
	cvt.rn.f32.s32 	%f1458, %r1520;
	mul.f32 	%f1459, %f1305, %f1458;
	fma.rn.f32 	%f1460, %f1459, %f468, %f1436;
	cvt.rn.f32.s32 	%f1461, %r1521;
	mul.f32 	%f1462, %f1309, %f1461;
	fma.rn.f32 	%f1463, %f1462, %f467, %f1439;
	cvt.rn.f32.s32 	%f1464, %r1522;
	mul.f32 	%f1465, %f1309, %f1464;
	fma.rn.f32 	%f1466, %f1465, %f468, %f1442;
	mov.u32 	%r1533, %r2283;
	mov.u32 	%r1534, %r2283;
	mov.u32 	%r1535, %r2283;
	mov.u32 	%r1536, %r2283;
	// begin inline asm
	mma.sync.aligned.m16n8k32.row.col.s32.s8.s8.s32 {%r1533, %r1534, %r1535, %r1536}, {%r1329, %r1330, %r1331, %r1332}, {%r1541, %r1542}, {%r1533, %r1534, %r1535, %r1536};
	// end inline asm
	cvt.rn.f32.s32 	%f1467, %r1533;
	mul.f32 	%f1468, %f1313, %f1467;
	fma.rn.f32 	%f1469, %f1468, %f467, %f1445;
	cvt.rn.f32.s32 	%f1470, %r1534;
	mul.f32 	%f1471, %f1313, %f1470;
	fma.rn.f32 	%f1472, %f1471, %f468, %f1448;
	cvt.rn.f32.s32 	%f1473, %r1535;
	mul.f32 	%f1474, %f1317, %f1473;
	fma.rn.f32 	%f1475, %f1474, %f467, %f1451;
	cvt.rn.f32.s32 	%f1476, %r1536;
	mul.f32 	%f1477, %f1317, %f1476;
	fma.rn.f32 	%f1478, %f1477, %f468, %f1454;
	ld.shared.u32 	%r1571, [%r2728+2416];
	ld.shared.u32 	%r1572, [%r2728+2432];
	// begin inline asm
	{.reg .f16 low,high;
  mov.b32 {low,high},%r1547;
  cvt.f32.f16 %f469, low;}

	// end inline asm
	// begin inline asm
	{.reg .f16 low,high;
  mov.b32 {low,high},%r1548;
  cvt.f32.f16 %f470, low;}

	// end inline asm
	mov.u32 	%r1549, %r2283;
	mov.u32 	%r1550, %r2283;
	mov.u32 	%r1551, %r2283;
	mov.u32 	%r1552, %r2283;
	// begin inline asm
	mma.sync.aligned.m16n8k32.row.col.s32.s8.s8.s32 {%r1549, %r1550, %r1551, %r1552}, {%r1317, %r1318, %r1319, %r1320}, {%r1571, %r1572}, {%r1549, %r1550, %r1551, %r1552};
	// end inline asm
	cvt.rn.f32.s32 	%f1479, %r1549;
	mul.f32 	%f1480, %f1306, %f1479;
	fma.rn.f32 	%f3780, %f1480, %f469, %f1457;
	cvt.rn.f32.s32 	%f1481, %r1550;
	mul.f32 	%f1482, %f1306, %f1481;
	fma.rn.f32 	%f3779, %f1482, %f470, %f1460;
	cvt.rn.f32.s32 	%f1483, %r1551;
	mul.f32 	%f1484, %f1310, %f1483;
	fma.rn.f32 	%f3778, %f1484, %f469, %f1463;
	cvt.rn.f32.s32 	%f1485, %r1552;
	mul.f32 	%f1486, %f1310, %f1485;
	fma.rn.f32 	%f3777, %f1486, %f470, %f1466;
	mov.u32 	%r1563, %r2283;
	mov.u32 	%r1564, %r2283;
	mov.u32 	%r1565, %r2283;
	mov.u32 	%r1566, %r2283;
	// begin inline asm
	mma.sync.aligned.m16n8k32.row.col.s32.s8.s8.s32 {%r1563, %r1564, %r1565, %r1566}, {%r1333, %r1334, %r1335, %r1336}, {%r1571, %r1572}, {%r1563, %r1564, %r1565, %r1566};
	// end inline asm
	cvt.rn.f32.s32 	%f1487, %r1563;
	mul.f32 	%f1488, %f1314, %f1487;
	fma.rn.f32 	%f3776, %f1488, %f469, %f1469;
	cvt.rn.f32.s32 	%f1489, %r1564;
	mul.f32 	%f1490, %f1314, %f1489;
	fma.rn.f32 	%f3775, %f1490, %f470, %f1472;
	cvt.rn.f32.s32 	%f1491, %r1565;
	mul.f32 	%f1492, %f1318, %f1491;
	fma.rn.f32 	%f3774, %f1492, %f469, %f1475;
	cvt.rn.f32.s32 	%f1493, %r1566;
	mul.f32 	%f1494, %f1318, %f1493;
	fma.rn.f32 	%f3773, %f1494, %f470, %f1478;
	ld.shared.u32 	%r1601, [%r2728+4624];
	ld.shared.u32 	%r1602, [%r2728+4640];
	ld.shared.v4.u32 	{%r1577, %r1607, %r1637, %r1667}, [%r2729+4608];
	// begin inline asm
	{.reg .f16 low,high;
  mov.b32 {low,high},%r1577;
  cvt.f32.f16 %f471, low;}

	// end inline asm
	ld.shared.v4.u32 	{%r1578, %r1608, %r1638, %r1668}, [%r2729+4752];
	// begin inline asm
	{.reg .f16 low,high;
  mov.b32 {low,high},%r1578;
  cvt.f32.f16 %f472, low;}

	// end inline asm
	mov.u32 	%r1579, %r2283;
	mov.u32 	%r1580, %r2283;
	mov.u32 	%r1581, %r2283;
	mov.u32 	%r1582, %r2283;
	// begin inline asm
	mma.sync.aligned.m16n8k32.row.col.s32.s8.s8.s32 {%r1579, %r1580, %r1581, %r1582}, {%r1305, %r1306, %r1307, %r1308}, {%r1601, %r1602}, {%r1579, %r1580, %r1581, %r1582};
	// end inline asm
	cvt.rn.f32.s32 	%f1495, %r1579;
	mul.f32 	%f1496, %f1303, %f1495;
	fma.rn.f32 	%f1497, %f1496, %f471, %f801;
	cvt.rn.f32.s32 	%f1498, %r1580;
	mul.f32 	%f1499, %f1303, %f1498;
	fma.rn.f32 	%f1500, %f1499, %f472, %f804;
	cvt.rn.f32.s32 	%f1501, %r1581;
	mul.f32 	%f1502, %f1307, %f1501;
	fma.rn.f32 	%f1503, %f1502, %f471, %f807;
	cvt.rn.f32.s32 	%f1504, %r1582;
	mul.f32 	%f1505, %f1307, %f1504;
	fma.rn.f32 	%f1506, %f1505, %f472, %f810;
	mov.u32 	%r1593, %r2283;
	mov.u32 	%r1594, %r2283;
	mov.u32 	%r1595, %r2283;
	mov.u32 	%r1596, %r2283;
	// begin inline asm
	mma.sync.aligned.m16n8k32.row.col.s32.s8.s8.s32 {%r1593, %r1594, %r1595, %r1596}, {%r1321, %r1322, %r1323, %r1324}, {%r1601, %r1602}, {%r1593, %r1594, %r1595, %r1596};
	// end inline asm
	cvt.rn.f32.s32 	%f1507, %r1593;
	mul.f32 	%f1508, %f1311, %f1507;
	fma.rn.f32 	%f1509, %f1508, %f471, %f813;
	cvt.rn.f32.s32 	%f1510, %r1594;
	mul.f32 	%f1511, %f1311, %f1510;
	fma.rn.f32 	%f1512, %f1511, %f472, %f816;
	cvt.rn.f32.s32 	%f1513, %r1595;
	mul.f32 	%f1514, %f1315, %f1513;
	fma.rn.f32 	%f1515, %f1514, %f471, %f819;
	cvt.rn.f32.s32 	%f1516, %r1596;
	mul.f32 	%f1517, %f1315, %f1516;
	fma.rn.f32 	%f1518, %f1517, %f472, %f822;
	ld.shared.u32 	%r1631, [%r2728+4656];
	ld.shared.u32 	%r1632, [%r2728+4672];
	// begin inline asm
	{.reg .f16 low,high;
  mov.b32 {low,high},%r1607;
  cvt.f32.f16 %f473, low;}

	// end inline asm
	// begin inline asm
	{.reg .f16 low,high;
  mov.b32 {low,high},%r1608;
  cvt.f32.f16 %f474, low;}

	// end inline asm
	mov.u32 	%r1609, %r2283;
	mov.u32 	%r1610, %r2283;
	mov.u32 	%r1611, %r2283;
	mov.u32 	%r1612, %r2283;
	// begin inline asm
	mma.sync.aligned.m16n8k32.row.col.s32.s8.s8.s32 {%r1609, %r1610, %r1611, %r1612}, {%r1309, %r1310, %r1311, %r1312}, {%r1631, %r1632}, {%r1609, %r1610, %r1611, %r1612};
	// end inline asm
	cvt.rn.f32.s32 	%f1519, %r1609;
	mul.f32 	%f1520, %f1304, %f1519;
	fma.rn.f32 	%f1521, %f1520, %f473, %f1497;
	cvt.rn.f32.s32 	%f1522, %r1610;
	mul.f32 	%f1523, %f1304, %f1522;
	fma.rn.f32 	%f1524, %f1523, %f474, %f1500;
	cvt.rn.f32.s32 	%f1525, %r1611;
	mul.f32 	%f1526, %f1308, %f1525;
	fma.rn.f32 	%f1527, %f1526, %f473, %f1503;
	cvt.rn.f32.s32 	%f1528, %r1612;
	mul.f32 	%f1529, %f1308, %f1528;
	fma.rn.f32 	%f1530, %f1529, %f474, %f1506;
	mov.u32 	%r1623, %r2283;
	mov.u32 	%r1624, %r2283;
	mov.u32 	%r1625, %r2283;
	mov.u32 	%r1626, %r2283;
	// begin inline asm
	mma.sync.aligned.m16n8k32.row.col.s32.s8.s8.s32 {%r1623, %r1624, %r1625, %r1626}, {%r1325, %r1326, %r1327, %r1328}, {%r1631, %r1632}, {%r1623, %r1624, %r1625, %r1626};
	// end inline asm
	cvt.rn.f32.s32 	%f1531, %r1623;
	mul.f32 	%f1532, %f1312, %f1531;
	fma.rn.f32 	%f1533, %f1532, %f473, %f1509;
	cvt.rn.f32.s32 	%f1534, %r1624;
	mul.f32 	%f1535, %f1312, %f1534;
	fma.rn.f32 	%f1536, %f1535, %f474, %f1512;
	cvt.rn.f32.s32 	%f1537, %r1625;
	mul.f32 	%f1538, %f1316, %f1537;
	fma.rn.f32 	%f1539, %f1538, %f473, %f1515;
	cvt.rn.f32.s32 	%f1540, %r1626;
	mul.f32 	%f1541, %f1316, %f1540;
	fma.rn.f32 	%f1542, %f1541, %f474, %f1518;
	ld.shared.u32 	%r1661, [%r2728+4688];
	ld.shared.u32 	%r1662, [%r2728+4704];
	// begin inline asm
	{.reg .f16 low,high;
  mov.b32 {low,high},%r1637;
  cvt.f32.f16 %f475, low;}

	// end inline asm
	// begin inline asm
	{.reg .f16 low,high;
  mov.b32 {low,high},%r1638;
  cvt.f32.f16 %f476, low;}

	// end inline asm
	mov.u32 	%r1639, %r2283;
	mov.u32 	%r1640, %r2283;
	mov.u32 	%r1641, %r2283;
	mov.u32 	%r1642, %r2283;
	// begin inline asm
	mma.sync.aligned.m16n8k32.row.col.s32.s8.s8.s32 {%r1639, %r1640, %r1641, %r1642}, {%r1313, %r1314, %r1315, %r1316}, {%r1661, %r1662}, {%r1639, %r1640, %r1641, %r1642};
	// end inline asm
	cvt.rn.f32.s32 	%f1543, %r1639;
	mul.f32 	%f1544, %f1305, %f1543;
	fma.rn.f32 	%f1545, %f1544, %f475, %f1521;
	cvt.rn.f32.s32 	%f1546, %r1640;
	mul.f32 	%f1547, %f1305, %f1546;
	fma.rn.f32 	%f1548, %f1547, %f476, %f1524;
	cvt.rn.f32.s32 	%f1549, %r1641;
	mul.f32 	%f1550, %f1309, %f1549;
	fma.rn.f32 	%f1551, %f1550, %f475, %f1527;
	cvt.rn.f32.s32 	%f1552, %r1642;
	mul.f32 	%f1553, %f1309, %f1552;
	fma.rn.f32 	%f1554, %f1553, %f476, %f1530;
	mov.u32 	%r1653, %r2283;
	mov.u32 	%r1654, %r2283;
	mov.u32 	%r1655, %r2283;
	mov.u32 	%r1656, %r2283;
	// begin inline asm
	mma.sync.aligned.m16n8k32.row.col.s32.s8.s8.s32 {%r1653, %r1654, %r1655, %r1656}, {%r1329, %r1330, %r1331, %r1332}, {%r1661, %r1662}, {%r1653, %r1654, %r1655, %r1656};
	// end inline asm
	cvt.rn.f32.s32 	%f1555, %r1653;
	mul.f32 	%f1556, %f1313, %f1555;
	fma.rn.f32 	%f1557, %f1556, %f475, %f1533;
	cvt.rn.f32.s32 	%f1558, %r1654;
	mul.f32 	%f1559, %f1313, %f1558;
	fma.rn.f32 	%f1560, %f1559, %f476, %f1536;
	cvt.rn.f32.s32 	%f1561, %r1655;
	mul.f32 	%f1562, %f1317, %f1561;
	fma.rn.f32 	%f1563, %f1562, %f475, %f1539;
	cvt.rn.f32.s32 	%f1564, %r1656;
	mul.f32 	%f1565, %f1317, %f1564;
	fma.rn.f32 	%f1566, %f1565, %f476, %f1542;
	ld.shared.u32 	%r1691, [%r2728+4720];
	ld.shared.u32 	%r1692, [%r2728+4736];
	// begin inline asm
	{.reg .f16 low,high;
  mov.b32 {low,high},%r1667;
  cvt.f32.f16 %f477, low;}

	// end inline asm
	// begin inline asm
	{.reg .f16 low,high;
  mov.b32 {low,high},%r1668;
  cvt.f32.f16 %f478, low;}

	// end inline asm
	mov.u32 	%r1669, %r2283;
	mov.u32 	%r1670, %r2283;
	mov.u32 	%r1671, %r2283;
	mov.u32 	%r1672, %r2283;
	// begin inline asm
	mma.sync.aligned.m16n8k32.row.col.s32.s8.s8.s32 {%r1669, %r1670, %r1671, %r1672}, {%r1317, %r1318, %r1319, %r1320}, {%r1691, %r1692}, {%r1669, %r1670, %r1671, %r1672};
	// end inline asm
	cvt.rn.f32.s32 	%f1567, %r1669;
	mul.f32 	%f1568, %f1306, %f1567;
	fma.rn.f32 	%f3772, %f1568, %f477, %f1545;
	cvt.rn.f32.s32 	%f1569, %r1670;
	mul.f32 	%f1570, %f1306, %f1569;
	fma.rn.f32 	%f3771, %f1570, %f478, %f1548;
	cvt.rn.f32.s32 	%f1571, %r1671;
	mul.f32 	%f1572, %f1310, %f1571;
	fma.rn.f32 	%f3770, %f1572, %f477, %f1551;
	cvt.rn.f32.s32 	%f1573, %r1672;
	mul.f32 	%f1574, %f1310, %f1573;
	fma.rn.f32 	%f3769, %f1574, %f478, %f1554;
	mov.u32 	%r1683, %r2283;
	mov.u32 	%r1684, %r2283;
	mov.u32 	%r1685, %r2283;
	mov.u32 	%r1686, %r2283;
	// begin inline asm
	mma.sync.aligned.m16n8k32.row.col.s32.s8.s8.s32 {%r1683, %r1684, %r1685, %r1686}, {%r1333, %r1334, %r1335, %r1336}, {%r1691, %r1692}, {%r1683, %r1684, %r1685, %r1686};
	// end inline asm
	cvt.rn.f32.s32 	%f1575, %r1683;
	mul.f32 	%f1576, %f1314, %f1575;
	fma.rn.f32 	%f3768, %f1576, %f477, %f1557;
	cvt.rn.f32.s32 	%f1577, %r1684;
	mul.f32 	%f1578, %f1314, %f1577;
	fma.rn.f32 	%f3767, %f1578, %f478, %f1560;
	cvt.rn.f32.s32 	%f1579, %r1685;
	mul.f32 	%f1580, %f1318, %f1579;
	fma.rn.f32 	%f3766, %f1580, %f477, %f1563;
	cvt.rn.f32.s32 	%f1581, %r1686;
	mul.f32 	%f1582, %f1318, %f1581;
	fma.rn.f32 	%f3765, %f1582, %f478, %f1566;
	ld.shared.u32 	%r1721, [%r2728+6928];
	ld.shared.u32 	%r1722, [%r2728+6944];
	ld.shared.v4.u32 	{%r1697, %r1727, %r1757, %r1787}, [%r2729+6912];
	// begin inline asm
	{.reg .f16 low,high;
  mov.b32 {low,high},%r1697;
  cvt.f32.f16 %f479, low;}

	// end inline asm
	ld.shared.v4.u32 	{%r1698, %r1728, %r1758, %r1788}, [%r2729+7056];
	// begin inline asm
	{.reg .f16 low,high;
  mov.b32 {low,high},%r1698;
  cvt.f32.f16 %f480, low;}

	// end inline asm
	mov.u32 	%r1699, %r2283;
	mov.u32 	%r1700, %r2283;
	mov.u32 	%r1701, %r2283;
	mov.u32 	%r1702, %r2283;
	// begin inline asm
	mma.sync.aligned.m16n8k32.row.col.s32.s8.s8.s32 {%r1699, %r1700, %r1701, %r1702}, {%r1305, %r1306, %r1307, %r1308}, {%r1721, %r1722}, {%r1699, %r1700, %r1701, %r1702};
	// end inline asm
	cvt.rn.f32.s32 	%f1583, %r1699;
	mul.f32 	%f1584, %f1303, %f1583;
	fma.rn.f32 	%f1585, %f1584, %f479, %f897;
	cvt.rn.f32.s32 	%f1586, %r1700;
	mul.f32 	%f1587, %f1303, %f1586;
	fma.rn.f32 	%f1588, %f1587, %f480, %f900;
	cvt.rn.f32.s32 	%f1589, %r1701;
	mul.f32 	%f1590, %f1307, %f1589;
	fma.rn.f32 	%f1591, %f1590, %f479, %f903;
	cvt.rn.f32.s32 	%f1592, %r1702;
	mul.f32 	%f1593, %f1307, %f1592;
	fma.rn.f32 	%f1594, %f1593, %f480, %f906;
	mov.u32 	%r1713, %r2283;
	mov.u32 	%r1714, %r2283;
	mov.u32 	%r1715, %r2283;
	mov.u32 	%r1716, %r2283;
	// begin inline asm
	mma.sync.aligned.m16n8k32.row.col.s32.s8.s8.s32 {%r1713, %r1714, %r1715, %r1716}, {%r1321, %r1322, %r1323, %r1324}, {%r1721, %r1722}, {%r1713, %r1714, %r1715, %r1716};
	// end inline asm
	cvt.rn.f32.s32 	%f1595, %r1713;
	mul.f32 	%f1596, %f1311, %f1595;
	fma.rn.f32 	%f1597, %f1596, %f479, %f909;
	cvt.rn.f32.s32 	%f1598, %r1714;
	mul.f32 	%f1599, %f1311, %f1598;
	fma.rn.f32 	%f1600, %f1599, %f480, %f912;
	cvt.rn.f32.s32 	%f1601, %r1715;
	mul.f32 	%f1602, %f1315, %f1601;
	fma.rn.f32 	%f1603, %f1602, %f479, %f915;
	cvt.rn.f32.s32 	%f1604, %r1716;
	mul.f32 	%f1605, %f1315, %f1604;
	fma.rn.f32 	%f1606, %f1605, %f480, %f918;
	ld.shared.u32 	%r1751, [%r2728+6960];
	ld.shared.u32 	%r1752, [%r2728+6976];
	// begin inline asm
	{.reg .f16 low,high;
  mov.b32 {low,high},%r1727;
  cvt.f32.f16 %f481, low;}

	// end inline asm
	// begin inline asm
	{.reg .f16 low,high;
  mov.b32 {low,high},%r1728;
  cvt.f32.f16 %f482, low;}

	// end inline asm
	mov.u32 	%r1729, %r2283;
	mov.u32 	%r1730, %r2283;
	mov.u32 	%r1731, %r2283;
	mov.u32 	%r1732, %r2283;
	// begin inline asm
	mma.sync.aligned.m16n8k32.row.col.s32.s8.s8.s32 {%r1729, %r1730, %r1731, %r1732}, {%r1309, %r1310, %r1311, %r1312}, {%r1751, %r1752}, {%r1729, %r1730, %r1731, %r1732};
	// end inline asm
	cvt.rn.f32.s32 	%f1607, %r1729;
	mul.f32 	%f1608, %f1304, %f1607;
	fma.rn.f32 	%f1609, %f1608, %f481, %f1585;
	cvt.rn.f32.s32 	%f1610, %r1730;
	mul.f32 	%f1611, %f1304, %f1610;
	fma.rn.f32 	%f1612, %f1611, %f482, %f1588;
	cvt.rn.f32.s32 	%f1613, %r1731;
	mul.f32 	%f1614, %f1308, %f1613;
	fma.rn.f32 	%f1615, %f1614, %f481, %f1591;
	cvt.rn.f32.s32 	%f1616, %r1732;
	mul.f32 	%f1617, %f1308, %f1616;
	fma.rn.f32 	%f1618, %f1617, %f482, %f1594;
	mov.u32 	%r1743, %r2283;
	mov.u32 	%r1744, %r2283;
	mov.u32 	%r1745, %r2283;
	mov.u32 	%r1746, %r2283;
	// begin inline asm
	mma.sync.aligned.m16n8k32.row.col.s32.s8.s8.s32 {%r1743, %r1744, %r1745, %r1746}, {%r1325, %r1326, %r1327, %r1328}, {%r1751, %r1752}, {%r1743, %r1744, %r1745, %r1746};
	// end inline asm
	cvt.rn.f32.s32 	%f1619, %r1743;
	mul.f32 	%f1620, %f1312, %f1619;
	fma.rn.f32 	%f1621, %f1620, %f481, %f1597;
	cvt.rn.f32.s32 	%f1622, %r1744;
	mul.f32 	%f1623, %f1312, %f1622;
	fma.rn.f32 	%f1624, %f1623, %f482, %f1600;
	cvt.rn.f32.s32 	%f1625, %r1745;
	mul.f32 	%f1626, %f1316, %f1625;
	fma.rn.f32 	%f1627, %f1626, %f481, %f1603;
	cvt.rn.f32.s32 	%f1628, %r1746;
	mul.f32 	%f1629, %f1316, %f1628;
	fma.rn.f32 	%f1630, %f1629, %f482, %f1606;
	ld.shared.u32 	%r1781, [%r2728+6992];
	ld.shared.u32 	%r1782, [%r2728+7008];
	// begin inline asm
	{.reg .f16 low,high;
  mov.b32 {low,high},%r1757;
  cvt.f32.f16 %f483, low;}

	// end inline asm
	// begin inline asm
	{.reg .f16 low,high;
  mov.b32 {low,high},%r1758;
  cvt.f32.f16 %f484, low;}

	// end inline asm
	mov.u32 	%r1759, %r2283;
	mov.u32 	%r1760, %r2283;
	mov.u32 	%r1761, %r2283;
	mov.u32 	%r1762, %r2283;
	// begin inline asm
	mma.sync.aligned.m16n8k32.row.col.s32.s8.s8.s32 {%r1759, %r1760, %r1761, %r1762}, {%r1313, %r1314, %r1315, %r1316}, {%r1781, %r1782}, {%r1759, %r1760, %r1761, %r1762};
	// end inline asm
	cvt.rn.f32.s32 	%f1631, %r1759;
	mul.f32 	%f1632, %f1305, %f1631;
	fma.rn.f32 	%f1633, %f1632, %f483, %f1609;
	cvt.rn.f32.s32 	%f1634, %r1760;
	mul.f32 	%f1635, %f1305, %f1634;
	fma.rn.f32 	%f1636, %f1635, %f484, %f1612;
	cvt.rn.f32.s32 	%f1637, %r1761;
	mul.f32 	%f1638, %f1309, %f1637;
	fma.rn.f32 	%f1639, %f1638, %f483, %f1615;
	cvt.rn.f32.s32 	%f1640, %r1762;
	mul.f32 	%f1641, %f1309, %f1640;
	fma.rn.f32 	%f1642, %f1641, %f484, %f1618;
	mov.u32 	%r1773, %r2283;
	mov.u32 	%r1774, %r2283;
	mov.u32 	%r1775, %r2283;
	mov.u32 	%r1776, %r2283;
	// begin inline asm
	mma.sync.aligned.m16n8k32.row.col.s32.s8.s8.s32 {%r1773, %r1774, %r1775, %r1776}, {%r1329, %r1330, %r1331, %r1332}, {%r1781, %r1782}, {%r1773, %r1774, %r1775, %r1776};
	// end inline asm
	cvt.rn.f32.s32 	%f1643, %r1773;
	mul.f32 	%f1644, %f1313, %f1643;
	fma.rn.f32 	%f1645, %f1644, %f483, %f1621;
	cvt.rn.f32.s32 	%f1646, %r1774;
	mul.f32 	%f1647, %f1313, %f1646;
	fma.rn.f32 	%f1648, %f1647, %f484, %f1624;
	cvt.rn.f32.s32 	%f1649, %r1775;
	mul.f32 	%f1650, %f1317, %f1649;
	fma.rn.f32 	%f1651, %f1650, %f483, %f1627;
	cvt.rn.f32.s32 	%f1652, %r1776;
	mul.f32 	%f1653, %f1317, %f1652;
	fma.rn.f32 	%f1654, %f1653, %f484, %f1630;
	ld.shared.u32 	%r1811, [%r2728+7024];
	ld.shared.u32 	%r1812, [%r2728+7040];
	// begin inline asm
	{.reg .f16 low,high;
  mov.b32 {low,high},%r1787;
  cvt.f32.f16 %f485, low;}

	// end inline asm
	// begin inline asm
	{.reg .f16 low,high;
  mov.b32 {low,high},%r1788;
  cvt.f32.f16 %f486, low;}

	// end inline asm
	mov.u32 	%r1789, %r2283;
	mov.u32 	%r1790, %r2283;
	mov.u32 	%r1791, %r2283;
	mov.u32 	%r1792, %r2283;
	// begin inline asm
	mma.sync.aligned.m16n8k32.row.col.s32.s8.s8.s32 {%r1789, %r1790, %r1791, %r1792}, {%r1317, %r1318, %r1319, %r1320}, {%r1811, %r1812}, {%r1789, %r1790, %r1791, %r1792};
	// end inline asm
	cvt.rn.f32.s32 	%f1655, %r1789;
	mul.f32 	%f1656, %f1306, %f1655;
	fma.rn.f32 	%f3764, %f1656, %f485, %f1633;
	cvt.rn.f32.s32 	%f1657, %r1790;
	mul.f32 	%f1658, %f1306, %f1657;
	fma.rn.f32 	%f3763, %f1658, %f486, %f1636;
	cvt.rn.f32.s32 	%f1659, %r1791;
	mul.f32 	%f1660, %f1310, %f1659;
	fma.rn.f32 	%f3762, %f1660, %f485, %f1639;
	cvt.rn.f32.s32 	%f1661, %r1792;
	mul.f32 	%f1662, %f1310, %f1661;
	fma.rn.f32 	%f3761, %f1662, %f486, %f1642;
	mov.u32 	%r1803, %r2283;
	mov.u32 	%r1804, %r2283;
	mov.u32 	%r1805, %r2283;
	mov.u32 	%r1806, %r2283;
	// begin inline asm
	mma.sync.aligned.m16n8k32.row.col.s32.s8.s8.s32 {%r1803, %r1804, %r1805, %r1806}, {%r1333, %r1334, %r1335, %r1336}, {%r1811, %r1812}, {%r1803, %r1804, %r1805, %r1806};
	// end inline asm
	cvt.rn.f32.s32 	%f1663, %r1803;
	mul.f32 	%f1664, %f1314, %f1663;
	fma.rn.f32 	%f3760, %f1664, %f485, %f1645;
	cvt.rn.f32.s32 	%f1665, %r1804;
	mul.f32 	%f1666, %f1314, %f1665;
	fma.rn.f32 	%f3759, %f1666, %f486, %f1648;
	cvt.rn.f32.s32 	%f1667, %r1805;
	mul.f32 	%f1668, %f1318, %f1667;
	fma.rn.f32 	%f3758, %f1668, %f485, %f1651;
	cvt.rn.f32.s32 	%f1669, %r1806;
	mul.f32 	%f1670, %f1318, %f1669;
	fma.rn.f32 	%f3757, %f1670, %f486, %f1654;
	ld.shared.u32 	%r1841, [%r2728+9232];
	ld.shared.u32 	%r1842, [%r2728+9248];
	ld.shared.v4.u32 	{%r1817, %r1847, %r1877, %r1907}, [%r2729+9216];
	// begin inline asm
	{.reg .f16 low,high;
  mov.b32 {low,high},%r1817;
  cvt.f32.f16 %f487, low;}

	// end inline asm
	ld.shared.v4.u32 	{%r1818, %r1848, %r1878, %r1908}, [%r2729+9360];
	// begin inline asm
	{.reg .f16 low,high;
  mov.b32 {low,high},%r1818;
  cvt.f32.f16 %f488, low;}

	// end inline asm
	mov.u32 	%r1819, %r2283;
	mov.u32 	%r1820, %r2283;
	mov.u32 	%r1821, %r2283;
	mov.u32 	%r1822, %r2283;
	// begin inline asm
	mma.sync.aligned.m16n8k32.row.col.s32.s8.s8.s32 {%r1819, %r1820, %r1821, %r1822}, {%r1305, %r1306, %r1307, %r1308}, {%r1841, %r1842}, {%r1819, %r1820, %r1821, %r1822};
	// end inline asm
	cvt.rn.f32.s32 	%f1671, %r1819;
	mul.f32 	%f1672, %f1303, %f1671;
	fma.rn.f32 	%f1673, %f1672, %f487, %f993;
	cvt.rn.f32.s32 	%f1674, %r1820;
	mul.f32 	%f1675, %f1303, %f1674;
	fma.rn.f32 	%f1676, %f1675, %f488, %f996;
	cvt.rn.f32.s32 	%f1677, %r1821;
	mul.f32 	%f1678, %f1307, %f1677;
	fma.rn.f32 	%f1679, %f1678, %f487, %f999;
	cvt.rn.f32.s32 	%f1680, %r1822;
	mul.f32 	%f1681, %f1307, %f1680;
	fma.rn.f32 	%f1682, %f1681, %f488, %f1002;
	mov.u32 	%r1833, %r2283;
	mov.u32 	%r1834, %r2283;
	mov.u32 	%r1835, %r2283;
	mov.u32 	%r1836, %r2283;
	// begin inline asm
	mma.sync.aligned.m16n8k32.row.col.s32.s8.s8.s32 {%r1833, %r1834, %r1835, %r1836}, {%r1321, %r1322, %r1323, %r1324}, {%r1841, %r1842}, {%r1833, %r1834, %r1835, %r1836};
	// end inline asm
	cvt.rn.f32.s32 	%f1683, %r1833;
	mul.f32 	%f1684, %f1311, %f1683;
	fma.rn.f32 	%f1685, %f1684, %f487, %f1005;
	cvt.rn.f32.s32 	%f1686, %r1834;
	mul.f32 	%f1687, %f1311, %f1686;
	fma.rn.f32 	%f1688, %f1687, %f488, %f1008;
	cvt.rn.f32.s32 	%f1689, %r1835;
	mul.f32 	%f1690, %f1315, %f1689;
	fma.rn.f32 	%f1691, %f1690, %f487, %f1011;
	cvt.rn.f32.s32 	%f1692, %r1836;
	mul.f32 	%f1693, %f1315, %f1692;
	fma.rn.f32 	%f1694, %f1693, %f488, %f1014;
	ld.shared.u32 	%r1871, [%r2728+9264];
	ld.shared.u32 	%r1872, [%r2728+9280];
	// begin inline asm
	{.reg .f16 low,high;
  mov.b32 {low,high},%r1847;
  cvt.f32.f16 %f489, low;}

	// end inline asm
	// begin inline asm
	{.reg .f16 low,high;
  mov.b32 {low,high},%r1848;
  cvt.f32.f16 %f490, low;}

	// end inline asm
	mov.u32 	%r1849, %r2283;
	mov.u32 	%r1850, %r2283;
	mov.u32 	%r1851, %r2283;
	mov.u32 	%r1852, %r2283;
	// begin inline asm
	mma.sync.aligned.m16n8k32.row.col.s32.s8.s8.s32 {%r1849, %r1850, %r1851, %r1852}, {%r1309, %r1310, %r1311, %r1312}, {%r1871, %r1872}, {%r1849, %r1850, %r1851, %r1852};
	// end inline asm
	cvt.rn.f32.s32 	%f1695, %r1849;
	mul.f32 	%f1696, %f1304, %f1695;
	fma.rn.f32 	%f1697, %f1696, %f489, %f1673;
	cvt.rn.f32.s32 	%f1698, %r1850;
	mul.f32 	%f1699, %f1304, %f1698;
	fma.rn.f32 	%f1700, %f1699, %f490, %f1676;
	cvt.rn.f32.s32 	%f1701, %r1851;
	mul.f32 	%f1702, %f1308, %f1701;
	fma.rn.f32 	%f1703, %f1702, %f489, %f1679;
	cvt.rn.f32.s32 	%f1704, %r1852;
	mul.f32 	%f1705, %f1308, %f1704;
	fma.rn.f32 	%f1706, %f1705, %f490, %f1682;
	mov.u32 	%r1863, %r2283;
	mov.u32 	%r1864, %r2283;
	mov.u32 	%r1865, %r2283;
	mov.u32 	%r1866, %r2283;
	// begin inline asm
	mma.sync.aligned.m16n8k32.row.col.s32.s8.s8.s32 {%r1863, %r1864, %r1865, %r1866}, {%r1325, %r1326, %r1327, %r1328}, {%r1871, %r1872}, {%r1863, %r1864, %r1865, %r1866};
	// end inline asm
	cvt.rn.f32.s32 	%f1707, %r1863;
	mul.f32 	%f1708, %f1312, %f1707;
	fma.rn.f32 	%f1709, %f1708, %f489, %f1685;
	cvt.rn.f32.s32 	%f1710, %r1864;
	mul.f32 	%f1711, %f1312, %f1710;
	fma.rn.f32 	%f1712, %f1711, %f490, %f1688;
	cvt.rn.f32.s32 	%f1713, %r1865;
	mul.f32 	%f1714, %f1316, %f1713;
	fma.rn.f32 	%f1715, %f1714, %f489, %f1691;
	cvt.rn.f32.s32 	%f1716, %r1866;
	mul.f32 	%f1717, %f1316, %f1716;
	fma.rn.f32 	%f1718, %f1717, %f490, %f1694;
	ld.shared.u32 	%r1901, [%r2728+9296];
	ld.shared.u32 	%r1902, [%r2728+9312];
	// begin inline asm
	{.reg .f16 low,high;
  mov.b32 {low,high},%r1877;
  cvt.f32.f16 %f491, low;}

	// end inline asm
	// begin inline asm
	{.reg .f16 low,high;
  mov.b32 {low,high},%r1878;
  cvt.f32.f16 %f492, low;}

	// end inline asm
	mov.u32 	%r1879, %r2283;
	mov.u32 	%r1880, %r2283;
	mov.u32 	%r1881, %r2283;
	mov.u32 	%r1882, %r2283;
	// begin inline asm
	mma.sync.aligned.m16n8k32.row.col.s32.s8.s8.s32 {%r1879, %r1880, %r1881, %r1882}, {%r1313, %r1314, %r1315, %r1316}, {%r1901, %r1902}, {%r1879, %r1880, %r1881, %r1882};
	// end inline asm
	cvt.rn.f32.s32 	%f1719, %r1879;
	mul.f32 	%f1720, %f1305, %f1719;
	fma.rn.f32 	%f1721, %f1720, %f491, %f1697;
	cvt.rn.f32.s32 	%f1722, %r1880;
	mul.f32 	%f1723, %f1305, %f1722;
	fma.rn.f32 	%f1724, %f1723, %f492, %f1700;
	cvt.rn.f32.s32 	%f1725, %r1881;
	mul.f32 	%f1726, %f1309, %f1725;
	fma.rn.f32 	%f1727, %f1726, %f491, %f1703;
	cvt.rn.f32.s32 	%f1728, %r1882;
	mul.f32 	%f1729, %f1309, %f1728;
	fma.rn.f32 	%f1730, %f1729, %f492, %f1706;
	mov.u32 	%r1893, %r2283;
	mov.u32 	%r1894, %r2283;
	mov.u32 	%r1895, %r2283;
	mov.u32 	%r1896, %r2283;
	// begin inline asm
	mma.sync.aligned.m16n8k32.row.col.s32.s8.s8.s32 {%r1893, %r1894, %r1895, %r1896}, {%r1329, %r1330, %r1331, %r1332}, {%r1901, %r1902}, {%r1893, %r1894, %r1895, %r1896};
	// end inline asm
	cvt.rn.f32.s32 	%f1731, %r1893;
	mul.f32 	%f1732, %f1313, %f1731;
	fma.rn.f32 	%f1733, %f1732, %f491, %f1709;
	cvt.rn.f32.s32 	%f1734, %r1894;
	mul.f32 	%f1735, %f1313, %f1734;
	fma.rn.f32 	%f1736, %f1735, %f492, %f1712;
	cvt.rn.f32.s32 	%f1737, %r1895;
	mul.f32 	%f1738, %f1317, %f1737;
	fma.rn.f32 	%f1739, %f1738, %f491, %f1715;
	cvt.rn.f32.s32 	%f1740, %r1896;
	mul.f32 	%f1741, %f1317, %f1740;
	fma.rn.f32 	%f1742, %f1741, %f492, %f1718;
	ld.shared.u32 	%r1931, [%r2728+9328];
	ld.shared.u32 	%r1932, [%r2728+9344];
	// begin inline asm
	{.reg .f16 low,high;
  mov.b32 {low,high},%r1907;
  cvt.f32.f16 %f493, low;}

	// end inline asm
	// begin inline asm
	{.reg .f16 low,high;
  mov.b32 {low,high},%r1908;
  cvt.f32.f16 %f494, low;}

	// end inline asm
	mov.u32 	%r1909, %r2283;
	mov.u32 	%r1910, %r2283;
	mov.u32 	%r1911, %r2283;
	mov.u32 	%r1912, %r2283;
	// begin inline asm
	mma.sync.aligned.m16n8k32.row.col.s32.s8.s8.s32 {%r1909, %r1910, %r1911, %r1912}, {%r1317, %r1318, %r1319, %r1320}, {%r1931, %r1932}, {%r1909, %r1910, %r1911, %r1912};
	// end inline asm
	cvt.rn.f32.s32 	%f1743, %r1909;
	mul.f32 	%f1744, %f1306, %f1743;
	fma.rn.f32 	%f3756, %f1744, %f493, %f1721;
	cvt.rn.f32.s32 	%f1745, %r1910;
	mul.f32 	%f1746, %f1306, %f1745;
	fma.rn.f32 	%f3755, %f1746, %f494, %f1724;
	cvt.rn.f32.s32 	%f1747, %r1911;
	mul.f32 	%f1748, %f1310, %f1747;
	fma.rn.f32 	%f3754, %f1748, %f493, %f1727;
	cvt.rn.f32.s32 	%f1749, %r1912;
	mul.f32 	%f1750, %f1310, %f1749;
	fma.rn.f32 	%f3753, %f1750, %f494, %f1730;
	mov.u32 	%r1923, %r2283;
	mov.u32 	%r1924, %r2283;
	mov.u32 	%r1925, %r2283;
	mov.u32 	%r1926, %r2283;
	// begin inline asm
	mma.sync.aligned.m16n8k32.row.col.s32.s8.s8.s32 {%r1923, %r1924, %r1925, %r1926}, {%r1333, %r1334, %r1335, %r1336}, {%r1931, %r1932}, {%r1923, %r1924, %r1925, %r1926};
	// end inline asm
	cvt.rn.f32.s32 	%f1751, %r1923;
	mul.f32 	%f1752, %f1314, %f1751;
	fma.rn.f32 	%f3752, %f1752, %f493, %f1733;
	cvt.rn.f32.s32 	%f1753, %r1924;
	mul.f32 	%f1754, %f1314, %f1753;
	fma.rn.f32 	%f3751, %f1754, %f494, %f1736;
	cvt.rn.f32.s32 	%f1755, %r1925;
	mul.f32 	%f1756, %f1318, %f1755;
	fma.rn.f32 	%f3750, %f1756, %f493, %f1739;
	cvt.rn.f32.s32 	%f1757, %r1926;
	mul.f32 	%f1758, %f1318, %f1757;
	fma.rn.f32 	%f3749, %f1758, %f494, %f1742;
	ld.shared.u32 	%r1961, [%r2728+11536];
	ld.shared.u32 	%r1962, [%r2728+11552];
	ld.shared.v4.u32 	{%r1937, %r1967, %r1997, %r2027}, [%r2729+11520];
	// begin inline asm
	{.reg .f16 low,high;
  mov.b32 {low,high},%r1937;
  cvt.f32.f16 %f495, low;}

	// end inline asm
	ld.shared.v4.u32 	{%r1938, %r1968, %r1998, %r2028}, [%r2729+11664];
	// begin inline asm
	{.reg .f16 low,high;
  mov.b32 {low,high},%r1938;
  cvt.f32.f16 %f496, low;}

	// end inline asm
	mov.u32 	%r1939, %r2283;
	mov.u32 	%r1940, %r2283;
	mov.u32 	%r1941, %r2283;
	mov.u32 	%r1942, %r2283;
	// begin inline asm
	mma.sync.aligned.m16n8k32.row.col.s32.s8.s8.s32 {%r1939, %r1940, %r1941, %r1942}, {%r1305, %r1306, %r1307, %r1308}, {%r1961, %r1962}, {%r1939, %r1940, %r1941, %r1942};
	// end inline asm
	cvt.rn.f32.s32 	%f1759, %r1939;
	mul.f32 	%f1760, %f1303, %f1759;
	fma.rn.f32 	%f1761, %f1760, %f495, %f1089;
	cvt.rn.f32.s32 	%f1762, %r1940;
	mul.f32 	%f1763, %f1303, %f1762;
	fma.rn.f32 	%f1764, %f1763, %f496, %f1092;
	cvt.rn.f32.s32 	%f1765, %r1941;
	mul.f32 	%f1766, %f1307, %f1765;
	fma.rn.f32 	%f1767, %f1766, %f495, %f1095;
	cvt.rn.f32.s32 	%f1768, %r1942;
	mul.f32 	%f1769, %f1307, %f1768;
	fma.rn.f32 	%f1770, %f1769, %f496, %f1098;
	mov.u32 	%r1953, %r2283;
	mov.u32 	%r1954, %r2283;
	mov.u32 	%r1955, %r2283;
	mov.u32 	%r1956, %r2283;
	// begin inline asm
	mma.sync.aligned.m16n8k32.row.col.s32.s8.s8.s32 {%r1953, %r1954, %r1955, %r1956}, {%r1321, %r1322, %r1323, %r1324}, {%r1961, %r1962}, {%r1953, %r1954, %r1955, %r1956};
	// end inline asm
	cvt.rn.f32.s32 	%f1771, %r1953;
	mul.f32 	%f1772, %f1311, %f1771;
	fma.rn.f32 	%f1773, %f1772, %f495, %f1101;
	cvt.rn.f32.s32 	%f1774, %r1954;
	mul.f32 	%f1775, %f1311, %f1774;
	fma.rn.f32 	%f1776, %f1775, %f496, %f1104;
	cvt.rn.f32.s32 	%f1777, %r1955;
	mul.f32 	%f1778, %f1315, %f1777;
	fma.rn.f32 	%f1779, %f1778, %f495, %f1107;
	cvt.rn.f32.s32 	%f1780, %r1956;
	mul.f32 	%f1781, %f1315, %f1780;
	fma.rn.f32 	%f1782, %f1781, %f496, %f1110;
	ld.shared.u32 	%r1991, [%r2728+11568];
	ld.shared.u32 	%r1992, [%r2728+11584];
	// begin inline asm
	{.reg .f16 low,high;
  mov.b32 {low,high},%r1967;
  cvt.f32.f16 %f497, low;}

	// end inline asm
	// begin inline asm
	{.reg .f16 low,high;
  mov.b32 {low,high},%r1968;
  cvt.f32.f16 %f498, low;}

	// end inline asm
	mov.u32 	%r1969, %r2283;
	mov.u32 	%r1970, %r2283;
	mov.u32 	%r1971, %r2283;
	mov.u32 	%r1972, %r2283;
	// begin inline asm
	mma.sync.aligned.m16n8k32.row.col.s32.s8.s8.s32 {%r1969, %r1970, %r1971, %r1972}, {%r1309, %r1310, %r1311, %r1312}, {%r1991, %r1992}, {%r1969, %r1970, %r1971, %r1972};
	// end inline asm
	cvt.rn.f32.s32 	%f1783, %r1969;
	mul.f32 	%f1784, %f1304, %f1783;
	fma.rn.f32 	%f1785, %f1784, %f497, %f1761;
	cvt.rn.f32.s32 	%f1786, %r1970;
	mul.f32 	%f1787, %f1304, %f1786;
	fma.rn.f32 	%f1788, %f1787, %f498, %f1764;
	cvt.rn.f32.s32 	%f1789, %r1971;
	mul.f32 	%f1790, %f1308, %f1789;
	fma.rn.f32 	%f1791, %f1790, %f497, %f1767;
	cvt.rn.f32.s32 	%f1792, %r1972;
	mul.f32 	%f1793, %f1308, %f1792;
	fma.rn.f32 	%f1794, %f1793, %f498, %f1770;
	mov.u32 	%r1983, %r2283;
	mov.u32 	%r1984, %r2283;
	mov.u32 	%r1985, %r2283;
	mov.u32 	%r1986, %r2283;
	// begin inline asm
	mma.sync.aligned.m16n8k32.row.col.s32.s8.s8.s32 {%r1983, %r1984, %r1985, %r1986}, {%r1325, %r1326, %r1327, %r1328}, {%r1991, %r1992}, {%r1983, %r1984, %r1985, %r1986};
	// end inline asm
	cvt.rn.f32.s32 	%f1795, %r1983;
	mul.f32 	%f1796, %f1312, %f1795;
	fma.rn.f32 	%f1797, %f1796, %f497, %f1773;
	cvt.rn.f32.s32 	%f1798, %r1984;
	mul.f32 	%f1799, %f1312, %f1798;
	fma.rn.f32 	%f1800, %f1799, %f498, %f1776;
	cvt.rn.f32.s32 	%f1801, %r1985;
	mul.f32 	%f1802, %f1316, %f1801;
	fma.rn.f32 	%f1803, %f1802, %f497, %f1779;
	cvt.rn.f32.s32 	%f1804, %r1986;
	mul.f32 	%f1805, %f1316, %f1804;
	fma.rn.f32 	%f1806, %f1805, %f498, %f1782;
	ld.shared.u32 	%r2021, [%r2728+11600];
	ld.shared.u32 	%r2022, [%r2728+11616];
	// begin inline asm
	{.reg .f16 low,high;
  mov.b32 {low,high},%r1997;
  cvt.f32.f16 %f499, low;}

	// end inline asm
	// begin inline asm
	{.reg .f16 low,high;
  mov.b32 {low,high},%r1998;
  cvt.f32.f16 %f500, low;}

	// end inline asm
	mov.u32 	%r1999, %r2283;
	mov.u32 	%r2000, %r2283;
	mov.u32 	%r2001, %r2283;
	mov.u32 	%r2002, %r2283;
	// begin inline asm
	mma.sync.aligned.m16n8k32.row.col.s32.s8.s8.s32 {%r1999, %r2000, %r2001, %r2002}, {%r1313, %r1314, %r1315, %r1316}, {%r2021, %r2022}, {%r1999, %r2000, %r2001, %r2002};
	// end inline asm
	cvt.rn.f32.s32 	%f1807, %r1999;
	mul.f32 	%f1808, %f1305, %f1807;
	fma.rn.f32 	%f1809, %f1808, %f499, %f1785;
	cvt.rn.f32.s32 	%f1810, %r2000;
	mul.f32 	%f1811, %f1305, %f1810;
	fma.rn.f32 	%f1812, %f1811, %f500, %f1788;
	cvt.rn.f32.s32 	%f1813, %r2001;
	mul.f32 	%f1814, %f1309, %f1813;
	fma.rn.f32 	%f1815, %f1814, %f499, %f1791;
	cvt.rn.f32.s32 	%f1816, %r2002;
	mul.f32 	%f1817, %f1309, %f1816;
	fma.rn.f32 	%f1818, %f1817, %f500, %f1794;
	mov.u32 	%r2013, %r2283;
	mov.u32 	%r2014, %r2283;
	mov.u32 	%r2015, %r2283;
	mov.u32 	%r2016, %r2283;
	// begin inline asm
	mma.sync.aligned.m16n8k32.row.col.s32.s8.s8.s32 {%r2013, %r2014, %r2015, %r2016}, {%r1329, %r1330, %r1331, %r1332}, {%r2021, %r2022}, {%r2013, %r2014, %r2015, %r2016};
	// end inline asm
	cvt.rn.f32.s32 	%f1819, %r2013;
	mul.f32 	%f1820, %f1313, %f1819;
	fma.rn.f32 	%f1821, %f1820, %f499, %f1797;
	cvt.rn.f32.s32 	%f1822, %r2014;
	mul.f32 	%f1823, %f1313, %f1822;
	fma.rn.f32 	%f1824, %f1823, %f500, %f1800;
	cvt.rn.f32.s32 	%f1825, %r2015;
	mul.f32 	%f1826, %f1317, %f1825;
	fma.rn.f32 	%f1827, %f1826, %f499, %f1803;
	cvt.rn.f32.s32 	%f1828, %r2016;
	mul.f32 	%f1829, %f1317, %f1828;
	fma.rn.f32 	%f1830, %f1829, %f500, %f1806;
	ld.shared.u32 	%r2051, [%r2728+11632];
	ld.shared.u32 	%r2052, [%r2728+11648];
	// begin inline asm
	{.reg .f16 low,high;
  mov.b32 {low,high},%r2027;
  cvt.f32.f16 %f501, low;}

	// end inline asm
	// begin inline asm
	{.reg .f16 low,high;
  mov.b32 {low,high},%r2028;
  cvt.f32.f16 %f502, low;}

	// end inline asm
	mov.u32 	%r2029, %r2283;
	mov.u32 	%r2030, %r2283;
	mov.u32 	%r2031, %r2283;
	mov.u32 	%r2032, %r2283;
	// begin inline asm
	mma.sync.aligned.m16n8k32.row.col.s32.s8.s8.s32 {%r2029, %r2030, %r2031, %r2032}, {%r1317, %r1318, %r1319, %r1320}, {%r2051, %r2052}, {%r2029, %r2030, %r2031, %r2032};
	// end inline asm
	cvt.rn.f32.s32 	%f1831, %r2029;
	mul.f32 	%f1832, %f1306, %f1831;
	fma.rn.f32 	%f3748, %f1832, %f501, %f1809;
	cvt.rn.f32.s32 	%f1833, %r2030;
	mul.f32 	%f1834, %f1306, %f1833;
	fma.rn.f32 	%f3747, %f1834, %f502, %f1812;
	cvt.rn.f32.s32 	%f1835, %r2031;
	mul.f32 	%f1836, %f1310, %f1835;
	fma.rn.f32 	%f3746, %f1836, %f501, %f1815;
	cvt.rn.f32.s32 	%f1837, %r2032;
	mul.f32 	%f1838, %f1310, %f1837;
	fma.rn.f32 	%f3745, %f1838, %f502, %f1818;
	mov.u32 	%r2043, %r2283;
	mov.u32 	%r2044, %r2283;
	mov.u32 	%r2045, %r2283;
	mov.u32 	%r2046, %r2283;
	// begin inline asm
	mma.sync.aligned.m16n8k32.row.col.s32.s8.s8.s32 {%r2043, %r2044, %r2045, %r2046}, {%r1333, %r1334, %r1335, %r1336}, {%r2051, %r2052}, {%r2043, %r2044, %r2045, %r2046};
	// end inline asm
	cvt.rn.f32.s32 	%f1839, %r2043;
	mul.f32 	%f1840, %f1314, %f1839;
	fma.rn.f32 	%f3744, %f1840, %f501, %f1821;
	cvt.rn.f32.s32 	%f1841, %r2044;
	mul.f32 	%f1842, %f1314, %f1841;
	fma.rn.f32 	%f3743, %f1842, %f502, %f1824;
	cvt.rn.f32.s32 	%f1843, %r2045;
	mul.f32 	%f1844, %f1318, %f1843;
	fma.rn.f32 	%f3742, %f1844, %f501, %f1827;
	cvt.rn.f32.s32 	%f1845, %r2046;
	mul.f32 	%f1846, %f1318, %f1845;
	fma.rn.f32 	%f3741, %f1846, %f502, %f1830;
	ld.shared.u32 	%r2081, [%r2728+13840];
	ld.shared.u32 	%r2082, [%r2728+13856];
	ld.shared.v4.u32 	{%r2057, %r2087, %r2117, %r2147}, [%r2729+13824];
	// begin inline asm
	{.reg .f16 low,high;
  mov.b32 {low,high},%r2057;
  cvt.f32.f16 %f503, low;}

	// end inline asm
	ld.shared.v4.u32 	{%r2058, %r2088, %r2118, %r2148}, [%r2729+13968];
	// begin inline asm
	{.reg .f16 low,high;
  mov.b32 {low,high},%r2058;
  cvt.f32.f16 %f504, low;}

	// end inline asm
	mov.u32 	%r2059, %r2283;
	mov.u32 	%r2060, %r2283;
	mov.u32 	%r2061, %r2283;
	mov.u32 	%r2062, %r2283;
	// begin inline asm
	mma.sync.aligned.m16n8k32.row.col.s32.s8.s8.s32 {%r2059, %r2060, %r2061, %r2062}, {%r1305, %r1306, %r1307, %r1308}, {%r2081, %r2082}, {%r2059, %r2060, %r2061, %r2062};
	// end inline asm
	cvt.rn.f32.s32 	%f1847, %r2059;
	mul.f32 	%f1848, %f1303, %f1847;
	fma.rn.f32 	%f1849, %f1848, %f503, %f1185;
	cvt.rn.f32.s32 	%f1850, %r2060;
	mul.f32 	%f1851, %f1303, %f1850;
	fma.rn.f32 	%f1852, %f1851, %f504, %f1188;
	cvt.rn.f32.s32 	%f1853, %r2061;
	mul.f32 	%f1854, %f1307, %f1853;
	fma.rn.f32 	%f1855, %f1854, %f503, %f1191;
	cvt.rn.f32.s32 	%f1856, %r2062;
	mul.f32 	%f1857, %f1307, %f1856;
	fma.rn.f32 	%f1858, %f1857, %f504, %f1194;
	mov.u32 	%r2073, %r2283;
	mov.u32 	%r2074, %r2283;
	mov.u32 	%r2075, %r2283;
	mov.u32 	%r2076, %r2283;
	// begin inline asm
	mma.sync.aligned.m16n8k32.row.col.s32.s8.s8.s32 {%r2073, %r2074, %r2075, %r2076}, {%r1321, %r1322, %r1323, %r1324}, {%r2081, %r2082}, {%r2073, %r2074, %r2075, %r2076};
	// end inline asm
	cvt.rn.f32.s32 	%f1859, %r2073;
	mul.f32 	%f1860, %f1311, %f1859;
	fma.rn.f32 	%f1861, %f1860, %f503, %f1197;
	cvt.rn.f32.s32 	%f1862, %r2074;
	mul.f32 	%f1863, %f1311, %f1862;
	fma.rn.f32 	%f1864, %f1863, %f504, %f1200;
	cvt.rn.f32.s32 	%f1865, %r2075;
	mul.f32 	%f1866, %f1315, %f1865;
	fma.rn.f32 	%f1867, %f1866, %f503, %f1203;
	cvt.rn.f32.s32 	%f1868, %r2076;
	mul.f32 	%f1869, %f1315, %f1868;
	fma.rn.f32 	%f1870, %f1869, %f504, %f1206;
	ld.shared.u32 	%r2111, [%r2728+13872];
	ld.shared.u32 	%r2112, [%r2728+13888];
	// begin inline asm
	{.reg .f16 low,high;
  mov.b32 {low,high},%r2087;
  cvt.f32.f16 %f505, low;}

	// end inline asm
	// begin inline asm
	{.reg .f16 low,high;
  mov.b32 {low,high},%r2088;
  cvt.f32.f16 %f506, low;}

	// end inline asm
	mov.u32 	%r2089, %r2283;
	mov.u32 	%r2090, %r2283;
	mov.u32 	%r2091, %r2283;
	mov.u32 	%r2092, %r2283;
	// begin inline asm
	mma.sync.aligned.m16n8k32.row.col.s32.s8.s8.s32 {%r2089, %r2090, %r2091, %r2092}, {%r1309, %r1310, %r1311, %r1312}, {%r2111, %r2112}, {%r2089, %r2090, %r2091, %r2092};
	// end inline asm
	cvt.rn.f32.s32 	%f1871, %r2089;
	mul.f32 	%f1872, %f1304, %f1871;
	fma.rn.f32 	%f1873, %f1872, %f505, %f1849;
	cvt.rn.f32.s32 	%f1874, %r2090;
	mul.f32 	%f1875, %f1304, %f1874;
	fma.rn.f32 	%f1876, %f1875, %f506, %f1852;
	cvt.rn.f32.s32 	%f1877, %r2091;
	mul.f32 	%f1878, %f1308, %f1877;
	fma.rn.f32 	%f1879, %f1878, %f505, %f1855;
	cvt.rn.f32.s32 	%f1880, %r2092;
	mul.f32 	%f1881, %f1308, %f1880;
	fma.rn.f32 	%f1882, %f1881, %f506, %f1858;
	mov.u32 	%r2103, %r2283;
	mov.u32 	%r2104, %r2283;
	mov.u32 	%r2105, %r2283;
	mov.u32 	%r2106, %r2283;
	// begin inline asm
	mma.sync.aligned.m16n8k32.row.col.s32.s8.s8.s32 {%r2103, %r2104, %r2105, %r2106}, {%r1325, %r1326, %r1327, %r1328}, {%r2111, %r2112}, {%r2103, %r2104, %r2105, %r2106};
	// end inline asm
	cvt.rn.f32.s32 	%f1883, %r2103;
	mul.f32 	%f1884, %f1312, %f1883;
	fma.rn.f32 	%f1885, %f1884, %f505, %f1861;
	cvt.rn.f32.s32 	%f1886, %r2104;
	mul.f32 	%f1887, %f1312, %f1886;
	fma.rn.f32 	%f1888, %f1887, %f506, %f1864;
	cvt.rn.f32.s32 	%f1889, %r2105;
	mul.f32 	%f1890, %f1316, %f1889;
	fma.rn.f32 	%f1891, %f1890, %f505, %f1867;
	cvt.rn.f32.s32 	%f1892, %r2106;
	mul.f32 	%f1893, %f1316, %f1892;
	fma.rn.f32 	%f1894, %f1893, %f506, %f1870;
	ld.shared.u32 	%r2141, [%r2728+13904];
	ld.shared.u32 	%r2142, [%r2728+13920];
	// begin inline asm
	{.reg .f16 low,high;
  mov.b32 {low,high},%r2117;
  cvt.f32.f16 %f507, low;}

	// end inline asm
	// begin inline asm
	{.reg .f16 low,high;
  mov.b32 {low,high},%r2118;
  cvt.f32.f16 %f508, low;}

	// end inline asm
	mov.u32 	%r2119, %r2283;
	mov.u32 	%r2120, %r2283;
	mov.u32 	%r2121, %r2283;
	mov.u32 	%r2122, %r2283;
	// begin inline asm
	mma.sync.aligned.m16n8k32.row.col.s32.s8.s8.s32 {%r2119, %r2120, %r2121, %r2122}, {%r1313, %r1314, %r1315, %r1316}, {%r2141, %r2142}, {%r2119, %r2120, %r2121, %r2122};
	// end inline asm
	cvt.rn.f32.s32 	%f1895, %r2119;
	mul.f32 	%f1896, %f1305, %f1895;
	fma.rn.f32 	%f1897, %f1896, %f507, %f1873;
	cvt.rn.f32.s32 	%f1898, %r2120;
	mul.f32 	%f1899, %f1305, %f1898;
	fma.rn.f32 	%f1900, %f1899, %f508, %f1876;
	cvt.rn.f32.s32 	%f1901, %r2121;
	mul.f32 	%f1902, %f1309, %f1901;
	fma.rn.f32 	%f1903, %f1902, %f507, %f1879;
	cvt.rn.f32.s32 	%f1904, %r2122;
	mul.f32 	%f1905, %f1309, %f1904;
	fma.rn.f32 	%f1906, %f1905, %f508, %f1882;
	mov.u32 	%r2133, %r2283;
	mov.u32 	%r2134, %r2283;
	mov.u32 	%r2135, %r2283;
	mov.u32 	%r2136, %r2283;
	// begin inline asm
	mma.sync.aligned.m16n8k32.row.col.s32.s8.s8.s32 {%r2133, %r2134, %r2135, %r2136}, {%r1329, %r1330, %r1331, %r1332}, {%r2141, %r2142}, {%r2133, %r2134, %r2135, %r2136};
	// end inline asm
	cvt.rn.f32.s32 	%f1907, %r2133;
	mul.f32 	%f1908, %f1313, %f1907;
	fma.rn.f32 	%f1909, %f1908, %f507, %f1885;
	cvt.rn.f32.s32 	%f1910, %r2134;
	mul.f32 	%f1911, %f1313, %f1910;
	fma.rn.f32 	%f1912, %f1911, %f508, %f1888;
	cvt.rn.f32.s32 	%f1913, %r2135;
	mul.f32 	%f1914, %f1317, %f1913;
	fma.rn.f32 	%f1915, %f1914, %f507, %f1891;
	cvt.rn.f32.s32 	%f1916, %r2136;
	mul.f32 	%f1917, %f1317, %f1916;
	fma.rn.f32 	%f1918, %f1917, %f508, %f1894;
	ld.shared.u32 	%r2171, [%r2728+13936];
	ld.shared.u32 	%r2172, [%r2728+13952];
	// begin inline asm
	{.reg .f16 low,high;
  mov.b32 {low,high},%r2147;
  cvt.f32.f16 %f509, low;}

	// end inline asm
	// begin inline asm
	{.reg .f16 low,high;
  mov.b32 {low,high},%r2148;
  cvt.f32.f16 %f510, low;}

	// end inline asm
	mov.u32 	%r2149, %r2283;
	mov.u32 	%r2150, %r2283;
	mov.u32 	%r2151, %r2283;
	mov.u32 	%r2152, %r2283;
	// begin inline asm
	mma.sync.aligned.m16n8k32.row.col.s32.s8.s8.s32 {%r2149, %r2150, %r2151, %r2152}, {%r1317, %r1318, %r1319, %r1320}, {%r2171, %r2172}, {%r2149, %r2150, %r2151, %r2152};
	// end inline asm
	cvt.rn.f32.s32 	%f1919, %r2149;
	mul.f32 	%f1920, %f1306, %f1919;
	fma.rn.f32 	%f3740, %f1920, %f509, %f1897;
	cvt.rn.f32.s32 	%f1921, %r2150;
	mul.f32 	%f1922, %f1306, %f1921;
	fma.rn.f32 	%f3739, %f1922, %f510, %f1900;
	cvt.rn.f32.s32 	%f1923, %r2151;
	mul.f32 	%f1924, %f1310, %f1923;
	fma.rn.f32 	%f3738, %f1924, %f509, %f1903;
	cvt.rn.f32.s32 	%f1925, %r2152;
	mul.f32 	%f1926, %f1310, %f1925;
	fma.rn.f32 	%f3737, %f1926, %f510, %f1906;
	mov.u32 	%r2163, %r2283;
	mov.u32 	%r2164, %r2283;
	mov.u32 	%r2165, %r2283;
	mov.u32 	%r2166, %r2283;
	// begin inline asm
	mma.sync.aligned.m16n8k32.row.col.s32.s8.s8.s32 {%r2163, %r2164, %r2165, %r2166}, {%r1333, %r1334, %r1335, %r1336}, {%r2171, %r2172}, {%r2163, %r2164, %r2165, %r2166};
	// end inline asm
	cvt.rn.f32.s32 	%f1927, %r2163;
	mul.f32 	%f1928, %f1314, %f1927;
	fma.rn.f32 	%f3736, %f1928, %f509, %f1909;
	cvt.rn.f32.s32 	%f1929, %r2164;
	mul.f32 	%f1930, %f1314, %f1929;
	fma.rn.f32 	%f3735, %f1930, %f510, %f1912;
	cvt.rn.f32.s32 	%f1931, %r2165;
	mul.f32 	%f1932, %f1318, %f1931;
	fma.rn.f32 	%f3734, %f1932, %f509, %f1915;
	cvt.rn.f32.s32 	%f1933, %r2166;
	mul.f32 	%f1934, %f1318, %f1933;
	fma.rn.f32 	%f3733, %f1934, %f510, %f1918;
	ld.shared.u32 	%r2201, [%r2728+16144];
	ld.shared.u32 	%r2202, [%r2728+16160];
	ld.shared.v4.u32 	{%r2177, %r2207, %r2237, %r2267}, [%r2729+16128];
	// begin inline asm
	{.reg .f16 low,high;
  mov.b32 {low,high},%r2177;
  cvt.f32.f16 %f511, low;}

	// end inline asm
	ld.shared.v4.u32 	{%r2178, %r2208, %r2238, %r2268}, [%r2729+16272];
	// begin inline asm
	{.reg .f16 low,high;
  mov.b32 {low,high},%r2178;
  cvt.f32.f16 %f512, low;}

	// end inline asm
	mov.u32 	%r2179, %r2283;
	mov.u32 	%r2180, %r2283;
	mov.u32 	%r2181, %r2283;
	mov.u32 	%r2182, %r2283;
	// begin inline asm
	mma.sync.aligned.m16n8k32.row.col.s32.s8.s8.s32 {%r2179, %r2180, %r2181, %r2182}, {%r1305, %r1306, %r1307, %r1308}, {%r2201, %r2202}, {%r2179, %r2180, %r2181, %r2182};
	// end inline asm
	cvt.rn.f32.s32 	%f1935, %r2179;
	mul.f32 	%f1936, %f1303, %f1935;
	fma.rn.f32 	%f1937, %f1936, %f511, %f1281;
	cvt.rn.f32.s32 	%f1938, %r2180;
	mul.f32 	%f1939, %f1303, %f1938;
	fma.rn.f32 	%f1940, %f1939, %f512, %f1284;
	cvt.rn.f32.s32 	%f1941, %r2181;
	mul.f32 	%f1942, %f1307, %f1941;
	fma.rn.f32 	%f1943, %f1942, %f511, %f1287;
	cvt.rn.f32.s32 	%f1944, %r2182;
	mul.f32 	%f1945, %f1307, %f1944;
	fma.rn.f32 	%f1946, %f1945, %f512, %f1290;
	mov.u32 	%r2193, %r2283;
	mov.u32 	%r2194, %r2283;
	mov.u32 	%r2195, %r2283;
	mov.u32 	%r2196, %r2283;
	// begin inline asm
	mma.sync.aligned.m16n8k32.row.col.s32.s8.s8.s32 {%r2193, %r2194, %r2195, %r2196}, {%r1321, %r1322, %r1323, %r1324}, {%r2201, %r2202}, {%r2193, %r2194, %r2195, %r2196};
	// end inline asm
	cvt.rn.f32.s32 	%f1947, %r2193;
	mul.f32 	%f1948, %f1311, %f1947;
	fma.rn.f32 	%f1949, %f1948, %f511, %f1293;
	cvt.rn.f32.s32 	%f1950, %r2194;
	mul.f32 	%f1951, %f1311, %f1950;
	fma.rn.f32 	%f1952, %f1951, %f512, %f1296;
	cvt.rn.f32.s32 	%f1953, %r2195;
	mul.f32 	%f1954, %f1315, %f1953;
	fma.rn.f32 	%f1955, %f1954, %f511, %f1299;
	cvt.rn.f32.s32 	%f1956, %r2196;
	mul.f32 	%f1957, %f1315, %f1956;
	fma.rn.f32 	%f1958, %f1957, %f512, %f1302;
	ld.shared.u32 	%r2231, [%r2728+16176];
	ld.shared.u32 	%r2232, [%r2728+16192];
	// begin inline asm
	{.reg .f16 low,high;
  mov.b32 {low,high},%r2207;
  cvt.f32.f16 %f513, low;}

	// end inline asm
	// begin inline asm
	{.reg .f16 low,high;
  mov.b32 {low,high},%r2208;
  cvt.f32.f16 %f514, low;}

	// end inline asm
	mov.u32 	%r2209, %r2283;
	mov.u32 	%r2210, %r2283;
	mov.u32 	%r2211, %r2283;
	mov.u32 	%r2212, %r2283;
	// begin inline asm
	mma.sync.aligned.m16n8k32.row.col.s32.s8.s8.s32 {%r2209, %r2210, %r2211, %r2212}, {%r1309, %r1310, %r1311, %r1312}, {%r2231, %r2232}, {%r2209, %r2210, %r2211, %r2212};
	// end inline asm
	cvt.rn.f32.s32 	%f1959, %r2209;
	mul.f32 	%f1960, %f1304, %f1959;
	fma.rn.f32 	%f1961, %f1960, %f513, %f1937;
	cvt.rn.f32.s32 	%f1962, %r2210;
	mul.f32 	%f1963, %f1304, %f1962;
	fma.rn.f32 	%f1964, %f1963, %f514, %f1940;
	cvt.rn.f32.s32 	%f1965, %r2211;
	mul.f32 	%f1966, %f1308, %f1965;
	fma.rn.f32 	%f1967, %f1966, %f513, %f1943;
	cvt.rn.f32.s32 	%f1968, %r2212;
	mul.f32 	%f1969, %f1308, %f1968;
	fma.rn.f32 	%f1970, %f1969, %f514, %f1946;
	mov.u32 	%r2223, %r2283;
	mov.u32 	%r2224, %r2283;
	mov.u32 	%r2225, %r2283;
	mov.u32 	%r2226, %r2283;
	// begin inline asm
	mma.sync.aligned.m16n8k32.row.col.s32.s8.s8.s32 {%r2223, %r2224, %r2225, %r2226}, {%r1325, %r1326, %r1327, %r1328}, {%r2231, %r2232}, {%r2223, %r2224, %r2225, %r2226};
	// end inline asm
	cvt.rn.f32.s32 	%f1971, %r2223;
	mul.f32 	%f1972, %f1312, %f1971;
	fma.rn.f32 	%f1973, %f1972, %f513, %f1949;
	cvt.rn.f32.s32 	%f1974, %r2224;
	mul.f32 	%f1975, %f1312, %f1974;
	fma.rn.f32 	%f1976, %f1975, %f514, %f1952;
	cvt.rn.f32.s32 	%f1977, %r2225;
	mul.f32 	%f1978, %f1316, %f1977;
	fma.rn.f32 	%f1979, %f1978, %f513, %f1955;
	cvt.rn.f32.s32 	%f1980, %r2226;
	mul.f32 	%f1981, %f1316, %f1980;
	fma.rn.f32 	%f1982, %f1981, %f514, %f1958;
	ld.shared.u32 	%r2261, [%r2728+16208];
	ld.shared.u32 	%r2262, [%r2728+16224];
	// begin inline asm
	{.reg .f16 low,high;
  mov.b32 {low,high},%r2237;
  cvt.f32.f16 %f515, low;}

	// end inline asm
	// begin inline asm
	{.reg .f16 low,high;
  mov.b32 {low,high},%r2238;
  cvt.f32.f16 %f516, low;}

	// end inline asm
	mov.u32 	%r2239, %r2283;
	mov.u32 	%r2240, %r2283;
	mov.u32 	%r2241, %r2283;
	mov.u32 	%r2242, %r2283;
	// begin inline asm
	mma.sync.aligned.m16n8k32.row.col.s32.s8.s8.s32 {%r2239, %r2240, %r2241, %r2242}, {%r1313, %r1314, %r1315, %r1316}, {%r2261, %r2262}, {%r2239, %r2240, %r2241, %r2242};
	// end inline asm
	cvt.rn.f32.s32 	%f1983, %r2239;
	mul.f32 	%f1984, %f1305, %f1983;
	fma.rn.f32 	%f1985, %f1984, %f515, %f1961;
	cvt.rn.f32.s32 	%f1986, %r2240;
	mul.f32 	%f1987, %f1305, %f1986;
	fma.rn.f32 	%f1988, %f1987, %f516, %f1964;
	cvt.rn.f32.s32 	%f1989, %r2241;
	mul.f32 	%f1990, %f1309, %f1989;
	fma.rn.f32 	%f1991, %f1990, %f515, %f1967;
	cvt.rn.f32.s32 	%f1992, %r2242;
	mul.f32 	%f1993, %f1309, %f1992;
	fma.rn.f32 	%f1994, %f1993, %f516, %f1970;
	mov.u32 	%r2253, %r2283;
	mov.u32 	%r2254, %r2283;
	mov.u32 	%r2255, %r2283;
	mov.u32 	%r2256, %r2283;
	// begin inline asm
	mma.sync.aligned.m16n8k32.row.col.s32.s8.s8.s32 {%r2253, %r2254, %r2255, %r2256}, {%r1329, %r1330, %r1331, %r1332}, {%r2261, %r2262}, {%r2253, %r2254, %r2255, %r2256};
	// end inline asm
	cvt.rn.f32.s32 	%f1995, %r2253;
	mul.f32 	%f1996, %f1313, %f1995;
	fma.rn.f32 	%f1997, %f1996, %f515, %f1973;
	cvt.rn.f32.s32 	%f1998, %r2254;
	mul.f32 	%f1999, %f1313, %f1998;
	fma.rn.f32 	%f2000, %f1999, %f516, %f1976;
	cvt.rn.f32.s32 	%f2001, %r2255;
	mul.f32 	%f2002, %f1317, %f2001;
	fma.rn.f32 	%f2003, %f2002, %f515, %f1979;
	cvt.rn.f32.s32 	%f2004, %r2256;
	mul.f32 	%f2005, %f1317, %f2004;
	fma.rn.f32 	%f2006, %f2005, %f516, %f1982;
	ld.shared.u32 	%r2291, [%r2728+16240];
	ld.shared.u32 	%r2292, [%r2728+16256];
	// begin inline asm
	{.reg .f16 low,high;
  mov.b32 {low,high},%r2267;
  cvt.f32.f16 %f517, low;}

	// end inline asm
	// begin inline asm
	{.reg .f16 low,high;
  mov.b32 {low,high},%r2268;
  cvt.f32.f16 %f518, low;}

	// end inline asm
	mov.u32 	%r2269, %r2283;
	mov.u32 	%r2270, %r2283;
	mov.u32 	%r2271, %r2283;
	mov.u32 	%r2272, %r2283;
	// begin inline asm
	mma.sync.aligned.m16n8k32.row.col.s32.s8.s8.s32 {%r2269, %r2270, %r2271, %r2272}, {%r1317, %r1318, %r1319, %r1320}, {%r2291, %r2292}, {%r2269, %r2270, %r2271, %r2272};
	// end inline asm
	cvt.rn.f32.s32 	%f2007, %r2269;
	mul.f32 	%f2008, %f1306, %f2007;
	fma.rn.f32 	%f3732, %f2008, %f517, %f1985;
	cvt.rn.f32.s32 	%f2009, %r2270;
	mul.f32 	%f2010, %f1306, %f2009;
	fma.rn.f32 	%f3731, %f2010, %f518, %f1988;
	cvt.rn.f32.s32 	%f2011, %r2271;
	mul.f32 	%f2012, %f1310, %f2011;
	fma.rn.f32 	%f3730, %f2012, %f517, %f1991;
	cvt.rn.f32.s32 	%f2013, %r2272;
	mul.f32 	%f2014, %f1310, %f2013;
	fma.rn.f32 	%f3729, %f2014, %f518, %f1994;
	mov.u32 	%r2284, %r2283;
	mov.u32 	%r2285, %r2283;
	mov.u32 	%r2286, %r2283;
	// begin inline asm
	mma.sync.aligned.m16n8k32.row.col.s32.s8.s8.s32 {%r2283, %r2284, %r2285, %r2286}, {%r1333, %r1334, %r1335, %r1336}, {%r2291, %r2292}, {%r2283, %r2284, %r2285, %r2286};
	// end inline asm
	cvt.rn.f32.s32 	%f2015, %r2283;
	mul.f32 	%f2016, %f1314, %f2015;
	fma.rn.f32 	%f3728, %f2016, %f517, %f1997;
	cvt.rn.f32.s32 	%f2017, %r2284;
	mul.f32 	%f2018, %f1314, %f2017;
	fma.rn.f32 	%f3727, %f2018, %f518, %f2000;
	cvt.rn.f32.s32 	%f2019, %r2285;
	mul.f32 	%f2020, %f1318, %f2019;
	fma.rn.f32 	%f3726, %f2020, %f517, %f2003;
	cvt.rn.f32.s32 	%f2021, %r2286;
	mul.f32 	%f2022, %f1318, %f2021;
	fma.rn.f32 	%f3725, %f2022, %f518, %f2006;
	bar.sync 	0;
	add.s32 	%r5588, %r5588, 8;
	add.s32 	%r5593, %r5593, 8;
	setp.lt.s32 	%p22, %r5588, %r121;
	@%p22 bra 	$L__BB42_39;
$L__BB42_40:
	setp.gt.s32 	%p23, %r10, %r26;
	@%p23 bra 	$L__BB42_42;
	ld.shared.u32 	%r2748, [%r12];
	mad.lo.s32 	%r2749, %r2748, %r70, %r11;
	cvt.s64.s32 	%rd255, %r2749;
	add.s64 	%rd256, %rd255, %rd55;
	shl.b64 	%rd257, %rd256, 2;
	add.s64 	%rd258, %rd1, %rd257;
	st.global.f32 	[%rd258], %f3788;
$L__BB42_42:
	setp.ge.s32 	%p24, %r10, %r26;
	@%p24 bra 	$L__BB42_44;
	ld.shared.u32 	%r2750, [%r12+4];
	mad.lo.s32 	%r2751, %r2750, %r70, %r11;
	cvt.s64.s32 	%rd259, %r2751;
	add.s64 	%rd260, %rd259, %rd55;
	shl.b64 	%rd261, %rd260, 2;
	add.s64 	%rd262, %rd1, %rd261;
	st.global.f32 	[%rd262], %f3787;
$L__BB42_44:
	setp.gt.s32 	%p25, %r10, %r26;
	@%p25 bra 	$L__BB42_46;
	ld.shared.u32 	%r2752, [%r12];
	mul.lo.s32 	%r2753, %r2752, %r70;
	cvt.s64.s32 	%rd263, %r2753;
	cvt.u64.u32 	%rd264, %r11;
	add.s64 	%rd265, %rd264, %rd263;
	add.s64 	%rd266, %rd265, %rd55;
	shl.b64 	%rd267, %rd266, 2;
	add.s64 	%rd268, %rd1, %rd267;
	st.global.f32 	[%rd268+32], %f3786;
$L__BB42_46:
	setp.ge.s32 	%p26, %r10, %r26;
	@%p26 bra 	$L__BB42_48;
	ld.shared.u32 	%r2754, [%r12+4];
	mul.lo.s32 	%r2755, %r2754, %r70;
	cvt.s64.s32 	%rd269, %r2755;
	cvt.u64.u32 	%rd270, %r11;
	add.s64 	%rd271, %rd270, %rd269;
	add.s64 	%rd272, %rd271, %rd55;
	shl.b64 	%rd273, %rd272, 2;
	add.s64 	%rd274, %rd1, %rd273;
	st.global.f32 	[%rd274+32], %f3785;
$L__BB42_48:
	setp.gt.s32 	%p27, %r10, %r26;
	@%p27 bra 	$L__BB42_50;
	ld.shared.u32 	%r2756, [%r12];
	mad.lo.s32 	%r2757, %r2756, %r70, %r13;
	cvt.s64.s32 	%rd275, %r2757;
	add.s64 	%rd276, %rd275, %rd55;
	shl.b64 	%rd277, %rd276, 2;
	add.s64 	%rd278, %rd1, %rd277;
	st.global.f32 	[%rd278], %f3784;
$L__BB42_50:
	setp.ge.s32 	%p28, %r10, %r26;
	@%p28 bra 	$L__BB42_52;
	ld.shared.u32 	%r2758, [%r12+4];
	mad.lo.s32 	%r2759, %r2758, %r70, %r13;
	cvt.s64.s32 	%rd279, %r2759;
	add.s64 	%rd280, %rd279, %rd55;
	shl.b64 	%rd281, %rd280, 2;
	add.s64 	%rd282, %rd1, %rd281;
	st.global.f32 	[%rd282], %f3783;
$L__BB42_52:
	setp.gt.s32 	%p29, %r10, %r26;
	@%p29 bra 	$L__BB42_54;
	ld.shared.u32 	%r2760, [%r12];
	mul.lo.s32 	%r2761, %r2760, %r70;
	cvt.s64.s32 	%rd283, %r2761;
	cvt.u64.u32 	%rd284, %r13;
	add.s64 	%rd285, %rd284, %rd283;
	add.s64 	%rd286, %rd285, %rd55;
	shl.b64 	%rd287, %rd286, 2;
	add.s64 	%rd288, %rd1, %rd287;
	st.global.f32 	[%rd288+32], %f3782;
$L__BB42_54:
	setp.ge.s32 	%p30, %r10, %r26;
	@%p30 bra 	$L__BB42_56;
	ld.shared.u32 	%r2762, [%r12+4];
	mul.lo.s32 	%r2763, %r2762, %r70;
	cvt.s64.s32 	%rd289, %r2763;
	cvt.u64.u32 	%rd290, %r13;
	add.s64 	%rd291, %rd290, %rd289;
	add.s64 	%rd292, %rd291, %rd55;
	shl.b64 	%rd293, %rd292, 2;
	add.s64 	%rd294, %rd1, %rd293;
	st.global.f32 	[%rd294+32], %f3781;
$L__BB42_56:
	or.b32  	%r34, %r10, 16;
	setp.gt.s32 	%p31, %r34, %r26;
	@%p31 bra 	$L__BB42_58;
	ld.shared.u32 	%r2764, [%r12+64];
	mad.lo.s32 	%r2765, %r2764, %r70, %r11;
	cvt.s64.s32 	%rd295, %r2765;
	add.s64 	%rd296, %rd295, %rd55;
	shl.b64 	%rd297, %rd296, 2;
	add.s64 	%rd298, %rd1, %rd297;
	st.global.f32 	[%rd298], %f3780;
$L__BB42_58:
	add.s32 	%r35, %r10, 17;
	setp.gt.s32 	%p32, %r35, %r26;
	@%p32 bra 	$L__BB42_60;
	ld.shared.u32 	%r2766, [%r12+68];
	mad.lo.s32 	%r2767, %r2766, %r70, %r11;
	cvt.s64.s32 	%rd299, %r2767;
	add.s64 	%rd300, %rd299, %rd55;
	shl.b64 	%rd301, %rd300, 2;
	add.s64 	%rd302, %rd1, %rd301;
	st.global.f32 	[%rd302], %f3779;
$L__BB42_60:
	setp.gt.s32 	%p33, %r34, %r26;
	@%p33 bra 	$L__BB42_62;
	ld.shared.u32 	%r2768, [%r12+64];
	mul.lo.s32 	%r2769, %r2768, %r70;
	cvt.s64.s32 	%rd303, %r2769;
	cvt.u64.u32 	%rd304, %r11;
	add.s64 	%rd305, %rd304, %rd303;
	add.s64 	%rd306, %rd305, %rd55;
	shl.b64 	%rd307, %rd306, 2;
	add.s64 	%rd308, %rd1, %rd307;
	st.global.f32 	[%rd308+32], %f3778;
$L__BB42_62:
	setp.gt.s32 	%p34, %r35, %r26;
	@%p34 bra 	$L__BB42_64;
	ld.shared.u32 	%r2770, [%r12+68];
	mul.lo.s32 	%r2771, %r2770, %r70;
	cvt.s64.s32 	%rd309, %r2771;
	cvt.u64.u32 	%rd310, %r11;
	add.s64 	%rd311, %rd310, %rd309;
	add.s64 	%rd312, %rd311, %rd55;
	shl.b64 	%rd313, %rd312, 2;
	add.s64 	%rd314, %rd1, %rd313;
	st.global.f32 	[%rd314+32], %f3777;
$L__BB42_64:
	setp.gt.s32 	%p35, %r34, %r26;
	@%p35 bra 	$L__BB42_66;
	ld.shared.u32 	%r2772, [%r12+64];
	mad.lo.s32 	%r2773, %r2772, %r70, %r13;
	cvt.s64.s32 	%rd315, %r2773;
	add.s64 	%rd316, %rd315, %rd55;
	shl.b64 	%rd317, %rd316, 2;
	add.s64 	%rd318, %rd1, %rd317;
	st.global.f32 	[%rd318], %f3776;
$L__BB42_66:
	setp.gt.s32 	%p36, %r35, %r26;
	@%p36 bra 	$L__BB42_68;
	ld.shared.u32 	%r2774, [%r12+68];
	mad.lo.s32 	%r2775, %r2774, %r70, %r13;
	cvt.s64.s32 	%rd319, %r2775;
	add.s64 	%rd320, %rd319, %rd55;
	shl.b64 	%rd321, %rd320, 2;
	add.s64 	%rd322, %rd1, %rd321;
	st.global.f32 	[%rd322], %f3775;
$L__BB42_68:
	setp.gt.s32 	%p37, %r34, %r26;
	@%p37 bra 	$L__BB42_70;
	ld.shared.u32 	%r2776, [%r12+64];
	mul.lo.s32 	%r2777, %r2776, %r70;
	cvt.s64.s32 	%rd323, %r2777;
	cvt.u64.u32 	%rd324, %r13;
	add.s64 	%rd325, %rd324, %rd323;
	add.s64 	%rd326, %rd325, %rd55;
	shl.b64 	%rd327, %rd326, 2;
	add.s64 	%rd328, %rd1, %rd327;
	st.global.f32 	[%rd328+32], %f3774;
$L__BB42_70:
	setp.gt.s32 	%p38, %r35, %r26;
	@%p38 bra 	$L__BB42_72;
	ld.shared.u32 	%r2778, [%r12+68];
	mul.lo.s32 	%r2779, %r2778, %r70;
	cvt.s64.s32 	%rd329, %r2779;
	cvt.u64.u32 	%rd330, %r13;
	add.s64 	%rd331, %rd330, %rd329;
	add.s64 	%rd332, %rd331, %rd55;
	shl.b64 	%rd333, %rd332, 2;
	add.s64 	%rd334, %rd1, %rd333;
	st.global.f32 	[%rd334+32], %f3773;
$L__BB42_72:
	or.b32  	%r36, %r10, 32;
	setp.gt.s32 	%p39, %r36, %r26;
	@%p39 bra 	$L__BB42_74;
	ld.shared.u32 	%r2780, [%r12+128];
	mad.lo.s32 	%r2781, %r2780, %r70, %r11;
	cvt.s64.s32 	%rd335, %r2781;
	add.s64 	%rd336, %rd335, %rd55;
	shl.b64 	%rd337, %rd336, 2;
	add.s64 	%rd338, %rd1, %rd337;
	st.global.f32 	[%rd338], %f3772;
$L__BB42_74:
	add.s32 	%r37, %r10, 33;
	setp.gt.s32 	%p40, %r37, %r26;
	@%p40 bra 	$L__BB42_76;
	ld.shared.u32 	%r2782, [%r12+132];
	mad.lo.s32 	%r2783, %r2782, %r70, %r11;
	cvt.s64.s32 	%rd339, %r2783;
	add.s64 	%rd340, %rd339, %rd55;
	shl.b64 	%rd341, %rd340, 2;
	add.s64 	%rd342, %rd1, %rd341;
	st.global.f32 	[%rd342], %f3771;
$L__BB42_76:
	setp.gt.s32 	%p41, %r36, %r26;
	@%p41 bra 	$L__BB42_78;
	ld.shared.u32 	%r2784, [%r12+128];
	mul.lo.s32 	%r2785, %r2784, %r70;
	cvt.s64.s32 	%rd343, %r2785;
	cvt.u64.u32 	%rd344, %r11;
	add.s64 	%rd345, %rd344, %rd343;
	add.s64 	%rd346, %rd345, %rd55;
	shl.b64 	%rd347, %rd346, 2;
	add.s64 	%rd348, %rd1, %rd347;
	st.global.f32 	[%rd348+32], %f3770;
$L__BB42_78:
	setp.gt.s32 	%p42, %r37, %r26;
	@%p42 bra 	$L__BB42_80;
	ld.shared.u32 	%r2786, [%r12+132];
	mul.lo.s32 	%r2787, %r2786, %r70;
	cvt.s64.s32 	%rd349, %r2787;
	cvt.u64.u32 	%rd350, %r11;
	add.s64 	%rd351, %rd350, %rd349;
	add.s64 	%rd352, %rd351, %rd55;
	shl.b64 	%rd353, %rd352, 2;
	add.s64 	%rd354, %rd1, %rd353;
	st.global.f32 	[%rd354+32], %f3769;
$L__BB42_80:
	setp.gt.s32 	%p43, %r36, %r26;
	@%p43 bra 	$L__BB42_82;
	ld.shared.u32 	%r2788, [%r12+128];
	mad.lo.s32 	%r2789, %r2788, %r70, %r13;
	cvt.s64.s32 	%rd355, %r2789;
	add.s64 	%rd356, %rd355, %rd55;
	shl.b64 	%rd357, %rd356, 2;
	add.s64 	%rd358, %rd1, %rd357;
	st.global.f32 	[%rd358], %f3768;
$L__BB42_82:
	setp.gt.s32 	%p44, %r37, %r26;
	@%p44 bra 	$L__BB42_84;
	ld.shared.u32 	%r2790, [%r12+132];
	mad.lo.s32 	%r2791, %r2790, %r70, %r13;
	cvt.s64.s32 	%rd359, %r2791;
	add.s64 	%rd360, %rd359, %rd55;
	shl.b64 	%rd361, %rd360, 2;
	add.s64 	%rd362, %rd1, %rd361;
	st.global.f32 	[%rd362], %f3767;
$L__BB42_84:
	setp.gt.s32 	%p45, %r36, %r26;
	@%p45 bra 	$L__BB42_86;
	ld.shared.u32 	%r2792, [%r12+128];
	mul.lo.s32 	%r2793, %r2792, %r70;
	cvt.s64.s32 	%rd363, %r2793;
	cvt.u64.u32 	%rd364, %r13;
	add.s64 	%rd365, %rd364, %rd363;
	add.s64 	%rd366, %rd365, %rd55;
	shl.b64 	%rd367, %rd366, 2;
	add.s64 	%rd368, %rd1, %rd367;
	st.global.f32 	[%rd368+32], %f3766;
$L__BB42_86:
	setp.gt.s32 	%p46, %r37, %r26;
	@%p46 bra 	$L__BB42_88;
	ld.shared.u32 	%r2794, [%r12+132];
	mul.lo.s32 	%r2795, %r2794, %r70;
	cvt.s64.s32 	%rd369, %r2795;
	cvt.u64.u32 	%rd370, %r13;
	add.s64 	%rd371, %rd370, %rd369;
	add.s64 	%rd372, %rd371, %rd55;
	shl.b64 	%rd373, %rd372, 2;
	add.s64 	%rd374, %rd1, %rd373;
	st.global.f32 	[%rd374+32], %f3765;
$L__BB42_88:
	or.b32  	%r38, %r10, 48;
	setp.gt.s32 	%p47, %r38, %r26;
	@%p47 bra 	$L__BB42_90;
	ld.shared.u32 	%r2796, [%r12+192];
	mad.lo.s32 	%r2797, %r2796, %r70, %r11;
	cvt.s64.s32 	%rd375, %r2797;
	add.s64 	%rd376, %rd375, %rd55;
	shl.b64 	%rd377, %rd376, 2;
	add.s64 	%rd378, %rd1, %rd377;
	st.global.f32 	[%rd378], %f3764;
$L__BB42_90:
	add.s32 	%r39, %r10, 49;
	setp.gt.s32 	%p48, %r39, %r26;
	@%p48 bra 	$L__BB42_92;
	ld.shared.u32 	%r2798, [%r12+196];
	mad.lo.s32 	%r2799, %r2798, %r70, %r11;
	cvt.s64.s32 	%rd379, %r2799;
	add.s64 	%rd380, %rd379, %rd55;
	shl.b64 	%rd381, %rd380, 2;
	add.s64 	%rd382, %rd1, %rd381;
	st.global.f32 	[%rd382], %f3763;
$L__BB42_92:
	setp.gt.s32 	%p49, %r38, %r26;
	@%p49 bra 	$L__BB42_94;
	ld.shared.u32 	%r2800, [%r12+192];
	mul.lo.s32 	%r2801, %r2800, %r70;
	cvt.s64.s32 	%rd383, %r2801;
	cvt.u64.u32 	%rd384, %r11;
	add.s64 	%rd385, %rd384, %rd383;
	add.s64 	%rd386, %rd385, %rd55;
	shl.b64 	%rd387, %rd386, 2;
	add.s64 	%rd388, %rd1, %rd387;
	st.global.f32 	[%rd388+32], %f3762;
$L__BB42_94:
	setp.gt.s32 	%p50, %r39, %r26;
	@%p50 bra 	$L__BB42_96;
	ld.shared.u32 	%r2802, [%r12+196];
	mul.lo.s32 	%r2803, %r2802, %r70;
	cvt.s64.s32 	%rd389, %r2803;
	cvt.u64.u32 	%rd390, %r11;
	add.s64 	%rd391, %rd390, %rd389;
	add.s64 	%rd392, %rd391, %rd55;
	shl.b64 	%rd393, %rd392, 2;
	add.s64 	%rd394, %rd1, %rd393;
	st.global.f32 	[%rd394+32], %f3761;
$L__BB42_96:
	setp.gt.s32 	%p51, %r38, %r26;
	@%p51 bra 	$L__BB42_98;
	ld.shared.u32 	%r2804, [%r12+192];
	mad.lo.s32 	%r2805, %r2804, %r70, %r13;
	cvt.s64.s32 	%rd395, %r2805;
	add.s64 	%rd396, %rd395, %rd55;
	shl.b64 	%rd397, %rd396, 2;
	add.s64 	%rd398, %rd1, %rd397;
	st.global.f32 	[%rd398], %f3760;
$L__BB42_98:
	setp.gt.s32 	%p52, %r39, %r26;
	@%p52 bra 	$L__BB42_100;
	ld.shared.u32 	%r2806, [%r12+196];
	mad.lo.s32 	%r2807, %r2806, %r70, %r13;
	cvt.s64.s32 	%rd399, %r2807;
	add.s64 	%rd400, %rd399, %rd55;
	shl.b64 	%rd401, %rd400, 2;
	add.s64 	%rd402, %rd1, %rd401;
	st.global.f32 	[%rd402], %f3759;
$L__BB42_100:
	setp.gt.s32 	%p53, %r38, %r26;
	@%p53 bra 	$L__BB42_102;
	ld.shared.u32 	%r2808, [%r12+192];
	mul.lo.s32 	%r2809, %r2808, %r70;
	cvt.s64.s32 	%rd403, %r2809;
	cvt.u64.u32 	%rd404, %r13;
	add.s64 	%rd405, %rd404, %rd403;
	add.s64 	%rd406, %rd405, %rd55;
	shl.b64 	%rd407, %rd406, 2;
	add.s64 	%rd408, %rd1, %rd407;
	st.global.f32 	[%rd408+32], %f3758;
$L__BB42_102:
	setp.gt.s32 	%p54, %r39, %r26;
	@%p54 bra 	$L__BB42_104;
	ld.shared.u32 	%r2810, [%r12+196];
	mul.lo.s32 	%r2811, %r2810, %r70;
	cvt.s64.s32 	%rd409, %r2811;
	cvt.u64.u32 	%rd410, %r13;
	add.s64 	%rd411, %rd410, %rd409;
	add.s64 	%rd412, %rd411, %rd55;
	shl.b64 	%rd413, %rd412, 2;
	add.s64 	%rd414, %rd1, %rd413;
	st.global.f32 	[%rd414+32], %f3757;
$L__BB42_104:
	or.b32  	%r40, %r10, 64;
	setp.gt.s32 	%p55, %r40, %r26;
	@%p55 bra 	$L__BB42_106;
	ld.shared.u32 	%r2812, [%r12+256];
	mad.lo.s32 	%r2813, %r2812, %r70, %r11;
	cvt.s64.s32 	%rd415, %r2813;
	add.s64 	%rd416, %rd415, %rd55;
	shl.b64 	%rd417, %rd416, 2;
	add.s64 	%rd418, %rd1, %rd417;
	st.global.f32 	[%rd418], %f3756;
$L__BB42_106:
	add.s32 	%r41, %r10, 65;
	setp.gt.s32 	%p56, %r41, %r26;
	@%p56 bra 	$L__BB42_108;
	ld.shared.u32 	%r2814, [%r12+260];
	mad.lo.s32 	%r2815, %r2814, %r70, %r11;
	cvt.s64.s32 	%rd419, %r2815;
	add.s64 	%rd420, %rd419, %rd55;
	shl.b64 	%rd421, %rd420, 2;
	add.s64 	%rd422, %rd1, %rd421;
	st.global.f32 	[%rd422], %f3755;
$L__BB42_108:
	setp.gt.s32 	%p57, %r40, %r26;
	@%p57 bra 	$L__BB42_110;
	ld.shared.u32 	%r2816, [%r12+256];
	mul.lo.s32 	%r2817, %r2816, %r70;
	cvt.s64.s32 	%rd423, %r2817;
	cvt.u64.u32 	%rd424, %r11;
	add.s64 	%rd425, %rd424, %rd423;
	add.s64 	%rd426, %rd425, %rd55;
	shl.b64 	%rd427, %rd426, 2;
	add.s64 	%rd428, %rd1, %rd427;
	st.global.f32 	[%rd428+32], %f3754;
$L__BB42_110:
	setp.gt.s32 	%p58, %r41, %r26;
	@%p58 bra 	$L__BB42_112;
	ld.shared.u32 	%r2818, [%r12+260];
	mul.lo.s32 	%r2819, %r2818, %r70;
	cvt.s64.s32 	%rd429, %r2819;
	cvt.u64.u32 	%rd430, %r11;
	add.s64 	%rd431, %rd430, %rd429;
	add.s64 	%rd432, %rd431, %rd55;
	shl.b64 	%rd433, %rd432, 2;
	add.s64 	%rd434, %rd1, %rd433;
	st.global.f32 	[%rd434+32], %f3753;
$L__BB42_112:
	setp.gt.s32 	%p59, %r40, %r26;
	@%p59 bra 	$L__BB42_114;
	ld.shared.u32 	%r2820, [%r12+256];
	mad.lo.s32 	%r2821, %r2820, %r70, %r13;
	cvt.s64.s32 	%rd435, %r2821;
	add.s64 	%rd436, %rd435, %rd55;
	shl.b64 	%rd437, %rd436, 2;
	add.s64 	%rd438, %rd1, %rd437;
	st.global.f32 	[%rd438], %f3752;
$L__BB42_114:
	setp.gt.s32 	%p60, %r41, %r26;
	@%p60 bra 	$L__BB42_116;
	ld.shared.u32 	%r2822, [%r12+260];
	mad.lo.s32 	%r2823, %r2822, %r70, %r13;
	cvt.s64.s32 	%rd439, %r2823;
	add.s64 	%rd440, %rd439, %rd55;
	shl.b64 	%rd441, %rd440, 2;
	add.s64 	%rd442, %rd1, %rd441;
	st.global.f32 	[%rd442], %f3751;
$L__BB42_116:
	setp.gt.s32 	%p61, %r40, %r26;
	@%p61 bra 	$L__BB42_118;
	ld.shared.u32 	%r2824, [%r12+256];
	mul.lo.s32 	%r2825, %r2824, %r70;
	cvt.s64.s32 	%rd443, %r2825;
	cvt.u64.u32 	%rd444, %r13;
	add.s64 	%rd445, %rd444, %rd443;
	add.s64 	%rd446, %rd445, %rd55;
	shl.b64 	%rd447, %rd446, 2;
	add.s64 	%rd448, %rd1, %rd447;
	st.global.f32 	[%rd448+32], %f3750;
$L__BB42_118:
	setp.gt.s32 	%p62, %r41, %r26;
	@%p62 bra 	$L__BB42_120;
	ld.shared.u32 	%r2826, [%r12+260];
	mul.lo.s32 	%r2827, %r2826, %r70;
	cvt.s64.s32 	%rd449, %r2827;
	cvt.u64.u32 	%rd450, %r13;
	add.s64 	%rd451, %rd450, %rd449;
	add.s64 	%rd452, %rd451, %rd55;
	shl.b64 	%rd453, %rd452, 2;
	add.s64 	%rd454, %rd1, %rd453;
	st.global.f32 	[%rd454+32], %f3749;
$L__BB42_120:
	or.b32  	%r42, %r10, 80;
	setp.gt.s32 	%p63, %r42, %r26;
	@%p63 bra 	$L__BB42_122;
	ld.shared.u32 	%r2828, [%r12+320];
	mad.lo.s32 	%r2829, %r2828, %r70, %r11;
	cvt.s64.s32 	%rd455, %r2829;
	add.s64 	%rd456, %rd455, %rd55;
	shl.b64 	%rd457, %rd456, 2;
	add.s64 	%rd458, %rd1, %rd457;
	st.global.f32 	[%rd458], %f3748;
$L__BB42_122:
	add.s32 	%r43, %r10, 81;
	setp.gt.s32 	%p64, %r43, %r26;
	@%p64 bra 	$L__BB42_124;
	ld.shared.u32 	%r2830, [%r12+324];
	mad.lo.s32 	%r2831, %r2830, %r70, %r11;
	cvt.s64.s32 	%rd459, %r2831;
	add.s64 	%rd460, %rd459, %rd55;
	shl.b64 	%rd461, %rd460, 2;
	add.s64 	%rd462, %rd1, %rd461;
	st.global.f32 	[%rd462], %f3747;
$L__BB42_124:
	setp.gt.s32 	%p65, %r42, %r26;
	@%p65 bra 	$L__BB42_126;
	ld.shared.u32 	%r2832, [%r12+320];
	mul.lo.s32 	%r2833, %r2832, %r70;
	cvt.s64.s32 	%rd463, %r2833;
	cvt.u64.u32 	%rd464, %r11;
	add.s64 	%rd465, %rd464, %rd463;
	add.s64 	%rd466, %rd465, %rd55;
	shl.b64 	%rd467, %rd466, 2;
	add.s64 	%rd468, %rd1, %rd467;
	st.global.f32 	[%rd468+32], %f3746;
$L__BB42_126:
	setp.gt.s32 	%p66, %r43, %r26;
	@%p66 bra 	$L__BB42_128;
	ld.shared.u32 	%r2834, [%r12+324];
	mul.lo.s32 	%r2835, %r2834, %r70;
	cvt.s64.s32 	%rd469, %r2835;
	cvt.u64.u32 	%rd470, %r11;
	add.s64 	%rd471, %rd470, %rd469;
	add.s64 	%rd472, %rd471, %rd55;
	shl.b64 	%rd473, %rd472, 2;
	add.s64 	%rd474, %rd1, %rd473;
	st.global.f32 	[%rd474+32], %f3745;
$L__BB42_128:
	setp.gt.s32 	%p67, %r42, %r26;
	@%p67 bra 	$L__BB42_130;
	ld.shared.u32 	%r2836, [%r12+320];
	mad.lo.s32 	%r2837, %r2836, %r70, %r13;
	cvt.s64.s32 	%rd475, %r2837;
	add.s64 	%rd476, %rd475, %rd55;
	shl.b64 	%rd477, %rd476, 2;
	add.s64 	%rd478, %rd1, %rd477;
	st.global.f32 	[%rd478], %f3744;
$L__BB42_130:
	setp.gt.s32 	%p68, %r43, %r26;
	@%p68 bra 	$L__BB42_132;
	ld.shared.u32 	%r2838, [%r12+324];
	mad.lo.s32 	%r2839, %r2838, %r70, %r13;
	cvt.s64.s32 	%rd479, %r2839;
	add.s64 	%rd480, %rd479, %rd55;
	shl.b64 	%rd481, %rd480, 2;
	add.s64 	%rd482, %rd1, %rd481;
	st.global.f32 	[%rd482], %f3743;
$L__BB42_132:
	setp.gt.s32 	%p69, %r42, %r26;
	@%p69 bra 	$L__BB42_134;
	ld.shared.u32 	%r2840, [%r12+320];
	mul.lo.s32 	%r2841, %r2840, %r70;
	cvt.s64.s32 	%rd483, %r2841;
	cvt.u64.u32 	%rd484, %r13;
	add.s64 	%rd485, %rd484, %rd483;
	add.s64 	%rd486, %rd485, %rd55;
	shl.b64 	%rd487, %rd486, 2;
	add.s64 	%rd488, %rd1, %rd487;
	st.global.f32 	[%rd488+32], %f3742;
$L__BB42_134:
	setp.gt.s32 	%p70, %r43, %r26;
	@%p70 bra 	$L__BB42_136;
	ld.shared.u32 	%r2842, [%r12+324];
	mul.lo.s32 	%r2843, %r2842, %r70;
	cvt.s64.s32 	%rd489, %r2843;
	cvt.u64.u32 	%rd490, %r13;
	add.s64 	%rd491, %rd490, %rd489;
	add.s64 	%rd492, %rd491, %rd55;
	shl.b64 	%rd493, %rd492, 2;
	add.s64 	%rd494, %rd1, %rd493;
	st.global.f32 	[%rd494+32], %f3741;
$L__BB42_136:
	or.b32  	%r44, %r10, 96;
	setp.gt.s32 	%p71, %r44, %r26;
	@%p71 bra 	$L__BB42_138;
	ld.shared.u32 	%r2844, [%r12+384];
	mad.lo.s32 	%r2845, %r2844, %r70, %r11;
	cvt.s64.s32 	%rd495, %r2845;
	add.s64 	%rd496, %rd495, %rd55;
	shl.b64 	%rd497, %rd496, 2;
	add.s64 	%rd498, %rd1, %rd497;
	st.global.f32 	[%rd498], %f3740;
$L__BB42_138:
	add.s32 	%r45, %r10, 97;
	setp.gt.s32 	%p72, %r45, %r26;
	@%p72 bra 	$L__BB42_140;
	ld.shared.u32 	%r2846, [%r12+388];
	mad.lo.s32 	%r2847, %r2846, %r70, %r11;
	cvt.s64.s32 	%rd499, %r2847;
	add.s64 	%rd500, %rd499, %rd55;
	shl.b64 	%rd501, %rd500, 2;
	add.s64 	%rd502, %rd1, %rd501;
	st.global.f32 	[%rd502], %f3739;
$L__BB42_140:
	setp.gt.s32 	%p73, %r44, %r26;
	@%p73 bra 	$L__BB42_142;
	ld.shared.u32 	%r2848, [%r12+384];
	mul.lo.s32 	%r2849, %r2848, %r70;
	cvt.s64.s32 	%rd503, %r2849;
	cvt.u64.u32 	%rd504, %r11;
	add.s64 	%rd505, %rd504, %rd503;
	add.s64 	%rd506, %rd505, %rd55;
	shl.b64 	%rd507, %rd506, 2;
	add.s64 	%rd508, %rd1, %rd507;
	st.global.f32 	[%rd508+32], %f3738;
$L__BB42_142:
	setp.gt.s32 	%p74, %r45, %r26;
	@%p74 bra 	$L__BB42_144;
	ld.shared.u32 	%r2850, [%r12+388];
	mul.lo.s32 	%r2851, %r2850, %r70;
	cvt.s64.s32 	%rd509, %r2851;
	cvt.u64.u32 	%rd510, %r11;
	add.s64 	%rd511, %rd510, %rd509;
	add.s64 	%rd512, %rd511, %rd55;
	shl.b64 	%rd513, %rd512, 2;
	add.s64 	%rd514, %rd1, %rd513;
	st.global.f32 	[%rd514+32], %f3737;
$L__BB42_144:
	setp.gt.s32 	%p75, %r44, %r26;
	@%p75 bra 	$L__BB42_146;
	ld.shared.u32 	%r2852, [%r12+384];
	mad.lo.s32 	%r2853, %r2852, %r70, %r13;
	cvt.s64.s32 	%rd515, %r2853;
	add.s64 	%rd516, %rd515, %rd55;
	shl.b64 	%rd517, %rd516, 2;
	add.s64 	%rd518, %rd1, %rd517;
	st.global.f32 	[%rd518], %f3736;
$L__BB42_146:
	setp.gt.s32 	%p76, %r45, %r26;
	@%p76 bra 	$L__BB42_148;
	ld.shared.u32 	%r2854, [%r12+388];
	mad.lo.s32 	%r2855, %r2854, %r70, %r13;
	cvt.s64.s32 	%rd519, %r2855;
	add.s64 	%rd520, %rd519, %rd55;
	shl.b64 	%rd521, %rd520, 2;
	add.s64 	%rd522, %rd1, %rd521;
	st.global.f32 	[%rd522], %f3735;
$L__BB42_148:
	setp.gt.s32 	%p77, %r44, %r26;
	@%p77 bra 	$L__BB42_150;
	ld.shared.u32 	%r2856, [%r12+384];
	mul.lo.s32 	%r2857, %r2856, %r70;
	cvt.s64.s32 	%rd523, %r2857;
	cvt.u64.u32 	%rd524, %r13;
	add.s64 	%rd525, %rd524, %rd523;
	add.s64 	%rd526, %rd525, %rd55;
	shl.b64 	%rd527, %rd526, 2;
	add.s64 	%rd528, %rd1, %rd527;
	st.global.f32 	[%rd528+32], %f3734;
$L__BB42_150:
	setp.gt.s32 	%p78, %r45, %r26;
	@%p78 bra 	$L__BB42_152;
	ld.shared.u32 	%r2858, [%r12+388];
	mul.lo.s32 	%r2859, %r2858, %r70;
	cvt.s64.s32 	%rd529, %r2859;
	cvt.u64.u32 	%rd530, %r13;
	add.s64 	%rd531, %rd530, %rd529;
	add.s64 	%rd532, %rd531, %rd55;
	shl.b64 	%rd533, %rd532, 2;
	add.s64 	%rd534, %rd1, %rd533;
	st.global.f32 	[%rd534+32], %f3733;
$L__BB42_152:
	or.b32  	%r46, %r10, 112;
	setp.gt.s32 	%p79, %r46, %r26;
	@%p79 bra 	$L__BB42_154;
	ld.shared.u32 	%r2860, [%r12+448];
	mad.lo.s32 	%r2861, %r2860, %r70, %r11;
	cvt.s64.s32 	%rd535, %r2861;
	add.s64 	%rd536, %rd535, %rd55;
	shl.b64 	%rd537, %rd536, 2;
	add.s64 	%rd538, %rd1, %rd537;
	st.global.f32 	[%rd538], %f3732;
$L__BB42_154:
	add.s32 	%r47, %r10, 113;
	setp.gt.s32 	%p80, %r47, %r26;
	@%p80 bra 	$L__BB42_156;
	ld.shared.u32 	%r2862, [%r12+452];
	mad.lo.s32 	%r2863, %r2862, %r70, %r11;
	cvt.s64.s32 	%rd539, %r2863;
	add.s64 	%rd540, %rd539, %rd55;
	shl.b64 	%rd541, %rd540, 2;
	add.s64 	%rd542, %rd1, %rd541;
	st.global.f32 	[%rd542], %f3731;
$L__BB42_156:
	setp.gt.s32 	%p81, %r46, %r26;
	@%p81 bra 	$L__BB42_158;
	ld.shared.u32 	%r2864, [%r12+448];
	mul.lo.s32 	%r2865, %r2864, %r70;
	cvt.s64.s32 	%rd543, %r2865;
	cvt.u64.u32 	%rd544, %r11;
	add.s64 	%rd545, %rd544, %rd543;
	add.s64 	%rd546, %rd545, %rd55;
	shl.b64 	%rd547, %rd546, 2;
	add.s64 	%rd548, %rd1, %rd547;
	st.global.f32 	[%rd548+32], %f3730;
$L__BB42_158:
	setp.gt.s32 	%p82, %r47, %r26;
	@%p82 bra 	$L__BB42_160;
	ld.shared.u32 	%r2866, [%r12+452];
	mul.lo.s32 	%r2867, %r2866, %r70;
	cvt.s64.s32 	%rd549, %r2867;
	cvt.u64.u32 	%rd550, %r11;
	add.s64 	%rd551, %rd550, %rd549;
	add.s64 	%rd552, %rd551, %rd55;
	shl.b64 	%rd553, %rd552, 2;
	add.s64 	%rd554, %rd1, %rd553;
	st.global.f32 	[%rd554+32], %f3729;
$L__BB42_160:
	setp.gt.s32 	%p83, %r46, %r26;
	@%p83 bra 	$L__BB42_162;
	ld.shared.u32 	%r2868, [%r12+448];
	mad.lo.s32 	%r2869, %r2868, %r70, %r13;
	cvt.s64.s32 	%rd555, %r2869;
	add.s64 	%rd556, %rd555, %rd55;
	shl.b64 	%rd557, %rd556, 2;
	add.s64 	%rd558, %rd1, %rd557;
	st.global.f32 	[%rd558], %f3728;
$L__BB42_162:
	setp.gt.s32 	%p84, %r47, %r26;
	@%p84 bra 	$L__BB42_164;
	ld.shared.u32 	%r2870, [%r12+452];
	mad.lo.s32 	%r2871, %r2870, %r70, %r13;
	cvt.s64.s32 	%rd559, %r2871;
	add.s64 	%rd560, %rd559, %rd55;
	shl.b64 	%rd561, %rd560, 2;
	add.s64 	%rd562, %rd1, %rd561;
	st.global.f32 	[%rd562], %f3727;
$L__BB42_164:
	setp.gt.s32 	%p85, %r46, %r26;
	@%p85 bra 	$L__BB42_166;
	ld.shared.u32 	%r2872, [%r12+448];
	mul.lo.s32 	%r2873, %r2872, %r70;
	cvt.s64.s32 	%rd563, %r2873;
	cvt.u64.u32 	%rd564, %r13;
	add.s64 	%rd565, %rd564, %rd563;
	add.s64 	%rd566, %rd565, %rd55;
	shl.b64 	%rd567, %rd566, 2;
	add.s64 	%rd568, %rd1, %rd567;
	st.global.f32 	[%rd568+32], %f3726;
$L__BB42_166:
	setp.gt.s32 	%p86, %r47, %r26;
	@%p86 bra 	$L__BB42_168;
	ld.shared.u32 	%r2874, [%r12+452];
	mul.lo.s32 	%r2875, %r2874, %r70;
	cvt.s64.s32 	%rd569, %r2875;
	cvt.u64.u32 	%rd570, %r13;
	add.s64 	%rd571, %rd570, %rd569;
	add.s64 	%rd572, %rd571, %rd55;
	shl.b64 	%rd573, %rd572, 2;
	add.s64 	%rd574, %rd1, %rd573;
	st.global.f32 	[%rd574+32], %f3725;
$L__BB42_168:
	add.s64 	%rd57, %rd857, %rd2;
	or.b64  	%rd575, %rd57, %rd2;
	and.b64  	%rd576, %rd575, -4294967296;
	setp.ne.s64 	%p87, %rd576, 0;
	@%p87 bra 	$L__BB42_170;
	cvt.u32.u64 	%r2877, %rd57;
	rem.u32 	%r2878, %r2877, %r121;
	cvt.u64.u32 	%rd862, %r2878;
	bra.uni 	$L__BB42_171;
$L__BB42_170:
	rem.s64 	%rd862, %rd57, %rd2;
$L__BB42_171:
	sub.s64 	%rd857, %rd57, %rd862;
	sub.s64 	%rd577, %rd22, %rd857;
	min.s64 	%rd864, %rd2, %rd577;
$L__BB42_172:
	cvt.u32.u64 	%r5596, %rd864;
	setp.lt.s64 	%p100, %rd857, %rd22;
	setp.eq.s32 	%p88, %r121, %r5596;
	and.pred  	%p89, %p100, %p88;
	mov.b32 	%r5588, 0;
	@%p89 bra 	$L__BB42_19;
$L__BB42_173:
	not.pred 	%p90, %p100;
	@%p90 bra 	$L__BB42_192;
	ld.param.u32 	%r5582, [mul_mat_q40_128_8_false_param_13];
	cvt.s64.s32 	%rd66, %rd857;
	mul.lo.s32 	%r51, %r5582, %r1;
	cvt.s64.s32 	%rd579, %r51;
	mul.lo.s64 	%rd67, %rd579, %rd2;
	or.b64  	%rd580, %rd66, %rd67;
	and.b64  	%rd581, %rd580, -4294967296;
	setp.ne.s64 	%p91, %rd581, 0;
	@%p91 bra 	$L__BB42_176;
	cvt.u32.u64 	%r2881, %rd67;
	cvt.u32.u64 	%r2882, %rd66;
	div.u32 	%r2883, %r2882, %r2881;
	cvt.u64.u32 	%rd866, %r2883;
	bra.uni 	$L__BB42_177;
$L__BB42_176:
	div.s64 	%rd866, %rd66, %rd67;
$L__BB42_177:
	cvt.u32.u64 	%r52, %rd866;
	cvt.u64.u32 	%rd582, %r51;
	mul.lo.s64 	%rd583, %rd582, %rd2;
	mul.lo.s64 	%rd584, %rd583, %rd866;
	sub.s64 	%rd71, %rd857, %rd584;
	cvt.s64.s32 	%rd72, %rd71;
	mul.lo.s64 	%rd73, %rd4, %rd2;
	or.b64  	%rd585, %rd72, %rd73;
	and.b64  	%rd586, %rd585, -4294967296;
	setp.ne.s64 	%p92, %rd586, 0;
	@%p92 bra 	$L__BB42_179;
	cvt.u32.u64 	%r2884, %rd73;
	cvt.u32.u64 	%r2885, %rd72;
	div.u32 	%r2886, %r2885, %r2884;
	cvt.u64.u32 	%rd867, %r2886;
	bra.uni 	$L__BB42_180;
$L__BB42_179:
	div.s64 	%rd867, %rd72, %rd73;
$L__BB42_180:
	cvt.u32.u64 	%r53, %rd867;
	cvt.u64.u32 	%rd587, %r1;
	mul.lo.s64 	%rd588, %rd587, %rd2;
	mul.lo.s64 	%rd589, %rd588, %rd867;
	sub.s64 	%rd590, %rd71, %rd589;
	cvt.s64.s32 	%rd77, %rd590;
	or.b64  	%rd591, %rd77, %rd2;
	and.b64  	%rd592, %rd591, -4294967296;
	setp.ne.s64 	%p93, %rd592, 0;
	@%p93 bra 	$L__BB42_182;
	cvt.u32.u64 	%r2888, %rd77;
	div.u32 	%r2889, %r2888, %r121;
	cvt.u64.u32 	%rd868, %r2889;
	bra.uni 	$L__BB42_183;
$L__BB42_182:
	div.s64 	%rd868, %rd77, %rd2;
$L__BB42_183:
	ld.param.u32 	%r5586, [mul_mat_q40_128_8_false_param_15];
	ld.param.u64 	%rd848, [mul_mat_q40_128_8_false_param_2];
	cvt.u32.u64 	%r54, %rd868;
	mul.lo.s32 	%r5598, %r5586, %r53;
	setp.eq.s64 	%p94, %rd848, 0;
	mov.b32 	%r5597, 0;
	@%p94 bra 	$L__BB42_188;
	ld.param.u64 	%rd850, [mul_mat_q40_128_8_false_param_3];
	shl.b64 	%rd593, %rd867, 32;
	shr.s64 	%rd594, %rd593, 30;
	cvta.to.global.u64 	%rd595, %rd850;
	add.s64 	%rd596, %rd595, %rd594;
	ld.global.nc.u32 	%r5597, [%rd596];
	add.s64 	%rd597, %rd593, 4294967296;
	shr.s64 	%rd598, %rd597, 30;
	add.s64 	%rd599, %rd595, %rd598;
	ld.global.nc.u32 	%r2891, [%rd599];
	sub.s32 	%r2892, %r2891, %r5597;
	shl.b32 	%r2893, %r54, 7;
	setp.ge.s32 	%p95, %r2893, %r2892;
	@%p95 bra 	$L__BB42_192;
	setp.gt.u32 	%p96, %r5, 127;
	bar.sync 	0;
	@%p96 bra 	$L__BB42_187;
	st.shared.u32 	[%r6], %r5;
$L__BB42_187:
	bar.sync 	0;
	mov.b32 	%r5598, 0;
$L__BB42_188:
	ld.param.u32 	%r5584, [mul_mat_q40_128_8_false_param_14];
	ld.param.u32 	%r5578, [mul_mat_q40_128_8_false_param_12];
	ld.param.u32 	%r5572, [mul_mat_q40_128_8_false_param_9];
	ld.param.u64 	%rd845, [mul_mat_q40_128_8_false_param_1];
	shl.b32 	%r2898, %r54, 7;
	add.s32 	%r2899, %r5597, %r2898;
	mad.lo.s32 	%r2900, %r2899, 36, %r5598;
	div.s32 	%r2901, %r53, %r5578;
	mul.lo.s32 	%r59, %r2901, %r5584;
	mul.lo.s32 	%r2902, %r5572, %r52;
	shl.b32 	%r60, %r2902, 7;
	cvta.to.global.u64 	%rd600, %rd845;
	mul.wide.s32 	%rd601, %r2900, 4;
	add.s64 	%rd81, %rd600, %rd601;
	setp.ge.s32 	%p97, %r5588, %r5596;
	mov.f32 	%f3853, 0f00000000;
	mov.f32 	%f3854, %f3853;
	mov.f32 	%f3855, %f3853;
	mov.f32 	%f3856, %f3853;
	mov.f32 	%f3857, %f3853;
	mov.f32 	%f3858, %f3853;
	mov.f32 	%f3859, %f3853;
	mov.f32 	%f3860, %f3853;
	mov.f32 	%f3861, %f3853;
	mov.f32 	%f3862, %f3853;
	mov.f32 	%f3863, %f3853;
	mov.f32 	%f3864, %f3853;
	mov.f32 	%f3865, %f3853;
	mov.f32 	%f3866, %f3853;
	mov.f32 	%f3867, %f3853;
	mov.f32 	%f3868, %f3853;
	mov.f32 	%f3869, %f3853;
	mov.f32 	%f3870, %f3853;
	mov.f32 	%f3871, %f3853;
	mov.f32 	%f3872, %f3853;
	mov.f32 	%f3873, %f3853;
	mov.f32 	%f3874, %f3853;
	mov.f32 	%f3875, %f3853;
	mov.f32 	%f3876, %f3853;
	mov.f32 	%f3877, %f3853;
	mov.f32 	%f3878, %f3853;
	mov.f32 	%f3879, %f3853;
	mov.f32 	%f3880, %f3853;
	mov.f32 	%f3881, %f3853;
	mov.f32 	%f3882, %f3853;
	mov.f32 	%f3883, %f3853;
	mov.f32 	%f3884, %f3853;
	mov.f32 	%f3885, %f3853;
	mov.f32 	%f3886, %f3853;
	mov.f32 	%f3887, %f3853;
	mov.f32 	%f3888, %f3853;
	mov.f32 	%f3889, %f3853;
	mov.f32 	%f3890, %f3853;
	mov.f32 	%f3891, %f3853;
	mov.f32 	%f3892, %f3853;
	mov.f32 	%f3893, %f3853;
	mov.f32 	%f3894, %f3853;
	mov.f32 	%f3895, %f3853;
	mov.f32 	%f3896, %f3853;
	mov.f32 	%f3897, %f3853;
	mov.f32 	%f3898, %f3853;
	mov.f32 	%f3899, %f3853;
	mov.f32 	%f3900, %f3853;
	mov.f32 	%f3901, %f3853;
	mov.f32 	%f3902, %f3853;
	mov.f32 	%f3903, %f3853;
	mov.f32 	%f3904, %f3853;
	mov.f32 	%f3905, %f3853;
	mov.f32 	%f3906, %f3853;
	mov.f32 	%f3907, %f3853;
	mov.f32 	%f3908, %f3853;
	mov.f32 	%f3909, %f3853;
	mov.f32 	%f3910, %f3853;
	mov.f32 	%f3911, %f3853;
	mov.f32 	%f3912, %f3853;
	mov.f32 	%f3913, %f3853;
	mov.f32 	%f3914, %f3853;
	mov.f32 	%f3915, %f3853;
	mov.f32 	%f3916, %f3853;
	@%p97 bra 	$L__BB42_191;
	ld.param.u32 	%r5573, [mul_mat_q40_128_8_false_param_9];
	shr.u32 	%r2903, %r4, 2;
	cvt.u64.u32 	%rd602, %r2903;
	and.b32  	%r2904, %r3, 1022;
	and.b32  	%r2905, %r4, 15;
	and.b32  	%r2906, %r2903, 252;
	mad.lo.s32 	%r2907, %r2905, 76, %r2906;
	mul.lo.s32 	%r2908, %r3, %r5573;
	shl.b32 	%r2909, %r5573, 3;
	shl.b32 	%r2910, %r5573, 4;
	shl.b32 	%r2911, %r5573, 5;
	add.s32 	%r2912, %r2911, %r2908;
	add.s32 	%r2913, %r2910, %r2912;
	add.s32 	%r2914, %r2913, %r2909;
	cvt.s64.s32 	%rd603, %r2914;
	shl.b32 	%r2915, %r5573, 6;
	add.s32 	%r2916, %r2915, %r2908;
	add.s32 	%r2917, %r2910, %r2916;
	add.s32 	%r2918, %r2917, %r2909;
	cvt.s64.s32 	%rd604, %r2918;
	add.s32 	%r2919, %r2911, %r2916;
	add.s32 	%r2920, %r2919, %r2909;
	cvt.s64.s32 	%rd605, %r2920;
	add.s32 	%r2921, %r2910, %r2919;
	cvt.s64.s32 	%rd606, %r2921;
	add.s32 	%r2922, %r2921, %r2909;
	cvt.s64.s32 	%rd607, %r2922;
	mad.lo.s32 	%r2923, %r2904, 1216, %r2907;
	mul.wide.u32 	%rd608, %r2923, 4;
	mov.u32 	%r2924, data_mul_mat_q;
	cvt.u64.u32 	%rd609, %r2924;
	cvta.shared.u64 	%rd610, %rd609;
	add.s64 	%rd611, %rd610, %rd608;
	add.s64 	%rd82, %rd611, 18944;
	add.s32 	%r2925, %r5588, %r60;
	add.s32 	%r5599, %r2925, %r59;
	add.s64 	%rd83, %rd602, %rd607;
	add.s64 	%rd84, %rd602, %rd606;
	add.s64 	%rd85, %rd602, %rd605;
	add.s64 	%rd86, %rd602, %rd604;
	add.s64 	%rd87, %rd602, %rd603;
	mov.f32 	%f3853, 0f00000000;
$L__BB42_190:
	ld.param.u32 	%r5576, [mul_mat_q40_128_8_false_param_10];
	ld.param.u32 	%r5574, [mul_mat_q40_128_8_false_param_9];
	ld.param.u64 	%rd843, [mul_mat_q40_128_8_false_param_0];
	mul.wide.s32 	%rd628, %r5588, %r5576;
	cvt.s64.s32 	%rd629, %r5599;
	shl.b32 	%r5038, %r5574, 6;
	shr.u32 	%r5039, %r4, 3;
	shl.b32 	%r5040, %r3, 2;
	add.s32 	%r5041, %r5039, %r5040;
	mul.lo.s32 	%r5042, %r5041, %r5574;
	add.s32 	%r5043, %r5038, %r5042;
	shl.b32 	%r5044, %r5574, 5;
	add.s32 	%r5045, %r5043, %r5044;
	cvt.s64.s32 	%rd630, %r5045;
	and.b32  	%r5046, %r4, 7;
	cvt.u64.u32 	%rd631, %r5046;
	add.s64 	%rd632, %rd630, %rd631;
	add.s64 	%rd633, %rd632, %rd629;
	cvta.to.global.u64 	%rd634, %rd843;
	mad.lo.s64 	%rd635, %rd633, 18, %rd634;
	cvt.s64.s32 	%rd636, %r5043;
	add.s64 	%rd637, %rd636, %rd631;
	add.s64 	%rd638, %rd637, %rd629;
	mad.lo.s64 	%rd639, %rd638, 18, %rd634;
	add.s32 	%r5047, %r5042, %r5044;
	cvt.s64.s32 	%rd640, %r5047;
	add.s64 	%rd641, %rd640, %rd631;
	add.s64 	%rd642, %rd641, %rd629;
	mad.lo.s64 	%rd643, %rd642, 18, %rd634;
	cvt.s64.s32 	%rd644, %r5042;
	add.s64 	%rd645, %rd644, %rd631;
	add.s64 	%rd646, %rd645, %rd629;
	mad.lo.s64 	%rd647, %rd646, 18, %rd634;
	mul.lo.s32 	%r5049, %r3, %r5574;
	cvt.s64.s32 	%rd649, %r5049;
	add.s64 	%rd650, %rd602, %rd649;
	add.s64 	%rd651, %rd650, %rd629;
	and.b32  	%r5050, %r4, 3;
	mul.wide.u32 	%rd652, %r5050, 4;
	add.s64 	%rd653, %rd652, %rd634;
	add.s64 	%rd654, %rd653, 4;
	mad.lo.s64 	%rd655, %rd651, 18, %rd654;
	add.s64 	%rd656, %rd83, %rd629;
	mad.lo.s64 	%rd657, %rd656, 18, %rd654;
	shl.b32 	%r5051, %r5574, 3;
	add.s32 	%r5052, %r5049, %r5051;
	cvt.s64.s32 	%rd658, %r5052;
	add.s64 	%rd659, %rd602, %rd658;
	add.s64 	%rd660, %rd659, %rd629;
	mad.lo.s64 	%rd661, %rd660, 18, %rd654;
	add.s64 	%rd662, %rd84, %rd629;
	mad.lo.s64 	%rd663, %rd662, 18, %rd654;
	shl.b32 	%r5053, %r5574, 4;
	add.s32 	%r5054, %r5053, %r5049;
	cvt.s64.s32 	%rd664, %r5054;
	add.s64 	%rd665, %rd602, %rd664;
	add.s64 	%rd666, %rd665, %rd629;
	mad.lo.s64 	%rd667, %rd666, 18, %rd654;
	add.s64 	%rd668, %rd85, %rd629;
	mad.lo.s64 	%rd669, %rd668, 18, %rd654;
	add.s32 	%r5055, %r5054, %r5051;
	cvt.s64.s32 	%rd670, %r5055;
	add.s64 	%rd671, %rd602, %rd670;
	add.s64 	%rd672, %rd671, %rd629;
	mad.lo.s64 	%rd673, %rd672, 18, %rd654;
	add.s32 	%r5056, %r5038, %r5049;
	add.s32 	%r5057, %r5044, %r5056;
	cvt.s64.s32 	%rd674, %r5057;
	add.s64 	%rd675, %rd602, %rd674;
	add.s64 	%rd676, %rd675, %rd629;
	mad.lo.s64 	%rd677, %rd676, 18, %rd654;
	add.s32 	%r5058, %r5044, %r5049;
	cvt.s64.s32 	%rd678, %r5058;
	add.s64 	%rd679, %rd602, %rd678;
	add.s64 	%rd680, %rd679, %rd629;
	mad.lo.s64 	%rd681, %rd680, 18, %rd654;
	add.s64 	%rd682, %rd86, %rd629;
	mad.lo.s64 	%rd683, %rd682, 18, %rd654;
	add.s32 	%r5059, %r5058, %r5051;
	cvt.s64.s32 	%rd684, %r5059;
	add.s64 	%rd685, %rd602, %rd684;
	add.s64 	%rd686, %rd685, %rd629;
	mad.lo.s64 	%rd687, %rd686, 18, %rd654;
	add.s32 	%r5060, %r5053, %r5056;
	cvt.s64.s32 	%rd688, %r5060;
	add.s64 	%rd689, %rd602, %rd688;
	add.s64 	%rd690, %rd689, %rd629;
	mad.lo.s64 	%rd691, %rd690, 18, %rd654;
	add.s32 	%r5061, %r5053, %r5058;
	cvt.s64.s32 	%rd692, %r5061;
	add.s64 	%rd693, %rd602, %rd692;
	add.s64 	%rd694, %rd693, %rd629;
	mad.lo.s64 	%rd695, %rd694, 18, %rd654;
	add.s32 	%r5062, %r5056, %r5051;
	cvt.s64.s32 	%rd696, %r5062;
	add.s64 	%rd697, %rd602, %rd696;
	add.s64 	%rd698, %rd697, %rd629;
	mad.lo.s64 	%rd699, %rd698, 18, %rd654;
	add.s64 	%rd700, %rd87, %rd629;
	mad.lo.s64 	%rd701, %rd700, 18, %rd654;
	cvt.s64.s32 	%rd702, %r5056;
	add.s64 	%rd703, %rd602, %rd702;
	add.s64 	%rd704, %rd703, %rd629;
	mad.lo.s64 	%rd705, %rd704, 18, %rd654;
	ld.global.nc.u16 	%rs41, [%rd655+-2];
	cvt.u32.u16 	%r5063, %rs41;
	ld.global.nc.u16 	%rs42, [%rd655];
	cvt.u32.u16 	%r5064, %rs42;
	shl.b32 	%r5065, %r5064, 16;
	or.b32  	%r5066, %r5065, %r5063;
	and.b32  	%r2928, %r5066, 252645135;
	add.s32 	%r5067, %r2928, 2021161080;
	xor.b32  	%r5068, %r5067, -2139062144;
	xor.b32  	%r5069, %r2928, 134744072;
	xor.b32  	%r5070, %r5067, %r5066;
	and.b32  	%r2926, %r5070, %r5069;
	// begin inline asm
	prmt.b32 %r2926, %r2926, 0, 0xba98;
	// end inline asm
	// begin inline asm
	prmt.b32 %r2928, %r2928, 0, 0xba98;
	// end inline asm
	xor.b32  	%r5071, %r2928, 2139062143;
	not.b32 	%r5072, %r2926;
	and.b32  	%r5073, %r5068, %r5072;
	and.b32  	%r5074, %r5071, %r2926;
	or.b32  	%r5075, %r5073, %r5074;
	shl.b32 	%r5076, %r2903, 3;
	or.b32  	%r5077, %r5076, %r5050;
	mad.lo.s32 	%r5078, %r3, 76, %r5077;
	shl.b32 	%r5079, %r5078, 2;
	add.s32 	%r5081, %r2924, %r5079;
	st.shared.u32 	[%r5081+18944], %r5075;
	shr.u32 	%r5082, %r5066, 4;
	and.b32  	%r2932, %r5082, 252645135;
	add.s32 	%r5083, %r2932, 2021161080;
	xor.b32  	%r5084, %r5083, -2139062144;
	xor.b32  	%r5085, %r2932, 134744072;
	xor.b32  	%r5086, %r5083, %r5082;
	and.b32  	%r2930, %r5086, %r5085;
	// begin inline asm
	prmt.b32 %r2930, %r2930, 0, 0xba98;
	// end inline asm
	// begin inline asm
	prmt.b32 %r2932, %r2932, 0, 0xba98;
	// end inline asm
	xor.b32  	%r5087, %r2932, 2139062143;
	not.b32 	%r5088, %r2930;
	and.b32  	%r5089, %r5084, %r5088;
	and.b32  	%r5090, %r5087, %r2930;
	or.b32  	%r5091, %r5089, %r5090;
	st.shared.u32 	[%r5081+18960], %r5091;
	ld.global.nc.u16 	%rs43, [%rd661+-2];
	cvt.u32.u16 	%r5092, %rs43;
	ld.global.nc.u16 	%rs44, [%rd661];
	cvt.u32.u16 	%r5093, %rs44;
	shl.b32 	%r5094, %r5093, 16;
	or.b32  	%r5095, %r5094, %r5092;
	and.b32  	%r2936, %r5095, 252645135;
	add.s32 	%r5096, %r2936, 2021161080;
	xor.b32  	%r5097, %r5096, -2139062144;
	xor.b32  	%r5098, %r2936, 134744072;
	xor.b32  	%r5099, %r5096, %r5095;
	and.b32  	%r2934, %r5099, %r5098;
	// begin inline asm
	prmt.b32 %r2934, %r2934, 0, 0xba98;
	// end inline asm
	// begin inline asm
	prmt.b32 %r2936, %r2936, 0, 0xba98;
	// end inline asm
	xor.b32  	%r5100, %r2936, 2139062143;
	not.b32 	%r5101, %r2934;
	and.b32  	%r5102, %r5097, %r5101;
	and.b32  	%r5103, %r5100, %r2934;
	or.b32  	%r5104, %r5102, %r5103;
	st.shared.u32 	[%r5081+21376], %r5104;
	shr.u32 	%r5105, %r5095, 4;
	and.b32  	%r2940, %r5105, 252645135;
	add.s32 	%r5106, %r2940, 2021161080;
	xor.b32  	%r5107, %r5106, -2139062144;
	xor.b32  	%r5108, %r2940, 134744072;
	xor.b32  	%r5109, %r5106, %r5105;
	and.b32  	%r2938, %r5109, %r5108;
	// begin inline asm
	prmt.b32 %r2938, %r2938, 0, 0xba98;
	// end inline asm
	// begin inline asm
	prmt.b32 %r2940, %r2940, 0, 0xba98;
	// end inline asm
	xor.b32  	%r5110, %r2940, 2139062143;
	not.b32 	%r5111, %r2938;
	and.b32  	%r5112, %r5107, %r5111;
	and.b32  	%r5113, %r5110, %r2938;
	or.b32  	%r5114, %r5112, %r5113;
	st.shared.u32 	[%r5081+21392], %r5114;
	ld.global.nc.u16 	%rs45, [%rd667+-2];
	cvt.u32.u16 	%r5115, %rs45;
	ld.global.nc.u16 	%rs46, [%rd667];
	cvt.u32.u16 	%r5116, %rs46;
	shl.b32 	%r5117, %r5116, 16;
	or.b32  	%r5118, %r5117, %r5115;
	and.b32  	%r2944, %r5118, 252645135;
	add.s32 	%r5119, %r2944, 2021161080;
	xor.b32  	%r5120, %r5119, -2139062144;
	xor.b32  	%r5121, %r2944, 134744072;
	xor.b32  	%r5122, %r5119, %r5118;
	and.b32  	%r2942, %r5122, %r5121;
	// begin inline asm
	prmt.b32 %r2942, %r2942, 0, 0xba98;
	// end inline asm
	// begin inline asm
	prmt.b32 %r2944, %r2944, 0, 0xba98;
	// end inline asm
	xor.b32  	%r5123, %r2944, 2139062143;
	not.b32 	%r5124, %r2942;
	and.b32  	%r5125, %r5120, %r5124;
	and.b32  	%r5126, %r5123, %r2942;
	or.b32  	%r5127, %r5125, %r5126;
	st.shared.u32 	[%r5081+23808], %r5127;
	shr.u32 	%r5128, %r5118, 4;
	and.b32  	%r2948, %r5128, 252645135;
	add.s32 	%r5129, %r2948, 2021161080;
	xor.b32  	%r5130, %r5129, -2139062144;
	xor.b32  	%r5131, %r2948, 134744072;
	xor.b32  	%r5132, %r5129, %r5128;
	and.b32  	%r2946, %r5132, %r5131;
	// begin inline asm
	prmt.b32 %r2946, %r2946, 0, 0xba98;
	// end inline asm
	// begin inline asm
	prmt.b32 %r2948, %r2948, 0, 0xba98;
	// end inline asm
	xor.b32  	%r5133, %r2948, 2139062143;
	not.b32 	%r5134, %r2946;
	and.b32  	%r5135, %r5130, %r5134;
	and.b32  	%r5136, %r5133, %r2946;
	or.b32  	%r5137, %r5135, %r5136;
	st.shared.u32 	[%r5081+23824], %r5137;
	ld.global.nc.u16 	%rs47, [%rd673+-2];
	cvt.u32.u16 	%r5138, %rs47;
	ld.global.nc.u16 	%rs48, [%rd673];
	cvt.u32.u16 	%r5139, %rs48;
	shl.b32 	%r5140, %r5139, 16;
	or.b32  	%r5141, %r5140, %r5138;
	and.b32  	%r2952, %r5141, 252645135;
	add.s32 	%r5142, %r2952, 2021161080;
	xor.b32  	%r5143, %r5142, -2139062144;
	xor.b32  	%r5144, %r2952, 134744072;
	xor.b32  	%r5145, %r5142, %r5141;
	and.b32  	%r2950, %r5145, %r5144;
	// begin inline asm
	prmt.b32 %r2950, %r2950, 0, 0xba98;
	// end inline asm
	// begin inline asm
	prmt.b32 %r2952, %r2952, 0, 0xba98;
	// end inline asm
	xor.b32  	%r5146, %r2952, 2139062143;
	not.b32 	%r5147, %r2950;
	and.b32  	%r5148, %r5143, %r5147;
	and.b32  	%r5149, %r5146, %r2950;
	or.b32  	%r5150, %r5148, %r5149;
	st.shared.u32 	[%r5081+26240], %r5150;
	shr.u32 	%r5151, %r5141, 4;
	and.b32  	%r2956, %r5151, 252645135;
	add.s32 	%r5152, %r2956, 2021161080;
	xor.b32  	%r5153, %r5152, -2139062144;
	xor.b32  	%r5154, %r2956, 134744072;
	xor.b32  	%r5155, %r5152, %r5151;
	and.b32  	%r2954, %r5155, %r5154;
	// begin inline asm
	prmt.b32 %r2954, %r2954, 0, 0xba98;
	// end inline asm
	// begin inline asm
	prmt.b32 %r2956, %r2956, 0, 0xba98;
	// end inline asm
	xor.b32  	%r5156, %r2956, 2139062143;
	not.b32 	%r5157, %r2954;
	and.b32  	%r5158, %r5153, %r5157;
	and.b32  	%r5159, %r5156, %r2954;
	or.b32  	%r5160, %r5158, %r5159;
	st.shared.u32 	[%r5081+26256], %r5160;
	ld.global.nc.u16 	%rs49, [%rd681+-2];
	cvt.u32.u16 	%r5161, %rs49;
	ld.global.nc.u16 	%rs50, [%rd681];
	cvt.u32.u16 	%r5162, %rs50;
	shl.b32 	%r5163, %r5162, 16;
	or.b32  	%r5164, %r5163, %r5161;
	and.b32  	%r2960, %r5164, 252645135;
	add.s32 	%r5165, %r2960, 2021161080;
	xor.b32  	%r5166, %r5165, -2139062144;
	xor.b32  	%r5167, %r2960, 134744072;
	xor.b32  	%r5168, %r5165, %r5164;
	and.b32  	%r2958, %r5168, %r5167;
	// begin inline asm
	prmt.b32 %r2958, %r2958, 0, 0xba98;
	// end inline asm
	// begin inline asm
	prmt.b32 %r2960, %r2960, 0, 0xba98;
	// end inline asm
	xor.b32  	%r5169, %r2960, 2139062143;
	not.b32 	%r5170, %r2958;
	and.b32  	%r5171, %r5166, %r5170;
	and.b32  	%r5172, %r5169, %r2958;
	or.b32  	%r5173, %r5171, %r5172;
	st.shared.u32 	[%r5081+28672], %r5173;
	shr.u32 	%r5174, %r5164, 4;
	and.b32  	%r2964, %r5174, 252645135;
	add.s32 	%r5175, %r2964, 2021161080;
	xor.b32  	%r5176, %r5175, -2139062144;
	xor.b32  	%r5177, %r2964, 134744072;
	xor.b32  	%r5178, %r5175, %r5174;
	and.b32  	%r2962, %r5178, %r5177;
	// begin inline asm
	prmt.b32 %r2962, %r2962, 0, 0xba98;
	// end inline asm
	// begin inline asm
	prmt.b32 %r2964, %r2964, 0, 0xba98;
	// end inline asm
	xor.b32  	%r5179, %r2964, 2139062143;
	not.b32 	%r5180, %r2962;
	and.b32  	%r5181, %r5176, %r5180;
	and.b32  	%r5182, %r5179, %r2962;
	or.b32  	%r5183, %r5181, %r5182;
	st.shared.u32 	[%r5081+28688], %r5183;
	ld.global.nc.u16 	%rs51, [%rd687+-2];
	cvt.u32.u16 	%r5184, %rs51;
	ld.global.nc.u16 	%rs52, [%rd687];
	cvt.u32.u16 	%r5185, %rs52;
	shl.b32 	%r5186, %r5185, 16;
	or.b32  	%r5187, %r5186, %r5184;
	and.b32  	%r2968, %r5187, 252645135;
	add.s32 	%r5188, %r2968, 2021161080;
	xor.b32  	%r5189, %r5188, -2139062144;
	xor.b32  	%r5190, %r2968, 134744072;
	xor.b32  	%r5191, %r5188, %r5187;
	and.b32  	%r2966, %r5191, %r5190;
	// begin inline asm
	prmt.b32 %r2966, %r2966, 0, 0xba98;
	// end inline asm
	// begin inline asm
	prmt.b32 %r2968, %r2968, 0, 0xba98;
	// end inline asm
	xor.b32  	%r5192, %r2968, 2139062143;
	not.b32 	%r5193, %r2966;
	and.b32  	%r5194, %r5189, %r5193;
	and.b32  	%r5195, %r5192, %r2966;
	or.b32  	%r5196, %r5194, %r5195;
	st.shared.u32 	[%r5081+31104], %r5196;
	shr.u32 	%r5197, %r5187, 4;
	and.b32  	%r2972, %r5197, 252645135;
	add.s32 	%r5198, %r2972, 2021161080;
	xor.b32  	%r5199, %r5198, -2139062144;
	xor.b32  	%r5200, %r2972, 134744072;
	xor.b32  	%r5201, %r5198, %r5197;
	and.b32  	%r2970, %r5201, %r5200;
	// begin inline asm
	prmt.b32 %r2970, %r2970, 0, 0xba98;
	// end inline asm
	// begin inline asm
	prmt.b32 %r2972, %r2972, 0, 0xba98;
	// end inline asm
	xor.b32  	%r5202, %r2972, 2139062143;
	not.b32 	%r5203, %r2970;
	and.b32  	%r5204, %r5199, %r5203;
	and.b32  	%r5205, %r5202, %r2970;
	or.b32  	%r5206, %r5204, %r5205;
	st.shared.u32 	[%r5081+31120], %r5206;
	ld.global.nc.u16 	%rs53, [%rd695+-2];
	cvt.u32.u16 	%r5207, %rs53;
	ld.global.nc.u16 	%rs54, [%rd695];
	cvt.u32.u16 	%r5208, %rs54;
	shl.b32 	%r5209, %r5208, 16;
	or.b32  	%r5210, %r5209, %r5207;
	and.b32  	%r2976, %r5210, 252645135;
	add.s32 	%r5211, %r2976, 2021161080;
	xor.b32  	%r5212, %r5211, -2139062144;
	xor.b32  	%r5213, %r2976, 134744072;
	xor.b32  	%r5214, %r5211, %r5210;
	and.b32  	%r2974, %r5214, %r5213;
	// begin inline asm
	prmt.b32 %r2974, %r2974, 0, 0xba98;
	// end inline asm
	// begin inline asm
	prmt.b32 %r2976, %r2976, 0, 0xba98;
	// end inline asm
	xor.b32  	%r5215, %r2976, 2139062143;
	not.b32 	%r5216, %r2974;
	and.b32  	%r5217, %r5212, %r5216;
	and.b32  	%r5218, %r5215, %r2974;
	or.b32  	%r5219, %r5217, %r5218;
	st.shared.u32 	[%r5081+33536], %r5219;
	shr.u32 	%r5220, %r5210, 4;
	and.b32  	%r2980, %r5220, 252645135;
	add.s32 	%r5221, %r2980, 2021161080;
	xor.b32  	%r5222, %r5221, -2139062144;
	xor.b32  	%r5223, %r2980, 134744072;
	xor.b32  	%r5224, %r5221, %r5220;
	and.b32  	%r2978, %r5224, %r5223;
	// begin inline asm
	prmt.b32 %r2978, %r2978, 0, 0xba98;
	// end inline asm
	// begin inline asm
	prmt.b32 %r2980, %r2980, 0, 0xba98;
	// end inline asm
	xor.b32  	%r5225, %r2980, 2139062143;
	not.b32 	%r5226, %r2978;
	and.b32  	%r5227, %r5222, %r5226;
	and.b32  	%r5228, %r5225, %r2978;
	or.b32  	%r5229, %r5227, %r5228;
	st.shared.u32 	[%r5081+33552], %r5229;
	ld.global.nc.u16 	%rs55, [%rd701+-2];
	cvt.u32.u16 	%r5230, %rs55;
	ld.global.nc.u16 	%rs56, [%rd701];
	cvt.u32.u16 	%r5231, %rs56;
	shl.b32 	%r5232, %r5231, 16;
	or.b32  	%r5233, %r5232, %r5230;
	and.b32  	%r2984, %r5233, 252645135;
	add.s32 	%r5234, %r2984, 2021161080;
	xor.b32  	%r5235, %r5234, -2139062144;
	xor.b32  	%r5236, %r2984, 134744072;
	xor.b32  	%r5237, %r5234, %r5233;
	and.b32  	%r2982, %r5237, %r5236;
	// begin inline asm
	prmt.b32 %r2982, %r2982, 0, 0xba98;
	// end inline asm
	// begin inline asm
	prmt.b32 %r2984, %r2984, 0, 0xba98;
	// end inline asm
	xor.b32  	%r5238, %r2984, 2139062143;
	not.b32 	%r5239, %r2982;
	and.b32  	%r5240, %r5235, %r5239;
	and.b32  	%r5241, %r5238, %r2982;
	or.b32  	%r5242, %r5240, %r5241;
	st.shared.u32 	[%r5081+35968], %r5242;
	shr.u32 	%r5243, %r5233, 4;
	and.b32  	%r2988, %r5243, 252645135;
	add.s32 	%r5244, %r2988, 2021161080;
	xor.b32  	%r5245, %r5244, -2139062144;
	xor.b32  	%r5246, %r2988, 134744072;
	xor.b32  	%r5247, %r5244, %r5243;
	and.b32  	%r2986, %r5247, %r5246;
	// begin inline asm
	prmt.b32 %r2986, %r2986, 0, 0xba98;
	// end inline asm
	// begin inline asm
	prmt.b32 %r2988, %r2988, 0, 0xba98;
	// end inline asm
	xor.b32  	%r5248, %r2988, 2139062143;
	not.b32 	%r5249, %r2986;
	and.b32  	%r5250, %r5245, %r5249;
	and.b32  	%r5251, %r5248, %r2986;
	or.b32  	%r5252, %r5250, %r5251;
	st.shared.u32 	[%r5081+35984], %r5252;
	ld.global.nc.u16 	%rs57, [%rd705+-2];
	cvt.u32.u16 	%r5253, %rs57;
	ld.global.nc.u16 	%rs58, [%rd705];
	cvt.u32.u16 	%r5254, %rs58;
	shl.b32 	%r5255, %r5254, 16;
	or.b32  	%r5256, %r5255, %r5253;
	and.b32  	%r2992, %r5256, 252645135;
	add.s32 	%r5257, %r2992, 2021161080;
	xor.b32  	%r5258, %r5257, -2139062144;
	xor.b32  	%r5259, %r2992, 134744072;
	xor.b32  	%r5260, %r5257, %r5256;
	and.b32  	%r2990, %r5260, %r5259;
	// begin inline asm
	prmt.b32 %r2990, %r2990, 0, 0xba98;
	// end inline asm
	// begin inline asm
	prmt.b32 %r2992, %r2992, 0, 0xba98;
	// end inline asm
	xor.b32  	%r5261, %r2992, 2139062143;
	not.b32 	%r5262, %r2990;
	and.b32  	%r5263, %r5258, %r5262;
	and.b32  	%r5264, %r5261, %r2990;
	or.b32  	%r5265, %r5263, %r5264;
	st.shared.u32 	[%r5081+38400], %r5265;
	shr.u32 	%r5266, %r5256, 4;
	and.b32  	%r2996, %r5266, 252645135;
	add.s32 	%r5267, %r2996, 2021161080;
	xor.b32  	%r5268, %r5267, -2139062144;
	xor.b32  	%r5269, %r2996, 134744072;
	xor.b32  	%r5270, %r5267, %r5266;
	and.b32  	%r2994, %r5270, %r5269;
	// begin inline asm
	prmt.b32 %r2994, %r2994, 0, 0xba98;
	// end inline asm
	// begin inline asm
	prmt.b32 %r2996, %r2996, 0, 0xba98;
	// end inline asm
	xor.b32  	%r5271, %r2996, 2139062143;
	not.b32 	%r5272, %r2994;
	and.b32  	%r5273, %r5268, %r5272;
	and.b32  	%r5274, %r5271, %r2994;
	or.b32  	%r5275, %r5273, %r5274;
	st.shared.u32 	[%r5081+38416], %r5275;
	ld.global.nc.u16 	%rs59, [%rd699+-2];
	cvt.u32.u16 	%r5276, %rs59;
	ld.global.nc.u16 	%rs60, [%rd699];
	cvt.u32.u16 	%r5277, %rs60;
	shl.b32 	%r5278, %r5277, 16;
	or.b32  	%r5279, %r5278, %r5276;
	and.b32  	%r3000, %r5279, 252645135;
	add.s32 	%r5280, %r3000, 2021161080;
	xor.b32  	%r5281, %r5280, -2139062144;
	xor.b32  	%r5282, %r3000, 134744072;
	xor.b32  	%r5283, %r5280, %r5279;
	and.b32  	%r2998, %r5283, %r5282;
	// begin inline asm
	prmt.b32 %r2998, %r2998, 0, 0xba98;
	// end inline asm
	// begin inline asm
	prmt.b32 %r3000, %r3000, 0, 0xba98;
	// end inline asm
	xor.b32  	%r5284, %r3000, 2139062143;
	not.b32 	%r5285, %r2998;
	and.b32  	%r5286, %r5281, %r5285;
	and.b32  	%r5287, %r5284, %r2998;
	or.b32  	%r5288, %r5286, %r5287;
	st.shared.u32 	[%r5081+40832], %r5288;
	shr.u32 	%r5289, %r5279, 4;
	and.b32  	%r3004, %r5289, 252645135;
	add.s32 	%r5290, %r3004, 2021161080;
	xor.b32  	%r5291, %r5290, -2139062144;
	xor.b32  	%r5292, %r3004, 134744072;
	xor.b32  	%r5293, %r5290, %r5289;
	and.b32  	%r3002, %r5293, %r5292;
	// begin inline asm
	prmt.b32 %r3002, %r3002, 0, 0xba98;
	// end inline asm
	// begin inline asm
	prmt.b32 %r3004, %r3004, 0, 0xba98;
	// end inline asm
	xor.b32  	%r5294, %r3004, 2139062143;
	not.b32 	%r5295, %r3002;
	and.b32  	%r5296, %r5291, %r5295;
	and.b32  	%r5297, %r5294, %r3002;
	or.b32  	%r5298, %r5296, %r5297;
	st.shared.u32 	[%r5081+40848], %r5298;
	ld.global.nc.u16 	%rs61, [%rd691+-2];
	cvt.u32.u16 	%r5299, %rs61;
	ld.global.nc.u16 	%rs62, [%rd691];
	cvt.u32.u16 	%r5300, %rs62;
	shl.b32 	%r5301, %r5300, 16;
	or.b32  	%r5302, %r5301, %r5299;
	and.b32  	%r3008, %r5302, 252645135;
	add.s32 	%r5303, %r3008, 2021161080;
	xor.b32  	%r5304, %r5303, -2139062144;
	xor.b32  	%r5305, %r3008, 134744072;
	xor.b32  	%r5306, %r5303, %r5302;
	and.b32  	%r3006, %r5306, %r5305;
	// begin inline asm
	prmt.b32 %r3006, %r3006, 0, 0xba98;
	// end inline asm
	// begin inline asm
	prmt.b32 %r3008, %r3008, 0, 0xba98;
	// end inline asm
	xor.b32  	%r5307, %r3008, 2139062143;
	not.b32 	%r5308, %r3006;
	and.b32  	%r5309, %r5304, %r5308;
	and.b32  	%r5310, %r5307, %r3006;
	or.b32  	%r5311, %r5309, %r5310;
	st.shared.u32 	[%r5081+43264], %r5311;
	shr.u32 	%r5312, %r5302, 4;
	and.b32  	%r3012, %r5312, 252645135;
	add.s32 	%r5313, %r3012, 2021161080;
	xor.b32  	%r5314, %r5313, -2139062144;
	xor.b32  	%r5315, %r3012, 134744072;
	xor.b32  	%r5316, %r5313, %r5312;
	and.b32  	%r3010, %r5316, %r5315;
	// begin inline asm
	prmt.b32 %r3010, %r3010, 0, 0xba98;
	// end inline asm
	// begin inline asm
	prmt.b32 %r3012, %r3012, 0, 0xba98;
	// end inline asm
	xor.b32  	%r5317, %r3012, 2139062143;
	not.b32 	%r5318, %r3010;
	and.b32  	%r5319, %r5314, %r5318;
	and.b32  	%r5320, %r5317, %r3010;
	or.b32  	%r5321, %r5319, %r5320;
	st.shared.u32 	[%r5081+43280], %r5321;
	ld.global.nc.u16 	%rs63, [%rd683+-2];
	cvt.u32.u16 	%r5322, %rs63;
	ld.global.nc.u16 	%rs64, [%rd683];
	cvt.u32.u16 	%r5323, %rs64;
	shl.b32 	%r5324, %r5323, 16;
	or.b32  	%r5325, %r5324, %r5322;
	and.b32  	%r3016, %r5325, 252645135;
	add.s32 	%r5326, %r3016, 2021161080;
	xor.b32  	%r5327, %r5326, -2139062144;
	xor.b32  	%r5328, %r3016, 134744072;
	xor.b32  	%r5329, %r5326, %r5325;
	and.b32  	%r3014, %r5329, %r5328;
	// begin inline asm
	prmt.b32 %r3014, %r3014, 0, 0xba98;
	// end inline asm
	// begin inline asm
	prmt.b32 %r3016, %r3016, 0, 0xba98;
	// end inline asm
	xor.b32  	%r5330, %r3016, 2139062143;
	not.b32 	%r5331, %r3014;
	and.b32  	%r5332, %r5327, %r5331;
	and.b32  	%r5333, %r5330, %r3014;
	or.b32  	%r5334, %r5332, %r5333;
	st.shared.u32 	[%r5081+45696], %r5334;
	shr.u32 	%r5335, %r5325, 4;
	and.b32  	%r3020, %r5335, 252645135;
	add.s32 	%r5336, %r3020, 2021161080;
	xor.b32  	%r5337, %r5336, -2139062144;
	xor.b32  	%r5338, %r3020, 134744072;
	xor.b32  	%r5339, %r5336, %r5335;
	and.b32  	%r3018, %r5339, %r5338;
	// begin inline asm
	prmt.b32 %r3018, %r3018, 0, 0xba98;
	// end inline asm
	// begin inline asm
	prmt.b32 %r3020, %r3020, 0, 0xba98;
	// end inline asm
	xor.b32  	%r5340, %r3020, 2139062143;
	not.b32 	%r5341, %r3018;
	and.b32  	%r5342, %r5337, %r5341;
	and.b32  	%r5343, %r5340, %r3018;
	or.b32  	%r5344, %r5342, %r5343;
	st.shared.u32 	[%r5081+45712], %r5344;
	ld.global.nc.u16 	%rs65, [%rd677+-2];
	cvt.u32.u16 	%r5345, %rs65;
	ld.global.nc.u16 	%rs66, [%rd677];
	cvt.u32.u16 	%r5346, %rs66;
	shl.b32 	%r5347, %r5346, 16;
	or.b32  	%r5348, %r5347, %r5345;
	and.b32  	%r3024, %r5348, 252645135;
	add.s32 	%r5349, %r3024, 2021161080;
	xor.b32  	%r5350, %r5349, -2139062144;
	xor.b32  	%r5351, %r3024, 134744072;
	xor.b32  	%r5352, %r5349, %r5348;
	and.b32  	%r3022, %r5352, %r5351;
	// begin inline asm
	prmt.b32 %r3022, %r3022, 0, 0xba98;
	// end inline asm
	// begin inline asm
	prmt.b32 %r3024, %r3024, 0, 0xba98;
	// end inline asm
	xor.b32  	%r5353, %r3024, 2139062143;
	not.b32 	%r5354, %r3022;
	and.b32  	%r5355, %r5350, %r5354;
	and.b32  	%r5356, %r5353, %r3022;
	or.b32  	%r5357, %r5355, %r5356;
	st.shared.u32 	[%r5081+48128], %r5357;
	shr.u32 	%r5358, %r5348, 4;
	and.b32  	%r3028, %r5358, 252645135;
	add.s32 	%r5359, %r3028, 2021161080;
	xor.b32  	%r5360, %r5359, -2139062144;
	xor.b32  	%r5361, %r3028, 134744072;
	xor.b32  	%r5362, %r5359, %r5358;
	and.b32  	%r3026, %r5362, %r5361;
	// begin inline asm
	prmt.b32 %r3026, %r3026, 0, 0xba98;
	// end inline asm
	// begin inline asm
	prmt.b32 %r3028, %r3028, 0, 0xba98;
	// end inline asm
	xor.b32  	%r5363, %r3028, 2139062143;
	not.b32 	%r5364, %r3026;
	and.b32  	%r5365, %r5360, %r5364;
	and.b32  	%r5366, %r5363, %r3026;
	or.b32  	%r5367, %r5365, %r5366;
	st.shared.u32 	[%r5081+48144], %r5367;
	ld.global.nc.u16 	%rs67, [%rd669+-2];
	cvt.u32.u16 	%r5368, %rs67;
	ld.global.nc.u16 	%rs68, [%rd669];
	cvt.u32.u16 	%r5369, %rs68;
	shl.b32 	%r5370, %r5369, 16;
	or.b32  	%r5371, %r5370, %r5368;
	and.b32  	%r3032, %r5371, 252645135;
	add.s32 	%r5372, %r3032, 2021161080;
	xor.b32  	%r5373, %r5372, -2139062144;
	xor.b32  	%r5374, %r3032, 134744072;
	xor.b32  	%r5375, %r5372, %r5371;
	and.b32  	%r3030, %r5375, %r5374;
	// begin inline asm
	prmt.b32 %r3030, %r3030, 0, 0xba98;
	// end inline asm
	// begin inline asm
	prmt.b32 %r3032, %r3032, 0, 0xba98;
	// end inline asm
	xor.b32  	%r5376, %r3032, 2139062143;
	not.b32 	%r5377, %r3030;
	and.b32  	%r5378, %r5373, %r5377;
	and.b32  	%r5379, %r5376, %r3030;
	or.b32  	%r5380, %r5378, %r5379;
	st.shared.u32 	[%r5081+50560], %r5380;
	shr.u32 	%r5381, %r5371, 4;
	and.b32  	%r3036, %r5381, 252645135;
	add.s32 	%r5382, %r3036, 2021161080;
	xor.b32  	%r5383, %r5382, -2139062144;
	xor.b32  	%r5384, %r3036, 134744072;
	xor.b32  	%r5385, %r5382, %r5381;
	and.b32  	%r3034, %r5385, %r5384;
	// begin inline asm
	prmt.b32 %r3034, %r3034, 0, 0xba98;
	// end inline asm
	// begin inline asm
	prmt.b32 %r3036, %r3036, 0, 0xba98;
	// end inline asm
	xor.b32  	%r5386, %r3036, 2139062143;
	not.b32 	%r5387, %r3034;
	and.b32  	%r5388, %r5383, %r5387;
	and.b32  	%r5389, %r5386, %r3034;
	or.b32  	%r5390, %r5388, %r5389;
	st.shared.u32 	[%r5081+50576], %r5390;
	ld.global.nc.u16 	%rs69, [%rd663+-2];
	cvt.u32.u16 	%r5391, %rs69;
	ld.global.nc.u16 	%rs70, [%rd663];
	cvt.u32.u16 	%r5392, %rs70;
	shl.b32 	%r5393, %r5392, 16;
	or.b32  	%r5394, %r5393, %r5391;
	and.b32  	%r3040, %r5394, 252645135;
	add.s32 	%r5395, %r3040, 2021161080;
	xor.b32  	%r5396, %r5395, -2139062144;
	xor.b32  	%r5397, %r3040, 134744072;
	xor.b32  	%r5398, %r5395, %r5394;
	and.b32  	%r3038, %r5398, %r5397;
	// begin inline asm
	prmt.b32 %r3038, %r3038, 0, 0xba98;
	// end inline asm
	// begin inline asm
	prmt.b32 %r3040, %r3040, 0, 0xba98;
	// end inline asm
	xor.b32  	%r5399, %r3040, 2139062143;
	not.b32 	%r5400, %r3038;
	and.b32  	%r5401, %r5396, %r5400;
	and.b32  	%r5402, %r5399, %r3038;
	or.b32  	%r5403, %r5401, %r5402;
	st.shared.u32 	[%r5081+52992], %r5403;
	shr.u32 	%r5404, %r5394, 4;
	and.b32  	%r3044, %r5404, 252645135;
	add.s32 	%r5405, %r3044, 2021161080;
	xor.b32  	%r5406, %r5405, -2139062144;
	xor.b32  	%r5407, %r3044, 134744072;
	xor.b32  	%r5408, %r5405, %r5404;
	and.b32  	%r3042, %r5408, %r5407;
	// begin inline asm
	prmt.b32 %r3042, %r3042, 0, 0xba98;
	// end inline asm
	// begin inline asm
	prmt.b32 %r3044, %r3044, 0, 0xba98;
	// end inline asm
	xor.b32  	%r5409, %r3044, 2139062143;
	not.b32 	%r5410, %r3042;
	and.b32  	%r5411, %r5406, %r5410;
	and.b32  	%r5412, %r5409, %r3042;
	or.b32  	%r5413, %r5411, %r5412;
	st.shared.u32 	[%r5081+53008], %r5413;
	ld.global.nc.u16 	%rs71, [%rd657+-2];
	cvt.u32.u16 	%r5414, %rs71;
	ld.global.nc.u16 	%rs72, [%rd657];
	cvt.u32.u16 	%r5415, %rs72;
	shl.b32 	%r5416, %r5415, 16;
	or.b32  	%r5417, %r5416, %r5414;
	and.b32  	%r3048, %r5417, 252645135;
	add.s32 	%r5418, %r3048, 2021161080;
	xor.b32  	%r5419, %r5418, -2139062144;
	xor.b32  	%r5420, %r3048, 134744072;
	xor.b32  	%r5421, %r5418, %r5417;
	and.b32  	%r3046, %r5421, %r5420;
	// begin inline asm
	prmt.b32 %r3046, %r3046, 0, 0xba98;
	// end inline asm
	// begin inline asm
	prmt.b32 %r3048, %r3048, 0, 0xba98;
	// end inline asm
	xor.b32  	%r5422, %r3048, 2139062143;
	not.b32 	%r5423, %r3046;
	and.b32  	%r5424, %r5419, %r5423;
	and.b32  	%r5425, %r5422, %r3046;
	or.b32  	%r5426, %r5424, %r5425;
	st.shared.u32 	[%r5081+55424], %r5426;
	shr.u32 	%r5427, %r5417, 4;
	and.b32  	%r3052, %r5427, 252645135;
	add.s32 	%r5428, %r3052, 2021161080;
	xor.b32  	%r5429, %r5428, -2139062144;
	xor.b32  	%r5430, %r3052, 134744072;
	xor.b32  	%r5431, %r5428, %r5427;
	and.b32  	%r3050, %r5431, %r5430;
	// begin inline asm
	prmt.b32 %r3050, %r3050, 0, 0xba98;
	// end inline asm
	// begin inline asm
	prmt.b32 %r3052, %r3052, 0, 0xba98;
	// end inline asm
	xor.b32  	%r5432, %r3052, 2139062143;
	not.b32 	%r5433, %r3050;
	and.b32  	%r5434, %r5429, %r5433;
	and.b32  	%r5435, %r5432, %r3050;
	or.b32  	%r5436, %r5434, %r5435;
	st.shared.u32 	[%r5081+55440], %r5436;
	ld.global.nc.u16 	%rs37, [%rd647];
	// begin inline asm
	{  cvt.f32.f16 %f2025, %rs37;}

	// end inline asm
	mad.lo.s32 	%r5437, %r5041, 76, %r5046;
	shl.b32 	%r5438, %r5437, 2;
	add.s32 	%r5439, %r2924, 19200;
	add.s32 	%r5440, %r5439, %r5438;
	st.shared.f32 	[%r5440], %f2025;
	ld.global.nc.u16 	%rs38, [%rd643];
	// begin inline asm
	{  cvt.f32.f16 %f2026, %rs38;}

	// end inline asm
	st.shared.f32 	[%r5440+9728], %f2026;
	ld.global.nc.u16 	%rs39, [%rd639];
	// begin inline asm
	{  cvt.f32.f16 %f2027, %rs39;}

	// end inline asm
	st.shared.f32 	[%r5440+19456], %f2027;
	ld.global.nc.u16 	%rs40, [%rd635];
	// begin inline asm
	{  cvt.f32.f16 %f2028, %rs40;}

	// end inline asm
	st.shared.f32 	[%r5440+29184], %f2028;
	cvt.u64.u32 	%rd706, %r5;
	mad.lo.s64 	%rd707, %rd628, 9, %rd706;
	shl.b64 	%rd708, %rd707, 2;
	add.s64 	%rd709, %rd81, %rd708;
	ld.global.nc.u32 	%r5443, [%rd709];
	add.s32 	%r5445, %r2924, 512;
	add.s32 	%r5446, %r5445, %r82;
	st.shared.u32 	[%r5446], %r5443;
	ld.global.nc.u32 	%r5447, [%rd709+1024];
	st.shared.u32 	[%r5446+1024], %r5447;
	ld.global.nc.u32 	%r5448, [%rd709+2048];
	st.shared.u32 	[%r5446+2048], %r5448;
	ld.global.nc.u32 	%r5449, [%rd709+3072];
	st.shared.u32 	[%r5446+3072], %r5449;
	ld.global.nc.u32 	%r5450, [%rd709+4096];
	st.shared.u32 	[%r5446+4096], %r5450;
	ld.global.nc.u32 	%r5451, [%rd709+5120];
	st.shared.u32 	[%r5446+5120], %r5451;
	ld.global.nc.u32 	%r5452, [%rd709+6144];
	st.shared.u32 	[%r5446+6144], %r5452;
	ld.global.nc.u32 	%r5453, [%rd709+7168];
	st.shared.u32 	[%r5446+7168], %r5453;
	ld.global.nc.u32 	%r5454, [%rd709+8192];
	st.shared.u32 	[%r5446+8192], %r5454;
	ld.global.nc.u32 	%r5455, [%rd709+9216];
	st.shared.u32 	[%r5446+9216], %r5455;
	ld.global.nc.u32 	%r5456, [%rd709+10240];
	st.shared.u32 	[%r5446+10240], %r5456;
	ld.global.nc.u32 	%r5457, [%rd709+11264];
	st.shared.u32 	[%r5446+11264], %r5457;
	ld.global.nc.u32 	%r5458, [%rd709+12288];
	st.shared.u32 	[%r5446+12288], %r5458;
	ld.global.nc.u32 	%r5459, [%rd709+13312];
	st.shared.u32 	[%r5446+13312], %r5459;
	ld.global.nc.u32 	%r5460, [%rd709+14336];
	st.shared.u32 	[%r5446+14336], %r5460;
	ld.global.nc.u32 	%r5461, [%rd709+15360];
	st.shared.u32 	[%r5446+15360], %r5461;
	ld.global.nc.u32 	%r5462, [%rd709+16384];
	st.shared.u32 	[%r5446+16384], %r5462;
	ld.global.nc.u32 	%r5463, [%rd709+17408];
	st.shared.u32 	[%r5446+17408], %r5463;
	bar.sync 	0;
	// begin inline asm
	ldmatrix.sync.aligned.m8n8.x4.b16 {%r3054, %r3055, %r3056, %r3057}, [%rd82];
	// end inline asm
	add.s64 	%rd613, %rd82, 32;
	// begin inline asm
	ldmatrix.sync.aligned.m8n8.x4.b16 {%r3058, %r3059, %r3060, %r3061}, [%rd613];
	// end inline asm
	add.s64 	%rd614, %rd82, 64;
	// begin inline asm
	ldmatrix.sync.aligned.m8n8.x4.b16 {%r3062, %r3063, %r3064, %r3065}, [%rd614];
	// end inline asm
	add.s64 	%rd615, %rd82, 96;
	// begin inline asm
	ldmatrix.sync.aligned.m8n8.x4.b16 {%r3066, %r3067, %r3068, %r3069}, [%rd615];
	// end inline asm
	shl.b32 	%r5464, %r3, 4;
	and.b32  	%r5465, %r5464, 16352;
	add.s32 	%r5466, %r2903, %r5465;
	mad.lo.s32 	%r5467, %r5466, 304, %r5439;
	ld.shared.v4.f32 	{%f2157, %f2158, %f2159, %f2160}, [%r5467];
	ld.shared.v4.f32 	{%f2161, %f2162, %f2163, %f2164}, [%r5467+2432];
	add.s64 	%rd616, %rd82, 4864;
	// begin inline asm
	ldmatrix.sync.aligned.m8n8.x4.b16 {%r3070, %r3071, %r3072, %r3073}, [%rd616];
	// end inline asm
	add.s64 	%rd617, %rd82, 4896;
	// begin inline asm
	ldmatrix.sync.aligned.m8n8.x4.b16 {%r3074, %r3075, %r3076, %r3077}, [%rd617];
	// end inline asm
	add.s64 	%rd618, %rd82, 4928;
	// begin inline asm
	ldmatrix.sync.aligned.m8n8.x4.b16 {%r3078, %r3079, %r3080, %r3081}, [%rd618];
	// end inline asm
	add.s64 	%rd619, %rd82, 4960;
	// begin inline asm
	ldmatrix.sync.aligned.m8n8.x4.b16 {%r3082, %r3083, %r3084, %r3085}, [%rd619];
	// end inline asm
	ld.shared.v4.f32 	{%f2165, %f2166, %f2167, %f2168}, [%r5467+4864];
	ld.shared.v4.f32 	{%f2169, %f2170, %f2171, %f2172}, [%r5467+7296];
	and.b32  	%r5468, %r3, 1;
	setp.eq.b32 	%p98, %r5468, 1;
	selp.b32 	%r5469, 1152, 0, %p98;
	add.s32 	%r5470, %r5445, %r5469;
	mad.lo.s32 	%r5471, %r2903, 28, %r5077;
	shl.b32 	%r5472, %r5471, 2;
	add.s32 	%r5473, %r5470, %r5472;
	ld.shared.u32 	%r3110, [%r5473+16];
	ld.shared.u32 	%r3111, [%r5473+32];
	mad.lo.s32 	%r5474, %r5050, 288, %r5470;
	ld.shared.v4.u32 	{%r3086, %r3116, %r3146, %r3176}, [%r5474];
	// begin inline asm
	{.reg .f16 low,high;
  mov.b32 {low,high},%r3086;
  cvt.f32.f16 %f2029, low;}

	// end inline asm
	ld.shared.v4.u32 	{%r3087, %r3117, %r3147, %r3177}, [%r5474+144];
	// begin inline asm
	{.reg .f16 low,high;
  mov.b32 {low,high},%r3087;
  cvt.f32.f16 %f2030, low;}

	// end inline asm
	mov.b32 	%r5024, 0;
	mov.u32 	%r3088, %r5024;
	mov.u32 	%r3089, %r5024;
	mov.u32 	%r3090, %r5024;
	mov.u32 	%r3091, %r5024;
	// begin inline asm
	mma.sync.aligned.m16n8k32.row.col.s32.s8.s8.s32 {%r3088, %r3089, %r3090, %r3091}, {%r3054, %r3055, %r3056, %r3057}, {%r3110, %r3111}, {%r3088, %r3089, %r3090, %r3091};
	// end inline asm
	cvt.rn.f32.s32 	%f2173, %r3088;
	mul.f32 	%f2174, %f2157, %f2173;
	fma.rn.f32 	%f2175, %f2174, %f2029, %f3853;
	cvt.rn.f32.s32 	%f2176, %r3089;
	mul.f32 	%f2177, %f2157, %f2176;
	fma.rn.f32 	%f2178, %f2177, %f2030, %f3854;
	cvt.rn.f32.s32 	%f2179, %r3090;
	mul.f32 	%f2180, %f2161, %f2179;
	fma.rn.f32 	%f2181, %f2180, %f2029, %f3855;
	cvt.rn.f32.s32 	%f2182, %r3091;
	mul.f32 	%f2183, %f2161, %f2182;
	fma.rn.f32 	%f2184, %f2183, %f2030, %f3856;
	mov.u32 	%r3102, %r5024;
	mov.u32 	%r3103, %r5024;
	mov.u32 	%r3104, %r5024;
	mov.u32 	%r3105, %r5024;
	// begin inline asm
	mma.sync.aligned.m16n8k32.row.col.s32.s8.s8.s32 {%r3102, %r3103, %r3104, %r3105}, {%r3070, %r3071, %r3072, %r3073}, {%r3110, %r3111}, {%r3102, %r3103, %r3104, %r3105};
	// end inline asm
	cvt.rn.f32.s32 	%f2185, %r3102;
	mul.f32 	%f2186, %f2165, %f2185;
	fma.rn.f32 	%f2187, %f2186, %f2029, %f3857;
	cvt.rn.f32.s32 	%f2188, %r3103;
	mul.f32 	%f2189, %f2165, %f2188;
	fma.rn.f32 	%f2190, %f2189, %f2030, %f3858;
	cvt.rn.f32.s32 	%f2191, %r3104;
	mul.f32 	%f2192, %f2169, %f2191;
	fma.rn.f32 	%f2193, %f2192, %f2029, %f3859;
	cvt.rn.f32.s32 	%f2194, %r3105;
	mul.f32 	%f2195, %f2169, %f2194;
	fma.rn.f32 	%f2196, %f2195, %f2030, %f3860;
	ld.shared.u32 	%r3140, [%r5473+48];
	ld.shared.u32 	%r3141, [%r5473+64];
	// begin inline asm
	{.reg .f16 low,high;
  mov.b32 {low,high},%r3116;
  cvt.f32.f16 %f2031, low;}

	// end inline asm
	// begin inline asm
	{.reg .f16 low,high;
  mov.b32 {low,high},%r3117;
  cvt.f32.f16 %f2032, low;}

	// end inline asm
	mov.u32 	%r3118, %r5024;
	mov.u32 	%r3119, %r5024;
	mov.u32 	%r3120, %r5024;
	mov.u32 	%r3121, %r5024;
	// begin inline asm
	mma.sync.aligned.m16n8k32.row.col.s32.s8.s8.s32 {%r3118, %r3119, %r3120, %r3121}, {%r3058, %r3059, %r3060, %r3061}, {%r3140, %r3141}, {%r3118, %r3119, %r3120, %r3121};
	// end inline asm
	cvt.rn.f32.s32 	%f2197, %r3118;
	mul.f32 	%f2198, %f2158, %f2197;
	fma.rn.f32 	%f2199, %f2198, %f2031, %f2175;
	cvt.rn.f32.s32 	%f2200, %r3119;
	mul.f32 	%f2201, %f2158, %f2200;
	fma.rn.f32 	%f2202, %f2201, %f2032, %f2178;
	cvt.rn.f32.s32 	%f2203, %r3120;
	mul.f32 	%f2204, %f2162, %f2203;
	fma.rn.f32 	%f2205, %f2204, %f2031, %f2181;
	cvt.rn.f32.s32 	%f2206, %r3121;
	mul.f32 	%f2207, %f2162, %f2206;
	fma.rn.f32 	%f2208, %f2207, %f2032, %f2184;
	mov.u32 	%r3132, %r5024;
	mov.u32 	%r3133, %r5024;
	mov.u32 	%r3134, %r5024;
	mov.u32 	%r3135, %r5024;
	// begin inline asm
	mma.sync.aligned.m16n8k32.row.col.s32.s8.s8.s32 {%r3132, %r3133, %r3134, %r3135}, {%r3074, %r3075, %r3076, %r3077}, {%r3140, %r3141}, {%r3132, %r3133, %r3134, %r3135};
	// end inline asm
	cvt.rn.f32.s32 	%f2209, %r3132;
	mul.f32 	%f2210, %f2166, %f2209;
	fma.rn.f32 	%f2211, %f2210, %f2031, %f2187;
	cvt.rn.f32.s32 	%f2212, %r3133;
	mul.f32 	%f2213, %f2166, %f2212;
	fma.rn.f32 	%f2214, %f2213, %f2032, %f2190;
	cvt.rn.f32.s32 	%f2215, %r3134;
	mul.f32 	%f2216, %f2170, %f2215;
	fma.rn.f32 	%f2217, %f2216, %f2031, %f2193;
	cvt.rn.f32.s32 	%f2218, %r3135;
	mul.f32 	%f2219, %f2170, %f2218;
	fma.rn.f32 	%f2220, %f2219, %f2032, %f2196;
	ld.shared.u32 	%r3170, [%r5473+80];
	ld.shared.u32 	%r3171, [%r5473+96];
	// begin inline asm
	{.reg .f16 low,high;
  mov.b32 {low,high},%r3146;
  cvt.f32.f16 %f2033, low;}

	// end inline asm
	// begin inline asm
	{.reg .f16 low,high;
  mov.b32 {low,high},%r3147;
  cvt.f32.f16 %f2034, low;}

	// end inline asm
	mov.u32 	%r3148, %r5024;
	mov.u32 	%r3149, %r5024;
	mov.u32 	%r3150, %r5024;
	mov.u32 	%r3151, %r5024;
	// begin inline asm
	mma.sync.aligned.m16n8k32.row.col.s32.s8.s8.s32 {%r3148, %r3149, %r3150, %r3151}, {%r3062, %r3063, %r3064, %r3065}, {%r3170, %r3171}, {%r3148, %r3149, %r3150, %r3151};
	// end inline asm
	cvt.rn.f32.s32 	%f2221, %r3148;
	mul.f32 	%f2222, %f2159, %f2221;
	fma.rn.f32 	%f2223, %f2222, %f2033, %f2199;
	cvt.rn.f32.s32 	%f2224, %r3149;
	mul.f32 	%f2225, %f2159, %f2224;
	fma.rn.f32 	%f2226, %f2225, %f2034, %f2202;
	cvt.rn.f32.s32 	%f2227, %r3150;
	mul.f32 	%f2228, %f2163, %f2227;
	fma.rn.f32 	%f2229, %f2228, %f2033, %f2205;
	cvt.rn.f32.s32 	%f2230, %r3151;
	mul.f32 	%f2231, %f2163, %f2230;
	fma.rn.f32 	%f2232, %f2231, %f2034, %f2208;
	mov.u32 	%r3162, %r5024;
	mov.u32 	%r3163, %r5024;
	mov.u32 	%r3164, %r5024;
	mov.u32 	%r3165, %r5024;
	// begin inline asm
	mma.sync.aligned.m16n8k32.row.col.s32.s8.s8.s32 {%r3162, %r3163, %r3164, %r3165}, {%r3078, %r3079, %r3080, %r3081}, {%r3170, %r3171}, {%r3162, %r3163, %r3164, %r3165};
	// end inline asm
	cvt.rn.f32.s32 	%f2233, %r3162;
	mul.f32 	%f2234, %f2167, %f2233;
	fma.rn.f32 	%f2235, %f2234, %f2033, %f2211;
	cvt.rn.f32.s32 	%f2236, %r3163;
	mul.f32 	%f2237, %f2167, %f2236;
	fma.rn.f32 	%f2238, %f2237, %f2034, %f2214;
	cvt.rn.f32.s32 	%f2239, %r3164;
	mul.f32 	%f2240, %f2171, %f2239;
	fma.rn.f32 	%f2241, %f2240, %f2033, %f2217;
	cvt.rn.f32.s32 	%f2242, %r3165;
	mul.f32 	%f2243, %f2171, %f2242;
	fma.rn.f32 	%f2244, %f2243, %f2034, %f2220;
	ld.shared.u32 	%r3200, [%r5473+112];
	ld.shared.u32 	%r3201, [%r5473+128];
	// begin inline asm
	{.reg .f16 low,high;
  mov.b32 {low,high},%r3176;
  cvt.f32.f16 %f2035, low;}

	// end inline asm
	// begin inline asm
	{.reg .f16 low,high;
  mov.b32 {low,high},%r3177;
  cvt.f32.f16 %f2036, low;}

	// end inline asm
	mov.u32 	%r3178, %r5024;
	mov.u32 	%r3179, %r5024;
	mov.u32 	%r3180, %r5024;
	mov.u32 	%r3181, %r5024;
	// begin inline asm
	mma.sync.aligned.m16n8k32.row.col.s32.s8.s8.s32 {%r3178, %r3179, %r3180, %r3181}, {%r3066, %r3067, %r3068, %r3069}, {%r3200, %r3201}, {%r3178, %r3179, %r3180, %r3181};
	// end inline asm
	cvt.rn.f32.s32 	%f2245, %r3178;
	mul.f32 	%f2246, %f2160, %f2245;
	fma.rn.f32 	%f2247, %f2246, %f2035, %f2223;
	cvt.rn.f32.s32 	%f2248, %r3179;
	mul.f32 	%f2249, %f2160, %f2248;
	fma.rn.f32 	%f2250, %f2249, %f2036, %f2226;
	cvt.rn.f32.s32 	%f2251, %r3180;
	mul.f32 	%f2252, %f2164, %f2251;
	fma.rn.f32 	%f2253, %f2252, %f2035, %f2229;
	cvt.rn.f32.s32 	%f2254, %r3181;
	mul.f32 	%f2255, %f2164, %f2254;
	fma.rn.f32 	%f2256, %f2255, %f2036, %f2232;
	mov.u32 	%r3192, %r5024;
	mov.u32 	%r3193, %r5024;
	mov.u32 	%r3194, %r5024;
	mov.u32 	%r3195, %r5024;
	// begin inline asm
	mma.sync.aligned.m16n8k32.row.col.s32.s8.s8.s32 {%r3192, %r3193, %r3194, %r3195}, {%r3082, %r3083, %r3084, %r3085}, {%r3200, %r3201}, {%r3192, %r3193, %r3194, %r3195};
	// end inline asm
	cvt.rn.f32.s32 	%f2257, %r3192;
	mul.f32 	%f2258, %f2168, %f2257;
	fma.rn.f32 	%f2259, %f2258, %f2035, %f2235;
	cvt.rn.f32.s32 	%f2260, %r3193;
	mul.f32 	%f2261, %f2168, %f2260;
	fma.rn.f32 	%f2262, %f2261, %f2036, %f2238;
	cvt.rn.f32.s32 	%f2263, %r3194;
	mul.f32 	%f2264, %f2172, %f2263;
	fma.rn.f32 	%f2265, %f2264, %f2035, %f2241;
	cvt.rn.f32.s32 	%f2266, %r3195;
	mul.f32 	%f2267, %f2172, %f2266;
	fma.rn.f32 	%f2268, %f2267, %f2036, %f2244;
	ld.shared.u32 	%r3230, [%r5473+2320];
	ld.shared.u32 	%r3231, [%r5473+2336];
	ld.shared.v4.u32 	{%r3206, %r3236, %r3266, %r3296}, [%r5474+2304];
	// begin inline asm
	{.reg .f16 low,high;
  mov.b32 {low,high},%r3206;
  cvt.f32.f16 %f2037, low;}

	// end inline asm
	ld.shared.v4.u32 	{%r3207, %r3237, %r3267, %r3297}, [%r5474+2448];
	// begin inline asm
	{.reg .f16 low,high;
  mov.b32 {low,high},%r3207;
  cvt.f32.f16 %f2038, low;}

	// end inline asm
	mov.u32 	%r3208, %r5024;
	mov.u32 	%r3209, %r5024;
	mov.u32 	%r3210, %r5024;
	mov.u32 	%r3211, %r5024;
	// begin inline asm
	mma.sync.aligned.m16n8k32.row.col.s32.s8.s8.s32 {%r3208, %r3209, %r3210, %r3211}, {%r3054, %r3055, %r3056, %r3057}, {%r3230, %r3231}, {%r3208, %r3209, %r3210, %r3211};
	// end inline asm
	cvt.rn.f32.s32 	%f2269, %r3208;
	mul.f32 	%f2270, %f2157, %f2269;
	fma.rn.f32 	%f2271, %f2270, %f2037, %f3861;
	cvt.rn.f32.s32 	%f2272, %r3209;
	mul.f32 	%f2273, %f2157, %f2272;
	fma.rn.f32 	%f2274, %f2273, %f2038, %f3862;
	cvt.rn.f32.s32 	%f2275, %r3210;
	mul.f32 	%f2276, %f2161, %f2275;
	fma.rn.f32 	%f2277, %f2276, %f2037, %f3863;
	cvt.rn.f32.s32 	%f2278, %r3211;
	mul.f32 	%f2279, %f2161, %f2278;
	fma.rn.f32 	%f2280, %f2279, %f2038, %f3864;
	mov.u32 	%r3222, %r5024;
	mov.u32 	%r3223, %r5024;
	mov.u32 	%r3224, %r5024;
	mov.u32 	%r3225, %r5024;
	// begin inline asm
	mma.sync.aligned.m16n8k32.row.col.s32.s8.s8.s32 {%r3222, %r3223, %r3224, %r3225}, {%r3070, %r3071, %r3072, %r3073}, {%r3230, %r3231}, {%r3222, %r3223, %r3224, %r3225};
	// end inline asm
	cvt.rn.f32.s32 	%f2281, %r3222;
	mul.f32 	%f2282, %f2165, %f2281;
	fma.rn.f32 	%f2283, %f2282, %f2037, %f3865;
	cvt.rn.f32.s32 	%f2284, %r3223;
	mul.f32 	%f2285, %f2165, %f2284;
	fma.rn.f32 	%f2286, %f2285, %f2038, %f3866;
	cvt.rn.f32.s32 	%f2287, %r3224;
	mul.f32 	%f2288, %f2169, %f2287;
	fma.rn.f32 	%f2289, %f2288, %f2037, %f3867;
	cvt.rn.f32.s32 	%f2290, %r3225;
	mul.f32 	%f2291, %f2169, %f2290;
	fma.rn.f32 	%f2292, %f2291, %f2038, %f3868;
	ld.shared.u32 	%r3260, [%r5473+2352];
	ld.shared.u32 	%r3261, [%r5473+2368];
	// begin inline asm
	{.reg .f16 low,high;
  mov.b32 {low,high},%r3236;
  cvt.f32.f16 %f2039, low;}

	// end inline asm
	// begin inline asm
	{.reg .f16 low,high;
  mov.b32 {low,high},%r3237;
  cvt.f32.f16 %f2040, low;}

	// end inline asm
	mov.u32 	%r3238, %r5024;
	mov.u32 	%r3239, %r5024;
	mov.u32 	%r3240, %r5024;
	mov.u32 	%r3241, %r5024;
	// begin inline asm
	mma.sync.aligned.m16n8k32.row.col.s32.s8.s8.s32 {%r3238, %r3239, %r3240, %r3241}, {%r3058, %r3059, %r3060, %r3061}, {%r3260, %r3261}, {%r3238, %r3239, %r3240, %r3241};
	// end inline asm
	cvt.rn.f32.s32 	%f2293, %r3238;
	mul.f32 	%f2294, %f2158, %f2293;
	fma.rn.f32 	%f2295, %f2294, %f2039, %f2271;
	cvt.rn.f32.s32 	%f2296, %r3239;
	mul.f32 	%f2297, %f2158, %f2296;
	fma.rn.f32 	%f2298, %f2297, %f2040, %f2274;
	cvt.rn.f32.s32 	%f2299, %r3240;
	mul.f32 	%f2300, %f2162, %f2299;
	fma.rn.f32 	%f2301, %f2300, %f2039, %f2277;
	cvt.rn.f32.s32 	%f2302, %r3241;
	mul.f32 	%f2303, %f2162, %f2302;
	fma.rn.f32 	%f2304, %f2303, %f2040, %f2280;
	mov.u32 	%r3252, %r5024;
	mov.u32 	%r3253, %r5024;
	mov.u32 	%r3254, %r5024;
	mov.u32 	%r3255, %r5024;
	// begin inline asm
	mma.sync.aligned.m16n8k32.row.col.s32.s8.s8.s32 {%r3252, %r3253, %r3254, %r3255}, {%r3074, %r3075, %r3076, %r3077}, {%r3260, %r3261}, {%r3252, %r3253, %r3254, %r3255};
	// end inline asm
	cvt.rn.f32.s32 	%f2305, %r3252;
	mul.f32 	%f2306, %f2166, %f2305;
	fma.rn.f32 	%f2307, %f2306, %f2039, %f2283;
	cvt.rn.f32.s32 	%f2308, %r3253;
	mul.f32 	%f2309, %f2166, %f2308;
	fma.rn.f32 	%f2310, %f2309, %f2040, %f2286;
	cvt.rn.f32.s32 	%f2311, %r3254;
	mul.f32 	%f2312, %f2170, %f2311;
	fma.rn.f32 	%f2313, %f2312, %f2039, %f2289;
	cvt.rn.f32.s32 	%f2314, %r3255;
	mul.f32 	%f2315, %f2170, %f2314;
	fma.rn.f32 	%f2316, %f2315, %f2040, %f2292;
	ld.shared.u32 	%r3290, [%r5473+2384];
	ld.shared.u32 	%r3291, [%r5473+2400];
	// begin inline asm
	{.reg .f16 low,high;
  mov.b32 {low,high},%r3266;
  cvt.f32.f16 %f2041, low;}

	// end inline asm
	// begin inline asm
	{.reg .f16 low,high;
  mov.b32 {low,high},%r3267;
  cvt.f32.f16 %f2042, low;}

	// end inline asm
	mov.u32 	%r3268, %r5024;
	mov.u32 	%r3269, %r5024;
	mov.u32 	%r3270, %r5024;
	mov.u32 	%r3271, %r5024;
	// begin inline asm
	mma.sync.aligned.m16n8k32.row.col.s32.s8.s8.s32 {%r3268, %r3269, %r3270, %r3271}, {%r3062, %r3063, %r3064, %r3065}, {%r3290, %r3291}, {%r3268, %r3269, %r3270, %r3271};
	// end inline asm
	cvt.rn.f32.s32 	%f2317, %r3268;
	mul.f32 	%f2318, %f2159, %f2317;
	fma.rn.f32 	%f2319, %f2318, %f2041, %f2295;
	cvt.rn.f32.s32 	%f2320, %r3269;
	mul.f32 	%f2321, %f2159, %f2320;
	fma.rn.f32 	%f2322, %f2321, %f2042, %f2298;
	cvt.rn.f32.s32 	%f2323, %r3270;
	mul.f32 	%f2324, %f2163, %f2323;
	fma.rn.f32 	%f2325, %f2324, %f2041, %f2301;
	cvt.rn.f32.s32 	%f2326, %r3271;
	mul.f32 	%f2327, %f2163, %f2326;
	fma.rn.f32 	%f2328, %f2327, %f2042, %f2304;
	mov.u32 	%r3282, %r5024;
	mov.u32 	%r3283, %r5024;
	mov.u32 	%r3284, %r5024;
	mov.u32 	%r3285, %r5024;
	// begin inline asm
	mma.sync.aligned.m16n8k32.row.col.s32.s8.s8.s32 {%r3282, %r3283, %r3284, %r3285}, {%r3078, %r3079, %r3080, %r3081}, {%r3290, %r3291}, {%r3282, %r3283, %r3284, %r3285};
	// end inline asm
	cvt.rn.f32.s32 	%f2329, %r3282;
	mul.f32 	%f2330, %f2167, %f2329;
	fma.rn.f32 	%f2331, %f2330, %f2041, %f2307;
	cvt.rn.f32.s32 	%f2332, %r3283;
	mul.f32 	%f2333, %f2167, %f2332;
	fma.rn.f32 	%f2334, %f2333, %f2042, %f2310;
	cvt.rn.f32.s32 	%f2335, %r3284;
	mul.f32 	%f2336, %f2171, %f2335;
	fma.rn.f32 	%f2337, %f2336, %f2041, %f2313;
	cvt.rn.f32.s32 	%f2338, %r3285;
	mul.f32 	%f2339, %f2171, %f2338;
	fma.rn.f32 	%f2340, %f2339, %f2042, %f2316;
	ld.shared.u32 	%r3320, [%r5473+2416];
	ld.shared.u32 	%r3321, [%r5473+2432];
	// begin inline asm
	{.reg .f16 low,high;
  mov.b32 {low,high},%r3296;
  cvt.f32.f16 %f2043, low;}

	// end inline asm
	// begin inline asm
	{.reg .f16 low,high;
  mov.b32 {low,high},%r3297;
  cvt.f32.f16 %f2044, low;}

	// end inline asm
	mov.u32 	%r3298, %r5024;
	mov.u32 	%r3299, %r5024;
	mov.u32 	%r3300, %r5024;
	mov.u32 	%r3301, %r5024;
	// begin inline asm
	mma.sync.aligned.m16n8k32.row.col.s32.s8.s8.s32 {%r3298, %r3299, %r3300, %r3301}, {%r3066, %r3067, %r3068, %r3069}, {%r3320, %r3321}, {%r3298, %r3299, %r3300, %r3301};
	// end inline asm
	cvt.rn.f32.s32 	%f2341, %r3298;
	mul.f32 	%f2342, %f2160, %f2341;
	fma.rn.f32 	%f2343, %f2342, %f2043, %f2319;
	cvt.rn.f32.s32 	%f2344, %r3299;
	mul.f32 	%f2345, %f2160, %f2344;
	fma.rn.f32 	%f2346, %f2345, %f2044, %f2322;
	cvt.rn.f32.s32 	%f2347, %r3300;
	mul.f32 	%f2348, %f2164, %f2347;
	fma.rn.f32 	%f2349, %f2348, %f2043, %f2325;
	cvt.rn.f32.s32 	%f2350, %r3301;
	mul.f32 	%f2351, %f2164, %f2350;
	fma.rn.f32 	%f2352, %f2351, %f2044, %f2328;
	mov.u32 	%r3312, %r5024;
	mov.u32 	%r3313, %r5024;
	mov.u32 	%r3314, %r5024;
	mov.u32 	%r3315, %r5024;
	// begin inline asm
	mma.sync.aligned.m16n8k32.row.col.s32.s8.s8.s32 {%r3312, %r3313, %r3314, %r3315}, {%r3082, %r3083, %r3084, %r3085}, {%r3320, %r3321}, {%r3312, %r3313, %r3314, %r3315};
	// end inline asm
	cvt.rn.f32.s32 	%f2353, %r3312;
	mul.f32 	%f2354, %f2168, %f2353;
	fma.rn.f32 	%f2355, %f2354, %f2043, %f2331;
	cvt.rn.f32.s32 	%f2356, %r3313;
	mul.f32 	%f2357, %f2168, %f2356;
	fma.rn.f32 	%f2358, %f2357, %f2044, %f2334;
	cvt.rn.f32.s32 	%f2359, %r3314;
	mul.f32 	%f2360, %f2172, %f2359;
	fma.rn.f32 	%f2361, %f2360, %f2043, %f2337;
	cvt.rn.f32.s32 	%f2362, %r3315;
	mul.f32 	%f2363, %f2172, %f2362;
	fma.rn.f32 	%f2364, %f2363, %f2044, %f2340;
	ld.shared.u32 	%r3350, [%r5473+4624];
	ld.shared.u32 	%r3351, [%r5473+4640];
	ld.shared.v4.u32 	{%r3326, %r3356, %r3386, %r3416}, [%r5474+4608];
	// begin inline asm
	{.reg .f16 low,high;
  mov.b32 {low,high},%r3326;
  cvt.f32.f16 %f2045, low;}

	// end inline asm
	ld.shared.v4.u32 	{%r3327, %r3357, %r3387, %r3417}, [%r5474+4752];
	// begin inline asm
	{.reg .f16 low,high;
  mov.b32 {low,high},%r3327;
  cvt.f32.f16 %f2046, low;}

	// end inline asm
	mov.u32 	%r3328, %r5024;
	mov.u32 	%r3329, %r5024;
	mov.u32 	%r3330, %r5024;
	mov.u32 	%r3331, %r5024;
	// begin inline asm
	mma.sync.aligned.m16n8k32.row.col.s32.s8.s8.s32 {%r3328, %r3329, %r3330, %r3331}, {%r3054, %r3055, %r3056, %r3057}, {%r3350, %r3351}, {%r3328, %r3329, %r3330, %r3331};
	// end inline asm
	cvt.rn.f32.s32 	%f2365, %r3328;
	mul.f32 	%f2366, %f2157, %f2365;
	fma.rn.f32 	%f2367, %f2366, %f2045, %f3869;
	cvt.rn.f32.s32 	%f2368, %r3329;
	mul.f32 	%f2369, %f2157, %f2368;
	fma.rn.f32 	%f2370, %f2369, %f2046, %f3870;
	cvt.rn.f32.s32 	%f2371, %r3330;
	mul.f32 	%f2372, %f2161, %f2371;
	fma.rn.f32 	%f2373, %f2372, %f2045, %f3871;
	cvt.rn.f32.s32 	%f2374, %r3331;
	mul.f32 	%f2375, %f2161, %f2374;
	fma.rn.f32 	%f2376, %f2375, %f2046, %f3872;
	mov.u32 	%r3342, %r5024;
	mov.u32 	%r3343, %r5024;
	mov.u32 	%r3344, %r5024;
	mov.u32 	%r3345, %r5024;
	// begin inline asm
	mma.sync.aligned.m16n8k32.row.col.s32.s8.s8.s32 {%r3342, %r3343, %r3344, %r3345}, {%r3070, %r3071, %r3072, %r3073}, {%r3350, %r3351}, {%r3342, %r3343, %r3344, %r3345};
	// end inline asm
	cvt.rn.f32.s32 	%f2377, %r3342;
	mul.f32 	%f2378, %f2165, %f2377;
	fma.rn.f32 	%f2379, %f2378, %f2045, %f3873;
	cvt.rn.f32.s32 	%f2380, %r3343;
	mul.f32 	%f2381, %f2165, %f2380;
	fma.rn.f32 	%f2382, %f2381, %f2046, %f3874;
	cvt.rn.f32.s32 	%f2383, %r3344;
	mul.f32 	%f2384, %f2169, %f2383;
	fma.rn.f32 	%f2385, %f2384, %f2045, %f3875;
	cvt.rn.f32.s32 	%f2386, %r3345;
	mul.f32 	%f2387, %f2169, %f2386;
	fma.rn.f32 	%f2388, %f2387, %f2046, %f3876;
	ld.shared.u32 	%r3380, [%r5473+4656];
	ld.shared.u32 	%r3381, [%r5473+4672];
	// begin inline asm
	{.reg .f16 low,high;
  mov.b32 {low,high},%r3356;
  cvt.f32.f16 %f2047, low;}

	// end inline asm
	// begin inline asm
	{.reg .f16 low,high;
  mov.b32 {low,high},%r3357;
  cvt.f32.f16 %f2048, low;}

	// end inline asm
	mov.u32 	%r3358, %r5024;
	mov.u32 	%r3359, %r5024;
	mov.u32 	%r3360, %r5024;
	mov.u32 	%r3361, %r5024;
	// begin inline asm
	mma.sync.aligned.m16n8k32.row.col.s32.s8.s8.s32 {%r3358, %r3359, %r3360, %r3361}, {%r3058, %r3059, %r3060, %r3061}, {%r3380, %r3381}, {%r3358, %r3359, %r3360, %r3361};
	// end inline asm
	cvt.rn.f32.s32 	%f2389, %r3358;
	mul.f32 	%f2390, %f2158, %f2389;
	fma.rn.f32 	%f2391, %f2390, %f2047, %f2367;
	cvt.rn.f32.s32 	%f2392, %r3359;
	mul.f32 	%f2393, %f2158, %f2392;
	fma.rn.f32 	%f2394, %f2393, %f2048, %f2370;
	cvt.rn.f32.s32 	%f2395, %r3360;
	mul.f32 	%f2396, %f2162, %f2395;
	fma.rn.f32 	%f2397, %f2396, %f2047, %f2373;
	cvt.rn.f32.s32 	%f2398, %r3361;
	mul.f32 	%f2399, %f2162, %f2398;
	fma.rn.f32 	%f2400, %f2399, %f2048, %f2376;
	mov.u32 	%r3372, %r5024;
	mov.u32 	%r3373, %r5024;
	mov.u32 	%r3374, %r5024;
	mov.u32 	%r3375, %r5024;
	// begin inline asm
	mma.sync.aligned.m16n8k32.row.col.s32.s8.s8.s32 {%r3372, %r3373, %r3374, %r3375}, {%r3074, %r3075, %r3076, %r3077}, {%r3380, %r3381}, {%r3372, %r3373, %r3374, %r3375};
	// end inline asm
	cvt.rn.f32.s32 	%f2401, %r3372;
	mul.f32 	%f2402, %f2166, %f2401;
	fma.rn.f32 	%f2403, %f2402, %f2047, %f2379;
	cvt.rn.f32.s32 	%f2404, %r3373;
	mul.f32 	%f2405, %f2166, %f2404;
	fma.rn.f32 	%f2406, %f2405, %f2048, %f2382;
	cvt.rn.f32.s32 	%f2407, %r3374;
	mul.f32 	%f2408, %f2170, %f2407;
	fma.rn.f32 	%f2409, %f2408, %f2047, %f2385;
	cvt.rn.f32.s32 	%f2410, %r3375;
	mul.f32 	%f2411, %f2170, %f2410;
	fma.rn.f32 	%f2412, %f2411, %f2048, %f2388;
	ld.shared.u32 	%r3410, [%r5473+4688];
	ld.shared.u32 	%r3411, [%r5473+4704];
	// begin inline asm
	{.reg .f16 low,high;
  mov.b32 {low,high},%r3386;
  cvt.f32.f16 %f2049, low;}

	// end inline asm
	// begin inline asm
	{.reg .f16 low,high;
  mov.b32 {low,high},%r3387;
  cvt.f32.f16 %f2050, low;}

	// end inline asm
	mov.u32 	%r3388, %r5024;
	mov.u32 	%r3389, %r5024;
	mov.u32 	%r3390, %r5024;
	mov.u32 	%r3391, %r5024;
	// begin inline asm
	mma.sync.aligned.m16n8k32.row.col.s32.s8.s8.s32 {%r3388, %r3389, %r3390, %r3391}, {%r3062, %r3063, %r3064, %r3065}, {%r3410, %r3411}, {%r3388, %r3389, %r3390, %r3391};
	// end inline asm
	cvt.rn.f32.s32 	%f2413, %r3388;
	mul.f32 	%f2414, %f2159, %f2413;
	fma.rn.f32 	%f2415, %f2414, %f2049, %f2391;
	cvt.rn.f32.s32 	%f2416, %r3389;
	mul.f32 	%f2417, %f2159, %f2416;
	fma.rn.f32 	%f2418, %f2417, %f2050, %f2394;
	cvt.rn.f32.s32 	%f2419, %r3390;
	mul.f32 	%f2420, %f2163, %f2419;
	fma.rn.f32 	%f2421, %f2420, %f2049, %f2397;
	cvt.rn.f32.s32 	%f2422, %r3391;
	mul.f32 	%f2423, %f2163, %f2422;
	fma.rn.f32 	%f2424, %f2423, %f2050, %f2400;
	mov.u32 	%r3402, %r5024;
	mov.u32 	%r3403, %r5024;
	mov.u32 	%r3404, %r5024;
	mov.u32 	%r3405, %r5024;
	// begin inline asm
	mma.sync.aligned.m16n8k32.row.col.s32.s8.s8.s32 {%r3402, %r3403, %r3404, %r3405}, {%r3078, %r3079, %r3080, %r3081}, {%r3410, %r3411}, {%r3402, %r3403, %r3404, %r3405};
	// end inline asm
	cvt.rn.f32.s32 	%f2425, %r3402;
	mul.f32 	%f2426, %f2167, %f2425;
	fma.rn.f32 	%f2427, %f2426, %f2049, %f2403;
	cvt.rn.f32.s32 	%f2428, %r3403;
	mul.f32 	%f2429, %f2167, %f2428;
	fma.rn.f32 	%f2430, %f2429, %f2050, %f2406;
	cvt.rn.f32.s32 	%f2431, %r3404;
	mul.f32 	%f2432, %f2171, %f2431;
	fma.rn.f32 	%f2433, %f2432, %f2049, %f2409;
	cvt.rn.f32.s32 	%f2434, %r3405;
	mul.f32 	%f2435, %f2171, %f2434;
	fma.rn.f32 	%f2436, %f2435, %f2050, %f2412;
	ld.shared.u32 	%r3440, [%r5473+4720];
	ld.shared.u32 	%r3441, [%r5473+4736];
	// begin inline asm
	{.reg .f16 low,high;
  mov.b32 {low,high},%r3416;
  cvt.f32.f16 %f2051, low;}

	// end inline asm
	// begin inline asm
	{.reg .f16 low,high;
  mov.b32 {low,high},%r3417;
  cvt.f32.f16 %f2052, low;}

	// end inline asm
	mov.u32 	%r3418, %r5024;
	mov.u32 	%r3419, %r5024;
	mov.u32 	%r3420, %r5024;
	mov.u32 	%r3421, %r5024;
	// begin inline asm
	mma.sync.aligned.m16n8k32.row.col.s32.s8.s8.s32 {%r3418, %r3419, %r3420, %r3421}, {%r3066, %r3067, %r3068, %r3069}, {%r3440, %r3441}, {%r3418, %r3419, %r3420, %r3421};
	// end inline asm
	cvt.rn.f32.s32 	%f2437, %r3418;
	mul.f32 	%f2438, %f2160, %f2437;
	fma.rn.f32 	%f2439, %f2438, %f2051, %f2415;
	cvt.rn.f32.s32 	%f2440, %r3419;
	mul.f32 	%f2441, %f2160, %f2440;
	fma.rn.f32 	%f2442, %f2441, %f2052, %f2418;
	cvt.rn.f32.s32 	%f2443, %r3420;
	mul.f32 	%f2444, %f2164, %f2443;
	fma.rn.f32 	%f2445, %f2444, %f2051, %f2421;
	cvt.rn.f32.s32 	%f2446, %r3421;
	mul.f32 	%f2447, %f2164, %f2446;
	fma.rn.f32 	%f2448, %f2447, %f2052, %f2424;
	mov.u32 	%r3432, %r5024;
	mov.u32 	%r3433, %r5024;
	mov.u32 	%r3434, %r5024;
	mov.u32 	%r3435, %r5024;
	// begin inline asm
	mma.sync.aligned.m16n8k32.row.col.s32.s8.s8.s32 {%r3432, %r3433, %r3434, %r3435}, {%r3082, %r3083, %r3084, %r3085}, {%r3440, %r3441}, {%r3432, %r3433, %r3434, %r3435};
	// end inline asm
	cvt.rn.f32.s32 	%f2449, %r3432;
	mul.f32 	%f2450, %f2168, %f2449;
	fma.rn.f32 	%f2451, %f2450, %f2051, %f2427;
	cvt.rn.f32.s32 	%f2452, %r3433;
	mul.f32 	%f2453, %f2168, %f2452;
	fma.rn.f32 	%f2454, %f2453, %f2052, %f2430;
	cvt.rn.f32.s32 	%f2455, %r3434;
	mul.f32 	%f2456, %f2172, %f2455;
	fma.rn.f32 	%f2457, %f2456, %f2051, %f2433;
	cvt.rn.f32.s32 	%f2458, %r3435;
	mul.f32 	%f2459, %f2172, %f2458;
	fma.rn.f32 	%f2460, %f2459, %f2052, %f2436;
	ld.shared.u32 	%r3470, [%r5473+6928];
	ld.shared.u32 	%r3471, [%r5473+6944];
	ld.shared.v4.u32 	{%r3446, %r3476, %r3506, %r3536}, [%r5474+6912];
	// begin inline asm
	{.reg .f16 low,high;
  mov.b32 {low,high},%r3446;
  cvt.f32.f16 %f2053, low;}

	// end inline asm
	ld.shared.v4.u32 	{%r3447, %r3477, %r3507, %r3537}, [%r5474+7056];
	// begin inline asm
	{.reg .f16 low,high;
  mov.b32 {low,high},%r3447;
  cvt.f32.f16 %f2054, low;}

	// end inline asm
	mov.u32 	%r3448, %r5024;
	mov.u32 	%r3449, %r5024;
	mov.u32 	%r3450, %r5024;
	mov.u32 	%r3451, %r5024;
	// begin inline asm
	mma.sync.aligned.m16n8k32.row.col.s32.s8.s8.s32 {%r3448, %r3449, %r3450, %r3451}, {%r3054, %r3055, %r3056, %r3057}, {%r3470, %r3471}, {%r3448, %r3449, %r3450, %r3451};
	// end inline asm
	cvt.rn.f32.s32 	%f2461, %r3448;
	mul.f32 	%f2462, %f2157, %f2461;
	fma.rn.f32 	%f2463, %f2462, %f2053, %f3877;
	cvt.rn.f32.s32 	%f2464, %r3449;
	mul.f32 	%f2465, %f2157, %f2464;
	fma.rn.f32 	%f2466, %f2465, %f2054, %f3878;
	cvt.rn.f32.s32 	%f2467, %r3450;
	mul.f32 	%f2468, %f2161, %f2467;
	fma.rn.f32 	%f2469, %f2468, %f2053, %f3879;
	cvt.rn.f32.s32 	%f2470, %r3451;
	mul.f32 	%f2471, %f2161, %f2470;
	fma.rn.f32 	%f2472, %f2471, %f2054, %f3880;
	mov.u32 	%r3462, %r5024;
	mov.u32 	%r3463, %r5024;
	mov.u32 	%r3464, %r5024;
	mov.u32 	%r3465, %r5024;
	// begin inline asm
	mma.sync.aligned.m16n8k32.row.col.s32.s8.s8.s32 {%r3462, %r3463, %r3464, %r3465}, {%r3070, %r3071, %r3072, %r3073}, {%r3470, %r3471}, {%r3462, %r3463, %r3464, %r3465};
	// end inline asm
	cvt.rn.f32.s32 	%f2473, %r3462;
	mul.f32 	%f2474, %f2165, %f2473;
	fma.rn.f32 	%f2475, %f2474, %f2053, %f3881;
	cvt.rn.f32.s32 	%f2476, %r3463;
	mul.f32 	%f2477, %f2165, %f2476;
	fma.rn.f32 	%f2478, %f2477, %f2054, %f3882;
	cvt.rn.f32.s32 	%f2479, %r3464;
	mul.f32 	%f2480, %f2169, %f2479;
	fma.rn.f32 	%f2481, %f2480, %f2053, %f3883;
	cvt.rn.f32.s32 	%f2482, %r3465;
	mul.f32 	%f2483, %f2169, %f2482;
	fma.rn.f32 	%f2484, %f2483, %f2054, %f3884;
	ld.shared.u32 	%r3500, [%r5473+6960];
	ld.shared.u32 	%r3501, [%r5473+6976];
	// begin inline asm
	{.reg .f16 low,high;
  mov.b32 {low,high},%r3476;
  cvt.f32.f16 %f2055, low;}

	// end inline asm
	// begin inline asm
	{.reg .f16 low,high;
  mov.b32 {low,high},%r3477;
  cvt.f32.f16 %f2056, low;}

	// end inline asm
	mov.u32 	%r3478, %r5024;
	mov.u32 	%r3479, %r5024;
	mov.u32 	%r3480, %r5024;
	mov.u32 	%r3481, %r5024;
	// begin inline asm
	mma.sync.aligned.m16n8k32.row.col.s32.s8.s8.s32 {%r3478, %r3479, %r3480, %r3481}, {%r3058, %r3059, %r3060, %r3061}, {%r3500, %r3501}, {%r3478, %r3479, %r3480, %r3481};
	// end inline asm
	cvt.rn.f32.s32 	%f2485, %r3478;
	mul.f32 	%f2486, %f2158, %f2485;
	fma.rn.f32 	%f2487, %f2486, %f2055, %f2463;
	cvt.rn.f32.s32 	%f2488, %r3479;
	mul.f32 	%f2489, %f2158, %f2488;
	fma.rn.f32 	%f2490, %f2489, %f2056, %f2466;
	cvt.rn.f32.s32 	%f2491, %r3480;
	mul.f32 	%f2492, %f2162, %f2491;
	fma.rn.f32 	%f2493, %f2492, %f2055, %f2469;
	cvt.rn.f32.s32 	%f2494, %r3481;
	mul.f32 	%f2495, %f2162, %f2494;
	fma.rn.f32 	%f2496, %f2495, %f2056, %f2472;
	mov.u32 	%r3492, %r5024;
	mov.u32 	%r3493, %r5024;
	mov.u32 	%r3494, %r5024;
	mov.u32 	%r3495, %r5024;
	// begin inline asm
	mma.sync.aligned.m16n8k32.row.col.s32.s8.s8.s32 {%r3492, %r3493, %r3494, %r3495}, {%r3074, %r3075, %r3076, %r3077}, {%r3500, %r3501}, {%r3492, %r3493, %r3494, %r3495};
	// end inline asm
	cvt.rn.f32.s32 	%f2497, %r3492;
	mul.f32 	%f2498, %f2166, %f2497;
	fma.rn.f32 	%f2499, %f2498, %f2055, %f2475;
	cvt.rn.f32.s32 	%f2500, %r3493;
	mul.f32 	%f2501, %f2166, %f2500;
	fma.rn.f32 	%f2502, %f2501, %f2056, %f2478;
	cvt.rn.f32.s32 	%f2503, %r3494;
	mul.f32 	%f2504, %f2170, %f2503;
	fma.rn.f32 	%f2505, %f2504, %f2055, %f2481;
	cvt.rn.f32.s32 	%f2506, %r3495;
	mul.f32 	%f2507, %f2170, %f2506;
	fma.rn.f32 	%f2508, %f2507, %f2056, %f2484;
	ld.shared.u32 	%r3530, [%r5473+6992];
	ld.shared.u32 	%r3531, [%r5473+7008];
	// begin inline asm
	{.reg .f16 low,high;
  mov.b32 {low,high},%r3506;
  cvt.f32.f16 %f2057, low;}

	// end inline asm
	// begin inline asm
	{.reg .f16 low,high;
  mov.b32 {low,high},%r3507;
  cvt.f32.f16 %f2058, low;}

	// end inline asm
	mov.u32 	%r3508, %r5024;
	mov.u32 	%r3509, %r5024;
	mov.u32 	%r3510, %r5024;
	mov.u32 	%r3511, %r5024;
	// begin inline asm
	mma.sync.aligned.m16n8k32.row.col.s32.s8.s8.s32 {%r3508, %r3509, %r3510, %r3511}, {%r3062, %r3063, %r3064, %r3065}, {%r3530, %r3531}, {%r3508, %r3509, %r3510, %r3511};
	// end inline asm
	cvt.rn.f32.s32 	%f2509, %r3508;
	mul.f32 	%f2510, %f2159, %f2509;
	fma.rn.f32 	%f2511, %f2510, %f2057, %f2487;
	cvt.rn.f32.s32 	%f2512, %r3509;
	mul.f32 	%f2513, %f2159, %f2512;
	fma.rn.f32 	%f2514, %f2513, %f2058, %f2490;
	cvt.rn.f32.s32 	%f2515, %r3510;
	mul.f32 	%f2516, %f2163, %f2515;
	fma.rn.f32 	%f2517, %f2516, %f2057, %f2493;
	cvt.rn.f32.s32 	%f2518, %r3511;
	mul.f32 	%f2519, %f2163, %f2518;
	fma.rn.f32 	%f2520, %f2519, %f2058, %f2496;
	mov.u32 	%r3522, %r5024;
	mov.u32 	%r3523, %r5024;
	mov.u32 	%r3524, %r5024;
	mov.u32 	%r3525, %r5024;
	// begin inline asm
	mma.sync.aligned.m16n8k32.row.col.s32.s8.s8.s32 {%r3522, %r3523, %r3524, %r3525}, {%r3078, %r3079, %r3080, %r3081}, {%r3530, %r3531}, {%r3522, %r3523, %r3524, %r3525};
	// end inline asm
	cvt.rn.f32.s32 	%f2521, %r3522;
	mul.f32 	%f2522, %f2167, %f2521;
	fma.rn.f32 	%f2523, %f2522, %f2057, %f2499;
	cvt.rn.f32.s32 	%f2524, %r3523;
	mul.f32 	%f2525, %f2167, %f2524;
	fma.rn.f32 	%f2526, %f2525, %f2058, %f2502;
	cvt.rn.f32.s32 	%f2527, %r3524;
	mul.f32 	%f2528, %f2171, %f2527;
	fma.rn.f32 	%f2529, %f2528, %f2057, %f2505;
	cvt.rn.f32.s32 	%f2530, %r3525;
	mul.f32 	%f2531, %f2171, %f2530;
	fma.rn.f32 	%f2532, %f2531, %f2058, %f2508;
	ld.shared.u32 	%r3560, [%r5473+7024];
	ld.shared.u32 	%r3561, [%r5473+7040];
	// begin inline asm
	{.reg .f16 low,high;
  mov.b32 {low,high},%r3536;
  cvt.f32.f16 %f2059, low;}

	// end inline asm
	// begin inline asm
	{.reg .f16 low,high;
  mov.b32 {low,high},%r3537;
  cvt.f32.f16 %f2060, low;}

	// end inline asm
	mov.u32 	%r3538, %r5024;
	mov.u32 	%r3539, %r5024;
	mov.u32 	%r3540, %r5024;
	mov.u32 	%r3541, %r5024;
	// begin inline asm
	mma.sync.aligned.m16n8k32.row.col.s32.s8.s8.s32 {%r3538, %r3539, %r3540, %r3541}, {%r3066, %r3067, %r3068, %r3069}, {%r3560, %r3561}, {%r3538, %r3539, %r3540, %r3541};
	// end inline asm
	cvt.rn.f32.s32 	%f2533, %r3538;
	mul.f32 	%f2534, %f2160, %f2533;
	fma.rn.f32 	%f2535, %f2534, %f2059, %f2511;
	cvt.rn.f32.s32 	%f2536, %r3539;
	mul.f32 	%f2537, %f2160, %f2536;
	fma.rn.f32 	%f2538, %f2537, %f2060, %f2514;
	cvt.rn.f32.s32 	%f2539, %r3540;
	mul.f32 	%f2540, %f2164, %f2539;
	fma.rn.f32 	%f2541, %f2540, %f2059, %f2517;
	cvt.rn.f32.s32 	%f2542, %r3541;
	mul.f32 	%f2543, %f2164, %f2542;
	fma.rn.f32 	%f2544, %f2543, %f2060, %f2520;
	mov.u32 	%r3552, %r5024;
	mov.u32 	%r3553, %r5024;
	mov.u32 	%r3554, %r5024;
	mov.u32 	%r3555, %r5024;
	// begin inline asm
	mma.sync.aligned.m16n8k32.row.col.s32.s8.s8.s32 {%r3552, %r3553, %r3554, %r3555}, {%r3082, %r3083, %r3084, %r3085}, {%r3560, %r3561}, {%r3552, %r3553, %r3554, %r3555};
	// end inline asm
	cvt.rn.f32.s32 	%f2545, %r3552;
	mul.f32 	%f2546, %f2168, %f2545;
	fma.rn.f32 	%f2547, %f2546, %f2059, %f2523;
	cvt.rn.f32.s32 	%f2548, %r3553;
	mul.f32 	%f2549, %f2168, %f2548;
	fma.rn.f32 	%f2550, %f2549, %f2060, %f2526;
	cvt.rn.f32.s32 	%f2551, %r3554;
	mul.f32 	%f2552, %f2172, %f2551;
	fma.rn.f32 	%f2553, %f2552, %f2059, %f2529;
	cvt.rn.f32.s32 	%f2554, %r3555;
	mul.f32 	%f2555, %f2172, %f2554;
	fma.rn.f32 	%f2556, %f2555, %f2060, %f2532;
	ld.shared.u32 	%r3590, [%r5473+9232];
	ld.shared.u32 	%r3591, [%r5473+9248];
	ld.shared.v4.u32 	{%r3566, %r3596, %r3626, %r3656}, [%r5474+9216];
	// begin inline asm
	{.reg .f16 low,high;
  mov.b32 {low,high},%r3566;
  cvt.f32.f16 %f2061, low;}

	// end inline asm
	ld.shared.v4.u32 	{%r3567, %r3597, %r3627, %r3657}, [%r5474+9360];
	// begin inline asm
	{.reg .f16 low,high;
  mov.b32 {low,high},%r3567;
  cvt.f32.f16 %f2062, low;}

	// end inline asm
	mov.u32 	%r3568, %r5024;
	mov.u32 	%r3569, %r5024;
	mov.u32 	%r3570, %r5024;
	mov.u32 	%r3571, %r5024;
	// begin inline asm
	mma.sync.aligned.m16n8k32.row.col.s32.s8.s8.s32 {%r3568, %r3569, %r3570, %r3571}, {%r3054, %r3055, %r3056, %r3057}, {%r3590, %r3591}, {%r3568, %r3569, %r3570, %r3571};
	// end inline asm
	cvt.rn.f32.s32 	%f2557, %r3568;
	mul.f32 	%f2558, %f2157, %f2557;
	fma.rn.f32 	%f2559, %f2558, %f2061, %f3885;
	cvt.rn.f32.s32 	%f2560, %r3569;
	mul.f32 	%f2561, %f2157, %f2560;
	fma.rn.f32 	%f2562, %f2561, %f2062, %f3886;
	cvt.rn.f32.s32 	%f2563, %r3570;
	mul.f32 	%f2564, %f2161, %f2563;
	fma.rn.f32 	%f2565, %f2564, %f2061, %f3887;
	cvt.rn.f32.s32 	%f2566, %r3571;
	mul.f32 	%f2567, %f2161, %f2566;
	fma.rn.f32 	%f2568, %f2567, %f2062, %f3888;
	mov.u32 	%r3582, %r5024;
	mov.u32 	%r3583, %r5024;
	mov.u32 	%r3584, %r5024;
	mov.u32 	%r3585, %r5024;
	// begin inline asm
	mma.sync.aligned.m16n8k32.row.col.s32.s8.s8.s32 {%r3582, %r3583, %r3584, %r3585}, {%r3070, %r3071, %r3072, %r3073}, {%r3590, %r3591}, {%r3582, %r3583, %r3584, %r3585};
	// end inline asm
	cvt.rn.f32.s32 	%f2569, %r3582;
	mul.f32 	%f2570, %f2165, %f2569;
	fma.rn.f32 	%f2571, %f2570, %f2061, %f3889;
	cvt.rn.f32.s32 	%f2572, %r3583;
	mul.f32 	%f2573, %f2165, %f2572;
	fma.rn.f32 	%f2574, %f2573, %f2062, %f3890;
	cvt.rn.f32.s32 	%f2575, %r3584;
	mul.f32 	%f2576, %f2169, %f2575;
	fma.rn.f32 	%f2577, %f2576, %f2061, %f3891;
	cvt.rn.f32.s32 	%f2578, %r3585;
	mul.f32 	%f2579, %f2169, %f2578;
	fma.rn.f32 	%f2580, %f2579, %f2062, %f3892;
	ld.shared.u32 	%r3620, [%r5473+9264];
	ld.shared.u32 	%r3621, [%r5473+9280];
	// begin inline asm
	{.reg .f16 low,high;
  mov.b32 {low,high},%r3596;
  cvt.f32.f16 %f2063, low;}

	// end inline asm
	// begin inline asm
	{.reg .f16 low,high;
  mov.b32 {low,high},%r3597;
  cvt.f32.f16 %f2064, low;}

	// end inline asm
	mov.u32 	%r3598, %r5024;
	mov.u32 	%r3599, %r5024;
	mov.u32 	%r3600, %r5024;
	mov.u32 	%r3601, %r5024;
	// begin inline asm
	mma.sync.aligned.m16n8k32.row.col.s32.s8.s8.s32 {%r3598, %r3599, %r3600, %r3601}, {%r3058, %r3059, %r3060, %r3061}, {%r3620, %r3621}, {%r3598, %r3599, %r3600, %r3601};
	// end inline asm
	cvt.rn.f32.s32 	%f2581, %r3598;
	mul.f32 	%f2582, %f2158, %f2581;
	fma.rn.f32 	%f2583, %f2582, %f2063, %f2559;
	cvt.rn.f32.s32 	%f2584, %r3599;
	mul.f32 	%f2585, %f2158, %f2584;
	fma.rn.f32 	%f2586, %f2585, %f2064, %f2562;
	cvt.rn.f32.s32 	%f2587, %r3600;
	mul.f32 	%f2588, %f2162, %f2587;
	fma.rn.f32 	%f2589, %f2588, %f2063, %f2565;
	cvt.rn.f32.s32 	%f2590, %r3601;
	mul.f32 	%f2591, %f2162, %f2590;
	fma.rn.f32 	%f2592, %f2591, %f2064, %f2568;
	mov.u32 	%r3612, %r5024;
	mov.u32 	%r3613, %r5024;
	mov.u32 	%r3614, %r5024;
	mov.u32 	%r3615, %r5024;
	// begin inline asm
	mma.sync.aligned.m16n8k32.row.col.s32.s8.s8.s32 {%r3612, %r3613, %r3614, %r3615}, {%r3074, %r3075, %r3076, %r3077}, {%r3620, %r3621}, {%r3612, %r3613, %r3614, %r3615};
	// end inline asm
	cvt.rn.f32.s32 	%f2593, %r3612;
	mul.f32 	%f2594, %f2166, %f2593;
	fma.rn.f32 	%f2595, %f2594, %f2063, %f2571;
	cvt.rn.f32.s32 	%f2596, %r3613;
	mul.f32 	%f2597, %f2166, %f2596;
	fma.rn.f32 	%f2598, %f2597, %f2064, %f2574;
	cvt.rn.f32.s32 	%f2599, %r3614;
	mul.f32 	%f2600, %f2170, %f2599;
	fma.rn.f32 	%f2601, %f2600, %f2063, %f2577;
	cvt.rn.f32.s32 	%f2602, %r3615;
	mul.f32 	%f2603, %f2170, %f2602;
	fma.rn.f32 	%f2604, %f2603, %f2064, %f2580;
	ld.shared.u32 	%r3650, [%r5473+9296];
	ld.shared.u32 	%r3651, [%r5473+9312];
	// begin inline asm
	{.reg .f16 low,high;
  mov.b32 {low,high},%r3626;
  cvt.f32.f16 %f2065, low;}

	// end inline asm
	// begin inline asm
	{.reg .f16 low,high;
  mov.b32 {low,high},%r3627;
  cvt.f32.f16 %f2066, low;}

	// end inline asm
	mov.u32 	%r3628, %r5024;
	mov.u32 	%r3629, %r5024;
	mov.u32 	%r3630, %r5024;
	mov.u32 	%r3631, %r5024;
	// begin inline asm
	mma.sync.aligned.m16n8k32.row.col.s32.s8.s8.s32 {%r3628, %r3629, %r3630, %r3631}, {%r3062, %r3063, %r3064, %r3065}, {%r3650, %r3651}, {%r3628, %r3629, %r3630, %r3631};
	// end inline asm
	cvt.rn.f32.s32 	%f2605, %r3628;
	mul.f32 	%f2606, %f2159, %f2605;
	fma.rn.f32 	%f2607, %f2606, %f2065, %f2583;
	cvt.rn.f32.s32 	%f2608, %r3629;
	mul.f32 	%f2609, %f2159, %f2608;
	fma.rn.f32 	%f2610, %f2609, %f2066, %f2586;
	cvt.rn.f32.s32 	%f2611, %r3630;
	mul.f32 	%f2612, %f2163, %f2611;
	fma.rn.f32 	%f2613, %f2612, %f2065, %f2589;
	cvt.rn.f32.s32 	%f2614, %r3631;
	mul.f32 	%f2615, %f2163, %f2614;
	fma.rn.f32 	%f2616, %f2615, %f2066, %f2592;
	mov.u32 	%r3642, %r5024;
	mov.u32 	%r3643, %r5024;
	mov.u32 	%r3644, %r5024;
	mov.u32 	%r3645, %r5024;
	// begin inline asm
	mma.sync.aligned.m16n8k32.row.col.s32.s8.s8.s32 {%r3642, %r3643, %r3644, %r3645}, {%r3078, %r3079, %r3080, %r3081}, {%r3650, %r3651}, {%r3642, %r3643, %r3644, %r3645};
	// end inline asm
	cvt.rn.f32.s32 	%f2617, %r3642;
	mul.f32 	%f2618, %f2167, %f2617;
	fma.rn.f32 	%f2619, %f2618, %f2065, %f2595;
	cvt.rn.f32.s32 	%f2620, %r3643;
	mul.f32 	%f2621, %f2167, %f2620;
	fma.rn.f32 	%f2622, %f2621, %f2066, %f2598;
	cvt.rn.f32.s32 	%f2623, %r3644;
	mul.f32 	%f2624, %f2171, %f2623;
	fma.rn.f32 	%f2625, %f2624, %f2065, %f2601;
	cvt.rn.f32.s32 	%f2626, %r3645;
	mul.f32 	%f2627, %f2171, %f2626;
	fma.rn.f32 	%f2628, %f2627, %f2066, %f2604;
	ld.shared.u32 	%r3680, [%r5473+9328];
	ld.shared.u32 	%r3681, [%r5473+9344];
	// begin inline asm
	{.reg .f16 low,high;
  mov.b32 {low,high},%r3656;
  cvt.f32.f16 %f2067, low;}

	// end inline asm
	// begin inline asm
	{.reg .f16 low,high;
  mov.b32 {low,high},%r3657;
  cvt.f32.f16 %f2068, low;}

	// end inline asm
	mov.u32 	%r3658, %r5024;
	mov.u32 	%r3659, %r5024;
	mov.u32 	%r3660, %r5024;
	mov.u32 	%r3661, %r5024;
	// begin inline asm
	mma.sync.aligned.m16n8k32.row.col.s32.s8.s8.s32 {%r3658, %r3659, %r3660, %r3661}, {%r3066, %r3067, %r3068, %r3069}, {%r3680, %r3681}, {%r3658, %r3659, %r3660, %r3661};
	// end inline asm
	cvt.rn.f32.s32 	%f2629, %r3658;
	mul.f32 	%f2630, %f2160, %f2629;
	fma.rn.f32 	%f2631, %f2630, %f2067, %f2607;
	cvt.rn.f32.s32 	%f2632, %r3659;
	mul.f32 	%f2633, %f2160, %f2632;
	fma.rn.f32 	%f2634, %f2633, %f2068, %f2610;
	cvt.rn.f32.s32 	%f2635, %r3660;
	mul.f32 	%f2636, %f2164, %f2635;
	fma.rn.f32 	%f2637, %f2636, %f2067, %f2613;
	cvt.rn.f32.s32 	%f2638, %r3661;
	mul.f32 	%f2639, %f2164, %f2638;
	fma.rn.f32 	%f2640, %f2639, %f2068, %f2616;
	mov.u32 	%r3672, %r5024;
	mov.u32 	%r3673, %r5024;
	mov.u32 	%r3674, %r5024;
	mov.u32 	%r3675, %r5024;
	// begin inline asm
	mma.sync.aligned.m16n8k32.row.col.s32.s8.s8.s32 {%r3672, %r3673, %r3674, %r3675}, {%r3082, %r3083, %r3084, %r3085}, {%r3680, %r3681}, {%r3672, %r3673, %r3674, %r3675};
	// end inline asm
	cvt.rn.f32.s32 	%f2641, %r3672;
	mul.f32 	%f2642, %f2168, %f2641;
	fma.rn.f32 	%f2643, %f2642, %f2067, %f2619;
	cvt.rn.f32.s32 	%f2644, %r3673;
	mul.f32 	%f2645, %f2168, %f2644;
	fma.rn.f32 	%f2646, %f2645, %f2068, %f2622;
	cvt.rn.f32.s32 	%f2647, %r3674;
	mul.f32 	%f2648, %f2172, %f2647;
	fma.rn.f32 	%f2649, %f2648, %f2067, %f2625;
	cvt.rn.f32.s32 	%f2650, %r3675;
	mul.f32 	%f2651, %f2172, %f2650;
	fma.rn.f32 	%f2652, %f2651, %f2068, %f2628;
	ld.shared.u32 	%r3710, [%r5473+11536];
	ld.shared.u32 	%r3711, [%r5473+11552];
	ld.shared.v4.u32 	{%r3686, %r3716, %r3746, %r3776}, [%r5474+11520];
	// begin inline asm
	{.reg .f16 low,high;
  mov.b32 {low,high},%r3686;
  cvt.f32.f16 %f2069, low;}

	// end inline asm
	ld.shared.v4.u32 	{%r3687, %r3717, %r3747, %r3777}, [%r5474+11664];
	// begin inline asm
	{.reg .f16 low,high;
  mov.b32 {low,high},%r3687;
  cvt.f32.f16 %f2070, low;}

	// end inline asm
	mov.u32 	%r3688, %r5024;
	mov.u32 	%r3689, %r5024;
	mov.u32 	%r3690, %r5024;
	mov.u32 	%r3691, %r5024;
	// begin inline asm
	mma.sync.aligned.m16n8k32.row.col.s32.s8.s8.s32 {%r3688, %r3689, %r3690, %r3691}, {%r3054, %r3055, %r3056, %r3057}, {%r3710, %r3711}, {%r3688, %r3689, %r3690, %r3691};
	// end inline asm
	cvt.rn.f32.s32 	%f2653, %r3688;
	mul.f32 	%f2654, %f2157, %f2653;
	fma.rn.f32 	%f2655, %f2654, %f2069, %f3893;
	cvt.rn.f32.s32 	%f2656, %r3689;
	mul.f32 	%f2657, %f2157, %f2656;
	fma.rn.f32 	%f2658, %f2657, %f2070, %f3894;
	cvt.rn.f32.s32 	%f2659, %r3690;
	mul.f32 	%f2660, %f2161, %f2659;
	fma.rn.f32 	%f2661, %f2660, %f2069, %f3895;
	cvt.rn.f32.s32 	%f2662, %r3691;
	mul.f32 	%f2663, %f2161, %f2662;
	fma.rn.f32 	%f2664, %f2663, %f2070, %f3896;
	mov.u32 	%r3702, %r5024;
	mov.u32 	%r3703, %r5024;
	mov.u32 	%r3704, %r5024;
	mov.u32 	%r3705, %r5024;
	// begin inline asm
	mma.sync.aligned.m16n8k32.row.col.s32.s8.s8.s32 {%r3702, %r3703, %r3704, %r3705}, {%r3070, %r3071, %r3072, %r3073}, {%r3710, %r3711}, {%r3702, %r3703, %r3704, %r3705};
	// end inline asm
	cvt.rn.f32.s32 	%f2665, %r3702;
	mul.f32 	%f2666, %f2165, %f2665;
	fma.rn.f32 	%f2667, %f2666, %f2069, %f3897;
	cvt.rn.f32.s32 	%f2668, %r3703;
	mul.f32 	%f2669, %f2165, %f2668;
	fma.rn.f32 	%f2670, %f2669, %f2070, %f3898;
	cvt.rn.f32.s32 	%f2671, %r3704;
	mul.f32 	%f2672, %f2169, %f2671;
	fma.rn.f32 	%f2673, %f2672, %f2069, %f3899;
	cvt.rn.f32.s32 	%f2674, %r3705;
	mul.f32 	%f2675, %f2169, %f2674;
	fma.rn.f32 	%f2676, %f2675, %f2070, %f3900;
	ld.shared.u32 	%r3740, [%r5473+11568];
	ld.shared.u32 	%r3741, [%r5473+11584];
	// begin inline asm
	{.reg .f16 low,high;
  mov.b32 {low,high},%r3716;
  cvt.f32.f16 %f2071, low;}

	// end inline asm
	// begin inline asm
	{.reg .f16 low,high;
  mov.b32 {low,high},%r3717;
  cvt.f32.f16 %f2072, low;}

	// end inline asm
	mov.u32 	%r3718, %r5024;
	mov.u32 	%r3719, %r5024;
	mov.u32 	%r3720, %r5024;
	mov.u32 	%r3721, %r5024;
	// begin inline asm
	mma.sync.aligned.m16n8k32.row.col.s32.s8.s8.s32 {%r3718, %r3719, %r3720, %r3721}, {%r3058, %r3059, %r3060, %r3061}, {%r3740, %r3741}, {%r3718, %r3719, %r3720, %r3721};
	// end inline asm
	cvt.rn.f32.s32 	%f2677, %r3718;
	mul.f32 	%f2678, %f2158, %f2677;
	fma.rn.f32 	%f2679, %f2678, %f2071, %f2655;
	cvt.rn.f32.s32 	%f2680, %r3719;
	mul.f32 	%f2681, %f2158, %f2680;
	fma.rn.f32 	%f2682, %f2681, %f2072, %f2658;
	cvt.rn.f32.s32 	%f2683, %r3720;
	mul.f32 	%f2684, %f2162, %f2683;
	fma.rn.f32 	%f2685, %f2684, %f2071, %f2661;
	cvt.rn.f32.s32 	%f2686, %r3721;
	mul.f32 	%f2687, %f2162, %f2686;
	fma.rn.f32 	%f2688, %f2687, %f2072, %f2664;
	mov.u32 	%r3732, %r5024;
	mov.u32 	%r3733, %r5024;
	mov.u32 	%r3734, %r5024;
	mov.u32 	%r3735, %r5024;
	// begin inline asm
	mma.sync.aligned.m16n8k32.row.col.s32.s8.s8.s32 {%r3732, %r3733, %r3734, %r3735}, {%r3074, %r3075, %r3076, %r3077}, {%r3740, %r3741}, {%r3732, %r3733, %r3734, %r3735};
	// end inline asm
	cvt.rn.f32.s32 	%f2689, %r3732;
	mul.f32 	%f2690, %f2166, %f2689;
	fma.rn.f32 	%f2691, %f2690, %f2071, %f2667;
	cvt.rn.f32.s32 	%f2692, %r3733;
	mul.f32 	%f2693, %f2166, %f2692;
	fma.rn.f32 	%f2694, %f2693, %f2072, %f2670;
	cvt.rn.f32.s32 	%f2695, %r3734;
	mul.f32 	%f2696, %f2170, %f2695;
	fma.rn.f32 	%f2697, %f2696, %f2071, %f2673;
	cvt.rn.f32.s32 	%f2698, %r3735;
	mul.f32 	%f2699, %f2170, %f2698;
	fma.rn.f32 	%f2700, %f2699, %f2072, %f2676;
	ld.shared.u32 	%r3770, [%r5473+11600];
	ld.shared.u32 	%r3771, [%r5473+11616];
	// begin inline asm
	{.reg .f16 low,high;
  mov.b32 {low,high},%r3746;
  cvt.f32.f16 %f2073, low;}

	// end inline asm
	// begin inline asm
	{.reg .f16 low,high;
  mov.b32 {low,high},%r3747;
  cvt.f32.f16 %f2074, low;}

	// end inline asm
	mov.u32 	%r3748, %r5024;
	mov.u32 	%r3749, %r5024;
	mov.u32 	%r3750, %r5024;
	mov.u32 	%r3751, %r5024;
	// begin inline asm
	mma.sync.aligned.m16n8k32.row.col.s32.s8.s8.s32 {%r3748, %r3749, %r3750, %r3751}, {%r3062, %r3063, %r3064, %r3065}, {%r3770, %r3771}, {%r3748, %r3749, %r3750, %r3751};
	// end inline asm
	cvt.rn.f32.s32 	%f2701, %r3748;
	mul.f32 	%f2702, %f2159, %f2701;
	fma.rn.f32 	%f2703, %f2702, %f2073, %f2679;
	cvt.rn.f32.s32 	%f2704, %r3749;
	mul.f32 	%f2705, %f2159, %f2704;
	fma.rn.f32 	%f2706, %f2705, %f2074, %f2682;
	cvt.rn.f32.s32 	%f2707, %r3750;
	mul.f32 	%f2708, %f2163, %f2707;
	fma.rn.f32 	%f2709, %f2708, %f2073, %f2685;
	cvt.rn.f32.s32 	%f2710, %r3751;
	mul.f32 	%f2711, %f2163, %f2710;
	fma.rn.f32 	%f2712, %f2711, %f2074, %f2688;
	mov.u32 	%r3762, %r5024;
	mov.u32 	%r3763, %r5024;
	mov.u32 	%r3764, %r5024;
	mov.u32 	%r3765, %r5024;
	// begin inline asm
	mma.sync.aligned.m16n8k32.row.col.s32.s8.s8.s32 {%r3762, %r3763, %r3764, %r3765}, {%r3078, %r3079, %r3080, %r3081}, {%r3770, %r3771}, {%r3762, %r3763, %r3764, %r3765};
	// end inline asm
	cvt.rn.f32.s32 	%f2713, %r3762;
	mul.f32 	%f2714, %f2167, %f2713;
	fma.rn.f32 	%f2715, %f2714, %f2073, %f2691;
	cvt.rn.f32.s32 	%f2716, %r3763;
	mul.f32 	%f2717, %f2167, %f2716;
	fma.rn.f32 	%f2718, %f2717, %f2074, %f2694;
	cvt.rn.f32.s32 	%f2719, %r3764;
	mul.f32 	%f2720, %f2171, %f2719;
	fma.rn.f32 	%f2721, %f2720, %f2073, %f2697;
	cvt.rn.f32.s32 	%f2722, %r3765;
	mul.f32 	%f2723, %f2171, %f2722;
	fma.rn.f32 	%f2724, %f2723, %f2074, %f2700;
	ld.shared.u32 	%r3800, [%r5473+11632];
	ld.shared.u32 	%r3801, [%r5473+11648];
	// begin inline asm
	{.reg .f16 low,high;
  mov.b32 {low,high},%r3776;
  cvt.f32.f16 %f2075, low;}

	// end inline asm
	// begin inline asm
	{.reg .f16 low,high;
  mov.b32 {low,high},%r3777;
  cvt.f32.f16 %f2076, low;}

	// end inline asm
	mov.u32 	%r3778, %r5024;
	mov.u32 	%r3779, %r5024;
	mov.u32 	%r3780, %r5024;
	mov.u32 	%r3781, %r5024;
	// begin inline asm
	mma.sync.aligned.m16n8k32.row.col.s32.s8.s8.s32 {%r3778, %r3779, %r3780, %r3781}, {%r3066, %r3067, %r3068, %r3069}, {%r3800, %r3801}, {%r3778, %r3779, %r3780, %r3781};
	// end inline asm
	cvt.rn.f32.s32 	%f2725, %r3778;
	mul.f32 	%f2726, %f2160, %f2725;
	fma.rn.f32 	%f2727, %f2726, %f2075, %f2703;
	cvt.rn.f32.s32 	%f2728, %r3779;
	mul.f32 	%f2729, %f2160, %f2728;
	fma.rn.f32 	%f2730, %f2729, %f2076, %f2706;
	cvt.rn.f32.s32 	%f2731, %r3780;
	mul.f32 	%f2732, %f2164, %f2731;
	fma.rn.f32 	%f2733, %f2732, %f2075, %f2709;
	cvt.rn.f32.s32 	%f2734, %r3781;
	mul.f32 	%f2735, %f2164, %f2734;
	fma.rn.f32 	%f2736, %f2735, %f2076, %f2712;
	mov.u32 	%r3792, %r5024;
	mov.u32 	%r3793, %r5024;
	mov.u32 	%r3794, %r5024;
	mov.u32 	%r3795, %r5024;
	// begin inline asm
	mma.sync.aligned.m16n8k32.row.col.s32.s8.s8.s32 {%r3792, %r3793, %r3794, %r3795}, {%r3082, %r3083, %r3084, %r3085}, {%r3800, %r3801}, {%r3792, %r3793, %r3794, %r3795};
	// end inline asm
	cvt.rn.f32.s32 	%f2737, %r3792;
	mul.f32 	%f2738, %f2168, %f2737;
	fma.rn.f32 	%f2739, %f2738, %f2075, %f2715;
	cvt.rn.f32.s32 	%f2740, %r3793;
	mul.f32 	%f2741, %f2168, %f2740;
	fma.rn.f32 	%f2742, %f2741, %f2076, %f2718;
	cvt.rn.f32.s32 	%f2743, %r3794;
	mul.f32 	%f2744, %f2172, %f2743;
	fma.rn.f32 	%f2745, %f2744, %f2075, %f2721;
	cvt.rn.f32.s32 	%f2746, %r3795;
	mul.f32 	%f2747, %f2172, %f2746;
	fma.rn.f32 	%f2748, %f2747, %f2076, %f2724;
	ld.shared.u32 	%r3830, [%r5473+13840];
	ld.shared.u32 	%r3831, [%r5473+13856];
	ld.shared.v4.u32 	{%r3806, %r3836, %r3866, %r3896}, [%r5474+13824];
	// begin inline asm
	{.reg .f16 low,high;
  mov.b32 {low,high},%r3806;
  cvt.f32.f16 %f2077, low;}

	// end inline asm
	ld.shared.v4.u32 	{%r3807, %r3837, %r3867, %r3897}, [%r5474+13968];
	// begin inline asm
	{.reg .f16 low,high;
  mov.b32 {low,high},%r3807;
  cvt.f32.f16 %f2078, low;}

	// end inline asm
	mov.u32 	%r3808, %r5024;
	mov.u32 	%r3809, %r5024;
	mov.u32 	%r3810, %r5024;
	mov.u32 	%r3811, %r5024;
	// begin inline asm
	mma.sync.aligned.m16n8k32.row.col.s32.s8.s8.s32 {%r3808, %r3809, %r3810, %r3811}, {%r3054, %r3055, %r3056, %r3057}, {%r3830, %r3831}, {%r3808, %r3809, %r3810, %r3811};
	// end inline asm
	cvt.rn.f32.s32 	%f2749, %r3808;
	mul.f32 	%f2750, %f2157, %f2749;
	fma.rn.f32 	%f2751, %f2750, %f2077, %f3901;
	cvt.rn.f32.s32 	%f2752, %r3809;
	mul.f32 	%f2753, %f2157, %f2752;
	fma.rn.f32 	%f2754, %f2753, %f2078, %f3902;
	cvt.rn.f32.s32 	%f2755, %r3810;
	mul.f32 	%f2756, %f2161, %f2755;
	fma.rn.f32 	%f2757, %f2756, %f2077, %f3903;
	cvt.rn.f32.s32 	%f2758, %r3811;
	mul.f32 	%f2759, %f2161, %f2758;
	fma.rn.f32 	%f2760, %f2759, %f2078, %f3904;
	mov.u32 	%r3822, %r5024;
	mov.u32 	%r3823, %r5024;
	mov.u32 	%r3824, %r5024;
	mov.u32 	%r3825, %r5024;
	// begin inline asm
	mma.sync.aligned.m16n8k32.row.col.s32.s8.s8.s32 {%r3822, %r3823, %r3824, %r3825}, {%r3070, %r3071, %r3072, %r3073}, {%r3830, %r3831}, {%r3822, %r3823, %r3824, %r3825};
	// end inline asm
	cvt.rn.f32.s32 	%f2761, %r3822;
	mul.f32 	%f2762, %f2165, %f2761;
	fma.rn.f32 	%f2763, %f2762, %f2077, %f3905;
	cvt.rn.f32.s32 	%f2764, %r3823;
	mul.f32 	%f2765, %f2165, %f2764;
	fma.rn.f32 	%f2766, %f2765, %f2078, %f3906;
	cvt.rn.f32.s32 	%f2767, %r3824;
	mul.f32 	%f2768, %f2169, %f2767;
	fma.rn.f32 	%f2769, %f2768, %f2077, %f3907;
	cvt.rn.f32.s32 	%f2770, %r3825;
	mul.f32 	%f2771, %f2169, %f2770;
	fma.rn.f32 	%f2772, %f2771, %f2078, %f3908;
	ld.shared.u32 	%r3860, [%r5473+13872];
	ld.shared.u32 	%r3861, [%r5473+13888];
	// begin inline asm
	{.reg .f16 low,high;
  mov.b32 {low,high},%r3836;
  cvt.f32.f16 %f2079, low;}

	// end inline asm
	// begin inline asm
	{.reg .f16 low,high;
  mov.b32 {low,high},%r3837;
  cvt.f32.f16 %f2080, low;}

	// end inline asm
	mov.u32 	%r3838, %r5024;
	mov.u32 	%r3839, %r5024;
	mov.u32 	%r3840, %r5024;
	mov.u32 	%r3841, %r5024;
	// begin inline asm
	mma.sync.aligned.m16n8k32.row.col.s32.s8.s8.s32 {%r3838, %r3839, %r3840, %r3841}, {%r3058, %r3059, %r3060, %r3061}, {%r3860, %r3861}, {%r3838, %r3839, %r3840, %r3841};
	// end inline asm
	cvt.rn.f32.s32 	%f2773, %r3838;
	mul.f32 	%f2774, %f2158, %f2773;
	fma.rn.f32 	%f2775, %f2774, %f2079, %f2751;
	cvt.rn.f32.s32 	%f2776, %r3839;
	mul.f32 	%f2777, %f2158, %f2776;
	fma.rn.f32 	%f2778, %f2777, %f2080, %f2754;
	cvt.rn.f32.s32 	%f2779, %r3840;
	mul.f32 	%f2780, %f2162, %f2779;
	fma.rn.f32 	%f2781, %f2780, %f2079, %f2757;
	cvt.rn.f32.s32 	%f2782, %r3841;
	mul.f32 	%f2783, %f2162, %f2782;
	fma.rn.f32 	%f2784, %f2783, %f2080, %f2760;
	mov.u32 	%r3852, %r5024;
	mov.u32 	%r3853, %r5024;
	mov.u32 	%r3854, %r5024;
	mov.u32 	%r3855, %r5024;
	// begin inline asm
	mma.sync.aligned.m16n8k32.row.col.s32.s8.s8.s32 {%r3852, %r3853, %r3854, %r3855}, {%r3074, %r3075, %r3076, %r3077}, {%r3860, %r3861}, {%r3852, %r3853, %r3854, %r3855};
	// end inline asm
	cvt.rn.f32.s32 	%f2785, %r3852;
	mul.f32 	%f2786, %f2166, %f2785;
	fma.rn.f32 	%f2787, %f2786, %f2079, %f2763;
	cvt.rn.f32.s32 	%f2788, %r3853;
	mul.f32 	%f2789, %f2166, %f2788;
	fma.rn.f32 	%f2790, %f2789, %f2080, %f2766;
	cvt.rn.f32.s32 	%f2791, %r3854;
	mul.f32 	%f2792, %f2170, %f2791;
	fma.rn.f32 	%f2793, %f2792, %f2079, %f2769;
	cvt.rn.f32.s32 	%f2794, %r3855;
	mul.f32 	%f2795, %f2170, %f2794;
	fma.rn.f32 	%f2796, %f2795, %f2080, %f2772;
	ld.shared.u32 	%r3890, [%r5473+13904];
	ld.shared.u32 	%r3891, [%r5473+13920];
	// begin inline asm
	{.reg .f16 low,high;
  mov.b32 {low,high},%r3866;
  cvt.f32.f16 %f2081, low;}

	// end inline asm
	// begin inline asm
	{.reg .f16 low,high;
  mov.b32 {low,high},%r3867;
  cvt.f32.f16 %f2082, low;}

	// end inline asm
	mov.u32 	%r3868, %r5024;
	mov.u32 	%r3869, %r5024;
	mov.u32 	%r3870, %r5024;
	mov.u32 	%r3871, %r5024;
	// begin inline asm
	mma.sync.aligned.m16n8k32.row.col.s32.s8.s8.s32 {%r3868, %r3869, %r3870, %r3871}, {%r3062, %r3063, %r3064, %r3065}, {%r3890, %r3891}, {%r3868, %r3869, %r3870, %r3871};
	// end inline asm
	cvt.rn.f32.s32 	%f2797, %r3868;
	mul.f32 	%f2798, %f2159, %f2797;
	fma.rn.f32 	%f2799, %f2798, %f2081, %f2775;
	cvt.rn.f32.s32 	%f2800, %r3869;
	mul.f32 	%f2801, %f2159, %f2800;
	fma.rn.f32 	%f2802, %f2801, %f2082, %f2778;
	cvt.rn.f32.s32 	%f2803, %r3870;
	mul.f32 	%f2804, %f2163, %f2803;
	fma.rn.f32 	%f2805, %f2804, %f2081, %f2781;
	cvt.rn.f32.s32 	%f2806, %r3871;
	mul.f32 	%f2807, %f2163, %f2806;
	fma.rn.f32 	%f2808, %f2807, %f2082, %f2784;
	mov.u32 	%r3882, %r5024;
	mov.u32 	%r3883, %r5024;
	mov.u32 	%r3884, %r5024;
	mov.u32 	%r3885, %r5024;
	// begin inline asm
	mma.sync.aligned.m16n8k32.row.col.s32.s8.s8.s32 {%r3882, %r3883, %r3884, %r3885}, {%r3078, %r3079, %r3080, %r3081}, {%r3890, %r3891}, {%r3882, %r3883, %r3884, %r3885};
	// end inline asm
	cvt.rn.f32.s32 	%f2809, %r3882;
	mul.f32 	%f2810, %f2167, %f2809;
	fma.rn.f32 	%f2811, %f2810, %f2081, %f2787;
	cvt.rn.f32.s32 	%f2812, %r3883;
	mul.f32 	%f2813, %f2167, %f2812;
	fma.rn.f32 	%f2814, %f2813, %f2082, %f2790;
	cvt.rn.f32.s32 	%f2815, %r3884;
	mul.f32 	%f2816, %f2171, %f2815;
	fma.rn.f32 	%f2817, %f2816, %f2081, %f2793;
	cvt.rn.f32.s32 	%f2818, %r3885;
	mul.f32 	%f2819, %f2171, %f2818;
	fma.rn.f32 	%f2820, %f2819, %f2082, %f2796;
	ld.shared.u32 	%r3920, [%r5473+13936];
	ld.shared.u32 	%r3921, [%r5473+13952];
	// begin inline asm
	{.reg .f16 low,high;
  mov.b32 {low,high},%r3896;
  cvt.f32.f16 %f2083, low;}

	// end inline asm
	// begin inline asm
	{.reg .f16 low,high;
  mov.b32 {low,high},%r3897;
  cvt.f32.f16 %f2084, low;}

	// end inline asm
	mov.u32 	%r3898, %r5024;
	mov.u32 	%r3899, %r5024;
	mov.u32 	%r3900, %r5024;
	mov.u32 	%r3901, %r5024;
	// begin inline asm
	mma.sync.aligned.m16n8k32.row.col.s32.s8.s8.s32 {%r3898, %r3899, %r3900, %r3901}, {%r3066, %r3067, %r3068, %r3069}, {%r3920, %r3921}, {%r3898, %r3899, %r3900, %r3901};
	// end inline asm
	cvt.rn.f32.s32 	%f2821, %r3898;
	mul.f32 	%f2822, %f2160, %f2821;
	fma.rn.f32 	%f2823, %f2822, %f2083, %f2799;
	cvt.rn.f32.s32 	%f2824, %r3899;
	mul.f32 	%f2825, %f2160, %f2824;
	fma.rn.f32 	%f2826, %f2825, %f2084, %f2802;
	cvt.rn.f32.s32 	%f2827, %r3900;
	mul.f32 	%f2828, %f2164, %f2827;
	fma.rn.f32 	%f2829, %f2828, %f2083, %f2805;
	cvt.rn.f32.s32 	%f2830, %r3901;
	mul.f32 	%f2831, %f2164, %f2830;
	fma.rn.f32 	%f2832, %f2831, %f2084, %f2808;
	mov.u32 	%r3912, %r5024;
	mov.u32 	%r3913, %r5024;
	mov.u32 	%r3914, %r5024;
	mov.u32 	%r3915, %r5024;
	// begin inline asm
	mma.sync.aligned.m16n8k32.row.col.s32.s8.s8.s32 {%r3912, %r3913, %r3914, %r3915}, {%r3082, %r3083, %r3084, %r3085}, {%r3920, %r3921}, {%r3912, %r3913, %r3914, %r3915};
	// end inline asm
	cvt.rn.f32.s32 	%f2833, %r3912;
	mul.f32 	%f2834, %f2168, %f2833;
	fma.rn.f32 	%f2835, %f2834, %f2083, %f2811;
	cvt.rn.f32.s32 	%f2836, %r3913;
	mul.f32 	%f2837, %f2168, %f2836;
	fma.rn.f32 	%f2838, %f2837, %f2084, %f2814;
	cvt.rn.f32.s32 	%f2839, %r3914;
	mul.f32 	%f2840, %f2172, %f2839;
	fma.rn.f32 	%f2841, %f2840, %f2083, %f2817;
	cvt.rn.f32.s32 	%f2842, %r3915;
	mul.f32 	%f2843, %f2172, %f2842;
	fma.rn.f32 	%f2844, %f2843, %f2084, %f2820;
	ld.shared.u32 	%r3950, [%r5473+16144];
	ld.shared.u32 	%r3951, [%r5473+16160];
	ld.shared.v4.u32 	{%r3926, %r3956, %r3986, %r4016}, [%r5474+16128];
	// begin inline asm
	{.reg .f16 low,high;
  mov.b32 {low,high},%r3926;
  cvt.f32.f16 %f2085, low;}

	// end inline asm
	ld.shared.v4.u32 	{%r3927, %r3957, %r3987, %r4017}, [%r5474+16272];
	// begin inline asm
	{.reg .f16 low,high;
  mov.b32 {low,high},%r3927;
  cvt.f32.f16 %f2086, low;}

	// end inline asm
	mov.u32 	%r3928, %r5024;
	mov.u32 	%r3929, %r5024;
	mov.u32 	%r3930, %r5024;
	mov.u32 	%r3931, %r5024;
	// begin inline asm
	mma.sync.aligned.m16n8k32.row.col.s32.s8.s8.s32 {%r3928, %r3929, %r3930, %r3931}, {%r3054, %r3055, %r3056, %r3057}, {%r3950, %r3951}, {%r3928, %r3929, %r3930, %r3931};
	// end inline asm
	cvt.rn.f32.s32 	%f2845, %r3928;
	mul.f32 	%f2846, %f2157, %f2845;
	fma.rn.f32 	%f2847, %f2846, %f2085, %f3909;
	cvt.rn.f32.s32 	%f2848, %r3929;
	mul.f32 	%f2849, %f2157, %f2848;
	fma.rn.f32 	%f2850, %f2849, %f2086, %f3910;
	cvt.rn.f32.s32 	%f2851, %r3930;
	mul.f32 	%f2852, %f2161, %f2851;
	fma.rn.f32 	%f2853, %f2852, %f2085, %f3911;
	cvt.rn.f32.s32 	%f2854, %r3931;
	mul.f32 	%f2855, %f2161, %f2854;
	fma.rn.f32 	%f2856, %f2855, %f2086, %f3912;
	mov.u32 	%r3942, %r5024;
	mov.u32 	%r3943, %r5024;
	mov.u32 	%r3944, %r5024;
	mov.u32 	%r3945, %r5024;
	// begin inline asm
	mma.sync.aligned.m16n8k32.row.col.s32.s8.s8.s32 {%r3942, %r3943, %r3944, %r3945}, {%r3070, %r3071, %r3072, %r3073}, {%r3950, %r3951}, {%r3942, %r3943, %r3944, %r3945};
	// end inline asm
	cvt.rn.f32.s32 	%f2857, %r3942;
	mul.f32 	%f2858, %f2165, %f2857;
	fma.rn.f32 	%f2859, %f2858, %f2085, %f3913;
	cvt.rn.f32.s32 	%f2860, %r3943;
	mul.f32 	%f2861, %f2165, %f2860;
	fma.rn.f32 	%f2862, %f2861, %f2086, %f3914;
	cvt.rn.f32.s32 	%f2863, %r3944;
	mul.f32 	%f2864, %f2169, %f2863;
	fma.rn.f32 	%f2865, %f2864, %f2085, %f3915;
	cvt.rn.f32.s32 	%f2866, %r3945;
	mul.f32 	%f2867, %f2169, %f2866;
	fma.rn.f32 	%f2868, %f2867, %f2086, %f3916;
	ld.shared.u32 	%r3980, [%r5473+16176];
	ld.shared.u32 	%r3981, [%r5473+16192];
	// begin inline asm
	{.reg .f16 low,high;
  mov.b32 {low,high},%r3956;
  cvt.f32.f16 %f2087, low;}

	// end inline asm
	// begin inline asm
	{.reg .f16 low,high;
  mov.b32 {low,high},%r3957;
  cvt.f32.f16 %f2088, low;}

	// end inline asm
	mov.u32 	%r3958, %r5024;
	mov.u32 	%r3959, %r5024;
	mov.u32 	%r3960, %r5024;
	mov.u32 	%r3961, %r5024;
	// begin inline asm
	mma.sync.aligned.m16n8k32.row.col.s32.s8.s8.s32 {%r3958, %r3959, %r3960, %r3961}, {%r3058, %r3059, %r3060, %r3061}, {%r3980, %r3981}, {%r3958, %r3959, %r3960, %r3961};
	// end inline asm
	cvt.rn.f32.s32 	%f2869, %r3958;
	mul.f32 	%f2870, %f2158, %f2869;
	fma.rn.f32 	%f2871, %f2870, %f2087, %f2847;
	cvt.rn.f32.s32 	%f2872, %r3959;
	mul.f32 	%f2873, %f2158, %f2872;
	fma.rn.f32 	%f2874, %f2873, %f2088, %f2850;
	cvt.rn.f32.s32 	%f2875, %r3960;
	mul.f32 	%f2876, %f2162, %f2875;
	fma.rn.f32 	%f2877, %f2876, %f2087, %f2853;
	cvt.rn.f32.s32 	%f2878, %r3961;
	mul.f32 	%f2879, %f2162, %f2878;
	fma.rn.f32 	%f2880, %f2879, %f2088, %f2856;
	mov.u32 	%r3972, %r5024;
	mov.u32 	%r3973, %r5024;
	mov.u32 	%r3974, %r5024;
	mov.u32 	%r3975, %r5024;
	// begin inline asm
	mma.sync.aligned.m16n8k32.row.col.s32.s8.s8.s32 {%r3972, %r3973, %r3974, %r3975}, {%r3074, %r3075, %r3076, %r3077}, {%r3980, %r3981}, {%r3972, %r3973, %r3974, %r3975};
	// end inline asm
	cvt.rn.f32.s32 	%f2881, %r3972;
	mul.f32 	%f2882, %f2166, %f2881;
	fma.rn.f32 	%f2883, %f2882, %f2087, %f2859;
	cvt.rn.f32.s32 	%f2884, %r3973;
	mul.f32 	%f2885, %f2166, %f2884;
	fma.rn.f32 	%f2886, %f2885, %f2088, %f2862;
	cvt.rn.f32.s32 	%f2887, %r3974;
	mul.f32 	%f2888, %f2170, %f2887;
	fma.rn.f32 	%f2889, %f2888, %f2087, %f2865;
	cvt.rn.f32.s32 	%f2890, %r3975;
	mul.f32 	%f2891, %f2170, %f2890;
	fma.rn.f32 	%f2892, %f2891, %f2088, %f2868;
	ld.shared.u32 	%r4010, [%r5473+16208];
	ld.shared.u32 	%r4011, [%r5473+16224];
	// begin inline asm
	{.reg .f16 low,high;
  mov.b32 {low,high},%r3986;
  cvt.f32.f16 %f2089, low;}

	// end inline asm
	// begin inline asm
	{.reg .f16 low,high;
  mov.b32 {low,high},%r3987;
  cvt.f32.f16 %f2090, low;}

	// end inline asm
	mov.u32 	%r3988, %r5024;
	mov.u32 	%r3989, %r5024;
	mov.u32 	%r3990, %r5024;
	mov.u32 	%r3991, %r5024;
	// begin inline asm
	mma.sync.aligned.m16n8k32.row.col.s32.s8.s8.s32 {%r3988, %r3989, %r3990, %r3991}, {%r3062, %r3063, %r3064, %r3065}, {%r4010, %r4011}, {%r3988, %r3989, %r3990, %r3991};
	// end inline asm
	cvt.rn.f32.s32 	%f2893, %r3988;
	mul.f32 	%f2894, %f2159, %f2893;
	fma.rn.f32 	%f2895, %f2894, %f2089, %f2871;
	cvt.rn.f32.s32 	%f2896, %r3989;
	mul.f32 	%f2897, %f2159, %f2896;
	fma.rn.f32 	%f2898, %f2897, %f2090, %f2874;
	cvt.rn.f32.s32 	%f2899, %r3990;
	mul.f32 	%f2900, %f2163, %f2899;
	fma.rn.f32 	%f2901, %f2900, %f2089, %f2877;
	cvt.rn.f32.s32 	%f2902, %r3991;
	mul.f32 	%f2903, %f2163, %f2902;
	fma.rn.f32 	%f2904, %f2903, %f2090, %f2880;
	mov.u32 	%r4002, %r5024;
	mov.u32 	%r4003, %r5024;
	mov.u32 	%r4004, %r5024;
	mov.u32 	%r4005, %r5024;
	// begin inline asm
	mma.sync.aligned.m16n8k32.row.col.s32.s8.s8.s32 {%r4002, %r4003, %r4004, %r4005}, {%r3078, %r3079, %r3080, %r3081}, {%r4010, %r4011}, {%r4002, %r4003, %r4004, %r4005};
	// end inline asm
	cvt.rn.f32.s32 	%f2905, %r4002;
	mul.f32 	%f2906, %f2167, %f2905;
	fma.rn.f32 	%f2907, %f2906, %f2089, %f2883;
	cvt.rn.f32.s32 	%f2908, %r4003;
	mul.f32 	%f2909, %f2167, %f2908;
	fma.rn.f32 	%f2910, %f2909, %f2090, %f2886;
	cvt.rn.f32.s32 	%f2911, %r4004;
	mul.f32 	%f2912, %f2171, %f2911;
	fma.rn.f32 	%f2913, %f2912, %f2089, %f2889;
	cvt.rn.f32.s32 	%f2914, %r4005;
	mul.f32 	%f2915, %f2171, %f2914;
	fma.rn.f32 	%f2916, %f2915, %f2090, %f2892;
	ld.shared.u32 	%r4040, [%r5473+16240];
	ld.shared.u32 	%r4041, [%r5473+16256];
	// begin inline asm
	{.reg .f16 low,high;
  mov.b32 {low,high},%r4016;
  cvt.f32.f16 %f2091, low;}

	// end inline asm
	// begin inline asm
	{.reg .f16 low,high;
  mov.b32 {low,high},%r4017;
  cvt.f32.f16 %f2092, low;}

	// end inline asm
	mov.u32 	%r4018, %r5024;
	mov.u32 	%r4019, %r5024;
	mov.u32 	%r4020, %r5024;
	mov.u32 	%r4021, %r5024;
	// begin inline asm
	mma.sync.aligned.m16n8k32.row.col.s32.s8.s8.s32 {%r4018, %r4019, %r4020, %r4021}, {%r3066, %r3067, %r3068, %r3069}, {%r4040, %r4041}, {%r4018, %r4019, %r4020, %r4021};
	// end inline asm
	cvt.rn.f32.s32 	%f2917, %r4018;
	mul.f32 	%f2918, %f2160, %f2917;
	fma.rn.f32 	%f2919, %f2918, %f2091, %f2895;
	cvt.rn.f32.s32 	%f2920, %r4019;
	mul.f32 	%f2921, %f2160, %f2920;
	fma.rn.f32 	%f2922, %f2921, %f2092, %f2898;
	cvt.rn.f32.s32 	%f2923, %r4020;
	mul.f32 	%f2924, %f2164, %f2923;
	fma.rn.f32 	%f2925, %f2924, %f2091, %f2901;
	cvt.rn.f32.s32 	%f2926, %r4021;
	mul.f32 	%f2927, %f2164, %f2926;
	fma.rn.f32 	%f2928, %f2927, %f2092, %f2904;
	mov.u32 	%r4032, %r5024;
	mov.u32 	%r4033, %r5024;
	mov.u32 	%r4034, %r5024;
	mov.u32 	%r4035, %r5024;
	// begin inline asm
	mma.sync.aligned.m16n8k32.row.col.s32.s8.s8.s32 {%r4032, %r4033, %r4034, %r4035}, {%r3082, %r3083, %r3084, %r3085}, {%r4040, %r4041}, {%r4032, %r4033, %r4034, %r4035};
	// end inline asm
	cvt.rn.f32.s32 	%f2929, %r4032;
	mul.f32 	%f2930, %f2168, %f2929;
	fma.rn.f32 	%f2931, %f2930, %f2091, %f2907;
	cvt.rn.f32.s32 	%f2932, %r4033;
	mul.f32 	%f2933, %f2168, %f2932;
	fma.rn.f32 	%f2934, %f2933, %f2092, %f2910;
	cvt.rn.f32.s32 	%f2935, %r4034;
	mul.f32 	%f2936, %f2172, %f2935;
	fma.rn.f32 	%f2937, %f2936, %f2091, %f2913;
	cvt.rn.f32.s32 	%f2938, %r4035;
	mul.f32 	%f2939, %f2172, %f2938;
	fma.rn.f32 	%f2940, %f2939, %f2092, %f2916;
	bar.sync 	0;
	mul.wide.s32 	%rd710, %r5576, 144;
	add.s64 	%rd711, %rd709, %rd710;
	ld.global.nc.u32 	%r5475, [%rd711];
	st.shared.u32 	[%r5446], %r5475;
	ld.global.nc.u32 	%r5476, [%rd711+1024];
	st.shared.u32 	[%r5446+1024], %r5476;
	ld.global.nc.u32 	%r5477, [%rd711+2048];
	st.shared.u32 	[%r5446+2048], %r5477;
	ld.global.nc.u32 	%r5478, [%rd711+3072];
	st.shared.u32 	[%r5446+3072], %r5478;
	ld.global.nc.u32 	%r5479, [%rd711+4096];
	st.shared.u32 	[%r5446+4096], %r5479;
	ld.global.nc.u32 	%r5480, [%rd711+5120];
	st.shared.u32 	[%r5446+5120], %r5480;
	ld.global.nc.u32 	%r5481, [%rd711+6144];
	st.shared.u32 	[%r5446+6144], %r5481;
	ld.global.nc.u32 	%r5482, [%rd711+7168];
	st.shared.u32 	[%r5446+7168], %r5482;
	ld.global.nc.u32 	%r5483, [%rd711+8192];
	st.shared.u32 	[%r5446+8192], %r5483;
	ld.global.nc.u32 	%r5484, [%rd711+9216];
	st.shared.u32 	[%r5446+9216], %r5484;
	ld.global.nc.u32 	%r5485, [%rd711+10240];
	st.shared.u32 	[%r5446+10240], %r5485;
	ld.global.nc.u32 	%r5486, [%rd711+11264];
	st.shared.u32 	[%r5446+11264], %r5486;
	ld.global.nc.u32 	%r5487, [%rd711+12288];
	st.shared.u32 	[%r5446+12288], %r5487;
	ld.global.nc.u32 	%r5488, [%rd711+13312];
	st.shared.u32 	[%r5446+13312], %r5488;
	ld.global.nc.u32 	%r5489, [%rd711+14336];
	st.shared.u32 	[%r5446+14336], %r5489;
	ld.global.nc.u32 	%r5490, [%rd711+15360];
	st.shared.u32 	[%r5446+15360], %r5490;
	ld.global.nc.u32 	%r5491, [%rd711+16384];
	st.shared.u32 	[%r5446+16384], %r5491;
	ld.global.nc.u32 	%r5492, [%rd711+17408];
	st.shared.u32 	[%r5446+17408], %r5492;
	bar.sync 	0;
	add.s64 	%rd620, %rd82, 128;
	// begin inline asm
	ldmatrix.sync.aligned.m8n8.x4.b16 {%r4046, %r4047, %r4048, %r4049}, [%rd620];
	// end inline asm
	add.s64 	%rd621, %rd82, 160;
	// begin inline asm
	ldmatrix.sync.aligned.m8n8.x4.b16 {%r4050, %r4051, %r4052, %r4053}, [%rd621];
	// end inline asm
	add.s64 	%rd622, %rd82, 192;
	// begin inline asm
	ldmatrix.sync.aligned.m8n8.x4.b16 {%r4054, %r4055, %r4056, %r4057}, [%rd622];
	// end inline asm
	add.s64 	%rd623, %rd82, 224;
	// begin inline asm
	ldmatrix.sync.aligned.m8n8.x4.b16 {%r4058, %r4059, %r4060, %r4061}, [%rd623];
	// end inline asm
	ld.shared.v4.f32 	{%f2941, %f2942, %f2943, %f2944}, [%r5467+16];
	ld.shared.v4.f32 	{%f2945, %f2946, %f2947, %f2948}, [%r5467+2448];
	add.s64 	%rd624, %rd82, 4992;
	// begin inline asm
	ldmatrix.sync.aligned.m8n8.x4.b16 {%r4062, %r4063, %r4064, %r4065}, [%rd624];
	// end inline asm
	add.s64 	%rd625, %rd82, 5024;
	// begin inline asm
	ldmatrix.sync.aligned.m8n8.x4.b16 {%r4066, %r4067, %r4068, %r4069}, [%rd625];
	// end inline asm
	add.s64 	%rd626, %rd82, 5056;
	// begin inline asm
	ldmatrix.sync.aligned.m8n8.x4.b16 {%r4070, %r4071, %r4072, %r4073}, [%rd626];
	// end inline asm
	add.s64 	%rd627, %rd82, 5088;
	// begin inline asm
	ldmatrix.sync.aligned.m8n8.x4.b16 {%r4074, %r4075, %r4076, %r4077}, [%rd627];
	// end inline asm
	ld.shared.v4.f32 	{%f2949, %f2950, %f2951, %f2952}, [%r5467+4880];
	ld.shared.v4.f32 	{%f2953, %f2954, %f2955, %f2956}, [%r5467+7312];
	ld.shared.u32 	%r4102, [%r5473+16];
	ld.shared.u32 	%r4103, [%r5473+32];
	ld.shared.v4.u32 	{%r4078, %r4108, %r4138, %r4168}, [%r5474];
	// begin inline asm
	{.reg .f16 low,high;
  mov.b32 {low,high},%r4078;
  cvt.f32.f16 %f2093, low;}

	// end inline asm
	ld.shared.v4.u32 	{%r4079, %r4109, %r4139, %r4169}, [%r5474+144];
	// begin inline asm
	{.reg .f16 low,high;
  mov.b32 {low,high},%r4079;
  cvt.f32.f16 %f2094, low;}

	// end inline asm
	mov.u32 	%r4080, %r5024;
	mov.u32 	%r4081, %r5024;
	mov.u32 	%r4082, %r5024;
	mov.u32 	%r4083, %r5024;
	// begin inline asm
	mma.sync.aligned.m16n8k32.row.col.s32.s8.s8.s32 {%r4080, %r4081, %r4082, %r4083}, {%r4046, %r4047, %r4048, %r4049}, {%r4102, %r4103}, {%r4080, %r4081, %r4082, %r4083};
	// end inline asm
	cvt.rn.f32.s32 	%f2957, %r4080;
	mul.f32 	%f2958, %f2941, %f2957;
	fma.rn.f32 	%f2959, %f2958, %f2093, %f2247;
	cvt.rn.f32.s32 	%f2960, %r4081;
	mul.f32 	%f2961, %f2941, %f2960;
	fma.rn.f32 	%f2962, %f2961, %f2094, %f2250;
	cvt.rn.f32.s32 	%f2963, %r4082;
	mul.f32 	%f2964, %f2945, %f2963;
	fma.rn.f32 	%f2965, %f2964, %f2093, %f2253;
	cvt.rn.f32.s32 	%f2966, %r4083;
	mul.f32 	%f2967, %f2945, %f2966;
	fma.rn.f32 	%f2968, %f2967, %f2094, %f2256;
	mov.u32 	%r4094, %r5024;
	mov.u32 	%r4095, %r5024;
	mov.u32 	%r4096, %r5024;
	mov.u32 	%r4097, %r5024;
	// begin inline asm
	mma.sync.aligned.m16n8k32.row.col.s32.s8.s8.s32 {%r4094, %r4095, %r4096, %r4097}, {%r4062, %r4063, %r4064, %r4065}, {%r4102, %r4103}, {%r4094, %r4095, %r4096, %r4097};
	// end inline asm
	cvt.rn.f32.s32 	%f2969, %r4094;
	mul.f32 	%f2970, %f2949, %f2969;
	fma.rn.f32 	%f2971, %f2970, %f2093, %f2259;
	cvt.rn.f32.s32 	%f2972, %r4095;
	mul.f32 	%f2973, %f2949, %f2972;
	fma.rn.f32 	%f2974, %f2973, %f2094, %f2262;
	cvt.rn.f32.s32 	%f2975, %r4096;
	mul.f32 	%f2976, %f2953, %f2975;
	fma.rn.f32 	%f2977, %f2976, %f2093, %f2265;
	cvt.rn.f32.s32 	%f2978, %r4097;
	mul.f32 	%f2979, %f2953, %f2978;
	fma.rn.f32 	%f2980, %f2979, %f2094, %f2268;
	ld.shared.u32 	%r4132, [%r5473+48];
	ld.shared.u32 	%r4133, [%r5473+64];
	// begin inline asm
	{.reg .f16 low,high;
  mov.b32 {low,high},%r4108;
  cvt.f32.f16 %f2095, low;}

	// end inline asm
	// begin inline asm
	{.reg .f16 low,high;
  mov.b32 {low,high},%r4109;
  cvt.f32.f16 %f2096, low;}

	// end inline asm
	mov.u32 	%r4110, %r5024;
	mov.u32 	%r4111, %r5024;
	mov.u32 	%r4112, %r5024;
	mov.u32 	%r4113, %r5024;
	// begin inline asm
	mma.sync.aligned.m16n8k32.row.col.s32.s8.s8.s32 {%r4110, %r4111, %r4112, %r4113}, {%r4050, %r4051, %r4052, %r4053}, {%r4132, %r4133}, {%r4110, %r4111, %r4112, %r4113};
	// end inline asm
	cvt.rn.f32.s32 	%f2981, %r4110;
	mul.f32 	%f2982, %f2942, %f2981;
	fma.rn.f32 	%f2983, %f2982, %f2095, %f2959;
	cvt.rn.f32.s32 	%f2984, %r4111;
	mul.f32 	%f2985, %f2942, %f2984;
	fma.rn.f32 	%f2986, %f2985, %f2096, %f2962;
	cvt.rn.f32.s32 	%f2987, %r4112;
	mul.f32 	%f2988, %f2946, %f2987;
	fma.rn.f32 	%f2989, %f2988, %f2095, %f2965;
	cvt.rn.f32.s32 	%f2990, %r4113;
	mul.f32 	%f2991, %f2946, %f2990;
	fma.rn.f32 	%f2992, %f2991, %f2096, %f2968;
	mov.u32 	%r4124, %r5024;
	mov.u32 	%r4125, %r5024;
	mov.u32 	%r4126, %r5024;
	mov.u32 	%r4127, %r5024;
	// begin inline asm
	mma.sync.aligned.m16n8k32.row.col.s32.s8.s8.s32 {%r4124, %r4125, %r4126, %r4127}, {%r4066, %r4067, %r4068, %r4069}, {%r4132, %r4133}, {%r4124, %r4125, %r4126, %r4127};
	// end inline asm
	cvt.rn.f32.s32 	%f2993, %r4124;
	mul.f32 	%f2994, %f2950, %f2993;
	fma.rn.f32 	%f2995, %f2994, %f2095, %f2971;
	cvt.rn.f32.s32 	%f2996, %r4125;
	mul.f32 	%f2997, %f2950, %f2996;
	fma.rn.f32 	%f2998, %f2997, %f2096, %f2974;
	cvt.rn.f32.s32 	%f2999, %r4126;
	mul.f32 	%f3000, %f2954, %f2999;
	fma.rn.f32 	%f3001, %f3000, %f2095, %f2977;
	cvt.rn.f32.s32 	%f3002, %r4127;
	mul.f32 	%f3003, %f2954, %f3002;
	fma.rn.f32 	%f3004, %f3003, %f2096, %f2980;
	ld.shared.u32 	%r4162, [%r5473+80];
	ld.shared.u32 	%r4163, [%r5473+96];
	// begin inline asm
	{.reg .f16 low,high;
  mov.b32 {low,high},%r4138;
  cvt.f32.f16 %f2097, low;}

	// end inline asm
	// begin inline asm
	{.reg .f16 low,high;
  mov.b32 {low,high},%r4139;
  cvt.f32.f16 %f2098, low;}

	// end inline asm
	mov.u32 	%r4140, %r5024;
	mov.u32 	%r4141, %r5024;
	mov.u32 	%r4142, %r5024;
	mov.u32 	%r4143, %r5024;
	// begin inline asm
	mma.sync.aligned.m16n8k32.row.col.s32.s8.s8.s32 {%r4140, %r4141, %r4142, %r4143}, {%r4054, %r4055, %r4056, %r4057}, {%r4162, %r4163}, {%r4140, %r4141, %r4142, %r4143};
	// end inline asm
	cvt.rn.f32.s32 	%f3005, %r4140;
	mul.f32 	%f3006, %f2943, %f3005;
	fma.rn.f32 	%f3007, %f3006, %f2097, %f2983;
	cvt.rn.f32.s32 	%f3008, %r4141;
	mul.f32 	%f3009, %f2943, %f3008;
	fma.rn.f32 	%f3010, %f3009, %f2098, %f2986;
	cvt.rn.f32.s32 	%f3011, %r4142;
	mul.f32 	%f3012, %f2947, %f3011;
	fma.rn.f32 	%f3013, %f3012, %f2097, %f2989;
	cvt.rn.f32.s32 	%f3014, %r4143;
	mul.f32 	%f3015, %f2947, %f3014;
	fma.rn.f32 	%f3016, %f3015, %f2098, %f2992;
	mov.u32 	%r4154, %r5024;
	mov.u32 	%r4155, %r5024;
	mov.u32 	%r4156, %r5024;
	mov.u32 	%r4157, %r5024;
	// begin inline asm
	mma.sync.aligned.m16n8k32.row.col.s32.s8.s8.s32 {%r4154, %r4155, %r4156, %r4157}, {%r4070, %r4071, %r4072, %r4073}, {%r4162, %r4163}, {%r4154, %r4155, %r4156, %r4157};
	// end inline asm
	cvt.rn.f32.s32 	%f3017, %r4154;
	mul.f32 	%f3018, %f2951, %f3017;
	fma.rn.f32 	%f3019, %f3018, %f2097, %f2995;
	cvt.rn.f32.s32 	%f3020, %r4155;
	mul.f32 	%f3021, %f2951, %f3020;
	fma.rn.f32 	%f3022, %f3021, %f2098, %f2998;
	cvt.rn.f32.s32 	%f3023, %r4156;
	mul.f32 	%f3024, %f2955, %f3023;
	fma.rn.f32 	%f3025, %f3024, %f2097, %f3001;
	cvt.rn.f32.s32 	%f3026, %r4157;
	mul.f32 	%f3027, %f2955, %f3026;
	fma.rn.f32 	%f3028, %f3027, %f2098, %f3004;
	ld.shared.u32 	%r4192, [%r5473+112];
	ld.shared.u32 	%r4193, [%r5473+128];
	// begin inline asm
	{.reg .f16 low,high;
  mov.b32 {low,high},%r4168;
  cvt.f32.f16 %f2099, low;}

	// end inline asm
	// begin inline asm
	{.reg .f16 low,high;
  mov.b32 {low,high},%r4169;
  cvt.f32.f16 %f2100, low;}

	// end inline asm
	mov.u32 	%r4170, %r5024;
	mov.u32 	%r4171, %r5024;
	mov.u32 	%r4172, %r5024;
	mov.u32 	%r4173, %r5024;
	// begin inline asm
	mma.sync.aligned.m16n8k32.row.col.s32.s8.s8.s32 {%r4170, %r4171, %r4172, %r4173}, {%r4058, %r4059, %r4060, %r4061}, {%r4192, %r4193}, {%r4170, %r4171, %r4172, %r4173};
	// end inline asm
	cvt.rn.f32.s32 	%f3029, %r4170;
	mul.f32 	%f3030, %f2944, %f3029;
	fma.rn.f32 	%f3853, %f3030, %f2099, %f3007;
	cvt.rn.f32.s32 	%f3031, %r4171;
	mul.f32 	%f3032, %f2944, %f3031;
	fma.rn.f32 	%f3854, %f3032, %f2100, %f3010;
	cvt.rn.f32.s32 	%f3033, %r4172;
	mul.f32 	%f3034, %f2948, %f3033;
	fma.rn.f32 	%f3855, %f3034, %f2099, %f3013;
	cvt.rn.f32.s32 	%f3035, %r4173;
	mul.f32 	%f3036, %f2948, %f3035;
	fma.rn.f32 	%f3856, %f3036, %f2100, %f3016;
	mov.u32 	%r4184, %r5024;
	mov.u32 	%r4185, %r5024;
	mov.u32 	%r4186, %r5024;
	mov.u32 	%r4187, %r5024;
	// begin inline asm
	mma.sync.aligned.m16n8k32.row.col.s32.s8.s8.s32 {%r4184, %r4185, %r4186, %r4187}, {%r4074, %r4075, %r4076, %r4077}, {%r4192, %r4193}, {%r4184, %r4185, %r4186, %r4187};
	// end inline asm
	cvt.rn.f32.s32 	%f3037, %r4184;
	mul.f32 	%f3038, %f2952, %f3037;
	fma.rn.f32 	%f3857, %f3038, %f2099, %f3019;
	cvt.rn.f32.s32 	%f3039, %r4185;
	mul.f32 	%f3040, %f2952, %f3039;
	fma.rn.f32 	%f3858, %f3040, %f2100, %f3022;
	cvt.rn.f32.s32 	%f3041, %r4186;
	mul.f32 	%f3042, %f2956, %f3041;
	fma.rn.f32 	%f3859, %f3042, %f2099, %f3025;
	cvt.rn.f32.s32 	%f3043, %r4187;
	mul.f32 	%f3044, %f2956, %f3043;
	fma.rn.f32 	%f3860, %f3044, %f2100, %f3028;
	ld.shared.u32 	%r4222, [%r5473+2320];
	ld.shared.u32 	%r4223, [%r5473+2336];
	ld.shared.v4.u32 	{%r4198, %r4228, %r4258, %r4288}, [%r5474+2304];
	// begin inline asm
	{.reg .f16 low,high;
  mov.b32 {low,high},%r4198;
  cvt.f32.f16 %f2101, low;}

	// end inline asm
	ld.shared.v4.u32 	{%r4199, %r4229, %r4259, %r4289}, [%r5474+2448];
	// begin inline asm
	{.reg .f16 low,high;
  mov.b32 {low,high},%r4199;
  cvt.f32.f16 %f2102, low;}

	// end inline asm
	mov.u32 	%r4200, %r5024;
	mov.u32 	%r4201, %r5024;
	mov.u32 	%r4202, %r5024;
	mov.u32 	%r4203, %r5024;
	// begin inline asm
	mma.sync.aligned.m16n8k32.row.col.s32.s8.s8.s32 {%r4200, %r4201, %r4202, %r4203}, {%r4046, %r4047, %r4048, %r4049}, {%r4222, %r4223}, {%r4200, %r4201, %r4202, %r4203};
	// end inline asm
	cvt.rn.f32.s32 	%f3045, %r4200;
	mul.f32 	%f3046, %f2941, %f3045;
	fma.rn.f32 	%f3047, %f3046, %f2101, %f2343;
	cvt.rn.f32.s32 	%f3048, %r4201;
	mul.f32 	%f3049, %f2941, %f3048;
	fma.rn.f32 	%f3050, %f3049, %f2102, %f2346;
	cvt.rn.f32.s32 	%f3051, %r4202;
	mul.f32 	%f3052, %f2945, %f3051;
	fma.rn.f32 	%f3053, %f3052, %f2101, %f2349;
	cvt.rn.f32.s32 	%f3054, %r4203;
	mul.f32 	%f3055, %f2945, %f3054;
	fma.rn.f32 	%f3056, %f3055, %f2102, %f2352;
	mov.u32 	%r4214, %r5024;
	mov.u32 	%r4215, %r5024;
	mov.u32 	%r4216, %r5024;
	mov.u32 	%r4217, %r5024;
	// begin inline asm
	mma.sync.aligned.m16n8k32.row.col.s32.s8.s8.s32 {%r4214, %r4215, %r4216, %r4217}, {%r4062, %r4063, %r4064, %r4065}, {%r4222, %r4223}, {%r4214, %r4215, %r4216, %r4217};
	// end inline asm
	cvt.rn.f32.s32 	%f3057, %r4214;
	mul.f32 	%f3058, %f2949, %f3057;
	fma.rn.f32 	%f3059, %f3058, %f2101, %f2355;
	cvt.rn.f32.s32 	%f3060, %r4215;
	mul.f32 	%f3061, %f2949, %f3060;
	fma.rn.f32 	%f3062, %f3061, %f2102, %f2358;
	cvt.rn.f32.s32 	%f3063, %r4216;
	mul.f32 	%f3064, %f2953, %f3063;
	fma.rn.f32 	%f3065, %f3064, %f2101, %f2361;
	cvt.rn.f32.s32 	%f3066, %r4217;
	mul.f32 	%f3067, %f2953, %f3066;
	fma.rn.f32 	%f3068, %f3067, %f2102, %f2364;
	ld.shared.u32 	%r4252, [%r5473+2352];
	ld.shared.u32 	%r4253, [%r5473+2368];
	// begin inline asm
	{.reg .f16 low,high;
  mov.b32 {low,high},%r4228;
  cvt.f32.f16 %f2103, low;}

	// end inline asm
	// begin inline asm
	{.reg .f16 low,high;
  mov.b32 {low,high},%r4229;
  cvt.f32.f16 %f2104, low;}

	// end inline asm
	mov.u32 	%r4230, %r5024;
	mov.u32 	%r4231, %r5024;
	mov.u32 	%r4232, %r5024;
	mov.u32 	%r4233, %r5024;
	// begin inline asm
	mma.sync.aligned.m16n8k32.row.col.s32.s8.s8.s32 {%r4230, %r4231, %r4232, %r4233}, {%r4050, %r4051, %r4052, %r4053}, {%r4252, %r4253}, {%r4230, %r4231, %r4232, %r4233};
	// end inline asm
	cvt.rn.f32.s32 	%f3069, %r4230;
	mul.f32 	%f3070, %f2942, %f3069;
	fma.rn.f32 	%f3071, %f3070, %f2103, %f3047;
	cvt.rn.f32.s32 	%f3072, %r4231;
	mul.f32 	%f3073, %f2942, %f3072;
	fma.rn.f32 	%f3074, %f3073, %f2104, %f3050;
	cvt.rn.f32.s32 	%f3075, %r4232;
	mul.f32 	%f3076, %f2946, %f3075;
	fma.rn.f32 	%f3077, %f3076, %f2103, %f3053;
	cvt.rn.f32.s32 	%f3078, %r4233;
	mul.f32 	%f3079, %f2946, %f3078;
	fma.rn.f32 	%f3080, %f3079, %f2104, %f3056;
	mov.u32 	%r4244, %r5024;
	mov.u32 	%r4245, %r5024;
	mov.u32 	%r4246, %r5024;
	mov.u32 	%r4247, %r5024;
	// begin inline asm
	mma.sync.aligned.m16n8k32.row.col.s32.s8.s8.s32 {%r4244, %r4245, %r4246, %r4247}, {%r4066, %r4067, %r4068, %r4069}, {%r4252, %r4253}, {%r4244, %r4245, %r4246, %r4247};
	// end inline asm
	cvt.rn.f32.s32 	%f3081, %r4244;
	mul.f32 	%f3082, %f2950, %f3081;
	fma.rn.f32 	%f3083, %f3082, %f2103, %f3059;
	cvt.rn.f32.s32 	%f3084, %r4245;
	mul.f32 	%f3085, %f2950, %f3084;
	fma.rn.f32 	%f3086, %f3085, %f2104, %f3062;
	cvt.rn.f32.s32 	%f3087, %r4246;
	mul.f32 	%f3088, %f2954, %f3087;
	fma.rn.f32 	%f3089, %f3088, %f2103, %f3065;
	cvt.rn.f32.s32 	%f3090, %r4247;
	mul.f32 	%f3091, %f2954, %f3090;
	fma.rn.f32 	%f3092, %f3091, %f2104, %f3068;
	ld.shared.u32 	%r4282, [%r5473+2384];
	ld.shared.u32 	%r4283, [%r5473+2400];
	// begin inline asm
	{.reg .f16 low,high;
  mov.b32 {low,high},%r4258;
  cvt.f32.f16 %f2105, low;}

	// end inline asm
	// begin inline asm
	{.reg .f16 low,high;
  mov.b32 {low,high},%r4259;
  cvt.f32.f16 %f2106, low;}

	// end inline asm
	mov.u32 	%r4260, %r5024;
	mov.u32 	%r4261, %r5024;
	mov.u32 	%r4262, %r5024;
	mov.u32 	%r4263, %r5024;
	// begin inline asm
	mma.sync.aligned.m16n8k32.row.col.s32.s8.s8.s32 {%r4260, %r4261, %r4262, %r4263}, {%r4054, %r4055, %r4056, %r4057}, {%r4282, %r4283}, {%r4260, %r4261, %r4262, %r4263};
	// end inline asm
	cvt.rn.f32.s32 	%f3093, %r4260;
	mul.f32 	%f3094, %f2943, %f3093;
	fma.rn.f32 	%f3095, %f3094, %f2105, %f3071;
	cvt.rn.f32.s32 	%f3096, %r4261;
	mul.f32 	%f3097, %f2943, %f3096;
	fma.rn.f32 	%f3098, %f3097, %f2106, %f3074;
	cvt.rn.f32.s32 	%f3099, %r4262;
	mul.f32 	%f3100, %f2947, %f3099;
	fma.rn.f32 	%f3101, %f3100, %f2105, %f3077;
	cvt.rn.f32.s32 	%f3102, %r4263;
	mul.f32 	%f3103, %f2947, %f3102;
	fma.rn.f32 	%f3104, %f3103, %f2106, %f3080;
	mov.u32 	%r4274, %r5024;
	mov.u32 	%r4275, %r5024;
	mov.u32 	%r4276, %r5024;
	mov.u32 	%r4277, %r5024;
	// begin inline asm
	mma.sync.aligned.m16n8k32.row.col.s32.s8.s8.s32 {%r4274, %r4275, %r4276, %r4277}, {%r4070, %r4071, %r4072, %r4073}, {%r4282, %r4283}, {%r4274, %r4275, %r4276, %r4277};
	// end inline asm
	cvt.rn.f32.s32 	%f3105, %r4274;
	mul.f32 	%f3106, %f2951, %f3105;
	fma.rn.f32 	%f3107, %f3106, %f2105, %f3083;
	cvt.rn.f32.s32 	%f3108, %r4275;
	mul.f32 	%f3109, %f2951, %f3108;
	fma.rn.f32 	%f3110, %f3109, %f2106, %f3086;
	cvt.rn.f32.s32 	%f3111, %r4276;
	mul.f32 	%f3112, %f2955, %f3111;
	fma.rn.f32 	%f3113, %f3112, %f2105, %f3089;
	cvt.rn.f32.s32 	%f3114, %r4277;
	mul.f32 	%f3115, %f2955, %f3114;
	fma.rn.f32 	%f3116, %f3115, %f2106, %f3092;
	ld.shared.u32 	%r4312, [%r5473+2416];
	ld.shared.u32 	%r4313, [%r5473+2432];
	// begin inline asm
	{.reg .f16 low,high;
  mov.b32 {low,high},%r4288;
  cvt.f32.f16 %f2107, low;}

	// end inline asm
	// begin inline asm
	{.reg .f16 low,high;
  mov.b32 {low,high},%r4289;
  cvt.f32.f16 %f2108, low;}

	// end inline asm
	mov.u32 	%r4290, %r5024;
	mov.u32 	%r4291, %r5024;
	mov.u32 	%r4292, %r5024;
	mov.u32 	%r4293, %r5024;
	// begin inline asm
	mma.sync.aligned.m16n8k32.row.col.s32.s8.s8.s32 {%r4290, %r4291, %r4292, %r4293}, {%r4058, %r4059, %r4060, %r4061}, {%r4312, %r4313}, {%r4290, %r4291, %r4292, %r4293};
	// end inline asm
	cvt.rn.f32.s32 	%f3117, %r4290;
	mul.f32 	%f3118, %f2944, %f3117;
	fma.rn.f32 	%f3861, %f3118, %f2107, %f3095;
	cvt.rn.f32.s32 	%f3119, %r4291;
	mul.f32 	%f3120, %f2944, %f3119;
	fma.rn.f32 	%f3862, %f3120, %f2108, %f3098;
	cvt.rn.f32.s32 	%f3121, %r4292;
	mul.f32 	%f3122, %f2948, %f3121;
	fma.rn.f32 	%f3863, %f3122, %f2107, %f3101;
	cvt.rn.f32.s32 	%f3123, %r4293;
	mul.f32 	%f3124, %f2948, %f3123;
	fma.rn.f32 	%f3864, %f3124, %f2108, %f3104;
	mov.u32 	%r4304, %r5024;
	mov.u32 	%r4305, %r5024;
	mov.u32 	%r4306, %r5024;
	mov.u32 	%r4307, %r5024;
	// begin inline asm
	mma.sync.aligned.m16n8k32.row.col.s32.s8.s8.s32 {%r4304, %r4305, %r4306, %r4307}, {%r4074, %r4075, %r4076, %r4077}, {%r4312, %r4313}, {%r4304, %r4305, %r4306, %r4307};
	// end inline asm
	cvt.rn.f32.s32 	%f3125, %r4304;
	mul.f32 	%f3126, %f2952, %f3125;
	fma.rn.f32 	%f3865, %f3126, %f2107, %f3107;
	cvt.rn.f32.s32 	%f3127, %r4305;
	mul.f32 	%f3128, %f2952, %f3127;
	fma.rn.f32 	%f3866, %f3128, %f2108, %f3110;
	cvt.rn.f32.s32 	%f3129, %r4306;
	mul.f32 	%f3130, %f2956, %f3129;
	fma.rn.f32 	%f3867, %f3130, %f2107, %f3113;
	cvt.rn.f32.s32 	%f3131, %r4307;
	mul.f32 	%f3132, %f2956, %f3131;
	fma.rn.f32 	%f3868, %f3132, %f2108, %f3116;
	ld.shared.u32 	%r4342, [%r5473+4624];
	ld.shared.u32 	%r4343, [%r5473+4640];
	ld.shared.v4.u32 	{%r4318, %r4348, %r4378, %r4408}, [%r5474+4608];
	// begin inline asm
	{.reg .f16 low,high;
  mov.b32 {low,high},%r4318;
  cvt.f32.f16 %f2109, low;}

	// end inline asm
	ld.shared.v4.u32 	{%r4319, %r4349, %r4379, %r4409}, [%r5474+4752];
	// begin inline asm
	{.reg .f16 low,high;
  mov.b32 {low,high},%r4319;
  cvt.f32.f16 %f2110, low;}

	// end inline asm
	mov.u32 	%r4320, %r5024;
	mov.u32 	%r4321, %r5024;
	mov.u32 	%r4322, %r5024;
	mov.u32 	%r4323, %r5024;
	// begin inline asm
	mma.sync.aligned.m16n8k32.row.col.s32.s8.s8.s32 {%r4320, %r4321, %r4322, %r4323}, {%r4046, %r4047, %r4048, %r4049}, {%r4342, %r4343}, {%r4320, %r4321, %r4322, %r4323};
	// end inline asm
	cvt.rn.f32.s32 	%f3133, %r4320;
	mul.f32 	%f3134, %f2941, %f3133;
	fma.rn.f32 	%f3135, %f3134, %f2109, %f2439;
	cvt.rn.f32.s32 	%f3136, %r4321;
	mul.f32 	%f3137, %f2941, %f3136;
	fma.rn.f32 	%f3138, %f3137, %f2110, %f2442;
	cvt.rn.f32.s32 	%f3139, %r4322;
	mul.f32 	%f3140, %f2945, %f3139;
	fma.rn.f32 	%f3141, %f3140, %f2109, %f2445;
	cvt.rn.f32.s32 	%f3142, %r4323;
	mul.f32 	%f3143, %f2945, %f3142;
	fma.rn.f32 	%f3144, %f3143, %f2110, %f2448;
	mov.u32 	%r4334, %r5024;
	mov.u32 	%r4335, %r5024;
	mov.u32 	%r4336, %r5024;
	mov.u32 	%r4337, %r5024;
	// begin inline asm
	mma.sync.aligned.m16n8k32.row.col.s32.s8.s8.s32 {%r4334, %r4335, %r4336, %r4337}, {%r4062, %r4063, %r4064, %r4065}, {%r4342, %r4343}, {%r4334, %r4335, %r4336, %r4337};
	// end inline asm
	cvt.rn.f32.s32 	%f3145, %r4334;
	mul.f32 	%f3146, %f2949, %f3145;
	fma.rn.f32 	%f3147, %f3146, %f2109, %f2451;
	cvt.rn.f32.s32 	%f3148, %r4335;
	mul.f32 	%f3149, %f2949, %f3148;
	fma.rn.f32 	%f3150, %f3149, %f2110, %f2454;
	cvt.rn.f32.s32 	%f3151, %r4336;
	mul.f32 	%f3152, %f2953, %f3151;
	fma.rn.f32 	%f3153, %f3152, %f2109, %f2457;
	cvt.rn.f32.s32 	%f3154, %r4337;
	mul.f32 	%f3155, %f2953, %f3154;
	fma.rn.f32 	%f3156, %f3155, %f2110, %f2460;
	ld.shared.u32 	%r4372, [%r5473+4656];
	ld.shared.u32 	%r4373, [%r5473+4672];
	// begin inline asm
	{.reg .f16 low,high;
  mov.b32 {low,high},%r4348;
  cvt.f32.f16 %f2111, low;}

	// end inline asm
	// begin inline asm
	{.reg .f16 low,high;
  mov.b32 {low,high},%r4349;
  cvt.f32.f16 %f2112, low;}

	// end inline asm
	mov.u32 	%r4350, %r5024;
	mov.u32 	%r4351, %r5024;
	mov.u32 	%r4352, %r5024;
	mov.u32 	%r4353, %r5024;
	// begin inline asm
	mma.sync.aligned.m16n8k32.row.col.s32.s8.s8.s32 {%r4350, %r4351, %r4352, %r4353}, {%r4050, %r4051, %r4052, %r4053}, {%r4372, %r4373}, {%r4350, %r4351, %r4352, %r4353};
	// end inline asm
	cvt.rn.f32.s32 	%f3157, %r4350;
	mul.f32 	%f3158, %f2942, %f3157;
	fma.rn.f32 	%f3159, %f3158, %f2111, %f3135;
	cvt.rn.f32.s32 	%f3160, %r4351;
	mul.f32 	%f3161, %f2942, %f3160;
	fma.rn.f32 	%f3162, %f3161, %f2112, %f3138;
	cvt.rn.f32.s32 	%f3163, %r4352;
	mul.f32 	%f3164, %f2946, %f3163;
	fma.rn.f32 	%f3165, %f3164, %f2111, %f3141;
	cvt.rn.f32.s32 	%f3166, %r4353;
	mul.f32 	%f3167, %f2946, %f3166;
	fma.rn.f32 	%f3168, %f3167, %f2112, %f3144;
	mov.u32 	%r4364, %r5024;
	mov.u32 	%r4365, %r5024;
	mov.u32 	%r4366, %r5024;
	mov.u32 	%r4367, %r5024;
	// begin inline asm
	mma.sync.aligned.m16n8k32.row.col.s32.s8.s8.s32 {%r4364, %r4365, %r4366, %r4367}, {%r4066, %r4067, %r4068, %r4069}, {%r4372, %r4373}, {%r4364, %r4365, %r4366, %r4367};
	// end inline asm
	cvt.rn.f32.s32 	%f3169, %r4364;
	mul.f32 	%f3170, %f2950, %f3169;
	fma.rn.f32 	%f3171, %f3170, %f2111, %f3147;
	cvt.rn.f32.s32 	%f3172, %r4365;
	mul.f32 	%f3173, %f2950, %f3172;
	fma.rn.f32 	%f3174, %f3173, %f2112, %f3150;
	cvt.rn.f32.s32 	%f3175, %r4366;
	mul.f32 	%f3176, %f2954, %f3175;
	fma.rn.f32 	%f3177, %f3176, %f2111, %f3153;
	cvt.rn.f32.s32 	%f3178, %r4367;
	mul.f32 	%f3179, %f2954, %f3178;
	fma.rn.f32 	%f3180, %f3179, %f2112, %f3156;
	ld.shared.u32 	%r4402, [%r5473+4688];
	ld.shared.u32 	%r4403, [%r5473+4704];
	// begin inline asm
	{.reg .f16 low,high;
  mov.b32 {low,high},%r4378;
  cvt.f32.f16 %f2113, low;}

	// end inline asm
	// begin inline asm
	{.reg .f16 low,high;
  mov.b32 {low,high},%r4379;
  cvt.f32.f16 %f2114, low;}

	// end inline asm
	mov.u32 	%r4380, %r5024;
	mov.u32 	%r4381, %r5024;
	mov.u32 	%r4382, %r5024;
	mov.u32 	%r4383, %r5024;
	// begin inline asm
	mma.sync.aligned.m16n8k32.row.col.s32.s8.s8.s32 {%r4380, %r4381, %r4382, %r4383}, {%r4054, %r4055, %r4056, %r4057}, {%r4402, %r4403}, {%r4380, %r4381, %r4382, %r4383};
	// end inline asm
	cvt.rn.f32.s32 	%f3181, %r4380;
	mul.f32 	%f3182, %f2943, %f3181;
	fma.rn.f32 	%f3183, %f3182, %f2113, %f3159;
	cvt.rn.f32.s32 	%f3184, %r4381;
	mul.f32 	%f3185, %f2943, %f3184;
	fma.rn.f32 	%f3186, %f3185, %f2114, %f3162;
	cvt.rn.f32.s32 	%f3187, %r4382;
	mul.f32 	%f3188, %f2947, %f3187;
	fma.rn.f32 	%f3189, %f3188, %f2113, %f3165;
	cvt.rn.f32.s32 	%f3190, %r4383;
	mul.f32 	%f3191, %f2947, %f3190;
	fma.rn.f32 	%f3192, %f3191, %f2114, %f3168;
	mov.u32 	%r4394, %r5024;
	mov.u32 	%r4395, %r5024;
	mov.u32 	%r4396, %r5024;
	mov.u32 	%r4397, %r5024;
	// begin inline asm
	mma.sync.aligned.m16n8k32.row.col.s32.s8.s8.s32 {%r4394, %r4395, %r4396, %r4397}, {%r4070, %r4071, %r4072, %r4073}, {%r4402, %r4403}, {%r4394, %r4395, %r4396, %r4397};
	// end inline asm
	cvt.rn.f32.s32 	%f3193, %r4394;
	mul.f32 	%f3194, %f2951, %f3193;
	fma.rn.f32 	%f3195, %f3194, %f2113, %f3171;
	cvt.rn.f32.s32 	%f3196, %r4395;
	mul.f32 	%f3197, %f2951, %f3196;
	fma.rn.f32 	%f3198, %f3197, %f2114, %f3174;
	cvt.rn.f32.s32 	%f3199, %r4396;
	mul.f32 	%f3200, %f2955, %f3199;
	fma.rn.f32 	%f3201, %f3200, %f2113, %f3177;
	cvt.rn.f32.s32 	%f3202, %r4397;
	mul.f32 	%f3203, %f2955, %f3202;
	fma.rn.f32 	%f3204, %f3203, %f2114, %f3180;
	ld.shared.u32 	%r4432, [%r5473+4720];
	ld.shared.u32 	%r4433, [%r5473+4736];
	// begin inline asm
	{.reg .f16 low,high;
  mov.b32 {low,high},%r4408;
  cvt.f32.f16 %f2115, low;}

	// end inline asm
	// begin inline asm
	{.reg .f16 low,high;
  mov.b32 {low,high},%r4409;
  cvt.f32.f16 %f2116, low;}

	// end inline asm
	mov.u32 	%r4410, %r5024;
	mov.u32 	%r4411, %r5024;
	mov.u32 	%r4412, %r5024;
	mov.u32 	%r4413, %r5024;
	// begin inline asm
	mma.sync.aligned.m16n8k32.row.col.s32.s8.s8.s32 {%r4410, %r4411, %r4412, %r4413}, {%r4058, %r4059, %r4060, %r4061}, {%r4432, %r4433}, {%r4410, %r4411, %r4412, %r4413};
	// end inline asm
	cvt.rn.f32.s32 	%f3205, %r4410;
	mul.f32 	%f3206, %f2944, %f3205;
	fma.rn.f32 	%f3869, %f3206, %f2115, %f3183;
	cvt.rn.f32.s32 	%f3207, %r4411;
	mul.f32 	%f3208, %f2944, %f3207;
	fma.rn.f32 	%f3870, %f3208, %f2116, %f3186;
	cvt.rn.f32.s32 	%f3209, %r4412;
	mul.f32 	%f3210, %f2948, %f3209;
	fma.rn.f32 	%f3871, %f3210, %f2115, %f3189;
	cvt.rn.f32.s32 	%f3211, %r4413;
	mul.f32 	%f3212, %f2948, %f3211;
	fma.rn.f32 	%f3872, %f3212, %f2116, %f3192;
	mov.u32 	%r4424, %r5024;
	mov.u32 	%r4425, %r5024;
	mov.u32 	%r4426, %r5024;
	mov.u32 	%r4427, %r5024;
	// begin inline asm
	mma.sync.aligned.m16n8k32.row.col.s32.s8.s8.s32 {%r4424, %r4425, %r4426, %r4427}, {%r4074, %r4075, %r4076, %r4077}, {%r4432, %r4433}, {%r4424, %r4425, %r4426, %r4427};
	// end inline asm
	cvt.rn.f32.s32 	%f3213, %r4424;
	mul.f32 	%f3214, %f2952, %f3213;
	fma.rn.f32 	%f3873, %f3214, %f2115, %f3195;
	cvt.rn.f32.s32 	%f3215, %r4425;
	mul.f32 	%f3216, %f2952, %f3215;
	fma.rn.f32 	%f3874, %f3216, %f2116, %f3198;
	cvt.rn.f32.s32 	%f3217, %r4426;
	mul.f32 	%f3218, %f2956, %f3217;
	fma.rn.f32 	%f3875, %f3218, %f2115, %f3201;
	cvt.rn.f32.s32 	%f3219, %r4427;
	mul.f32 	%f3220, %f2956, %f3219;
	fma.rn.f32 	%f3876, %f3220, %f2116, %f3204;
	ld.shared.u32 	%r4462, [%r5473+6928];
	ld.shared.u32 	%r4463, [%r5473+6944];
	ld.shared.v4.u32 	{%r4438, %r4468, %r4498, %r4528}, [%r5474+6912];
	// begin inline asm
	{.reg .f16 low,high;
  mov.b32 {low,high},%r4438;
  cvt.f32.f16 %f2117, low;}

	// end inline asm
	ld.shared.v4.u32 	{%r4439, %r4469, %r4499, %r4529}, [%r5474+7056];
	// begin inline asm
	{.reg .f16 low,high;
  mov.b32 {low,high},%r4439;
  cvt.f32.f16 %f2118, low;}

	// end inline asm
	mov.u32 	%r4440, %r5024;
	mov.u32 	%r4441, %r5024;
	mov.u32 	%r4442, %r5024;
	mov.u32 	%r4443, %r5024;
	// begin inline asm
	mma.sync.aligned.m16n8k32.row.col.s32.s8.s8.s32 {%r4440, %r4441, %r4442, %r4443}, {%r4046, %r4047, %r4048, %r4049}, {%r4462, %r4463}, {%r4440, %r4441, %r4442, %r4443};
	// end inline asm
	cvt.rn.f32.s32 	%f3221, %r4440;
	mul.f32 	%f3222, %f2941, %f3221;
	fma.rn.f32 	%f3223, %f3222, %f2117, %f2535;
	cvt.rn.f32.s32 	%f3224, %r4441;
	mul.f32 	%f3225, %f2941, %f3224;
	fma.rn.f32 	%f3226, %f3225, %f2118, %f2538;
	cvt.rn.f32.s32 	%f3227, %r4442;
	mul.f32 	%f3228, %f2945, %f3227;
	fma.rn.f32 	%f3229, %f3228, %f2117, %f2541;
	cvt.rn.f32.s32 	%f3230, %r4443;
	mul.f32 	%f3231, %f2945, %f3230;
	fma.rn.f32 	%f3232, %f3231, %f2118, %f2544;
	mov.u32 	%r4454, %r5024;
	mov.u32 	%r4455, %r5024;
	mov.u32 	%r4456, %r5024;
	mov.u32 	%r4457, %r5024;
	// begin inline asm
	mma.sync.aligned.m16n8k32.row.col.s32.s8.s8.s32 {%r4454, %r4455, %r4456, %r4457}, {%r4062, %r4063, %r4064, %r4065}, {%r4462, %r4463}, {%r4454, %r4455, %r4456, %r4457};
	// end inline asm
	cvt.rn.f32.s32 	%f3233, %r4454;
	mul.f32 	%f3234, %f2949, %f3233;
	fma.rn.f32 	%f3235, %f3234, %f2117, %f2547;
	cvt.rn.f32.s32 	%f3236, %r4455;
	mul.f32 	%f3237, %f2949, %f3236;
	fma.rn.f32 	%f3238, %f3237, %f2118, %f2550;
	cvt.rn.f32.s32 	%f3239, %r4456;
	mul.f32 	%f3240, %f2953, %f3239;
	fma.rn.f32 	%f3241, %f3240, %f2117, %f2553;
	cvt.rn.f32.s32 	%f3242, %r4457;
	mul.f32 	%f3243, %f2953, %f3242;
	fma.rn.f32 	%f3244, %f3243, %f2118, %f2556;
	ld.shared.u32 	%r4492, [%r5473+6960];
	ld.shared.u32 	%r4493, [%r5473+6976];
	// begin inline asm
	{.reg .f16 low,high;
  mov.b32 {low,high},%r4468;
  cvt.f32.f16 %f2119, low;}

	// end inline asm
	// begin inline asm
	{.reg .f16 low,high;
  mov.b32 {low,high},%r4469;
  cvt.f32.f16 %f2120, low;}

	// end inline asm
	mov.u32 	%r4470, %r5024;
	mov.u32 	%r4471, %r5024;
	mov.u32 	%r4472, %r5024;
	mov.u32 	%r4473, %r5024;
	// begin inline asm
	mma.sync.aligned.m16n8k32.row.col.s32.s8.s8.s32 {%r4470, %r4471, %r4472, %r4473}, {%r4050, %r4051, %r4052, %r4053}, {%r4492, %r4493}, {%r4470, %r4471, %r4472, %r4473};
	// end inline asm
	cvt.rn.f32.s32 	%f3245, %r4470;
	mul.f32 	%f3246, %f2942, %f3245;
	fma.rn.f32 	%f3247, %f3246, %f2119, %f3223;
	cvt.rn.f32.s32 	%f3248, %r4471;
	mul.f32 	%f3249, %f2942, %f3248;
	fma.rn.f32 	%f3250, %f3249, %f2120, %f3226;
	cvt.rn.f32.s32 	%f3251, %r4472;
	mul.f32 	%f3252, %f2946, %f3251;
	fma.rn.f32 	%f3253, %f3252, %f2119, %f3229;
	cvt.rn.f32.s32 	%f3254, %r4473;
	mul.f32 	%f3255, %f2946, %f3254;
	fma.rn.f32 	%f3256, %f3255, %f2120, %f3232;
	mov.u32 	%r4484, %r5024;
	mov.u32 	%r4485, %r5024;
	mov.u32 	%r4486, %r5024;
	mov.u32 	%r4487, %r5024;
	// begin inline asm
	mma.sync.aligned.m16n8k32.row.col.s32.s8.s8.s32 {%r4484, %r4485, %r4486, %r4487}, {%r4066, %r4067, %r4068, %r4069}, {%r4492, %r4493}, {%r4484, %r4485, %r4486, %r4487};
	// end inline asm
	cvt.rn.f32.s32 	%f3257, %r4484;
	mul.f32 	%f3258, %f2950, %f3257;
	fma.rn.f32 	%f3259, %f3258, %f2119, %f3235;
	cvt.rn.f32.s32 	%f3260, %r4485;
	mul.f32 	%f3261, %f2950, %f3260;
	fma.rn.f32 	%f3262, %f3261, %f2120, %f3238;
	cvt.rn.f32.s32 	%f3263, %r4486;
	mul.f32 	%f3264, %f2954, %f3263;
	fma.rn.f32 	%f3265, %f3264, %f2119, %f3241;
	cvt.rn.f32.s32 	%f3266, %r4487;
	mul.f32 	%f3267, %f2954, %f3266;
	fma.rn.f32 	%f3268, %f3267, %f2120, %f3244;
	ld.shared.u32 	%r4522, [%r5473+6992];
	ld.shared.u32 	%r4523, [%r5473+7008];
	// begin inline asm
	{.reg .f16 low,high;
  mov.b32 {low,high},%r4498;
  cvt.f32.f16 %f2121, low;}

	// end inline asm
	// begin inline asm
	{.reg .f16 low,high;
  mov.b32 {low,high},%r4499;
  cvt.f32.f16 %f2122, low;}

	// end inline asm
	mov.u32 	%r4500, %r5024;
	mov.u32 	%r4501, %r5024;
	mov.u32 	%r4502, %r5024;
	mov.u32 	%r4503, %r5024;
	// begin inline asm
	mma.sync.aligned.m16n8k32.row.col.s32.s8.s8.s32 {%r4500, %r4501, %r4502, %r4503}, {%r4054, %r4055, %r4056, %r4057}, {%r4522, %r4523}, {%r4500, %r4501, %r4502, %r4503};
	// end inline asm
	cvt.rn.f32.s32 	%f3269, %r4500;
	mul.f32 	%f3270, %f2943, %f3269;
	fma.rn.f32 	%f3271, %f3270, %f2121, %f3247;
	cvt.rn.f32.s32 	%f3272, %r4501;
	mul.f32 	%f3273, %f2943, %f3272;
	fma.rn.f32 	%f3274, %f3273, %f2122, %f3250;
	cvt.rn.f32.s32 	%f3275, %r4502;
	mul.f32 	%f3276, %f2947, %f3275;
	fma.rn.f32 	%f3277, %f3276, %f2121, %f3253;
	cvt.rn.f32.s32 	%f3278, %r4503;
	mul.f32 	%f3279, %f2947, %f3278;
	fma.rn.f32 	%f3280, %f3279, %f2122, %f3256;
	mov.u32 	%r4514, %r5024;
	mov.u32 	%r4515, %r5024;
	mov.u32 	%r4516, %r5024;
	mov.u32 	%r4517, %r5024;
	// begin inline asm
	mma.sync.aligned.m16n8k32.row.col.s32.s8.s8.s32 {%r4514, %r4515, %r4516, %r4517}, {%r4070, %r4071, %r4072, %r4073}, {%r4522, %r4523}, {%r4514, %r4515, %r4516, %r4517};
	// end inline asm
	cvt.rn.f32.s32 	%f3281, %r4514;
	mul.f32 	%f3282, %f2951, %f3281;
	fma.rn.f32 	%f3283, %f3282, %f2121, %f3259;
	cvt.rn.f32.s32 	%f3284, %r4515;
	mul.f32 	%f3285, %f2951, %f3284;
	fma.rn.f32 	%f3286, %f3285, %f2122, %f3262;
	cvt.rn.f32.s32 	%f3287, %r4516;
	mul.f32 	%f3288, %f2955, %f3287;
	fma.rn.f32 	%f3289, %f3288, %f2121, %f3265;
	cvt.rn.f32.s32 	%f3290, %r4517;
	mul.f32 	%f3291, %f2955, %f3290;
	fma.rn.f32 	%f3292, %f3291, %f2122, %f3268;
	ld.shared.u32 	%r4552, [%r5473+7024];
	ld.shared.u32 	%r4553, [%r5473+7040];
	// begin inline asm
	{.reg .f16 low,high;
  mov.b32 {low,high},%r4528;
  cvt.f32.f16 %f2123, low;}

	// end inline asm
	// begin inline asm
	{.reg .f16 low,high;
  mov.b32 {low,high},%r4529;
  cvt.f32.f16 %f2124, low;}

	// end inline asm
	mov.u32 	%r4530, %r5024;
	mov.u32 	%r4531, %r5024;
	mov.u32 	%r4532, %r5024;
	mov.u32 	%r4533, %r5024;
	// begin inline asm
	mma.sync.aligned.m16n8k32.row.col.s32.s8.s8.s32 {%r4530, %r4531, %r4532, %r4533}, {%r4058, %r4059, %r4060, %r4061}, {%r4552, %r4553}, {%r4530, %r4531, %r4532, %r4533};
	// end inline asm
	cvt.rn.f32.s32 	%f3293, %r4530;
	mul.f32 	%f3294, %f2944, %f3293;
	fma.rn.f32 	%f3877, %f3294, %f2123, %f3271;
	cvt.rn.f32.s32 	%f3295, %r4531;
	mul.f32 	%f3296, %f2944, %f3295;
	fma.rn.f32 	%f3878, %f3296, %f2124, %f3274;
	cvt.rn.f32.s32 	%f3297, %r4532;
	mul.f32 	%f3298, %f2948, %f3297;
	fma.rn.f32 	%f3879, %f3298, %f2123, %f3277;
	cvt.rn.f32.s32 	%f3299, %r4533;
	mul.f32 	%f3300, %f2948, %f3299;
	fma.rn.f32 	%f3880, %f3300, %f2124, %f3280;
	mov.u32 	%r4544, %r5024;
	mov.u32 	%r4545, %r5024;
	mov.u32 	%r4546, %r5024;
	mov.u32 	%r4547, %r5024;
	// begin inline asm
	mma.sync.aligned.m16n8k32.row.col.s32.s8.s8.s32 {%r4544, %r4545, %r4546, %r4547}, {%r4074, %r4075, %r4076, %r4077}, {%r4552, %r4553}, {%r4544, %r4545, %r4546, %r4547};
	// end inline asm
	cvt.rn.f32.s32 	%f3301, %r4544;
	mul.f32 	%f3302, %f2952, %f3301;
	fma.rn.f32 	%f3881, %f3302, %f2123, %f3283;
	cvt.rn.f32.s32 	%f3303, %r4545;
	mul.f32 	%f3304, %f2952, %f3303;
	fma.rn.f32 	%f3882, %f3304, %f2124, %f3286;
	cvt.rn.f32.s32 	%f3305, %r4546;
	mul.f32 	%f3306, %f2956, %f3305;
	fma.rn.f32 	%f3883, %f3306, %f2123, %f3289;
	cvt.rn.f32.s32 	%f3307, %r4547;
	mul.f32 	%f3308, %f2956, %f3307;
	fma.rn.f32 	%f3884, %f3308, %f2124, %f3292;
	ld.shared.u32 	%r4582, [%r5473+9232];
	ld.shared.u32 	%r4583, [%r5473+9248];
	ld.shared.v4.u32 	{%r4558, %r4588, %r4618, %r4648}, [%r5474+9216];
	// begin inline asm
	{.reg .f16 low,high;
  mov.b32 {low,high},%r4558;
  cvt.f32.f16 %f2125, low;}

	// end inline asm
	ld.shared.v4.u32 	{%r4559, %r4589, %r4619, %r4649}, [%r5474+9360];
	// begin inline asm
	{.reg .f16 low,high;
  mov.b32 {low,high},%r4559;
  cvt.f32.f16 %f2126, low;}

	// end inline asm
	mov.u32 	%r4560, %r5024;
	mov.u32 	%r4561, %r5024;
	mov.u32 	%r4562, %r5024;
	mov.u32 	%r4563, %r5024;
	// begin inline asm
	mma.sync.aligned.m16n8k32.row.col.s32.s8.s8.s32 {%r4560, %r4561, %r4562, %r4563}, {%r4046, %r4047, %r4048, %r4049}, {%r4582, %r4583}, {%r4560, %r4561, %r4562, %r4563};
	// end inline asm
	cvt.rn.f32.s32 	%f3309, %r4560;
	mul.f32 	%f3310, %f2941, %f3309;
	fma.rn.f32 	%f3311, %f3310, %f2125, %f2631;
	cvt.rn.f32.s32 	%f3312, %r4561;
	mul.f32 	%f3313, %f2941, %f3312;
	fma.rn.f32 	%f3314, %f3313, %f2126, %f2634;
	cvt.rn.f32.s32 	%f3315, %r4562;
	mul.f32 	%f3316, %f2945, %f3315;
	fma.rn.f32 	%f3317, %f3316, %f2125, %f2637;
	cvt.rn.f32.s32 	%f3318, %r4563;
	mul.f32 	%f3319, %f2945, %f3318;
	fma.rn.f32 	%f3320, %f3319, %f2126, %f2640;
	mov.u32 	%r4574, %r5024;
	mov.u32 	%r4575, %r5024;
	mov.u32 	%r4576, %r5024;
	mov.u32 	%r4577, %r5024;
	// begin inline asm
	mma.sync.aligned.m16n8k32.row.col.s32.s8.s8.s32 {%r4574, %r4575, %r4576, %r4577}, {%r4062, %r4063, %r4064, %r4065}, {%r4582, %r4583}, {%r4574, %r4575, %r4576, %r4577};
	// end inline asm
	cvt.rn.f32.s32 	%f3321, %r4574;
	mul.f32 	%f3322, %f2949, %f3321;
	fma.rn.f32 	%f3323, %f3322, %f2125, %f2643;
	cvt.rn.f32.s32 	%f3324, %r4575;
	mul.f32 	%f3325, %f2949, %f3324;
	fma.rn.f32 	%f3326, %f3325, %f2126, %f2646;
	cvt.rn.f32.s32 	%f3327, %r4576;
	mul.f32 	%f3328, %f2953, %f3327;
	fma.rn.f32 	%f3329, %f3328, %f2125, %f2649;
	cvt.rn.f32.s32 	%f3330, %r4577;
	mul.f32 	%f3331, %f2953, %f3330;
	fma.rn.f32 	%f3332, %f3331, %f2126, %f2652;
	ld.shared.u32 	%r4612, [%r5473+9264];
	ld.shared.u32 	%r4613, [%r5473+9280];
	// begin inline asm
	{.reg .f16 low,high;
  mov.b32 {low,high},%r4588;
  cvt.f32.f16 %f2127, low;}

	// end inline asm
	// begin inline asm
	{.reg .f16 low,high;
  mov.b32 {low,high},%r4589;
  cvt.f32.f16 %f2128, low;}

	// end inline asm
	mov.u32 	%r4590, %r5024;
	mov.u32 	%r4591, %r5024;
	mov.u32 	%r4592, %r5024;
	mov.u32 	%r4593, %r5024;
	// begin inline asm
	mma.sync.aligned.m16n8k32.row.col.s32.s8.s8.s32 {%r4590, %r4591, %r4592, %r4593}, {%r4050, %r4051, %r4052, %r4053}, {%r4612, %r4613}, {%r4590, %r4591, %r4592, %r4593};
	// end inline asm
	cvt.rn.f32.s32 	%f3333, %r4590;
	mul.f32 	%f3334, %f2942, %f3333;
	fma.rn.f32 	%f3335, %f3334, %f2127, %f3311;
	cvt.rn.f32.s32 	%f3336, %r4591;
	mul.f32 	%f3337, %f2942, %f3336;
	fma.rn.f32 	%f3338, %f3337, %f2128, %f3314;
	cvt.rn.f32.s32 	%f3339, %r4592;
	mul.f32 	%f3340, %f2946, %f3339;
	fma.rn.f32 	%f3341, %f3340, %f2127, %f3317;
	cvt.rn.f32.s32 	%f3342, %r4593;
	mul.f32 	%f3343, %f2946, %f3342;
	fma.rn.f32 	%f3344, %f3343, %f2128, %f3320;
	mov.u32 	%r4604, %r5024;
	mov.u32 	%r4605, %r5024;
	mov.u32 	%r4606, %r5024;
	mov.u32 	%r4607, %r5024;
	// begin inline asm
	mma.sync.aligned.m16n8k32.row.col.s32.s8.s8.s32 {%r4604, %r4605, %r4606, %r4607}, {%r4066, %r4067, %r4068, %r4069}, {%r4612, %r4613}, {%r4604, %r4605, %r4606, %r4607};
	// end inline asm
	cvt.rn.f32.s32 	%f3345, %r4604;
	mul.f32 	%f3346, %f2950, %f3345;
	fma.rn.f32 	%f3347, %f3346, %f2127, %f3323;
	cvt.rn.f32.s32 	%f3348, %r4605;
	mul.f32 	%f3349, %f2950, %f3348;
	fma.rn.f32 	%f3350, %f3349, %f2128, %f3326;
	cvt.rn.f32.s32 	%f3351, %r4606;
	mul.f32 	%f3352, %f2954, %f3351;
	fma.rn.f32 	%f3353, %f3352, %f2127, %f3329;
	cvt.rn.f32.s32 	%f3354, %r4607;
	mul.f32 	%f3355, %f2954, %f3354;
	fma.rn.f32 	%f3356, %f3355, %f2128, %f3332;
	ld.shared.u32 	%r4642, [%r5473+9296];
	ld.shared.u32 	%r4643, [%r5473+9312];
	// begin inline asm
	{.reg .f16 low,high;
  mov.b32 {low,high},%r4618;
  cvt.f32.f16 %f2129, low;}

	// end inline asm
	// begin inline asm
	{.reg .f16 low,high;
  mov.b32 {low,high},%r4619;
  cvt.f32.f16 %f2130, low;}

	// end inline asm
	mov.u32 	%r4620, %r5024;
	mov.u32 	%r4621, %r5024;
	mov.u32 	%r4622, %r5024;
	mov.u32 	%r4623, %r5024;
	// begin inline asm
	mma.sync.aligned.m16n8k32.row.col.s32.s8.s8.s32 {%r4620, %r4621, %r4622, %r4623}, {%r4054, %r4055, %r4056, %r4057}, {%r4642, %r4643}, {%r4620, %r4621, %r4622, %r4623};
	// end inline asm
	cvt.rn.f32.s32 	%f3357, %r4620;
	mul.f32 	%f3358, %f2943, %f3357;
	fma.rn.f32 	%f3359, %f3358, %f2129, %f3335;
	cvt.rn.f32.s32 	%f3360, %r4621;
	mul.f32 	%f3361, %f2943, %f3360;
	fma.rn.f32 	%f3362, %f3361, %f2130, %f3338;
	cvt.rn.f32.s32 	%f3363, %r4622;
	mul.f32 	%f3364, %f2947, %f3363;
	fma.rn.f32 	%f3365, %f3364, %f2129, %f3341;
	cvt.rn.f32.s32 	%f3366, %r4623;
	mul.f32 	%f3367, %f2947, %f3366;
	fma.rn.f32 	%f3368, %f3367, %f2130, %f3344;
	mov.u32 	%r4634, %r5024;
	mov.u32 	%r4635, %r5024;
	mov.u32 	%r4636, %r5024;
	mov.u32 	%r4637, %r5024;
	// begin inline asm
	mma.sync.aligned.m16n8k32.row.col.s32.s8.s8.s32 {%r4634, %r4635, %r4636, %r4637}, {%r4070, %r4071, %r4072, %r4073}, {%r4642, %r4643}, {%r4634, %r4635, %r4636, %r4637};
	// end inline asm
	cvt.rn.f32.s32 	%f3369, %r4634;
	mul.f32 	%f3370, %f2951, %f3369;
	fma.rn.f32 	%f3371, %f3370, %f2129, %f3347;
	cvt.rn.f32.s32 	%f3372, %r4635;
	mul.f32 	%f3373, %f2951, %f3372;
	fma.rn.f32 	%f3374, %f3373, %f2130, %f3350;
	cvt.rn.f32.s32 	%f3375, %r4636;
	mul.f32 	%f3376, %f2955, %f3375;
	fma.rn.f32 	%f3377, %f3376, %f2129, %f3353;
	cvt.rn.f32.s32 	%f3378, %r4637;
	mul.f32 	%f3379, %f2955, %f3378;
	fma.rn.f32 	%f3380, %f3379, %f2130, %f3356;
	ld.shared.u32 	%r4672, [%r5473+9328];
	ld.shared.u32 	%r4673, [%r5473+9344];
	// begin inline asm
	{.reg .f16 low,high;
  mov.b32 {low,high},%r4648;
  cvt.f32.f16 %f2131, low;}

	// end inline asm
	// begin inline asm
	{.reg .f16 low,high;
  mov.b32 {low,high},%r4649;
  cvt.f32.f16 %f2132, low;}

	// end inline asm
	mov.u32 	%r4650, %r5024;
	mov.u32 	%r4651, %r5024;
	mov.u32 	%r4652, %r5024;
	mov.u32 	%r4653, %r5024;
	// begin inline asm
	mma.sync.aligned.m16n8k32.row.col.s32.s8.s8.s32 {%r4650, %r4651, %r4652, %r4653}, {%r4058, %r4059, %r4060, %r4061}, {%r4672, %r4673}, {%r4650, %r4651, %r4652, %r4653};
	// end inline asm
	cvt.rn.f32.s32 	%f3381, %r4650;
	mul.f32 	%f3382, %f2944, %f3381;
	fma.rn.f32 	%f3885, %f3382, %f2131, %f3359;
	cvt.rn.f32.s32 	%f3383, %r4651;
	mul.f32 	%f3384, %f2944, %f3383;
	fma.rn.f32 	%f3886, %f3384, %f2132, %f3362;
	cvt.rn.f32.s32 	%f3385, %r4652;
	mul.f32 	%f3386, %f2948, %f3385;
	fma.rn.f32 	%f3887, %f3386, %f2131, %f3365;
	cvt.rn.f32.s32 	%f3387, %r4653;
	mul.f32 	%f3388, %f2948, %f3387;
	fma.rn.f32 	%f3888, %f3388, %f2132, %f3368;
	mov.u32 	%r4664, %r5024;
	mov.u32 	%r4665, %r5024;
	mov.u32 	%r4666, %r5024;
	mov.u32 	%r4667, %r5024;
	// begin inline asm
	mma.sync.aligned.m16n8k32.row.col.s32.s8.s8.s32 {%r4664, %r4665, %r4666, %r4667}, {%r4074, %r4075, %r4076, %r4077}, {%r4672, %r4673}, {%r4664, %r4665, %r4666, %r4667};
	// end inline asm
	cvt.rn.f32.s32 	%f3389, %r4664;
	mul.f32 	%f3390, %f2952, %f3389;
	fma.rn.f32 	%f3889, %f3390, %f2131, %f3371;
	cvt.rn.f32.s32 	%f3391, %r4665;
	mul.f32 	%f3392, %f2952, %f3391;
	fma.rn.f32 	%f3890, %f3392, %f2132, %f3374;
	cvt.rn.f32.s32 	%f3393, %r4666;
	mul.f32 	%f3394, %f2956, %f3393;
	fma.rn.f32 	%f3891, %f3394, %f2131, %f3377;
	cvt.rn.f32.s32 	%f3395, %r4667;
	mul.f32 	%f3396, %f2956, %f3395;
	fma.rn.f32 	%f3892, %f3396, %f2132, %f3380;
	ld.shared.u32 	%r4702, [%r5473+11536];
	ld.shared.u32 	%r4703, [%r5473+11552];
	ld.shared.v4.u32 	{%r4678, %r4708, %r4738, %r4768}, [%r5474+11520];
	// begin inline asm
	{.reg .f16 low,high;
  mov.b32 {low,high},%r4678;
  cvt.f32.f16 %f2133, low;}

	// end inline asm
	ld.shared.v4.u32 	{%r4679, %r4709, %r4739, %r4769}, [%r5474+11664];
	// begin inline asm
	{.reg .f16 low,high;
  mov.b32 {low,high},%r4679;
  cvt.f32.f16 %f2134, low;}

	// end inline asm
	mov.u32 	%r4680, %r5024;
	mov.u32 	%r4681, %r5024;
	mov.u32 	%r4682, %r5024;
	mov.u32 	%r4683, %r5024;
	// begin inline asm
	mma.sync.aligned.m16n8k32.row.col.s32.s8.s8.s32 {%r4680, %r4681, %r4682, %r4683}, {%r4046, %r4047, %r4048, %r4049}, {%r4702, %r4703}, {%r4680, %r4681, %r4682, %r4683};
	// end inline asm
	cvt.rn.f32.s32 	%f3397, %r4680;
	mul.f32 	%f3398, %f2941, %f3397;
	fma.rn.f32 	%f3399, %f3398, %f2133, %f2727;
	cvt.rn.f32.s32 	%f3400, %r4681;
	mul.f32 	%f3401, %f2941, %f3400;
	fma.rn.f32 	%f3402, %f3401, %f2134, %f2730;
	cvt.rn.f32.s32 	%f3403, %r4682;
	mul.f32 	%f3404, %f2945, %f3403;
	fma.rn.f32 	%f3405, %f3404, %f2133, %f2733;
	cvt.rn.f32.s32 	%f3406, %r4683;
	mul.f32 	%f3407, %f2945, %f3406;
	fma.rn.f32 	%f3408, %f3407, %f2134, %f2736;
	mov.u32 	%r4694, %r5024;
	mov.u32 	%r4695, %r5024;
	mov.u32 	%r4696, %r5024;
	mov.u32 	%r4697, %r5024;
	// begin inline asm
	mma.sync.aligned.m16n8k32.row.col.s32.s8.s8.s32 {%r4694, %r4695, %r4696, %r4697}, {%r4062, %r4063, %r4064, %r4065}, {%r4702, %r4703}, {%r4694, %r4695, %r4696, %r4697};
	// end inline asm
	cvt.rn.f32.s32 	%f3409, %r4694;
	mul.f32 	%f3410, %f2949, %f3409;
	fma.rn.f32 	%f3411, %f3410, %f2133, %f2739;
	cvt.rn.f32.s32 	%f3412, %r4695;
	mul.f32 	%f3413, %f2949, %f3412;
	fma.rn.f32 	%f3414, %f3413, %f2134, %f2742;
	cvt.rn.f32.s32 	%f3415, %r4696;
	mul.f32 	%f3416, %f2953, %f3415;
	fma.rn.f32 	%f3417, %f3416, %f2133, %f2745;
	cvt.rn.f32.s32 	%f3418, %r4697;
	mul.f32 	%f3419, %f2953, %f3418;
	fma.rn.f32 	%f3420, %f3419, %f2134, %f2748;
	ld.shared.u32 	%r4732, [%r5473+11568];
	ld.shared.u32 	%r4733, [%r5473+11584];
	// begin inline asm
	{.reg .f16 low,high;
  mov.b32 {low,high},%r4708;
  cvt.f32.f16 %f2135, low;}

	// end inline asm
	// begin inline asm
	{.reg .f16 low,high;
  mov.b32 {low,high},%r4709;
  cvt.f32.f16 %f2136, low;}

	// end inline asm
	mov.u32 	%r4710, %r5024;
	mov.u32 	%r4711, %r5024;
	mov.u32 	%r4712, %r5024;
	mov.u32 	%r4713, %r5024;
	// begin inline asm
	mma.sync.aligned.m16n8k32.row.col.s32.s8.s8.s32 {%r4710, %r4711, %r4712, %r4713}, {%r4050, %r4051, %r4052, %r4053}, {%r4732, %r4733}, {%r4710, %r4711, %r4712, %r4713};
	// end inline asm
	cvt.rn.f32.s32 	%f3421, %r4710;
	mul.f32 	%f3422, %f2942, %f3421;
	fma.rn.f32 	%f3423, %f3422, %f2135, %f3399;
	cvt.rn.f32.s32 	%f3424, %r4711;
	mul.f32 	%f3425, %f2942, %f3424;
	fma.rn.f32 	%f3426, %f3425, %f2136, %f3402;
	cvt.rn.f32.s32 	%f3427, %r4712;
	mul.f32 	%f3428, %f2946, %f3427;
	fma.rn.f32 	%f3429, %f3428, %f2135, %f3405;
	cvt.rn.f32.s32 	%f3430, %r4713;
	mul.f32 	%f3431, %f2946, %f3430;
	fma.rn.f32 	%f3432, %f3431, %f2136, %f3408;
	mov.u32 	%r4724, %r5024;
	mov.u32 	%r4725, %r5024;
	mov.u32 	%r4726, %r5024;
	mov.u32 	%r4727, %r5024;
	// begin inline asm
	mma.sync.aligned.m16n8k32.row.col.s32.s8.s8.s32 {%r4724, %r4725, %r4726, %r4727}, {%r4066, %r4067, %r4068, %r4069}, {%r4732, %r4733}, {%r4724, %r4725, %r4726, %r4727};
	// end inline asm
	cvt.rn.f32.s32 	%f3433, %r4724;
	mul.f32 	%f3434, %f2950, %f3433;
	fma.rn.f32 	%f3435, %f3434, %f2135, %f3411;
	cvt.rn.f32.s32 	%f3436, %r4725;
	mul.f32 	%f3437, %f2950, %f3436;
	fma.rn.f32 	%f3438, %f3437, %f2136, %f3414;
	cvt.rn.f32.s32 	%f3439, %r4726;
	mul.f32 	%f3440, %f2954, %f3439;
	fma.rn.f32 	%f3441, %f3440, %f2135, %f3417;
	cvt.rn.f32.s32 	%f3442, %r4727;
	mul.f32 	%f3443, %f2954, %f3442;
	fma.rn.f32 	%f3444, %f3443, %f2136, %f3420;
	ld.shared.u32 	%r4762, [%r5473+11600];
	ld.shared.u32 	%r4763, [%r5473+11616];
	// begin inline asm
	{.reg .f16 low,high;
  mov.b32 {low,high},%r4738;
  cvt.f32.f16 %f2137, low;}

	// end inline asm
	// begin inline asm
	{.reg .f16 low,high;
  mov.b32 {low,high},%r4739;
  cvt.f32.f16 %f2138, low;}

	// end inline asm
	mov.u32 	%r4740, %r5024;
	mov.u32 	%r4741, %r5024;
	mov.u32 	%r4742, %r5024;
	mov.u32 	%r4743, %r5024;
	// begin inline asm
	mma.sync.aligned.m16n8k32.row.col.s32.s8.s8.s32 {%r4740, %r4741, %r4742, %r4743}, {%r4054, %r4055, %r4056, %r4057}, {%r4762, %r4763}, {%r4740, %r4741, %r4742, %r4743};
	// end inline asm
	cvt.rn.f32.s32 	%f3445, %r4740;
	mul.f32 	%f3446, %f2943, %f3445;
	fma.rn.f32 	%f3447, %f3446, %f2137, %f3423;
	cvt.rn.f32.s32 	%f3448, %r4741;
	mul.f32 	%f3449, %f2943, %f3448;
	fma.rn.f32 	%f3450, %f3449, %f2138, %f3426;
	cvt.rn.f32.s32 	%f3451, %r4742;
	mul.f32 	%f3452, %f2947, %f3451;
	fma.rn.f32 	%f3453, %f3452, %f2137, %f3429;
	cvt.rn.f32.s32 	%f3454, %r4743;
	mul.f32 	%f3455, %f2947, %f3454;
	fma.rn.f32 	%f3456, %f3455, %f2138, %f3432;
	mov.u32 	%r4754, %r5024;
	mov.u32 	%r4755, %r5024;
	mov.u32 	%r4756, %r5024;
	mov.u32 	%r4757, %r5024;
	// begin inline asm
	mma.sync.aligned.m16n8k32.row.col.s32.s8.s8.s32 {%r4754, %r4755, %r4756, %r4757}, {%r4070, %r4071, %r4072, %r4073}, {%r4762, %r4763}, {%r4754, %r4755, %r4756, %r4757};
	// end inline asm
	cvt.rn.f32.s32 	%f3457, %r4754;
	mul.f32 	%f3458, %f2951, %f3457;
	fma.rn.f32 	%f3459, %f3458, %f2137, %f3435;
	cvt.rn.f32.s32 	%f3460, %r4755;
	mul.f32 	%f3461, %f2951, %f3460;
	fma.rn.f32 	%f3462, %f3461, %f2138, %f3438;
	cvt.rn.f32.s32 	%f3463, %r4756;
	mul.f32 	%f3464, %f2955, %f3463;
	fma.rn.f32 	%f3465, %f3464, %f2137, %f3441;
	cvt.rn.f32.s32 	%f3466, %r4757;
	mul.f32 	%f3467, %f2955, %f3466;
	fma.rn.f32 	%f3468, %f3467, %f2138, %f3444;
	ld.shared.u32 	%r4792, [%r5473+11632];
	ld.shared.u32 	%r4793, [%r5473+11648];
	// begin inline asm
	{.reg .f16 low,high;
  mov.b32 {low,high},%r4768;
  cvt.f32.f16 %f2139, low;}

	// end inline asm
	// begin inline asm
	{.reg .f16 low,high;
  mov.b32 {low,high},%r4769;
  cvt.f32.f16 %f2140, low;}

	// end inline asm
	mov.u32 	%r4770, %r5024;
	mov.u32 	%r4771, %r5024;
	mov.u32 	%r4772, %r5024;
	mov.u32 	%r4773, %r5024;
	// begin inline asm
	mma.sync.aligned.m16n8k32.row.col.s32.s8.s8.s32 {%r4770, %r4771, %r4772, %r4773}, {%r4058, %r4059, %r4060, %r4061}, {%r4792, %r4793}, {%r4770, %r4771, %r4772, %r4773};
	// end inline asm
	cvt.rn.f32.s32 	%f3469, %r4770;
	mul.f32 	%f3470, %f2944, %f3469;
	fma.rn.f32 	%f3893, %f3470, %f2139, %f3447;
	cvt.rn.f32.s32 	%f3471, %r4771;
	mul.f32 	%f3472, %f2944, %f3471;
	fma.rn.f32 	%f3894, %f3472, %f2140, %f3450;
	cvt.rn.f32.s32 	%f3473, %r4772;
	mul.f32 	%f3474, %f2948, %f3473;
	fma.rn.f32 	%f3895, %f3474, %f2139, %f3453;
	cvt.rn.f32.s32 	%f3475, %r4773;
	mul.f32 	%f3476, %f2948, %f3475;
	fma.rn.f32 	%f3896, %f3476, %f2140, %f3456;
	mov.u32 	%r4784, %r5024;
	mov.u32 	%r4785, %r5024;
	mov.u32 	%r4786, %r5024;
	mov.u32 	%r4787, %r5024;
	// begin inline asm
	mma.sync.aligned.m16n8k32.row.col.s32.s8.s8.s32 {%r4784, %r4785, %r4786, %r4787}, {%r4074, %r4075, %r4076, %r4077}, {%r4792, %r4793}, {%r4784, %r4785, %r4786, %r4787};
	// end inline asm
	cvt.rn.f32.s32 	%f3477, %r4784;
	mul.f32 	%f3478, %f2952, %f3477;
	fma.rn.f32 	%f3897, %f3478, %f2139, %f3459;
	cvt.rn.f32.s32 	%f3479, %r4785;
	mul.f32 	%f3480, %f2952, %f3479;
	fma.rn.f32 	%f3898, %f3480, %f2140, %f3462;
	cvt.rn.f32.s32 	%f3481, %r4786;
	mul.f32 	%f3482, %f2956, %f3481;
	fma.rn.f32 	%f3899, %f3482, %f2139, %f3465;
	cvt.rn.f32.s32 	%f3483, %r4787;
	mul.f32 	%f3484, %f2956, %f3483;
	fma.rn.f32 	%f3900, %f3484, %f2140, %f3468;
	ld.shared.u32 	%r4822, [%r5473+13840];
	ld.shared.u32 	%r4823, [%r5473+13856];
	ld.shared.v4.u32 	{%r4798, %r4828, %r4858, %r4888}, [%r5474+13824];
	// begin inline asm
	{.reg .f16 low,high;
  mov.b32 {low,high},%r4798;
  cvt.f32.f16 %f2141, low;}

	// end inline asm
	ld.shared.v4.u32 	{%r4799, %r4829, %r4859, %r4889}, [%r5474+13968];
	// begin inline asm
	{.reg .f16 low,high;
  mov.b32 {low,high},%r4799;
  cvt.f32.f16 %f2142, low;}

	// end inline asm
	mov.u32 	%r4800, %r5024;
	mov.u32 	%r4801, %r5024;
	mov.u32 	%r4802, %r5024;
	mov.u32 	%r4803, %r5024;
	// begin inline asm
	mma.sync.aligned.m16n8k32.row.col.s32.s8.s8.s32 {%r4800, %r4801, %r4802, %r4803}, {%r4046, %r4047, %r4048, %r4049}, {%r4822, %r4823}, {%r4800, %r4801, %r4802, %r4803};
	// end inline asm
	cvt.rn.f32.s32 	%f3485, %r4800;
	mul.f32 	%f3486, %f2941, %f3485;
	fma.rn.f32 	%f3487, %f3486, %f2141, %f2823;
	cvt.rn.f32.s32 	%f3488, %r4801;
	mul.f32 	%f3489, %f2941, %f3488;
	fma.rn.f32 	%f3490, %f3489, %f2142, %f2826;
	cvt.rn.f32.s32 	%f3491, %r4802;
	mul.f32 	%f3492, %f2945, %f3491;
	fma.rn.f32 	%f3493, %f3492, %f2141, %f2829;
	cvt.rn.f32.s32 	%f3494, %r4803;
	mul.f32 	%f3495, %f2945, %f3494;
	fma.rn.f32 	%f3496, %f3495, %f2142, %f2832;
	mov.u32 	%r4814, %r5024;
	mov.u32 	%r4815, %r5024;
	mov.u32 	%r4816, %r5024;
	mov.u32 	%r4817, %r5024;
	// begin inline asm
	mma.sync.aligned.m16n8k32.row.col.s32.s8.s8.s32 {%r4814, %r4815, %r4816, %r4817}, {%r4062, %r4063, %r4064, %r4065}, {%r4822, %r4823}, {%r4814, %r4815, %r4816, %r4817};
	// end inline asm
	cvt.rn.f32.s32 	%f3497, %r4814;
	mul.f32 	%f3498, %f2949, %f3497;
	fma.rn.f32 	%f3499, %f3498, %f2141, %f2835;
	cvt.rn.f32.s32 	%f3500, %r4815;
	mul.f32 	%f3501, %f2949, %f3500;
	fma.rn.f32 	%f3502, %f3501, %f2142, %f2838;
	cvt.rn.f32.s32 	%f3503, %r4816;
	mul.f32 	%f3504, %f2953, %f3503;
	fma.rn.f32 	%f3505, %f3504, %f2141, %f2841;
	cvt.rn.f32.s32 	%f3506, %r4817;
	mul.f32 	%f3507, %f2953, %f3506;
	fma.rn.f32 	%f3508, %f3507, %f2142, %f2844;
	ld.shared.u32 	%r4852, [%r5473+13872];
	ld.shared.u32 	%r4853, [%r5473+13888];
	// begin inline asm
	{.reg .f16 low,high;
  mov.b32 {low,high},%r4828;
  cvt.f32.f16 %f2143, low;}

	// end inline asm
	// begin inline asm
	{.reg .f16 low,high;
  mov.b32 {low,high},%r4829;
  cvt.f32.f16 %f2144, low;}

	// end inline asm
	mov.u32 	%r4830, %r5024;
	mov.u32 	%r4831, %r5024;
	mov.u32 	%r4832, %r5024;
	mov.u32 	%r4833, %r5024;
	// begin inline asm
	mma.sync.aligned.m16n8k32.row.col.s32.s8.s8.s32 {%r4830, %r4831, %r4832, %r4833}, {%r4050, %r4051, %r4052, %r4053}, {%r4852, %r4853}, {%r4830, %r4831, %r4832, %r4833};
	// end inline asm
	cvt.rn.f32.s32 	%f3509, %r4830;
	mul.f32 	%f3510, %f2942, %f3509;
	fma.rn.f32 	%f3511, %f3510, %f2143, %f3487;
	cvt.rn.f32.s32 	%f3512, %r4831;
	mul.f32 	%f3513, %f2942, %f3512;
	fma.rn.f32 	%f3514, %f3513, %f2144, %f3490;
	cvt.rn.f32.s32 	%f3515, %r4832;
	mul.f32 	%f3516, %f2946, %f3515;
	fma.rn.f32 	%f3517, %f3516, %f2143, %f3493;
	cvt.rn.f32.s32 	%f3518, %r4833;
	mul.f32 	%f3519, %f2946, %f3518;
	fma.rn.f32 	%f3520, %f3519, %f2144, %f3496;
	mov.u32 	%r4844, %r5024;
	mov.u32 	%r4845, %r5024;
	mov.u32 	%r4846, %r5024;
	mov.u32 	%r4847, %r5024;
	// begin inline asm
	mma.sync.aligned.m16n8k32.row.col.s32.s8.s8.s32 {%r4844, %r4845, %r4846, %r4847}, {%r4066, %r4067, %r4068, %r4069}, {%r4852, %r4853}, {%r4844, %r4845, %r4846, %r4847};
	// end inline asm
	cvt.rn.f32.s32 	%f3521, %r4844;
	mul.f32 	%f3522, %f2950, %f3521;
	fma.rn.f32 	%f3523, %f3522, %f2143, %f3499;
	cvt.rn.f32.s32 	%f3524, %r4845;
	mul.f32 	%f3525, %f2950, %f3524;
	fma.rn.f32 	%f3526, %f3525, %f2144, %f3502;
	cvt.rn.f32.s32 	%f3527, %r4846;
	mul.f32 	%f3528, %f2954, %f3527;
	fma.rn.f32 	%f3529, %f3528, %f2143, %f3505;
	cvt.rn.f32.s32 	%f3530, %r4847;
	mul.f32 	%f3531, %f2954, %f3530;
	fma.rn.f32 	%f3532, %f3531, %f2144, %f3508;
	ld.shared.u32 	%r4882, [%r5473+13904];
	ld.shared.u32 	%r4883, [%r5473+13920];
	// begin inline asm
	{.reg .f16 low,high;
  mov.b32 {low,high},%r4858;
  cvt.f32.f16 %f2145, low;}

	// end inline asm
	// begin inline asm
	{.reg .f16 low,high;
  mov.b32 {low,high},%r4859;
  cvt.f32.f16 %f2146, low;}

	// end inline asm
	mov.u32 	%r4860, %r5024;
	mov.u32 	%r4861, %r5024;
	mov.u32 	%r4862, %r5024;
	mov.u32 	%r4863, %r5024;
	// begin inline asm
	mma.sync.aligned.m16n8k32.row.col.s32.s8.s8.s32 {%r4860, %r4861, %r4862, %r4863}, {%r4054, %r4055, %r4056, %r4057}, {%r4882, %r4883}, {%r4860, %r4861, %r4862, %r4863};
	// end inline asm
	cvt.rn.f32.s32 	%f3533, %r4860;
	mul.f32 	%f3534, %f2943, %f3533;
	fma.rn.f32 	%f3535, %f3534, %f2145, %f3511;
	cvt.rn.f32.s32 	%f3536, %r4861;
	mul.f32 	%f3537, %f2943, %f3536;
	fma.rn.f32 	%f3538, %f3537, %f2146, %f3514;
	cvt.rn.f32.s32 	%f3539, %r4862;
	mul.f32 	%f3540, %f2947, %f3539;
	fma.rn.f32 	%f3541, %f3540, %f2145, %f3517;
	cvt.rn.f32.s32 	%f3542, %r4863;
	mul.f32 	%f3543, %f2947, %f3542;
	fma.rn.f32 	%f3544, %f3543, %f2146, %f3520;
	mov.u32 	%r4874, %r5024;
	mov.u32 	%r4875, %r5024;
	mov.u32 	%r4876, %r5024;
	mov.u32 	%r4877, %r5024;
	// begin inline asm
	mma.sync.aligned.m16n8k32.row.col.s32.s8.s8.s32 {%r4874, %r4875, %r4876, %r4877}, {%r4070, %r4071, %r4072, %r4073}, {%r4882, %r4883}, {%r4874, %r4875, %r4876, %r4877};
	// end inline asm
	cvt.rn.f32.s32 	%f3545, %r4874;
	mul.f32 	%f3546, %f2951, %f3545;
	fma.rn.f32 	%f3547, %f3546, %f2145, %f3523;
	cvt.rn.f32.s32 	%f3548, %r4875;
	mul.f32 	%f3549, %f2951, %f3548;
	fma.rn.f32 	%f3550, %f3549, %f2146, %f3526;
	cvt.rn.f32.s32 	%f3551, %r4876;
	mul.f32 	%f3552, %f2955, %f3551;
	fma.rn.f32 	%f3553, %f3552, %f2145, %f3529;
	cvt.rn.f32.s32 	%f3554, %r4877;
	mul.f32 	%f3555, %f2955, %f3554;
	fma.rn.f32 	%f3556, %f3555, %f2146, %f3532;
	ld.shared.u32 	%r4912, [%r5473+13936];
	ld.shared.u32 	%r4913, [%r5473+13952];
	// begin inline asm
	{.reg .f16 low,high;
  mov.b32 {low,high},%r4888;
  cvt.f32.f16 %f2147, low;}

	// end inline asm
	// begin inline asm
	{.reg .f16 low,high;
  mov.b32 {low,high},%r4889;
  cvt.f32.f16 %f2148, low;}

	// end inline asm
	mov.u32 	%r4890, %r5024;
	mov.u32 	%r4891, %r5024;
	mov.u32 	%r4892, %r5024;
	mov.u32 	%r4893, %r5024;
	// begin inline asm
	mma.sync.aligned.m16n8k32.row.col.s32.s8.s8.s32 {%r4890, %r4891, %r4892, %r4893}, {%r4058, %r4059, %r4060, %r4061}, {%r4912, %r4913}, {%r4890, %r4891, %r4892, %r4893};
	// end inline asm
	cvt.rn.f32.s32 	%f3557, %r4890;
	mul.f32 	%f3558, %f2944, %f3557;
	fma.rn.f32 	%f3901, %f3558, %f2147, %f3535;
	cvt.rn.f32.s32 	%f3559, %r4891;
	mul.f32 	%f3560, %f2944, %f3559;
	fma.rn.f32 	%f3902, %f3560, %f2148, %f3538;
	cvt.rn.f32.s32 	%f3561, %r4892;
	mul.f32 	%f3562, %f2948, %f3561;
	fma.rn.f32 	%f3903, %f3562, %f2147, %f3541;
	cvt.rn.f32.s32 	%f3563, %r4893;
	mul.f32 	%f3564, %f2948, %f3563;
	fma.rn.f32 	%f3904, %f3564, %f2148, %f3544;
	mov.u32 	%r4904, %r5024;
	mov.u32 	%r4905, %r5024;
	mov.u32 	%r4906, %r5024;
	mov.u32 	%r4907, %r5024;
	// begin inline asm
	mma.sync.aligned.m16n8k32.row.col.s32.s8.s8.s32 {%r4904, %r4905, %r4906, %r4907}, {%r4074, %r4075, %r4076, %r4077}, {%r4912, %r4913}, {%r4904, %r4905, %r4906, %r4907};
	// end inline asm
	cvt.rn.f32.s32 	%f3565, %r4904;
	mul.f32 	%f3566, %f2952, %f3565;
	fma.rn.f32 	%f3905, %f3566, %f2147, %f3547;
	cvt.rn.f32.s32 	%f3567, %r4905;
	mul.f32 	%f3568, %f2952, %f3567;
	fma.rn.f32 	%f3906, %f3568, %f2148, %f3550;
	cvt.rn.f32.s32 	%f3569, %r4906;
	mul.f32 	%f3570, %f2956, %f3569;
	fma.rn.f32 	%f3907, %f3570, %f2147, %f3553;
	cvt.rn.f32.s32 	%f3571, %r4907;
	mul.f32 	%f3572, %f2956, %f3571;
	fma.rn.f32 	%f3908, %f3572, %f2148, %f3556;
	ld.shared.u32 	%r4942, [%r5473+16144];
	ld.shared.u32 	%r4943, [%r5473+16160];
	ld.shared.v4.u32 	{%r4918, %r4948, %r4978, %r5008}, [%r5474+16128];
	// begin inline asm
	{.reg .f16 low,high;
  mov.b32 {low,high},%r4918;
  cvt.f32.f16 %f2149, low;}

	// end inline asm
	ld.shared.v4.u32 	{%r4919, %r4949, %r4979, %r5009}, [%r5474+16272];
	// begin inline asm
	{.reg .f16 low,high;
  mov.b32 {low,high},%r4919;
  cvt.f32.f16 %f2150, low;}

	// end inline asm
	mov.u32 	%r4920, %r5024;
	mov.u32 	%r4921, %r5024;
	mov.u32 	%r4922, %r5024;
	mov.u32 	%r4923, %r5024;
	// begin inline asm
	mma.sync.aligned.m16n8k32.row.col.s32.s8.s8.s32 {%r4920, %r4921, %r4922, %r4923}, {%r4046, %r4047, %r4048, %r4049}, {%r4942, %r4943}, {%r4920, %r4921, %r4922, %r4923};
	// end inline asm
	cvt.rn.f32.s32 	%f3573, %r4920;
	mul.f32 	%f3574, %f2941, %f3573;
	fma.rn.f32 	%f3575, %f3574, %f2149, %f2919;
	cvt.rn.f32.s32 	%f3576, %r4921;
	mul.f32 	%f3577, %f2941, %f3576;
	fma.rn.f32 	%f3578, %f3577, %f2150, %f2922;
	cvt.rn.f32.s32 	%f3579, %r4922;
	mul.f32 	%f3580, %f2945, %f3579;
	fma.rn.f32 	%f3581, %f3580, %f2149, %f2925;
	cvt.rn.f32.s32 	%f3582, %r4923;
	mul.f32 	%f3583, %f2945, %f3582;
	fma.rn.f32 	%f3584, %f3583, %f2150, %f2928;
	mov.u32 	%r4934, %r5024;
	mov.u32 	%r4935, %r5024;
	mov.u32 	%r4936, %r5024;
	mov.u32 	%r4937, %r5024;
	// begin inline asm
	mma.sync.aligned.m16n8k32.row.col.s32.s8.s8.s32 {%r4934, %r4935, %r4936, %r4937}, {%r4062, %r4063, %r4064, %r4065}, {%r4942, %r4943}, {%r4934, %r4935, %r4936, %r4937};
	// end inline asm
	cvt.rn.f32.s32 	%f3585, %r4934;
	mul.f32 	%f3586, %f2949, %f3585;
	fma.rn.f32 	%f3587, %f3586, %f2149, %f2931;
	cvt.rn.f32.s32 	%f3588, %r4935;
	mul.f32 	%f3589, %f2949, %f3588;
	fma.rn.f32 	%f3590, %f3589, %f2150, %f2934;
	cvt.rn.f32.s32 	%f3591, %r4936;
	mul.f32 	%f3592, %f2953, %f3591;
	fma.rn.f32 	%f3593, %f3592, %f2149, %f2937;
	cvt.rn.f32.s32 	%f3594, %r4937;
	mul.f32 	%f3595, %f2953, %f3594;
	fma.rn.f32 	%f3596, %f3595, %f2150, %f2940;
	ld.shared.u32 	%r4972, [%r5473+16176];
	ld.shared.u32 	%r4973, [%r5473+16192];
	// begin inline asm
	{.reg .f16 low,high;
  mov.b32 {low,high},%r4948;
  cvt.f32.f16 %f2151, low;}

	// end inline asm
	// begin inline asm
	{.reg .f16 low,high;
  mov.b32 {low,high},%r4949;
  cvt.f32.f16 %f2152, low;}

	// end inline asm
	mov.u32 	%r4950, %r5024;
	mov.u32 	%r4951, %r5024;
	mov.u32 	%r4952, %r5024;
	mov.u32 	%r4953, %r5024;
	// begin inline asm
	mma.sync.aligned.m16n8k32.row.col.s32.s8.s8.s32 {%r4950, %r4951, %r4952, %r4953}, {%r4050, %r4051, %r4052, %r4053}, {%r4972, %r4973}, {%r4950, %r4951, %r4952, %r4953};
	// end inline asm
	cvt.rn.f32.s32 	%f3597, %r4950;
	mul.f32 	%f3598, %f2942, %f3597;
	fma.rn.f32 	%f3599, %f3598, %f2151, %f3575;
	cvt.rn.f32.s32 	%f3600, %r4951;
	mul.f32 	%f3601, %f2942, %f3600;
	fma.rn.f32 	%f3602, %f3601, %f2152, %f3578;
	cvt.rn.f32.s32 	%f3603, %r4952;
	mul.f32 	%f3604, %f2946, %f3603;
	fma.rn.f32 	%f3605, %f3604, %f2151, %f3581;
	cvt.rn.f32.s32 	%f3606, %r4953;
	mul.f32 	%f3607, %f2946, %f3606;
	fma.rn.f32 	%f3608, %f3607, %f2152, %f3584;
	mov.u32 	%r4964, %r5024;
	mov.u32 	%r4965, %r5024;
	mov.u32 	%r4966, %r5024;
	mov.u32 	%r4967, %r5024;
	// begin inline asm
	mma.sync.aligned.m16n8k32.row.col.s32.s8.s8.s32 {%r4964, %r4965, %r4966, %r4967}, {%r4066, %r4067, %r4068, %r4069}, {%r4972, %r4973}, {%r4964, %r4965, %r4966, %r4967};
	// end inline asm
	cvt.rn.f32.s32 	%f3609, %r4964;
	mul.f32 	%f3610, %f2950, %f3609;
	fma.rn.f32 	%f3611, %f3610, %f2151, %f3587;
	cvt.rn.f32.s32 	%f3612, %r4965;
	mul.f32 	%f3613, %f2950, %f3612;
	fma.rn.f32 	%f3614, %f3613, %f2152, %f3590;
	cvt.rn.f32.s32 	%f3615, %r4966;
	mul.f32 	%f3616, %f2954, %f3615;
	fma.rn.f32 	%f3617, %f3616, %f2151, %f3593;
	cvt.rn.f32.s32 	%f3618, %r4967;
	mul.f32 	%f3619, %f2954, %f3618;
	fma.rn.f32 	%f3620, %f3619, %f2152, %f3596;
	ld.shared.u32 	%r5002, [%r5473+16208];
	ld.shared.u32 	%r5003, [%r5473+16224];
	// begin inline asm
	{.reg .f16 low,high;
  mov.b32 {low,high},%r4978;
  cvt.f32.f16 %f2153, low;}

	// end inline asm
	// begin inline asm
	{.reg .f16 low,high;
  mov.b32 {low,high},%r4979;
  cvt.f32.f16 %f2154, low;}

	// end inline asm
	mov.u32 	%r4980, %r5024;
	mov.u32 	%r4981, %r5024;
	mov.u32 	%r4982, %r5024;
	mov.u32 	%r4983, %r5024;
	// begin inline asm
	mma.sync.aligned.m16n8k32.row.col.s32.s8.s8.s32 {%r4980, %r4981, %r4982, %r4983}, {%r4054, %r4055, %r4056, %r4057}, {%r5002, %r5003}, {%r4980, %r4981, %r4982, %r4983};
	// end inline asm
	cvt.rn.f32.s32 	%f3621, %r4980;
	mul.f32 	%f3622, %f2943, %f3621;
	fma.rn.f32 	%f3623, %f3622, %f2153, %f3599;
	cvt.rn.f32.s32 	%f3624, %r4981;
	mul.f32 	%f3625, %f2943, %f3624;
	fma.rn.f32 	%f3626, %f3625, %f2154, %f3602;
	cvt.rn.f32.s32 	%f3627, %r4982;
	mul.f32 	%f3628, %f2947, %f3627;
	fma.rn.f32 	%f3629, %f3628, %f2153, %f3605;
	cvt.rn.f32.s32 	%f3630, %r4983;
	mul.f32 	%f3631, %f2947, %f3630;
	fma.rn.f32 	%f3632, %f3631, %f2154, %f3608;
	mov.u32 	%r4994, %r5024;
	mov.u32 	%r4995, %r5024;
	mov.u32 	%r4996, %r5024;
	mov.u32 	%r4997, %r5024;
	// begin inline asm
	mma.sync.aligned.m16n8k32.row.col.s32.s8.s8.s32 {%r4994, %r4995, %r4996, %r4997}, {%r4070, %r4071, %r4072, %r4073}, {%r5002, %r5003}, {%r4994, %r4995, %r4996, %r4997};
	// end inline asm
	cvt.rn.f32.s32 	%f3633, %r4994;
	mul.f32 	%f3634, %f2951, %f3633;
	fma.rn.f32 	%f3635, %f3634, %f2153, %f3611;
	cvt.rn.f32.s32 	%f3636, %r4995;
	mul.f32 	%f3637, %f2951, %f3636;
	fma.rn.f32 	%f3638, %f3637, %f2154, %f3614;
	cvt.rn.f32.s32 	%f3639, %r4996;
	mul.f32 	%f3640, %f2955, %f3639;
	fma.rn.f32 	%f3641, %f3640, %f2153, %f3617;
	cvt.rn.f32.s32 	%f3642, %r4997;
	mul.f32 	%f3643, %f2955, %f3642;
	fma.rn.f32 	%f3644, %f3643, %f2154, %f3620;
	ld.shared.u32 	%r5032, [%r5473+16240];
	ld.shared.u32 	%r5033, [%r5473+16256];
	// begin inline asm
	{.reg .f16 low,high;
  mov.b32 {low,high},%r5008;
  cvt.f32.f16 %f2155, low;}

	// end inline asm
	// begin inline asm
	{.reg .f16 low,high;
  mov.b32 {low,high},%r5009;
  cvt.f32.f16 %f2156, low;}

	// end inline asm
	mov.u32 	%r5010, %r5024;
	mov.u32 	%r5011, %r5024;
	mov.u32 	%r5012, %r5024;
	mov.u32 	%r5013, %r5024;
	// begin inline asm
	mma.sync.aligned.m16n8k32.row.col.s32.s8.s8.s32 {%r5010, %r5011, %r5012, %r5013}, {%r4058, %r4059, %r4060, %r4061}, {%r5032, %r5033}, {%r5010, %r5011, %r5012, %r5013};
	// end inline asm
	cvt.rn.f32.s32 	%f3645, %r5010;
	mul.f32 	%f3646, %f2944, %f3645;
	fma.rn.f32 	%f3909, %f3646, %f2155, %f3623;
	cvt.rn.f32.s32 	%f3647, %r5011;
	mul.f32 	%f3648, %f2944, %f3647;
	fma.rn.f32 	%f3910, %f3648, %f2156, %f3626;
	cvt.rn.f32.s32 	%f3649, %r5012;
	mul.f32 	%f3650, %f2948, %f3649;
	fma.rn.f32 	%f3911, %f3650, %f2155, %f3629;
	cvt.rn.f32.s32 	%f3651, %r5013;
	mul.f32 	%f3652, %f2948, %f3651;
	fma.rn.f32 	%f3912, %f3652, %f2156, %f3632;
	mov.u32 	%r5025, %r5024;
	mov.u32 	%r5026, %r5024;
	mov.u32 	%r5027, %r5024;
	// begin inline asm
	mma.sync.aligned.m16n8k32.row.col.s32.s8.s8.s32 {%r5024, %r5025, %r5026, %r5027}, {%r4074, %r4075, %r4076, %r4077}, {%r5032, %r5033}, {%r5024, %r5025, %r5026, %r5027};
	// end inline asm
	cvt.rn.f32.s32 	%f3653, %r5024;
	mul.f32 	%f3654, %f2952, %f3653;
	fma.rn.f32 	%f3913, %f3654, %f2155, %f3635;
	cvt.rn.f32.s32 	%f3655, %r5025;
	mul.f32 	%f3656, %f2952, %f3655;
	fma.rn.f32 	%f3914, %f3656, %f2156, %f3638;
	cvt.rn.f32.s32 	%f3657, %r5026;
	mul.f32 	%f3658, %f2956, %f3657;
	fma.rn.f32 	%f3915, %f3658, %f2155, %f3641;
	cvt.rn.f32.s32 	%f3659, %r5027;
	mul.f32 	%f3660, %f2956, %f3659;
	fma.rn.f32 	%f3916, %f3660, %f2156, %f3644;
	bar.sync 	0;
	add.s32 	%r5588, %r5588, 8;
	add.s32 	%r5599, %r5599, 8;
	setp.lt.s32 	%p99, %r5588, %r5596;
	@%p99 bra 	$L__BB42_190;
$L__BB42_191:
	ld.param.u64 	%rd851, [mul_mat_q40_128_8_false_param_5];
	cvta.to.global.u64 	%rd712, %rd851;
	shl.b32 	%r5493, %r7, 14;
	cvt.u64.u32 	%rd713, %r5493;
	shr.u32 	%r5494, %r4, 2;
	shl.b32 	%r5495, %r3, 4;
	and.b32  	%r5496, %r5495, 16352;
	add.s32 	%r5497, %r5494, %r5496;
	and.b32  	%r5499, %r81, 32;
	shl.b32 	%r5500, %r4, 3;
	and.b32  	%r5501, %r5500, 24;
	or.b32  	%r5502, %r5501, %r5499;
	add.s32 	%r5504, %r83, %r5502;
	ld.shared.v2.u32 	{%r5505, %r5506}, [%r5504];
	shl.b32 	%r5507, %r5505, 7;
	add.s32 	%r5508, %r5507, %r5497;
	cvt.s64.s32 	%rd714, %r5508;
	add.s64 	%rd715, %rd714, %rd713;
	shl.b64 	%rd716, %rd715, 2;
	add.s64 	%rd717, %rd712, %rd716;
	st.global.f32 	[%rd717], %f3853;
	shl.b32 	%r5509, %r5506, 7;
	add.s32 	%r5510, %r5509, %r5497;
	cvt.s64.s32 	%rd718, %r5510;
	add.s64 	%rd719, %rd718, %rd713;
	shl.b64 	%rd720, %rd719, 2;
	add.s64 	%rd721, %rd712, %rd720;
	st.global.f32 	[%rd721], %f3854;
	st.global.f32 	[%rd717+32], %f3855;
	st.global.f32 	[%rd721+32], %f3856;
	add.s32 	%r5511, %r5508, 16;
	cvt.s64.s32 	%rd722, %r5511;
	add.s64 	%rd723, %rd722, %rd713;
	shl.b64 	%rd724, %rd723, 2;
	add.s64 	%rd725, %rd712, %rd724;
	st.global.f32 	[%rd725], %f3857;
	add.s32 	%r5512, %r5510, 16;
	cvt.s64.s32 	%rd726, %r5512;
	add.s64 	%rd727, %rd726, %rd713;
	shl.b64 	%rd728, %rd727, 2;
	add.s64 	%rd729, %rd712, %rd728;
	st.global.f32 	[%rd729], %f3858;
	st.global.f32 	[%rd725+32], %f3859;
	st.global.f32 	[%rd729+32], %f3860;
	ld.shared.v2.u32 	{%r5513, %r5514}, [%r5504+64];
	shl.b32 	%r5515, %r5513, 7;
	add.s32 	%r5516, %r5515, %r5497;
	cvt.s64.s32 	%rd730, %r5516;
	add.s64 	%rd731, %rd730, %rd713;
	shl.b64 	%rd732, %rd731, 2;
	add.s64 	%rd733, %rd712, %rd732;
	st.global.f32 	[%rd733], %f3861;
	shl.b32 	%r5517, %r5514, 7;
	add.s32 	%r5518, %r5517, %r5497;
	cvt.s64.s32 	%rd734, %r5518;
	add.s64 	%rd735, %rd734, %rd713;
	shl.b64 	%rd736, %rd735, 2;
	add.s64 	%rd737, %rd712, %rd736;
	st.global.f32 	[%rd737], %f3862;
	st.global.f32 	[%rd733+32], %f3863;
	st.global.f32 	[%rd737+32], %f3864;
	add.s32 	%r5519, %r5516, 16;
	cvt.s64.s32 	%rd738, %r5519;
	add.s64 	%rd739, %rd738, %rd713;
	shl.b64 	%rd740, %rd739, 2;
	add.s64 	%rd741, %rd712, %rd740;
	st.global.f32 	[%rd741], %f3865;
	add.s32 	%r5520, %r5518, 16;
	cvt.s64.s32 	%rd742, %r5520;
	add.s64 	%rd743, %rd742, %rd713;
	shl.b64 	%rd744, %rd743, 2;
	add.s64 	%rd745, %rd712, %rd744;
	st.global.f32 	[%rd745], %f3866;
	st.global.f32 	[%rd741+32], %f3867;
	st.global.f32 	[%rd745+32], %f3868;
	ld.shared.v2.u32 	{%r5521, %r5522}, [%r5504+128];
	shl.b32 	%r5523, %r5521, 7;
	add.s32 	%r5524, %r5523, %r5497;
	cvt.s64.s32 	%rd746, %r5524;
	add.s64 	%rd747, %rd746, %rd713;
	shl.b64 	%rd748, %rd747, 2;
	add.s64 	%rd749, %rd712, %rd748;
	st.global.f32 	[%rd749], %f3869;
	shl.b32 	%r5525, %r5522, 7;
	add.s32 	%r5526, %r5525, %r5497;
	cvt.s64.s32 	%rd750, %r5526;
	add.s64 	%rd751, %rd750, %rd713;
	shl.b64 	%rd752, %rd751, 2;
	add.s64 	%rd753, %rd712, %rd752;
	st.global.f32 	[%rd753], %f3870;
	st.global.f32 	[%rd749+32], %f3871;
	st.global.f32 	[%rd753+32], %f3872;
	add.s32 	%r5527, %r5524, 16;
	cvt.s64.s32 	%rd754, %r5527;
	add.s64 	%rd755, %rd754, %rd713;
	shl.b64 	%rd756, %rd755, 2;
	add.s64 	%rd757, %rd712, %rd756;
	st.global.f32 	[%rd757], %f3873;
	add.s32 	%r5528, %r5526, 16;
	cvt.s64.s32 	%rd758, %r5528;
	add.s64 	%rd759, %rd758, %rd713;
	shl.b64 	%rd760, %rd759, 2;
	add.s64 	%rd761, %rd712, %rd760;
	st.global.f32 	[%rd761], %f3874;
	st.global.f32 	[%rd757+32], %f3875;
	st.global.f32 	[%rd761+32], %f3876;
	ld.shared.v2.u32 	{%r5529, %r5530}, [%r5504+192];
	shl.b32 	%r5531, %r5529, 7;
	add.s32 	%r5532, %r5531, %r5497;
	cvt.s64.s32 	%rd762, %r5532;
	add.s64 	%rd763, %rd762, %rd713;
	shl.b64 	%rd764, %rd763, 2;
	add.s64 	%rd765, %rd712, %rd764;
	st.global.f32 	[%rd765], %f3877;
	shl.b32 	%r5533, %r5530, 7;
	add.s32 	%r5534, %r5533, %r5497;
	cvt.s64.s32 	%rd766, %r5534;
	add.s64 	%rd767, %rd766, %rd713;
	shl.b64 	%rd768, %rd767, 2;
	add.s64 	%rd769, %rd712, %rd768;
	st.global.f32 	[%rd769], %f3878;
	st.global.f32 	[%rd765+32], %f3879;
	st.global.f32 	[%rd769+32], %f3880;
	add.s32 	%r5535, %r5532, 16;
	cvt.s64.s32 	%rd770, %r5535;
	add.s64 	%rd771, %rd770, %rd713;
	shl.b64 	%rd772, %rd771, 2;
	add.s64 	%rd773, %rd712, %rd772;
	st.global.f32 	[%rd773], %f3881;
	add.s32 	%r5536, %r5534, 16;
	cvt.s64.s32 	%rd774, %r5536;
	add.s64 	%rd775, %rd774, %rd713;
	shl.b64 	%rd776, %rd775, 2;
	add.s64 	%rd777, %rd712, %rd776;
	st.global.f32 	[%rd777], %f3882;
	st.global.f32 	[%rd773+32], %f3883;
	st.global.f32 	[%rd777+32], %f3884;
	ld.shared.v2.u32 	{%r5537, %r5538}, [%r5504+256];
	shl.b32 	%r5539, %r5537, 7;
	add.s32 	%r5540, %r5539, %r5497;
	cvt.s64.s32 	%rd778, %r5540;
	add.s64 	%rd779, %rd778, %rd713;
	shl.b64 	%rd780, %rd779, 2;
	add.s64 	%rd781, %rd712, %rd780;
	st.global.f32 	[%rd781], %f3885;
	shl.b32 	%r5541, %r5538, 7;
	add.s32 	%r5542, %r5541, %r5497;
	cvt.s64.s32 	%rd782, %r5542;
	add.s64 	%rd783, %rd782, %rd713;
	shl.b64 	%rd784, %rd783, 2;
	add.s64 	%rd785, %rd712, %rd784;
	st.global.f32 	[%rd785], %f3886;
	st.global.f32 	[%rd781+32], %f3887;
	st.global.f32 	[%rd785+32], %f3888;
	add.s32 	%r5543, %r5540, 16;
	cvt.s64.s32 	%rd786, %r5543;
	add.s64 	%rd787, %rd786, %rd713;
	shl.b64 	%rd788, %rd787, 2;
	add.s64 	%rd789, %rd712, %rd788;
	st.global.f32 	[%rd789], %f3889;
	add.s32 	%r5544, %r5542, 16;
	cvt.s64.s32 	%rd790, %r5544;
	add.s64 	%rd791, %rd790, %rd713;
	shl.b64 	%rd792, %rd791, 2;
	add.s64 	%rd793, %rd712, %rd792;
	st.global.f32 	[%rd793], %f3890;
	st.global.f32 	[%rd789+32], %f3891;
	st.global.f32 	[%rd793+32], %f3892;
	ld.shared.v2.u32 	{%r5545, %r5546}, [%r5504+320];
	shl.b32 	%r5547, %r5545, 7;
	add.s32 	%r5548, %r5547, %r5497;
	cvt.s64.s32 	%rd794, %r5548;
	add.s64 	%rd795, %rd794, %rd713;
	shl.b64 	%rd796, %rd795, 2;
	add.s64 	%rd797, %rd712, %rd796;
	st.global.f32 	[%rd797], %f3893;
	shl.b32 	%r5549, %r5546, 7;
	add.s32 	%r5550, %r5549, %r5497;
	cvt.s64.s32 	%rd798, %r5550;
	add.s64 	%rd799, %rd798, %rd713;
	shl.b64 	%rd800, %rd799, 2;
	add.s64 	%rd801, %rd712, %rd800;
	st.global.f32 	[%rd801], %f3894;
	st.global.f32 	[%rd797+32], %f3895;
	st.global.f32 	[%rd801+32], %f3896;
	add.s32 	%r5551, %r5548, 16;
	cvt.s64.s32 	%rd802, %r5551;
	add.s64 	%rd803, %rd802, %rd713;
	shl.b64 	%rd804, %rd803, 2;
	add.s64 	%rd805, %rd712, %rd804;
	st.global.f32 	[%rd805], %f3897;
	add.s32 	%r5552, %r5550, 16;
	cvt.s64.s32 	%rd806, %r5552;
	add.s64 	%rd807, %rd806, %rd713;
	shl.b64 	%rd808, %rd807, 2;
	add.s64 	%rd809, %rd712, %rd808;
	st.global.f32 	[%rd809], %f3898;
	st.global.f32 	[%rd805+32], %f3899;
	st.global.f32 	[%rd809+32], %f3900;
	ld.shared.v2.u32 	{%r5553, %r5554}, [%r5504+384];
	shl.b32 	%r5555, %r5553, 7;
	add.s32 	%r5556, %r5555, %r5497;
	cvt.s64.s32 	%rd810, %r5556;
	add.s64 	%rd811, %rd810, %rd713;
	shl.b64 	%rd812, %rd811, 2;
	add.s64 	%rd813, %rd712, %rd812;
	st.global.f32 	[%rd813], %f3901;
	shl.b32 	%r5557, %r5554, 7;
	add.s32 	%r5558, %r5557, %r5497;
	cvt.s64.s32 	%rd814, %r5558;
	add.s64 	%rd815, %rd814, %rd713;
	shl.b64 	%rd816, %rd815, 2;
	add.s64 	%rd817, %rd712, %rd816;
	st.global.f32 	[%rd817], %f3902;
	st.global.f32 	[%rd813+32], %f3903;
	st.global.f32 	[%rd817+32], %f3904;
	add.s32 	%r5559, %r5556, 16;
	cvt.s64.s32 	%rd818, %r5559;
	add.s64 	%rd819, %rd818, %rd713;
	shl.b64 	%rd820, %rd819, 2;
	add.s64 	%rd821, %rd712, %rd820;
	st.global.f32 	[%rd821], %f3905;
	add.s32 	%r5560, %r5558, 16;
	cvt.s64.s32 	%rd822, %r5560;
	add.s64 	%rd823, %rd822, %rd713;
	shl.b64 	%rd824, %rd823, 2;
	add.s64 	%rd825, %rd712, %rd824;
	st.global.f32 	[%rd825], %f3906;
	st.global.f32 	[%rd821+32], %f3907;
	st.global.f32 	[%rd825+32], %f3908;
	ld.shared.v2.u32 	{%r5561, %r5562}, [%r5504+448];
	shl.b32 	%r5563, %r5561, 7;
	add.s32 	%r5564, %r5563, %r5497;
	cvt.s64.s32 	%rd826, %r5564;
	add.s64 	%rd827, %rd826, %rd713;
	shl.b64 	%rd828, %rd827, 2;
	add.s64 	%rd829, %rd712, %rd828;
	st.global.f32 	[%rd829], %f3909;
	shl.b32 	%r5565, %r5562, 7;
	add.s32 	%r5566, %r5565, %r5497;
	cvt.s64.s32 	%rd830, %r5566;
	add.s64 	%rd831, %rd830, %rd713;
	shl.b64 	%rd832, %rd831, 2;
	add.s64 	%rd833, %rd712, %rd832;
	st.global.f32 	[%rd833], %f3910;
	st.global.f32 	[%rd829+32], %f3911;
	st.global.f32 	[%rd833+32], %f3912;
	add.s32 	%r5567, %r5564, 16;
	cvt.s64.s32 	%rd834, %r5567;
	add.s64 	%rd835, %rd834, %rd713;
	shl.b64 	%rd836, %rd835, 2;
	add.s64 	%rd837, %rd712, %rd836;
	st.global.f32 	[%rd837], %f3913;
	add.s32 	%r5568, %r5566, 16;
	cvt.s64.s32 	%rd838, %r5568;
	add.s64 	%rd839, %rd838, %rd713;
	shl.b64 	%rd840, %rd839, 2;
	add.s64 	%rd841, %rd712, %rd840;
	st.global.f32 	[%rd841], %f3914;
	st.global.f32 	[%rd837+32], %f3915;
	st.global.f32 	[%rd841+32], %f3916;
$L__BB42_192:
	ret;

}
	// .globl	mul_mat_q40_stream_k_fixup_128_8_false
.visible .entry mul_mat_q40_stream_k_fixup_128_8_false(
	.param .u64 .ptr .align 1 mul_mat_q40_stream_k_fixup_128_8_false_param_0,
	.param .u64 .ptr .align 1 mul_mat_q40_stream_k_fixup_128_8_false_param_1,
	.param .u64 .ptr .align 1 mul_mat_q40_stream_k_fixup_128_8_false_param_2,
	.param .u64 .ptr .align 1 mul_mat_q40_stream_k_fixup_128_8_false_param_3,
	.param .u32 mul_mat_q40_stream_k_fixup_128_8_false_param_4,
	.param .u32 mul_mat_q40_stream_k_fixup_128_8_false_param_5,
	.param .u32 mul_mat_q40_stream_k_fixup_128_8_false_param_6,
	.param .u32 mul_mat_q40_stream_k_fixup_128_8_false_param_7,
	.param .u32 mul_mat_q40_stream_k_fixup_128_8_false_param_8,
	.param .u32 mul_mat_q40_stream_k_fixup_128_8_false_param_9
)
{
	.reg .pred 	%p<61>;
	.reg .b32 	%r<408>;
	.reg .b32 	%f<642>;
	.reg .b64 	%rd<717>;
	// demoted variable
	.shared .align 4 .b8 _ZZN34_INTERNAL_9074448f_4_k_cu_5eb7d63f24mul_mat_q_stream_k_fixupILi128ELi8ELb0EEEvPKiS2_PfPKfiiiiiiE14ids_dst_shared[512];
	ld.param.u32 	%r31, [mul_mat_q40_stream_k_fixup_128_8_false_param_4];
	ld.param.u32 	%r32, [mul_mat_q40_stream_k_fixup_128_8_false_param_5];
	ld.param.u32 	%r27, [mul_mat_q40_stream_k_fixup_128_8_false_param_6];
	ld.param.u32 	%r29, [mul_mat_q40_stream_k_fixup_128_8_false_param_8];
	shr.s32 	%r33, %r31, 31;
	shr.u32 	%r34, %r33, 27;
	add.s32 	%r35, %r31, %r34;
	shr.s32 	%r1, %r35, 5;
	cvt.s64.s32 	%rd1, %r1;
	add.s32 	%r36, %r27, 127;
	shr.s32 	%r37, %r36, 31;
	shr.u32 	%r38, %r37, 25;
	add.s32 	%r39, %r36, %r38;
	shr.s32 	%r2, %r39, 7;
	add.s32 	%r40, %r32, 127;
	shr.s32 	%r41, %r40, 31;
	shr.u32 	%r42, %r41, 25;
	add.s32 	%r43, %r40, %r42;
	shr.s32 	%r3, %r43, 7;
	mov.u32 	%r4, %ctaid.x;
	cvt.u64.u32 	%rd74, %r4;
	cvt.s64.s32 	%rd2, %r29;
	cvt.s64.s32 	%rd3, %r2;
	cvt.s64.s32 	%rd4, %r3;
	mul.lo.s64 	%rd75, %rd1, %rd74;
	mul.lo.s64 	%rd76, %rd75, %rd4;
	mul.lo.s64 	%rd77, %rd76, %rd2;
	mul.lo.s64 	%rd5, %rd77, %rd3;
	mov.u32 	%r44, %nctaid.x;
	cvt.u64.u32 	%rd6, %r44;
	and.b64  	%rd78, %rd5, -4294967296;
	setp.ne.s64 	%p3, %rd78, 0;
	@%p3 bra 	$L__BB43_2;
	cvt.u32.u64 	%r45, %rd6;
	cvt.u32.u64 	%r46, %rd5;
	div.u32 	%r47, %r46, %r45;
	cvt.u64.u32 	%rd700, %r47;
	bra.uni 	$L__BB43_3;
$L__BB43_2:
	div.s64 	%rd700, %rd5, %rd6;
$L__BB43_3:
	add.s32 	%r48, %r4, 1;
	cvt.u64.u32 	%rd79, %r48;
	mul.lo.s64 	%rd80, %rd1, %rd79;
	mul.lo.s64 	%rd81, %rd80, %rd4;
	mul.lo.s64 	%rd82, %rd81, %rd2;
	mul.lo.s64 	%rd10, %rd82, %rd3;
	and.b64  	%rd83, %rd10, -4294967296;
	setp.ne.s64 	%p4, %rd83, 0;
	@%p4 bra 	$L__BB43_5;
	cvt.u32.u64 	%r49, %rd6;
	cvt.u32.u64 	%r50, %rd10;
	div.u32 	%r51, %r50, %r49;
	cvt.u64.u32 	%rd701, %r51;
	bra.uni 	$L__BB43_6;
$L__BB43_5:
	div.s64 	%rd701, %rd10, %rd6;
$L__BB43_6:
	or.b64  	%rd84, %rd700, %rd1;
	and.b64  	%rd85, %rd84, -4294967296;
	setp.ne.s64 	%p5, %rd85, 0;
	@%p5 bra 	$L__BB43_8;
	cvt.u32.u64 	%r52, %rd1;
	cvt.u32.u64 	%r53, %rd700;
	rem.u32 	%r54, %r53, %r52;
	cvt.u64.u32 	%rd702, %r54;
	bra.uni 	$L__BB43_9;
$L__BB43_8:
	rem.s64 	%rd702, %rd700, %rd1;
$L__BB43_9:
	cvt.u32.u64 	%r55, %rd702;
	shr.s32 	%r56, %r55, 31;
	shr.u32 	%r57, %r56, 29;
	add.s32 	%r58, %r55, %r57;
	and.b32  	%r59, %r58, -8;
	sub.s32 	%r60, %r55, %r59;
	cvt.s64.s32 	%rd86, %r60;
	sub.s64 	%rd17, %rd700, %rd86;
	or.b64  	%rd87, %rd701, %rd1;
	and.b64  	%rd88, %rd87, -4294967296;
	setp.ne.s64 	%p6, %rd88, 0;
	@%p6 bra 	$L__BB43_11;
	cvt.u32.u64 	%r61, %rd1;
	cvt.u32.u64 	%r62, %rd701;
	rem.u32 	%r63, %r62, %r61;
	cvt.u64.u32 	%rd703, %r63;
	bra.uni 	$L__BB43_12;
$L__BB43_11:
	rem.s64 	%rd703, %rd701, %rd1;
$L__BB43_12:
	cvt.u32.u64 	%r64, %rd703;
	shr.s32 	%r65, %r64, 31;
	shr.u32 	%r66, %r65, 29;
	add.s32 	%r67, %r64, %r66;
	and.b32  	%r68, %r67, -8;
	sub.s32 	%r69, %r64, %r68;
	cvt.s64.s32 	%rd89, %r69;
	sub.s64 	%rd21, %rd701, %rd89;
	or.b64  	%rd90, %rd17, %rd1;
	and.b64  	%rd91, %rd90, -4294967296;
	setp.ne.s64 	%p7, %rd91, 0;
	@%p7 bra 	$L__BB43_14;
	cvt.u32.u64 	%r70, %rd1;
	cvt.u32.u64 	%r71, %rd17;
	div.u32 	%r72, %r71, %r70;
	mul.lo.s32 	%r73, %r72, %r70;
	sub.s32 	%r74, %r71, %r73;
	cvt.u64.u32 	%rd704, %r72;
	cvt.u64.u32 	%rd705, %r74;
	bra.uni 	$L__BB43_15;
$L__BB43_14:
	div.s64 	%rd704, %rd17, %rd1;
	mul.lo.s64 	%rd92, %rd704, %rd1;
	sub.s64 	%rd705, %rd17, %rd92;
$L__BB43_15:
	or.b64  	%rd93, %rd21, %rd1;
	and.b64  	%rd94, %rd93, -4294967296;
	setp.ne.s64 	%p8, %rd94, 0;
	@%p8 bra 	$L__BB43_17;
	cvt.u32.u64 	%r75, %rd1;
	cvt.u32.u64 	%r76, %rd21;
	div.u32 	%r77, %r76, %r75;
	cvt.u64.u32 	%rd706, %r77;
	bra.uni 	$L__BB43_18;
$L__BB43_17:
	div.s64 	%rd706, %rd21, %rd1;
$L__BB43_18:
	setp.ne.s64 	%p10, %rd704, %rd706;
	mov.pred 	%p60, 0;
	@%p10 bra 	$L__BB43_23;
	setp.ne.s64 	%p11, %rd94, 0;
	@%p11 bra 	$L__BB43_21;
	cvt.u32.u64 	%r78, %rd1;
	cvt.u32.u64 	%r79, %rd21;
	rem.u32 	%r80, %r79, %r78;
	cvt.u64.u32 	%rd707, %r80;
	bra.uni 	$L__BB43_22;
$L__BB43_21:
	rem.s64 	%rd707, %rd21, %rd1;
$L__BB43_22:
	setp.ne.s64 	%p60, %rd707, 0;
$L__BB43_23:
	setp.eq.s64 	%p12, %rd705, 0;
	setp.eq.s64 	%p13, %rd17, %rd21;
	or.pred  	%p14, %p12, %p13;
	or.pred  	%p15, %p14, %p60;
	@%p15 bra 	$L__BB43_87;
	add.s32 	%r81, %r4, -1;
	cvt.s64.s32 	%rd708, %r81;
	mov.f32 	%f578, 0f00000000;
	mul.wide.s32 	%rd97, %r3, %r1;
	cvt.u64.u32 	%rd111, %r3;
	cvt.u32.u64 	%r85, %rd111;
	mov.u32 	%r96, %tid.y;
	shl.b32 	%r97, %r96, 7;
	mov.u32 	%r98, %tid.x;
	mov.f32 	%f579, %f578;
	mov.f32 	%f580, %f578;
	mov.f32 	%f581, %f578;
	mov.f32 	%f582, %f578;
	mov.f32 	%f583, %f578;
	mov.f32 	%f584, %f578;
	mov.f32 	%f585, %f578;
	mov.f32 	%f586, %f578;
	mov.f32 	%f587, %f578;
	mov.f32 	%f588, %f578;
	mov.f32 	%f589, %f578;
	mov.f32 	%f590, %f578;
	mov.f32 	%f591, %f578;
	mov.f32 	%f592, %f578;
	mov.f32 	%f593, %f578;
	mov.f32 	%f594, %f578;
	mov.f32 	%f595, %f578;
	mov.f32 	%f596, %f578;
	mov.f32 	%f597, %f578;
	mov.f32 	%f598, %f578;
	mov.f32 	%f599, %f578;
	mov.f32 	%f600, %f578;
	mov.f32 	%f601, %f578;
	mov.f32 	%f602, %f578;
	mov.f32 	%f603, %f578;
	mov.f32 	%f604, %f578;
	mov.f32 	%f605, %f578;
	mov.f32 	%f606, %f578;
	mov.f32 	%f607, %f578;
	mov.f32 	%f608, %f578;
	mov.f32 	%f609, %f578;
	mov.f32 	%f610, %f578;
	mov.f32 	%f611, %f578;
	mov.f32 	%f612, %f578;
	mov.f32 	%f613, %f578;
	mov.f32 	%f614, %f578;
	mov.f32 	%f615, %f578;
	mov.f32 	%f616, %f578;
	mov.f32 	%f617, %f578;
	mov.f32 	%f618, %f578;
	mov.f32 	%f619, %f578;
	mov.f32 	%f620, %f578;
	mov.f32 	%f621, %f578;
	mov.f32 	%f622, %f578;
	mov.f32 	%f623, %f578;
	mov.f32 	%f624, %f578;
	mov.f32 	%f625, %f578;
	mov.f32 	%f626, %f578;
	mov.f32 	%f627, %f578;
	mov.f32 	%f628, %f578;
	mov.f32 	%f629, %f578;
	mov.f32 	%f630, %f578;
	mov.f32 	%f631, %f578;
	mov.f32 	%f632, %f578;
	mov.f32 	%f633, %f578;
	mov.f32 	%f634, %f578;
	mov.f32 	%f635, %f578;
	mov.f32 	%f636, %f578;
	mov.f32 	%f637, %f578;
	mov.f32 	%f638, %f578;
	mov.f32 	%f639, %f578;
	mov.f32 	%f640, %f578;
	mov.f32 	%f641, %f578;
	mov.u64 	%rd709, %rd17;
$L__BB43_25:
	ld.param.u32 	%r400, [mul_mat_q40_stream_k_fixup_128_8_false_param_8];
	cvt.s64.s32 	%rd98, %r400;
	mul.lo.s64 	%rd99, %rd97, %rd98;
	mul.lo.s64 	%rd101, %rd99, %rd3;
	mul.lo.s64 	%rd102, %rd101, %rd708;
	and.b64  	%rd103, %rd102, -4294967296;
	setp.ne.s64 	%p16, %rd103, 0;
	@%p16 bra 	$L__BB43_27;
	ld.param.u32 	%r402, [mul_mat_q40_stream_k_fixup_128_8_false_param_8];
	cvt.u64.u32 	%rd112, %r1;
	cvt.u64.u32 	%rd113, %r402;
	cvt.u64.u32 	%rd114, %r2;
	cvt.u32.u64 	%r84, %rd112;
	mul.lo.s32 	%r86, %r85, %r84;
	cvt.u32.u64 	%r87, %rd113;
	mul.lo.s32 	%r88, %r86, %r87;
	cvt.u32.u64 	%r89, %rd114;
	mul.lo.s32 	%r90, %r88, %r89;
	cvt.u32.u64 	%r91, %rd708;
	mul.lo.s32 	%r92, %r90, %r91;
	div.u32 	%r93, %r92, %r44;
	cvt.u64.u32 	%rd710, %r93;
	bra.uni 	$L__BB43_28;
$L__BB43_27:
	ld.param.u32 	%r401, [mul_mat_q40_stream_k_fixup_128_8_false_param_8];
	mul.wide.s32 	%rd104, %r3, %r1;
	cvt.s64.s32 	%rd105, %r401;
	mul.lo.s64 	%rd106, %rd104, %rd105;
	cvt.s64.s32 	%rd107, %r2;
	mul.lo.s64 	%rd108, %rd106, %rd107;
	mul.lo.s64 	%rd109, %rd108, %rd708;
	cvt.u64.u32 	%rd110, %r44;
	div.s64 	%rd710, %rd109, %rd110;
$L__BB43_28:
	cvt.s64.s32 	%rd115, %r1;
	or.b64  	%rd116, %rd710, %rd115;
	and.b64  	%rd117, %rd116, -4294967296;
	setp.ne.s64 	%p17, %rd117, 0;
	@%p17 bra 	$L__BB43_30;
	cvt.u32.u64 	%r94, %rd710;
	rem.u32 	%r95, %r94, %r1;
	cvt.u64.u32 	%rd711, %r95;
	bra.uni 	$L__BB43_31;
$L__BB43_30:
	cvt.s64.s32 	%rd118, %r1;
	rem.s64 	%rd711, %rd710, %rd118;
$L__BB43_31:
	shr.s64 	%rd119, %rd711, 63;
	shr.u64 	%rd120, %rd119, 61;
	add.s64 	%rd121, %rd711, %rd120;
	and.b64  	%rd122, %rd121, -8;
	sub.s64 	%rd123, %rd122, %rd711;
	add.s64 	%rd43, %rd710, %rd123;
	setp.eq.s64 	%p18, %rd43, %rd709;
	@%p18 bra 	$L__BB43_40;
	ld.param.u64 	%rd699, [mul_mat_q40_stream_k_fixup_128_8_false_param_3];
	shl.b64 	%rd124, %rd708, 14;
	cvt.u64.u32 	%rd125, %r97;
	add.s64 	%rd126, %rd124, %rd125;
	cvt.u64.u32 	%rd127, %r98;
	add.s64 	%rd128, %rd126, %rd127;
	cvta.to.global.u64 	%rd129, %rd699;
	shl.b64 	%rd130, %rd128, 2;
	add.s64 	%rd131, %rd129, %rd130;
	ld.global.nc.f32 	%f194, [%rd131];
	add.f32 	%f641, %f194, %f641;
	ld.global.nc.f32 	%f195, [%rd131+128];
	add.f32 	%f640, %f195, %f640;
	ld.global.nc.f32 	%f196, [%rd131+256];
	add.f32 	%f639, %f196, %f639;
	ld.global.nc.f32 	%f197, [%rd131+384];
	add.f32 	%f638, %f197, %f638;
	ld.global.nc.f32 	%f198, [%rd131+4096];
	add.f32 	%f637, %f198, %f637;
	ld.global.nc.f32 	%f199, [%rd131+4224];
	add.f32 	%f636, %f199, %f636;
	ld.global.nc.f32 	%f200, [%rd131+4352];
	add.f32 	%f635, %f200, %f635;
	ld.global.nc.f32 	%f201, [%rd131+4480];
	add.f32 	%f634, %f201, %f634;
	ld.global.nc.f32 	%f202, [%rd131+8192];
	add.f32 	%f633, %f202, %f633;
	ld.global.nc.f32 	%f203, [%rd131+8320];
	add.f32 	%f632, %f203, %f632;
	ld.global.nc.f32 	%f204, [%rd131+8448];
	add.f32 	%f631, %f204, %f631;
	ld.global.nc.f32 	%f205, [%rd131+8576];
	add.f32 	%f630, %f205, %f630;
	ld.global.nc.f32 	%f206, [%rd131+12288];
	add.f32 	%f629, %f206, %f629;
	ld.global.nc.f32 	%f207, [%rd131+12416];
	add.f32 	%f628, %f207, %f628;
	ld.global.nc.f32 	%f208, [%rd131+12544];
	add.f32 	%f627, %f208, %f627;
	ld.global.nc.f32 	%f209, [%rd131+12672];
	add.f32 	%f626, %f209, %f626;
	ld.global.nc.f32 	%f210, [%rd131+16384];
	add.f32 	%f625, %f210, %f625;
	ld.global.nc.f32 	%f211, [%rd131+16512];
	add.f32 	%f624, %f211, %f624;
	ld.global.nc.f32 	%f212, [%rd131+16640];
	add.f32 	%f623, %f212, %f623;
	ld.global.nc.f32 	%f213, [%rd131+16768];
	add.f32 	%f622, %f213, %f622;
	ld.global.nc.f32 	%f214, [%rd131+20480];
	add.f32 	%f621, %f214, %f621;
	ld.global.nc.f32 	%f215, [%rd131+20608];
	add.f32 	%f620, %f215, %f620;
	ld.global.nc.f32 	%f216, [%rd131+20736];
	add.f32 	%f619, %f216, %f619;
	ld.global.nc.f32 	%f217, [%rd131+20864];
	add.f32 	%f618, %f217, %f618;
	ld.global.nc.f32 	%f218, [%rd131+24576];
	add.f32 	%f617, %f218, %f617;
	ld.global.nc.f32 	%f219, [%rd131+24704];
	add.f32 	%f616, %f219, %f616;
	ld.global.nc.f32 	%f220, [%rd131+24832];
	add.f32 	%f615, %f220, %f615;
	ld.global.nc.f32 	%f221, [%rd131+24960];
	add.f32 	%f614, %f221, %f614;
	ld.global.nc.f32 	%f222, [%rd131+28672];
	add.f32 	%f613, %f222, %f613;
	ld.global.nc.f32 	%f223, [%rd131+28800];
	add.f32 	%f612, %f223, %f612;
	ld.global.nc.f32 	%f224, [%rd131+28928];
	add.f32 	%f611, %f224, %f611;
	ld.global.nc.f32 	%f225, [%rd131+29056];
	add.f32 	%f610, %f225, %f610;
	ld.global.nc.f32 	%f226, [%rd131+32768];
	add.f32 	%f609, %f226, %f609;
	ld.global.nc.f32 	%f227, [%rd131+32896];
	add.f32 	%f608, %f227, %f608;
	ld.global.nc.f32 	%f228, [%rd131+33024];
	add.f32 	%f607, %f228, %f607;
	ld.global.nc.f32 	%f229, [%rd131+33152];
	add.f32 	%f606, %f229, %f606;
	ld.global.nc.f32 	%f230, [%rd131+36864];
	add.f32 	%f605, %f230, %f605;
	ld.global.nc.f32 	%f231, [%rd131+36992];
	add.f32 	%f604, %f231, %f604;
	ld.global.nc.f32 	%f232, [%rd131+37120];
	add.f32 	%f603, %f232, %f603;
	ld.global.nc.f32 	%f233, [%rd131+37248];
	add.f32 	%f602, %f233, %f602;
	ld.global.nc.f32 	%f234, [%rd131+40960];
	add.f32 	%f601, %f234, %f601;
	ld.global.nc.f32 	%f235, [%rd131+41088];
	add.f32 	%f600, %f235, %f600;
	ld.global.nc.f32 	%f236, [%rd131+41216];
	add.f32 	%f599, %f236, %f599;
	ld.global.nc.f32 	%f237, [%rd131+41344];
	add.f32 	%f598, %f237, %f598;
	ld.global.nc.f32 	%f238, [%rd131+45056];
	add.f32 	%f597, %f238, %f597;
	ld.global.nc.f32 	%f239, [%rd131+45184];
	add.f32 	%f596, %f239, %f596;
	ld.global.nc.f32 	%f240, [%rd131+45312];
	add.f32 	%f595, %f240, %f595;
	ld.global.nc.f32 	%f241, [%rd131+45440];
	add.f32 	%f594, %f241, %f594;
	ld.global.nc.f32 	%f242, [%rd131+49152];
	add.f32 	%f593, %f242, %f593;
	ld.global.nc.f32 	%f243, [%rd131+49280];
	add.f32 	%f592, %f243, %f592;
	ld.global.nc.f32 	%f244, [%rd131+49408];
	add.f32 	%f591, %f244, %f591;
	ld.global.nc.f32 	%f245, [%rd131+49536];
	add.f32 	%f590, %f245, %f590;
	ld.global.nc.f32 	%f246, [%rd131+53248];
	add.f32 	%f589, %f246, %f589;
	ld.global.nc.f32 	%f247, [%rd131+53376];
	add.f32 	%f588, %f247, %f588;
	ld.global.nc.f32 	%f248, [%rd131+53504];
	add.f32 	%f587, %f248, %f587;
	ld.global.nc.f32 	%f249, [%rd131+53632];
	add.f32 	%f586, %f249, %f586;
	ld.global.nc.f32 	%f250, [%rd131+57344];
	add.f32 	%f585, %f250, %f585;
	ld.global.nc.f32 	%f251, [%rd131+57472];
	add.f32 	%f584, %f251, %f584;
	ld.global.nc.f32 	%f252, [%rd131+57600];
	add.f32 	%f583, %f252, %f583;
	ld.global.nc.f32 	%f253, [%rd131+57728];
	add.f32 	%f582, %f253, %f582;
	ld.global.nc.f32 	%f254, [%rd131+61440];
	add.f32 	%f581, %f254, %f581;
	ld.global.nc.f32 	%f255, [%rd131+61568];
	add.f32 	%f580, %f255, %f580;
	ld.global.nc.f32 	%f256, [%rd131+61696];
	add.f32 	%f579, %f256, %f579;
	ld.global.nc.f32 	%f257, [%rd131+61824];
	add.f32 	%f578, %f257, %f578;
	cvt.s64.s32 	%rd132, %r1;
	or.b64  	%rd133, %rd43, %rd132;
	and.b64  	%rd134, %rd133, -4294967296;
	setp.ne.s64 	%p19, %rd134, 0;
	@%p19 bra 	$L__BB43_34;
	cvt.u32.u64 	%r99, %rd43;
	rem.u32 	%r100, %r99, %r1;
	cvt.u64.u32 	%rd712, %r100;
	bra.uni 	$L__BB43_35;
$L__BB43_34:
	cvt.s64.s32 	%rd135, %r1;
	rem.s64 	%rd712, %rd43, %rd135;
$L__BB43_35:
	setp.eq.s64 	%p20, %rd712, 0;
	@%p20 bra 	$L__BB43_41;
	cvt.s64.s32 	%rd136, %r1;
	or.b64  	%rd137, %rd43, %rd136;
	and.b64  	%rd138, %rd137, -4294967296;
	setp.ne.s64 	%p21, %rd138, 0;
	@%p21 bra 	$L__BB43_38;
	cvt.u32.u64 	%r101, %rd43;
	div.u32 	%r102, %r101, %r1;
	cvt.u64.u32 	%rd713, %r102;
	bra.uni 	$L__BB43_39;
$L__BB43_38:
	cvt.s64.s32 	%rd139, %r1;
	div.s64 	%rd713, %rd43, %rd139;
$L__BB43_39:
	setp.lt.s64 	%p22, %rd713, %rd704;
	@%p22 bra 	$L__BB43_41;
$L__BB43_40:
	add.s64 	%rd708, %rd708, -1;
	mov.u64 	%rd709, %rd43;
	bra.uni 	$L__BB43_25;
$L__BB43_41:
	ld.param.u32 	%r403, [mul_mat_q40_stream_k_fixup_128_8_false_param_8];
	cvt.s64.s32 	%rd140, %rd17;
	mul.lo.s32 	%r103, %r403, %r2;
	cvt.s64.s32 	%rd51, %r1;
	mul.wide.s32 	%rd141, %r103, %r1;
	or.b64  	%rd142, %rd140, %rd141;
	and.b64  	%rd143, %rd142, -4294967296;
	setp.ne.s64 	%p23, %rd143, 0;
	@%p23 bra 	$L__BB43_43;
	ld.param.u32 	%r405, [mul_mat_q40_stream_k_fixup_128_8_false_param_8];
	mul.lo.s32 	%r105, %r405, %r2;
	cvt.u64.u32 	%rd147, %r105;
	cvt.u32.u64 	%r106, %rd147;
	cvt.u32.u64 	%r107, %rd51;
	mul.lo.s32 	%r108, %r106, %r107;
	cvt.u32.u64 	%r109, %rd17;
	div.u32 	%r110, %r109, %r108;
	cvt.u64.u32 	%rd714, %r110;
	bra.uni 	$L__BB43_44;
$L__BB43_43:
	ld.param.u32 	%r404, [mul_mat_q40_stream_k_fixup_128_8_false_param_8];
	mul.lo.s32 	%r104, %r404, %r2;
	cvt.s64.s32 	%rd145, %r104;
	mul.lo.s64 	%rd146, %rd145, %rd51;
	div.s64 	%rd714, %rd140, %rd146;
$L__BB43_44:
	ld.param.u32 	%r406, [mul_mat_q40_stream_k_fixup_128_8_false_param_8];
	cvt.u32.u64 	%r5, %rd714;
	mul.lo.s32 	%r111, %r406, %r2;
	cvt.u64.u32 	%rd148, %r111;
	mul.lo.s64 	%rd149, %rd148, %rd51;
	mul.lo.s64 	%rd150, %rd149, %rd714;
	sub.s64 	%rd56, %rd17, %rd150;
	cvt.s64.s32 	%rd151, %rd56;
	mul.wide.s32 	%rd152, %r2, %r1;
	or.b64  	%rd153, %rd151, %rd152;
	and.b64  	%rd154, %rd153, -4294967296;
	setp.ne.s64 	%p24, %rd154, 0;
	@%p24 bra 	$L__BB43_46;
	cvt.u64.u32 	%rd157, %r2;
	cvt.u32.u64 	%r112, %rd51;
	cvt.u32.u64 	%r113, %rd157;
	mul.lo.s32 	%r114, %r113, %r112;
	cvt.u32.u64 	%r115, %rd56;
	div.u32 	%r116, %r115, %r114;
	cvt.u64.u32 	%rd715, %r116;
	bra.uni 	$L__BB43_47;
$L__BB43_46:
	div.s64 	%rd715, %rd151, %rd152;
$L__BB43_47:
	cvt.u64.u32 	%rd158, %r2;
	cvt.s64.s32 	%rd159, %r1;
	mul.lo.s64 	%rd160, %rd158, %rd159;
	mul.lo.s64 	%rd161, %rd160, %rd715;
	sub.s64 	%rd162, %rd56, %rd161;
	cvt.s64.s32 	%rd60, %rd162;
	or.b64  	%rd163, %rd60, %rd159;
	and.b64  	%rd164, %rd163, -4294967296;
	setp.ne.s64 	%p25, %rd164, 0;
	@%p25 bra 	$L__BB43_49;
	cvt.u32.u64 	%r117, %rd60;
	div.u32 	%r118, %r117, %r1;
	cvt.u64.u32 	%rd716, %r118;
	bra.uni 	$L__BB43_50;
$L__BB43_49:
	div.s64 	%rd716, %rd60, %rd159;
$L__BB43_50:
	ld.param.u64 	%rd691, [mul_mat_q40_stream_k_fixup_128_8_false_param_0];
	cvt.u32.u64 	%r6, %rd716;
	setp.ne.s64 	%p26, %rd691, 0;
	@%p26 bra 	$L__BB43_68;
	ld.param.u32 	%r407, [mul_mat_q40_stream_k_fixup_128_8_false_param_9];
	ld.param.u32 	%r394, [mul_mat_q40_stream_k_fixup_128_8_false_param_7];
	ld.param.u32 	%r377, [mul_mat_q40_stream_k_fixup_128_8_false_param_6];
	cvt.u32.u64 	%r266, %rd715;
	shl.b32 	%r267, %r6, 7;
	shl.b32 	%r268, %r5, 7;
	mad.lo.s32 	%r269, %r407, %r266, %r268;
	mad.lo.s32 	%r270, %r267, %r394, %r269;
	cvt.s64.s32 	%rd64, %r270;
	not.b32 	%r271, %r267;
	add.s32 	%r7, %r377, %r271;
	mov.u32 	%r272, %tid.y;
	setp.gt.s32 	%p44, %r272, %r7;
	@%p44 bra 	$L__BB43_87;
	ld.param.u32 	%r395, [mul_mat_q40_stream_k_fixup_128_8_false_param_7];
	ld.param.u64 	%rd696, [mul_mat_q40_stream_k_fixup_128_8_false_param_2];
	mov.u32 	%r273, %tid.x;
	mul.lo.s32 	%r9, %r272, %r395;
	add.s32 	%r274, %r9, %r273;
	cvt.s64.s32 	%rd433, %r274;
	add.s64 	%rd434, %rd433, %rd64;
	cvta.to.global.u64 	%rd435, %rd696;
	shl.b64 	%rd436, %rd434, 2;
	add.s64 	%rd437, %rd435, %rd436;
	ld.global.f32 	%f386, [%rd437];
	add.f32 	%f387, %f641, %f386;
	st.global.f32 	[%rd437], %f387;
	add.s32 	%r10, %r273, 32;
	add.s32 	%r275, %r10, %r9;
	cvt.s64.s32 	%rd438, %r275;
	add.s64 	%rd439, %rd438, %rd64;
	shl.b64 	%rd440, %rd439, 2;
	add.s64 	%rd441, %rd435, %rd440;
	ld.global.f32 	%f388, [%rd441];
	add.f32 	%f389, %f640, %f388;
	st.global.f32 	[%rd441], %f389;
	add.s32 	%r276, %r275, 32;
	cvt.s64.s32 	%rd442, %r276;
	add.s64 	%rd443, %rd442, %rd64;
	shl.b64 	%rd444, %rd443, 2;
	add.s64 	%rd445, %rd435, %rd444;
	ld.global.f32 	%f390, [%rd445];
	add.f32 	%f391, %f639, %f390;
	st.global.f32 	[%rd445], %f391;
	add.s32 	%r277, %r275, 64;
	cvt.s64.s32 	%rd446, %r277;
	add.s64 	%rd447, %rd446, %rd64;
	shl.b64 	%rd448, %rd447, 2;
	add.s64 	%rd449, %rd435, %rd448;
	ld.global.f32 	%f392, [%rd449];
	add.f32 	%f393, %f638, %f392;
	st.global.f32 	[%rd449], %f393;
	add.s32 	%r278, %r272, 8;
	setp.gt.s32 	%p45, %r278, %r7;
	@%p45 bra 	$L__BB43_87;
	ld.param.u32 	%r396, [mul_mat_q40_stream_k_fixup_128_8_false_param_7];
	ld.param.u64 	%rd697, [mul_mat_q40_stream_k_fixup_128_8_false_param_2];
	cvt.u64.u32 	%rd65, %r273;
	shl.b32 	%r11, %r396, 3;
	add.s32 	%r280, %r9, %r11;
	add.s32 	%r281, %r280, %r273;
	cvt.s64.s32 	%rd450, %r281;
	add.s64 	%rd451, %rd450, %rd64;
	cvta.to.global.u64 	%rd452, %rd697;
	shl.b64 	%rd453, %rd451, 2;
	add.s64 	%rd454, %rd452, %rd453;
	ld.global.f32 	%f394, [%rd454];
	add.f32 	%f395, %f637, %f394;
	st.global.f32 	[%rd454], %f395;
	add.s32 	%r282, %r10, %r280;
	cvt.s64.s32 	%rd455, %r282;
	add.s64 	%rd456, %rd455, %rd64;
	shl.b64 	%rd457, %rd456, 2;
	add.s64 	%rd458, %rd452, %rd457;
	ld.global.f32 	%f396, [%rd458];
	add.f32 	%f397, %f636, %f396;
	st.global.f32 	[%rd458], %f397;
	add.s32 	%r283, %r282, 32;
	cvt.s64.s32 	%rd459, %r283;
	add.s64 	%rd460, %rd459, %rd64;
	shl.b64 	%rd461, %rd460, 2;
	add.s64 	%rd462, %rd452, %rd461;
	ld.global.f32 	%f398, [%rd462];
	add.f32 	%f399, %f635, %f398;
	st.global.f32 	[%rd462], %f399;
	add.s32 	%r284, %r282, 64;
	cvt.s64.s32 	%rd463, %r284;
	add.s64 	%rd464, %rd463, %rd64;
	shl.b64 	%rd465, %rd464, 2;
	add.s64 	%rd466, %rd452, %rd465;
	ld.global.f32 	%f400, [%rd466];
	add.f32 	%f401, %f634, %f400;
	st.global.f32 	[%rd466], %f401;
	add.s32 	%r285, %r272, 16;
	setp.gt.s32 	%p46, %r285, %r7;
	@%p46 bra 	$L__BB43_87;
	ld.param.u32 	%r397, [mul_mat_q40_stream_k_fixup_128_8_false_param_7];
	ld.param.u64 	%rd698, [mul_mat_q40_stream_k_fixup_128_8_false_param_2];
	cvt.u32.u64 	%r286, %rd65;
	shl.b32 	%r12, %r397, 4;
	add.s32 	%r13, %r12, %r9;
	add.s32 	%r287, %r13, %r286;
	cvt.s64.s32 	%rd467, %r287;
	add.s64 	%rd468, %rd467, %rd64;
	cvta.to.global.u64 	%rd66, %rd698;
	shl.b64 	%rd469, %rd468, 2;
	add.s64 	%rd470, %rd66, %rd469;
	ld.global.f32 	%f402, [%rd470];
	add.f32 	%f403, %f633, %f402;
	st.global.f32 	[%rd470], %f403;
	add.s32 	%r288, %r10, %r13;
	cvt.s64.s32 	%rd471, %r288;
	add.s64 	%rd472, %rd471, %rd64;
	shl.b64 	%rd473, %rd472, 2;
	add.s64 	%rd474, %rd66, %rd473;
	ld.global.f32 	%f404, [%rd474];
	add.f32 	%f405, %f632, %f404;
	st.global.f32 	[%rd474], %f405;
	add.s32 	%r289, %r288, 32;
	cvt.s64.s32 	%rd475, %r289;
	add.s64 	%rd476, %rd475, %rd64;
	shl.b64 	%rd477, %rd476, 2;
	add.s64 	%rd478, %rd66, %rd477;
	ld.global.f32 	%f406, [%rd478];
	add.f32 	%f407, %f631, %f406;
	st.global.f32 	[%rd478], %f407;
	add.s32 	%r290, %r288, 64;
	cvt.s64.s32 	%rd479, %r290;
	add.s64 	%rd480, %rd479, %rd64;
	shl.b64 	%rd481, %rd480, 2;
	add.s64 	%rd482, %rd66, %rd481;
	ld.global.f32 	%f408, [%rd482];
	add.f32 	%f409, %f630, %f408;
	st.global.f32 	[%rd482], %f409;
	add.s32 	%r291, %r272, 24;
	setp.gt.s32 	%p47, %r291, %r7;
	@%p47 bra 	$L__BB43_87;
	add.s32 	%r293, %r13, %r11;
	add.s32 	%r294, %r293, %r286;
	cvt.s64.s32 	%rd483, %r294;
	add.s64 	%rd484, %rd483, %rd64;
	shl.b64 	%rd485, %rd484, 2;
	add.s64 	%rd486, %rd66, %rd485;
	ld.global.f32 	%f410, [%rd486];
	add.f32 	%f411, %f629, %f410;
	st.global.f32 	[%rd486], %f411;
	add.s32 	%r295, %r10, %r293;
	cvt.s64.s32 	%rd487, %r295;
	add.s64 	%rd488, %rd487, %rd64;
	shl.b64 	%rd489, %rd488, 2;
	add.s64 	%rd490, %rd66, %rd489;
	ld.global.f32 	%f412, [%rd490];
	add.f32 	%f413, %f628, %f412;
	st.global.f32 	[%rd490], %f413;
	add.s32 	%r296, %r295, 32;
	cvt.s64.s32 	%rd491, %r296;
	add.s64 	%rd492, %rd491, %rd64;
	shl.b64 	%rd493, %rd492, 2;
	add.s64 	%rd494, %rd66, %rd493;
	ld.global.f32 	%f414, [%rd494];
	add.f32 	%f415, %f627, %f414;
	st.global.f32 	[%rd494], %f415;
	add.s32 	%r297, %r295, 64;
	cvt.s64.s32 	%rd495, %r297;
	add.s64 	%rd496, %rd495, %rd64;
	shl.b64 	%rd497, %rd496, 2;
	add.s64 	%rd498, %rd66, %rd497;
	ld.global.f32 	%f416, [%rd498];
	add.f32 	%f417, %f626, %f416;
	st.global.f32 	[%rd498], %f417;
	add.s32 	%r298, %r272, 32;
	setp.gt.s32 	%p48, %r298, %r7;
	@%p48 bra 	$L__BB43_87;
	ld.param.u32 	%r398, [mul_mat_q40_stream_k_fixup_128_8_false_param_7];
	shl.b32 	%r14, %r398, 5;
	add.s32 	%r15, %r14, %r9;
	add.s32 	%r300, %r15, %r286;
	cvt.s64.s32 	%rd499, %r300;
	add.s64 	%rd500, %rd499, %rd64;
	shl.b64 	%rd501, %rd500, 2;
	add.s64 	%rd502, %rd66, %rd501;
	ld.global.f32 	%f418, [%rd502];
	add.f32 	%f419, %f625, %f418;
	st.global.f32 	[%rd502], %f419;
	add.s32 	%r301, %r10, %r15;
	cvt.s64.s32 	%rd503, %r301;
	add.s64 	%rd504, %rd503, %rd64;
	shl.b64 	%rd505, %rd504, 2;
	add.s64 	%rd506, %rd66, %rd505;
	ld.global.f32 	%f420, [%rd506];
	add.f32 	%f421, %f624, %f420;
	st.global.f32 	[%rd506], %f421;
	add.s32 	%r302, %r301, 32;
	cvt.s64.s32 	%rd507, %r302;
	add.s64 	%rd508, %rd507, %rd64;
	shl.b64 	%rd509, %rd508, 2;
	add.s64 	%rd510, %rd66, %rd509;
	ld.global.f32 	%f422, [%rd510];
	add.f32 	%f423, %f623, %f422;
	st.global.f32 	[%rd510], %f423;
	add.s32 	%r303, %r301, 64;
	cvt.s64.s32 	%rd511, %r303;
	add.s64 	%rd512, %rd511, %rd64;
	shl.b64 	%rd513, %rd512, 2;
	add.s64 	%rd514, %rd66, %rd513;
	ld.global.f32 	%f424, [%rd514];
	add.f32 	%f425, %f622, %f424;
	st.global.f32 	[%rd514], %f425;
	add.s32 	%r304, %r272, 40;
	setp.gt.s32 	%p49, %r304, %r7;
	@%p49 bra 	$L__BB43_87;
	add.s32 	%r306, %r15, %r11;
	add.s32 	%r307, %r306, %r286;
	cvt.s64.s32 	%rd515, %r307;
	add.s64 	%rd516, %rd515, %rd64;
	shl.b64 	%rd517, %rd516, 2;
	add.s64 	%rd518, %rd66, %rd517;
	ld.global.f32 	%f426, [%rd518];
	add.f32 	%f427, %f621, %f426;
	st.global.f32 	[%rd518], %f427;
	add.s32 	%r308, %r10, %r306;
	cvt.s64.s32 	%rd519, %r308;
	add.s64 	%rd520, %rd519, %rd64;
	shl.b64 	%rd521, %rd520, 2;
	add.s64 	%rd522, %rd66, %rd521;
	ld.global.f32 	%f428, [%rd522];
	add.f32 	%f429, %f620, %f428;
	st.global.f32 	[%rd522], %f429;
	add.s32 	%r309, %r308, 32;
	cvt.s64.s32 	%rd523, %r309;
	add.s64 	%rd524, %rd523, %rd64;
	shl.b64 	%rd525, %rd524, 2;
	add.s64 	%rd526, %rd66, %rd525;
	ld.global.f32 	%f430, [%rd526];
	add.f32 	%f431, %f619, %f430;
	st.global.f32 	[%rd526], %f431;
	add.s32 	%r310, %r308, 64;
	cvt.s64.s32 	%rd527, %r310;
	add.s64 	%rd528, %rd527, %rd64;
	shl.b64 	%rd529, %rd528, 2;
	add.s64 	%rd530, %rd66, %rd529;
	ld.global.f32 	%f432, [%rd530];
	add.f32 	%f433, %f618, %f432;
	st.global.f32 	[%rd530], %f433;
	add.s32 	%r311, %r272, 48;
	setp.gt.s32 	%p50, %r311, %r7;
	@%p50 bra 	$L__BB43_87;
	add.s32 	%r16, %r12, %r15;
	add.s32 	%r313, %r16, %r286;
	cvt.s64.s32 	%rd531, %r313;
	add.s64 	%rd532, %rd531, %rd64;
	shl.b64 	%rd533, %rd532, 2;
	add.s64 	%rd534, %rd66, %rd533;
	ld.global.f32 	%f434, [%rd534];
	add.f32 	%f435, %f617, %f434;
	st.global.f32 	[%rd534], %f435;
	add.s32 	%r314, %r10, %r16;
	cvt.s64.s32 	%rd535, %r314;
	add.s64 	%rd536, %rd535, %rd64;
	shl.b64 	%rd537, %rd536, 2;
	add.s64 	%rd538, %rd66, %rd537;
	ld.global.f32 	%f436, [%rd538];
	add.f32 	%f437, %f616, %f436;
	st.global.f32 	[%rd538], %f437;
	add.s32 	%r315, %r314, 32;
	cvt.s64.s32 	%rd539, %r315;
	add.s64 	%rd540, %rd539, %rd64;
	shl.b64 	%rd541, %rd540, 2;
	add.s64 	%rd542, %rd66, %rd541;
	ld.global.f32 	%f438, [%rd542];
	add.f32 	%f439, %f615, %f438;
	st.global.f32 	[%rd542], %f439;
	add.s32 	%r316, %r314, 64;
	cvt.s64.s32 	%rd543, %r316;
	add.s64 	%rd544, %rd543, %rd64;
	shl.b64 	%rd545, %rd544, 2;
	add.s64 	%rd546, %rd66, %rd545;
	ld.global.f32 	%f440, [%rd546];
	add.f32 	%f441, %f614, %f440;
	st.global.f32 	[%rd546], %f441;
	add.s32 	%r317, %r272, 56;
	setp.gt.s32 	%p51, %r317, %r7;
	@%p51 bra 	$L__BB43_87;
	add.s32 	%r319, %r16, %r11;
	add.s32 	%r320, %r319, %r286;
	cvt.s64.s32 	%rd547, %r320;
	add.s64 	%rd548, %rd547, %rd64;
	shl.b64 	%rd549, %rd548, 2;
	add.s64 	%rd550, %rd66, %rd549;
	ld.global.f32 	%f442, [%rd550];
	add.f32 	%f443, %f613, %f442;
	st.global.f32 	[%rd550], %f443;
	add.s32 	%r321, %r10, %r319;
	cvt.s64.s32 	%rd551, %r321;
	add.s64 	%rd552, %rd551, %rd64;
	shl.b64 	%rd553, %rd552, 2;
	add.s64 	%rd554, %rd66, %rd553;
	ld.global.f32 	%f444, [%rd554];
	add.f32 	%f445, %f612, %f444;
	st.global.f32 	[%rd554], %f445;
	add.s32 	%r322, %r321, 32;
	cvt.s64.s32 	%rd555, %r322;
	add.s64 	%rd556, %rd555, %rd64;
	shl.b64 	%rd557, %rd556, 2;
	add.s64 	%rd558, %rd66, %rd557;
	ld.global.f32 	%f446, [%rd558];
	add.f32 	%f447, %f611, %f446;
	st.global.f32 	[%rd558], %f447;
	add.s32 	%r323, %r321, 64;
	cvt.s64.s32 	%rd559, %r323;
	add.s64 	%rd560, %rd559, %rd64;
	shl.b64 	%rd561, %rd560, 2;
	add.s64 	%rd562, %rd66, %rd561;
	ld.global.f32 	%f448, [%rd562];
	add.f32 	%f449, %f610, %f448;
	st.global.f32 	[%rd562], %f449;
	add.s32 	%r324, %r272, 64;
	setp.gt.s32 	%p52, %r324, %r7;
	@%p52 bra 	$L__BB43_87;
	ld.param.u32 	%r399, [mul_mat_q40_stream_k_fixup_128_8_false_param_7];
	shl.b32 	%r326, %r399, 6;
	add.s32 	%r17, %r326, %r9;
	add.s32 	%r327, %r17, %r286;
	cvt.s64.s32 	%rd563, %r327;
	add.s64 	%rd564, %rd563, %rd64;
	shl.b64 	%rd565, %rd564, 2;
	add.s64 	%rd566, %rd66, %rd565;
	ld.global.f32 	%f450, [%rd566];
	add.f32 	%f451, %f609, %f450;
	st.global.f32 	[%rd566], %f451;
	add.s32 	%r328, %r10, %r17;
	cvt.s64.s32 	%rd567, %r328;
	add.s64 	%rd568, %rd567, %rd64;
	shl.b64 	%rd569, %rd568, 2;
	add.s64 	%rd570, %rd66, %rd569;
	ld.global.f32 	%f452, [%rd570];
	add.f32 	%f453, %f608, %f452;
	st.global.f32 	[%rd570], %f453;
	add.s32 	%r329, %r328, 32;
	cvt.s64.s32 	%rd571, %r329;
	add.s64 	%rd572, %rd571, %rd64;
	shl.b64 	%rd573, %rd572, 2;
	add.s64 	%rd574, %rd66, %rd573;
	ld.global.f32 	%f454, [%rd574];
	add.f32 	%f455, %f607, %f454;
	st.global.f32 	[%rd574], %f455;
	add.s32 	%r330, %r328, 64;
	cvt.s64.s32 	%rd575, %r330;
	add.s64 	%rd576, %rd575, %rd64;
	shl.b64 	%rd577, %rd576, 2;
	add.s64 	%rd578, %rd66, %rd577;
	ld.global.f32 	%f456, [%rd578];
	add.f32 	%f457, %f606, %f456;
	st.global.f32 	[%rd578], %f457;
	add.s32 	%r331, %r272, 72;
	setp.gt.s32 	%p53, %r331, %r7;
	@%p53 bra 	$L__BB43_87;
	add.s32 	%r333, %r17, %r11;
	add.s32 	%r334, %r333, %r286;
	cvt.s64.s32 	%rd579, %r334;
	add.s64 	%rd580, %rd579, %rd64;
	shl.b64 	%rd581, %rd580, 2;
	add.s64 	%rd582, %rd66, %rd581;
	ld.global.f32 	%f458, [%rd582];
	add.f32 	%f459, %f605, %f458;
	st.global.f32 	[%rd582], %f459;
	add.s32 	%r335, %r10, %r333;
	cvt.s64.s32 	%rd583, %r335;
	add.s64 	%rd584, %rd583, %rd64;
	shl.b64 	%rd585, %rd584, 2;
	add.s64 	%rd586, %rd66, %rd585;
	ld.global.f32 	%f460, [%rd586];
	add.f32 	%f461, %f604, %f460;
	st.global.f32 	[%rd586], %f461;
	add.s32 	%r336, %r335, 32;
	cvt.s64.s32 	%rd587, %r336;
	add.s64 	%rd588, %rd587, %rd64;
	shl.b64 	%rd589, %rd588, 2;
	add.s64 	%rd590, %rd66, %rd589;
	ld.global.f32 	%f462, [%rd590];
	add.f32 	%f463, %f603, %f462;
	st.global.f32 	[%rd590], %f463;
	add.s32 	%r337, %r335, 64;
	cvt.s64.s32 	%rd591, %r337;
	add.s64 	%rd592, %rd591, %rd64;
	shl.b64 	%rd593, %rd592, 2;
	add.s64 	%rd594, %rd66, %rd593;
	ld.global.f32 	%f464, [%rd594];
	add.f32 	%f465, %f602, %f464;
	st.global.f32 	[%rd594], %f465;
	add.s32 	%r338, %r272, 80;
	setp.gt.s32 	%p54, %r338, %r7;
	@%p54 bra 	$L__BB43_87;
	add.s32 	%r18, %r12, %r17;
	add.s32 	%r340, %r18, %r286;
	cvt.s64.s32 	%rd595, %r340;
	add.s64 	%rd596, %rd595, %rd64;
	shl.b64 	%rd597, %rd596, 2;
	add.s64 	%rd598, %rd66, %rd597;
	ld.global.f32 	%f466, [%rd598];
	add.f32 	%f467, %f601, %f466;
	st.global.f32 	[%rd598], %f467;
	add.s32 	%r341, %r10, %r18;
	cvt.s64.s32 	%rd599, %r341;
	add.s64 	%rd600, %rd599, %rd64;
	shl.b64 	%rd601, %rd600, 2;
	add.s64 	%rd602, %rd66, %rd601;
	ld.global.f32 	%f468, [%rd602];
	add.f32 	%f469, %f600, %f468;
	st.global.f32 	[%rd602], %f469;
	add.s32 	%r342, %r341, 32;
	cvt.s64.s32 	%rd603, %r342;
	add.s64 	%rd604, %rd603, %rd64;
	shl.b64 	%rd605, %rd604, 2;
	add.s64 	%rd606, %rd66, %rd605;
	ld.global.f32 	%f470, [%rd606];
	add.f32 	%f471, %f599, %f470;
	st.global.f32 	[%rd606], %f471;
	add.s32 	%r343, %r341, 64;
	cvt.s64.s32 	%rd607, %r343;
	add.s64 	%rd608, %rd607, %rd64;
	shl.b64 	%rd609, %rd608, 2;
	add.s64 	%rd610, %rd66, %rd609;
	ld.global.f32 	%f472, [%rd610];
	add.f32 	%f473, %f598, %f472;
	st.global.f32 	[%rd610], %f473;
	add.s32 	%r344, %r272, 88;
	setp.gt.s32 	%p55, %r344, %r7;
	@%p55 bra 	$L__BB43_87;
	add.s32 	%r346, %r18, %r11;
	add.s32 	%r347, %r346, %r286;
	cvt.s64.s32 	%rd611, %r347;
	add.s64 	%rd612, %rd611, %rd64;
	shl.b64 	%rd613, %rd612, 2;
	add.s64 	%rd614, %rd66, %rd613;
	ld.global.f32 	%f474, [%rd614];
	add.f32 	%f475, %f597, %f474;
	st.global.f32 	[%rd614], %f475;
	add.s32 	%r348, %r10, %r346;
	cvt.s64.s32 	%rd615, %r348;
	add.s64 	%rd616, %rd615, %rd64;
	shl.b64 	%rd617, %rd616, 2;
	add.s64 	%rd618, %rd66, %rd617;
	ld.global.f32 	%f476, [%rd618];
	add.f32 	%f477, %f596, %f476;
	st.global.f32 	[%rd618], %f477;
	add.s32 	%r349, %r348, 32;
	cvt.s64.s32 	%rd619, %r349;
	add.s64 	%rd620, %rd619, %rd64;
	shl.b64 	%rd621, %rd620, 2;
	add.s64 	%rd622, %rd66, %rd621;
	ld.global.f32 	%f478, [%rd622];
	add.f32 	%f479, %f595, %f478;
	st.global.f32 	[%rd622], %f479;
	add.s32 	%r350, %r348, 64;
	cvt.s64.s32 	%rd623, %r350;
	add.s64 	%rd624, %rd623, %rd64;
	shl.b64 	%rd625, %rd624, 2;
	add.s64 	%rd626, %rd66, %rd625;
	ld.global.f32 	%f480, [%rd626];
	add.f32 	%f481, %f594, %f480;
	st.global.f32 	[%rd626], %f481;
	add.s32 	%r351, %r272, 96;
	setp.gt.s32 	%p56, %r351, %r7;
	@%p56 bra 	$L__BB43_87;
	add.s32 	%r19, %r14, %r17;
	add.s32 	%r353, %r19, %r286;
	cvt.s64.s32 	%rd627, %r353;
	add.s64 	%rd628, %rd627, %rd64;
	shl.b64 	%rd629, %rd628, 2;
	add.s64 	%rd630, %rd66, %rd629;
	ld.global.f32 	%f482, [%rd630];
	add.f32 	%f483, %f593, %f482;
	st.global.f32 	[%rd630], %f483;
	add.s32 	%r354, %r10, %r19;
	cvt.s64.s32 	%rd631, %r354;
	add.s64 	%rd632, %rd631, %rd64;
	shl.b64 	%rd633, %rd632, 2;
	add.s64 	%rd634, %rd66, %rd633;
	ld.global.f32 	%f484, [%rd634];
	add.f32 	%f485, %f592, %f484;
	st.global.f32 	[%rd634], %f485;
	add.s32 	%r355, %r354, 32;
	cvt.s64.s32 	%rd635, %r355;
	add.s64 	%rd636, %rd635, %rd64;
	shl.b64 	%rd637, %rd636, 2;
	add.s64 	%rd638, %rd66, %rd637;
	ld.global.f32 	%f486, [%rd638];
	add.f32 	%f487, %f591, %f486;
	st.global.f32 	[%rd638], %f487;
	add.s32 	%r356, %r354, 64;
	cvt.s64.s32 	%rd639, %r356;
	add.s64 	%rd640, %rd639, %rd64;
	shl.b64 	%rd641, %rd640, 2;
	add.s64 	%rd642, %rd66, %rd641;
	ld.global.f32 	%f488, [%rd642];
	add.f32 	%f489, %f590, %f488;
	st.global.f32 	[%rd642], %f489;
	add.s32 	%r357, %r272, 104;
	setp.gt.s32 	%p57, %r357, %r7;
	@%p57 bra 	$L__BB43_87;
	add.s32 	%r359, %r19, %r11;
	add.s32 	%r360, %r359, %r286;
	cvt.s64.s32 	%rd643, %r360;
	add.s64 	%rd644, %rd643, %rd64;
	shl.b64 	%rd645, %rd644, 2;
	add.s64 	%rd646, %rd66, %rd645;
	ld.global.f32 	%f490, [%rd646];
	add.f32 	%f491, %f589, %f490;
	st.global.f32 	[%rd646], %f491;
	add.s32 	%r361, %r10, %r359;
	cvt.s64.s32 	%rd647, %r361;
	add.s64 	%rd648, %rd647, %rd64;
	shl.b64 	%rd649, %rd648, 2;
	add.s64 	%rd650, %rd66, %rd649;
	ld.global.f32 	%f492, [%rd650];
	add.f32 	%f493, %f588, %f492;
	st.global.f32 	[%rd650], %f493;
	add.s32 	%r362, %r361, 32;
	cvt.s64.s32 	%rd651, %r362;
	add.s64 	%rd652, %rd651, %rd64;
	shl.b64 	%rd653, %rd652, 2;
	add.s64 	%rd654, %rd66, %rd653;
	ld.global.f32 	%f494, [%rd654];
	add.f32 	%f495, %f587, %f494;
	st.global.f32 	[%rd654], %f495;
	add.s32 	%r363, %r361, 64;
	cvt.s64.s32 	%rd655, %r363;
	add.s64 	%rd656, %rd655, %rd64;
	shl.b64 	%rd657, %rd656, 2;
	add.s64 	%rd658, %rd66, %rd657;
	ld.global.f32 	%f496, [%rd658];
	add.f32 	%f497, %f586, %f496;
	st.global.f32 	[%rd658], %f497;
	add.s32 	%r364, %r272, 112;
	setp.gt.s32 	%p58, %r364, %r7;
	@%p58 bra 	$L__BB43_87;
	add.s32 	%r20, %r12, %r19;
	add.s32 	%r366, %r20, %r286;
	cvt.s64.s32 	%rd659, %r366;
	add.s64 	%rd660, %rd659, %rd64;
	shl.b64 	%rd661, %rd660, 2;
	add.s64 	%rd662, %rd66, %rd661;
	ld.global.f32 	%f498, [%rd662];
	add.f32 	%f499, %f585, %f498;
	st.global.f32 	[%rd662], %f499;
	add.s32 	%r367, %r10, %r20;
	cvt.s64.s32 	%rd663, %r367;
	add.s64 	%rd664, %rd663, %rd64;
	shl.b64 	%rd665, %rd664, 2;
	add.s64 	%rd666, %rd66, %rd665;
	ld.global.f32 	%f500, [%rd666];
	add.f32 	%f501, %f584, %f500;
	st.global.f32 	[%rd666], %f501;
	add.s32 	%r368, %r367, 32;
	cvt.s64.s32 	%rd667, %r368;
	add.s64 	%rd668, %rd667, %rd64;
	shl.b64 	%rd669, %rd668, 2;
	add.s64 	%rd670, %rd66, %rd669;
	ld.global.f32 	%f502, [%rd670];
	add.f32 	%f503, %f583, %f502;
	st.global.f32 	[%rd670], %f503;
	add.s32 	%r369, %r367, 64;
	cvt.s64.s32 	%rd671, %r369;
	add.s64 	%rd672, %rd671, %rd64;
	shl.b64 	%rd673, %rd672, 2;
	add.s64 	%rd674, %rd66, %rd673;
	ld.global.f32 	%f504, [%rd674];
	add.f32 	%f505, %f582, %f504;
	st.global.f32 	[%rd674], %f505;
	add.s32 	%r370, %r272, 120;
	setp.gt.s32 	%p59, %r370, %r7;
	@%p59 bra 	$L__BB43_87;
	add.s32 	%r372, %r20, %r11;
	add.s32 	%r373, %r372, %r286;
	cvt.s64.s32 	%rd675, %r373;
	add.s64 	%rd676, %rd675, %rd64;
	shl.b64 	%rd677, %rd676, 2;
	add.s64 	%rd678, %rd66, %rd677;
	ld.global.f32 	%f506, [%rd678];
	add.f32 	%f507, %f581, %f506;
	st.global.f32 	[%rd678], %f507;
	add.s32 	%r374, %r10, %r372;
	cvt.s64.s32 	%rd679, %r374;
	add.s64 	%rd680, %rd679, %rd64;
	shl.b64 	%rd681, %rd680, 2;
	add.s64 	%rd682, %rd66, %rd681;
	ld.global.f32 	%f508, [%rd682];
	add.f32 	%f509, %f580, %f508;
	st.global.f32 	[%rd682], %f509;
	add.s32 	%r375, %r374, 32;
	cvt.s64.s32 	%rd683, %r375;
	add.s64 	%rd684, %rd683, %rd64;
	shl.b64 	%rd685, %rd684, 2;
	add.s64 	%rd686, %rd66, %rd685;
	ld.global.f32 	%f510, [%rd686];
	add.f32 	%f511, %f579, %f510;
	st.global.f32 	[%rd686], %f511;
	add.s32 	%r376, %r374, 64;
	cvt.s64.s32 	%rd687, %r376;
	add.s64 	%rd688, %rd687, %rd64;
	shl.b64 	%rd689, %rd688, 2;
	add.s64 	%rd690, %rd66, %rd689;
	ld.global.f32 	%f512, [%rd690];
	add.f32 	%f513, %f578, %f512;
	st.global.f32 	[%rd690], %f513;
	bra.uni 	$L__BB43_87;
$L__BB43_68:
	ld.param.u64 	%rd693, [mul_mat_q40_stream_k_fixup_128_8_false_param_1];
	cvta.to.global.u64 	%rd166, %rd693;
	mov.u32 	%r119, %tid.x;
	shl.b64 	%rd167, %rd715, 32;
	shr.s64 	%rd168, %rd167, 30;
	add.s64 	%rd169, %rd166, %rd168;
	ld.global.u32 	%r21, [%rd169];
	add.s64 	%rd170, %rd167, 4294967296;
	shr.s64 	%rd171, %rd170, 30;
	add.s64 	%rd172, %rd166, %rd171;
	ld.global.u32 	%r22, [%rd172];
	mov.u32 	%r120, %tid.y;
	shl.b32 	%r121, %r120, 5;
	add.s32 	%r122, %r121, %r119;
	setp.gt.u32 	%p27, %r122, 127;
	@%p27 bra 	$L__BB43_70;
	ld.param.u64 	%rd692, [mul_mat_q40_stream_k_fixup_128_8_false_param_0];
	add.s32 	%r127, %r122, %r21;
	cvta.to.global.u64 	%rd173, %rd692;
	mul.wide.s32 	%rd174, %r127, 4;
	add.s64 	%rd175, %rd173, %rd174;
	ld.global.u32 	%r128, [%rd175];
	shl.b32 	%r129, %r122, 2;
	mov.u32 	%r130, _ZZN34_INTERNAL_9074448f_4_k_cu_5eb7d63f24mul_mat_q_stream_k_fixupILi128ELi8ELb0EEEvPKiS2_PfPKfiiiiiiE14ids_dst_shared;
	add.s32 	%r131, %r130, %r129;
	st.shared.u32 	[%r131], %r128;
$L__BB43_70:
	bar.sync 	0;
	shl.b32 	%r132, %r5, 7;
	cvt.s64.s32 	%rd67, %r132;
	shl.b32 	%r133, %r6, 7;
	add.s32 	%r134, %r21, %r133;
	not.b32 	%r135, %r134;
	add.s32 	%r23, %r22, %r135;
	setp.gt.s32 	%p28, %r120, %r23;
	@%p28 bra 	$L__BB43_87;
	ld.param.u32 	%r378, [mul_mat_q40_stream_k_fixup_128_8_false_param_7];
	ld.param.u64 	%rd694, [mul_mat_q40_stream_k_fixup_128_8_false_param_2];
	shl.b32 	%r138, %r120, 2;
	mov.u32 	%r139, _ZZN34_INTERNAL_9074448f_4_k_cu_5eb7d63f24mul_mat_q_stream_k_fixupILi128ELi8ELb0EEEvPKiS2_PfPKfiiiiiiE14ids_dst_shared;
	add.s32 	%r25, %r139, %r138;
	ld.shared.u32 	%r140, [%r25];
	mul.lo.s32 	%r141, %r140, %r378;
	add.s32 	%r142, %r119, %r141;
	cvt.s64.s32 	%rd176, %r142;
	add.s64 	%rd177, %rd176, %rd67;
	cvta.to.global.u64 	%rd178, %rd694;
	shl.b64 	%rd179, %rd177, 2;
	add.s64 	%rd180, %rd178, %rd179;
	ld.global.f32 	%f258, [%rd180];
	add.f32 	%f259, %f641, %f258;
	st.global.f32 	[%rd180], %f259;
	add.s32 	%r26, %r119, 32;
	add.s32 	%r143, %r26, %r141;
	cvt.s64.s32 	%rd181, %r143;
	add.s64 	%rd182, %rd181, %rd67;
	shl.b64 	%rd183, %rd182, 2;
	add.s64 	%rd184, %rd178, %rd183;
	ld.global.f32 	%f260, [%rd184];
	add.f32 	%f261, %f640, %f260;
	st.global.f32 	[%rd184], %f261;
	add.s32 	%r144, %r143, 32;
	cvt.s64.s32 	%rd185, %r144;
	add.s64 	%rd186, %rd185, %rd67;
	shl.b64 	%rd187, %rd186, 2;
	add.s64 	%rd188, %rd178, %rd187;
	ld.global.f32 	%f262, [%rd188];
	add.f32 	%f263, %f639, %f262;
	st.global.f32 	[%rd188], %f263;
	add.s32 	%r145, %r143, 64;
	cvt.s64.s32 	%rd189, %r145;
	add.s64 	%rd190, %rd189, %rd67;
	shl.b64 	%rd191, %rd190, 2;
	add.s64 	%rd192, %rd178, %rd191;
	ld.global.f32 	%f264, [%rd192];
	add.f32 	%f265, %f638, %f264;
	st.global.f32 	[%rd192], %f265;
	add.s32 	%r146, %r120, 8;
	setp.gt.s32 	%p29, %r146, %r23;
	@%p29 bra 	$L__BB43_87;
	ld.param.u32 	%r379, [mul_mat_q40_stream_k_fixup_128_8_false_param_7];
	ld.param.u64 	%rd695, [mul_mat_q40_stream_k_fixup_128_8_false_param_2];
	cvt.u64.u32 	%rd68, %r119;
	ld.shared.u32 	%r148, [%r25+32];
	mul.lo.s32 	%r149, %r148, %r379;
	add.s32 	%r150, %r119, %r149;
	cvt.s64.s32 	%rd193, %r150;
	add.s64 	%rd194, %rd193, %rd67;
	cvta.to.global.u64 	%rd69, %rd695;
	shl.b64 	%rd195, %rd194, 2;
	add.s64 	%rd196, %rd69, %rd195;
	ld.global.f32 	%f266, [%rd196];
	add.f32 	%f267, %f637, %f266;
	st.global.f32 	[%rd196], %f267;
	add.s32 	%r151, %r26, %r149;
	cvt.s64.s32 	%rd197, %r151;
	add.s64 	%rd198, %rd197, %rd67;
	shl.b64 	%rd199, %rd198, 2;
	add.s64 	%rd200, %rd69, %rd199;
	ld.global.f32 	%f268, [%rd200];
	add.f32 	%f269, %f636, %f268;
	st.global.f32 	[%rd200], %f269;
	add.s32 	%r152, %r151, 32;
	cvt.s64.s32 	%rd201, %r152;
	add.s64 	%rd202, %rd201, %rd67;
	shl.b64 	%rd203, %rd202, 2;
	add.s64 	%rd204, %rd69, %rd203;
	ld.global.f32 	%f270, [%rd204];
	add.f32 	%f271, %f635, %f270;
	st.global.f32 	[%rd204], %f271;
	add.s32 	%r153, %r151, 64;
	cvt.s64.s32 	%rd205, %r153;
	add.s64 	%rd206, %rd205, %rd67;
	shl.b64 	%rd207, %rd206, 2;
	add.s64 	%rd208, %rd69, %rd207;
	ld.global.f32 	%f272, [%rd208];
	add.f32 	%f273, %f634, %f272;
	st.global.f32 	[%rd208], %f273;
	add.s32 	%r154, %r120, 16;
	setp.gt.s32 	%p30, %r154, %r23;
	@%p30 bra 	$L__BB43_87;
	ld.param.u32 	%r380, [mul_mat_q40_stream_k_fixup_128_8_false_param_7];
	cvt.u32.u64 	%r155, %rd68;
	ld.shared.u32 	%r156, [%r25+64];
	mul.lo.s32 	%r157, %r156, %r380;
	add.s32 	%r158, %r155, %r157;
	cvt.s64.s32 	%rd209, %r158;
	add.s64 	%rd210, %rd209, %rd67;
	shl.b64 	%rd211, %rd210, 2;
	add.s64 	%rd212, %rd69, %rd211;
	ld.global.f32 	%f274, [%rd212];
	add.f32 	%f275, %f633, %f274;
	st.global.f32 	[%rd212], %f275;
	add.s32 	%r159, %r26, %r157;
	cvt.s64.s32 	%rd213, %r159;
	add.s64 	%rd214, %rd213, %rd67;
	shl.b64 	%rd215, %rd214, 2;
	add.s64 	%rd216, %rd69, %rd215;
	ld.global.f32 	%f276, [%rd216];
	add.f32 	%f277, %f632, %f276;
	st.global.f32 	[%rd216], %f277;
	add.s32 	%r160, %r159, 32;
	cvt.s64.s32 	%rd217, %r160;
	add.s64 	%rd218, %rd217, %rd67;
	shl.b64 	%rd219, %rd218, 2;
	add.s64 	%rd220, %rd69, %rd219;
	ld.global.f32 	%f278, [%rd220];
	add.f32 	%f279, %f631, %f278;
	st.global.f32 	[%rd220], %f279;
	add.s32 	%r161, %r159, 64;
	cvt.s64.s32 	%rd221, %r161;
	add.s64 	%rd222, %rd221, %rd67;
	shl.b64 	%rd223, %rd222, 2;
	add.s64 	%rd224, %rd69, %rd223;
	ld.global.f32 	%f280, [%rd224];
	add.f32 	%f281, %f630, %f280;
	st.global.f32 	[%rd224], %f281;
	add.s32 	%r162, %r120, 24;
	setp.gt.s32 	%p31, %r162, %r23;
	@%p31 bra 	$L__BB43_87;
	ld.param.u32 	%r381, [mul_mat_q40_stream_k_fixup_128_8_false_param_7];
	ld.shared.u32 	%r164, [%r25+96];
	mul.lo.s32 	%r165, %r164, %r381;
	add.s32 	%r166, %r155, %r165;
	cvt.s64.s32 	%rd225, %r166;
	add.s64 	%rd226, %rd225, %rd67;
	shl.b64 	%rd227, %rd226, 2;
	add.s64 	%rd228, %rd69, %rd227;
	ld.global.f32 	%f282, [%rd228];
	add.f32 	%f283, %f629, %f282;
	st.global.f32 	[%rd228], %f283;
	add.s32 	%r167, %r26, %r165;
	cvt.s64.s32 	%rd229, %r167;
	add.s64 	%rd230, %rd229, %rd67;
	shl.b64 	%rd231, %rd230, 2;
	add.s64 	%rd232, %rd69, %rd231;
	ld.global.f32 	%f284, [%rd232];
	add.f32 	%f285, %f628, %f284;
	st.global.f32 	[%rd232], %f285;
	add.s32 	%r168, %r167, 32;
	cvt.s64.s32 	%rd233, %r168;
	add.s64 	%rd234, %rd233, %rd67;
	shl.b64 	%rd235, %rd234, 2;
	add.s64 	%rd236, %rd69, %rd235;
	ld.global.f32 	%f286, [%rd236];
	add.f32 	%f287, %f627, %f286;
	st.global.f32 	[%rd236], %f287;
	add.s32 	%r169, %r167, 64;
	cvt.s64.s32 	%rd237, %r169;
	add.s64 	%rd238, %rd237, %rd67;
	shl.b64 	%rd239, %rd238, 2;
	add.s64 	%rd240, %rd69, %rd239;
	ld.global.f32 	%f288, [%rd240];
	add.f32 	%f289, %f626, %f288;
	st.global.f32 	[%rd240], %f289;
	add.s32 	%r170, %r120, 32;
	setp.gt.s32 	%p32, %r170, %r23;
	@%p32 bra 	$L__BB43_87;
	ld.param.u32 	%r382, [mul_mat_q40_stream_k_fixup_128_8_false_param_7];
	ld.shared.u32 	%r172, [%r25+128];
	mul.lo.s32 	%r173, %r172, %r382;
	add.s32 	%r174, %r155, %r173;
	cvt.s64.s32 	%rd241, %r174;
	add.s64 	%rd242, %rd241, %rd67;
	shl.b64 	%rd243, %rd242, 2;
	add.s64 	%rd244, %rd69, %rd243;
	ld.global.f32 	%f290, [%rd244];
	add.f32 	%f291, %f625, %f290;
	st.global.f32 	[%rd244], %f291;
	add.s32 	%r175, %r26, %r173;
	cvt.s64.s32 	%rd245, %r175;
	add.s64 	%rd246, %rd245, %rd67;
	shl.b64 	%rd247, %rd246, 2;
	add.s64 	%rd248, %rd69, %rd247;
	ld.global.f32 	%f292, [%rd248];
	add.f32 	%f293, %f624, %f292;
	st.global.f32 	[%rd248], %f293;
	add.s32 	%r176, %r175, 32;
	cvt.s64.s32 	%rd249, %r176;
	add.s64 	%rd250, %rd249, %rd67;
	shl.b64 	%rd251, %rd250, 2;
	add.s64 	%rd252, %rd69, %rd251;
	ld.global.f32 	%f294, [%rd252];
	add.f32 	%f295, %f623, %f294;
	st.global.f32 	[%rd252], %f295;
	add.s32 	%r177, %r175, 64;
	cvt.s64.s32 	%rd253, %r177;
	add.s64 	%rd254, %rd253, %rd67;
	shl.b64 	%rd255, %rd254, 2;
	add.s64 	%rd256, %rd69, %rd255;
	ld.global.f32 	%f296, [%rd256];
	add.f32 	%f297, %f622, %f296;
	st.global.f32 	[%rd256], %f297;
	add.s32 	%r178, %r120, 40;
	setp.gt.s32 	%p33, %r178, %r23;
	@%p33 bra 	$L__BB43_87;
	ld.param.u32 	%r383, [mul_mat_q40_stream_k_fixup_128_8_false_param_7];
	ld.shared.u32 	%r180, [%r25+160];
	mul.lo.s32 	%r181, %r180, %r383;
	add.s32 	%r182, %r155, %r181;
	cvt.s64.s32 	%rd257, %r182;
	add.s64 	%rd258, %rd257, %rd67;
	shl.b64 	%rd259, %rd258, 2;
	add.s64 	%rd260, %rd69, %rd259;
	ld.global.f32 	%f298, [%rd260];
	add.f32 	%f299, %f621, %f298;
	st.global.f32 	[%rd260], %f299;
	add.s32 	%r183, %r26, %r181;
	cvt.s64.s32 	%rd261, %r183;
	add.s64 	%rd262, %rd261, %rd67;
	shl.b64 	%rd263, %rd262, 2;
	add.s64 	%rd264, %rd69, %rd263;
	ld.global.f32 	%f300, [%rd264];
	add.f32 	%f301, %f620, %f300;
	st.global.f32 	[%rd264], %f301;
	add.s32 	%r184, %r183, 32;
	cvt.s64.s32 	%rd265, %r184;
	add.s64 	%rd266, %rd265, %rd67;
	shl.b64 	%rd267, %rd266, 2;
	add.s64 	%rd268, %rd69, %rd267;
	ld.global.f32 	%f302, [%rd268];
	add.f32 	%f303, %f619, %f302;
	st.global.f32 	[%rd268], %f303;
	add.s32 	%r185, %r183, 64;
	cvt.s64.s32 	%rd269, %r185;
	add.s64 	%rd270, %rd269, %rd67;
	shl.b64 	%rd271, %rd270, 2;
	add.s64 	%rd272, %rd69, %rd271;
	ld.global.f32 	%f304, [%rd272];
	add.f32 	%f305, %f618, %f304;
	st.global.f32 	[%rd272], %f305;
	add.s32 	%r186, %r120, 48;
	setp.gt.s32 	%p34, %r186, %r23;
	@%p34 bra 	$L__BB43_87;
	ld.param.u32 	%r384, [mul_mat_q40_stream_k_fixup_128_8_false_param_7];
	ld.shared.u32 	%r188, [%r25+192];
	mul.lo.s32 	%r189, %r188, %r384;
	add.s32 	%r190, %r155, %r189;
	cvt.s64.s32 	%rd273, %r190;
	add.s64 	%rd274, %rd273, %rd67;
	shl.b64 	%rd275, %rd274, 2;
	add.s64 	%rd276, %rd69, %rd275;
	ld.global.f32 	%f306, [%rd276];
	add.f32 	%f307, %f617, %f306;
	st.global.f32 	[%rd276], %f307;
	add.s32 	%r191, %r26, %r189;
	cvt.s64.s32 	%rd277, %r191;
	add.s64 	%rd278, %rd277, %rd67;
	shl.b64 	%rd279, %rd278, 2;
	add.s64 	%rd280, %rd69, %rd279;
	ld.global.f32 	%f308, [%rd280];
	add.f32 	%f309, %f616, %f308;
	st.global.f32 	[%rd280], %f309;
	add.s32 	%r192, %r191, 32;
	cvt.s64.s32 	%rd281, %r192;
	add.s64 	%rd282, %rd281, %rd67;
	shl.b64 	%rd283, %rd282, 2;
	add.s64 	%rd284, %rd69, %rd283;
	ld.global.f32 	%f310, [%rd284];
	add.f32 	%f311, %f615, %f310;
	st.global.f32 	[%rd284], %f311;
	add.s32 	%r193, %r191, 64;
	cvt.s64.s32 	%rd285, %r193;
	add.s64 	%rd286, %rd285, %rd67;
	shl.b64 	%rd287, %rd286, 2;
	add.s64 	%rd288, %rd69, %rd287;
	ld.global.f32 	%f312, [%rd288];
	add.f32 	%f313, %f614, %f312;
	st.global.f32 	[%rd288], %f313;
	add.s32 	%r194, %r120, 56;
	setp.gt.s32 	%p35, %r194, %r23;
	@%p35 bra 	$L__BB43_87;
	ld.param.u32 	%r385, [mul_mat_q40_stream_k_fixup_128_8_false_param_7];
	ld.shared.u32 	%r196, [%r25+224];
	mul.lo.s32 	%r197, %r196, %r385;
	add.s32 	%r198, %r155, %r197;
	cvt.s64.s32 	%rd289, %r198;
	add.s64 	%rd290, %rd289, %rd67;
	shl.b64 	%rd291, %rd290, 2;
	add.s64 	%rd292, %rd69, %rd291;
	ld.global.f32 	%f314, [%rd292];
	add.f32 	%f315, %f613, %f314;
	st.global.f32 	[%rd292], %f315;
	add.s32 	%r199, %r26, %r197;
	cvt.s64.s32 	%rd293, %r199;
	add.s64 	%rd294, %rd293, %rd67;
	shl.b64 	%rd295, %rd294, 2;
	add.s64 	%rd296, %rd69, %rd295;
	ld.global.f32 	%f316, [%rd296];
	add.f32 	%f317, %f612, %f316;
	st.global.f32 	[%rd296], %f317;
	add.s32 	%r200, %r199, 32;
	cvt.s64.s32 	%rd297, %r200;
	add.s64 	%rd298, %rd297, %rd67;
	shl.b64 	%rd299, %rd298, 2;
	add.s64 	%rd300, %rd69, %rd299;
	ld.global.f32 	%f318, [%rd300];
	add.f32 	%f319, %f611, %f318;
	st.global.f32 	[%rd300], %f319;
	add.s32 	%r201, %r199, 64;
	cvt.s64.s32 	%rd301, %r201;
	add.s64 	%rd302, %rd301, %rd67;
	shl.b64 	%rd303, %rd302, 2;
	add.s64 	%rd304, %rd69, %rd303;
	ld.global.f32 	%f320, [%rd304];
	add.f32 	%f321, %f610, %f320;
	st.global.f32 	[%rd304], %f321;
	add.s32 	%r202, %r120, 64;
	setp.gt.s32 	%p36, %r202, %r23;
	@%p36 bra 	$L__BB43_87;
	ld.param.u32 	%r386, [mul_mat_q40_stream_k_fixup_128_8_false_param_7];
	ld.shared.u32 	%r204, [%r25+256];
	mul.lo.s32 	%r205, %r204, %r386;
	add.s32 	%r206, %r155, %r205;
	cvt.s64.s32 	%rd305, %r206;
	add.s64 	%rd306, %rd305, %rd67;
	shl.b64 	%rd307, %rd306, 2;
	add.s64 	%rd308, %rd69, %rd307;
	ld.global.f32 	%f322, [%rd308];
	add.f32 	%f323, %f609, %f322;
	st.global.f32 	[%rd308], %f323;
	add.s32 	%r207, %r26, %r205;
	cvt.s64.s32 	%rd309, %r207;
	add.s64 	%rd310, %rd309, %rd67;
	shl.b64 	%rd311, %rd310, 2;
	add.s64 	%rd312, %rd69, %rd311;
	ld.global.f32 	%f324, [%rd312];
	add.f32 	%f325, %f608, %f324;
	st.global.f32 	[%rd312], %f325;
	add.s32 	%r208, %r207, 32;
	cvt.s64.s32 	%rd313, %r208;
	add.s64 	%rd314, %rd313, %rd67;
	shl.b64 	%rd315, %rd314, 2;
	add.s64 	%rd316, %rd69, %rd315;
	ld.global.f32 	%f326, [%rd316];
	add.f32 	%f327, %f607, %f326;
	st.global.f32 	[%rd316], %f327;
	add.s32 	%r209, %r207, 64;
	cvt.s64.s32 	%rd317, %r209;
	add.s64 	%rd318, %rd317, %rd67;
	shl.b64 	%rd319, %rd318, 2;
	add.s64 	%rd320, %rd69, %rd319;
	ld.global.f32 	%f328, [%rd320];
	add.f32 	%f329, %f606, %f328;
	st.global.f32 	[%rd320], %f329;
	add.s32 	%r210, %r120, 72;
	setp.gt.s32 	%p37, %r210, %r23;
	@%p37 bra 	$L__BB43_87;
	ld.param.u32 	%r387, [mul_mat_q40_stream_k_fixup_128_8_false_param_7];
	ld.shared.u32 	%r212, [%r25+288];
	mul.lo.s32 	%r213, %r212, %r387;
	add.s32 	%r214, %r155, %r213;
	cvt.s64.s32 	%rd321, %r214;
	add.s64 	%rd322, %rd321, %rd67;
	shl.b64 	%rd323, %rd322, 2;
	add.s64 	%rd324, %rd69, %rd323;
	ld.global.f32 	%f330, [%rd324];
	add.f32 	%f331, %f605, %f330;
	st.global.f32 	[%rd324], %f331;
	add.s32 	%r215, %r26, %r213;
	cvt.s64.s32 	%rd325, %r215;
	add.s64 	%rd326, %rd325, %rd67;
	shl.b64 	%rd327, %rd326, 2;
	add.s64 	%rd328, %rd69, %rd327;
	ld.global.f32 	%f332, [%rd328];
	add.f32 	%f333, %f604, %f332;
	st.global.f32 	[%rd328], %f333;
	add.s32 	%r216, %r215, 32;
	cvt.s64.s32 	%rd329, %r216;
	add.s64 	%rd330, %rd329, %rd67;
	shl.b64 	%rd331, %rd330, 2;
	add.s64 	%rd332, %rd69, %rd331;
	ld.global.f32 	%f334, [%rd332];
	add.f32 	%f335, %f603, %f334;
	st.global.f32 	[%rd332], %f335;
	add.s32 	%r217, %r215, 64;
	cvt.s64.s32 	%rd333, %r217;
	add.s64 	%rd334, %rd333, %rd67;
	shl.b64 	%rd335, %rd334, 2;
	add.s64 	%rd336, %rd69, %rd335;
	ld.global.f32 	%f336, [%rd336];
	add.f32 	%f337, %f602, %f336;
	st.global.f32 	[%rd336], %f337;
	add.s32 	%r218, %r120, 80;
	setp.gt.s32 	%p38, %r218, %r23;
	@%p38 bra 	$L__BB43_87;
	ld.param.u32 	%r388, [mul_mat_q40_stream_k_fixup_128_8_false_param_7];
	ld.shared.u32 	%r220, [%r25+320];
	mul.lo.s32 	%r221, %r220, %r388;
	add.s32 	%r222, %r155, %r221;
	cvt.s64.s32 	%rd337, %r222;
	add.s64 	%rd338, %rd337, %rd67;
	shl.b64 	%rd339, %rd338, 2;
	add.s64 	%rd340, %rd69, %rd339;
	ld.global.f32 	%f338, [%rd340];
	add.f32 	%f339, %f601, %f338;
	st.global.f32 	[%rd340], %f339;
	add.s32 	%r223, %r26, %r221;
	cvt.s64.s32 	%rd341, %r223;
	add.s64 	%rd342, %rd341, %rd67;
	shl.b64 	%rd343, %rd342, 2;
	add.s64 	%rd344, %rd69, %rd343;
	ld.global.f32 	%f340, [%rd344];
	add.f32 	%f341, %f600, %f340;
	st.global.f32 	[%rd344], %f341;
	add.s32 	%r224, %r223, 32;
	cvt.s64.s32 	%rd345, %r224;
	add.s64 	%rd346, %rd345, %rd67;
	shl.b64 	%rd347, %rd346, 2;
	add.s64 	%rd348, %rd69, %rd347;
	ld.global.f32 	%f342, [%rd348];
	add.f32 	%f343, %f599, %f342;
	st.global.f32 	[%rd348], %f343;
	add.s32 	%r225, %r223, 64;
	cvt.s64.s32 	%rd349, %r225;
	add.s64 	%rd350, %rd349, %rd67;
	shl.b64 	%rd351, %rd350, 2;
	add.s64 	%rd352, %rd69, %rd351;
	ld.global.f32 	%f344, [%rd352];
	add.f32 	%f345, %f598, %f344;
	st.global.f32 	[%rd352], %f345;
	add.s32 	%r226, %r120, 88;
	setp.gt.s32 	%p39, %r226, %r23;
	@%p39 bra 	$L__BB43_87;
	ld.param.u32 	%r389, [mul_mat_q40_stream_k_fixup_128_8_false_param_7];
	ld.shared.u32 	%r228, [%r25+352];
	mul.lo.s32 	%r229, %r228, %r389;
	add.s32 	%r230, %r155, %r229;
	cvt.s64.s32 	%rd353, %r230;
	add.s64 	%rd354, %rd353, %rd67;
	shl.b64 	%rd355, %rd354, 2;
	add.s64 	%rd356, %rd69, %rd355;
	ld.global.f32 	%f346, [%rd356];
	add.f32 	%f347, %f597, %f346;
	st.global.f32 	[%rd356], %f347;
	add.s32 	%r231, %r26, %r229;
	cvt.s64.s32 	%rd357, %r231;
	add.s64 	%rd358, %rd357, %rd67;
	shl.b64 	%rd359, %rd358, 2;
	add.s64 	%rd360, %rd69, %rd359;
	ld.global.f32 	%f348, [%rd360];
	add.f32 	%f349, %f596, %f348;
	st.global.f32 	[%rd360], %f349;
	add.s32 	%r232, %r231, 32;
	cvt.s64.s32 	%rd361, %r232;
	add.s64 	%rd362, %rd361, %rd67;
	shl.b64 	%rd363, %rd362, 2;
	add.s64 	%rd364, %rd69, %rd363;
	ld.global.f32 	%f350, [%rd364];
	add.f32 	%f351, %f595, %f350;
	st.global.f32 	[%rd364], %f351;
	add.s32 	%r233, %r231, 64;
	cvt.s64.s32 	%rd365, %r233;
	add.s64 	%rd366, %rd365, %rd67;
	shl.b64 	%rd367, %rd366, 2;
	add.s64 	%rd368, %rd69, %rd367;
	ld.global.f32 	%f352, [%rd368];
	add.f32 	%f353, %f594, %f352;
	st.global.f32 	[%rd368], %f353;
	add.s32 	%r234, %r120, 96;
	setp.gt.s32 	%p40, %r234, %r23;
	@%p40 bra 	$L__BB43_87;
	ld.param.u32 	%r390, [mul_mat_q40_stream_k_fixup_128_8_false_param_7];
	ld.shared.u32 	%r236, [%r25+384];
	mul.lo.s32 	%r237, %r236, %r390;
	add.s32 	%r238, %r155, %r237;
	cvt.s64.s32 	%rd369, %r238;
	add.s64 	%rd370, %rd369, %rd67;
	shl.b64 	%rd371, %rd370, 2;
	add.s64 	%rd372, %rd69, %rd371;
	ld.global.f32 	%f354, [%rd372];
	add.f32 	%f355, %f593, %f354;
	st.global.f32 	[%rd372], %f355;
	add.s32 	%r239, %r26, %r237;
	cvt.s64.s32 	%rd373, %r239;
	add.s64 	%rd374, %rd373, %rd67;
	shl.b64 	%rd375, %rd374, 2;
	add.s64 	%rd376, %rd69, %rd375;
	ld.global.f32 	%f356, [%rd376];
	add.f32 	%f357, %f592, %f356;
	st.global.f32 	[%rd376], %f357;
	add.s32 	%r240, %r239, 32;
	cvt.s64.s32 	%rd377, %r240;
	add.s64 	%rd378, %rd377, %rd67;
	shl.b64 	%rd379, %rd378, 2;
	add.s64 	%rd380, %rd69, %rd379;
	ld.global.f32 	%f358, [%rd380];
	add.f32 	%f359, %f591, %f358;
	st.global.f32 	[%rd380], %f359;
	add.s32 	%r241, %r239, 64;
	cvt.s64.s32 	%rd381, %r241;
	add.s64 	%rd382, %rd381, %rd67;
	shl.b64 	%rd383, %rd382, 2;
	add.s64 	%rd384, %rd69, %rd383;
	ld.global.f32 	%f360, [%rd384];
	add.f32 	%f361, %f590, %f360;
	st.global.f32 	[%rd384], %f361;
	add.s32 	%r242, %r120, 104;
	setp.gt.s32 	%p41, %r242, %r23;
	@%p41 bra 	$L__BB43_87;
	ld.param.u32 	%r391, [mul_mat_q40_stream_k_fixup_128_8_false_param_7];
	ld.shared.u32 	%r244, [%r25+416];
	mul.lo.s32 	%r245, %r244, %r391;
	add.s32 	%r246, %r155, %r245;
	cvt.s64.s32 	%rd385, %r246;
	add.s64 	%rd386, %rd385, %rd67;
	shl.b64 	%rd387, %rd386, 2;
	add.s64 	%rd388, %rd69, %rd387;
	ld.global.f32 	%f362, [%rd388];
	add.f32 	%f363, %f589, %f362;
	st.global.f32 	[%rd388], %f363;
	add.s32 	%r247, %r26, %r245;
	cvt.s64.s32 	%rd389, %r247;
	add.s64 	%rd390, %rd389, %rd67;
	shl.b64 	%rd391, %rd390, 2;
	add.s64 	%rd392, %rd69, %rd391;
	ld.global.f32 	%f364, [%rd392];
	add.f32 	%f365, %f588, %f364;
	st.global.f32 	[%rd392], %f365;
	add.s32 	%r248, %r247, 32;
	cvt.s64.s32 	%rd393, %r248;
	add.s64 	%rd394, %rd393, %rd67;
	shl.b64 	%rd395, %rd394, 2;
	add.s64 	%rd396, %rd69, %rd395;
	ld.global.f32 	%f366, [%rd396];
	add.f32 	%f367, %f587, %f366;
	st.global.f32 	[%rd396], %f367;
	add.s32 	%r249, %r247, 64;
	cvt.s64.s32 	%rd397, %r249;
	add.s64 	%rd398, %rd397, %rd67;
	shl.b64 	%rd399, %rd398, 2;
	add.s64 	%rd400, %rd69, %rd399;
	ld.global.f32 	%f368, [%rd400];
	add.f32 	%f369, %f586, %f368;
	st.global.f32 	[%rd400], %f369;
	add.s32 	%r250, %r120, 112;
	setp.gt.s32 	%p42, %r250, %r23;
	@%p42 bra 	$L__BB43_87;
	ld.param.u32 	%r392, [mul_mat_q40_stream_k_fixup_128_8_false_param_7];
	ld.shared.u32 	%r252, [%r25+448];
	mul.lo.s32 	%r253, %r252, %r392;
	add.s32 	%r254, %r155, %r253;
	cvt.s64.s32 	%rd401, %r254;
	add.s64 	%rd402, %rd401, %rd67;
	shl.b64 	%rd403, %rd402, 2;
	add.s64 	%rd404, %rd69, %rd403;
	ld.global.f32 	%f370, [%rd404];
	add.f32 	%f371, %f585, %f370;
	st.global.f32 	[%rd404], %f371;
	add.s32 	%r255, %r26, %r253;
	cvt.s64.s32 	%rd405, %r255;
	add.s64 	%rd406, %rd405, %rd67;
	shl.b64 	%rd407, %rd406, 2;
	add.s64 	%rd408, %rd69, %rd407;
	ld.global.f32 	%f372, [%rd408];
	add.f32 	%f373, %f584, %f372;
	st.global.f32 	[%rd408], %f373;
	add.s32 	%r256, %r255, 32;
	cvt.s64.s32 	%rd409, %r256;
	add.s64 	%rd410, %rd409, %rd67;
	shl.b64 	%rd411, %rd410, 2;
	add.s64 	%rd412, %rd69, %rd411;
	ld.global.f32 	%f374, [%rd412];
	add.f32 	%f375, %f583, %f374;
	st.global.f32 	[%rd412], %f375;
	add.s32 	%r257, %r255, 64;
	cvt.s64.s32 	%rd413, %r257;
	add.s64 	%rd414, %rd413, %rd67;
	shl.b64 	%rd415, %rd414, 2;
	add.s64 	%rd416, %rd69, %rd415;
	ld.global.f32 	%f376, [%rd416];
	add.f32 	%f377, %f582, %f376;
	st.global.f32 	[%rd416], %f377;
	add.s32 	%r258, %r120, 120;
	setp.gt.s32 	%p43, %r258, %r23;
	@%p43 bra 	$L__BB43_87;
	ld.param.u32 	%r393, [mul_mat_q40_stream_k_fixup_128_8_false_param_7];
	ld.shared.u32 	%r260, [%r25+480];
	mul.lo.s32 	%r261, %r260, %r393;
	add.s32 	%r262, %r155, %r261;
	cvt.s64.s32 	%rd417, %r262;
	add.s64 	%rd418, %rd417, %rd67;
	shl.b64 	%rd419, %rd418, 2;
	add.s64 	%rd420, %rd69, %rd419;
	ld.global.f32 	%f378, [%rd420];
	add.f32 	%f379, %f581, %f378;
	st.global.f32 	[%rd420], %f379;
	add.s32 	%r263, %r26, %r261;
	cvt.s64.s32 	%rd421, %r263;
	add.s64 	%rd422, %rd421, %rd67;
	shl.b64 	%rd423, %rd422, 2;
	add.s64 	%rd424, %rd69, %rd423;
	ld.global.f32 	%f380, [%rd424];
	add.f32 	%f381, %f580, %f380;
	st.global.f32 	[%rd424], %f381;
	add.s32 	%r264, %r263, 32;
	cvt.s64.s32 	%rd425, %r264;
	add.s64 	%rd426, %rd425, %rd67;
	shl.b64 	%rd427, %rd426, 2;
	add.s64 	%rd428, %rd69, %rd427;
	ld.global.f32 	%f382, [%rd428];
	add.f32 	%f383, %f579, %f382;
	st.global.f32 	[%rd428], %f383;
	add.s32 	%r265, %r263, 64;
	cvt.s64.s32 	%rd429, %r265;
	add.s64 	%rd430, %rd429, %rd67;
	shl.b64 	%rd431, %rd430, 2;
	add.s64 	%rd432, %rd69, %rd431;
	ld.global.f32 	%f384, [%rd432];
	add.f32 	%f385, %f578, %f384;
	st.global.f32 	[%rd432], %f385;
$L__BB43_87:
	ret;

}
	// .globl	quantize_mmq_q8_1
.visible .entry quantize_mmq_q8_1(
	.param .u64 .ptr .align 1 quantize_mmq_q8_1_param_0,
	.param .u64 .ptr .align 1 quantize_mmq_q8_1_param_1,
	.param .u64 .ptr .align 1 quantize_mmq_q8_1_param_2,
	.param .u64 quantize_mmq_q8_1_param_3,
	.param .u64 quantize_mmq_q8_1_param_4,
	.param .u64 quantize_mmq_q8_1_param_5,
	.param .u64 quantize_mmq_q8_1_param_6,
	.param .u64 quantize_mmq_q8_1_param_7,
	.param .u32 quantize_mmq_q8_1_param_8,
	.param .u32 quantize_mmq_q8_1_param_9
)
{
	.reg .pred 	%p<11>;
	.reg .b16 	%rs<3>;
	.reg .b32 	%r<35>;
	.reg .b32 	%f<57>;
	.reg .b64 	%rd<46>;

	ld.param.u64 	%rd8, [quantize_mmq_q8_1_param_0];
	ld.param.u64 	%rd9, [quantize_mmq_q8_1_param_1];
	ld.param.u64 	%rd10, [quantize_mmq_q8_1_param_2];
	ld.param.u64 	%rd11, [quantize_mmq_q8_1_param_3];
	ld.param.u64 	%rd12, [quantize_mmq_q8_1_param_4];
	ld.param.u64 	%rd13, [quantize_mmq_q8_1_param_5];
	ld.param.u64 	%rd14, [quantize_mmq_q8_1_param_6];
	ld.param.u64 	%rd15, [quantize_mmq_q8_1_param_7];
	ld.param.u32 	%r4, [quantize_mmq_q8_1_param_8];
	ld.param.u32 	%r5, [quantize_mmq_q8_1_param_9];
	mov.u32 	%r1, %ntid.x;
	mov.u32 	%r6, %ctaid.y;
	mov.u32 	%r7, %tid.x;
	mad.lo.s32 	%r8, %r1, %r6, %r7;
	shl.b32 	%r9, %r8, 2;
	cvt.u64.u32 	%rd1, %r9;
	setp.le.s64 	%p1, %rd15, %rd1;
	@%p1 bra 	$L__BB44_7;
	mov.u32 	%r10, %ctaid.x;
	cvt.u64.u32 	%rd2, %r10;
	mov.u32 	%r2, %ctaid.z;
	rem.u32 	%r3, %r2, %r5;
	setp.eq.s64 	%p2, %rd9, 0;
	mov.u64 	%rd45, %rd2;
	@%p2 bra 	$L__BB44_3;
	cvta.to.global.u64 	%rd16, %rd9;
	shl.b64 	%rd17, %rd2, 2;
	add.s64 	%rd18, %rd16, %rd17;
	ld.global.nc.u32 	%r11, [%rd18];
	cvt.s64.s32 	%rd45, %r11;
$L__BB44_3:
	cvt.u64.u32 	%rd19, %r2;
	mov.u32 	%r12, %nctaid.x;
	mov.u32 	%r13, %nctaid.y;
	mul.wide.u32 	%rd20, %r12, %r13;
	cvt.u64.u32 	%rd21, %r1;
	mul.lo.s64 	%rd22, %rd20, %rd21;
	shr.u64 	%rd23, %rd22, 5;
	shr.u64 	%rd24, %rd1, 7;
	cvt.s64.s32 	%rd25, %r4;
	mad.lo.s64 	%rd26, %rd23, %rd19, %rd2;
	mad.lo.s64 	%rd5, %rd24, %rd25, %rd26;
	and.b64  	%rd6, %rd1, 124;
	setp.le.s64 	%p3, %rd11, %rd1;
	mov.f32 	%f53, 0f00000000;
	mov.f32 	%f54, %f53;
	mov.f32 	%f55, %f53;
	mov.f32 	%f56, %f53;
	@%p3 bra 	$L__BB44_5;
	div.u32 	%r14, %r2, %r5;
	cvt.u64.u32 	%rd27, %r14;
	cvt.u64.u32 	%rd28, %r3;
	mad.lo.s64 	%rd29, %rd13, %rd28, %rd1;
	mad.lo.s64 	%rd30, %rd14, %rd27, %rd29;
	mad.lo.s64 	%rd31, %rd45, %rd12, %rd30;
	shr.s64 	%rd32, %rd31, 63;
	shr.u64 	%rd33, %rd32, 62;
	add.s64 	%rd34, %rd31, %rd33;
	cvta.to.global.u64 	%rd35, %rd8;
	shl.b64 	%rd36, %rd34, 2;
	and.b64  	%rd37, %rd36, -16;
	add.s64 	%rd38, %rd35, %rd37;
	ld.global.nc.v4.f32 	{%f53, %f54, %f55, %f56}, [%rd38];
$L__BB44_5:
	abs.f32 	%f12, %f53;
	abs.f32 	%f13, %f54;
	max.f32 	%f14, %f12, %f13;
	abs.f32 	%f15, %f55;
	max.f32 	%f16, %f14, %f15;
	abs.f32 	%f17, %f56;
	max.f32 	%f18, %f16, %f17;
	mov.b32 	%r15, %f18;
	shfl.sync.bfly.b32	%r16|%p4, %r15, 4, 31, -1;
	mov.b32 	%f19, %r16;
	max.f32 	%f20, %f18, %f19;
	mov.b32 	%r17, %f20;
	shfl.sync.bfly.b32	%r18|%p5, %r17, 2, 31, -1;
	mov.b32 	%f21, %r18;
	max.f32 	%f22, %f20, %f21;
	mov.b32 	%r19, %f22;
	shfl.sync.bfly.b32	%r20|%p6, %r19, 1, 31, -1;
	mov.b32 	%f23, %r20;
	max.f32 	%f24, %f22, %f23;
	add.f32 	%f25, %f53, %f54;
	add.f32 	%f26, %f25, %f55;
	add.f32 	%f27, %f26, %f56;
	mov.b32 	%r21, %f27;
	shfl.sync.bfly.b32	%r22|%p7, %r21, 4, 31, -1;
	mov.b32 	%f28, %r22;
	add.f32 	%f29, %f27, %f28;
	mov.b32 	%r23, %f29;
	shfl.sync.bfly.b32	%r24|%p8, %r23, 2, 31, -1;
	mov.b32 	%f30, %r24;
	add.f32 	%f31, %f29, %f30;
	mov.b32 	%r25, %f31;
	shfl.sync.bfly.b32	%r26|%p9, %r25, 1, 31, -1;
	mov.b32 	%f32, %r26;
	add.f32 	%f9, %f31, %f32;
	mov.f32 	%f33, 0f42FE0000;
	div.rn.f32 	%f10, %f33, %f24;
	mul.f32 	%f34, %f53, %f10;
	mov.f32 	%f35, 0f3F000000;
	copysign.f32 	%f36, %f34, %f35;
	add.rz.f32 	%f37, %f34, %f36;
	cvt.rzi.f32.f32 	%f38, %f37;
	cvt.rzi.s32.f32 	%r27, %f38;
	mul.f32 	%f39, %f54, %f10;
	copysign.f32 	%f40, %f39, %f35;
	add.rz.f32 	%f41, %f39, %f40;
	cvt.rzi.f32.f32 	%f42, %f41;
	cvt.rzi.s32.f32 	%r28, %f42;
	mul.f32 	%f43, %f55, %f10;
	copysign.f32 	%f44, %f43, %f35;
	add.rz.f32 	%f45, %f43, %f44;
	cvt.rzi.f32.f32 	%f46, %f45;
	cvt.rzi.s32.f32 	%r29, %f46;
	mul.f32 	%f47, %f56, %f10;
	copysign.f32 	%f48, %f47, %f35;
	add.rz.f32 	%f49, %f47, %f48;
	cvt.rzi.f32.f32 	%f50, %f49;
	cvt.rzi.s32.f32 	%r30, %f50;
	cvta.to.global.u64 	%rd39, %rd10;
	mad.lo.s64 	%rd40, %rd5, 144, %rd39;
	add.s64 	%rd7, %rd40, 16;
	add.s64 	%rd41, %rd7, %rd6;
	prmt.b32 	%r31, %r29, %r30, 0x3340U;
	prmt.b32 	%r32, %r27, %r28, 0x3340U;
	prmt.b32 	%r33, %r32, %r31, 0x5410U;
	st.global.u32 	[%rd41], %r33;
	and.b64  	%rd42, %rd1, 28;
	setp.ne.s64 	%p10, %rd42, 0;
	@%p10 bra 	$L__BB44_7;
	rcp.rn.f32 	%f51, %f10;
	// begin inline asm
	{  cvt.rn.f16.f32 %rs1, %f51;}

	// end inline asm
	// begin inline asm
	{  cvt.rn.f16.f32 %rs2, %f9;}

	// end inline asm
	shr.u64 	%rd43, %rd6, 3;
	add.s64 	%rd44, %rd43, %rd7;
	mov.b32 	%r34, {%rs1, %rs2};
	st.global.u32 	[%rd44+-16], %r34;
$L__BB44_7:
	ret;

}


// ===== COMPILED SASS (sm_100) =====

	.target	sm_100

	.elftype	@"ET_EXEC"


//--------------------- .note.nv.tkinfo           --------------------------
	.section	.note.nv.tkinfo,"",@"SHT_NOTE"
	.sectionflags	@"SHF_NOTE_NV_TKINFO"
	.tkinfo
        /*0018*/ 	.word	0x00000002
        /*0030*/ 	.string	""
        /*0030*/ 	.string	"ptxas"
        /*0030*/ 	.string	"Cuda compilation tools, release 13.0, V13.0.88"
        /*0030*/ 	.string	"Build cuda_13.0.r13.0/compiler.36424714_0"
        /*0030*/ 	.string	"-arch sm_100 -m 64 "



//--------------------- .note.nv.cuinfo           --------------------------
	.section	.note.nv.cuinfo,"",@"SHT_NOTE"
	.sectionflags	@"SHF_NOTE_NV_CUINFO"
        /*0018*/ 	.short	0x0002
        /*001a*/ 	.short	0x0064
        /*001c*/ 	.short	0x0082
	.zero		2


//--------------------- .nv.info                  --------------------------
	.section	.nv.info,"",@"SHT_CUDA_INFO"
	.align	4


	//----- nvinfo : EIATTR_REGCOUNT
	.align		4
        /*0000*/ 	.byte	0x04, 0x2f
        /*0002*/ 	.short	(.L_1 - .L_0)
	.align		4
.L_0:
        /*0004*/ 	.word	index@(mul_mat_q40_8_8_true)
        /*0008*/ 	.word	0x000000c6


	//----- nvinfo : EIATTR_FRAME_SIZE
	.align		4
.L_1:
        /*000c*/ 	.byte	0x04, 0x11
        /*000e*/ 	.short	(.L_3 - .L_2)
	.align		4
.L_2:
        /*0010*/ 	.word	index@($__internal_89_$__cuda_sm20_rem_s64)
        /*0014*/ 	.word	0x00000000


	//----- nvinfo : EIATTR_FRAME_SIZE
	.align		4
.L_3:
        /*0018*/ 	.byte	0x04, 0x11
        /*001a*/ 	.short	(.L_5 - .L_4)
	.align		4
.L_4:
        /*001c*/ 	.word	index@($__internal_88_$__cuda_sm20_div_s64)
        /*0020*/ 	.word	0x00000000


	//----- nvinfo : EIATTR_FRAME_SIZE
	.align		4
.L_5:
        /*0024*/ 	.byte	0x04, 0x11
        /*0026*/ 	.short	(.L_7 - .L_6)
	.align		4
.L_6:
        /*0028*/ 	.word	index@(mul_mat_q40_8_8_true)
        /*002c*/ 	.word	0x00000000


	//----- nvinfo : EIATTR_REGCOUNT
	.align		4
.L_7:
        /*0030*/ 	.byte	0x04, 0x2f
        /*0032*/ 	.short	(.L_9 - .L_8)
	.align		4
.L_8:
        /*0034*/ 	.word	index@(mul_mat_q40_stream_k_fixup_8_8_true)
        /*0038*/ 	.word	0x00000028


	//----- nvinfo : EIATTR_FRAME_SIZE
	.align		4
.L_9:
        /*003c*/ 	.byte	0x04, 0x11
        /*003e*/ 	.short	(.L_11 - .L_10)
	.align		4
.L_10:
        /*0040*/ 	.word	index@($__internal_87_$__cuda_sm20_rem_s64)
        /*0044*/ 	.word	0x00000000


	//----- nvinfo : EIATTR_FRAME_SIZE
	.align		4
.L_11:
        /*0048*/ 	.byte	0x04, 0x11
        /*004a*/ 	.short	(.L_13 - .L_12)
	.align		4
.L_12:
        /*004c*/ 	.word	index@($__internal_86_$__cuda_sm20_div_s64)
        /*0050*/ 	.word	0x00000000


	//----- nvinfo : EIATTR_FRAME_SIZE
	.align		4
.L_13:
        /*0054*/ 	.byte	0x04, 0x11
        /*0056*/ 	.short	(.L_15 - .L_14)
	.align		4
.L_14:
        /*0058*/ 	.word	index@(mul_mat_q40_stream_k_fixup_8_8_true)
        /*005c*/ 	.word	0x00000000


	//----- nvinfo : EIATTR_REGCOUNT
	.align		4
.L_15:
        /*0060*/ 	.byte	0x04, 0x2f
        /*0062*/ 	.short	(.L_17 - .L_16)
	.align		4
.L_16:
        /*0064*/ 	.word	index@(mul_mat_q40_16_8_true)
        /*0068*/ 	.word	0x000000d1


	//----- nvinfo : EIATTR_FRAME_SIZE
	.align		4
.L_17:
        /*006c*/ 	.byte	0x04, 0x11
        /*006e*/ 	.short	(.L_19 - .L_18)
	.align		4
.L_18:
        /*0070*/ 	.word	index@($__internal_85_$__cuda_sm20_rem_s64)
        /*0074*/ 	.word	0x00000000


	//----- nvinfo : EIATTR_FRAME_SIZE
	.align		4
.L_19:
        /*0078*/ 	.byte	0x04, 0x11
        /*007a*/ 	.short	(.L_21 - .L_20)
	.align		4
.L_20:
        /*007c*/ 	.word	index@($__internal_84_$__cuda_sm20_div_s64)
        /*0080*/ 	.word	0x00000000


	//----- nvinfo : EIATTR_FRAME_SIZE
	.align		4
.L_21:
        /*0084*/ 	.byte	0x04, 0x11
        /*0086*/ 	.short	(.L_23 - .L_22)
	.align		4
.L_22:
        /*0088*/ 	.word	index@(mul_mat_q40_16_8_true)
        /*008c*/ 	.word	0x00000000


	//----- nvinfo : EIATTR_REGCOUNT
	.align		4
.L_23:
        /*0090*/ 	.byte	0x04, 0x2f
        /*0092*/ 	.short	(.L_25 - .L_24)
	.align		4
.L_24:
        /*0094*/ 	.word	index@(mul_mat_q40_stream_k_fixup_16_8_true)
        /*0098*/ 	.word	0x0000002c


	//----- nvinfo : EIATTR_FRAME_SIZE
	.align		4
.L_25:
        /*009c*/ 	.byte	0x04, 0x11
        /*009e*/ 	.short	(.L_27 - .L_26)
	.align		4
.L_26:
        /*00a0*/ 	.word	index@($__internal_83_$__cuda_sm20_rem_s64)
        /*00a4*/ 	.word	0x00000000


	//----- nvinfo : EIATTR_FRAME_SIZE
	.align		4
.L_27:
        /*00a8*/ 	.byte	0x04, 0x11
        /*00aa*/ 	.short	(.L_29 - .L_28)
	.align		4
.L_28:
        /*00ac*/ 	.word	index@($__internal_82_$__cuda_sm20_div_s64)
        /*00b0*/ 	.word	0x00000000


	//----- nvinfo : EIATTR_FRAME_SIZE
	.align		4
.L_29:
        /*00b4*/ 	.byte	0x04, 0x11
        /*00b6*/ 	.short	(.L_31 - .L_30)
	.align		4
.L_30:
        /*00b8*/ 	.word	index@(mul_mat_q40_stream_k_fixup_16_8_true)
        /*00bc*/ 	.word	0x00000000


	//----- nvinfo : EIATTR_REGCOUNT
	.align		4
.L_31:
        /*00c0*/ 	.byte	0x04, 0x2f
        /*00c2*/ 	.short	(.L_33 - .L_32)
	.align		4
.L_32:
        /*00c4*/ 	.word	index@(mul_mat_q40_24_8_true)
        /*00c8*/ 	.word	0x000000db


	//----- nvinfo : EIATTR_FRAME_SIZE
	.align		4
.L_33:
        /*00cc*/ 	.byte	0x04, 0x11
        /*00ce*/ 	.short	(.L_35 - .L_34)
	.align		4
.L_34:
        /*00d0*/ 	.word	index@($__internal_81_$__cuda_sm20_rem_s64)
        /*00d4*/ 	.word	0x00000000


	//----- nvinfo : EIATTR_FRAME_SIZE
	.align		4
.L_35:
        /*00d8*/ 	.byte	0x04, 0x11
        /*00da*/ 	.short	(.L_37 - .L_36)
	.align		4
.L_36:
        /*00dc*/ 	.word	index@($__internal_80_$__cuda_sm20_div_s64)
        /*00e0*/ 	.word	0x00000000


	//----- nvinfo : EIATTR_FRAME_SIZE
	.align		4
.L_37:
        /*00e4*/ 	.byte	0x04, 0x11
        /*00e6*/ 	.short	(.L_39 - .L_38)
	.align		4
.L_38:
        /*00e8*/ 	.word	index@(mul_mat_q40_24_8_true)
        /*00ec*/ 	.word	0x00000000


	//----- nvinfo : EIATTR_REGCOUNT
	.align		4
.L_39:
        /*00f0*/ 	.byte	0x04, 0x2f
        /*00f2*/ 	.short	(.L_41 - .L_40)
	.align		4
.L_40:
        /*00f4*/ 	.word	index@(mul_mat_q40_stream_k_fixup_24_8_true)
        /*00f8*/ 	.word	0x00000030


	//----- nvinfo : EIATTR_FRAME_SIZE
	.align		4
.L_41:
        /*00fc*/ 	.byte	0x04, 0x11
        /*00fe*/ 	.short	(.L_43 - .L_42)
	.align		4
.L_42:
        /*0100*/ 	.word	index@($__internal_79_$__cuda_sm20_rem_s64)
        /*0104*/ 	.word	0x00000000


	//----- nvinfo : EIATTR_FRAME_SIZE
	.align		4
.L_43:
        /*0108*/ 	.byte	0x04, 0x11
        /*010a*/ 	.short	(.L_45 - .L_44)
	.align		4
.L_44:
        /*010c*/ 	.word	index@($__internal_78_$__cuda_sm20_div_s64)
        /*0110*/ 	.word	0x00000000


	//----- nvinfo : EIATTR_FRAME_SIZE
	.align		4
.L_45:
        /*0114*/ 	.byte	0x04, 0x11
        /*0116*/ 	.short	(.L_47 - .L_46)
	.align		4
.L_46:
        /*0118*/ 	.word	index@(mul_mat_q40_stream_k_fixup_24_8_true)
        /*011c*/ 	.word	0x00000000


	//----- nvinfo : EIATTR_REGCOUNT
	.align		4
.L_47:
        /*0120*/ 	.byte	0x04, 0x2f
        /*0122*/ 	.short	(.L_49 - .L_48)
	.align		4
.L_48:
        /*0124*/ 	.word	index@(mul_mat_q40_32_8_true)
        /*0128*/ 	.word	0x000000e0


	//----- nvinfo : EIATTR_FRAME_SIZE
	.align		4
.L_49:
        /*012c*/ 	.byte	0x04, 0x11
        /*012e*/ 	.short	(.L_51 - .L_50)
	.align		4
.L_50:
        /*0130*/ 	.word	index@($__internal_77_$__cuda_sm20_rem_s64)
        /*0134*/ 	.word	0x00000000


	//----- nvinfo : EIATTR_FRAME_SIZE
	.align		4
.L_51:
        /*0138*/ 	.byte	0x04, 0x11
        /*013a*/ 	.short	(.L_53 - .L_52)
	.align		4
.L_52:
        /*013c*/ 	.word	index@($__internal_76_$__cuda_sm20_div_s64)
        /*0140*/ 	.word	0x00000000


	//----- nvinfo : EIATTR_FRAME_SIZE
	.align		4
.L_53:
        /*0144*/ 	.byte	0x04, 0x11
        /*0146*/ 	.short	(.L_55 - .L_54)
	.align		4
.L_54:
        /*0148*/ 	.word	index@(mul_mat_q40_32_8_true)
        /*014c*/ 	.word	0x00000000


	//----- nvinfo : EIATTR_REGCOUNT
	.align		4
.L_55:
        /*0150*/ 	.byte	0x04, 0x2f
        /*0152*/ 	.short	(.L_57 - .L_56)
	.align		4
.L_56:
        /*0154*/ 	.word	index@(mul_mat_q40_stream_k_fixup_32_8_true)
        /*0158*/ 	.word	0x0000002f


	//----- nvinfo : EIATTR_FRAME_SIZE
	.align		4
.L_57:
        /*015c*/ 	.byte	0x04, 0x11
        /*015e*/ 	.short	(.L_59 - .L_58)
	.align		4
.L_58:
        /*0160*/ 	.word	index@($__internal_75_$__cuda_sm20_rem_s64)
        /*0164*/ 	.word	0x00000000


	//----- nvinfo : EIATTR_FRAME_SIZE
	.align		4
.L_59:
        /*0168*/ 	.byte	0x04, 0x11
        /*016a*/ 	.short	(.L_61 - .L_60)
	.align		4
.L_60:
        /*016c*/ 	.word	index@($__internal_74_$__cuda_sm20_div_s64)
        /*0170*/ 	.word	0x00000000


	//----- nvinfo : EIATTR_FRAME_SIZE
	.align		4
.L_61:
        /*0174*/ 	.byte	0x04, 0x11
        /*0176*/ 	.short	(.L_63 - .L_62)
	.align		4
.L_62:
        /*0178*/ 	.word	index@(mul_mat_q40_stream_k_fixup_32_8_true)
        /*017c*/ 	.word	0x00000000


	//----- nvinfo : EIATTR_REGCOUNT
	.align		4
.L_63:
        /*0180*/ 	.byte	0x04, 0x2f
        /*0182*/ 	.short	(.L_65 - .L_64)
	.align		4
.L_64:
        /*0184*/ 	.word	index@(mul_mat_q40_40_8_true)
        /*0188*/ 	.word	0x000000d7


	//----- nvinfo : EIATTR_FRAME_SIZE
	.align		4
.L_65:
        /*018c*/ 	.byte	0x04, 0x11
        /*018e*/ 	.short	(.L_67 - .L_66)
	.align		4
.L_66:
        /*0190*/ 	.word	index@($__internal_73_$__cuda_sm20_rem_s64)
        /*0194*/ 	.word	0x00000000


	//----- nvinfo : EIATTR_FRAME_SIZE
	.align		4
.L_67:
        /*0198*/ 	.byte	0x04, 0x11
        /*019a*/ 	.short	(.L_69 - .L_68)
	.align		4
.L_68:
        /*019c*/ 	.word	index@($__internal_72_$__cuda_sm20_div_s64)
        /*01a0*/ 	.word	0x00000000


	//----- nvinfo : EIATTR_FRAME_SIZE
	.align		4
.L_69:
        /*01a4*/ 	.byte	0x04, 0x11
        /*01a6*/ 	.short	(.L_71 - .L_70)
	.align		4
.L_70:
        /*01a8*/ 	.word	index@(mul_mat_q40_40_8_true)
        /*01ac*/ 	.word	0x00000000


	//----- nvinfo : EIATTR_REGCOUNT
	.align		4
.L_71:
        /*01b0*/ 	.byte	0x04, 0x2f
        /*01b2*/ 	.short	(.L_73 - .L_72)
	.align		4
.L_72:
        /*01b4*/ 	.word	index@(mul_mat_q40_stream_k_fixup_40_8_true)
        /*01b8*/ 	.word	0x00000038


	//----- nvinfo : EIATTR_FRAME_SIZE
	.align		4
.L_73:
        /*01bc*/ 	.byte	0x04, 0x11
        /*01be*/ 	.short	(.L_75 - .L_74)
	.align		4
.L_74:
        /*01c0*/ 	.word	index@($__internal_71_$__cuda_sm20_rem_s64)
        /*01c4*/ 	.word	0x00000000


	//----- nvinfo : EIATTR_FRAME_SIZE
	.align		4
.L_75:
        /*01c8*/ 	.byte	0x04, 0x11
        /*01ca*/ 	.short	(.L_77 - .L_76)
	.align		4
.L_76:
        /*01cc*/ 	.word	index@($__internal_70_$__cuda_sm20_div_s64)
        /*01d0*/ 	.word	0x00000000


	//----- nvinfo : EIATTR_FRAME_SIZE
	.align		4
.L_77:
        /*01d4*/ 	.byte	0x04, 0x11
        /*01d6*/ 	.short	(.L_79 - .L_78)
	.align		4
.L_78:
        /*01d8*/ 	.word	index@(mul_mat_q40_stream_k_fixup_40_8_true)
        /*01dc*/ 	.word	0x00000000


	//----- nvinfo : EIATTR_REGCOUNT
	.align		4
.L_79:
        /*01e0*/ 	.byte	0x04, 0x2f
        /*01e2*/ 	.short	(.L_81 - .L_80)
	.align		4
.L_80:
        /*01e4*/ 	.word	index@(mul_mat_q40_48_8_true)
        /*01e8*/ 	.word	0x000000f0


	//----- nvinfo : EIATTR_FRAME_SIZE
	.align		4
.L_81:
        /*01ec*/ 	.byte	0x04, 0x11
        /*01ee*/ 	.short	(.L_83 - .L_82)
	.align		4
.L_82:
        /*01f0*/ 	.word	index@($__internal_69_$__cuda_sm20_rem_s64)
        /*01f4*/ 	.word	0x00000000


	//----- nvinfo : EIATTR_FRAME_SIZE
	.align		4
.L_83:
        /*01f8*/ 	.byte	0x04, 0x11
        /*01fa*/ 	.short	(.L_85 - .L_84)
	.align		4
.L_84:
        /*01fc*/ 	.word	index@($__internal_68_$__cuda_sm20_div_s64)
        /*0200*/ 	.word	0x00000000


	//----- nvinfo : EIATTR_FRAME_SIZE
	.align		4
.L_85:
        /*0204*/ 	.byte	0x04, 0x11
        /*0206*/ 	.short	(.L_87 - .L_86)
	.align		4
.L_86:
        /*0208*/ 	.word	index@(mul_mat_q40_48_8_true)
        /*020c*/ 	.word	0x00000000


	//----- nvinfo : EIATTR_REGCOUNT
	.align		4
.L_87:
        /*0210*/ 	.byte	0x04, 0x2f
        /*0212*/ 	.short	(.L_89 - .L_88)
	.align		4
.L_88:
        /*0214*/ 	.word	index@(mul_mat_q40_stream_k_fixup_48_8_true)
        /*0218*/ 	.word	0x00000038


	//----- nvinfo : EIATTR_FRAME_SIZE
	.align		4
.L_89:
        /*021c*/ 	.byte	0x04, 0x11
        /*021e*/ 	.short	(.L_91 - .L_90)
	.align		4
.L_90:
        /*0220*/ 	.word	index@($__internal_67_$__cuda_sm20_rem_s64)
        /*0224*/ 	.word	0x00000000


	//----- nvinfo : EIATTR_FRAME_SIZE
	.align		4
.L_91:
        /*0228*/ 	.byte	0x04, 0x11
        /*022a*/ 	.short	(.L_93 - .L_92)
	.align		4
.L_92:
        /*022c*/ 	.word	index@($__internal_66_$__cuda_sm20_div_s64)
        /*0230*/ 	.word	0x00000000


	//----- nvinfo : EIATTR_FRAME_SIZE
	.align		4
.L_93:
        /*0234*/ 	.byte	0x04, 0x11
        /*0236*/ 	.short	(.L_95 - .L_94)
	.align		4
.L_94:
        /*0238*/ 	.word	index@(mul_mat_q40_stream_k_fixup_48_8_true)
        /*023c*/ 	.word	0x00000000


	//----- nvinfo : EIATTR_REGCOUNT
	.align		4
.L_95:
        /*0240*/ 	.byte	0x04, 0x2f
        /*0242*/ 	.short	(.L_97 - .L_96)
	.align		4
.L_96:
        /*0244*/ 	.word	index@(mul_mat_q40_64_8_true)
        /*0248*/ 	.word	0x000000f5


	//----- nvinfo : EIATTR_FRAME_SIZE
	.align		4
.L_97:
        /*024c*/ 	.byte	0x04, 0x11
        /*024e*/ 	.short	(.L_99 - .L_98)
	.align		4
.L_98:
        /*0250*/ 	.word	index@($__internal_65_$__cuda_sm20_rem_s64)
        /*0254*/ 	.word	0x00000000


	//----- nvinfo : EIATTR_FRAME_SIZE
	.align		4
.L_99:
        /*0258*/ 	.byte	0x04, 0x11
        /*025a*/ 	.short	(.L_101 - .L_100)
	.align		4
.L_100:
        /*025c*/ 	.word	index@($__internal_64_$__cuda_sm20_div_s64)
        /*0260*/ 	.word	0x00000000


	//----- nvinfo : EIATTR_FRAME_SIZE
	.align		4
.L_101:
        /*0264*/ 	.byte	0x04, 0x11
        /*0266*/ 	.short	(.L_103 - .L_102)
	.align		4
.L_102:
        /*0268*/ 	.word	index@(mul_mat_q40_64_8_true)
        /*026c*/ 	.word	0x00000000


	//----- nvinfo : EIATTR_REGCOUNT
	.align		4
.L_103:
        /*0270*/ 	.byte	0x04, 0x2f
        /*0272*/ 	.short	(.L_105 - .L_104)
	.align		4
.L_104:
        /*0274*/ 	.word	index@(mul_mat_q40_stream_k_fixup_64_8_true)
        /*0278*/ 	.word	0x00000040


	//----- nvinfo : EIATTR_FRAME_SIZE
	.align		4
.L_105:
        /*027c*/ 	.byte	0x04, 0x11
        /*027e*/ 	.short	(.L_107 - .L_106)
	.align		4
.L_106:
        /*0280*/ 	.word	index@($__internal_63_$__cuda_sm20_rem_s64)
        /*0284*/ 	.word	0x00000000


	//----- nvinfo : EIATTR_FRAME_SIZE
	.align		4
.L_107:
        /*0288*/ 	.byte	0x04, 0x11
        /*028a*/ 	.short	(.L_109 - .L_108)
	.align		4
.L_108:
        /*028c*/ 	.word	index@($__internal_62_$__cuda_sm20_div_s64)
        /*0290*/ 	.word	0x00000000


	//----- nvinfo : EIATTR_FRAME_SIZE
	.align		4
.L_109:
        /*0294*/ 	.byte	0x04, 0x11
        /*0296*/ 	.short	(.L_111 - .L_110)
	.align		4
.L_110:
        /*0298*/ 	.word	index@(mul_mat_q40_stream_k_fixup_64_8_true)
        /*029c*/ 	.word	0x00000000


	//----- nvinfo : EIATTR_REGCOUNT
	.align		4
.L_111:
        /*02a0*/ 	.byte	0x04, 0x2f
        /*02a2*/ 	.short	(.L_113 - .L_112)
	.align		4
.L_112:
        /*02a4*/ 	.word	index@(mul_mat_q40_80_8_true)
        /*02a8*/ 	.word	0x000000f4


	//----- nvinfo : EIATTR_FRAME_SIZE
	.align		4
.L_113:
        /*02ac*/ 	.byte	0x04, 0x11
        /*02ae*/ 	.short	(.L_115 - .L_114)
	.align		4
.L_114:
        /*02b0*/ 	.word	index@($__internal_61_$__cuda_sm20_rem_s64)
        /*02b4*/ 	.word	0x00000000


	//----- nvinfo : EIATTR_FRAME_SIZE
	.align		4
.L_115:
        /*02b8*/ 	.byte	0x04, 0x11
        /*02ba*/ 	.short	(.L_117 - .L_116)
	.align		4
.L_116:
        /*02bc*/ 	.word	index@($__internal_60_$__cuda_sm20_div_s64)
        /*02c0*/ 	.word	0x00000000


	//----- nvinfo : EIATTR_FRAME_SIZE
	.align		4
.L_117:
        /*02c4*/ 	.byte	0x04, 0x11
        /*02c6*/ 	.short	(.L_119 - .L_118)
	.align		4
.L_118:
        /*02c8*/ 	.word	index@(mul_mat_q40_80_8_true)
        /*02cc*/ 	.word	0x00000000


	//----- nvinfo : EIATTR_REGCOUNT
	.align		4
.L_119:
        /*02d0*/ 	.byte	0x04, 0x2f
        /*02d2*/ 	.short	(.L_121 - .L_120)
	.align		4
.L_120:
        /*02d4*/ 	.word	index@(mul_mat_q40_stream_k_fixup_80_8_true)
        /*02d8*/ 	.word	0x00000048


	//----- nvinfo : EIATTR_FRAME_SIZE
	.align		4
.L_121:
        /*02dc*/ 	.byte	0x04, 0x11
        /*02de*/ 	.short	(.L_123 - .L_122)
	.align		4
.L_122:
        /*02e0*/ 	.word	index@($__internal_59_$__cuda_sm20_rem_s64)
        /*02e4*/ 	.word	0x00000000


	//----- nvinfo : EIATTR_FRAME_SIZE
	.align		4
.L_123:
        /*02e8*/ 	.byte	0x04, 0x11
        /*02ea*/ 	.short	(.L_125 - .L_124)
	.align		4
.L_124:
        /*02ec*/ 	.word	index@($__internal_58_$__cuda_sm20_div_s64)
        /*02f0*/ 	.word	0x00000000


	//----- nvinfo : EIATTR_FRAME_SIZE
	.align		4
.L_125:
        /*02f4*/ 	.byte	0x04, 0x11
        /*02f6*/ 	.short	(.L_127 - .L_126)
	.align		4
.L_126:
        /*02f8*/ 	.word	index@(mul_mat_q40_stream_k_fixup_80_8_true)
        /*02fc*/ 	.word	0x00000000


	//----- nvinfo : EIATTR_REGCOUNT
	.align		4
.L_127:
        /*0300*/ 	.byte	0x04, 0x2f
        /*0302*/ 	.short	(.L_129 - .L_128)
	.align		4
.L_128:
        /*0304*/ 	.word	index@(mul_mat_q40_96_8_true)
        /*0308*/ 	.word	0x000000fa


	//----- nvinfo : EIATTR_FRAME_SIZE
	.align		4
.L_129:
        /*030c*/ 	.byte	0x04, 0x11
        /*030e*/ 	.short	(.L_131 - .L_130)
	.align		4
.L_130:
        /*0310*/ 	.word	index@($__internal_57_$__cuda_sm20_rem_s64)
        /*0314*/ 	.word	0x00000000


	//----- nvinfo : EIATTR_FRAME_SIZE
	.align		4
.L_131:
        /*0318*/ 	.byte	0x04, 0x11
        /*031a*/ 	.short	(.L_133 - .L_132)
	.align		4
.L_132:
        /*031c*/ 	.word	index@($__internal_56_$__cuda_sm20_div_s64)
        /*0320*/ 	.word	0x00000000


	//----- nvinfo : EIATTR_FRAME_SIZE
	.align		4
.L_133:
        /*0324*/ 	.byte	0x04, 0x11
        /*0326*/ 	.short	(.L_135 - .L_134)
	.align		4
.L_134:
        /*0328*/ 	.word	index@(mul_mat_q40_96_8_true)
        /*032c*/ 	.word	0x00000000


	//----- nvinfo : EIATTR_REGCOUNT
	.align		4
.L_135:
        /*0330*/ 	.byte	0x04, 0x2f
        /*0332*/ 	.short	(.L_137 - .L_136)
	.align		4
.L_136:
        /*0334*/ 	.word	index@(mul_mat_q40_stream_k_fixup_96_8_true)
        /*0338*/ 	.word	0x00000050


	//----- nvinfo : EIATTR_FRAME_SIZE
	.align		4
.L_137:
        /*033c*/ 	.byte	0x04, 0x11
        /*033e*/ 	.short	(.L_139 - .L_138)
	.align		4
.L_138:
        /*0340*/ 	.word	index@($__internal_55_$__cuda_sm20_rem_s64)
        /*0344*/ 	.word	0x00000000


	//----- nvinfo : EIATTR_FRAME_SIZE
	.align		4
.L_139:
        /*0348*/ 	.byte	0x04, 0x11
        /*034a*/ 	.short	(.L_141 - .L_140)
	.align		4
.L_140:
        /*034c*/ 	.word	index@($__internal_54_$__cuda_sm20_div_s64)
        /*0350*/ 	.word	0x00000000


	//----- nvinfo : EIATTR_FRAME_SIZE
	.align		4
.L_141:
        /*0354*/ 	.byte	0x04, 0x11
        /*0356*/ 	.short	(.L_143 - .L_142)
	.align		4
.L_142:
        /*0358*/ 	.word	index@(mul_mat_q40_stream_k_fixup_96_8_true)
        /*035c*/ 	.word	0x00000000


	//----- nvinfo : EIATTR_REGCOUNT
	.align		4
.L_143:
        /*0360*/ 	.byte	0x04, 0x2f
        /*0362*/ 	.short	(.L_145 - .L_144)
	.align		4
.L_144:
        /*0364*/ 	.word	index@(mul_mat_q40_112_8_true)
        /*0368*/ 	.word	0x000000ff


	//----- nvinfo : EIATTR_FRAME_SIZE
	.align		4
.L_145:
        /*036c*/ 	.byte	0x04, 0x11
        /*036e*/ 	.short	(.L_147 - .L_146)
	.align		4
.L_146:
        /*0370*/ 	.word	index@($__internal_53_$__cuda_sm20_rem_s64)
        /*0374*/ 	.word	0x00000000


	//----- nvinfo : EIATTR_FRAME_SIZE
	.align		4
.L_147:
        /*0378*/ 	.byte	0x04, 0x11
        /*037a*/ 	.short	(.L_149 - .L_148)
	.align		4
.L_148:
        /*037c*/ 	.word	index@($__internal_52_$__cuda_sm20_div_s64)
        /*0380*/ 	.word	0x00000000


	//----- nvinfo : EIATTR_FRAME_SIZE
	.align		4
.L_149:
        /*0384*/ 	.byte	0x04, 0x11
        /*0386*/ 	.short	(.L_151 - .L_150)
	.align		4
.L_150:
        /*0388*/ 	.word	index@(mul_mat_q40_112_8_true)
        /*038c*/ 	.word	0x00000000


	//----- nvinfo : EIATTR_REGCOUNT
	.align		4
.L_151:
        /*0390*/ 	.byte	0x04, 0x2f
        /*0392*/ 	.short	(.L_153 - .L_152)
	.align		4
.L_152:
        /*0394*/ 	.word	index@(mul_mat_q40_stream_k_fixup_112_8_true)
        /*0398*/ 	.word	0x00000060


	//----- nvinfo : EIATTR_FRAME_SIZE
	.align		4
.L_153:
        /*039c*/ 	.byte	0x04, 0x11
        /*039e*/ 	.short	(.L_155 - .L_154)
	.align		4
.L_154:
        /*03a0*/ 	.word	index@($__internal_51_$__cuda_sm20_rem_s64)
        /*03a4*/ 	.word	0x00000000


	//----- nvinfo : EIATTR_FRAME_SIZE
	.align		4
.L_155:
        /*03a8*/ 	.byte	0x04, 0x11
        /*03aa*/ 	.short	(.L_157 - .L_156)
	.align		4
.L_156:
        /*03ac*/ 	.word	index@($__internal_50_$__cuda_sm20_div_s64)
        /*03b0*/ 	.word	0x00000000


	//----- nvinfo : EIATTR_FRAME_SIZE
	.align		4
.L_157:
        /*03b4*/ 	.byte	0x04, 0x11
        /*03b6*/ 	.short	(.L_159 - .L_158)
	.align		4
.L_158:
        /*03b8*/ 	.word	index@(mul_mat_q40_stream_k_fixup_112_8_true)
        /*03bc*/ 	.word	0x00000000


	//----- nvinfo : EIATTR_REGCOUNT
	.align		4
.L_159:
        /*03c0*/ 	.byte	0x04, 0x2f
        /*03c2*/ 	.short	(.L_161 - .L_160)
	.align		4
.L_160:
        /*03c4*/ 	.word	index@(mul_mat_q40_128_8_true)
        /*03c8*/ 	.word	0x000000fc


	//----- nvinfo : EIATTR_FRAME_SIZE
	.align		4
.L_161:
        /*03cc*/ 	.byte	0x04, 0x11
        /*03ce*/ 	.short	(.L_163 - .L_162)
	.align		4
.L_162:
        /*03d0*/ 	.word	index@($__internal_49_$__cuda_sm20_rem_s64)
        /*03d4*/ 	.word	0x00000000


	//----- nvinfo : EIATTR_FRAME_SIZE
	.align		4
.L_163:
        /*03d8*/ 	.byte	0x04, 0x11
        /*03da*/ 	.short	(.L_165 - .L_164)
	.align		4
.L_164:
        /*03dc*/ 	.word	index@($__internal_48_$__cuda_sm20_div_s64)
        /*03e0*/ 	.word	0x00000000


	//----- nvinfo : EIATTR_FRAME_SIZE
	.align		4
.L_165:
        /*03e4*/ 	.byte	0x04, 0x11
        /*03e6*/ 	.short	(.L_167 - .L_166)
	.align		4
.L_166:
        /*03e8*/ 	.word	index@(mul_mat_q40_128_8_true)
        /*03ec*/ 	.word	0x00000000


	//----- nvinfo : EIATTR_REGCOUNT
	.align		4
.L_167:
        /*03f0*/ 	.byte	0x04, 0x2f
        /*03f2*/ 	.short	(.L_169 - .L_168)
	.align		4
.L_168:
        /*03f4*/ 	.word	index@(mul_mat_q40_stream_k_fixup_128_8_true)
        /*03f8*/ 	.word	0x0000005f


	//----- nvinfo : EIATTR_FRAME_SIZE
	.align		4
.L_169:
        /*03fc*/ 	.byte	0x04, 0x11
        /*03fe*/ 	.short	(.L_171 - .L_170)
	.align		4
.L_170:
        /*0400*/ 	.word	index@($__internal_47_$__cuda_sm20_rem_s64)
        /*0404*/ 	.word	0x00000000


	//----- nvinfo : EIATTR_FRAME_SIZE
	.align		4
.L_171:
        /*0408*/ 	.byte	0x04, 0x11
        /*040a*/ 	.short	(.L_173 - .L_172)
	.align		4
.L_172:
        /*040c*/ 	.word	index@($__internal_46_$__cuda_sm20_div_s64)
        /*0410*/ 	.word	0x00000000


	//----- nvinfo : EIATTR_FRAME_SIZE
	.align		4
.L_173:
        /*0414*/ 	.byte	0x04, 0x11
        /*0416*/ 	.short	(.L_175 - .L_174)
	.align		4
.L_174:
        /*0418*/ 	.word	index@(mul_mat_q40_stream_k_fixup_128_8_true)
        /*041c*/ 	.word	0x00000000


	//----- nvinfo : EIATTR_REGCOUNT
	.align		4
.L_175:
        /*0420*/ 	.byte	0x04, 0x2f
        /*0422*/ 	.short	(.L_177 - .L_176)
	.align		4
.L_176:
        /*0424*/ 	.word	index@(mul_mat_q40_8_8_false)
        /*0428*/ 	.word	0x0000009b


	//----- nvinfo : EIATTR_FRAME_SIZE
	.align		4
.L_177:
        /*042c*/ 	.byte	0x04, 0x11
        /*042e*/ 	.short	(.L_179 - .L_178)
	.align		4
.L_178:
        /*0430*/ 	.word	index@($__internal_45_$__cuda_sm20_rem_s64)
        /*0434*/ 	.word	0x00000000


	//----- nvinfo : EIATTR_FRAME_SIZE
	.align		4
.L_179:
        /*0438*/ 	.byte	0x04, 0x11
        /*043a*/ 	.short	(.L_181 - .L_180)
	.align		4
.L_180:
        /*043c*/ 	.word	index@($__internal_44_$__cuda_sm20_div_s64)
        /*0440*/ 	.word	0x00000000


	//----- nvinfo : EIATTR_FRAME_SIZE
	.align		4
.L_181:
        /*0444*/ 	.byte	0x04, 0x11
        /*0446*/ 	.short	(.L_183 - .L_182)
	.align		4
.L_182:
        /*0448*/ 	.word	index@(mul_mat_q40_8_8_false)
        /*044c*/ 	.word	0x00000000


	//----- nvinfo : EIATTR_REGCOUNT
	.align		4
.L_183:
        /*0450*/ 	.byte	0x04, 0x2f
        /*0452*/ 	.short	(.L_185 - .L_184)
	.align		4
.L_184:
        /*0454*/ 	.word	index@(mul_mat_q40_stream_k_fixup_8_8_false)
        /*0458*/ 	.word	0x00000026


	//----- nvinfo : EIATTR_FRAME_SIZE
	.align		4
.L_185:
        /*045c*/ 	.byte	0x04, 0x11
        /*045e*/ 	.short	(.L_187 - .L_186)
	.align		4
.L_186:
        /*0460*/ 	.word	index@($__internal_43_$__cuda_sm20_rem_s64)
        /*0464*/ 	.word	0x00000000


	//----- nvinfo : EIATTR_FRAME_SIZE
	.align		4
.L_187:
        /*0468*/ 	.byte	0x04, 0x11
        /*046a*/ 	.short	(.L_189 - .L_188)
	.align		4
.L_188:
        /*046c*/ 	.word	index@($__internal_42_$__cuda_sm20_div_s64)
        /*0470*/ 	.word	0x00000000


	//----- nvinfo : EIATTR_FRAME_SIZE
	.align		4
.L_189:
        /*0474*/ 	.byte	0x04, 0x11
        /*0476*/ 	.short	(.L_191 - .L_190)
	.align		4
.L_190:
        /*0478*/ 	.word	index@(mul_mat_q40_stream_k_fixup_8_8_false)
        /*047c*/ 	.word	0x00000000


	//----- nvinfo : EIATTR_REGCOUNT
	.align		4
.L_191:
        /*0480*/ 	.byte	0x04, 0x2f
        /*0482*/ 	.short	(.L_193 - .L_192)
	.align		4
.L_192:
        /*0484*/ 	.word	index@(mul_mat_q40_16_8_false)
        /*0488*/ 	.word	0x000000a5


	//----- nvinfo : EIATTR_FRAME_SIZE
	.align		4
.L_193:
        /*048c*/ 	.byte	0x04, 0x11
        /*048e*/ 	.short	(.L_195 - .L_194)
	.align		4
.L_194:
        /*0490*/ 	.word	index@($__internal_41_$__cuda_sm20_rem_s64)
        /*0494*/ 	.word	0x00000000


	//----- nvinfo : EIATTR_FRAME_SIZE
	.align		4
.L_195:
        /*0498*/ 	.byte	0x04, 0x11
        /*049a*/ 	.short	(.L_197 - .L_196)
	.align		4
.L_196:
        /*049c*/ 	.word	index@($__internal_40_$__cuda_sm20_div_s64)
        /*04a0*/ 	.word	0x00000000


	//----- nvinfo : EIATTR_FRAME_SIZE
	.align		4
.L_197:
        /*04a4*/ 	.byte	0x04, 0x11
        /*04a6*/ 	.short	(.L_199 - .L_198)
	.align		4
.L_198:
        /*04a8*/ 	.word	index@(mul_mat_q40_16_8_false)
        /*04ac*/ 	.word	0x00000000


	//----- nvinfo : EIATTR_REGCOUNT
	.align		4
.L_199:
        /*04b0*/ 	.byte	0x04, 0x2f
        /*04b2*/ 	.short	(.L_201 - .L_200)
	.align		4
.L_200:
        /*04b4*/ 	.word	index@(mul_mat_q40_stream_k_fixup_16_8_false)
        /*04b8*/ 	.word	0x00000028


	//----- nvinfo : EIATTR_FRAME_SIZE
	.align		4
.L_201:
        /*04bc*/ 	.byte	0x04, 0x11
        /*04be*/ 	.short	(.L_203 - .L_202)
	.align		4
.L_202:
        /*04c0*/ 	.word	index@($__internal_39_$__cuda_sm20_rem_s64)
        /*04c4*/ 	.word	0x00000000


	//----- nvinfo : EIATTR_FRAME_SIZE
	.align		4
.L_203:
        /*04c8*/ 	.byte	0x04, 0x11
        /*04ca*/ 	.short	(.L_205 - .L_204)
	.align		4
.L_204:
        /*04cc*/ 	.word	index@($__internal_38_$__cuda_sm20_div_s64)
        /*04d0*/ 	.word	0x00000000


	//----- nvinfo : EIATTR_FRAME_SIZE
	.align		4
.L_205:
        /*04d4*/ 	.byte	0x04, 0x11
        /*04d6*/ 	.short	(.L_207 - .L_206)
	.align		4
.L_206:
        /*04d8*/ 	.word	index@(mul_mat_q40_stream_k_fixup_16_8_false)
        /*04dc*/ 	.word	0x00000000


	//----- nvinfo : EIATTR_REGCOUNT
	.align		4
.L_207:
        /*04e0*/ 	.byte	0x04, 0x2f
        /*04e2*/ 	.short	(.L_209 - .L_208)
	.align		4
.L_208:
        /*04e4*/ 	.word	index@(mul_mat_q40_24_8_false)
        /*04e8*/ 	.word	0x000000b1


	//----- nvinfo : EIATTR_FRAME_SIZE
	.align		4
.L_209:
        /*04ec*/ 	.byte	0x04, 0x11
        /*04ee*/ 	.short	(.L_211 - .L_210)
	.align		4
.L_210:
        /*04f0*/ 	.word	index@($__internal_37_$__cuda_sm20_rem_s64)
        /*04f4*/ 	.word	0x00000000


	//----- nvinfo : EIATTR_FRAME_SIZE
	.align		4
.L_211:
        /*04f8*/ 	.byte	0x04, 0x11
        /*04fa*/ 	.short	(.L_213 - .L_212)
	.align		4
.L_212:
        /*04fc*/ 	.word	index@($__internal_36_$__cuda_sm20_div_s64)
        /*0500*/ 	.word	0x00000000


	//----- nvinfo : EIATTR_FRAME_SIZE
	.align		4
.L_213:
        /*0504*/ 	.byte	0x04, 0x11
        /*0506*/ 	.short	(.L_215 - .L_214)
	.align		4
.L_214:
        /*0508*/ 	.word	index@(mul_mat_q40_24_8_false)
        /*050c*/ 	.word	0x00000000


	//----- nvinfo : EIATTR_REGCOUNT
	.align		4
.L_215:
        /*0510*/ 	.byte	0x04, 0x2f
        /*0512*/ 	.short	(.L_217 - .L_216)
	.align		4
.L_216:
        /*0514*/ 	.word	index@(mul_mat_q40_stream_k_fixup_24_8_false)
        /*0518*/ 	.word	0x0000002c


	//----- nvinfo : EIATTR_FRAME_SIZE
	.align		4
.L_217:
        /*051c*/ 	.byte	0x04, 0x11
        /*051e*/ 	.short	(.L_219 - .L_218)
	.align		4
.L_218:
        /*0520*/ 	.word	index@($__internal_35_$__cuda_sm20_rem_s64)
        /*0524*/ 	.word	0x00000000


	//----- nvinfo : EIATTR_FRAME_SIZE
	.align		4
.L_219:
        /*0528*/ 	.byte	0x04, 0x11
        /*052a*/ 	.short	(.L_221 - .L_220)
	.align		4
.L_220:
        /*052c*/ 	.word	index@($__internal_34_$__cuda_sm20_div_s64)
        /*0530*/ 	.word	0x00000000


	//----- nvinfo : EIATTR_FRAME_SIZE
	.align		4
.L_221:
        /*0534*/ 	.byte	0x04, 0x11
        /*0536*/ 	.short	(.L_223 - .L_222)
	.align		4
.L_222:
        /*0538*/ 	.word	index@(mul_mat_q40_stream_k_fixup_24_8_false)
        /*053c*/ 	.word	0x00000000


	//----- nvinfo : EIATTR_REGCOUNT
	.align		4
.L_223:
        /*0540*/ 	.byte	0x04, 0x2f
        /*0542*/ 	.short	(.L_225 - .L_224)
	.align		4
.L_224:
        /*0544*/ 	.word	index@(mul_mat_q40_32_8_false)
        /*0548*/ 	.word	0x000000bc


	//----- nvinfo : EIATTR_FRAME_SIZE
	.align		4
.L_225:
        /*054c*/ 	.byte	0x04, 0x11
        /*054e*/ 	.short	(.L_227 - .L_226)
	.align		4
.L_226:
        /*0550*/ 	.word	index@($__internal_33_$__cuda_sm20_rem_s64)
        /*0554*/ 	.word	0x00000000


	//----- nvinfo : EIATTR_FRAME_SIZE
	.align		4
.L_227:
        /*0558*/ 	.byte	0x04, 0x11
        /*055a*/ 	.short	(.L_229 - .L_228)
	.align		4
.L_228:
        /*055c*/ 	.word	index@($__internal_32_$__cuda_sm20_div_s64)
        /*0560*/ 	.word	0x00000000


	//----- nvinfo : EIATTR_FRAME_SIZE
	.align		4
.L_229:
        /*0564*/ 	.byte	0x04, 0x11
        /*0566*/ 	.short	(.L_231 - .L_230)
	.align		4
.L_230:
        /*0568*/ 	.word	index@(mul_mat_q40_32_8_false)
        /*056c*/ 	.word	0x00000000


	//----- nvinfo : EIATTR_REGCOUNT
	.align		4
.L_231:
        /*0570*/ 	.byte	0x04, 0x2f
        /*0572*/ 	.short	(.L_233 - .L_232)
	.align		4
.L_232:
        /*0574*/ 	.word	index@(mul_mat_q40_stream_k_fixup_32_8_false)
        /*0578*/ 	.word	0x00000030


	//----- nvinfo : EIATTR_FRAME_SIZE
	.align		4
.L_233:
        /*057c*/ 	.byte	0x04, 0x11
        /*057e*/ 	.short	(.L_235 - .L_234)
	.align		4
.L_234:
        /*0580*/ 	.word	index@($__internal_31_$__cuda_sm20_rem_s64)
        /*0584*/ 	.word	0x00000000


	//----- nvinfo : EIATTR_FRAME_SIZE
	.align		4
.L_235:
        /*0588*/ 	.byte	0x04, 0x11
        /*058a*/ 	.short	(.L_237 - .L_236)
	.align		4
.L_236:
        /*058c*/ 	.word	index@($__internal_30_$__cuda_sm20_div_s64)
        /*0590*/ 	.word	0x00000000


	//----- nvinfo : EIATTR_FRAME_SIZE
	.align		4
.L_237:
        /*0594*/ 	.byte	0x04, 0x11
        /*0596*/ 	.short	(.L_239 - .L_238)
	.align		4
.L_238:
        /*0598*/ 	.word	index@(mul_mat_q40_stream_k_fixup_32_8_false)
        /*059c*/ 	.word	0x00000000


	//----- nvinfo : EIATTR_REGCOUNT
	.align		4
.L_239:
        /*05a0*/ 	.byte	0x04, 0x2f
        /*05a2*/ 	.short	(.L_241 - .L_240)
	.align		4
.L_240:
        /*05a4*/ 	.word	index@(mul_mat_q40_40_8_false)
        /*05a8*/ 	.word	0x000000c3


	//----- nvinfo : EIATTR_FRAME_SIZE
	.align		4
.L_241:
        /*05ac*/ 	.byte	0x04, 0x11
        /*05ae*/ 	.short	(.L_243 - .L_242)
	.align		4
.L_242:
        /*05b0*/ 	.word	index@($__internal_29_$__cuda_sm20_rem_s64)
        /*05b4*/ 	.word	0x00000000


	//----- nvinfo : EIATTR_FRAME_SIZE
	.align		4
.L_243:
        /*05b8*/ 	.byte	0x04, 0x11
        /*05ba*/ 	.short	(.L_245 - .L_244)
	.align		4
.L_244:
        /*05bc*/ 	.word	index@($__internal_28_$__cuda_sm20_div_s64)
        /*05c0*/ 	.word	0x00000000


	//----- nvinfo : EIATTR_FRAME_SIZE
	.align		4
.L_245:
        /*05c4*/ 	.byte	0x04, 0x11
        /*05c6*/ 	.short	(.L_247 - .L_246)
	.align		4
.L_246:
        /*05c8*/ 	.word	index@(mul_mat_q40_40_8_false)
        /*05cc*/ 	.word	0x00000000


	//----- nvinfo : EIATTR_REGCOUNT
	.align		4
.L_247:
        /*05d0*/ 	.byte	0x04, 0x2f
        /*05d2*/ 	.short	(.L_249 - .L_248)
	.align		4
.L_248:
        /*05d4*/ 	.word	index@(mul_mat_q40_stream_k_fixup_40_8_false)
        /*05d8*/ 	.word	0x00000030


	//----- nvinfo : EIATTR_FRAME_SIZE
	.align		4
.L_249:
        /*05dc*/ 	.byte	0x04, 0x11
        /*05de*/ 	.short	(.L_251 - .L_250)
	.align		4
.L_250:
        /*05e0*/ 	.word	index@($__internal_27_$__cuda_sm20_rem_s64)
        /*05e4*/ 	.word	0x00000000


	//----- nvinfo : EIATTR_FRAME_SIZE
	.align		4
.L_251:
        /*05e8*/ 	.byte	0x04, 0x11
        /*05ea*/ 	.short	(.L_253 - .L_252)
	.align		4
.L_252:
        /*05ec*/ 	.word	index@($__internal_26_$__cuda_sm20_div_s64)
        /*05f0*/ 	.word	0x00000000


	//----- nvinfo : EIATTR_FRAME_SIZE
	.align		4
.L_253:
        /*05f4*/ 	.byte	0x04, 0x11
        /*05f6*/ 	.short	(.L_255 - .L_254)
	.align		4
.L_254:
        /*05f8*/ 	.word	index@(mul_mat_q40_stream_k_fixup_40_8_false)
        /*05fc*/ 	.word	0x00000000


	//----- nvinfo : EIATTR_REGCOUNT
	.align		4
.L_255:
        /*0600*/ 	.byte	0x04, 0x2f
        /*0602*/ 	.short	(.L_257 - .L_256)
	.align		4
.L_256:
        /*0604*/ 	.word	index@(mul_mat_q40_48_8_false)
        /*0608*/ 	.word	0x000000eb


	//----- nvinfo : EIATTR_FRAME_SIZE
	.align		4
.L_257:
        /*060c*/ 	.byte	0x04, 0x11
        /*060e*/ 	.short	(.L_259 - .L_258)
	.align		4
.L_258:
        /*0610*/ 	.word	index@($__internal_25_$__cuda_sm20_rem_s64)
        /*0614*/ 	.word	0x00000000


	//----- nvinfo : EIATTR_FRAME_SIZE
	.align		4
.L_259:
        /*0618*/ 	.byte	0x04, 0x11
        /*061a*/ 	.short	(.L_261 - .L_260)
	.align		4
.L_260:
        /*061c*/ 	.word	index@($__internal_24_$__cuda_sm20_div_s64)
        /*0620*/ 	.word	0x00000000


	//----- nvinfo : EIATTR_FRAME_SIZE
	.align		4
.L_261:
        /*0624*/ 	.byte	0x04, 0x11
        /*0626*/ 	.short	(.L_263 - .L_262)
	.align		4
.L_262:
        /*0628*/ 	.word	index@(mul_mat_q40_48_8_false)
        /*062c*/ 	.word	0x00000000


	//----- nvinfo : EIATTR_REGCOUNT
	.align		4
.L_263:
        /*0630*/ 	.byte	0x04, 0x2f
        /*0632*/ 	.short	(.L_265 - .L_264)
	.align		4
.L_264:
        /*0634*/ 	.word	index@(mul_mat_q40_stream_k_fixup_48_8_false)
        /*0638*/ 	.word	0x00000037


	//----- nvinfo : EIATTR_FRAME_SIZE
	.align		4
.L_265:
        /*063c*/ 	.byte	0x04, 0x11
        /*063e*/ 	.short	(.L_267 - .L_266)
	.align		4
.L_266:
        /*0640*/ 	.word	index@($__internal_23_$__cuda_sm20_rem_s64)
        /*0644*/ 	.word	0x00000000


	//----- nvinfo : EIATTR_FRAME_SIZE
	.align		4
.L_267:
        /*0648*/ 	.byte	0x04, 0x11
        /*064a*/ 	.short	(.L_269 - .L_268)
	.align		4
.L_268:
        /*064c*/ 	.word	index@($__internal_22_$__cuda_sm20_div_s64)
        /*0650*/ 	.word	0x00000000


	//----- nvinfo : EIATTR_FRAME_SIZE
	.align		4
.L_269:
        /*0654*/ 	.byte	0x04, 0x11
        /*0656*/ 	.short	(.L_271 - .L_270)
	.align		4
.L_270:
        /*0658*/ 	.word	index@(mul_mat_q40_stream_k_fixup_48_8_false)
        /*065c*/ 	.word	0x00000000


	//----- nvinfo : EIATTR_REGCOUNT
	.align		4
.L_271:
        /*0660*/ 	.byte	0x04, 0x2f
        /*0662*/ 	.short	(.L_273 - .L_272)
	.align		4
.L_272:
        /*0664*/ 	.word	index@(mul_mat_q40_64_8_false)
        /*0668*/ 	.word	0x000000e5


	//----- nvinfo : EIATTR_FRAME_SIZE
	.align		4
.L_273:
        /*066c*/ 	.byte	0x04, 0x11
        /*066e*/ 	.short	(.L_275 - .L_274)
	.align		4
.L_274:
        /*0670*/ 	.word	index@($__internal_21_$__cuda_sm20_rem_s64)
        /*0674*/ 	.word	0x00000000


	//----- nvinfo : EIATTR_FRAME_SIZE
	.align		4
.L_275:
        /*0678*/ 	.byte	0x04, 0x11
        /*067a*/ 	.short	(.L_277 - .L_276)
	.align		4
.L_276:
        /*067c*/ 	.word	index@($__internal_20_$__cuda_sm20_div_s64)
        /*0680*/ 	.word	0x00000000


	//----- nvinfo : EIATTR_FRAME_SIZE
	.align		4
.L_277:
        /*0684*/ 	.byte	0x04, 0x11
        /*0686*/ 	.short	(.L_279 - .L_278)
	.align		4
.L_278:
        /*0688*/ 	.word	index@(mul_mat_q40_64_8_false)
        /*068c*/ 	.word	0x00000000


	//----- nvinfo : EIATTR_REGCOUNT
	.align		4
.L_279:
        /*0690*/ 	.byte	0x04, 0x2f
        /*0692*/ 	.short	(.L_281 - .L_280)
	.align		4
.L_280:
        /*0694*/ 	.word	index@(mul_mat_q40_stream_k_fixup_64_8_false)
        /*0698*/ 	.word	0x0000003b


	//----- nvinfo : EIATTR_FRAME_SIZE
	.align		4
.L_281:
        /*069c*/ 	.byte	0x04, 0x11
        /*069e*/ 	.short	(.L_283 - .L_282)
	.align		4
.L_282:
        /*06a0*/ 	.word	index@($__internal_19_$__cuda_sm20_rem_s64)
        /*06a4*/ 	.word	0x00000000


	//----- nvinfo : EIATTR_FRAME_SIZE
	.align		4
.L_283:
        /*06a8*/ 	.byte	0x04, 0x11
        /*06aa*/ 	.short	(.L_285 - .L_284)
	.align		4
.L_284:
        /*06ac*/ 	.word	index@($__internal_18_$__cuda_sm20_div_s64)
        /*06b0*/ 	.word	0x00000000


	//----- nvinfo : EIATTR_FRAME_SIZE
	.align		4
.L_285:
        /*06b4*/ 	.byte	0x04, 0x11
        /*06b6*/ 	.short	(.L_287 - .L_286)
	.align		4
.L_286:
        /*06b8*/ 	.word	index@(mul_mat_q40_stream_k_fixup_64_8_false)
        /*06bc*/ 	.word	0x00000000


	//----- nvinfo : EIATTR_REGCOUNT
	.align		4
.L_287:
        /*06c0*/ 	.byte	0x04, 0x2f
        /*06c2*/ 	.short	(.L_289 - .L_288)
	.align		4
.L_288:
        /*06c4*/ 	.word	index@(mul_mat_q40_80_8_false)
        /*06c8*/ 	.word	0x000000f1


	//----- nvinfo : EIATTR_FRAME_SIZE
	.align		4
.L_289:
        /*06cc*/ 	.byte	0x04, 0x11
        /*06ce*/ 	.short	(.L_291 - .L_290)
	.align		4
.L_290:
        /*06d0*/ 	.word	index@($__internal_17_$__cuda_sm20_rem_s64)
        /*06d4*/ 	.word	0x00000000


	//----- nvinfo : EIATTR_FRAME_SIZE
	.align		4
.L_291:
        /*06d8*/ 	.byte	0x04, 0x11
        /*06da*/ 	.short	(.L_293 - .L_292)
	.align		4
.L_292:
        /*06dc*/ 	.word	index@($__internal_16_$__cuda_sm20_div_s64)
        /*06e0*/ 	.word	0x00000000


	//----- nvinfo : EIATTR_FRAME_SIZE
	.align		4
.L_293:
        /*06e4*/ 	.byte	0x04, 0x11
        /*06e6*/ 	.short	(.L_295 - .L_294)
	.align		4
.L_294:
        /*06e8*/ 	.word	index@(mul_mat_q40_80_8_false)
        /*06ec*/ 	.word	0x00000000


	//----- nvinfo : EIATTR_REGCOUNT
	.align		4
.L_295:
        /*06f0*/ 	.byte	0x04, 0x2f
        /*06f2*/ 	.short	(.L_297 - .L_296)
	.align		4
.L_296:
        /*06f4*/ 	.word	index@(mul_mat_q40_stream_k_fixup_80_8_false)
        /*06f8*/ 	.word	0x00000048


	//----- nvinfo : EIATTR_FRAME_SIZE
	.align		4
.L_297:
        /*06fc*/ 	.byte	0x04, 0x11
        /*06fe*/ 	.short	(.L_299 - .L_298)
	.align		4
.L_298:
        /*0700*/ 	.word	index@($__internal_15_$__cuda_sm20_rem_s64)
        /*0704*/ 	.word	0x00000000


	//----- nvinfo : EIATTR_FRAME_SIZE
	.align		4
.L_299:
        /*0708*/ 	.byte	0x04, 0x11
        /*070a*/ 	.short	(.L_301 - .L_300)
	.align		4
.L_300:
        /*070c*/ 	.word	index@($__internal_14_$__cuda_sm20_div_s64)
        /*0710*/ 	.word	0x00000000


	//----- nvinfo : EIATTR_FRAME_SIZE
	.align		4
.L_301:
        /*0714*/ 	.byte	0x04, 0x11
        /*0716*/ 	.short	(.L_303 - .L_302)
	.align		4
.L_302:
        /*0718*/ 	.word	index@(mul_mat_q40_stream_k_fixup_80_8_false)
        /*071c*/ 	.word	0x00000000


	//----- nvinfo : EIATTR_REGCOUNT
	.align		4
.L_303:
        /*0720*/ 	.byte	0x04, 0x2f
        /*0722*/ 	.short	(.L_305 - .L_304)
	.align		4
.L_304:
        /*0724*/ 	.word	index@(mul_mat_q40_96_8_false)
        /*0728*/ 	.word	0x000000f3


	//----- nvinfo : EIATTR_FRAME_SIZE
	.align		4
.L_305:
        /*072c*/ 	.byte	0x04, 0x11
        /*072e*/ 	.short	(.L_307 - .L_306)
	.align		4
.L_306:
        /*0730*/ 	.word	index@($__internal_13_$__cuda_sm20_rem_s64)
        /*0734*/ 	.word	0x00000000


	//----- nvinfo : EIATTR_FRAME_SIZE
	.align		4
.L_307:
        /*0738*/ 	.byte	0x04, 0x11
        /*073a*/ 	.short	(.L_309 - .L_308)
	.align		4
.L_308:
        /*073c*/ 	.word	index@($__internal_12_$__cuda_sm20_div_s64)
        /*0740*/ 	.word	0x00000000


	//----- nvinfo : EIATTR_FRAME_SIZE
	.align		4
.L_309:
        /*0744*/ 	.byte	0x04, 0x11
        /*0746*/ 	.short	(.L_311 - .L_310)
	.align		4
.L_310:
        /*0748*/ 	.word	index@(mul_mat_q40_96_8_false)
        /*074c*/ 	.word	0x00000000


	//----- nvinfo : EIATTR_REGCOUNT
	.align		4
.L_311:
        /*0750*/ 	.byte	0x04, 0x2f
        /*0752*/ 	.short	(.L_313 - .L_312)
	.align		4
.L_312:
        /*0754*/ 	.word	index@(mul_mat_q40_stream_k_fixup_96_8_false)
        /*0758*/ 	.word	0x0000004c


	//----- nvinfo : EIATTR_FRAME_SIZE
	.align		4
.L_313:
        /*075c*/ 	.byte	0x04, 0x11
        /*075e*/ 	.short	(.L_315 - .L_314)
	.align		4
.L_314:
        /*0760*/ 	.word	index@($__internal_11_$__cuda_sm20_rem_s64)
        /*0764*/ 	.word	0x00000000


	//----- nvinfo : EIATTR_FRAME_SIZE
	.align		4
.L_315:
        /*0768*/ 	.byte	0x04, 0x11
        /*076a*/ 	.short	(.L_317 - .L_316)
	.align		4
.L_316:
        /*076c*/ 	.word	index@($__internal_10_$__cuda_sm20_div_s64)
        /*0770*/ 	.word	0x00000000


	//----- nvinfo : EIATTR_FRAME_SIZE
	.align		4
.L_317:
        /*0774*/ 	.byte	0x04, 0x11
        /*0776*/ 	.short	(.L_319 - .L_318)
	.align		4
.L_318:
        /*0778*/ 	.word	index@(mul_mat_q40_stream_k_fixup_96_8_false)
        /*077c*/ 	.word	0x00000000


	//----- nvinfo : EIATTR_REGCOUNT
	.align		4
.L_319:
        /*0780*/ 	.byte	0x04, 0x2f
        /*0782*/ 	.short	(.L_321 - .L_320)
	.align		4
.L_320:
        /*0784*/ 	.word	index@(mul_mat_q40_112_8_false)
        /*0788*/ 	.word	0x000000f8


	//----- nvinfo : EIATTR_FRAME_SIZE
	.align		4
.L_321:
        /*078c*/ 	.byte	0x04, 0x11
        /*078e*/ 	.short	(.L_323 - .L_322)
	.align		4
.L_322:
        /*0790*/ 	.word	index@($__internal_9_$__cuda_sm20_rem_s64)
        /*0794*/ 	.word	0x00000000


	//----- nvinfo : EIATTR_FRAME_SIZE
	.align		4
.L_323:
        /*0798*/ 	.byte	0x04, 0x11
        /*079a*/ 	.short	(.L_325 - .L_324)
	.align		4
.L_324:
        /*079c*/ 	.word	index@($__internal_8_$__cuda_sm20_div_s64)
        /*07a0*/ 	.word	0x00000000


	//----- nvinfo : EIATTR_FRAME_SIZE
	.align		4
.L_325:
        /*07a4*/ 	.byte	0x04, 0x11
        /*07a6*/ 	.short	(.L_327 - .L_326)
	.align		4
.L_326:
        /*07a8*/ 	.word	index@(mul_mat_q40_112_8_false)
        /*07ac*/ 	.word	0x00000000


	//----- nvinfo : EIATTR_REGCOUNT
	.align		4
.L_327:
        /*07b0*/ 	.byte	0x04, 0x2f
        /*07b2*/ 	.short	(.L_329 - .L_328)
	.align		4
.L_328:
        /*07b4*/ 	.word	index@(mul_mat_q40_stream_k_fixup_112_8_false)
        /*07b8*/ 	.word	0x0000005e


	//----- nvinfo : EIATTR_FRAME_SIZE
	.align		4
.L_329:
        /*07bc*/ 	.byte	0x04, 0x11
        /*07be*/ 	.short	(.L_331 - .L_330)
	.align		4
.L_330:
        /*07c0*/ 	.word	index@($__internal_7_$__cuda_sm20_rem_s64)
        /*07c4*/ 	.word	0x00000000


	//----- nvinfo : EIATTR_FRAME_SIZE
	.align		4
.L_331:
        /*07c8*/ 	.byte	0x04, 0x11
        /*07ca*/ 	.short	(.L_333 - .L_332)
	.align		4
.L_332:
        /*07cc*/ 	.word	index@($__internal_6_$__cuda_sm20_div_s64)
        /*07d0*/ 	.word	0x00000000


	//----- nvinfo : EIATTR_FRAME_SIZE
	.align		4
.L_333:
        /*07d4*/ 	.byte	0x04, 0x11
        /*07d6*/ 	.short	(.L_335 - .L_334)
	.align		4
.L_334:
        /*07d8*/ 	.word	index@(mul_mat_q40_stream_k_fixup_112_8_false)
        /*07dc*/ 	.word	0x00000000


	//----- nvinfo : EIATTR_REGCOUNT
	.align		4
.L_335:
        /*07e0*/ 	.byte	0x04, 0x2f
        /*07e2*/ 	.short	(.L_337 - .L_336)
	.align		4
.L_336:
        /*07e4*/ 	.word	index@(mul_mat_q40_128_8_false)
        /*07e8*/ 	.word	0x000000f1


	//----- nvinfo : EIATTR_FRAME_SIZE
	.align		4
.L_337:
        /*07ec*/ 	.byte	0x04, 0x11
        /*07ee*/ 	.short	(.L_339 - .L_338)
	.align		4
.L_338:
        /*07f0*/ 	.word	index@($__internal_5_$__cuda_sm20_rem_s64)
        /*07f4*/ 	.word	0x00000000


	//----- nvinfo : EIATTR_FRAME_SIZE
	.align		4
.L_339:
        /*07f8*/ 	.byte	0x04, 0x11
        /*07fa*/ 	.short	(.L_341 - .L_340)
	.align		4
.L_340:
        /*07fc*/ 	.word	index@($__internal_4_$__cuda_sm20_div_s64)
        /*0800*/ 	.word	0x00000000


	//----- nvinfo : EIATTR_FRAME_SIZE
	.align		4
.L_341:
        /*0804*/ 	.byte	0x04, 0x11
        /*0806*/ 	.short	(.L_343 - .L_342)
	.align		4
.L_342:
        /*0808*/ 	.word	index@(mul_mat_q40_128_8_false)
        /*080c*/ 	.word	0x00000000


	//----- nvinfo : EIATTR_REGCOUNT
	.align		4
.L_343:
        /*0810*/ 	.byte	0x04, 0x2f
        /*0812*/ 	.short	(.L_345 - .L_344)
	.align		4
.L_344:
        /*0814*/ 	.word	index@(mul_mat_q40_stream_k_fixup_128_8_false)
        /*0818*/ 	.word	0x0000005f


	//----- nvinfo : EIATTR_FRAME_SIZE
	.align		4
.L_345:
        /*081c*/ 	.byte	0x04, 0x11
        /*081e*/ 	.short	(.L_347 - .L_346)
	.align		4
.L_346:
        /*0820*/ 	.word	index@($__internal_3_$__cuda_sm20_rem_s64)
        /*0824*/ 	.word	0x00000000


	//----- nvinfo : EIATTR_FRAME_SIZE
	.align		4
.L_347:
        /*0828*/ 	.byte	0x04, 0x11
        /*082a*/ 	.short	(.L_349 - .L_348)
	.align		4
.L_348:
        /*082c*/ 	.word	index@($__internal_2_$__cuda_sm20_div_s64)
        /*0830*/ 	.word	0x00000000


	//----- nvinfo : EIATTR_FRAME_SIZE
	.align		4
.L_349:
        /*0834*/ 	.byte	0x04, 0x11
        /*0836*/ 	.short	(.L_351 - .L_350)
	.align		4
.L_350:
        /*0838*/ 	.word	index@(mul_mat_q40_stream_k_fixup_128_8_false)
        /*083c*/ 	.word	0x00000000


	//----- nvinfo : EIATTR_REGCOUNT
	.align		4
.L_351:
        /*0840*/ 	.byte	0x04, 0x2f
        /*0842*/ 	.short	(.L_353 - .L_352)
	.align		4
.L_352:
        /*0844*/ 	.word	index@(quantize_mmq_q8_1)
        /*0848*/ 	.word	0x00000017


	//----- nvinfo : EIATTR_FRAME_SIZE
	.align		4
.L_353:
        /*084c*/ 	.byte	0x04, 0x11
        /*084e*/ 	.short	(.L_355 - .L_354)
	.align		4
.L_354:
        /*0850*/ 	.word	index@($__internal_1_$__cuda_sm3x_div_rn_noftz_f32_slowpath)
        /*0854*/ 	.word	0x00000000


	//----- nvinfo : EIATTR_FRAME_SIZE
	.align		4
.L_355:
        /*0858*/ 	.byte	0x04, 0x11
        /*085a*/ 	.short	(.L_357 - .L_356)
	.align		4
.L_356:
        /*085c*/ 	.word	index@($__internal_0_$__cuda_sm20_rcp_rn_f32_slowpath)
        /*0860*/ 	.word	0x00000000


	//----- nvinfo : EIATTR_FRAME_SIZE
	.align		4
.L_357:
        /*0864*/ 	.byte	0x04, 0x11
        /*0866*/ 	.short	(.L_359 - .L_358)
	.align		4
.L_358:
        /*0868*/ 	.word	index@(quantize_mmq_q8_1)
        /*086c*/ 	.word	0x00000000


	//----- nvinfo : EIATTR_MIN_STACK_SIZE
	.align		4
.L_359:
        /*0870*/ 	.byte	0x04, 0x12
        /*0872*/ 	.short	(.L_361 - .L_360)
	.align		4
.L_360:
        /*0874*/ 	.word	index@(quantize_mmq_q8_1)
        /*0878*/ 	.word	0x00000000


	//----- nvinfo : EIATTR_MIN_STACK_SIZE
	.align		4
.L_361:
        /*087c*/ 	.byte	0x04, 0x12
        /*087e*/ 	.short	(.L_363 - .L_362)
	.align		4
.L_362:
        /*0880*/ 	.word	index@(mul_mat_q40_stream_k_fixup_128_8_false)
        /*0884*/ 	.word	0x00000000


	//----- nvinfo : EIATTR_MIN_STACK_SIZE
	.align		4
.L_363:
        /*0888*/ 	.byte	0x04, 0x12
        /*088a*/ 	.short	(.L_365 - .L_364)
	.align		4
.L_364:
        /*088c*/ 	.word	index@(mul_mat_q40_128_8_false)
        /*0890*/ 	.word	0x00000000


	//----- nvinfo : EIATTR_MIN_STACK_SIZE
	.align		4
.L_365:
        /*0894*/ 	.byte	0x04, 0x12
        /*0896*/ 	.short	(.L_367 - .L_366)
	.align		4
.L_366:
        /*0898*/ 	.word	index@(mul_mat_q40_stream_k_fixup_112_8_false)
        /*089c*/ 	.word	0x00000000


	//----- nvinfo : EIATTR_MIN_STACK_SIZE
	.align		4
.L_367:
        /*08a0*/ 	.byte	0x04, 0x12
        /*08a2*/ 	.short	(.L_369 - .L_368)
	.align		4
.L_368:
        /*08a4*/ 	.word	index@(mul_mat_q40_112_8_false)
        /*08a8*/ 	.word	0x00000000


	//----- nvinfo : EIATTR_MIN_STACK_SIZE
	.align		4
.L_369:
        /*08ac*/ 	.byte	0x04, 0x12
        /*08ae*/ 	.short	(.L_371 - .L_370)
	.align		4
.L_370:
        /*08b0*/ 	.word	index@(mul_mat_q40_stream_k_fixup_96_8_false)
        /*08b4*/ 	.word	0x00000000


	//----- nvinfo : EIATTR_MIN_STACK_SIZE
	.align		4
.L_371:
        /*08b8*/ 	.byte	0x04, 0x12
        /*08ba*/ 	.short	(.L_373 - .L_372)
	.align		4
.L_372:
        /*08bc*/ 	.word	index@(mul_mat_q40_96_8_false)
        /*08c0*/ 	.word	0x00000000


	//----- nvinfo : EIATTR_MIN_STACK_SIZE
	.align		4
.L_373:
        /*08c4*/ 	.byte	0x04, 0x12
        /*08c6*/ 	.short	(.L_375 - .L_374)
	.align		4
.L_374:
        /*08c8*/ 	.word	index@(mul_mat_q40_stream_k_fixup_80_8_false)
        /*08cc*/ 	.word	0x00000000


	//----- nvinfo : EIATTR_MIN_STACK_SIZE
	.align		4
.L_375:
        /*08d0*/ 	.byte	0x04, 0x12
        /*08d2*/ 	.short	(.L_377 - .L_376)
	.align		4
.L_376:
        /*08d4*/ 	.word	index@(mul_mat_q40_80_8_false)
        /*08d8*/ 	.word	0x00000000


	//----- nvinfo : EIATTR_MIN_STACK_SIZE
	.align		4
.L_377:
        /*08dc*/ 	.byte	0x04, 0x12
        /*08de*/ 	.short	(.L_379 - .L_378)
	.align		4
.L_378:
        /*08e0*/ 	.word	index@(mul_mat_q40_stream_k_fixup_64_8_false)
        /*08e4*/ 	.word	0x00000000


	//----- nvinfo : EIATTR_MIN_STACK_SIZE
	.align		4
.L_379:
        /*08e8*/ 	.byte	0x04, 0x12
        /*08ea*/ 	.short	(.L_381 - .L_380)
	.align		4
.L_380:
        /*08ec*/ 	.word	index@(mul_mat_q40_64_8_false)
        /*08f0*/ 	.word	0x00000000


	//----- nvinfo : EIATTR_MIN_STACK_SIZE
	.align		4
.L_381:
        /*08f4*/ 	.byte	0x04, 0x12
        /*08f6*/ 	.short	(.L_383 - .L_382)
	.align		4
.L_382:
        /*08f8*/ 	.word	index@(mul_mat_q40_stream_k_fixup_48_8_false)
        /*08fc*/ 	.word	0x00000000


	//----- nvinfo : EIATTR_MIN_STACK_SIZE
	.align		4
.L_383:
        /*0900*/ 	.byte	0x04, 0x12
        /*0902*/ 	.short	(.L_385 - .L_384)
	.align		4
.L_384:
        /*0904*/ 	.word	index@(mul_mat_q40_48_8_false)
        /*0908*/ 	.word	0x00000000


	//----- nvinfo : EIATTR_MIN_STACK_SIZE
	.align		4
.L_385:
        /*090c*/ 	.byte	0x04, 0x12
        /*090e*/ 	.short	(.L_387 - .L_386)
	.align		4
.L_386:
        /*0910*/ 	.word	index@(mul_mat_q40_stream_k_fixup_40_8_false)
        /*0914*/ 	.word	0x00000000


	//----- nvinfo : EIATTR_MIN_STACK_SIZE
	.align		4
.L_387:
        /*0918*/ 	.byte	0x04, 0x12
        /*091a*/ 	.short	(.L_389 - .L_388)
	.align		4
.L_388:
        /*091c*/ 	.word	index@(mul_mat_q40_40_8_false)
        /*0920*/ 	.word	0x00000000


	//----- nvinfo : EIATTR_MIN_STACK_SIZE
	.align		4
.L_389:
        /*0924*/ 	.byte	0x04, 0x12
        /*0926*/ 	.short	(.L_391 - .L_390)
	.align		4
.L_390:
        /*0928*/ 	.word	index@(mul_mat_q40_stream_k_fixup_32_8_false)
        /*092c*/ 	.word	0x00000000


	//----- nvinfo : EIATTR_MIN_STACK_SIZE
	.align		4
.L_391:
        /*0930*/ 	.byte	0x04, 0x12
        /*0932*/ 	.short	(.L_393 - .L_392)
	.align		4
.L_392:
        /*0934*/ 	.word	index@(mul_mat_q40_32_8_false)
        /*0938*/ 	.word	0x00000000


	//----- nvinfo : EIATTR_MIN_STACK_SIZE
	.align		4
.L_393:
        /*093c*/ 	.byte	0x04, 0x12
        /*093e*/ 	.short	(.L_395 - .L_394)
	.align		4
.L_394:
        /*0940*/ 	.word	index@(mul_mat_q40_stream_k_fixup_24_8_false)
        /*0944*/ 	.word	0x00000000


	//----- nvinfo : EIATTR_MIN_STACK_SIZE
	.align		4
.L_395:
        /*0948*/ 	.byte	0x04, 0x12
        /*094a*/ 	.short	(.L_397 - .L_396)
	.align		4
.L_396:
        /*094c*/ 	.word	index@(mul_mat_q40_24_8_false)
        /*0950*/ 	.word	0x00000000


	//----- nvinfo : EIATTR_MIN_STACK_SIZE
	.align		4
.L_397:
        /*0954*/ 	.byte	0x04, 0x12
        /*0956*/ 	.short	(.L_399 - .L_398)
	.align		4
.L_398:
        /*0958*/ 	.word	index@(mul_mat_q40_stream_k_fixup_16_8_false)
        /*095c*/ 	.word	0x00000000


	//----- nvinfo : EIATTR_MIN_STACK_SIZE
	.align		4
.L_399:
        /*0960*/ 	.byte	0x04, 0x12
        /*0962*/ 	.short	(.L_401 - .L_400)
	.align		4
.L_400:
        /*0964*/ 	.word	index@(mul_mat_q40_16_8_false)
        /*0968*/ 	.word	0x00000000


	//----- nvinfo : EIATTR_MIN_STACK_SIZE
	.align		4
.L_401:
        /*096c*/ 	.byte	0x04, 0x12
        /*096e*/ 	.short	(.L_403 - .L_402)
	.align		4
.L_402:
        /*0970*/ 	.word	index@(mul_mat_q40_stream_k_fixup_8_8_false)
        /*0974*/ 	.word	0x00000000


	//----- nvinfo : EIATTR_MIN_STACK_SIZE
	.align		4
.L_403:
        /*0978*/ 	.byte	0x04, 0x12
        /*097a*/ 	.short	(.L_405 - .L_404)
	.align		4
.L_404:
        /*097c*/ 	.word	index@(mul_mat_q40_8_8_false)
        /*0980*/ 	.word	0x00000000


	//----- nvinfo : EIATTR_MIN_STACK_SIZE
	.align		4
.L_405:
        /*0984*/ 	.byte	0x04, 0x12
        /*0986*/ 	.short	(.L_407 - .L_406)
	.align		4
.L_406:
        /*0988*/ 	.word	index@(mul_mat_q40_stream_k_fixup_128_8_true)
        /*098c*/ 	.word	0x00000000


	//----- nvinfo : EIATTR_MIN_STACK_SIZE
	.align		4
.L_407:
        /*0990*/ 	.byte	0x04, 0x12
        /*0992*/ 	.short	(.L_409 - .L_408)
	.align		4
.L_408:
        /*0994*/ 	.word	index@(mul_mat_q40_128_8_true)
        /*0998*/ 	.word	0x00000000


	//----- nvinfo : EIATTR_MIN_STACK_SIZE
	.align		4
.L_409:
        /*099c*/ 	.byte	0x04, 0x12
        /*099e*/ 	.short	(.L_411 - .L_410)
	.align		4
.L_410:
        /*09a0*/ 	.word	index@(mul_mat_q40_stream_k_fixup_112_8_true)
        /*09a4*/ 	.word	0x00000000


	//----- nvinfo : EIATTR_MIN_STACK_SIZE
	.align		4
.L_411:
        /*09a8*/ 	.byte	0x04, 0x12
        /*09aa*/ 	.short	(.L_413 - .L_412)
	.align		4
.L_412:
        /*09ac*/ 	.word	index@(mul_mat_q40_112_8_true)
        /*09b0*/ 	.word	0x00000000


	//----- nvinfo : EIATTR_MIN_STACK_SIZE
	.align		4
.L_413:
        /*09b4*/ 	.byte	0x04, 0x12
        /*09b6*/ 	.short	(.L_415 - .L_414)
	.align		4
.L_414:
        /*09b8*/ 	.word	index@(mul_mat_q40_stream_k_fixup_96_8_true)
        /*09bc*/ 	.word	0x00000000


	//----- nvinfo : EIATTR_MIN_STACK_SIZE
	.align		4
.L_415:
        /*09c0*/ 	.byte	0x04, 0x12
        /*09c2*/ 	.short	(.L_417 - .L_416)
	.align		4
.L_416:
        /*09c4*/ 	.word	index@(mul_mat_q40_96_8_true)
        /*09c8*/ 	.word	0x00000000


	//----- nvinfo : EIATTR_MIN_STACK_SIZE
	.align		4
.L_417:
        /*09cc*/ 	.byte	0x04, 0x12
        /*09ce*/ 	.short	(.L_419 - .L_418)
	.align		4
.L_418:
        /*09d0*/ 	.word	index@(mul_mat_q40_stream_k_fixup_80_8_true)
        /*09d4*/ 	.word	0x00000000


	//----- nvinfo : EIATTR_MIN_STACK_SIZE
	.align		4
.L_419:
        /*09d8*/ 	.byte	0x04, 0x12
        /*09da*/ 	.short	(.L_421 - .L_420)
	.align		4
.L_420:
        /*09dc*/ 	.word	index@(mul_mat_q40_80_8_true)
        /*09e0*/ 	.word	0x00000000


	//----- nvinfo : EIATTR_MIN_STACK_SIZE
	.align		4
.L_421:
        /*09e4*/ 	.byte	0x04, 0x12
        /*09e6*/ 	.short	(.L_423 - .L_422)
	.align		4
.L_422:
        /*09e8*/ 	.word	index@(mul_mat_q40_stream_k_fixup_64_8_true)
        /*09ec*/ 	.word	0x00000000


	//----- nvinfo : EIATTR_MIN_STACK_SIZE
	.align		4
.L_423:
        /*09f0*/ 	.byte	0x04, 0x12
        /*09f2*/ 	.short	(.L_425 - .L_424)
	.align		4
.L_424:
        /*09f4*/ 	.word	index@(mul_mat_q40_64_8_true)
        /*09f8*/ 	.word	0x00000000


	//----- nvinfo : EIATTR_MIN_STACK_SIZE
	.align		4
.L_425:
        /*09fc*/ 	.byte	0x04, 0x12
        /*09fe*/ 	.short	(.L_427 - .L_426)
	.align		4
.L_426:
        /*0a00*/ 	.word	index@(mul_mat_q40_stream_k_fixup_48_8_true)
        /*0a04*/ 	.word	0x00000000


	//----- nvinfo : EIATTR_MIN_STACK_SIZE
	.align		4
.L_427:
        /*0a08*/ 	.byte	0x04, 0x12
        /*0a0a*/ 	.short	(.L_429 - .L_428)
	.align		4
.L_428:
        /*0a0c*/ 	.word	index@(mul_mat_q40_48_8_true)
        /*0a10*/ 	.word	0x00000000


	//----- nvinfo : EIATTR_MIN_STACK_SIZE
	.align		4
.L_429:
        /*0a14*/ 	.byte	0x04, 0x12
        /*0a16*/ 	.short	(.L_431 - .L_430)
	.align		4
.L_430:
        /*0a18*/ 	.word	index@(mul_mat_q40_stream_k_fixup_40_8_true)
        /*0a1c*/ 	.word	0x00000000


	//----- nvinfo : EIATTR_MIN_STACK_SIZE
	.align		4
.L_431:
        /*0a20*/ 	.byte	0x04, 0x12
        /*0a22*/ 	.short	(.L_433 - .L_432)
	.align		4
.L_432:
        /*0a24*/ 	.word	index@(mul_mat_q40_40_8_true)
        /*0a28*/ 	.word	0x00000000


	//----- nvinfo : EIATTR_MIN_STACK_SIZE
	.align		4
.L_433:
        /*0a2c*/ 	.byte	0x04, 0x12
        /*0a2e*/ 	.short	(.L_435 - .L_434)
	.align		4
.L_434:
        /*0a30*/ 	.word	index@(mul_mat_q40_stream_k_fixup_32_8_true)
        /*0a34*/ 	.word	0x00000000


	//----- nvinfo : EIATTR_MIN_STACK_SIZE
	.align		4
.L_435:
        /*0a38*/ 	.byte	0x04, 0x12
        /*0a3a*/ 	.short	(.L_437 - .L_436)
	.align		4
.L_436:
        /*0a3c*/ 	.word	index@(mul_mat_q40_32_8_true)
        /*0a40*/ 	.word	0x00000000


	//----- nvinfo : EIATTR_MIN_STACK_SIZE
	.align		4
.L_437:
        /*0a44*/ 	.byte	0x04, 0x12
        /*0a46*/ 	.short	(.L_439 - .L_438)
	.align		4
.L_438:
        /*0a48*/ 	.word	index@(mul_mat_q40_stream_k_fixup_24_8_true)
        /*0a4c*/ 	.word	0x00000000


	//----- nvinfo : EIATTR_MIN_STACK_SIZE
	.align		4
.L_439:
        /*0a50*/ 	.byte	0x04, 0x12
        /*0a52*/ 	.short	(.L_441 - .L_440)
	.align		4
.L_440:
        /*0a54*/ 	.word	index@(mul_mat_q40_24_8_true)
        /*0a58*/ 	.word	0x00000000


	//----- nvinfo : EIATTR_MIN_STACK_SIZE
	.align		4
.L_441:
        /*0a5c*/ 	.byte	0x04, 0x12
        /*0a5e*/ 	.short	(.L_443 - .L_442)
	.align		4
.L_442:
        /*0a60*/ 	.word	index@(mul_mat_q40_stream_k_fixup_16_8_true)
        /*0a64*/ 	.word	0x00000000


	//----- nvinfo : EIATTR_MIN_STACK_SIZE
	.align		4
.L_443:
        /*0a68*/ 	.byte	0x04, 0x12
        /*0a6a*/ 	.short	(.L_445 - .L_444)
	.align		4
.L_444:
        /*0a6c*/ 	.word	index@(mul_mat_q40_16_8_true)
        /*0a70*/ 	.word	0x00000000


	//----- nvinfo : EIATTR_MIN_STACK_SIZE
	.align		4
.L_445:
        /*0a74*/ 	.byte	0x04, 0x12
        /*0a76*/ 	.short	(.L_447 - .L_446)
	.align		4
.L_446:
        /*0a78*/ 	.word	index@(mul_mat_q40_stream_k_fixup_8_8_true)
        /*0a7c*/ 	.word	0x00000000


	//----- nvinfo : EIATTR_MIN_STACK_SIZE
	.align		4
.L_447:
        /*0a80*/ 	.byte	0x04, 0x12
        /*0a82*/ 	.short	(.L_449 - .L_448)
	.align		4
.L_448:
        /*0a84*/ 	.word	index@(mul_mat_q40_8_8_true)
        /*0a88*/ 	.word	0x00000000
.L_449:


//--------------------- .nv.compat                --------------------------
	.section	.nv.compat,"",@"SHT_CUDA_COMPAT_INFO"
	.align	4
        /*0000*/ 	.byte	0x02, 0x09, 0x00, 0x00, 0x02, 0x02, 0x01, 0x00, 0x02, 0x05, 0x05, 0x00, 0x03, 0x07, 0x01, 0x01
        /*0010*/ 	.byte	0x02, 0x03, 0x00, 0x00, 0x02, 0x06, 0x01, 0x00, 0x04, 0x0b, 0x08, 0x00, 0x01, 0x00, 0x00, 0x00
        /*0020*/ 	.byte	0x00, 0x00, 0x00, 0x00


//--------------------- .nv.info.quantize_mmq_q8_1 --------------------------
	.section	.nv.info.quantize_mmq_q8_1,"",@"SHT_CUDA_INFO"
	.sectionflags	@""
	.align	4


	//----- nvinfo : EIATTR_CUDA_API_VERSION
	.align		4
        /*0000*/ 	.byte	0x04, 0x37
        /*0002*/ 	.short	(.L_451 - .L_450)
.L_450:
        /*0004*/ 	.word	0x00000082


	//----- nvinfo : EIATTR_KPARAM_INFO
	.align		4
.L_451:
        /*0008*/ 	.byte	0x04, 0x17
        /*000a*/ 	.short	(.L_453 - .L_452)
.L_452:
        /*000c*/ 	.word	0x00000000
        /*0010*/ 	.short	0x0009
        /*0012*/ 	.short	0x0044
        /*0014*/ 	.byte	0x00, 0xf0, 0x11, 0x00


	//----- nvinfo : EIATTR_KPARAM_INFO
	.align		4
.L_453:
        /*0018*/ 	.byte	0x04, 0x17
        /*001a*/ 	.short	(.L_455 - .L_454)
.L_454:
        /*001c*/ 	.word	0x00000000
        /*0020*/ 	.short	0x0008
        /*0022*/ 	.short	0x0040
        /*0024*/ 	.byte	0x00, 0xf0, 0x11, 0x00


	//----- nvinfo : EIATTR_KPARAM_INFO
	.align		4
.L_455:
        /*0028*/ 	.byte	0x04, 0x17
        /*002a*/ 	.short	(.L_457 - .L_456)
.L_456:
        /*002c*/ 	.word	0x00000000
        /*0030*/ 	.short	0x0007
        /*0032*/ 	.short	0x0038
        /*0034*/ 	.byte	0x00, 0xf0, 0x21, 0x00


	//----- nvinfo : EIATTR_KPARAM_INFO
	.align		4
.L_457:
        /*0038*/ 	.byte	0x04, 0x17
        /*003a*/ 	.short	(.L_459 - .L_458)
.L_458:
        /*003c*/ 	.word	0x00000000
        /*0040*/ 	.short	0x0006
        /*0042*/ 	.short	0x0030
        /*0044*/ 	.byte	0x00, 0xf0, 0x21, 0x00


	//----- nvinfo : EIATTR_KPARAM_INFO
	.align		4
.L_459:
        /*0048*/ 	.byte	0x04, 0x17
        /*004a*/ 	.short	(.L_461 - .L_460)
.L_460:
        /*004c*/ 	.word	0x00000000
        /*0050*/ 	.short	0x0005
        /*0052*/ 	.short	0x0028
        /*0054*/ 	.byte	0x00, 0xf0, 0x21, 0x00


	//----- nvinfo : EIATTR_KPARAM_INFO
	.align		4
.L_461:
        /*0058*/ 	.byte	0x04, 0x17
        /*005a*/ 	.short	(.L_463 - .L_462)
.L_462:
        /*005c*/ 	.word	0x00000000
        /*0060*/ 	.short	0x0004
        /*0062*/ 	.short	0x0020
        /*0064*/ 	.byte	0x00, 0xf0, 0x21, 0x00


	//----- nvinfo : EIATTR_KPARAM_INFO
	.align		4
.L_463:
        /*0068*/ 	.byte	0x04, 0x17
        /*006a*/ 	.short	(.L_465 - .L_464)
.L_464:
        /*006c*/ 	.word	0x00000000
        /*0070*/ 	.short	0x0003
        /*0072*/ 	.short	0x0018
        /*0074*/ 	.byte	0x00, 0xf0, 0x21, 0x00


	//----- nvinfo : EIATTR_KPARAM_INFO
	.align		4
.L_465:
        /*0078*/ 	.byte	0x04, 0x17
        /*007a*/ 	.short	(.L_467 - .L_466)
.L_466:
        /*007c*/ 	.word	0x00000000
        /*0080*/ 	.short	0x0002
        /*0082*/ 	.short	0x0010
        /*0084*/ 	.byte	0x00, 0xf5, 0x21, 0x00


	//----- nvinfo : EIATTR_KPARAM_INFO
	.align		4
.L_467:
        /*0088*/ 	.byte	0x04, 0x17
        /*008a*/ 	.short	(.L_469 - .L_468)
.L_468:
        /*008c*/ 	.word	0x00000000
        /*0090*/ 	.short	0x0001
        /*0092*/ 	.short	0x0008
        /*0094*/ 	.byte	0x00, 0xf5, 0x21, 0x00


	//----- nvinfo : EIATTR_KPARAM_INFO
	.align		4
.L_469:
        /*0098*/ 	.byte	0x04, 0x17
        /*009a*/ 	.short	(.L_471 - .L_470)
.L_470:
        /*009c*/ 	.word	0x00000000
        /*00a0*/ 	.short	0x0000
        /*00a2*/ 	.short	0x0000
        /*00a4*/ 	.byte	0x00, 0xf5, 0x21, 0x00


	//----- nvinfo : EIATTR_SPARSE_MMA_MASK
	.align		4
.L_471:
        /*00a8*/ 	.byte	0x03, 0x50
        /*00aa*/ 	.short	0x0000


	//----- nvinfo : EIATTR_MAXREG_COUNT
	.align		4
        /*00ac*/ 	.byte	0x03, 0x1b
        /*00ae*/ 	.short	0x00ff


	//----- nvinfo : EIATTR_MERCURY_ISA_VERSION
	.align		4
        /*00b0*/ 	.byte	0x03, 0x5f
        /*00b2*/ 	.short	0x0101


	//----- nvinfo : EIATTR_COOP_GROUP_MASK_REGIDS
	.align		4
        /*00b4*/ 	.byte	0x04, 0x29
        /*00b6*/ 	.short	(.L_473 - .L_472)


	//   ....[0]....
.L_472:
        /*00b8*/ 	.word	0xffffffff


	//   ....[1]....
        /*00bc*/ 	.word	0xffffffff


	//   ....[2]....
        /*00c0*/ 	.word	0xffffffff


	//   ....[3]....
        /*00c4*/ 	.word	0xffffffff


	//   ....[4]....
        /*00c8*/ 	.word	0xffffffff


	//   ....[5]....
        /*00cc*/ 	.word	0xffffffff


	//----- nvinfo : EIATTR_COOP_GROUP_INSTR_OFFSETS
	.align		4
.L_473:
        /*00d0*/ 	.byte	0x04, 0x28
        /*00d2*/ 	.short	(.L_475 - .L_474)


	//   ....[0]....
.L_474:
        /*00d4*/ 	.word	0x00000600


	//   ....[1]....
        /*00d8*/ 	.word	0x00000620


	//   ....[2]....
        /*00dc*/ 	.word	0x00000640


	//   ....[3]....
        /*00e0*/ 	.word	0x00000660


	//   ....[4]....
        /*00e4*/ 	.word	0x00000680


	//   ....[5]....
        /*00e8*/ 	.word	0x000006b0


	//----- nvinfo : EIATTR_VRC_CTA_INIT_COUNT
	.align		4
.L_475:
        /*00ec*/ 	.byte	0x02, 0x4a
	.zero		1
	.zero		1


	//----- nvinfo : EIATTR_EXIT_INSTR_OFFSETS
	.align		4
        /*00f0*/ 	.byte	0x04, 0x1c
        /*00f2*/ 	.short	(.L_477 - .L_476)


	//   ....[0]....
.L_476:
        /*00f4*/ 	.word	0x00000090


	//   ....[1]....
        /*00f8*/ 	.word	0x00000960


	//   ....[2]....
        /*00fc*/ 	.word	0x00000aa0


	//----- nvinfo : EIATTR_CRS_STACK_SIZE
	.align		4
.L_477:
        /*0100*/ 	.byte	0x04, 0x1e
        /*0102*/ 	.short	(.L_479 - .L_478)
.L_478:
        /*0104*/ 	.word	0x00000000


	//----- nvinfo : EIATTR_CBANK_PARAM_SIZE
	.align		4
.L_479:
        /*0108*/ 	.byte	0x03, 0x19
        /*010a*/ 	.short	0x0048


	//----- nvinfo : EIATTR_PARAM_CBANK
	.align		4
        /*010c*/ 	.byte	0x04, 0x0a
        /*010e*/ 	.short	(.L_481 - .L_480)
	.align		4
.L_480:
        /*0110*/ 	.word	index@(.nv.constant0.quantize_mmq_q8_1)
        /*0114*/ 	.short	0x0380
        /*0116*/ 	.short	0x0048


	//----- nvinfo : EIATTR_SW_WAR
	.align		4
.L_481:
        /*0118*/ 	.byte	0x04, 0x36
        /*011a*/ 	.short	(.L_483 - .L_482)
.L_482:
        /*011c*/ 	.word	0x00000008
.L_483:


//--------------------- .nv.info.mul_mat_q40_stream_k_fixup_128_8_false --------------------------
	.section	.nv.info.mul_mat_q40_stream_k_fixup_128_8_false,"",@"SHT_CUDA_INFO"
	.sectionflags	@""
	.align	4


	//----- nvinfo : EIATTR_CUDA_API_VERSION
	.align		4
        /*0000*/ 	.byte	0x04, 0x37
        /*0002*/ 	.short	(.L_485 - .L_484)
.L_484:
        /*0004*/ 	.word	0x00000082


	//----- nvinfo : EIATTR_KPARAM_INFO
	.align		4
.L_485:
        /*0008*/ 	.byte	0x04, 0x17
        /*000a*/ 	.short	(.L_487 - .L_486)
.L_486:
        /*000c*/ 	.word	0x00000000
        /*0010*/ 	.short	0x0009
        /*0012*/ 	.short	0x0034
        /*0014*/ 	.byte	0x00, 0xf0, 0x11, 0x00


	//----- nvinfo : EIATTR_KPARAM_INFO
	.align		4
.L_487:
        /*0018*/ 	.byte	0x04, 0x17
        /*001a*/ 	.short	(.L_489 - .L_488)
.L_488:
        /*001c*/ 	.word	0x00000000
        /*0020*/ 	.short	0x0008
        /*0022*/ 	.short	0x0030
        /*0024*/ 	.byte	0x00, 0xf0, 0x11, 0x00


	//----- nvinfo : EIATTR_KPARAM_INFO
	.align		4
.L_489:
        /*0028*/ 	.byte	0x04, 0x17
        /*002a*/ 	.short	(.L_491 - .L_490)
.L_490:
        /*002c*/ 	.word	0x00000000
        /*0030*/ 	.short	0x0007
        /*0032*/ 	.short	0x002c
        /*0034*/ 	.byte	0x00, 0xf0, 0x11, 0x00


	//----- nvinfo : EIATTR_KPARAM_INFO
	.align		4
.L_491:
        /*0038*/ 	.byte	0x04, 0x17
        /*003a*/ 	.short	(.L_493 - .L_492)
.L_492:
        /*003c*/ 	.word	0x00000000
        /*0040*/ 	.short	0x0006
        /*0042*/ 	.short	0x0028
        /*0044*/ 	.byte	0x00, 0xf0, 0x11, 0x00


	//----- nvinfo : EIATTR_KPARAM_INFO
	.align		4
.L_493:
        /*0048*/ 	.byte	0x04, 0x17
        /*004a*/ 	.short	(.L_495 - .L_494)
.L_494:
        /*004c*/ 	.word	0x00000000
        /*0050*/ 	.short	0x0005
        /*0052*/ 	.short	0x0024
        /*0054*/ 	.byte	0x00, 0xf0, 0x11, 0x00


	//----- nvinfo : EIATTR_KPARAM_INFO
	.align		4
.L_495:
        /*0058*/ 	.byte	0x04, 0x17
        /*005a*/ 	.short	(.L_497 - .L_496)
.L_496:
        /*005c*/ 	.word	0x00000000
        /*0060*/ 	.short	0x0004
        /*0062*/ 	.short	0x0020
        /*0064*/ 	.byte	0x00, 0xf0, 0x11, 0x00


	//----- nvinfo : EIATTR_KPARAM_INFO
	.align		4
.L_497:
        /*0068*/ 	.byte	0x04, 0x17
        /*006a*/ 	.short	(.L_499 - .L_498)
.L_498:
        /*006c*/ 	.word	0x00000000
        /*0070*/ 	.short	0x0003
        /*0072*/ 	.short	0x0018
        /*0074*/ 	.byte	0x00, 0xf5, 0x21, 0x00


	//----- nvinfo : EIATTR_KPARAM_INFO
	.align		4
.L_499:
        /*0078*/ 	.byte	0x04, 0x17
        /*007a*/ 	.short	(.L_501 - .L_500)
.L_500:
        /*007c*/ 	.word	0x00000000
        /*0080*/ 	.short	0x0002
        /*0082*/ 	.short	0x0010
        /*0084*/ 	.byte	0x00, 0xf5, 0x21, 0x00


	//----- nvinfo : EIATTR_KPARAM_INFO
	.align		4
.L_501:
        /*0088*/ 	.byte	0x04, 0x17
        /*008a*/ 	.short	(.L_503 - .L_502)
.L_502:
        /*008c*/ 	.word	0x00000000
        /*0090*/ 	.short	0x0001
        /*0092*/ 	.short	0x0008
        /*0094*/ 	.byte	0x00, 0xf5, 0x21, 0x00


	//----- nvinfo : EIATTR_KPARAM_INFO
	.align		4
.L_503:
        /*0098*/ 	.byte	0x04, 0x17
        /*009a*/ 	.short	(.L_505 - .L_504)
.L_504:
        /*009c*/ 	.word	0x00000000
        /*00a0*/ 	.short	0x0000
        /*00a2*/ 	.short	0x0000
        /*00a4*/ 	.byte	0x00, 0xf5, 0x21, 0x00


	//----- nvinfo : EIATTR_SPARSE_MMA_MASK
	.align		4
.L_505:
        /*00a8*/ 	.byte	0x03, 0x50
        /*00aa*/ 	.short	0x0000


	//----- nvinfo : EIATTR_MAXREG_COUNT
	.align		4
        /*00ac*/ 	.byte	0x03, 0x1b
        /*00ae*/ 	.short	0x00ff


	//----- nvinfo : EIATTR_NUM_BARRIERS
	.align		4
        /*00b0*/ 	.byte	0x02, 0x4c
        /*00b2*/ 	.byte	0x01
	.zero		1


	//----- nvinfo : EIATTR_MERCURY_ISA_VERSION
	.align		4
        /*00b4*/ 	.byte	0x03, 0x5f
        /*00b6*/ 	.short	0x0101


	//----- nvinfo : EIATTR_VRC_CTA_INIT_COUNT
	.align		4
        /*00b8*/ 	.byte	0x02, 0x4a
	.zero		1
	.zero		1


	//----- nvinfo : EIATTR_EXIT_INSTR_OFFSETS
	.align		4
        /*00bc*/ 	.byte	0x04, 0x1c
        /*00be*/ 	.short	(.L_507 - .L_506)


	//   ....[0]....
.L_506:
        /*00c0*/ 	.word	0x00001250


	//   ....[1]....
        /*00c4*/ 	.word	0x00002eb0


	//   ....[2]....
        /*00c8*/ 	.word	0x00003130


	//   ....[3]....
        /*00cc*/ 	.word	0x00003380


	//   ....[4]....
        /*00d0*/ 	.word	0x000035d0


	//   ....[5]....
        /*00d4*/ 	.word	0x00003820


	//   ....[6]....
        /*00d8*/ 	.word	0x00003a70


	//   ....[7]....
        /*00dc*/ 	.word	0x00003cc0


	//   ....[8]....
        /*00e0*/ 	.word	0x00003f10


	//   ....[9]....
        /*00e4*/ 	.word	0x00004160


	//   ....[10]....
        /*00e8*/ 	.word	0x000043b0


	//   ....[11]....
        /*00ec*/ 	.word	0x00004600


	//   ....[12]....
        /*00f0*/ 	.word	0x00004850


	//   ....[13]....
        /*00f4*/ 	.word	0x00004aa0


	//   ....[14]....
        /*00f8*/ 	.word	0x00004cf0


	//   ....[15]....
        /*00fc*/ 	.word	0x00004f40


	//   ....[16]....
        /*0100*/ 	.word	0x00005190


	//   ....[17]....
        /*0104*/ 	.word	0x000053c0


	//   ....[18]....
        /*0108*/ 	.word	0x000055b0


	//   ....[19]....
        /*010c*/ 	.word	0x00005880


	//   ....[20]....
        /*0110*/ 	.word	0x00005ac0


	//   ....[21]....
        /*0114*/ 	.word	0x00005d00


	//   ....[22]....
        /*0118*/ 	.word	0x00005f40


	//   ....[23]....
        /*011c*/ 	.word	0x00006180


	//   ....[24]....
        /*0120*/ 	.word	0x000063c0


	//   ....[25]....
        /*0124*/ 	.word	0x00006600


	//   ....[26]....
        /*0128*/ 	.word	0x00006840


	//   ....[27]....
        /*012c*/ 	.word	0x00006a80


	//   ....[28]....
        /*0130*/ 	.word	0x00006cc0


	//   ....[29]....
        /*0134*/ 	.word	0x00006f00


	//   ....[30]....
        /*0138*/ 	.word	0x00007140


	//   ....[31]....
        /*013c*/ 	.word	0x00007380


	//   ....[32]....
        /*0140*/ 	.word	0x000075c0


	//   ....[33]....
        /*0144*/ 	.word	0x00007800


	//   ....[34]....
        /*0148*/ 	.word	0x00007a20


	//----- nvinfo : EIATTR_CRS_STACK_SIZE
	.align		4
.L_507:
        /*014c*/ 	.byte	0x04, 0x1e
        /*014e*/ 	.short	(.L_509 - .L_508)
.L_508:
        /*0150*/ 	.word	0x00000000


	//----- nvinfo : EIATTR_CBANK_PARAM_SIZE
	.align		4
.L_509:
        /*0154*/ 	.byte	0x03, 0x19
        /*0156*/ 	.short	0x0038


	//----- nvinfo : EIATTR_PARAM_CBANK
	.align		4
        /*0158*/ 	.byte	0x04, 0x0a
        /*015a*/ 	.short	(.L_511 - .L_510)
	.align		4
.L_510:
        /*015c*/ 	.word	index@(.nv.constant0.mul_mat_q40_stream_k_fixup_128_8_false)
        /*0160*/ 	.short	0x0380
        /*0162*/ 	.short	0x0038


	//----- nvinfo : EIATTR_SW_WAR
	.align		4
.L_511:
        /*0164*/ 	.byte	0x04, 0x36
        /*0166*/ 	.short	(.L_513 - .L_512)
.L_512:
        /*0168*/ 	.word	0x00000008
.L_513:


//--------------------- .nv.info.mul_mat_q40_128_8_false --------------------------
	.section	.nv.info.mul_mat_q40_128_8_false,"",@"SHT_CUDA_INFO"
	.sectionflags	@""
	.align	4


	//----- nvinfo : EIATTR_CUDA_API_VERSION
	.align		4
        /*0000*/ 	.byte	0x04, 0x37
        /*0002*/ 	.short	(.L_515 - .L_514)
.L_514:
        /*0004*/ 	.word	0x00000082


	//----- nvinfo : EIATTR_KPARAM_INFO
	.align		4
.L_515:
        /*0008*/ 	.byte	0x04, 0x17
        /*000a*/ 	.short	(.L_517 - .L_516)
.L_516:
        /*000c*/ 	.word	0x00000000
        /*0010*/ 	.short	0x0010
        /*0012*/ 	.short	0x0058
        /*0014*/ 	.byte	0x00, 0xf0, 0x11, 0x00


	//----- nvinfo : EIATTR_KPARAM_INFO
	.align		4
.L_517:
        /*0018*/ 	.byte	0x04, 0x17
        /*001a*/ 	.short	(.L_519 - .L_518)
.L_518:
        /*001c*/ 	.word	0x00000000
        /*0020*/ 	.short	0x000f
        /*0022*/ 	.short	0x0054
        /*0024*/ 	.byte	0x00, 0xf0, 0x11, 0x00


	//----- nvinfo : EIATTR_KPARAM_INFO
	.align		4
.L_519:
        /*0028*/ 	.byte	0x04, 0x17
        /*002a*/ 	.short	(.L_521 - .L_520)
.L_520:
        /*002c*/ 	.word	0x00000000
        /*0030*/ 	.short	0x000e
        /*0032*/ 	.short	0x0050
        /*0034*/ 	.byte	0x00, 0xf0, 0x11, 0x00


	//----- nvinfo : EIATTR_KPARAM_INFO
	.align		4
.L_521:
        /*0038*/ 	.byte	0x04, 0x17
        /*003a*/ 	.short	(.L_523 - .L_522)
.L_522:
        /*003c*/ 	.word	0x00000000
        /*0040*/ 	.short	0x000d
        /*0042*/ 	.short	0x004c
        /*0044*/ 	.byte	0x00, 0xf0, 0x11, 0x00


	//----- nvinfo : EIATTR_KPARAM_INFO
	.align		4
.L_523:
        /*0048*/ 	.byte	0x04, 0x17
        /*004a*/ 	.short	(.L_525 - .L_524)
.L_524:
        /*004c*/ 	.word	0x00000000
        /*0050*/ 	.short	0x000c
        /*0052*/ 	.short	0x0048
        /*0054*/ 	.byte	0x00, 0xf0, 0x11, 0x00


	//----- nvinfo : EIATTR_KPARAM_INFO
	.align		4
.L_525:
        /*0058*/ 	.byte	0x04, 0x17
        /*005a*/ 	.short	(.L_527 - .L_526)
.L_526:
        /*005c*/ 	.word	0x00000000
        /*0060*/ 	.short	0x000b
        /*0062*/ 	.short	0x0044
        /*0064*/ 	.byte	0x00, 0xf0, 0x11, 0x00


	//----- nvinfo : EIATTR_KPARAM_INFO
	.align		4
.L_527:
        /*0068*/ 	.byte	0x04, 0x17
        /*006a*/ 	.short	(.L_529 - .L_528)
.L_528:
        /*006c*/ 	.word	0x00000000
        /*0070*/ 	.short	0x000a
        /*0072*/ 	.short	0x0040
        /*0074*/ 	.byte	0x00, 0xf0, 0x11, 0x00


	//----- nvinfo : EIATTR_KPARAM_INFO
	.align		4
.L_529:
        /*0078*/ 	.byte	0x04, 0x17
        /*007a*/ 	.short	(.L_531 - .L_530)
.L_530:
        /*007c*/ 	.word	0x00000000
        /*0080*/ 	.short	0x0009
        /*0082*/ 	.short	0x003c
        /*0084*/ 	.byte	0x00, 0xf0, 0x11, 0x00


	//----- nvinfo : EIATTR_KPARAM_INFO
	.align		4
.L_531:
        /*0088*/ 	.byte	0x04, 0x17
        /*008a*/ 	.short	(.L_533 - .L_532)
.L_532:
        /*008c*/ 	.word	0x00000000
        /*0090*/ 	.short	0x0008
        /*0092*/ 	.short	0x0038
        /*0094*/ 	.byte	0x00, 0xf0, 0x11, 0x00


	//----- nvinfo : EIATTR_KPARAM_INFO
	.align		4
.L_533:
        /*0098*/ 	.byte	0x04, 0x17
        /*009a*/ 	.short	(.L_535 - .L_534)
.L_534:
        /*009c*/ 	.word	0x00000000
        /*00a0*/ 	.short	0x0007
        /*00a2*/ 	.short	0x0034
        /*00a4*/ 	.byte	0x00, 0xf0, 0x11, 0x00


	//----- nvinfo : EIATTR_KPARAM_INFO
	.align		4
.L_535:
        /*00a8*/ 	.byte	0x04, 0x17
        /*00aa*/ 	.short	(.L_537 - .L_536)
.L_536:
        /*00ac*/ 	.word	0x00000000
        /*00b0*/ 	.short	0x0006
        /*00b2*/ 	.short	0x0030
        /*00b4*/ 	.byte	0x00, 0xf0, 0x11, 0x00


	//----- nvinfo : EIATTR_KPARAM_INFO
	.align		4
.L_537:
        /*00b8*/ 	.byte	0x04, 0x17
        /*00ba*/ 	.short	(.L_539 - .L_538)
.L_538:
        /*00bc*/ 	.word	0x00000000
        /*00c0*/ 	.short	0x0005
        /*00c2*/ 	.short	0x0028
        /*00c4*/ 	.byte	0x00, 0xf5, 0x21, 0x00


	//----- nvinfo : EIATTR_KPARAM_INFO
	.align		4
.L_539:
        /*00c8*/ 	.byte	0x04, 0x17
        /*00ca*/ 	.short	(.L_541 - .L_540)
.L_540:
        /*00cc*/ 	.word	0x00000000
        /*00d0*/ 	.short	0x0004
        /*00d2*/ 	.short	0x0020
        /*00d4*/ 	.byte	0x00, 0xf5, 0x21, 0x00


	//----- nvinfo : EIATTR_KPARAM_INFO
	.align		4
.L_541:
        /*00d8*/ 	.byte	0x04, 0x17
        /*00da*/ 	.short	(.L_543 - .L_542)
.L_542:
        /*00dc*/ 	.word	0x00000000
        /*00e0*/ 	.short	0x0003
        /*00e2*/ 	.short	0x0018
        /*00e4*/ 	.byte	0x00, 0xf5, 0x21, 0x00


	//----- nvinfo : EIATTR_KPARAM_INFO
	.align		4
.L_543:
        /*00e8*/ 	.byte	0x04, 0x17
        /*00ea*/ 	.short	(.L_545 - .L_544)
.L_544:
        /*00ec*/ 	.word	0x00000000
        /*00f0*/ 	.short	0x0002
        /*00f2*/ 	.short	0x0010
        /*00f4*/ 	.byte	0x00, 0xf5, 0x21, 0x00


	//----- nvinfo : EIATTR_KPARAM_INFO
	.align		4
.L_545:
        /*00f8*/ 	.byte	0x04, 0x17
        /*00fa*/ 	.short	(.L_547 - .L_546)
.L_546:
        /*00fc*/ 	.word	0x00000000
        /*0100*/ 	.short	0x0001
        /*0102*/ 	.short	0x0008
        /*0104*/ 	.byte	0x00, 0xf5, 0x21, 0x00


	//----- nvinfo : EIATTR_KPARAM_INFO
	.align		4
.L_547:
        /*0108*/ 	.byte	0x04, 0x17
        /*010a*/ 	.short	(.L_549 - .L_548)
.L_548:
        /*010c*/ 	.word	0x00000000
        /*0110*/ 	.short	0x0000
        /*0112*/ 	.short	0x0000
        /*0114*/ 	.byte	0x00, 0xf5, 0x21, 0x00


	//----- nvinfo : EIATTR_SPARSE_MMA_MASK
	.align		4
.L_549:
        /*0118*/ 	.byte	0x03, 0x50
        /*011a*/ 	.short	0x0000


	//----- nvinfo : EIATTR_MAXREG_COUNT
	.align		4
        /*011c*/ 	.byte	0x03, 0x1b
        /*011e*/ 	.short	0x00ff


	//----- nvinfo : EIATTR_NUM_BARRIERS
	.align		4
        /*0120*/ 	.byte	0x02, 0x4c
        /*0122*/ 	.byte	0x01
	.zero		1


	//----- nvinfo : EIATTR_MERCURY_ISA_VERSION
	.align		4
        /*0124*/ 	.byte	0x03, 0x5f
        /*0126*/ 	.short	0x0101


	//----- nvinfo : EIATTR_VRC_CTA_INIT_COUNT
	.align		4
        /*0128*/ 	.byte	0x02, 0x4a
	.zero		1
	.zero		1


	//----- nvinfo : EIATTR_EXIT_INSTR_OFFSETS
	.align		4
        /*012c*/ 	.byte	0x04, 0x1c
        /*012e*/ 	.short	(.L_551 - .L_550)


	//   ....[0]....
.L_550:
        /*0130*/ 	.word	0x0000fae0


	//   ....[1]....
        /*0134*/ 	.word	0x000102b0


	//   ....[2]....
        /*0138*/ 	.word	0x0001bfa0


	//----- nvinfo : EIATTR_MAX_THREADS
	.align		4
.L_551:
        /*013c*/ 	.byte	0x04, 0x05
        /*013e*/ 	.short	(.L_553 - .L_552)
.L_552:
        /*0140*/ 	.word	0x00000100
        /*0144*/ 	.word	0x00000001
        /*0148*/ 	.word	0x00000001


	//----- nvinfo : EIATTR_CRS_STACK_SIZE
	.align		4
.L_553:
        /*014c*/ 	.byte	0x04, 0x1e
        /*014e*/ 	.short	(.L_555 - .L_554)
.L_554:
        /*0150*/ 	.word	0x00000000


	//----- nvinfo : EIATTR_CBANK_PARAM_SIZE
	.align		4
.L_555:
        /*0154*/ 	.byte	0x03, 0x19
        /*0156*/ 	.short	0x005c


	//----- nvinfo : EIATTR_PARAM_CBANK
	.align		4
        /*0158*/ 	.byte	0x04, 0x0a
        /*015a*/ 	.short	(.L_557 - .L_556)
	.align		4
.L_556:
        /*015c*/ 	.word	index@(.nv.constant0.mul_mat_q40_128_8_false)
        /*0160*/ 	.short	0x0380
        /*0162*/ 	.short	0x005c


	//----- nvinfo : EIATTR_SW_WAR
	.align		4
.L_557:
        /*0164*/ 	.byte	0x04, 0x36
        /*0166*/ 	.short	(.L_559 - .L_558)
.L_558:
        /*0168*/ 	.word	0x00000008
.L_559:


//--------------------- .nv.info.mul_mat_q40_stream_k_fixup_112_8_false --------------------------
	.section	.nv.info.mul_mat_q40_stream_k_fixup_112_8_false,"",@"SHT_CUDA_INFO"
	.sectionflags	@""
	.align	4


	//----- nvinfo : EIATTR_CUDA_API_VERSION
	.align		4
        /*0000*/ 	.byte	0x04, 0x37
        /*0002*/ 	.short	(.L_561 - .L_560)
.L_560:
        /*0004*/ 	.word	0x00000082


	//----- nvinfo : EIATTR_KPARAM_INFO
	.align		4
.L_561:
        /*0008*/ 	.byte	0x04, 0x17
        /*000a*/ 	.short	(.L_563 - .L_562)
.L_562:
        /*000c*/ 	.word	0x00000000
        /*0010*/ 	.short	0x0009
        /*0012*/ 	.short	0x0034
        /*0014*/ 	.byte	0x00, 0xf0, 0x11, 0x00


	//----- nvinfo : EIATTR_KPARAM_INFO
	.align		4
.L_563:
        /*0018*/ 	.byte	0x04, 0x17
        /*001a*/ 	.short	(.L_565 - .L_564)
.L_564:
        /*001c*/ 	.word	0x00000000
        /*0020*/ 	.short	0x0008
        /*0022*/ 	.short	0x0030
        /*0024*/ 	.byte	0x00, 0xf0, 0x11, 0x00


	//----- nvinfo : EIATTR_KPARAM_INFO
	.align		4
.L_565:
        /*0028*/ 	.byte	0x04, 0x17
        /*002a*/ 	.short	(.L_567 - .L_566)
.L_566:
        /*002c*/ 	.word	0x00000000
        /*0030*/ 	.short	0x0007
        /*0032*/ 	.short	0x002c
        /*0034*/ 	.byte	0x00, 0xf0, 0x11, 0x00


	//----- nvinfo : EIATTR_KPARAM_INFO
	.align		4
.L_567:
        /*0038*/ 	.byte	0x04, 0x17
        /*003a*/ 	.short	(.L_569 - .L_568)
.L_568:
        /*003c*/ 	.word	0x00000000
        /*0040*/ 	.short	0x0006
        /*0042*/ 	.short	0x0028
        /*0044*/ 	.byte	0x00, 0xf0, 0x11, 0x00


	//----- nvinfo : EIATTR_KPARAM_INFO
	.align		4
.L_569:
        /*0048*/ 	.byte	0x04, 0x17
        /*004a*/ 	.short	(.L_571 - .L_570)
.L_570:
        /*004c*/ 	.word	0x00000000
        /*0050*/ 	.short	0x0005
        /*0052*/ 	.short	0x0024
        /*0054*/ 	.byte	0x00, 0xf0, 0x11, 0x00


	//----- nvinfo : EIATTR_KPARAM_INFO
	.align		4
.L_571:
        /*0058*/ 	.byte	0x04, 0x17
        /*005a*/ 	.short	(.L_573 - .L_572)
.L_572:
        /*005c*/ 	.word	0x00000000
        /*0060*/ 	.short	0x0004
        /*0062*/ 	.short	0x0020
        /*0064*/ 	.byte	0x00, 0xf0, 0x11, 0x00


	//----- nvinfo : EIATTR_KPARAM_INFO
	.align		4
.L_573:
        /*0068*/ 	.byte	0x04, 0x17
        /*006a*/ 	.short	(.L_575 - .L_574)
.L_574:
        /*006c*/ 	.word	0x00000000
        /*0070*/ 	.short	0x0003
        /*0072*/ 	.short	0x0018
        /*0074*/ 	.byte	0x00, 0xf5, 0x21, 0x00


	//----- nvinfo : EIATTR_KPARAM_INFO
	.align		4
.L_575:
        /*0078*/ 	.byte	0x04, 0x17
        /*007a*/ 	.short	(.L_577 - .L_576)
.L_576:
        /*007c*/ 	.word	0x00000000
        /*0080*/ 	.short	0x0002
        /*0082*/ 	.short	0x0010
        /*0084*/ 	.byte	0x00, 0xf5, 0x21, 0x00


	//----- nvinfo : EIATTR_KPARAM_INFO
	.align		4
.L_577:
        /*0088*/ 	.byte	0x04, 0x17
        /*008a*/ 	.short	(.L_579 - .L_578)
.L_578:
        /*008c*/ 	.word	0x00000000
        /*0090*/ 	.short	0x0001
        /*0092*/ 	.short	0x0008
        /*0094*/ 	.byte	0x00, 0xf5, 0x21, 0x00


	//----- nvinfo : EIATTR_KPARAM_INFO
	.align		4
.L_579:
        /*0098*/ 	.byte	0x04, 0x17
        /*009a*/ 	.short	(.L_581 - .L_580)
.L_580:
        /*009c*/ 	.word	0x00000000
        /*00a0*/ 	.short	0x0000
        /*00a2*/ 	.short	0x0000
        /*00a4*/ 	.byte	0x00, 0xf5, 0x21, 0x00


	//----- nvinfo : EIATTR_SPARSE_MMA_MASK
	.align		4
.L_581:
        /*00a8*/ 	.byte	0x03, 0x50
        /*00aa*/ 	.short	0x0000


	//----- nvinfo : EIATTR_MAXREG_COUNT
	.align		4
        /*00ac*/ 	.byte	0x03, 0x1b
        /*00ae*/ 	.short	0x00ff


	//----- nvinfo : EIATTR_NUM_BARRIERS
	.align		4
        /*00b0*/ 	.byte	0x02, 0x4c
        /*00b2*/ 	.byte	0x01
	.zero		1


	//----- nvinfo : EIATTR_MERCURY_ISA_VERSION
	.align		4
        /*00b4*/ 	.byte	0x03, 0x5f
        /*00b6*/ 	.short	0x0101


	//----- nvinfo : EIATTR_VRC_CTA_INIT_COUNT
	.align		4
        /*00b8*/ 	.byte	0x02, 0x4a
	.zero		1
	.zero		1


	//----- nvinfo : EIATTR_EXIT_INSTR_OFFSETS
	.align		4
        /*00bc*/ 	.byte	0x04, 0x1c
        /*00be*/ 	.short	(.L_583 - .L_582)


	//   ....[0]....
.L_582:
        /*00c0*/ 	.word	0x00001280


	//   ....[1]....
        /*00c4*/ 	.word	0x00002e10


	//   ....[2]....
        /*00c8*/ 	.word	0x000030a0


	//   ....[3]....
        /*00cc*/ 	.word	0x000032e0


	//   ....[4]....
        /*00d0*/ 	.word	0x00003520


	//   ....[5]....
        /*00d4*/ 	.word	0x00003760


	//   ....[6]....
        /*00d8*/ 	.word	0x000039a0


	//   ....[7]....
        /*00dc*/ 	.word	0x00003be0


	//   ....[8]....
        /*00e0*/ 	.word	0x00003e20


	//   ....[9]....
        /*00e4*/ 	.word	0x00004060


	//   ....[10]....
        /*00e8*/ 	.word	0x000042a0


	//   ....[11]....
        /*00ec*/ 	.word	0x000044e0


	//   ....[12]....
        /*00f0*/ 	.word	0x00004720


	//   ....[13]....
        /*00f4*/ 	.word	0x00004960


	//   ....[14]....
        /*00f8*/ 	.word	0x00004ba0


	//   ....[15]....
        /*00fc*/ 	.word	0x00004dc0


	//   ....[16]....
        /*0100*/ 	.word	0x00004f70


	//   ....[17]....
        /*0104*/ 	.word	0x00005230


	//   ....[18]....
        /*0108*/ 	.word	0x00005470


	//   ....[19]....
        /*010c*/ 	.word	0x000056b0


	//   ....[20]....
        /*0110*/ 	.word	0x000058f0


	//   ....[21]....
        /*0114*/ 	.word	0x00005b30


	//   ....[22]....
        /*0118*/ 	.word	0x00005d70


	//   ....[23]....
        /*011c*/ 	.word	0x00005fb0


	//   ....[24]....
        /*0120*/ 	.word	0x000061f0


	//   ....[25]....
        /*0124*/ 	.word	0x00006430


	//   ....[26]....
        /*0128*/ 	.word	0x00006670


	//   ....[27]....
        /*012c*/ 	.word	0x000068b0


	//   ....[28]....
        /*0130*/ 	.word	0x00006af0


	//   ....[29]....
        /*0134*/ 	.word	0x00006d30


	//   ....[30]....
        /*0138*/ 	.word	0x00006f50


	//----- nvinfo : EIATTR_CRS_STACK_SIZE
	.align		4
.L_583:
        /*013c*/ 	.byte	0x04, 0x1e
        /*013e*/ 	.short	(.L_585 - .L_584)
.L_584:
        /*0140*/ 	.word	0x00000000


	//----- nvinfo : EIATTR_CBANK_PARAM_SIZE
	.align		4
.L_585:
        /*0144*/ 	.byte	0x03, 0x19
        /*0146*/ 	.short	0x0038


	//----- nvinfo : EIATTR_PARAM_CBANK
	.align		4
        /*0148*/ 	.byte	0x04, 0x0a
        /*014a*/ 	.short	(.L_587 - .L_586)
	.align		4
.L_586:
        /*014c*/ 	.word	index@(.nv.constant0.mul_mat_q40_stream_k_fixup_112_8_false)
        /*0150*/ 	.short	0x0380
        /*0152*/ 	.short	0x0038


	//----- nvinfo : EIATTR_SW_WAR
	.align		4
.L_587:
        /*0154*/ 	.byte	0x04, 0x36
        /*0156*/ 	.short	(.L_589 - .L_588)
.L_588:
        /*0158*/ 	.word	0x00000008
.L_589:


//--------------------- .nv.info.mul_mat_q40_112_8_false --------------------------
	.section	.nv.info.mul_mat_q40_112_8_false,"",@"SHT_CUDA_INFO"
	.sectionflags	@""
	.align	4


	//----- nvinfo : EIATTR_CUDA_API_VERSION
	.align		4
        /*0000*/ 	.byte	0x04, 0x37
        /*0002*/ 	.short	(.L_591 - .L_590)
.L_590:
        /*0004*/ 	.word	0x00000082


	//----- nvinfo : EIATTR_KPARAM_INFO
	.align		4
.L_591:
        /*0008*/ 	.byte	0x04, 0x17
        /*000a*/ 	.short	(.L_593 - .L_592)
.L_592:
        /*000c*/ 	.word	0x00000000
        /*0010*/ 	.short	0x0010
        /*0012*/ 	.short	0x0058
        /*0014*/ 	.byte	0x00, 0xf0, 0x11, 0x00


	//----- nvinfo : EIATTR_KPARAM_INFO
	.align		4
.L_593:
        /*0018*/ 	.byte	0x04, 0x17
        /*001a*/ 	.short	(.L_595 - .L_594)
.L_594:
        /*001c*/ 	.word	0x00000000
        /*0020*/ 	.short	0x000f
        /*0022*/ 	.short	0x0054
        /*0024*/ 	.byte	0x00, 0xf0, 0x11, 0x00


	//----- nvinfo : EIATTR_KPARAM_INFO
	.align		4
.L_595:
        /*0028*/ 	.byte	0x04, 0x17
        /*002a*/ 	.short	(.L_597 - .L_596)
.L_596:
        /*002c*/ 	.word	0x00000000
        /*0030*/ 	.short	0x000e
        /*0032*/ 	.short	0x0050
        /*0034*/ 	.byte	0x00, 0xf0, 0x11, 0x00


	//----- nvinfo : EIATTR_KPARAM_INFO
	.align		4
.L_597:
        /*0038*/ 	.byte	0x04, 0x17
        /*003a*/ 	.short	(.L_599 - .L_598)
.L_598:
        /*003c*/ 	.word	0x00000000
        /*0040*/ 	.short	0x000d
        /*0042*/ 	.short	0x004c
        /*0044*/ 	.byte	0x00, 0xf0, 0x11, 0x00


	//----- nvinfo : EIATTR_KPARAM_INFO
	.align		4
.L_599:
        /*0048*/ 	.byte	0x04, 0x17
        /*004a*/ 	.short	(.L_601 - .L_600)
.L_600:
        /*004c*/ 	.word	0x00000000
        /*0050*/ 	.short	0x000c
        /*0052*/ 	.short	0x0048
        /*0054*/ 	.byte	0x00, 0xf0, 0x11, 0x00


	//----- nvinfo : EIATTR_KPARAM_INFO
	.align		4
.L_601:
        /*0058*/ 	.byte	0x04, 0x17
        /*005a*/ 	.short	(.L_603 - .L_602)
.L_602:
        /*005c*/ 	.word	0x00000000
        /*0060*/ 	.short	0x000b
        /*0062*/ 	.short	0x0044
        /*0064*/ 	.byte	0x00, 0xf0, 0x11, 0x00


	//----- nvinfo : EIATTR_KPARAM_INFO
	.align		4
.L_603:
        /*0068*/ 	.byte	0x04, 0x17
        /*006a*/ 	.short	(.L_605 - .L_604)
.L_604:
        /*006c*/ 	.word	0x00000000
        /*0070*/ 	.short	0x000a
        /*0072*/ 	.short	0x0040
        /*0074*/ 	.byte	0x00, 0xf0, 0x11, 0x00


	//----- nvinfo : EIATTR_KPARAM_INFO
	.align		4
.L_605:
        /*0078*/ 	.byte	0x04, 0x17
        /*007a*/ 	.short	(.L_607 - .L_606)
.L_606:
        /*007c*/ 	.word	0x00000000
        /*0080*/ 	.short	0x0009
        /*0082*/ 	.short	0x003c
        /*0084*/ 	.byte	0x00, 0xf0, 0x11, 0x00


	//----- nvinfo : EIATTR_KPARAM_INFO
	.align		4
.L_607:
        /*0088*/ 	.byte	0x04, 0x17
        /*008a*/ 	.short	(.L_609 - .L_608)
.L_608:
        /*008c*/ 	.word	0x00000000
        /*0090*/ 	.short	0x0008
        /*0092*/ 	.short	0x0038
        /*0094*/ 	.byte	0x00, 0xf0, 0x11, 0x00


	//----- nvinfo : EIATTR_KPARAM_INFO
	.align		4
.L_609:
        /*0098*/ 	.byte	0x04, 0x17
        /*009a*/ 	.short	(.L_611 - .L_610)
.L_610:
        /*009c*/ 	.word	0x00000000
        /*00a0*/ 	.short	0x0007
        /*00a2*/ 	.short	0x0034
        /*00a4*/ 	.byte	0x00, 0xf0, 0x11, 0x00


	//----- nvinfo : EIATTR_KPARAM_INFO
	.align		4
.L_611:
        /*00a8*/ 	.byte	0x04, 0x17
        /*00aa*/ 	.short	(.L_613 - .L_612)
.L_612:
        /*00ac*/ 	.word	0x00000000
        /*00b0*/ 	.short	0x0006
        /*00b2*/ 	.short	0x0030
        /*00b4*/ 	.byte	0x00, 0xf0, 0x11, 0x00


	//----- nvinfo : EIATTR_KPARAM_INFO
	.align		4
.L_613:
        /*00b8*/ 	.byte	0x04, 0x17
        /*00ba*/ 	.short	(.L_615 - .L_614)
.L_614:
        /*00bc*/ 	.word	0x00000000
        /*00c0*/ 	.short	0x0005
        /*00c2*/ 	.short	0x0028
        /*00c4*/ 	.byte	0x00, 0xf5, 0x21, 0x00


	//----- nvinfo : EIATTR_KPARAM_INFO
	.align		4
.L_615:
        /*00c8*/ 	.byte	0x04, 0x17
        /*00ca*/ 	.short	(.L_617 - .L_616)
.L_616:
        /*00cc*/ 	.word	0x00000000
        /*00d0*/ 	.short	0x0004
        /*00d2*/ 	.short	0x0020
        /*00d4*/ 	.byte	0x00, 0xf5, 0x21, 0x00


	//----- nvinfo : EIATTR_KPARAM_INFO
	.align		4
.L_617:
        /*00d8*/ 	.byte	0x04, 0x17
        /*00da*/ 	.short	(.L_619 - .L_618)
.L_618:
        /*00dc*/ 	.word	0x00000000
        /*00e0*/ 	.short	0x0003
        /*00e2*/ 	.short	0x0018
        /*00e4*/ 	.byte	0x00, 0xf5, 0x21, 0x00


	//----- nvinfo : EIATTR_KPARAM_INFO
	.align		4
.L_619:
        /*00e8*/ 	.byte	0x04, 0x17
        /*00ea*/ 	.short	(.L_621 - .L_620)
.L_620:
        /*00ec*/ 	.word	0x00000000
        /*00f0*/ 	.short	0x0002
        /*00f2*/ 	.short	0x0010
        /*00f4*/ 	.byte	0x00, 0xf5, 0x21, 0x00


	//----- nvinfo : EIATTR_KPARAM_INFO
	.align		4
.L_621:
        /*00f8*/ 	.byte	0x04, 0x17
        /*00fa*/ 	.short	(.L_623 - .L_622)
.L_622:
        /*00fc*/ 	.word	0x00000000
        /*0100*/ 	.short	0x0001
        /*0102*/ 	.short	0x0008
        /*0104*/ 	.byte	0x00, 0xf5, 0x21, 0x00


	//----- nvinfo : EIATTR_KPARAM_INFO
	.align		4
.L_623:
        /*0108*/ 	.byte	0x04, 0x17
        /*010a*/ 	.short	(.L_625 - .L_624)
.L_624:
        /*010c*/ 	.word	0x00000000
        /*0110*/ 	.short	0x0000
        /*0112*/ 	.short	0x0000
        /*0114*/ 	.byte	0x00, 0xf5, 0x21, 0x00


	//----- nvinfo : EIATTR_SPARSE_MMA_MASK
	.align		4
.L_625:
        /*0118*/ 	.byte	0x03, 0x50
        /*011a*/ 	.short	0x0000


	//----- nvinfo : EIATTR_MAXREG_COUNT
	.align		4
        /*011c*/ 	.byte	0x03, 0x1b
        /*011e*/ 	.short	0x00ff


	//----- nvinfo : EIATTR_NUM_BARRIERS
	.align		4
        /*0120*/ 	.byte	0x02, 0x4c
        /*0122*/ 	.byte	0x01
	.zero		1


	//----- nvinfo : EIATTR_MERCURY_ISA_VERSION
	.align		4
        /*0124*/ 	.byte	0x03, 0x5f
        /*0126*/ 	.short	0x0101


	//----- nvinfo : EIATTR_VRC_CTA_INIT_COUNT
	.align		4
        /*0128*/ 	.byte	0x02, 0x4a
	.zero		1
	.zero		1


	//----- nvinfo : EIATTR_EXIT_INSTR_OFFSETS
	.align		4
        /*012c*/ 	.byte	0x04, 0x1c
        /*012e*/ 	.short	(.L_627 - .L_626)


	//   ....[0]....
.L_626:
        /*0130*/ 	.word	0x0000e580


	//   ....[1]....
        /*0134*/ 	.word	0x0000ed50


	//   ....[2]....
        /*0138*/ 	.word	0x00019960


	//----- nvinfo : EIATTR_MAX_THREADS
	.align		4
.L_627:
        /*013c*/ 	.byte	0x04, 0x05
        /*013e*/ 	.short	(.L_629 - .L_628)
.L_628:
        /*0140*/ 	.word	0x00000100
        /*0144*/ 	.word	0x00000001
        /*0148*/ 	.word	0x00000001


	//----- nvinfo : EIATTR_CRS_STACK_SIZE
	.align		4
.L_629:
        /*014c*/ 	.byte	0x04, 0x1e
        /*014e*/ 	.short	(.L_631 - .L_630)
.L_630:
        /*0150*/ 	.word	0x00000000


	//----- nvinfo : EIATTR_CBANK_PARAM_SIZE
	.align		4
.L_631:
        /*0154*/ 	.byte	0x03, 0x19
        /*0156*/ 	.short	0x005c


	//----- nvinfo : EIATTR_PARAM_CBANK
	.align		4
        /*0158*/ 	.byte	0x04, 0x0a
        /*015a*/ 	.short	(.L_633 - .L_632)
	.align		4
.L_632:
        /*015c*/ 	.word	index@(.nv.constant0.mul_mat_q40_112_8_false)
        /*0160*/ 	.short	0x0380
        /*0162*/ 	.short	0x005c


	//----- nvinfo : EIATTR_SW_WAR
	.align		4
.L_633:
        /*0164*/ 	.byte	0x04, 0x36
        /*0166*/ 	.short	(.L_635 - .L_634)
.L_634:
        /*0168*/ 	.word	0x00000008
.L_635:


//--------------------- .nv.info.mul_mat_q40_stream_k_fixup_96_8_false --------------------------
	.section	.nv.info.mul_mat_q40_stream_k_fixup_96_8_false,"",@"SHT_CUDA_INFO"
	.sectionflags	@""
	.align	4


	//----- nvinfo : EIATTR_CUDA_API_VERSION
	.align		4
        /*0000*/ 	.byte	0x04, 0x37
        /*0002*/ 	.short	(.L_637 - .L_636)
.L_636:
        /*0004*/ 	.word	0x00000082


	//----- nvinfo : EIATTR_KPARAM_INFO
	.align		4
.L_637:
        /*0008*/ 	.byte	0x04, 0x17
        /*000a*/ 	.short	(.L_639 - .L_638)
.L_638:
        /*000c*/ 	.word	0x00000000
        /*0010*/ 	.short	0x0009
        /*0012*/ 	.short	0x0034
        /*0014*/ 	.byte	0x00, 0xf0, 0x11, 0x00


	//----- nvinfo : EIATTR_KPARAM_INFO
	.align		4
.L_639:
        /*0018*/ 	.byte	0x04, 0x17
        /*001a*/ 	.short	(.L_641 - .L_640)
.L_640:
        /*001c*/ 	.word	0x00000000
        /*0020*/ 	.short	0x0008
        /*0022*/ 	.short	0x0030
        /*0024*/ 	.byte	0x00, 0xf0, 0x11, 0x00


	//----- nvinfo : EIATTR_KPARAM_INFO
	.align		4
.L_641:
        /*0028*/ 	.byte	0x04, 0x17
        /*002a*/ 	.short	(.L_643 - .L_642)
.L_642:
        /*002c*/ 	.word	0x00000000
        /*0030*/ 	.short	0x0007
        /*0032*/ 	.short	0x002c
        /*0034*/ 	.byte	0x00, 0xf0, 0x11, 0x00


	//----- nvinfo : EIATTR_KPARAM_INFO
	.align		4
.L_643:
        /*0038*/ 	.byte	0x04, 0x17
        /*003a*/ 	.short	(.L_645 - .L_644)
.L_644:
        /*003c*/ 	.word	0x00000000
        /*0040*/ 	.short	0x0006
        /*0042*/ 	.short	0x0028
        /*0044*/ 	.byte	0x00, 0xf0, 0x11, 0x00


	//----- nvinfo : EIATTR_KPARAM_INFO
	.align		4
.L_645:
        /*0048*/ 	.byte	0x04, 0x17
        /*004a*/ 	.short	(.L_647 - .L_646)
.L_646:
        /*004c*/ 	.word	0x00000000
        /*0050*/ 	.short	0x0005
        /*0052*/ 	.short	0x0024
        /*0054*/ 	.byte	0x00, 0xf0, 0x11, 0x00


	//----- nvinfo : EIATTR_KPARAM_INFO
	.align		4
.L_647:
        /*0058*/ 	.byte	0x04, 0x17
        /*005a*/ 	.short	(.L_649 - .L_648)
.L_648:
        /*005c*/ 	.word	0x00000000
        /*0060*/ 	.short	0x0004
        /*0062*/ 	.short	0x0020
        /*0064*/ 	.byte	0x00, 0xf0, 0x11, 0x00


	//----- nvinfo : EIATTR_KPARAM_INFO
	.align		4
.L_649:
        /*0068*/ 	.byte	0x04, 0x17
        /*006a*/ 	.short	(.L_651 - .L_650)
.L_650:
        /*006c*/ 	.word	0x00000000
        /*0070*/ 	.short	0x0003
        /*0072*/ 	.short	0x0018
        /*0074*/ 	.byte	0x00, 0xf5, 0x21, 0x00


	//----- nvinfo : EIATTR_KPARAM_INFO
	.align		4
.L_651:
        /*0078*/ 	.byte	0x04, 0x17
        /*007a*/ 	.short	(.L_653 - .L_652)
.L_652:
        /*007c*/ 	.word	0x00000000
        /*0080*/ 	.short	0x0002
        /*0082*/ 	.short	0x0010
        /*0084*/ 	.byte	0x00, 0xf5, 0x21, 0x00


	//----- nvinfo : EIATTR_KPARAM_INFO
	.align		4
.L_653:
        /*0088*/ 	.byte	0x04, 0x17
        /*008a*/ 	.short	(.L_655 - .L_654)
.L_654:
        /*008c*/ 	.word	0x00000000
        /*0090*/ 	.short	0x0001
        /*0092*/ 	.short	0x0008
        /*0094*/ 	.byte	0x00, 0xf5, 0x21, 0x00


	//----- nvinfo : EIATTR_KPARAM_INFO
	.align		4
.L_655:
        /*0098*/ 	.byte	0x04, 0x17
        /*009a*/ 	.short	(.L_657 - .L_656)
.L_656:
        /*009c*/ 	.word	0x00000000
        /*00a0*/ 	.short	0x0000
        /*00a2*/ 	.short	0x0000
        /*00a4*/ 	.byte	0x00, 0xf5, 0x21, 0x00


	//----- nvinfo : EIATTR_SPARSE_MMA_MASK
	.align		4
.L_657:
        /*00a8*/ 	.byte	0x03, 0x50
        /*00aa*/ 	.short	0x0000


	//----- nvinfo : EIATTR_MAXREG_COUNT
	.align		4
        /*00ac*/ 	.byte	0x03, 0x1b
        /*00ae*/ 	.short	0x00ff


	//----- nvinfo : EIATTR_NUM_BARRIERS
	.align		4
        /*00b0*/ 	.byte	0x02, 0x4c
        /*00b2*/ 	.byte	0x01
	.zero		1


	//----- nvinfo : EIATTR_MERCURY_ISA_VERSION
	.align		4
        /*00b4*/ 	.byte	0x03, 0x5f
        /*00b6*/ 	.short	0x0101


	//----- nvinfo : EIATTR_VRC_CTA_INIT_COUNT
	.align		4
        /*00b8*/ 	.byte	0x02, 0x4a
	.zero		1
	.zero		1


	//----- nvinfo : EIATTR_EXIT_INSTR_OFFSETS
	.align		4
        /*00bc*/ 	.byte	0x04, 0x1c
        /*00be*/ 	.short	(.L_659 - .L_658)


	//   ....[0]....
.L_658:
        /*00c0*/ 	.word	0x00001270


	//   ....[1]....
        /*00c4*/ 	.word	0x00002b00


	//   ....[2]....
        /*00c8*/ 	.word	0x00002d90


	//   ....[3]....
        /*00cc*/ 	.word	0x00002fd0


	//   ....[4]....
        /*00d0*/ 	.word	0x00003210


	//   ....[5]....
        /*00d4*/ 	.word	0x00003450


	//   ....[6]....
        /*00d8*/ 	.word	0x00003690


	//   ....[7]....
        /*00dc*/ 	.word	0x000038d0


	//   ....[8]....
        /*00e0*/ 	.word	0x00003b10


	//   ....[9]....
        /*00e4*/ 	.word	0x00003d50


	//   ....[10]....
        /*00e8*/ 	.word	0x00003f90


	//   ....[11]....
        /*00ec*/ 	.word	0x000041d0


	//   ....[12]....
        /*00f0*/ 	.word	0x00004410


	//   ....[13]....
        /*00f4*/ 	.word	0x00004630


	//   ....[14]....
        /*00f8*/ 	.word	0x000047e0


	//   ....[15]....
        /*00fc*/ 	.word	0x00004aa0


	//   ....[16]....
        /*0100*/ 	.word	0x00004ce0


	//   ....[17]....
        /*0104*/ 	.word	0x00004f20


	//   ....[18]....
        /*0108*/ 	.word	0x00005160


	//   ....[19]....
        /*010c*/ 	.word	0x000053a0


	//   ....[20]....
        /*0110*/ 	.word	0x000055e0


	//   ....[21]....
        /*0114*/ 	.word	0x00005820


	//   ....[22]....
        /*0118*/ 	.word	0x00005a60


	//   ....[23]....
        /*011c*/ 	.word	0x00005ca0


	//   ....[24]....
        /*0120*/ 	.word	0x00005ee0


	//   ....[25]....
        /*0124*/ 	.word	0x00006120


	//   ....[26]....
        /*0128*/ 	.word	0x00006340


	//----- nvinfo : EIATTR_CRS_STACK_SIZE
	.align		4
.L_659:
        /*012c*/ 	.byte	0x04, 0x1e
        /*012e*/ 	.short	(.L_661 - .L_660)
.L_660:
        /*0130*/ 	.word	0x00000000


	//----- nvinfo : EIATTR_CBANK_PARAM_SIZE
	.align		4
.L_661:
        /*0134*/ 	.byte	0x03, 0x19
        /*0136*/ 	.short	0x0038


	//----- nvinfo : EIATTR_PARAM_CBANK
	.align		4
        /*0138*/ 	.byte	0x04, 0x0a
        /*013a*/ 	.short	(.L_663 - .L_662)
	.align		4
.L_662:
        /*013c*/ 	.word	index@(.nv.constant0.mul_mat_q40_stream_k_fixup_96_8_false)
        /*0140*/ 	.short	0x0380
        /*0142*/ 	.short	0x0038


	//----- nvinfo : EIATTR_SW_WAR
	.align		4
.L_663:
        /*0144*/ 	.byte	0x04, 0x36
        /*0146*/ 	.short	(.L_665 - .L_664)
.L_664:
        /*0148*/ 	.word	0x00000008
.L_665:


//--------------------- .nv.info.mul_mat_q40_96_8_false --------------------------
	.section	.nv.info.mul_mat_q40_96_8_false,"",@"SHT_CUDA_INFO"
	.sectionflags	@""
	.align	4


	//----- nvinfo : EIATTR_CUDA_API_VERSION
	.align		4
        /*0000*/ 	.byte	0x04, 0x37
        /*0002*/ 	.short	(.L_667 - .L_666)
.L_666:
        /*0004*/ 	.word	0x00000082


	//----- nvinfo : EIATTR_KPARAM_INFO
	.align		4
.L_667:
        /*0008*/ 	.byte	0x04, 0x17
        /*000a*/ 	.short	(.L_669 - .L_668)
.L_668:
        /*000c*/ 	.word	0x00000000
        /*0010*/ 	.short	0x0010
        /*0012*/ 	.short	0x0058
        /*0014*/ 	.byte	0x00, 0xf0, 0x11, 0x00


	//----- nvinfo : EIATTR_KPARAM_INFO
	.align		4
.L_669:
        /*0018*/ 	.byte	0x04, 0x17
        /*001a*/ 	.short	(.L_671 - .L_670)
.L_670:
        /*001c*/ 	.word	0x00000000
        /*0020*/ 	.short	0x000f
        /*0022*/ 	.short	0x0054
        /*0024*/ 	.byte	0x00, 0xf0, 0x11, 0x00


	//----- nvinfo : EIATTR_KPARAM_INFO
	.align		4
.L_671:
        /*0028*/ 	.byte	0x04, 0x17
        /*002a*/ 	.short	(.L_673 - .L_672)
.L_672:
        /*002c*/ 	.word	0x00000000
        /*0030*/ 	.short	0x000e
        /*0032*/ 	.short	0x0050
        /*0034*/ 	.byte	0x00, 0xf0, 0x11, 0x00


	//----- nvinfo : EIATTR_KPARAM_INFO
	.align		4
.L_673:
        /*0038*/ 	.byte	0x04, 0x17
        /*003a*/ 	.short	(.L_675 - .L_674)
.L_674:
        /*003c*/ 	.word	0x00000000
        /*0040*/ 	.short	0x000d
        /*0042*/ 	.short	0x004c
        /*0044*/ 	.byte	0x00, 0xf0, 0x11, 0x00


	//----- nvinfo : EIATTR_KPARAM_INFO
	.align		4
.L_675:
        /*0048*/ 	.byte	0x04, 0x17
        /*004a*/ 	.short	(.L_677 - .L_676)
.L_676:
        /*004c*/ 	.word	0x00000000
        /*0050*/ 	.short	0x000c
        /*0052*/ 	.short	0x0048
        /*0054*/ 	.byte	0x00, 0xf0, 0x11, 0x00


	//----- nvinfo : EIATTR_KPARAM_INFO
	.align		4
.L_677:
        /*0058*/ 	.byte	0x04, 0x17
        /*005a*/ 	.short	(.L_679 - .L_678)
.L_678:
        /*005c*/ 	.word	0x00000000
        /*0060*/ 	.short	0x000b
        /*0062*/ 	.short	0x0044
        /*0064*/ 	.byte	0x00, 0xf0, 0x11, 0x00


	//----- nvinfo : EIATTR_KPARAM_INFO
	.align		4
.L_679:
        /*0068*/ 	.byte	0x04, 0x17
        /*006a*/ 	.short	(.L_681 - .L_680)
.L_680:
        /*006c*/ 	.word	0x00000000
        /*0070*/ 	.short	0x000a
        /*0072*/ 	.short	0x0040
        /*0074*/ 	.byte	0x00, 0xf0, 0x11, 0x00


	//----- nvinfo : EIATTR_KPARAM_INFO
	.align		4
.L_681:
        /*0078*/ 	.byte	0x04, 0x17
        /*007a*/ 	.short	(.L_683 - .L_682)
.L_682:
        /*007c*/ 	.word	0x00000000
        /*0080*/ 	.short	0x0009
        /*0082*/ 	.short	0x003c
        /*0084*/ 	.byte	0x00, 0xf0, 0x11, 0x00


	//----- nvinfo : EIATTR_KPARAM_INFO
	.align		4
.L_683:
        /*0088*/ 	.byte	0x04, 0x17
        /*008a*/ 	.short	(.L_685 - .L_684)
.L_684:
        /*008c*/ 	.word	0x00000000
        /*0090*/ 	.short	0x0008
        /*0092*/ 	.short	0x0038
        /*0094*/ 	.byte	0x00, 0xf0, 0x11, 0x00


	//----- nvinfo : EIATTR_KPARAM_INFO
	.align		4
.L_685:
        /*0098*/ 	.byte	0x04, 0x17
        /*009a*/ 	.short	(.L_687 - .L_686)
.L_686:
        /*009c*/ 	.word	0x00000000
        /*00a0*/ 	.short	0x0007
        /*00a2*/ 	.short	0x0034
        /*00a4*/ 	.byte	0x00, 0xf0, 0x11, 0x00


	//----- nvinfo : EIATTR_KPARAM_INFO
	.align		4
.L_687:
        /*00a8*/ 	.byte	0x04, 0x17
        /*00aa*/ 	.short	(.L_689 - .L_688)
.L_688:
        /*00ac*/ 	.word	0x00000000
        /*00b0*/ 	.short	0x0006
        /*00b2*/ 	.short	0x0030
        /*00b4*/ 	.byte	0x00, 0xf0, 0x11, 0x00


	//----- nvinfo : EIATTR_KPARAM_INFO
	.align		4
.L_689:
        /*00b8*/ 	.byte	0x04, 0x17
        /*00ba*/ 	.short	(.L_691 - .L_690)
.L_690:
        /*00bc*/ 	.word	0x00000000
        /*00c0*/ 	.short	0x0005
        /*00c2*/ 	.short	0x0028
        /*00c4*/ 	.byte	0x00, 0xf5, 0x21, 0x00


	//----- nvinfo : EIATTR_KPARAM_INFO
	.align		4
.L_691:
        /*00c8*/ 	.byte	0x04, 0x17
        /*00ca*/ 	.short	(.L_693 - .L_692)
.L_692:
        /*00cc*/ 	.word	0x00000000
        /*00d0*/ 	.short	0x0004
        /*00d2*/ 	.short	0x0020
        /*00d4*/ 	.byte	0x00, 0xf5, 0x21, 0x00


	//----- nvinfo : EIATTR_KPARAM_INFO
	.align		4
.L_693:
        /*00d8*/ 	.byte	0x04, 0x17
        /*00da*/ 	.short	(.L_695 - .L_694)
.L_694:
        /*00dc*/ 	.word	0x00000000
        /*00e0*/ 	.short	0x0003
        /*00e2*/ 	.short	0x0018
        /*00e4*/ 	.byte	0x00, 0xf5, 0x21, 0x00


	//----- nvinfo : EIATTR_KPARAM_INFO
	.align		4
.L_695:
        /*00e8*/ 	.byte	0x04, 0x17
        /*00ea*/ 	.short	(.L_697 - .L_696)
.L_696:
        /*00ec*/ 	.word	0x00000000
        /*00f0*/ 	.short	0x0002
        /*00f2*/ 	.short	0x0010
        /*00f4*/ 	.byte	0x00, 0xf5, 0x21, 0x00


	//----- nvinfo : EIATTR_KPARAM_INFO
	.align		4
.L_697:
        /*00f8*/ 	.byte	0x04, 0x17
        /*00fa*/ 	.short	(.L_699 - .L_698)
.L_698:
        /*00fc*/ 	.word	0x00000000
        /*0100*/ 	.short	0x0001
        /*0102*/ 	.short	0x0008
        /*0104*/ 	.byte	0x00, 0xf5, 0x21, 0x00


	//----- nvinfo : EIATTR_KPARAM_INFO
	.align		4
.L_699:
        /*0108*/ 	.byte	0x04, 0x17
        /*010a*/ 	.short	(.L_701 - .L_700)
.L_700:
        /*010c*/ 	.word	0x00000000
        /*0110*/ 	.short	0x0000
        /*0112*/ 	.short	0x0000
        /*0114*/ 	.byte	0x00, 0xf5, 0x21, 0x00


	//----- nvinfo : EIATTR_SPARSE_MMA_MASK
	.align		4
.L_701:
        /*0118*/ 	.byte	0x03, 0x50
        /*011a*/ 	.short	0x0000


	//----- nvinfo : EIATTR_MAXREG_COUNT
	.align		4
        /*011c*/ 	.byte	0x03, 0x1b
        /*011e*/ 	.short	0x00ff


	//----- nvinfo : EIATTR_NUM_BARRIERS
	.align		4
        /*0120*/ 	.byte	0x02, 0x4c
        /*0122*/ 	.byte	0x01
	.zero		1


	//----- nvinfo : EIATTR_MERCURY_ISA_VERSION
	.align		4
        /*0124*/ 	.byte	0x03, 0x5f
        /*0126*/ 	.short	0x0101


	//----- nvinfo : EIATTR_VRC_CTA_INIT_COUNT
	.align		4
        /*0128*/ 	.byte	0x02, 0x4a
	.zero		1
	.zero		1


	//----- nvinfo : EIATTR_EXIT_INSTR_OFFSETS
	.align		4
        /*012c*/ 	.byte	0x04, 0x1c
        /*012e*/ 	.short	(.L_703 - .L_702)


	//   ....[0]....
.L_702:
        /*0130*/ 	.word	0x0000cf10


	//   ....[1]....
        /*0134*/ 	.word	0x0000d6d0


	//   ....[2]....
        /*0138*/ 	.word	0x000170f0


	//----- nvinfo : EIATTR_MAX_THREADS
	.align		4
.L_703:
        /*013c*/ 	.byte	0x04, 0x05
        /*013e*/ 	.short	(.L_705 - .L_704)
.L_704:
        /*0140*/ 	.word	0x00000100
        /*0144*/ 	.word	0x00000001
        /*0148*/ 	.word	0x00000001


	//----- nvinfo : EIATTR_CRS_STACK_SIZE
	.align		4
.L_705:
        /*014c*/ 	.byte	0x04, 0x1e
        /*014e*/ 	.short	(.L_707 - .L_706)
.L_706:
        /*0150*/ 	.word	0x00000000


	//----- nvinfo : EIATTR_CBANK_PARAM_SIZE
	.align		4
.L_707:
        /*0154*/ 	.byte	0x03, 0x19
        /*0156*/ 	.short	0x005c


	//----- nvinfo : EIATTR_PARAM_CBANK
	.align		4
        /*0158*/ 	.byte	0x04, 0x0a
        /*015a*/ 	.short	(.L_709 - .L_708)
	.align		4
.L_708:
        /*015c*/ 	.word	index@(.nv.constant0.mul_mat_q40_96_8_false)
        /*0160*/ 	.short	0x0380
        /*0162*/ 	.short	0x005c


	//----- nvinfo : EIATTR_SW_WAR
	.align		4
.L_709:
        /*0164*/ 	.byte	0x04, 0x36
        /*0166*/ 	.short	(.L_711 - .L_710)
.L_710:
        /*0168*/ 	.word	0x00000008
.L_711:


//--------------------- .nv.info.mul_mat_q40_stream_k_fixup_80_8_false --------------------------
	.section	.nv.info.mul_mat_q40_stream_k_fixup_80_8_false,"",@"SHT_CUDA_INFO"
	.sectionflags	@""
	.align	4


	//----- nvinfo : EIATTR_CUDA_API_VERSION
	.align		4
        /*0000*/ 	.byte	0x04, 0x37
        /*0002*/ 	.short	(.L_713 - .L_712)
.L_712:
        /*0004*/ 	.word	0x00000082


	//----- nvinfo : EIATTR_KPARAM_INFO
	.align		4
.L_713:
        /*0008*/ 	.byte	0x04, 0x17
        /*000a*/ 	.short	(.L_715 - .L_714)
.L_714:
        /*000c*/ 	.word	0x00000000
        /*0010*/ 	.short	0x0009
        /*0012*/ 	.short	0x0034
        /*0014*/ 	.byte	0x00, 0xf0, 0x11, 0x00


	//----- nvinfo : EIATTR_KPARAM_INFO
	.align		4
.L_715:
        /*0018*/ 	.byte	0x04, 0x17
        /*001a*/ 	.short	(.L_717 - .L_716)
.L_716:
        /*001c*/ 	.word	0x00000000
        /*0020*/ 	.short	0x0008
        /*0022*/ 	.short	0x0030
        /*0024*/ 	.byte	0x00, 0xf0, 0x11, 0x00


	//----- nvinfo : EIATTR_KPARAM_INFO
	.align		4
.L_717:
        /*0028*/ 	.byte	0x04, 0x17
        /*002a*/ 	.short	(.L_719 - .L_718)
.L_718:
        /*002c*/ 	.word	0x00000000
        /*0030*/ 	.short	0x0007
        /*0032*/ 	.short	0x002c
        /*0034*/ 	.byte	0x00, 0xf0, 0x11, 0x00


	//----- nvinfo : EIATTR_KPARAM_INFO
	.align		4
.L_719:
        /*0038*/ 	.byte	0x04, 0x17
        /*003a*/ 	.short	(.L_721 - .L_720)
.L_720:
        /*003c*/ 	.word	0x00000000
        /*0040*/ 	.short	0x0006
        /*0042*/ 	.short	0x0028
        /*0044*/ 	.byte	0x00, 0xf0, 0x11, 0x00


	//----- nvinfo : EIATTR_KPARAM_INFO
	.align		4
.L_721:
        /*0048*/ 	.byte	0x04, 0x17
        /*004a*/ 	.short	(.L_723 - .L_722)
.L_722:
        /*004c*/ 	.word	0x00000000
        /*0050*/ 	.short	0x0005
        /*0052*/ 	.short	0x0024
        /*0054*/ 	.byte	0x00, 0xf0, 0x11, 0x00


	//----- nvinfo : EIATTR_KPARAM_INFO
	.align		4
.L_723:
        /*0058*/ 	.byte	0x04, 0x17
        /*005a*/ 	.short	(.L_725 - .L_724)
.L_724:
        /*005c*/ 	.word	0x00000000
        /*0060*/ 	.short	0x0004
        /*0062*/ 	.short	0x0020
        /*0064*/ 	.byte	0x00, 0xf0, 0x11, 0x00


	//----- nvinfo : EIATTR_KPARAM_INFO
	.align		4
.L_725:
        /*0068*/ 	.byte	0x04, 0x17
        /*006a*/ 	.short	(.L_727 - .L_726)
.L_726:
        /*006c*/ 	.word	0x00000000
        /*0070*/ 	.short	0x0003
        /*0072*/ 	.short	0x0018
        /*0074*/ 	.byte	0x00, 0xf5, 0x21, 0x00


	//----- nvinfo : EIATTR_KPARAM_INFO
	.align		4
.L_727:
        /*0078*/ 	.byte	0x04, 0x17
        /*007a*/ 	.short	(.L_729 - .L_728)
.L_728:
        /*007c*/ 	.word	0x00000000
        /*0080*/ 	.short	0x0002
        /*0082*/ 	.short	0x0010
        /*0084*/ 	.byte	0x00, 0xf5, 0x21, 0x00


	//----- nvinfo : EIATTR_KPARAM_INFO
	.align		4
.L_729:
        /*0088*/ 	.byte	0x04, 0x17
        /*008a*/ 	.short	(.L_731 - .L_730)
.L_730:
        /*008c*/ 	.word	0x00000000
        /*0090*/ 	.short	0x0001
        /*0092*/ 	.short	0x0008
        /*0094*/ 	.byte	0x00, 0xf5, 0x21, 0x00


	//----- nvinfo : EIATTR_KPARAM_INFO
	.align		4
.L_731:
        /*0098*/ 	.byte	0x04, 0x17
        /*009a*/ 	.short	(.L_733 - .L_732)
.L_732:
        /*009c*/ 	.word	0x00000000
        /*00a0*/ 	.short	0x0000
        /*00a2*/ 	.short	0x0000
        /*00a4*/ 	.byte	0x00, 0xf5, 0x21, 0x00


	//----- nvinfo : EIATTR_SPARSE_MMA_MASK
	.align		4
.L_733:
        /*00a8*/ 	.byte	0x03, 0x50
        /*00aa*/ 	.short	0x0000


	//----- nvinfo : EIATTR_MAXREG_COUNT
	.align		4
        /*00ac*/ 	.byte	0x03, 0x1b
        /*00ae*/ 	.short	0x00ff


	//----- nvinfo : EIATTR_NUM_BARRIERS
	.align		4
        /*00b0*/ 	.byte	0x02, 0x4c
        /*00b2*/ 	.byte	0x01
	.zero		1


	//----- nvinfo : EIATTR_MERCURY_ISA_VERSION
	.align		4
        /*00b4*/ 	.byte	0x03, 0x5f
        /*00b6*/ 	.short	0x0101


	//----- nvinfo : EIATTR_VRC_CTA_INIT_COUNT
	.align		4
        /*00b8*/ 	.byte	0x02, 0x4a
	.zero		1
	.zero		1


	//----- nvinfo : EIATTR_EXIT_INSTR_OFFSETS
	.align		4
        /*00bc*/ 	.byte	0x04, 0x1c
        /*00be*/ 	.short	(.L_735 - .L_734)


	//   ....[0]....
.L_734:
        /*00c0*/ 	.word	0x00001230


	//   ....[1]....
        /*00c4*/ 	.word	0x00002ae0


	//   ....[2]....
        /*00c8*/ 	.word	0x00002d70


	//   ....[3]....
        /*00cc*/ 	.word	0x00002fb0


	//   ....[4]....
        /*00d0*/ 	.word	0x000031f0


	//   ....[5]....
        /*00d4*/ 	.word	0x00003430


	//   ....[6]....
        /*00d8*/ 	.word	0x00003670


	//   ....[7]....
        /*00dc*/ 	.word	0x000038b0


	//   ....[8]....
        /*00e0*/ 	.word	0x00003af0


	//   ....[9]....
        /*00e4*/ 	.word	0x00003d30


	//   ....[10]....
        /*00e8*/ 	.word	0x00003f70


	//   ....[11]....
        /*00ec*/ 	.word	0x00004190


	//   ....[12]....
        /*00f0*/ 	.word	0x00004340


	//   ....[13]....
        /*00f4*/ 	.word	0x00004600


	//   ....[14]....
        /*00f8*/ 	.word	0x00004840


	//   ....[15]....
        /*00fc*/ 	.word	0x00004a80


	//   ....[16]....
        /*0100*/ 	.word	0x00004cc0


	//   ....[17]....
        /*0104*/ 	.word	0x00004f00


	//   ....[18]....
        /*0108*/ 	.word	0x00005140


	//   ....[19]....
        /*010c*/ 	.word	0x00005380


	//   ....[20]....
        /*0110*/ 	.word	0x000055c0


	//   ....[21]....
        /*0114*/ 	.word	0x00005800


	//   ....[22]....
        /*0118*/ 	.word	0x00005a20


	//----- nvinfo : EIATTR_CRS_STACK_SIZE
	.align		4
.L_735:
        /*011c*/ 	.byte	0x04, 0x1e
        /*011e*/ 	.short	(.L_737 - .L_736)
.L_736:
        /*0120*/ 	.word	0x00000000


	//----- nvinfo : EIATTR_CBANK_PARAM_SIZE
	.align		4
.L_737:
        /*0124*/ 	.byte	0x03, 0x19
        /*0126*/ 	.short	0x0038


	//----- nvinfo : EIATTR_PARAM_CBANK
	.align		4
        /*0128*/ 	.byte	0x04, 0x0a
        /*012a*/ 	.short	(.L_739 - .L_738)
	.align		4
.L_738:
        /*012c*/ 	.word	index@(.nv.constant0.mul_mat_q40_stream_k_fixup_80_8_false)
        /*0130*/ 	.short	0x0380
        /*0132*/ 	.short	0x0038


	//----- nvinfo : EIATTR_SW_WAR
	.align		4
.L_739:
        /*0134*/ 	.byte	0x04, 0x36
        /*0136*/ 	.short	(.L_741 - .L_740)
.L_740:
        /*0138*/ 	.word	0x00000008
.L_741:


//--------------------- .nv.info.mul_mat_q40_80_8_false --------------------------
	.section	.nv.info.mul_mat_q40_80_8_false,"",@"SHT_CUDA_INFO"
	.sectionflags	@""
	.align	4


	//----- nvinfo : EIATTR_CUDA_API_VERSION
	.align		4
        /*0000*/ 	.byte	0x04, 0x37
        /*0002*/ 	.short	(.L_743 - .L_742)
.L_742:
        /*0004*/ 	.word	0x00000082


	//----- nvinfo : EIATTR_KPARAM_INFO
	.align		4
.L_743:
        /*0008*/ 	.byte	0x04, 0x17
        /*000a*/ 	.short	(.L_745 - .L_744)
.L_744:
        /*000c*/ 	.word	0x00000000
        /*0010*/ 	.short	0x0010
        /*0012*/ 	.short	0x0058
        /*0014*/ 	.byte	0x00, 0xf0, 0x11, 0x00


	//----- nvinfo : EIATTR_KPARAM_INFO
	.align		4
.L_745:
        /*0018*/ 	.byte	0x04, 0x17
        /*001a*/ 	.short	(.L_747 - .L_746)
.L_746:
        /*001c*/ 	.word	0x00000000
        /*0020*/ 	.short	0x000f
        /*0022*/ 	.short	0x0054
        /*0024*/ 	.byte	0x00, 0xf0, 0x11, 0x00


	//----- nvinfo : EIATTR_KPARAM_INFO
	.align		4
.L_747:
        /*0028*/ 	.byte	0x04, 0x17
        /*002a*/ 	.short	(.L_749 - .L_748)
.L_748:
        /*002c*/ 	.word	0x00000000
        /*0030*/ 	.short	0x000e
        /*0032*/ 	.short	0x0050
        /*0034*/ 	.byte	0x00, 0xf0, 0x11, 0x00


	//----- nvinfo : EIATTR_KPARAM_INFO
	.align		4
.L_749:
        /*0038*/ 	.byte	0x04, 0x17
        /*003a*/ 	.short	(.L_751 - .L_750)
.L_750:
        /*003c*/ 	.word	0x00000000
        /*0040*/ 	.short	0x000d
        /*0042*/ 	.short	0x004c
        /*0044*/ 	.byte	0x00, 0xf0, 0x11, 0x00


	//----- nvinfo : EIATTR_KPARAM_INFO
	.align		4
.L_751:
        /*0048*/ 	.byte	0x04, 0x17
        /*004a*/ 	.short	(.L_753 - .L_752)
.L_752:
        /*004c*/ 	.word	0x00000000
        /*0050*/ 	.short	0x000c
        /*0052*/ 	.short	0x0048
        /*0054*/ 	.byte	0x00, 0xf0, 0x11, 0x00


	//----- nvinfo : EIATTR_KPARAM_INFO
	.align		4
.L_753:
        /*0058*/ 	.byte	0x04, 0x17
        /*005a*/ 	.short	(.L_755 - .L_754)
.L_754:
        /*005c*/ 	.word	0x00000000
        /*0060*/ 	.short	0x000b
        /*0062*/ 	.short	0x0044
        /*0064*/ 	.byte	0x00, 0xf0, 0x11, 0x00


	//----- nvinfo : EIATTR_KPARAM_INFO
	.align		4
.L_755:
        /*0068*/ 	.byte	0x04, 0x17
        /*006a*/ 	.short	(.L_757 - .L_756)
.L_756:
        /*006c*/ 	.word	0x00000000
        /*0070*/ 	.short	0x000a
        /*0072*/ 	.short	0x0040
        /*0074*/ 	.byte	0x00, 0xf0, 0x11, 0x00


	//----- nvinfo : EIATTR_KPARAM_INFO
	.align		4
.L_757:
        /*0078*/ 	.byte	0x04, 0x17
        /*007a*/ 	.short	(.L_759 - .L_758)
.L_758:
        /*007c*/ 	.word	0x00000000
        /*0080*/ 	.short	0x0009
        /*0082*/ 	.short	0x003c
        /*0084*/ 	.byte	0x00, 0xf0, 0x11, 0x00


	//----- nvinfo : EIATTR_KPARAM_INFO
	.align		4
.L_759:
        /*0088*/ 	.byte	0x04, 0x17
        /*008a*/ 	.short	(.L_761 - .L_760)
.L_760:
        /*008c*/ 	.word	0x00000000
        /*0090*/ 	.short	0x0008
        /*0092*/ 	.short	0x0038
        /*0094*/ 	.byte	0x00, 0xf0, 0x11, 0x00


	//----- nvinfo : EIATTR_KPARAM_INFO
	.align		4
.L_761:
        /*0098*/ 	.byte	0x04, 0x17
        /*009a*/ 	.short	(.L_763 - .L_762)
.L_762:
        /*009c*/ 	.word	0x00000000
        /*00a0*/ 	.short	0x0007
        /*00a2*/ 	.short	0x0034
        /*00a4*/ 	.byte	0x00, 0xf0, 0x11, 0x00


	//----- nvinfo : EIATTR_KPARAM_INFO
	.align		4
.L_763:
        /*00a8*/ 	.byte	0x04, 0x17
        /*00aa*/ 	.short	(.L_765 - .L_764)
.L_764:
        /*00ac*/ 	.word	0x00000000
        /*00b0*/ 	.short	0x0006
        /*00b2*/ 	.short	0x0030
        /*00b4*/ 	.byte	0x00, 0xf0, 0x11, 0x00


	//----- nvinfo : EIATTR_KPARAM_INFO
	.align		4
.L_765:
        /*00b8*/ 	.byte	0x04, 0x17
        /*00ba*/ 	.short	(.L_767 - .L_766)
.L_766:
        /*00bc*/ 	.word	0x00000000
        /*00c0*/ 	.short	0x0005
        /*00c2*/ 	.short	0x0028
        /*00c4*/ 	.byte	0x00, 0xf5, 0x21, 0x00


	//----- nvinfo : EIATTR_KPARAM_INFO
	.align		4
.L_767:
        /*00c8*/ 	.byte	0x04, 0x17
        /*00ca*/ 	.short	(.L_769 - .L_768)
.L_768:
        /*00cc*/ 	.word	0x00000000
        /*00d0*/ 	.short	0x0004
        /*00d2*/ 	.short	0x0020
        /*00d4*/ 	.byte	0x00, 0xf5, 0x21, 0x00


	//----- nvinfo : EIATTR_KPARAM_INFO
	.align		4
.L_769:
        /*00d8*/ 	.byte	0x04, 0x17
        /*00da*/ 	.short	(.L_771 - .L_770)
.L_770:
        /*00dc*/ 	.word	0x00000000
        /*00e0*/ 	.short	0x0003
        /*00e2*/ 	.short	0x0018
        /*00e4*/ 	.byte	0x00, 0xf5, 0x21, 0x00


	//----- nvinfo : EIATTR_KPARAM_INFO
	.align		4
.L_771:
        /*00e8*/ 	.byte	0x04, 0x17
        /*00ea*/ 	.short	(.L_773 - .L_772)
.L_772:
        /*00ec*/ 	.word	0x00000000
        /*00f0*/ 	.short	0x0002
        /*00f2*/ 	.short	0x0010
        /*00f4*/ 	.byte	0x00, 0xf5, 0x21, 0x00


	//----- nvinfo : EIATTR_KPARAM_INFO
	.align		4
.L_773:
        /*00f8*/ 	.byte	0x04, 0x17
        /*00fa*/ 	.short	(.L_775 - .L_774)
.L_774:
        /*00fc*/ 	.word	0x00000000
        /*0100*/ 	.short	0x0001
        /*0102*/ 	.short	0x0008
        /*0104*/ 	.byte	0x00, 0xf5, 0x21, 0x00


	//----- nvinfo : EIATTR_KPARAM_INFO
	.align		4
.L_775:
        /*0108*/ 	.byte	0x04, 0x17
        /*010a*/ 	.short	(.L_777 - .L_776)
.L_776:
        /*010c*/ 	.word	0x00000000
        /*0110*/ 	.short	0x0000
        /*0112*/ 	.short	0x0000
        /*0114*/ 	.byte	0x00, 0xf5, 0x21, 0x00


	//----- nvinfo : EIATTR_SPARSE_MMA_MASK
	.align		4
.L_777:
        /*0118*/ 	.byte	0x03, 0x50
        /*011a*/ 	.short	0x0000


	//----- nvinfo : EIATTR_MAXREG_COUNT
	.align		4
        /*011c*/ 	.byte	0x03, 0x1b
        /*011e*/ 	.short	0x00ff


	//----- nvinfo : EIATTR_NUM_BARRIERS
	.align		4
        /*0120*/ 	.byte	0x02, 0x4c
        /*0122*/ 	.byte	0x01
	.zero		1


	//----- nvinfo : EIATTR_MERCURY_ISA_VERSION
	.align		4
        /*0124*/ 	.byte	0x03, 0x5f
        /*0126*/ 	.short	0x0101


	//----- nvinfo : EIATTR_VRC_CTA_INIT_COUNT
	.align		4
        /*0128*/ 	.byte	0x02, 0x4a
	.zero		1
	.zero		1


	//----- nvinfo : EIATTR_EXIT_INSTR_OFFSETS
	.align		4
        /*012c*/ 	.byte	0x04, 0x1c
        /*012e*/ 	.short	(.L_779 - .L_778)


	//   ....[0]....
.L_778:
        /*0130*/ 	.word	0x0000b990


	//   ....[1]....
        /*0134*/ 	.word	0x0000c140


	//   ....[2]....
        /*0138*/ 	.word	0x000149e0


	//----- nvinfo : EIATTR_MAX_THREADS
	.align		4
.L_779:
        /*013c*/ 	.byte	0x04, 0x05
        /*013e*/ 	.short	(.L_781 - .L_780)
.L_780:
        /*0140*/ 	.word	0x00000100
        /*0144*/ 	.word	0x00000001
        /*0148*/ 	.word	0x00000001


	//----- nvinfo : EIATTR_CRS_STACK_SIZE
	.align		4
.L_781:
        /*014c*/ 	.byte	0x04, 0x1e
        /*014e*/ 	.short	(.L_783 - .L_782)
.L_782:
        /*0150*/ 	.word	0x00000000


	//----- nvinfo : EIATTR_CBANK_PARAM_SIZE
	.align		4
.L_783:
        /*0154*/ 	.byte	0x03, 0x19
        /*0156*/ 	.short	0x005c


	//----- nvinfo : EIATTR_PARAM_CBANK
	.align		4
        /*0158*/ 	.byte	0x04, 0x0a
        /*015a*/ 	.short	(.L_785 - .L_784)
	.align		4
.L_784:
        /*015c*/ 	.word	index@(.nv.constant0.mul_mat_q40_80_8_false)
        /*0160*/ 	.short	0x0380
        /*0162*/ 	.short	0x005c


	//----- nvinfo : EIATTR_SW_WAR
	.align		4
.L_785:
        /*0164*/ 	.byte	0x04, 0x36
        /*0166*/ 	.short	(.L_787 - .L_786)
.L_786:
        /*0168*/ 	.word	0x00000008
.L_787:


//--------------------- .nv.info.mul_mat_q40_stream_k_fixup_64_8_false --------------------------
	.section	.nv.info.mul_mat_q40_stream_k_fixup_64_8_false,"",@"SHT_CUDA_INFO"
	.sectionflags	@""
	.align	4


	//----- nvinfo : EIATTR_CUDA_API_VERSION
	.align		4
        /*0000*/ 	.byte	0x04, 0x37
        /*0002*/ 	.short	(.L_789 - .L_788)
.L_788:
        /*0004*/ 	.word	0x00000082


	//----- nvinfo : EIATTR_KPARAM_INFO
	.align		4
.L_789:
        /*0008*/ 	.byte	0x04, 0x17
        /*000a*/ 	.short	(.L_791 - .L_790)
.L_790:
        /*000c*/ 	.word	0x00000000
        /*0010*/ 	.short	0x0009
        /*0012*/ 	.short	0x0034
        /*0014*/ 	.byte	0x00, 0xf0, 0x11, 0x00


	//----- nvinfo : EIATTR_KPARAM_INFO
	.align		4
.L_791:
        /*0018*/ 	.byte	0x04, 0x17
        /*001a*/ 	.short	(.L_793 - .L_792)
.L_792:
        /*001c*/ 	.word	0x00000000
        /*0020*/ 	.short	0x0008
        /*0022*/ 	.short	0x0030
        /*0024*/ 	.byte	0x00, 0xf0, 0x11, 0x00


	//----- nvinfo : EIATTR_KPARAM_INFO
	.align		4
.L_793:
        /*0028*/ 	.byte	0x04, 0x17
        /*002a*/ 	.short	(.L_795 - .L_794)
.L_794:
        /*002c*/ 	.word	0x00000000
        /*0030*/ 	.short	0x0007
        /*0032*/ 	.short	0x002c
        /*0034*/ 	.byte	0x00, 0xf0, 0x11, 0x00


	//----- nvinfo : EIATTR_KPARAM_INFO
	.align		4
.L_795:
        /*0038*/ 	.byte	0x04, 0x17
        /*003a*/ 	.short	(.L_797 - .L_796)
.L_796:
        /*003c*/ 	.word	0x00000000
        /*0040*/ 	.short	0x0006
        /*0042*/ 	.short	0x0028
        /*0044*/ 	.byte	0x00, 0xf0, 0x11, 0x00


	//----- nvinfo : EIATTR_KPARAM_INFO
	.align		4
.L_797:
        /*0048*/ 	.byte	0x04, 0x17
        /*004a*/ 	.short	(.L_799 - .L_798)
.L_798:
        /*004c*/ 	.word	0x00000000
        /*0050*/ 	.short	0x0005
        /*0052*/ 	.short	0x0024
        /*0054*/ 	.byte	0x00, 0xf0, 0x11, 0x00


	//----- nvinfo : EIATTR_KPARAM_INFO
	.align		4
.L_799:
        /*0058*/ 	.byte	0x04, 0x17
        /*005a*/ 	.short	(.L_801 - .L_800)
.L_800:
        /*005c*/ 	.word	0x00000000
        /*0060*/ 	.short	0x0004
        /*0062*/ 	.short	0x0020
        /*0064*/ 	.byte	0x00, 0xf0, 0x11, 0x00


	//----- nvinfo : EIATTR_KPARAM_INFO
	.align		4
.L_801:
        /*0068*/ 	.byte	0x04, 0x17
        /*006a*/ 	.short	(.L_803 - .L_802)
.L_802:
        /*006c*/ 	.word	0x00000000
        /*0070*/ 	.short	0x0003
        /*0072*/ 	.short	0x0018
        /*0074*/ 	.byte	0x00, 0xf5, 0x21, 0x00


	//----- nvinfo : EIATTR_KPARAM_INFO
	.align		4
.L_803:
        /*0078*/ 	.byte	0x04, 0x17
        /*007a*/ 	.short	(.L_805 - .L_804)
.L_804:
        /*007c*/ 	.word	0x00000000
        /*0080*/ 	.short	0x0002
        /*0082*/ 	.short	0x0010
        /*0084*/ 	.byte	0x00, 0xf5, 0x21, 0x00


	//----- nvinfo : EIATTR_KPARAM_INFO
	.align		4
.L_805:
        /*0088*/ 	.byte	0x04, 0x17
        /*008a*/ 	.short	(.L_807 - .L_806)
.L_806:
        /*008c*/ 	.word	0x00000000
        /*0090*/ 	.short	0x0001
        /*0092*/ 	.short	0x0008
        /*0094*/ 	.byte	0x00, 0xf5, 0x21, 0x00


	//----- nvinfo : EIATTR_KPARAM_INFO
	.align		4
.L_807:
        /*0098*/ 	.byte	0x04, 0x17
        /*009a*/ 	.short	(.L_809 - .L_808)
.L_808:
        /*009c*/ 	.word	0x00000000
        /*00a0*/ 	.short	0x0000
        /*00a2*/ 	.short	0x0000
        /*00a4*/ 	.byte	0x00, 0xf5, 0x21, 0x00


	//----- nvinfo : EIATTR_SPARSE_MMA_MASK
	.align		4
.L_809:
        /*00a8*/ 	.byte	0x03, 0x50
        /*00aa*/ 	.short	0x0000


	//----- nvinfo : EIATTR_MAXREG_COUNT
	.align		4
        /*00ac*/ 	.byte	0x03, 0x1b
        /*00ae*/ 	.short	0x00ff


	//----- nvinfo : EIATTR_NUM_BARRIERS
	.align		4
        /*00b0*/ 	.byte	0x02, 0x4c
        /*00b2*/ 	.byte	0x01
	.zero		1


	//----- nvinfo : EIATTR_MERCURY_ISA_VERSION
	.align		4
        /*00b4*/ 	.byte	0x03, 0x5f
        /*00b6*/ 	.short	0x0101


	//----- nvinfo : EIATTR_VRC_CTA_INIT_COUNT
	.align		4
        /*00b8*/ 	.byte	0x02, 0x4a
	.zero		1
	.zero		1


	//----- nvinfo : EIATTR_EXIT_INSTR_OFFSETS
	.align		4
        /*00bc*/ 	.byte	0x04, 0x1c
        /*00be*/ 	.short	(.L_811 - .L_810)


	//   ....[0]....
.L_810:
        /*00c0*/ 	.word	0x00001260


	//   ....[1]....
        /*00c4*/ 	.word	0x00002890


	//   ....[2]....
        /*00c8*/ 	.word	0x00002b10


	//   ....[3]....
        /*00cc*/ 	.word	0x00002d50


	//   ....[4]....
        /*00d0*/ 	.word	0x00002f90


	//   ....[5]....
        /*00d4*/ 	.word	0x000031d0


	//   ....[6]....
        /*00d8*/ 	.word	0x00003410


	//   ....[7]....
        /*00dc*/ 	.word	0x00003650


	//   ....[8]....
        /*00e0*/ 	.word	0x00003890


	//   ....[9]....
        /*00e4*/ 	.word	0x00003ab0


	//   ....[10]....
        /*00e8*/ 	.word	0x00003c70


	//   ....[11]....
        /*00ec*/ 	.word	0x00003f30


	//   ....[12]....
        /*00f0*/ 	.word	0x00004170


	//   ....[13]....
        /*00f4*/ 	.word	0x000043b0


	//   ....[14]....
        /*00f8*/ 	.word	0x000045f0


	//   ....[15]....
        /*00fc*/ 	.word	0x00004830


	//   ....[16]....
        /*0100*/ 	.word	0x00004a70


	//   ....[17]....
        /*0104*/ 	.word	0x00004cb0


	//   ....[18]....
        /*0108*/ 	.word	0x00004ed0


	//----- nvinfo : EIATTR_CRS_STACK_SIZE
	.align		4
.L_811:
        /*010c*/ 	.byte	0x04, 0x1e
        /*010e*/ 	.short	(.L_813 - .L_812)
.L_812:
        /*0110*/ 	.word	0x00000000


	//----- nvinfo : EIATTR_CBANK_PARAM_SIZE
	.align		4
.L_813:
        /*0114*/ 	.byte	0x03, 0x19
        /*0116*/ 	.short	0x0038


	//----- nvinfo : EIATTR_PARAM_CBANK
	.align		4
        /*0118*/ 	.byte	0x04, 0x0a
        /*011a*/ 	.short	(.L_815 - .L_814)
	.align		4
.L_814:
        /*011c*/ 	.word	index@(.nv.constant0.mul_mat_q40_stream_k_fixup_64_8_false)
        /*0120*/ 	.short	0x0380
        /*0122*/ 	.short	0x0038


	//----- nvinfo : EIATTR_SW_WAR
	.align		4
.L_815:
        /*0124*/ 	.byte	0x04, 0x36
        /*0126*/ 	.short	(.L_817 - .L_816)
.L_816:
        /*0128*/ 	.word	0x00000008
.L_817:


//--------------------- .nv.info.mul_mat_q40_64_8_false --------------------------
	.section	.nv.info.mul_mat_q40_64_8_false,"",@"SHT_CUDA_INFO"
	.sectionflags	@""
	.align	4


	//----- nvinfo : EIATTR_CUDA_API_VERSION
	.align		4
        /*0000*/ 	.byte	0x04, 0x37
        /*0002*/ 	.short	(.L_819 - .L_818)
.L_818:
        /*0004*/ 	.word	0x00000082


	//----- nvinfo : EIATTR_KPARAM_INFO
	.align		4
.L_819:
        /*0008*/ 	.byte	0x04, 0x17
        /*000a*/ 	.short	(.L_821 - .L_820)
.L_820:
        /*000c*/ 	.word	0x00000000
        /*0010*/ 	.short	0x0010
        /*0012*/ 	.short	0x0058
        /*0014*/ 	.byte	0x00, 0xf0, 0x11, 0x00


	//----- nvinfo : EIATTR_KPARAM_INFO
	.align		4
.L_821:
        /*0018*/ 	.byte	0x04, 0x17
        /*001a*/ 	.short	(.L_823 - .L_822)
.L_822:
        /*001c*/ 	.word	0x00000000
        /*0020*/ 	.short	0x000f
        /*0022*/ 	.short	0x0054
        /*0024*/ 	.byte	0x00, 0xf0, 0x11, 0x00


	//----- nvinfo : EIATTR_KPARAM_INFO
	.align		4
.L_823:
        /*0028*/ 	.byte	0x04, 0x17
        /*002a*/ 	.short	(.L_825 - .L_824)
.L_824:
        /*002c*/ 	.word	0x00000000
        /*0030*/ 	.short	0x000e
        /*0032*/ 	.short	0x0050
        /*0034*/ 	.byte	0x00, 0xf0, 0x11, 0x00


	//----- nvinfo : EIATTR_KPARAM_INFO
	.align		4
.L_825:
        /*0038*/ 	.byte	0x04, 0x17
        /*003a*/ 	.short	(.L_827 - .L_826)
.L_826:
        /*003c*/ 	.word	0x00000000
        /*0040*/ 	.short	0x000d
        /*0042*/ 	.short	0x004c
        /*0044*/ 	.byte	0x00, 0xf0, 0x11, 0x00


	//----- nvinfo : EIATTR_KPARAM_INFO
	.align		4
.L_827:
        /*0048*/ 	.byte	0x04, 0x17
        /*004a*/ 	.short	(.L_829 - .L_828)
.L_828:
        /*004c*/ 	.word	0x00000000
        /*0050*/ 	.short	0x000c
        /*0052*/ 	.short	0x0048
        /*0054*/ 	.byte	0x00, 0xf0, 0x11, 0x00


	//----- nvinfo : EIATTR_KPARAM_INFO
	.align		4
.L_829:
        /*0058*/ 	.byte	0x04, 0x17
        /*005a*/ 	.short	(.L_831 - .L_830)
.L_830:
        /*005c*/ 	.word	0x00000000
        /*0060*/ 	.short	0x000b
        /*0062*/ 	.short	0x0044
        /*0064*/ 	.byte	0x00, 0xf0, 0x11, 0x00


	//----- nvinfo : EIATTR_KPARAM_INFO
	.align		4
.L_831:
        /*0068*/ 	.byte	0x04, 0x17
        /*006a*/ 	.short	(.L_833 - .L_832)
.L_832:
        /*006c*/ 	.word	0x00000000
        /*0070*/ 	.short	0x000a
        /*0072*/ 	.short	0x0040
        /*0074*/ 	.byte	0x00, 0xf0, 0x11, 0x00


	//----- nvinfo : EIATTR_KPARAM_INFO
	.align		4
.L_833:
        /*0078*/ 	.byte	0x04, 0x17
        /*007a*/ 	.short	(.L_835 - .L_834)
.L_834:
        /*007c*/ 	.word	0x00000000
        /*0080*/ 	.short	0x0009
        /*0082*/ 	.short	0x003c
        /*0084*/ 	.byte	0x00, 0xf0, 0x11, 0x00


	//----- nvinfo : EIATTR_KPARAM_INFO
	.align		4
.L_835:
        /*0088*/ 	.byte	0x04, 0x17
        /*008a*/ 	.short	(.L_837 - .L_836)
.L_836:
        /*008c*/ 	.word	0x00000000
        /*0090*/ 	.short	0x0008
        /*0092*/ 	.short	0x0038
        /*0094*/ 	.byte	0x00, 0xf0, 0x11, 0x00


	//----- nvinfo : EIATTR_KPARAM_INFO
	.align		4
.L_837:
        /*0098*/ 	.byte	0x04, 0x17
        /*009a*/ 	.short	(.L_839 - .L_838)
.L_838:
        /*009c*/ 	.word	0x00000000
        /*00a0*/ 	.short	0x0007
        /*00a2*/ 	.short	0x0034
        /*00a4*/ 	.byte	0x00, 0xf0, 0x11, 0x00


	//----- nvinfo : EIATTR_KPARAM_INFO
	.align		4
.L_839:
        /*00a8*/ 	.byte	0x04, 0x17
        /*00aa*/ 	.short	(.L_841 - .L_840)
.L_840:
        /*00ac*/ 	.word	0x00000000
        /*00b0*/ 	.short	0x0006
        /*00b2*/ 	.short	0x0030
        /*00b4*/ 	.byte	0x00, 0xf0, 0x11, 0x00


	//----- nvinfo : EIATTR_KPARAM_INFO
	.align		4
.L_841:
        /*00b8*/ 	.byte	0x04, 0x17
        /*00ba*/ 	.short	(.L_843 - .L_842)
.L_842:
        /*00bc*/ 	.word	0x00000000
        /*00c0*/ 	.short	0x0005
        /*00c2*/ 	.short	0x0028
        /*00c4*/ 	.byte	0x00, 0xf5, 0x21, 0x00


	//----- nvinfo : EIATTR_KPARAM_INFO
	.align		4
.L_843:
        /*00c8*/ 	.byte	0x04, 0x17
        /*00ca*/ 	.short	(.L_845 - .L_844)
.L_844:
        /*00cc*/ 	.word	0x00000000
        /*00d0*/ 	.short	0x0004
        /*00d2*/ 	.short	0x0020
        /*00d4*/ 	.byte	0x00, 0xf5, 0x21, 0x00


	//----- nvinfo : EIATTR_KPARAM_INFO
	.align		4
.L_845:
        /*00d8*/ 	.byte	0x04, 0x17
        /*00da*/ 	.short	(.L_847 - .L_846)
.L_846:
        /*00dc*/ 	.word	0x00000000
        /*00e0*/ 	.short	0x0003
        /*00e2*/ 	.short	0x0018
        /*00e4*/ 	.byte	0x00, 0xf5, 0x21, 0x00


	//----- nvinfo : EIATTR_KPARAM_INFO
	.align		4
.L_847:
        /*00e8*/ 	.byte	0x04, 0x17
        /*00ea*/ 	.short	(.L_849 - .L_848)
.L_848:
        /*00ec*/ 	.word	0x00000000
        /*00f0*/ 	.short	0x0002
        /*00f2*/ 	.short	0x0010
        /*00f4*/ 	.byte	0x00, 0xf5, 0x21, 0x00


	//----- nvinfo : EIATTR_KPARAM_INFO
	.align		4
.L_849:
        /*00f8*/ 	.byte	0x04, 0x17
        /*00fa*/ 	.short	(.L_851 - .L_850)
.L_850:
        /*00fc*/ 	.word	0x00000000
        /*0100*/ 	.short	0x0001
        /*0102*/ 	.short	0x0008
        /*0104*/ 	.byte	0x00, 0xf5, 0x21, 0x00


	//----- nvinfo : EIATTR_KPARAM_INFO
	.align		4
.L_851:
        /*0108*/ 	.byte	0x04, 0x17
        /*010a*/ 	.short	(.L_853 - .L_852)
.L_852:
        /*010c*/ 	.word	0x00000000
        /*0110*/ 	.short	0x0000
        /*0112*/ 	.short	0x0000
        /*0114*/ 	.byte	0x00, 0xf5, 0x21, 0x00


	//----- nvinfo : EIATTR_SPARSE_MMA_MASK
	.align		4
.L_853:
        /*0118*/ 	.byte	0x03, 0x50
        /*011a*/ 	.short	0x0000


	//----- nvinfo : EIATTR_MAXREG_COUNT
	.align		4
        /*011c*/ 	.byte	0x03, 0x1b
        /*011e*/ 	.short	0x00ff


	//----- nvinfo : EIATTR_NUM_BARRIERS
	.align		4
        /*0120*/ 	.byte	0x02, 0x4c
        /*0122*/ 	.byte	0x01
	.zero		1


	//----- nvinfo : EIATTR_MERCURY_ISA_VERSION
	.align		4
        /*0124*/ 	.byte	0x03, 0x5f
        /*0126*/ 	.short	0x0101


	//----- nvinfo : EIATTR_VRC_CTA_INIT_COUNT
	.align		4
        /*0128*/ 	.byte	0x02, 0x4a
	.zero		1
	.zero		1


	//----- nvinfo : EIATTR_EXIT_INSTR_OFFSETS
	.align		4
        /*012c*/ 	.byte	0x04, 0x1c
        /*012e*/ 	.short	(.L_855 - .L_854)


	//   ....[0]....
.L_854:
        /*0130*/ 	.word	0x0000a330


	//   ....[1]....
        /*0134*/ 	.word	0x0000aae0


	//   ....[2]....
        /*0138*/ 	.word	0x00012150


	//----- nvinfo : EIATTR_MAX_THREADS
	.align		4
.L_855:
        /*013c*/ 	.byte	0x04, 0x05
        /*013e*/ 	.short	(.L_857 - .L_856)
.L_856:
        /*0140*/ 	.word	0x00000100
        /*0144*/ 	.word	0x00000001
        /*0148*/ 	.word	0x00000001


	//----- nvinfo : EIATTR_CRS_STACK_SIZE
	.align		4
.L_857:
        /*014c*/ 	.byte	0x04, 0x1e
        /*014e*/ 	.short	(.L_859 - .L_858)
.L_858:
        /*0150*/ 	.word	0x00000000


	//----- nvinfo : EIATTR_CBANK_PARAM_SIZE
	.align		4
.L_859:
        /*0154*/ 	.byte	0x03, 0x19
        /*0156*/ 	.short	0x005c


	//----- nvinfo : EIATTR_PARAM_CBANK
	.align		4
        /*0158*/ 	.byte	0x04, 0x0a
        /*015a*/ 	.short	(.L_861 - .L_860)
	.align		4
.L_860:
        /*015c*/ 	.word	index@(.nv.constant0.mul_mat_q40_64_8_false)
        /*0160*/ 	.short	0x0380
        /*0162*/ 	.short	0x005c


	//----- nvinfo : EIATTR_SW_WAR
	.align		4
.L_861:
        /*0164*/ 	.byte	0x04, 0x36
        /*0166*/ 	.short	(.L_863 - .L_862)
.L_862:
        /*0168*/ 	.word	0x00000008
.L_863:


//--------------------- .nv.info.mul_mat_q40_stream_k_fixup_48_8_false --------------------------
	.section	.nv.info.mul_mat_q40_stream_k_fixup_48_8_false,"",@"SHT_CUDA_INFO"
	.sectionflags	@""
	.align	4


	//----- nvinfo : EIATTR_CUDA_API_VERSION
	.align		4
        /*0000*/ 	.byte	0x04, 0x37
        /*0002*/ 	.short	(.L_865 - .L_864)
.L_864:
        /*0004*/ 	.word	0x00000082


	//----- nvinfo : EIATTR_KPARAM_INFO
	.align		4
.L_865:
        /*0008*/ 	.byte	0x04, 0x17
        /*000a*/ 	.short	(.L_867 - .L_866)
.L_866:
        /*000c*/ 	.word	0x00000000
        /*0010*/ 	.short	0x0009
        /*0012*/ 	.short	0x0034
        /*0014*/ 	.byte	0x00, 0xf0, 0x11, 0x00


	//----- nvinfo : EIATTR_KPARAM_INFO
	.align		4
.L_867:
        /*0018*/ 	.byte	0x04, 0x17
        /*001a*/ 	.short	(.L_869 - .L_868)
.L_868:
        /*001c*/ 	.word	0x00000000
        /*0020*/ 	.short	0x0008
        /*0022*/ 	.short	0x0030
        /*0024*/ 	.byte	0x00, 0xf0, 0x11, 0x00


	//----- nvinfo : EIATTR_KPARAM_INFO
	.align		4
.L_869:
        /*0028*/ 	.byte	0x04, 0x17
        /*002a*/ 	.short	(.L_871 - .L_870)
.L_870:
        /*002c*/ 	.word	0x00000000
        /*0030*/ 	.short	0x0007
        /*0032*/ 	.short	0x002c
        /*0034*/ 	.byte	0x00, 0xf0, 0x11, 0x00


	//----- nvinfo : EIATTR_KPARAM_INFO
	.align		4
.L_871:
        /*0038*/ 	.byte	0x04, 0x17
        /*003a*/ 	.short	(.L_873 - .L_872)
.L_872:
        /*003c*/ 	.word	0x00000000
        /*0040*/ 	.short	0x0006
        /*0042*/ 	.short	0x0028
        /*0044*/ 	.byte	0x00, 0xf0, 0x11, 0x00


	//----- nvinfo : EIATTR_KPARAM_INFO
	.align		4
.L_873:
        /*0048*/ 	.byte	0x04, 0x17
        /*004a*/ 	.short	(.L_875 - .L_874)
.L_874:
        /*004c*/ 	.word	0x00000000
        /*0050*/ 	.short	0x0005
        /*0052*/ 	.short	0x0024
        /*0054*/ 	.byte	0x00, 0xf0, 0x11, 0x00


	//----- nvinfo : EIATTR_KPARAM_INFO
	.align		4
.L_875:
        /*0058*/ 	.byte	0x04, 0x17
        /*005a*/ 	.short	(.L_877 - .L_876)
.L_876:
        /*005c*/ 	.word	0x00000000
        /*0060*/ 	.short	0x0004
        /*0062*/ 	.short	0x0020
        /*0064*/ 	.byte	0x00, 0xf0, 0x11, 0x00


	//----- nvinfo : EIATTR_KPARAM_INFO
	.align		4
.L_877:
        /*0068*/ 	.byte	0x04, 0x17
        /*006a*/ 	.short	(.L_879 - .L_878)
.L_878:
        /*006c*/ 	.word	0x00000000
        /*0070*/ 	.short	0x0003
        /*0072*/ 	.short	0x0018
        /*0074*/ 	.byte	0x00, 0xf5, 0x21, 0x00


	//----- nvinfo : EIATTR_KPARAM_INFO
	.align		4
.L_879:
        /*0078*/ 	.byte	0x04, 0x17
        /*007a*/ 	.short	(.L_881 - .L_880)
.L_880:
        /*007c*/ 	.word	0x00000000
        /*0080*/ 	.short	0x0002
        /*0082*/ 	.short	0x0010
        /*0084*/ 	.byte	0x00, 0xf5, 0x21, 0x00


	//----- nvinfo : EIATTR_KPARAM_INFO
	.align		4
.L_881:
        /*0088*/ 	.byte	0x04, 0x17
        /*008a*/ 	.short	(.L_883 - .L_882)
.L_882:
        /*008c*/ 	.word	0x00000000
        /*0090*/ 	.short	0x0001
        /*0092*/ 	.short	0x0008
        /*0094*/ 	.byte	0x00, 0xf5, 0x21, 0x00


	//----- nvinfo : EIATTR_KPARAM_INFO
	.align		4
.L_883:
        /*0098*/ 	.byte	0x04, 0x17
        /*009a*/ 	.short	(.L_885 - .L_884)
.L_884:
        /*009c*/ 	.word	0x00000000
        /*00a0*/ 	.short	0x0000
        /*00a2*/ 	.short	0x0000
        /*00a4*/ 	.byte	0x00, 0xf5, 0x21, 0x00


	//----- nvinfo : EIATTR_SPARSE_MMA_MASK
	.align		4
.L_885:
        /*00a8*/ 	.byte	0x03, 0x50
        /*00aa*/ 	.short	0x0000


	//----- nvinfo : EIATTR_MAXREG_COUNT
	.align		4
        /*00ac*/ 	.byte	0x03, 0x1b
        /*00ae*/ 	.short	0x00ff


	//----- nvinfo : EIATTR_NUM_BARRIERS
	.align		4
        /*00b0*/ 	.byte	0x02, 0x4c
        /*00b2*/ 	.byte	0x01
	.zero		1


	//----- nvinfo : EIATTR_MERCURY_ISA_VERSION
	.align		4
        /*00b4*/ 	.byte	0x03, 0x5f
        /*00b6*/ 	.short	0x0101


	//----- nvinfo : EIATTR_VRC_CTA_INIT_COUNT
	.align		4
        /*00b8*/ 	.byte	0x02, 0x4a
	.zero		1
	.zero		1


	//----- nvinfo : EIATTR_EXIT_INSTR_OFFSETS
	.align		4
        /*00bc*/ 	.byte	0x04, 0x1c
        /*00be*/ 	.short	(.L_887 - .L_886)


	//   ....[0]....
.L_886:
        /*00c0*/ 	.word	0x00001250


	//   ....[1]....
        /*00c4*/ 	.word	0x00002850


	//   ....[2]....
        /*00c8*/ 	.word	0x00002ae0


	//   ....[3]....
        /*00cc*/ 	.word	0x00002d20


	//   ....[4]....
        /*00d0*/ 	.word	0x00002f60


	//   ....[5]....
        /*00d4*/ 	.word	0x000031a0


	//   ....[6]....
        /*00d8*/ 	.word	0x000033e0


	//   ....[7]....
        /*00dc*/ 	.word	0x00003600


	//   ....[8]....
        /*00e0*/ 	.word	0x000037b0


	//   ....[9]....
        /*00e4*/ 	.word	0x00003a70


	//   ....[10]....
        /*00e8*/ 	.word	0x00003cb0


	//   ....[11]....
        /*00ec*/ 	.word	0x00003ef0


	//   ....[12]....
        /*00f0*/ 	.word	0x00004130


	//   ....[13]....
        /*00f4*/ 	.word	0x00004370


	//   ....[14]....
        /*00f8*/ 	.word	0x00004590


	//----- nvinfo : EIATTR_CRS_STACK_SIZE
	.align		4
.L_887:
        /*00fc*/ 	.byte	0x04, 0x1e
        /*00fe*/ 	.short	(.L_889 - .L_888)
.L_888:
        /*0100*/ 	.word	0x00000000


	//----- nvinfo : EIATTR_CBANK_PARAM_SIZE
	.align		4
.L_889:
        /*0104*/ 	.byte	0x03, 0x19
        /*0106*/ 	.short	0x0038


	//----- nvinfo : EIATTR_PARAM_CBANK
	.align		4
        /*0108*/ 	.byte	0x04, 0x0a
        /*010a*/ 	.short	(.L_891 - .L_890)
	.align		4
.L_890:
        /*010c*/ 	.word	index@(.nv.constant0.mul_mat_q40_stream_k_fixup_48_8_false)
        /*0110*/ 	.short	0x0380
        /*0112*/ 	.short	0x0038


	//----- nvinfo : EIATTR_SW_WAR
	.align		4
.L_891:
        /*0114*/ 	.byte	0x04, 0x36
        /*0116*/ 	.short	(.L_893 - .L_892)
.L_892:
        /*0118*/ 	.word	0x00000008
.L_893:


//--------------------- .nv.info.mul_mat_q40_48_8_false --------------------------
	.section	.nv.info.mul_mat_q40_48_8_false,"",@"SHT_CUDA_INFO"
	.sectionflags	@""
	.align	4


	//----- nvinfo : EIATTR_CUDA_API_VERSION
	.align		4
        /*0000*/ 	.byte	0x04, 0x37
        /*0002*/ 	.short	(.L_895 - .L_894)
.L_894:
        /*0004*/ 	.word	0x00000082


	//----- nvinfo : EIATTR_KPARAM_INFO
	.align		4
.L_895:
        /*0008*/ 	.byte	0x04, 0x17
        /*000a*/ 	.short	(.L_897 - .L_896)
.L_896:
        /*000c*/ 	.word	0x00000000
        /*0010*/ 	.short	0x0010
        /*0012*/ 	.short	0x0058
        /*0014*/ 	.byte	0x00, 0xf0, 0x11, 0x00


	//----- nvinfo : EIATTR_KPARAM_INFO
	.align		4
.L_897:
        /*0018*/ 	.byte	0x04, 0x17
        /*001a*/ 	.short	(.L_899 - .L_898)
.L_898:
        /*001c*/ 	.word	0x00000000
        /*0020*/ 	.short	0x000f
        /*0022*/ 	.short	0x0054
        /*0024*/ 	.byte	0x00, 0xf0, 0x11, 0x00


	//----- nvinfo : EIATTR_KPARAM_INFO
	.align		4
.L_899:
        /*0028*/ 	.byte	0x04, 0x17
        /*002a*/ 	.short	(.L_901 - .L_900)
.L_900:
        /*002c*/ 	.word	0x00000000
        /*0030*/ 	.short	0x000e
        /*0032*/ 	.short	0x0050
        /*0034*/ 	.byte	0x00, 0xf0, 0x11, 0x00


	//----- nvinfo : EIATTR_KPARAM_INFO
	.align		4
.L_901:
        /*0038*/ 	.byte	0x04, 0x17
        /*003a*/ 	.short	(.L_903 - .L_902)
.L_902:
        /*003c*/ 	.word	0x00000000
        /*0040*/ 	.short	0x000d
        /*0042*/ 	.short	0x004c
        /*0044*/ 	.byte	0x00, 0xf0, 0x11, 0x00


	//----- nvinfo : EIATTR_KPARAM_INFO
	.align		4
.L_903:
        /*0048*/ 	.byte	0x04, 0x17
        /*004a*/ 	.short	(.L_905 - .L_904)
.L_904:
        /*004c*/ 	.word	0x00000000
        /*0050*/ 	.short	0x000c
        /*0052*/ 	.short	0x0048
        /*0054*/ 	.byte	0x00, 0xf0, 0x11, 0x00


	//----- nvinfo : EIATTR_KPARAM_INFO
	.align		4
.L_905:
        /*0058*/ 	.byte	0x04, 0x17
        /*005a*/ 	.short	(.L_907 - .L_906)
.L_906:
        /*005c*/ 	.word	0x00000000
        /*0060*/ 	.short	0x000b
        /*0062*/ 	.short	0x0044
        /*0064*/ 	.byte	0x00, 0xf0, 0x11, 0x00


	//----- nvinfo : EIATTR_KPARAM_INFO
	.align		4
.L_907:
        /*0068*/ 	.byte	0x04, 0x17
        /*006a*/ 	.short	(.L_909 - .L_908)
.L_908:
        /*006c*/ 	.word	0x00000000
        /*0070*/ 	.short	0x000a
        /*0072*/ 	.short	0x0040
        /*0074*/ 	.byte	0x00, 0xf0, 0x11, 0x00


	//----- nvinfo : EIATTR_KPARAM_INFO
	.align		4
.L_909:
        /*0078*/ 	.byte	0x04, 0x17
        /*007a*/ 	.short	(.L_911 - .L_910)
.L_910:
        /*007c*/ 	.word	0x00000000
        /*0080*/ 	.short	0x0009
        /*0082*/ 	.short	0x003c
        /*0084*/ 	.byte	0x00, 0xf0, 0x11, 0x00


	//----- nvinfo : EIATTR_KPARAM_INFO
	.align		4
.L_911:
        /*0088*/ 	.byte	0x04, 0x17
        /*008a*/ 	.short	(.L_913 - .L_912)
.L_912:
        /*008c*/ 	.word	0x00000000
        /*0090*/ 	.short	0x0008
        /*0092*/ 	.short	0x0038
        /*0094*/ 	.byte	0x00, 0xf0, 0x11, 0x00


	//----- nvinfo : EIATTR_KPARAM_INFO
	.align		4
.L_913:
        /*0098*/ 	.byte	0x04, 0x17
        /*009a*/ 	.short	(.L_915 - .L_914)
.L_914:
        /*009c*/ 	.word	0x00000000
        /*00a0*/ 	.short	0x0007
        /*00a2*/ 	.short	0x0034
        /*00a4*/ 	.byte	0x00, 0xf0, 0x11, 0x00


	//----- nvinfo : EIATTR_KPARAM_INFO
	.align		4
.L_915:
        /*00a8*/ 	.byte	0x04, 0x17
        /*00aa*/ 	.short	(.L_917 - .L_916)
.L_916:
        /*00ac*/ 	.word	0x00000000
        /*00b0*/ 	.short	0x0006
        /*00b2*/ 	.short	0x0030
        /*00b4*/ 	.byte	0x00, 0xf0, 0x11, 0x00


	//----- nvinfo : EIATTR_KPARAM_INFO
	.align		4
.L_917:
        /*00b8*/ 	.byte	0x04, 0x17
        /*00ba*/ 	.short	(.L_919 - .L_918)
.L_918:
        /*00bc*/ 	.word	0x00000000
        /*00c0*/ 	.short	0x0005
        /*00c2*/ 	.short	0x0028
        /*00c4*/ 	.byte	0x00, 0xf5, 0x21, 0x00


	//----- nvinfo : EIATTR_KPARAM_INFO
	.align		4
.L_919:
        /*00c8*/ 	.byte	0x04, 0x17
        /*00ca*/ 	.short	(.L_921 - .L_920)
.L_920:
        /*00cc*/ 	.word	0x00000000
        /*00d0*/ 	.short	0x0004
        /*00d2*/ 	.short	0x0020
        /*00d4*/ 	.byte	0x00, 0xf5, 0x21, 0x00


	//----- nvinfo : EIATTR_KPARAM_INFO
	.align		4
.L_921:
        /*00d8*/ 	.byte	0x04, 0x17
        /*00da*/ 	.short	(.L_923 - .L_922)
.L_922:
        /*00dc*/ 	.word	0x00000000
        /*00e0*/ 	.short	0x0003
        /*00e2*/ 	.short	0x0018
        /*00e4*/ 	.byte	0x00, 0xf5, 0x21, 0x00


	//----- nvinfo : EIATTR_KPARAM_INFO
	.align		4
.L_923:
        /*00e8*/ 	.byte	0x04, 0x17
        /*00ea*/ 	.short	(.L_925 - .L_924)
.L_924:
        /*00ec*/ 	.word	0x00000000
        /*00f0*/ 	.short	0x0002
        /*00f2*/ 	.short	0x0010
        /*00f4*/ 	.byte	0x00, 0xf5, 0x21, 0x00


	//----- nvinfo : EIATTR_KPARAM_INFO
	.align		4
.L_925:
        /*00f8*/ 	.byte	0x04, 0x17
        /*00fa*/ 	.short	(.L_927 - .L_926)
.L_926:
        /*00fc*/ 	.word	0x00000000
        /*0100*/ 	.short	0x0001
        /*0102*/ 	.short	0x0008
        /*0104*/ 	.byte	0x00, 0xf5, 0x21, 0x00


	//----- nvinfo : EIATTR_KPARAM_INFO
	.align		4
.L_927:
        /*0108*/ 	.byte	0x04, 0x17
        /*010a*/ 	.short	(.L_929 - .L_928)
.L_928:
        /*010c*/ 	.word	0x00000000
        /*0110*/ 	.short	0x0000
        /*0112*/ 	.short	0x0000
        /*0114*/ 	.byte	0x00, 0xf5, 0x21, 0x00


	//----- nvinfo : EIATTR_SPARSE_MMA_MASK
	.align		4
.L_929:
        /*0118*/ 	.byte	0x03, 0x50
        /*011a*/ 	.short	0x0000


	//----- nvinfo : EIATTR_MAXREG_COUNT
	.align		4
        /*011c*/ 	.byte	0x03, 0x1b
        /*011e*/ 	.short	0x00ff


	//----- nvinfo : EIATTR_NUM_BARRIERS
	.align		4
        /*0120*/ 	.byte	0x02, 0x4c
        /*0122*/ 	.byte	0x01
	.zero		1


	//----- nvinfo : EIATTR_MERCURY_ISA_VERSION
	.align		4
        /*0124*/ 	.byte	0x03, 0x5f
        /*0126*/ 	.short	0x0101


	//----- nvinfo : EIATTR_VRC_CTA_INIT_COUNT
	.align		4
        /*0128*/ 	.byte	0x02, 0x4a
	.zero		1
	.zero		1


	//----- nvinfo : EIATTR_EXIT_INSTR_OFFSETS
	.align		4
        /*012c*/ 	.byte	0x04, 0x1c
        /*012e*/ 	.short	(.L_931 - .L_930)


	//   ....[0]....
.L_930:
        /*0130*/ 	.word	0x00008d50


	//   ....[1]....
        /*0134*/ 	.word	0x00009510


	//   ....[2]....
        /*0138*/ 	.word	0x0000f9c0


	//----- nvinfo : EIATTR_MAX_THREADS
	.align		4
.L_931:
        /*013c*/ 	.byte	0x04, 0x05
        /*013e*/ 	.short	(.L_933 - .L_932)
.L_932:
        /*0140*/ 	.word	0x00000100
        /*0144*/ 	.word	0x00000001
        /*0148*/ 	.word	0x00000001


	//----- nvinfo : EIATTR_CRS_STACK_SIZE
	.align		4
.L_933:
        /*014c*/ 	.byte	0x04, 0x1e
        /*014e*/ 	.short	(.L_935 - .L_934)
.L_934:
        /*0150*/ 	.word	0x00000000


	//----- nvinfo : EIATTR_CBANK_PARAM_SIZE
	.align		4
.L_935:
        /*0154*/ 	.byte	0x03, 0x19
        /*0156*/ 	.short	0x005c


	//----- nvinfo : EIATTR_PARAM_CBANK
	.align		4
        /*0158*/ 	.byte	0x04, 0x0a
        /*015a*/ 	.short	(.L_937 - .L_936)
	.align		4
.L_936:
        /*015c*/ 	.word	index@(.nv.constant0.mul_mat_q40_48_8_false)
        /*0160*/ 	.short	0x0380
        /*0162*/ 	.short	0x005c


	//----- nvinfo : EIATTR_SW_WAR
	.align		4
.L_937:
        /*0164*/ 	.byte	0x04, 0x36
        /*0166*/ 	.short	(.L_939 - .L_938)
.L_938:
        /*0168*/ 	.word	0x00000008
.L_939:


//--------------------- .nv.info.mul_mat_q40_stream_k_fixup_40_8_false --------------------------
	.section	.nv.info.mul_mat_q40_stream_k_fixup_40_8_false,"",@"SHT_CUDA_INFO"
	.sectionflags	@""
	.align	4


	//----- nvinfo : EIATTR_CUDA_API_VERSION
	.align		4
        /*0000*/ 	.byte	0x04, 0x37
        /*0002*/ 	.short	(.L_941 - .L_940)
.L_940:
        /*0004*/ 	.word	0x00000082


	//----- nvinfo : EIATTR_KPARAM_INFO
	.align		4
.L_941:
        /*0008*/ 	.byte	0x04, 0x17
        /*000a*/ 	.short	(.L_943 - .L_942)
.L_942:
        /*000c*/ 	.word	0x00000000
        /*0010*/ 	.short	0x0009
        /*0012*/ 	.short	0x0034
        /*0014*/ 	.byte	0x00, 0xf0, 0x11, 0x00


	//----- nvinfo : EIATTR_KPARAM_INFO
	.align		4
.L_943:
        /*0018*/ 	.byte	0x04, 0x17
        /*001a*/ 	.short	(.L_945 - .L_944)
.L_944:
        /*001c*/ 	.word	0x00000000
        /*0020*/ 	.short	0x0008
        /*0022*/ 	.short	0x0030
        /*0024*/ 	.byte	0x00, 0xf0, 0x11, 0x00


	//----- nvinfo : EIATTR_KPARAM_INFO
	.align		4
.L_945:
        /*0028*/ 	.byte	0x04, 0x17
        /*002a*/ 	.short	(.L_947 - .L_946)
.L_946:
        /*002c*/ 	.word	0x00000000
        /*0030*/ 	.short	0x0007
        /*0032*/ 	.short	0x002c
        /*0034*/ 	.byte	0x00, 0xf0, 0x11, 0x00


	//----- nvinfo : EIATTR_KPARAM_INFO
	.align		4
.L_947:
        /*0038*/ 	.byte	0x04, 0x17
        /*003a*/ 	.short	(.L_949 - .L_948)
.L_948:
        /*003c*/ 	.word	0x00000000
        /*0040*/ 	.short	0x0006
        /*0042*/ 	.short	0x0028
        /*0044*/ 	.byte	0x00, 0xf0, 0x11, 0x00


	//----- nvinfo : EIATTR_KPARAM_INFO
	.align		4
.L_949:
        /*0048*/ 	.byte	0x04, 0x17
        /*004a*/ 	.short	(.L_951 - .L_950)
.L_950:
        /*004c*/ 	.word	0x00000000
        /*0050*/ 	.short	0x0005
        /*0052*/ 	.short	0x0024
        /*0054*/ 	.byte	0x00, 0xf0, 0x11, 0x00


	//----- nvinfo : EIATTR_KPARAM_INFO
	.align		4
.L_951:
        /*0058*/ 	.byte	0x04, 0x17
        /*005a*/ 	.short	(.L_953 - .L_952)
.L_952:
        /*005c*/ 	.word	0x00000000
        /*0060*/ 	.short	0x0004
        /*0062*/ 	.short	0x0020
        /*0064*/ 	.byte	0x00, 0xf0, 0x11, 0x00


	//----- nvinfo : EIATTR_KPARAM_INFO
	.align		4
.L_953:
        /*0068*/ 	.byte	0x04, 0x17
        /*006a*/ 	.short	(.L_955 - .L_954)
.L_954:
        /*006c*/ 	.word	0x00000000
        /*0070*/ 	.short	0x0003
        /*0072*/ 	.short	0x0018
        /*0074*/ 	.byte	0x00, 0xf5, 0x21, 0x00


	//----- nvinfo : EIATTR_KPARAM_INFO
	.align		4
.L_955:
        /*0078*/ 	.byte	0x04, 0x17
        /*007a*/ 	.short	(.L_957 - .L_956)
.L_956:
        /*007c*/ 	.word	0x00000000
        /*0080*/ 	.short	0x0002
        /*0082*/ 	.short	0x0010
        /*0084*/ 	.byte	0x00, 0xf5, 0x21, 0x00


	//----- nvinfo : EIATTR_KPARAM_INFO
	.align		4
.L_957:
        /*0088*/ 	.byte	0x04, 0x17
        /*008a*/ 	.short	(.L_959 - .L_958)
.L_958:
        /*008c*/ 	.word	0x00000000
        /*0090*/ 	.short	0x0001
        /*0092*/ 	.short	0x0008
        /*0094*/ 	.byte	0x00, 0xf5, 0x21, 0x00


	//----- nvinfo : EIATTR_KPARAM_INFO
	.align		4
.L_959:
        /*0098*/ 	.byte	0x04, 0x17
        /*009a*/ 	.short	(.L_961 - .L_960)
.L_960:
        /*009c*/ 	.word	0x00000000
        /*00a0*/ 	.short	0x0000
        /*00a2*/ 	.short	0x0000
        /*00a4*/ 	.byte	0x00, 0xf5, 0x21, 0x00


	//----- nvinfo : EIATTR_SPARSE_MMA_MASK
	.align		4
.L_961:
        /*00a8*/ 	.byte	0x03, 0x50
        /*00aa*/ 	.short	0x0000


	//----- nvinfo : EIATTR_MAXREG_COUNT
	.align		4
        /*00ac*/ 	.byte	0x03, 0x1b
        /*00ae*/ 	.short	0x00ff


	//----- nvinfo : EIATTR_NUM_BARRIERS
	.align		4
        /*00b0*/ 	.byte	0x02, 0x4c
        /*00b2*/ 	.byte	0x01
	.zero		1


	//----- nvinfo : EIATTR_MERCURY_ISA_VERSION
	.align		4
        /*00b4*/ 	.byte	0x03, 0x5f
        /*00b6*/ 	.short	0x0101


	//----- nvinfo : EIATTR_VRC_CTA_INIT_COUNT
	.align		4
        /*00b8*/ 	.byte	0x02, 0x4a
	.zero		1
	.zero		1


	//----- nvinfo : EIATTR_EXIT_INSTR_OFFSETS
	.align		4
        /*00bc*/ 	.byte	0x04, 0x1c
        /*00be*/ 	.short	(.L_963 - .L_962)


	//   ....[0]....
.L_962:
        /*00c0*/ 	.word	0x00001270


	//   ....[1]....
        /*00c4*/ 	.word	0x000026a0


	//   ....[2]....
        /*00c8*/ 	.word	0x00002930


	//   ....[3]....
        /*00cc*/ 	.word	0x00002b70


	//   ....[4]....
        /*00d0*/ 	.word	0x00002db0


	//   ....[5]....
        /*00d4*/ 	.word	0x00002ff0


	//   ....[6]....
        /*00d8*/ 	.word	0x00003210


	//   ....[7]....
        /*00dc*/ 	.word	0x000033c0


	//   ....[8]....
        /*00e0*/ 	.word	0x00003680


	//   ....[9]....
        /*00e4*/ 	.word	0x000038c0


	//   ....[10]....
        /*00e8*/ 	.word	0x00003b00


	//   ....[11]....
        /*00ec*/ 	.word	0x00003d40


	//   ....[12]....
        /*00f0*/ 	.word	0x00003f60


	//----- nvinfo : EIATTR_CRS_STACK_SIZE
	.align		4
.L_963:
        /*00f4*/ 	.byte	0x04, 0x1e
        /*00f6*/ 	.short	(.L_965 - .L_964)
.L_964:
        /*00f8*/ 	.word	0x00000000


	//----- nvinfo : EIATTR_CBANK_PARAM_SIZE
	.align		4
.L_965:
        /*00fc*/ 	.byte	0x03, 0x19
        /*00fe*/ 	.short	0x0038


	//----- nvinfo : EIATTR_PARAM_CBANK
	.align		4
        /*0100*/ 	.byte	0x04, 0x0a
        /*0102*/ 	.short	(.L_967 - .L_966)
	.align		4
.L_966:
        /*0104*/ 	.word	index@(.nv.constant0.mul_mat_q40_stream_k_fixup_40_8_false)
        /*0108*/ 	.short	0x0380
        /*010a*/ 	.short	0x0038


	//----- nvinfo : EIATTR_SW_WAR
	.align		4
.L_967:
        /*010c*/ 	.byte	0x04, 0x36
        /*010e*/ 	.short	(.L_969 - .L_968)
.L_968:
        /*0110*/ 	.word	0x00000008
.L_969:


//--------------------- .nv.info.mul_mat_q40_40_8_false --------------------------
	.section	.nv.info.mul_mat_q40_40_8_false,"",@"SHT_CUDA_INFO"
	.sectionflags	@""
	.align	4


	//----- nvinfo : EIATTR_CUDA_API_VERSION
	.align		4
        /*0000*/ 	.byte	0x04, 0x37
        /*0002*/ 	.short	(.L_971 - .L_970)
.L_970:
        /*0004*/ 	.word	0x00000082


	//----- nvinfo : EIATTR_KPARAM_INFO
	.align		4
.L_971:
        /*0008*/ 	.byte	0x04, 0x17
        /*000a*/ 	.short	(.L_973 - .L_972)
.L_972:
        /*000c*/ 	.word	0x00000000
        /*0010*/ 	.short	0x0010
        /*0012*/ 	.short	0x0058
        /*0014*/ 	.byte	0x00, 0xf0, 0x11, 0x00


	//----- nvinfo : EIATTR_KPARAM_INFO
	.align		4
.L_973:
        /*0018*/ 	.byte	0x04, 0x17
        /*001a*/ 	.short	(.L_975 - .L_974)
.L_974:
        /*001c*/ 	.word	0x00000000
        /*0020*/ 	.short	0x000f
        /*0022*/ 	.short	0x0054
        /*0024*/ 	.byte	0x00, 0xf0, 0x11, 0x00


	//----- nvinfo : EIATTR_KPARAM_INFO
	.align		4
.L_975:
        /*0028*/ 	.byte	0x04, 0x17
        /*002a*/ 	.short	(.L_977 - .L_976)
.L_976:
        /*002c*/ 	.word	0x00000000
        /*0030*/ 	.short	0x000e
        /*0032*/ 	.short	0x0050
        /*0034*/ 	.byte	0x00, 0xf0, 0x11, 0x00


	//----- nvinfo : EIATTR_KPARAM_INFO
	.align		4
.L_977:
        /*0038*/ 	.byte	0x04, 0x17
        /*003a*/ 	.short	(.L_979 - .L_978)
.L_978:
        /*003c*/ 	.word	0x00000000
        /*0040*/ 	.short	0x000d
        /*0042*/ 	.short	0x004c
        /*0044*/ 	.byte	0x00, 0xf0, 0x11, 0x00


	//----- nvinfo : EIATTR_KPARAM_INFO
	.align		4
.L_979:
        /*0048*/ 	.byte	0x04, 0x17
        /*004a*/ 	.short	(.L_981 - .L_980)
.L_980:
        /*004c*/ 	.word	0x00000000
        /*0050*/ 	.short	0x000c
        /*0052*/ 	.short	0x0048
        /*0054*/ 	.byte	0x00, 0xf0, 0x11, 0x00


	//----- nvinfo : EIATTR_KPARAM_INFO
	.align		4
.L_981:
        /*0058*/ 	.byte	0x04, 0x17
        /*005a*/ 	.short	(.L_983 - .L_982)
.L_982:
        /*005c*/ 	.word	0x00000000
        /*0060*/ 	.short	0x000b
        /*0062*/ 	.short	0x0044
        /*0064*/ 	.byte	0x00, 0xf0, 0x11, 0x00


	//----- nvinfo : EIATTR_KPARAM_INFO
	.align		4
.L_983:
        /*0068*/ 	.byte	0x04, 0x17
        /*006a*/ 	.short	(.L_985 - .L_984)
.L_984:
        /*006c*/ 	.word	0x00000000
        /*0070*/ 	.short	0x000a
        /*0072*/ 	.short	0x0040
        /*0074*/ 	.byte	0x00, 0xf0, 0x11, 0x00


	//----- nvinfo : EIATTR_KPARAM_INFO
	.align		4
.L_985:
        /*0078*/ 	.byte	0x04, 0x17
        /*007a*/ 	.short	(.L_987 - .L_986)
.L_986:
        /*007c*/ 	.word	0x00000000
        /*0080*/ 	.short	0x0009
        /*0082*/ 	.short	0x003c
        /*0084*/ 	.byte	0x00, 0xf0, 0x11, 0x00


	//----- nvinfo : EIATTR_KPARAM_INFO
	.align		4
.L_987:
        /*0088*/ 	.byte	0x04, 0x17
        /*008a*/ 	.short	(.L_989 - .L_988)
.L_988:
        /*008c*/ 	.word	0x00000000
        /*0090*/ 	.short	0x0008
        /*0092*/ 	.short	0x0038
        /*0094*/ 	.byte	0x00, 0xf0, 0x11, 0x00


	//----- nvinfo : EIATTR_KPARAM_INFO
	.align		4
.L_989:
        /*0098*/ 	.byte	0x04, 0x17
        /*009a*/ 	.short	(.L_991 - .L_990)
.L_990:
        /*009c*/ 	.word	0x00000000
        /*00a0*/ 	.short	0x0007
        /*00a2*/ 	.short	0x0034
        /*00a4*/ 	.byte	0x00, 0xf0, 0x11, 0x00


	//----- nvinfo : EIATTR_KPARAM_INFO
	.align		4
.L_991:
        /*00a8*/ 	.byte	0x04, 0x17
        /*00aa*/ 	.short	(.L_993 - .L_992)
.L_992:
        /*00ac*/ 	.word	0x00000000
        /*00b0*/ 	.short	0x0006
        /*00b2*/ 	.short	0x0030
        /*00b4*/ 	.byte	0x00, 0xf0, 0x11, 0x00


	//----- nvinfo : EIATTR_KPARAM_INFO
	.align		4
.L_993:
        /*00b8*/ 	.byte	0x04, 0x17
        /*00ba*/ 	.short	(.L_995 - .L_994)
.L_994:
        /*00bc*/ 	.word	0x00000000
        /*00c0*/ 	.short	0x0005
        /*00c2*/ 	.short	0x0028
        /*00c4*/ 	.byte	0x00, 0xf5, 0x21, 0x00


	//----- nvinfo : EIATTR_KPARAM_INFO
	.align		4
.L_995:
        /*00c8*/ 	.byte	0x04, 0x17
        /*00ca*/ 	.short	(.L_997 - .L_996)
.L_996:
        /*00cc*/ 	.word	0x00000000
        /*00d0*/ 	.short	0x0004
        /*00d2*/ 	.short	0x0020
        /*00d4*/ 	.byte	0x00, 0xf5, 0x21, 0x00


	//----- nvinfo : EIATTR_KPARAM_INFO
	.align		4
.L_997:
        /*00d8*/ 	.byte	0x04, 0x17
        /*00da*/ 	.short	(.L_999 - .L_998)
.L_998:
        /*00dc*/ 	.word	0x00000000
        /*00e0*/ 	.short	0x0003
        /*00e2*/ 	.short	0x0018
        /*00e4*/ 	.byte	0x00, 0xf5, 0x21, 0x00


	//----- nvinfo : EIATTR_KPARAM_INFO
	.align		4
.L_999:
        /*00e8*/ 	.byte	0x04, 0x17
        /*00ea*/ 	.short	(.L_1001 - .L_1000)
.L_1000:
        /*00ec*/ 	.word	0x00000000
        /*00f0*/ 	.short	0x0002
        /*00f2*/ 	.short	0x0010
        /*00f4*/ 	.byte	0x00, 0xf5, 0x21, 0x00


	//----- nvinfo : EIATTR_KPARAM_INFO
	.align		4
.L_1001:
        /*00f8*/ 	.byte	0x04, 0x17
        /*00fa*/ 	.short	(.L_1003 - .L_1002)
.L_1002:
        /*00fc*/ 	.word	0x00000000
        /*0100*/ 	.short	0x0001
        /*0102*/ 	.short	0x0008
        /*0104*/ 	.byte	0x00, 0xf5, 0x21, 0x00


	//----- nvinfo : EIATTR_KPARAM_INFO
	.align		4
.L_1003:
        /*0108*/ 	.byte	0x04, 0x17
        /*010a*/ 	.short	(.L_1005 - .L_1004)
.L_1004:
        /*010c*/ 	.word	0x00000000
        /*0110*/ 	.short	0x0000
        /*0112*/ 	.short	0x0000
        /*0114*/ 	.byte	0x00, 0xf5, 0x21, 0x00


	//----- nvinfo : EIATTR_SPARSE_MMA_MASK
	.align		4
.L_1005:
        /*0118*/ 	.byte	0x03, 0x50
        /*011a*/ 	.short	0x0000


	//----- nvinfo : EIATTR_MAXREG_COUNT
	.align		4
        /*011c*/ 	.byte	0x03, 0x1b
        /*011e*/ 	.short	0x00ff


	//----- nvinfo : EIATTR_NUM_BARRIERS
	.align		4
        /*0120*/ 	.byte	0x02, 0x4c
        /*0122*/ 	.byte	0x01
	.zero		1


	//----- nvinfo : EIATTR_MERCURY_ISA_VERSION
	.align		4
        /*0124*/ 	.byte	0x03, 0x5f
        /*0126*/ 	.short	0x0101


	//----- nvinfo : EIATTR_VRC_CTA_INIT_COUNT
	.align		4
        /*0128*/ 	.byte	0x02, 0x4a
	.zero		1
	.zero		1


	//----- nvinfo : EIATTR_EXIT_INSTR_OFFSETS
	.align		4
        /*012c*/ 	.byte	0x04, 0x1c
        /*012e*/ 	.short	(.L_1007 - .L_1006)


	//   ....[0]....
.L_1006:
        /*0130*/ 	.word	0x000085e0


	//   ....[1]....
        /*0134*/ 	.word	0x00008db0


	//   ....[2]....
        /*0138*/ 	.word	0x0000ec40


	//----- nvinfo : EIATTR_MAX_THREADS
	.align		4
.L_1007:
        /*013c*/ 	.byte	0x04, 0x05
        /*013e*/ 	.short	(.L_1009 - .L_1008)
.L_1008:
        /*0140*/ 	.word	0x00000100
        /*0144*/ 	.word	0x00000001
        /*0148*/ 	.word	0x00000001


	//----- nvinfo : EIATTR_CRS_STACK_SIZE
	.align		4
.L_1009:
        /*014c*/ 	.byte	0x04, 0x1e
        /*014e*/ 	.short	(.L_1011 - .L_1010)
.L_1010:
        /*0150*/ 	.word	0x00000000


	//----- nvinfo : EIATTR_CBANK_PARAM_SIZE
	.align		4
.L_1011:
        /*0154*/ 	.byte	0x03, 0x19
        /*0156*/ 	.short	0x005c


	//----- nvinfo : EIATTR_PARAM_CBANK
	.align		4
        /*0158*/ 	.byte	0x04, 0x0a
        /*015a*/ 	.short	(.L_1013 - .L_1012)
	.align		4
.L_1012:
        /*015c*/ 	.word	index@(.nv.constant0.mul_mat_q40_40_8_false)
        /*0160*/ 	.short	0x0380
        /*0162*/ 	.short	0x005c


	//----- nvinfo : EIATTR_SW_WAR
	.align		4
.L_1013:
        /*0164*/ 	.byte	0x04, 0x36
        /*0166*/ 	.short	(.L_1015 - .L_1014)
.L_1014:
        /*0168*/ 	.word	0x00000008
.L_1015:


//--------------------- .nv.info.mul_mat_q40_stream_k_fixup_32_8_false --------------------------
	.section	.nv.info.mul_mat_q40_stream_k_fixup_32_8_false,"",@"SHT_CUDA_INFO"
	.sectionflags	@""
	.align	4


	//----- nvinfo : EIATTR_CUDA_API_VERSION
	.align		4
        /*0000*/ 	.byte	0x04, 0x37
        /*0002*/ 	.short	(.L_1017 - .L_1016)
.L_1016:
        /*0004*/ 	.word	0x00000082


	//----- nvinfo : EIATTR_KPARAM_INFO
	.align		4
.L_1017:
        /*0008*/ 	.byte	0x04, 0x17
        /*000a*/ 	.short	(.L_1019 - .L_1018)
.L_1018:
        /*000c*/ 	.word	0x00000000
        /*0010*/ 	.short	0x0009
        /*0012*/ 	.short	0x0034
        /*0014*/ 	.byte	0x00, 0xf0, 0x11, 0x00


	//----- nvinfo : EIATTR_KPARAM_INFO
	.align		4
.L_1019:
        /*0018*/ 	.byte	0x04, 0x17
        /*001a*/ 	.short	(.L_1021 - .L_1020)
.L_1020:
        /*001c*/ 	.word	0x00000000
        /*0020*/ 	.short	0x0008
        /*0022*/ 	.short	0x0030
        /*0024*/ 	.byte	0x00, 0xf0, 0x11, 0x00


	//----- nvinfo : EIATTR_KPARAM_INFO
	.align		4
.L_1021:
        /*0028*/ 	.byte	0x04, 0x17
        /*002a*/ 	.short	(.L_1023 - .L_1022)
.L_1022:
        /*002c*/ 	.word	0x00000000
        /*0030*/ 	.short	0x0007
        /*0032*/ 	.short	0x002c
        /*0034*/ 	.byte	0x00, 0xf0, 0x11, 0x00


	//----- nvinfo : EIATTR_KPARAM_INFO
	.align		4
.L_1023:
        /*0038*/ 	.byte	0x04, 0x17
        /*003a*/ 	.short	(.L_1025 - .L_1024)
.L_1024:
        /*003c*/ 	.word	0x00000000
        /*0040*/ 	.short	0x0006
        /*0042*/ 	.short	0x0028
        /*0044*/ 	.byte	0x00, 0xf0, 0x11, 0x00


	//----- nvinfo : EIATTR_KPARAM_INFO
	.align		4
.L_1025:
        /*0048*/ 	.byte	0x04, 0x17
        /*004a*/ 	.short	(.L_1027 - .L_1026)
.L_1026:
        /*004c*/ 	.word	0x00000000
        /*0050*/ 	.short	0x0005
        /*0052*/ 	.short	0x0024
        /*0054*/ 	.byte	0x00, 0xf0, 0x11, 0x00


	//----- nvinfo : EIATTR_KPARAM_INFO
	.align		4
.L_1027:
        /*0058*/ 	.byte	0x04, 0x17
        /*005a*/ 	.short	(.L_1029 - .L_1028)
.L_1028:
        /*005c*/ 	.word	0x00000000
        /*0060*/ 	.short	0x0004
        /*0062*/ 	.short	0x0020
        /*0064*/ 	.byte	0x00, 0xf0, 0x11, 0x00


	//----- nvinfo : EIATTR_KPARAM_INFO
	.align		4
.L_1029:
        /*0068*/ 	.byte	0x04, 0x17
        /*006a*/ 	.short	(.L_1031 - .L_1030)
.L_1030:
        /*006c*/ 	.word	0x00000000
        /*0070*/ 	.short	0x0003
        /*0072*/ 	.short	0x0018
        /*0074*/ 	.byte	0x00, 0xf5, 0x21, 0x00


	//----- nvinfo : EIATTR_KPARAM_INFO
	.align		4
.L_1031:
        /*0078*/ 	.byte	0x04, 0x17
        /*007a*/ 	.short	(.L_1033 - .L_1032)
.L_1032:
        /*007c*/ 	.word	0x00000000
        /*0080*/ 	.short	0x0002
        /*0082*/ 	.short	0x0010
        /*0084*/ 	.byte	0x00, 0xf5, 0x21, 0x00


	//----- nvinfo : EIATTR_KPARAM_INFO
	.align		4
.L_1033:
        /*0088*/ 	.byte	0x04, 0x17
        /*008a*/ 	.short	(.L_1035 - .L_1034)
.L_1034:
        /*008c*/ 	.word	0x00000000
        /*0090*/ 	.short	0x0001
        /*0092*/ 	.short	0x0008
        /*0094*/ 	.byte	0x00, 0xf5, 0x21, 0x00


	//----- nvinfo : EIATTR_KPARAM_INFO
	.align		4
.L_1035:
        /*0098*/ 	.byte	0x04, 0x17
        /*009a*/ 	.short	(.L_1037 - .L_1036)
.L_1036:
        /*009c*/ 	.word	0x00000000
        /*00a0*/ 	.short	0x0000
        /*00a2*/ 	.short	0x0000
        /*00a4*/ 	.byte	0x00, 0xf5, 0x21, 0x00


	//----- nvinfo : EIATTR_SPARSE_MMA_MASK
	.align		4
.L_1037:
        /*00a8*/ 	.byte	0x03, 0x50
        /*00aa*/ 	.short	0x0000


	//----- nvinfo : EIATTR_MAXREG_COUNT
	.align		4
        /*00ac*/ 	.byte	0x03, 0x1b
        /*00ae*/ 	.short	0x00ff


	//----- nvinfo : EIATTR_NUM_BARRIERS
	.align		4
        /*00b0*/ 	.byte	0x02, 0x4c
        /*00b2*/ 	.byte	0x01
	.zero		1


	//----- nvinfo : EIATTR_MERCURY_ISA_VERSION
	.align		4
        /*00b4*/ 	.byte	0x03, 0x5f
        /*00b6*/ 	.short	0x0101


	//----- nvinfo : EIATTR_VRC_CTA_INIT_COUNT
	.align		4
        /*00b8*/ 	.byte	0x02, 0x4a
	.zero		1
	.zero		1


	//----- nvinfo : EIATTR_EXIT_INSTR_OFFSETS
	.align		4
        /*00bc*/ 	.byte	0x04, 0x1c
        /*00be*/ 	.short	(.L_1039 - .L_1038)


	//   ....[0]....
.L_1038:
        /*00c0*/ 	.word	0x00001270


	//   ....[1]....
        /*00c4*/ 	.word	0x00002650


	//   ....[2]....
        /*00c8*/ 	.word	0x000028d0


	//   ....[3]....
        /*00cc*/ 	.word	0x00002b10


	//   ....[4]....
        /*00d0*/ 	.word	0x00002d50


	//   ....[5]....
        /*00d4*/ 	.word	0x00002f70


	//   ....[6]....
        /*00d8*/ 	.word	0x00003130


	//   ....[7]....
        /*00dc*/ 	.word	0x000033f0


	//   ....[8]....
        /*00e0*/ 	.word	0x00003630


	//   ....[9]....
        /*00e4*/ 	.word	0x00003870


	//   ....[10]....
        /*00e8*/ 	.word	0x00003a90


	//----- nvinfo : EIATTR_CRS_STACK_SIZE
	.align		4
.L_1039:
        /*00ec*/ 	.byte	0x04, 0x1e
        /*00ee*/ 	.short	(.L_1041 - .L_1040)
.L_1040:
        /*00f0*/ 	.word	0x00000000


	//----- nvinfo : EIATTR_CBANK_PARAM_SIZE
	.align		4
.L_1041:
        /*00f4*/ 	.byte	0x03, 0x19
        /*00f6*/ 	.short	0x0038


	//----- nvinfo : EIATTR_PARAM_CBANK
	.align		4
        /*00f8*/ 	.byte	0x04, 0x0a
        /*00fa*/ 	.short	(.L_1043 - .L_1042)
	.align		4
.L_1042:
        /*00fc*/ 	.word	index@(.nv.constant0.mul_mat_q40_stream_k_fixup_32_8_false)
        /*0100*/ 	.short	0x0380
        /*0102*/ 	.short	0x0038


	//----- nvinfo : EIATTR_SW_WAR
	.align		4
.L_1043:
        /*0104*/ 	.byte	0x04, 0x36
        /*0106*/ 	.short	(.L_1045 - .L_1044)
.L_1044:
        /*0108*/ 	.word	0x00000008
.L_1045:


//--------------------- .nv.info.mul_mat_q40_32_8_false --------------------------
	.section	.nv.info.mul_mat_q40_32_8_false,"",@"SHT_CUDA_INFO"
	.sectionflags	@""
	.align	4


	//----- nvinfo : EIATTR_CUDA_API_VERSION
	.align		4
        /*0000*/ 	.byte	0x04, 0x37
        /*0002*/ 	.short	(.L_1047 - .L_1046)
.L_1046:
        /*0004*/ 	.word	0x00000082


	//----- nvinfo : EIATTR_KPARAM_INFO
	.align		4
.L_1047:
        /*0008*/ 	.byte	0x04, 0x17
        /*000a*/ 	.short	(.L_1049 - .L_1048)
.L_1048:
        /*000c*/ 	.word	0x00000000
        /*0010*/ 	.short	0x0010
        /*0012*/ 	.short	0x0058
        /*0014*/ 	.byte	0x00, 0xf0, 0x11, 0x00


	//----- nvinfo : EIATTR_KPARAM_INFO
	.align		4
.L_1049:
        /*0018*/ 	.byte	0x04, 0x17
        /*001a*/ 	.short	(.L_1051 - .L_1050)
.L_1050:
        /*001c*/ 	.word	0x00000000
        /*0020*/ 	.short	0x000f
        /*0022*/ 	.short	0x0054
        /*0024*/ 	.byte	0x00, 0xf0, 0x11, 0x00


	//----- nvinfo : EIATTR_KPARAM_INFO
	.align		4
.L_1051:
        /*0028*/ 	.byte	0x04, 0x17
        /*002a*/ 	.short	(.L_1053 - .L_1052)
.L_1052:
        /*002c*/ 	.word	0x00000000
        /*0030*/ 	.short	0x000e
        /*0032*/ 	.short	0x0050
        /*0034*/ 	.byte	0x00, 0xf0, 0x11, 0x00


	//----- nvinfo : EIATTR_KPARAM_INFO
	.align		4
.L_1053:
        /*0038*/ 	.byte	0x04, 0x17
        /*003a*/ 	.short	(.L_1055 - .L_1054)
.L_1054:
        /*003c*/ 	.word	0x00000000
        /*0040*/ 	.short	0x000d
        /*0042*/ 	.short	0x004c
        /*0044*/ 	.byte	0x00, 0xf0, 0x11, 0x00


	//----- nvinfo : EIATTR_KPARAM_INFO
	.align		4
.L_1055:
        /*0048*/ 	.byte	0x04, 0x17
        /*004a*/ 	.short	(.L_1057 - .L_1056)
.L_1056:
        /*004c*/ 	.word	0x00000000
        /*0050*/ 	.short	0x000c
        /*0052*/ 	.short	0x0048
        /*0054*/ 	.byte	0x00, 0xf0, 0x11, 0x00


	//----- nvinfo : EIATTR_KPARAM_INFO
	.align		4
.L_1057:
        /*0058*/ 	.byte	0x04, 0x17
        /*005a*/ 	.short	(.L_1059 - .L_1058)
.L_1058:
        /*005c*/ 	.word	0x00000000
        /*0060*/ 	.short	0x000b
        /*0062*/ 	.short	0x0044
        /*0064*/ 	.byte	0x00, 0xf0, 0x11, 0x00


	//----- nvinfo : EIATTR_KPARAM_INFO
	.align		4
.L_1059:
        /*0068*/ 	.byte	0x04, 0x17
        /*006a*/ 	.short	(.L_1061 - .L_1060)
.L_1060:
        /*006c*/ 	.word	0x00000000
        /*0070*/ 	.short	0x000a
        /*0072*/ 	.short	0x0040
        /*0074*/ 	.byte	0x00, 0xf0, 0x11, 0x00


	//----- nvinfo : EIATTR_KPARAM_INFO
	.align		4
.L_1061:
        /*0078*/ 	.byte	0x04, 0x17
        /*007a*/ 	.short	(.L_1063 - .L_1062)
.L_1062:
        /*007c*/ 	.word	0x00000000
        /*0080*/ 	.short	0x0009
        /*0082*/ 	.short	0x003c
        /*0084*/ 	.byte	0x00, 0xf0, 0x11, 0x00


	//----- nvinfo : EIATTR_KPARAM_INFO
	.align		4
.L_1063:
        /*0088*/ 	.byte	0x04, 0x17
        /*008a*/ 	.short	(.L_1065 - .L_1064)
.L_1064:
        /*008c*/ 	.word	0x00000000
        /*0090*/ 	.short	0x0008
        /*0092*/ 	.short	0x0038
        /*0094*/ 	.byte	0x00, 0xf0, 0x11, 0x00


	//----- nvinfo : EIATTR_KPARAM_INFO
	.align		4
.L_1065:
        /*0098*/ 	.byte	0x04, 0x17
        /*009a*/ 	.short	(.L_1067 - .L_1066)
.L_1066:
        /*009c*/ 	.word	0x00000000
        /*00a0*/ 	.short	0x0007
        /*00a2*/ 	.short	0x0034
        /*00a4*/ 	.byte	0x00, 0xf0, 0x11, 0x00


	//----- nvinfo : EIATTR_KPARAM_INFO
	.align		4
.L_1067:
        /*00a8*/ 	.byte	0x04, 0x17
        /*00aa*/ 	.short	(.L_1069 - .L_1068)
.L_1068:
        /*00ac*/ 	.word	0x00000000
        /*00b0*/ 	.short	0x0006
        /*00b2*/ 	.short	0x0030
        /*00b4*/ 	.byte	0x00, 0xf0, 0x11, 0x00


	//----- nvinfo : EIATTR_KPARAM_INFO
	.align		4
.L_1069:
        /*00b8*/ 	.byte	0x04, 0x17
        /*00ba*/ 	.short	(.L_1071 - .L_1070)
.L_1070:
        /*00bc*/ 	.word	0x00000000
        /*00c0*/ 	.short	0x0005
        /*00c2*/ 	.short	0x0028
        /*00c4*/ 	.byte	0x00, 0xf5, 0x21, 0x00


	//----- nvinfo : EIATTR_KPARAM_INFO
	.align		4
.L_1071:
        /*00c8*/ 	.byte	0x04, 0x17
        /*00ca*/ 	.short	(.L_1073 - .L_1072)
.L_1072:
        /*00cc*/ 	.word	0x00000000
        /*00d0*/ 	.short	0x0004
        /*00d2*/ 	.short	0x0020
        /*00d4*/ 	.byte	0x00, 0xf5, 0x21, 0x00


	//----- nvinfo : EIATTR_KPARAM_INFO
	.align		4
.L_1073:
        /*00d8*/ 	.byte	0x04, 0x17
        /*00da*/ 	.short	(.L_1075 - .L_1074)
.L_1074:
        /*00dc*/ 	.word	0x00000000
        /*00e0*/ 	.short	0x0003
        /*00e2*/ 	.short	0x0018
        /*00e4*/ 	.byte	0x00, 0xf5, 0x21, 0x00


	//----- nvinfo : EIATTR_KPARAM_INFO
	.align		4
.L_1075:
        /*00e8*/ 	.byte	0x04, 0x17
        /*00ea*/ 	.short	(.L_1077 - .L_1076)
.L_1076:
        /*00ec*/ 	.word	0x00000000
        /*00f0*/ 	.short	0x0002
        /*00f2*/ 	.short	0x0010
        /*00f4*/ 	.byte	0x00, 0xf5, 0x21, 0x00


	//----- nvinfo : EIATTR_KPARAM_INFO
	.align		4
.L_1077:
        /*00f8*/ 	.byte	0x04, 0x17
        /*00fa*/ 	.short	(.L_1079 - .L_1078)
.L_1078:
        /*00fc*/ 	.word	0x00000000
        /*0100*/ 	.short	0x0001
        /*0102*/ 	.short	0x0008
        /*0104*/ 	.byte	0x00, 0xf5, 0x21, 0x00


	//----- nvinfo : EIATTR_KPARAM_INFO
	.align		4
.L_1079:
        /*0108*/ 	.byte	0x04, 0x17
        /*010a*/ 	.short	(.L_1081 - .L_1080)
.L_1080:
        /*010c*/ 	.word	0x00000000
        /*0110*/ 	.short	0x0000
        /*0112*/ 	.short	0x0000
        /*0114*/ 	.byte	0x00, 0xf5, 0x21, 0x00


	//----- nvinfo : EIATTR_SPARSE_MMA_MASK
	.align		4
.L_1081:
        /*0118*/ 	.byte	0x03, 0x50
        /*011a*/ 	.short	0x0000


	//----- nvinfo : EIATTR_MAXREG_COUNT
	.align		4
        /*011c*/ 	.byte	0x03, 0x1b
        /*011e*/ 	.short	0x00ff


	//----- nvinfo : EIATTR_NUM_BARRIERS
	.align		4
        /*0120*/ 	.byte	0x02, 0x4c
        /*0122*/ 	.byte	0x01
	.zero		1


	//----- nvinfo : EIATTR_MERCURY_ISA_VERSION
	.align		4
        /*0124*/ 	.byte	0x03, 0x5f
        /*0126*/ 	.short	0x0101


	//----- nvinfo : EIATTR_VRC_CTA_INIT_COUNT
	.align		4
        /*0128*/ 	.byte	0x02, 0x4a
	.zero		1
	.zero		1


	//----- nvinfo : EIATTR_EXIT_INSTR_OFFSETS
	.align		4
        /*012c*/ 	.byte	0x04, 0x1c
        /*012e*/ 	.short	(.L_1083 - .L_1082)


	//   ....[0]....
.L_1082:
        /*0130*/ 	.word	0x00007990


	//   ....[1]....
        /*0134*/ 	.word	0x00008160


	//   ....[2]....
        /*0138*/ 	.word	0x0000d5f0


	//----- nvinfo : EIATTR_MAX_THREADS
	.align		4
.L_1083:
        /*013c*/ 	.byte	0x04, 0x05
        /*013e*/ 	.short	(.L_1085 - .L_1084)
.L_1084:
        /*0140*/ 	.word	0x00000100
        /*0144*/ 	.word	0x00000001
        /*0148*/ 	.word	0x00000001


	//----- nvinfo : EIATTR_CRS_STACK_SIZE
	.align		4
.L_1085:
        /*014c*/ 	.byte	0x04, 0x1e
        /*014e*/ 	.short	(.L_1087 - .L_1086)
.L_1086:
        /*0150*/ 	.word	0x00000000


	//----- nvinfo : EIATTR_CBANK_PARAM_SIZE
	.align		4
.L_1087:
        /*0154*/ 	.byte	0x03, 0x19
        /*0156*/ 	.short	0x005c


	//----- nvinfo : EIATTR_PARAM_CBANK
	.align		4
        /*0158*/ 	.byte	0x04, 0x0a
        /*015a*/ 	.short	(.L_1089 - .L_1088)
	.align		4
.L_1088:
        /*015c*/ 	.word	index@(.nv.constant0.mul_mat_q40_32_8_false)
        /*0160*/ 	.short	0x0380
        /*0162*/ 	.short	0x005c


	//----- nvinfo : EIATTR_SW_WAR
	.align		4
.L_1089:
        /*0164*/ 	.byte	0x04, 0x36
        /*0166*/ 	.short	(.L_1091 - .L_1090)
.L_1090:
        /*0168*/ 	.word	0x00000008
.L_1091:


//--------------------- .nv.info.mul_mat_q40_stream_k_fixup_24_8_false --------------------------
	.section	.nv.info.mul_mat_q40_stream_k_fixup_24_8_false,"",@"SHT_CUDA_INFO"
	.sectionflags	@""
	.align	4


	//----- nvinfo : EIATTR_CUDA_API_VERSION
	.align		4
        /*0000*/ 	.byte	0x04, 0x37
        /*0002*/ 	.short	(.L_1093 - .L_1092)
.L_1092:
        /*0004*/ 	.word	0x00000082


	//----- nvinfo : EIATTR_KPARAM_INFO
	.align		4
.L_1093:
        /*0008*/ 	.byte	0x04, 0x17
        /*000a*/ 	.short	(.L_1095 - .L_1094)
.L_1094:
        /*000c*/ 	.word	0x00000000
        /*0010*/ 	.short	0x0009
        /*0012*/ 	.short	0x0034
        /*0014*/ 	.byte	0x00, 0xf0, 0x11, 0x00


	//----- nvinfo : EIATTR_KPARAM_INFO
	.align		4
.L_1095:
        /*0018*/ 	.byte	0x04, 0x17
        /*001a*/ 	.short	(.L_1097 - .L_1096)
.L_1096:
        /*001c*/ 	.word	0x00000000
        /*0020*/ 	.short	0x0008
        /*0022*/ 	.short	0x0030
        /*0024*/ 	.byte	0x00, 0xf0, 0x11, 0x00


	//----- nvinfo : EIATTR_KPARAM_INFO
	.align		4
.L_1097:
        /*0028*/ 	.byte	0x04, 0x17
        /*002a*/ 	.short	(.L_1099 - .L_1098)
.L_1098:
        /*002c*/ 	.word	0x00000000
        /*0030*/ 	.short	0x0007
        /*0032*/ 	.short	0x002c
        /*0034*/ 	.byte	0x00, 0xf0, 0x11, 0x00


	//----- nvinfo : EIATTR_KPARAM_INFO
	.align		4
.L_1099:
        /*0038*/ 	.byte	0x04, 0x17
        /*003a*/ 	.short	(.L_1101 - .L_1100)
.L_1100:
        /*003c*/ 	.word	0x00000000
        /*0040*/ 	.short	0x0006
        /*0042*/ 	.short	0x0028
        /*0044*/ 	.byte	0x00, 0xf0, 0x11, 0x00


	//----- nvinfo : EIATTR_KPARAM_INFO
	.align		4
.L_1101:
        /*0048*/ 	.byte	0x04, 0x17
        /*004a*/ 	.short	(.L_1103 - .L_1102)
.L_1102:
        /*004c*/ 	.word	0x00000000
        /*0050*/ 	.short	0x0005
        /*0052*/ 	.short	0x0024
        /*0054*/ 	.byte	0x00, 0xf0, 0x11, 0x00


	//----- nvinfo : EIATTR_KPARAM_INFO
	.align		4
.L_1103:
        /*0058*/ 	.byte	0x04, 0x17
        /*005a*/ 	.short	(.L_1105 - .L_1104)
.L_1104:
        /*005c*/ 	.word	0x00000000
        /*0060*/ 	.short	0x0004
        /*0062*/ 	.short	0x0020
        /*0064*/ 	.byte	0x00, 0xf0, 0x11, 0x00


	//----- nvinfo : EIATTR_KPARAM_INFO
	.align		4
.L_1105:
        /*0068*/ 	.byte	0x04, 0x17
        /*006a*/ 	.short	(.L_1107 - .L_1106)
.L_1106:
        /*006c*/ 	.word	0x00000000
        /*0070*/ 	.short	0x0003
        /*0072*/ 	.short	0x0018
        /*0074*/ 	.byte	0x00, 0xf5, 0x21, 0x00


	//----- nvinfo : EIATTR_KPARAM_INFO
	.align		4
.L_1107:
        /*0078*/ 	.byte	0x04, 0x17
        /*007a*/ 	.short	(.L_1109 - .L_1108)
.L_1108:
        /*007c*/ 	.word	0x00000000
        /*0080*/ 	.short	0x0002
        /*0082*/ 	.short	0x0010
        /*0084*/ 	.byte	0x00, 0xf5, 0x21, 0x00


	//----- nvinfo : EIATTR_KPARAM_INFO
	.align		4
.L_1109:
        /*0088*/ 	.byte	0x04, 0x17
        /*008a*/ 	.short	(.L_1111 - .L_1110)
.L_1110:
        /*008c*/ 	.word	0x00000000
        /*0090*/ 	.short	0x0001
        /*0092*/ 	.short	0x0008
        /*0094*/ 	.byte	0x00, 0xf5, 0x21, 0x00


	//----- nvinfo : EIATTR_KPARAM_INFO
	.align		4
.L_1111:
        /*0098*/ 	.byte	0x04, 0x17
        /*009a*/ 	.short	(.L_1113 - .L_1112)
.L_1112:
        /*009c*/ 	.word	0x00000000
        /*00a0*/ 	.short	0x0000
        /*00a2*/ 	.short	0x0000
        /*00a4*/ 	.byte	0x00, 0xf5, 0x21, 0x00


	//----- nvinfo : EIATTR_SPARSE_MMA_MASK
	.align		4
.L_1113:
        /*00a8*/ 	.byte	0x03, 0x50
        /*00aa*/ 	.short	0x0000


	//----- nvinfo : EIATTR_MAXREG_COUNT
	.align		4
        /*00ac*/ 	.byte	0x03, 0x1b
        /*00ae*/ 	.short	0x00ff


	//----- nvinfo : EIATTR_NUM_BARRIERS
	.align		4
        /*00b0*/ 	.byte	0x02, 0x4c
        /*00b2*/ 	.byte	0x01
	.zero		1


	//----- nvinfo : EIATTR_MERCURY_ISA_VERSION
	.align		4
        /*00b4*/ 	.byte	0x03, 0x5f
        /*00b6*/ 	.short	0x0101


	//----- nvinfo : EIATTR_VRC_CTA_INIT_COUNT
	.align		4
        /*00b8*/ 	.byte	0x02, 0x4a
	.zero		1
	.zero		1


	//----- nvinfo : EIATTR_EXIT_INSTR_OFFSETS
	.align		4
        /*00bc*/ 	.byte	0x04, 0x1c
        /*00be*/ 	.short	(.L_1115 - .L_1114)


	//   ....[0]....
.L_1114:
        /*00c0*/ 	.word	0x00001290


	//   ....[1]....
        /*00c4*/ 	.word	0x00002630


	//   ....[2]....
        /*00c8*/ 	.word	0x000028c0


	//   ....[3]....
        /*00cc*/ 	.word	0x00002b00


	//   ....[4]....
        /*00d0*/ 	.word	0x00002d20


	//   ....[5]....
        /*00d4*/ 	.word	0x00002ed0


	//   ....[6]....
        /*00d8*/ 	.word	0x00003190


	//   ....[7]....
        /*00dc*/ 	.word	0x000033d0


	//   ....[8]....
        /*00e0*/ 	.word	0x000035f0


	//----- nvinfo : EIATTR_CRS_STACK_SIZE
	.align		4
.L_1115:
        /*00e4*/ 	.byte	0x04, 0x1e
        /*00e6*/ 	.short	(.L_1117 - .L_1116)
.L_1116:
        /*00e8*/ 	.word	0x00000000


	//----- nvinfo : EIATTR_CBANK_PARAM_SIZE
	.align		4
.L_1117:
        /*00ec*/ 	.byte	0x03, 0x19
        /*00ee*/ 	.short	0x0038


	//----- nvinfo : EIATTR_PARAM_CBANK
	.align		4
        /*00f0*/ 	.byte	0x04, 0x0a
        /*00f2*/ 	.short	(.L_1119 - .L_1118)
	.align		4
.L_1118:
        /*00f4*/ 	.word	index@(.nv.constant0.mul_mat_q40_stream_k_fixup_24_8_false)
        /*00f8*/ 	.short	0x0380
        /*00fa*/ 	.short	0x0038


	//----- nvinfo : EIATTR_SW_WAR
	.align		4
.L_1119:
        /*00fc*/ 	.byte	0x04, 0x36
        /*00fe*/ 	.short	(.L_1121 - .L_1120)
.L_1120:
        /*0100*/ 	.word	0x00000008
.L_1121:


//--------------------- .nv.info.mul_mat_q40_24_8_false --------------------------
	.section	.nv.info.mul_mat_q40_24_8_false,"",@"SHT_CUDA_INFO"
	.sectionflags	@""
	.align	4


	//----- nvinfo : EIATTR_CUDA_API_VERSION
	.align		4
        /*0000*/ 	.byte	0x04, 0x37
        /*0002*/ 	.short	(.L_1123 - .L_1122)
.L_1122:
        /*0004*/ 	.word	0x00000082


	//----- nvinfo : EIATTR_KPARAM_INFO
	.align		4
.L_1123:
        /*0008*/ 	.byte	0x04, 0x17
        /*000a*/ 	.short	(.L_1125 - .L_1124)
.L_1124:
        /*000c*/ 	.word	0x00000000
        /*0010*/ 	.short	0x0010
        /*0012*/ 	.short	0x0058
        /*0014*/ 	.byte	0x00, 0xf0, 0x11, 0x00


	//----- nvinfo : EIATTR_KPARAM_INFO
	.align		4
.L_1125:
        /*0018*/ 	.byte	0x04, 0x17
        /*001a*/ 	.short	(.L_1127 - .L_1126)
.L_1126:
        /*001c*/ 	.word	0x00000000
        /*0020*/ 	.short	0x000f
        /*0022*/ 	.short	0x0054
        /*0024*/ 	.byte	0x00, 0xf0, 0x11, 0x00


	//----- nvinfo : EIATTR_KPARAM_INFO
	.align		4
.L_1127:
        /*0028*/ 	.byte	0x04, 0x17
        /*002a*/ 	.short	(.L_1129 - .L_1128)
.L_1128:
        /*002c*/ 	.word	0x00000000
        /*0030*/ 	.short	0x000e
        /*0032*/ 	.short	0x0050
        /*0034*/ 	.byte	0x00, 0xf0, 0x11, 0x00


	//----- nvinfo : EIATTR_KPARAM_INFO
	.align		4
.L_1129:
        /*0038*/ 	.byte	0x04, 0x17
        /*003a*/ 	.short	(.L_1131 - .L_1130)
.L_1130:
        /*003c*/ 	.word	0x00000000
        /*0040*/ 	.short	0x000d
        /*0042*/ 	.short	0x004c
        /*0044*/ 	.byte	0x00, 0xf0, 0x11, 0x00


	//----- nvinfo : EIATTR_KPARAM_INFO
	.align		4
.L_1131:
        /*0048*/ 	.byte	0x04, 0x17
        /*004a*/ 	.short	(.L_1133 - .L_1132)
.L_1132:
        /*004c*/ 	.word	0x00000000
        /*0050*/ 	.short	0x000c
        /*0052*/ 	.short	0x0048
        /*0054*/ 	.byte	0x00, 0xf0, 0x11, 0x00


	//----- nvinfo : EIATTR_KPARAM_INFO
	.align		4
.L_1133:
        /*0058*/ 	.byte	0x04, 0x17
        /*005a*/ 	.short	(.L_1135 - .L_1134)
.L_1134:
        /*005c*/ 	.word	0x00000000
        /*0060*/ 	.short	0x000b
        /*0062*/ 	.short	0x0044
        /*0064*/ 	.byte	0x00, 0xf0, 0x11, 0x00


	//----- nvinfo : EIATTR_KPARAM_INFO
	.align		4
.L_1135:
        /*0068*/ 	.byte	0x04, 0x17
        /*006a*/ 	.short	(.L_1137 - .L_1136)
.L_1136:
        /*006c*/ 	.word	0x00000000
        /*0070*/ 	.short	0x000a
        /*0072*/ 	.short	0x0040
        /*0074*/ 	.byte	0x00, 0xf0, 0x11, 0x00


	//----- nvinfo : EIATTR_KPARAM_INFO
	.align		4
.L_1137:
        /*0078*/ 	.byte	0x04, 0x17
        /*007a*/ 	.short	(.L_1139 - .L_1138)
.L_1138:
        /*007c*/ 	.word	0x00000000
        /*0080*/ 	.short	0x0009
        /*0082*/ 	.short	0x003c
        /*0084*/ 	.byte	0x00, 0xf0, 0x11, 0x00


	//----- nvinfo : EIATTR_KPARAM_INFO
	.align		4
.L_1139:
        /*0088*/ 	.byte	0x04, 0x17
        /*008a*/ 	.short	(.L_1141 - .L_1140)
.L_1140:
        /*008c*/ 	.word	0x00000000
        /*0090*/ 	.short	0x0008
        /*0092*/ 	.short	0x0038
        /*0094*/ 	.byte	0x00, 0xf0, 0x11, 0x00


	//----- nvinfo : EIATTR_KPARAM_INFO
	.align		4
.L_1141:
        /*0098*/ 	.byte	0x04, 0x17
        /*009a*/ 	.short	(.L_1143 - .L_1142)
.L_1142:
        /*009c*/ 	.word	0x00000000
        /*00a0*/ 	.short	0x0007
        /*00a2*/ 	.short	0x0034
        /*00a4*/ 	.byte	0x00, 0xf0, 0x11, 0x00


	//----- nvinfo : EIATTR_KPARAM_INFO
	.align		4
.L_1143:
        /*00a8*/ 	.byte	0x04, 0x17
        /*00aa*/ 	.short	(.L_1145 - .L_1144)
.L_1144:
        /*00ac*/ 	.word	0x00000000
        /*00b0*/ 	.short	0x0006
        /*00b2*/ 	.short	0x0030
        /*00b4*/ 	.byte	0x00, 0xf0, 0x11, 0x00


	//----- nvinfo : EIATTR_KPARAM_INFO
	.align		4
.L_1145:
        /*00b8*/ 	.byte	0x04, 0x17
        /*00ba*/ 	.short	(.L_1147 - .L_1146)
.L_1146:
        /*00bc*/ 	.word	0x00000000
        /*00c0*/ 	.short	0x0005
        /*00c2*/ 	.short	0x0028
        /*00c4*/ 	.byte	0x00, 0xf5, 0x21, 0x00


	//----- nvinfo : EIATTR_KPARAM_INFO
	.align		4
.L_1147:
        /*00c8*/ 	.byte	0x04, 0x17
        /*00ca*/ 	.short	(.L_1149 - .L_1148)
.L_1148:
        /*00cc*/ 	.word	0x00000000
        /*00d0*/ 	.short	0x0004
        /*00d2*/ 	.short	0x0020
        /*00d4*/ 	.byte	0x00, 0xf5, 0x21, 0x00


	//----- nvinfo : EIATTR_KPARAM_INFO
	.align		4
.L_1149:
        /*00d8*/ 	.byte	0x04, 0x17
        /*00da*/ 	.short	(.L_1151 - .L_1150)
.L_1150:
        /*00dc*/ 	.word	0x00000000
        /*00e0*/ 	.short	0x0003
        /*00e2*/ 	.short	0x0018
        /*00e4*/ 	.byte	0x00, 0xf5, 0x21, 0x00


	//----- nvinfo : EIATTR_KPARAM_INFO
	.align		4
.L_1151:
        /*00e8*/ 	.byte	0x04, 0x17
        /*00ea*/ 	.short	(.L_1153 - .L_1152)
.L_1152:
        /*00ec*/ 	.word	0x00000000
        /*00f0*/ 	.short	0x0002
        /*00f2*/ 	.short	0x0010
        /*00f4*/ 	.byte	0x00, 0xf5, 0x21, 0x00


	//----- nvinfo : EIATTR_KPARAM_INFO
	.align		4
.L_1153:
        /*00f8*/ 	.byte	0x04, 0x17
        /*00fa*/ 	.short	(.L_1155 - .L_1154)
.L_1154:
        /*00fc*/ 	.word	0x00000000
        /*0100*/ 	.short	0x0001
        /*0102*/ 	.short	0x0008
        /*0104*/ 	.byte	0x00, 0xf5, 0x21, 0x00


	//----- nvinfo : EIATTR_KPARAM_INFO
	.align		4
.L_1155:
        /*0108*/ 	.byte	0x04, 0x17
        /*010a*/ 	.short	(.L_1157 - .L_1156)
.L_1156:
        /*010c*/ 	.word	0x00000000
        /*0110*/ 	.short	0x0000
        /*0112*/ 	.short	0x0000
        /*0114*/ 	.byte	0x00, 0xf5, 0x21, 0x00


	//----- nvinfo : EIATTR_SPARSE_MMA_MASK
	.align		4
.L_1157:
        /*0118*/ 	.byte	0x03, 0x50
        /*011a*/ 	.short	0x0000


	//----- nvinfo : EIATTR_MAXREG_COUNT
	.align		4
        /*011c*/ 	.byte	0x03, 0x1b
        /*011e*/ 	.short	0x00ff


	//----- nvinfo : EIATTR_NUM_BARRIERS
	.align		4
        /*0120*/ 	.byte	0x02, 0x4c
        /*0122*/ 	.byte	0x01
	.zero		1


	//----- nvinfo : EIATTR_MERCURY_ISA_VERSION
	.align		4
        /*0124*/ 	.byte	0x03, 0x5f
        /*0126*/ 	.short	0x0101


	//----- nvinfo : EIATTR_VRC_CTA_INIT_COUNT
	.align		4
        /*0128*/ 	.byte	0x02, 0x4a
	.zero		1
	.zero		1


	//----- nvinfo : EIATTR_EXIT_INSTR_OFFSETS
	.align		4
        /*012c*/ 	.byte	0x04, 0x1c
        /*012e*/ 	.short	(.L_1159 - .L_1158)


	//   ....[0]....
.L_1158:
        /*0130*/ 	.word	0x00006cc0


	//   ....[1]....
        /*0134*/ 	.word	0x00007470


	//   ....[2]....
        /*0138*/ 	.word	0x0000bec0


	//----- nvinfo : EIATTR_MAX_THREADS
	.align		4
.L_1159:
        /*013c*/ 	.byte	0x04, 0x05
        /*013e*/ 	.short	(.L_1161 - .L_1160)
.L_1160:
        /*0140*/ 	.word	0x00000100
        /*0144*/ 	.word	0x00000001
        /*0148*/ 	.word	0x00000001


	//----- nvinfo : EIATTR_CRS_STACK_SIZE
	.align		4
.L_1161:
        /*014c*/ 	.byte	0x04, 0x1e
        /*014e*/ 	.short	(.L_1163 - .L_1162)
.L_1162:
        /*0150*/ 	.word	0x00000000


	//----- nvinfo : EIATTR_CBANK_PARAM_SIZE
	.align		4
.L_1163:
        /*0154*/ 	.byte	0x03, 0x19
        /*0156*/ 	.short	0x005c


	//----- nvinfo : EIATTR_PARAM_CBANK
	.align		4
        /*0158*/ 	.byte	0x04, 0x0a
        /*015a*/ 	.short	(.L_1165 - .L_1164)
	.align		4
.L_1164:
        /*015c*/ 	.word	index@(.nv.constant0.mul_mat_q40_24_8_false)
        /*0160*/ 	.short	0x0380
        /*0162*/ 	.short	0x005c


	//----- nvinfo : EIATTR_SW_WAR
	.align		4
.L_1165:
        /*0164*/ 	.byte	0x04, 0x36
        /*0166*/ 	.short	(.L_1167 - .L_1166)
.L_1166:
        /*0168*/ 	.word	0x00000008
.L_1167:


//--------------------- .nv.info.mul_mat_q40_stream_k_fixup_16_8_false --------------------------
	.section	.nv.info.mul_mat_q40_stream_k_fixup_16_8_false,"",@"SHT_CUDA_INFO"
	.sectionflags	@""
	.align	4


	//----- nvinfo : EIATTR_CUDA_API_VERSION
	.align		4
        /*0000*/ 	.byte	0x04, 0x37
        /*0002*/ 	.short	(.L_1169 - .L_1168)
.L_1168:
        /*0004*/ 	.word	0x00000082


	//----- nvinfo : EIATTR_KPARAM_INFO
	.align		4
.L_1169:
        /*0008*/ 	.byte	0x04, 0x17
        /*000a*/ 	.short	(.L_1171 - .L_1170)
.L_1170:
        /*000c*/ 	.word	0x00000000
        /*0010*/ 	.short	0x0009
        /*0012*/ 	.short	0x0034
        /*0014*/ 	.byte	0x00, 0xf0, 0x11, 0x00


	//----- nvinfo : EIATTR_KPARAM_INFO
	.align		4
.L_1171:
        /*0018*/ 	.byte	0x04, 0x17
        /*001a*/ 	.short	(.L_1173 - .L_1172)
.L_1172:
        /*001c*/ 	.word	0x00000000
        /*0020*/ 	.short	0x0008
        /*0022*/ 	.short	0x0030
        /*0024*/ 	.byte	0x00, 0xf0, 0x11, 0x00


	//----- nvinfo : EIATTR_KPARAM_INFO
	.align		4
.L_1173:
        /*0028*/ 	.byte	0x04, 0x17
        /*002a*/ 	.short	(.L_1175 - .L_1174)
.L_1174:
        /*002c*/ 	.word	0x00000000
        /*0030*/ 	.short	0x0007
        /*0032*/ 	.short	0x002c
        /*0034*/ 	.byte	0x00, 0xf0, 0x11, 0x00


	//----- nvinfo : EIATTR_KPARAM_INFO
	.align		4
.L_1175:
        /*0038*/ 	.byte	0x04, 0x17
        /*003a*/ 	.short	(.L_1177 - .L_1176)
.L_1176:
        /*003c*/ 	.word	0x00000000
        /*0040*/ 	.short	0x0006
        /*0042*/ 	.short	0x0028
        /*0044*/ 	.byte	0x00, 0xf0, 0x11, 0x00


	//----- nvinfo : EIATTR_KPARAM_INFO
	.align		4
.L_1177:
        /*0048*/ 	.byte	0x04, 0x17
        /*004a*/ 	.short	(.L_1179 - .L_1178)
.L_1178:
        /*004c*/ 	.word	0x00000000
        /*0050*/ 	.short	0x0005
        /*0052*/ 	.short	0x0024
        /*0054*/ 	.byte	0x00, 0xf0, 0x11, 0x00


	//----- nvinfo : EIATTR_KPARAM_INFO
	.align		4
.L_1179:
        /*0058*/ 	.byte	0x04, 0x17
        /*005a*/ 	.short	(.L_1181 - .L_1180)
.L_1180:
        /*005c*/ 	.word	0x00000000
        /*0060*/ 	.short	0x0004
        /*0062*/ 	.short	0x0020
        /*0064*/ 	.byte	0x00, 0xf0, 0x11, 0x00


	//----- nvinfo : EIATTR_KPARAM_INFO
	.align		4
.L_1181:
        /*0068*/ 	.byte	0x04, 0x17
        /*006a*/ 	.short	(.L_1183 - .L_1182)
.L_1182:
        /*006c*/ 	.word	0x00000000
        /*0070*/ 	.short	0x0003
        /*0072*/ 	.short	0x0018
        /*0074*/ 	.byte	0x00, 0xf5, 0x21, 0x00


	//----- nvinfo : EIATTR_KPARAM_INFO
	.align		4
.L_1183:
        /*0078*/ 	.byte	0x04, 0x17
        /*007a*/ 	.short	(.L_1185 - .L_1184)
.L_1184:
        /*007c*/ 	.word	0x00000000
        /*0080*/ 	.short	0x0002
        /*0082*/ 	.short	0x0010
        /*0084*/ 	.byte	0x00, 0xf5, 0x21, 0x00


	//----- nvinfo : EIATTR_KPARAM_INFO
	.align		4
.L_1185:
        /*0088*/ 	.byte	0x04, 0x17
        /*008a*/ 	.short	(.L_1187 - .L_1186)
.L_1186:
        /*008c*/ 	.word	0x00000000
        /*0090*/ 	.short	0x0001
        /*0092*/ 	.short	0x0008
        /*0094*/ 	.byte	0x00, 0xf5, 0x21, 0x00


	//----- nvinfo : EIATTR_KPARAM_INFO
	.align		4
.L_1187:
        /*0098*/ 	.byte	0x04, 0x17
        /*009a*/ 	.short	(.L_1189 - .L_1188)
.L_1188:
        /*009c*/ 	.word	0x00000000
        /*00a0*/ 	.short	0x0000
        /*00a2*/ 	.short	0x0000
        /*00a4*/ 	.byte	0x00, 0xf5, 0x21, 0x00


	//----- nvinfo : EIATTR_SPARSE_MMA_MASK
	.align		4
.L_1189:
        /*00a8*/ 	.byte	0x03, 0x50
        /*00aa*/ 	.short	0x0000


	//----- nvinfo : EIATTR_MAXREG_COUNT
	.align		4
        /*00ac*/ 	.byte	0x03, 0x1b
        /*00ae*/ 	.short	0x00ff


	//----- nvinfo : EIATTR_NUM_BARRIERS
	.align		4
        /*00b0*/ 	.byte	0x02, 0x4c
        /*00b2*/ 	.byte	0x01
	.zero		1


	//----- nvinfo : EIATTR_MERCURY_ISA_VERSION
	.align		4
        /*00b4*/ 	.byte	0x03, 0x5f
        /*00b6*/ 	.short	0x0101


	//----- nvinfo : EIATTR_VRC_CTA_INIT_COUNT
	.align		4
        /*00b8*/ 	.byte	0x02, 0x4a
	.zero		1
	.zero		1


	//----- nvinfo : EIATTR_EXIT_INSTR_OFFSETS
	.align		4
        /*00bc*/ 	.byte	0x04, 0x1c
        /*00be*/ 	.short	(.L_1191 - .L_1190)


	//   ....[0]....
.L_1190:
        /*00c0*/ 	.word	0x00001290


	//   ....[1]....
        /*00c4*/ 	.word	0x00002530


	//   ....[2]....
        /*00c8*/ 	.word	0x000027b0


	//   ....[3]....
        /*00cc*/ 	.word	0x000029d0


	//   ....[4]....
        /*00d0*/ 	.word	0x00002b90


	//   ....[5]....
        /*00d4*/ 	.word	0x00002e50


	//   ....[6]....
        /*00d8*/ 	.word	0x00003070


	//----- nvinfo : EIATTR_CRS_STACK_SIZE
	.align		4
.L_1191:
        /*00dc*/ 	.byte	0x04, 0x1e
        /*00de*/ 	.short	(.L_1193 - .L_1192)
.L_1192:
        /*00e0*/ 	.word	0x00000000


	//----- nvinfo : EIATTR_CBANK_PARAM_SIZE
	.align		4
.L_1193:
        /*00e4*/ 	.byte	0x03, 0x19
        /*00e6*/ 	.short	0x0038


	//----- nvinfo : EIATTR_PARAM_CBANK
	.align		4
        /*00e8*/ 	.byte	0x04, 0x0a
        /*00ea*/ 	.short	(.L_1195 - .L_1194)
	.align		4
.L_1194:
        /*00ec*/ 	.word	index@(.nv.constant0.mul_mat_q40_stream_k_fixup_16_8_false)
        /*00f0*/ 	.short	0x0380
        /*00f2*/ 	.short	0x0038


	//----- nvinfo : EIATTR_SW_WAR
	.align		4
.L_1195:
        /*00f4*/ 	.byte	0x04, 0x36
        /*00f6*/ 	.short	(.L_1197 - .L_1196)
.L_1196:
        /*00f8*/ 	.word	0x00000008
.L_1197:


//--------------------- .nv.info.mul_mat_q40_16_8_false --------------------------
	.section	.nv.info.mul_mat_q40_16_8_false,"",@"SHT_CUDA_INFO"
	.sectionflags	@""
	.align	4


	//----- nvinfo : EIATTR_CUDA_API_VERSION
	.align		4
        /*0000*/ 	.byte	0x04, 0x37
        /*0002*/ 	.short	(.L_1199 - .L_1198)
.L_1198:
        /*0004*/ 	.word	0x00000082


	//----- nvinfo : EIATTR_KPARAM_INFO
	.align		4
.L_1199:
        /*0008*/ 	.byte	0x04, 0x17
        /*000a*/ 	.short	(.L_1201 - .L_1200)
.L_1200:
        /*000c*/ 	.word	0x00000000
        /*0010*/ 	.short	0x0010
        /*0012*/ 	.short	0x0058
        /*0014*/ 	.byte	0x00, 0xf0, 0x11, 0x00


	//----- nvinfo : EIATTR_KPARAM_INFO
	.align		4
.L_1201:
        /*0018*/ 	.byte	0x04, 0x17
        /*001a*/ 	.short	(.L_1203 - .L_1202)
.L_1202:
        /*001c*/ 	.word	0x00000000
        /*0020*/ 	.short	0x000f
        /*0022*/ 	.short	0x0054
        /*0024*/ 	.byte	0x00, 0xf0, 0x11, 0x00


	//----- nvinfo : EIATTR_KPARAM_INFO
	.align		4
.L_1203:
        /*0028*/ 	.byte	0x04, 0x17
        /*002a*/ 	.short	(.L_1205 - .L_1204)
.L_1204:
        /*002c*/ 	.word	0x00000000
        /*0030*/ 	.short	0x000e
        /*0032*/ 	.short	0x0050
        /*0034*/ 	.byte	0x00, 0xf0, 0x11, 0x00


	//----- nvinfo : EIATTR_KPARAM_INFO
	.align		4
.L_1205:
        /*0038*/ 	.byte	0x04, 0x17
        /*003a*/ 	.short	(.L_1207 - .L_1206)
.L_1206:
        /*003c*/ 	.word	0x00000000
        /*0040*/ 	.short	0x000d
        /*0042*/ 	.short	0x004c
        /*0044*/ 	.byte	0x00, 0xf0, 0x11, 0x00


	//----- nvinfo : EIATTR_KPARAM_INFO
	.align		4
.L_1207:
        /*0048*/ 	.byte	0x04, 0x17
        /*004a*/ 	.short	(.L_1209 - .L_1208)
.L_1208:
        /*004c*/ 	.word	0x00000000
        /*0050*/ 	.short	0x000c
        /*0052*/ 	.short	0x0048
        /*0054*/ 	.byte	0x00, 0xf0, 0x11, 0x00


	//----- nvinfo : EIATTR_KPARAM_INFO
	.align		4
.L_1209:
        /*0058*/ 	.byte	0x04, 0x17
        /*005a*/ 	.short	(.L_1211 - .L_1210)
.L_1210:
        /*005c*/ 	.word	0x00000000
        /*0060*/ 	.short	0x000b
        /*0062*/ 	.short	0x0044
        /*0064*/ 	.byte	0x00, 0xf0, 0x11, 0x00


	//----- nvinfo : EIATTR_KPARAM_INFO
	.align		4
.L_1211:
        /*0068*/ 	.byte	0x04, 0x17
        /*006a*/ 	.short	(.L_1213 - .L_1212)
.L_1212:
        /*006c*/ 	.word	0x00000000
        /*0070*/ 	.short	0x000a
        /*0072*/ 	.short	0x0040
        /*0074*/ 	.byte	0x00, 0xf0, 0x11, 0x00


	//----- nvinfo : EIATTR_KPARAM_INFO
	.align		4
.L_1213:
        /*0078*/ 	.byte	0x04, 0x17
        /*007a*/ 	.short	(.L_1215 - .L_1214)
.L_1214:
        /*007c*/ 	.word	0x00000000
        /*0080*/ 	.short	0x0009
        /*0082*/ 	.short	0x003c
        /*0084*/ 	.byte	0x00, 0xf0, 0x11, 0x00


	//----- nvinfo : EIATTR_KPARAM_INFO
	.align		4
.L_1215:
        /*0088*/ 	.byte	0x04, 0x17
        /*008a*/ 	.short	(.L_1217 - .L_1216)
.L_1216:
        /*008c*/ 	.word	0x00000000
        /*0090*/ 	.short	0x0008
        /*0092*/ 	.short	0x0038
        /*0094*/ 	.byte	0x00, 0xf0, 0x11, 0x00


	//----- nvinfo : EIATTR_KPARAM_INFO
	.align		4
.L_1217:
        /*0098*/ 	.byte	0x04, 0x17
        /*009a*/ 	.short	(.L_1219 - .L_1218)
.L_1218:
        /*009c*/ 	.word	0x00000000
        /*00a0*/ 	.short	0x0007
        /*00a2*/ 	.short	0x0034
        /*00a4*/ 	.byte	0x00, 0xf0, 0x11, 0x00


	//----- nvinfo : EIATTR_KPARAM_INFO
	.align		4
.L_1219:
        /*00a8*/ 	.byte	0x04, 0x17
        /*00aa*/ 	.short	(.L_1221 - .L_1220)
.L_1220:
        /*00ac*/ 	.word	0x00000000
        /*00b0*/ 	.short	0x0006
        /*00b2*/ 	.short	0x0030
        /*00b4*/ 	.byte	0x00, 0xf0, 0x11, 0x00


	//----- nvinfo : EIATTR_KPARAM_INFO
	.align		4
.L_1221:
        /*00b8*/ 	.byte	0x04, 0x17
        /*00ba*/ 	.short	(.L_1223 - .L_1222)
.L_1222:
        /*00bc*/ 	.word	0x00000000
        /*00c0*/ 	.short	0x0005
        /*00c2*/ 	.short	0x0028
        /*00c4*/ 	.byte	0x00, 0xf5, 0x21, 0x00


	//----- nvinfo : EIATTR_KPARAM_INFO
	.align		4
.L_1223:
        /*00c8*/ 	.byte	0x04, 0x17
        /*00ca*/ 	.short	(.L_1225 - .L_1224)
.L_1224:
        /*00cc*/ 	.word	0x00000000
        /*00d0*/ 	.short	0x0004
        /*00d2*/ 	.short	0x0020
        /*00d4*/ 	.byte	0x00, 0xf5, 0x21, 0x00


	//----- nvinfo : EIATTR_KPARAM_INFO
	.align		4
.L_1225:
        /*00d8*/ 	.byte	0x04, 0x17
        /*00da*/ 	.short	(.L_1227 - .L_1226)
.L_1226:
        /*00dc*/ 	.word	0x00000000
        /*00e0*/ 	.short	0x0003
        /*00e2*/ 	.short	0x0018
        /*00e4*/ 	.byte	0x00, 0xf5, 0x21, 0x00


	//----- nvinfo : EIATTR_KPARAM_INFO
	.align		4
.L_1227:
        /*00e8*/ 	.byte	0x04, 0x17
        /*00ea*/ 	.short	(.L_1229 - .L_1228)
.L_1228:
        /*00ec*/ 	.word	0x00000000
        /*00f0*/ 	.short	0x0002
        /*00f2*/ 	.short	0x0010
        /*00f4*/ 	.byte	0x00, 0xf5, 0x21, 0x00


	//----- nvinfo : EIATTR_KPARAM_INFO
	.align		4
.L_1229:
        /*00f8*/ 	.byte	0x04, 0x17
        /*00fa*/ 	.short	(.L_1231 - .L_1230)
.L_1230:
        /*00fc*/ 	.word	0x00000000
        /*0100*/ 	.short	0x0001
        /*0102*/ 	.short	0x0008
        /*0104*/ 	.byte	0x00, 0xf5, 0x21, 0x00


	//----- nvinfo : EIATTR_KPARAM_INFO
	.align		4
.L_1231:
        /*0108*/ 	.byte	0x04, 0x17
        /*010a*/ 	.short	(.L_1233 - .L_1232)
.L_1232:
        /*010c*/ 	.word	0x00000000
        /*0110*/ 	.short	0x0000
        /*0112*/ 	.short	0x0000
        /*0114*/ 	.byte	0x00, 0xf5, 0x21, 0x00


	//----- nvinfo : EIATTR_SPARSE_MMA_MASK
	.align		4
.L_1233:
        /*0118*/ 	.byte	0x03, 0x50
        /*011a*/ 	.short	0x0000


	//----- nvinfo : EIATTR_MAXREG_COUNT
	.align		4
        /*011c*/ 	.byte	0x03, 0x1b
        /*011e*/ 	.short	0x00ff


	//----- nvinfo : EIATTR_NUM_BARRIERS
	.align		4
        /*0120*/ 	.byte	0x02, 0x4c
        /*0122*/ 	.byte	0x01
	.zero		1


	//----- nvinfo : EIATTR_MERCURY_ISA_VERSION
	.align		4
        /*0124*/ 	.byte	0x03, 0x5f
        /*0126*/ 	.short	0x0101


	//----- nvinfo : EIATTR_VRC_CTA_INIT_COUNT
	.align		4
        /*0128*/ 	.byte	0x02, 0x4a
	.zero		1
	.zero		1


	//----- nvinfo : EIATTR_EXIT_INSTR_OFFSETS
	.align		4
        /*012c*/ 	.byte	0x04, 0x1c
        /*012e*/ 	.short	(.L_1235 - .L_1234)


	//   ....[0]....
.L_1234:
        /*0130*/ 	.word	0x000060b0


	//   ....[1]....
        /*0134*/ 	.word	0x00006850


	//   ....[2]....
        /*0138*/ 	.word	0x0000a8e0


	//----- nvinfo : EIATTR_MAX_THREADS
	.align		4
.L_1235:
        /*013c*/ 	.byte	0x04, 0x05
        /*013e*/ 	.short	(.L_1237 - .L_1236)
.L_1236:
        /*0140*/ 	.word	0x00000100
        /*0144*/ 	.word	0x00000001
        /*0148*/ 	.word	0x00000001


	//----- nvinfo : EIATTR_CRS_STACK_SIZE
	.align		4
.L_1237:
        /*014c*/ 	.byte	0x04, 0x1e
        /*014e*/ 	.short	(.L_1239 - .L_1238)
.L_1238:
        /*0150*/ 	.word	0x00000000


	//----- nvinfo : EIATTR_CBANK_PARAM_SIZE
	.align		4
.L_1239:
        /*0154*/ 	.byte	0x03, 0x19
        /*0156*/ 	.short	0x005c


	//----- nvinfo : EIATTR_PARAM_CBANK
	.align		4
        /*0158*/ 	.byte	0x04, 0x0a
        /*015a*/ 	.short	(.L_1241 - .L_1240)
	.align		4
.L_1240:
        /*015c*/ 	.word	index@(.nv.constant0.mul_mat_q40_16_8_false)
        /*0160*/ 	.short	0x0380
        /*0162*/ 	.short	0x005c


	//----- nvinfo : EIATTR_SW_WAR
	.align		4
.L_1241:
        /*0164*/ 	.byte	0x04, 0x36
        /*0166*/ 	.short	(.L_1243 - .L_1242)
.L_1242:
        /*0168*/ 	.word	0x00000008
.L_1243:


//--------------------- .nv.info.mul_mat_q40_stream_k_fixup_8_8_false --------------------------
	.section	.nv.info.mul_mat_q40_stream_k_fixup_8_8_false,"",@"SHT_CUDA_INFO"
	.sectionflags	@""
	.align	4


	//----- nvinfo : EIATTR_CUDA_API_VERSION
	.align		4
        /*0000*/ 	.byte	0x04, 0x37
        /*0002*/ 	.short	(.L_1245 - .L_1244)
.L_1244:
        /*0004*/ 	.word	0x00000082


	//----- nvinfo : EIATTR_KPARAM_INFO
	.align		4
.L_1245:
        /*0008*/ 	.byte	0x04, 0x17
        /*000a*/ 	.short	(.L_1247 - .L_1246)
.L_1246:
        /*000c*/ 	.word	0x00000000
        /*0010*/ 	.short	0x0009
        /*0012*/ 	.short	0x0034
        /*0014*/ 	.byte	0x00, 0xf0, 0x11, 0x00


	//----- nvinfo : EIATTR_KPARAM_INFO
	.align		4
.L_1247:
        /*0018*/ 	.byte	0x04, 0x17
        /*001a*/ 	.short	(.L_1249 - .L_1248)
.L_1248:
        /*001c*/ 	.word	0x00000000
        /*0020*/ 	.short	0x0008
        /*0022*/ 	.short	0x0030
        /*0024*/ 	.byte	0x00, 0xf0, 0x11, 0x00


	//----- nvinfo : EIATTR_KPARAM_INFO
	.align		4
.L_1249:
        /*0028*/ 	.byte	0x04, 0x17
        /*002a*/ 	.short	(.L_1251 - .L_1250)
.L_1250:
        /*002c*/ 	.word	0x00000000
        /*0030*/ 	.short	0x0007
        /*0032*/ 	.short	0x002c
        /*0034*/ 	.byte	0x00, 0xf0, 0x11, 0x00


	//----- nvinfo : EIATTR_KPARAM_INFO
	.align		4
.L_1251:
        /*0038*/ 	.byte	0x04, 0x17
        /*003a*/ 	.short	(.L_1253 - .L_1252)
.L_1252:
        /*003c*/ 	.word	0x00000000
        /*0040*/ 	.short	0x0006
        /*0042*/ 	.short	0x0028
        /*0044*/ 	.byte	0x00, 0xf0, 0x11, 0x00


	//----- nvinfo : EIATTR_KPARAM_INFO
	.align		4
.L_1253:
        /*0048*/ 	.byte	0x04, 0x17
        /*004a*/ 	.short	(.L_1255 - .L_1254)
.L_1254:
        /*004c*/ 	.word	0x00000000
        /*0050*/ 	.short	0x0005
        /*0052*/ 	.short	0x0024
        /*0054*/ 	.byte	0x00, 0xf0, 0x11, 0x00


	//----- nvinfo : EIATTR_KPARAM_INFO
	.align		4
.L_1255:
        /*0058*/ 	.byte	0x04, 0x17
        /*005a*/ 	.short	(.L_1257 - .L_1256)
.L_1256:
        /*005c*/ 	.word	0x00000000
        /*0060*/ 	.short	0x0004
        /*0062*/ 	.short	0x0020
        /*0064*/ 	.byte	0x00, 0xf0, 0x11, 0x00


	//----- nvinfo : EIATTR_KPARAM_INFO
	.align		4
.L_1257:
        /*0068*/ 	.byte	0x04, 0x17
        /*006a*/ 	.short	(.L_1259 - .L_1258)
.L_1258:
        /*006c*/ 	.word	0x00000000
        /*0070*/ 	.short	0x0003
        /*0072*/ 	.short	0x0018
        /*0074*/ 	.byte	0x00, 0xf5, 0x21, 0x00


	//----- nvinfo : EIATTR_KPARAM_INFO
	.align		4
.L_1259:
        /*0078*/ 	.byte	0x04, 0x17
        /*007a*/ 	.short	(.L_1261 - .L_1260)
.L_1260:
        /*007c*/ 	.word	0x00000000
        /*0080*/ 	.short	0x0002
        /*0082*/ 	.short	0x0010
        /*0084*/ 	.byte	0x00, 0xf5, 0x21, 0x00


	//----- nvinfo : EIATTR_KPARAM_INFO
	.align		4
.L_1261:
        /*0088*/ 	.byte	0x04, 0x17
        /*008a*/ 	.short	(.L_1263 - .L_1262)
.L_1262:
        /*008c*/ 	.word	0x00000000
        /*0090*/ 	.short	0x0001
        /*0092*/ 	.short	0x0008
        /*0094*/ 	.byte	0x00, 0xf5, 0x21, 0x00


	//----- nvinfo : EIATTR_KPARAM_INFO
	.align		4
.L_1263:
        /*0098*/ 	.byte	0x04, 0x17
        /*009a*/ 	.short	(.L_1265 - .L_1264)
.L_1264:
        /*009c*/ 	.word	0x00000000
        /*00a0*/ 	.short	0x0000
        /*00a2*/ 	.short	0x0000
        /*00a4*/ 	.byte	0x00, 0xf5, 0x21, 0x00


	//----- nvinfo : EIATTR_SPARSE_MMA_MASK
	.align		4
.L_1265:
        /*00a8*/ 	.byte	0x03, 0x50
        /*00aa*/ 	.short	0x0000


	//----- nvinfo : EIATTR_MAXREG_COUNT
	.align		4
        /*00ac*/ 	.byte	0x03, 0x1b
        /*00ae*/ 	.short	0x00ff


	//----- nvinfo : EIATTR_NUM_BARRIERS
	.align		4
        /*00b0*/ 	.byte	0x02, 0x4c
        /*00b2*/ 	.byte	0x01
	.zero		1


	//----- nvinfo : EIATTR_MERCURY_ISA_VERSION
	.align		4
        /*00b4*/ 	.byte	0x03, 0x5f
        /*00b6*/ 	.short	0x0101


	//----- nvinfo : EIATTR_VRC_CTA_INIT_COUNT
	.align		4
        /*00b8*/ 	.byte	0x02, 0x4a
	.zero		1
	.zero		1


	//----- nvinfo : EIATTR_EXIT_INSTR_OFFSETS
	.align		4
        /*00bc*/ 	.byte	0x04, 0x1c
        /*00be*/ 	.short	(.L_1267 - .L_1266)


	//   ....[0]....
.L_1266:
        /*00c0*/ 	.word	0x00001290


	//   ....[1]....
        /*00c4*/ 	.word	0x00002500


	//   ....[2]....
        /*00c8*/ 	.word	0x00002730


	//   ....[3]....
        /*00cc*/ 	.word	0x000028f0


	//   ....[4]....
        /*00d0*/ 	.word	0x00002b90


	//----- nvinfo : EIATTR_CRS_STACK_SIZE
	.align		4
.L_1267:
        /*00d4*/ 	.byte	0x04, 0x1e
        /*00d6*/ 	.short	(.L_1269 - .L_1268)
.L_1268:
        /*00d8*/ 	.word	0x00000000


	//----- nvinfo : EIATTR_CBANK_PARAM_SIZE
	.align		4
.L_1269:
        /*00dc*/ 	.byte	0x03, 0x19
        /*00de*/ 	.short	0x0038


	//----- nvinfo : EIATTR_PARAM_CBANK
	.align		4
        /*00e0*/ 	.byte	0x04, 0x0a
        /*00e2*/ 	.short	(.L_1271 - .L_1270)
	.align		4
.L_1270:
        /*00e4*/ 	.word	index@(.nv.constant0.mul_mat_q40_stream_k_fixup_8_8_false)
        /*00e8*/ 	.short	0x0380
        /*00ea*/ 	.short	0x0038


	//----- nvinfo : EIATTR_SW_WAR
	.align		4
.L_1271:
        /*00ec*/ 	.byte	0x04, 0x36
        /*00ee*/ 	.short	(.L_1273 - .L_1272)
.L_1272:
        /*00f0*/ 	.word	0x00000008
.L_1273:


//--------------------- .nv.info.mul_mat_q40_8_8_false --------------------------
	.section	.nv.info.mul_mat_q40_8_8_false,"",@"SHT_CUDA_INFO"
	.sectionflags	@""
	.align	4


	//----- nvinfo : EIATTR_CUDA_API_VERSION
	.align		4
        /*0000*/ 	.byte	0x04, 0x37
        /*0002*/ 	.short	(.L_1275 - .L_1274)
.L_1274:
        /*0004*/ 	.word	0x00000082


	//----- nvinfo : EIATTR_KPARAM_INFO
	.align		4
.L_1275:
        /*0008*/ 	.byte	0x04, 0x17
        /*000a*/ 	.short	(.L_1277 - .L_1276)
.L_1276:
        /*000c*/ 	.word	0x00000000
        /*0010*/ 	.short	0x0010
        /*0012*/ 	.short	0x0058
        /*0014*/ 	.byte	0x00, 0xf0, 0x11, 0x00


	//----- nvinfo : EIATTR_KPARAM_INFO
	.align		4
.L_1277:
        /*0018*/ 	.byte	0x04, 0x17
        /*001a*/ 	.short	(.L_1279 - .L_1278)
.L_1278:
        /*001c*/ 	.word	0x00000000
        /*0020*/ 	.short	0x000f
        /*0022*/ 	.short	0x0054
        /*0024*/ 	.byte	0x00, 0xf0, 0x11, 0x00


	//----- nvinfo : EIATTR_KPARAM_INFO
	.align		4
.L_1279:
        /*0028*/ 	.byte	0x04, 0x17
        /*002a*/ 	.short	(.L_1281 - .L_1280)
.L_1280:
        /*002c*/ 	.word	0x00000000
        /*0030*/ 	.short	0x000e
        /*0032*/ 	.short	0x0050
        /*0034*/ 	.byte	0x00, 0xf0, 0x11, 0x00


	//----- nvinfo : EIATTR_KPARAM_INFO
	.align		4
.L_1281:
        /*0038*/ 	.byte	0x04, 0x17
        /*003a*/ 	.short	(.L_1283 - .L_1282)
.L_1282:
        /*003c*/ 	.word	0x00000000
        /*0040*/ 	.short	0x000d
        /*0042*/ 	.short	0x004c
        /*0044*/ 	.byte	0x00, 0xf0, 0x11, 0x00


	//----- nvinfo : EIATTR_KPARAM_INFO
	.align		4
.L_1283:
        /*0048*/ 	.byte	0x04, 0x17
        /*004a*/ 	.short	(.L_1285 - .L_1284)
.L_1284:
        /*004c*/ 	.word	0x00000000
        /*0050*/ 	.short	0x000c
        /*0052*/ 	.short	0x0048
        /*0054*/ 	.byte	0x00, 0xf0, 0x11, 0x00


	//----- nvinfo : EIATTR_KPARAM_INFO
	.align		4
.L_1285:
        /*0058*/ 	.byte	0x04, 0x17
        /*005a*/ 	.short	(.L_1287 - .L_1286)
.L_1286:
        /*005c*/ 	.word	0x00000000
        /*0060*/ 	.short	0x000b
        /*0062*/ 	.short	0x0044
        /*0064*/ 	.byte	0x00, 0xf0, 0x11, 0x00


	//----- nvinfo : EIATTR_KPARAM_INFO
	.align		4
.L_1287:
        /*0068*/ 	.byte	0x04, 0x17
        /*006a*/ 	.short	(.L_1289 - .L_1288)
.L_1288:
        /*006c*/ 	.word	0x00000000
        /*0070*/ 	.short	0x000a
        /*0072*/ 	.short	0x0040
        /*0074*/ 	.byte	0x00, 0xf0, 0x11, 0x00


	//----- nvinfo : EIATTR_KPARAM_INFO
	.align		4
.L_1289:
        /*0078*/ 	.byte	0x04, 0x17
        /*007a*/ 	.short	(.L_1291 - .L_1290)
.L_1290:
        /*007c*/ 	.word	0x00000000
        /*0080*/ 	.short	0x0009
        /*0082*/ 	.short	0x003c
        /*0084*/ 	.byte	0x00, 0xf0, 0x11, 0x00


	//----- nvinfo : EIATTR_KPARAM_INFO
	.align		4
.L_1291:
        /*0088*/ 	.byte	0x04, 0x17
        /*008a*/ 	.short	(.L_1293 - .L_1292)
.L_1292:
        /*008c*/ 	.word	0x00000000
        /*0090*/ 	.short	0x0008
        /*0092*/ 	.short	0x0038
        /*0094*/ 	.byte	0x00, 0xf0, 0x11, 0x00


	//----- nvinfo : EIATTR_KPARAM_INFO
	.align		4
.L_1293:
        /*0098*/ 	.byte	0x04, 0x17
        /*009a*/ 	.short	(.L_1295 - .L_1294)
.L_1294:
        /*009c*/ 	.word	0x00000000
        /*00a0*/ 	.short	0x0007
        /*00a2*/ 	.short	0x0034
        /*00a4*/ 	.byte	0x00, 0xf0, 0x11, 0x00


	//----- nvinfo : EIATTR_KPARAM_INFO
	.align		4
.L_1295:
        /*00a8*/ 	.byte	0x04, 0x17
        /*00aa*/ 	.short	(.L_1297 - .L_1296)
.L_1296:
        /*00ac*/ 	.word	0x00000000
        /*00b0*/ 	.short	0x0006
        /*00b2*/ 	.short	0x0030
        /*00b4*/ 	.byte	0x00, 0xf0, 0x11, 0x00


	//----- nvinfo : EIATTR_KPARAM_INFO
	.align		4
.L_1297:
        /*00b8*/ 	.byte	0x04, 0x17
        /*00ba*/ 	.short	(.L_1299 - .L_1298)
.L_1298:
        /*00bc*/ 	.word	0x00000000
        /*00c0*/ 	.short	0x0005
        /*00c2*/ 	.short	0x0028
        /*00c4*/ 	.byte	0x00, 0xf5, 0x21, 0x00


	//----- nvinfo : EIATTR_KPARAM_INFO
	.align		4
.L_1299:
        /*00c8*/ 	.byte	0x04, 0x17
        /*00ca*/ 	.short	(.L_1301 - .L_1300)
.L_1300:
        /*00cc*/ 	.word	0x00000000
        /*00d0*/ 	.short	0x0004
        /*00d2*/ 	.short	0x0020
        /*00d4*/ 	.byte	0x00, 0xf5, 0x21, 0x00


	//----- nvinfo : EIATTR_KPARAM_INFO
	.align		4
.L_1301:
        /*00d8*/ 	.byte	0x04, 0x17
        /*00da*/ 	.short	(.L_1303 - .L_1302)
.L_1302:
        /*00dc*/ 	.word	0x00000000
        /*00e0*/ 	.short	0x0003
        /*00e2*/ 	.short	0x0018
        /*00e4*/ 	.byte	0x00, 0xf5, 0x21, 0x00


	//----- nvinfo : EIATTR_KPARAM_INFO
	.align		4
.L_1303:
        /*00e8*/ 	.byte	0x04, 0x17
        /*00ea*/ 	.short	(.L_1305 - .L_1304)
.L_1304:
        /*00ec*/ 	.word	0x00000000
        /*00f0*/ 	.short	0x0002
        /*00f2*/ 	.short	0x0010
        /*00f4*/ 	.byte	0x00, 0xf5, 0x21, 0x00


	//----- nvinfo : EIATTR_KPARAM_INFO
	.align		4
.L_1305:
        /*00f8*/ 	.byte	0x04, 0x17
        /*00fa*/ 	.short	(.L_1307 - .L_1306)
.L_1306:
        /*00fc*/ 	.word	0x00000000
        /*0100*/ 	.short	0x0001
        /*0102*/ 	.short	0x0008
        /*0104*/ 	.byte	0x00, 0xf5, 0x21, 0x00


	//----- nvinfo : EIATTR_KPARAM_INFO
	.align		4
.L_1307:
        /*0108*/ 	.byte	0x04, 0x17
        /*010a*/ 	.short	(.L_1309 - .L_1308)
.L_1308:
        /*010c*/ 	.word	0x00000000
        /*0110*/ 	.short	0x0000
        /*0112*/ 	.short	0x0000
        /*0114*/ 	.byte	0x00, 0xf5, 0x21, 0x00


	//----- nvinfo : EIATTR_SPARSE_MMA_MASK
	.align		4
.L_1309:
        /*0118*/ 	.byte	0x03, 0x50
        /*011a*/ 	.short	0x0000


	//----- nvinfo : EIATTR_MAXREG_COUNT
	.align		4
        /*011c*/ 	.byte	0x03, 0x1b
        /*011e*/ 	.short	0x00ff


	//----- nvinfo : EIATTR_NUM_BARRIERS
	.align		4
        /*0120*/ 	.byte	0x02, 0x4c
        /*0122*/ 	.byte	0x01
	.zero		1


	//----- nvinfo : EIATTR_MERCURY_ISA_VERSION
	.align		4
        /*0124*/ 	.byte	0x03, 0x5f
        /*0126*/ 	.short	0x0101


	//----- nvinfo : EIATTR_VRC_CTA_INIT_COUNT
	.align		4
        /*0128*/ 	.byte	0x02, 0x4a
	.zero		1
	.zero		1


	//----- nvinfo : EIATTR_EXIT_INSTR_OFFSETS
	.align		4
        /*012c*/ 	.byte	0x04, 0x1c
        /*012e*/ 	.short	(.L_1311 - .L_1310)


	//   ....[0]....
.L_1310:
        /*0130*/ 	.word	0x00005460


	//   ....[1]....
        /*0134*/ 	.word	0x00005be0


	//   ....[2]....
        /*0138*/ 	.word	0x00009210


	//----- nvinfo : EIATTR_MAX_THREADS
	.align		4
.L_1311:
        /*013c*/ 	.byte	0x04, 0x05
        /*013e*/ 	.short	(.L_1313 - .L_1312)
.L_1312:
        /*0140*/ 	.word	0x00000100
        /*0144*/ 	.word	0x00000001
        /*0148*/ 	.word	0x00000001


	//----- nvinfo : EIATTR_CRS_STACK_SIZE
	.align		4
.L_1313:
        /*014c*/ 	.byte	0x04, 0x1e
        /*014e*/ 	.short	(.L_1315 - .L_1314)
.L_1314:
        /*0150*/ 	.word	0x00000000


	//----- nvinfo : EIATTR_CBANK_PARAM_SIZE
	.align		4
.L_1315:
        /*0154*/ 	.byte	0x03, 0x19
        /*0156*/ 	.short	0x005c


	//----- nvinfo : EIATTR_PARAM_CBANK
	.align		4
        /*0158*/ 	.byte	0x04, 0x0a
        /*015a*/ 	.short	(.L_1317 - .L_1316)
	.align		4
.L_1316:
        /*015c*/ 	.word	index@(.nv.constant0.mul_mat_q40_8_8_false)
        /*0160*/ 	.short	0x0380
        /*0162*/ 	.short	0x005c


	//----- nvinfo : EIATTR_SW_WAR
	.align		4
.L_1317:
        /*0164*/ 	.byte	0x04, 0x36
        /*0166*/ 	.short	(.L_1319 - .L_1318)
.L_1318:
        /*0168*/ 	.word	0x00000008
.L_1319:


//--------------------- .nv.info.mul_mat_q40_stream_k_fixup_128_8_true --------------------------
	.section	.nv.info.mul_mat_q40_stream_k_fixup_128_8_true,"",@"SHT_CUDA_INFO"
	.sectionflags	@""
	.align	4


	//----- nvinfo : EIATTR_CUDA_API_VERSION
	.align		4
        /*0000*/ 	.byte	0x04, 0x37
        /*0002*/ 	.short	(.L_1321 - .L_1320)
.L_1320:
        /*0004*/ 	.word	0x00000082


	//----- nvinfo : EIATTR_KPARAM_INFO
	.align		4
.L_1321:
        /*0008*/ 	.byte	0x04, 0x17
        /*000a*/ 	.short	(.L_1323 - .L_1322)
.L_1322:
        /*000c*/ 	.word	0x00000000
        /*0010*/ 	.short	0x0009
        /*0012*/ 	.short	0x0034
        /*0014*/ 	.byte	0x00, 0xf0, 0x11, 0x00


	//----- nvinfo : EIATTR_KPARAM_INFO
	.align		4
.L_1323:
        /*0018*/ 	.byte	0x04, 0x17
        /*001a*/ 	.short	(.L_1325 - .L_1324)
.L_1324:
        /*001c*/ 	.word	0x00000000
        /*0020*/ 	.short	0x0008
        /*0022*/ 	.short	0x0030
        /*0024*/ 	.byte	0x00, 0xf0, 0x11, 0x00


	//----- nvinfo : EIATTR_KPARAM_INFO
	.align		4
.L_1325:
        /*0028*/ 	.byte	0x04, 0x17
        /*002a*/ 	.short	(.L_1327 - .L_1326)
.L_1326:
        /*002c*/ 	.word	0x00000000
        /*0030*/ 	.short	0x0007
        /*0032*/ 	.short	0x002c
        /*0034*/ 	.byte	0x00, 0xf0, 0x11, 0x00


	//----- nvinfo : EIATTR_KPARAM_INFO
	.align		4
.L_1327:
        /*0038*/ 	.byte	0x04, 0x17
        /*003a*/ 	.short	(.L_1329 - .L_1328)
.L_1328:
        /*003c*/ 	.word	0x00000000
        /*0040*/ 	.short	0x0006
        /*0042*/ 	.short	0x0028
        /*0044*/ 	.byte	0x00, 0xf0, 0x11, 0x00


	//----- nvinfo : EIATTR_KPARAM_INFO
	.align		4
.L_1329:
        /*0048*/ 	.byte	0x04, 0x17
        /*004a*/ 	.short	(.L_1331 - .L_1330)
.L_1330:
        /*004c*/ 	.word	0x00000000
        /*0050*/ 	.short	0x0005
        /*0052*/ 	.short	0x0024
        /*0054*/ 	.byte	0x00, 0xf0, 0x11, 0x00


	//----- nvinfo : EIATTR_KPARAM_INFO
	.align		4
.L_1331:
        /*0058*/ 	.byte	0x04, 0x17
        /*005a*/ 	.short	(.L_1333 - .L_1332)
.L_1332:
        /*005c*/ 	.word	0x00000000
        /*0060*/ 	.short	0x0004
        /*0062*/ 	.short	0x0020
        /*0064*/ 	.byte	0x00, 0xf0, 0x11, 0x00


	//----- nvinfo : EIATTR_KPARAM_INFO
	.align		4
.L_1333:
        /*0068*/ 	.byte	0x04, 0x17
        /*006a*/ 	.short	(.L_1335 - .L_1334)
.L_1334:
        /*006c*/ 	.word	0x00000000
        /*0070*/ 	.short	0x0003
        /*0072*/ 	.short	0x0018
        /*0074*/ 	.byte	0x00, 0xf5, 0x21, 0x00


	//----- nvinfo : EIATTR_KPARAM_INFO
	.align		4
.L_1335:
        /*0078*/ 	.byte	0x04, 0x17
        /*007a*/ 	.short	(.L_1337 - .L_1336)
.L_1336:
        /*007c*/ 	.word	0x00000000
        /*0080*/ 	.short	0x0002
        /*0082*/ 	.short	0x0010
        /*0084*/ 	.byte	0x00, 0xf5, 0x21, 0x00


	//----- nvinfo : EIATTR_KPARAM_INFO
	.align		4
.L_1337:
        /*0088*/ 	.byte	0x04, 0x17
        /*008a*/ 	.short	(.L_1339 - .L_1338)
.L_1338:
        /*008c*/ 	.word	0x00000000
        /*0090*/ 	.short	0x0001
        /*0092*/ 	.short	0x0008
        /*0094*/ 	.byte	0x00, 0xf5, 0x21, 0x00


	//----- nvinfo : EIATTR_KPARAM_INFO
	.align		4
.L_1339:
        /*0098*/ 	.byte	0x04, 0x17
        /*009a*/ 	.short	(.L_1341 - .L_1340)
.L_1340:
        /*009c*/ 	.word	0x00000000
        /*00a0*/ 	.short	0x0000
        /*00a2*/ 	.short	0x0000
        /*00a4*/ 	.byte	0x00, 0xf5, 0x21, 0x00


	//----- nvinfo : EIATTR_SPARSE_MMA_MASK
	.align		4
.L_1341:
        /*00a8*/ 	.byte	0x03, 0x50
        /*00aa*/ 	.short	0x0000


	//----- nvinfo : EIATTR_MAXREG_COUNT
	.align		4
        /*00ac*/ 	.byte	0x03, 0x1b
        /*00ae*/ 	.short	0x00ff


	//----- nvinfo : EIATTR_NUM_BARRIERS
	.align		4
        /*00b0*/ 	.byte	0x02, 0x4c
        /*00b2*/ 	.byte	0x01
	.zero		1


	//----- nvinfo : EIATTR_MERCURY_ISA_VERSION
	.align		4
        /*00b4*/ 	.byte	0x03, 0x5f
        /*00b6*/ 	.short	0x0101


	//----- nvinfo : EIATTR_VRC_CTA_INIT_COUNT
	.align		4
        /*00b8*/ 	.byte	0x02, 0x4a
	.zero		1
	.zero		1


	//----- nvinfo : EIATTR_EXIT_INSTR_OFFSETS
	.align		4
        /*00bc*/ 	.byte	0x04, 0x1c
        /*00be*/ 	.short	(.L_1343 - .L_1342)


	//   ....[0]....
.L_1342:
        /*00c0*/ 	.word	0x00001240


	//   ....[1]....
        /*00c4*/ 	.word	0x00002e80


	//   ....[2]....
        /*00c8*/ 	.word	0x000031b0


	//   ....[3]....
        /*00cc*/ 	.word	0x00003410


	//   ....[4]....
        /*00d0*/ 	.word	0x00003660


	//   ....[5]....
        /*00d4*/ 	.word	0x00003890


	//   ....[6]....
        /*00d8*/ 	.word	0x00003ae0


	//   ....[7]....
        /*00dc*/ 	.word	0x00003d10


	//   ....[8]....
        /*00e0*/ 	.word	0x00003f40


	//   ....[9]....
        /*00e4*/ 	.word	0x00004170


	//   ....[10]....
        /*00e8*/ 	.word	0x000043b0


	//   ....[11]....
        /*00ec*/ 	.word	0x000045e0


	//   ....[12]....
        /*00f0*/ 	.word	0x00004810


	//   ....[13]....
        /*00f4*/ 	.word	0x00004a40


	//   ....[14]....
        /*00f8*/ 	.word	0x00004c80


	//   ....[15]....
        /*00fc*/ 	.word	0x00004eb0


	//   ....[16]....
        /*0100*/ 	.word	0x000050e0


	//   ....[17]....
        /*0104*/ 	.word	0x00005290


	//   ....[18]....
        /*0108*/ 	.word	0x000052d0


	//   ....[19]....
        /*010c*/ 	.word	0x00005500


	//   ....[20]....
        /*0110*/ 	.word	0x000059a0


	//   ....[21]....
        /*0114*/ 	.word	0x00005d80


	//   ....[22]....
        /*0118*/ 	.word	0x000060a0


	//   ....[23]....
        /*011c*/ 	.word	0x000063c0


	//   ....[24]....
        /*0120*/ 	.word	0x000066e0


	//   ....[25]....
        /*0124*/ 	.word	0x00006a00


	//   ....[26]....
        /*0128*/ 	.word	0x00006d20


	//   ....[27]....
        /*012c*/ 	.word	0x00007040


	//   ....[28]....
        /*0130*/ 	.word	0x00007360


	//   ....[29]....
        /*0134*/ 	.word	0x00007680


	//   ....[30]....
        /*0138*/ 	.word	0x000079a0


	//   ....[31]....
        /*013c*/ 	.word	0x00007cc0


	//   ....[32]....
        /*0140*/ 	.word	0x00007fe0


	//   ....[33]....
        /*0144*/ 	.word	0x00008300


	//   ....[34]....
        /*0148*/ 	.word	0x00008620


	//   ....[35]....
        /*014c*/ 	.word	0x00008890


	//   ....[36]....
        /*0150*/ 	.word	0x00008960


	//----- nvinfo : EIATTR_CRS_STACK_SIZE
	.align		4
.L_1343:
        /*0154*/ 	.byte	0x04, 0x1e
        /*0156*/ 	.short	(.L_1345 - .L_1344)
.L_1344:
        /*0158*/ 	.word	0x00000000


	//----- nvinfo : EIATTR_CBANK_PARAM_SIZE
	.align		4
.L_1345:
        /*015c*/ 	.byte	0x03, 0x19
        /*015e*/ 	.short	0x0038


	//----- nvinfo : EIATTR_PARAM_CBANK
	.align		4
        /*0160*/ 	.byte	0x04, 0x0a
        /*0162*/ 	.short	(.L_1347 - .L_1346)
	.align		4
.L_1346:
        /*0164*/ 	.word	index@(.nv.constant0.mul_mat_q40_stream_k_fixup_128_8_true)
        /*0168*/ 	.short	0x0380
        /*016a*/ 	.short	0x0038


	//----- nvinfo : EIATTR_SW_WAR
	.align		4
.L_1347:
        /*016c*/ 	.byte	0x04, 0x36
        /*016e*/ 	.short	(.L_1349 - .L_1348)
.L_1348:
        /*0170*/ 	.word	0x00000008
.L_1349:


//--------------------- .nv.info.mul_mat_q40_128_8_true --------------------------
	.section	.nv.info.mul_mat_q40_128_8_true,"",@"SHT_CUDA_INFO"
	.sectionflags	@""
	.align	4


	//----- nvinfo : EIATTR_CUDA_API_VERSION
	.align		4
        /*0000*/ 	.byte	0x04, 0x37
        /*0002*/ 	.short	(.L_1351 - .L_1350)
.L_1350:
        /*0004*/ 	.word	0x00000082


	//----- nvinfo : EIATTR_KPARAM_INFO
	.align		4
.L_1351:
        /*0008*/ 	.byte	0x04, 0x17
        /*000a*/ 	.short	(.L_1353 - .L_1352)
.L_1352:
        /*000c*/ 	.word	0x00000000
        /*0010*/ 	.short	0x0010
        /*0012*/ 	.short	0x0058
        /*0014*/ 	.byte	0x00, 0xf0, 0x11, 0x00


	//----- nvinfo : EIATTR_KPARAM_INFO
	.align		4
.L_1353:
        /*0018*/ 	.byte	0x04, 0x17
        /*001a*/ 	.short	(.L_1355 - .L_1354)
.L_1354:
        /*001c*/ 	.word	0x00000000
        /*0020*/ 	.short	0x000f
        /*0022*/ 	.short	0x0054
        /*0024*/ 	.byte	0x00, 0xf0, 0x11, 0x00


	//----- nvinfo : EIATTR_KPARAM_INFO
	.align		4
.L_1355:
        /*0028*/ 	.byte	0x04, 0x17
        /*002a*/ 	.short	(.L_1357 - .L_1356)
.L_1356:
        /*002c*/ 	.word	0x00000000
        /*0030*/ 	.short	0x000e
        /*0032*/ 	.short	0x0050
        /*0034*/ 	.byte	0x00, 0xf0, 0x11, 0x00


	//----- nvinfo : EIATTR_KPARAM_INFO
	.align		4
.L_1357:
        /*0038*/ 	.byte	0x04, 0x17
        /*003a*/ 	.short	(.L_1359 - .L_1358)
.L_1358:
        /*003c*/ 	.word	0x00000000
        /*0040*/ 	.short	0x000d
        /*0042*/ 	.short	0x004c
        /*0044*/ 	.byte	0x00, 0xf0, 0x11, 0x00


	//----- nvinfo : EIATTR_KPARAM_INFO
	.align		4
.L_1359:
        /*0048*/ 	.byte	0x04, 0x17
        /*004a*/ 	.short	(.L_1361 - .L_1360)
.L_1360:
        /*004c*/ 	.word	0x00000000
        /*0050*/ 	.short	0x000c
        /*0052*/ 	.short	0x0048
        /*0054*/ 	.byte	0x00, 0xf0, 0x11, 0x00


	//----- nvinfo : EIATTR_KPARAM_INFO
	.align		4
.L_1361:
        /*0058*/ 	.byte	0x04, 0x17
        /*005a*/ 	.short	(.L_1363 - .L_1362)
.L_1362:
        /*005c*/ 	.word	0x00000000
        /*0060*/ 	.short	0x000b
        /*0062*/ 	.short	0x0044
        /*0064*/ 	.byte	0x00, 0xf0, 0x11, 0x00


	//----- nvinfo : EIATTR_KPARAM_INFO
	.align		4
.L_1363:
        /*0068*/ 	.byte	0x04, 0x17
        /*006a*/ 	.short	(.L_1365 - .L_1364)
.L_1364:
        /*006c*/ 	.word	0x00000000
        /*0070*/ 	.short	0x000a
        /*0072*/ 	.short	0x0040
        /*0074*/ 	.byte	0x00, 0xf0, 0x11, 0x00


	//----- nvinfo : EIATTR_KPARAM_INFO
	.align		4
.L_1365:
        /*0078*/ 	.byte	0x04, 0x17
        /*007a*/ 	.short	(.L_1367 - .L_1366)
.L_1366:
        /*007c*/ 	.word	0x00000000
        /*0080*/ 	.short	0x0009
        /*0082*/ 	.short	0x003c
        /*0084*/ 	.byte	0x00, 0xf0, 0x11, 0x00


	//----- nvinfo : EIATTR_KPARAM_INFO
	.align		4
.L_1367:
        /*0088*/ 	.byte	0x04, 0x17
        /*008a*/ 	.short	(.L_1369 - .L_1368)
.L_1368:
        /*008c*/ 	.word	0x00000000
        /*0090*/ 	.short	0x0008
        /*0092*/ 	.short	0x0038
        /*0094*/ 	.byte	0x00, 0xf0, 0x11, 0x00


	//----- nvinfo : EIATTR_KPARAM_INFO
	.align		4
.L_1369:
        /*0098*/ 	.byte	0x04, 0x17
        /*009a*/ 	.short	(.L_1371 - .L_1370)
.L_1370:
        /*009c*/ 	.word	0x00000000
        /*00a0*/ 	.short	0x0007
        /*00a2*/ 	.short	0x0034
        /*00a4*/ 	.byte	0x00, 0xf0, 0x11, 0x00


	//----- nvinfo : EIATTR_KPARAM_INFO
	.align		4
.L_1371:
        /*00a8*/ 	.byte	0x04, 0x17
        /*00aa*/ 	.short	(.L_1373 - .L_1372)
.L_1372:
        /*00ac*/ 	.word	0x00000000
        /*00b0*/ 	.short	0x0006
        /*00b2*/ 	.short	0x0030
        /*00b4*/ 	.byte	0x00, 0xf0, 0x11, 0x00


	//----- nvinfo : EIATTR_KPARAM_INFO
	.align		4
.L_1373:
        /*00b8*/ 	.byte	0x04, 0x17
        /*00ba*/ 	.short	(.L_1375 - .L_1374)
.L_1374:
        /*00bc*/ 	.word	0x00000000
        /*00c0*/ 	.short	0x0005
        /*00c2*/ 	.short	0x0028
        /*00c4*/ 	.byte	0x00, 0xf5, 0x21, 0x00


	//----- nvinfo : EIATTR_KPARAM_INFO
	.align		4
.L_1375:
        /*00c8*/ 	.byte	0x04, 0x17
        /*00ca*/ 	.short	(.L_1377 - .L_1376)
.L_1376:
        /*00cc*/ 	.word	0x00000000
        /*00d0*/ 	.short	0x0004
        /*00d2*/ 	.short	0x0020
        /*00d4*/ 	.byte	0x00, 0xf5, 0x21, 0x00


	//----- nvinfo : EIATTR_KPARAM_INFO
	.align		4
.L_1377:
        /*00d8*/ 	.byte	0x04, 0x17
        /*00da*/ 	.short	(.L_1379 - .L_1378)
.L_1378:
        /*00dc*/ 	.word	0x00000000
        /*00e0*/ 	.short	0x0003
        /*00e2*/ 	.short	0x0018
        /*00e4*/ 	.byte	0x00, 0xf5, 0x21, 0x00


	//----- nvinfo : EIATTR_KPARAM_INFO
	.align		4
.L_1379:
        /*00e8*/ 	.byte	0x04, 0x17
        /*00ea*/ 	.short	(.L_1381 - .L_1380)
.L_1380:
        /*00ec*/ 	.word	0x00000000
        /*00f0*/ 	.short	0x0002
        /*00f2*/ 	.short	0x0010
        /*00f4*/ 	.byte	0x00, 0xf5, 0x21, 0x00


	//----- nvinfo : EIATTR_KPARAM_INFO
	.align		4
.L_1381:
        /*00f8*/ 	.byte	0x04, 0x17
        /*00fa*/ 	.short	(.L_1383 - .L_1382)
.L_1382:
        /*00fc*/ 	.word	0x00000000
        /*0100*/ 	.short	0x0001
        /*0102*/ 	.short	0x0008
        /*0104*/ 	.byte	0x00, 0xf5, 0x21, 0x00


	//----- nvinfo : EIATTR_KPARAM_INFO
	.align		4
.L_1383:
        /*0108*/ 	.byte	0x04, 0x17
        /*010a*/ 	.short	(.L_1385 - .L_1384)
.L_1384:
        /*010c*/ 	.word	0x00000000
        /*0110*/ 	.short	0x0000
        /*0112*/ 	.short	0x0000
        /*0114*/ 	.byte	0x00, 0xf5, 0x21, 0x00


	//----- nvinfo : EIATTR_SPARSE_MMA_MASK
	.align		4
.L_1385:
        /*0118*/ 	.byte	0x03, 0x50
        /*011a*/ 	.short	0x0000


	//----- nvinfo : EIATTR_MAXREG_COUNT
	.align		4
        /*011c*/ 	.byte	0x03, 0x1b
        /*011e*/ 	.short	0x00ff


	//----- nvinfo : EIATTR_NUM_BARRIERS
	.align		4
        /*0120*/ 	.byte	0x02, 0x4c
        /*0122*/ 	.byte	0x01
	.zero		1


	//----- nvinfo : EIATTR_MERCURY_ISA_VERSION
	.align		4
        /*0124*/ 	.byte	0x03, 0x5f
        /*0126*/ 	.short	0x0101


	//----- nvinfo : EIATTR_VRC_CTA_INIT_COUNT
	.align		4
        /*0128*/ 	.byte	0x02, 0x4a
	.zero		1
	.zero		1


	//----- nvinfo : EIATTR_EXIT_INSTR_OFFSETS
	.align		4
        /*012c*/ 	.byte	0x04, 0x1c
        /*012e*/ 	.short	(.L_1387 - .L_1386)


	//   ....[0]....
.L_1386:
        /*0130*/ 	.word	0x00010110


	//   ....[1]....
        /*0134*/ 	.word	0x00010890


	//   ....[2]....
        /*0138*/ 	.word	0x0001dd50


	//   ....[3]....
        /*013c*/ 	.word	0x0001de60


	//----- nvinfo : EIATTR_MAX_THREADS
	.align		4
.L_1387:
        /*0140*/ 	.byte	0x04, 0x05
        /*0142*/ 	.short	(.L_1389 - .L_1388)
.L_1388:
        /*0144*/ 	.word	0x00000100
        /*0148*/ 	.word	0x00000001
        /*014c*/ 	.word	0x00000001


	//----- nvinfo : EIATTR_CRS_STACK_SIZE
	.align		4
.L_1389:
        /*0150*/ 	.byte	0x04, 0x1e
        /*0152*/ 	.short	(.L_1391 - .L_1390)
.L_1390:
        /*0154*/ 	.word	0x00000000


	//----- nvinfo : EIATTR_CBANK_PARAM_SIZE
	.align		4
.L_1391:
        /*0158*/ 	.byte	0x03, 0x19
        /*015a*/ 	.short	0x005c


	//----- nvinfo : EIATTR_PARAM_CBANK
	.align		4
        /*015c*/ 	.byte	0x04, 0x0a
        /*015e*/ 	.short	(.L_1393 - .L_1392)
	.align		4
.L_1392:
        /*0160*/ 	.word	index@(.nv.constant0.mul_mat_q40_128_8_true)
        /*0164*/ 	.short	0x0380
        /*0166*/ 	.short	0x005c


	//----- nvinfo : EIATTR_SW_WAR
	.align		4
.L_1393:
        /*0168*/ 	.byte	0x04, 0x36
        /*016a*/ 	.short	(.L_1395 - .L_1394)
.L_1394:
        /*016c*/ 	.word	0x00000008
.L_1395:


//--------------------- .nv.info.mul_mat_q40_stream_k_fixup_112_8_true --------------------------
	.section	.nv.info.mul_mat_q40_stream_k_fixup_112_8_true,"",@"SHT_CUDA_INFO"
	.sectionflags	@""
	.align	4


	//----- nvinfo : EIATTR_CUDA_API_VERSION
	.align		4
        /*0000*/ 	.byte	0x04, 0x37
        /*0002*/ 	.short	(.L_1397 - .L_1396)
.L_1396:
        /*0004*/ 	.word	0x00000082


	//----- nvinfo : EIATTR_KPARAM_INFO
	.align		4
.L_1397:
        /*0008*/ 	.byte	0x04, 0x17
        /*000a*/ 	.short	(.L_1399 - .L_1398)
.L_1398:
        /*000c*/ 	.word	0x00000000
        /*0010*/ 	.short	0x0009
        /*0012*/ 	.short	0x0034
        /*0014*/ 	.byte	0x00, 0xf0, 0x11, 0x00


	//----- nvinfo : EIATTR_KPARAM_INFO
	.align		4
.L_1399:
        /*0018*/ 	.byte	0x04, 0x17
        /*001a*/ 	.short	(.L_1401 - .L_1400)
.L_1400:
        /*001c*/ 	.word	0x00000000
        /*0020*/ 	.short	0x0008
        /*0022*/ 	.short	0x0030
        /*0024*/ 	.byte	0x00, 0xf0, 0x11, 0x00


	//----- nvinfo : EIATTR_KPARAM_INFO
	.align		4
.L_1401:
        /*0028*/ 	.byte	0x04, 0x17
        /*002a*/ 	.short	(.L_1403 - .L_1402)
.L_1402:
        /*002c*/ 	.word	0x00000000
        /*0030*/ 	.short	0x0007
        /*0032*/ 	.short	0x002c
        /*0034*/ 	.byte	0x00, 0xf0, 0x11, 0x00


	//----- nvinfo : EIATTR_KPARAM_INFO
	.align		4
.L_1403:
        /*0038*/ 	.byte	0x04, 0x17
        /*003a*/ 	.short	(.L_1405 - .L_1404)
.L_1404:
        /*003c*/ 	.word	0x00000000
        /*0040*/ 	.short	0x0006
        /*0042*/ 	.short	0x0028
        /*0044*/ 	.byte	0x00, 0xf0, 0x11, 0x00


	//----- nvinfo : EIATTR_KPARAM_INFO
	.align		4
.L_1405:
        /*0048*/ 	.byte	0x04, 0x17
        /*004a*/ 	.short	(.L_1407 - .L_1406)
.L_1406:
        /*004c*/ 	.word	0x00000000
        /*0050*/ 	.short	0x0005
        /*0052*/ 	.short	0x0024
        /*0054*/ 	.byte	0x00, 0xf0, 0x11, 0x00


	//----- nvinfo : EIATTR_KPARAM_INFO
	.align		4
.L_1407:
        /*0058*/ 	.byte	0x04, 0x17
        /*005a*/ 	.short	(.L_1409 - .L_1408)
.L_1408:
        /*005c*/ 	.word	0x00000000
        /*0060*/ 	.short	0x0004
        /*0062*/ 	.short	0x0020
        /*0064*/ 	.byte	0x00, 0xf0, 0x11, 0x00


	//----- nvinfo : EIATTR_KPARAM_INFO
	.align		4
.L_1409:
        /*0068*/ 	.byte	0x04, 0x17
        /*006a*/ 	.short	(.L_1411 - .L_1410)
.L_1410:
        /*006c*/ 	.word	0x00000000
        /*0070*/ 	.short	0x0003
        /*0072*/ 	.short	0x0018
        /*0074*/ 	.byte	0x00, 0xf5, 0x21, 0x00


	//----- nvinfo : EIATTR_KPARAM_INFO
	.align		4
.L_1411:
        /*0078*/ 	.byte	0x04, 0x17
        /*007a*/ 	.short	(.L_1413 - .L_1412)
.L_1412:
        /*007c*/ 	.word	0x00000000
        /*0080*/ 	.short	0x0002
        /*0082*/ 	.short	0x0010
        /*0084*/ 	.byte	0x00, 0xf5, 0x21, 0x00


	//----- nvinfo : EIATTR_KPARAM_INFO
	.align		4
.L_1413:
        /*0088*/ 	.byte	0x04, 0x17
        /*008a*/ 	.short	(.L_1415 - .L_1414)
.L_1414:
        /*008c*/ 	.word	0x00000000
        /*0090*/ 	.short	0x0001
        /*0092*/ 	.short	0x0008
        /*0094*/ 	.byte	0x00, 0xf5, 0x21, 0x00


	//----- nvinfo : EIATTR_KPARAM_INFO
	.align		4
.L_1415:
        /*0098*/ 	.byte	0x04, 0x17
        /*009a*/ 	.short	(.L_1417 - .L_1416)
.L_1416:
        /*009c*/ 	.word	0x00000000
        /*00a0*/ 	.short	0x0000
        /*00a2*/ 	.short	0x0000
        /*00a4*/ 	.byte	0x00, 0xf5, 0x21, 0x00


	//----- nvinfo : EIATTR_SPARSE_MMA_MASK
	.align		4
.L_1417:
        /*00a8*/ 	.byte	0x03, 0x50
        /*00aa*/ 	.short	0x0000


	//----- nvinfo : EIATTR_MAXREG_COUNT
	.align		4
        /*00ac*/ 	.byte	0x03, 0x1b
        /*00ae*/ 	.short	0x00ff


	//----- nvinfo : EIATTR_NUM_BARRIERS
	.align		4
        /*00b0*/ 	.byte	0x02, 0x4c
        /*00b2*/ 	.byte	0x01
	.zero		1


	//----- nvinfo : EIATTR_MERCURY_ISA_VERSION
	.align		4
        /*00b4*/ 	.byte	0x03, 0x5f
        /*00b6*/ 	.short	0x0101


	//----- nvinfo : EIATTR_VRC_CTA_INIT_COUNT
	.align		4
        /*00b8*/ 	.byte	0x02, 0x4a
	.zero		1
	.zero		1


	//----- nvinfo : EIATTR_EXIT_INSTR_OFFSETS
	.align		4
        /*00bc*/ 	.byte	0x04, 0x1c
        /*00be*/ 	.short	(.L_1419 - .L_1418)


	//   ....[0]....
.L_1418:
        /*00c0*/ 	.word	0x00001240


	//   ....[1]....
        /*00c4*/ 	.word	0x00002e30


	//   ....[2]....
        /*00c8*/ 	.word	0x00003130


	//   ....[3]....
        /*00cc*/ 	.word	0x00003360


	//   ....[4]....
        /*00d0*/ 	.word	0x00003590


	//   ....[5]....
        /*00d4*/ 	.word	0x000037c0


	//   ....[6]....
        /*00d8*/ 	.word	0x000039f0


	//   ....[7]....
        /*00dc*/ 	.word	0x00003c20


	//   ....[8]....
        /*00e0*/ 	.word	0x00003e50


	//   ....[9]....
        /*00e4*/ 	.word	0x00004080


	//   ....[10]....
        /*00e8*/ 	.word	0x000042b0


	//   ....[11]....
        /*00ec*/ 	.word	0x000044e0


	//   ....[12]....
        /*00f0*/ 	.word	0x00004710


	//   ....[13]....
        /*00f4*/ 	.word	0x00004940


	//   ....[14]....
        /*00f8*/ 	.word	0x00004b70


	//   ....[15]....
        /*00fc*/ 	.word	0x00004d20


	//   ....[16]....
        /*0100*/ 	.word	0x00004d60


	//   ....[17]....
        /*0104*/ 	.word	0x00004f50


	//   ....[18]....
        /*0108*/ 	.word	0x00005340


	//   ....[19]....
        /*010c*/ 	.word	0x00005660


	//   ....[20]....
        /*0110*/ 	.word	0x00005980


	//   ....[21]....
        /*0114*/ 	.word	0x00005ca0


	//   ....[22]....
        /*0118*/ 	.word	0x00005fc0


	//   ....[23]....
        /*011c*/ 	.word	0x000062e0


	//   ....[24]....
        /*0120*/ 	.word	0x00006600


	//   ....[25]....
        /*0124*/ 	.word	0x00006920


	//   ....[26]....
        /*0128*/ 	.word	0x00006c40


	//   ....[27]....
        /*012c*/ 	.word	0x00006f60


	//   ....[28]....
        /*0130*/ 	.word	0x00007280


	//   ....[29]....
        /*0134*/ 	.word	0x000075a0


	//   ....[30]....
        /*0138*/ 	.word	0x000078c0


	//   ....[31]....
        /*013c*/ 	.word	0x00007b30


	//   ....[32]....
        /*0140*/ 	.word	0x00007c00


	//----- nvinfo : EIATTR_CRS_STACK_SIZE
	.align		4
.L_1419:
        /*0144*/ 	.byte	0x04, 0x1e
        /*0146*/ 	.short	(.L_1421 - .L_1420)
.L_1420:
        /*0148*/ 	.word	0x00000000


	//----- nvinfo : EIATTR_CBANK_PARAM_SIZE
	.align		4
.L_1421:
        /*014c*/ 	.byte	0x03, 0x19
        /*014e*/ 	.short	0x0038


	//----- nvinfo : EIATTR_PARAM_CBANK
	.align		4
        /*0150*/ 	.byte	0x04, 0x0a
        /*0152*/ 	.short	(.L_1423 - .L_1422)
	.align		4
.L_1422:
        /*0154*/ 	.word	index@(.nv.constant0.mul_mat_q40_stream_k_fixup_112_8_true)
        /*0158*/ 	.short	0x0380
        /*015a*/ 	.short	0x0038


	//----- nvinfo : EIATTR_SW_WAR
	.align		4
.L_1423:
        /*015c*/ 	.byte	0x04, 0x36
        /*015e*/ 	.short	(.L_1425 - .L_1424)
.L_1424:
        /*0160*/ 	.word	0x00000008
.L_1425:


//--------------------- .nv.info.mul_mat_q40_112_8_true --------------------------
	.section	.nv.info.mul_mat_q40_112_8_true,"",@"SHT_CUDA_INFO"
	.sectionflags	@""
	.align	4


	//----- nvinfo : EIATTR_CUDA_API_VERSION
	.align		4
        /*0000*/ 	.byte	0x04, 0x37
        /*0002*/ 	.short	(.L_1427 - .L_1426)
.L_1426:
        /*0004*/ 	.word	0x00000082


	//----- nvinfo : EIATTR_KPARAM_INFO
	.align		4
.L_1427:
        /*0008*/ 	.byte	0x04, 0x17
        /*000a*/ 	.short	(.L_1429 - .L_1428)
.L_1428:
        /*000c*/ 	.word	0x00000000
        /*0010*/ 	.short	0x0010
        /*0012*/ 	.short	0x0058
        /*0014*/ 	.byte	0x00, 0xf0, 0x11, 0x00


	//----- nvinfo : EIATTR_KPARAM_INFO
	.align		4
.L_1429:
        /*0018*/ 	.byte	0x04, 0x17
        /*001a*/ 	.short	(.L_1431 - .L_1430)
.L_1430:
        /*001c*/ 	.word	0x00000000
        /*0020*/ 	.short	0x000f
        /*0022*/ 	.short	0x0054
        /*0024*/ 	.byte	0x00, 0xf0, 0x11, 0x00


	//----- nvinfo : EIATTR_KPARAM_INFO
	.align		4
.L_1431:
        /*0028*/ 	.byte	0x04, 0x17
        /*002a*/ 	.short	(.L_1433 - .L_1432)
.L_1432:
        /*002c*/ 	.word	0x00000000
        /*0030*/ 	.short	0x000e
        /*0032*/ 	.short	0x0050
        /*0034*/ 	.byte	0x00, 0xf0, 0x11, 0x00


	//----- nvinfo : EIATTR_KPARAM_INFO
	.align		4
.L_1433:
        /*0038*/ 	.byte	0x04, 0x17
        /*003a*/ 	.short	(.L_1435 - .L_1434)
.L_1434:
        /*003c*/ 	.word	0x00000000
        /*0040*/ 	.short	0x000d
        /*0042*/ 	.short	0x004c
        /*0044*/ 	.byte	0x00, 0xf0, 0x11, 0x00


	//----- nvinfo : EIATTR_KPARAM_INFO
	.align		4
.L_1435:
        /*0048*/ 	.byte	0x04, 0x17
        /*004a*/ 	.short	(.L_1437 - .L_1436)
.L_1436:
        /*004c*/ 	.word	0x00000000
        /*0050*/ 	.short	0x000c
        /*0052*/ 	.short	0x0048
        /*0054*/ 	.byte	0x00, 0xf0, 0x11, 0x00


	//----- nvinfo : EIATTR_KPARAM_INFO
	.align		4
.L_1437:
        /*0058*/ 	.byte	0x04, 0x17
        /*005a*/ 	.short	(.L_1439 - .L_1438)
.L_1438:
        /*005c*/ 	.word	0x00000000
        /*0060*/ 	.short	0x000b
        /*0062*/ 	.short	0x0044
        /*0064*/ 	.byte	0x00, 0xf0, 0x11, 0x00


	//----- nvinfo : EIATTR_KPARAM_INFO
	.align		4
.L_1439:
        /*0068*/ 	.byte	0x04, 0x17
        /*006a*/ 	.short	(.L_1441 - .L_1440)
.L_1440:
        /*006c*/ 	.word	0x00000000
        /*0070*/ 	.short	0x000a
        /*0072*/ 	.short	0x0040
        /*0074*/ 	.byte	0x00, 0xf0, 0x11, 0x00


	//----- nvinfo : EIATTR_KPARAM_INFO
	.align		4
.L_1441:
        /*0078*/ 	.byte	0x04, 0x17
        /*007a*/ 	.short	(.L_1443 - .L_1442)
.L_1442:
        /*007c*/ 	.word	0x00000000
        /*0080*/ 	.short	0x0009
        /*0082*/ 	.short	0x003c
        /*0084*/ 	.byte	0x00, 0xf0, 0x11, 0x00


	//----- nvinfo : EIATTR_KPARAM_INFO
	.align		4
.L_1443:
        /*0088*/ 	.byte	0x04, 0x17
        /*008a*/ 	.short	(.L_1445 - .L_1444)
.L_1444:
        /*008c*/ 	.word	0x00000000
        /*0090*/ 	.short	0x0008
        /*0092*/ 	.short	0x0038
        /*0094*/ 	.byte	0x00, 0xf0, 0x11, 0x00


	//----- nvinfo : EIATTR_KPARAM_INFO
	.align		4
.L_1445:
        /*0098*/ 	.byte	0x04, 0x17
        /*009a*/ 	.short	(.L_1447 - .L_1446)
.L_1446:
        /*009c*/ 	.word	0x00000000
        /*00a0*/ 	.short	0x0007
        /*00a2*/ 	.short	0x0034
        /*00a4*/ 	.byte	0x00, 0xf0, 0x11, 0x00


	//----- nvinfo : EIATTR_KPARAM_INFO
	.align		4
.L_1447:
        /*00a8*/ 	.byte	0x04, 0x17
        /*00aa*/ 	.short	(.L_1449 - .L_1448)
.L_1448:
        /*00ac*/ 	.word	0x00000000
        /*00b0*/ 	.short	0x0006
        /*00b2*/ 	.short	0x0030
        /*00b4*/ 	.byte	0x00, 0xf0, 0x11, 0x00


	//----- nvinfo : EIATTR_KPARAM_INFO
	.align		4
.L_1449:
        /*00b8*/ 	.byte	0x04, 0x17
        /*00ba*/ 	.short	(.L_1451 - .L_1450)
.L_1450:
        /*00bc*/ 	.word	0x00000000
        /*00c0*/ 	.short	0x0005
        /*00c2*/ 	.short	0x0028
        /*00c4*/ 	.byte	0x00, 0xf5, 0x21, 0x00


	//----- nvinfo : EIATTR_KPARAM_INFO
	.align		4
.L_1451:
        /*00c8*/ 	.byte	0x04, 0x17
        /*00ca*/ 	.short	(.L_1453 - .L_1452)
.L_1452:
        /*00cc*/ 	.word	0x00000000
        /*00d0*/ 	.short	0x0004
        /*00d2*/ 	.short	0x0020
        /*00d4*/ 	.byte	0x00, 0xf5, 0x21, 0x00


	//----- nvinfo : EIATTR_KPARAM_INFO
	.align		4
.L_1453:
        /*00d8*/ 	.byte	0x04, 0x17
        /*00da*/ 	.short	(.L_1455 - .L_1454)
.L_1454:
        /*00dc*/ 	.word	0x00000000
        /*00e0*/ 	.short	0x0003
        /*00e2*/ 	.short	0x0018
        /*00e4*/ 	.byte	0x00, 0xf5, 0x21, 0x00


	//----- nvinfo : EIATTR_KPARAM_INFO
	.align		4
.L_1455:
        /*00e8*/ 	.byte	0x04, 0x17
        /*00ea*/ 	.short	(.L_1457 - .L_1456)
.L_1456:
        /*00ec*/ 	.word	0x00000000
        /*00f0*/ 	.short	0x0002
        /*00f2*/ 	.short	0x0010
        /*00f4*/ 	.byte	0x00, 0xf5, 0x21, 0x00


	//----- nvinfo : EIATTR_KPARAM_INFO
	.align		4
.L_1457:
        /*00f8*/ 	.byte	0x04, 0x17
        /*00fa*/ 	.short	(.L_1459 - .L_1458)
.L_1458:
        /*00fc*/ 	.word	0x00000000
        /*0100*/ 	.short	0x0001
        /*0102*/ 	.short	0x0008
        /*0104*/ 	.byte	0x00, 0xf5, 0x21, 0x00


	//----- nvinfo : EIATTR_KPARAM_INFO
	.align		4
.L_1459:
        /*0108*/ 	.byte	0x04, 0x17
        /*010a*/ 	.short	(.L_1461 - .L_1460)
.L_1460:
        /*010c*/ 	.word	0x00000000
        /*0110*/ 	.short	0x0000
        /*0112*/ 	.short	0x0000
        /*0114*/ 	.byte	0x00, 0xf5, 0x21, 0x00


	//----- nvinfo : EIATTR_SPARSE_MMA_MASK
	.align		4
.L_1461:
        /*0118*/ 	.byte	0x03, 0x50
        /*011a*/ 	.short	0x0000


	//----- nvinfo : EIATTR_MAXREG_COUNT
	.align		4
        /*011c*/ 	.byte	0x03, 0x1b
        /*011e*/ 	.short	0x00ff


	//----- nvinfo : EIATTR_NUM_BARRIERS
	.align		4
        /*0120*/ 	.byte	0x02, 0x4c
        /*0122*/ 	.byte	0x01
	.zero		1


	//----- nvinfo : EIATTR_MERCURY_ISA_VERSION
	.align		4
        /*0124*/ 	.byte	0x03, 0x5f
        /*0126*/ 	.short	0x0101


	//----- nvinfo : EIATTR_VRC_CTA_INIT_COUNT
	.align		4
        /*0128*/ 	.byte	0x02, 0x4a
	.zero		1
	.zero		1


	//----- nvinfo : EIATTR_EXIT_INSTR_OFFSETS
	.align		4
        /*012c*/ 	.byte	0x04, 0x1c
        /*012e*/ 	.short	(.L_1463 - .L_1462)


	//   ....[0]....
.L_1462:
        /*0130*/ 	.word	0x0000eb10


	//   ....[1]....
        /*0134*/ 	.word	0x0000f2c0


	//   ....[2]....
        /*0138*/ 	.word	0x0001b2d0


	//   ....[3]....
        /*013c*/ 	.word	0x0001b3e0


	//----- nvinfo : EIATTR_MAX_THREADS
	.align		4
.L_1463:
        /*0140*/ 	.byte	0x04, 0x05
        /*0142*/ 	.short	(.L_1465 - .L_1464)
.L_1464:
        /*0144*/ 	.word	0x00000100
        /*0148*/ 	.word	0x00000001
        /*014c*/ 	.word	0x00000001


	//----- nvinfo : EIATTR_CRS_STACK_SIZE
	.align		4
.L_1465:
        /*0150*/ 	.byte	0x04, 0x1e
        /*0152*/ 	.short	(.L_1467 - .L_1466)
.L_1466:
        /*0154*/ 	.word	0x00000000


	//----- nvinfo : EIATTR_CBANK_PARAM_SIZE
	.align		4
.L_1467:
        /*0158*/ 	.byte	0x03, 0x19
        /*015a*/ 	.short	0x005c


	//----- nvinfo : EIATTR_PARAM_CBANK
	.align		4
        /*015c*/ 	.byte	0x04, 0x0a
        /*015e*/ 	.short	(.L_1469 - .L_1468)
	.align		4
.L_1468:
        /*0160*/ 	.word	index@(.nv.constant0.mul_mat_q40_112_8_true)
        /*0164*/ 	.short	0x0380
        /*0166*/ 	.short	0x005c


	//----- nvinfo : EIATTR_SW_WAR
	.align		4
.L_1469:
        /*0168*/ 	.byte	0x04, 0x36
        /*016a*/ 	.short	(.L_1471 - .L_1470)
.L_1470:
        /*016c*/ 	.word	0x00000008
.L_1471:


//--------------------- .nv.info.mul_mat_q40_stream_k_fixup_96_8_true --------------------------
	.section	.nv.info.mul_mat_q40_stream_k_fixup_96_8_true,"",@"SHT_CUDA_INFO"
	.sectionflags	@""
	.align	4


	//----- nvinfo : EIATTR_CUDA_API_VERSION
	.align		4
        /*0000*/ 	.byte	0x04, 0x37
        /*0002*/ 	.short	(.L_1473 - .L_1472)
.L_1472:
        /*0004*/ 	.word	0x00000082


	//----- nvinfo : EIATTR_KPARAM_INFO
	.align		4
.L_1473:
        /*0008*/ 	.byte	0x04, 0x17
        /*000a*/ 	.short	(.L_1475 - .L_1474)
.L_1474:
        /*000c*/ 	.word	0x00000000
        /*0010*/ 	.short	0x0009
        /*0012*/ 	.short	0x0034
        /*0014*/ 	.byte	0x00, 0xf0, 0x11, 0x00


	//----- nvinfo : EIATTR_KPARAM_INFO
	.align		4
.L_1475:
        /*0018*/ 	.byte	0x04, 0x17
        /*001a*/ 	.short	(.L_1477 - .L_1476)
.L_1476:
        /*001c*/ 	.word	0x00000000
        /*0020*/ 	.short	0x0008
        /*0022*/ 	.short	0x0030
        /*0024*/ 	.byte	0x00, 0xf0, 0x11, 0x00


	//----- nvinfo : EIATTR_KPARAM_INFO
	.align		4
.L_1477:
        /*0028*/ 	.byte	0x04, 0x17
        /*002a*/ 	.short	(.L_1479 - .L_1478)
.L_1478:
        /*002c*/ 	.word	0x00000000
        /*0030*/ 	.short	0x0007
        /*0032*/ 	.short	0x002c
        /*0034*/ 	.byte	0x00, 0xf0, 0x11, 0x00


	//----- nvinfo : EIATTR_KPARAM_INFO
	.align		4
.L_1479:
        /*0038*/ 	.byte	0x04, 0x17
        /*003a*/ 	.short	(.L_1481 - .L_1480)
.L_1480:
        /*003c*/ 	.word	0x00000000
        /*0040*/ 	.short	0x0006
        /*0042*/ 	.short	0x0028
        /*0044*/ 	.byte	0x00, 0xf0, 0x11, 0x00


	//----- nvinfo : EIATTR_KPARAM_INFO
	.align		4
.L_1481:
        /*0048*/ 	.byte	0x04, 0x17
        /*004a*/ 	.short	(.L_1483 - .L_1482)
.L_1482:
        /*004c*/ 	.word	0x00000000
        /*0050*/ 	.short	0x0005
        /*0052*/ 	.short	0x0024
        /*0054*/ 	.byte	0x00, 0xf0, 0x11, 0x00


	//----- nvinfo : EIATTR_KPARAM_INFO
	.align		4
.L_1483:
        /*0058*/ 	.byte	0x04, 0x17
        /*005a*/ 	.short	(.L_1485 - .L_1484)
.L_1484:
        /*005c*/ 	.word	0x00000000
        /*0060*/ 	.short	0x0004
        /*0062*/ 	.short	0x0020
        /*0064*/ 	.byte	0x00, 0xf0, 0x11, 0x00


	//----- nvinfo : EIATTR_KPARAM_INFO
	.align		4
.L_1485:
        /*0068*/ 	.byte	0x04, 0x17
        /*006a*/ 	.short	(.L_1487 - .L_1486)
.L_1486:
        /*006c*/ 	.word	0x00000000
        /*0070*/ 	.short	0x0003
        /*0072*/ 	.short	0x0018
        /*0074*/ 	.byte	0x00, 0xf5, 0x21, 0x00


	//----- nvinfo : EIATTR_KPARAM_INFO
	.align		4
.L_1487:
        /*0078*/ 	.byte	0x04, 0x17
        /*007a*/ 	.short	(.L_1489 - .L_1488)
.L_1488:
        /*007c*/ 	.word	0x00000000
        /*0080*/ 	.short	0x0002
        /*0082*/ 	.short	0x0010
        /*0084*/ 	.byte	0x00, 0xf5, 0x21, 0x00


	//----- nvinfo : EIATTR_KPARAM_INFO
	.align		4
.L_1489:
        /*0088*/ 	.byte	0x04, 0x17
        /*008a*/ 	.short	(.L_1491 - .L_1490)
.L_1490:
        /*008c*/ 	.word	0x00000000
        /*0090*/ 	.short	0x0001
        /*0092*/ 	.short	0x0008
        /*0094*/ 	.byte	0x00, 0xf5, 0x21, 0x00


	//----- nvinfo : EIATTR_KPARAM_INFO
	.align		4
.L_1491:
        /*0098*/ 	.byte	0x04, 0x17
        /*009a*/ 	.short	(.L_1493 - .L_1492)
.L_1492:
        /*009c*/ 	.word	0x00000000
        /*00a0*/ 	.short	0x0000
        /*00a2*/ 	.short	0x0000
        /*00a4*/ 	.byte	0x00, 0xf5, 0x21, 0x00


	//----- nvinfo : EIATTR_SPARSE_MMA_MASK
	.align		4
.L_1493:
        /*00a8*/ 	.byte	0x03, 0x50
        /*00aa*/ 	.short	0x0000


	//----- nvinfo : EIATTR_MAXREG_COUNT
	.align		4
        /*00ac*/ 	.byte	0x03, 0x1b
        /*00ae*/ 	.short	0x00ff


	//----- nvinfo : EIATTR_NUM_BARRIERS
	.align		4
        /*00b0*/ 	.byte	0x02, 0x4c
        /*00b2*/ 	.byte	0x01
	.zero		1


	//----- nvinfo : EIATTR_MERCURY_ISA_VERSION
	.align		4
        /*00b4*/ 	.byte	0x03, 0x5f
        /*00b6*/ 	.short	0x0101


	//----- nvinfo : EIATTR_VRC_CTA_INIT_COUNT
	.align		4
        /*00b8*/ 	.byte	0x02, 0x4a
	.zero		1
	.zero		1


	//----- nvinfo : EIATTR_EXIT_INSTR_OFFSETS
	.align		4
        /*00bc*/ 	.byte	0x04, 0x1c
        /*00be*/ 	.short	(.L_1495 - .L_1494)


	//   ....[0]....
.L_1494:
        /*00c0*/ 	.word	0x00001270


	//   ....[1]....
        /*00c4*/ 	.word	0x00002ba0


	//   ....[2]....
        /*00c8*/ 	.word	0x00002e60


	//   ....[3]....
        /*00cc*/ 	.word	0x00003090


	//   ....[4]....
        /*00d0*/ 	.word	0x000032c0


	//   ....[5]....
        /*00d4*/ 	.word	0x000034f0


	//   ....[6]....
        /*00d8*/ 	.word	0x00003720


	//   ....[7]....
        /*00dc*/ 	.word	0x00003950


	//   ....[8]....
        /*00e0*/ 	.word	0x00003b80


	//   ....[9]....
        /*00e4*/ 	.word	0x00003db0


	//   ....[10]....
        /*00e8*/ 	.word	0x00003fe0


	//   ....[11]....
        /*00ec*/ 	.word	0x00004210


	//   ....[12]....
        /*00f0*/ 	.word	0x00004440


	//   ....[13]....
        /*00f4*/ 	.word	0x000045f0


	//   ....[14]....
        /*00f8*/ 	.word	0x00004630


	//   ....[15]....
        /*00fc*/ 	.word	0x00004820


	//   ....[16]....
        /*0100*/ 	.word	0x00004bd0


	//   ....[17]....
        /*0104*/ 	.word	0x00004ef0


	//   ....[18]....
        /*0108*/ 	.word	0x00005210


	//   ....[19]....
        /*010c*/ 	.word	0x00005530


	//   ....[20]....
        /*0110*/ 	.word	0x00005850


	//   ....[21]....
        /*0114*/ 	.word	0x00005b70


	//   ....[22]....
        /*0118*/ 	.word	0x00005e90


	//   ....[23]....
        /*011c*/ 	.word	0x000061b0


	//   ....[24]....
        /*0120*/ 	.word	0x000064d0


	//   ....[25]....
        /*0124*/ 	.word	0x000067f0


	//   ....[26]....
        /*0128*/ 	.word	0x00006b10


	//   ....[27]....
        /*012c*/ 	.word	0x00006d80


	//   ....[28]....
        /*0130*/ 	.word	0x00006e50


	//----- nvinfo : EIATTR_CRS_STACK_SIZE
	.align		4
.L_1495:
        /*0134*/ 	.byte	0x04, 0x1e
        /*0136*/ 	.short	(.L_1497 - .L_1496)
.L_1496:
        /*0138*/ 	.word	0x00000000


	//----- nvinfo : EIATTR_CBANK_PARAM_SIZE
	.align		4
.L_1497:
        /*013c*/ 	.byte	0x03, 0x19
        /*013e*/ 	.short	0x0038


	//----- nvinfo : EIATTR_PARAM_CBANK
	.align		4
        /*0140*/ 	.byte	0x04, 0x0a
        /*0142*/ 	.short	(.L_1499 - .L_1498)
	.align		4
.L_1498:
        /*0144*/ 	.word	index@(.nv.constant0.mul_mat_q40_stream_k_fixup_96_8_true)
        /*0148*/ 	.short	0x0380
        /*014a*/ 	.short	0x0038


	//----- nvinfo : EIATTR_SW_WAR
	.align		4
.L_1499:
        /*014c*/ 	.byte	0x04, 0x36
        /*014e*/ 	.short	(.L_1501 - .L_1500)
.L_1500:
        /*0150*/ 	.word	0x00000008
.L_1501:


//--------------------- .nv.info.mul_mat_q40_96_8_true --------------------------
	.section	.nv.info.mul_mat_q40_96_8_true,"",@"SHT_CUDA_INFO"
	.sectionflags	@""
	.align	4


	//----- nvinfo : EIATTR_CUDA_API_VERSION
	.align		4
        /*0000*/ 	.byte	0x04, 0x37
        /*0002*/ 	.short	(.L_1503 - .L_1502)
.L_1502:
        /*0004*/ 	.word	0x00000082


	//----- nvinfo : EIATTR_KPARAM_INFO
	.align		4
.L_1503:
        /*0008*/ 	.byte	0x04, 0x17
        /*000a*/ 	.short	(.L_1505 - .L_1504)
.L_1504:
        /*000c*/ 	.word	0x00000000
        /*0010*/ 	.short	0x0010
        /*0012*/ 	.short	0x0058
        /*0014*/ 	.byte	0x00, 0xf0, 0x11, 0x00


	//----- nvinfo : EIATTR_KPARAM_INFO
	.align		4
.L_1505:
        /*0018*/ 	.byte	0x04, 0x17
        /*001a*/ 	.short	(.L_1507 - .L_1506)
.L_1506:
        /*001c*/ 	.word	0x00000000
        /*0020*/ 	.short	0x000f
        /*0022*/ 	.short	0x0054
        /*0024*/ 	.byte	0x00, 0xf0, 0x11, 0x00


	//----- nvinfo : EIATTR_KPARAM_INFO
	.align		4
.L_1507:
        /*0028*/ 	.byte	0x04, 0x17
        /*002a*/ 	.short	(.L_1509 - .L_1508)
.L_1508:
        /*002c*/ 	.word	0x00000000
        /*0030*/ 	.short	0x000e
        /*0032*/ 	.short	0x0050
        /*0034*/ 	.byte	0x00, 0xf0, 0x11, 0x00


	//----- nvinfo : EIATTR_KPARAM_INFO
	.align		4
.L_1509:
        /*0038*/ 	.byte	0x04, 0x17
        /*003a*/ 	.short	(.L_1511 - .L_1510)
.L_1510:
        /*003c*/ 	.word	0x00000000
        /*0040*/ 	.short	0x000d
        /*0042*/ 	.short	0x004c
        /*0044*/ 	.byte	0x00, 0xf0, 0x11, 0x00


	//----- nvinfo : EIATTR_KPARAM_INFO
	.align		4
.L_1511:
        /*0048*/ 	.byte	0x04, 0x17
        /*004a*/ 	.short	(.L_1513 - .L_1512)
.L_1512:
        /*004c*/ 	.word	0x00000000
        /*0050*/ 	.short	0x000c
        /*0052*/ 	.short	0x0048
        /*0054*/ 	.byte	0x00, 0xf0, 0x11, 0x00


	//----- nvinfo : EIATTR_KPARAM_INFO
	.align		4
.L_1513:
        /*0058*/ 	.byte	0x04, 0x17
        /*005a*/ 	.short	(.L_1515 - .L_1514)
.L_1514:
        /*005c*/ 	.word	0x00000000
        /*0060*/ 	.short	0x000b
        /*0062*/ 	.short	0x0044
        /*0064*/ 	.byte	0x00, 0xf0, 0x11, 0x00


	//----- nvinfo : EIATTR_KPARAM_INFO
	.align		4
.L_1515:
        /*0068*/ 	.byte	0x04, 0x17
        /*006a*/ 	.short	(.L_1517 - .L_1516)
.L_1516:
        /*006c*/ 	.word	0x00000000
        /*0070*/ 	.short	0x000a
        /*0072*/ 	.short	0x0040
        /*0074*/ 	.byte	0x00, 0xf0, 0x11, 0x00


	//----- nvinfo : EIATTR_KPARAM_INFO
	.align		4
.L_1517:
        /*0078*/ 	.byte	0x04, 0x17
        /*007a*/ 	.short	(.L_1519 - .L_1518)
.L_1518:
        /*007c*/ 	.word	0x00000000
        /*0080*/ 	.short	0x0009
        /*0082*/ 	.short	0x003c
        /*0084*/ 	.byte	0x00, 0xf0, 0x11, 0x00


	//----- nvinfo : EIATTR_KPARAM_INFO
	.align		4
.L_1519:
        /*0088*/ 	.byte	0x04, 0x17
        /*008a*/ 	.short	(.L_1521 - .L_1520)
.L_1520:
        /*008c*/ 	.word	0x00000000
        /*0090*/ 	.short	0x0008
        /*0092*/ 	.short	0x0038
        /*0094*/ 	.byte	0x00, 0xf0, 0x11, 0x00


	//----- nvinfo : EIATTR_KPARAM_INFO
	.align		4
.L_1521:
        /*0098*/ 	.byte	0x04, 0x17
        /*009a*/ 	.short	(.L_1523 - .L_1522)
.L_1522:
        /*009c*/ 	.word	0x00000000
        /*00a0*/ 	.short	0x0007
        /*00a2*/ 	.short	0x0034
        /*00a4*/ 	.byte	0x00, 0xf0, 0x11, 0x00


	//----- nvinfo : EIATTR_KPARAM_INFO
	.align		4
.L_1523:
        /*00a8*/ 	.byte	0x04, 0x17
        /*00aa*/ 	.short	(.L_1525 - .L_1524)
.L_1524:
        /*00ac*/ 	.word	0x00000000
        /*00b0*/ 	.short	0x0006
        /*00b2*/ 	.short	0x0030
        /*00b4*/ 	.byte	0x00, 0xf0, 0x11, 0x00


	//----- nvinfo : EIATTR_KPARAM_INFO
	.align		4
.L_1525:
        /*00b8*/ 	.byte	0x04, 0x17
        /*00ba*/ 	.short	(.L_1527 - .L_1526)
.L_1526:
        /*00bc*/ 	.word	0x00000000
        /*00c0*/ 	.short	0x0005
        /*00c2*/ 	.short	0x0028
        /*00c4*/ 	.byte	0x00, 0xf5, 0x21, 0x00


	//----- nvinfo : EIATTR_KPARAM_INFO
	.align		4
.L_1527:
        /*00c8*/ 	.byte	0x04, 0x17
        /*00ca*/ 	.short	(.L_1529 - .L_1528)
.L_1528:
        /*00cc*/ 	.word	0x00000000
        /*00d0*/ 	.short	0x0004
        /*00d2*/ 	.short	0x0020
        /*00d4*/ 	.byte	0x00, 0xf5, 0x21, 0x00


	//----- nvinfo : EIATTR_KPARAM_INFO
	.align		4
.L_1529:
        /*00d8*/ 	.byte	0x04, 0x17
        /*00da*/ 	.short	(.L_1531 - .L_1530)
.L_1530:
        /*00dc*/ 	.word	0x00000000
        /*00e0*/ 	.short	0x0003
        /*00e2*/ 	.short	0x0018
        /*00e4*/ 	.byte	0x00, 0xf5, 0x21, 0x00


	//----- nvinfo : EIATTR_KPARAM_INFO
	.align		4
.L_1531:
        /*00e8*/ 	.byte	0x04, 0x17
        /*00ea*/ 	.short	(.L_1533 - .L_1532)
.L_1532:
        /*00ec*/ 	.word	0x00000000
        /*00f0*/ 	.short	0x0002
        /*00f2*/ 	.short	0x0010
        /*00f4*/ 	.byte	0x00, 0xf5, 0x21, 0x00


	//----- nvinfo : EIATTR_KPARAM_INFO
	.align		4
.L_1533:
        /*00f8*/ 	.byte	0x04, 0x17
        /*00fa*/ 	.short	(.L_1535 - .L_1534)
.L_1534:
        /*00fc*/ 	.word	0x00000000
        /*0100*/ 	.short	0x0001
        /*0102*/ 	.short	0x0008
        /*0104*/ 	.byte	0x00, 0xf5, 0x21, 0x00


	//----- nvinfo : EIATTR_KPARAM_INFO
	.align		4
.L_1535:
        /*0108*/ 	.byte	0x04, 0x17
        /*010a*/ 	.short	(.L_1537 - .L_1536)
.L_1536:
        /*010c*/ 	.word	0x00000000
        /*0110*/ 	.short	0x0000
        /*0112*/ 	.short	0x0000
        /*0114*/ 	.byte	0x00, 0xf5, 0x21, 0x00


	//----- nvinfo : EIATTR_SPARSE_MMA_MASK
	.align		4
.L_1537:
        /*0118*/ 	.byte	0x03, 0x50
        /*011a*/ 	.short	0x0000


	//----- nvinfo : EIATTR_MAXREG_COUNT
	.align		4
        /*011c*/ 	.byte	0x03, 0x1b
        /*011e*/ 	.short	0x00ff


	//----- nvinfo : EIATTR_NUM_BARRIERS
	.align		4
        /*0120*/ 	.byte	0x02, 0x4c
        /*0122*/ 	.byte	0x01
	.zero		1


	//----- nvinfo : EIATTR_MERCURY_ISA_VERSION
	.align		4
        /*0124*/ 	.byte	0x03, 0x5f
        /*0126*/ 	.short	0x0101


	//----- nvinfo : EIATTR_VRC_CTA_INIT_COUNT
	.align		4
        /*0128*/ 	.byte	0x02, 0x4a
	.zero		1
	.zero		1


	//----- nvinfo : EIATTR_EXIT_INSTR_OFFSETS
	.align		4
        /*012c*/ 	.byte	0x04, 0x1c
        /*012e*/ 	.short	(.L_1539 - .L_1538)


	//   ....[0]....
.L_1538:
        /*0130*/ 	.word	0x0000d430


	//   ....[1]....
        /*0134*/ 	.word	0x0000dbe0


	//   ....[2]....
        /*0138*/ 	.word	0x000187d0


	//   ....[3]....
        /*013c*/ 	.word	0x000188e0


	//----- nvinfo : EIATTR_MAX_THREADS
	.align		4
.L_1539:
        /*0140*/ 	.byte	0x04, 0x05
        /*0142*/ 	.short	(.L_1541 - .L_1540)
.L_1540:
        /*0144*/ 	.word	0x00000100
        /*0148*/ 	.word	0x00000001
        /*014c*/ 	.word	0x00000001


	//----- nvinfo : EIATTR_CRS_STACK_SIZE
	.align		4
.L_1541:
        /*0150*/ 	.byte	0x04, 0x1e
        /*0152*/ 	.short	(.L_1543 - .L_1542)
.L_1542:
        /*0154*/ 	.word	0x00000000


	//----- nvinfo : EIATTR_CBANK_PARAM_SIZE
	.align		4
.L_1543:
        /*0158*/ 	.byte	0x03, 0x19
        /*015a*/ 	.short	0x005c


	//----- nvinfo : EIATTR_PARAM_CBANK
	.align		4
        /*015c*/ 	.byte	0x04, 0x0a
        /*015e*/ 	.short	(.L_1545 - .L_1544)
	.align		4
.L_1544:
        /*0160*/ 	.word	index@(.nv.constant0.mul_mat_q40_96_8_true)
        /*0164*/ 	.short	0x0380
        /*0166*/ 	.short	0x005c


	//----- nvinfo : EIATTR_SW_WAR
	.align		4
.L_1545:
        /*0168*/ 	.byte	0x04, 0x36
        /*016a*/ 	.short	(.L_1547 - .L_1546)
.L_1546:
        /*016c*/ 	.word	0x00000008
.L_1547:


//--------------------- .nv.info.mul_mat_q40_stream_k_fixup_80_8_true --------------------------
	.section	.nv.info.mul_mat_q40_stream_k_fixup_80_8_true,"",@"SHT_CUDA_INFO"
	.sectionflags	@""
	.align	4


	//----- nvinfo : EIATTR_CUDA_API_VERSION
	.align		4
        /*0000*/ 	.byte	0x04, 0x37
        /*0002*/ 	.short	(.L_1549 - .L_1548)
.L_1548:
        /*0004*/ 	.word	0x00000082


	//----- nvinfo : EIATTR_KPARAM_INFO
	.align		4
.L_1549:
        /*0008*/ 	.byte	0x04, 0x17
        /*000a*/ 	.short	(.L_1551 - .L_1550)
.L_1550:
        /*000c*/ 	.word	0x00000000
        /*0010*/ 	.short	0x0009
        /*0012*/ 	.short	0x0034
        /*0014*/ 	.byte	0x00, 0xf0, 0x11, 0x00


	//----- nvinfo : EIATTR_KPARAM_INFO
	.align		4
.L_1551:
        /*0018*/ 	.byte	0x04, 0x17
        /*001a*/ 	.short	(.L_1553 - .L_1552)
.L_1552:
        /*001c*/ 	.word	0x00000000
        /*0020*/ 	.short	0x0008
        /*0022*/ 	.short	0x0030
        /*0024*/ 	.byte	0x00, 0xf0, 0x11, 0x00


	//----- nvinfo : EIATTR_KPARAM_INFO
	.align		4
.L_1553:
        /*0028*/ 	.byte	0x04, 0x17
        /*002a*/ 	.short	(.L_1555 - .L_1554)
.L_1554:
        /*002c*/ 	.word	0x00000000
        /*0030*/ 	.short	0x0007
        /*0032*/ 	.short	0x002c
        /*0034*/ 	.byte	0x00, 0xf0, 0x11, 0x00


	//----- nvinfo : EIATTR_KPARAM_INFO
	.align		4
.L_1555:
        /*0038*/ 	.byte	0x04, 0x17
        /*003a*/ 	.short	(.L_1557 - .L_1556)
.L_1556:
        /*003c*/ 	.word	0x00000000
        /*0040*/ 	.short	0x0006
        /*0042*/ 	.short	0x0028
        /*0044*/ 	.byte	0x00, 0xf0, 0x11, 0x00


	//----- nvinfo : EIATTR_KPARAM_INFO
	.align		4
.L_1557:
        /*0048*/ 	.byte	0x04, 0x17
        /*004a*/ 	.short	(.L_1559 - .L_1558)
.L_1558:
        /*004c*/ 	.word	0x00000000
        /*0050*/ 	.short	0x0005
        /*0052*/ 	.short	0x0024
        /*0054*/ 	.byte	0x00, 0xf0, 0x11, 0x00


	//----- nvinfo : EIATTR_KPARAM_INFO
	.align		4
.L_1559:
        /*0058*/ 	.byte	0x04, 0x17
        /*005a*/ 	.short	(.L_1561 - .L_1560)
.L_1560:
        /*005c*/ 	.word	0x00000000
        /*0060*/ 	.short	0x0004
        /*0062*/ 	.short	0x0020
        /*0064*/ 	.byte	0x00, 0xf0, 0x11, 0x00


	//----- nvinfo : EIATTR_KPARAM_INFO
	.align		4
.L_1561:
        /*0068*/ 	.byte	0x04, 0x17
        /*006a*/ 	.short	(.L_1563 - .L_1562)
.L_1562:
        /*006c*/ 	.word	0x00000000
        /*0070*/ 	.short	0x0003
        /*0072*/ 	.short	0x0018
        /*0074*/ 	.byte	0x00, 0xf5, 0x21, 0x00


	//----- nvinfo : EIATTR_KPARAM_INFO
	.align		4
.L_1563:
        /*0078*/ 	.byte	0x04, 0x17
        /*007a*/ 	.short	(.L_1565 - .L_1564)
.L_1564:
        /*007c*/ 	.word	0x00000000
        /*0080*/ 	.short	0x0002
        /*0082*/ 	.short	0x0010
        /*0084*/ 	.byte	0x00, 0xf5, 0x21, 0x00


	//----- nvinfo : EIATTR_KPARAM_INFO
	.align		4
.L_1565:
        /*0088*/ 	.byte	0x04, 0x17
        /*008a*/ 	.short	(.L_1567 - .L_1566)
.L_1566:
        /*008c*/ 	.word	0x00000000
        /*0090*/ 	.short	0x0001
        /*0092*/ 	.short	0x0008
        /*0094*/ 	.byte	0x00, 0xf5, 0x21, 0x00


	//----- nvinfo : EIATTR_KPARAM_INFO
	.align		4
.L_1567:
        /*0098*/ 	.byte	0x04, 0x17
        /*009a*/ 	.short	(.L_1569 - .L_1568)
.L_1568:
        /*009c*/ 	.word	0x00000000
        /*00a0*/ 	.short	0x0000
        /*00a2*/ 	.short	0x0000
        /*00a4*/ 	.byte	0x00, 0xf5, 0x21, 0x00


	//----- nvinfo : EIATTR_SPARSE_MMA_MASK
	.align		4
.L_1569:
        /*00a8*/ 	.byte	0x03, 0x50
        /*00aa*/ 	.short	0x0000


	//----- nvinfo : EIATTR_MAXREG_COUNT
	.align		4
        /*00ac*/ 	.byte	0x03, 0x1b
        /*00ae*/ 	.short	0x00ff


	//----- nvinfo : EIATTR_NUM_BARRIERS
	.align		4
        /*00b0*/ 	.byte	0x02, 0x4c
        /*00b2*/ 	.byte	0x01
	.zero		1


	//----- nvinfo : EIATTR_MERCURY_ISA_VERSION
	.align		4
        /*00b4*/ 	.byte	0x03, 0x5f
        /*00b6*/ 	.short	0x0101


	//----- nvinfo : EIATTR_VRC_CTA_INIT_COUNT
	.align		4
        /*00b8*/ 	.byte	0x02, 0x4a
	.zero		1
	.zero		1


	//----- nvinfo : EIATTR_EXIT_INSTR_OFFSETS
	.align		4
        /*00bc*/ 	.byte	0x04, 0x1c
        /*00be*/ 	.short	(.L_1571 - .L_1570)


	//   ....[0]....
.L_1570:
        /*00c0*/ 	.word	0x00001250


	//   ....[1]....
        /*00c4*/ 	.word	0x00002a00


	//   ....[2]....
        /*00c8*/ 	.word	0x00002cc0


	//   ....[3]....
        /*00cc*/ 	.word	0x00002ef0


	//   ....[4]....
        /*00d0*/ 	.word	0x00003120


	//   ....[5]....
        /*00d4*/ 	.word	0x00003350


	//   ....[6]....
        /*00d8*/ 	.word	0x00003580


	//   ....[7]....
        /*00dc*/ 	.word	0x000037b0


	//   ....[8]....
        /*00e0*/ 	.word	0x000039e0


	//   ....[9]....
        /*00e4*/ 	.word	0x00003c10


	//   ....[10]....
        /*00e8*/ 	.word	0x00003e40


	//   ....[11]....
        /*00ec*/ 	.word	0x00003ff0


	//   ....[12]....
        /*00f0*/ 	.word	0x00004030


	//   ....[13]....
        /*00f4*/ 	.word	0x00004220


	//   ....[14]....
        /*00f8*/ 	.word	0x000045d0


	//   ....[15]....
        /*00fc*/ 	.word	0x000048f0


	//   ....[16]....
        /*0100*/ 	.word	0x00004c10


	//   ....[17]....
        /*0104*/ 	.word	0x00004f30


	//   ....[18]....
        /*0108*/ 	.word	0x00005250


	//   ....[19]....
        /*010c*/ 	.word	0x00005570


	//   ....[20]....
        /*0110*/ 	.word	0x00005890


	//   ....[21]....
        /*0114*/ 	.word	0x00005bb0


	//   ....[22]....
        /*0118*/ 	.word	0x00005ed0


	//   ....[23]....
        /*011c*/ 	.word	0x00006140


	//   ....[24]....
        /*0120*/ 	.word	0x00006210


	//----- nvinfo : EIATTR_CRS_STACK_SIZE
	.align		4
.L_1571:
        /*0124*/ 	.byte	0x04, 0x1e
        /*0126*/ 	.short	(.L_1573 - .L_1572)
.L_1572:
        /*0128*/ 	.word	0x00000000


	//----- nvinfo : EIATTR_CBANK_PARAM_SIZE
	.align		4
.L_1573:
        /*012c*/ 	.byte	0x03, 0x19
        /*012e*/ 	.short	0x0038


	//----- nvinfo : EIATTR_PARAM_CBANK
	.align		4
        /*0130*/ 	.byte	0x04, 0x0a
        /*0132*/ 	.short	(.L_1575 - .L_1574)
	.align		4
.L_1574:
        /*0134*/ 	.word	index@(.nv.constant0.mul_mat_q40_stream_k_fixup_80_8_true)
        /*0138*/ 	.short	0x0380
        /*013a*/ 	.short	0x0038


	//----- nvinfo : EIATTR_SW_WAR
	.align		4
.L_1575:
        /*013c*/ 	.byte	0x04, 0x36
        /*013e*/ 	.short	(.L_1577 - .L_1576)
.L_1576:
        /*0140*/ 	.word	0x00000008
.L_1577:


//--------------------- .nv.info.mul_mat_q40_80_8_true --------------------------
	.section	.nv.info.mul_mat_q40_80_8_true,"",@"SHT_CUDA_INFO"
	.sectionflags	@""
	.align	4


	//----- nvinfo : EIATTR_CUDA_API_VERSION
	.align		4
        /*0000*/ 	.byte	0x04, 0x37
        /*0002*/ 	.short	(.L_1579 - .L_1578)
.L_1578:
        /*0004*/ 	.word	0x00000082


	//----- nvinfo : EIATTR_KPARAM_INFO
	.align		4
.L_1579:
        /*0008*/ 	.byte	0x04, 0x17
        /*000a*/ 	.short	(.L_1581 - .L_1580)
.L_1580:
        /*000c*/ 	.word	0x00000000
        /*0010*/ 	.short	0x0010
        /*0012*/ 	.short	0x0058
        /*0014*/ 	.byte	0x00, 0xf0, 0x11, 0x00


	//----- nvinfo : EIATTR_KPARAM_INFO
	.align		4
.L_1581:
        /*0018*/ 	.byte	0x04, 0x17
        /*001a*/ 	.short	(.L_1583 - .L_1582)
.L_1582:
        /*001c*/ 	.word	0x00000000
        /*0020*/ 	.short	0x000f
        /*0022*/ 	.short	0x0054
        /*0024*/ 	.byte	0x00, 0xf0, 0x11, 0x00


	//----- nvinfo : EIATTR_KPARAM_INFO
	.align		4
.L_1583:
        /*0028*/ 	.byte	0x04, 0x17
        /*002a*/ 	.short	(.L_1585 - .L_1584)
.L_1584:
        /*002c*/ 	.word	0x00000000
        /*0030*/ 	.short	0x000e
        /*0032*/ 	.short	0x0050
        /*0034*/ 	.byte	0x00, 0xf0, 0x11, 0x00


	//----- nvinfo : EIATTR_KPARAM_INFO
	.align		4
.L_1585:
        /*0038*/ 	.byte	0x04, 0x17
        /*003a*/ 	.short	(.L_1587 - .L_1586)
.L_1586:
        /*003c*/ 	.word	0x00000000
        /*0040*/ 	.short	0x000d
        /*0042*/ 	.short	0x004c
        /*0044*/ 	.byte	0x00, 0xf0, 0x11, 0x00


	//----- nvinfo : EIATTR_KPARAM_INFO
	.align		4
.L_1587:
        /*0048*/ 	.byte	0x04, 0x17
        /*004a*/ 	.short	(.L_1589 - .L_1588)
.L_1588:
        /*004c*/ 	.word	0x00000000
        /*0050*/ 	.short	0x000c
        /*0052*/ 	.short	0x0048
        /*0054*/ 	.byte	0x00, 0xf0, 0x11, 0x00


	//----- nvinfo : EIATTR_KPARAM_INFO
	.align		4
.L_1589:
        /*0058*/ 	.byte	0x04, 0x17
        /*005a*/ 	.short	(.L_1591 - .L_1590)
.L_1590:
        /*005c*/ 	.word	0x00000000
        /*0060*/ 	.short	0x000b
        /*0062*/ 	.short	0x0044
        /*0064*/ 	.byte	0x00, 0xf0, 0x11, 0x00


	//----- nvinfo : EIATTR_KPARAM_INFO
	.align		4
.L_1591:
        /*0068*/ 	.byte	0x04, 0x17
        /*006a*/ 	.short	(.L_1593 - .L_1592)
.L_1592:
        /*006c*/ 	.word	0x00000000
        /*0070*/ 	.short	0x000a
        /*0072*/ 	.short	0x0040
        /*0074*/ 	.byte	0x00, 0xf0, 0x11, 0x00


	//----- nvinfo : EIATTR_KPARAM_INFO
	.align		4
.L_1593:
        /*0078*/ 	.byte	0x04, 0x17
        /*007a*/ 	.short	(.L_1595 - .L_1594)
.L_1594:
        /*007c*/ 	.word	0x00000000
        /*0080*/ 	.short	0x0009
        /*0082*/ 	.short	0x003c
        /*0084*/ 	.byte	0x00, 0xf0, 0x11, 0x00


	//----- nvinfo : EIATTR_KPARAM_INFO
	.align		4
.L_1595:
        /*0088*/ 	.byte	0x04, 0x17
        /*008a*/ 	.short	(.L_1597 - .L_1596)
.L_1596:
        /*008c*/ 	.word	0x00000000
        /*0090*/ 	.short	0x0008
        /*0092*/ 	.short	0x0038
        /*0094*/ 	.byte	0x00, 0xf0, 0x11, 0x00


	//----- nvinfo : EIATTR_KPARAM_INFO
	.align		4
.L_1597:
        /*0098*/ 	.byte	0x04, 0x17
        /*009a*/ 	.short	(.L_1599 - .L_1598)
.L_1598:
        /*009c*/ 	.word	0x00000000
        /*00a0*/ 	.short	0x0007
        /*00a2*/ 	.short	0x0034
        /*00a4*/ 	.byte	0x00, 0xf0, 0x11, 0x00


	//----- nvinfo : EIATTR_KPARAM_INFO
	.align		4
.L_1599:
        /*00a8*/ 	.byte	0x04, 0x17
        /*00aa*/ 	.short	(.L_1601 - .L_1600)
.L_1600:
        /*00ac*/ 	.word	0x00000000
        /*00b0*/ 	.short	0x0006
        /*00b2*/ 	.short	0x0030
        /*00b4*/ 	.byte	0x00, 0xf0, 0x11, 0x00


	//----- nvinfo : EIATTR_KPARAM_INFO
	.align		4
.L_1601:
        /*00b8*/ 	.byte	0x04, 0x17
        /*00ba*/ 	.short	(.L_1603 - .L_1602)
.L_1602:
        /*00bc*/ 	.word	0x00000000
        /*00c0*/ 	.short	0x0005
        /*00c2*/ 	.short	0x0028
        /*00c4*/ 	.byte	0x00, 0xf5, 0x21, 0x00


	//----- nvinfo : EIATTR_KPARAM_INFO
	.align		4
.L_1603:
        /*00c8*/ 	.byte	0x04, 0x17
        /*00ca*/ 	.short	(.L_1605 - .L_1604)
.L_1604:
        /*00cc*/ 	.word	0x00000000
        /*00d0*/ 	.short	0x0004
        /*00d2*/ 	.short	0x0020
        /*00d4*/ 	.byte	0x00, 0xf5, 0x21, 0x00


	//----- nvinfo : EIATTR_KPARAM_INFO
	.align		4
.L_1605:
        /*00d8*/ 	.byte	0x04, 0x17
        /*00da*/ 	.short	(.L_1607 - .L_1606)
.L_1606:
        /*00dc*/ 	.word	0x00000000
        /*00e0*/ 	.short	0x0003
        /*00e2*/ 	.short	0x0018
        /*00e4*/ 	.byte	0x00, 0xf5, 0x21, 0x00


	//----- nvinfo : EIATTR_KPARAM_INFO
	.align		4
.L_1607:
        /*00e8*/ 	.byte	0x04, 0x17
        /*00ea*/ 	.short	(.L_1609 - .L_1608)
.L_1608:
        /*00ec*/ 	.word	0x00000000
        /*00f0*/ 	.short	0x0002
        /*00f2*/ 	.short	0x0010
        /*00f4*/ 	.byte	0x00, 0xf5, 0x21, 0x00


	//----- nvinfo : EIATTR_KPARAM_INFO
	.align		4
.L_1609:
        /*00f8*/ 	.byte	0x04, 0x17
        /*00fa*/ 	.short	(.L_1611 - .L_1610)
.L_1610:
        /*00fc*/ 	.word	0x00000000
        /*0100*/ 	.short	0x0001
        /*0102*/ 	.short	0x0008
        /*0104*/ 	.byte	0x00, 0xf5, 0x21, 0x00


	//----- nvinfo : EIATTR_KPARAM_INFO
	.align		4
.L_1611:
        /*0108*/ 	.byte	0x04, 0x17
        /*010a*/ 	.short	(.L_1613 - .L_1612)
.L_1612:
        /*010c*/ 	.word	0x00000000
        /*0110*/ 	.short	0x0000
        /*0112*/ 	.short	0x0000
        /*0114*/ 	.byte	0x00, 0xf5, 0x21, 0x00


	//----- nvinfo : EIATTR_SPARSE_MMA_MASK
	.align		4
.L_1613:
        /*0118*/ 	.byte	0x03, 0x50
        /*011a*/ 	.short	0x0000


	//----- nvinfo : EIATTR_MAXREG_COUNT
	.align		4
        /*011c*/ 	.byte	0x03, 0x1b
        /*011e*/ 	.short	0x00ff


	//----- nvinfo : EIATTR_NUM_BARRIERS
	.align		4
        /*0120*/ 	.byte	0x02, 0x4c
        /*0122*/ 	.byte	0x01
	.zero		1


	//----- nvinfo : EIATTR_MERCURY_ISA_VERSION
	.align		4
        /*0124*/ 	.byte	0x03, 0x5f
        /*0126*/ 	.short	0x0101


	//----- nvinfo : EIATTR_VRC_CTA_INIT_COUNT
	.align		4
        /*0128*/ 	.byte	0x02, 0x4a
	.zero		1
	.zero		1


	//----- nvinfo : EIATTR_EXIT_INSTR_OFFSETS
	.align		4
        /*012c*/ 	.byte	0x04, 0x1c
        /*012e*/ 	.short	(.L_1615 - .L_1614)


	//   ....[0]....
.L_1614:
        /*0130*/ 	.word	0x0000be90


	//   ....[1]....
        /*0134*/ 	.word	0x0000c630


	//   ....[2]....
        /*0138*/ 	.word	0x00015e80


	//   ....[3]....
        /*013c*/ 	.word	0x00015f90


	//----- nvinfo : EIATTR_MAX_THREADS
	.align		4
.L_1615:
        /*0140*/ 	.byte	0x04, 0x05
        /*0142*/ 	.short	(.L_1617 - .L_1616)
.L_1616:
        /*0144*/ 	.word	0x00000100
        /*0148*/ 	.word	0x00000001
        /*014c*/ 	.word	0x00000001


	//----- nvinfo : EIATTR_CRS_STACK_SIZE
	.align		4
.L_1617:
        /*0150*/ 	.byte	0x04, 0x1e
        /*0152*/ 	.short	(.L_1619 - .L_1618)
.L_1618:
        /*0154*/ 	.word	0x00000000


	//----- nvinfo : EIATTR_CBANK_PARAM_SIZE
	.align		4
.L_1619:
        /*0158*/ 	.byte	0x03, 0x19
        /*015a*/ 	.short	0x005c


	//----- nvinfo : EIATTR_PARAM_CBANK
	.align		4
        /*015c*/ 	.byte	0x04, 0x0a
        /*015e*/ 	.short	(.L_1621 - .L_1620)
	.align		4
.L_1620:
        /*0160*/ 	.word	index@(.nv.constant0.mul_mat_q40_80_8_true)
        /*0164*/ 	.short	0x0380
        /*0166*/ 	.short	0x005c


	//----- nvinfo : EIATTR_SW_WAR
	.align		4
.L_1621:
        /*0168*/ 	.byte	0x04, 0x36
        /*016a*/ 	.short	(.L_1623 - .L_1622)
.L_1622:
        /*016c*/ 	.word	0x00000008
.L_1623:


//--------------------- .nv.info.mul_mat_q40_stream_k_fixup_64_8_true --------------------------
	.section	.nv.info.mul_mat_q40_stream_k_fixup_64_8_true,"",@"SHT_CUDA_INFO"
	.sectionflags	@""
	.align	4


	//----- nvinfo : EIATTR_CUDA_API_VERSION
	.align		4
        /*0000*/ 	.byte	0x04, 0x37
        /*0002*/ 	.short	(.L_1625 - .L_1624)
.L_1624:
        /*0004*/ 	.word	0x00000082


	//----- nvinfo : EIATTR_KPARAM_INFO
	.align		4
.L_1625:
        /*0008*/ 	.byte	0x04, 0x17
        /*000a*/ 	.short	(.L_1627 - .L_1626)
.L_1626:
        /*000c*/ 	.word	0x00000000
        /*0010*/ 	.short	0x0009
        /*0012*/ 	.short	0x0034
        /*0014*/ 	.byte	0x00, 0xf0, 0x11, 0x00


	//----- nvinfo : EIATTR_KPARAM_INFO
	.align		4
.L_1627:
        /*0018*/ 	.byte	0x04, 0x17
        /*001a*/ 	.short	(.L_1629 - .L_1628)
.L_1628:
        /*001c*/ 	.word	0x00000000
        /*0020*/ 	.short	0x0008
        /*0022*/ 	.short	0x0030
        /*0024*/ 	.byte	0x00, 0xf0, 0x11, 0x00


	//----- nvinfo : EIATTR_KPARAM_INFO
	.align		4
.L_1629:
        /*0028*/ 	.byte	0x04, 0x17
        /*002a*/ 	.short	(.L_1631 - .L_1630)
.L_1630:
        /*002c*/ 	.word	0x00000000
        /*0030*/ 	.short	0x0007
        /*0032*/ 	.short	0x002c
        /*0034*/ 	.byte	0x00, 0xf0, 0x11, 0x00


	//----- nvinfo : EIATTR_KPARAM_INFO
	.align		4
.L_1631:
        /*0038*/ 	.byte	0x04, 0x17
        /*003a*/ 	.short	(.L_1633 - .L_1632)
.L_1632:
        /*003c*/ 	.word	0x00000000
        /*0040*/ 	.short	0x0006
        /*0042*/ 	.short	0x0028
        /*0044*/ 	.byte	0x00, 0xf0, 0x11, 0x00


	//----- nvinfo : EIATTR_KPARAM_INFO
	.align		4
.L_1633:
        /*0048*/ 	.byte	0x04, 0x17
        /*004a*/ 	.short	(.L_1635 - .L_1634)
.L_1634:
        /*004c*/ 	.word	0x00000000
        /*0050*/ 	.short	0x0005
        /*0052*/ 	.short	0x0024
        /*0054*/ 	.byte	0x00, 0xf0, 0x11, 0x00


	//----- nvinfo : EIATTR_KPARAM_INFO
	.align		4
.L_1635:
        /*0058*/ 	.byte	0x04, 0x17
        /*005a*/ 	.short	(.L_1637 - .L_1636)
.L_1636:
        /*005c*/ 	.word	0x00000000
        /*0060*/ 	.short	0x0004
        /*0062*/ 	.short	0x0020
        /*0064*/ 	.byte	0x00, 0xf0, 0x11, 0x00


	//----- nvinfo : EIATTR_KPARAM_INFO
	.align		4
.L_1637:
        /*0068*/ 	.byte	0x04, 0x17
        /*006a*/ 	.short	(.L_1639 - .L_1638)
.L_1638:
        /*006c*/ 	.word	0x00000000
        /*0070*/ 	.short	0x0003
        /*0072*/ 	.short	0x0018
        /*0074*/ 	.byte	0x00, 0xf5, 0x21, 0x00


	//----- nvinfo : EIATTR_KPARAM_INFO
	.align		4
.L_1639:
        /*0078*/ 	.byte	0x04, 0x17
        /*007a*/ 	.short	(.L_1641 - .L_1640)
.L_1640:
        /*007c*/ 	.word	0x00000000
        /*0080*/ 	.short	0x0002
        /*0082*/ 	.short	0x0010
        /*0084*/ 	.byte	0x00, 0xf5, 0x21, 0x00


	//----- nvinfo : EIATTR_KPARAM_INFO
	.align		4
.L_1641:
        /*0088*/ 	.byte	0x04, 0x17
        /*008a*/ 	.short	(.L_1643 - .L_1642)
.L_1642:
        /*008c*/ 	.word	0x00000000
        /*0090*/ 	.short	0x0001
        /*0092*/ 	.short	0x0008
        /*0094*/ 	.byte	0x00, 0xf5, 0x21, 0x00


	//----- nvinfo : EIATTR_KPARAM_INFO
	.align		4
.L_1643:
        /*0098*/ 	.byte	0x04, 0x17
        /*009a*/ 	.short	(.L_1645 - .L_1644)
.L_1644:
        /*009c*/ 	.word	0x00000000
        /*00a0*/ 	.short	0x0000
        /*00a2*/ 	.short	0x0000
        /*00a4*/ 	.byte	0x00, 0xf5, 0x21, 0x00


	//----- nvinfo : EIATTR_SPARSE_MMA_MASK
	.align		4
.L_1645:
        /*00a8*/ 	.byte	0x03, 0x50
        /*00aa*/ 	.short	0x0000


	//----- nvinfo : EIATTR_MAXREG_COUNT
	.align		4
        /*00ac*/ 	.byte	0x03, 0x1b
        /*00ae*/ 	.short	0x00ff


	//----- nvinfo : EIATTR_NUM_BARRIERS
	.align		4
        /*00b0*/ 	.byte	0x02, 0x4c
        /*00b2*/ 	.byte	0x01
	.zero		1


	//----- nvinfo : EIATTR_MERCURY_ISA_VERSION
	.align		4
        /*00b4*/ 	.byte	0x03, 0x5f
        /*00b6*/ 	.short	0x0101


	//----- nvinfo : EIATTR_VRC_CTA_INIT_COUNT
	.align		4
        /*00b8*/ 	.byte	0x02, 0x4a
	.zero		1
	.zero		1


	//----- nvinfo : EIATTR_EXIT_INSTR_OFFSETS
	.align		4
        /*00bc*/ 	.byte	0x04, 0x1c
        /*00be*/ 	.short	(.L_1647 - .L_1646)


	//   ....[0]....
.L_1646:
        /*00c0*/ 	.word	0x00001240


	//   ....[1]....
        /*00c4*/ 	.word	0x000028b0


	//   ....[2]....
        /*00c8*/ 	.word	0x00002b60


	//   ....[3]....
        /*00cc*/ 	.word	0x00002d90


	//   ....[4]....
        /*00d0*/ 	.word	0x00002fc0


	//   ....[5]....
        /*00d4*/ 	.word	0x000031f0


	//   ....[6]....
        /*00d8*/ 	.word	0x00003420


	//   ....[7]....
        /*00dc*/ 	.word	0x00003650


	//   ....[8]....
        /*00e0*/ 	.word	0x00003880


	//   ....[9]....
        /*00e4*/ 	.word	0x00003a30


	//   ....[10]....
        /*00e8*/ 	.word	0x00003a70


	//   ....[11]....
        /*00ec*/ 	.word	0x00003c70


	//   ....[12]....
        /*00f0*/ 	.word	0x00004020


	//   ....[13]....
        /*00f4*/ 	.word	0x00004340


	//   ....[14]....
        /*00f8*/ 	.word	0x00004660


	//   ....[15]....
        /*00fc*/ 	.word	0x00004980


	//   ....[16]....
        /*0100*/ 	.word	0x00004ca0


	//   ....[17]....
        /*0104*/ 	.word	0x00004fc0


	//   ....[18]....
        /*0108*/ 	.word	0x000052e0


	//   ....[19]....
        /*010c*/ 	.word	0x00005550


	//   ....[20]....
        /*0110*/ 	.word	0x00005620


	//----- nvinfo : EIATTR_CRS_STACK_SIZE
	.align		4
.L_1647:
        /*0114*/ 	.byte	0x04, 0x1e
        /*0116*/ 	.short	(.L_1649 - .L_1648)
.L_1648:
        /*0118*/ 	.word	0x00000000


	//----- nvinfo : EIATTR_CBANK_PARAM_SIZE
	.align		4
.L_1649:
        /*011c*/ 	.byte	0x03, 0x19
        /*011e*/ 	.short	0x0038


	//----- nvinfo : EIATTR_PARAM_CBANK
	.align		4
        /*0120*/ 	.byte	0x04, 0x0a
        /*0122*/ 	.short	(.L_1651 - .L_1650)
	.align		4
.L_1650:
        /*0124*/ 	.word	index@(.nv.constant0.mul_mat_q40_stream_k_fixup_64_8_true)
        /*0128*/ 	.short	0x0380
        /*012a*/ 	.short	0x0038


	//----- nvinfo : EIATTR_SW_WAR
	.align		4
.L_1651:
        /*012c*/ 	.byte	0x04, 0x36
        /*012e*/ 	.short	(.L_1653 - .L_1652)
.L_1652:
        /*0130*/ 	.word	0x00000008
.L_1653:


//--------------------- .nv.info.mul_mat_q40_64_8_true --------------------------
	.section	.nv.info.mul_mat_q40_64_8_true,"",@"SHT_CUDA_INFO"
	.sectionflags	@""
	.align	4


	//----- nvinfo : EIATTR_CUDA_API_VERSION
	.align		4
        /*0000*/ 	.byte	0x04, 0x37
        /*0002*/ 	.short	(.L_1655 - .L_1654)
.L_1654:
        /*0004*/ 	.word	0x00000082


	//----- nvinfo : EIATTR_KPARAM_INFO
	.align		4
.L_1655:
        /*0008*/ 	.byte	0x04, 0x17
        /*000a*/ 	.short	(.L_1657 - .L_1656)
.L_1656:
        /*000c*/ 	.word	0x00000000
        /*0010*/ 	.short	0x0010
        /*0012*/ 	.short	0x0058
        /*0014*/ 	.byte	0x00, 0xf0, 0x11, 0x00


	//----- nvinfo : EIATTR_KPARAM_INFO
	.align		4
.L_1657:
        /*0018*/ 	.byte	0x04, 0x17
        /*001a*/ 	.short	(.L_1659 - .L_1658)
.L_1658:
        /*001c*/ 	.word	0x00000000
        /*0020*/ 	.short	0x000f
        /*0022*/ 	.short	0x0054
        /*0024*/ 	.byte	0x00, 0xf0, 0x11, 0x00


	//----- nvinfo : EIATTR_KPARAM_INFO
	.align		4
.L_1659:
        /*0028*/ 	.byte	0x04, 0x17
        /*002a*/ 	.short	(.L_1661 - .L_1660)
.L_1660:
        /*002c*/ 	.word	0x00000000
        /*0030*/ 	.short	0x000e
        /*0032*/ 	.short	0x0050
        /*0034*/ 	.byte	0x00, 0xf0, 0x11, 0x00


	//----- nvinfo : EIATTR_KPARAM_INFO
	.align		4
.L_1661:
        /*0038*/ 	.byte	0x04, 0x17
        /*003a*/ 	.short	(.L_1663 - .L_1662)
.L_1662:
        /*003c*/ 	.word	0x00000000
        /*0040*/ 	.short	0x000d
        /*0042*/ 	.short	0x004c
        /*0044*/ 	.byte	0x00, 0xf0, 0x11, 0x00


	//----- nvinfo : EIATTR_KPARAM_INFO
	.align		4
.L_1663:
        /*0048*/ 	.byte	0x04, 0x17
        /*004a*/ 	.short	(.L_1665 - .L_1664)
.L_1664:
        /*004c*/ 	.word	0x00000000
        /*0050*/ 	.short	0x000c
        /*0052*/ 	.short	0x0048
        /*0054*/ 	.byte	0x00, 0xf0, 0x11, 0x00


	//----- nvinfo : EIATTR_KPARAM_INFO
	.align		4
.L_1665:
        /*0058*/ 	.byte	0x04, 0x17
        /*005a*/ 	.short	(.L_1667 - .L_1666)
.L_1666:
        /*005c*/ 	.word	0x00000000
        /*0060*/ 	.short	0x000b
        /*0062*/ 	.short	0x0044
        /*0064*/ 	.byte	0x00, 0xf0, 0x11, 0x00


	//----- nvinfo : EIATTR_KPARAM_INFO
	.align		4
.L_1667:
        /*0068*/ 	.byte	0x04, 0x17
        /*006a*/ 	.short	(.L_1669 - .L_1668)
.L_1668:
        /*006c*/ 	.word	0x00000000
        /*0070*/ 	.short	0x000a
        /*0072*/ 	.short	0x0040
        /*0074*/ 	.byte	0x00, 0xf0, 0x11, 0x00


	//----- nvinfo : EIATTR_KPARAM_INFO
	.align		4
.L_1669:
        /*0078*/ 	.byte	0x04, 0x17
        /*007a*/ 	.short	(.L_1671 - .L_1670)
.L_1670:
        /*007c*/ 	.word	0x00000000
        /*0080*/ 	.short	0x0009
        /*0082*/ 	.short	0x003c
        /*0084*/ 	.byte	0x00, 0xf0, 0x11, 0x00


	//----- nvinfo : EIATTR_KPARAM_INFO
	.align		4
.L_1671:
        /*0088*/ 	.byte	0x04, 0x17
        /*008a*/ 	.short	(.L_1673 - .L_1672)
.L_1672:
        /*008c*/ 	.word	0x00000000
        /*0090*/ 	.short	0x0008
        /*0092*/ 	.short	0x0038
        /*0094*/ 	.byte	0x00, 0xf0, 0x11, 0x00


	//----- nvinfo : EIATTR_KPARAM_INFO
	.align		4
.L_1673:
        /*0098*/ 	.byte	0x04, 0x17
        /*009a*/ 	.short	(.L_1675 - .L_1674)
.L_1674:
        /*009c*/ 	.word	0x00000000
        /*00a0*/ 	.short	0x0007
        /*00a2*/ 	.short	0x0034
        /*00a4*/ 	.byte	0x00, 0xf0, 0x11, 0x00


	//----- nvinfo : EIATTR_KPARAM_INFO
	.align		4
.L_1675:
        /*00a8*/ 	.byte	0x04, 0x17
        /*00aa*/ 	.short	(.L_1677 - .L_1676)
.L_1676:
        /*00ac*/ 	.word	0x00000000
        /*00b0*/ 	.short	0x0006
        /*00b2*/ 	.short	0x0030
        /*00b4*/ 	.byte	0x00, 0xf0, 0x11, 0x00


	//----- nvinfo : EIATTR_KPARAM_INFO
	.align		4
.L_1677:
        /*00b8*/ 	.byte	0x04, 0x17
        /*00ba*/ 	.short	(.L_1679 - .L_1678)
.L_1678:
        /*00bc*/ 	.word	0x00000000
        /*00c0*/ 	.short	0x0005
        /*00c2*/ 	.short	0x0028
        /*00c4*/ 	.byte	0x00, 0xf5, 0x21, 0x00


	//----- nvinfo : EIATTR_KPARAM_INFO
	.align		4
.L_1679:
        /*00c8*/ 	.byte	0x04, 0x17
        /*00ca*/ 	.short	(.L_1681 - .L_1680)
.L_1680:
        /*00cc*/ 	.word	0x00000000
        /*00d0*/ 	.short	0x0004
        /*00d2*/ 	.short	0x0020
        /*00d4*/ 	.byte	0x00, 0xf5, 0x21, 0x00


	//----- nvinfo : EIATTR_KPARAM_INFO
	.align		4
.L_1681:
        /*00d8*/ 	.byte	0x04, 0x17
        /*00da*/ 	.short	(.L_1683 - .L_1682)
.L_1682:
        /*00dc*/ 	.word	0x00000000
        /*00e0*/ 	.short	0x0003
        /*00e2*/ 	.short	0x0018
        /*00e4*/ 	.byte	0x00, 0xf5, 0x21, 0x00


	//----- nvinfo : EIATTR_KPARAM_INFO
	.align		4
.L_1683:
        /*00e8*/ 	.byte	0x04, 0x17
        /*00ea*/ 	.short	(.L_1685 - .L_1684)
.L_1684:
        /*00ec*/ 	.word	0x00000000
        /*00f0*/ 	.short	0x0002
        /*00f2*/ 	.short	0x0010
        /*00f4*/ 	.byte	0x00, 0xf5, 0x21, 0x00


	//----- nvinfo : EIATTR_KPARAM_INFO
	.align		4
.L_1685:
        /*00f8*/ 	.byte	0x04, 0x17
        /*00fa*/ 	.short	(.L_1687 - .L_1686)
.L_1686:
        /*00fc*/ 	.word	0x00000000
        /*0100*/ 	.short	0x0001
        /*0102*/ 	.short	0x0008
        /*0104*/ 	.byte	0x00, 0xf5, 0x21, 0x00


	//----- nvinfo : EIATTR_KPARAM_INFO
	.align		4
.L_1687:
        /*0108*/ 	.byte	0x04, 0x17
        /*010a*/ 	.short	(.L_1689 - .L_1688)
.L_1688:
        /*010c*/ 	.word	0x00000000
        /*0110*/ 	.short	0x0000
        /*0112*/ 	.short	0x0000
        /*0114*/ 	.byte	0x00, 0xf5, 0x21, 0x00


	//----- nvinfo : EIATTR_SPARSE_MMA_MASK
	.align		4
.L_1689:
        /*0118*/ 	.byte	0x03, 0x50
        /*011a*/ 	.short	0x0000


	//----- nvinfo : EIATTR_MAXREG_COUNT
	.align		4
        /*011c*/ 	.byte	0x03, 0x1b
        /*011e*/ 	.short	0x00ff


	//----- nvinfo : EIATTR_NUM_BARRIERS
	.align		4
        /*0120*/ 	.byte	0x02, 0x4c
        /*0122*/ 	.byte	0x01
	.zero		1


	//----- nvinfo : EIATTR_MERCURY_ISA_VERSION
	.align		4
        /*0124*/ 	.byte	0x03, 0x5f
        /*0126*/ 	.short	0x0101


	//----- nvinfo : EIATTR_VRC_CTA_INIT_COUNT
	.align		4
        /*0128*/ 	.byte	0x02, 0x4a
	.zero		1
	.zero		1


	//----- nvinfo : EIATTR_EXIT_INSTR_OFFSETS
	.align		4
        /*012c*/ 	.byte	0x04, 0x1c
        /*012e*/ 	.short	(.L_1691 - .L_1690)


	//   ....[0]....
.L_1690:
        /*0130*/ 	.word	0x0000a8b0


	//   ....[1]....
        /*0134*/ 	.word	0x0000b080


	//   ....[2]....
        /*0138*/ 	.word	0x00013470


	//   ....[3]....
        /*013c*/ 	.word	0x00013580


	//----- nvinfo : EIATTR_MAX_THREADS
	.align		4
.L_1691:
        /*0140*/ 	.byte	0x04, 0x05
        /*0142*/ 	.short	(.L_1693 - .L_1692)
.L_1692:
        /*0144*/ 	.word	0x00000100
        /*0148*/ 	.word	0x00000001
        /*014c*/ 	.word	0x00000001


	//----- nvinfo : EIATTR_CRS_STACK_SIZE
	.align		4
.L_1693:
        /*0150*/ 	.byte	0x04, 0x1e
        /*0152*/ 	.short	(.L_1695 - .L_1694)
.L_1694:
        /*0154*/ 	.word	0x00000000


	//----- nvinfo : EIATTR_CBANK_PARAM_SIZE
	.align		4
.L_1695:
        /*0158*/ 	.byte	0x03, 0x19
        /*015a*/ 	.short	0x005c


	//----- nvinfo : EIATTR_PARAM_CBANK
	.align		4
        /*015c*/ 	.byte	0x04, 0x0a
        /*015e*/ 	.short	(.L_1697 - .L_1696)
	.align		4
.L_1696:
        /*0160*/ 	.word	index@(.nv.constant0.mul_mat_q40_64_8_true)
        /*0164*/ 	.short	0x0380
        /*0166*/ 	.short	0x005c


	//----- nvinfo : EIATTR_SW_WAR
	.align		4
.L_1697:
        /*0168*/ 	.byte	0x04, 0x36
        /*016a*/ 	.short	(.L_1699 - .L_1698)
.L_1698:
        /*016c*/ 	.word	0x00000008
.L_1699:


//--------------------- .nv.info.mul_mat_q40_stream_k_fixup_48_8_true --------------------------
	.section	.nv.info.mul_mat_q40_stream_k_fixup_48_8_true,"",@"SHT_CUDA_INFO"
	.sectionflags	@""
	.align	4


	//----- nvinfo : EIATTR_CUDA_API_VERSION
	.align		4
        /*0000*/ 	.byte	0x04, 0x37
        /*0002*/ 	.short	(.L_1701 - .L_1700)
.L_1700:
        /*0004*/ 	.word	0x00000082


	//----- nvinfo : EIATTR_KPARAM_INFO
	.align		4
.L_1701:
        /*0008*/ 	.byte	0x04, 0x17
        /*000a*/ 	.short	(.L_1703 - .L_1702)
.L_1702:
        /*000c*/ 	.word	0x00000000
        /*0010*/ 	.short	0x0009
        /*0012*/ 	.short	0x0034
        /*0014*/ 	.byte	0x00, 0xf0, 0x11, 0x00


	//----- nvinfo : EIATTR_KPARAM_INFO
	.align		4
.L_1703:
        /*0018*/ 	.byte	0x04, 0x17
        /*001a*/ 	.short	(.L_1705 - .L_1704)
.L_1704:
        /*001c*/ 	.word	0x00000000
        /*0020*/ 	.short	0x0008
        /*0022*/ 	.short	0x0030
        /*0024*/ 	.byte	0x00, 0xf0, 0x11, 0x00


	//----- nvinfo : EIATTR_KPARAM_INFO
	.align		4
.L_1705:
        /*0028*/ 	.byte	0x04, 0x17
        /*002a*/ 	.short	(.L_1707 - .L_1706)
.L_1706:
        /*002c*/ 	.word	0x00000000
        /*0030*/ 	.short	0x0007
        /*0032*/ 	.short	0x002c
        /*0034*/ 	.byte	0x00, 0xf0, 0x11, 0x00


	//----- nvinfo : EIATTR_KPARAM_INFO
	.align		4
.L_1707:
        /*0038*/ 	.byte	0x04, 0x17
        /*003a*/ 	.short	(.L_1709 - .L_1708)
.L_1708:
        /*003c*/ 	.word	0x00000000
        /*0040*/ 	.short	0x0006
        /*0042*/ 	.short	0x0028
        /*0044*/ 	.byte	0x00, 0xf0, 0x11, 0x00


	//----- nvinfo : EIATTR_KPARAM_INFO
	.align		4
.L_1709:
        /*0048*/ 	.byte	0x04, 0x17
        /*004a*/ 	.short	(.L_1711 - .L_1710)
.L_1710:
        /*004c*/ 	.word	0x00000000
        /*0050*/ 	.short	0x0005
        /*0052*/ 	.short	0x0024
        /*0054*/ 	.byte	0x00, 0xf0, 0x11, 0x00


	//----- nvinfo : EIATTR_KPARAM_INFO
	.align		4
.L_1711:
        /*0058*/ 	.byte	0x04, 0x17
        /*005a*/ 	.short	(.L_1713 - .L_1712)
.L_1712:
        /*005c*/ 	.word	0x00000000
        /*0060*/ 	.short	0x0004
        /*0062*/ 	.short	0x0020
        /*0064*/ 	.byte	0x00, 0xf0, 0x11, 0x00


	//----- nvinfo : EIATTR_KPARAM_INFO
	.align		4
.L_1713:
        /*0068*/ 	.byte	0x04, 0x17
        /*006a*/ 	.short	(.L_1715 - .L_1714)
.L_1714:
        /*006c*/ 	.word	0x00000000
        /*0070*/ 	.short	0x0003
        /*0072*/ 	.short	0x0018
        /*0074*/ 	.byte	0x00, 0xf5, 0x21, 0x00


	//----- nvinfo : EIATTR_KPARAM_INFO
	.align		4
.L_1715:
        /*0078*/ 	.byte	0x04, 0x17
        /*007a*/ 	.short	(.L_1717 - .L_1716)
.L_1716:
        /*007c*/ 	.word	0x00000000
        /*0080*/ 	.short	0x0002
        /*0082*/ 	.short	0x0010
        /*0084*/ 	.byte	0x00, 0xf5, 0x21, 0x00


	//----- nvinfo : EIATTR_KPARAM_INFO
	.align		4
.L_1717:
        /*0088*/ 	.byte	0x04, 0x17
        /*008a*/ 	.short	(.L_1719 - .L_1718)
.L_1718:
        /*008c*/ 	.word	0x00000000
        /*0090*/ 	.short	0x0001
        /*0092*/ 	.short	0x0008
        /*0094*/ 	.byte	0x00, 0xf5, 0x21, 0x00


	//----- nvinfo : EIATTR_KPARAM_INFO
	.align		4
.L_1719:
        /*0098*/ 	.byte	0x04, 0x17
        /*009a*/ 	.short	(.L_1721 - .L_1720)
.L_1720:
        /*009c*/ 	.word	0x00000000
        /*00a0*/ 	.short	0x0000
        /*00a2*/ 	.short	0x0000
        /*00a4*/ 	.byte	0x00, 0xf5, 0x21, 0x00


	//----- nvinfo : EIATTR_SPARSE_MMA_MASK
	.align		4
.L_1721:
        /*00a8*/ 	.byte	0x03, 0x50
        /*00aa*/ 	.short	0x0000


	//----- nvinfo : EIATTR_MAXREG_COUNT
	.align		4
        /*00ac*/ 	.byte	0x03, 0x1b
        /*00ae*/ 	.short	0x00ff


	//----- nvinfo : EIATTR_NUM_BARRIERS
	.align		4
        /*00b0*/ 	.byte	0x02, 0x4c
        /*00b2*/ 	.byte	0x01
	.zero		1


	//----- nvinfo : EIATTR_MERCURY_ISA_VERSION
	.align		4
        /*00b4*/ 	.byte	0x03, 0x5f
        /*00b6*/ 	.short	0x0101


	//----- nvinfo : EIATTR_VRC_CTA_INIT_COUNT
	.align		4
        /*00b8*/ 	.byte	0x02, 0x4a
	.zero		1
	.zero		1


	//----- nvinfo : EIATTR_EXIT_INSTR_OFFSETS
	.align		4
        /*00bc*/ 	.byte	0x04, 0x1c
        /*00be*/ 	.short	(.L_1723 - .L_1722)


	//   ....[0]....
.L_1722:
        /*00c0*/ 	.word	0x00001250


	//   ....[1]....
        /*00c4*/ 	.word	0x00002770


	//   ....[2]....
        /*00c8*/ 	.word	0x00002a30


	//   ....[3]....
        /*00cc*/ 	.word	0x00002c60


	//   ....[4]....
        /*00d0*/ 	.word	0x00002e90


	//   ....[5]....
        /*00d4*/ 	.word	0x000030c0


	//   ....[6]....
        /*00d8*/ 	.word	0x000032f0


	//   ....[7]....
        /*00dc*/ 	.word	0x000034a0


	//   ....[8]....
        /*00e0*/ 	.word	0x000034e0


	//   ....[9]....
        /*00e4*/ 	.word	0x000036d0


	//   ....[10]....
        /*00e8*/ 	.word	0x00003a80


	//   ....[11]....
        /*00ec*/ 	.word	0x00003da0


	//   ....[12]....
        /*00f0*/ 	.word	0x000040c0


	//   ....[13]....
        /*00f4*/ 	.word	0x000043e0


	//   ....[14]....
        /*00f8*/ 	.word	0x00004700


	//   ....[15]....
        /*00fc*/ 	.word	0x00004970


	//   ....[16]....
        /*0100*/ 	.word	0x00004a40


	//----- nvinfo : EIATTR_CRS_STACK_SIZE
	.align		4
.L_1723:
        /*0104*/ 	.byte	0x04, 0x1e
        /*0106*/ 	.short	(.L_1725 - .L_1724)
.L_1724:
        /*0108*/ 	.word	0x00000000


	//----- nvinfo : EIATTR_CBANK_PARAM_SIZE
	.align		4
.L_1725:
        /*010c*/ 	.byte	0x03, 0x19
        /*010e*/ 	.short	0x0038


	//----- nvinfo : EIATTR_PARAM_CBANK
	.align		4
        /*0110*/ 	.byte	0x04, 0x0a
        /*0112*/ 	.short	(.L_1727 - .L_1726)
	.align		4
.L_1726:
        /*0114*/ 	.word	index@(.nv.constant0.mul_mat_q40_stream_k_fixup_48_8_true)
        /*0118*/ 	.short	0x0380
        /*011a*/ 	.short	0x0038


	//----- nvinfo : EIATTR_SW_WAR
	.align		4
.L_1727:
        /*011c*/ 	.byte	0x04, 0x36
        /*011e*/ 	.short	(.L_1729 - .L_1728)
.L_1728:
        /*0120*/ 	.word	0x00000008
.L_1729:


//--------------------- .nv.info.mul_mat_q40_48_8_true --------------------------
	.section	.nv.info.mul_mat_q40_48_8_true,"",@"SHT_CUDA_INFO"
	.sectionflags	@""
	.align	4


	//----- nvinfo : EIATTR_CUDA_API_VERSION
	.align		4
        /*0000*/ 	.byte	0x04, 0x37
        /*0002*/ 	.short	(.L_1731 - .L_1730)
.L_1730:
        /*0004*/ 	.word	0x00000082


	//----- nvinfo : EIATTR_KPARAM_INFO
	.align		4
.L_1731:
        /*0008*/ 	.byte	0x04, 0x17
        /*000a*/ 	.short	(.L_1733 - .L_1732)
.L_1732:
        /*000c*/ 	.word	0x00000000
        /*0010*/ 	.short	0x0010
        /*0012*/ 	.short	0x0058
        /*0014*/ 	.byte	0x00, 0xf0, 0x11, 0x00


	//----- nvinfo : EIATTR_KPARAM_INFO
	.align		4
.L_1733:
        /*0018*/ 	.byte	0x04, 0x17
        /*001a*/ 	.short	(.L_1735 - .L_1734)
.L_1734:
        /*001c*/ 	.word	0x00000000
        /*0020*/ 	.short	0x000f
        /*0022*/ 	.short	0x0054
        /*0024*/ 	.byte	0x00, 0xf0, 0x11, 0x00


	//----- nvinfo : EIATTR_KPARAM_INFO
	.align		4
.L_1735:
        /*0028*/ 	.byte	0x04, 0x17
        /*002a*/ 	.short	(.L_1737 - .L_1736)
.L_1736:
        /*002c*/ 	.word	0x00000000
        /*0030*/ 	.short	0x000e
        /*0032*/ 	.short	0x0050
        /*0034*/ 	.byte	0x00, 0xf0, 0x11, 0x00


	//----- nvinfo : EIATTR_KPARAM_INFO
	.align		4
.L_1737:
        /*0038*/ 	.byte	0x04, 0x17
        /*003a*/ 	.short	(.L_1739 - .L_1738)
.L_1738:
        /*003c*/ 	.word	0x00000000
        /*0040*/ 	.short	0x000d
        /*0042*/ 	.short	0x004c
        /*0044*/ 	.byte	0x00, 0xf0, 0x11, 0x00


	//----- nvinfo : EIATTR_KPARAM_INFO
	.align		4
.L_1739:
        /*0048*/ 	.byte	0x04, 0x17
        /*004a*/ 	.short	(.L_1741 - .L_1740)
.L_1740:
        /*004c*/ 	.word	0x00000000
        /*0050*/ 	.short	0x000c
        /*0052*/ 	.short	0x0048
        /*0054*/ 	.byte	0x00, 0xf0, 0x11, 0x00


	//----- nvinfo : EIATTR_KPARAM_INFO
	.align		4
.L_1741:
        /*0058*/ 	.byte	0x04, 0x17
        /*005a*/ 	.short	(.L_1743 - .L_1742)
.L_1742:
        /*005c*/ 	.word	0x00000000
        /*0060*/ 	.short	0x000b
        /*0062*/ 	.short	0x0044
        /*0064*/ 	.byte	0x00, 0xf0, 0x11, 0x00


	//----- nvinfo : EIATTR_KPARAM_INFO
	.align		4
.L_1743:
        /*0068*/ 	.byte	0x04, 0x17
        /*006a*/ 	.short	(.L_1745 - .L_1744)
.L_1744:
        /*006c*/ 	.word	0x00000000
        /*0070*/ 	.short	0x000a
        /*0072*/ 	.short	0x0040
        /*0074*/ 	.byte	0x00, 0xf0, 0x11, 0x00


	//----- nvinfo : EIATTR_KPARAM_INFO
	.align		4
.L_1745:
        /*0078*/ 	.byte	0x04, 0x17
        /*007a*/ 	.short	(.L_1747 - .L_1746)
.L_1746:
        /*007c*/ 	.word	0x00000000
        /*0080*/ 	.short	0x0009
        /*0082*/ 	.short	0x003c
        /*0084*/ 	.byte	0x00, 0xf0, 0x11, 0x00


	//----- nvinfo : EIATTR_KPARAM_INFO
	.align		4
.L_1747:
        /*0088*/ 	.byte	0x04, 0x17
        /*008a*/ 	.short	(.L_1749 - .L_1748)
.L_1748:
        /*008c*/ 	.word	0x00000000
        /*0090*/ 	.short	0x0008
        /*0092*/ 	.short	0x0038
        /*0094*/ 	.byte	0x00, 0xf0, 0x11, 0x00


	//----- nvinfo : EIATTR_KPARAM_INFO
	.align		4
.L_1749:
        /*0098*/ 	.byte	0x04, 0x17
        /*009a*/ 	.short	(.L_1751 - .L_1750)
.L_1750:
        /*009c*/ 	.word	0x00000000
        /*00a0*/ 	.short	0x0007
        /*00a2*/ 	.short	0x0034
        /*00a4*/ 	.byte	0x00, 0xf0, 0x11, 0x00


	//----- nvinfo : EIATTR_KPARAM_INFO
	.align		4
.L_1751:
        /*00a8*/ 	.byte	0x04, 0x17
        /*00aa*/ 	.short	(.L_1753 - .L_1752)
.L_1752:
        /*00ac*/ 	.word	0x00000000
        /*00b0*/ 	.short	0x0006
        /*00b2*/ 	.short	0x0030
        /*00b4*/ 	.byte	0x00, 0xf0, 0x11, 0x00


	//----- nvinfo : EIATTR_KPARAM_INFO
	.align		4
.L_1753:
        /*00b8*/ 	.byte	0x04, 0x17
        /*00ba*/ 	.short	(.L_1755 - .L_1754)
.L_1754:
        /*00bc*/ 	.word	0x00000000
        /*00c0*/ 	.short	0x0005
        /*00c2*/ 	.short	0x0028
        /*00c4*/ 	.byte	0x00, 0xf5, 0x21, 0x00


	//----- nvinfo : EIATTR_KPARAM_INFO
	.align		4
.L_1755:
        /*00c8*/ 	.byte	0x04, 0x17
        /*00ca*/ 	.short	(.L_1757 - .L_1756)
.L_1756:
        /*00cc*/ 	.word	0x00000000
        /*00d0*/ 	.short	0x0004
        /*00d2*/ 	.short	0x0020
        /*00d4*/ 	.byte	0x00, 0xf5, 0x21, 0x00


	//----- nvinfo : EIATTR_KPARAM_INFO
	.align		4
.L_1757:
        /*00d8*/ 	.byte	0x04, 0x17
        /*00da*/ 	.short	(.L_1759 - .L_1758)
.L_1758:
        /*00dc*/ 	.word	0x00000000
        /*00e0*/ 	.short	0x0003
        /*00e2*/ 	.short	0x0018
        /*00e4*/ 	.byte	0x00, 0xf5, 0x21, 0x00


	//----- nvinfo : EIATTR_KPARAM_INFO
	.align		4
.L_1759:
        /*00e8*/ 	.byte	0x04, 0x17
        /*00ea*/ 	.short	(.L_1761 - .L_1760)
.L_1760:
        /*00ec*/ 	.word	0x00000000
        /*00f0*/ 	.short	0x0002
        /*00f2*/ 	.short	0x0010
        /*00f4*/ 	.byte	0x00, 0xf5, 0x21, 0x00


	//----- nvinfo : EIATTR_KPARAM_INFO
	.align		4
.L_1761:
        /*00f8*/ 	.byte	0x04, 0x17
        /*00fa*/ 	.short	(.L_1763 - .L_1762)
.L_1762:
        /*00fc*/ 	.word	0x00000000
        /*0100*/ 	.short	0x0001
        /*0102*/ 	.short	0x0008
        /*0104*/ 	.byte	0x00, 0xf5, 0x21, 0x00


	//----- nvinfo : EIATTR_KPARAM_INFO
	.align		4
.L_1763:
        /*0108*/ 	.byte	0x04, 0x17
        /*010a*/ 	.short	(.L_1765 - .L_1764)
.L_1764:
        /*010c*/ 	.word	0x00000000
        /*0110*/ 	.short	0x0000
        /*0112*/ 	.short	0x0000
        /*0114*/ 	.byte	0x00, 0xf5, 0x21, 0x00


	//----- nvinfo : EIATTR_SPARSE_MMA_MASK
	.align		4
.L_1765:
        /*0118*/ 	.byte	0x03, 0x50
        /*011a*/ 	.short	0x0000


	//----- nvinfo : EIATTR_MAXREG_COUNT
	.align		4
        /*011c*/ 	.byte	0x03, 0x1b
        /*011e*/ 	.short	0x00ff


	//----- nvinfo : EIATTR_NUM_BARRIERS
	.align		4
        /*0120*/ 	.byte	0x02, 0x4c
        /*0122*/ 	.byte	0x01
	.zero		1


	//----- nvinfo : EIATTR_MERCURY_ISA_VERSION
	.align		4
        /*0124*/ 	.byte	0x03, 0x5f
        /*0126*/ 	.short	0x0101


	//----- nvinfo : EIATTR_VRC_CTA_INIT_COUNT
	.align		4
        /*0128*/ 	.byte	0x02, 0x4a
	.zero		1
	.zero		1


	//----- nvinfo : EIATTR_EXIT_INSTR_OFFSETS
	.align		4
        /*012c*/ 	.byte	0x04, 0x1c
        /*012e*/ 	.short	(.L_1767 - .L_1766)


	//   ....[0]....
.L_1766:
        /*0130*/ 	.word	0x000092e0


	//   ....[1]....
        /*0134*/ 	.word	0x00009aa0


	//   ....[2]....
        /*0138*/ 	.word	0x000109e0


	//   ....[3]....
        /*013c*/ 	.word	0x00010af0


	//----- nvinfo : EIATTR_MAX_THREADS
	.align		4
.L_1767:
        /*0140*/ 	.byte	0x04, 0x05
        /*0142*/ 	.short	(.L_1769 - .L_1768)
.L_1768:
        /*0144*/ 	.word	0x00000100
        /*0148*/ 	.word	0x00000001
        /*014c*/ 	.word	0x00000001


	//----- nvinfo : EIATTR_CRS_STACK_SIZE
	.align		4
.L_1769:
        /*0150*/ 	.byte	0x04, 0x1e
        /*0152*/ 	.short	(.L_1771 - .L_1770)
.L_1770:
        /*0154*/ 	.word	0x00000000


	//----- nvinfo : EIATTR_CBANK_PARAM_SIZE
	.align		4
.L_1771:
        /*0158*/ 	.byte	0x03, 0x19
        /*015a*/ 	.short	0x005c


	//----- nvinfo : EIATTR_PARAM_CBANK
	.align		4
        /*015c*/ 	.byte	0x04, 0x0a
        /*015e*/ 	.short	(.L_1773 - .L_1772)
	.align		4
.L_1772:
        /*0160*/ 	.word	index@(.nv.constant0.mul_mat_q40_48_8_true)
        /*0164*/ 	.short	0x0380
        /*0166*/ 	.short	0x005c


	//----- nvinfo : EIATTR_SW_WAR
	.align		4
.L_1773:
        /*0168*/ 	.byte	0x04, 0x36
        /*016a*/ 	.short	(.L_1775 - .L_1774)
.L_1774:
        /*016c*/ 	.word	0x00000008
.L_1775:


//--------------------- .nv.info.mul_mat_q40_stream_k_fixup_40_8_true --------------------------
	.section	.nv.info.mul_mat_q40_stream_k_fixup_40_8_true,"",@"SHT_CUDA_INFO"
	.sectionflags	@""
	.align	4


	//----- nvinfo : EIATTR_CUDA_API_VERSION
	.align		4
        /*0000*/ 	.byte	0x04, 0x37
        /*0002*/ 	.short	(.L_1777 - .L_1776)
.L_1776:
        /*0004*/ 	.word	0x00000082


	//----- nvinfo : EIATTR_KPARAM_INFO
	.align		4
.L_1777:
        /*0008*/ 	.byte	0x04, 0x17
        /*000a*/ 	.short	(.L_1779 - .L_1778)
.L_1778:
        /*000c*/ 	.word	0x00000000
        /*0010*/ 	.short	0x0009
        /*0012*/ 	.short	0x0034
        /*0014*/ 	.byte	0x00, 0xf0, 0x11, 0x00


	//----- nvinfo : EIATTR_KPARAM_INFO
	.align		4
.L_1779:
        /*0018*/ 	.byte	0x04, 0x17
        /*001a*/ 	.short	(.L_1781 - .L_1780)
.L_1780:
        /*001c*/ 	.word	0x00000000
        /*0020*/ 	.short	0x0008
        /*0022*/ 	.short	0x0030
        /*0024*/ 	.byte	0x00, 0xf0, 0x11, 0x00


	//----- nvinfo : EIATTR_KPARAM_INFO
	.align		4
.L_1781:
        /*0028*/ 	.byte	0x04, 0x17
        /*002a*/ 	.short	(.L_1783 - .L_1782)
.L_1782:
        /*002c*/ 	.word	0x00000000
        /*0030*/ 	.short	0x0007
        /*0032*/ 	.short	0x002c
        /*0034*/ 	.byte	0x00, 0xf0, 0x11, 0x00


	//----- nvinfo : EIATTR_KPARAM_INFO
	.align		4
.L_1783:
        /*0038*/ 	.byte	0x04, 0x17
        /*003a*/ 	.short	(.L_1785 - .L_1784)
.L_1784:
        /*003c*/ 	.word	0x00000000
        /*0040*/ 	.short	0x0006
        /*0042*/ 	.short	0x0028
        /*0044*/ 	.byte	0x00, 0xf0, 0x11, 0x00


	//----- nvinfo : EIATTR_KPARAM_INFO
	.align		4
.L_1785:
        /*0048*/ 	.byte	0x04, 0x17
        /*004a*/ 	.short	(.L_1787 - .L_1786)
.L_1786:
        /*004c*/ 	.word	0x00000000
        /*0050*/ 	.short	0x0005
        /*0052*/ 	.short	0x0024
        /*0054*/ 	.byte	0x00, 0xf0, 0x11, 0x00


	//----- nvinfo : EIATTR_KPARAM_INFO
	.align		4
.L_1787:
        /*0058*/ 	.byte	0x04, 0x17
        /*005a*/ 	.short	(.L_1789 - .L_1788)
.L_1788:
        /*005c*/ 	.word	0x00000000
        /*0060*/ 	.short	0x0004
        /*0062*/ 	.short	0x0020
        /*0064*/ 	.byte	0x00, 0xf0, 0x11, 0x00


	//----- nvinfo : EIATTR_KPARAM_INFO
	.align		4
.L_1789:
        /*0068*/ 	.byte	0x04, 0x17
        /*006a*/ 	.short	(.L_1791 - .L_1790)
.L_1790:
        /*006c*/ 	.word	0x00000000
        /*0070*/ 	.short	0x0003
        /*0072*/ 	.short	0x0018
        /*0074*/ 	.byte	0x00, 0xf5, 0x21, 0x00


	//----- nvinfo : EIATTR_KPARAM_INFO
	.align		4
.L_1791:
        /*0078*/ 	.byte	0x04, 0x17
        /*007a*/ 	.short	(.L_1793 - .L_1792)
.L_1792:
        /*007c*/ 	.word	0x00000000
        /*0080*/ 	.short	0x0002
        /*0082*/ 	.short	0x0010
        /*0084*/ 	.byte	0x00, 0xf5, 0x21, 0x00


	//----- nvinfo : EIATTR_KPARAM_INFO
	.align		4
.L_1793:
        /*0088*/ 	.byte	0x04, 0x17
        /*008a*/ 	.short	(.L_1795 - .L_1794)
.L_1794:
        /*008c*/ 	.word	0x00000000
        /*0090*/ 	.short	0x0001
        /*0092*/ 	.short	0x0008
        /*0094*/ 	.byte	0x00, 0xf5, 0x21, 0x00


	//----- nvinfo : EIATTR_KPARAM_INFO
	.align		4
.L_1795:
        /*0098*/ 	.byte	0x04, 0x17
        /*009a*/ 	.short	(.L_1797 - .L_1796)
.L_1796:
        /*009c*/ 	.word	0x00000000
        /*00a0*/ 	.short	0x0000
        /*00a2*/ 	.short	0x0000
        /*00a4*/ 	.byte	0x00, 0xf5, 0x21, 0x00


	//----- nvinfo : EIATTR_SPARSE_MMA_MASK
	.align		4
.L_1797:
        /*00a8*/ 	.byte	0x03, 0x50
        /*00aa*/ 	.short	0x0000


	//----- nvinfo : EIATTR_MAXREG_COUNT
	.align		4
        /*00ac*/ 	.byte	0x03, 0x1b
        /*00ae*/ 	.short	0x00ff


	//----- nvinfo : EIATTR_NUM_BARRIERS
	.align		4
        /*00b0*/ 	.byte	0x02, 0x4c
        /*00b2*/ 	.byte	0x01
	.zero		1


	//----- nvinfo : EIATTR_MERCURY_ISA_VERSION
	.align		4
        /*00b4*/ 	.byte	0x03, 0x5f
        /*00b6*/ 	.short	0x0101


	//----- nvinfo : EIATTR_VRC_CTA_INIT_COUNT
	.align		4
        /*00b8*/ 	.byte	0x02, 0x4a
	.zero		1
	.zero		1


	//----- nvinfo : EIATTR_EXIT_INSTR_OFFSETS
	.align		4
        /*00bc*/ 	.byte	0x04, 0x1c
        /*00be*/ 	.short	(.L_1799 - .L_1798)


	//   ....[0]....
.L_1798:
        /*00c0*/ 	.word	0x00001250


	//   ....[1]....
        /*00c4*/ 	.word	0x00002870


	//   ....[2]....
        /*00c8*/ 	.word	0x00002b30


	//   ....[3]....
        /*00cc*/ 	.word	0x00002d60


	//   ....[4]....
        /*00d0*/ 	.word	0x00002f90


	//   ....[5]....
        /*00d4*/ 	.word	0x000031c0


	//   ....[6]....
        /*00d8*/ 	.word	0x00003370


	//   ....[7]....
        /*00dc*/ 	.word	0x000033b0


	//   ....[8]....
        /*00e0*/ 	.word	0x000035a0


	//   ....[9]....
        /*00e4*/ 	.word	0x00003950


	//   ....[10]....
        /*00e8*/ 	.word	0x00003c70


	//   ....[11]....
        /*00ec*/ 	.word	0x00003f90


	//   ....[12]....
        /*00f0*/ 	.word	0x000042b0


	//   ....[13]....
        /*00f4*/ 	.word	0x00004520


	//   ....[14]....
        /*00f8*/ 	.word	0x000045f0


	//----- nvinfo : EIATTR_CRS_STACK_SIZE
	.align		4
.L_1799:
        /*00fc*/ 	.byte	0x04, 0x1e
        /*00fe*/ 	.short	(.L_1801 - .L_1800)
.L_1800:
        /*0100*/ 	.word	0x00000000


	//----- nvinfo : EIATTR_CBANK_PARAM_SIZE
	.align		4
.L_1801:
        /*0104*/ 	.byte	0x03, 0x19
        /*0106*/ 	.short	0x0038


	//----- nvinfo : EIATTR_PARAM_CBANK
	.align		4
        /*0108*/ 	.byte	0x04, 0x0a
        /*010a*/ 	.short	(.L_1803 - .L_1802)
	.align		4
.L_1802:
        /*010c*/ 	.word	index@(.nv.constant0.mul_mat_q40_stream_k_fixup_40_8_true)
        /*0110*/ 	.short	0x0380
        /*0112*/ 	.short	0x0038


	//----- nvinfo : EIATTR_SW_WAR
	.align		4
.L_1803:
        /*0114*/ 	.byte	0x04, 0x36
        /*0116*/ 	.short	(.L_1805 - .L_1804)
.L_1804:
        /*0118*/ 	.word	0x00000008
.L_1805:


//--------------------- .nv.info.mul_mat_q40_40_8_true --------------------------
	.section	.nv.info.mul_mat_q40_40_8_true,"",@"SHT_CUDA_INFO"
	.sectionflags	@""
	.align	4


	//----- nvinfo : EIATTR_CUDA_API_VERSION
	.align		4
        /*0000*/ 	.byte	0x04, 0x37
        /*0002*/ 	.short	(.L_1807 - .L_1806)
.L_1806:
        /*0004*/ 	.word	0x00000082


	//----- nvinfo : EIATTR_KPARAM_INFO
	.align		4
.L_1807:
        /*0008*/ 	.byte	0x04, 0x17
        /*000a*/ 	.short	(.L_1809 - .L_1808)
.L_1808:
        /*000c*/ 	.word	0x00000000
        /*0010*/ 	.short	0x0010
        /*0012*/ 	.short	0x0058
        /*0014*/ 	.byte	0x00, 0xf0, 0x11, 0x00


	//----- nvinfo : EIATTR_KPARAM_INFO
	.align		4
.L_1809:
        /*0018*/ 	.byte	0x04, 0x17
        /*001a*/ 	.short	(.L_1811 - .L_1810)
.L_1810:
        /*001c*/ 	.word	0x00000000
        /*0020*/ 	.short	0x000f
        /*0022*/ 	.short	0x0054
        /*0024*/ 	.byte	0x00, 0xf0, 0x11, 0x00


	//----- nvinfo : EIATTR_KPARAM_INFO
	.align		4
.L_1811:
        /*0028*/ 	.byte	0x04, 0x17
        /*002a*/ 	.short	(.L_1813 - .L_1812)
.L_1812:
        /*002c*/ 	.word	0x00000000
        /*0030*/ 	.short	0x000e
        /*0032*/ 	.short	0x0050
        /*0034*/ 	.byte	0x00, 0xf0, 0x11, 0x00


	//----- nvinfo : EIATTR_KPARAM_INFO
	.align		4
.L_1813:
        /*0038*/ 	.byte	0x04, 0x17
        /*003a*/ 	.short	(.L_1815 - .L_1814)
.L_1814:
        /*003c*/ 	.word	0x00000000
        /*0040*/ 	.short	0x000d
        /*0042*/ 	.short	0x004c
        /*0044*/ 	.byte	0x00, 0xf0, 0x11, 0x00


	//----- nvinfo : EIATTR_KPARAM_INFO
	.align		4
.L_1815:
        /*0048*/ 	.byte	0x04, 0x17
        /*004a*/ 	.short	(.L_1817 - .L_1816)
.L_1816:
        /*004c*/ 	.word	0x00000000
        /*0050*/ 	.short	0x000c
        /*0052*/ 	.short	0x0048
        /*0054*/ 	.byte	0x00, 0xf0, 0x11, 0x00


	//----- nvinfo : EIATTR_KPARAM_INFO
	.align		4
.L_1817:
        /*0058*/ 	.byte	0x04, 0x17
        /*005a*/ 	.short	(.L_1819 - .L_1818)
.L_1818:
        /*005c*/ 	.word	0x00000000
        /*0060*/ 	.short	0x000b
        /*0062*/ 	.short	0x0044
        /*0064*/ 	.byte	0x00, 0xf0, 0x11, 0x00


	//----- nvinfo : EIATTR_KPARAM_INFO
	.align		4
.L_1819:
        /*0068*/ 	.byte	0x04, 0x17
        /*006a*/ 	.short	(.L_1821 - .L_1820)
.L_1820:
        /*006c*/ 	.word	0x00000000
        /*0070*/ 	.short	0x000a
        /*0072*/ 	.short	0x0040
        /*0074*/ 	.byte	0x00, 0xf0, 0x11, 0x00


	//----- nvinfo : EIATTR_KPARAM_INFO
	.align		4
.L_1821:
        /*0078*/ 	.byte	0x04, 0x17
        /*007a*/ 	.short	(.L_1823 - .L_1822)
.L_1822:
        /*007c*/ 	.word	0x00000000
        /*0080*/ 	.short	0x0009
        /*0082*/ 	.short	0x003c
        /*0084*/ 	.byte	0x00, 0xf0, 0x11, 0x00


	//----- nvinfo : EIATTR_KPARAM_INFO
	.align		4
.L_1823:
        /*0088*/ 	.byte	0x04, 0x17
        /*008a*/ 	.short	(.L_1825 - .L_1824)
.L_1824:
        /*008c*/ 	.word	0x00000000
        /*0090*/ 	.short	0x0008
        /*0092*/ 	.short	0x0038
        /*0094*/ 	.byte	0x00, 0xf0, 0x11, 0x00


	//----- nvinfo : EIATTR_KPARAM_INFO
	.align		4
.L_1825:
        /*0098*/ 	.byte	0x04, 0x17
        /*009a*/ 	.short	(.L_1827 - .L_1826)
.L_1826:
        /*009c*/ 	.word	0x00000000
        /*00a0*/ 	.short	0x0007
        /*00a2*/ 	.short	0x0034
        /*00a4*/ 	.byte	0x00, 0xf0, 0x11, 0x00


	//----- nvinfo : EIATTR_KPARAM_INFO
	.align		4
.L_1827:
        /*00a8*/ 	.byte	0x04, 0x17
        /*00aa*/ 	.short	(.L_1829 - .L_1828)
.L_1828:
        /*00ac*/ 	.word	0x00000000
        /*00b0*/ 	.short	0x0006
        /*00b2*/ 	.short	0x0030
        /*00b4*/ 	.byte	0x00, 0xf0, 0x11, 0x00


	//----- nvinfo : EIATTR_KPARAM_INFO
	.align		4
.L_1829:
        /*00b8*/ 	.byte	0x04, 0x17
        /*00ba*/ 	.short	(.L_1831 - .L_1830)
.L_1830:
        /*00bc*/ 	.word	0x00000000
        /*00c0*/ 	.short	0x0005
        /*00c2*/ 	.short	0x0028
        /*00c4*/ 	.byte	0x00, 0xf5, 0x21, 0x00


	//----- nvinfo : EIATTR_KPARAM_INFO
	.align		4
.L_1831:
        /*00c8*/ 	.byte	0x04, 0x17
        /*00ca*/ 	.short	(.L_1833 - .L_1832)
.L_1832:
        /*00cc*/ 	.word	0x00000000
        /*00d0*/ 	.short	0x0004
        /*00d2*/ 	.short	0x0020
        /*00d4*/ 	.byte	0x00, 0xf5, 0x21, 0x00


	//----- nvinfo : EIATTR_KPARAM_INFO
	.align		4
.L_1833:
        /*00d8*/ 	.byte	0x04, 0x17
        /*00da*/ 	.short	(.L_1835 - .L_1834)
.L_1834:
        /*00dc*/ 	.word	0x00000000
        /*00e0*/ 	.short	0x0003
        /*00e2*/ 	.short	0x0018
        /*00e4*/ 	.byte	0x00, 0xf5, 0x21, 0x00


	//----- nvinfo : EIATTR_KPARAM_INFO
	.align		4
.L_1835:
        /*00e8*/ 	.byte	0x04, 0x17
        /*00ea*/ 	.short	(.L_1837 - .L_1836)
.L_1836:
        /*00ec*/ 	.word	0x00000000
        /*00f0*/ 	.short	0x0002
        /*00f2*/ 	.short	0x0010
        /*00f4*/ 	.byte	0x00, 0xf5, 0x21, 0x00


	//----- nvinfo : EIATTR_KPARAM_INFO
	.align		4
.L_1837:
        /*00f8*/ 	.byte	0x04, 0x17
        /*00fa*/ 	.short	(.L_1839 - .L_1838)
.L_1838:
        /*00fc*/ 	.word	0x00000000
        /*0100*/ 	.short	0x0001
        /*0102*/ 	.short	0x0008
        /*0104*/ 	.byte	0x00, 0xf5, 0x21, 0x00


	//----- nvinfo : EIATTR_KPARAM_INFO
	.align		4
.L_1839:
        /*0108*/ 	.byte	0x04, 0x17
        /*010a*/ 	.short	(.L_1841 - .L_1840)
.L_1840:
        /*010c*/ 	.word	0x00000000
        /*0110*/ 	.short	0x0000
        /*0112*/ 	.short	0x0000
        /*0114*/ 	.byte	0x00, 0xf5, 0x21, 0x00


	//----- nvinfo : EIATTR_SPARSE_MMA_MASK
	.align		4
.L_1841:
        /*0118*/ 	.byte	0x03, 0x50
        /*011a*/ 	.short	0x0000


	//----- nvinfo : EIATTR_MAXREG_COUNT
	.align		4
        /*011c*/ 	.byte	0x03, 0x1b
        /*011e*/ 	.short	0x00ff


	//----- nvinfo : EIATTR_NUM_BARRIERS
	.align		4
        /*0120*/ 	.byte	0x02, 0x4c
        /*0122*/ 	.byte	0x01
	.zero		1


	//----- nvinfo : EIATTR_MERCURY_ISA_VERSION
	.align		4
        /*0124*/ 	.byte	0x03, 0x5f
        /*0126*/ 	.short	0x0101


	//----- nvinfo : EIATTR_VRC_CTA_INIT_COUNT
	.align		4
        /*0128*/ 	.byte	0x02, 0x4a
	.zero		1
	.zero		1


	//----- nvinfo : EIATTR_EXIT_INSTR_OFFSETS
	.align		4
        /*012c*/ 	.byte	0x04, 0x1c
        /*012e*/ 	.short	(.L_1843 - .L_1842)


	//   ....[0]....
.L_1842:
        /*0130*/ 	.word	0x00008b00


	//   ....[1]....
        /*0134*/ 	.word	0x000092c0


	//   ....[2]....
        /*0138*/ 	.word	0x0000faa0


	//   ....[3]....
        /*013c*/ 	.word	0x0000fbb0


	//----- nvinfo : EIATTR_MAX_THREADS
	.align		4
.L_1843:
        /*0140*/ 	.byte	0x04, 0x05
        /*0142*/ 	.short	(.L_1845 - .L_1844)
.L_1844:
        /*0144*/ 	.word	0x00000100
        /*0148*/ 	.word	0x00000001
        /*014c*/ 	.word	0x00000001


	//----- nvinfo : EIATTR_CRS_STACK_SIZE
	.align		4
.L_1845:
        /*0150*/ 	.byte	0x04, 0x1e
        /*0152*/ 	.short	(.L_1847 - .L_1846)
.L_1846:
        /*0154*/ 	.word	0x00000000


	//----- nvinfo : EIATTR_CBANK_PARAM_SIZE
	.align		4
.L_1847:
        /*0158*/ 	.byte	0x03, 0x19
        /*015a*/ 	.short	0x005c


	//----- nvinfo : EIATTR_PARAM_CBANK
	.align		4
        /*015c*/ 	.byte	0x04, 0x0a
        /*015e*/ 	.short	(.L_1849 - .L_1848)
	.align		4
.L_1848:
        /*0160*/ 	.word	index@(.nv.constant0.mul_mat_q40_40_8_true)
        /*0164*/ 	.short	0x0380
        /*0166*/ 	.short	0x005c


	//----- nvinfo : EIATTR_SW_WAR
	.align		4
.L_1849:
        /*0168*/ 	.byte	0x04, 0x36
        /*016a*/ 	.short	(.L_1851 - .L_1850)
.L_1850:
        /*016c*/ 	.word	0x00000008
.L_1851:


//--------------------- .nv.info.mul_mat_q40_stream_k_fixup_32_8_true --------------------------
	.section	.nv.info.mul_mat_q40_stream_k_fixup_32_8_true,"",@"SHT_CUDA_INFO"
	.sectionflags	@""
	.align	4


	//----- nvinfo : EIATTR_CUDA_API_VERSION
	.align		4
        /*0000*/ 	.byte	0x04, 0x37
        /*0002*/ 	.short	(.L_1853 - .L_1852)
.L_1852:
        /*0004*/ 	.word	0x00000082


	//----- nvinfo : EIATTR_KPARAM_INFO
	.align		4
.L_1853:
        /*0008*/ 	.byte	0x04, 0x17
        /*000a*/ 	.short	(.L_1855 - .L_1854)
.L_1854:
        /*000c*/ 	.word	0x00000000
        /*0010*/ 	.short	0x0009
        /*0012*/ 	.short	0x0034
        /*0014*/ 	.byte	0x00, 0xf0, 0x11, 0x00


	//----- nvinfo : EIATTR_KPARAM_INFO
	.align		4
.L_1855:
        /*0018*/ 	.byte	0x04, 0x17
        /*001a*/ 	.short	(.L_1857 - .L_1856)
.L_1856:
        /*001c*/ 	.word	0x00000000
        /*0020*/ 	.short	0x0008
        /*0022*/ 	.short	0x0030
        /*0024*/ 	.byte	0x00, 0xf0, 0x11, 0x00


	//----- nvinfo : EIATTR_KPARAM_INFO
	.align		4
.L_1857:
        /*0028*/ 	.byte	0x04, 0x17
        /*002a*/ 	.short	(.L_1859 - .L_1858)
.L_1858:
        /*002c*/ 	.word	0x00000000
        /*0030*/ 	.short	0x0007
        /*0032*/ 	.short	0x002c
        /*0034*/ 	.byte	0x00, 0xf0, 0x11, 0x00


	//----- nvinfo : EIATTR_KPARAM_INFO
	.align		4
.L_1859:
        /*0038*/ 	.byte	0x04, 0x17
        /*003a*/ 	.short	(.L_1861 - .L_1860)
.L_1860:
        /*003c*/ 	.word	0x00000000
        /*0040*/ 	.short	0x0006
        /*0042*/ 	.short	0x0028
        /*0044*/ 	.byte	0x00, 0xf0, 0x11, 0x00


	//----- nvinfo : EIATTR_KPARAM_INFO
	.align		4
.L_1861:
        /*0048*/ 	.byte	0x04, 0x17
        /*004a*/ 	.short	(.L_1863 - .L_1862)
.L_1862:
        /*004c*/ 	.word	0x00000000
        /*0050*/ 	.short	0x0005
        /*0052*/ 	.short	0x0024
        /*0054*/ 	.byte	0x00, 0xf0, 0x11, 0x00


	//----- nvinfo : EIATTR_KPARAM_INFO
	.align		4
.L_1863:
        /*0058*/ 	.byte	0x04, 0x17
        /*005a*/ 	.short	(.L_1865 - .L_1864)
.L_1864:
        /*005c*/ 	.word	0x00000000
        /*0060*/ 	.short	0x0004
        /*0062*/ 	.short	0x0020
        /*0064*/ 	.byte	0x00, 0xf0, 0x11, 0x00


	//----- nvinfo : EIATTR_KPARAM_INFO
	.align		4
.L_1865:
        /*0068*/ 	.byte	0x04, 0x17
        /*006a*/ 	.short	(.L_1867 - .L_1866)
.L_1866:
        /*006c*/ 	.word	0x00000000
        /*0070*/ 	.short	0x0003
        /*0072*/ 	.short	0x0018
        /*0074*/ 	.byte	0x00, 0xf5, 0x21, 0x00


	//----- nvinfo : EIATTR_KPARAM_INFO
	.align		4
.L_1867:
        /*0078*/ 	.byte	0x04, 0x17
        /*007a*/ 	.short	(.L_1869 - .L_1868)
.L_1868:
        /*007c*/ 	.word	0x00000000
        /*0080*/ 	.short	0x0002
        /*0082*/ 	.short	0x0010
        /*0084*/ 	.byte	0x00, 0xf5, 0x21, 0x00


	//----- nvinfo : EIATTR_KPARAM_INFO
	.align		4
.L_1869:
        /*0088*/ 	.byte	0x04, 0x17
        /*008a*/ 	.short	(.L_1871 - .L_1870)
.L_1870:
        /*008c*/ 	.word	0x00000000
        /*0090*/ 	.short	0x0001
        /*0092*/ 	.short	0x0008
        /*0094*/ 	.byte	0x00, 0xf5, 0x21, 0x00


	//----- nvinfo : EIATTR_KPARAM_INFO
	.align		4
.L_1871:
        /*0098*/ 	.byte	0x04, 0x17
        /*009a*/ 	.short	(.L_1873 - .L_1872)
.L_1872:
        /*009c*/ 	.word	0x00000000
        /*00a0*/ 	.short	0x0000
        /*00a2*/ 	.short	0x0000
        /*00a4*/ 	.byte	0x00, 0xf5, 0x21, 0x00


	//----- nvinfo : EIATTR_SPARSE_MMA_MASK
	.align		4
.L_1873:
        /*00a8*/ 	.byte	0x03, 0x50
        /*00aa*/ 	.short	0x0000


	//----- nvinfo : EIATTR_MAXREG_COUNT
	.align		4
        /*00ac*/ 	.byte	0x03, 0x1b
        /*00ae*/ 	.short	0x00ff


	//----- nvinfo : EIATTR_NUM_BARRIERS
	.align		4
        /*00b0*/ 	.byte	0x02, 0x4c
        /*00b2*/ 	.byte	0x01
	.zero		1


	//----- nvinfo : EIATTR_MERCURY_ISA_VERSION
	.align		4
        /*00b4*/ 	.byte	0x03, 0x5f
        /*00b6*/ 	.short	0x0101


	//----- nvinfo : EIATTR_VRC_CTA_INIT_COUNT
	.align		4
        /*00b8*/ 	.byte	0x02, 0x4a
	.zero		1
	.zero		1


	//----- nvinfo : EIATTR_EXIT_INSTR_OFFSETS
	.align		4
        /*00bc*/ 	.byte	0x04, 0x1c
        /*00be*/ 	.short	(.L_1875 - .L_1874)


	//   ....[0]....
.L_1874:
        /*00c0*/ 	.word	0x00001240


	//   ....[1]....
        /*00c4*/ 	.word	0x00002630


	//   ....[2]....
        /*00c8*/ 	.word	0x000028e0


	//   ....[3]....
        /*00cc*/ 	.word	0x00002b10


	//   ....[4]....
        /*00d0*/ 	.word	0x00002d40


	//   ....[5]....
        /*00d4*/ 	.word	0x00002ef0


	//   ....[6]....
        /*00d8*/ 	.word	0x00002f30


	//   ....[7]....
        /*00dc*/ 	.word	0x00003130


	//   ....[8]....
        /*00e0*/ 	.word	0x000034e0


	//   ....[9]....
        /*00e4*/ 	.word	0x00003800


	//   ....[10]....
        /*00e8*/ 	.word	0x00003b20


	//   ....[11]....
        /*00ec*/ 	.word	0x00003d90


	//   ....[12]....
        /*00f0*/ 	.word	0x00003e60


	//----- nvinfo : EIATTR_CRS_STACK_SIZE
	.align		4
.L_1875:
        /*00f4*/ 	.byte	0x04, 0x1e
        /*00f6*/ 	.short	(.L_1877 - .L_1876)
.L_1876:
        /*00f8*/ 	.word	0x00000000


	//----- nvinfo : EIATTR_CBANK_PARAM_SIZE
	.align		4
.L_1877:
        /*00fc*/ 	.byte	0x03, 0x19
        /*00fe*/ 	.short	0x0038


	//----- nvinfo : EIATTR_PARAM_CBANK
	.align		4
        /*0100*/ 	.byte	0x04, 0x0a
        /*0102*/ 	.short	(.L_1879 - .L_1878)
	.align		4
.L_1878:
        /*0104*/ 	.word	index@(.nv.constant0.mul_mat_q40_stream_k_fixup_32_8_true)
        /*0108*/ 	.short	0x0380
        /*010a*/ 	.short	0x0038


	//----- nvinfo : EIATTR_SW_WAR
	.align		4
.L_1879:
        /*010c*/ 	.byte	0x04, 0x36
        /*010e*/ 	.short	(.L_1881 - .L_1880)
.L_1880:
        /*0110*/ 	.word	0x00000008
.L_1881:


//--------------------- .nv.info.mul_mat_q40_32_8_true --------------------------
	.section	.nv.info.mul_mat_q40_32_8_true,"",@"SHT_CUDA_INFO"
	.sectionflags	@""
	.align	4


	//----- nvinfo : EIATTR_CUDA_API_VERSION
	.align		4
        /*0000*/ 	.byte	0x04, 0x37
        /*0002*/ 	.short	(.L_1883 - .L_1882)
.L_1882:
        /*0004*/ 	.word	0x00000082


	//----- nvinfo : EIATTR_KPARAM_INFO
	.align		4
.L_1883:
        /*0008*/ 	.byte	0x04, 0x17
        /*000a*/ 	.short	(.L_1885 - .L_1884)
.L_1884:
        /*000c*/ 	.word	0x00000000
        /*0010*/ 	.short	0x0010
        /*0012*/ 	.short	0x0058
        /*0014*/ 	.byte	0x00, 0xf0, 0x11, 0x00


	//----- nvinfo : EIATTR_KPARAM_INFO
	.align		4
.L_1885:
        /*0018*/ 	.byte	0x04, 0x17
        /*001a*/ 	.short	(.L_1887 - .L_1886)
.L_1886:
        /*001c*/ 	.word	0x00000000
        /*0020*/ 	.short	0x000f
        /*0022*/ 	.short	0x0054
        /*0024*/ 	.byte	0x00, 0xf0, 0x11, 0x00


	//----- nvinfo : EIATTR_KPARAM_INFO
	.align		4
.L_1887:
        /*0028*/ 	.byte	0x04, 0x17
        /*002a*/ 	.short	(.L_1889 - .L_1888)
.L_1888:
        /*002c*/ 	.word	0x00000000
        /*0030*/ 	.short	0x000e
        /*0032*/ 	.short	0x0050
        /*0034*/ 	.byte	0x00, 0xf0, 0x11, 0x00


	//----- nvinfo : EIATTR_KPARAM_INFO
	.align		4
.L_1889:
        /*0038*/ 	.byte	0x04, 0x17
        /*003a*/ 	.short	(.L_1891 - .L_1890)
.L_1890:
        /*003c*/ 	.word	0x00000000
        /*0040*/ 	.short	0x000d
        /*0042*/ 	.short	0x004c
        /*0044*/ 	.byte	0x00, 0xf0, 0x11, 0x00


	//----- nvinfo : EIATTR_KPARAM_INFO
	.align		4
.L_1891:
        /*0048*/ 	.byte	0x04, 0x17
        /*004a*/ 	.short	(.L_1893 - .L_1892)
.L_1892:
        /*004c*/ 	.word	0x00000000
        /*0050*/ 	.short	0x000c
        /*0052*/ 	.short	0x0048
        /*0054*/ 	.byte	0x00, 0xf0, 0x11, 0x00


	//----- nvinfo : EIATTR_KPARAM_INFO
	.align		4
.L_1893:
        /*0058*/ 	.byte	0x04, 0x17
        /*005a*/ 	.short	(.L_1895 - .L_1894)
.L_1894:
        /*005c*/ 	.word	0x00000000
        /*0060*/ 	.short	0x000b
        /*0062*/ 	.short	0x0044
        /*0064*/ 	.byte	0x00, 0xf0, 0x11, 0x00


	//----- nvinfo : EIATTR_KPARAM_INFO
	.align		4
.L_1895:
        /*0068*/ 	.byte	0x04, 0x17
        /*006a*/ 	.short	(.L_1897 - .L_1896)
.L_1896:
        /*006c*/ 	.word	0x00000000
        /*0070*/ 	.short	0x000a
        /*0072*/ 	.short	0x0040
        /*0074*/ 	.byte	0x00, 0xf0, 0x11, 0x00


	//----- nvinfo : EIATTR_KPARAM_INFO
	.align		4
.L_1897:
        /*0078*/ 	.byte	0x04, 0x17
        /*007a*/ 	.short	(.L_1899 - .L_1898)
.L_1898:
        /*007c*/ 	.word	0x00000000
        /*0080*/ 	.short	0x0009
        /*0082*/ 	.short	0x003c
        /*0084*/ 	.byte	0x00, 0xf0, 0x11, 0x00


	//----- nvinfo : EIATTR_KPARAM_INFO
	.align		4
.L_1899:
        /*0088*/ 	.byte	0x04, 0x17
        /*008a*/ 	.short	(.L_1901 - .L_1900)
.L_1900:
        /*008c*/ 	.word	0x00000000
        /*0090*/ 	.short	0x0008
        /*0092*/ 	.short	0x0038
        /*0094*/ 	.byte	0x00, 0xf0, 0x11, 0x00


	//----- nvinfo : EIATTR_KPARAM_INFO
	.align		4
.L_1901:
        /*0098*/ 	.byte	0x04, 0x17
        /*009a*/ 	.short	(.L_1903 - .L_1902)
.L_1902:
        /*009c*/ 	.word	0x00000000
        /*00a0*/ 	.short	0x0007
        /*00a2*/ 	.short	0x0034
        /*00a4*/ 	.byte	0x00, 0xf0, 0x11, 0x00


	//----- nvinfo : EIATTR_KPARAM_INFO
	.align		4
.L_1903:
        /*00a8*/ 	.byte	0x04, 0x17
        /*00aa*/ 	.short	(.L_1905 - .L_1904)
.L_1904:
        /*00ac*/ 	.word	0x00000000
        /*00b0*/ 	.short	0x0006
        /*00b2*/ 	.short	0x0030
        /*00b4*/ 	.byte	0x00, 0xf0, 0x11, 0x00


	//----- nvinfo : EIATTR_KPARAM_INFO
	.align		4
.L_1905:
        /*00b8*/ 	.byte	0x04, 0x17
        /*00ba*/ 	.short	(.L_1907 - .L_1906)
.L_1906:
        /*00bc*/ 	.word	0x00000000
        /*00c0*/ 	.short	0x0005
        /*00c2*/ 	.short	0x0028
        /*00c4*/ 	.byte	0x00, 0xf5, 0x21, 0x00


	//----- nvinfo : EIATTR_KPARAM_INFO
	.align		4
.L_1907:
        /*00c8*/ 	.byte	0x04, 0x17
        /*00ca*/ 	.short	(.L_1909 - .L_1908)
.L_1908:
        /*00cc*/ 	.word	0x00000000
        /*00d0*/ 	.short	0x0004
        /*00d2*/ 	.short	0x0020
        /*00d4*/ 	.byte	0x00, 0xf5, 0x21, 0x00


	//----- nvinfo : EIATTR_KPARAM_INFO
	.align		4
.L_1909:
        /*00d8*/ 	.byte	0x04, 0x17
        /*00da*/ 	.short	(.L_1911 - .L_1910)
.L_1910:
        /*00dc*/ 	.word	0x00000000
        /*00e0*/ 	.short	0x0003
        /*00e2*/ 	.short	0x0018
        /*00e4*/ 	.byte	0x00, 0xf5, 0x21, 0x00


	//----- nvinfo : EIATTR_KPARAM_INFO
	.align		4
.L_1911:
        /*00e8*/ 	.byte	0x04, 0x17
        /*00ea*/ 	.short	(.L_1913 - .L_1912)
.L_1912:
        /*00ec*/ 	.word	0x00000000
        /*00f0*/ 	.short	0x0002
        /*00f2*/ 	.short	0x0010
        /*00f4*/ 	.byte	0x00, 0xf5, 0x21, 0x00


	//----- nvinfo : EIATTR_KPARAM_INFO
	.align		4
.L_1913:
        /*00f8*/ 	.byte	0x04, 0x17
        /*00fa*/ 	.short	(.L_1915 - .L_1914)
.L_1914:
        /*00fc*/ 	.word	0x00000000
        /*0100*/ 	.short	0x0001
        /*0102*/ 	.short	0x0008
        /*0104*/ 	.byte	0x00, 0xf5, 0x21, 0x00


	//----- nvinfo : EIATTR_KPARAM_INFO
	.align		4
.L_1915:
        /*0108*/ 	.byte	0x04, 0x17
        /*010a*/ 	.short	(.L_1917 - .L_1916)
.L_1916:
        /*010c*/ 	.word	0x00000000
        /*0110*/ 	.short	0x0000
        /*0112*/ 	.short	0x0000
        /*0114*/ 	.byte	0x00, 0xf5, 0x21, 0x00


	//----- nvinfo : EIATTR_SPARSE_MMA_MASK
	.align		4
.L_1917:
        /*0118*/ 	.byte	0x03, 0x50
        /*011a*/ 	.short	0x0000


	//----- nvinfo : EIATTR_MAXREG_COUNT
	.align		4
        /*011c*/ 	.byte	0x03, 0x1b
        /*011e*/ 	.short	0x00ff


	//----- nvinfo : EIATTR_NUM_BARRIERS
	.align		4
        /*0120*/ 	.byte	0x02, 0x4c
        /*0122*/ 	.byte	0x01
	.zero		1


	//----- nvinfo : EIATTR_MERCURY_ISA_VERSION
	.align		4
        /*0124*/ 	.byte	0x03, 0x5f
        /*0126*/ 	.short	0x0101


	//----- nvinfo : EIATTR_VRC_CTA_INIT_COUNT
	.align		4
        /*0128*/ 	.byte	0x02, 0x4a
	.zero		1
	.zero		1


	//----- nvinfo : EIATTR_EXIT_INSTR_OFFSETS
	.align		4
        /*012c*/ 	.byte	0x04, 0x1c
        /*012e*/ 	.short	(.L_1919 - .L_1918)


	//   ....[0]....
.L_1918:
        /*0130*/ 	.word	0x00007f10


	//   ....[1]....
        /*0134*/ 	.word	0x000086c0


	//   ....[2]....
        /*0138*/ 	.word	0x0000e340


	//   ....[3]....
        /*013c*/ 	.word	0x0000e450


	//----- nvinfo : EIATTR_MAX_THREADS
	.align		4
.L_1919:
        /*0140*/ 	.byte	0x04, 0x05
        /*0142*/ 	.short	(.L_1921 - .L_1920)
.L_1920:
        /*0144*/ 	.word	0x00000100
        /*0148*/ 	.word	0x00000001
        /*014c*/ 	.word	0x00000001


	//----- nvinfo : EIATTR_CRS_STACK_SIZE
	.align		4
.L_1921:
        /*0150*/ 	.byte	0x04, 0x1e
        /*0152*/ 	.short	(.L_1923 - .L_1922)
.L_1922:
        /*0154*/ 	.word	0x00000000


	//----- nvinfo : EIATTR_CBANK_PARAM_SIZE
	.align		4
.L_1923:
        /*0158*/ 	.byte	0x03, 0x19
        /*015a*/ 	.short	0x005c


	//----- nvinfo : EIATTR_PARAM_CBANK
	.align		4
        /*015c*/ 	.byte	0x04, 0x0a
        /*015e*/ 	.short	(.L_1925 - .L_1924)
	.align		4
.L_1924:
        /*0160*/ 	.word	index@(.nv.constant0.mul_mat_q40_32_8_true)
        /*0164*/ 	.short	0x0380
        /*0166*/ 	.short	0x005c


	//----- nvinfo : EIATTR_SW_WAR
	.align		4
.L_1925:
        /*0168*/ 	.byte	0x04, 0x36
        /*016a*/ 	.short	(.L_1927 - .L_1926)
.L_1926:
        /*016c*/ 	.word	0x00000008
.L_1927:


//--------------------- .nv.info.mul_mat_q40_stream_k_fixup_24_8_true --------------------------
	.section	.nv.info.mul_mat_q40_stream_k_fixup_24_8_true,"",@"SHT_CUDA_INFO"
	.sectionflags	@""
	.align	4


	//----- nvinfo : EIATTR_CUDA_API_VERSION
	.align		4
        /*0000*/ 	.byte	0x04, 0x37
        /*0002*/ 	.short	(.L_1929 - .L_1928)
.L_1928:
        /*0004*/ 	.word	0x00000082


	//----- nvinfo : EIATTR_KPARAM_INFO
	.align		4
.L_1929:
        /*0008*/ 	.byte	0x04, 0x17
        /*000a*/ 	.short	(.L_1931 - .L_1930)
.L_1930:
        /*000c*/ 	.word	0x00000000
        /*0010*/ 	.short	0x0009
        /*0012*/ 	.short	0x0034
        /*0014*/ 	.byte	0x00, 0xf0, 0x11, 0x00


	//----- nvinfo : EIATTR_KPARAM_INFO
	.align		4
.L_1931:
        /*0018*/ 	.byte	0x04, 0x17
        /*001a*/ 	.short	(.L_1933 - .L_1932)
.L_1932:
        /*001c*/ 	.word	0x00000000
        /*0020*/ 	.short	0x0008
        /*0022*/ 	.short	0x0030
        /*0024*/ 	.byte	0x00, 0xf0, 0x11, 0x00


	//----- nvinfo : EIATTR_KPARAM_INFO
	.align		4
.L_1933:
        /*0028*/ 	.byte	0x04, 0x17
        /*002a*/ 	.short	(.L_1935 - .L_1934)
.L_1934:
        /*002c*/ 	.word	0x00000000
        /*0030*/ 	.short	0x0007
        /*0032*/ 	.short	0x002c
        /*0034*/ 	.byte	0x00, 0xf0, 0x11, 0x00


	//----- nvinfo : EIATTR_KPARAM_INFO
	.align		4
.L_1935:
        /*0038*/ 	.byte	0x04, 0x17
        /*003a*/ 	.short	(.L_1937 - .L_1936)
.L_1936:
        /*003c*/ 	.word	0x00000000
        /*0040*/ 	.short	0x0006
        /*0042*/ 	.short	0x0028
        /*0044*/ 	.byte	0x00, 0xf0, 0x11, 0x00


	//----- nvinfo : EIATTR_KPARAM_INFO
	.align		4
.L_1937:
        /*0048*/ 	.byte	0x04, 0x17
        /*004a*/ 	.short	(.L_1939 - .L_1938)
.L_1938:
        /*004c*/ 	.word	0x00000000
        /*0050*/ 	.short	0x0005
        /*0052*/ 	.short	0x0024
        /*0054*/ 	.byte	0x00, 0xf0, 0x11, 0x00


	//----- nvinfo : EIATTR_KPARAM_INFO
	.align		4
.L_1939:
        /*0058*/ 	.byte	0x04, 0x17
        /*005a*/ 	.short	(.L_1941 - .L_1940)
.L_1940:
        /*005c*/ 	.word	0x00000000
        /*0060*/ 	.short	0x0004
        /*0062*/ 	.short	0x0020
        /*0064*/ 	.byte	0x00, 0xf0, 0x11, 0x00


	//----- nvinfo : EIATTR_KPARAM_INFO
	.align		4
.L_1941:
        /*0068*/ 	.byte	0x04, 0x17
        /*006a*/ 	.short	(.L_1943 - .L_1942)
.L_1942:
        /*006c*/ 	.word	0x00000000
        /*0070*/ 	.short	0x0003
        /*0072*/ 	.short	0x0018
        /*0074*/ 	.byte	0x00, 0xf5, 0x21, 0x00


	//----- nvinfo : EIATTR_KPARAM_INFO
	.align		4
.L_1943:
        /*0078*/ 	.byte	0x04, 0x17
        /*007a*/ 	.short	(.L_1945 - .L_1944)
.L_1944:
        /*007c*/ 	.word	0x00000000
        /*0080*/ 	.short	0x0002
        /*0082*/ 	.short	0x0010
        /*0084*/ 	.byte	0x00, 0xf5, 0x21, 0x00


	//----- nvinfo : EIATTR_KPARAM_INFO
	.align		4
.L_1945:
        /*0088*/ 	.byte	0x04, 0x17
        /*008a*/ 	.short	(.L_1947 - .L_1946)
.L_1946:
        /*008c*/ 	.word	0x00000000
        /*0090*/ 	.short	0x0001
        /*0092*/ 	.short	0x0008
        /*0094*/ 	.byte	0x00, 0xf5, 0x21, 0x00


	//----- nvinfo : EIATTR_KPARAM_INFO
	.align		4
.L_1947:
        /*0098*/ 	.byte	0x04, 0x17
        /*009a*/ 	.short	(.L_1949 - .L_1948)
.L_1948:
        /*009c*/ 	.word	0x00000000
        /*00a0*/ 	.short	0x0000
        /*00a2*/ 	.short	0x0000
        /*00a4*/ 	.byte	0x00, 0xf5, 0x21, 0x00


	//----- nvinfo : EIATTR_SPARSE_MMA_MASK
	.align		4
.L_1949:
        /*00a8*/ 	.byte	0x03, 0x50
        /*00aa*/ 	.short	0x0000


	//----- nvinfo : EIATTR_MAXREG_COUNT
	.align		4
        /*00ac*/ 	.byte	0x03, 0x1b
        /*00ae*/ 	.short	0x00ff


	//----- nvinfo : EIATTR_NUM_BARRIERS
	.align		4
        /*00b0*/ 	.byte	0x02, 0x4c
        /*00b2*/ 	.byte	0x01
	.zero		1


	//----- nvinfo : EIATTR_MERCURY_ISA_VERSION
	.align		4
        /*00b4*/ 	.byte	0x03, 0x5f
        /*00b6*/ 	.short	0x0101


	//----- nvinfo : EIATTR_VRC_CTA_INIT_COUNT
	.align		4
        /*00b8*/ 	.byte	0x02, 0x4a
	.zero		1
	.zero		1


	//----- nvinfo : EIATTR_EXIT_INSTR_OFFSETS
	.align		4
        /*00bc*/ 	.byte	0x04, 0x1c
        /*00be*/ 	.short	(.L_1951 - .L_1950)


	//   ....[0]....
.L_1950:
        /*00c0*/ 	.word	0x00001280


	//   ....[1]....
        /*00c4*/ 	.word	0x00002600


	//   ....[2]....
        /*00c8*/ 	.word	0x000028c0


	//   ....[3]....
        /*00cc*/ 	.word	0x00002af0


	//   ....[4]....
        /*00d0*/ 	.word	0x00002ca0


	//   ....[5]....
        /*00d4*/ 	.word	0x00002ce0


	//   ....[6]....
        /*00d8*/ 	.word	0x00002ed0


	//   ....[7]....
        /*00dc*/ 	.word	0x00003280


	//   ....[8]....
        /*00e0*/ 	.word	0x000035a0


	//   ....[9]....
        /*00e4*/ 	.word	0x00003810


	//   ....[10]....
        /*00e8*/ 	.word	0x000038e0


	//----- nvinfo : EIATTR_CRS_STACK_SIZE
	.align		4
.L_1951:
        /*00ec*/ 	.byte	0x04, 0x1e
        /*00ee*/ 	.short	(.L_1953 - .L_1952)
.L_1952:
        /*00f0*/ 	.word	0x00000000


	//----- nvinfo : EIATTR_CBANK_PARAM_SIZE
	.align		4
.L_1953:
        /*00f4*/ 	.byte	0x03, 0x19
        /*00f6*/ 	.short	0x0038


	//----- nvinfo : EIATTR_PARAM_CBANK
	.align		4
        /*00f8*/ 	.byte	0x04, 0x0a
        /*00fa*/ 	.short	(.L_1955 - .L_1954)
	.align		4
.L_1954:
        /*00fc*/ 	.word	index@(.nv.constant0.mul_mat_q40_stream_k_fixup_24_8_true)
        /*0100*/ 	.short	0x0380
        /*0102*/ 	.short	0x0038


	//----- nvinfo : EIATTR_SW_WAR
	.align		4
.L_1955:
        /*0104*/ 	.byte	0x04, 0x36
        /*0106*/ 	.short	(.L_1957 - .L_1956)
.L_1956:
        /*0108*/ 	.word	0x00000008
.L_1957:


//--------------------- .nv.info.mul_mat_q40_24_8_true --------------------------
	.section	.nv.info.mul_mat_q40_24_8_true,"",@"SHT_CUDA_INFO"
	.sectionflags	@""
	.align	4


	//----- nvinfo : EIATTR_CUDA_API_VERSION
	.align		4
        /*0000*/ 	.byte	0x04, 0x37
        /*0002*/ 	.short	(.L_1959 - .L_1958)
.L_1958:
        /*0004*/ 	.word	0x00000082


	//----- nvinfo : EIATTR_KPARAM_INFO
	.align		4
.L_1959:
        /*0008*/ 	.byte	0x04, 0x17
        /*000a*/ 	.short	(.L_1961 - .L_1960)
.L_1960:
        /*000c*/ 	.word	0x00000000
        /*0010*/ 	.short	0x0010
        /*0012*/ 	.short	0x0058
        /*0014*/ 	.byte	0x00, 0xf0, 0x11, 0x00


	//----- nvinfo : EIATTR_KPARAM_INFO
	.align		4
.L_1961:
        /*0018*/ 	.byte	0x04, 0x17
        /*001a*/ 	.short	(.L_1963 - .L_1962)
.L_1962:
        /*001c*/ 	.word	0x00000000
        /*0020*/ 	.short	0x000f
        /*0022*/ 	.short	0x0054
        /*0024*/ 	.byte	0x00, 0xf0, 0x11, 0x00


	//----- nvinfo : EIATTR_KPARAM_INFO
	.align		4
.L_1963:
        /*0028*/ 	.byte	0x04, 0x17
        /*002a*/ 	.short	(.L_1965 - .L_1964)
.L_1964:
        /*002c*/ 	.word	0x00000000
        /*0030*/ 	.short	0x000e
        /*0032*/ 	.short	0x0050
        /*0034*/ 	.byte	0x00, 0xf0, 0x11, 0x00


	//----- nvinfo : EIATTR_KPARAM_INFO
	.align		4
.L_1965:
        /*0038*/ 	.byte	0x04, 0x17
        /*003a*/ 	.short	(.L_1967 - .L_1966)
.L_1966:
        /*003c*/ 	.word	0x00000000
        /*0040*/ 	.short	0x000d
        /*0042*/ 	.short	0x004c
        /*0044*/ 	.byte	0x00, 0xf0, 0x11, 0x00


	//----- nvinfo : EIATTR_KPARAM_INFO
	.align		4
.L_1967:
        /*0048*/ 	.byte	0x04, 0x17
        /*004a*/ 	.short	(.L_1969 - .L_1968)
.L_1968:
        /*004c*/ 	.word	0x00000000
        /*0050*/ 	.short	0x000c
        /*0052*/ 	.short	0x0048
        /*0054*/ 	.byte	0x00, 0xf0, 0x11, 0x00


	//----- nvinfo : EIATTR_KPARAM_INFO
	.align		4
.L_1969:
        /*0058*/ 	.byte	0x04, 0x17
        /*005a*/ 	.short	(.L_1971 - .L_1970)
.L_1970:
        /*005c*/ 	.word	0x00000000
        /*0060*/ 	.short	0x000b
        /*0062*/ 	.short	0x0044
        /*0064*/ 	.byte	0x00, 0xf0, 0x11, 0x00


	//----- nvinfo : EIATTR_KPARAM_INFO
	.align		4
.L_1971:
        /*0068*/ 	.byte	0x04, 0x17
        /*006a*/ 	.short	(.L_1973 - .L_1972)
.L_1972:
        /*006c*/ 	.word	0x00000000
        /*0070*/ 	.short	0x000a
        /*0072*/ 	.short	0x0040
        /*0074*/ 	.byte	0x00, 0xf0, 0x11, 0x00


	//----- nvinfo : EIATTR_KPARAM_INFO
	.align		4
.L_1973:
        /*0078*/ 	.byte	0x04, 0x17
        /*007a*/ 	.short	(.L_1975 - .L_1974)
.L_1974:
        /*007c*/ 	.word	0x00000000
        /*0080*/ 	.short	0x0009
        /*0082*/ 	.short	0x003c
        /*0084*/ 	.byte	0x00, 0xf0, 0x11, 0x00


	//----- nvinfo : EIATTR_KPARAM_INFO
	.align		4
.L_1975:
        /*0088*/ 	.byte	0x04, 0x17
        /*008a*/ 	.short	(.L_1977 - .L_1976)
.L_1976:
        /*008c*/ 	.word	0x00000000
        /*0090*/ 	.short	0x0008
        /*0092*/ 	.short	0x0038
        /*0094*/ 	.byte	0x00, 0xf0, 0x11, 0x00


	//----- nvinfo : EIATTR_KPARAM_INFO
	.align		4
.L_1977:
        /*0098*/ 	.byte	0x04, 0x17
        /*009a*/ 	.short	(.L_1979 - .L_1978)
.L_1978:
        /*009c*/ 	.word	0x00000000
        /*00a0*/ 	.short	0x0007
        /*00a2*/ 	.short	0x0034
        /*00a4*/ 	.byte	0x00, 0xf0, 0x11, 0x00


	//----- nvinfo : EIATTR_KPARAM_INFO
	.align		4
.L_1979:
        /*00a8*/ 	.byte	0x04, 0x17
        /*00aa*/ 	.short	(.L_1981 - .L_1980)
.L_1980:
        /*00ac*/ 	.word	0x00000000
        /*00b0*/ 	.short	0x0006
        /*00b2*/ 	.short	0x0030
        /*00b4*/ 	.byte	0x00, 0xf0, 0x11, 0x00


	//----- nvinfo : EIATTR_KPARAM_INFO
	.align		4
.L_1981:
        /*00b8*/ 	.byte	0x04, 0x17
        /*00ba*/ 	.short	(.L_1983 - .L_1982)
.L_1982:
        /*00bc*/ 	.word	0x00000000
        /*00c0*/ 	.short	0x0005
        /*00c2*/ 	.short	0x0028
        /*00c4*/ 	.byte	0x00, 0xf5, 0x21, 0x00


	//----- nvinfo : EIATTR_KPARAM_INFO
	.align		4
.L_1983:
        /*00c8*/ 	.byte	0x04, 0x17
        /*00ca*/ 	.short	(.L_1985 - .L_1984)
.L_1984:
        /*00cc*/ 	.word	0x00000000
        /*00d0*/ 	.short	0x0004
        /*00d2*/ 	.short	0x0020
        /*00d4*/ 	.byte	0x00, 0xf5, 0x21, 0x00


	//----- nvinfo : EIATTR_KPARAM_INFO
	.align		4
.L_1985:
        /*00d8*/ 	.byte	0x04, 0x17
        /*00da*/ 	.short	(.L_1987 - .L_1986)
.L_1986:
        /*00dc*/ 	.word	0x00000000
        /*00e0*/ 	.short	0x0003
        /*00e2*/ 	.short	0x0018
        /*00e4*/ 	.byte	0x00, 0xf5, 0x21, 0x00


	//----- nvinfo : EIATTR_KPARAM_INFO
	.align		4
.L_1987:
        /*00e8*/ 	.byte	0x04, 0x17
        /*00ea*/ 	.short	(.L_1989 - .L_1988)
.L_1988:
        /*00ec*/ 	.word	0x00000000
        /*00f0*/ 	.short	0x0002
        /*00f2*/ 	.short	0x0010
        /*00f4*/ 	.byte	0x00, 0xf5, 0x21, 0x00


	//----- nvinfo : EIATTR_KPARAM_INFO
	.align		4
.L_1989:
        /*00f8*/ 	.byte	0x04, 0x17
        /*00fa*/ 	.short	(.L_1991 - .L_1990)
.L_1990:
        /*00fc*/ 	.word	0x00000000
        /*0100*/ 	.short	0x0001
        /*0102*/ 	.short	0x0008
        /*0104*/ 	.byte	0x00, 0xf5, 0x21, 0x00


	//----- nvinfo : EIATTR_KPARAM_INFO
	.align		4
.L_1991:
        /*0108*/ 	.byte	0x04, 0x17
        /*010a*/ 	.short	(.L_1993 - .L_1992)
.L_1992:
        /*010c*/ 	.word	0x00000000
        /*0110*/ 	.short	0x0000
        /*0112*/ 	.short	0x0000
        /*0114*/ 	.byte	0x00, 0xf5, 0x21, 0x00


	//----- nvinfo : EIATTR_SPARSE_MMA_MASK
	.align		4
.L_1993:
        /*0118*/ 	.byte	0x03, 0x50
        /*011a*/ 	.short	0x0000


	//----- nvinfo : EIATTR_MAXREG_COUNT
	.align		4
        /*011c*/ 	.byte	0x03, 0x1b
        /*011e*/ 	.short	0x00ff


	//----- nvinfo : EIATTR_NUM_BARRIERS
	.align		4
        /*0120*/ 	.byte	0x02, 0x4c
        /*0122*/ 	.byte	0x01
	.zero		1


	//----- nvinfo : EIATTR_MERCURY_ISA_VERSION
	.align		4
        /*0124*/ 	.byte	0x03, 0x5f
        /*0126*/ 	.short	0x0101


	//----- nvinfo : EIATTR_VRC_CTA_INIT_COUNT
	.align		4
        /*0128*/ 	.byte	0x02, 0x4a
	.zero		1
	.zero		1


	//----- nvinfo : EIATTR_EXIT_INSTR_OFFSETS
	.align		4
        /*012c*/ 	.byte	0x04, 0x1c
        /*012e*/ 	.short	(.L_1995 - .L_1994)


	//   ....[0]....
.L_1994:
        /*0130*/ 	.word	0x000072c0


	//   ....[1]....
        /*0134*/ 	.word	0x00007a70


	//   ....[2]....
        /*0138*/ 	.word	0x0000cb40


	//   ....[3]....
        /*013c*/ 	.word	0x0000cc50


	//----- nvinfo : EIATTR_MAX_THREADS
	.align		4
.L_1995:
        /*0140*/ 	.byte	0x04, 0x05
        /*0142*/ 	.short	(.L_1997 - .L_1996)
.L_1996:
        /*0144*/ 	.word	0x00000100
        /*0148*/ 	.word	0x00000001
        /*014c*/ 	.word	0x00000001


	//----- nvinfo : EIATTR_CRS_STACK_SIZE
	.align		4
.L_1997:
        /*0150*/ 	.byte	0x04, 0x1e
        /*0152*/ 	.short	(.L_1999 - .L_1998)
.L_1998:
        /*0154*/ 	.word	0x00000000


	//----- nvinfo : EIATTR_CBANK_PARAM_SIZE
	.align		4
.L_1999:
        /*0158*/ 	.byte	0x03, 0x19
        /*015a*/ 	.short	0x005c


	//----- nvinfo : EIATTR_PARAM_CBANK
	.align		4
        /*015c*/ 	.byte	0x04, 0x0a
        /*015e*/ 	.short	(.L_2001 - .L_2000)
	.align		4
.L_2000:
        /*0160*/ 	.word	index@(.nv.constant0.mul_mat_q40_24_8_true)
        /*0164*/ 	.short	0x0380
        /*0166*/ 	.short	0x005c


	//----- nvinfo : EIATTR_SW_WAR
	.align		4
.L_2001:
        /*0168*/ 	.byte	0x04, 0x36
        /*016a*/ 	.short	(.L_2003 - .L_2002)
.L_2002:
        /*016c*/ 	.word	0x00000008
.L_2003:


//--------------------- .nv.info.mul_mat_q40_stream_k_fixup_16_8_true --------------------------
	.section	.nv.info.mul_mat_q40_stream_k_fixup_16_8_true,"",@"SHT_CUDA_INFO"
	.sectionflags	@""
	.align	4


	//----- nvinfo : EIATTR_CUDA_API_VERSION
	.align		4
        /*0000*/ 	.byte	0x04, 0x37
        /*0002*/ 	.short	(.L_2005 - .L_2004)
.L_2004:
        /*0004*/ 	.word	0x00000082


	//----- nvinfo : EIATTR_KPARAM_INFO
	.align		4
.L_2005:
        /*0008*/ 	.byte	0x04, 0x17
        /*000a*/ 	.short	(.L_2007 - .L_2006)
.L_2006:
        /*000c*/ 	.word	0x00000000
        /*0010*/ 	.short	0x0009
        /*0012*/ 	.short	0x0034
        /*0014*/ 	.byte	0x00, 0xf0, 0x11, 0x00


	//----- nvinfo : EIATTR_KPARAM_INFO
	.align		4
.L_2007:
        /*0018*/ 	.byte	0x04, 0x17
        /*001a*/ 	.short	(.L_2009 - .L_2008)
.L_2008:
        /*001c*/ 	.word	0x00000000
        /*0020*/ 	.short	0x0008
        /*0022*/ 	.short	0x0030
        /*0024*/ 	.byte	0x00, 0xf0, 0x11, 0x00


	//----- nvinfo : EIATTR_KPARAM_INFO
	.align		4
.L_2009:
        /*0028*/ 	.byte	0x04, 0x17
        /*002a*/ 	.short	(.L_2011 - .L_2010)
.L_2010:
        /*002c*/ 	.word	0x00000000
        /*0030*/ 	.short	0x0007
        /*0032*/ 	.short	0x002c
        /*0034*/ 	.byte	0x00, 0xf0, 0x11, 0x00


	//----- nvinfo : EIATTR_KPARAM_INFO
	.align		4
.L_2011:
        /*0038*/ 	.byte	0x04, 0x17
        /*003a*/ 	.short	(.L_2013 - .L_2012)
.L_2012:
        /*003c*/ 	.word	0x00000000
        /*0040*/ 	.short	0x0006
        /*0042*/ 	.short	0x0028
        /*0044*/ 	.byte	0x00, 0xf0, 0x11, 0x00


	//----- nvinfo : EIATTR_KPARAM_INFO
	.align		4
.L_2013:
        /*0048*/ 	.byte	0x04, 0x17
        /*004a*/ 	.short	(.L_2015 - .L_2014)
.L_2014:
        /*004c*/ 	.word	0x00000000
        /*0050*/ 	.short	0x0005
        /*0052*/ 	.short	0x0024
        /*0054*/ 	.byte	0x00, 0xf0, 0x11, 0x00


	//----- nvinfo : EIATTR_KPARAM_INFO
	.align		4
.L_2015:
        /*0058*/ 	.byte	0x04, 0x17
        /*005a*/ 	.short	(.L_2017 - .L_2016)
.L_2016:
        /*005c*/ 	.word	0x00000000
        /*0060*/ 	.short	0x0004
        /*0062*/ 	.short	0x0020
        /*0064*/ 	.byte	0x00, 0xf0, 0x11, 0x00


	//----- nvinfo : EIATTR_KPARAM_INFO
	.align		4
.L_2017:
        /*0068*/ 	.byte	0x04, 0x17
        /*006a*/ 	.short	(.L_2019 - .L_2018)
.L_2018:
        /*006c*/ 	.word	0x00000000
        /*0070*/ 	.short	0x0003
        /*0072*/ 	.short	0x0018
        /*0074*/ 	.byte	0x00, 0xf5, 0x21, 0x00


	//----- nvinfo : EIATTR_KPARAM_INFO
	.align		4
.L_2019:
        /*0078*/ 	.byte	0x04, 0x17
        /*007a*/ 	.short	(.L_2021 - .L_2020)
.L_2020:
        /*007c*/ 	.word	0x00000000
        /*0080*/ 	.short	0x0002
        /*0082*/ 	.short	0x0010
        /*0084*/ 	.byte	0x00, 0xf5, 0x21, 0x00


	//----- nvinfo : EIATTR_KPARAM_INFO
	.align		4
.L_2021:
        /*0088*/ 	.byte	0x04, 0x17
        /*008a*/ 	.short	(.L_2023 - .L_2022)
.L_2022:
        /*008c*/ 	.word	0x00000000
        /*0090*/ 	.short	0x0001
        /*0092*/ 	.short	0x0008
        /*0094*/ 	.byte	0x00, 0xf5, 0x21, 0x00


	//----- nvinfo : EIATTR_KPARAM_INFO
	.align		4
.L_2023:
        /*0098*/ 	.byte	0x04, 0x17
        /*009a*/ 	.short	(.L_2025 - .L_2024)
.L_2024:
        /*009c*/ 	.word	0x00000000
        /*00a0*/ 	.short	0x0000
        /*00a2*/ 	.short	0x0000
        /*00a4*/ 	.byte	0x00, 0xf5, 0x21, 0x00


	//----- nvinfo : EIATTR_SPARSE_MMA_MASK
	.align		4
.L_2025:
        /*00a8*/ 	.byte	0x03, 0x50
        /*00aa*/ 	.short	0x0000


	//----- nvinfo : EIATTR_MAXREG_COUNT
	.align		4
        /*00ac*/ 	.byte	0x03, 0x1b
        /*00ae*/ 	.short	0x00ff


	//----- nvinfo : EIATTR_NUM_BARRIERS
	.align		4
        /*00b0*/ 	.byte	0x02, 0x4c
        /*00b2*/ 	.byte	0x01
	.zero		1


	//----- nvinfo : EIATTR_MERCURY_ISA_VERSION
	.align		4
        /*00b4*/ 	.byte	0x03, 0x5f
        /*00b6*/ 	.short	0x0101


	//----- nvinfo : EIATTR_VRC_CTA_INIT_COUNT
	.align		4
        /*00b8*/ 	.byte	0x02, 0x4a
	.zero		1
	.zero		1


	//----- nvinfo : EIATTR_EXIT_INSTR_OFFSETS
	.align		4
        /*00bc*/ 	.byte	0x04, 0x1c
        /*00be*/ 	.short	(.L_2027 - .L_2026)


	//   ....[0]....
.L_2026:
        /*00c0*/ 	.word	0x00001270


	//   ....[1]....
        /*00c4*/ 	.word	0x00002540


	//   ....[2]....
        /*00c8*/ 	.word	0x000027f0


	//   ....[3]....
        /*00cc*/ 	.word	0x000029a0


	//   ....[4]....
        /*00d0*/ 	.word	0x000029e0


	//   ....[5]....
        /*00d4*/ 	.word	0x00002be0


	//   ....[6]....
        /*00d8*/ 	.word	0x00002f90


	//   ....[7]....
        /*00dc*/ 	.word	0x00003200


	//   ....[8]....
        /*00e0*/ 	.word	0x000032d0


	//----- nvinfo : EIATTR_CRS_STACK_SIZE
	.align		4
.L_2027:
        /*00e4*/ 	.byte	0x04, 0x1e
        /*00e6*/ 	.short	(.L_2029 - .L_2028)
.L_2028:
        /*00e8*/ 	.word	0x00000000


	//----- nvinfo : EIATTR_CBANK_PARAM_SIZE
	.align		4
.L_2029:
        /*00ec*/ 	.byte	0x03, 0x19
        /*00ee*/ 	.short	0x0038


	//----- nvinfo : EIATTR_PARAM_CBANK
	.align		4
        /*00f0*/ 	.byte	0x04, 0x0a
        /*00f2*/ 	.short	(.L_2031 - .L_2030)
	.align		4
.L_2030:
        /*00f4*/ 	.word	index@(.nv.constant0.mul_mat_q40_stream_k_fixup_16_8_true)
        /*00f8*/ 	.short	0x0380
        /*00fa*/ 	.short	0x0038


	//----- nvinfo : EIATTR_SW_WAR
	.align		4
.L_2031:
        /*00fc*/ 	.byte	0x04, 0x36
        /*00fe*/ 	.short	(.L_2033 - .L_2032)
.L_2032:
        /*0100*/ 	.word	0x00000008
.L_2033:


//--------------------- .nv.info.mul_mat_q40_16_8_true --------------------------
	.section	.nv.info.mul_mat_q40_16_8_true,"",@"SHT_CUDA_INFO"
	.sectionflags	@""
	.align	4


	//----- nvinfo : EIATTR_CUDA_API_VERSION
	.align		4
        /*0000*/ 	.byte	0x04, 0x37
        /*0002*/ 	.short	(.L_2035 - .L_2034)
.L_2034:
        /*0004*/ 	.word	0x00000082


	//----- nvinfo : EIATTR_KPARAM_INFO
	.align		4
.L_2035:
        /*0008*/ 	.byte	0x04, 0x17
        /*000a*/ 	.short	(.L_2037 - .L_2036)
.L_2036:
        /*000c*/ 	.word	0x00000000
        /*0010*/ 	.short	0x0010
        /*0012*/ 	.short	0x0058
        /*0014*/ 	.byte	0x00, 0xf0, 0x11, 0x00


	//----- nvinfo : EIATTR_KPARAM_INFO
	.align		4
.L_2037:
        /*0018*/ 	.byte	0x04, 0x17
        /*001a*/ 	.short	(.L_2039 - .L_2038)
.L_2038:
        /*001c*/ 	.word	0x00000000
        /*0020*/ 	.short	0x000f
        /*0022*/ 	.short	0x0054
        /*0024*/ 	.byte	0x00, 0xf0, 0x11, 0x00


	//----- nvinfo : EIATTR_KPARAM_INFO
	.align		4
.L_2039:
        /*0028*/ 	.byte	0x04, 0x17
        /*002a*/ 	.short	(.L_2041 - .L_2040)
.L_2040:
        /*002c*/ 	.word	0x00000000
        /*0030*/ 	.short	0x000e
        /*0032*/ 	.short	0x0050
        /*0034*/ 	.byte	0x00, 0xf0, 0x11, 0x00


	//----- nvinfo : EIATTR_KPARAM_INFO
	.align		4
.L_2041:
        /*0038*/ 	.byte	0x04, 0x17
        /*003a*/ 	.short	(.L_2043 - .L_2042)
.L_2042:
        /*003c*/ 	.word	0x00000000
        /*0040*/ 	.short	0x000d
        /*0042*/ 	.short	0x004c
        /*0044*/ 	.byte	0x00, 0xf0, 0x11, 0x00


	//----- nvinfo : EIATTR_KPARAM_INFO
	.align		4
.L_2043:
        /*0048*/ 	.byte	0x04, 0x17
        /*004a*/ 	.short	(.L_2045 - .L_2044)
.L_2044:
        /*004c*/ 	.word	0x00000000
        /*0050*/ 	.short	0x000c
        /*0052*/ 	.short	0x0048
        /*0054*/ 	.byte	0x00, 0xf0, 0x11, 0x00


	//----- nvinfo : EIATTR_KPARAM_INFO
	.align		4
.L_2045:
        /*0058*/ 	.byte	0x04, 0x17
        /*005a*/ 	.short	(.L_2047 - .L_2046)
.L_2046:
        /*005c*/ 	.word	0x00000000
        /*0060*/ 	.short	0x000b
        /*0062*/ 	.short	0x0044
        /*0064*/ 	.byte	0x00, 0xf0, 0x11, 0x00


	//----- nvinfo : EIATTR_KPARAM_INFO
	.align		4
.L_2047:
        /*0068*/ 	.byte	0x04, 0x17
        /*006a*/ 	.short	(.L_2049 - .L_2048)
.L_2048:
        /*006c*/ 	.word	0x00000000
        /*0070*/ 	.short	0x000a
        /*0072*/ 	.short	0x0040
        /*0074*/ 	.byte	0x00, 0xf0, 0x11, 0x00


	//----- nvinfo : EIATTR_KPARAM_INFO
	.align		4
.L_2049:
        /*0078*/ 	.byte	0x04, 0x17
        /*007a*/ 	.short	(.L_2051 - .L_2050)
.L_2050:
        /*007c*/ 	.word	0x00000000
        /*0080*/ 	.short	0x0009
        /*0082*/ 	.short	0x003c
        /*0084*/ 	.byte	0x00, 0xf0, 0x11, 0x00


	//----- nvinfo : EIATTR_KPARAM_INFO
	.align		4
.L_2051:
        /*0088*/ 	.byte	0x04, 0x17
        /*008a*/ 	.short	(.L_2053 - .L_2052)
.L_2052:
        /*008c*/ 	.word	0x00000000
        /*0090*/ 	.short	0x0008
        /*0092*/ 	.short	0x0038
        /*0094*/ 	.byte	0x00, 0xf0, 0x11, 0x00


	//----- nvinfo : EIATTR_KPARAM_INFO
	.align		4
.L_2053:
        /*0098*/ 	.byte	0x04, 0x17
        /*009a*/ 	.short	(.L_2055 - .L_2054)
.L_2054:
        /*009c*/ 	.word	0x00000000
        /*00a0*/ 	.short	0x0007
        /*00a2*/ 	.short	0x0034
        /*00a4*/ 	.byte	0x00, 0xf0, 0x11, 0x00


	//----- nvinfo : EIATTR_KPARAM_INFO
	.align		4
.L_2055:
        /*00a8*/ 	.byte	0x04, 0x17
        /*00aa*/ 	.short	(.L_2057 - .L_2056)
.L_2056:
        /*00ac*/ 	.word	0x00000000
        /*00b0*/ 	.short	0x0006
        /*00b2*/ 	.short	0x0030
        /*00b4*/ 	.byte	0x00, 0xf0, 0x11, 0x00


	//----- nvinfo : EIATTR_KPARAM_INFO
	.align		4
.L_2057:
        /*00b8*/ 	.byte	0x04, 0x17
        /*00ba*/ 	.short	(.L_2059 - .L_2058)
.L_2058:
        /*00bc*/ 	.word	0x00000000
        /*00c0*/ 	.short	0x0005
        /*00c2*/ 	.short	0x0028
        /*00c4*/ 	.byte	0x00, 0xf5, 0x21, 0x00


	//----- nvinfo : EIATTR_KPARAM_INFO
	.align		4
.L_2059:
        /*00c8*/ 	.byte	0x04, 0x17
        /*00ca*/ 	.short	(.L_2061 - .L_2060)
.L_2060:
        /*00cc*/ 	.word	0x00000000
        /*00d0*/ 	.short	0x0004
        /*00d2*/ 	.short	0x0020
        /*00d4*/ 	.byte	0x00, 0xf5, 0x21, 0x00


	//----- nvinfo : EIATTR_KPARAM_INFO
	.align		4
.L_2061:
        /*00d8*/ 	.byte	0x04, 0x17
        /*00da*/ 	.short	(.L_2063 - .L_2062)
.L_2062:
        /*00dc*/ 	.word	0x00000000
        /*00e0*/ 	.short	0x0003
        /*00e2*/ 	.short	0x0018
        /*00e4*/ 	.byte	0x00, 0xf5, 0x21, 0x00


	//----- nvinfo : EIATTR_KPARAM_INFO
	.align		4
.L_2063:
        /*00e8*/ 	.byte	0x04, 0x17
        /*00ea*/ 	.short	(.L_2065 - .L_2064)
.L_2064:
        /*00ec*/ 	.word	0x00000000
        /*00f0*/ 	.short	0x0002
        /*00f2*/ 	.short	0x0010
        /*00f4*/ 	.byte	0x00, 0xf5, 0x21, 0x00


	//----- nvinfo : EIATTR_KPARAM_INFO
	.align		4
.L_2065:
        /*00f8*/ 	.byte	0x04, 0x17
        /*00fa*/ 	.short	(.L_2067 - .L_2066)
.L_2066:
        /*00fc*/ 	.word	0x00000000
        /*0100*/ 	.short	0x0001
        /*0102*/ 	.short	0x0008
        /*0104*/ 	.byte	0x00, 0xf5, 0x21, 0x00


	//----- nvinfo : EIATTR_KPARAM_INFO
	.align		4
.L_2067:
        /*0108*/ 	.byte	0x04, 0x17
        /*010a*/ 	.short	(.L_2069 - .L_2068)
.L_2068:
        /*010c*/ 	.word	0x00000000
        /*0110*/ 	.short	0x0000
        /*0112*/ 	.short	0x0000
        /*0114*/ 	.byte	0x00, 0xf5, 0x21, 0x00


	//----- nvinfo : EIATTR_SPARSE_MMA_MASK
	.align		4
.L_2069:
        /*0118*/ 	.byte	0x03, 0x50
        /*011a*/ 	.short	0x0000


	//----- nvinfo : EIATTR_MAXREG_COUNT
	.align		4
        /*011c*/ 	.byte	0x03, 0x1b
        /*011e*/ 	.short	0x00ff


	//----- nvinfo : EIATTR_NUM_BARRIERS
	.align		4
        /*0120*/ 	.byte	0x02, 0x4c
        /*0122*/ 	.byte	0x01
	.zero		1


	//----- nvinfo : EIATTR_MERCURY_ISA_VERSION
	.align		4
        /*0124*/ 	.byte	0x03, 0x5f
        /*0126*/ 	.short	0x0101


	//----- nvinfo : EIATTR_VRC_CTA_INIT_COUNT
	.align		4
        /*0128*/ 	.byte	0x02, 0x4a
	.zero		1
	.zero		1


	//----- nvinfo : EIATTR_EXIT_INSTR_OFFSETS
	.align		4
        /*012c*/ 	.byte	0x04, 0x1c
        /*012e*/ 	.short	(.L_2071 - .L_2070)


	//   ....[0]....
.L_2070:
        /*0130*/ 	.word	0x000066a0


	//   ....[1]....
        /*0134*/ 	.word	0x00006e80


	//   ....[2]....
        /*0138*/ 	.word	0x0000b3e0


	//   ....[3]....
        /*013c*/ 	.word	0x0000b4f0


	//----- nvinfo : EIATTR_MAX_THREADS
	.align		4
.L_2071:
        /*0140*/ 	.byte	0x04, 0x05
        /*0142*/ 	.short	(.L_2073 - .L_2072)
.L_2072:
        /*0144*/ 	.word	0x00000100
        /*0148*/ 	.word	0x00000001
        /*014c*/ 	.word	0x00000001


	//----- nvinfo : EIATTR_CRS_STACK_SIZE
	.align		4
.L_2073:
        /*0150*/ 	.byte	0x04, 0x1e
        /*0152*/ 	.short	(.L_2075 - .L_2074)
.L_2074:
        /*0154*/ 	.word	0x00000000


	//----- nvinfo : EIATTR_CBANK_PARAM_SIZE
	.align		4
.L_2075:
        /*0158*/ 	.byte	0x03, 0x19
        /*015a*/ 	.short	0x005c


	//----- nvinfo : EIATTR_PARAM_CBANK
	.align		4
        /*015c*/ 	.byte	0x04, 0x0a
        /*015e*/ 	.short	(.L_2077 - .L_2076)
	.align		4
.L_2076:
        /*0160*/ 	.word	index@(.nv.constant0.mul_mat_q40_16_8_true)
        /*0164*/ 	.short	0x0380
        /*0166*/ 	.short	0x005c


	//----- nvinfo : EIATTR_SW_WAR
	.align		4
.L_2077:
        /*0168*/ 	.byte	0x04, 0x36
        /*016a*/ 	.short	(.L_2079 - .L_2078)
.L_2078:
        /*016c*/ 	.word	0x00000008
.L_2079:


//--------------------- .nv.info.mul_mat_q40_stream_k_fixup_8_8_true --------------------------
	.section	.nv.info.mul_mat_q40_stream_k_fixup_8_8_true,"",@"SHT_CUDA_INFO"
	.sectionflags	@""
	.align	4


	//----- nvinfo : EIATTR_CUDA_API_VERSION
	.align		4
        /*0000*/ 	.byte	0x04, 0x37
        /*0002*/ 	.short	(.L_2081 - .L_2080)
.L_2080:
        /*0004*/ 	.word	0x00000082


	//----- nvinfo : EIATTR_KPARAM_INFO
	.align		4
.L_2081:
        /*0008*/ 	.byte	0x04, 0x17
        /*000a*/ 	.short	(.L_2083 - .L_2082)
.L_2082:
        /*000c*/ 	.word	0x00000000
        /*0010*/ 	.short	0x0009
        /*0012*/ 	.short	0x0034
        /*0014*/ 	.byte	0x00, 0xf0, 0x11, 0x00


	//----- nvinfo : EIATTR_KPARAM_INFO
	.align		4
.L_2083:
        /*0018*/ 	.byte	0x04, 0x17
        /*001a*/ 	.short	(.L_2085 - .L_2084)
.L_2084:
        /*001c*/ 	.word	0x00000000
        /*0020*/ 	.short	0x0008
        /*0022*/ 	.short	0x0030
        /*0024*/ 	.byte	0x00, 0xf0, 0x11, 0x00


	//----- nvinfo : EIATTR_KPARAM_INFO
	.align		4
.L_2085:
        /*0028*/ 	.byte	0x04, 0x17
        /*002a*/ 	.short	(.L_2087 - .L_2086)
.L_2086:
        /*002c*/ 	.word	0x00000000
        /*0030*/ 	.short	0x0007
        /*0032*/ 	.short	0x002c
        /*0034*/ 	.byte	0x00, 0xf0, 0x11, 0x00


	//----- nvinfo : EIATTR_KPARAM_INFO
	.align		4
.L_2087:
        /*0038*/ 	.byte	0x04, 0x17
        /*003a*/ 	.short	(.L_2089 - .L_2088)
.L_2088:
        /*003c*/ 	.word	0x00000000
        /*0040*/ 	.short	0x0006
        /*0042*/ 	.short	0x0028
        /*0044*/ 	.byte	0x00, 0xf0, 0x11, 0x00


	//----- nvinfo : EIATTR_KPARAM_INFO
	.align		4
.L_2089:
        /*0048*/ 	.byte	0x04, 0x17
        /*004a*/ 	.short	(.L_2091 - .L_2090)
.L_2090:
        /*004c*/ 	.word	0x00000000
        /*0050*/ 	.short	0x0005
        /*0052*/ 	.short	0x0024
        /*0054*/ 	.byte	0x00, 0xf0, 0x11, 0x00


	//----- nvinfo : EIATTR_KPARAM_INFO
	.align		4
.L_2091:
        /*0058*/ 	.byte	0x04, 0x17
        /*005a*/ 	.short	(.L_2093 - .L_2092)
.L_2092:
        /*005c*/ 	.word	0x00000000
        /*0060*/ 	.short	0x0004
        /*0062*/ 	.short	0x0020
        /*0064*/ 	.byte	0x00, 0xf0, 0x11, 0x00


	//----- nvinfo : EIATTR_KPARAM_INFO
	.align		4
.L_2093:
        /*0068*/ 	.byte	0x04, 0x17
        /*006a*/ 	.short	(.L_2095 - .L_2094)
.L_2094:
        /*006c*/ 	.word	0x00000000
        /*0070*/ 	.short	0x0003
        /*0072*/ 	.short	0x0018
        /*0074*/ 	.byte	0x00, 0xf5, 0x21, 0x00


	//----- nvinfo : EIATTR_KPARAM_INFO
	.align		4
.L_2095:
        /*0078*/ 	.byte	0x04, 0x17
        /*007a*/ 	.short	(.L_2097 - .L_2096)
.L_2096:
        /*007c*/ 	.word	0x00000000
        /*0080*/ 	.short	0x0002
        /*0082*/ 	.short	0x0010
        /*0084*/ 	.byte	0x00, 0xf5, 0x21, 0x00


	//----- nvinfo : EIATTR_KPARAM_INFO
	.align		4
.L_2097:
        /*0088*/ 	.byte	0x04, 0x17
        /*008a*/ 	.short	(.L_2099 - .L_2098)
.L_2098:
        /*008c*/ 	.word	0x00000000
        /*0090*/ 	.short	0x0001
        /*0092*/ 	.short	0x0008
        /*0094*/ 	.byte	0x00, 0xf5, 0x21, 0x00


	//----- nvinfo : EIATTR_KPARAM_INFO
	.align		4
.L_2099:
        /*0098*/ 	.byte	0x04, 0x17
        /*009a*/ 	.short	(.L_2101 - .L_2100)
.L_2100:
        /*009c*/ 	.word	0x00000000
        /*00a0*/ 	.short	0x0000
        /*00a2*/ 	.short	0x0000
        /*00a4*/ 	.byte	0x00, 0xf5, 0x21, 0x00


	//----- nvinfo : EIATTR_SPARSE_MMA_MASK
	.align		4
.L_2101:
        /*00a8*/ 	.byte	0x03, 0x50
        /*00aa*/ 	.short	0x0000


	//----- nvinfo : EIATTR_MAXREG_COUNT
	.align		4
        /*00ac*/ 	.byte	0x03, 0x1b
        /*00ae*/ 	.short	0x00ff


	//----- nvinfo : EIATTR_NUM_BARRIERS
	.align		4
        /*00b0*/ 	.byte	0x02, 0x4c
        /*00b2*/ 	.byte	0x01
	.zero		1


	//----- nvinfo : EIATTR_MERCURY_ISA_VERSION
	.align		4
        /*00b4*/ 	.byte	0x03, 0x5f
        /*00b6*/ 	.short	0x0101


	//----- nvinfo : EIATTR_VRC_CTA_INIT_COUNT
	.align		4
        /*00b8*/ 	.byte	0x02, 0x4a
	.zero		1
	.zero		1


	//----- nvinfo : EIATTR_EXIT_INSTR_OFFSETS
	.align		4
        /*00bc*/ 	.byte	0x04, 0x1c
        /*00be*/ 	.short	(.L_2103 - .L_2102)


	//   ....[0]....
.L_2102:
        /*00c0*/ 	.word	0x00001270


	//   ....[1]....
        /*00c4*/ 	.word	0x000024d0


	//   ....[2]....
        /*00c8*/ 	.word	0x000026e0


	//   ....[3]....
        /*00cc*/ 	.word	0x00002720


	//   ....[4]....
        /*00d0*/ 	.word	0x00002920


	//   ....[5]....
        /*00d4*/ 	.word	0x00002c20


	//   ....[6]....
        /*00d8*/ 	.word	0x00002cf0


	//----- nvinfo : EIATTR_CRS_STACK_SIZE
	.align		4
.L_2103:
        /*00dc*/ 	.byte	0x04, 0x1e
        /*00de*/ 	.short	(.L_2105 - .L_2104)
.L_2104:
        /*00e0*/ 	.word	0x00000000


	//----- nvinfo : EIATTR_CBANK_PARAM_SIZE
	.align		4
.L_2105:
        /*00e4*/ 	.byte	0x03, 0x19
        /*00e6*/ 	.short	0x0038


	//----- nvinfo : EIATTR_PARAM_CBANK
	.align		4
        /*00e8*/ 	.byte	0x04, 0x0a
        /*00ea*/ 	.short	(.L_2107 - .L_2106)
	.align		4
.L_2106:
        /*00ec*/ 	.word	index@(.nv.constant0.mul_mat_q40_stream_k_fixup_8_8_true)
        /*00f0*/ 	.short	0x0380
        /*00f2*/ 	.short	0x0038


	//----- nvinfo : EIATTR_SW_WAR
	.align		4
.L_2107:
        /*00f4*/ 	.byte	0x04, 0x36
        /*00f6*/ 	.short	(.L_2109 - .L_2108)
.L_2108:
        /*00f8*/ 	.word	0x00000008
.L_2109:


//--------------------- .nv.info.mul_mat_q40_8_8_true --------------------------
	.section	.nv.info.mul_mat_q40_8_8_true,"",@"SHT_CUDA_INFO"
	.sectionflags	@""
	.align	4


	//----- nvinfo : EIATTR_CUDA_API_VERSION
	.align		4
        /*0000*/ 	.byte	0x04, 0x37
        /*0002*/ 	.short	(.L_2111 - .L_2110)
.L_2110:
        /*0004*/ 	.word	0x00000082


	//----- nvinfo : EIATTR_KPARAM_INFO
	.align		4
.L_2111:
        /*0008*/ 	.byte	0x04, 0x17
        /*000a*/ 	.short	(.L_2113 - .L_2112)
.L_2112:
        /*000c*/ 	.word	0x00000000
        /*0010*/ 	.short	0x0010
        /*0012*/ 	.short	0x0058
        /*0014*/ 	.byte	0x00, 0xf0, 0x11, 0x00


	//----- nvinfo : EIATTR_KPARAM_INFO
	.align		4
.L_2113:
        /*0018*/ 	.byte	0x04, 0x17
        /*001a*/ 	.short	(.L_2115 - .L_2114)
.L_2114:
        /*001c*/ 	.word	0x00000000
        /*0020*/ 	.short	0x000f
        /*0022*/ 	.short	0x0054
        /*0024*/ 	.byte	0x00, 0xf0, 0x11, 0x00


	//----- nvinfo : EIATTR_KPARAM_INFO
	.align		4
.L_2115:
        /*0028*/ 	.byte	0x04, 0x17
        /*002a*/ 	.short	(.L_2117 - .L_2116)
.L_2116:
        /*002c*/ 	.word	0x00000000
        /*0030*/ 	.short	0x000e
        /*0032*/ 	.short	0x0050
        /*0034*/ 	.byte	0x00, 0xf0, 0x11, 0x00


	//----- nvinfo : EIATTR_KPARAM_INFO
	.align		4
.L_2117:
        /*0038*/ 	.byte	0x04, 0x17
        /*003a*/ 	.short	(.L_2119 - .L_2118)
.L_2118:
        /*003c*/ 	.word	0x00000000
        /*0040*/ 	.short	0x000d
        /*0042*/ 	.short	0x004c
        /*0044*/ 	.byte	0x00, 0xf0, 0x11, 0x00


	//----- nvinfo : EIATTR_KPARAM_INFO
	.align		4
.L_2119:
        /*0048*/ 	.byte	0x04, 0x17
        /*004a*/ 	.short	(.L_2121 - .L_2120)
.L_2120:
        /*004c*/ 	.word	0x00000000
        /*0050*/ 	.short	0x000c
        /*0052*/ 	.short	0x0048
        /*0054*/ 	.byte	0x00, 0xf0, 0x11, 0x00


	//----- nvinfo : EIATTR_KPARAM_INFO
	.align		4
.L_2121:
        /*0058*/ 	.byte	0x04, 0x17
        /*005a*/ 	.short	(.L_2123 - .L_2122)
.L_2122:
        /*005c*/ 	.word	0x00000000
        /*0060*/ 	.short	0x000b
        /*0062*/ 	.short	0x0044
        /*0064*/ 	.byte	0x00, 0xf0, 0x11, 0x00


	//----- nvinfo : EIATTR_KPARAM_INFO
	.align		4
.L_2123:
        /*0068*/ 	.byte	0x04, 0x17
        /*006a*/ 	.short	(.L_2125 - .L_2124)
.L_2124:
        /*006c*/ 	.word	0x00000000
        /*0070*/ 	.short	0x000a
        /*0072*/ 	.short	0x0040
        /*0074*/ 	.byte	0x00, 0xf0, 0x11, 0x00


	//----- nvinfo : EIATTR_KPARAM_INFO
	.align		4
.L_2125:
        /*0078*/ 	.byte	0x04, 0x17
        /*007a*/ 	.short	(.L_2127 - .L_2126)
.L_2126:
        /*007c*/ 	.word	0x00000000
        /*0080*/ 	.short	0x0009
        /*0082*/ 	.short	0x003c
        /*0084*/ 	.byte	0x00, 0xf0, 0x11, 0x00


	//----- nvinfo : EIATTR_KPARAM_INFO
	.align		4
.L_2127:
        /*0088*/ 	.byte	0x04, 0x17
        /*008a*/ 	.short	(.L_2129 - .L_2128)
.L_2128:
        /*008c*/ 	.word	0x00000000
        /*0090*/ 	.short	0x0008
        /*0092*/ 	.short	0x0038
        /*0094*/ 	.byte	0x00, 0xf0, 0x11, 0x00


	//----- nvinfo : EIATTR_KPARAM_INFO
	.align		4
.L_2129:
        /*0098*/ 	.byte	0x04, 0x17
        /*009a*/ 	.short	(.L_2131 - .L_2130)
.L_2130:
        /*009c*/ 	.word	0x00000000
        /*00a0*/ 	.short	0x0007
        /*00a2*/ 	.short	0x0034
        /*00a4*/ 	.byte	0x00, 0xf0, 0x11, 0x00


	//----- nvinfo : EIATTR_KPARAM_INFO
	.align		4
.L_2131:
        /*00a8*/ 	.byte	0x04, 0x17
        /*00aa*/ 	.short	(.L_2133 - .L_2132)
.L_2132:
        /*00ac*/ 	.word	0x00000000
        /*00b0*/ 	.short	0x0006
        /*00b2*/ 	.short	0x0030
        /*00b4*/ 	.byte	0x00, 0xf0, 0x11, 0x00


	//----- nvinfo : EIATTR_KPARAM_INFO
	.align		4
.L_2133:
        /*00b8*/ 	.byte	0x04, 0x17
        /*00ba*/ 	.short	(.L_2135 - .L_2134)
.L_2134:
        /*00bc*/ 	.word	0x00000000
        /*00c0*/ 	.short	0x0005
        /*00c2*/ 	.short	0x0028
        /*00c4*/ 	.byte	0x00, 0xf5, 0x21, 0x00


	//----- nvinfo : EIATTR_KPARAM_INFO
	.align		4
.L_2135:
        /*00c8*/ 	.byte	0x04, 0x17
        /*00ca*/ 	.short	(.L_2137 - .L_2136)
.L_2136:
        /*00cc*/ 	.word	0x00000000
        /*00d0*/ 	.short	0x0004
        /*00d2*/ 	.short	0x0020
        /*00d4*/ 	.byte	0x00, 0xf5, 0x21, 0x00


	//----- nvinfo : EIATTR_KPARAM_INFO
	.align		4
.L_2137:
        /*00d8*/ 	.byte	0x04, 0x17
        /*00da*/ 	.short	(.L_2139 - .L_2138)
.L_2138:
        /*00dc*/ 	.word	0x00000000
        /*00e0*/ 	.short	0x0003
        /*00e2*/ 	.short	0x0018
        /*00e4*/ 	.byte	0x00, 0xf5, 0x21, 0x00


	//----- nvinfo : EIATTR_KPARAM_INFO
	.align		4
.L_2139:
        /*00e8*/ 	.byte	0x04, 0x17
        /*00ea*/ 	.short	(.L_2141 - .L_2140)
.L_2140:
        /*00ec*/ 	.word	0x00000000
        /*00f0*/ 	.short	0x0002
        /*00f2*/ 	.short	0x0010
        /*00f4*/ 	.byte	0x00, 0xf5, 0x21, 0x00


	//----- nvinfo : EIATTR_KPARAM_INFO
	.align		4
.L_2141:
        /*00f8*/ 	.byte	0x04, 0x17
        /*00fa*/ 	.short	(.L_2143 - .L_2142)
.L_2142:
        /*00fc*/ 	.word	0x00000000
        /*0100*/ 	.short	0x0001
        /*0102*/ 	.short	0x0008
        /*0104*/ 	.byte	0x00, 0xf5, 0x21, 0x00


	//----- nvinfo : EIATTR_KPARAM_INFO
	.align		4
.L_2143:
        /*0108*/ 	.byte	0x04, 0x17
        /*010a*/ 	.short	(.L_2145 - .L_2144)
.L_2144:
        /*010c*/ 	.word	0x00000000
        /*0110*/ 	.short	0x0000
        /*0112*/ 	.short	0x0000
        /*0114*/ 	.byte	0x00, 0xf5, 0x21, 0x00


	//----- nvinfo : EIATTR_SPARSE_MMA_MASK
	.align		4
.L_2145:
        /*0118*/ 	.byte	0x03, 0x50
        /*011a*/ 	.short	0x0000


	//----- nvinfo : EIATTR_MAXREG_COUNT
	.align		4
        /*011c*/ 	.byte	0x03, 0x1b
        /*011e*/ 	.short	0x00ff


	//----- nvinfo : EIATTR_NUM_BARRIERS
	.align		4
        /*0120*/ 	.byte	0x02, 0x4c
        /*0122*/ 	.byte	0x01
	.zero		1


	//----- nvinfo : EIATTR_MERCURY_ISA_VERSION
	.align		4
        /*0124*/ 	.byte	0x03, 0x5f
        /*0126*/ 	.short	0x0101


	//----- nvinfo : EIATTR_VRC_CTA_INIT_COUNT
	.align		4
        /*0128*/ 	.byte	0x02, 0x4a
	.zero		1
	.zero		1


	//----- nvinfo : EIATTR_EXIT_INSTR_OFFSETS
	.align		4
        /*012c*/ 	.byte	0x04, 0x1c
        /*012e*/ 	.short	(.L_2147 - .L_2146)


	//   ....[0]....
.L_2146:
        /*0130*/ 	.word	0x00005950


	//   ....[1]....
        /*0134*/ 	.word	0x00006130


	//   ....[2]....
        /*0138*/ 	.word	0x00009b70


	//   ....[3]....
        /*013c*/ 	.word	0x00009c80


	//----- nvinfo : EIATTR_MAX_THREADS
	.align		4
.L_2147:
        /*0140*/ 	.byte	0x04, 0x05
        /*0142*/ 	.short	(.L_2149 - .L_2148)
.L_2148:
        /*0144*/ 	.word	0x00000100
        /*0148*/ 	.word	0x00000001
        /*014c*/ 	.word	0x00000001


	//----- nvinfo : EIATTR_CRS_STACK_SIZE
	.align		4
.L_2149:
        /*0150*/ 	.byte	0x04, 0x1e
        /*0152*/ 	.short	(.L_2151 - .L_2150)
.L_2150:
        /*0154*/ 	.word	0x00000000


	//----- nvinfo : EIATTR_CBANK_PARAM_SIZE
	.align		4
.L_2151:
        /*0158*/ 	.byte	0x03, 0x19
        /*015a*/ 	.short	0x005c


	//----- nvinfo : EIATTR_PARAM_CBANK
	.align		4
        /*015c*/ 	.byte	0x04, 0x0a
        /*015e*/ 	.short	(.L_2153 - .L_2152)
	.align		4
.L_2152:
        /*0160*/ 	.word	index@(.nv.constant0.mul_mat_q40_8_8_true)
        /*0164*/ 	.short	0x0380
        /*0166*/ 	.short	0x005c


	//----- nvinfo : EIATTR_SW_WAR
	.align		4
.L_2153:
        /*0168*/ 	.byte	0x04, 0x36
        /*016a*/ 	.short	(.L_2155 - .L_2154)
.L_2154:
        /*016c*/ 	.word	0x00000008
.L_2155:


//--------------------- .nv.callgraph             --------------------------
	.section	.nv.callgraph,"",@"SHT_CUDA_CALLGRAPH"
	.align	4
	.sectionentsize	8
	.align		4
        /*0000*/ 	.word	0x00000000
	.align		4
        /*0004*/ 	.word	0xffffffff
	.align		4
        /*0008*/ 	.word	0x00000000
	.align		4
        /*000c*/ 	.word	0xfffffffe
	.align		4
        /*0010*/ 	.word	0x00000000
	.align		4
        /*0014*/ 	.word	0xfffffffd
	.align		4
        /*0018*/ 	.word	0x00000000
	.align		4
        /*001c*/ 	.word	0xfffffffc


//--------------------- .text.quantize_mmq_q8_1   --------------------------
	.section	.text.quantize_mmq_q8_1,"ax",@progbits
	.align	128
        .global         quantize_mmq_q8_1
        .type           quantize_mmq_q8_1,@function
        .size           quantize_mmq_q8_1,(.L_x_3687 - quantize_mmq_q8_1)
        .other          quantize_mmq_q8_1,@"STO_CUDA_ENTRY STV_DEFAULT"
quantize_mmq_q8_1:
.text.quantize_mmq_q8_1:
[----:B------:R-:W-:Y:S01]  /*0000*/  LDC R1, c[0x0][0x37c] ;  /* 0x0000df00ff017b82 */ /* 0x000fe20000000800 */
[----:B------:R-:W0:Y:S01]  /*0010*/  S2R R2, SR_CTAID.Y ;  /* 0x0000000000027919 */ /* 0x000e220000002600 */
[----:B------:R-:W0:Y:S01]  /*0020*/  LDCU UR4, c[0x0][0x360] ;  /* 0x00006c00ff0477ac */ /* 0x000e220008000800 */
[----:B------:R-:W0:Y:S01]  /*0030*/  S2R R3, SR_TID.X ;  /* 0x0000000000037919 */ /* 0x000e220000002100 */
[----:B------:R-:W1:Y:S01]  /*0040*/  LDCU.64 UR6, c[0x0][0x3b8] ;  /* 0x00007700ff0677ac */ /* 0x000e620008000a00 */
[----:B0-----:R-:W-:-:S04]  /*0050*/  IMAD R2, R2, UR4, R3 ;  /* 0x0000000402027c24 */ /* 0x001fc8000f8e0203 */
[----:B------:R-:W-:-:S05]  /*0060*/  IMAD.SHL.U32 R2, R2, 0x4, RZ ;  /* 0x0000000402027824 */ /* 0x000fca00078e00ff */
[----:B-1----:R-:W-:-:S04]  /*0070*/  ISETP.GE.U32.AND P0, PT, R2, UR6, PT ;  /* 0x0000000602007c0c */ /* 0x002fc8000bf06070 */
[----:B------:R-:W-:-:S13]  /*0080*/  ISETP.GE.AND.EX P0, PT, RZ, UR7, PT, P0 ;  /* 0x00000007ff007c0c */ /* 0x000fda000bf06300 */
[----:B------:R-:W-:Y:S05]  /*0090*/  @P0 EXIT ;  /* 0x000000000000094d */ /* 0x000fea0003800000 */
[----:B------:R-:W0:Y:S01]  /*00a0*/  LDC.64 R4, c[0x0][0x388] ;  /* 0x0000e200ff047b82 */ /* 0x000e220000000a00 */
[----:B------:R-:W1:Y:S01]  /*00b0*/  S2R R12, SR_CTAID.X ;  /* 0x00000000000c7919 */ /* 0x000e620000002500 */
[----:B------:R-:W2:Y:S06]  /*00c0*/  LDCU.64 UR8, c[0x0][0x358] ;  /* 0x00006b00ff0877ac */ /* 0x000eac0008000a00 */
[----:B------:R-:W3:Y:S01]  /*00d0*/  LDC R0, c[0x0][0x3c4] ;  /* 0x0000f100ff007b82 */ /* 0x000ee20000000800 */
[----:B------:R-:W4:Y:S07]  /*00e0*/  LDCU UR6, c[0x0][0x370] ;  /* 0x00006e00ff0677ac */ /* 0x000f2e0008000800 */
[----:B------:R-:W5:Y:S01]  /*00f0*/  S2UR UR5, SR_CTAID.Z ;  /* 0x00000000000579c3 */ /* 0x000f620000002700 */
[----:B------:R-:W-:Y:S01]  /*0100*/  IMAD.MOV.U32 R6, RZ, RZ, RZ ;  /* 0x000000ffff067224 */ /* 0x000fe200078e00ff */
[----:B------:R-:W4:Y:S01]  /*0110*/  LDCU.64 UR10, c[0x0][0x398] ;  /* 0x00007300ff0a77ac */ /* 0x000f220008000a00 */
[----:B0-----:R-:W-:-:S04]  /*0120*/  ISETP.NE.U32.AND P0, PT, R4, RZ, PT ;  /* 0x000000ff0400720c */ /* 0x001fc80003f05070 */
[----:B------:R-:W-:-:S13]  /*0130*/  ISETP.NE.AND.EX P0, PT, R5, RZ, PT, P0 ;  /* 0x000000ff0500720c */ /* 0x000fda0003f05300 */
[----:B-1----:R-:W-:-:S04]  /*0140*/  @P0 LEA R4, P1, R12, R4, 0x2 ;  /* 0x000000040c040211 */ /* 0x002fc800078210ff */
[----:B------:R-:W-:-:S06]  /*0150*/  @P0 LEA.HI.X R5, R12, R5, RZ, 0x2, P1 ;  /* 0x000000050c050211 */ /* 0x000fcc00008f14ff */
[----:B--2---:R0:W2:Y:S01]  /*0160*/  @P0 LDG.E.CONSTANT R5, desc[UR8][R4.64] ;  /* 0x0000000804050981 */ /* 0x0040a2000c1e9900 */
[----:B---3--:R-:W1:Y:S01]  /*0170*/  I2F.U32.RP R8, R0 ;  /* 0x0000000000087306 */ /* 0x008e620000209000 */
[----:B------:R-:W3:Y:S01]  /*0180*/  LDC R10, c[0x0][0x374] ;  /* 0x0000dd00ff0a7b82 */ /* 0x000ee20000000800 */
[----:B------:R-:W-:Y:S01]  /*0190*/  IMAD.MOV.U32 R13, RZ, RZ, RZ ;  /* 0x000000ffff0d7224 */ /* 0x000fe200078e00ff */
[C---:B----4-:R-:W-:Y:S01]  /*01a0*/  ISETP.GE.U32.AND P3, PT, R2.reuse, UR10, PT ;  /* 0x0000000a02007c0c */ /* 0x050fe2000bf66070 */
[----:B------:R-:W-:Y:S01]  /*01b0*/  BSSY.RECONVERGENT B0, `(.L_x_0) ;  /* 0x000003d000007945 */ /* 0x000fe20003800200 */
[----:B------:R-:W-:-:S03]  /*01c0*/  SHF.R.U64 R17, R2, 0x7, RZ ;  /* 0x0000000702117819 */ /* 0x000fc600000012ff */
[----:B-1----:R-:W1:Y:S02]  /*01d0*/  MUFU.RCP R8, R8 ;  /* 0x0000000800087308 */ /* 0x002e640000001000 */
[----:B-1----:R-:W-:-:S06]  /*01e0*/  VIADD R9, R8, 0xffffffe ;  /* 0x0ffffffe08097836 */ /* 0x002fcc0000000000 */
[----:B------:R-:W1:Y:S02]  /*01f0*/  F2I.FTZ.U32.TRUNC.NTZ R7, R9 ;  /* 0x0000000900077305 */ /* 0x000e64000021f000 */
[----:B-1----:R-:W-:-:S04]  /*0200*/  IMAD.MOV R11, RZ, RZ, -R7 ;  /* 0x000000ffff0b7224 */ /* 0x002fc800078e0a07 */
[----:B------:R-:W-:-:S04]  /*0210*/  IMAD R11, R11, R0, RZ ;  /* 0x000000000b0b7224 */ /* 0x000fc800078e02ff */
[----:B------:R-:W-:-:S06]  /*0220*/  IMAD.HI.U32 R6, R7, R11, R6 ;  /* 0x0000000b07067227 */ /* 0x000fcc00078e0006 */
[----:B-----5:R-:W-:-:S04]  /*0230*/  IMAD.HI.U32 R11, R6, UR5, RZ ;  /* 0x00000005060b7c27 */ /* 0x020fc8000f8e00ff */
[----:B------:R-:W-:Y:S02]  /*0240*/  IMAD.MOV R15, RZ, RZ, -R11 ;  /* 0x000000ffff0f7224 */ /* 0x000fe400078e0a0b */
[----:B---3--:R-:W-:Y:S01]  /*0250*/  IMAD.WIDE.U32 R6, R10, UR6, RZ ;  /* 0x000000060a067c25 */ /* 0x008fe2000f8e00ff */
[----:B------:R-:W1:Y:S03]  /*0260*/  LDCU UR6, c[0x0][0x3c0] ;  /* 0x00007800ff0677ac */ /* 0x000e660008000800 */
[----:B------:R-:W-:Y:S02]  /*0270*/  IMAD R15, R0, R15, UR5 ;  /* 0x00000005000f7e24 */ /* 0x000fe4000f8e020f */
[----:B------:R-:W-:Y:S02]  /*0280*/  IMAD R9, R7, UR4, RZ ;  /* 0x0000000407097c24 */ /* 0x000fe4000f8e02ff */
[----:B------:R-:W-:Y:S01]  /*0290*/  IMAD.WIDE.U32 R6, R6, UR4, RZ ;  /* 0x0000000406067c25 */ /* 0x000fe2000f8e00ff */
[----:B------:R-:W-:-:S03]  /*02a0*/  ISETP.GE.U32.AND P1, PT, R15, R0, PT ;  /* 0x000000000f00720c */ /* 0x000fc60003f26070 */
[----:B------:R-:W-:-:S05]  /*02b0*/  IMAD.IADD R7, R7, 0x1, R9 ;  /* 0x0000000107077824 */ /* 0x000fca00078e0209 */
[--C-:B0-----:R-:W-:Y:S02]  /*02c0*/  SHF.R.U32.HI R4, RZ, 0x5, R7.reuse ;  /* 0x00000005ff047819 */ /* 0x101fe40000011607 */
[----:B------:R-:W-:Y:S01]  /*02d0*/  SHF.R.U64 R7, R6, 0x5, R7 ;  /* 0x0000000506077819 */ /* 0x000fe20000001207 */
[----:B-1----:R-:W-:Y:S02]  /*02e0*/  USHF.R.S32.HI UR4, URZ, 0x1f, UR6 ;  /* 0x0000001fff047899 */ /* 0x002fe40008011406 */
[----:B------:R-:W-:Y:S02]  /*02f0*/  @P1 IMAD.IADD R15, R15, 0x1, -R0 ;  /* 0x000000010f0f1824 */ /* 0x000fe400078e0a00 */
[----:B------:R-:W-:-:S03]  /*0300*/  IMAD.WIDE.U32 R6, R7, UR5, R12 ;  /* 0x0000000507067c25 */ /* 0x000fc6000f8e000c */
[----:B------:R-:W-:Y:S01]  /*0310*/  ISETP.GE.U32.AND P2, PT, R15, R0, PT ;  /* 0x000000000f00720c */ /* 0x000fe20003f46070 */
[----:B------:R-:W-:-:S04]  /*0320*/  IMAD R9, R4, UR5, RZ ;  /* 0x0000000504097c24 */ /* 0x000fc8000f8e02ff */
[----:B------:R-:W-:Y:S02]  /*0330*/  IMAD.IADD R7, R7, 0x1, R9 ;  /* 0x0000000107077824 */ /* 0x000fe400078e0209 */
[----:B------:R-:W-:Y:S01]  /*0340*/  IMAD.WIDE.U32 R8, R17, UR6, R6 ;  /* 0x0000000611087c25 */ /* 0x000fe2000f8e0006 */
[----:B------:R-:W-:-:S03]  /*0350*/  CS2R R6, SRZ ;  /* 0x0000000000067805 */ /* 0x000fc6000001ff00 */
[----:B------:R-:W-:Y:S02]  /*0360*/  IMAD R10, R17, UR4, R9 ;  /* 0x00000004110a7c24 */ /* 0x000fe4000f8e0209 */
[----:B------:R-:W-:Y:S01]  /*0370*/  @P2 IMAD.IADD R15, R15, 0x1, -R0 ;  /* 0x000000010f0f2824 */ /* 0x000fe200078e0a00 */
[--C-:B--2---:R-:W-:Y:S01]  /*0380*/  @P0 SHF.R.S32.HI R13, RZ, 0x1f, R5.reuse ;  /* 0x0000001fff0d0819 */ /* 0x104fe20000011405 */
[----:B------:R-:W-:Y:S01]  /*0390*/  @P0 IMAD.MOV.U32 R12, RZ, RZ, R5 ;  /* 0x000000ffff0c0224 */ /* 0x000fe200078e0005 */
[----:B------:R-:W-:Y:S02]  /*03a0*/  ISETP.GE.AND.EX P0, PT, RZ, UR11, PT, P3 ;  /* 0x0000000bff007c0c */ /* 0x000fe4000bf06330 */
[----:B------:R-:W-:-:S11]  /*03b0*/  CS2R R4, SRZ ;  /* 0x0000000000047805 */ /* 0x000fd6000001ff00 */
[----:B------:R-:W-:Y:S05]  /*03c0*/  @P0 BRA `(.L_x_1) ;  /* 0x00000000006c0947 */ /* 0x000fea0003800000 */
[----:B------:R-:W0:Y:S01]  /*03d0*/  LDCU.128 UR12, c[0x0][0x3a0] ;  /* 0x00007400ff0c77ac */ /* 0x000e220008000c00 */
[----:B------:R-:W-:Y:S01]  /*03e0*/  ISETP.NE.U32.AND P0, PT, R0, RZ, PT ;  /* 0x000000ff0000720c */ /* 0x000fe20003f05070 */
[----:B------:R-:W-:Y:S01]  /*03f0*/  HFMA2 R3, -RZ, RZ, 0, 0 ;  /* 0x00000000ff037431 */ /* 0x000fe200000001ff */
[----:B------:R-:W-:Y:S01]  /*0400*/  LOP3.LUT R0, RZ, R0, RZ, 0x33, !PT ;  /* 0x00000000ff007212 */ /* 0x000fe200078e33ff */
[----:B------:R-:W1:Y:S01]  /*0410*/  LDCU.64 UR4, c[0x0][0x3b0] ;  /* 0x00007600ff0477ac */ /* 0x000e620008000a00 */
[----:B------:R-:W-:Y:S02]  /*0420*/  @P1 VIADD R11, R11, 0x1 ;  /* 0x000000010b0b1836 */ /* 0x000fe40000000000 */
[----:B------:R-:W-:Y:S02]  /*0430*/  SEL R15, R0, R15, !P0 ;  /* 0x0000000f000f7207 */ /* 0x000fe40004000000 */
[----:B------:R-:W-:-:S05]  /*0440*/  @P2 VIADD R11, R11, 0x1 ;  /* 0x000000010b0b2836 */ /* 0x000fca0000000000 */
[----:B------:R-:W-:Y:S01]  /*0450*/  SEL R11, R0, R11, !P0 ;  /* 0x0000000b000b7207 */ /* 0x000fe20004000000 */
[----:B0-----:R-:W-:-:S04]  /*0460*/  IMAD.WIDE.U32 R4, R15, UR14, R2 ;  /* 0x0000000e0f047c25 */ /* 0x001fc8000f8e0002 */
[----:B------:R-:W-:Y:S02]  /*0470*/  IMAD R5, R15, UR15, R5 ;  /* 0x0000000f0f057c24 */ /* 0x000fe4000f8e0205 */
[----:B------:R-:W-:Y:S02]  /*0480*/  IMAD R7, R13, UR12, RZ ;  /* 0x0000000c0d077c24 */ /* 0x000fe4000f8e02ff */
[----:B-1----:R-:W-:-:S04]  /*0490*/  IMAD.WIDE.U32 R4, R11, UR4, R4 ;  /* 0x000000040b047c25 */ /* 0x002fc8000f8e0004 */
[----:B------:R-:W-:Y:S01]  /*04a0*/  IMAD R5, R11, UR5, R5 ;  /* 0x000000050b057c24 */ /* 0x000fe2000f8e0205 */
[----:B------:R-:W0:Y:S01]  /*04b0*/  LDCU.64 UR4, c[0x0][0x380] ;  /* 0x00007000ff0477ac */ /* 0x000e220008000a00 */
[C---:B------:R-:W-:Y:S02]  /*04c0*/  IMAD R7, R12.reuse, UR13, R7 ;  /* 0x0000000d0c077c24 */ /* 0x040fe4000f8e0207 */
[----:B------:R-:W-:-:S04]  /*04d0*/  IMAD.WIDE.U32 R12, R12, UR12, R4 ;  /* 0x0000000c0c0c7c25 */ /* 0x000fc8000f8e0004 */
[----:B------:R-:W-:-:S05]  /*04e0*/  IMAD.IADD R6, R13, 0x1, R7 ;  /* 0x000000010d067824 */ /* 0x000fca00078e0207 */
[----:B------:R-:W-:-:S04]  /*04f0*/  SHF.R.S32.HI R5, RZ, 0x1f, R6 ;  /* 0x0000001fff057819 */ /* 0x000fc80000011406 */
[----:B------:R-:W-:-:S05]  /*0500*/  LEA.HI R0, P0, R5, R12, RZ, 0x2 ;  /* 0x0000000c05007211 */ /* 0x000fca00078110ff */
[----:B------:R-:W-:Y:S02]  /*0510*/  IMAD.SHL.U32 R4, R0, 0x4, RZ ;  /* 0x0000000400047824 */ /* 0x000fe400078e00ff */
[----:B------:R-:W-:-:S03]  /*0520*/  IMAD.X R5, RZ, RZ, R6, P0 ;  /* 0x000000ffff057224 */ /* 0x000fc600000e0606 */
[----:B------:R-:W-:Y:S02]  /*0530*/  LOP3.LUT R4, R4, 0xfffffff0, RZ, 0xc0, !PT ;  /* 0xfffffff004047812 */ /* 0x000fe400078ec0ff */
[----:B------:R-:W-:Y:S02]  /*0540*/  SHF.L.U64.HI R0, R0, 0x2, R5 ;  /* 0x0000000200007819 */ /* 0x000fe40000010205 */
[----:B0-----:R-:W-:-:S04]  /*0550*/  IADD3 R4, P0, PT, R4, UR4, RZ ;  /* 0x0000000404047c10 */ /* 0x001fc8000ff1e0ff */
[----:B------:R-:W-:-:S06]  /*0560*/  IADD3.X R5, PT, PT, R0, UR5, RZ, P0, !PT ;  /* 0x0000000500057c10 */ /* 0x000fcc00087fe4ff */
[----:B------:R-:W5:Y:S03]  /*0570*/  LDG.E.128.CONSTANT R4, desc[UR8][R4.64] ;  /* 0x0000000804047981 */ /* 0x000f66000c1e9d00 */
.L_x_1:
[----:B------:R-:W-:Y:S05]  /*0580*/  BSYNC.RECONVERGENT B0 ;  /* 0x0000000000007941 */ /* 0x000fea0003800200 */
.L_x_0:
[----:B-----5:R-:W-:Y:S01]  /*0590*/  FMNMX3 R0, |R4|, |R5|, |R6|, !PT ;  /* 0x4000000504007276 */ /* 0x020fe20007800606 */
[----:B------:R-:W-:Y:S01]  /*05a0*/  FADD R13, R5, R4 ;  /* 0x00000004050d7221 */ /* 0x000fe20000000000 */
[----:B------:R-:W-:Y:S01]  /*05b0*/  UMOV UR4, 0x42fe0000 ;  /* 0x42fe000000047882 */ /* 0x000fe20000000000 */
[----:B------:R-:W-:Y:S01]  /*05c0*/  BSSY.RECONVERGENT B1, `(.L_x_2) ;  /* 0x000001d000017945 */ /* 0x000fe20003800200 */
[----:B------:R-:W-:Y:S01]  /*05d0*/  FMNMX R0, R0, |R7|, !PT ;  /* 0x4000000700007209 */ /* 0x000fe20007800000 */
[----:B------:R-:W-:Y:S01]  /*05e0*/  FADD R14, R13, R6 ;  /* 0x000000060d0e7221 */ /* 0x000fe20000000000 */
[----:B------:R-:W-:-:S03]  /*05f0*/  IMAD.U32 R19, RZ, RZ, UR4 ;  /* 0x00000004ff137e24 */ /* 0x000fc6000f8e00ff */
[----:B------:R-:W0:Y:S01]  /*0600*/  SHFL.BFLY PT, R11, R0, 0x4, 0x1f ;  /* 0x0c801f00000b7f89 */ /* 0x000e2200000e0000 */
[----:B------:R-:W-:-:S05]  /*0610*/  FADD R14, R14, R7 ;  /* 0x000000070e0e7221 */ /* 0x000fca0000000000 */
[----:B------:R-:W1:Y:S01]  /*0620*/  SHFL.BFLY PT, R15, R14, 0x4, 0x1f ;  /* 0x0c801f000e0f7f89 */ /* 0x000e6200000e0000 */
[----:B0-----:R-:W-:-:S05]  /*0630*/  FMNMX R11, R0, R11, !PT ;  /* 0x0000000b000b7209 */ /* 0x001fca0007800000 */
[----:B------:R-:W0:Y:S01]  /*0640*/  SHFL.BFLY PT, R12, R11, 0x2, 0x1f ;  /* 0x0c401f000b0c7f89 */ /* 0x000e2200000e0000 */
[----:B-1----:R-:W-:-:S05]  /*0650*/  FADD R15, R14, R15 ;  /* 0x0000000f0e0f7221 */ /* 0x002fca0000000000 */
[----:B------:R-:W1:Y:S01]  /*0660*/  SHFL.BFLY PT, R16, R15, 0x2, 0x1f ;  /* 0x0c401f000f107f89 */ /* 0x000e6200000e0000 */
[----:B0-----:R-:W-:-:S05]  /*0670*/  FMNMX R12, R11, R12, !PT ;  /* 0x0000000c0b0c7209 */ /* 0x001fca0007800000 */
[----:B------:R-:W0:Y:S01]  /*0680*/  SHFL.BFLY PT, R13, R12, 0x1, 0x1f ;  /* 0x0c201f000c0d7f89 */ /* 0x000e2200000e0000 */
[----:B-1----:R-:W-:Y:S01]  /*0690*/  FADD R16, R15, R16 ;  /* 0x000000100f107221 */ /* 0x002fe20000000000 */
[----:B0-----:R-:W-:-:S04]  /*06a0*/  FMNMX R18, R12, R13, !PT ;  /* 0x0000000d0c127209 */ /* 0x001fc80007800000 */
[----:B------:R-:W0:Y:S01]  /*06b0*/  SHFL.BFLY PT, R13, R16, 0x1, 0x1f ;  /* 0x0c201f00100d7f89 */ /* 0x000e2200000e0000 */
[----:B------:R-:W1:Y:S08]  /*06c0*/  MUFU.RCP R0, R18 ;  /* 0x0000001200007308 */ /* 0x000e700000001000 */
[----:B------:R-:W2:Y:S01]  /*06d0*/  FCHK P0, R19, R18 ;  /* 0x0000001213007302 */ /* 0x000ea20000000000 */
[----:B-1----:R-:W-:-:S04]  /*06e0*/  FFMA R11, -R18, R0, 1 ;  /* 0x3f800000120b7423 */ /* 0x002fc80000000100 */
[----:B------:R-:W-:Y:S01]  /*06f0*/  FFMA R0, R0, R11, R0 ;  /* 0x0000000b00007223 */ /* 0x000fe20000000000 */
[----:B0-----:R-:W-:-:S03]  /*0700*/  FADD R11, R16, R13 ;  /* 0x0000000d100b7221 */ /* 0x001fc60000000000 */
[----:B------:R-:W-:-:S04]  /*0710*/  FFMA R17, R0, 127, RZ ;  /* 0x42fe000000117823 */ /* 0x000fc800000000ff */
[----:B------:R-:W-:-:S04]  /*0720*/  FFMA R12, -R18, R17, 127 ;  /* 0x42fe0000120c7423 */ /* 0x000fc80000000111 */
[----:B------:R-:W-:Y:S01]  /*0730*/  FFMA R0, R0, R12, R17 ;  /* 0x0000000c00007223 */ /* 0x000fe20000000011 */
[----:B------:R-:W-:Y:S01]  /*0740*/  LOP3.LUT R12, R2, 0x7c, RZ, 0xc0, !PT ;  /* 0x0000007c020c7812 */ /* 0x000fe200078ec0ff */
[----:B--2---:R-:W-:Y:S06]  /*0750*/  @!P0 BRA `(.L_x_3) ;  /* 0x00000000000c8947 */ /* 0x004fec0003800000 */
[----:B------:R-:W-:-:S07]  /*0760*/  MOV R14, 0x780 ;  /* 0x00000780000e7802 */ /* 0x000fce0000000f00 */
[----:B------:R-:W-:Y:S05]  /*0770*/  CALL.REL.NOINC `($__internal_1_$__cuda_sm3x_div_rn_noftz_f32_slowpath) ;  /* 0x00000004009c7944 */ /* 0x000fea0003c00000 */
[----:B------:R-:W-:-:S07]  /*0780*/  IMAD.MOV.U32 R0, RZ, RZ, R13 ;  /* 0x000000ffff007224 */ /* 0x000fce00078e000d */
.L_x_3:
[----:B------:R-:W-:Y:S05]  /*0790*/  BSYNC.RECONVERGENT B1 ;  /* 0x0000000000017941 */ /* 0x000fea0003800200 */
.L_x_2:
[C---:B------:R-:W-:Y:S01]  /*07a0*/  FMUL R4, R0.reuse, R4 ;  /* 0x0000000400047220 */ /* 0x040fe20000400000 */
[----:B------:R-:W-:Y:S02]  /*07b0*/  IMAD.MOV.U32 R16, RZ, RZ, 0x3f000000 ;  /* 0x3f000000ff107424 */ /* 0x000fe400078e00ff */
[C---:B------:R-:W-:Y:S01]  /*07c0*/  FMUL R9, R0.reuse, R6 ;  /* 0x0000000600097220 */ /* 0x040fe20000400000 */
[C---:B------:R-:W-:Y:S01]  /*07d0*/  FMUL R14, R0.reuse, R7 ;  /* 0x00000007000e7220 */ /* 0x040fe20000400000 */
[----:B------:R-:W-:Y:S01]  /*07e0*/  FMUL R5, R0, R5 ;  /* 0x0000000500057220 */ /* 0x000fe20000400000 */
[----:B------:R-:W0:Y:S01]  /*07f0*/  LDC.64 R6, c[0x0][0x390] ;  /* 0x0000e400ff067b82 */ /* 0x000e220000000a00 */
[----:B------:R-:W-:Y:S02]  /*0800*/  LOP3.LUT R3, R16, 0x80000000, R4, 0xb8, !PT ;  /* 0x8000000010037812 */ /* 0x000fe400078eb804 */
[----:B------:R-:W-:-:S03]  /*0810*/  LOP3.LUT P0, RZ, R2, 0x1c, RZ, 0xc0, !PT ;  /* 0x0000001c02ff7812 */ /* 0x000fc6000780c0ff */
[----:B------:R-:W-:Y:S01]  /*0820*/  FADD.RZ R3, R4, R3 ;  /* 0x0000000304037221 */ /* 0x000fe2000000c000 */
[----:B------:R-:W-:-:S05]  /*0830*/  LOP3.LUT R4, R16, 0x80000000, R9, 0xb8, !PT ;  /* 0x8000000010047812 */ /* 0x000fca00078eb809 */
[----:B------:R-:W-:Y:S01]  /*0840*/  FADD.RZ R13, R9, R4 ;  /* 0x00000004090d7221 */ /* 0x000fe2000000c000 */
[C---:B------:R-:W-:Y:S01]  /*0850*/  LOP3.LUT R9, R16.reuse, 0x80000000, R14, 0xb8, !PT ;  /* 0x8000000010097812 */ /* 0x040fe200078eb80e */
[----:B------:R-:W-:Y:S01]  /*0860*/  F2I.TRUNC.NTZ R3, R3 ;  /* 0x0000000300037305 */ /* 0x000fe2000020f100 */
[----:B------:R-:W-:-:S03]  /*0870*/  LOP3.LUT R4, R16, 0x80000000, R5, 0xb8, !PT ;  /* 0x8000000010047812 */ /* 0x000fc600078eb805 */
[----:B------:R-:W-:Y:S01]  /*0880*/  FADD.RZ R15, R14, R9 ;  /* 0x000000090e0f7221 */ /* 0x000fe2000000c000 */
[----:B------:R-:W-:Y:S02]  /*0890*/  IMAD R9, R10, 0x90, RZ ;  /* 0x000000900a097824 */ /* 0x000fe400078e02ff */
[----:B------:R-:W-:Y:S01]  /*08a0*/  FADD.RZ R5, R5, R4 ;  /* 0x0000000405057221 */ /* 0x000fe2000000c000 */
[----:B------:R-:W-:Y:S01]  /*08b0*/  F2I.TRUNC.NTZ R13, R13 ;  /* 0x0000000d000d7305 */ /* 0x000fe2000020f100 */
[----:B0-----:R-:W-:-:S04]  /*08c0*/  IMAD.WIDE.U32 R6, R8, 0x90, R6 ;  /* 0x0000009008067825 */ /* 0x001fc800078e0006 */
[----:B------:R-:W-:Y:S01]  /*08d0*/  IMAD.IADD R4, R7, 0x1, R9 ;  /* 0x0000000107047824 */ /* 0x000fe200078e0209 */
[----:B------:R-:W-:Y:S02]  /*08e0*/  IADD3 R8, P1, PT, R12, R6, RZ ;  /* 0x000000060c087210 */ /* 0x000fe40007f3e0ff */
[----:B------:R-:W0:Y:S03]  /*08f0*/  F2I.TRUNC.NTZ R16, R15 ;  /* 0x0000000f00107305 */ /* 0x000e26000020f100 */
[----:B------:R-:W-:-:S05]  /*0900*/  IMAD.X R9, RZ, RZ, R4, P1 ;  /* 0x000000ffff097224 */ /* 0x000fca00008e0604 */
[----:B------:R-:W1:Y:S01]  /*0910*/  F2I.TRUNC.NTZ R14, R5 ;  /* 0x00000005000e7305 */ /* 0x000e62000020f100 */
[----:B0-----:R-:W-:Y:S02]  /*0920*/  PRMT R16, R13, 0x3340, R16 ;  /* 0x000033400d107816 */ /* 0x001fe40000000010 */
[----:B-1----:R-:W-:-:S04]  /*0930*/  PRMT R3, R3, 0x3340, R14 ;  /* 0x0000334003037816 */ /* 0x002fc8000000000e */
[----:B------:R-:W-:-:S05]  /*0940*/  PRMT R3, R3, 0x5410, R16 ;  /* 0x0000541003037816 */ /* 0x000fca0000000010 */
[----:B------:R0:W-:Y:S01]  /*0950*/  STG.E desc[UR8][R8.64+0x10], R3 ;  /* 0x0000100308007986 */ /* 0x0001e2000c101908 */
[----:B------:R-:W-:Y:S05]  /*0960*/  @P0 EXIT ;  /* 0x000000000000094d */ /* 0x000fea0003800000 */
[----:B------:R-:W-:Y:S01]  /*0970*/  IADD3 R2, PT, PT, R0, 0x1800000, RZ ;  /* 0x0180000000027810 */ /* 0x000fe20007ffe0ff */
[----:B------:R-:W-:Y:S03]  /*0980*/  BSSY.RECONVERGENT B0, `(.L_x_4) ;  /* 0x000000c000007945 */ /* 0x000fe60003800200 */
[----:B------:R-:W-:-:S04]  /*0990*/  LOP3.LUT R2, R2, 0x7f800000, RZ, 0xc0, !PT ;  /* 0x7f80000002027812 */ /* 0x000fc800078ec0ff */
[----:B------:R-:W-:-:S13]  /*09a0*/  ISETP.GT.U32.AND P0, PT, R2, 0x1ffffff, PT ;  /* 0x01ffffff0200780c */ /* 0x000fda0003f04070 */
[----:B------:R-:W-:Y:S05]  /*09b0*/  @P0 BRA `(.L_x_5) ;  /* 0x0000000000100947 */ /* 0x000fea0003800000 */
[----:B0-----:R-:W-:-:S07]  /*09c0*/  MOV R8, 0x9e0 ;  /* 0x000009e000087802 */ /* 0x001fce0000000f00 */
[----:B------:R-:W-:Y:S05]  /*09d0*/  CALL.REL.NOINC `($__internal_0_$__cuda_sm20_rcp_rn_f32_slowpath) ;  /* 0x0000000000347944 */ /* 0x000fea0003c00000 */
[----:B------:R-:W-:Y:S01]  /*09e0*/  IMAD.MOV.U32 R2, RZ, RZ, R3 ;  /* 0x000000ffff027224 */ /* 0x000fe200078e0003 */
[----:B------:R-:W-:Y:S06]  /*09f0*/  BRA `(.L_x_6) ;  /* 0x0000000000107947 */ /* 0x000fec0003800000 */
.L_x_5:
[----:B0-----:R-:W0:Y:S02]  /*0a00*/  MUFU.RCP R3, R0 ;  /* 0x0000000000037308 */ /* 0x001e240000001000 */
[----:B0-----:R-:W-:-:S04]  /*0a10*/  FFMA R2, R3, R0, -1 ;  /* 0xbf80000003027423 */ /* 0x001fc80000000000 */
[----:B------:R-:W-:-:S04]  /*0a20*/  FADD.FTZ R2, -R2, -RZ ;  /* 0x800000ff02027221 */ /* 0x000fc80000010100 */
[----:B------:R-:W-:-:S07]  /*0a30*/  FFMA R2, R3, R2, R3 ;  /* 0x0000000203027223 */ /* 0x000fce0000000003 */
.L_x_6:
[----:B------:R-:W-:Y:S05]  /*0a40*/  BSYNC.RECONVERGENT B0 ;  /* 0x0000000000007941 */ /* 0x000fea0003800200 */
.L_x_4:
[----:B------:R-:W-:Y:S02]  /*0a50*/  SHF.R.U64 R7, R12, 0x3, RZ ;  /* 0x000000030c077819 */ /* 0x000fe400000012ff */
[----:B------:R-:W-:Y:S02]  /*0a60*/  F2FP.F16.F32.PACK_AB R11, R11, R2 ;  /* 0x000000020b0b723e */ /* 0x000fe400000000ff */
[----:B------:R-:W-:-:S05]  /*0a70*/  IADD3 R6, P0, PT, R7, R6, RZ ;  /* 0x0000000607067210 */ /* 0x000fca0007f1e0ff */
[----:B------:R-:W-:-:S05]  /*0a80*/  IMAD.X R7, RZ, RZ, R4, P0 ;  /* 0x000000ffff077224 */ /* 0x000fca00000e0604 */
[----:B------:R-:W-:Y:S01]  /*0a90*/  STG.E desc[UR8][R6.64], R11 ;  /* 0x0000000b06007986 */ /* 0x000fe2000c101908 */
[----:B------:R-:W-:Y:S05]  /*0aa0*/  EXIT ;  /* 0x000000000000794d */ /* 0x000fea0003800000 */
        .weak           $__internal_0_$__cuda_sm20_rcp_rn_f32_slowpath
        .type           $__internal_0_$__cuda_sm20_rcp_rn_f32_slowpath,@function
        .size           $__internal_0_$__cuda_sm20_rcp_rn_f32_slowpath,($__internal_1_$__cuda_sm3x_div_rn_noftz_f32_slowpath - $__internal_0_$__cuda_sm20_rcp_rn_f32_slowpath)
$__internal_0_$__cuda_sm20_rcp_rn_f32_slowpath:
[----:B------:R-:W-:Y:S01]  /*0ab0*/  IMAD.SHL.U32 R2, R0, 0x2, RZ ;  /* 0x0000000200027824 */ /* 0x000fe200078e00ff */
[----:B------:R-:W-:Y:S04]  /*0ac0*/  BSSY.RECONVERGENT B1, `(.L_x_7) ;  /* 0x0000030000017945 */ /* 0x000fe80003800200 */
[----:B------:R-:W-:-:S04]  /*0ad0*/  SHF.R.U32.HI R9, RZ, 0x18, R2 ;  /* 0x00000018ff097819 */ /* 0x000fc80000011602 */
[----:B------:R-:W-:-:S13]  /*0ae0*/  ISETP.NE.U32.AND P0, PT, R9, RZ, PT ;  /* 0x000000ff0900720c */ /* 0x000fda0003f05070 */
[----:B------:R-:W-:Y:S05]  /*0af0*/  @P0 BRA `(.L_x_8) ;  /* 0x0000000000280947 */ /* 0x000fea0003800000 */
[----:B------:R-:W-:-:S05]  /*0b00*/  IMAD.SHL.U32 R2, R0, 0x2, RZ ;  /* 0x0000000200027824 */ /* 0x000fca00078e00ff */
[----:B------:R-:W-:-:S13]  /*0b10*/  ISETP.NE.AND P0, PT, R2, RZ, PT ;  /* 0x000000ff0200720c */ /* 0x000fda0003f05270 */
[----:B------:R-:W-:Y:S01]  /*0b20*/  @P0 FFMA R5, R0, 1.84467440737095516160e+19, RZ ;  /* 0x5f80000000050823 */ /* 0x000fe200000000ff */
[----:B------:R-:W-:Y:S08]  /*0b30*/  @!P0 MUFU.RCP R3, R0 ;  /* 0x0000000000038308 */ /* 0x000ff00000001000 */
[----:B------:R-:W0:Y:S02]  /*0b40*/  @P0 MUFU.RCP R2, R5 ;  /* 0x0000000500020308 */ /* 0x000e240000001000 */
[----:B0-----:R-:W-:-:S04]  /*0b50*/  @P0 FFMA R9, R5, R2, -1 ;  /* 0xbf80000005090423 */ /* 0x001fc80000000002 */
[----:B------:R-:W-:-:S04]  /*0b60*/  @P0 FADD.FTZ R9, -R9, -RZ ;  /* 0x800000ff09090221 */ /* 0x000fc80000010100 */
[----:B------:R-:W-:-:S04]  /*0b70*/  @P0 FFMA R2, R2, R9, R2 ;  /* 0x0000000902020223 */ /* 0x000fc80000000002 */
[----:B------:R-:W-:Y:S01]  /*0b80*/  @P0 FFMA R3, R2, 1.84467440737095516160e+19, RZ ;  /* 0x5f80000002030823 */ /* 0x000fe200000000ff */
[----:B------:R-:W-:Y:S06]  /*0b90*/  BRA `(.L_x_9) ;  /* 0x0000000000887947 */ /* 0x000fec0003800000 */
.L_x_8:
[----:B------:R-:W-:-:S05]  /*0ba0*/  VIADD R13, R9, 0xffffff03 ;  /* 0xffffff03090d7836 */ /* 0x000fca0000000000 */
[----:B------:R-:W-:-:S13]  /*0bb0*/  ISETP.GT.U32.AND P0, PT, R13, 0x1, PT ;  /* 0x000000010d00780c */ /* 0x000fda0003f04070 */
[----:B------:R-:W-:Y:S05]  /*0bc0*/  @P0 BRA `(.L_x_10) ;  /* 0x0000000000780947 */ /* 0x000fea0003800000 */
[----:B------:R-:W-:Y:S01]  /*0bd0*/  LOP3.LUT R2, R0, 0x7fffff, RZ, 0xc0, !PT ;  /* 0x007fffff00027812 */ /* 0x000fe200078ec0ff */
[----:B------:R-:W-:-:S03]  /*0be0*/  IMAD.MOV.U32 R14, RZ, RZ, 0x3 ;  /* 0x00000003ff0e7424 */ /* 0x000fc600078e00ff */
[----:B------:R-:W-:Y:S02]  /*0bf0*/  LOP3.LUT R2, R2, 0x3f800000, RZ, 0xfc, !PT ;  /* 0x3f80000002027812 */ /* 0x000fe400078efcff */
[----:B------:R-:W-:Y:S02]  /*0c00*/  SHF.L.U32 R14, R14, R13, RZ ;  /* 0x0000000d0e0e7219 */ /* 0x000fe400000006ff */
[----:B------:R-:W0:Y:S02]  /*0c10*/  MUFU.RCP R3, R2 ;  /* 0x0000000200037308 */ /* 0x000e240000001000 */
[----:B0-----:R-:W-:-:S04]  /*0c20*/  FFMA R5, R2, R3, -1 ;  /* 0xbf80000002057423 */ /* 0x001fc80000000003 */
[----:B------:R-:W-:-:S04]  /*0c30*/  FADD.FTZ R10, -R5, -RZ ;  /* 0x800000ff050a7221 */ /* 0x000fc80000010100 */
[CCC-:B------:R-:W-:Y:S01]  /*0c40*/  FFMA.RM R5, R3.reuse, R10.reuse, R3.reuse ;  /* 0x0000000a03057223 */ /* 0x1c0fe20000004003 */
[----:B------:R-:W-:-:S04]  /*0c50*/  FFMA.RP R10, R3, R10, R3 ;  /* 0x0000000a030a7223 */ /* 0x000fc80000008003 */
[C---:B------:R-:W-:Y:S02]  /*0c60*/  LOP3.LUT R3, R5.reuse, 0x7fffff, RZ, 0xc0, !PT ;  /* 0x007fffff05037812 */ /* 0x040fe400078ec0ff */
[----:B------:R-:W-:Y:S02]  /*0c70*/  FSETP.NEU.FTZ.AND P0, PT, R5, R10, PT ;  /* 0x0000000a0500720b */ /* 0x000fe40003f1d000 */
[----:B------:R-:W-:Y:S02]  /*0c80*/  LOP3.LUT R3, R3, 0x800000, RZ, 0xfc, !PT ;  /* 0x0080000003037812 */ /* 0x000fe400078efcff */
[----:B------:R-:W-:Y:S02]  /*0c90*/  SEL R5, RZ, 0xffffffff, !P0 ;  /* 0xffffffffff057807 */ /* 0x000fe40004000000 */
[----:B------:R-:W-:-:S03]  /*0ca0*/  LOP3.LUT R14, R14, R3, RZ, 0xc0, !PT ;  /* 0x000000030e0e7212 */ /* 0x000fc600078ec0ff */
[----:B------:R-:W-:Y:S01]  /*0cb0*/  IMAD.MOV R2, RZ, RZ, -R5 ;  /* 0x000000ffff027224 */ /* 0x000fe200078e0a05 */
[----:B------:R-:W-:-:S04]  /*0cc0*/  SHF.R.U32.HI R14, RZ, R13, R14 ;  /* 0x0000000dff0e7219 */ /* 0x000fc8000001160e */
[----:B------:R-:W-:Y:S02]  /*0cd0*/  LOP3.LUT P1, RZ, R2, R13, R3, 0xf8, !PT ;  /* 0x0000000d02ff7212 */ /* 0x000fe4000782f803 */
[C---:B------:R-:W-:Y:S02]  /*0ce0*/  LOP3.LUT P0, RZ, R14.reuse, 0x1, RZ, 0xc0, !PT ;  /* 0x000000010eff7812 */ /* 0x040fe4000780c0ff */
[----:B------:R-:W-:-:S04]  /*0cf0*/  LOP3.LUT P2, RZ, R14, 0x2, RZ, 0xc0, !PT ;  /* 0x000000020eff7812 */ /* 0x000fc8000784c0ff */
[----:B------:R-:W-:Y:S02]  /*0d00*/  PLOP3.LUT P0, PT, P0, P1, P2, 0xe0, 0x0 ;  /* 0x000000000000781c */ /* 0x000fe40000703c20 */
[----:B------:R-:W-:Y:S02]  /*0d10*/  LOP3.LUT P1, RZ, R0, 0x7fffff, RZ, 0xc0, !PT ;  /* 0x007fffff00ff7812 */ /* 0x000fe4000782c0ff */
[----:B------:R-:W-:-:S05]  /*0d20*/  SEL R2, RZ, 0x1, !P0 ;  /* 0x00000001ff027807 */ /* 0x000fca0004000000 */
[----:B------:R-:W-:-:S05]  /*0d30*/  IMAD.MOV R2, RZ, RZ, -R2 ;  /* 0x000000ffff027224 */ /* 0x000fca00078e0a02 */
[----:B------:R-:W-:Y:S01]  /*0d40*/  ISETP.GE.AND P0, PT, R2, RZ, PT ;  /* 0x000000ff0200720c */ /* 0x000fe20003f06270 */
[----:B------:R-:W-:-:S05]  /*0d50*/  VIADD R2, R9, 0xffffff04 ;  /* 0xffffff0409027836 */ /* 0x000fca0000000000 */
[----:B------:R-:W-:-:S07]  /*0d60*/  SHF.R.U32.HI R3, RZ, R2, R3 ;  /* 0x00000002ff037219 */ /* 0x000fce0000011603 */
[----:B------:R-:W-:-:S05]  /*0d70*/  @!P0 IADD3 R3, PT, PT, R3, 0x1, RZ ;  /* 0x0000000103038810 */ /* 0x000fca0007ffe0ff */
[----:B------:R-:W-:-:S05]  /*0d80*/  @!P1 IMAD.SHL.U32 R3, R3, 0x2, RZ ;  /* 0x0000000203039824 */ /* 0x000fca00078e00ff */
[----:B------:R-:W-:Y:S01]  /*0d90*/  LOP3.LUT R3, R3, 0x80000000, R0, 0xf8, !PT ;  /* 0x8000000003037812 */ /* 0x000fe200078ef800 */
[----:B------:R-:W-:Y:S06]  /*0da0*/  BRA `(.L_x_9) ;  /* 0x0000000000047947 */ /* 0x000fec0003800000 */
.L_x_10:
[----:B------:R0:W1:Y:S02]  /*0db0*/  MUFU.RCP R3, R0 ;  /* 0x0000000000037308 */ /* 0x0000640000001000 */
.L_x_9:
[----:B------:R-:W-:Y:S05]  /*0dc0*/  BSYNC.RECONVERGENT B1 ;  /* 0x0000000000017941 */ /* 0x000fea0003800200 */
.L_x_7:
[----:B------:R-:W-:-:S04]  /*0dd0*/  IMAD.MOV.U32 R9, RZ, RZ, 0x0 ;  /* 0x00000000ff097424 */ /* 0x000fc800078e00ff */
[----:B01----:R-:W-:Y:S05]  /*0de0*/  RET.REL.NODEC R8 `(quantize_mmq_q8_1) ;  /* 0xfffffff008847950 */ /* 0x003fea0003c3ffff */
        .weak           $__internal_1_$__cuda_sm3x_div_rn_noftz_f32_slowpath
        .type           $__internal_1_$__cuda_sm3x_div_rn_noftz_f32_slowpath,@function
        .size           $__internal_1_$__cuda_sm3x_div_rn_noftz_f32_slowpath,(.L_x_3687 - $__internal_1_$__cuda_sm3x_div_rn_noftz_f32_slowpath)
$__internal_1_$__cuda_sm3x_div_rn_noftz_f32_slowpath:
[----:B------:R-:W-:Y:S01]  /*0df0*/  SHF.R.U32.HI R15, RZ, 0x17, R18 ;  /* 0x00000017ff0f7819 */ /* 0x000fe20000011612 */
[----:B------:R-:W-:Y:S04]  /*0e00*/  BSSY.RECONVERGENT B0, `(.L_x_11) ;  /* 0x000005c000007945 */ /* 0x000fe80003800200 */
[----:B------:R-:W-:Y:S01]  /*0e10*/  BSSY.RELIABLE B2, `(.L_x_12) ;  /* 0x000001a000027945 */ /* 0x000fe20003800100 */
[----:B------:R-:W-:-:S05]  /*0e20*/  LOP3.LUT R15, R15, 0xff, RZ, 0xc0, !PT ;  /* 0x000000ff0f0f7812 */ /* 0x000fca00078ec0ff */
[----:B------:R-:W-:-:S05]  /*0e30*/  VIADD R17, R15, 0xffffffff ;  /* 0xffffffff0f117836 */ /* 0x000fca0000000000 */
[----:B------:R-:W-:-:S13]  /*0e40*/  ISETP.GT.U32.AND P0, PT, R17, 0xfd, PT ;  /* 0x000000fd1100780c */ /* 0x000fda0003f04070 */
[----:B------:R-:W-:Y:S01]  /*0e50*/  @!P0 IMAD.MOV.U32 R16, RZ, RZ, RZ ;  /* 0x000000ffff108224 */ /* 0x000fe200078e00ff */
[----:B------:R-:W-:Y:S06]  /*0e60*/  @!P0 BRA `(.L_x_13) ;  /* 0x0000000000508947 */ /* 0x000fec0003800000 */
[----:B------:R-:W-:Y:S01]  /*0e70*/  FSETP.GTU.FTZ.AND P0, PT, |R18|, +INF , PT ;  /* 0x7f8000001200780b */ /* 0x000fe20003f1c200 */
[----:B------:R-:W-:-:S12]  /*0e80*/  IMAD.MOV.U32 R0, RZ, RZ, R18 ;  /* 0x000000ffff007224 */ /* 0x000fd800078e0012 */
[----:B------:R-:W-:Y:S05]  /*0e90*/  @P0 BREAK.RELIABLE B2 ;  /* 0x0000000000020942 */ /* 0x000fea0003800100 */
[----:B------:R-:W-:Y:S05]  /*0ea0*/  @P0 BRA `(.L_x_14) ;  /* 0x0000000400400947 */ /* 0x000fea0003800000 */
[----:B------:R-:W-:-:S05]  /*0eb0*/  IMAD.MOV.U32 R13, RZ, RZ, 0x42fe0000 ;  /* 0x42fe0000ff0d7424 */ /* 0x000fca00078e00ff */
[----:B------:R-:W-:-:S13]  /*0ec0*/  LOP3.LUT P0, RZ, R18, 0x7fffffff, R13, 0xc8, !PT ;  /* 0x7fffffff12ff7812 */ /* 0x000fda000780c80d */
[----:B------:R-:W-:Y:S05]  /*0ed0*/  @!P0 BREAK.RELIABLE B2 ;  /* 0x0000000000028942 */ /* 0x000fea0003800100 */
[----:B------:R-:W-:Y:S05]  /*0ee0*/  @!P0 BRA `(.L_x_15) ;  /* 0x0000000400288947 */ /* 0x000fea0003800000 */
[----:B------:R-:W-:Y:S02]  /*0ef0*/  FSETP.NEU.FTZ.AND P0, PT, |R0|, +INF , PT ;  /* 0x7f8000000000780b */ /* 0x000fe40003f1d200 */
[----:B------:R-:W-:-:S04]  /*0f00*/  LOP3.LUT P1, RZ, R13, 0x7fffffff, RZ, 0xc0, !PT ;  /* 0x7fffffff0dff7812 */ /* 0x000fc8000782c0ff */
[----:B------:R-:W-:-:S13]  /*0f10*/  PLOP3.LUT P0, PT, P0, P1, PT, 0x2f, 0xf2 ;  /* 0x0000000000f2781c */ /* 0x000fda0000702577 */
[----:B------:R-:W-:Y:S05]  /*0f20*/  @P0 BREAK.RELIABLE B2 ;  /* 0x0000000000020942 */ /* 0x000fea0003800100 */
[----:B------:R-:W-:Y:S05]  /*0f30*/  @P0 BRA `(.L_x_16) ;  /* 0x00000004000c0947 */ /* 0x000fea0003800000 */
[----:B------:R-:W-:-:S13]  /*0f40*/  LOP3.LUT P0, RZ, R18, 0x7fffffff, RZ, 0xc0, !PT ;  /* 0x7fffffff12ff7812 */ /* 0x000fda000780c0ff */
[----:B------:R-:W-:Y:S05]  /*0f50*/  @!P0 BREAK.RELIABLE B2 ;  /* 0x0000000000028942 */ /* 0x000fea0003800100 */
[----:B------:R-:W-:Y:S05]  /*0f60*/  @!P0 BRA `(.L_x_17) ;  /* 0x0000000000f48947 */ /* 0x000fea0003800000 */
[----:B------:R-:W-:Y:S01]  /*0f70*/  ISETP.GE.AND P0, PT, R17, RZ, PT ;  /* 0x000000ff1100720c */ /* 0x000fe20003f06270 */
[----:B------:R-:W-:-:S12]  /*0f80*/  IMAD.MOV.U32 R16, RZ, RZ, RZ ;  /* 0x000000ffff107224 */ /* 0x000fd800078e00ff */
[----:B------:R-:W-:Y:S01]  /*0f90*/  @!P0 FFMA R18, R0, 1.84467440737095516160e+19, RZ ;  /* 0x5f80000000128823 */ /* 0x000fe200000000ff */
[----:B------:R-:W-:-:S07]  /*0fa0*/  @!P0 VIADD R16, R16, 0x40 ;  /* 0x0000004010108836 */ /* 0x000fce0000000000 */
.L_x_13:
[----:B------:R-:W-:Y:S05]  /*0fb0*/  BSYNC.RELIABLE B2 ;  /* 0x0000000000027941 */ /* 0x000fea0003800100 */
.L_x_12:
[----:B------:R-:W-:Y:S01]  /*0fc0*/  LEA R13, R15, 0xc0800000, 0x17 ;  /* 0xc08000000f0d7811 */ /* 0x000fe200078eb8ff */
[----:B------:R-:W-:Y:S01]  /*0fd0*/  UMOV UR4, 0x42fe0000 ;  /* 0x42fe000000047882 */ /* 0x000fe20000000000 */
[----:B------:R-:W-:Y:S01]  /*0fe0*/  IADD3 R16, PT, PT, R16, 0x85, -R15 ;  /* 0x0000008510107810 */ /* 0x000fe20007ffe80f */
[----:B------:R-:W-:Y:S01]  /*0ff0*/  UIADD3 UR4, UPT, UPT, UR4, -0x3000000, URZ ;  /* 0xfd00000004047890 */ /* 0x000fe2000fffe0ff */
[----:B------:R-:W-:Y:S01]  /*1000*/  IADD3 R18, PT, PT, -R13, R18, RZ ;  /* 0x000000120d127210 */ /* 0x000fe20007ffe1ff */
[----:B------:R-:W-:Y:S03]  /*1010*/  BSSY.RECONVERGENT B2, `(.L_x_18) ;  /* 0x0000031000027945 */ /* 0x000fe60003800200 */
[----:B------:R-:W0:Y:S01]  /*1020*/  MUFU.RCP R0, R18 ;  /* 0x0000001200007308 */ /* 0x000e220000001000 */
[----:B------:R-:W-:-:S04]  /*1030*/  FADD.FTZ R13, -R18, -RZ ;  /* 0x800000ff120d7221 */ /* 0x000fc80000010100 */
[----:B0-----:R-:W-:-:S04]  /*1040*/  FFMA R17, R0, R13, 1 ;  /* 0x3f80000000117423 */ /* 0x001fc8000000000d */
[----:B------:R-:W-:-:S04]  /*1050*/  FFMA R0, R0, R17, R0 ;  /* 0x0000001100007223 */ /* 0x000fc80000000000 */
[----:B------:R-:W-:-:S04]  /*1060*/  FFMA R17, R0, UR4, RZ ;  /* 0x0000000400117c23 */ /* 0x000fc800080000ff */
[----:B------:R-:W-:-:S04]  /*1070*/  FFMA R20, R13, R17, UR4 ;  /* 0x000000040d147e23 */ /* 0x000fc80008000011 */
[----:B------:R-:W-:-:S04]  /*1080*/  FFMA R19, R0, R20, R17 ;  /* 0x0000001400137223 */ /* 0x000fc80000000011 */
[----:B------:R-:W-:-:S04]  /*1090*/  FFMA R20, R13, R19, UR4 ;  /* 0x000000040d147e23 */ /* 0x000fc80008000013 */
[----:B------:R-:W-:-:S05]  /*10a0*/  FFMA R13, R0, R20, R19 ;  /* 0x00000014000d7223 */ /* 0x000fca0000000013 */
[----:B------:R-:W-:-:S04]  /*10b0*/  SHF.R.U32.HI R17, RZ, 0x17, R13 ;  /* 0x00000017ff117819 */ /* 0x000fc8000001160d */
[----:B------:R-:W-:-:S05]  /*10c0*/  LOP3.LUT R17, R17, 0xff, RZ, 0xc0, !PT ;  /* 0x000000ff11117812 */ /* 0x000fca00078ec0ff */
[----:B------:R-:W-:-:S04]  /*10d0*/  IMAD.IADD R18, R17, 0x1, R16 ;  /* 0x0000000111127824 */ /* 0x000fc800078e0210 */
[----:B------:R-:W-:-:S05]  /*10e0*/  VIADD R15, R18, 0xffffffff ;  /* 0xffffffff120f7836 */ /* 0x000fca0000000000 */
[----:B------:R-:W-:-:S13]  /*10f0*/  ISETP.GE.U32.AND P0, PT, R15, 0xfe, PT ;  /* 0x000000fe0f00780c */ /* 0x000fda0003f06070 */
[----:B------:R-:W-:Y:S05]  /*1100*/  @!P0 BRA `(.L_x_19) ;  /* 0x0000000000808947 */ /* 0x000fea0003800000 */
[----:B------:R-:W-:-:S13]  /*1110*/  ISETP.GT.AND P0, PT, R18, 0xfe, PT ;  /* 0x000000fe1200780c */ /* 0x000fda0003f04270 */
[----:B------:R-:W-:Y:S05]  /*1120*/  @P0 BRA `(.L_x_20) ;  /* 0x00000000006c0947 */ /* 0x000fea0003800000 */
[----:B------:R-:W-:-:S13]  /*1130*/  ISETP.GE.AND P0, PT, R18, 0x1, PT ;  /* 0x000000011200780c */ /* 0x000fda0003f06270 */
[----:B------:R-:W-:Y:S05]  /*1140*/  @P0 BRA `(.L_x_21) ;  /* 0x0000000000740947 */ /* 0x000fea0003800000 */
[----:B------:R-:W-:Y:S02]  /*1150*/  ISETP.GE.AND P0, PT, R18, -0x18, PT ;  /* 0xffffffe81200780c */ /* 0x000fe40003f06270 */
[----:B------:R-:W-:-:S11]  /*1160*/  LOP3.LUT R13, R13, 0x80000000, RZ, 0xc0, !PT ;  /* 0x800000000d0d7812 */ /* 0x000fd600078ec0ff */
[----:B------:R-:W-:Y:S05]  /*1170*/  @!P0 BRA `(.L_x_21) ;  /* 0x0000000000688947 */ /* 0x000fea0003800000 */
[-CC-:B------:R-:W-:Y:S01]  /*1180*/  FFMA.RZ R15, R0, R20.reuse, R19.reuse ;  /* 0x00000014000f7223 */ /* 0x180fe2000000c013 */
[C---:B------:R-:W-:Y:S01]  /*1190*/  VIADD R17, R18.reuse, 0x20 ;  /* 0x0000002012117836 */ /* 0x040fe20000000000 */
[C---:B------:R-:W-:Y:S02]  /*11a0*/  ISETP.NE.AND P2, PT, R18.reuse, RZ, PT ;  /* 0x000000ff1200720c */ /* 0x040fe40003f45270 */
[----:B------:R-:W-:Y:S01]  /*11b0*/  ISETP.NE.AND P1, PT, R18, RZ, PT ;  /* 0x000000ff1200720c */ /* 0x000fe20003f25270 */
[----:B------:R-:W-:Y:S01]  /*11c0*/  IMAD.MOV R18, RZ, RZ, -R18 ;  /* 0x000000ffff127224 */ /* 0x000fe200078e0a12 */
[----:B------:R-:W-:Y:S01]  /*11d0*/  LOP3.LUT R16, R15, 0x7fffff, RZ, 0xc0, !PT ;  /* 0x007fffff0f107812 */ /* 0x000fe200078ec0ff */
[CCC-:B------:R-:W-:Y:S01]  /*11e0*/  FFMA.RP R15, R0.reuse, R20.reuse, R19.reuse ;  /* 0x00000014000f7223 */ /* 0x1c0fe20000008013 */
[----:B------:R-:W-:Y:S02]  /*11f0*/  FFMA.RM R0, R0, R20, R19 ;  /* 0x0000001400007223 */ /* 0x000fe40000004013 */
[----:B------:R-:W-:-:S03]  /*1200*/  LOP3.LUT R16, R16, 0x800000, RZ, 0xfc, !PT ;  /* 0x0080000010107812 */ /* 0x000fc600078efcff */
[----:B------:R-:W-:Y:S02]  /*1210*/  FSETP.NEU.FTZ.AND P0, PT, R15, R0, PT ;  /* 0x000000000f00720b */ /* 0x000fe40003f1d000 */
[----:B------:R-:W-:Y:S02]  /*1220*/  SHF.L.U32 R17, R16, R17, RZ ;  /* 0x0000001110117219 */ /* 0x000fe400000006ff */
[----:B------:R-:W-:Y:S02]  /*1230*/  SEL R15, R18, RZ, P2 ;  /* 0x000000ff120f7207 */ /* 0x000fe40001000000 */
[----:B------:R-:W-:Y:S02]  /*1240*/  ISETP.NE.AND P1, PT, R17, RZ, P1 ;  /* 0x000000ff1100720c */ /* 0x000fe40000f25270 */
[----:B------:R-:W-:Y:S02]  /*1250*/  SHF.R.U32.HI R15, RZ, R15, R16 ;  /* 0x0000000fff0f7219 */ /* 0x000fe40000011610 */
[----:B------:R-:W-:-:S02]  /*1260*/  PLOP3.LUT P0, PT, P0, P1, PT, 0xf8, 0x8f ;  /* 0x00000000008f781c */ /* 0x000fc40000703f70 */
[----:B------:R-:W-:Y:S02]  /*1270*/  SHF.R.U32.HI R17, RZ, 0x1, R15 ;  /* 0x00000001ff117819 */ /* 0x000fe4000001160f */
[----:B------:R-:W-:-:S04]  /*1280*/  SEL R0, RZ, 0x1, !P0 ;  /* 0x00000001ff007807 */ /* 0x000fc80004000000 */
[----:B------:R-:W-:-:S04]  /*1290*/  LOP3.LUT R0, R0, 0x1, R17, 0xf8, !PT ;  /* 0x0000000100007812 */ /* 0x000fc800078ef811 */
[----:B------:R-:W-:-:S05]  /*12a0*/  LOP3.LUT R0, R0, R15, RZ, 0xc0, !PT ;  /* 0x0000000f00007212 */ /* 0x000fca00078ec0ff */
[----:B------:R-:W-:-:S05]  /*12b0*/  IMAD.IADD R0, R17, 0x1, R0 ;  /* 0x0000000111007824 */ /* 0x000fca00078e0200 */
[----:B------:R-:W-:Y:S01]  /*12c0*/  LOP3.LUT R13, R0, R13, RZ, 0xfc, !PT ;  /* 0x0000000d000d7212 */ /* 0x000fe200078efcff */
[----:B------:R-:W-:Y:S06]  /*12d0*/  BRA `(.L_x_21) ;  /* 0x0000000000107947 */ /* 0x000fec0003800000 */
.L_x_20:
[----:B------:R-:W-:-:S04]  /*12e0*/  LOP3.LUT R13, R13, 0x80000000, RZ, 0xc0, !PT ;  /* 0x800000000d0d7812 */ /* 0x000fc800078ec0ff */
[----:B------:R-:W-:Y:S01]  /*12f0*/  LOP3.LUT R13, R13, 0x7f800000, RZ, 0xfc, !PT ;  /* 0x7f8000000d0d7812 */ /* 0x000fe200078efcff */
[----:B------:R-:W-:Y:S06]  /*1300*/  BRA `(.L_x_21) ;  /* 0x0000000000047947 */ /* 0x000fec0003800000 */
.L_x_19:
[----:B------:R-:W-:-:S07]  /*1310*/  IMAD R13, R16, 0x800000, R13 ;  /* 0x00800000100d7824 */ /* 0x000fce00078e020d */
.L_x_21:
[----:B------:R-:W-:Y:S05]  /*1320*/  BSYNC.RECONVERGENT B2 ;  /* 0x0000000000027941 */ /* 0x000fea0003800200 */
.L_x_18:
[----:B------:R-:W-:Y:S05]  /*1330*/  BRA `(.L_x_22) ;  /* 0x0000000000207947 */ /* 0x000fea0003800000 */
.L_x_17:
[----:B------:R-:W-:-:S04]  /*1340*/  LOP3.LUT R13, R18, 0x80000000, R13, 0x48, !PT ;  /* 0x80000000120d7812 */ /* 0x000fc800078e480d */
[----:B------:R-:W-:Y:S01]  /*1350*/  LOP3.LUT R13, R13, 0x7f800000, RZ, 0xfc, !PT ;  /* 0x7f8000000d0d7812 */ /* 0x000fe200078efcff */
[----:B------:R-:W-:Y:S06]  /*1360*/  BRA `(.L_x_22) ;  /* 0x0000000000147947 */ /* 0x000fec0003800000 */
.L_x_16:
[----:B------:R-:W-:Y:S01]  /*1370*/  LOP3.LUT R13, R18, 0x80000000, R13, 0x48, !PT ;  /* 0x80000000120d7812 */ /* 0x000fe200078e480d */
[----:B------:R-:W-:Y:S06]  /*1380*/  BRA `(.L_x_22) ;  /* 0x00000000000c7947 */ /* 0x000fec0003800000 */
.L_x_15:
[----:B------:R-:W0:Y:S01]  /*1390*/  MUFU.RSQ R13, -QNAN ;  /* 0xffc00000000d7908 */ /* 0x000e220000001400 */
[----:B------:R-:W-:Y:S05]  /*13a0*/  BRA `(.L_x_22) ;  /* 0x0000000000047947 */ /* 0x000fea0003800000 */
.L_x_14:
[----:B------:R-:W-:-:S07]  /*13b0*/  FADD.FTZ R13, R0, 127 ;  /* 0x42fe0000000d7421 */ /* 0x000fce0000010000 */
.L_x_22:
[----:B------:R-:W-:Y:S05]  /*13c0*/  BSYNC.RECONVERGENT B0 ;  /* 0x0000000000007941 */ /* 0x000fea0003800200 */
.L_x_11:
[----:B------:R-:W-:-:S04]  /*13d0*/  IMAD.MOV.U32 R15, RZ, RZ, 0x0 ;  /* 0x00000000ff0f7424 */ /* 0x000fc800078e00ff */
[----:B0-----:R-:W-:Y:S05]  /*13e0*/  RET.REL.NODEC R14 `(quantize_mmq_q8_1) ;  /* 0xffffffec0e047950 */ /* 0x001fea0003c3ffff */
.L_x_23:
[----:B------:R-:W-:-:S00]  /*13f0*/  BRA `(.L_x_23) ;  /* 0xfffffffc00fc7947 */ /* 0x000fc0000383ffff */
[----:B------:R-:W-:-:S00]  /*1400*/  NOP ;  /* 0x0000000000007918 */ /* 0x000fc00000000000 */
[----:B------:R-:W-:-:S00]  /*1410*/  NOP ;  /* 0x0000000000007918 */ /* 0x000fc00000000000 */
[----:B------:R-:W-:-:S00]  /*1420*/  NOP ;  /* 0x0000000000007918 */ /* 0x000fc00000000000 */
[----:B------:R-:W-:-:S00]  /*1430*/  NOP ;  /* 0x0000000000007918 */ /* 0x000fc00000000000 */
[----:B------:R-:W-:-:S00]  /*1440*/  NOP ;  /* 0x0000000000007918 */ /* 0x000fc00000000000 */
[----:B------:R-:W-:-:S00]  /*1450*/  NOP ;  /* 0x0000000000007918 */ /* 0x000fc00000000000 */
[----:B------:R-:W-:-:S00]  /*1460*/  NOP ;  /* 0x0000000000007918 */ /* 0x000fc00000000000 */
[----:B------:R-:W-:-:S00]  /*1470*/  NOP ;  /* 0x0000000000007918 */ /* 0x000fc00000000000 */
.L_x_3687:


//--------------------- .text.mul_mat_q40_stream_k_fixup_128_8_false --------------------------
	.section	.text.mul_mat_q40_stream_k_fixup_128_8_false,"ax",@progbits
	.align	128
        .global         mul_mat_q40_stream_k_fixup_128_8_false
        .type           mul_mat_q40_stream_k_fixup_128_8_false,@function
        .size           mul_mat_q40_stream_k_fixup_128_8_false,(.L_x_3689 - mul_mat_q40_stream_k_fixup_128_8_false)
        .other          mul_mat_q40_stream_k_fixup_128_8_false,@"STO_CUDA_ENTRY STV_DEFAULT"
mul_mat_q40_stream_k_fixup_128_8_false:
.text.mul_mat_q40_stream_k_fixup_128_8_false:
[----:B------:R-:W-:Y:S01]  /*0000*/  LDC R1, c[0x0][0x37c] ;  /* 0x0000df00ff017b82 */ /* 0x000fe20000000800 */
[----:B------:R-:W0:Y:S07]  /*0010*/  LDCU.64 UR6, c[0x0][0x3a0] ;  /* 0x00007400ff0677ac */ /* 0x000e2e0008000a00 */
[----:B------:R-:W1:Y:S01]  /*0020*/  S2UR UR16, SR_CTAID.X ;  /* 0x00000000001079c3 */ /* 0x000e620000002500 */
[----:B------:R-:W2:Y:S01]  /*0030*/  LDCU UR12, c[0x0][0x3a8] ;  /* 0x00007500ff0c77ac */ /* 0x000ea20008000800 */
[----:B------:R-:W3:Y:S01]  /*0040*/  LDCU UR13, c[0x0][0x3b0] ;  /* 0x00007600ff0d77ac */ /* 0x000ee20008000800 */
[----:B0-----:R-:W-:-:S02]  /*0050*/  USHF.R.S32.HI UR4, URZ, 0x1f, UR6 ;  /* 0x0000001fff047899 */ /* 0x001fc40008011406 */
[----:B------:R-:W-:Y:S02]  /*0060*/  UIADD3 UR5, UPT, UPT, UR7, 0x7f, URZ ;  /* 0x0000007f07057890 */ /* 0x000fe4000fffe0ff */
[----:B------:R-:W-:-:S04]  /*0070*/  ULEA.HI UR4, UR4, UR6, URZ, 0x5 ;  /* 0x0000000604047291 */ /* 0x000fc8000f8f28ff */
[----:B------:R-:W-:Y:S02]  /*0080*/  USHF.R.S32.HI UR6, URZ, 0x5, UR4 ;  /* 0x00000005ff067899 */ /* 0x000fe40008011404 */
[----:B------:R-:W-:Y:S02]  /*0090*/  USHF.R.S32.HI UR4, URZ, 0x1f, UR5 ;  /* 0x0000001fff047899 */ /* 0x000fe40008011405 */
[----:B------:R-:W-:Y:S02]  /*00a0*/  USHF.R.S32.HI UR7, URZ, 0x1f, UR6 ;  /* 0x0000001fff077899 */ /* 0x000fe40008011406 */
[----:B------:R-:W-:Y:S02]  /*00b0*/  ULEA.HI UR8, UR4, UR5, URZ, 0x7 ;  /* 0x0000000504087291 */ /* 0x000fe4000f8f38ff */
[----:B-1----:R-:W-:Y:S02]  /*00c0*/  UIMAD.WIDE.U32 UR4, UR6, UR16, URZ ;  /* 0x00000010060472a5 */ /* 0x002fe4000f8e00ff */
[----:B------:R-:W-:-:S02]  /*00d0*/  UIMAD UR9, UR7, UR16, URZ ;  /* 0x00000010070972a4 */ /* 0x000fc4000f8e02ff */
[----:B------:R-:W-:Y:S02]  /*00e0*/  USHF.R.S32.HI UR8, URZ, 0x7, UR8 ;  /* 0x00000007ff087899 */ /* 0x000fe40008011408 */
[----:B------:R-:W-:Y:S02]  /*00f0*/  UIADD3 UR5, UPT, UPT, UR5, UR9, URZ ;  /* 0x0000000905057290 */ /* 0x000fe4000fffe0ff */
[----:B------:R-:W-:Y:S02]  /*0100*/  USHF.R.S32.HI UR15, URZ, 0x1f, UR8 ;  /* 0x0000001fff0f7899 */ /* 0x000fe40008011408 */
[----:B------:R-:W-:Y:S02]  /*0110*/  UIMAD UR5, UR5, UR8, URZ ;  /* 0x00000008050572a4 */ /* 0x000fe4000f8e02ff */
[----:B------:R-:W-:Y:S02]  /*0120*/  UIMAD.WIDE.U32 UR10, UR4, UR8, URZ ;  /* 0x00000008040a72a5 */ /* 0x000fe4000f8e00ff */
[----:B------:R-:W-:-:S02]  /*0130*/  UIMAD UR5, UR15, UR4, UR5 ;  /* 0x000000040f0572a4 */ /* 0x000fc4000f8e0205 */
[----:B--2---:R-:W-:Y:S02]  /*0140*/  UIADD3 UR4, UPT, UPT, UR12, 0x7f, URZ ;  /* 0x0000007f0c047890 */ /* 0x004fe4000fffe0ff */
[----:B------:R-:W-:Y:S02]  /*0150*/  UIADD3 UR9, UPT, UPT, UR11, UR5, URZ ;  /* 0x000000050b097290 */ /* 0x000fe4000fffe0ff */
[----:B------:R-:W-:Y:S02]  /*0160*/  USHF.R.S32.HI UR5, URZ, 0x1f, UR4 ;  /* 0x0000001fff057899 */ /* 0x000fe40008011404 */
[----:B---3--:R-:W-:Y:S02]  /*0170*/  USHF.R.S32.HI UR14, URZ, 0x1f, UR13 ;  /* 0x0000001fff0e7899 */ /* 0x008fe4000801140d */
[----:B------:R-:W-:Y:S02]  /*0180*/  UIMAD UR11, UR9, UR13, URZ ;  /* 0x0000000d090b72a4 */ /* 0x000fe4000f8e02ff */
[----:B------:R-:W-:-:S02]  /*0190*/  ULEA.HI UR9, UR5, UR4, URZ, 0x7 ;  /* 0x0000000405097291 */ /* 0x000fc4000f8f38ff */
[----:B------:R-:W-:Y:S02]  /*01a0*/  UIMAD.WIDE.U32 UR4, UR10, UR13, URZ ;  /* 0x0000000d0a0472a5 */ /* 0x000fe4000f8e00ff */
[----:B------:R-:W-:Y:S02]  /*01b0*/  UIMAD UR11, UR14, UR10, UR11 ;  /* 0x0000000a0e0b72a4 */ /* 0x000fe4000f8e020b */
[----:B------:R-:W-:Y:S02]  /*01c0*/  USHF.R.S32.HI UR9, URZ, 0x7, UR9 ;  /* 0x00000007ff097899 */ /* 0x000fe40008011409 */
[----:B------:R-:W-:Y:S02]  /*01d0*/  UIADD3 UR5, UPT, UPT, UR5, UR11, URZ ;  /* 0x0000000b05057290 */ /* 0x000fe4000fffe0ff */
[----:B------:R-:W-:Y:S02]  /*01e0*/  USHF.R.S32.HI UR18, URZ, 0x1f, UR9 ;  /* 0x0000001fff127899 */ /* 0x000fe40008011409 */
[----:B------:R-:W-:-:S02]  /*01f0*/  UIMAD UR5, UR5, UR9, URZ ;  /* 0x00000009050572a4 */ /* 0x000fc4000f8e02ff */
[----:B------:R-:W-:Y:S02]  /*0200*/  UIMAD.WIDE.U32 UR12, UR4, UR9, URZ ;  /* 0x00000009040c72a5 */ /* 0x000fe4000f8e00ff */
[----:B------:R-:W-:Y:S01]  /*0210*/  UIMAD UR4, UR18, UR4, UR5 ;  /* 0x00000004120472a4 */ /* 0x000fe2000f8e0205 */
[----:B------:R-:W0:Y:S03]  /*0220*/  LDCU UR10, c[0x0][0x370] ;  /* 0x00006e00ff0a77ac */ /* 0x000e260008000800 */
[----:B------:R-:W-:-:S04]  /*0230*/  UIADD3 UR4, UPT, UPT, UR13, UR4, URZ ;  /* 0x000000040d047290 */ /* 0x000fc8000fffe0ff */
[----:B------:R-:W-:-:S09]  /*0240*/  UISETP.NE.U32.AND UP0, UPT, UR4, URZ, UPT ;  /* 0x000000ff0400728c */ /* 0x000fd2000bf05070 */
[----:B------:R-:W-:Y:S05]  /*0250*/  BRA.U UP0, `(.L_x_24) ;  /* 0x0000000100587547 */ /* 0x000fea000b800000 */
[----:B0-----:R-:W0:Y:S01]  /*0260*/  I2F.U32.RP R0, UR10 ;  /* 0x0000000a00007d06 */ /* 0x001e220008209000 */
[----:B------:R-:W-:Y:S01]  /*0270*/  UMOV UR4, URZ ;  /* 0x000000ff00047c82 */ /* 0x000fe20008000000 */
[----:B------:R-:W-:Y:S01]  /*0280*/  UISETP.NE.U32.AND UP2, UPT, UR10, URZ, UPT ;  /* 0x000000ff0a00728c */ /* 0x000fe2000bf45070 */
[----:B------:R-:W-:-:S05]  /*0290*/  IMAD.MOV.U32 R3, RZ, RZ, RZ ;  /* 0x000000ffff037224 */ /* 0x000fca00078e00ff */
[----:B0-----:R-:W0:Y:S02]  /*02a0*/  MUFU.RCP R0, R0 ;  /* 0x0000000000007308 */ /* 0x001e240000001000 */
[----:B0-----:R-:W-:-:S06]  /*02b0*/  VIADD R2, R0, 0xffffffe ;  /* 0x0ffffffe00027836 */ /* 0x001fcc0000000000 */
[----:B------:R-:W0:Y:S02]  /*02c0*/  F2I.FTZ.U32.TRUNC.NTZ R2, R2 ;  /* 0x0000000200027305 */ /* 0x000e24000021f000 */
[----:B0-----:R-:W-:-:S13]  /*02d0*/  R2UR UR5, R2 ;  /* 0x00000000020572ca */ /* 0x001fda00000e0000 */
[----:B------:R-:W-:-:S04]  /*02e0*/  UIADD3 UR11, UPT, UPT, URZ, -UR5, URZ ;  /* 0x80000005ff0b7290 */ /* 0x000fc8000fffe0ff */
[----:B------:R-:W-:-:S04]  /*02f0*/  UIMAD UR11, UR11, UR10, URZ ;  /* 0x0000000a0b0b72a4 */ /* 0x000fc8000f8e02ff */
[----:B------:R-:W-:-:S04]  /*0300*/  UIMAD.WIDE.U32 UR4, UR5, UR11, UR4 ;  /* 0x0000000b050472a5 */ /* 0x000fc8000f8e0004 */
[----:B------:R-:W-:-:S04]  /*0310*/  UIMAD.WIDE.U32 UR4, UR5, UR12, URZ ;  /* 0x0000000c050472a5 */ /* 0x000fc8000f8e00ff */
[----:B------:R-:W-:-:S04]  /*0320*/  UIADD3 UR4, UPT, UPT, -UR5, URZ, URZ ;  /* 0x000000ff05047290 */ /* 0x000fc8000fffe1ff */
[----:B------:R-:W-:-:S04]  /*0330*/  UIMAD UR12, UR10, UR4, UR12 ;  /* 0x000000040a0c72a4 */ /* 0x000fc8000f8e020c */
[----:B------:R-:W-:-:S11]  /*0340*/  UISETP.GE.U32.AND UP0, UPT, UR12, UR10, UPT ;  /* 0x0000000a0c00728c */ /* 0x000fd6000bf06070 */
[----:B------:R-:W-:Y:S02]  /*0350*/  @UP0 UIADD3 UR12, UPT, UPT, UR12, -UR10, URZ ;  /* 0x8000000a0c0c0290 */ /* 0x000fe4000fffe0ff */
[----:B------:R-:W-:Y:S02]  /*0360*/  @UP0 UIADD3 UR5, UPT, UPT, UR5, 0x1, URZ ;  /* 0x0000000105050890 */ /* 0x000fe4000fffe0ff */
[----:B------:R-:W-:-:S11]  /*0370*/  UISETP.GE.U32.AND UP1, UPT, UR12, UR10, UPT ;  /* 0x0000000a0c00728c */ /* 0x000fd6000bf26070 */
[----:B------:R-:W-:Y:S02]  /*0380*/  @UP1 UIADD3 UR5, UPT, UPT, UR5, 0x1, URZ ;  /* 0x0000000105051890 */ /* 0x000fe4000fffe0ff */
[----:B------:R-:W-:-:S06]  /*0390*/  @!UP2 ULOP3.LUT UR5, URZ, UR10, URZ, 0x33, !UPT ;  /* 0x0000000aff05a292 */ /* 0x000fcc000f8e33ff */
[----:B------:R-:W-:Y:S01]  /*03a0*/  IMAD.U32 R2, RZ, RZ, UR5 ;  /* 0x00000005ff027e24 */ /* 0x000fe2000f8e00ff */
[----:B------:R-:W-:Y:S06]  /*03b0*/  BRA `(.L_x_25) ;  /* 0x0000000000247947 */ /* 0x000fec0003800000 */
.L_x_24:
[----:B------:R-:W-:Y:S01]  /*03c0*/  IMAD.U32 R48, RZ, RZ, UR12 ;  /* 0x0000000cff307e24 */ /* 0x000fe2000f8e00ff */
[----:B------:R-:W-:Y:S01]  /*03d0*/  MOV R78, 0x430 ;  /* 0x00000430004e7802 */ /* 0x000fe20000000f00 */
[----:B------:R-:W-:Y:S01]  /*03e0*/  IMAD.U32 R49, RZ, RZ, UR13 ;  /* 0x0000000dff317e24 */ /* 0x000fe2000f8e00ff */
[----:B------:R-:W-:Y:S01]  /*03f0*/  UMOV UR5, URZ ;  /* 0x000000ff00057c82 */ /* 0x000fe20008000000 */
[----:B------:R-:W-:Y:S01]  /*0400*/  IMAD.U32 R77, RZ, RZ, UR4 ;  /* 0x00000004ff4d7e24 */ /* 0x000fe2000f8e00ff */
[----:B0-----:R-:W-:-:S06]  /*0410*/  UMOV UR4, UR10 ;  /* 0x0000000a00047c82 */ /* 0x001fcc0008000000 */
[----:B------:R-:W-:Y:S05]  /*0420*/  CALL.REL.NOINC `($__internal_2_$__cuda_sm20_div_s64) ;  /* 0x0000007400807944 */ /* 0x000fea0003c00000 */
[----:B------:R-:W-:Y:S02]  /*0430*/  IMAD.MOV.U32 R2, RZ, RZ, R52 ;  /* 0x000000ffff027224 */ /* 0x000fe400078e0034 */
[----:B------:R-:W-:-:S07]  /*0440*/  IMAD.MOV.U32 R3, RZ, RZ, R49 ;  /* 0x000000ffff037224 */ /* 0x000fce00078e0031 */
.L_x_25:
[----:B------:R-:W-:Y:S01]  /*0450*/  UIADD3 UR11, UPT, UPT, UR16, 0x1, URZ ;  /* 0x00000001100b7890 */ /* 0x000fe2000fffe0ff */
[----:B------:R-:W0:Y:S03]  /*0460*/  LDCU UR17, c[0x0][0x3b0] ;  /* 0x00007600ff1177ac */ /* 0x000e260008000800 */
[----:B------:R-:W-:Y:S02]  /*0470*/  UIMAD.WIDE.U32 UR4, UR6, UR11, URZ ;  /* 0x0000000b060472a5 */ /* 0x000fe4000f8e00ff */
[----:B------:R-:W-:Y:S02]  /*0480*/  UIMAD UR11, UR7, UR11, URZ ;  /* 0x0000000b070b72a4 */ /* 0x000fe4000f8e02ff */
[----:B------:R-:W-:Y:S02]  /*0490*/  UIMAD.WIDE.U32 UR12, UR4, UR8, URZ ;  /* 0x00000008040c72a5 */ /* 0x000fe4000f8e00ff */
[----:B------:R-:W-:-:S04]  /*04a0*/  UIADD3 UR5, UPT, UPT, UR5, UR11, URZ ;  /* 0x0000000b05057290 */ /* 0x000fc8000fffe0ff */
[----:B------:R-:W-:-:S04]  /*04b0*/  UIMAD UR5, UR5, UR8, URZ ;  /* 0x00000008050572a4 */ /* 0x000fc8000f8e02ff */
[----:B------:R-:W-:-:S04]  /*04c0*/  UIMAD UR4, UR15, UR4, UR5 ;  /* 0x000000040f0472a4 */ /* 0x000fc8000f8e0205 */
[----:B------:R-:W-:-:S04]  /*04d0*/  UIADD3 UR4, UPT, UPT, UR13, UR4, URZ ;  /* 0x000000040d047290 */ /* 0x000fc8000fffe0ff */
[----:B0-----:R-:W-:Y:S02]  /*04e0*/  UIMAD UR11, UR4, UR17, URZ ;  /* 0x00000011040b72a4 */ /* 0x001fe4000f8e02ff */
[----:B------:R-:W-:Y:S02]  /*04f0*/  UIMAD.WIDE.U32 UR4, UR12, UR17, URZ ;  /* 0x000000110c0472a5 */ /* 0x000fe4000f8e00ff */
[----:B------:R-:W-:Y:S02]  /*0500*/  UIMAD UR11, UR14, UR12, UR11 ;  /* 0x0000000c0e0b72a4 */ /* 0x000fe4000f8e020b */
[----:B------:R-:W-:Y:S02]  /*0510*/  UIMAD.WIDE.U32 UR12, UR4, UR9, URZ ;  /* 0x00000009040c72a5 */ /* 0x000fe4000f8e00ff */
[----:B------:R-:W-:-:S04]  /*0520*/  UIADD3 UR5, UPT, UPT, UR5, UR11, URZ ;  /* 0x0000000b05057290 */ /* 0x000fc8000fffe0ff */
[----:B------:R-:W-:-:S04]  /*0530*/  UIMAD UR5, UR5, UR9, URZ ;  /* 0x00000009050572a4 */ /* 0x000fc8000f8e02ff */
[----:B------:R-:W-:-:S04]  /*0540*/  UIMAD UR4, UR18, UR4, UR5 ;  /* 0x00000004120472a4 */ /* 0x000fc8000f8e0205 */
[----:B------:R-:W-:-:S04]  /*0550*/  UIADD3 UR4, UPT, UPT, UR13, UR4, URZ ;  /* 0x000000040d047290 */ /* 0x000fc8000fffe0ff */
[----:B------:R-:W-:-:S09]  /*0560*/  UISETP.NE.U32.AND UP0, UPT, UR4, URZ, UPT ;  /* 0x000000ff0400728c */ /* 0x000fd2000bf05070 */
[----:B------:R-:W-:Y:S05]  /*0570*/  BRA.U UP0, `(.L_x_26) ;  /* 0x0000000100587547 */ /* 0x000fea000b800000 */
[----:B------:R-:W0:Y:S01]  /*0580*/  I2F.U32.RP R0, UR10 ;  /* 0x0000000a00007d06 */ /* 0x000e220008209000 */
        /* <DEDUP_REMOVED lines=21> */
.L_x_26:
[----:B------:R-:W-:Y:S01]  /*06e0*/  IMAD.U32 R48, RZ, RZ, UR12 ;  /* 0x0000000cff307e24 */ /* 0x000fe2000f8e00ff */
[----:B------:R-:W-:Y:S01]  /*06f0*/  MOV R78, 0x750 ;  /* 0x00000750004e7802 */ /* 0x000fe20000000f00 */
[----:B------:R-:W-:Y:S01]  /*0700*/  IMAD.U32 R49, RZ, RZ, UR13 ;  /* 0x0000000dff317e24 */ /* 0x000fe2000f8e00ff */
[----:B------:R-:W-:Y:S01]  /*0710*/  UMOV UR5, URZ ;  /* 0x000000ff00057c82 */ /* 0x000fe20008000000 */
[----:B------:R-:W-:Y:S01]  /*0720*/  IMAD.U32 R77, RZ, RZ, UR4 ;  /* 0x00000004ff4d7e24 */ /* 0x000fe2000f8e00ff */
[----:B------:R-:W-:-:S06]  /*0730*/  UMOV UR4, UR10 ;  /* 0x0000000a00047c82 */ /* 0x000fcc0008000000 */
[----:B------:R-:W-:Y:S05]  /*0740*/  CALL.REL.NOINC `($__internal_2_$__cuda_sm20_div_s64) ;  /* 0x0000007000b87944 */ /* 0x000fea0003c00000 */
[----:B------:R-:W-:Y:S02]  /*0750*/  IMAD.MOV.U32 R4, RZ, RZ, R52 ;  /* 0x000000ffff047224 */ /* 0x000fe400078e0034 */
[----:B------:R-:W-:-:S07]  /*0760*/  IMAD.MOV.U32 R5, RZ, RZ, R49 ;  /* 0x000000ffff057224 */ /* 0x000fce00078e0031 */
.L_x_27:
[----:B------:R-:W-:-:S04]  /*0770*/  LOP3.LUT R0, R3, UR7, RZ, 0xfc, !PT ;  /* 0x0000000703007c12 */ /* 0x000fc8000f8efcff */
[----:B------:R-:W-:-:S13]  /*0780*/  ISETP.NE.U32.AND P0, PT, R0, RZ, PT ;  /* 0x000000ff0000720c */ /* 0x000fda0003f05070 */
[----:B------:R-:W-:Y:S05]  /*0790*/  @P0 BRA `(.L_x_28) ;  /* 0x0000000000480947 */ /* 0x000fea0003800000 */
[----:B------:R-:W0:Y:S01]  /*07a0*/  I2F.U32.RP R0, UR6 ;  /* 0x0000000600007d06 */ /* 0x000e220008209000 */
[----:B------:R-:W-:Y:S01]  /*07b0*/  IMAD R9, RZ, RZ, -UR6 ;  /* 0x80000006ff097e24 */ /* 0x000fe2000f8e02ff */
[----:B------:R-:W-:-:S06]  /*07c0*/  ISETP.NE.U32.AND P1, PT, RZ, UR6, PT ;  /* 0x00000006ff007c0c */ /* 0x000fcc000bf25070 */
[----:B0-----:R-:W0:Y:S02]  /*07d0*/  MUFU.RCP R0, R0 ;  /* 0x0000000000007308 */ /* 0x001e240000001000 */
[----:B0-----:R-:W-:-:S06]  /*07e0*/  VIADD R6, R0, 0xffffffe ;  /* 0x0ffffffe00067836 */ /* 0x001fcc0000000000 */
[----:B------:R0:W1:Y:S02]  /*07f0*/  F2I.FTZ.U32.TRUNC.NTZ R7, R6 ;  /* 0x0000000600077305 */ /* 0x000064000021f000 */
[----:B0-----:R-:W-:Y:S02]  /*0800*/  IMAD.MOV.U32 R6, RZ, RZ, RZ ;  /* 0x000000ffff067224 */ /* 0x001fe400078e00ff */
[----:B-1----:R-:W-:-:S04]  /*0810*/  IMAD R9, R9, R7, RZ ;  /* 0x0000000709097224 */ /* 0x002fc800078e02ff */
[----:B------:R-:W-:-:S06]  /*0820*/  IMAD.HI.U32 R7, R7, R9, R6 ;  /* 0x0000000907077227 */ /* 0x000fcc00078e0006 */
[----:B------:R-:W-:-:S04]  /*0830*/  IMAD.HI.U32 R7, R7, R2, RZ ;  /* 0x0000000207077227 */ /* 0x000fc800078e00ff */
[----:B------:R-:W-:-:S04]  /*0840*/  IMAD.MOV R7, RZ, RZ, -R7 ;  /* 0x000000ffff077224 */ /* 0x000fc800078e0a07 */
[----:B------:R-:W-:-:S05]  /*0850*/  IMAD R7, R7, UR6, R2 ;  /* 0x0000000607077c24 */ /* 0x000fca000f8e0202 */
[----:B------:R-:W-:-:S13]  /*0860*/  ISETP.GE.U32.AND P0, PT, R7, UR6, PT ;  /* 0x0000000607007c0c */ /* 0x000fda000bf06070 */
[----:B------:R-:W-:-:S05]  /*0870*/  @P0 VIADD R7, R7, -UR6 ;  /* 0x8000000607070c36 */ /* 0x000fca0008000000 */
[----:B------:R-:W-:-:S13]  /*0880*/  ISETP.GE.U32.AND P0, PT, R7, UR6, PT ;  /* 0x0000000607007c0c */ /* 0x000fda000bf06070 */
[----:B------:R-:W-:Y:S01]  /*0890*/  @P0 VIADD R7, R7, -UR6 ;  /* 0x8000000607070c36 */ /* 0x000fe20008000000 */
[----:B------:R-:W-:Y:S01]  /*08a0*/  @!P1 LOP3.LUT R7, RZ, UR6, RZ, 0x33, !PT ;  /* 0x00000006ff079c12 */ /* 0x000fe2000f8e33ff */
[----:B------:R-:W-:Y:S06]  /*08b0*/  BRA `(.L_x_29) ;  /* 0x0000000000147947 */ /* 0x000fec0003800000 */
.L_x_28:
[----:B------:R-:W-:Y:S01]  /*08c0*/  IMAD.MOV.U32 R86, RZ, RZ, R2 ;  /* 0x000000ffff567224 */ /* 0x000fe200078e0002 */
[----:B------:R-:W-:Y:S01]  /*08d0*/  MOV R78, 0x900 ;  /* 0x00000900004e7802 */ /* 0x000fe20000000f00 */
[----:B------:R-:W-:-:S07]  /*08e0*/  IMAD.MOV.U32 R77, RZ, RZ, R3 ;  /* 0x000000ffff4d7224 */ /* 0x000fce00078e0003 */
[----:B------:R-:W-:Y:S05]  /*08f0*/  CALL.REL.NOINC `($__internal_3_$__cuda_sm20_rem_s64) ;  /* 0x00000074009c7944 */ /* 0x000fea0003c00000 */
[----:B------:R-:W-:-:S07]  /*0900*/  IMAD.MOV.U32 R7, RZ, RZ, R52 ;  /* 0x000000ffff077224 */ /* 0x000fce00078e0034 */
.L_x_29:
[----:B------:R-:W-:Y:S02]  /*0910*/  SHF.R.S32.HI R0, RZ, 0x1f, R7 ;  /* 0x0000001fff007819 */ /* 0x000fe40000011407 */
[----:B------:R-:W-:Y:S02]  /*0920*/  LOP3.LUT R6, R5, UR7, RZ, 0xfc, !PT ;  /* 0x0000000705067c12 */ /* 0x000fe4000f8efcff */
[----:B------:R-:W-:Y:S02]  /*0930*/  LEA.HI R0, R0, R7, RZ, 0x3 ;  /* 0x0000000700007211 */ /* 0x000fe400078f18ff */
[----:B------:R-:W-:Y:S02]  /*0940*/  ISETP.NE.U32.AND P0, PT, R6, RZ, PT ;  /* 0x000000ff0600720c */ /* 0x000fe40003f05070 */
[----:B------:R-:W-:-:S05]  /*0950*/  LOP3.LUT R0, R0, 0xfffffff8, RZ, 0xc0, !PT ;  /* 0xfffffff800007812 */ /* 0x000fca00078ec0ff */
[----:B------:R-:W-:-:S05]  /*0960*/  IMAD.IADD R7, R7, 0x1, -R0 ;  /* 0x0000000107077824 */ /* 0x000fca00078e0a00 */
[----:B------:R-:W-:Y:S02]  /*0970*/  IADD3 R42, P1, PT, -R7, R2, RZ ;  /* 0x00000002072a7210 */ /* 0x000fe40007f3e1ff */
[----:B------:R-:W-:-:S05]  /*0980*/  SHF.R.S32.HI R7, RZ, 0x1f, R7 ;  /* 0x0000001fff077819 */ /* 0x000fca0000011407 */
[----:B------:R-:W-:Y:S01]  /*0990*/  IMAD.X R43, R3, 0x1, ~R7, P1 ;  /* 0x00000001032b7824 */ /* 0x000fe200008e0e07 */
[----:B------:R-:W-:Y:S06]  /*09a0*/  @P0 BRA `(.L_x_30) ;  /* 0x0000000000480947 */ /* 0x000fec0003800000 */
        /* <DEDUP_REMOVED lines=18> */
.L_x_30:
[----:B------:R-:W-:Y:S01]  /*0ad0*/  IMAD.MOV.U32 R86, RZ, RZ, R4 ;  /* 0x000000ffff567224 */ /* 0x000fe200078e0004 */
[----:B------:R-:W-:Y:S01]  /*0ae0*/  MOV R78, 0xb10 ;  /* 0x00000b10004e7802 */ /* 0x000fe20000000f00 */
[----:B------:R-:W-:-:S07]  /*0af0*/  IMAD.MOV.U32 R77, RZ, RZ, R5 ;  /* 0x000000ffff4d7224 */ /* 0x000fce00078e0005 */
[----:B------:R-:W-:Y:S05]  /*0b00*/  CALL.REL.NOINC `($__internal_3_$__cuda_sm20_rem_s64) ;  /* 0x0000007400187944 */ /* 0x000fea0003c00000 */
[----:B------:R-:W-:-:S07]  /*0b10*/  IMAD.MOV.U32 R0, RZ, RZ, R52 ;  /* 0x000000ffff007224 */ /* 0x000fce00078e0034 */
.L_x_31:
        /* <DEDUP_REMOVED lines=12> */
[----:B------:R-:W-:Y:S01]  /*0be0*/  ISETP.NE.U32.AND P2, PT, RZ, UR6, PT ;  /* 0x00000006ff007c0c */ /* 0x000fe2000bf45070 */
[----:B------:R-:W-:-:S05]  /*0bf0*/  IMAD.MOV.U32 R45, RZ, RZ, RZ ;  /* 0x000000ffff2d7224 */ /* 0x000fca00078e00ff */
        /* <DEDUP_REMOVED lines=10> */
[----:B------:R-:W-:Y:S02]  /*0ca0*/  @P0 VIADD R0, R0, -UR6 ;  /* 0x8000000600000c36 */ /* 0x000fe40008000000 */
[----:B------:R-:W-:-:S03]  /*0cb0*/  @P0 VIADD R44, R44, 0x1 ;  /* 0x000000012c2c0836 */ /* 0x000fc60000000000 */
[----:B------:R-:W-:Y:S01]  /*0cc0*/  ISETP.GE.U32.AND P1, PT, R0, UR6, PT ;  /* 0x0000000600007c0c */ /* 0x000fe2000bf26070 */
[----:B------:R-:W-:-:S12]  /*0cd0*/  IMAD.MOV.U32 R0, RZ, RZ, RZ ;  /* 0x000000ffff007224 */ /* 0x000fd800078e00ff */
[----:B------:R-:W-:Y:S01]  /*0ce0*/  @P1 VIADD R44, R44, 0x1 ;  /* 0x000000012c2c1836 */ /* 0x000fe20000000000 */
[----:B------:R-:W-:-:S05]  /*0cf0*/  @!P2 LOP3.LUT R44, RZ, UR6, RZ, 0x33, !PT ;  /* 0x00000006ff2cac12 */ /* 0x000fca000f8e33ff */
[----:B------:R-:W-:-:S04]  /*0d00*/  IMAD.MOV R7, RZ, RZ, -R44 ;  /* 0x000000ffff077224 */ /* 0x000fc800078e0a2c */
[----:B------:R-:W-:Y:S01]  /*0d10*/  IMAD R2, R7, UR6, R42 ;  /* 0x0000000607027c24 */ /* 0x000fe2000f8e022a */
[----:B------:R-:W-:Y:S06]  /*0d20*/  BRA `(.L_x_33) ;  /* 0x00000000003c7947 */ /* 0x000fec0003800000 */
.L_x_32:
[----:B------:R-:W-:Y:S01]  /*0d30*/  IMAD.MOV.U32 R48, RZ, RZ, R42 ;  /* 0x000000ffff307224 */ /* 0x000fe200078e002a */
[----:B------:R-:W-:Y:S01]  /*0d40*/  MOV R78, 0xd90 ;  /* 0x00000d90004e7802 */ /* 0x000fe20000000f00 */
[----:B------:R-:W-:Y:S01]  /*0d50*/  IMAD.MOV.U32 R77, RZ, RZ, R43 ;  /* 0x000000ffff4d7224 */ /* 0x000fe200078e002b */
[----:B------:R-:W-:Y:S01]  /*0d60*/  UMOV UR4, UR6 ;  /* 0x0000000600047c82 */ /* 0x000fe20008000000 */
[----:B------:R-:W-:-:S05]  /*0d70*/  UMOV UR5, UR7 ;  /* 0x0000000700057c82 */ /* 0x000fca0008000000 */
[----:B------:R-:W-:Y:S05]  /*0d80*/  CALL.REL.NOINC `($__internal_2_$__cuda_sm20_div_s64) ;  /* 0x0000006c00287944 */ /* 0x000fea0003c00000 */
[----:B------:R-:W-:Y:S01]  /*0d90*/  IADD3 R9, P0, PT, RZ, -R52, RZ ;  /* 0x80000034ff097210 */ /* 0x000fe20007f1e0ff */
[----:B------:R-:W-:Y:S02]  /*0da0*/  IMAD.MOV.U32 R44, RZ, RZ, R52 ;  /* 0x000000ffff2c7224 */ /* 0x000fe400078e0034 */
[--C-:B------:R-:W-:Y:S02]  /*0db0*/  IMAD.MOV.U32 R45, RZ, RZ, R49.reuse ;  /* 0x000000ffff2d7224 */ /* 0x100fe400078e0031 */
[----:B------:R-:W-:Y:S02]  /*0dc0*/  IMAD.X R0, RZ, RZ, ~R49, P0 ;  /* 0x000000ffff007224 */ /* 0x000fe400000e0e31 */
[----:B------:R-:W-:-:S04]  /*0dd0*/  IMAD.WIDE.U32 R6, R9, UR6, R42 ;  /* 0x0000000609067c25 */ /* 0x000fc8000f8e002a */
[----:B------:R-:W-:Y:S02]  /*0de0*/  IMAD R0, R0, UR6, RZ ;  /* 0x0000000600007c24 */ /* 0x000fe4000f8e02ff */
[----:B------:R-:W-:Y:S02]  /*0df0*/  IMAD.MOV.U32 R2, RZ, RZ, R6 ;  /* 0x000000ffff027224 */ /* 0x000fe400078e0006 */
[----:B------:R-:W-:-:S04]  /*0e00*/  IMAD R9, R9, UR7, R0 ;  /* 0x0000000709097c24 */ /* 0x000fc8000f8e0200 */
[----:B------:R-:W-:-:S07]  /*0e10*/  IMAD.IADD R0, R7, 0x1, R9 ;  /* 0x0000000107007824 */ /* 0x000fce00078e0209 */
.L_x_33:
[----:B------:R-:W-:-:S04]  /*0e20*/  LOP3.LUT R8, R5, UR7, RZ, 0xfc, !PT ;  /* 0x0000000705087c12 */ /* 0x000fc8000f8efcff */
[----:B------:R-:W-:-:S13]  /*0e30*/  ISETP.NE.AND.EX P0, PT, R8, RZ, PT, !PT ;  /* 0x000000ff0800720c */ /* 0x000fda0003f053f0 */
[----:B------:R-:W-:Y:S05]  /*0e40*/  @P0 BRA `(.L_x_34) ;  /* 0x0000000000500947 */ /* 0x000fea0003800000 */
        /* <DEDUP_REMOVED lines=16> */
[----:B------:R-:W-:-:S13]  /*0f50*/  ISETP.GE.U32.AND P1, PT, R4, UR6, PT ;  /* 0x0000000604007c0c */ /* 0x000fda000bf26070 */
[----:B------:R-:W-:Y:S01]  /*0f60*/  @P1 VIADD R48, R48, 0x1 ;  /* 0x0000000130301836 */ /* 0x000fe20000000000 */
[----:B------:R-:W-:Y:S01]  /*0f70*/  @!P2 LOP3.LUT R48, RZ, UR6, RZ, 0x33, !PT ;  /* 0x00000006ff30ac12 */ /* 0x000fe2000f8e33ff */
[----:B------:R-:W-:Y:S06]  /*0f80*/  BRA `(.L_x_35) ;  /* 0x00000000001c7947 */ /* 0x000fec0003800000 */
.L_x_34:
[----:B------:R-:W-:Y:S01]  /*0f90*/  IMAD.MOV.U32 R48, RZ, RZ, R3 ;  /* 0x000000ffff307224 */ /* 0x000fe200078e0003 */
[----:B------:R-:W-:Y:S01]  /*0fa0*/  MOV R78, 0xff0 ;  /* 0x00000ff0004e7802 */ /* 0x000fe20000000f00 */
[----:B------:R-:W-:Y:S01]  /*0fb0*/  IMAD.MOV.U32 R77, RZ, RZ, R5 ;  /* 0x000000ffff4d7224 */ /* 0x000fe200078e0005 */
[----:B------:R-:W-:Y:S01]  /*0fc0*/  UMOV UR4, UR6 ;  /* 0x0000000600047c82 */ /* 0x000fe20008000000 */
[----:B------:R-:W-:-:S05]  /*0fd0*/  UMOV UR5, UR7 ;  /* 0x0000000700057c82 */ /* 0x000fca0008000000 */
[----:B------:R-:W-:Y:S05]  /*0fe0*/  CALL.REL.NOINC `($__internal_2_$__cuda_sm20_div_s64) ;  /* 0x0000006800907944 */ /* 0x000fea0003c00000 */
[----:B------:R-:W-:-:S07]  /*0ff0*/  IMAD.MOV.U32 R48, RZ, RZ, R52 ;  /* 0x000000ffff307224 */ /* 0x000fce00078e0034 */
.L_x_35:
[----:B------:R-:W-:Y:S02]  /*1000*/  ISETP.NE.U32.AND P1, PT, R44, R48, PT ;  /* 0x000000302c00720c */ /* 0x000fe40003f25070 */
[----:B------:R-:W-:Y:S02]  /*1010*/  PLOP3.LUT P0, PT, PT, PT, PT, 0x8, 0x80 ;  /* 0x000000000080781c */ /* 0x000fe40003f0e170 */
[----:B------:R-:W-:-:S13]  /*1020*/  ISETP.NE.AND.EX P1, PT, R45, R49, PT, P1 ;  /* 0x000000312d00720c */ /* 0x000fda0003f25310 */
[----:B------:R-:W-:Y:S05]  /*1030*/  @P1 BRA `(.L_x_36) ;  /* 0x0000000000701947 */ /* 0x000fea0003800000 */
[----:B------:R-:W-:-:S13]  /*1040*/  ISETP.NE.AND.EX P0, PT, R8, RZ, PT, !PT ;  /* 0x000000ff0800720c */ /* 0x000fda0003f053f0 */
        /* <DEDUP_REMOVED lines=17> */
[----:B------:R-:W-:-:S04]  /*1160*/  @!P1 LOP3.LUT R8, RZ, UR6, RZ, 0x33, !PT ;  /* 0x00000006ff089c12 */ /* 0x000fc8000f8e33ff */
[----:B------:R-:W-:-:S04]  /*1170*/  ISETP.NE.U32.AND P0, PT, R8, RZ, PT ;  /* 0x000000ff0800720c */ /* 0x000fc80003f05070 */
[----:B------:R-:W-:Y:S01]  /*1180*/  ISETP.NE.AND.EX P0, PT, RZ, RZ, PT, P0 ;  /* 0x000000ffff00720c */ /* 0x000fe20003f05300 */
[----:B------:R-:W-:-:S12]  /*1190*/  BRA `(.L_x_36) ;  /* 0x0000000000187947 */ /* 0x000fd80003800000 */
.L_x_37:
[----:B------:R-:W-:Y:S01]  /*11a0*/  IMAD.MOV.U32 R86, RZ, RZ, R3 ;  /* 0x000000ffff567224 */ /* 0x000fe200078e0003 */
[----:B------:R-:W-:Y:S01]  /*11b0*/  MOV R78, 0x11e0 ;  /* 0x000011e0004e7802 */ /* 0x000fe20000000f00 */
[----:B------:R-:W-:-:S07]  /*11c0*/  IMAD.MOV.U32 R77, RZ, RZ, R5 ;  /* 0x000000ffff4d7224 */ /* 0x000fce00078e0005 */
[----:B------:R-:W-:Y:S05]  /*11d0*/  CALL.REL.NOINC `($__internal_3_$__cuda_sm20_rem_s64) ;  /* 0x0000006c00647944 */ /* 0x000fea0003c00000 */
[----:B------:R-:W-:-:S04]  /*11e0*/  ISETP.NE.U32.AND P0, PT, R52, RZ, PT ;  /* 0x000000ff3400720c */ /* 0x000fc80003f05070 */
[----:B------:R-:W-:-:S13]  /*11f0*/  ISETP.NE.AND.EX P0, PT, R53, RZ, PT, P0 ;  /* 0x000000ff3500720c */ /* 0x000fda0003f05300 */
.L_x_36:
[----:B------:R-:W-:Y:S02]  /*1200*/  ISETP.NE.U32.AND P1, PT, R42, R3, PT ;  /* 0x000000032a00720c */ /* 0x000fe40003f25070 */
[----:B------:R-:W-:Y:S02]  /*1210*/  ISETP.EQ.U32.AND P2, PT, R2, RZ, PT ;  /* 0x000000ff0200720c */ /* 0x000fe40003f42070 */
[----:B------:R-:W-:-:S04]  /*1220*/  ISETP.NE.AND.EX P1, PT, R43, R5, PT, P1 ;  /* 0x000000052b00720c */ /* 0x000fc80003f25310 */
[----:B------:R-:W-:-:S04]  /*1230*/  ISETP.EQ.OR.EX P1, PT, R0, RZ, !P1, P2 ;  /* 0x000000ff0000720c */ /* 0x000fc80004f22720 */
[----:B------:R-:W-:-:S13]  /*1240*/  PLOP3.LUT P0, PT, P1, P0, PT, 0xf8, 0x8f ;  /* 0x00000000008f781c */ /* 0x000fda0000f01f70 */
[----:B------:R-:W-:Y:S05]  /*1250*/  @P0 EXIT ;  /* 0x000000000000094d */ /* 0x000fea0003800000 */
[----:B------:R-:W0:Y:S01]  /*1260*/  S2R R82, SR_TID.Y ;  /* 0x0000000000527919 */ /* 0x000e220000002200 */
[----:B------:R-:W-:Y:S01]  /*1270*/  UIADD3 UR4, UPT, UPT, UR16, -0x1, URZ ;  /* 0xffffffff10047890 */ /* 0x000fe2000fffe0ff */
[----:B------:R-:W-:Y:S01]  /*1280*/  IMAD.MOV.U32 R79, RZ, RZ, R43 ;  /* 0x000000ffff4f7224 */ /* 0x000fe200078e002b */
[----:B------:R-:W-:Y:S01]  /*1290*/  UIMAD.WIDE UR12, UR8, UR6, URZ ;  /* 0x00000006080c72a5 */ /* 0x000fe2000f8e02ff */
[----:B------:R-:W1:Y:S01]  /*12a0*/  S2R R80, SR_TID.X ;  /* 0x0000000000507919 */ /* 0x000e620000002100 */
[----:B------:R-:W-:Y:S01]  /*12b0*/  USHF.R.S32.HI UR5, URZ, 0x1f, UR4 ;  /* 0x0000001fff057899 */ /* 0x000fe20008011404 */
[----:B------:R-:W-:Y:S01]  /*12c0*/  IMAD.MOV.U32 R76, RZ, RZ, RZ ;  /* 0x000000ffff4c7224 */ /* 0x000fe200078e00ff */
[----:B------:R-:W-:Y:S02]  /*12d0*/  CS2R R74, SRZ ;  /* 0x00000000004a7805 */ /* 0x000fe4000001ff00 */
[----:B------:R-:W-:Y:S02]  /*12e0*/  CS2R R72, SRZ ;  /* 0x0000000000487805 */ /* 0x000fe4000001ff00 */
[----:B------:R-:W-:-:S02]  /*12f0*/  CS2R R70, SRZ ;  /* 0x0000000000467805 */ /* 0x000fc4000001ff00 */
[----:B------:R-:W-:Y:S02]  /*1300*/  CS2R R68, SRZ ;  /* 0x0000000000447805 */ /* 0x000fe4000001ff00 */
[----:B------:R-:W-:Y:S02]  /*1310*/  CS2R R66, SRZ ;  /* 0x0000000000427805 */ /* 0x000fe4000001ff00 */
[----:B------:R-:W-:Y:S02]  /*1320*/  CS2R R64, SRZ ;  /* 0x0000000000407805 */ /* 0x000fe4000001ff00 */
        /* <DEDUP_REMOVED lines=24> */
[----:B------:R-:W-:Y:S01]  /*14b0*/  CS2R R2, SRZ ;  /* 0x0000000000027805 */ /* 0x000fe2000001ff00 */
[----:B------:R-:W-:Y:S01]  /*14c0*/  IMAD.MOV.U32 R0, RZ, RZ, RZ ;  /* 0x000000ffff007224 */ /* 0x000fe200078e00ff */
[----:B------:R-:W2:Y:S01]  /*14d0*/  LDCU.64 UR14, c[0x0][0x358] ;  /* 0x00006b00ff0e77ac */ /* 0x000ea20008000a00 */
[----:B------:R-:W-:Y:S02]  /*14e0*/  IMAD.MOV.U32 R81, RZ, RZ, R42 ;  /* 0x000000ffff517224 */ /* 0x000fe400078e002a */
[----:B0-----:R-:W-:Y:S01]  /*14f0*/  IMAD.SHL.U32 R82, R82, 0x80, RZ ;  /* 0x0000008052527824 */ /* 0x001fe200078e00ff */
[----:B------:R-:W0:Y:S01]  /*1500*/  LDCU.64 UR20, c[0x0][0x398] ;  /* 0x00007300ff1477ac */ /* 0x000e220008000a00 */
[----:B------:R-:W-:-:S02]  /*1510*/  IMAD.U32 R83, RZ, RZ, UR4 ;  /* 0x00000004ff537e24 */ /* 0x000fc4000f8e00ff */
[----:B------:R-:W-:Y:S02]  /*1520*/  IMAD.U32 R46, RZ, RZ, UR12 ;  /* 0x0000000cff2e7e24 */ /* 0x000fe4000f8e00ff */
[----:B------:R-:W-:Y:S02]  /*1530*/  IMAD.U32 R47, RZ, RZ, UR13 ;  /* 0x0000000dff2f7e24 */ /* 0x000fe4000f8e00ff */
[----:B-1----:R-:W-:-:S07]  /*1540*/  IMAD.U32 R84, RZ, RZ, UR5 ;  /* 0x00000005ff547e24 */ /* 0x002fce000f8e00ff */
.L_x_48:
[----:B------:R-:W1:Y:S02]  /*1550*/  LDC R53, c[0x0][0x3b0] ;  /* 0x0000ec00ff357b82 */ /* 0x000e640000000800 */
[----:B-1----:R-:W-:Y:S01]  /*1560*/  SHF.R.S32.HI R50, RZ, 0x1f, R53 ;  /* 0x0000001fff327819 */ /* 0x002fe20000011435 */
[-C--:B------:R-:W-:Y:S02]  /*1570*/  IMAD R51, R47, R53.reuse, RZ ;  /* 0x000000352f337224 */ /* 0x080fe400078e02ff */
[----:B------:R-:W-:-:S04]  /*1580*/  IMAD.WIDE.U32 R48, R46, R53, RZ ;  /* 0x000000352e307225 */ /* 0x000fc800078e00ff */
[----:B------:R-:W-:-:S04]  /*1590*/  IMAD R51, R46, R50, R51 ;  /* 0x000000322e337224 */ /* 0x000fc800078e0233 */
[----:B------:R-:W-:Y:S02]  /*15a0*/  IMAD.IADD R49, R49, 0x1, R51 ;  /* 0x0000000131317824 */ /* 0x000fe400078e0233 */
[----:B------:R-:W-:-:S04]  /*15b0*/  IMAD.WIDE.U32 R50, R48, UR9, RZ ;  /* 0x0000000930327c25 */ /* 0x000fc8000f8e00ff */
[----:B------:R-:W-:-:S04]  /*15c0*/  IMAD R49, R49, UR9, RZ ;  /* 0x0000000931317c24 */ /* 0x000fc8000f8e02ff */
[----:B------:R-:W-:-:S04]  /*15d0*/  IMAD R49, R48, UR18, R49 ;  /* 0x0000001230317c24 */ /* 0x000fc8000f8e0231 */
[----:B------:R-:W-:-:S04]  /*15e0*/  IMAD.IADD R48, R51, 0x1, R49 ;  /* 0x0000000133307824 */ /* 0x000fc800078e0231 */
[-C--:B------:R-:W-:Y:S02]  /*15f0*/  IMAD R51, R48, R83.reuse, RZ ;  /* 0x0000005330337224 */ /* 0x080fe400078e02ff */
[----:B------:R-:W-:-:S04]  /*1600*/  IMAD.WIDE.U32 R48, R50, R83, RZ ;  /* 0x0000005332307225 */ /* 0x000fc800078e00ff */
[----:B------:R-:W-:-:S04]  /*1610*/  IMAD R51, R84, R50, R51 ;  /* 0x0000003254337224 */ /* 0x000fc800078e0233 */
[----:B------:R-:W-:-:S05]  /*1620*/  IMAD.IADD R77, R49, 0x1, R51 ;  /* 0x00000001314d7824 */ /* 0x000fca00078e0233 */
[----:B------:R-:W-:-:S13]  /*1630*/  ISETP.NE.U32.AND P0, PT, R77, RZ, PT ;  /* 0x000000ff4d00720c */ /* 0x000fda0003f05070 */
[----:B------:R-:W-:Y:S05]  /*1640*/  @P0 BRA `(.L_x_38) ;  /* 0x0000000000600947 */ /* 0x000fea0003800000 */
[----:B------:R-:W1:Y:S01]  /*1650*/  I2F.U32.RP R51, UR10 ;  /* 0x0000000a00337d06 */ /* 0x000e620008209000 */
[----:B------:R-:W-:Y:S01]  /*1660*/  UIMAD UR4, UR6, UR8, URZ ;  /* 0x00000008060472a4 */ /* 0x000fe2000f8e02ff */
[----:B------:R-:W-:Y:S01]  /*1670*/  IMAD.MOV.U32 R48, RZ, RZ, RZ ;  /* 0x000000ffff307224 */ /* 0x000fe200078e00ff */
[----:B------:R-:W-:-:S04]  /*1680*/  ISETP.NE.U32.AND P2, PT, RZ, UR10, PT ;  /* 0x0000000aff007c0c */ /* 0x000fc8000bf45070 */
[----:B------:R-:W-:-:S04]  /*1690*/  IMAD R53, R53, UR4, RZ ;  /* 0x0000000435357c24 */ /* 0x000fc8000f8e02ff */
[----:B------:R-:W-:Y:S01]  /*16a0*/  IMAD R50, R53, UR9, RZ ;  /* 0x0000000935327c24 */ /* 0x000fe2000f8e02ff */
[----:B-1----:R-:W1:Y:S03]  /*16b0*/  MUFU.RCP R51, R51 ;  /* 0x0000003300337308 */ /* 0x002e660000001000 */
[----:B------:R-:W-:Y:S02]  /*16c0*/  IMAD R50, R50, R83, RZ ;  /* 0x0000005332327224 */ /* 0x000fe400078e02ff */
[----:B-1----:R-:W-:-:S06]  /*16d0*/  VIADD R49, R51, 0xffffffe ;  /* 0x0ffffffe33317836 */ /* 0x002fcc0000000000 */
[----:B------:R-:W1:Y:S02]  /*16e0*/  F2I.FTZ.U32.TRUNC.NTZ R49, R49 ;  /* 0x0000003100317305 */ /* 0x000e64000021f000 */
[----:B-1----:R-:W-:-:S04]  /*16f0*/  IMAD.MOV R77, RZ, RZ, -R49 ;  /* 0x000000ffff4d7224 */ /* 0x002fc800078e0a31 */
[----:B------:R-:W-:-:S04]  /*1700*/  IMAD R77, R77, UR10, RZ ;  /* 0x0000000a4d4d7c24 */ /* 0x000fc8000f8e02ff */
[----:B------:R-:W-:-:S06]  /*1710*/  IMAD.HI.U32 R77, R49, R77, R48 ;  /* 0x0000004d314d7227 */ /* 0x000fcc00078e0030 */
[----:B------:R-:W-:-:S04]  /*1720*/  IMAD.HI.U32 R48, R77, R50, RZ ;  /* 0x000000324d307227 */ /* 0x000fc800078e00ff */
[----:B------:R-:W-:-:S04]  /*1730*/  IMAD.MOV R49, RZ, RZ, -R48 ;  /* 0x000000ffff317224 */ /* 0x000fc800078e0a30 */
[----:B------:R-:W-:Y:S02]  /*1740*/  IMAD R50, R49, UR10, R50 ;  /* 0x0000000a31327c24 */ /* 0x000fe4000f8e0232 */
[----:B------:R-:W-:-:S03]  /*1750*/  IMAD.MOV.U32 R49, RZ, RZ, RZ ;  /* 0x000000ffff317224 */ /* 0x000fc600078e00ff */
[----:B------:R-:W-:-:S13]  /*1760*/  ISETP.GE.U32.AND P0, PT, R50, UR10, PT ;  /* 0x0000000a32007c0c */ /* 0x000fda000bf06070 */
[----:B------:R-:W-:Y:S02]  /*1770*/  @P0 VIADD R50, R50, -UR10 ;  /* 0x8000000a32320c36 */ /* 0x000fe40008000000 */
[----:B------:R-:W-:-:S03]  /*1780*/  @P0 VIADD R48, R48, 0x1 ;  /* 0x0000000130300836 */ /* 0x000fc60000000000 */
[----:B------:R-:W-:-:S13]  /*1790*/  ISETP.GE.U32.AND P1, PT, R50, UR10, PT ;  /* 0x0000000a32007c0c */ /* 0x000fda000bf26070 */
[----:B------:R-:W-:Y:S01]  /*17a0*/  @P1 VIADD R48, R48, 0x1 ;  /* 0x0000000130301836 */ /* 0x000fe20000000000 */
[----:B------:R-:W-:Y:S01]  /*17b0*/  @!P2 LOP3.LUT R48, RZ, UR10, RZ, 0x33, !PT ;  /* 0x0000000aff30ac12 */ /* 0x000fe2000f8e33ff */
[----:B------:R-:W-:Y:S06]  /*17c0*/  BRA `(.L_x_39) ;  /* 0x0000000000247947 */ /* 0x000fec0003800000 */
.L_x_38:
[----:B------:R-:W-:Y:S01]  /*17d0*/  UIMAD.WIDE UR4, UR8, UR6, URZ ;  /* 0x00000006080472a5 */ /* 0x000fe2000f8e02ff */
[----:B------:R-:W-:Y:S01]  /*17e0*/  MOV R78, 0x1850 ;  /* 0x00001850004e7802 */ /* 0x000fe20000000f00 */
[----:B------:R-:W-:-:S04]  /*17f0*/  USHF.R.S32.HI UR18, URZ, 0x1f, UR9 ;  /* 0x0000001fff127899 */ /* 0x000fc80008011409 */
[----:B------:R-:W-:Y:S01]  /*1800*/  IMAD.U32 R46, RZ, RZ, UR4 ;  /* 0x00000004ff2e7e24 */ /* 0x000fe2000f8e00ff */
[----:B------:R-:W-:Y:S01]  /*1810*/  UMOV UR4, UR10 ;  /* 0x0000000a00047c82 */ /* 0x000fe20008000000 */
[----:B------:R-:W-:Y:S01]  /*1820*/  IMAD.U32 R47, RZ, RZ, UR5 ;  /* 0x00000005ff2f7e24 */ /* 0x000fe2000f8e00ff */
[----:B------:R-:W-:-:S06]  /*1830*/  UMOV UR5, URZ ;  /* 0x000000ff00057c82 */ /* 0x000fcc0008000000 */
[----:B0-2---:R-:W-:Y:S05]  /*1840*/  CALL.REL.NOINC `($__internal_2_$__cuda_sm20_div_s64) ;  /* 0x0000006000787944 */ /* 0x005fea0003c00000 */
[----:B------:R-:W-:-:S07]  /*1850*/  IMAD.MOV.U32 R48, RZ, RZ, R52 ;  /* 0x000000ffff307224 */ /* 0x000fce00078e0034 */
.L_x_39:
[----:B------:R-:W-:-:S06]  /*1860*/  USHF.R.S32.HI UR7, URZ, 0x1f, UR6 ;  /* 0x0000001fff077899 */ /* 0x000fcc0008011406 */
[----:B------:R-:W-:-:S04]  /*1870*/  LOP3.LUT R50, R49, UR7, RZ, 0xfc, !PT ;  /* 0x0000000731327c12 */ /* 0x000fc8000f8efcff */
[----:B------:R-:W-:-:S13]  /*1880*/  ISETP.NE.U32.AND P0, PT, R50, RZ, PT ;  /* 0x000000ff3200720c */ /* 0x000fda0003f05070 */
[----:B------:R-:W-:Y:S05]  /*1890*/  @P0 BRA `(.L_x_40) ;  /* 0x00000000004c0947 */ /* 0x000fea0003800000 */
[----:B------:R-:W1:Y:S01]  /*18a0*/  I2F.U32.RP R52, UR6 ;  /* 0x0000000600347d06 */ /* 0x000e620008209000 */
[----:B------:R-:W-:Y:S01]  /*18b0*/  IMAD R77, RZ, RZ, -UR6 ;  /* 0x80000006ff4d7e24 */ /* 0x000fe2000f8e02ff */
[----:B------:R-:W-:Y:S01]  /*18c0*/  ISETP.NE.U32.AND P1, PT, RZ, UR6, PT ;  /* 0x00000006ff007c0c */ /* 0x000fe2000bf25070 */
[----:B------:R-:W-:-:S05]  /*18d0*/  IMAD.MOV.U32 R50, RZ, RZ, RZ ;  /* 0x000000ffff327224 */ /* 0x000fca00078e00ff */
[----:B-1----:R-:W1:Y:S02]  /*18e0*/  MUFU.RCP R52, R52 ;  /* 0x0000003400347308 */ /* 0x002e640000001000 */
[----:B-1----:R-:W-:-:S06]  /*18f0*/  VIADD R53, R52, 0xffffffe ;  /* 0x0ffffffe34357836 */ /* 0x002fcc0000000000 */
[----:B------:R-:W1:Y:S02]  /*1900*/  F2I.FTZ.U32.TRUNC.NTZ R51, R53 ;  /* 0x0000003500337305 */ /* 0x000e64000021f000 */
[----:B-1----:R-:W-:-:S04]  /*1910*/  IMAD R77, R77, R51, RZ ;  /* 0x000000334d4d7224 */ /* 0x002fc800078e02ff */
[----:B------:R-:W-:-:S06]  /*1920*/  IMAD.HI.U32 R77, R51, R77, R50 ;  /* 0x0000004d334d7227 */ /* 0x000fcc00078e0032 */
[----:B------:R-:W-:-:S04]  /*1930*/  IMAD.HI.U32 R50, R77, R48, RZ ;  /* 0x000000304d327227 */ /* 0x000fc800078e00ff */
[----:B------:R-:W-:-:S04]  /*1940*/  IMAD.MOV R51, RZ, RZ, -R50 ;  /* 0x000000ffff337224 */ /* 0x000fc800078e0a32 */
[----:B------:R-:W-:Y:S02]  /*1950*/  IMAD R50, R51, UR6, R48 ;  /* 0x0000000633327c24 */ /* 0x000fe4000f8e0230 */
[----:B------:R-:W-:-:S03]  /*1960*/  IMAD.MOV.U32 R51, RZ, RZ, RZ ;  /* 0x000000ffff337224 */ /* 0x000fc600078e00ff */
[----:B------:R-:W-:-:S13]  /*1970*/  ISETP.GE.U32.AND P0, PT, R50, UR6, PT ;  /* 0x0000000632007c0c */ /* 0x000fda000bf06070 */
[----:B------:R-:W-:-:S05]  /*1980*/  @P0 VIADD R50, R50, -UR6 ;  /* 0x8000000632320c36 */ /* 0x000fca0008000000 */
[----:B------:R-:W-:-:S13]  /*1990*/  ISETP.GE.U32.AND P0, PT, R50, UR6, PT ;  /* 0x0000000632007c0c */ /* 0x000fda000bf06070 */
[----:B------:R-:W-:Y:S01]  /*19a0*/  @P0 VIADD R50, R50, -UR6 ;  /* 0x8000000632320c36 */ /* 0x000fe20008000000 */
[----:B------:R-:W-:Y:S01]  /*19b0*/  @!P1 LOP3.LUT R50, RZ, UR6, RZ, 0x33, !PT ;  /* 0x00000006ff329c12 */ /* 0x000fe2000f8e33ff */
[----:B------:R-:W-:Y:S06]  /*19c0*/  BRA `(.L_x_41) ;  /* 0x0000000000187947 */ /* 0x000fec0003800000 */
.L_x_40:
[----:B------:R-:W-:Y:S01]  /*19d0*/  IMAD.MOV.U32 R86, RZ, RZ, R48 ;  /* 0x000000ffff567224 */ /* 0x000fe200078e0030 */
[----:B------:R-:W-:Y:S01]  /*19e0*/  MOV R78, 0x1a10 ;  /* 0x00001a10004e7802 */ /* 0x000fe20000000f00 */
[----:B------:R-:W-:-:S07]  /*19f0*/  IMAD.MOV.U32 R77, RZ, RZ, R49 ;  /* 0x000000ffff4d7224 */ /* 0x000fce00078e0031 */
[----:B0-2---:R-:W-:Y:S05]  /*1a00*/  CALL.REL.NOINC `($__internal_3_$__cuda_sm20_rem_s64) ;  /* 0x0000006400587944 */ /* 0x005fea0003c00000 */
[----:B------:R-:W-:Y:S02]  /*1a10*/  IMAD.MOV.U32 R50, RZ, RZ, R52 ;  /* 0x000000ffff327224 */ /* 0x000fe400078e0034 */
[----:B------:R-:W-:-:S07]  /*1a20*/  IMAD.MOV.U32 R51, RZ, RZ, R53 ;  /* 0x000000ffff337224 */ /* 0x000fce00078e0035 */
.L_x_41:
[----:B------:R-:W-:-:S04]  /*1a30*/  SHF.R.S32.HI R53, RZ, 0x1f, R51 ;  /* 0x0000001fff357819 */ /* 0x000fc80000011433 */
[----:B------:R-:W-:-:S04]  /*1a40*/  LEA.HI R53, P0, R53, R50, RZ, 0x3 ;  /* 0x0000003235357211 */ /* 0x000fc800078118ff */
[----:B------:R-:W-:Y:S01]  /*1a50*/  LOP3.LUT R53, R53, 0xfffffff8, RZ, 0xc0, !PT ;  /* 0xfffffff835357812 */ /* 0x000fe200078ec0ff */
[----:B------:R-:W-:-:S03]  /*1a60*/  IMAD.X R77, RZ, RZ, R51, P0 ;  /* 0x000000ffff4d7224 */ /* 0x000fc600000e0633 */
[----:B------:R-:W-:-:S04]  /*1a70*/  IADD3 R48, P0, P1, R48, R53, -R50 ;  /* 0x0000003530307210 */ /* 0x000fc8000791e832 */
[----:B------:R-:W-:Y:S02]  /*1a80*/  IADD3.X R77, PT, PT, R49, R77, ~R51, P0, P1 ;  /* 0x0000004d314d7210 */ /* 0x000fe400007e2c33 */
[----:B------:R-:W-:-:S04]  /*1a90*/  ISETP.NE.U32.AND P0, PT, R48, R81, PT ;  /* 0x000000513000720c */ /* 0x000fc80003f05070 */
[----:B------:R-:W-:-:S13]  /*1aa0*/  ISETP.NE.AND.EX P0, PT, R77, R79, PT, P0 ;  /* 0x0000004f4d00720c */ /* 0x000fda0003f05300 */
[----:B------:R-:W-:Y:S05]  /*1ab0*/  @!P0 BRA `(.L_x_42) ;  /* 0x0000000c00108947 */ /* 0x000fea0003800000 */
[----:B------:R-:W-:-:S04]  /*1ac0*/  LEA R49, P0, R83, R82, 0xe ;  /* 0x0000005253317211 */ /* 0x000fc800078070ff */
[----:B------:R-:W-:Y:S02]  /*1ad0*/  IADD3 R49, P1, PT, R80, R49, RZ ;  /* 0x0000003150317210 */ /* 0x000fe40007f3e0ff */
[----:B------:R-:W-:Y:S02]  /*1ae0*/  LEA.HI.X R52, R83, RZ, R84, 0xe, P0 ;  /* 0x000000ff53347211 */ /* 0x000fe400000f7454 */
[----:B0-----:R-:W-:-:S03]  /*1af0*/  LEA R50, P0, R49, UR20, 0x2 ;  /* 0x0000001431327c11 */ /* 0x001fc6000f8010ff */
[----:B------:R-:W-:-:S05]  /*1b00*/  IMAD.X R52, RZ, RZ, R52, P1 ;  /* 0x000000ffff347224 */ /* 0x000fca00008e0634 */
[----:B------:R-:W-:-:S05]  /*1b10*/  LEA.HI.X R51, R49, UR21, R52, 0x2, P0 ;  /* 0x0000001531337c11 */ /* 0x000fca00080f1434 */
[----:B--2---:R-:W2:Y:S04]  /*1b20*/  LDG.E.CONSTANT R49, desc[UR14][R50.64] ;  /* 0x0000000e32317981 */ /* 0x004ea8000c1e9900 */
[----:B------:R-:W3:Y:S04]  /*1b30*/  LDG.E.CONSTANT R52, desc[UR14][R50.64+0x100] ;  /* 0x0001000e32347981 */ /* 0x000ee8000c1e9900 */
[----:B------:R-:W4:Y:S04]  /*1b40*/  LDG.E.CONSTANT R53, desc[UR14][R50.64+0x80] ;  /* 0x0000800e32357981 */ /* 0x000f28000c1e9900 */
[----:B------:R-:W5:Y:S04]  /*1b50*/  LDG.E.CONSTANT R79, desc[UR14][R50.64+0x180] ;  /* 0x0001800e324f7981 */ /* 0x000f68000c1e9900 */
        /* <DEDUP_REMOVED lines=8> */
[----:B------:R-:W5:Y:S01]  /*1be0*/  LDG.E.CONSTANT R89, desc[UR14][R50.64+0x2180] ;  /* 0x0021800e32597981 */ /* 0x000f62000c1e9900 */
[----:B--2---:R-:W-:-:S03]  /*1bf0*/  FADD R0, R0, R49 ;  /* 0x0000003100007221 */ /* 0x004fc60000000000 */
[----:B------:R-:W2:Y:S01]  /*1c00*/  LDG.E.CONSTANT R49, desc[UR14][R50.64+0x3080] ;  /* 0x0030800e32317981 */ /* 0x000ea2000c1e9900 */
[----:B---3--:R-:W-:-:S03]  /*1c10*/  FADD R3, R3, R52 ;  /* 0x0000003403037221 */ /* 0x008fc60000000000 */
[----:B------:R-:W3:Y:S01]  /*1c20*/  LDG.E.CONSTANT R52, desc[UR14][R50.64+0x3100] ;  /* 0x0031000e32347981 */ /* 0x000ee2000c1e9900 */
[----:B----4-:R-:W-:-:S03]  /*1c30*/  FADD R2, R2, R53 ;  /* 0x0000003502027221 */ /* 0x010fc60000000000 */
[----:B------:R-:W4:Y:S01]  /*1c40*/  LDG.E.CONSTANT R53, desc[UR14][R50.64+0x3180] ;  /* 0x0031800e32357981 */ /* 0x000f22000c1e9900 */
[----:B-----5:R-:W-:-:S03]  /*1c50*/  FADD R4, R4, R79 ;  /* 0x0000004f04047221 */ /* 0x020fc60000000000 */
[----:B------:R-:W5:Y:S01]  /*1c60*/  LDG.E.CONSTANT R79, desc[UR14][R50.64+0x4080] ;  /* 0x0040800e324f7981 */ /* 0x000f62000c1e9900 */
[----:B------:R-:W-:-:S03]  /*1c70*/  FADD R5, R5, R78 ;  /* 0x0000004e05057221 */ /* 0x000fc60000000000 */
        /* <DEDUP_REMOVED lines=69> */
[----:B------:R-:W-:Y:S01]  /*20d0*/  FADD R12, R12, R89 ;  /* 0x000000590c0c7221 */ /* 0x000fe20000000000 */
[----:B-----5:R-:W-:Y:S02]  /*20e0*/  FADD R40, R40, R79 ;  /* 0x0000004f28287221 */ /* 0x020fe40000000000 */
        /* <DEDUP_REMOVED lines=16> */
[----:B------:R-:W5:Y:S04]  /*21f0*/  LDG.E.CONSTANT R92, desc[UR14][R50.64+0xf100] ;  /* 0x00f1000e325c7981 */ /* 0x000f68000c1e9900 */
[----:B------:R-:W5:Y:S01]  /*2200*/  LDG.E.CONSTANT R89, desc[UR14][R50.64+0xf180] ;  /* 0x00f1800e32597981 */ /* 0x000f62000c1e9900 */
[----:B--2---:R-:W-:-:S03]  /*2210*/  FADD R62, R62, R49 ;  /* 0x000000313e3e7221 */ /* 0x004fc60000000000 */
[----:B------:R-:W2:Y:S01]  /*2220*/  LDG.E.CONSTANT R49, desc[UR14][R50.64+0xe080] ;  /* 0x00e0800e32317981 */ /* 0x000ea2000c1e9900 */
[----:B---3--:R-:W-:-:S03]  /*2230*/  FADD R61, R61, R52 ;  /* 0x000000343d3d7221 */ /* 0x008fc60000000000 */
[----:B------:R-:W3:Y:S01]  /*2240*/  LDG.E.CONSTANT R52, desc[UR14][R50.64+0xe000] ;  /* 0x00e0000e32347981 */ /* 0x000ee2000c1e9900 */
[----:B------:R-:W-:Y:S01]  /*2250*/  USHF.R.S32.HI UR7, URZ, 0x1f, UR6 ;  /* 0x0000001fff077899 */ /* 0x000fe20008011406 */
[----:B----4-:R-:W-:-:S05]  /*2260*/  FADD R68, R68, R53 ;  /* 0x0000003544447221 */ /* 0x010fca0000000000 */
[----:B------:R-:W-:-:S04]  /*2270*/  LOP3.LUT R53, R77, UR7, RZ, 0xfc, !PT ;  /* 0x000000074d357c12 */ /* 0x000fc8000f8efcff */
[----:B------:R-:W-:Y:S01]  /*2280*/  ISETP.NE.U32.AND P0, PT, R53, RZ, PT ;  /* 0x000000ff3500720c */ /* 0x000fe20003f05070 */
[----:B-----5:R-:W-:Y:S01]  /*2290*/  FADD R64, R64, R79 ;  /* 0x0000004f40407221 */ /* 0x020fe20000000000 */
[----:B------:R-:W-:Y:S01]  /*22a0*/  FADD R71, R71, R78 ;  /* 0x0000004e47477221 */ /* 0x000fe20000000000 */
        /* <DEDUP_REMOVED lines=8> */
[----:B--2---:R-:W-:Y:S01]  /*2330*/  FADD R70, R70, R49 ;  /* 0x0000003146467221 */ /* 0x004fe20000000000 */
[----:B---3--:R-:W-:Y:S01]  /*2340*/  FADD R69, R69, R52 ;  /* 0x0000003445457221 */ /* 0x008fe20000000000 */
        /* <DEDUP_REMOVED lines=21> */
.L_x_43:
[----:B------:R-:W-:Y:S01]  /*24a0*/  IMAD.MOV.U32 R86, RZ, RZ, R48 ;  /* 0x000000ffff567224 */ /* 0x000fe200078e0030 */
[----:B------:R-:W-:-:S07]  /*24b0*/  MOV R78, 0x24d0 ;  /* 0x000024d0004e7802 */ /* 0x000fce0000000f00 */
[----:B------:R-:W-:Y:S05]  /*24c0*/  CALL.REL.NOINC `($__internal_3_$__cuda_sm20_rem_s64) ;  /* 0x0000005800a87944 */ /* 0x000fea0003c00000 */
[----:B------:R-:W-:-:S04]  /*24d0*/  ISETP.NE.U32.AND P0, PT, R52, RZ, PT ;  /* 0x000000ff3400720c */ /* 0x000fc80003f05070 */
[----:B------:R-:W-:-:S13]  /*24e0*/  ISETP.NE.AND.EX P0, PT, R53, RZ, PT, P0 ;  /* 0x000000ff3500720c */ /* 0x000fda0003f05300 */
.L_x_44:
[----:B------:R-:W-:Y:S05]  /*24f0*/  @!P0 BRA `(.L_x_45) ;  /* 0x0000000000948947 */ /* 0x000fea0003800000 */
[----:B------:R-:W-:-:S06]  /*2500*/  USHF.R.S32.HI UR5, URZ, 0x1f, UR6 ;  /* 0x0000001fff057899 */ /* 0x000fcc0008011406 */
        /* <DEDUP_REMOVED lines=21> */
[----:B------:R-:W-:Y:S01]  /*2660*/  @!P2 LOP3.LUT R50, RZ, UR6, RZ, 0x33, !PT ;  /* 0x00000006ff32ac12 */ /* 0x000fe2000f8e33ff */
[----:B------:R-:W-:Y:S06]  /*2670*/  BRA `(.L_x_47) ;  /* 0x0000000000147947 */ /* 0x000fec0003800000 */
.L_x_46:
[----:B------:R-:W-:Y:S01]  /*2680*/  MOV R78, 0x26b0 ;  /* 0x000026b0004e7802 */ /* 0x000fe20000000f00 */
[----:B------:R-:W-:-:S06]  /*2690*/  UMOV UR4, UR6 ;  /* 0x0000000600047c82 */ /* 0x000fcc0008000000 */
[----:B------:R-:W-:Y:S05]  /*26a0*/  CALL.REL.NOINC `($__internal_2_$__cuda_sm20_div_s64) ;  /* 0x0000005000e07944 */ /* 0x000fea0003c00000 */
[----:B------:R-:W-:Y:S02]  /*26b0*/  IMAD.MOV.U32 R50, RZ, RZ, R52 ;  /* 0x000000ffff327224 */ /* 0x000fe400078e0034 */
[----:B------:R-:W-:-:S07]  /*26c0*/  IMAD.MOV.U32 R51, RZ, RZ, R49 ;  /* 0x000000ffff337224 */ /* 0x000fce00078e0031 */
.L_x_47:
[----:B------:R-:W-:-:S04]  /*26d0*/  ISETP.GE.U32.AND P0, PT, R50, R44, PT ;  /* 0x0000002c3200720c */ /* 0x000fc80003f06070 */
[----:B------:R-:W-:-:S13]  /*26e0*/  ISETP.GE.AND.EX P0, PT, R51, R45, PT, P0 ;  /* 0x0000002d3300720c */ /* 0x000fda0003f06300 */
[----:B------:R-:W-:Y:S05]  /*26f0*/  @!P0 BRA `(.L_x_45) ;  /* 0x0000000000148947 */ /* 0x000fea0003800000 */
.L_x_42:
[----:B------:R-:W-:Y:S01]  /*2700*/  IADD3 R83, P0, PT, R83, -0x1, RZ ;  /* 0xffffffff53537810 */ /* 0x000fe20007f1e0ff */
[----:B------:R-:W-:Y:S02]  /*2710*/  IMAD.MOV.U32 R81, RZ, RZ, R48 ;  /* 0x000000ffff517224 */ /* 0x000fe400078e0030 */
[----:B------:R-:W-:Y:S01]  /*2720*/  IMAD.MOV.U32 R79, RZ, RZ, R77 ;  /* 0x000000ffff4f7224 */ /* 0x000fe200078e004d */
[----:B------:R-:W-:Y:S01]  /*2730*/  IADD3.X R84, PT, PT, R84, -0x1, RZ, P0, !PT ;  /* 0xffffffff54547810 */ /* 0x000fe200007fe4ff */
[----:B------:R-:W-:Y:S08]  /*2740*/  BRA `(.L_x_48) ;  /* 0xffffffec00807947 */ /* 0x000ff0000383ffff */
.L_x_45:
[----:B------:R-:W0:Y:S01]  /*2750*/  LDCU UR7, c[0x0][0x3b0] ;  /* 0x00007600ff0777ac */ /* 0x000e220008000800 */
[----:B------:R-:W-:Y:S01]  /*2760*/  SHF.R.S32.HI R77, RZ, 0x1f, R42 ;  /* 0x0000001fff4d7819 */ /* 0x000fe2000001142a */
[----:B------:R-:W-:Y:S02]  /*2770*/  USHF.R.S32.HI UR10, URZ, 0x1f, UR6 ;  /* 0x0000001fff0a7899 */ /* 0x000fe40008011406 */
[----:B0-----:R-:W-:-:S04]  /*2780*/  UIMAD UR7, UR9, UR7, URZ ;  /* 0x00000007090772a4 */ /* 0x001fc8000f8e02ff */
[----:B------:R-:W-:-:S06]  /*2790*/  UIMAD.WIDE UR4, UR7, UR6, URZ ;  /* 0x00000006070472a5 */ /* 0x000fcc000f8e02ff */
[----:B------:R-:W-:-:S04]  /*27a0*/  LOP3.LUT R44, R77, UR5, RZ, 0xfc, !PT ;  /* 0x000000054d2c7c12 */ /* 0x000fc8000f8efcff */
[----:B------:R-:W-:-:S13]  /*27b0*/  ISETP.NE.U32.AND P0, PT, R44, RZ, PT ;  /* 0x000000ff2c00720c */ /* 0x000fda0003f05070 */
[----:B------:R-:W-:Y:S05]  /*27c0*/  @P0 BRA `(.L_x_49) ;  /* 0x0000000000500947 */ /* 0x000fea0003800000 */
[----:B------:R-:W-:-:S06]  /*27d0*/  UIMAD UR7, UR6, UR7, URZ ;  /* 0x00000007060772a4 */ /* 0x000fcc000f8e02ff */
[----:B------:R-:W-:Y:S01]  /*27e0*/  IMAD R47, RZ, RZ, -UR7 ;  /* 0x80000007ff2f7e24 */ /* 0x000fe2000f8e02ff */
[----:B------:R-:W-:Y:S02]  /*27f0*/  ISETP.NE.U32.AND P2, PT, RZ, UR7, PT ;  /* 0x00000007ff007c0c */ /* 0x000fe4000bf45070 */
[----:B------:R-:W0:Y:S08]  /*2800*/  I2F.U32.RP R46, UR7 ;  /* 0x00000007002e7d06 */ /* 0x000e300008209000 */
        /* <DEDUP_REMOVED lines=16> */
.L_x_49:
[----:B------:R-:W-:Y:S01]  /*2910*/  USHF.R.S32.HI UR4, URZ, 0x1f, UR7 ;  /* 0x0000001fff047899 */ /* 0x000fe20008011407 */
[----:B------:R-:W-:Y:S01]  /*2920*/  IMAD.MOV.U32 R48, RZ, RZ, R42 ;  /* 0x000000ffff307224 */ /* 0x000fe200078e002a */
[----:B------:R-:W-:Y:S02]  /*2930*/  MOV R78, 0x2990 ;  /* 0x00002990004e7802 */ /* 0x000fe40000000f00 */
[----:B------:R-:W-:Y:S02]  /*2940*/  UIMAD UR8, UR4, UR6, URZ ;  /* 0x00000006040872a4 */ /* 0x000fe4000f8e02ff */
[----:B------:R-:W-:Y:S02]  /*2950*/  UIMAD.WIDE.U32 UR4, UR7, UR6, URZ ;  /* 0x00000006070472a5 */ /* 0x000fe4000f8e00ff */
[----:B------:R-:W-:-:S04]  /*2960*/  UIMAD UR8, UR7, UR10, UR8 ;  /* 0x0000000a070872a4 */ /* 0x000fc8000f8e0208 */
[----:B------:R-:W-:-:S12]  /*2970*/  UIADD3 UR5, UPT, UPT, UR5, UR8, URZ ;  /* 0x0000000805057290 */ /* 0x000fd8000fffe0ff */
[----:B------:R-:W-:Y:S05]  /*2980*/  CALL.REL.NOINC `($__internal_2_$__cuda_sm20_div_s64) ;  /* 0x0000005000287944 */ /* 0x000fea0003c00000 */
[----:B------:R-:W-:-:S07]  /*2990*/  IMAD.MOV.U32 R45, RZ, RZ, R52 ;  /* 0x000000ffff2d7224 */ /* 0x000fce00078e0034 */
.L_x_50:
[----:B------:R-:W0:Y:S01]  /*29a0*/  LDC R43, c[0x0][0x3b0] ;  /* 0x0000ec00ff2b7b82 */ /* 0x000e220000000800 */
[----:B------:R-:W-:Y:S02]  /*29b0*/  UIMAD.WIDE UR4, UR9, UR6, URZ ;  /* 0x00000006090472a5 */ /* 0x000fe4000f8e02ff */
[----:B0-----:R-:W-:-:S04]  /*29c0*/  IMAD R43, R43, UR9, RZ ;  /* 0x000000092b2b7c24 */ /* 0x001fc8000f8e02ff */
[----:B------:R-:W-:-:S04]  /*29d0*/  IMAD R43, R43, UR6, RZ ;  /* 0x000000062b2b7c24 */ /* 0x000fc8000f8e02ff */
[----:B------:R-:W-:-:S04]  /*29e0*/  IMAD.MOV R48, RZ, RZ, -R43 ;  /* 0x000000ffff307224 */ /* 0x000fc800078e0a2b */
[----:B------:R-:W-:-:S05]  /*29f0*/  IMAD R48, R45, R48, R42 ;  /* 0x000000302d307224 */ /* 0x000fca00078e022a */
[----:B------:R-:W-:-:S04]  /*2a00*/  SHF.R.S32.HI R77, RZ, 0x1f, R48 ;  /* 0x0000001fff4d7819 */ /* 0x000fc80000011430 */
        /* <DEDUP_REMOVED lines=21> */
[----:B------:R-:W-:-:S05]  /*2b60*/  @!P2 LOP3.LUT R43, RZ, UR4, RZ, 0x33, !PT ;  /* 0x00000004ff2bac12 */ /* 0x000fca000f8e33ff */
[----:B------:R-:W-:Y:S01]  /*2b70*/  IMAD.MOV.U32 R44, RZ, RZ, R43 ;  /* 0x000000ffff2c7224 */ /* 0x000fe200078e002b */
[----:B------:R-:W-:Y:S06]  /*2b80*/  BRA `(.L_x_52) ;  /* 0x00000000000c7947 */ /* 0x000fec0003800000 */
.L_x_51:
[----:B------:R-:W-:-:S07]  /*2b90*/  MOV R78, 0x2bb0 ;  /* 0x00002bb0004e7802 */ /* 0x000fce0000000f00 */
[----:B------:R-:W-:Y:S05]  /*2ba0*/  CALL.REL.NOINC `($__internal_2_$__cuda_sm20_div_s64) ;  /* 0x0000004c00a07944 */ /* 0x000fea0003c00000 */
[----:B------:R-:W-:-:S07]  /*2bb0*/  IMAD.MOV.U32 R44, RZ, RZ, R52 ;  /* 0x000000ffff2c7224 */ /* 0x000fce00078e0034 */
.L_x_52:
[----:B------:R-:W-:Y:S02]  /*2bc0*/  UIADD3 UR4, UPT, UPT, URZ, -UR9, URZ ;  /* 0x80000009ff047290 */ /* 0x000fe4000fffe0ff */
[----:B------:R-:W-:Y:S02]  /*2bd0*/  USHF.R.S32.HI UR5, URZ, 0x1f, UR6 ;  /* 0x0000001fff057899 */ /* 0x000fe40008011406 */
[----:B------:R-:W-:-:S06]  /*2be0*/  UIMAD UR4, UR4, UR6, URZ ;  /* 0x00000006040472a4 */ /* 0x000fcc000f8e02ff */
[----:B------:R-:W-:-:S05]  /*2bf0*/  IMAD R48, R44, UR4, R48 ;  /* 0x000000042c307c24 */ /* 0x000fca000f8e0230 */
[----:B------:R-:W-:-:S04]  /*2c00*/  SHF.R.S32.HI R77, RZ, 0x1f, R48 ;  /* 0x0000001fff4d7819 */ /* 0x000fc80000011430 */
[----:B------:R-:W-:-:S04]  /*2c10*/  LOP3.LUT R42, R77, UR5, RZ, 0xfc, !PT ;  /* 0x000000054d2a7c12 */ /* 0x000fc8000f8efcff */
[----:B------:R-:W-:-:S13]  /*2c20*/  ISETP.NE.U32.AND P0, PT, R42, RZ, PT ;  /* 0x000000ff2a00720c */ /* 0x000fda0003f05070 */
[----:B------:R-:W-:Y:S05]  /*2c30*/  @P0 BRA `(.L_x_53) ;  /* 0x0000000000500947 */ /* 0x000fea0003800000 */
[----:B------:R-:W0:Y:S01]  /*2c40*/  I2F.U32.RP R46, UR6 ;  /* 0x00000006002e7d06 */ /* 0x000e220008209000 */
[----:B------:R-:W-:Y:S01]  /*2c50*/  IMAD R49, RZ, RZ, -UR6 ;  /* 0x80000006ff317e24 */ /* 0x000fe2000f8e02ff */
[----:B------:R-:W-:Y:S01]  /*2c60*/  ISETP.NE.U32.AND P2, PT, RZ, UR6, PT ;  /* 0x00000006ff007c0c */ /* 0x000fe2000bf45070 */
[----:B------:R-:W-:-:S05]  /*2c70*/  IMAD.MOV.U32 R42, RZ, RZ, RZ ;  /* 0x000000ffff2a7224 */ /* 0x000fca00078e00ff */
[----:B0-----:R-:W0:Y:S02]  /*2c80*/  MUFU.RCP R46, R46 ;  /* 0x0000002e002e7308 */ /* 0x001e240000001000 */
[----:B0-----:R-:W-:-:S06]  /*2c90*/  VIADD R47, R46, 0xffffffe ;  /* 0x0ffffffe2e2f7836 */ /* 0x001fcc0000000000 */
[----:B------:R-:W0:Y:S02]  /*2ca0*/  F2I.FTZ.U32.TRUNC.NTZ R43, R47 ;  /* 0x0000002f002b7305 */ /* 0x000e24000021f000 */
[----:B0-----:R-:W-:-:S04]  /*2cb0*/  IMAD R49, R49, R43, RZ ;  /* 0x0000002b31317224 */ /* 0x001fc800078e02ff */
        /* <DEDUP_REMOVED lines=9> */
[----:B------:R-:W-:-:S04]  /*2d50*/  @!P2 LOP3.LUT R42, RZ, UR6, RZ, 0x33, !PT ;  /* 0x00000006ff2aac12 */ /* 0x000fc8000f8e33ff */
[----:B------:R-:W-:Y:S01]  /*2d60*/  R2UR UR5, R42 ;  /* 0x000000002a0572ca */ /* 0x000fe200000e0000 */
[----:B------:R-:W-:-:S14]  /*2d70*/  BRA `(.L_x_54) ;  /* 0x0000000000107947 */ /* 0x000fdc0003800000 */
.L_x_53:
[----:B------:R-:W-:Y:S01]  /*2d80*/  MOV R78, 0x2db0 ;  /* 0x00002db0004e7802 */ /* 0x000fe20000000f00 */
[----:B------:R-:W-:-:S06]  /*2d90*/  UMOV UR4, UR6 ;  /* 0x0000000600047c82 */ /* 0x000fcc0008000000 */
[----:B------:R-:W-:Y:S05]  /*2da0*/  CALL.REL.NOINC `($__internal_2_$__cuda_sm20_div_s64) ;  /* 0x0000004c00207944 */ /* 0x000fea0003c00000 */
[----:B------:R-:W-:-:S15]  /*2db0*/  R2UR UR5, R52 ;  /* 0x00000000340572ca */ /* 0x000fde00000e0000 */
.L_x_54:
[----:B------:R-:W0:Y:S02]  /*2dc0*/  LDCU.64 UR6, c[0x0][0x380] ;  /* 0x00007000ff0677ac */ /* 0x000e240008000a00 */
[----:B0-----:R-:W-:-:S04]  /*2dd0*/  UISETP.NE.U32.AND UP0, UPT, UR6, URZ, UPT ;  /* 0x000000ff0600728c */ /* 0x001fc8000bf05070 */
[----:B------:R-:W-:-:S09]  /*2de0*/  UISETP.NE.AND.EX UP0, UPT, UR7, URZ, UPT, UP0 ;  /* 0x000000ff0700728c */ /* 0x000fd2000bf05300 */
[----:B------:R-:W-:Y:S05]  /*2df0*/  BRA.U UP0, `(.L_x_55) ;  /* 0x0000002500747547 */ /* 0x000fea000b800000 */
[----:B------:R-:W0:Y:S01]  /*2e00*/  S2R R48, SR_TID.Y ;  /* 0x0000000000307919 */ /* 0x000e220000002200 */
[----:B------:R-:W1:Y:S01]  /*2e10*/  LDCU.64 UR6, c[0x0][0x3a8] ;  /* 0x00007500ff0677ac */ /* 0x000e620008000a00 */
[----:B------:R-:W2:Y:S01]  /*2e20*/  LDC R42, c[0x0][0x3b4] ;  /* 0x0000ed00ff2a7b82 */ /* 0x000ea20000000800 */
[----:B------:R-:W-:Y:S01]  /*2e30*/  IMAD.SHL.U32 R45, R45, 0x80, RZ ;  /* 0x000000802d2d7824 */ /* 0x000fe200078e00ff */
[----:B------:R-:W-:-:S04]  /*2e40*/  USHF.L.U32 UR8, UR5, 0x7, URZ ;  /* 0x0000000705087899 */ /* 0x000fc800080006ff */
[----:B------:R-:W-:Y:S02]  /*2e50*/  ULOP3.LUT UR4, URZ, UR8, URZ, 0x33, !UPT ;  /* 0x00000008ff047292 */ /* 0x000fe4000f8e33ff */
[----:B------:R-:W-:Y:S02]  /*2e60*/  IMAD.U32 R46, RZ, RZ, UR8 ;  /* 0x00000008ff2e7e24 */ /* 0x000fe4000f8e00ff */
[----:B-1----:R-:W-:Y:S01]  /*2e70*/  UIADD3 UR4, UPT, UPT, UR4, UR6, URZ ;  /* 0x0000000604047290 */ /* 0x002fe2000fffe0ff */
[----:B--2---:R-:W-:-:S04]  /*2e80*/  IMAD R45, R44, R42, R45 ;  /* 0x0000002a2c2d7224 */ /* 0x004fc800078e022d */
[----:B------:R-:W-:Y:S01]  /*2e90*/  IMAD R49, R46, UR7, R45 ;  /* 0x000000072e317c24 */ /* 0x000fe2000f8e022d */
[----:B0-----:R-:W-:-:S13]  /*2ea0*/  ISETP.GT.AND P0, PT, R48, UR4, PT ;  /* 0x0000000430007c0c */ /* 0x001fda000bf04270 */
[----:B------:R-:W-:Y:S05]  /*2eb0*/  @P0 EXIT ;  /* 0x000000000000094d */ /* 0x000fea0003800000 */
[----:B------:R-:W0:Y:S01]  /*2ec0*/  S2R R50, SR_TID.X ;  /* 0x0000000000327919 */ /* 0x000e220000002100 */
[----:B------:R-:W1:Y:S01]  /*2ed0*/  LDCU.64 UR8, c[0x0][0x390] ;  /* 0x00007200ff0877ac */ /* 0x000e620008000a00 */
[----:B------:R-:W-:Y:S01]  /*2ee0*/  IMAD R51, R48, UR7, RZ ;  /* 0x0000000730337c24 */ /* 0x000fe2000f8e02ff */
[----:B------:R-:W-:-:S03]  /*2ef0*/  SHF.R.S32.HI R52, RZ, 0x1f, R49 ;  /* 0x0000001fff347819 */ /* 0x000fc60000011431 */
[----:B0-----:R-:W-:-:S05]  /*2f00*/  IMAD.IADD R53, R51, 0x1, R50 ;  /* 0x0000000133357824 */ /* 0x001fca00078e0232 */
[----:B------:R-:W-:-:S04]  /*2f10*/  IADD3 R42, P0, PT, R49, R53, RZ ;  /* 0x00000035312a7210 */ /* 0x000fc80007f1e0ff */
[----:B------:R-:W-:Y:S02]  /*2f20*/  LEA.HI.X.SX32 R43, R53, R52, 0x1, P0 ;  /* 0x00000034352b7211 */ /* 0x000fe400000f0eff */
[----:B-1----:R-:W-:-:S04]  /*2f30*/  LEA R44, P0, R42, UR8, 0x2 ;  /* 0x000000082a2c7c11 */ /* 0x002fc8000f8010ff */
[----:B------:R-:W-:-:S05]  /*2f40*/  LEA.HI.X R45, R42, UR9, R43, 0x2, P0 ;  /* 0x000000092a2d7c11 */ /* 0x000fca00080f142b */
[----:B------:R-:W2:Y:S01]  /*2f50*/  LDG.E R47, desc[UR14][R44.64] ;  /* 0x0000000e2c2f7981 */ /* 0x000ea2000c1e1900 */
[----:B------:R-:W-:-:S04]  /*2f60*/  VIADD R78, R50, 0x20 ;  /* 0x00000020324e7836 */ /* 0x000fc80000000000 */
[----:B------:R-:W-:-:S05]  /*2f70*/  IMAD.IADD R42, R51, 0x1, R78 ;  /* 0x00000001332a7824 */ /* 0x000fca00078e024e */
[----:B------:R-:W-:-:S04]  /*2f80*/  IADD3 R43, P0, PT, R49, R42, RZ ;  /* 0x0000002a312b7210 */ /* 0x000fc80007f1e0ff */
[----:B------:R-:W-:Y:S02]  /*2f90*/  LEA.HI.X.SX32 R46, R42, R52, 0x1, P0 ;  /* 0x000000342a2e7211 */ /* 0x000fe400000f0eff */
[----:B------:R-:W-:-:S04]  /*2fa0*/  LEA R42, P0, R43, UR8, 0x2 ;  /* 0x000000082b2a7c11 */ /* 0x000fc8000f8010ff */
[----:B------:R-:W-:Y:S01]  /*2fb0*/  LEA.HI.X R43, R43, UR9, R46, 0x2, P0 ;  /* 0x000000092b2b7c11 */ /* 0x000fe200080f142e */
[----:B--2---:R-:W-:-:S05]  /*2fc0*/  FADD R77, R0, R47 ;  /* 0x0000002f004d7221 */ /* 0x004fca0000000000 */
[----:B------:R0:W-:Y:S04]  /*2fd0*/  STG.E desc[UR14][R44.64], R77 ;  /* 0x0000004d2c007986 */ /* 0x0001e8000c10190e */
[----:B------:R-:W2:Y:S01]  /*2fe0*/  LDG.E R79, desc[UR14][R42.64] ;  /* 0x0000000e2a4f7981 */ /* 0x000ea2000c1e1900 */
[----:B------:R-:W-:-:S05]  /*2ff0*/  VIADD R0, R53, 0x40 ;  /* 0x0000004035007836 */ /* 0x000fca0000000000 */
        /* <DEDUP_REMOVED lines=10> */
[----:B0-----:R-:W-:-:S04]  /*30a0*/  LEA R44, P0, R2, UR8, 0x2 ;  /* 0x00000008022c7c11 */ /* 0x001fc8000f8010ff */
[----:B------:R-:W-:Y:S01]  /*30b0*/  LEA.HI.X R45, R2, UR9, R53, 0x2, P0 ;  /* 0x00000009022d7c11 */ /* 0x000fe200080f1435 */
[----:B--2---:R-:W-:-:S05]  /*30c0*/  FADD R3, R3, R0 ;  /* 0x0000000003037221 */ /* 0x004fca0000000000 */
[----:B------:R1:W-:Y:S04]  /*30d0*/  STG.E desc[UR14][R46.64], R3 ;  /* 0x000000032e007986 */ /* 0x0003e8000c10190e */
[----:B------:R-:W2:Y:S01]  /*30e0*/  LDG.E R53, desc[UR14][R44.64] ;  /* 0x0000000e2c357981 */ /* 0x000ea2000c1e1900 */
[----:B------:R-:W-:-:S05]  /*30f0*/  VIADD R0, R48, 0x8 ;  /* 0x0000000830007836 */ /* 0x000fca0000000000 */
[----:B------:R-:W-:Y:S01]  /*3100*/  ISETP.GT.AND P0, PT, R0, UR4, PT ;  /* 0x0000000400007c0c */ /* 0x000fe2000bf04270 */
[----:B--2---:R-:W-:-:S05]  /*3110*/  FADD R53, R4, R53 ;  /* 0x0000003504357221 */ /* 0x004fca0000000000 */
[----:B------:R1:W-:Y:S07]  /*3120*/  STG.E desc[UR14][R44.64], R53 ;  /* 0x000000352c007986 */ /* 0x0003ee000c10190e */
[----:B------:R-:W-:Y:S05]  /*3130*/  @P0 EXIT ;  /* 0x000000000000094d */ /* 0x000fea0003800000 */
[----:B------:R-:W-:-:S04]  /*3140*/  IMAD.U32 R0, RZ, RZ, UR7 ;  /* 0x00000007ff007e24 */ /* 0x000fc8000f8e00ff */
[----:B-1----:R-:W-:-:S04]  /*3150*/  IMAD R3, R0, 0x8, R51 ;  /* 0x0000000800037824 */ /* 0x002fc800078e0233 */
[----:B------:R-:W-:-:S05]  /*3160*/  IMAD.IADD R0, R3, 0x1, R50 ;  /* 0x0000000103007824 */ /* 0x000fca00078e0232 */
[----:B------:R-:W-:-:S04]  /*3170*/  IADD3 R2, P0, PT, R49, R0, RZ ;  /* 0x0000000031027210 */ /* 0x000fc80007f1e0ff */
[----:B------:R-:W-:Y:S02]  /*3180*/  LEA.HI.X.SX32 R43, R0, R52, 0x1, P0 ;  /* 0x00000034002b7211 */ /* 0x000fe400000f0eff */
[----:B------:R-:W-:-:S04]  /*3190*/  LEA R42, P0, R2, UR8, 0x2 ;  /* 0x00000008022a7c11 */ /* 0x000fc8000f8010ff */
[----:B------:R-:W-:-:S05]  /*31a0*/  LEA.HI.X R43, R2, UR9, R43, 0x2, P0 ;  /* 0x00000009022b7c11 */ /* 0x000fca00080f142b */
[----:B------:R-:W2:Y:S01]  /*31b0*/  LDG.E R4, desc[UR14][R42.64] ;  /* 0x0000000e2a047981 */ /* 0x000ea2000c1e1900 */
        /* <DEDUP_REMOVED lines=17> */
[----:B0-----:R-:W-:-:S04]  /*32d0*/  IADD3 R43, P0, PT, R49, R0, RZ ;  /* 0x00000000312b7210 */ /* 0x001fc80007f1e0ff */
[----:B------:R-:W-:Y:S02]  /*32e0*/  LEA.HI.X.SX32 R0, R0, R52, 0x1, P0 ;  /* 0x0000003400007211 */ /* 0x000fe400000f0eff */
[----:B------:R-:W-:-:S04]  /*32f0*/  LEA R42, P0, R43, UR8, 0x2 ;  /* 0x000000082b2a7c11 */ /* 0x000fc8000f8010ff */
        /* <DEDUP_REMOVED lines=47> */
[----:B------:R-:W-:-:S04]  /*35f0*/  IMAD R43, R0, 0x8, R43 ;  /* 0x00000008002b7824 */ /* 0x000fc800078e022b */
[----:B------:R-:W-:-:S05]  /*3600*/  IMAD.IADD R0, R43, 0x1, R50 ;  /* 0x000000012b007824 */ /* 0x000fca00078e0232 */
[----:B-1----:R-:W-:-:S04]  /*3610*/  IADD3 R2, P0, PT, R49, R0, RZ ;  /* 0x0000000031027210 */ /* 0x002fc80007f1e0ff */
        /* <DEDUP_REMOVED lines=443> */
[----:B------:R-:W-:-:S04]  /*51d0*/  IADD3 R0, P0, PT, R49, R50, RZ ;  /* 0x0000003231007210 */ /* 0x000fc80007f1e0ff */
[----:B-1----:R-:W-:Y:S02]  /*51e0*/  LEA.HI.X.SX32 R3, R50, R52, 0x1, P0 ;  /* 0x0000003432037211 */ /* 0x002fe400000f0eff */
        /* <DEDUP_REMOVED lines=17> */
[----:B------:R-:W-:Y:S04]  /*5300*/  STG.E desc[UR14][R4.64], R9 ;  /* 0x0000000904007986 */ /* 0x000fe8000c10190e */
[----:B------:R-:W2:Y:S01]  /*5310*/  LDG.E R0, desc[UR14][R6.64] ;  /* 0x0000000e06007981 */ /* 0x000ea2000c1e1900 */
[----:B------:R-:W-:-:S05]  /*5320*/  VIADD R51, R51, 0x40 ;  /* 0x0000004033337836 */ /* 0x000fca0000000000 */
[----:B------:R-:W-:-:S04]  /*5330*/  IADD3 R49, P0, PT, R49, R51, RZ ;  /* 0x0000003331317210 */ /* 0x000fc80007f1e0ff */
[----:B------:R-:W-:Y:S02]  /*5340*/  LEA.HI.X.SX32 R52, R51, R52, 0x1, P0 ;  /* 0x0000003433347211 */ /* 0x000fe400000f0eff */
[----:B0-----:R-:W-:-:S04]  /*5350*/  LEA R2, P0, R49, UR8, 0x2 ;  /* 0x0000000831027c11 */ /* 0x001fc8000f8010ff */
[----:B------:R-:W-:Y:S01]  /*5360*/  LEA.HI.X R3, R49, UR9, R52, 0x2, P0 ;  /* 0x0000000931037c11 */ /* 0x000fe200080f1434 */
[----:B--2---:R-:W-:-:S05]  /*5370*/  FADD R75, R75, R0 ;  /* 0x000000004b4b7221 */ /* 0x004fca0000000000 */
[----:B------:R-:W-:Y:S04]  /*5380*/  STG.E desc[UR14][R6.64], R75 ;  /* 0x0000004b06007986 */ /* 0x000fe8000c10190e */
[----:B------:R-:W2:Y:S02]  /*5390*/  LDG.E R11, desc[UR14][R2.64] ;  /* 0x0000000e020b7981 */ /* 0x000ea4000c1e1900 */
[----:B--2---:R-:W-:-:S05]  /*53a0*/  FADD R11, R76, R11 ;  /* 0x0000000b4c0b7221 */ /* 0x004fca0000000000 */
[----:B------:R-:W-:Y:S01]  /*53b0*/  STG.E desc[UR14][R2.64], R11 ;  /* 0x0000000b02007986 */ /* 0x000fe2000c10190e */
[----:B------:R-:W-:Y:S05]  /*53c0*/  EXIT ;  /* 0x000000000000794d */ /* 0x000fea0003800000 */
.L_x_55:
[----:B------:R-:W0:Y:S01]  /*53d0*/  LDC.64 R42, c[0x0][0x388] ;  /* 0x0000e200ff2a7b82 */ /* 0x000e220000000a00 */
[----:B------:R-:W-:-:S04]  /*53e0*/  SHF.R.S64 R49, RZ, 0x1e, R44 ;  /* 0x0000001eff317819 */ /* 0x000fc8000000102c */
[----:B0-----:R-:W-:-:S04]  /*53f0*/  IADD3 R48, P0, PT, R49, R42, RZ ;  /* 0x0000002a31307210 */ /* 0x001fc80007f1e0ff */
[----:B------:R-:W-:-:S05]  /*5400*/  LEA.HI.X.SX32 R49, R44, R43, 0x2, P0 ;  /* 0x0000002b2c317211 */ /* 0x000fca00000f16ff */
[----:B------:R-:W2:Y:S01]  /*5410*/  LDG.E R48, desc[UR14][R48.64] ;  /* 0x0000000e30307981 */ /* 0x000ea2000c1e1900 */
[----:B------:R-:W-:Y:S01]  /*5420*/  IADD3 R77, P1, PT, RZ, RZ, RZ ;  /* 0x000000ffff4d7210 */ /* 0x000fe20007f3e0ff */
[----:B------:R-:W0:Y:S03]  /*5430*/  S2R R50, SR_TID.X ;  /* 0x0000000000327919 */ /* 0x000e260000002100 */
[----:B------:R-:W-:Y:S01]  /*5440*/  IADD3.X R44, PT, PT, R44, 0x1, RZ, P1, !PT ;  /* 0x000000012c2c7810 */ /* 0x000fe20000ffe4ff */
[----:B------:R-:W0:Y:S03]  /*5450*/  S2R R51, SR_TID.Y ;  /* 0x0000000000337919 */ /* 0x000e260000002200 */
[----:B------:R-:W-:-:S04]  /*5460*/  SHF.R.S64 R77, R77, 0x1e, R44 ;  /* 0x0000001e4d4d7819 */ /* 0x000fc8000000102c */
[----:B------:R-:W-:-:S04]  /*5470*/  IADD3 R42, P1, PT, R77, R42, RZ ;  /* 0x0000002a4d2a7210 */ /* 0x000fc80007f3e0ff */
[----:B------:R-:W-:-:S06]  /*5480*/  LEA.HI.X.SX32 R43, R44, R43, 0x2, P1 ;  /* 0x0000002b2c2b7211 */ /* 0x000fcc00008f16ff */
[----:B------:R-:W3:Y:S01]  /*5490*/  LDG.E R43, desc[UR14][R42.64] ;  /* 0x0000000e2a2b7981 */ /* 0x000ee2000c1e1900 */
[----:B0-----:R-:W-:-:S05]  /*54a0*/  IMAD R53, R51, 0x20, R50 ;  /* 0x0000002033357824 */ /* 0x001fca00078e0232 */
[----:B------:R-:W-:-:S13]  /*54b0*/  ISETP.GT.U32.AND P0, PT, R53, 0x7f, PT ;  /* 0x0000007f3500780c */ /* 0x000fda0003f04070 */
[----:B------:R-:W0:Y:S01]  /*54c0*/  @!P0 LDC.64 R46, c[0x0][0x380] ;  /* 0x0000e000ff2e8b82 */ /* 0x000e220000000a00 */
[----:B--2---:R-:W-:-:S04]  /*54d0*/  @!P0 IMAD.IADD R49, R48, 0x1, R53 ;  /* 0x0000000130318824 */ /* 0x004fc800078e0235 */
[----:B0-----:R-:W-:-:S06]  /*54e0*/  @!P0 IMAD.WIDE R46, R49, 0x4, R46 ;  /* 0x00000004312e8825 */ /* 0x001fcc00078e022e */
[----:B------:R-:W2:Y:S01]  /*54f0*/  @!P0 LDG.E R46, desc[UR14][R46.64] ;  /* 0x0000000e2e2e8981 */ /* 0x000ea2000c1e1900 */
[----:B------:R-:W0:Y:S01]  /*5500*/  @!P0 S2R R49, SR_CgaCtaId ;  /* 0x0000000000318919 */ /* 0x000e220000008800 */
[----:B------:R-:W-:Y:S01]  /*5510*/  @!P0 MOV R44, 0x400 ;  /* 0x00000400002c8802 */ /* 0x000fe20000000f00 */
[----:B------:R-:W-:-:S04]  /*5520*/  IMAD.U32 R77, RZ, RZ, UR5 ;  /* 0x00000005ff4d7e24 */ /* 0x000fc8000f8e00ff */
[----:B------:R-:W-:-:S05]  /*5530*/  IMAD R48, R77, 0x80, R48 ;  /* 0x000000804d307824 */ /* 0x000fca00078e0230 */
[----:B------:R-:W-:Y:S02]  /*5540*/  LOP3.LUT R48, RZ, R48, RZ, 0x33, !PT ;  /* 0x00000030ff307212 */ /* 0x000fe400078e33ff */
[----:B0-----:R-:W-:-:S05]  /*5550*/  @!P0 LEA R44, R49, R44, 0x18 ;  /* 0x0000002c312c8211 */ /* 0x001fca00078ec0ff */
[----:B------:R-:W-:Y:S02]  /*5560*/  @!P0 IMAD R53, R53, 0x4, R44 ;  /* 0x0000000435358824 */ /* 0x000fe400078e022c */
[----:B---3--:R-:W-:-:S05]  /*5570*/  IMAD.IADD R52, R43, 0x1, R48 ;  /* 0x000000012b347824 */ /* 0x008fca00078e0230 */
[----:B------:R-:W-:Y:S01]  /*5580*/  ISETP.GT.AND P1, PT, R51, R52, PT ;  /* 0x000000343300720c */ /* 0x000fe20003f24270 */
[----:B--2---:R0:W-:Y:S01]  /*5590*/  @!P0 STS [R53], R46 ;  /* 0x0000002e35008388 */ /* 0x0041e20000000800 */
[----:B------:R-:W-:Y:S11]  /*55a0*/  BAR.SYNC.DEFER_BLOCKING 0x0 ;  /* 0x0000000000007b1d */ /* 0x000ff60000010000 */
[----:B------:R-:W-:Y:S05]  /*55b0*/  @P1 EXIT ;  /* 0x000000000000194d */ /* 0x000fea0003800000 */
[----:B------:R-:W1:Y:S01]  /*55c0*/  S2UR UR5, SR_CgaCtaId ;  /* 0x00000000000579c3 */ /* 0x000e620000008800 */
[----:B------:R-:W-:Y:S01]  /*55d0*/  UMOV UR4, 0x400 ;  /* 0x0000040000047882 */ /* 0x000fe20000000000 */
[----:B------:R-:W2:Y:S01]  /*55e0*/  LDCU.64 UR6, c[0x0][0x390] ;  /* 0x00007200ff0677ac */ /* 0x000ea20008000a00 */
[----:B------:R-:W-:-:S05]  /*55f0*/  IMAD.SHL.U32 R49, R45, 0x80, RZ ;  /* 0x000000802d317824 */ /* 0x000fca00078e00ff */
[----:B0-----:R-:W-:Y:S01]  /*5600*/  SHF.R.S32.HI R53, RZ, 0x1f, R49 ;  /* 0x0000001fff357819 */ /* 0x001fe20000011431 */
[----:B-1----:R-:W-:-:S06]  /*5610*/  ULEA UR4, UR5, UR4, 0x18 ;  /* 0x0000000405047291 */ /* 0x002fcc000f8ec0ff */
[----:B------:R-:W-:-:S05]  /*5620*/  LEA R48, R51, UR4, 0x2 ;  /* 0x0000000433307c11 */ /* 0x000fca000f8e10ff */
[----:B------:R-:W0:Y:S01]  /*5630*/  LDS R42, [R48] ;  /* 0x00000000302a7984 */ /* 0x000e220000000800 */
[----:B------:R-:W0:Y:S02]  /*5640*/  LDCU UR4, c[0x0][0x3ac] ;  /* 0x00007580ff0477ac */ /* 0x000e240008000800 */
[----:B0-----:R-:W-:-:S05]  /*5650*/  IMAD R44, R42, UR4, R50 ;  /* 0x000000042a2c7c24 */ /* 0x001fca000f8e0232 */
[----:B------:R-:W-:-:S04]  /*5660*/  IADD3 R43, P0, PT, R49, R44, RZ ;  /* 0x0000002c312b7210 */ /* 0x000fc80007f1e0ff */
[----:B------:R-:W-:Y:S02]  /*5670*/  LEA.HI.X.SX32 R46, R44, R53, 0x1, P0 ;  /* 0x000000352c2e7211 */ /* 0x000fe400000f0eff */
[----:B--2---:R-:W-:-:S04]  /*5680*/  LEA R44, P0, R43, UR6, 0x2 ;  /* 0x000000062b2c7c11 */ /* 0x004fc8000f8010ff */
[----:B------:R-:W-:-:S05]  /*5690*/  LEA.HI.X R45, R43, UR7, R46, 0x2, P0 ;  /* 0x000000072b2d7c11 */ /* 0x000fca00080f142e */
[----:B------:R-:W2:Y:S01]  /*56a0*/  LDG.E R47, desc[UR14][R44.64] ;  /* 0x0000000e2c2f7981 */ /* 0x000ea2000c1e1900 */
[----:B------:R-:W-:-:S04]  /*56b0*/  VIADD R77, R50, 0x20 ;  /* 0x00000020324d7836 */ /* 0x000fc80000000000 */
[----:B------:R-:W-:-:S05]  /*56c0*/  IMAD R78, R42, UR4, R77 ;  /* 0x000000042a4e7c24 */ /* 0x000fca000f8e024d */
        /* <DEDUP_REMOVED lines=17> */
[----:B0-----:R-:W-:Y:S02]  /*57e0*/  LEA.HI.X.SX32 R45, R78, R53, 0x1, P0 ;  /* 0x000000354e2d7211 */ /* 0x001fe400000f0eff */
[----:B------:R-:W-:-:S04]  /*57f0*/  LEA R44, P0, R2, UR6, 0x2 ;  /* 0x00000006022c7c11 */ /* 0x000fc8000f8010ff */
[----:B------:R-:W-:Y:S01]  /*5800*/  LEA.HI.X R45, R2, UR7, R45, 0x2, P0 ;  /* 0x00000007022d7c11 */ /* 0x000fe200080f142d */
[----:B--2---:R-:W-:-:S05]  /*5810*/  FADD R3, R3, R0 ;  /* 0x0000000003037221 */ /* 0x004fca0000000000 */
[----:B------:R1:W-:Y:S04]  /*5820*/  STG.E desc[UR14][R46.64], R3 ;  /* 0x000000032e007986 */ /* 0x0003e8000c10190e */
[----:B------:R-:W2:Y:S01]  /*5830*/  LDG.E R79, desc[UR14][R44.64] ;  /* 0x0000000e2c4f7981 */ /* 0x000ea2000c1e1900 */
[----:B------:R-:W-:-:S05]  /*5840*/  VIADD R83, R51, 0x8 ;  /* 0x0000000833537836 */ /* 0x000fca0000000000 */
[----:B------:R-:W-:Y:S01]  /*5850*/  ISETP.GT.AND P0, PT, R83, R52, PT ;  /* 0x000000345300720c */ /* 0x000fe20003f04270 */
[----:B--2---:R-:W-:-:S05]  /*5860*/  FADD R79, R4, R79 ;  /* 0x0000004f044f7221 */ /* 0x004fca0000000000 */
[----:B------:R1:W-:Y:S07]  /*5870*/  STG.E desc[UR14][R44.64], R79 ;  /* 0x0000004f2c007986 */ /* 0x0003ee000c10190e */
[----:B------:R-:W-:Y:S05]  /*5880*/  @P0 EXIT ;  /* 0x000000000000094d */ /* 0x000fea0003800000 */
[----:B------:R-:W0:Y:S02]  /*5890*/  LDS R0, [R48+0x20] ;  /* 0x0000200030007984 */ /* 0x000e240000000800 */
[----:B0-----:R-:W-:-:S05]  /*58a0*/  IMAD R2, R0, UR4, R50 ;  /* 0x0000000400027c24 */ /* 0x001fca000f8e0232 */
[----:B-1----:R-:W-:-:S04]  /*58b0*/  IADD3 R3, P0, PT, R49, R2, RZ ;  /* 0x0000000231037210 */ /* 0x002fc80007f1e0ff */
[----:B------:R-:W-:Y:S02]  /*58c0*/  LEA.HI.X.SX32 R2, R2, R53, 0x1, P0 ;  /* 0x0000003502027211 */ /* 0x000fe400000f0eff */
[----:B------:R-:W-:-:S04]  /*58d0*/  LEA R42, P0, R3, UR6, 0x2 ;  /* 0x00000006032a7c11 */ /* 0x000fc8000f8010ff */
[----:B------:R-:W-:-:S05]  /*58e0*/  LEA.HI.X R43, R3, UR7, R2, 0x2, P0 ;  /* 0x00000007032b7c11 */ /* 0x000fca00080f1402 */
[----:B------:R-:W2:Y:S01]  /*58f0*/  LDG.E R4, desc[UR14][R42.64] ;  /* 0x0000000e2a047981 */ /* 0x000ea2000c1e1900 */
        /* <DEDUP_REMOVED lines=29> */
[----:B------:R-:W1:Y:S02]  /*5ad0*/  LDS R0, [R48+0x40] ;  /* 0x0000400030007984 */ /* 0x000e640000000800 */
[----:B-1----:R-:W-:-:S05]  /*5ae0*/  IMAD R2, R0, UR4, R50 ;  /* 0x0000000400027c24 */ /* 0x002fca000f8e0232 */
[----:B------:R-:W-:-:S04]  /*5af0*/  IADD3 R3, P0, PT, R49, R2, RZ ;  /* 0x0000000231037210 */ /* 0x000fc80007f1e0ff */
        /* <DEDUP_REMOVED lines=467> */
[----:B------:R-:W-:-:S04]  /*7830*/  IADD3 R0, P0, PT, R49, R50, RZ ;  /* 0x0000003231007210 */ /* 0x000fc80007f1e0ff */
[----:B-1----:R-:W-:Y:S02]  /*7840*/  LEA.HI.X.SX32 R3, R50, R53, 0x1, P0 ;  /* 0x0000003532037211 */ /* 0x002fe400000f0eff */
        /* <DEDUP_REMOVED lines=30> */
        .weak           $__internal_2_$__cuda_sm20_div_s64
        .type           $__internal_2_$__cuda_sm20_div_s64,@function
        .size           $__internal_2_$__cuda_sm20_div_s64,($__internal_3_$__cuda_sm20_rem_s64 - $__internal_2_$__cuda_sm20_div_s64)
$__internal_2_$__cuda_sm20_div_s64:
[----:B------:R-:W-:Y:S01]  /*7a30*/  UIADD3 UR12, UP1, UPT, URZ, -UR4, URZ ;  /* 0x80000004ff0c7290 */ /* 0x000fe2000ff3e0ff */
[----:B------:R-:W-:Y:S01]  /*7a40*/  ISETP.GE.AND P3, PT, R77, RZ, PT ;  /* 0x000000ff4d00720c */ /* 0x000fe20003f66270 */
[----:B------:R-:W-:Y:S02]  /*7a50*/  UISETP.GE.AND UP0, UPT, UR5, URZ, UPT ;  /* 0x000000ff0500728c */ /* 0x000fe4000bf06270 */
[----:B------:R-:W-:Y:S02]  /*7a60*/  UIADD3.X UR11, UPT, UPT, URZ, ~UR5, URZ, UP1, !UPT ;  /* 0x80000005ff0b7290 */ /* 0x000fe40008ffe4ff */
[----:B------:R-:W-:Y:S02]  /*7a70*/  USEL UR12, UR12, UR4, !UP0 ;  /* 0x000000040c0c7287 */ /* 0x000fe4000c000000 */
[----:B------:R-:W-:-:S09]  /*7a80*/  USEL UR13, UR11, UR5, !UP0 ;  /* 0x000000050b0d7287 */ /* 0x000fd2000c000000 */
[----:B------:R-:W0:Y:S08]  /*7a90*/  I2F.U64.RP R86, UR12 ;  /* 0x0000000c00567d12 */ /* 0x000e300008309000 */
[----:B0-----:R-:W0:Y:S02]  /*7aa0*/  MUFU.RCP R86, R86 ;  /* 0x0000005600567308 */ /* 0x001e240000001000 */
[----:B0-----:R-:W-:-:S06]  /*7ab0*/  VIADD R52, R86, 0x1ffffffe ;  /* 0x1ffffffe56347836 */ /* 0x001fcc0000000000 */
[----:B------:R-:W0:Y:S02]  /*7ac0*/  F2I.U64.TRUNC R52, R52 ;  /* 0x0000003400347311 */ /* 0x000e24000020d800 */
[----:B0-----:R-:W-:-:S04]  /*7ad0*/  IMAD.WIDE.U32 R50, R52, UR12, RZ ;  /* 0x0000000c34327c25 */ /* 0x001fc8000f8e00ff */
[----:B------:R-:W-:Y:S01]  /*7ae0*/  IMAD R51, R52, UR13, R51 ;  /* 0x0000000d34337c24 */ /* 0x000fe2000f8e0233 */
[----:B------:R-:W-:-:S03]  /*7af0*/  IADD3 R49, P0, PT, RZ, -R50, RZ ;  /* 0x80000032ff317210 */ /* 0x000fc60007f1e0ff */
[----:B------:R-:W-:Y:S02]  /*7b00*/  IMAD R51, R53, UR12, R51 ;  /* 0x0000000c35337c24 */ /* 0x000fe4000f8e0233 */
[----:B------:R-:W-:-:S04]  /*7b10*/  IMAD.HI.U32 R50, R52, R49, RZ ;  /* 0x0000003134327227 */ /* 0x000fc800078e00ff */
[----:B------:R-:W-:Y:S02]  /*7b20*/  IMAD.X R85, RZ, RZ, ~R51, P0 ;  /* 0x000000ffff557224 */ /* 0x000fe400000e0e33 */
[----:B------:R-:W-:Y:S02]  /*7b30*/  IMAD.MOV.U32 R51, RZ, RZ, R52 ;  /* 0x000000ffff337224 */ /* 0x000fe400078e0034 */
[----:B------:R-:W-:-:S04]  /*7b40*/  IMAD.WIDE.U32 R50, P0, R52, R85, R50 ;  /* 0x0000005534327225 */ /* 0x000fc80007800032 */
[----:B------:R-:W-:-:S04]  /*7b50*/  IMAD.HI.U32 R50, P1, R53, R49, R50 ;  /* 0x0000003135327227 */ /* 0x000fc80007820032 */
[CC--:B------:R-:W-:Y:S02]  /*7b60*/  IMAD R51, R53.reuse, R85.reuse, RZ ;  /* 0x0000005535337224 */ /* 0x0c0fe400078e02ff */
[----:B------:R-:W-:-:S03]  /*7b70*/  IMAD.HI.U32 R85, R53, R85, RZ ;  /* 0x0000005535557227 */ /* 0x000fc600078e00ff */
[----:B------:R-:W-:Y:S01]  /*7b80*/  IADD3 R51, P2, PT, R51, R50, RZ ;  /* 0x0000003233337210 */ /* 0x000fe20007f5e0ff */
[----:B------:R-:W-:Y:S01]  /*7b90*/  IMAD.X R49, R85, 0x1, R53, P0 ;  /* 0x0000000155317824 */ /* 0x000fe200000e0635 */
[----:B------:R-:W-:-:S03]  /*7ba0*/  IADD3 R85, P4, PT, RZ, -R48, RZ ;  /* 0x80000030ff557210 */ /* 0x000fc60007f9e0ff */
[----:B------:R-:W-:Y:S01]  /*7bb0*/  IMAD.WIDE.U32 R52, R51, UR12, RZ ;  /* 0x0000000c33347c25 */ /* 0x000fe2000f8e00ff */
[----:B------:R-:W-:-:S03]  /*7bc0*/  IADD3.X R49, PT, PT, RZ, RZ, R49, P2, P1 ;  /* 0x000000ffff317210 */ /* 0x000fc600017e2431 */
[----:B------:R-:W-:Y:S01]  /*7bd0*/  IMAD R50, R51, UR13, R53 ;  /* 0x0000000d33327c24 */ /* 0x000fe2000f8e0235 */
[----:B------:R-:W-:-:S03]  /*7be0*/  IADD3 R53, P0, PT, RZ, -R52, RZ ;  /* 0x80000034ff357210 */ /* 0x000fc60007f1e0ff */
[----:B------:R-:W-:Y:S02]  /*7bf0*/  IMAD R52, R49, UR12, R50 ;  /* 0x0000000c31347c24 */ /* 0x000fe4000f8e0232 */
[----:B------:R-:W-:-:S04]  /*7c00*/  IMAD.HI.U32 R50, R51, R53, RZ ;  /* 0x0000003533327227 */ /* 0x000fc800078e00ff */
[----:B------:R-:W-:-:S04]  /*7c10*/  IMAD.X R52, RZ, RZ, ~R52, P0 ;  /* 0x000000ffff347224 */ /* 0x000fc800000e0e34 */
[----:B------:R-:W-:-:S04]  /*7c20*/  IMAD.WIDE.U32 R50, P0, R51, R52, R50 ;  /* 0x0000003433327225 */ /* 0x000fc80007800032 */
[----:B------:R-:W-:-:S04]  /*7c30*/  IMAD.HI.U32 R88, R49, R52, RZ ;  /* 0x0000003431587227 */ /* 0x000fc800078e00ff */
[----:B------:R-:W-:Y:S01]  /*7c40*/  IMAD.HI.U32 R50, P1, R49, R53, R50 ;  /* 0x0000003531327227 */ /* 0x000fe20007820032 */
[----:B------:R-:W-:-:S03]  /*7c50*/  SEL R53, R85, R48, !P3 ;  /* 0x0000003055357207 */ /* 0x000fc60005800000 */
[----:B------:R-:W-:Y:S02]  /*7c60*/  IMAD R51, R49, R52, RZ ;  /* 0x0000003431337224 */ /* 0x000fe400078e02ff */
[----:B------:R-:W-:Y:S02]  /*7c70*/  IMAD.X R52, RZ, RZ, ~R77, P4 ;  /* 0x000000ffff347224 */ /* 0x000fe400020e0e4d */
[----:B------:R-:W-:Y:S01]  /*7c80*/  IMAD.X R88, R88, 0x1, R49, P0 ;  /* 0x0000000158587824 */ /* 0x000fe200000e0631 */
[----:B------:R-:W-:Y:S01]  /*7c90*/  IADD3 R86, P2, PT, R51, R50, RZ ;  /* 0x0000003233567210 */ /* 0x000fe20007f5e0ff */
[----:B------:R-:W-:Y:S01]  /*7ca0*/  IMAD.MOV.U32 R51, RZ, RZ, RZ ;  /* 0x000000ffff337224 */ /* 0x000fe200078e00ff */
[----:B------:R-:W-:Y:S02]  /*7cb0*/  SEL R49, R52, R77, !P3 ;  /* 0x0000004d34317207 */ /* 0x000fe40005800000 */
[----:B------:R-:W-:Y:S01]  /*7cc0*/  IADD3.X R52, PT, PT, RZ, RZ, R88, P2, P1 ;  /* 0x000000ffff347210 */ /* 0x000fe200017e2458 */
[----:B------:R-:W-:-:S04]  /*7cd0*/  IMAD.HI.U32 R50, R86, R53, RZ ;  /* 0x0000003556327227 */ /* 0x000fc800078e00ff */
[-C--:B------:R-:W-:Y:S02]  /*7ce0*/  IMAD R85, R52, R49.reuse, RZ ;  /* 0x0000003134557224 */ /* 0x080fe400078e02ff */
[----:B------:R-:W-:-:S04]  /*7cf0*/  IMAD.WIDE.U32 R50, R86, R49, R50 ;  /* 0x0000003156327225 */ /* 0x000fc800078e0032 */
[----:B------:R-:W-:-:S04]  /*7d00*/  IMAD.HI.U32 R50, P0, R52, R53, R50 ;  /* 0x0000003534327227 */ /* 0x000fc80007800032 */
[----:B------:R-:W-:Y:S01]  /*7d10*/  IMAD.HI.U32 R52, R52, R49, RZ ;  /* 0x0000003134347227 */ /* 0x000fe200078e00ff */
[----:B------:R-:W-:-:S03]  /*7d20*/  IADD3 R85, P1, PT, R85, R50, RZ ;  /* 0x0000003255557210 */ /* 0x000fc60007f3e0ff */
[----:B------:R-:W-:Y:S02]  /*7d30*/  IMAD.X R52, RZ, RZ, R52, P0 ;  /* 0x000000ffff347224 */ /* 0x000fe400000e0634 */
[----:B------:R-:W-:-:S04]  /*7d40*/  IMAD.WIDE.U32 R50, R85, UR12, RZ ;  /* 0x0000000c55327c25 */ /* 0x000fc8000f8e00ff */
[----:B------:R-:W-:Y:S01]  /*7d50*/  IMAD.X R52, RZ, RZ, R52, P1 ;  /* 0x000000ffff347224 */ /* 0x000fe200008e0634 */
[----:B------:R-:W-:Y:S01]  /*7d60*/  IADD3 R50, P1, PT, -R50, R53, RZ ;  /* 0x0000003532327210 */ /* 0x000fe20007f3e1ff */
[----:B------:R-:W-:-:S03]  /*7d70*/  IMAD R51, R85, UR13, R51 ;  /* 0x0000000d55337c24 */ /* 0x000fc6000f8e0233 */
[----:B------:R-:W-:Y:S01]  /*7d80*/  ISETP.GE.U32.AND P0, PT, R50, UR12, PT ;  /* 0x0000000c32007c0c */ /* 0x000fe2000bf06070 */
[----:B------:R-:W-:-:S04]  /*7d90*/  IMAD R86, R52, UR12, R51 ;  /* 0x0000000c34567c24 */ /* 0x000fc8000f8e0233 */
[----:B------:R-:W-:Y:S01]  /*7da0*/  IMAD.X R49, R49, 0x1, ~R86, P1 ;  /* 0x0000000131317824 */ /* 0x000fe200008e0e56 */
[----:B------:R-:W-:Y:S02]  /*7db0*/  IADD3 R51, P1, PT, R50, -UR12, RZ ;  /* 0x8000000c32337c10 */ /* 0x000fe4000ff3e0ff */
[----:B------:R-:W-:Y:S02]  /*7dc0*/  IADD3 R86, P2, PT, R85, 0x1, RZ ;  /* 0x0000000155567810 */ /* 0x000fe40007f5e0ff */
[C---:B------:R-:W-:Y:S02]  /*7dd0*/  ISETP.GE.U32.AND.EX P0, PT, R49.reuse, UR13, PT, P0 ;  /* 0x0000000d31007c0c */ /* 0x040fe4000bf06100 */
[----:B------:R-:W-:Y:S02]  /*7de0*/  IADD3.X R88, PT, PT, R49, ~UR13, RZ, P1, !PT ;  /* 0x8000000d31587c10 */ /* 0x000fe40008ffe4ff */
[----:B------:R-:W-:Y:S01]  /*7df0*/  SEL R50, R51, R50, P0 ;  /* 0x0000003233327207 */ /* 0x000fe20000000000 */
[----:B------:R-:W-:Y:S01]  /*7e00*/  IMAD.X R51, RZ, RZ, R52, P2 ;  /* 0x000000ffff337224 */ /* 0x000fe200010e0634 */
[----:B------:R-:W-:-:S02]  /*7e10*/  SEL R86, R86, R85, P0 ;  /* 0x0000005556567207 */ /* 0x000fc40000000000 */
[----:B------:R-:W-:Y:S02]  /*7e20*/  SEL R88, R88, R49, P0 ;  /* 0x0000003158587207 */ /* 0x000fe40000000000 */
[----:B------:R-:W-:Y:S02]  /*7e30*/  ISETP.GE.U32.AND P1, PT, R50, UR12, PT ;  /* 0x0000000c32007c0c */ /* 0x000fe4000bf26070 */
[----:B------:R-:W-:Y:S02]  /*7e40*/  SEL R51, R51, R52, P0 ;  /* 0x0000003433337207 */ /* 0x000fe40000000000 */
[----:B------:R-:W-:Y:S02]  /*7e50*/  IADD3 R49, P2, PT, R86, 0x1, RZ ;  /* 0x0000000156317810 */ /* 0x000fe40007f5e0ff */
[----:B------:R-:W-:Y:S02]  /*7e60*/  ISETP.GE.U32.AND.EX P0, PT, R88, UR13, PT, P1 ;  /* 0x0000000d58007c0c */ /* 0x000fe4000bf06110 */
[----:B------:R-:W-:Y:S01]  /*7e70*/  LOP3.LUT R52, R77, UR5, RZ, 0x3c, !PT ;  /* 0x000000054d347c12 */ /* 0x000fe2000f8e3cff */
[----:B------:R-:W-:Y:S01]  /*7e80*/  IMAD.X R50, RZ, RZ, R51, P2 ;  /* 0x000000ffff327224 */ /* 0x000fe200010e0633 */
[----:B------:R-:W-:-:S02]  /*7e90*/  SEL R49, R49, R86, P0 ;  /* 0x0000005631317207 */ /* 0x000fc40000000000 */
[----:B------:R-:W-:Y:S02]  /*7ea0*/  ISETP.GE.AND P1, PT, R52, RZ, PT ;  /* 0x000000ff3400720c */ /* 0x000fe40003f26270 */
[----:B------:R-:W-:Y:S02]  /*7eb0*/  SEL R50, R50, R51, P0 ;  /* 0x0000003332327207 */ /* 0x000fe40000000000 */
[-C--:B------:R-:W-:Y:S02]  /*7ec0*/  IADD3 R86, P2, PT, RZ, -R49.reuse, RZ ;  /* 0x80000031ff567210 */ /* 0x080fe40007f5e0ff */
[----:B------:R-:W-:Y:S02]  /*7ed0*/  ISETP.NE.U32.AND P0, PT, RZ, UR4, PT ;  /* 0x00000004ff007c0c */ /* 0x000fe4000bf05070 */
[----:B------:R-:W-:Y:S01]  /*7ee0*/  SEL R52, R86, R49, !P1 ;  /* 0x0000003156347207 */ /* 0x000fe20004800000 */
[----:B------:R-:W-:Y:S01]  /*7ef0*/  IMAD.X R51, RZ, RZ, ~R50, P2 ;  /* 0x000000ffff337224 */ /* 0x000fe200010e0e32 */
[----:B------:R-:W-:-:S04]  /*7f00*/  ISETP.NE.AND.EX P0, PT, RZ, UR5, PT, P0 ;  /* 0x00000005ff007c0c */ /* 0x000fc8000bf05300 */
[----:B------:R-:W-:Y:S01]  /*7f10*/  SEL R49, R51, R50, !P1 ;  /* 0x0000003233317207 */ /* 0x000fe20004800000 */
[----:B------:R-:W-:Y:S01]  /*7f20*/  IMAD.MOV.U32 R50, RZ, RZ, R78 ;  /* 0x000000ffff327224 */ /* 0x000fe200078e004e */
[----:B------:R-:W-:Y:S01]  /*7f30*/  SEL R52, R52, 0xffffffff, P0 ;  /* 0xffffffff34347807 */ /* 0x000fe20000000000 */
[----:B------:R-:W-:Y:S01]  /*7f40*/  IMAD.MOV.U32 R51, RZ, RZ, 0x0 ;  /* 0x00000000ff337424 */ /* 0x000fe200078e00ff */
[----:B------:R-:W-:-:S03]  /*7f50*/  SEL R49, R49, 0xffffffff, P0 ;  /* 0xffffffff31317807 */ /* 0x000fc60000000000 */
[----:B------:R-:W-:Y:S05]  /*7f60*/  RET.REL.NODEC R50 `(mul_mat_q40_stream_k_fixup_128_8_false) ;  /* 0xffffff8032247950 */ /* 0x000fea0003c3ffff */
        .weak           $__internal_3_$__cuda_sm20_rem_s64
        .type           $__internal_3_$__cuda_sm20_rem_s64,@function
        .size           $__internal_3_$__cuda_sm20_rem_s64,(.L_x_3689 - $__internal_3_$__cuda_sm20_rem_s64)
$__internal_3_$__cuda_sm20_rem_s64:
[----:B------:R-:W-:Y:S02]  /*7f70*/  UIADD3 UR4, UP1, UPT, URZ, -UR6, URZ ;  /* 0x80000006ff047290 */ /* 0x000fe4000ff3e0ff */
        /* <DEDUP_REMOVED lines=20> */
[----:B------:R-:W-:-:S04]  /*80c0*/  IMAD.X R85, R85, 0x1, R51, P0 ;  /* 0x0000000155557824 */ /* 0x000fc800000e0633 */
[----:B------:R-:W-:Y:S01]  /*80d0*/  IMAD.WIDE.U32 R50, R53, UR4, RZ ;  /* 0x0000000435327c25 */ /* 0x000fe2000f8e00ff */
[----:B------:R-:W-:Y:S02]  /*80e0*/  IADD3.X R85, PT, PT, RZ, RZ, R85, P2, P1 ;  /* 0x000000ffff557210 */ /* 0x000fe400017e2455 */
[----:B------:R-:W-:Y:S01]  /*80f0*/  ISETP.GE.AND P1, PT, R77, RZ, PT ;  /* 0x000000ff4d00720c */ /* 0x000fe20003f26270 */
[----:B------:R-:W-:Y:S01]  /*8100*/  IMAD R52, R53, UR5, R51 ;  /* 0x0000000535347c24 */ /* 0x000fe2000f8e0233 */
[----:B------:R-:W-:-:S03]  /*8110*/  IADD3 R51, P0, PT, RZ, -R50, RZ ;  /* 0x80000032ff337210 */ /* 0x000fc60007f1e0ff */
[----:B------:R-:W-:Y:S02]  /*8120*/  IMAD R50, R85, UR4, R52 ;  /* 0x0000000455327c24 */ /* 0x000fe4000f8e0234 */
[----:B------:R-:W-:-:S04]  /*8130*/  IMAD.HI.U32 R52, R53, R51, RZ ;  /* 0x0000003335347227 */ /* 0x000fc800078e00ff */
[----:B------:R-:W-:-:S04]  /*8140*/  IMAD.X R50, RZ, RZ, ~R50, P0 ;  /* 0x000000ffff327224 */ /* 0x000fc800000e0e32 */
[----:B------:R-:W-:-:S04]  /*8150*/  IMAD.WIDE.U32 R52, P0, R53, R50, R52 ;  /* 0x0000003235347225 */ /* 0x000fc80007800034 */
[C---:B------:R-:W-:Y:S02]  /*8160*/  IMAD R88, R85.reuse, R50, RZ ;  /* 0x0000003255587224 */ /* 0x040fe400078e02ff */
[----:B------:R-:W-:Y:S01]  /*8170*/  IMAD.HI.U32 R53, P2, R85, R51, R52 ;  /* 0x0000003355357227 */ /* 0x000fe20007840034 */
[----:B------:R-:W-:-:S03]  /*8180*/  IADD3 R51, P4, PT, RZ, -R86, RZ ;  /* 0x80000056ff337210 */ /* 0x000fc60007f9e0ff */
[----:B------:R-:W-:Y:S01]  /*8190*/  IMAD.HI.U32 R50, R85, R50, RZ ;  /* 0x0000003255327227 */ /* 0x000fe200078e00ff */
[----:B------:R-:W-:Y:S02]  /*81a0*/  SEL R52, R51, R86, !P1 ;  /* 0x0000005633347207 */ /* 0x000fe40004800000 */
[----:B------:R-:W-:Y:S01]  /*81b0*/  IADD3 R53, P3, PT, R88, R53, RZ ;  /* 0x0000003558357210 */ /* 0x000fe20007f7e0ff */
[----:B------:R-:W-:Y:S02]  /*81c0*/  IMAD.X R86, RZ, RZ, ~R77, P4 ;  /* 0x000000ffff567224 */ /* 0x000fe400020e0e4d */
[----:B------:R-:W-:Y:S02]  /*81d0*/  IMAD.X R85, R50, 0x1, R85, P0 ;  /* 0x0000000132557824 */ /* 0x000fe400000e0655 */
[----:B------:R-:W-:Y:S01]  /*81e0*/  IMAD.HI.U32 R50, R53, R52, RZ ;  /* 0x0000003435327227 */ /* 0x000fe200078e00ff */
[----:B------:R-:W-:Y:S02]  /*81f0*/  SEL R86, R86, R77, !P1 ;  /* 0x0000004d56567207 */ /* 0x000fe40004800000 */
[----:B------:R-:W-:Y:S01]  /*8200*/  IADD3.X R85, PT, PT, RZ, RZ, R85, P3, P2 ;  /* 0x000000ffff557210 */ /* 0x000fe20001fe4455 */
[----:B------:R-:W-:-:S02]  /*8210*/  IMAD.MOV.U32 R51, RZ, RZ, RZ ;  /* 0x000000ffff337224 */ /* 0x000fc400078e00ff */
[----:B------:R-:W-:-:S04]  /*8220*/  IMAD.WIDE.U32 R50, R53, R86, R50 ;  /* 0x0000005635327225 */ /* 0x000fc800078e0032 */
[C---:B------:R-:W-:Y:S02]  /*8230*/  IMAD R53, R85.reuse, R86, RZ ;  /* 0x0000005655357224 */ /* 0x040fe400078e02ff */
        /* <DEDUP_REMOVED lines=11> */
[----:B------:R-:W-:-:S04]  /*82f0*/  IADD3 R53, P2, PT, R50, -UR4, RZ ;  /* 0x8000000432357c10 */ /* 0x000fc8000ff5e0ff */
[C---:B------:R-:W-:Y:S02]  /*8300*/  ISETP.GE.U32.AND.EX P0, PT, R51.reuse, UR5, PT, P0 ;  /* 0x0000000533007c0c */ /* 0x040fe4000bf06100 */
[----:B------:R-:W-:Y:S02]  /*8310*/  IADD3.X R52, PT, PT, R51, ~UR5, RZ, P2, !PT ;  /* 0x8000000533347c10 */ /* 0x000fe400097fe4ff */
[----:B------:R-:W-:Y:S02]  /*8320*/  SEL R50, R53, R50, P0 ;  /* 0x0000003235327207 */ /* 0x000fe40000000000 */
[----:B------:R-:W-:Y:S02]  /*8330*/  SEL R51, R52, R51, P0 ;  /* 0x0000003334337207 */ /* 0x000fe40000000000 */
[C---:B------:R-:W-:Y:S02]  /*8340*/  ISETP.GE.U32.AND P0, PT, R50.reuse, UR4, PT ;  /* 0x0000000432007c0c */ /* 0x040fe4000bf06070 */
[----:B------:R-:W-:-:S02]  /*8350*/  IADD3 R53, P2, PT, R50, -UR4, RZ ;  /* 0x8000000432357c10 */ /* 0x000fc4000ff5e0ff */
[C---:B------:R-:W-:Y:S02]  /*8360*/  ISETP.GE.U32.AND.EX P0, PT, R51.reuse, UR5, PT, P0 ;  /* 0x0000000533007c0c */ /* 0x040fe4000bf06100 */
[----:B------:R-:W-:Y:S02]  /*8370*/  IADD3.X R52, PT, PT, R51, ~UR5, RZ, P2, !PT ;  /* 0x8000000533347c10 */ /* 0x000fe400097fe4ff */
[----:B------:R-:W-:Y:S02]  /*8380*/  SEL R50, R53, R50, P0 ;  /* 0x0000003235327207 */ /* 0x000fe40000000000 */
[----:B------:R-:W-:Y:S02]  /*8390*/  SEL R52, R52, R51, P0 ;  /* 0x0000003334347207 */ /* 0x000fe40000000000 */
[----:B------:R-:W-:Y:S02]  /*83a0*/  IADD3 R53, P2, PT, RZ, -R50, RZ ;  /* 0x80000032ff357210 */ /* 0x000fe40007f5e0ff */
[----:B------:R-:W-:-:S02]  /*83b0*/  ISETP.NE.U32.AND P0, PT, RZ, UR6, PT ;  /* 0x00000006ff007c0c */ /* 0x000fc4000bf05070 */
[----:B------:R-:W-:Y:S01]  /*83c0*/  SEL R50, R53, R50, !P1 ;  /* 0x0000003235327207 */ /* 0x000fe20004800000 */
[----:B------:R-:W-:Y:S01]  /*83d0*/  IMAD.X R51, RZ, RZ, ~R52, P2 ;  /* 0x000000ffff337224 */ /* 0x000fe200010e0e34 */
[----:B------:R-:W-:-:S04]  /*83e0*/  ISETP.NE.AND.EX P0, PT, RZ, UR7, PT, P0 ;  /* 0x00000007ff007c0c */ /* 0x000fc8000bf05300 */
[----:B------:R-:W-:Y:S02]  /*83f0*/  SEL R51, R51, R52, !P1 ;  /* 0x0000003433337207 */ /* 0x000fe40004800000 */
[----:B------:R-:W-:Y:S01]  /*8400*/  SEL R52, R50, 0xffffffff, P0 ;  /* 0xffffffff32347807 */ /* 0x000fe20000000000 */
[----:B------:R-:W-:Y:S01]  /*8410*/  IMAD.MOV.U32 R50, RZ, RZ, R78 ;  /* 0x000000ffff327224 */ /* 0x000fe200078e004e */
[----:B------:R-:W-:Y:S01]  /*8420*/  SEL R53, R51, 0xffffffff, P0 ;  /* 0xffffffff33357807 */ /* 0x000fe20000000000 */
[----:B------:R-:W-:-:S04]  /*8430*/  IMAD.MOV.U32 R51, RZ, RZ, 0x0 ;  /* 0x00000000ff337424 */ /* 0x000fc800078e00ff */
[----:B------:R-:W-:Y:S05]  /*8440*/  RET.REL.NODEC R50 `(mul_mat_q40_stream_k_fixup_128_8_false) ;  /* 0xffffff7832ec7950 */ /* 0x000fea0003c3ffff */
.L_x_56:
        /* <DEDUP_REMOVED lines=11> */
.L_x_3689:


//--------------------- .text.mul_mat_q40_128_8_false --------------------------
	.section	.text.mul_mat_q40_128_8_false,"ax",@progbits
	.align	128
        .global         mul_mat_q40_128_8_false
        .type           mul_mat_q40_128_8_false,@function
        .size           mul_mat_q40_128_8_false,(.L_x_3691 - mul_mat_q40_128_8_false)
        .other          mul_mat_q40_128_8_false,@"STO_CUDA_ENTRY STV_DEFAULT"
mul_mat_q40_128_8_false:
.text.mul_mat_q40_128_8_false:
[----:B------:R-:W-:Y:S08]  /*0000*/  LDC R1, c[0x0][0x37c] ;  /* 0x0000df00ff017b82 */ /* 0x000ff00000000800 */
[----:B------:R-:W0:Y:S01]  /*0010*/  LDC R4, c[0x0][0x3b0] ;  /* 0x0000ec00ff047b82 */ /* 0x000e220000000800 */
[----:B------:R-:W1:Y:S01]  /*0020*/  S2R R0, SR_CTAID.X ;  /* 0x0000000000007919 */ /* 0x000e620000002500 */
[----:B------:R-:W2:Y:S01]  /*0030*/  LDCU UR4, c[0x0][0x3b4] ;  /* 0x00007680ff0477ac */ /* 0x000ea20008000800 */
[----:B------:R-:W3:Y:S01]  /*0040*/  S2R R2, SR_TID.Y ;  /* 0x0000000000027919 */ /* 0x000ee20000002200 */
[----:B------:R-:W4:Y:S04]  /*0050*/  LDCU UR6, c[0x0][0x3b8] ;  /* 0x00007700ff0677ac */ /* 0x000f280008000800 */
[----:B------:R-:W5:Y:S01]  /*0060*/  LDC R13, c[0x0][0x3cc] ;  /* 0x0000f300ff0d7b82 */ /* 0x000f620000000800 */
[----:B------:R-:W3:Y:S07]  /*0070*/  S2R R10, SR_CgaCtaId ;  /* 0x00000000000a7919 */ /* 0x000eee0000008800 */
[----:B------:R-:W3:Y:S01]  /*0080*/  LDC R17, c[0x0][0x370] ;  /* 0x0000dc00ff117b82 */ /* 0x000ee20000000800 */
[----:B--2---:R-:W-:Y:S01]  /*0090*/  UIADD3 UR4, UPT, UPT, UR4, 0x7f, URZ ;  /* 0x0000007f04047890 */ /* 0x004fe2000fffe0ff */
[----:B0-----:R-:W-:-:S03]  /*00a0*/  SHF.R.S32.HI R3, RZ, 0x1f, R4 ;  /* 0x0000001fff037819 */ /* 0x001fc60000011404 */
[----:B------:R-:W-:Y:S01]  /*00b0*/  USHF.R.S32.HI UR5, URZ, 0x1f, UR4 ;  /* 0x0000001fff057899 */ /* 0x000fe20008011404 */
[----:B------:R-:W-:-:S03]  /*00c0*/  LEA.HI R3, R3, R4, RZ, 0x5 ;  /* 0x0000000403037211 */ /* 0x000fc600078f28ff */
[----:B------:R-:W-:Y:S01]  /*00d0*/  ULEA.HI UR5, UR5, UR4, URZ, 0x7 ;  /* 0x0000000405057291 */ /* 0x000fe2000f8f38ff */
[----:B------:R-:W0:Y:S01]  /*00e0*/  S2R R4, SR_TID.X ;  /* 0x0000000000047919 */ /* 0x000e220000002100 */
[----:B----4-:R-:W-:Y:S01]  /*00f0*/  UIADD3 UR4, UPT, UPT, UR6, 0x7f, URZ ;  /* 0x0000007f06047890 */ /* 0x010fe2000fffe0ff */
[----:B------:R-:W-:Y:S01]  /*0100*/  SHF.R.S32.HI R3, RZ, 0x5, R3 ;  /* 0x00000005ff037819 */ /* 0x000fe20000011403 */
[----:B------:R-:W-:Y:S01]  /*0110*/  USHF.R.S32.HI UR6, URZ, 0x7, UR5 ;  /* 0x00000007ff067899 */ /* 0x000fe20008011405 */
[----:B-----5:R-:W-:Y:S01]  /*0120*/  SHF.R.S32.HI R19, RZ, 0x1f, R13 ;  /* 0x0000001fff137819 */ /* 0x020fe2000001140d */
[----:B------:R-:W-:Y:S01]  /*0130*/  USHF.R.S32.HI UR5, URZ, 0x1f, UR4 ;  /* 0x0000001fff057899 */ /* 0x000fe20008011404 */
[----:B------:R-:W-:Y:S01]  /*0140*/  SHF.R.S32.HI R5, RZ, 0x1f, R3 ;  /* 0x0000001fff057819 */ /* 0x000fe20000011403 */
[-C--:B-1----:R-:W-:Y:S01]  /*0150*/  IMAD.WIDE.U32 R6, R3, R0.reuse, RZ ;  /* 0x0000000003067225 */ /* 0x082fe200078e00ff */
[----:B------:R-:W-:Y:S02]  /*0160*/  USHF.R.S32.HI UR7, URZ, 0x1f, UR6 ;  /* 0x0000001fff077899 */ /* 0x000fe40008011406 */
[----:B------:R-:W-:Y:S01]  /*0170*/  ULEA.HI UR4, UR5, UR4, URZ, 0x7 ;  /* 0x0000000405047291 */ /* 0x000fe2000f8f38ff */
[----:B------:R-:W-:-:S02]  /*0180*/  IMAD R9, R5, R0, RZ ;  /* 0x0000000005097224 */ /* 0x000fc400078e02ff */
[----:B---3--:R-:W-:Y:S01]  /*0190*/  IMAD.SHL.U32 R47, R2, 0x20, RZ ;  /* 0x00000020022f7824 */ /* 0x008fe200078e00ff */
[----:B------:R-:W-:Y:S02]  /*01a0*/  USHF.R.S32.HI UR4, URZ, 0x7, UR4 ;  /* 0x00000007ff047899 */ /* 0x000fe40008011404 */
[----:B------:R-:W-:Y:S01]  /*01b0*/  IADD3 R7, PT, PT, R7, R9, RZ ;  /* 0x0000000907077210 */ /* 0x000fe20007ffe0ff */
[----:B------:R-:W-:Y:S01]  /*01c0*/  IMAD.WIDE.U32 R8, R6, UR6, RZ ;  /* 0x0000000606087c25 */ /* 0x000fe2000f8e00ff */
[----:B------:R-:W-:-:S03]  /*01d0*/  USHF.R.S32.HI UR5, URZ, 0x1f, UR4 ;  /* 0x0000001fff057899 */ /* 0x000fc60008011404 */
[----:B------:R-:W-:-:S04]  /*01e0*/  IMAD R7, R7, UR6, RZ ;  /* 0x0000000607077c24 */ /* 0x000fc8000f8e02ff */
[----:B------:R-:W-:-:S05]  /*01f0*/  IMAD R7, R6, UR7, R7 ;  /* 0x0000000706077c24 */ /* 0x000fca000f8e0207 */
[----:B------:R-:W-:Y:S01]  /*0200*/  IADD3 R7, PT, PT, R9, R7, RZ ;  /* 0x0000000709077210 */ /* 0x000fe20007ffe0ff */
[----:B0-----:R-:W-:-:S04]  /*0210*/  IMAD.IADD R6, R47, 0x1, R4 ;  /* 0x000000012f067824 */ /* 0x001fc800078e0204 */
[----:B------:R-:W-:Y:S01]  /*0220*/  IMAD R9, R7, UR4, RZ ;  /* 0x0000000407097c24 */ /* 0x000fe2000f8e02ff */
[----:B------:R-:W-:Y:S02]  /*0230*/  MOV R7, 0x400 ;  /* 0x0000040000077802 */ /* 0x000fe40000000f00 */
[----:B------:R-:W-:Y:S01]  /*0240*/  ISETP.GT.U32.AND P0, PT, R6, 0x7f, PT ;  /* 0x0000007f0600780c */ /* 0x000fe20003f04070 */
[----:B------:R-:W-:Y:S01]  /*0250*/  IMAD R11, R8, UR5, R9 ;  /* 0x00000005080b7c24 */ /* 0x000fe2000f8e0209 */
[----:B------:R-:W-:Y:S01]  /*0260*/  LEA R7, R10, R7, 0x18 ;  /* 0x000000070a077211 */ /* 0x000fe200078ec0ff */
[----:B------:R-:W-:-:S05]  /*0270*/  IMAD.WIDE.U32 R8, R8, UR4, RZ ;  /* 0x0000000408087c25 */ /* 0x000fca000f8e00ff */
[----:B------:R-:W-:Y:S01]  /*0280*/  IADD3 R10, PT, PT, R9, R11, RZ ;  /* 0x0000000b090a7210 */ /* 0x000fe20007ffe0ff */
[----:B------:R-:W-:-:S04]  /*0290*/  IMAD R9, R6, 0x4, R7 ;  /* 0x0000000406097824 */ /* 0x000fc800078e0207 */
[-C--:B------:R-:W-:Y:S01]  /*02a0*/  IMAD R12, R10, R13.reuse, RZ ;  /* 0x0000000d0a0c7224 */ /* 0x080fe200078e02ff */
[----:B------:R0:W-:Y:S01]  /*02b0*/  @!P0 STS [R9], R6 ;  /* 0x0000000609008388 */ /* 0x0001e20000000800 */
[----:B------:R-:W-:-:S04]  /*02c0*/  IMAD.WIDE.U32 R10, R8, R13, RZ ;  /* 0x0000000d080a7225 */ /* 0x000fc800078e00ff */
[----:B------:R-:W-:-:S05]  /*02d0*/  IMAD R41, R19, R8, R12 ;  /* 0x0000000813297224 */ /* 0x000fca00078e020c */
[----:B------:R-:W-:Y:S01]  /*02e0*/  IADD3 R41, PT, PT, R11, R41, RZ ;  /* 0x000000290b297210 */ /* 0x000fe20007ffe0ff */
[----:B------:R-:W-:Y:S03]  /*02f0*/  BAR.SYNC.DEFER_BLOCKING 0x0 ;  /* 0x0000000000007b1d */ /* 0x000fe60000010000 */
[----:B------:R-:W-:-:S13]  /*0300*/  ISETP.NE.U32.AND P0, PT, R41, RZ, PT ;  /* 0x000000ff2900720c */ /* 0x000fda0003f05070 */
[----:B0-----:R-:W-:Y:S05]  /*0310*/  @P0 BRA `(.L_x_57) ;  /* 0x0000000000540947 */ /* 0x001fea0003800000 */
[----:B------:R-:W0:Y:S01]  /*0320*/  I2F.U32.RP R8, R17 ;  /* 0x0000001100087306 */ /* 0x000e220000209000 */
[----:B------:R-:W-:-:S07]  /*0330*/  ISETP.NE.U32.AND P2, PT, R17, RZ, PT ;  /* 0x000000ff1100720c */ /* 0x000fce0003f45070 */
[----:B0-----:R-:W0:Y:S02]  /*0340*/  MUFU.RCP R8, R8 ;  /* 0x0000000800087308 */ /* 0x001e240000001000 */
[----:B0-----:R-:W-:-:S06]  /*0350*/  VIADD R12, R8, 0xffffffe ;  /* 0x0ffffffe080c7836 */ /* 0x001fcc0000000000 */
[----:B------:R0:W1:Y:S02]  /*0360*/  F2I.FTZ.U32.TRUNC.NTZ R13, R12 ;  /* 0x0000000c000d7305 */ /* 0x000064000021f000 */
[----:B0-----:R-:W-:Y:S01]  /*0370*/  IMAD.MOV.U32 R12, RZ, RZ, RZ ;  /* 0x000000ffff0c7224 */ /* 0x001fe200078e00ff */
[----:B-1----:R-:W-:-:S05]  /*0380*/  IADD3 R14, PT, PT, RZ, -R13, RZ ;  /* 0x8000000dff0e7210 */ /* 0x002fca0007ffe0ff */
[----:B------:R-:W-:-:S04]  /*0390*/  IMAD R11, R14, R17, RZ ;  /* 0x000000110e0b7224 */ /* 0x000fc800078e02ff */
[----:B------:R-:W-:-:S06]  /*03a0*/  IMAD.HI.U32 R13, R13, R11, R12 ;  /* 0x0000000b0d0d7227 */ /* 0x000fcc00078e000c */
[----:B------:R-:W-:-:S05]  /*03b0*/  IMAD.HI.U32 R13, R13, R10, RZ ;  /* 0x0000000a0d0d7227 */ /* 0x000fca00078e00ff */
[----:B------:R-:W-:-:S05]  /*03c0*/  IADD3 R11, PT, PT, -R13, RZ, RZ ;  /* 0x000000ff0d0b7210 */ /* 0x000fca0007ffe1ff */
[----:B------:R-:W-:Y:S02]  /*03d0*/  IMAD R10, R17, R11, R10 ;  /* 0x0000000b110a7224 */ /* 0x000fe400078e020a */
[----:B------:R-:W-:-:S03]  /*03e0*/  IMAD.MOV.U32 R11, RZ, RZ, RZ ;  /* 0x000000ffff0b7224 */ /* 0x000fc600078e00ff */
[----:B------:R-:W-:-:S13]  /*03f0*/  ISETP.GE.U32.AND P0, PT, R10, R17, PT ;  /* 0x000000110a00720c */ /* 0x000fda0003f06070 */
[----:B------:R-:W-:Y:S01]  /*0400*/  @P0 IMAD.IADD R10, R10, 0x1, -R17 ;  /* 0x000000010a0a0824 */ /* 0x000fe200078e0a11 */
[----:B------:R-:W-:-:S04]  /*0410*/  @P0 IADD3 R13, PT, PT, R13, 0x1, RZ ;  /* 0x000000010d0d0810 */ /* 0x000fc80007ffe0ff */
[----:B------:R-:W-:-:S13]  /*0420*/  ISETP.GE.U32.AND P1, PT, R10, R17, PT ;  /* 0x000000110a00720c */ /* 0x000fda0003f26070 */
[----:B------:R-:W-:Y:S01]  /*0430*/  @P1 VIADD R13, R13, 0x1 ;  /* 0x000000010d0d1836 */ /* 0x000fe20000000000 */
[----:B------:R-:W-:-:S04]  /*0440*/  @!P2 LOP3.LUT R13, RZ, R17, RZ, 0x33, !PT ;  /* 0x00000011ff0da212 */ /* 0x000fc800078e33ff */
[----:B------:R-:W-:Y:S01]  /*0450*/  MOV R10, R13 ;  /* 0x0000000d000a7202 */ /* 0x000fe20000000f00 */
[----:B------:R-:W-:Y:S06]  /*0460*/  BRA `(.L_x_58) ;  /* 0x00000000001c7947 */ /* 0x000fec0003800000 */
.L_x_57:
[----:B------:R-:W-:Y:S01]  /*0470*/  MOV R40, R10 ;  /* 0x0000000a00287202 */ /* 0x000fe20000000f00 */
[----:B------:R-:W-:Y:S01]  /*0480*/  IMAD.MOV.U32 R42, RZ, RZ, R17 ;  /* 0x000000ffff2a7224 */ /* 0x000fe200078e0011 */
[----:B------:R-:W-:Y:S02]  /*0490*/  MOV R44, RZ ;  /* 0x000000ff002c7202 */ /* 0x000fe40000000f00 */
[----:B------:R-:W-:-:S07]  /*04a0*/  MOV R43, 0x4c0 ;  /* 0x000004c0002b7802 */ /* 0x000fce0000000f00 */
[----:B------:R-:W-:Y:S05]  /*04b0*/  CALL.REL.NOINC `($__internal_4_$__cuda_sm20_div_s64) ;  /* 0x000001b800bc7944 */ /* 0x000fea0003c00000 */
[----:B------:R-:W-:Y:S01]  /*04c0*/  IMAD.MOV.U32 R10, RZ, RZ, R28 ;  /* 0x000000ffff0a7224 */ /* 0x000fe200078e001c */
[----:B------:R-:W-:-:S07]  /*04d0*/  MOV R11, R35 ;  /* 0x00000023000b7202 */ /* 0x000fce0000000f00 */
.L_x_58:
[----:B------:R-:W-:Y:S01]  /*04e0*/  VIADD R12, R0, 0x1 ;  /* 0x00000001000c7836 */ /* 0x000fe20000000000 */
[----:B------:R-:W0:Y:S03]  /*04f0*/  LDC R21, c[0x0][0x3cc] ;  /* 0x0000f300ff157b82 */ /* 0x000e260000000800 */
[-C--:B------:R-:W-:Y:S02]  /*0500*/  IMAD R15, R5, R12.reuse, RZ ;  /* 0x0000000c050f7224 */ /* 0x080fe400078e02ff */
[----:B------:R-:W-:-:S05]  /*0510*/  IMAD.WIDE.U32 R12, R3, R12, RZ ;  /* 0x0000000c030c7225 */ /* 0x000fca00078e00ff */
[----:B------:R-:W-:Y:S01]  /*0520*/  IADD3 R8, PT, PT, R13, R15, RZ ;  /* 0x0000000f0d087210 */ /* 0x000fe20007ffe0ff */
[----:B------:R-:W-:-:S04]  /*0530*/  IMAD.WIDE.U32 R14, R12, UR6, RZ ;  /* 0x000000060c0e7c25 */ /* 0x000fc8000f8e00ff */
[----:B------:R-:W-:-:S04]  /*0540*/  IMAD R13, R8, UR6, RZ ;  /* 0x00000006080d7c24 */ /* 0x000fc8000f8e02ff */
[----:B------:R-:W-:-:S04]  /*0550*/  IMAD R13, R12, UR7, R13 ;  /* 0x000000070c0d7c24 */ /* 0x000fc8000f8e020d */
[----:B------:R-:W-:Y:S02]  /*0560*/  IMAD.IADD R8, R15, 0x1, R13 ;  /* 0x000000010f087824 */ /* 0x000fe400078e020d */
[----:B------:R-:W-:-:S04]  /*0570*/  IMAD.WIDE.U32 R12, R14, UR4, RZ ;  /* 0x000000040e0c7c25 */ /* 0x000fc8000f8e00ff */
[----:B------:R-:W-:-:S04]  /*0580*/  IMAD R15, R8, UR4, RZ ;  /* 0x00000004080f7c24 */ /* 0x000fc8000f8e02ff */
[----:B------:R-:W-:-:S05]  /*0590*/  IMAD R15, R14, UR5, R15 ;  /* 0x000000050e0f7c24 */ /* 0x000fca000f8e020f */
[----:B------:R-:W-:Y:S01]  /*05a0*/  IADD3 R8, PT, PT, R13, R15, RZ ;  /* 0x0000000f0d087210 */ /* 0x000fe20007ffe0ff */
[----:B0-----:R-:W-:-:S04]  /*05b0*/  IMAD.WIDE.U32 R14, R12, R21, RZ ;  /* 0x000000150c0e7225 */ /* 0x001fc800078e00ff */
[----:B------:R-:W-:-:S04]  /*05c0*/  IMAD R8, R8, R21, RZ ;  /* 0x0000001508087224 */ /* 0x000fc800078e02ff */
[----:B------:R-:W-:-:S04]  /*05d0*/  IMAD R41, R19, R12, R8 ;  /* 0x0000000c13297224 */ /* 0x000fc800078e0208 */
[----:B------:R-:W-:-:S05]  /*05e0*/  IMAD.IADD R41, R15, 0x1, R41 ;  /* 0x000000010f297824 */ /* 0x000fca00078e0229 */
[----:B------:R-:W-:-:S13]  /*05f0*/  ISETP.NE.U32.AND P0, PT, R41, RZ, PT ;  /* 0x000000ff2900720c */ /* 0x000fda0003f05070 */
[----:B------:R-:W-:Y:S05]  /*0600*/  @P0 BRA `(.L_x_59) ;  /* 0x0000000000500947 */ /* 0x000fea0003800000 */
[----:B------:R-:W0:Y:S01]  /*0610*/  I2F.U32.RP R15, R17 ;  /* 0x00000011000f7306 */ /* 0x000e220000209000 */
[----:B------:R-:W-:Y:S02]  /*0620*/  MOV R12, RZ ;  /* 0x000000ff000c7202 */ /* 0x000fe40000000f00 */
[----:B------:R-:W-:-:S05]  /*0630*/  ISETP.NE.U32.AND P2, PT, R17, RZ, PT ;  /* 0x000000ff1100720c */ /* 0x000fca0003f45070 */
[----:B0-----:R-:W0:Y:S02]  /*0640*/  MUFU.RCP R15, R15 ;  /* 0x0000000f000f7308 */ /* 0x001e240000001000 */
[----:B0-----:R-:W-:-:S06]  /*0650*/  IADD3 R13, PT, PT, R15, 0xffffffe, RZ ;  /* 0x0ffffffe0f0d7810 */ /* 0x001fcc0007ffe0ff */
[----:B------:R-:W0:Y:S02]  /*0660*/  F2I.FTZ.U32.TRUNC.NTZ R13, R13 ;  /* 0x0000000d000d7305 */ /* 0x000e24000021f000 */
[----:B0-----:R-:W-:-:S04]  /*0670*/  IMAD.MOV R8, RZ, RZ, -R13 ;  /* 0x000000ffff087224 */ /* 0x001fc800078e0a0d */
[----:B------:R-:W-:-:S04]  /*0680*/  IMAD R19, R8, R17, RZ ;  /* 0x0000001108137224 */ /* 0x000fc800078e02ff */
[----:B------:R-:W-:-:S04]  /*0690*/  IMAD.HI.U32 R19, R13, R19, R12 ;  /* 0x000000130d137227 */ /* 0x000fc800078e000c */
[----:B------:R-:W-:Y:S02]  /*06a0*/  IMAD.MOV.U32 R13, RZ, RZ, RZ ;  /* 0x000000ffff0d7224 */ /* 0x000fe400078e00ff */
[----:B------:R-:W-:-:S04]  /*06b0*/  IMAD.HI.U32 R12, R19, R14, RZ ;  /* 0x0000000e130c7227 */ /* 0x000fc800078e00ff */
[----:B------:R-:W-:-:S04]  /*06c0*/  IMAD.MOV R8, RZ, RZ, -R12 ;  /* 0x000000ffff087224 */ /* 0x000fc800078e0a0c */
[----:B------:R-:W-:-:S05]  /*06d0*/  IMAD R14, R17, R8, R14 ;  /* 0x00000008110e7224 */ /* 0x000fca00078e020e */
[----:B------:R-:W-:-:S13]  /*06e0*/  ISETP.GE.U32.AND P0, PT, R14, R17, PT ;  /* 0x000000110e00720c */ /* 0x000fda0003f06070 */
[----:B------:R-:W-:Y:S01]  /*06f0*/  @P0 IADD3 R14, PT, PT, R14, -R17, RZ ;  /* 0x800000110e0e0210 */ /* 0x000fe20007ffe0ff */
[----:B------:R-:W-:-:S03]  /*0700*/  @P0 VIADD R12, R12, 0x1 ;  /* 0x000000010c0c0836 */ /* 0x000fc60000000000 */
[----:B------:R-:W-:-:S13]  /*0710*/  ISETP.GE.U32.AND P1, PT, R14, R17, PT ;  /* 0x000000110e00720c */ /* 0x000fda0003f26070 */
[----:B------:R-:W-:Y:S02]  /*0720*/  @P1 IADD3 R12, PT, PT, R12, 0x1, RZ ;  /* 0x000000010c0c1810 */ /* 0x000fe40007ffe0ff */
[----:B------:R-:W-:Y:S01]  /*0730*/  @!P2 LOP3.LUT R12, RZ, R17, RZ, 0x33, !PT ;  /* 0x00000011ff0ca212 */ /* 0x000fe200078e33ff */
[----:B------:R-:W-:Y:S06]  /*0740*/  BRA `(.L_x_60) ;  /* 0x00000000001c7947 */ /* 0x000fec0003800000 */
.L_x_59:
[----:B------:R-:W-:Y:S01]  /*0750*/  MOV R40, R14 ;  /* 0x0000000e00287202 */ /* 0x000fe20000000f00 */
[----:B------:R-:W-:Y:S01]  /*0760*/  IMAD.MOV.U32 R42, RZ, RZ, R17 ;  /* 0x000000ffff2a7224 */ /* 0x000fe200078e0011 */
[----:B------:R-:W-:Y:S02]  /*0770*/  MOV R44, RZ ;  /* 0x000000ff002c7202 */ /* 0x000fe40000000f00 */
[----:B------:R-:W-:-:S07]  /*0780*/  MOV R43, 0x7a0 ;  /* 0x000007a0002b7802 */ /* 0x000fce0000000f00 */
[----:B------:R-:W-:Y:S05]  /*0790*/  CALL.REL.NOINC `($__internal_4_$__cuda_sm20_div_s64) ;  /* 0x000001b800047944 */ /* 0x000fea0003c00000 */
[----:B------:R-:W-:Y:S01]  /*07a0*/  IMAD.MOV.U32 R12, RZ, RZ, R28 ;  /* 0x000000ffff0c7224 */ /* 0x000fe200078e001c */
[----:B------:R-:W-:-:S07]  /*07b0*/  MOV R13, R35 ;  /* 0x00000023000d7202 */ /* 0x000fce0000000f00 */
.L_x_60:
[----:B------:R-:W-:-:S04]  /*07c0*/  LOP3.LUT R8, R11, R5, RZ, 0xfc, !PT ;  /* 0x000000050b087212 */ /* 0x000fc800078efcff */
[----:B------:R-:W-:-:S13]  /*07d0*/  ISETP.NE.U32.AND P0, PT, R8, RZ, PT ;  /* 0x000000ff0800720c */ /* 0x000fda0003f05070 */
[----:B------:R-:W-:Y:S05]  /*07e0*/  @P0 BRA `(.L_x_61) ;  /* 0x0000000000480947 */ /* 0x000fea0003800000 */
[----:B------:R-:W0:Y:S01]  /*07f0*/  I2F.U32.RP R8, R3 ;  /* 0x0000000300087306 */ /* 0x000e220000209000 */
[----:B------:R-:W-:Y:S02]  /*0800*/  IADD3 R17, PT, PT, RZ, -R3, RZ ;  /* 0x80000003ff117210 */ /* 0x000fe40007ffe0ff */
[----:B------:R-:W-:-:S05]  /*0810*/  ISETP.NE.U32.AND P1, PT, R3, RZ, PT ;  /* 0x000000ff0300720c */ /* 0x000fca0003f25070 */
[----:B0-----:R-:W0:Y:S02]  /*0820*/  MUFU.RCP R8, R8 ;  /* 0x0000000800087308 */ /* 0x001e240000001000 */
[----:B0-----:R-:W-:-:S06]  /*0830*/  VIADD R14, R8, 0xffffffe ;  /* 0x0ffffffe080e7836 */ /* 0x001fcc0000000000 */
[----:B------:R0:W1:Y:S02]  /*0840*/  F2I.FTZ.U32.TRUNC.NTZ R15, R14 ;  /* 0x0000000e000f7305 */ /* 0x000064000021f000 */
[----:B0-----:R-:W-:Y:S02]  /*0850*/  IMAD.MOV.U32 R14, RZ, RZ, RZ ;  /* 0x000000ffff0e7224 */ /* 0x001fe400078e00ff */
[----:B-1----:R-:W-:-:S04]  /*0860*/  IMAD R17, R17, R15, RZ ;  /* 0x0000000f11117224 */ /* 0x002fc800078e02ff */
[----:B------:R-:W-:-:S06]  /*0870*/  IMAD.HI.U32 R15, R15, R17, R14 ;  /* 0x000000110f0f7227 */ /* 0x000fcc00078e000e */
[----:B------:R-:W-:-:S05]  /*0880*/  IMAD.HI.U32 R15, R15, R10, RZ ;  /* 0x0000000a0f0f7227 */ /* 0x000fca00078e00ff */
[----:B------:R-:W-:-:S05]  /*0890*/  IADD3 R15, PT, PT, -R15, RZ, RZ ;  /* 0x000000ff0f0f7210 */ /* 0x000fca0007ffe1ff */
[----:B------:R-:W-:-:S05]  /*08a0*/  IMAD R16, R3, R15, R10 ;  /* 0x0000000f03107224 */ /* 0x000fca00078e020a */
[----:B------:R-:W-:-:S13]  /*08b0*/  ISETP.GE.U32.AND P0, PT, R16, R3, PT ;  /* 0x000000031000720c */ /* 0x000fda0003f06070 */
[----:B------:R-:W-:-:S05]  /*08c0*/  @P0 IMAD.IADD R16, R16, 0x1, -R3 ;  /* 0x0000000110100824 */ /* 0x000fca00078e0a03 */
[----:B------:R-:W-:-:S13]  /*08d0*/  ISETP.GE.U32.AND P0, PT, R16, R3, PT ;  /* 0x000000031000720c */ /* 0x000fda0003f06070 */
[----:B------:R-:W-:Y:S02]  /*08e0*/  @P0 IADD3 R16, PT, PT, -R3, R16, RZ ;  /* 0x0000001003100210 */ /* 0x000fe40007ffe1ff */
[----:B------:R-:W-:Y:S01]  /*08f0*/  @!P1 LOP3.LUT R16, RZ, R3, RZ, 0x33, !PT ;  /* 0x00000003ff109212 */ /* 0x000fe200078e33ff */
[----:B------:R-:W-:Y:S06]  /*0900*/  BRA `(.L_x_62) ;  /* 0x0000000000147947 */ /* 0x000fec0003800000 */
.L_x_61:
[----:B------:R-:W-:Y:S01]  /*0910*/  IMAD.MOV.U32 R36, RZ, RZ, R10 ;  /* 0x000000ffff247224 */ /* 0x000fe200078e000a */
[----:B------:R-:W-:Y:S02]  /*0920*/  MOV R37, R11 ;  /* 0x0000000b00257202 */ /* 0x000fe40000000f00 */
[----:B------:R-:W-:-:S07]  /*0930*/  MOV R38, 0x950 ;  /* 0x0000095000267802 */ /* 0x000fce0000000f00 */
[----:B------:R-:W-:Y:S05]  /*0940*/  CALL.REL.NOINC `($__internal_5_$__cuda_sm20_rem_s64) ;  /* 0x000001b800e87944 */ /* 0x000fea0003c00000 */
[----:B------:R-:W-:-:S07]  /*0950*/  IMAD.MOV.U32 R16, RZ, RZ, R30 ;  /* 0x000000ffff107224 */ /* 0x000fce00078e001e */
.L_x_62:
[----:B------:R-:W-:Y:S02]  /*0960*/  SHF.R.S32.HI R15, RZ, 0x1f, R16 ;  /* 0x0000001fff0f7819 */ /* 0x000fe40000011410 */
[----:B------:R-:W-:Y:S02]  /*0970*/  LOP3.LUT R8, R13, R5, RZ, 0xfc, !PT ;  /* 0x000000050d087212 */ /* 0x000fe400078efcff */
[----:B------:R-:W-:Y:S02]  /*0980*/  LEA.HI R15, R15, R16, RZ, 0x3 ;  /* 0x000000100f0f7211 */ /* 0x000fe400078f18ff */
[----:B------:R-:W-:Y:S02]  /*0990*/  ISETP.NE.U32.AND P0, PT, R8, RZ, PT ;  /* 0x000000ff0800720c */ /* 0x000fe40003f05070 */
[----:B------:R-:W-:-:S04]  /*09a0*/  LOP3.LUT R15, R15, 0xfffffff8, RZ, 0xc0, !PT ;  /* 0xfffffff80f0f7812 */ /* 0x000fc800078ec0ff */
[----:B------:R-:W-:-:S04]  /*09b0*/  IADD3 R15, PT, PT, -R15, R16, RZ ;  /* 0x000000100f0f7210 */ /* 0x000fc80007ffe1ff */
[----:B------:R-:W-:Y:S02]  /*09c0*/  IADD3 R8, P1, PT, -R15, R10, RZ ;  /* 0x0000000a0f087210 */ /* 0x000fe40007f3e1ff */
[----:B------:R-:W-:-:S05]  /*09d0*/  SHF.R.S32.HI R10, RZ, 0x1f, R15 ;  /* 0x0000001fff0a7819 */ /* 0x000fca000001140f */
[----:B------:R-:W-:Y:S01]  /*09e0*/  IMAD.X R10, R11, 0x1, ~R10, P1 ;  /* 0x000000010b0a7824 */ /* 0x000fe200008e0e0a */
[----:B------:R-:W-:Y:S06]  /*09f0*/  @P0 BRA `(.L_x_63) ;  /* 0x0000000000480947 */ /* 0x000fec0003800000 */
[----:B------:R-:W0:Y:S01]  /*0a00*/  I2F.U32.RP R16, R3 ;  /* 0x0000000300107306 */ /* 0x000e220000209000 */
[----:B------:R-:W-:Y:S01]  /*0a10*/  IMAD.MOV R11, RZ, RZ, -R3 ;  /* 0x000000ffff0b7224 */ /* 0x000fe200078e0a03 */
[----:B------:R-:W-:Y:S02]  /*0a20*/  MOV R14, RZ ;  /* 0x000000ff000e7202 */ /* 0x000fe40000000f00 */
[----:B------:R-:W-:-:S04]  /*0a30*/  ISETP.NE.U32.AND P1, PT, R3, RZ, PT ;  /* 0x000000ff0300720c */ /* 0x000fc80003f25070 */
[----:B0-----:R-:W0:Y:S02]  /*0a40*/  MUFU.RCP R16, R16 ;  /* 0x0000001000107308 */ /* 0x001e240000001000 */
[----:B0-----:R-:W-:-:S06]  /*0a50*/  IADD3 R15, PT, PT, R16, 0xffffffe, RZ ;  /* 0x0ffffffe100f7810 */ /* 0x001fcc0007ffe0ff */
[----:B------:R-:W0:Y:S02]  /*0a60*/  F2I.FTZ.U32.TRUNC.NTZ R15, R15 ;  /* 0x0000000f000f7305 */ /* 0x000e24000021f000 */
[----:B0-----:R-:W-:-:S04]  /*0a70*/  IMAD R11, R11, R15, RZ ;  /* 0x0000000f0b0b7224 */ /* 0x001fc800078e02ff */
[----:B------:R-:W-:-:S06]  /*0a80*/  IMAD.HI.U32 R11, R15, R11, R14 ;  /* 0x0000000b0f0b7227 */ /* 0x000fcc00078e000e */
[----:B------:R-:W-:-:S04]  /*0a90*/  IMAD.HI.U32 R11, R11, R12, RZ ;  /* 0x0000000c0b0b7227 */ /* 0x000fc800078e00ff */
[----:B------:R-:W-:-:S04]  /*0aa0*/  IMAD.MOV R11, RZ, RZ, -R11 ;  /* 0x000000ffff0b7224 */ /* 0x000fc800078e0a0b */
[----:B------:R-:W-:-:S05]  /*0ab0*/  IMAD R14, R3, R11, R12 ;  /* 0x0000000b030e7224 */ /* 0x000fca00078e020c */
[----:B------:R-:W-:-:S13]  /*0ac0*/  ISETP.GE.U32.AND P0, PT, R14, R3, PT ;  /* 0x000000030e00720c */ /* 0x000fda0003f06070 */
[----:B------:R-:W-:-:S04]  /*0ad0*/  @P0 IADD3 R14, PT, PT, -R3, R14, RZ ;  /* 0x0000000e030e0210 */ /* 0x000fc80007ffe1ff */
[----:B------:R-:W-:-:S13]  /*0ae0*/  ISETP.GE.U32.AND P0, PT, R14, R3, PT ;  /* 0x000000030e00720c */ /* 0x000fda0003f06070 */
[----:B------:R-:W-:Y:S01]  /*0af0*/  @P0 IMAD.IADD R14, R14, 0x1, -R3 ;  /* 0x000000010e0e0824 */ /* 0x000fe200078e0a03 */
[----:B------:R-:W-:Y:S01]  /*0b00*/  @!P1 LOP3.LUT R14, RZ, R3, RZ, 0x33, !PT ;  /* 0x00000003ff0e9212 */ /* 0x000fe200078e33ff */
[----:B------:R-:W-:Y:S06]  /*0b10*/  BRA `(.L_x_64) ;  /* 0x0000000000147947 */ /* 0x000fec0003800000 */
.L_x_63:
[----:B------:R-:W-:Y:S01]  /*0b20*/  MOV R36, R12 ;  /* 0x0000000c00247202 */ /* 0x000fe20000000f00 */
[----:B------:R-:W-:Y:S01]  /*0b30*/  IMAD.MOV.U32 R37, RZ, RZ, R13 ;  /* 0x000000ffff257224 */ /* 0x000fe200078e000d */
[----:B------:R-:W-:-:S07]  /*0b40*/  MOV R38, 0xb60 ;  /* 0x00000b6000267802 */ /* 0x000fce0000000f00 */
[----:B------:R-:W-:Y:S05]  /*0b50*/  CALL.REL.NOINC `($__internal_5_$__cuda_sm20_rem_s64) ;  /* 0x000001b800647944 */ /* 0x000fea0003c00000 */
[----:B------:R-:W-:-:S07]  /*0b60*/  MOV R14, R30 ;  /* 0x0000001e000e7202 */ /* 0x000fce0000000f00 */
.L_x_64:
[----:B------:R-:W-:Y:S02]  /*0b70*/  SHF.R.S32.HI R11, RZ, 0x1f, R14 ;  /* 0x0000001fff0b7819 */ /* 0x000fe4000001140e */
[----:B------:R-:W-:Y:S02]  /*0b80*/  LOP3.LUT R16, R10, R5, RZ, 0xfc, !PT ;  /* 0x000000050a107212 */ /* 0x000fe400078efcff */
[----:B------:R-:W-:Y:S02]  /*0b90*/  LEA.HI R11, R11, R14, RZ, 0x3 ;  /* 0x0000000e0b0b7211 */ /* 0x000fe400078f18ff */
[----:B------:R-:W-:Y:S02]  /*0ba0*/  ISETP.NE.U32.AND P0, PT, R16, RZ, PT ;  /* 0x000000ff1000720c */ /* 0x000fe40003f05070 */
[----:B------:R-:W-:-:S05]  /*0bb0*/  LOP3.LUT R11, R11, 0xfffffff8, RZ, 0xc0, !PT ;  /* 0xfffffff80b0b7812 */ /* 0x000fca00078ec0ff */
[----:B------:R-:W-:-:S05]  /*0bc0*/  IMAD.IADD R15, R14, 0x1, -R11 ;  /* 0x000000010e0f7824 */ /* 0x000fca00078e0a0b */
[----:B------:R-:W-:Y:S02]  /*0bd0*/  IADD3 R11, P1, PT, -R15, R12, RZ ;  /* 0x0000000c0f0b7210 */ /* 0x000fe40007f3e1ff */
[----:B------:R-:W-:-:S04]  /*0be0*/  SHF.R.S32.HI R15, RZ, 0x1f, R15 ;  /* 0x0000001fff0f7819 */ /* 0x000fc8000001140f */
[----:B------:R-:W-:Y:S01]  /*0bf0*/  IADD3.X R13, PT, PT, ~R15, R13, RZ, P1, !PT ;  /* 0x0000000d0f0d7210 */ /* 0x000fe20000ffe5ff */
[----:B------:R-:W-:Y:S06]  /*0c00*/  @P0 BRA `(.L_x_65) ;  /* 0x00000000004c0947 */ /* 0x000fec0003800000 */
[----:B------:R-:W0:Y:S01]  /*0c10*/  I2F.U32.RP R16, R3 ;  /* 0x0000000300107306 */ /* 0x000e220000209000 */
[----:B------:R-:W-:Y:S01]  /*0c20*/  IADD3 R17, PT, PT, RZ, -R3, RZ ;  /* 0x80000003ff117210 */ /* 0x000fe20007ffe0ff */
[----:B------:R-:W-:Y:S01]  /*0c30*/  IMAD.MOV.U32 R31, RZ, RZ, RZ ;  /* 0x000000ffff1f7224 */ /* 0x000fe200078e00ff */
        /* <DEDUP_REMOVED lines=16> */
.L_x_65:
[----:B------:R-:W-:Y:S01]  /*0d40*/  MOV R36, R8 ;  /* 0x0000000800247202 */ /* 0x000fe20000000f00 */
[----:B------:R-:W-:Y:S01]  /*0d50*/  IMAD.MOV.U32 R37, RZ, RZ, R10 ;  /* 0x000000ffff257224 */ /* 0x000fe200078e000a */
[----:B------:R-:W-:-:S07]  /*0d60*/  MOV R38, 0xd80 ;  /* 0x00000d8000267802 */ /* 0x000fce0000000f00 */
[----:B------:R-:W-:Y:S05]  /*0d70*/  CALL.REL.NOINC `($__internal_5_$__cuda_sm20_rem_s64) ;  /* 0x000001b400dc7944 */ /* 0x000fea0003c00000 */
.L_x_66:
[----:B------:R-:W-:Y:S01]  /*0d80*/  IADD3 R12, P1, P2, R11, R30, -R8 ;  /* 0x0000001e0b0c7210 */ /* 0x000fe20007a3e808 */
[----:B------:R-:W0:Y:S03]  /*0d90*/  LDCU.64 UR6, c[0x0][0x358] ;  /* 0x00006b00ff0677ac */ /* 0x000e260008000a00 */
[----:B------:R-:W-:Y:S02]  /*0da0*/  ISETP.LT.U32.AND P0, PT, R3, R12, PT ;  /* 0x0000000c0300720c */ /* 0x000fe40003f01070 */
[----:B------:R-:W-:Y:S02]  /*0db0*/  IADD3.X R14, PT, PT, R13, R31, ~R10, P1, P2 ;  /* 0x0000001f0d0e7210 */ /* 0x000fe40000fe4c0a */
[----:B------:R-:W-:Y:S02]  /*0dc0*/  ISETP.GE.U32.AND P2, PT, R8, R11, PT ;  /* 0x0000000b0800720c */ /* 0x000fe40003f46070 */
[----:B------:R-:W-:-:S02]  /*0dd0*/  ISETP.LT.AND.EX P0, PT, R5, R14, PT, P0 ;  /* 0x0000000e0500720c */ /* 0x000fc40003f01300 */
[----:B------:R-:W-:Y:S02]  /*0de0*/  ISETP.GE.U32.AND P1, PT, R8, R11, PT ;  /* 0x0000000b0800720c */ /* 0x000fe40003f26070 */
[C---:B------:R-:W-:Y:S02]  /*0df0*/  SEL R29, R3.reuse, R12, P0 ;  /* 0x0000000c031d7207 */ /* 0x040fe40000000000 */
[C---:B------:R-:W-:Y:S02]  /*0e00*/  ISETP.GE.AND.EX P1, PT, R10.reuse, R13, PT, P1 ;  /* 0x0000000d0a00720c */ /* 0x040fe40003f26310 */
[----:B------:R-:W-:Y:S02]  /*0e10*/  ISETP.NE.AND P0, PT, R3, R29, PT ;  /* 0x0000001d0300720c */ /* 0x000fe40003f05270 */
[----:B------:R-:W-:Y:S02]  /*0e20*/  PLOP3.LUT P1, PT, P1, PT, PT, 0x8, 0x80 ;  /* 0x000000000080781c */ /* 0x000fe40000f2e170 */
[----:B------:R-:W-:-:S13]  /*0e30*/  ISETP.GE.OR.EX P0, PT, R10, R13, P0, P2 ;  /* 0x0000000d0a00720c */ /* 0x000fda0000706720 */
[----:B0-----:R-:W-:Y:S05]  /*0e40*/  @P0 BRA `(.L_x_67) ;  /* 0x000000ec00240947 */ /* 0x001fea0003800000 */
[----:B------:R-:W0:Y:S01]  /*0e50*/  S2R R18, SR_CgaCtaId ;  /* 0x0000000000127919 */ /* 0x000e220000008800 */
[----:B------:R-:W1:Y:S01]  /*0e60*/  LDC R31, c[0x0][0x3bc] ;  /* 0x0000ef00ff1f7b82 */ /* 0x000e620000000800 */
[----:B------:R-:W-:Y:S01]  /*0e70*/  SHF.R.U32.HI R12, RZ, 0x2, R4 ;  /* 0x00000002ff0c7819 */ /* 0x000fe20000011604 */
[----:B------:R-:W2:Y:S01]  /*0e80*/  S2R R20, SR_SWINHI ;  /* 0x0000000000147919 */ /* 0x000ea20000002f00 */
[----:B------:R-:W-:Y:S02]  /*0e90*/  LOP3.LUT R7, R4, 0xf, RZ, 0xc0, !PT ;  /* 0x0000000f04077812 */ /* 0x000fe400078ec0ff */
[----:B------:R-:W-:Y:S02]  /*0ea0*/  LOP3.LUT R14, R12, 0xfc, RZ, 0xc0, !PT ;  /* 0x000000fc0c0e7812 */ /* 0x000fe400078ec0ff */
[----:B------:R-:W-:Y:S02]  /*0eb0*/  MOV R17, 0x400 ;  /* 0x0000040000117802 */ /* 0x000fe40000000f00 */
[----:B------:R-:W-:Y:S01]  /*0ec0*/  LOP3.LUT R15, R2, 0x3fe, RZ, 0xc0, !PT ;  /* 0x000003fe020f7812 */ /* 0x000fe200078ec0ff */
[----:B------:R-:W-:Y:S01]  /*0ed0*/  IMAD R16, R7, 0x4c, R14 ;  /* 0x0000004c07107824 */ /* 0x000fe200078e020e */
[----:B------:R-:W-:-:S04]  /*0ee0*/  SHF.L.U32 R14, R4, 0x1, RZ ;  /* 0x00000001040e7819 */ /* 0x000fc800000006ff */
[----:B------:R-:W-:Y:S02]  /*0ef0*/  LOP3.LUT R14, R14, 0x6, RZ, 0xc0, !PT ;  /* 0x000000060e0e7812 */ /* 0x000fe400078ec0ff */
[----:B0-----:R-:W-:Y:S01]  /*0f00*/  LEA R7, R18, R17, 0x18 ;  /* 0x0000001112077211 */ /* 0x001fe200078ec0ff */
[----:B------:R-:W-:Y:S01]  /*0f10*/  IMAD R17, R15, 0x4c0, R16 ;  /* 0x000004c00f117824 */ /* 0x000fe200078e0210 */
[C---:B------:R-:W-:Y:S01]  /*0f20*/  SHF.L.U32 R18, R2.reuse, 0x4, RZ ;  /* 0x0000000402127819 */ /* 0x040fe200000006ff */
[C---:B-1----:R-:W-:Y:S01]  /*0f30*/  IMAD R16, R2.reuse, R31, RZ ;  /* 0x0000001f02107224 */ /* 0x042fe200078e02ff */
[----:B------:R-:W-:Y:S02]  /*0f40*/  MOV R210, R7 ;  /* 0x0000000700d27202 */ /* 0x000fe40000000f00 */
[----:B--2---:R-:W-:Y:S01]  /*0f50*/  MOV R211, R20 ;  /* 0x0000001400d37202 */ /* 0x004fe20000000f00 */
[----:B------:R-:W-:Y:S01]  /*0f60*/  IMAD.SHL.U32 R15, R2, 0x8, RZ ;  /* 0x00000008020f7824 */ /* 0x000fe200078e00ff */
[----:B------:R-:W-:Y:S01]  /*0f70*/  LEA R19, R31, R16, 0x6 ;  /* 0x000000101f137211 */ /* 0x000fe200078e30ff */
[----:B------:R-:W-:-:S03]  /*0f80*/  IMAD.WIDE.U32 R210, R17, 0x4, R210 ;  /* 0x0000000411d27825 */ /* 0x000fc600078e00d2 */
[----:B------:R-:W-:Y:S02]  /*0f90*/  LOP3.LUT R14, R14, 0x8, R15, 0xf8, !PT ;  /* 0x000000080e0e7812 */ /* 0x000fe400078ef80f */
[C---:B------:R-:W-:Y:S01]  /*0fa0*/  LEA R20, R31.reuse, R19, 0x5 ;  /* 0x000000131f147211 */ /* 0x040fe200078e28ff */
[C---:B------:R-:W-:Y:S01]  /*0fb0*/  IMAD R17, R31.reuse, 0x20, R16 ;  /* 0x000000201f117824 */ /* 0x040fe200078e0210 */
[----:B------:R-:W-:Y:S01]  /*0fc0*/  LOP3.LUT R15, R18, 0x3fe0, RZ, 0xc0, !PT ;  /* 0x00003fe0120f7812 */ /* 0x000fe200078ec0ff */
[C---:B------:R-:W-:Y:S01]  /*0fd0*/  IMAD R19, R31.reuse, 0x10, R19 ;  /* 0x000000101f137824 */ /* 0x040fe200078e0213 */
[CC--:B------:R-:W-:Y:S01]  /*0fe0*/  LEA R23, R31.reuse, R20.reuse, 0x4 ;  /* 0x000000141f177211 */ /* 0x0c0fe200078e20ff */
[C---:B------:R-:W-:Y:S01]  /*0ff0*/  IMAD R18, R31.reuse, 0x10, R17 ;  /* 0x000000101f127824 */ /* 0x040fe200078e0211 */
[C---:B------:R-:W-:Y:S01]  /*1000*/  LEA R29, R31.reuse, R20, 0x3 ;  /* 0x000000141f1d7211 */ /* 0x040fe200078e18ff */
[C---:B------:R-:W-:Y:S01]  /*1010*/  IMAD R25, R31.reuse, 0x8, R19 ;  /* 0x000000081f197824 */ /* 0x040fe200078e0213 */
[----:B------:R-:W-:Y:S01]  /*1020*/  IADD3 R208, P0, PT, R210, 0x4a00, RZ ;  /* 0x00004a00d2d07810 */ /* 0x000fe20007f1e0ff */
[C---:B------:R-:W-:Y:S01]  /*1030*/  IMAD R27, R31.reuse, 0x8, R18 ;  /* 0x000000081f1b7824 */ /* 0x040fe200078e0212 */
[C---:B------:R-:W-:Y:S01]  /*1040*/  IADD3 R18, P2, PT, R12.reuse, R23, RZ ;  /* 0x000000170c127210 */ /* 0x040fe20007f5e0ff */
[----:B------:R-:W-:Y:S01]  /*1050*/  IMAD R31, R31, 0x8, R23 ;  /* 0x000000081f1f7824 */ /* 0x000fe200078e0217 */
[C---:B------:R-:W-:Y:S01]  /*1060*/  IADD3 R19, P3, PT, R12.reuse, R29, RZ ;  /* 0x0000001d0c137210 */ /* 0x040fe20007f7e0ff */
[C---:B------:R-:W-:Y:S01]  /*1070*/  IMAD.IADD R16, R12.reuse, 0x1, R15 ;  /* 0x000000010c107824 */ /* 0x040fe200078e020f */
[----:B------:R-:W-:-:S02]  /*1080*/  IADD3 R21, P5, PT, R12, R27, RZ ;  /* 0x0000001b0c157210 */ /* 0x000fc40007fbe0ff */
[C---:B------:R-:W-:Y:S02]  /*1090*/  IADD3 R20, P4, PT, R12.reuse, R25, RZ ;  /* 0x000000190c147210 */ /* 0x040fe40007f9e0ff */
[----:B------:R-:W-:Y:S02]  /*10a0*/  IADD3 R22, P1, PT, R12, R31, RZ ;  /* 0x0000001f0c167210 */ /* 0x000fe40007f3e0ff */
[----:B------:R-:W-:Y:S02]  /*10b0*/  LEA.HI.X.SX32 R26, R27, RZ, 0x1, P5 ;  /* 0x000000ff1b1a7211 */ /* 0x000fe400028f0eff */
[----:B------:R-:W-:Y:S02]  /*10c0*/  LEA R15, R14, R7, 0x2 ;  /* 0x000000070e0f7211 */ /* 0x000fe400078e10ff */
[----:B------:R-:W-:Y:S02]  /*10d0*/  IADD3 R17, PT, PT, R16, 0x10, RZ ;  /* 0x0000001010117810 */ /* 0x000fe40007ffe0ff */
[----:B------:R-:W-:-:S02]  /*10e0*/  IADD3.X R209, PT, PT, RZ, R211, RZ, P0, !PT ;  /* 0x000000d3ffd17210 */ /* 0x000fc400007fe4ff */
[----:B------:R-:W-:Y:S02]  /*10f0*/  LEA.HI.X.SX32 R23, R23, RZ, 0x1, P2 ;  /* 0x000000ff17177211 */ /* 0x000fe400010f0eff */
[----:B------:R-:W-:Y:S02]  /*1100*/  LEA.HI.X.SX32 R24, R29, RZ, 0x1, P3 ;  /* 0x000000ff1d187211 */ /* 0x000fe400018f0eff */
[----:B------:R-:W-:Y:S02]  /*1110*/  LEA.HI.X.SX32 R25, R25, RZ, 0x1, P4 ;  /* 0x000000ff19197211 */ /* 0x000fe400020f0eff */
[----:B------:R-:W-:-:S07]  /*1120*/  LEA.HI.X.SX32 R27, R31, RZ, 0x1, P1 ;  /* 0x000000ff1f1b7211 */ /* 0x000fce00008f0eff */
.L_x_213:
[----:B-1234-:R-:W0:Y:S01]  /*1130*/  LDC R32, c[0x0][0x3cc] ;  /* 0x0000f300ff207b82 */ /* 0x01ee220000000800 */
[----:B------:R-:W-:Y:S01]  /*1140*/  SHF.R.S32.HI R41, RZ, 0x1f, R8 ;  /* 0x0000001fff297819 */ /* 0x000fe20000011408 */
[----:B0-----:R-:W-:-:S05]  /*1150*/  IMAD R32, R32, UR4, RZ ;  /* 0x0000000420207c24 */ /* 0x001fca000f8e02ff */
[----:B------:R-:W-:-:S05]  /*1160*/  SHF.R.S32.HI R28, RZ, 0x1f, R32 ;  /* 0x0000001fff1c7819 */ /* 0x000fca0000011420 */
[-C--:B------:R-:W-:Y:S02]  /*1170*/  IMAD R31, R28, R3.reuse, RZ ;  /* 0x000000031c1f7224 */ /* 0x080fe400078e02ff */
[----:B------:R-:W-:-:S04]  /*1180*/  IMAD.WIDE.U32 R28, R32, R3, RZ ;  /* 0x00000003201c7225 */ /* 0x000fc800078e00ff */
[----:B------:R-:W-:-:S04]  /*1190*/  IMAD R31, R32, R5, R31 ;  /* 0x00000005201f7224 */ /* 0x000fc800078e021f */
[----:B------:R-:W-:-:S05]  /*11a0*/  IMAD.IADD R44, R29, 0x1, R31 ;  /* 0x000000011d2c7824 */ /* 0x000fca00078e021f */
[----:B------:R-:W-:-:S04]  /*11b0*/  LOP3.LUT R31, R41, R44, RZ, 0xfc, !PT ;  /* 0x0000002c291f7212 */ /* 0x000fc800078efcff */
[----:B------:R-:W-:-:S13]  /*11c0*/  ISETP.NE.U32.AND P0, PT, R31, RZ, PT ;  /* 0x000000ff1f00720c */ /* 0x000fda0003f05070 */
[----:B------:R-:W-:Y:S05]  /*11d0*/  @P0 BRA `(.L_x_68) ;  /* 0x0000000000500947 */ /* 0x000fea0003800000 */
[----:B------:R-:W0:Y:S01]  /*11e0*/  I2F.U32.RP R29, R28 ;  /* 0x0000001c001d7306 */ /* 0x000e220000209000 */
[----:B------:R-:W-:-:S07]  /*11f0*/  ISETP.NE.U32.AND P2, PT, R28, RZ, PT ;  /* 0x000000ff1c00720c */ /* 0x000fce0003f45070 */
[----:B0-----:R-:W0:Y:S02]  /*1200*/  MUFU.RCP R29, R29 ;  /* 0x0000001d001d7308 */ /* 0x001e240000001000 */
[----:B0-----:R-:W-:-:S06]  /*1210*/  IADD3 R32, PT, PT, R29, 0xffffffe, RZ ;  /* 0x0ffffffe1d207810 */ /* 0x001fcc0007ffe0ff */
[----:B------:R0:W1:Y:S02]  /*1220*/  F2I.FTZ.U32.TRUNC.NTZ R33, R32 ;  /* 0x0000002000217305 */ /* 0x000064000021f000 */
[----:B0-----:R-:W-:Y:S01]  /*1230*/  MOV R32, RZ ;  /* 0x000000ff00207202 */ /* 0x001fe20000000f00 */
[----:B-1----:R-:W-:-:S04]  /*1240*/  IMAD.MOV R31, RZ, RZ, -R33 ;  /* 0x000000ffff1f7224 */ /* 0x002fc800078e0a21 */
[----:B------:R-:W-:-:S04]  /*1250*/  IMAD R31, R31, R28, RZ ;  /* 0x0000001c1f1f7224 */ /* 0x000fc800078e02ff */
[----:B------:R-:W-:-:S06]  /*1260*/  IMAD.HI.U32 R33, R33, R31, R32 ;  /* 0x0000001f21217227 */ /* 0x000fcc00078e0020 */
        /* <DEDUP_REMOVED lines=8> */
[----:B------:R-:W-:-:S05]  /*12f0*/  @!P2 LOP3.LUT R33, RZ, R28, RZ, 0x33, !PT ;  /* 0x0000001cff21a212 */ /* 0x000fca00078e33ff */
[----:B------:R-:W-:Y:S01]  /*1300*/  IMAD.MOV.U32 R31, RZ, RZ, R33 ;  /* 0x000000ffff1f7224 */ /* 0x000fe200078e0021 */
[----:B------:R-:W-:Y:S06]  /*1310*/  BRA `(.L_x_69) ;  /* 0x0000000000147947 */ /* 0x000fec0003800000 */
.L_x_68:
[----:B------:R-:W-:Y:S01]  /*1320*/  MOV R42, R28 ;  /* 0x0000001c002a7202 */ /* 0x000fe20000000f00 */
[----:B------:R-:W-:Y:S01]  /*1330*/  IMAD.MOV.U32 R40, RZ, RZ, R8 ;  /* 0x000000ffff287224 */ /* 0x000fe200078e0008 */
[----:B------:R-:W-:-:S07]  /*1340*/  MOV R43, 0x1360 ;  /* 0x00001360002b7802 */ /* 0x000fce0000000f00 */
[----:B------:R-:W-:Y:S05]  /*1350*/  CALL.REL.NOINC `($__internal_4_$__cuda_sm20_div_s64) ;  /* 0x000001ac00147944 */ /* 0x000fea0003c00000 */
[----:B------:R-:W-:-:S07]  /*1360*/  MOV R31, R28 ;  /* 0x0000001c001f7202 */ /* 0x000fce0000000f00 */
.L_x_69:
[----:B------:R-:W0:Y:S01]  /*1370*/  LDC R28, c[0x0][0x3cc] ;  /* 0x0000f300ff1c7b82 */ /* 0x000e220000000800 */
[----:B------:R-:W-:-:S04]  /*1380*/  IMAD R34, R3, UR5, RZ ;  /* 0x0000000503227c24 */ /* 0x000fc8000f8e02ff */
[----:B------:R-:W-:Y:S02]  /*1390*/  IMAD R33, R5, UR4, R34 ;  /* 0x0000000405217c24 */ /* 0x000fe4000f8e0222 */
[----:B0-----:R-:W-:-:S04]  /*13a0*/  IMAD R28, R28, UR4, RZ ;  /* 0x000000041c1c7c24 */ /* 0x001fc8000f8e02ff */
[----:B------:R-:W-:-:S04]  /*13b0*/  IMAD R28, R28, R3, RZ ;  /* 0x000000031c1c7224 */ /* 0x000fc800078e02ff */
[----:B------:R-:W-:Y:S02]  /*13c0*/  IMAD.MOV R32, RZ, RZ, -R28 ;  /* 0x000000ffff207224 */ /* 0x000fe400078e0a1c */
[----:B------:R-:W-:-:S04]  /*13d0*/  IMAD.WIDE.U32 R28, R3, UR4, RZ ;  /* 0x00000004031c7c25 */ /* 0x000fc8000f8e00ff */
[----:B------:R-:W-:Y:S01]  /*13e0*/  IMAD R46, R31, R32, R8 ;  /* 0x000000201f2e7224 */ /* 0x000fe200078e0208 */
[----:B------:R-:W-:-:S04]  /*13f0*/  IADD3 R44, PT, PT, R29, R33, RZ ;  /* 0x000000211d2c7210 */ /* 0x000fc80007ffe0ff */
[----:B------:R-:W-:-:S04]  /*1400*/  SHF.R.S32.HI R41, RZ, 0x1f, R46 ;  /* 0x0000001fff297819 */ /* 0x000fc8000001142e */
[----:B------:R-:W-:-:S04]  /*1410*/  LOP3.LUT R32, R41, R44, RZ, 0xfc, !PT ;  /* 0x0000002c29207212 */ /* 0x000fc800078efcff */
[----:B------:R-:W-:-:S13]  /*1420*/  ISETP.NE.U32.AND P0, PT, R32, RZ, PT ;  /* 0x000000ff2000720c */ /* 0x000fda0003f05070 */
[----:B------:R-:W-:Y:S05]  /*1430*/  @P0 BRA `(.L_x_70) ;  /* 0x0000000000500947 */ /* 0x000fea0003800000 */
        /* <DEDUP_REMOVED lines=11> */
[----:B------:R-:W-:-:S05]  /*14f0*/  IMAD R35, R28, R35, R46 ;  /* 0x000000231c237224 */ /* 0x000fca00078e022e */
        /* <DEDUP_REMOVED lines=8> */
.L_x_70:
[----:B------:R-:W-:Y:S01]  /*1580*/  IMAD.MOV.U32 R42, RZ, RZ, R28 ;  /* 0x000000ffff2a7224 */ /* 0x000fe200078e001c */
[----:B------:R-:W-:Y:S02]  /*1590*/  MOV R40, R46 ;  /* 0x0000002e00287202 */ /* 0x000fe40000000f00 */
[----:B------:R-:W-:-:S07]  /*15a0*/  MOV R43, 0x15c0 ;  /* 0x000015c0002b7802 */ /* 0x000fce0000000f00 */
[----:B------:R-:W-:Y:S05]  /*15b0*/  CALL.REL.NOINC `($__internal_4_$__cuda_sm20_div_s64) ;  /* 0x000001a8007c7944 */ /* 0x000fea0003c00000 */
[----:B------:R-:W-:-:S07]  /*15c0*/  IMAD.MOV.U32 R38, RZ, RZ, R28 ;  /* 0x000000ffff267224 */ /* 0x000fce00078e001c */
.L_x_71:
[----:B------:R-:W-:-:S05]  /*15d0*/  IADD3 R28, PT, PT, RZ, -UR4, RZ ;  /* 0x80000004ff1c7c10 */ /* 0x000fca000fffe0ff */
[----:B------:R-:W-:-:S04]  /*15e0*/  IMAD R29, R28, R3, RZ ;  /* 0x000000031c1d7224 */ /* 0x000fc800078e02ff */
[----:B------:R-:W-:-:S05]  /*15f0*/  IMAD R40, R38, R29, R46 ;  /* 0x0000001d26287224 */ /* 0x000fca00078e022e */
[----:B------:R-:W-:-:S04]  /*1600*/  SHF.R.S32.HI R41, RZ, 0x1f, R40 ;  /* 0x0000001fff297819 */ /* 0x000fc80000011428 */
[----:B------:R-:W-:-:S04]  /*1610*/  LOP3.LUT R28, R41, R5, RZ, 0xfc, !PT ;  /* 0x00000005291c7212 */ /* 0x000fc800078efcff */
[----:B------:R-:W-:-:S13]  /*1620*/  ISETP.NE.U32.AND P0, PT, R28, RZ, PT ;  /* 0x000000ff1c00720c */ /* 0x000fda0003f05070 */
[----:B------:R-:W-:Y:S05]  /*1630*/  @P0 BRA `(.L_x_72) ;  /* 0x00000000004c0947 */ /* 0x000fea0003800000 */
[----:B------:R-:W0:Y:S01]  /*1640*/  I2F.U32.RP R33, R3 ;  /* 0x0000000300217306 */ /* 0x000e220000209000 */
[----:B------:R-:W-:Y:S01]  /*1650*/  IADD3 R35, PT, PT, RZ, -R3, RZ ;  /* 0x80000003ff237210 */ /* 0x000fe20007ffe0ff */
[----:B------:R-:W-:Y:S01]  /*1660*/  IMAD.MOV.U32 R28, RZ, RZ, RZ ;  /* 0x000000ffff1c7224 */ /* 0x000fe200078e00ff */
[----:B------:R-:W-:-:S05]  /*1670*/  ISETP.NE.U32.AND P2, PT, R3, RZ, PT ;  /* 0x000000ff0300720c */ /* 0x000fca0003f45070 */
[----:B0-----:R-:W0:Y:S02]  /*1680*/  MUFU.RCP R33, R33 ;  /* 0x0000002100217308 */ /* 0x001e240000001000 */
[----:B0-----:R-:W-:-:S06]  /*1690*/  VIADD R29, R33, 0xffffffe ;  /* 0x0ffffffe211d7836 */ /* 0x001fcc0000000000 */
[----:B------:R-:W0:Y:S02]  /*16a0*/  F2I.FTZ.U32.TRUNC.NTZ R29, R29 ;  /* 0x0000001d001d7305 */ /* 0x000e24000021f000 */
[----:B0-----:R-:W-:-:S04]  /*16b0*/  IMAD R35, R35, R29, RZ ;  /* 0x0000001d23237224 */ /* 0x001fc800078e02ff */
        /* <DEDUP_REMOVED lines=9> */
[----:B------:R-:W-:Y:S01]  /*1750*/  @!P2 LOP3.LUT R28, RZ, R3, RZ, 0x33, !PT ;  /* 0x00000003ff1ca212 */ /* 0x000fe200078e33ff */
[----:B------:R-:W-:Y:S06]  /*1760*/  BRA `(.L_x_73) ;  /* 0x0000000000107947 */ /* 0x000fec0003800000 */
.L_x_72:
[----:B------:R-:W-:Y:S01]  /*1770*/  MOV R42, R3 ;  /* 0x00000003002a7202 */ /* 0x000fe20000000f00 */
[----:B------:R-:W-:Y:S01]  /*1780*/  IMAD.MOV.U32 R44, RZ, RZ, R5 ;  /* 0x000000ffff2c7224 */ /* 0x000fe200078e0005 */
[----:B------:R-:W-:-:S07]  /*1790*/  MOV R43, 0x17b0 ;  /* 0x000017b0002b7802 */ /* 0x000fce0000000f00 */
[----:B------:R-:W-:Y:S05]  /*17a0*/  CALL.REL.NOINC `($__internal_4_$__cuda_sm20_div_s64) ;  /* 0x000001a800007944 */ /* 0x000fea0003c00000 */
.L_x_73:
[----:B------:R-:W0:Y:S01]  /*17b0*/  LDCU.64 UR10, c[0x0][0x390] ;  /* 0x00007200ff0a77ac */ /* 0x000e220008000a00 */
[----:B------:R-:W-:Y:S01]  /*17c0*/  SHF.L.U32 R43, R28, 0x7, RZ ;  /* 0x000000071c2b7819 */ /* 0x000fe200000006ff */
[----:B------:R-:W-:Y:S01]  /*17d0*/  IMAD.MOV.U32 R35, RZ, RZ, RZ ;  /* 0x000000ffff237224 */ /* 0x000fe200078e00ff */
[----:B------:R-:W1:Y:S01]  /*17e0*/  LDCU UR12, c[0x0][0x3d8] ;  /* 0x00007b00ff0c77ac */ /* 0x000e620008000800 */
[----:B------:R-:W2:Y:S01]  /*17f0*/  LDCU UR9, c[0x0][0x3d4] ;  /* 0x00007a80ff0977ac */ /* 0x000ea20008000800 */
[----:B------:R-:W3:Y:S01]  /*1800*/  LDCU UR13, c[0x0][0x3b8] ;  /* 0x00007700ff0d77ac */ /* 0x000ee20008000800 */
[----:B------:R-:W4:Y:S01]  /*1810*/  LDCU UR8, c[0x0][0x3c4] ;  /* 0x00007880ff0877ac */ /* 0x000f220008000800 */
[----:B0-----:R-:W-:Y:S01]  /*1820*/  UISETP.NE.U32.AND UP0, UPT, UR10, URZ, UPT ;  /* 0x000000ff0a00728c */ /* 0x001fe2000bf05070 */
[----:B-1----:R-:W-:-:S03]  /*1830*/  IMAD R28, R38, UR12, RZ ;  /* 0x0000000c261c7c24 */ /* 0x002fc6000f8e02ff */
[----:B------:R-:W-:Y:S01]  /*1840*/  UISETP.NE.AND.EX UP0, UPT, UR11, URZ, UPT, UP0 ;  /* 0x000000ff0b00728c */ /* 0x000fe2000bf05300 */
[----:B--2---:R-:W-:Y:S01]  /*1850*/  IMAD R29, R38, UR9, RZ ;  /* 0x00000009261d7c24 */ /* 0x004fe2000f8e02ff */
[----:B---3--:R-:W-:Y:S01]  /*1860*/  MOV R34, UR13 ;  /* 0x0000000d00227c02 */ /* 0x008fe20008000f00 */
[----:B----4-:R-:W-:-:S06]  /*1870*/  IMAD R28, R43, UR8, R28 ;  /* 0x000000082b1c7c24 */ /* 0x010fcc000f8e021c */
[----:B------:R-:W-:Y:S05]  /*1880*/  BRA.U !UP0, `(.L_x_74) ;  /* 0x0000000508007547 */ /* 0x000fea000b800000 */
[----:B------:R-:W0:Y:S01]  /*1890*/  LDC.64 R36, c[0x0][0x398] ;  /* 0x0000e600ff247b82 */ /* 0x000e220000000a00 */
[----:B------:R-:W-:Y:S02]  /*18a0*/  IADD3 R33, P0, PT, RZ, RZ, RZ ;  /* 0x000000ffff217210 */ /* 0x000fe40007f1e0ff */
[----:B------:R-:W-:Y:S02]  /*18b0*/  SHF.R.S64 R29, RZ, 0x1e, R38 ;  /* 0x0000001eff1d7819 */ /* 0x000fe40000001026 */
[----:B------:R-:W-:-:S04]  /*18c0*/  IADD3.X R34, PT, PT, R38, 0x1, RZ, P0, !PT ;  /* 0x0000000126227810 */ /* 0x000fc800007fe4ff */
[----:B------:R-:W-:Y:S02]  /*18d0*/  SHF.R.S64 R33, R33, 0x1e, R34 ;  /* 0x0000001e21217819 */ /* 0x000fe40000001022 */
[-C--:B0-----:R-:W-:Y:S02]  /*18e0*/  IADD3 R28, P0, PT, R29, R36.reuse, RZ ;  /* 0x000000241d1c7210 */ /* 0x081fe40007f1e0ff */
[----:B------:R-:W-:Y:S02]  /*18f0*/  IADD3 R32, P1, PT, R33, R36, RZ ;  /* 0x0000002421207210 */ /* 0x000fe40007f3e0ff */
[-C--:B------:R-:W-:Y:S02]  /*1900*/  LEA.HI.X.SX32 R29, R38, R37.reuse, 0x2, P0 ;  /* 0x00000025261d7211 */ /* 0x080fe400000f16ff */
[----:B------:R-:W-:-:S03]  /*1910*/  LEA.HI.X.SX32 R33, R34, R37, 0x2, P1 ;  /* 0x0000002522217211 */ /* 0x000fc600008f16ff */
[----:B------:R-:W2:Y:S04]  /*1920*/  LDG.E.CONSTANT R35, desc[UR6][R28.64] ;  /* 0x000000061c237981 */ /* 0x000ea8000c1e9900 */
[----:B------:R-:W2:Y:S02]  /*1930*/  LDG.E.CONSTANT R32, desc[UR6][R32.64] ;  /* 0x0000000620207981 */ /* 0x000ea4000c1e9900 */
[----:B--2---:R-:W-:-:S05]  /*1940*/  IMAD.IADD R34, R32, 0x1, -R35 ;  /* 0x0000000120227824 */ /* 0x004fca00078e0a23 */
[----:B------:R-:W-:-:S13]  /*1950*/  ISETP.GE.AND P0, PT, R43, R34, PT ;  /* 0x000000222b00720c */ /* 0x000fda0003f06270 */
[----:B------:R-:W-:Y:S05]  /*1960*/  @!P0 BRA `(.L_x_75) ;  /* 0x0000000000988947 */ /* 0x000fea0003800000 */
[----:B------:R-:W-:-:S04]  /*1970*/  IADD3 R41, P0, PT, R3, R8, RZ ;  /* 0x0000000803297210 */ /* 0x000fc80007f1e0ff */
[----:B------:R-:W-:-:S04]  /*1980*/  IADD3.X R10, PT, PT, R5, R10, RZ, P0, !PT ;  /* 0x0000000a050a7210 */ /* 0x000fc800007fe4ff */
        /* <DEDUP_REMOVED lines=11> */
[----:B------:R-:W-:-:S04]  /*1a40*/  IMAD.HI.U32 R8, R29, R31, R28 ;  /* 0x0000001f1d087227 */ /* 0x000fc800078e001c */
[----:B------:R-:W-:Y:S02]  /*1a50*/  IMAD.MOV.U32 R29, RZ, RZ, RZ ;  /* 0x000000ffff1d7224 */ /* 0x000fe400078e00ff */
        /* <DEDUP_REMOVED lines=9> */
.L_x_76:
[----:B------:R-:W-:Y:S01]  /*1af0*/  MOV R36, R41 ;  /* 0x0000002900247202 */ /* 0x000fe20000000f00 */
[----:B------:R-:W-:Y:S01]  /*1b00*/  IMAD.MOV.U32 R37, RZ, RZ, R10 ;  /* 0x000000ffff257224 */ /* 0x000fe200078e000a */
[----:B------:R-:W-:-:S07]  /*1b10*/  MOV R38, 0x1b30 ;  /* 0x00001b3000267802 */ /* 0x000fce0000000f00 */
[----:B------:R-:W-:Y:S05]  /*1b20*/  CALL.REL.NOINC `($__internal_5_$__cuda_sm20_rem_s64) ;  /* 0x000001a800707944 */ /* 0x000fea0003c00000 */
[----:B------:R-:W-:Y:S01]  /*1b30*/  MOV R28, R30 ;  /* 0x0000001e001c7202 */ /* 0x000fe20000000f00 */
[----:B------:R-:W-:-:S07]  /*1b40*/  IMAD.MOV.U32 R29, RZ, RZ, R31 ;  /* 0x000000ffff1d7224 */ /* 0x000fce00078e001f */
.L_x_77:
[----:B------:R-:W-:-:S04]  /*1b50*/  IADD3 R8, P0, PT, -R28, R41, RZ ;  /* 0x000000291c087210 */ /* 0x000fc80007f1e1ff */
[----:B------:R-:W-:Y:S02]  /*1b60*/  IADD3 R28, P1, PT, -R8, R11, RZ ;  /* 0x0000000b081c7210 */ /* 0x000fe40007f3e1ff */
[----:B------:R-:W-:Y:S02]  /*1b70*/  IADD3.X R10, PT, PT, ~R29, R10, RZ, P0, !PT ;  /* 0x0000000a1d0a7210 */ /* 0x000fe400007fe5ff */
[----:B------:R-:W-:-:S03]  /*1b80*/  ISETP.LT.U32.AND P0, PT, R3, R28, PT ;  /* 0x0000001c0300720c */ /* 0x000fc60003f01070 */
[----:B------:R-:W-:-:S05]  /*1b90*/  IMAD.X R30, R13, 0x1, ~R10, P1 ;  /* 0x000000010d1e7824 */ /* 0x000fca00008e0e0a */
[----:B------:R-:W-:-:S04]  /*1ba0*/  ISETP.LT.AND.EX P0, PT, R5, R30, PT, P0 ;  /* 0x0000001e0500720c */ /* 0x000fc80003f01300 */
[----:B------:R-:W-:Y:S01]  /*1bb0*/  SEL R29, R3, R28, P0 ;  /* 0x0000001c031d7207 */ /* 0x000fe20000000000 */
[----:B------:R-:W-:Y:S08]  /*1bc0*/  BRA `(.L_x_78) ;  /* 0x000000dc00ac7947 */ /* 0x000ff00003800000 */
.L_x_75:
[----:B------:R-:W-:Y:S01]  /*1bd0*/  BAR.SYNC.DEFER_BLOCKING 0x0 ;  /* 0x0000000000007b1d */ /* 0x000fe20000010000 */
[----:B------:R-:W-:-:S05]  /*1be0*/  ISETP.GT.U32.AND P0, PT, R6, 0x7f, PT ;  /* 0x0000007f0600780c */ /* 0x000fca0003f04070 */
[----:B------:R-:W-:Y:S08]  /*1bf0*/  BSSY.RECONVERGENT B0, `(.L_x_79) ;  /* 0x0000007000007945 */ /* 0x000ff00003800200 */
[----:B------:R-:W-:Y:S05]  /*1c00*/  @P0 BRA `(.L_x_80) ;  /* 0x0000000000140947 */ /* 0x000fea0003800000 */
[----:B------:R-:W0:Y:S01]  /*1c10*/  LDC.64 R28, c[0x0][0x390] ;  /* 0x0000e400ff1c7b82 */ /* 0x000e220000000a00 */
[----:B------:R-:W-:-:S05]  /*1c20*/  IADD3 R33, PT, PT, R35, R43, R6 ;  /* 0x0000002b23217210 */ /* 0x000fca0007ffe006 */
[----:B0-----:R-:W-:-:S06]  /*1c30*/  IMAD.WIDE R28, R33, 0x4, R28 ;  /* 0x00000004211c7825 */ /* 0x001fcc00078e021c */
[----:B------:R-:W2:Y:S04]  /*1c40*/  LDG.E.CONSTANT R28, desc[UR6][R28.64] ;  /* 0x000000061c1c7981 */ /* 0x000ea8000c1e9900 */
[----:B--2---:R0:W-:Y:S02]  /*1c50*/  STS [R9], R28 ;  /* 0x0000001c09007388 */ /* 0x0041e40000000800 */
.L_x_80:
[----:B------:R-:W-:Y:S05]  /*1c60*/  BSYNC.RECONVERGENT B0 ;  /* 0x0000000000007941 */ /* 0x000fea0003800200 */
.L_x_79:
[----:B------:R-:W-:Y:S01]  /*1c70*/  BAR.SYNC.DEFER_BLOCKING 0x0 ;  /* 0x0000000000007b1d */ /* 0x000fe20000010000 */
[----:B0-----:R-:W-:-:S07]  /*1c80*/  CS2R R28, SRZ ;  /* 0x00000000001c7805 */ /* 0x001fce000001ff00 */
.L_x_74:
[----:B------:R-:W0:Y:S01]  /*1c90*/  LDC R39, c[0x0][0x3c8] ;  /* 0x0000f200ff277b82 */ /* 0x000e220000000800 */
[----:B------:R-:W-:Y:S02]  /*1ca0*/  IABS R41, R38 ;  /* 0x0000002600297213 */ /* 0x000fe40000000000 */
[----:B------:R-:W-:Y:S02]  /*1cb0*/  CS2R R148, SRZ ;  /* 0x0000000000947805 */ /* 0x000fe4000001ff00 */
[----:B------:R-:W-:Y:S01]  /*1cc0*/  SHF.L.U32 R31, R31, 0x7, RZ ;  /* 0x000000071f1f7819 */ /* 0x000fe200000006ff */
[----:B------:R-:W-:Y:S01]  /*1cd0*/  IMAD.MOV.U32 R154, RZ, RZ, RZ ;  /* 0x000000ffff9a7224 */ /* 0x000fe200078e00ff */
[----:B------:R-:W-:Y:S02]  /*1ce0*/  CS2R R146, SRZ ;  /* 0x0000000000927805 */ /* 0x000fe4000001ff00 */
[----:B------:R-:W-:Y:S02]  /*1cf0*/  CS2R R144, SRZ ;  /* 0x0000000000907805 */ /* 0x000fe4000001ff00 */
[----:B------:R-:W-:-:S02]  /*1d00*/  MOV R143, RZ ;  /* 0x000000ff008f7202 */ /* 0x000fc40000000f00 */
        /* <DEDUP_REMOVED lines=13> */
[----:B------:R-:W-:Y:S01]  /*1de0*/  MOV R46, RZ ;  /* 0x000000ff002e7202 */ /* 0x000fe20000000f00 */
[----:B------:R-:W-:Y:S01]  /*1df0*/  IMAD.MOV.U32 R163, RZ, RZ, RZ ;  /* 0x000000ffffa37224 */ /* 0x000fe200078e00ff */
[----:B------:R-:W-:Y:S01]  /*1e00*/  MOV R171, RZ ;  /* 0x000000ff00ab7202 */ /* 0x000fe20000000f00 */
[----:B------:R-:W-:Y:S01]  /*1e10*/  IMAD.MOV.U32 R161, RZ, RZ, RZ ;  /* 0x000000ffffa17224 */ /* 0x000fe200078e00ff */
[-C--:B0-----:R-:W-:Y:S01]  /*1e20*/  IABS R40, R39.reuse ;  /* 0x0000002700287213 */ /* 0x081fe20000000000 */
[----:B------:R-:W-:Y:S01]  /*1e30*/  IMAD.MOV.U32 R159, RZ, RZ, RZ ;  /* 0x000000ffff9f7224 */ /* 0x000fe200078e00ff */
[----:B------:R-:W-:Y:S01]  /*1e40*/  LOP3.LUT R38, R38, R39, RZ, 0x3c, !PT ;  /* 0x0000002726267212 */ /* 0x000fe200078e3cff */
[----:B------:R-:W-:Y:S01]  /*1e50*/  IMAD.MOV.U32 R157, RZ, RZ, RZ ;  /* 0x000000ffff9d7224 */ /* 0x000fe200078e00ff */
[----:B------:R-:W0:Y:S01]  /*1e60*/  I2F.RP R36, R40 ;  /* 0x0000002800247306 */ /* 0x000e220000209400 */
[----:B------:R-:W-:Y:S01]  /*1e70*/  MOV R169, RZ ;  /* 0x000000ff00a97202 */ /* 0x000fe20000000f00 */
[----:B------:R-:W-:Y:S01]  /*1e80*/  IMAD.MOV.U32 R183, RZ, RZ, RZ ;  /* 0x000000ffffb77224 */ /* 0x000fe200078e00ff */
[----:B------:R-:W-:-:S02]  /*1e90*/  ISETP.GE.AND P2, PT, R38, RZ, PT ;  /* 0x000000ff2600720c */ /* 0x000fc40003f46270 */
[----:B------:R-:W-:Y:S02]  /*1ea0*/  CS2R R200, SRZ ;  /* 0x0000000000c87805 */ /* 0x000fe4000001ff00 */
[----:B------:R-:W-:Y:S01]  /*1eb0*/  MOV R167, RZ ;  /* 0x000000ff00a77202 */ /* 0x000fe20000000f00 */
[----:B------:R-:W-:Y:S01]  /*1ec0*/  IMAD.MOV.U32 R179, RZ, RZ, RZ ;  /* 0x000000ffffb37224 */ /* 0x000fe200078e00ff */
[----:B------:R-:W-:Y:S02]  /*1ed0*/  MOV R165, RZ ;  /* 0x000000ff00a57202 */ /* 0x000fe40000000f00 */
[----:B------:R-:W-:Y:S02]  /*1ee0*/  CS2R R198, SRZ ;  /* 0x0000000000c67805 */ /* 0x000fe4000001ff00 */
[----:B------:R-:W-:Y:S02]  /*1ef0*/  MOV R181, RZ ;  /* 0x000000ff00b57202 */ /* 0x000fe40000000f00 */
[----:B------:R-:W-:-:S02]  /*1f00*/  CS2R R196, SRZ ;  /* 0x0000000000c47805 */ /* 0x000fc4000001ff00 */
[----:B------:R-:W-:Y:S02]  /*1f10*/  MOV R177, RZ ;  /* 0x000000ff00b17202 */ /* 0x000fe40000000f00 */
[----:B------:R-:W-:Y:S01]  /*1f20*/  CS2R R194, SRZ ;  /* 0x0000000000c27805 */ /* 0x000fe2000001ff00 */
[----:B------:R-:W-:Y:S01]  /*1f30*/  IMAD.MOV.U32 R193, RZ, RZ, RZ ;  /* 0x000000ffffc17224 */ /* 0x000fe200078e00ff */
[----:B------:R-:W-:Y:S01]  /*1f40*/  MOV R204, RZ ;  /* 0x000000ff00cc7202 */ /* 0x000fe20000000f00 */
[----:B0-----:R-:W0:Y:S01]  /*1f50*/  MUFU.RCP R36, R36 ;  /* 0x0000002400247308 */ /* 0x001e220000001000 */
[----:B------:R-:W-:Y:S02]  /*1f60*/  CS2R R202, SRZ ;  /* 0x0000000000ca7805 */ /* 0x000fe4000001ff00 */
[----:B0-----:R-:W-:Y:S02]  /*1f70*/  IADD3 R32, PT, PT, R36, 0xffffffe, RZ ;  /* 0x0ffffffe24207810 */ /* 0x001fe40007ffe0ff */
[----:B------:R-:W-:-:S03]  /*1f80*/  LOP3.LUT R36, R14, 0x20, RZ, 0xfc, !PT ;  /* 0x000000200e247812 */ /* 0x000fc600078efcff */
[----:B------:R0:W1:Y:S02]  /*1f90*/  F2I.FTZ.U32.TRUNC.NTZ R33, R32 ;  /* 0x0000002000217305 */ /* 0x000064000021f000 */
[----:B0-----:R-:W-:Y:S01]  /*1fa0*/  MOV R32, RZ ;  /* 0x000000ff00207202 */ /* 0x001fe20000000f00 */
[----:B-1----:R-:W-:-:S04]  /*1fb0*/  IMAD.MOV R37, RZ, RZ, -R33 ;  /* 0x000000ffff257224 */ /* 0x002fc800078e0a21 */
[----:B------:R-:W-:-:S04]  /*1fc0*/  IMAD R37, R37, R40, RZ ;  /* 0x0000002825257224 */ /* 0x000fc800078e02ff */
[----:B------:R-:W-:Y:S01]  /*1fd0*/  IMAD.HI.U32 R33, R33, R37, R32 ;  /* 0x0000002521217227 */ /* 0x000fe200078e0020 */
[----:B------:R-:W-:-:S05]  /*1fe0*/  IADD3 R32, PT, PT, R43, R35, RZ ;  /* 0x000000232b207210 */ /* 0x000fca0007ffe0ff */
[----:B------:R-:W-:-:S04]  /*1ff0*/  IMAD.HI.U32 R37, R33, R41, RZ ;  /* 0x0000002921257227 */ /* 0x000fc800078e00ff */
[----:B------:R-:W-:Y:S02]  /*2000*/  IMAD.MOV R33, RZ, RZ, -R37 ;  /* 0x000000ffff217224 */ /* 0x000fe400078e0a25 */
[----:B------:R-:W-:Y:S01]  /*2010*/  IMAD R38, R32, 0x24, R29 ;  /* 0x0000002420267824 */ /* 0x000fe200078e021d */
[----:B------:R-:W-:Y:S01]  /*2020*/  LOP3.LUT R32, R14, 0x10, RZ, 0xfc, !PT ;  /* 0x000000100e207812 */ /* 0x000fe200078efcff */
[----:B------:R-:W-:-:S05]  /*2030*/  IMAD R33, R40, R33, R41 ;  /* 0x0000002128217224 */ /* 0x000fca00078e0229 */
[----:B------:R-:W-:-:S13]  /*2040*/  ISETP.GT.U32.AND P1, PT, R40, R33, PT ;  /* 0x000000212800720c */ /* 0x000fda0003f24070 */
[-C--:B------:R-:W-:Y:S01]  /*2050*/  @!P1 IADD3 R33, PT, PT, R33, -R40.reuse, RZ ;  /* 0x8000002821219210 */ /* 0x080fe20007ffe0ff */
[----:B------:R-:W-:Y:S01]  /*2060*/  @!P1 VIADD R37, R37, 0x1 ;  /* 0x0000000125259836 */ /* 0x000fe20000000000 */
[----:B------:R-:W-:Y:S02]  /*2070*/  ISETP.NE.AND P1, PT, R39, RZ, PT ;  /* 0x000000ff2700720c */ /* 0x000fe40003f25270 */
[----:B------:R-:W-:Y:S02]  /*2080*/  ISETP.GE.U32.AND P0, PT, R33, R40, PT ;  /* 0x000000282100720c */ /* 0x000fe40003f06070 */
[----:B------:R-:W-:Y:S02]  /*2090*/  CS2R R40, SRZ ;  /* 0x0000000000287805 */ /* 0x000fe4000001ff00 */
[----:B------:R-:W-:-:S04]  /*20a0*/  LOP3.LUT R33, RZ, R43, RZ, 0x33, !PT ;  /* 0x0000002bff217212 */ /* 0x000fc800078e33ff */
[----:B------:R-:W-:Y:S02]  /*20b0*/  IADD3 R29, PT, PT, R33, R34, RZ ;  /* 0x00000022211d7210 */ /* 0x000fe40007ffe0ff */
[----:B------:R-:W-:Y:S02]  /*20c0*/  IADD3 R34, PT, PT, R14, 0x11, RZ ;  /* 0x000000110e227810 */ /* 0x000fe40007ffe0ff */
[-C--:B------:R-:W-:Y:S01]  /*20d0*/  ISETP.GT.AND P4, PT, R32, R29.reuse, PT ;  /* 0x0000001d2000720c */ /* 0x080fe20003f84270 */
[----:B------:R-:W-:Y:S01]  /*20e0*/  IMAD.MOV.U32 R32, RZ, RZ, RZ ;  /* 0x000000ffff207224 */ /* 0x000fe200078e00ff */
[-C--:B------:R-:W-:Y:S01]  /*20f0*/  ISETP.GT.AND P5, PT, R34, R29.reuse, PT ;  /* 0x0000001d2200720c */ /* 0x080fe20003fa4270 */
[----:B------:R-:W-:Y:S01]  /*2100*/  @P0 VIADD R37, R37, 0x1 ;  /* 0x0000000125250836 */ /* 0x000fe20000000000 */
[----:B------:R-:W-:Y:S02]  /*2110*/  ISETP.GT.AND P0, PT, R36, R29, PT ;  /* 0x0000001d2400720c */ /* 0x000fe40003f04270 */
[----:B------:R-:W-:Y:S01]  /*2120*/  CS2R R34, SRZ ;  /* 0x0000000000227805 */ /* 0x000fe2000001ff00 */
[----:B------:R-:W-:-:S04]  /*2130*/  IMAD.MOV.U32 R48, RZ, RZ, R37 ;  /* 0x000000ffff307224 */ /* 0x000fc800078e0025 */
[----:B------:R-:W-:Y:S01]  /*2140*/  @!P2 IMAD.MOV R48, RZ, RZ, -R48 ;  /* 0x000000ffff30a224 */ /* 0x000fe200078e0a30 */
[----:B------:R-:W-:Y:S02]  /*2150*/  @!P1 LOP3.LUT R48, RZ, R39, RZ, 0x33, !PT ;  /* 0x00000027ff309212 */ /* 0x000fe400078e33ff */
[----:B------:R-:W-:-:S13]  /*2160*/  ISETP.GE.AND P1, PT, R30, R3, PT ;  /* 0x000000031e00720c */ /* 0x000fda0003f26270 */
[----:B------:R-:W-:Y:S05]  /*2170*/  @P1 BRA `(.L_x_81) ;  /* 0x000000a400c41947 */ /* 0x000fea0003800000 */
[----:B------:R-:W0:Y:S01]  /*2180*/  LDC.64 R42, c[0x0][0x388] ;  /* 0x0000e200ff2a7b82 */ /* 0x000e220000000a00 */
[----:B------:R-:W1:Y:S01]  /*2190*/  LDCU UR9, c[0x0][0x3d0] ;  /* 0x00007a00ff0977ac */ /* 0x000e620008000800 */
[----:B------:R-:W-:Y:S01]  /*21a0*/  SHF.R.S32.HI R9, RZ, 0x1f, R38 ;  /* 0x0000001fff097819 */ /* 0x000fe20000011426 */
[----:B------:R-:W-:-:S05]  /*21b0*/  IMAD.MOV.U32 R149, RZ, RZ, RZ ;  /* 0x000000ffff957224 */ /* 0x000fca00078e00ff */
[----:B------:R-:W2:Y:S08]  /*21c0*/  LDC R37, c[0x0][0x3bc] ;  /* 0x0000ef00ff257b82 */ /* 0x000eb00000000800 */
[----:B------:R-:W3:Y:S08]  /*21d0*/  LDC R39, c[0x0][0x3c0] ;  /* 0x0000f000ff277b82 */ /* 0x000ef00000000800 */
[----:B------:R-:W4:Y:S01]  /*21e0*/  LDC.64 R206, c[0x0][0x380] ;  /* 0x0000e000ffce7b82 */ /* 0x000f220000000a00 */
[----:B0-----:R-:W-:-:S04]  /*21f0*/  LEA R36, P1, R38, R42, 0x2 ;  /* 0x0000002a26247211 */ /* 0x001fc800078210ff */
[----:B------:R-:W-:Y:S01]  /*2200*/  LEA.HI.X R38, R38, R43, R9, 0x2, P1 ;  /* 0x0000002b26267211 */ /* 0x000fe200008f1409 */
[----:B--2---:R-:W-:-:S04]  /*2210*/  IMAD R33, R31, R37, R30 ;  /* 0x000000251f217224 */ /* 0x004fc800078e021e */
[----:B-1----:R-:W-:-:S07]  /*2220*/  IMAD R33, R48, UR9, R33 ;  /* 0x0000000930217c24 */ /* 0x002fce000f8e0221 */
.L_x_82:
[----:B------:R-:W-:Y:S01]  /*2230*/  LOP3.LUT R57, R4, 0x3, RZ, 0xc0, !PT ;  /* 0x0000000304397812 */ /* 0x000fe200078ec0ff */
[----:B------:R-:W-:Y:S01]  /*2240*/  IMAD R56, R2, R37, RZ ;  /* 0x0000002502387224 */ /* 0x000fe200078e02ff */
[----:B------:R-:W-:-:S03]  /*2250*/  SHF.R.S32.HI R90, RZ, 0x1f, R33 ;  /* 0x0000001fff5a7819 */ /* 0x000fc60000011421 */
[----:B----4-:R-:W-:Y:S01]  /*2260*/  IMAD.WIDE.U32 R48, R57, 0x4, R206 ;  /* 0x0000000439307825 */ /* 0x010fe200078e00ce */
[--C-:B------:R-:W-:Y:S02]  /*2270*/  SHF.R.S32.HI R9, RZ, 0x1f, R56.reuse ;  /* 0x0000001fff097819 */ /* 0x100fe40000011438 */
[----:B------:R-:W-:Y:S02]  /*2280*/  IADD3 R43, P1, P2, R33, R12, R56 ;  /* 0x0000000c212b7210 */ /* 0x000fe40007a3e038 */
[----:B------:R-:W-:Y:S02]  /*2290*/  IADD3 R48, P3, PT, R48, 0x4, RZ ;  /* 0x0000000430307810 */ /* 0x000fe40007f7e0ff */
[----:B------:R-:W-:Y:S02]  /*22a0*/  IADD3.X R9, PT, PT, R90, RZ, R9, P1, P2 ;  /* 0x000000ff5a097210 */ /* 0x000fe40000fe4409 */
[----:B------:R-:W-:-:S03]  /*22b0*/  IADD3.X R49, PT, PT, RZ, R49, RZ, P3, !PT ;  /* 0x00000031ff317210 */ /* 0x000fc60001ffe4ff */
[----:B------:R-:W-:Y:S02]  /*22c0*/  IMAD R9, R9, 0x12, RZ ;  /* 0x0000001209097824 */ /* 0x000fe400078e02ff */
[----:B------:R-:W-:-:S04]  /*22d0*/  IMAD.WIDE.U32 R42, R43, 0x12, R48 ;  /* 0x000000122b2a7825 */ /* 0x000fc800078e0030 */
[----:B------:R-:W-:Y:S01]  /*22e0*/  IMAD.IADD R43, R43, 0x1, R9 ;  /* 0x000000012b2b7824 */ /* 0x000fe200078e0209 */
[----:B------:R-:W-:-:S04]  /*22f0*/  LEA R50, R37, R56, 0x4 ;  /* 0x0000003825327211 */ /* 0x000fc800078e20ff */
[----:B------:R-:W2:Y:S04]  /*2300*/  LDG.E.U16.CONSTANT R73, desc[UR6][R42.64+-0x2] ;  /* 0xfffffe062a497981 */ /* 0x000ea8000c1e9500 */
[----:B------:R0:W2:Y:S01]  /*2310*/  LDG.E.U16.CONSTANT R74, desc[UR6][R42.64] ;  /* 0x000000062a4a7981 */ /* 0x0000a2000c1e9500 */
[--C-:B------:R-:W-:Y:S02]  /*2320*/  SHF.R.S32.HI R9, RZ, 0x1f, R50.reuse ;  /* 0x0000001fff097819 */ /* 0x100fe40000011432 */
[----:B------:R-:W-:-:S04]  /*2330*/  IADD3 R51, P1, P2, R33, R12, R50 ;  /* 0x0000000c21337210 */ /* 0x000fc80007a3e032 */
[----:B------:R-:W-:Y:S01]  /*2340*/  IADD3.X R52, PT, PT, R90, RZ, R9, P1, P2 ;  /* 0x000000ff5a347210 */ /* 0x000fe20000fe4409 */
[----:B------:R-:W-:Y:S02]  /*2350*/  IMAD R9, R37, 0x8, R50 ;  /* 0x0000000825097824 */ /* 0x000fe400078e0232 */
[----:B------:R-:W-:-:S03]  /*2360*/  IMAD.WIDE.U32 R50, R51, 0x12, R48 ;  /* 0x0000001233327825 */ /* 0x000fc600078e0030 */
[--C-:B------:R-:W-:Y:S01]  /*2370*/  SHF.R.S32.HI R53, RZ, 0x1f, R9.reuse ;  /* 0x0000001fff357819 */ /* 0x100fe20000011409 */
[----:B------:R-:W-:Y:S01]  /*2380*/  IMAD R55, R52, 0x12, RZ ;  /* 0x0000001234377824 */ /* 0x000fe200078e02ff */
[----:B------:R-:W-:-:S04]  /*2390*/  IADD3 R9, P1, P2, R33, R12, R9 ;  /* 0x0000000c21097210 */ /* 0x000fc80007a3e009 */
[----:B------:R-:W-:Y:S01]  /*23a0*/  IADD3 R51, PT, PT, R51, R55, RZ ;  /* 0x0000003733337210 */ /* 0x000fe20007ffe0ff */
[----:B0-----:R-:W-:Y:S01]  /*23b0*/  IMAD.WIDE.U32 R42, R9, 0x12, R48 ;  /* 0x00000012092a7825 */ /* 0x001fe200078e0030 */
[----:B------:R-:W-:-:S03]  /*23c0*/  IADD3.X R53, PT, PT, R90, RZ, R53, P1, P2 ;  /* 0x000000ff5a357210 */ /* 0x000fc60000fe4435 */
[----:B------:R-:W4:Y:S04]  /*23d0*/  LDG.E.U16.CONSTANT R63, desc[UR6][R50.64+-0x2] ;  /* 0xfffffe06323f7981 */ /* 0x000f28000c1e9500 */
[----:B------:R-:W4:Y:S01]  /*23e0*/  LDG.E.U16.CONSTANT R68, desc[UR6][R50.64] ;  /* 0x0000000632447981 */ /* 0x000f22000c1e9500 */
[----:B------:R-:W-:Y:S01]  /*23f0*/  IMAD R53, R53, 0x12, RZ ;  /* 0x0000001235357824 */ /* 0x000fe200078e02ff */
[----:B------:R-:W-:-:S03]  /*2400*/  LEA R9, R37, R56, 0x3 ;  /* 0x0000003825097211 */ /* 0x000fc600078e18ff */
[----:B------:R-:W-:Y:S01]  /*2410*/  IMAD.IADD R43, R43, 0x1, R53 ;  /* 0x000000012b2b7824 */ /* 0x000fe200078e0235 */
[--C-:B------:R-:W-:Y:S02]  /*2420*/  SHF.R.S32.HI R53, RZ, 0x1f, R9.reuse ;  /* 0x0000001fff357819 */ /* 0x100fe40000011409 */
[----:B------:R-:W-:Y:S02]  /*2430*/  IADD3 R59, P1, P2, R33, R12, R9 ;  /* 0x0000000c213b7210 */ /* 0x000fe40007a3e009 */
[----:B------:R-:W5:Y:S02]  /*2440*/  LDG.E.U16.CONSTANT R65, desc[UR6][R42.64+-0x2] ;  /* 0xfffffe062a417981 */ /* 0x000f64000c1e9500 */
[----:B------:R-:W-:Y:S02]  /*2450*/  IADD3.X R53, PT, PT, R90, RZ, R53, P1, P2 ;  /* 0x000000ff5a357210 */ /* 0x000fe40000fe4435 */
[----:B------:R0:W5:Y:S03]  /*2460*/  LDG.E.U16.CONSTANT R70, desc[UR6][R42.64] ;  /* 0x000000062a467981 */ /* 0x000166000c1e9500 */
[----:B------:R-:W-:-:S02]  /*2470*/  IMAD R53, R53, 0x12, RZ ;  /* 0x0000001235357824 */ /* 0x000fc400078e02ff */
[----:B0-----:R-:W-:-:S05]  /*2480*/  IMAD.WIDE.U32 R42, R59, 0x12, R48 ;  /* 0x000000123b2a7825 */ /* 0x001fca00078e0030 */
[----:B------:R-:W-:Y:S01]  /*2490*/  IADD3 R43, PT, PT, R43, R53, RZ ;  /* 0x000000352b2b7210 */ /* 0x000fe20007ffe0ff */
[----:B------:R-:W-:-:S04]  /*24a0*/  IMAD R52, R37, 0x20, R56 ;  /* 0x0000002025347824 */ /* 0x000fc800078e0238 */
[----:B------:R-:W5:Y:S04]  /*24b0*/  LDG.E.U16.CONSTANT R67, desc[UR6][R42.64+-0x2] ;  /* 0xfffffe062a437981 */ /* 0x000f68000c1e9500 */
[----:B------:R0:W5:Y:S01]  /*24c0*/  LDG.E.U16.CONSTANT R72, desc[UR6][R42.64] ;  /* 0x000000062a487981 */ /* 0x000162000c1e9500 */
[--C-:B------:R-:W-:Y:S02]  /*24d0*/  SHF.R.S32.HI R9, RZ, 0x1f, R52.reuse ;  /* 0x0000001fff097819 */ /* 0x100fe40000011434 */
[----:B------:R-:W-:-:S04]  /*24e0*/  IADD3 R55, P3, P6, R33, R12, R52 ;  /* 0x0000000c21377210 */ /* 0x000fc80007e7e034 */
[----:B------:R-:W-:Y:S01]  /*24f0*/  IADD3.X R9, PT, PT, R90, RZ, R9, P3, P6 ;  /* 0x000000ff5a097210 */ /* 0x000fe20001fec409 */
[----:B------:R-:W-:-:S04]  /*2500*/  IMAD.WIDE.U32 R50, R55, 0x12, R48 ;  /* 0x0000001237327825 */ /* 0x000fc800078e0030 */
[----:B------:R-:W-:-:S04]  /*2510*/  IMAD R9, R9, 0x12, RZ ;  /* 0x0000001209097824 */ /* 0x000fc800078e02ff */
[----:B------:R-:W-:-:S05]  /*2520*/  IMAD.IADD R51, R51, 0x1, R9 ;  /* 0x0000000133337824 */ /* 0x000fca00078e0209 */
[----:B------:R-:W5:Y:S04]  /*2530*/  LDG.E.U16.CONSTANT R69, desc[UR6][R50.64+-0x2] ;  /* 0xfffffe0632457981 */ /* 0x000f68000c1e9500 */
[----:B------:R1:W5:Y:S01]  /*2540*/  LDG.E.U16.CONSTANT R76, desc[UR6][R50.64] ;  /* 0x00000006324c7981 */ /* 0x000362000c1e9500 */
[----:B------:R-:W-:-:S04]  /*2550*/  LEA R9, R37, R52, 0x3 ;  /* 0x0000003425097211 */ /* 0x000fc800078e18ff */
[--C-:B------:R-:W-:Y:S02]  /*2560*/  SHF.R.S32.HI R53, RZ, 0x1f, R9.reuse ;  /* 0x0000001fff357819 */ /* 0x100fe40000011409 */
[----:B------:R-:W-:-:S04]  /*2570*/  IADD3 R9, P1, P2, R33, R12, R9 ;  /* 0x0000000c21097210 */ /* 0x000fc80007a3e009 */
[----:B------:R-:W-:Y:S01]  /*2580*/  IADD3.X R53, PT, PT, R90, RZ, R53, P1, P2 ;  /* 0x000000ff5a357210 */ /* 0x000fe20000fe4435 */
[----:B------:R-:W-:-:S04]  /*2590*/  IMAD R55, R37, 0x10, R52 ;  /* 0x0000001025377824 */ /* 0x000fc800078e0234 */
[----:B------:R-:W-:Y:S02]  /*25a0*/  IMAD R59, R53, 0x12, RZ ;  /* 0x00000012353b7824 */ /* 0x000fe400078e02ff */
[----:B------:R-:W-:Y:S01]  /*25b0*/  IMAD.WIDE.U32 R52, R9, 0x12, R48 ;  /* 0x0000001209347825 */ /* 0x000fe200078e0030 */
[----:B------:R-:W-:-:S03]  /*25c0*/  SHF.R.S32.HI R9, RZ, 0x1f, R55 ;  /* 0x0000001fff097819 */ /* 0x000fc60000011437 */
[----:B0-----:R-:W-:Y:S01]  /*25d0*/  IMAD.MOV.U32 R42, RZ, RZ, R52 ;  /* 0x000000ffff2a7224 */ /* 0x001fe200078e0034 */
[----:B------:R-:W-:Y:S02]  /*25e0*/  IADD3 R43, PT, PT, R53, R59, RZ ;  /* 0x0000003b352b7210 */ /* 0x000fe40007ffe0ff */
[----:B------:R-:W-:-:S03]  /*25f0*/  IADD3 R55, P1, P2, R33, R12, R55 ;  /* 0x0000000c21377210 */ /* 0x000fc60007a3e037 */
[----:B------:R-:W5:Y:S01]  /*2600*/  LDG.E.U16.CONSTANT R66, desc[UR6][R42.64+-0x2] ;  /* 0xfffffe062a427981 */ /* 0x000f62000c1e9500 */
[----:B------:R-:W-:-:S03]  /*2610*/  IADD3.X R9, PT, PT, R90, RZ, R9, P1, P2 ;  /* 0x000000ff5a097210 */ /* 0x000fc60000fe4409 */
[----:B------:R0:W5:Y:S01]  /*2620*/  LDG.E.U16.CONSTANT R61, desc[UR6][R42.64] ;  /* 0x000000062a3d7981 */ /* 0x000162000c1e9500 */
[----:B------:R-:W-:-:S04]  /*2630*/  IMAD.WIDE.U32 R54, R55, 0x12, R48 ;  /* 0x0000001237367825 */ /* 0x000fc800078e0030 */
[----:B-1----:R-:W-:Y:S01]  /*2640*/  IMAD R51, R9, 0x12, RZ ;  /* 0x0000001209337824 */ /* 0x002fe200078e02ff */
[----:B------:R-:W-:Y:S02]  /*2650*/  LOP3.LUT R9, R2, 0x1, RZ, 0xc0, !PT ;  /* 0x0000000102097812 */ /* 0x000fe400078ec0ff */
[----:B------:R-:W-:Y:S01]  /*2660*/  LEA R96, R37, R56, 0x6 ;  /* 0x0000003825607211 */ /* 0x000fe200078e30ff */
[----:B------:R-:W-:Y:S01]  /*2670*/  IMAD.IADD R55, R55, 0x1, R51 ;  /* 0x0000000137377824 */ /* 0x000fe200078e0233 */
[----:B------:R-:W-:Y:S02]  /*2680*/  ISETP.NE.U32.AND P1, PT, R9, 0x1, PT ;  /* 0x000000010900780c */ /* 0x000fe40003f25070 */
[----:B------:R-:W-:Y:S02]  /*2690*/  LEA R59, R37, R96, 0x5 ;  /* 0x00000060253b7211 */ /* 0x000fe400078e28ff */
[----:B------:R-:W5:Y:S04]  /*26a0*/  LDG.E.U16.CONSTANT R62, desc[UR6][R54.64+-0x2] ;  /* 0xfffffe06363e7981 */ /* 0x000f68000c1e9500 */
[----:B------:R1:W5:Y:S01]  /*26b0*/  LDG.E.U16.CONSTANT R9, desc[UR6][R54.64] ;  /* 0x0000000636097981 */ /* 0x000362000c1e9500 */
[----:B------:R-:W-:-:S02]  /*26c0*/  SHF.R.S32.HI R53, RZ, 0x1f, R59 ;  /* 0x0000001fff357819 */ /* 0x000fc4000001143b */
[----:B------:R-:W-:Y:S01]  /*26d0*/  IADD3 R59, P2, P3, R33, R12, R59 ;  /* 0x0000000c213b7210 */ /* 0x000fe20007b5e03b */
[----:B---3--:R-:W-:-:S03]  /*26e0*/  IMAD.WIDE R50, R30, R39, RZ ;  /* 0x000000271e327225 */ /* 0x008fc600078e02ff */
[----:B------:R-:W-:Y:S01]  /*26f0*/  IADD3.X R53, PT, PT, R90, RZ, R53, P2, P3 ;  /* 0x000000ff5a357210 */ /* 0x000fe200017e6435 */
[----:B------:R-:W-:Y:S01]  /*2700*/  IMAD R71, R51, 0x9, RZ ;  /* 0x0000000933477824 */ /* 0x000fe200078e02ff */
[----:B0-----:R-:W-:Y:S01]  /*2710*/  MOV R43, RZ ;  /* 0x000000ff002b7202 */ /* 0x001fe20000000f00 */
[----:B------:R-:W-:Y:S02]  /*2720*/  IMAD.MOV.U32 R42, RZ, RZ, R6 ;  /* 0x000000ffff2a7224 */ /* 0x000fe400078e0006 */
[----:B------:R-:W-:Y:S02]  /*2730*/  IMAD R51, R53, 0x12, RZ ;  /* 0x0000001235337824 */ /* 0x000fe400078e02ff */
[----:B------:R-:W-:-:S04]  /*2740*/  IMAD.WIDE.U32 R52, R59, 0x12, R48 ;  /* 0x000000123b347825 */ /* 0x000fc800078e0030 */
[----:B------:R-:W-:Y:S01]  /*2750*/  IMAD.WIDE.U32 R42, R50, 0x9, R42 ;  /* 0x00000009322a7825 */ /* 0x000fe200078e002a */
[----:B------:R-:W-:Y:S02]  /*2760*/  IADD3 R53, PT, PT, R53, R51, RZ ;  /* 0x0000003335357210 */ /* 0x000fe40007ffe0ff */
[----:B-1----:R-:W-:Y:S01]  /*2770*/  LEA R55, R37, R96, 0x4 ;  /* 0x0000006025377211 */ /* 0x002fe200078e20ff */
[----:B------:R-:W-:Y:S01]  /*2780*/  IMAD.IADD R43, R43, 0x1, R71 ;  /* 0x000000012b2b7824 */ /* 0x000fe200078e0247 */
[----:B------:R-:W-:Y:S01]  /*2790*/  LEA R92, P2, R42, R36, 0x2 ;  /* 0x000000242a5c7211 */ /* 0x000fe200078410ff */
[C---:B------:R-:W-:Y:S01]  /*27a0*/  VIADD R50, R7.reuse, 0x200 ;  /* 0x0000020007327836 */ /* 0x040fe20000000000 */
[----:B------:R-:W3:Y:S01]  /*27b0*/  LDG.E.U16.CONSTANT R71, desc[UR6][R52.64+-0x2] ;  /* 0xfffffe0634477981 */ /* 0x000ee2000c1e9500 */
[----:B------:R-:W-:-:S03]  /*27c0*/  IADD3 R56, PT, PT, R7, 0x680, RZ ;  /* 0x0000068007387810 */ /* 0x000fc60007ffe0ff */
[----:B------:R0:W3:Y:S01]  /*27d0*/  LDG.E.U16.CONSTANT R78, desc[UR6][R52.64] ;  /* 0x00000006344e7981 */ /* 0x0000e2000c1e9500 */
[----:B------:R-:W-:Y:S01]  /*27e0*/  @P1 IMAD.MOV R56, RZ, RZ, R50 ;  /* 0x000000ffff381224 */ /* 0x000fe200078e0232 */
[----:B------:R-:W-:Y:S01]  /*27f0*/  LEA.HI.X R93, R42, R38, R43, 0x2, P2 ;  /* 0x000000262a5d7211 */ /* 0x000fe200010f142b */
[C---:B------:R-:W-:Y:S01]  /*2800*/  IMAD R77, R12.reuse, 0x8, R57 ;  /* 0x000000080c4d7824 */ /* 0x040fe200078e0239 */
[--C-:B------:R-:W-:Y:S02]  /*2810*/  SHF.R.S32.HI R51, RZ, 0x1f, R55.reuse ;  /* 0x0000001fff337819 */ /* 0x100fe40000011437 */
[----:B------:R-:W-:Y:S01]  /*2820*/  IADD3 R55, P1, P2, R33, R12, R55 ;  /* 0x0000000c21377210 */ /* 0x000fe20007a3e037 */
[----:B------:R-:W-:Y:S01]  /*2830*/  IMAD R43, R12, 0x1c, R77 ;  /* 0x0000001c0c2b7824 */ /* 0x000fe200078e024d */
[----:B------:R-:W-:Y:S01]  /*2840*/  IADD3 R50, P3, PT, R210, 0x5d00, RZ ;  /* 0x00005d00d2327810 */ /* 0x000fe20007f7e0ff */
[----:B------:R-:W3:Y:S01]  /*2850*/  LDG.E.CONSTANT R140, desc[UR6][R92.64] ;  /* 0x000000065c8c7981 */ /* 0x000ee2000c1e9900 */
[----:B------:R-:W-:Y:S01]  /*2860*/  IADD3.X R54, PT, PT, R90, RZ, R51, P1, P2 ;  /* 0x000000ff5a367210 */ /* 0x000fe20000fe4433 */
[--C-:B------:R-:W-:Y:S01]  /*2870*/  IMAD R42, R43, 0x4, R56.reuse ;  /* 0x000000042b2a7824 */ /* 0x100fe200078e0238 */
[----:B------:R-:W-:Y:S01]  /*2880*/  IADD3.X R51, PT, PT, RZ, R211, RZ, P3, !PT ;  /* 0x000000d3ff337210 */ /* 0x000fe20001ffe4ff */
[----:B------:R-:W-:Y:S01]  /*2890*/  IMAD R43, R57, 0x120, R56 ;  /* 0x00000120392b7824 */ /* 0x000fe200078e0238 */
[----:B------:R-:W-:Y:S01]  /*28a0*/  IADD3 R102, P6, PT, R210, 0x5d20, RZ ;  /* 0x00005d20d2667810 */ /* 0x000fe20007fde0ff */
[----:B------:R-:W-:Y:S01]  /*28b0*/  IMAD R59, R54, 0x12, RZ ;  /* 0x00000012363b7824 */ /* 0x000fe200078e02ff */
[----:B------:R-:W-:Y:S01]  /*28c0*/  SHF.R.S32.HI R85, RZ, 0x1f, R96 ;  /* 0x0000001fff557819 */ /* 0x000fe20000011460 */
[----:B------:R-:W-:Y:S01]  /*28d0*/  IMAD.WIDE.U32 R56, R55, 0x12, R48 ;  /* 0x0000001237387825 */ /* 0x000fe200078e0030 */
[----:B------:R-:W-:Y:S01]  /*28e0*/  MOV R64, R50 ;  /* 0x0000003200407202 */ /* 0x000fe20000000f00 */
[----:B------:R-:W3:Y:S02]  /*28f0*/  LDG.E.CONSTANT R118, desc[UR6][R92.64+0x400] ;  /* 0x000400065c767981 */ /* 0x000ee4000c1e9900 */
[----:B------:R-:W-:Y:S01]  /*2900*/  IMAD R50, R37, 0x8, R96 ;  /* 0x0000000825327824 */ /* 0x000fe200078e0260 */
[----:B------:R-:W-:Y:S01]  /*2910*/  IADD3 R57, PT, PT, R57, R59, RZ ;  /* 0x0000003b39397210 */ /* 0x000fe20007ffe0ff */
[----:B------:R-:W3:Y:S03]  /*2920*/  LDG.E.CONSTANT R152, desc[UR6][R92.64+0x3400] ;  /* 0x003400065c987981 */ /* 0x000ee6000c1e9900 */
[--C-:B------:R-:W-:Y:S01]  /*2930*/  SHF.R.S32.HI R51, RZ, 0x1f, R50.reuse ;  /* 0x0000001fff337819 */ /* 0x100fe20000011432 */
[----:B------:R-:W3:Y:S01]  /*2940*/  LDG.E.U16.CONSTANT R75, desc[UR6][R56.64+-0x2] ;  /* 0xfffffe06384b7981 */ /* 0x000ee2000c1e9500 */
[----:B0-----:R-:W-:-:S03]  /*2950*/  IADD3 R53, P2, P3, R33, R12, R50 ;  /* 0x0000000c21357210 */ /* 0x001fc60007b5e032 */
[----:B------:R-:W3:Y:S01]  /*2960*/  LDG.E.U16.CONSTANT R80, desc[UR6][R56.64] ;  /* 0x0000000638507981 */ /* 0x000ee2000c1e9500 */
[----:B------:R-:W-:Y:S01]  /*2970*/  IADD3.X R51, PT, PT, R90, RZ, R51, P2, P3 ;  /* 0x000000ff5a337210 */ /* 0x000fe200017e6433 */
[----:B------:R-:W-:Y:S01]  /*2980*/  IMAD.WIDE.U32 R52, R53, 0x12, R48 ;  /* 0x0000001235347825 */ /* 0x000fe200078e0030 */
[C---:B------:R-:W-:Y:S01]  /*2990*/  IADD3 R94, P1, PT, R210.reuse, 0x4a20, RZ ;  /* 0x00004a20d25e7810 */ /* 0x040fe20007f3e0ff */
[----:B------:R-:W3:Y:S02]  /*29a0*/  LDG.E.CONSTANT R142, desc[UR6][R92.64+0x3800] ;  /* 0x003800065c8e7981 */ /* 0x000ee4000c1e9900 */
[----:B------:R-:W-:Y:S01]  /*29b0*/  IMAD R59, R51, 0x12, RZ ;  /* 0x00000012333b7824 */ /* 0x000fe200078e02ff */
[----:B------:R-:W-:Y:S01]  /*29c0*/  IADD3.X R95, PT, PT, RZ, R211, RZ, P1, !PT ;  /* 0x000000d3ff5f7210 */ /* 0x000fe20000ffe4ff */
[----:B------:R-:W3:Y:S01]  /*29d0*/  LDG.E.CONSTANT R162, desc[UR6][R92.64+0x3c00] ;  /* 0x003c00065ca27981 */ /* 0x000ee2000c1e9900 */
[----:B------:R-:W-:Y:S02]  /*29e0*/  IADD3 R54, P1, PT, R210, 0x4a40, RZ ;  /* 0x00004a40d2367810 */ /* 0x000fe40007f3e0ff */
[----:B------:R-:W-:-:S02]  /*29f0*/  IADD3 R53, PT, PT, R53, R59, RZ ;  /* 0x0000003b35357210 */ /* 0x000fc40007ffe0ff */
[C---:B------:R-:W-:Y:S02]  /*2a00*/  IADD3 R50, P2, PT, R210.reuse, 0x5d40, RZ ;  /* 0x00005d40d2327810 */ /* 0x040fe40007f5e0ff */
[----:B------:R-:W-:Y:S01]  /*2a10*/  IADD3.X R55, PT, PT, RZ, R211, RZ, P1, !PT ;  /* 0x000000d3ff377210 */ /* 0x000fe20000ffe4ff */
[----:B------:R-:W3:Y:S04]  /*2a20*/  LDG.E.U16.CONSTANT R79, desc[UR6][R52.64+-0x2] ;  /* 0xfffffe06344f7981 */ /* 0x000ee8000c1e9500 */
[----:B------:R0:W3:Y:S01]  /*2a30*/  LDG.E.U16.CONSTANT R82, desc[UR6][R52.64] ;  /* 0x0000000634527981 */ /* 0x0000e2000c1e9500 */
[----:B------:R-:W-:Y:S01]  /*2a40*/  IMAD.X R51, RZ, RZ, R211, P2 ;  /* 0x000000ffff337224 */ /* 0x000fe200010e06d3 */
[----:B------:R-:W-:Y:S02]  /*2a50*/  MOV R101, R54 ;  /* 0x0000003600657202 */ /* 0x000fe40000000f00 */
[----:B------:R-:W-:-:S02]  /*2a60*/  IADD3 R54, P2, PT, R210, 0x4a60, RZ ;  /* 0x00004a60d2367810 */ /* 0x000fc40007f5e0ff */
[----:B------:R-:W-:-:S03]  /*2a70*/  IADD3 R59, P1, PT, R33, R18, RZ ;  /* 0x00000012213b7210 */ /* 0x000fc60007f3e0ff */
[----:B------:R-:W-:Y:S01]  /*2a80*/  IMAD.X R55, RZ, RZ, R211, P2 ;  /* 0x000000ffff377224 */ /* 0x000fe200010e06d3 */
[----:B------:R-:W-:Y:S02]  /*2a90*/  IADD3.X R81, PT, PT, R90, R23, RZ, P1, !PT ;  /* 0x000000175a517210 */ /* 0x000fe40000ffe4ff */
[----:B------:R-:W-:Y:S02]  /*2aa0*/  MOV R100, R50 ;  /* 0x0000003200647202 */ /* 0x000fe40000000f00 */
[----:B------:R-:W-:Y:S01]  /*2ab0*/  MOV R151, R54 ;  /* 0x0000003600977202 */ /* 0x000fe20000000f00 */
[----:B------:R-:W-:Y:S01]  /*2ac0*/  IMAD R81, R81, 0x12, RZ ;  /* 0x0000001251517824 */ /* 0x000fe200078e02ff */
[----:B------:R-:W-:Y:S01]  /*2ad0*/  IADD3 R51, P2, PT, R33, R19, RZ ;  /* 0x0000001321337210 */ /* 0x000fe20007f5e0ff */
[----:B------:R-:W-:Y:S01]  /*2ae0*/  IMAD.WIDE.U32 R54, R59, 0x12, R48 ;  /* 0x000000123b367825 */ /* 0x000fe200078e0030 */
[----:B------:R-:W-:-:S03]  /*2af0*/  IADD3 R50, P1, PT, R210, 0x4a80, RZ ;  /* 0x00004a80d2327810 */ /* 0x000fc60007f3e0ff */
[----:B0-----:R-:W-:Y:S01]  /*2b00*/  IMAD.WIDE.U32 R52, R51, 0x12, R48 ;  /* 0x0000001233347825 */ /* 0x001fe200078e0030 */
[----:B------:R-:W-:-:S03]  /*2b10*/  IADD3 R55, PT, PT, R55, R81, RZ ;  /* 0x0000005137377210 */ /* 0x000fc60007ffe0ff */
[----:B------:R-:W-:Y:S02]  /*2b20*/  IMAD.X R51, RZ, RZ, R211, P1 ;  /* 0x000000ffff337224 */ /* 0x000fe400008e06d3 */
[----:B------:R-:W3:Y:S01]  /*2b30*/  LDG.E.U16.CONSTANT R81, desc[UR6][R54.64+-0x2] ;  /* 0xfffffe0636517981 */ /* 0x000ee2000c1e9500 */
[----:B------:R-:W-:Y:S02]  /*2b40*/  IMAD.X R58, R90, 0x1, R24, P2 ;  /* 0x000000015a3a7824 */ /* 0x000fe400010e0618 */
[----:B------:R-:W-:Y:S01]  /*2b50*/  MOV R156, R50 ;  /* 0x00000032009c7202 */ /* 0x000fe20000000f00 */
[----:B------:R0:W3:Y:S01]  /*2b60*/  LDG.E.U16.CONSTANT R84, desc[UR6][R54.64] ;  /* 0x0000000636547981 */ /* 0x0000e2000c1e9500 */
[----:B------:R-:W-:Y:S01]  /*2b70*/  SHF.L.U32 R51, R2, 0x2, RZ ;  /* 0x0000000202337819 */ /* 0x000fe200000006ff */
[----:B------:R-:W-:-:S03]  /*2b80*/  IMAD R59, R58, 0x12, RZ ;  /* 0x000000123a3b7824 */ /* 0x000fc600078e02ff */
[----:B------:R-:W-:Y:S01]  /*2b90*/  LEA.HI R88, R4, R51, RZ, 0x1d ;  /* 0x0000003304587211 */ /* 0x000fe200078fe8ff */
[----:B------:R-:W-:Y:S01]  /*2ba0*/  IMAD.IADD R53, R53, 0x1, R59 ;  /* 0x0000000135357824 */ /* 0x000fe200078e023b */
[----:B------:R-:W-:-:S03]  /*2bb0*/  IADD3 R56, P3, PT, R210, 0x5d60, RZ ;  /* 0x00005d60d2387810 */ /* 0x000fc60007f7e0ff */
[----:B------:R-:W-:Y:S01]  /*2bc0*/  IMAD R50, R88, R37, RZ ;  /* 0x0000002558327224 */ /* 0x000fe200078e02ff */
[----:B------:R-:W-:Y:S01]  /*2bd0*/  IADD3.X R57, PT, PT, RZ, R211, RZ, P3, !PT ;  /* 0x000000d3ff397210 */ /* 0x000fe20001ffe4ff */
[----:B------:R-:W3:Y:S01]  /*2be0*/  LDG.E.U16.CONSTANT R83, desc[UR6][R52.64+-0x2] ;  /* 0xfffffe0634537981 */ /* 0x000ee2000c1e9500 */
[----:B------:R-:W-:-:S03]  /*2bf0*/  IADD3 R87, P3, PT, R33, R21, RZ ;  /* 0x0000001521577210 */ /* 0x000fc60007f7e0ff */
[----:B------:R1:W3:Y:S01]  /*2c00*/  LDG.E.U16.CONSTANT R86, desc[UR6][R52.64] ;  /* 0x0000000634567981 */ /* 0x0002e2000c1e9500 */
[C---:B------:R-:W-:Y:S02]  /*2c10*/  IADD3 R59, P2, PT, R33.reuse, R20, RZ ;  /* 0x00000014213b7210 */ /* 0x040fe40007f5e0ff */
[----:B------:R-:W-:Y:S02]  /*2c20*/  IADD3 R91, P1, PT, R33, R22, RZ ;  /* 0x00000016215b7210 */ /* 0x000fe40007f3e0ff */
[----:B------:R-:W-:Y:S01]  /*2c30*/  LOP3.LUT R51, R4, 0x7, RZ, 0xc0, !PT ;  /* 0x0000000704337812 */ /* 0x000fe200078ec0ff */
[----:B------:R-:W-:Y:S01]  /*2c40*/  IMAD.X R103, RZ, RZ, R211, P6 ;  /* 0x000000ffff677224 */ /* 0x000fe200030e06d3 */
[C---:B0-----:R-:W-:Y:S01]  /*2c50*/  LEA R54, R37.reuse, R50, 0x6 ;  /* 0x0000003225367211 */ /* 0x041fe200078e30ff */
[----:B-1----:R-:W-:Y:S01]  /*2c60*/  IMAD R52, R37, 0x20, R50 ;  /* 0x0000002025347824 */ /* 0x002fe200078e0232 */
[C---:B------:R-:W-:Y:S02]  /*2c70*/  IADD3.X R89, PT, PT, R90.reuse, R26, RZ, P3, !PT ;  /* 0x0000001a5a597210 */ /* 0x040fe40001ffe4ff */
[----:B------:R-:W-:Y:S01]  /*2c80*/  MOV R94, R94 ;  /* 0x0000005e005e7202 */ /* 0x000fe20000000f00 */
[C---:B------:R-:W-:Y:S01]  /*2c90*/  IMAD.X R95, R90.reuse, 0x1, R27, P1 ;  /* 0x000000015a5f7824 */ /* 0x040fe200008e061b */
[----:B------:R-:W-:Y:S01]  /*2ca0*/  MOV R150, R56 ;  /* 0x0000003800967202 */ /* 0x000fe20000000f00 */
[----:B------:R-:W-:Y:S01]  /*2cb0*/  IMAD.X R56, R90, 0x1, R25, P2 ;  /* 0x000000015a387824 */ /* 0x000fe200010e0619 */
[----:B------:R-:W-:-:S02]  /*2cc0*/  SHF.R.S32.HI R55, RZ, 0x1f, R52 ;  /* 0x0000001fff377819 */ /* 0x000fc40000011434 */
[C-C-:B------:R-:W-:Y:S02]  /*2cd0*/  IADD3 R99, P3, P6, R33.reuse, R52, R51.reuse ;  /* 0x0000003421637210 */ /* 0x140fe40007e7e033 */
[----:B------:R-:W-:Y:S02]  /*2ce0*/  SHF.R.S32.HI R53, RZ, 0x1f, R54 ;  /* 0x0000001fff357819 */ /* 0x000fe40000011436 */
[C---:B------:R-:W-:Y:S02]  /*2cf0*/  IADD3 R105, P1, P2, R33.reuse, R54, R51 ;  /* 0x0000003621697210 */ /* 0x040fe40007a3e033 */
[----:B------:R-:W-:Y:S02]  /*2d00*/  MOV R102, R102 ;  /* 0x0000006600667202 */ /* 0x000fe40000000f00 */
[----:B------:R-:W-:Y:S02]  /*2d10*/  IADD3.X R103, PT, PT, R90, R55, RZ, P3, P6 ;  /* 0x000000375a677210 */ /* 0x000fe40001fec4ff */
[----:B------:R-:W-:-:S02]  /*2d20*/  IADD3 R55, P3, P6, R33, R12, R96 ;  /* 0x0000000c21377210 */ /* 0x000fc40007e7e060 */
[C---:B------:R-:W-:Y:S02]  /*2d30*/  IADD3.X R106, PT, PT, R90.reuse, R53, RZ, P1, P2 ;  /* 0x000000355a6a7210 */ /* 0x040fe40000fe44ff */
[----:B------:R-:W-:Y:S02]  /*2d40*/  SHF.R.S32.HI R57, RZ, 0x1f, R50 ;  /* 0x0000001fff397819 */ /* 0x000fe40000011432 */
[----:B------:R-:W-:Y:S02]  /*2d50*/  IADD3 R97, P1, P2, R33, R50, R51 ;  /* 0x0000003221617210 */ /* 0x000fe40007a3e033 */
[----:B------:R-:W-:Y:S01]  /*2d60*/  LEA R54, R37, R54, 0x5 ;  /* 0x0000003625367211 */ /* 0x000fe200078e28ff */
[----:B------:R-:W-:Y:S01]  /*2d70*/  IMAD.WIDE.U32 R58, R59, 0x12, R48 ;  /* 0x000000123b3a7825 */ /* 0x000fe200078e0030 */
[C---:B------:R-:W-:Y:S02]  /*2d80*/  IADD3.X R85, PT, PT, R90.reuse, RZ, R85, P3, P6 ;  /* 0x000000ff5a557210 */ /* 0x040fe40001fec455 */
[----:B------:R-:W-:Y:S01]  /*2d90*/  IADD3.X R96, PT, PT, R90, R57, RZ, P1, P2 ;  /* 0x000000395a607210 */ /* 0x000fe20000fe44ff */
[----:B------:R-:W-:Y:S01]  /*2da0*/  IMAD R109, R56, 0x12, RZ ;  /* 0x00000012386d7824 */ /* 0x000fe200078e02ff */
[--C-:B------:R-:W-:Y:S01]  /*2db0*/  IADD3 R107, P1, P2, R33, R54, R51.reuse ;  /* 0x00000036216b7210 */ /* 0x100fe20007a3e033 */
[----:B------:R-:W-:Y:S01]  /*2dc0*/  IMAD R88, R88, 0x4c, R51 ;  /* 0x0000004c58587824 */ /* 0x000fe200078e0233 */
[----:B------:R-:W-:Y:S01]  /*2dd0*/  SHF.R.S32.HI R51, RZ, 0x1f, R54 ;  /* 0x0000001fff337819 */ /* 0x000fe20000011436 */
[----:B------:R-:W-:-:S04]  /*2de0*/  IMAD.WIDE.U32 R56, R87, 0x12, R48 ;  /* 0x0000001257387825 */ /* 0x000fc800078e0030 */
[----:B------:R-:W-:-:S04]  /*2df0*/  IMAD.WIDE.U32 R52, R91, 0x12, R48 ;  /* 0x000000125b347825 */ /* 0x000fc800078e0030 */
[----:B------:R-:W-:Y:S01]  /*2e00*/  IMAD.WIDE.U32 R54, R55, 0x12, R48 ;  /* 0x0000001237367825 */ /* 0x000fe200078e0030 */
[----:B------:R-:W-:-:S03]  /*2e10*/  MOV R48, R58 ;  /* 0x0000003a00307202 */ /* 0x000fc60000000f00 */
[----:B------:R-:W-:Y:S02]  /*2e20*/  IMAD R85, R85, 0x12, RZ ;  /* 0x0000001255557824 */ /* 0x000fe400078e02ff */
[----:B------:R-:W-:Y:S01]  /*2e30*/  IMAD.IADD R49, R59, 0x1, R109 ;  /* 0x000000013b317824 */ /* 0x000fe200078e026d */
[----:B------:R-:W-:Y:S01]  /*2e40*/  IADD3.X R108, PT, PT, R90, R51, RZ, P1, P2 ;  /* 0x000000335a6c7210 */ /* 0x000fe20000fe44ff */
[----:B------:R-:W-:-:S03]  /*2e50*/  IMAD.IADD R55, R55, 0x1, R85 ;  /* 0x0000000137377824 */ /* 0x000fc600078e0255 */
[----:B------:R-:W3:Y:S04]  /*2e60*/  LDG.E.U16.CONSTANT R85, desc[UR6][R48.64+-0x2] ;  /* 0xfffffe0630557981 */ /* 0x000ee8000c1e9500 */
[----:B------:R-:W3:Y:S01]  /*2e70*/  LDG.E.U16.CONSTANT R90, desc[UR6][R48.64] ;  /* 0x00000006305a7981 */ /* 0x000ee2000c1e9500 */
[----:B------:R-:W-:Y:S02]  /*2e80*/  IMAD R89, R89, 0x12, RZ ;  /* 0x0000001259597824 */ /* 0x000fe400078e02ff */
[----:B------:R-:W-:Y:S01]  /*2e90*/  IMAD R95, R95, 0x12, RZ ;  /* 0x000000125f5f7824 */ /* 0x000fe200078e02ff */
[----:B------:R-:W3:Y:S01]  /*2ea0*/  LDG.E.U16.CONSTANT R91, desc[UR6][R54.64+-0x2] ;  /* 0xfffffe06365b7981 */ /* 0x000ee2000c1e9500 */
[----:B------:R-:W-:Y:S02]  /*2eb0*/  IMAD.IADD R57, R57, 0x1, R89 ;  /* 0x0000000139397824 */ /* 0x000fe400078e0259 */
[----:B--2---:R-:W-:Y:S01]  /*2ec0*/  IMAD R73, R74, 0x10000, R73 ;  /* 0x000100004a497824 */ /* 0x004fe200078e0249 */
[----:B------:R-:W-:Y:S01]  /*2ed0*/  IADD3 R53, PT, PT, R53, R95, RZ ;  /* 0x0000005f35357210 */ /* 0x000fe20007ffe0ff */
[----:B------:R-:W-:Y:S01]  /*2ee0*/  IMAD R59, R96, 0x12, RZ ;  /* 0x00000012603b7824 */ /* 0x000fe200078e02ff */
[----:B------:R-:W2:Y:S04]  /*2ef0*/  LDG.E.U16.CONSTANT R87, desc[UR6][R56.64+-0x2] ;  /* 0xfffffe0638577981 */ /* 0x000ea8000c1e9500 */
[----:B------:R-:W2:Y:S04]  /*2f00*/  LDG.E.U16.CONSTANT R96, desc[UR6][R56.64] ;  /* 0x0000000638607981 */ /* 0x000ea8000c1e9500 */
[----:B------:R-:W2:Y:S04]  /*2f10*/  LDG.E.U16.CONSTANT R89, desc[UR6][R52.64+-0x2] ;  /* 0xfffffe0634597981 */ /* 0x000ea8000c1e9500 */
[----:B------:R0:W2:Y:S04]  /*2f20*/  LDG.E.U16.CONSTANT R98, desc[UR6][R52.64] ;  /* 0x0000000634627981 */ /* 0x0000a8000c1e9500 */
[----:B------:R1:W2:Y:S01]  /*2f30*/  LDG.E.U16.CONSTANT R104, desc[UR6][R54.64] ;  /* 0x0000000636687981 */ /* 0x0002a2000c1e9500 */
[----:B0-----:R-:W-:-:S02]  /*2f40*/  SHF.R.U32.HI R53, RZ, 0x4, R73 ;  /* 0x00000004ff357819 */ /* 0x001fc40000011649 */
[----:B------:R-:W-:Y:S02]  /*2f50*/  LOP3.LUT R52, R73, 0xf0f0f0f, RZ, 0xc0, !PT ;  /* 0x0f0f0f0f49347812 */ /* 0x000fe400078ec0ff */
[----:B-1----:R-:W-:Y:S01]  /*2f60*/  LOP3.LUT R55, R53, 0xf0f0f0f, RZ, 0xc0, !PT ;  /* 0x0f0f0f0f35377812 */ /* 0x002fe200078ec0ff */
[----:B------:R-:W-:Y:S01]  /*2f70*/  IMAD.WIDE.U32 R50, R97, 0x12, R206 ;  /* 0x0000001261327825 */ /* 0x000fe200078e00ce */
[----:B------:R-:W-:Y:S02]  /*2f80*/  IADD3 R54, PT, PT, R52, 0x78787878, RZ ;  /* 0x7878787834367810 */ /* 0x000fe40007ffe0ff */
[----:B------:R-:W-:Y:S01]  /*2f90*/  IADD3 R74, PT, PT, R55, 0x78787878, RZ ;  /* 0x78787878374a7810 */ /* 0x000fe20007ffe0ff */
[----:B------:R-:W-:Y:S01]  /*2fa0*/  IMAD R95, R106, 0x12, RZ ;  /* 0x000000126a5f7824 */ /* 0x000fe200078e02ff */
[----:B------:R-:W-:Y:S02]  /*2fb0*/  LOP3.LUT R73, R54, R73, RZ, 0x3c, !PT ;  /* 0x0000004936497212 */ /* 0x000fe400078e3cff */
[----:B------:R-:W-:-:S02]  /*2fc0*/  LOP3.LUT R106, R74, R53, RZ, 0x3c, !PT ;  /* 0x000000354a6a7212 */ /* 0x000fc400078e3cff */
[----:B------:R-:W-:Y:S02]  /*2fd0*/  IADD3 R51, PT, PT, R51, R59, RZ ;  /* 0x0000003b33337210 */ /* 0x000fe40007ffe0ff */
[----:B------:R-:W-:Y:S02]  /*2fe0*/  LOP3.LUT R73, R73, 0x8080808, R52, 0x60, !PT ;  /* 0x0808080849497812 */ /* 0x000fe400078e6034 */
[----:B------:R-:W-:Y:S01]  /*2ff0*/  LOP3.LUT R106, R106, 0x8080808, R55, 0x60, !PT ;  /* 0x080808086a6a7812 */ /* 0x000fe200078e6037 */
[----:B------:R0:W2:Y:S01]  /*3000*/  LDG.E.U16.CONSTANT R50, desc[UR6][R50.64] ;  /* 0x0000000632327981 */ /* 0x0000a2000c1e9500 */
[----:B------:R-:W-:Y:S01]  /*3010*/  PRMT R73, R73, 0xba98, RZ ;  /* 0x0000ba9849497816 */ /* 0x000fe200000000ff */
[----:B------:R-:W-:Y:S01]  /*3020*/  IMAD.WIDE.U32 R48, R105, 0x12, R206 ;  /* 0x0000001269307825 */ /* 0x000fe200078e00ce */
[----:B------:R-:W-:-:S03]  /*3030*/  PRMT R52, R52, 0xba98, RZ ;  /* 0x0000ba9834347816 */ /* 0x000fc600000000ff */
[----:B----4-:R-:W-:Y:S01]  /*3040*/  IMAD R63, R68, 0x10000, R63 ;  /* 0x00010000443f7824 */ /* 0x010fe200078e023f */
[----:B0-----:R-:W-:Y:S02]  /*3050*/  PRMT R51, R106, 0xba98, RZ ;  /* 0x0000ba986a337816 */ /* 0x001fe400000000ff */
[----:B------:R-:W-:Y:S01]  /*3060*/  PRMT R106, R55, 0xba98, RZ ;  /* 0x0000ba98376a7816 */ /* 0x000fe200000000ff */
[----:B------:R-:W-:Y:S01]  /*3070*/  IMAD.IADD R49, R49, 0x1, R95 ;  /* 0x0000000131317824 */ /* 0x000fe200078e025f */
[----:B------:R-:W-:Y:S02]  /*3080*/  LOP3.LUT R54, R73, 0x80808080, R54, 0x6, !PT ;  /* 0x8080808049367812 */ /* 0x000fe400078e0636 */
[----:B------:R-:W-:Y:S02]  /*3090*/  LOP3.LUT R74, R51, 0x80808080, R74, 0x6, !PT ;  /* 0x80808080334a7812 */ /* 0x000fe400078e064a */
[----:B------:R-:W-:Y:S01]  /*30a0*/  LOP3.LUT R73, R73, 0x7f7f7f7f, R52, 0x60, !PT ;  /* 0x7f7f7f7f49497812 */ /* 0x000fe200078e6034 */
[----:B------:R-:W-:Y:S01]  /*30b0*/  IMAD R52, R2, 0x4c, R77 ;  /* 0x0000004c02347824 */ /* 0x000fe200078e024d */
[----:B------:R-:W-:Y:S01]  /*30c0*/  LOP3.LUT R51, R51, 0x7f7f7f7f, R106, 0x60, !PT ;  /* 0x7f7f7f7f33337812 */ /* 0x000fe200078e606a */
[----:B------:R-:W-:Y:S01]  /*30d0*/  IMAD.WIDE.U32 R58, R99, 0x12, R206 ;  /* 0x00000012633a7825 */ /* 0x000fe200078e00ce */
[----:B------:R-:W-:Y:S01]  /*30e0*/  LOP3.LUT R53, R63, 0xf0f0f0f, RZ, 0xc0, !PT ;  /* 0x0f0f0f0f3f357812 */ /* 0x000fe200078ec0ff */
[----:B------:R0:W4:Y:S01]  /*30f0*/  LDG.E.U16.CONSTANT R48, desc[UR6][R48.64] ;  /* 0x0000000630307981 */ /* 0x000122000c1e9500 */
[----:B------:R-:W-:Y:S01]  /*3100*/  LOP3.LUT R74, R74, R51, RZ, 0xfc, !PT ;  /* 0x000000334a4a7212 */ /* 0x000fe200078efcff */
[----:B------:R-:W-:Y:S01]  /*3110*/  IMAD R103, R103, 0x12, RZ ;  /* 0x0000001267677824 */ /* 0x000fe200078e02ff */
[----:B------:R-:W-:Y:S01]  /*3120*/  SHF.R.U32.HI R51, RZ, 0x4, R63 ;  /* 0x00000004ff337819 */ /* 0x000fe2000001163f */
[----:B------:R-:W-:-:S03]  /*3130*/  IMAD.WIDE.U32 R56, R107, 0x12, R206 ;  /* 0x000000126b387825 */ /* 0x000fc600078e00ce */
[----:B------:R-:W-:Y:S02]  /*3140*/  LOP3.LUT R55, R51, 0xf0f0f0f, RZ, 0xc0, !PT ;  /* 0x0f0f0f0f33377812 */ /* 0x000fe400078ec0ff */
[----:B0-----:R-:W-:Y:S01]  /*3150*/  LEA R49, R52, R7, 0x2 ;  /* 0x0000000734317211 */ /* 0x001fe200078e10ff */
[----:B------:R-:W-:Y:S01]  /*3160*/  VIADD R52, R53, 0x78787878 ;  /* 0x7878787835347836 */ /* 0x000fe20000000000 */
[----:B------:R-:W-:Y:S01]  /*3170*/  IADD3 R59, PT, PT, R59, R103, RZ ;  /* 0x000000673b3b7210 */ /* 0x000fe20007ffe0ff */
[----:B------:R-:W-:Y:S01]  /*3180*/  IMAD R95, R108, 0x12, RZ ;  /* 0x000000126c5f7824 */ /* 0x000fe200078e02ff */
[----:B-----5:R-:W-:Y:S02]  /*3190*/  LEA R65, R70, R65, 0x10 ;  /* 0x0000004146417211 */ /* 0x020fe400078e80ff */
[----:B------:R-:W-:Y:S01]  /*31a0*/  LOP3.LUT R68, R52, R63, RZ, 0x3c, !PT ;  /* 0x0000003f34447212 */ /* 0x000fe200078e3cff */
[----:B------:R-:W-:Y:S01]  /*31b0*/  IMAD.IADD R57, R57, 0x1, R95 ;  /* 0x0000000139397824 */ /* 0x000fe200078e025f */
[----:B------:R0:W5:Y:S01]  /*31c0*/  LDG.E.U16.CONSTANT R58, desc[UR6][R58.64] ;  /* 0x000000063a3a7981 */ /* 0x000162000c1e9500 */
[----:B------:R-:W-:Y:S01]  /*31d0*/  VIADD R106, R55, 0x78787878 ;  /* 0x78787878376a7836 */ /* 0x000fe20000000000 */
[----:B------:R-:W-:-:S02]  /*31e0*/  LOP3.LUT R68, R68, 0x8080808, R53, 0x60, !PT ;  /* 0x0808080844447812 */ /* 0x000fc400078e6035 */
[----:B------:R1:W4:Y:S02]  /*31f0*/  LDG.E.U16.CONSTANT R56, desc[UR6][R56.64] ;  /* 0x0000000638387981 */ /* 0x000324000c1e9500 */
[----:B------:R-:W-:Y:S02]  /*3200*/  LOP3.LUT R108, R106, R51, RZ, 0x3c, !PT ;  /* 0x000000336a6c7212 */ /* 0x000fe400078e3cff */
[----:B0-----:R-:W-:Y:S02]  /*3210*/  SHF.R.U32.HI R59, RZ, 0x4, R65 ;  /* 0x00000004ff3b7819 */ /* 0x001fe40000011641 */
[----:B------:R-:W-:Y:S02]  /*3220*/  PRMT R51, R68, 0xba98, RZ ;  /* 0x0000ba9844337816 */ /* 0x000fe400000000ff */
[----:B-1----:R-:W-:Y:S02]  /*3230*/  LOP3.LUT R57, R65, 0xf0f0f0f, RZ, 0xc0, !PT ;  /* 0x0f0f0f0f41397812 */ /* 0x002fe400078ec0ff */
[----:B------:R-:W-:-:S02]  /*3240*/  LOP3.LUT R63, R59, 0xf0f0f0f, RZ, 0xc0, !PT ;  /* 0x0f0f0f0f3b3f7812 */ /* 0x000fc400078ec0ff */
[----:B------:R-:W-:Y:S02]  /*3250*/  PRMT R70, R53, 0xba98, RZ ;  /* 0x0000ba9835467816 */ /* 0x000fe400000000ff */
[----:B------:R-:W-:Y:S01]  /*3260*/  IADD3 R68, PT, PT, R57, 0x78787878, RZ ;  /* 0x7878787839447810 */ /* 0x000fe20007ffe0ff */
[----:B------:R-:W-:Y:S01]  /*3270*/  IMAD R67, R72, 0x10000, R67 ;  /* 0x0001000048437824 */ /* 0x000fe200078e0243 */
[----:B------:R-:W-:Y:S01]  /*3280*/  LOP3.LUT R54, R54, R73, RZ, 0xfc, !PT ;  /* 0x0000004936367212 */ /* 0x000fe200078efcff */
[----:B------:R0:W-:Y:S01]  /*3290*/  STS [R49+0x4a10], R74 ;  /* 0x004a104a31007388 */ /* 0x0001e20000000800 */
[----:B------:R-:W-:Y:S02]  /*32a0*/  IADD3 R110, PT, PT, R63, 0x78787878, RZ ;  /* 0x787878783f6e7810 */ /* 0x000fe40007ffe0ff */
[----:B------:R-:W-:Y:S01]  /*32b0*/  LOP3.LUT R52, R51, 0x80808080, R52, 0x6, !PT ;  /* 0x8080808033347812 */ /* 0x000fe200078e0634 */
[----:B------:R-:W4:Y:S01]  /*32c0*/  LDG.E.CONSTANT R72, desc[UR6][R92.64+0x2000] ;  /* 0x002000065c487981 */ /* 0x000f22000c1e9900 */
[----:B------:R-:W-:-:S02]  /*32d0*/  LOP3.LUT R108, R108, 0x8080808, R55, 0x60, !PT ;  /* 0x080808086c6c7812 */ /* 0x000fc400078e6037 */
[----:B------:R-:W-:Y:S02]  /*32e0*/  LOP3.LUT R51, R51, 0x7f7f7f7f, R70, 0x60, !PT ;  /* 0x7f7f7f7f33337812 */ /* 0x000fe400078e6046 */
[----:B------:R-:W-:Y:S01]  /*32f0*/  LOP3.LUT R70, R68, R65, RZ, 0x3c, !PT ;  /* 0x0000004144467212 */ /* 0x000fe200078e3cff */
[----:B------:R1:W-:Y:S01]  /*3300*/  STS [R49+0x4a00], R54 ;  /* 0x004a003631007388 */ /* 0x0003e20000000800 */
[----:B------:R-:W-:Y:S02]  /*3310*/  LOP3.LUT R116, R110, R59, RZ, 0x3c, !PT ;  /* 0x0000003b6e747212 */ /* 0x000fe400078e3cff */
[----:B------:R-:W-:Y:S01]  /*3320*/  PRMT R53, R108, 0xba98, RZ ;  /* 0x0000ba986c357816 */ /* 0x000fe200000000ff */
[----:B0-----:R-:W4:Y:S01]  /*3330*/  LDG.E.CONSTANT R74, desc[UR6][R92.64+0x1c00] ;  /* 0x001c00065c4a7981 */ /* 0x001f22000c1e9900 */
[----:B------:R-:W-:Y:S02]  /*3340*/  LOP3.LUT R52, R52, R51, RZ, 0xfc, !PT ;  /* 0x0000003334347212 */ /* 0x000fe400078efcff */
[----:B------:R-:W-:Y:S01]  /*3350*/  LOP3.LUT R51, R67, 0xf0f0f0f, RZ, 0xc0, !PT ;  /* 0x0f0f0f0f43337812 */ /* 0x000fe200078ec0ff */
[----:B------:R-:W4:Y:S01]  /*3360*/  LDG.E.CONSTANT R108, desc[UR6][R92.64+0x1000] ;  /* 0x001000065c6c7981 */ /* 0x000f22000c1e9900 */
[----:B------:R-:W-:-:S02]  /*3370*/  LOP3.LUT R70, R70, 0x8080808, R57, 0x60, !PT ;  /* 0x0808080846467812 */ /* 0x000fc400078e6039 */
[----:B-1----:R-:W-:Y:S02]  /*3380*/  PRMT R54, R55, 0xba98, RZ ;  /* 0x0000ba9837367816 */ /* 0x002fe400000000ff */
[----:B------:R-:W-:Y:S02]  /*3390*/  LOP3.LUT R116, R116, 0x8080808, R63, 0x60, !PT ;  /* 0x0808080874747812 */ /* 0x000fe400078e603f */
[C---:B------:R-:W-:Y:S02]  /*33a0*/  LOP3.LUT R106, R53.reuse, 0x80808080, R106, 0x6, !PT ;  /* 0x80808080356a7812 */ /* 0x040fe400078e066a */
[----:B------:R-:W-:Y:S02]  /*33b0*/  LOP3.LUT R53, R53, 0x7f7f7f7f, R54, 0x60, !PT ;  /* 0x7f7f7f7f35357812 */ /* 0x000fe400078e6036 */
[----:B------:R-:W-:Y:S02]  /*33c0*/  IADD3 R158, PT, PT, R51, 0x78787878, RZ ;  /* 0x78787878339e7810 */ /* 0x000fe40007ffe0ff */
[----:B------:R-:W-:-:S02]  /*33d0*/  PRMT R55, R70, 0xba98, RZ ;  /* 0x0000ba9846377816 */ /* 0x000fc400000000ff */
[----:B------:R-:W-:Y:S02]  /*33e0*/  PRMT R54, R57, 0xba98, RZ ;  /* 0x0000ba9839367816 */ /* 0x000fe400000000ff */
[----:B------:R-:W-:Y:S02]  /*33f0*/  PRMT R57, R116, 0xba98, RZ ;  /* 0x0000ba9874397816 */ /* 0x000fe400000000ff */
[----:B------:R-:W-:Y:S01]  /*3400*/  PRMT R70, R63, 0xba98, RZ ;  /* 0x0000ba983f467816 */ /* 0x000fe200000000ff */
[----:B------:R0:W-:Y:S01]  /*3410*/  STS [R49+0x5d00], R52 ;  /* 0x005d003431007388 */ /* 0x0001e20000000800 */
[----:B------:R-:W-:Y:S02]  /*3420*/  LOP3.LUT R160, R158, R67, RZ, 0x3c, !PT ;  /* 0x000000439ea07212 */ /* 0x000fe400078e3cff */
[C---:B------:R-:W-:Y:S01]  /*3430*/  LOP3.LUT R68, R55.reuse, 0x80808080, R68, 0x6, !PT ;  /* 0x8080808037447812 */ /* 0x040fe200078e0644 */
[----:B------:R-:W4:Y:S01]  /*3440*/  LDG.E.CONSTANT R116, desc[UR6][R92.64+0x800] ;  /* 0x000800065c747981 */ /* 0x000f22000c1e9900 */
[----:B------:R-:W-:-:S02]  /*3450*/  LOP3.LUT R55, R55, 0x7f7f7f7f, R54, 0x60, !PT ;  /* 0x7f7f7f7f37377812 */ /* 0x000fc400078e6036 */
[C---:B------:R-:W-:Y:S02]  /*3460*/  LOP3.LUT R110, R57.reuse, 0x80808080, R110, 0x6, !PT ;  /* 0x80808080396e7812 */ /* 0x040fe400078e066e */
[----:B------:R-:W-:Y:S01]  /*3470*/  LOP3.LUT R57, R57, 0x7f7f7f7f, R70, 0x60, !PT ;  /* 0x7f7f7f7f39397812 */ /* 0x000fe200078e6046 */
[----:B0-----:R-:W4:Y:S01]  /*3480*/  LDG.E.CONSTANT R52, desc[UR6][R92.64+0x3000] ;  /* 0x003000065c347981 */ /* 0x001f22000c1e9900 */
[----:B------:R-:W-:Y:S02]  /*3490*/  LOP3.LUT R54, R106, R53, RZ, 0xfc, !PT ;  /* 0x000000356a367212 */ /* 0x000fe400078efcff */
[----:B------:R-:W-:Y:S01]  /*34a0*/  LOP3.LUT R53, R160, 0x8080808, R51, 0x60, !PT ;  /* 0x08080808a0357812 */ /* 0x000fe200078e6033 */
[----:B------:R-:W4:Y:S01]  /*34b0*/  LDG.E.CONSTANT R106, desc[UR6][R92.64+0x1400] ;  /* 0x001400065c6a7981 */ /* 0x000f22000c1e9900 */
[----:B------:R-:W-:Y:S02]  /*34c0*/  LOP3.LUT R68, R68, R55, RZ, 0xfc, !PT ;  /* 0x0000003744447212 */ /* 0x000fe400078efcff */
[----:B------:R-:W-:Y:S01]  /*34d0*/  LOP3.LUT R70, R110, R57, RZ, 0xfc, !PT ;  /* 0x000000396e467212 */ /* 0x000fe200078efcff */
[----:B------:R-:W-:Y:S01]  /*34e0*/  STS [R49+0x5d10], R54 ;  /* 0x005d103631007388 */ /* 0x000fe20000000800 */
[----:B------:R-:W-:-:S02]  /*34f0*/  PRMT R53, R53, 0xba98, RZ ;  /* 0x0000ba9835357816 */ /* 0x000fc400000000ff */
[----:B------:R-:W-:Y:S01]  /*3500*/  PRMT R164, R51, 0xba98, RZ ;  /* 0x0000ba9833a47816 */ /* 0x000fe200000000ff */
[----:B------:R-:W-:Y:S01]  /*3510*/  STS [R49+0x6680], R68 ;  /* 0x0066804431007388 */ /* 0x000fe20000000800 */
[----:B------:R-:W-:Y:S02]  /*3520*/  LEA R69, R76, R69, 0x10 ;  /* 0x000000454c457211 */ /* 0x000fe400078e80ff */
[----:B------:R-:W-:Y:S01]  /*3530*/  LOP3.LUT R51, R53, 0x80808080, R158, 0x6, !PT ;  /* 0x8080808035337812 */ /* 0x000fe200078e069e */
[----:B------:R0:W-:Y:S04]  /*3540*/  STS [R49+0x6690], R70 ;  /* 0x0066904631007388 */ /* 0x0001e80000000800 */
[----:B------:R-:W4:Y:S04]  /*3550*/  LDG.E.CONSTANT R110, desc[UR6][R92.64+0xc00] ;  /* 0x000c00065c6e7981 */ /* 0x000f28000c1e9900 */
[----:B------:R-:W4:Y:S04]  /*3560*/  LDG.E.CONSTANT R76, desc[UR6][R92.64+0x1800] ;  /* 0x001800065c4c7981 */ /* 0x000f28000c1e9900 */
[----:B0-----:R-:W4:Y:S04]  /*3570*/  LDG.E.CONSTANT R70, desc[UR6][R92.64+0x2400] ;  /* 0x002400065c467981 */ /* 0x001f28000c1e9900 */
[----:B------:R-:W4:Y:S04]  /*3580*/  LDG.E.CONSTANT R68, desc[UR6][R92.64+0x2800] ;  /* 0x002800065c447981 */ /* 0x000f28000c1e9900 */
[----:B------:R-:W4:Y:S04]  /*3590*/  LDG.E.CONSTANT R54, desc[UR6][R92.64+0x2c00] ;  /* 0x002c00065c367981 */ /* 0x000f28000c1e9900 */
[----:B------:R-:W4:Y:S04]  /*35a0*/  LDG.E.CONSTANT R160, desc[UR6][R92.64+0x4000] ;  /* 0x004000065ca07981 */ /* 0x000f28000c1e9900 */
[----:B------:R-:W4:Y:S01]  /*35b0*/  LDG.E.CONSTANT R158, desc[UR6][R92.64+0x4400] ;  /* 0x004400065c9e7981 */ /* 0x000f22000c1e9900 */
[----:B------:R-:W-:-:S04]  /*35c0*/  SHF.R.U32.HI R55, RZ, 0x4, R67 ;  /* 0x00000004ff377819 */ /* 0x000fc80000011643 */
[----:B------:R-:W-:Y:S02]  /*35d0*/  LOP3.LUT R57, R55, 0xf0f0f0f, RZ, 0xc0, !PT ;  /* 0x0f0f0f0f37397812 */ /* 0x000fe400078ec0ff */
[----:B------:R-:W-:-:S03]  /*35e0*/  LOP3.LUT R59, R69, 0xf0f0f0f, RZ, 0xc0, !PT ;  /* 0x0f0f0f0f453b7812 */ /* 0x000fc600078ec0ff */
[----:B------:R-:W-:Y:S01]  /*35f0*/  VIADD R166, R57, 0x78787878 ;  /* 0x7878787839a67836 */ /* 0x000fe20000000000 */
[----:B------:R-:W-:-:S04]  /*3600*/  IADD3 R170, PT, PT, R59, 0x78787878, RZ ;  /* 0x787878783baa7810 */ /* 0x000fc80007ffe0ff */
[----:B------:R-:W-:Y:S02]  /*3610*/  LOP3.LUT R168, R166, R55, RZ, 0x3c, !PT ;  /* 0x00000037a6a87212 */ /* 0x000fe400078e3cff */
[----:B------:R-:W-:Y:S02]  /*3620*/  LOP3.LUT R164, R53, 0x7f7f7f7f, R164, 0x60, !PT ;  /* 0x7f7f7f7f35a47812 */ /* 0x000fe400078e60a4 */
[----:B------:R-:W-:Y:S02]  /*3630*/  LOP3.LUT R168, R168, 0x8080808, R57, 0x60, !PT ;  /* 0x08080808a8a87812 */ /* 0x000fe400078e6039 */
[----:B------:R-:W-:Y:S02]  /*3640*/  SHF.R.U32.HI R55, RZ, 0x4, R69 ;  /* 0x00000004ff377819 */ /* 0x000fe40000011645 */
[----:B------:R-:W-:Y:S02]  /*3650*/  LOP3.LUT R172, R170, R69, RZ, 0x3c, !PT ;  /* 0x00000045aaac7212 */ /* 0x000fe400078e3cff */
[----:B------:R-:W-:-:S02]  /*3660*/  LOP3.LUT R164, R51, R164, RZ, 0xfc, !PT ;  /* 0x000000a433a47212 */ /* 0x000fc400078efcff */
[----:B------:R-:W-:Y:S02]  /*3670*/  PRMT R51, R168, 0xba98, RZ ;  /* 0x0000ba98a8337816 */ /* 0x000fe400000000ff */
[----:B------:R-:W-:Y:S02]  /*3680*/  PRMT R168, R57, 0xba98, RZ ;  /* 0x0000ba9839a87816 */ /* 0x000fe400000000ff */
[----:B------:R-:W-:Y:S02]  /*3690*/  LOP3.LUT R57, R55, 0xf0f0f0f, RZ, 0xc0, !PT ;  /* 0x0f0f0f0f37397812 */ /* 0x000fe400078ec0ff */
[----:B------:R-:W-:Y:S02]  /*36a0*/  LOP3.LUT R172, R172, 0x8080808, R59, 0x60, !PT ;  /* 0x08080808acac7812 */ /* 0x000fe400078e603b */
[C---:B------:R-:W-:Y:S02]  /*36b0*/  LOP3.LUT R166, R51.reuse, 0x80808080, R166, 0x6, !PT ;  /* 0x8080808033a67812 */ /* 0x040fe400078e06a6 */
[----:B------:R-:W-:-:S02]  /*36c0*/  LOP3.LUT R51, R51, 0x7f7f7f7f, R168, 0x60, !PT ;  /* 0x7f7f7f7f33337812 */ /* 0x000fc400078e60a8 */
[----:B------:R-:W-:Y:S02]  /*36d0*/  IADD3 R174, PT, PT, R57, 0x78787878, RZ ;  /* 0x7878787839ae7810 */ /* 0x000fe40007ffe0ff */
[----:B------:R-:W-:Y:S02]  /*36e0*/  PRMT R53, R172, 0xba98, RZ ;  /* 0x0000ba98ac357816 */ /* 0x000fe400000000ff */
[----:B------:R-:W-:Y:S01]  /*36f0*/  PRMT R168, R59, 0xba98, RZ ;  /* 0x0000ba983ba87816 */ /* 0x000fe200000000ff */
[----:B------:R-:W-:Y:S01]  /*3700*/  IMAD R61, R61, 0x10000, R66 ;  /* 0x000100003d3d7824 */ /* 0x000fe200078e0242 */
[----:B------:R-:W-:Y:S02]  /*3710*/  LOP3.LUT R172, R174, R55, RZ, 0x3c, !PT ;  /* 0x00000037aeac7212 */ /* 0x000fe400078e3cff */
[C---:B------:R-:W-:Y:S02]  /*3720*/  LOP3.LUT R170, R53.reuse, 0x80808080, R170, 0x6, !PT ;  /* 0x8080808035aa7812 */ /* 0x040fe400078e06aa */
[----:B------:R-:W-:-:S02]  /*3730*/  LOP3.LUT R53, R53, 0x7f7f7f7f, R168, 0x60, !PT ;  /* 0x7f7f7f7f35357812 */ /* 0x000fc400078e60a8 */
[----:B------:R-:W-:Y:S02]  /*3740*/  LOP3.LUT R172, R172, 0x8080808, R57, 0x60, !PT ;  /* 0x08080808acac7812 */ /* 0x000fe400078e6039 */
[----:B------:R-:W-:Y:S02]  /*3750*/  SHF.R.U32.HI R55, RZ, 0x4, R61 ;  /* 0x00000004ff377819 */ /* 0x000fe4000001163d */
[----:B------:R-:W-:Y:S02]  /*3760*/  LOP3.LUT R170, R170, R53, RZ, 0xfc, !PT ;  /* 0x00000035aaaa7212 */ /* 0x000fe400078efcff */
[----:B------:R-:W-:Y:S02]  /*3770*/  LOP3.LUT R166, R166, R51, RZ, 0xfc, !PT ;  /* 0x00000033a6a67212 */ /* 0x000fe400078efcff */
[----:B------:R-:W-:Y:S02]  /*3780*/  LOP3.LUT R53, R61, 0xf0f0f0f, RZ, 0xc0, !PT ;  /* 0x0f0f0f0f3d357812 */ /* 0x000fe400078ec0ff */
[----:B------:R-:W-:Y:S01]  /*3790*/  PRMT R66, R57, 0xba98, RZ ;  /* 0x0000ba9839427816 */ /* 0x000fe200000000ff */
[----:B------:R0:W-:Y:S01]  /*37a0*/  STS [R49+0x5380], R164 ;  /* 0x005380a431007388 */ /* 0x0001e20000000800 */
[----:B------:R-:W-:-:S02]  /*37b0*/  PRMT R51, R172, 0xba98, RZ ;  /* 0x0000ba98ac337816 */ /* 0x000fc400000000ff */
[----:B------:R-:W-:Y:S01]  /*37c0*/  LOP3.LUT R57, R55, 0xf0f0f0f, RZ, 0xc0, !PT ;  /* 0x0f0f0f0f37397812 */ /* 0x000fe200078ec0ff */
[----:B------:R1:W-:Y:S01]  /*37d0*/  STS [R49+0x5390], R166 ;  /* 0x005390a631007388 */ /* 0x0003e20000000800 */
[C---:B------:R-:W-:Y:S02]  /*37e0*/  LOP3.LUT R174, R51.reuse, 0x80808080, R174, 0x6, !PT ;  /* 0x8080808033ae7812 */ /* 0x040fe400078e06ae */
[----:B------:R-:W-:Y:S02]  /*37f0*/  LOP3.LUT R51, R51, 0x7f7f7f7f, R66, 0x60, !PT ;  /* 0x7f7f7f7f33337812 */ /* 0x000fe400078e6042 */
[----:B0-----:R-:W-:Y:S01]  /*3800*/  IADD3 R164, PT, PT, R53, 0x78787878, RZ ;  /* 0x7878787835a47810 */ /* 0x001fe20007ffe0ff */
[----:B------:R-:W-:Y:S01]  /*3810*/  IMAD R59, R9, 0x10000, R62 ;  /* 0x00010000093b7824 */ /* 0x000fe200078e023e */
[----:B-1----:R-:W-:Y:S02]  /*3820*/  IADD3 R166, PT, PT, R57, 0x78787878, RZ ;  /* 0x7878787839a67810 */ /* 0x002fe40007ffe0ff */
[----:B------:R-:W-:-:S02]  /*3830*/  LOP3.LUT R66, R164, R61, RZ, 0x3c, !PT ;  /* 0x0000003da4427212 */ /* 0x000fc400078e3cff */
[----:B------:R-:W-:Y:S02]  /*3840*/  LOP3.LUT R62, R166, R55, RZ, 0x3c, !PT ;  /* 0x00000037a63e7212 */ /* 0x000fe400078e3cff */
[----:B------:R-:W-:Y:S02]  /*3850*/  LOP3.LUT R66, R66, 0x8080808, R53, 0x60, !PT ;  /* 0x0808080842427812 */ /* 0x000fe400078e6035 */
[----:B------:R-:W-:Y:S02]  /*3860*/  LOP3.LUT R174, R174, R51, RZ, 0xfc, !PT ;  /* 0x00000033aeae7212 */ /* 0x000fe400078efcff */
[----:B------:R-:W-:Y:S02]  /*3870*/  LOP3.LUT R51, R62, 0x8080808, R57, 0x60, !PT ;  /* 0x080808083e337812 */ /* 0x000fe400078e6039 */
[----:B------:R-:W-:Y:S02]  /*3880*/  PRMT R9, R66, 0xba98, RZ ;  /* 0x0000ba9842097816 */ /* 0x000fe400000000ff */
[----:B------:R-:W-:-:S02]  /*3890*/  PRMT R62, R53, 0xba98, RZ ;  /* 0x0000ba98353e7816 */ /* 0x000fc400000000ff */
[----:B------:R-:W-:Y:S02]  /*38a0*/  LOP3.LUT R55, R59, 0xf0f0f0f, RZ, 0xc0, !PT ;  /* 0x0f0f0f0f3b377812 */ /* 0x000fe400078ec0ff */
[----:B------:R-:W-:Y:S02]  /*38b0*/  PRMT R51, R51, 0xba98, RZ ;  /* 0x0000ba9833337816 */ /* 0x000fe400000000ff */
[----:B------:R-:W-:Y:S02]  /*38c0*/  PRMT R66, R57, 0xba98, RZ ;  /* 0x0000ba9839427816 */ /* 0x000fe400000000ff */
[C---:B------:R-:W-:Y:S02]  /*38d0*/  LOP3.LUT R164, R9.reuse, 0x80808080, R164, 0x6, !PT ;  /* 0x8080808009a47812 */ /* 0x040fe400078e06a4 */
[----:B------:R-:W-:Y:S02]  /*38e0*/  LOP3.LUT R9, R9, 0x7f7f7f7f, R62, 0x60, !PT ;  /* 0x7f7f7f7f09097812 */ /* 0x000fe400078e603e */
[----:B------:R-:W-:-:S02]  /*38f0*/  IADD3 R62, PT, PT, R55, 0x78787878, RZ ;  /* 0x78787878373e7810 */ /* 0x000fc40007ffe0ff */
[C---:B------:R-:W-:Y:S02]  /*3900*/  LOP3.LUT R166, R51.reuse, 0x80808080, R166, 0x6, !PT ;  /* 0x8080808033a67812 */ /* 0x040fe400078e06a6 */
[----:B------:R-:W-:Y:S02]  /*3910*/  LOP3.LUT R51, R51, 0x7f7f7f7f, R66, 0x60, !PT ;  /* 0x7f7f7f7f33337812 */ /* 0x000fe400078e6042 */
[----:B------:R-:W-:Y:S02]  /*3920*/  SHF.R.U32.HI R53, RZ, 0x4, R59 ;  /* 0x00000004ff357819 */ /* 0x000fe4000001163b */
[----:B------:R-:W-:Y:S02]  /*3930*/  LOP3.LUT R66, R62, R59, RZ, 0x3c, !PT ;  /* 0x0000003b3e427212 */ /* 0x000fe400078e3cff */
[----:B------:R-:W-:Y:S02]  /*3940*/  LOP3.LUT R166, R166, R51, RZ, 0xfc, !PT ;  /* 0x00000033a6a67212 */ /* 0x000fe400078efcff */
[----:B------:R-:W-:-:S02]  /*3950*/  LOP3.LUT R51, R53, 0xf0f0f0f, RZ, 0xc0, !PT ;  /* 0x0f0f0f0f35337812 */ /* 0x000fc400078ec0ff */
[----:B------:R-:W-:Y:S01]  /*3960*/  LOP3.LUT R66, R66, 0x8080808, R55, 0x60, !PT ;  /* 0x0808080842427812 */ /* 0x000fe200078e6037 */
[----:B---3--:R-:W-:Y:S01]  /*3970*/  IMAD R71, R78, 0x10000, R71 ;  /* 0x000100004e477824 */ /* 0x008fe200078e0247 */
[----:B------:R-:W-:Y:S02]  /*3980*/  IADD3 R168, PT, PT, R51, 0x78787878, RZ ;  /* 0x7878787833a87810 */ /* 0x000fe40007ffe0ff */
[----:B------:R-:W-:Y:S02]  /*3990*/  LOP3.LUT R164, R164, R9, RZ, 0xfc, !PT ;  /* 0x00000009a4a47212 */ /* 0x000fe400078efcff */
[----:B------:R-:W-:Y:S02]  /*39a0*/  PRMT R9, R66, 0xba98, RZ ;  /* 0x0000ba9842097816 */ /* 0x000fe400000000ff */
[----:B------:R-:W-:Y:S02]  /*39b0*/  PRMT R66, R55, 0xba98, RZ ;  /* 0x0000ba9837427816 */ /* 0x000fe400000000ff */
[----:B------:R-:W-:-:S02]  /*39c0*/  LOP3.LUT R78, R168, R53, RZ, 0x3c, !PT ;  /* 0x00000035a84e7212 */ /* 0x000fc400078e3cff */
[C---:B------:R-:W-:Y:S02]  /*39d0*/  LOP3.LUT R62, R9.reuse, 0x80808080, R62, 0x6, !PT ;  /* 0x80808080093e7812 */ /* 0x040fe400078e063e */
[----:B------:R-:W-:Y:S02]  /*39e0*/  SHF.R.U32.HI R55, RZ, 0x4, R71 ;  /* 0x00000004ff377819 */ /* 0x000fe40000011647 */
[----:B------:R-:W-:Y:S02]  /*39f0*/  LOP3.LUT R9, R9, 0x7f7f7f7f, R66, 0x60, !PT ;  /* 0x7f7f7f7f09097812 */ /* 0x000fe400078e6042 */
[----:B------:R-:W-:Y:S02]  /*3a00*/  LOP3.LUT R78, R78, 0x8080808, R51, 0x60, !PT ;  /* 0x080808084e4e7812 */ /* 0x000fe400078e6033 */
[----:B------:R-:W-:Y:S02]  /*3a10*/  LOP3.LUT R53, R71, 0xf0f0f0f, RZ, 0xc0, !PT ;  /* 0x0f0f0f0f47357812 */ /* 0x000fe400078ec0ff */
[----:B------:R-:W-:Y:S01]  /*3a20*/  LOP3.LUT R57, R55, 0xf0f0f0f, RZ, 0xc0, !PT ;  /* 0x0f0f0f0f37397812 */ /* 0x000fe200078ec0ff */
[----:B------:R0:W-:Y:S01]  /*3a30*/  STS [R49+0x7980], R164 ;  /* 0x007980a431007388 */ /* 0x0001e20000000800 */
[----:B------:R-:W-:-:S02]  /*3a40*/  LOP3.LUT R62, R62, R9, RZ, 0xfc, !PT ;  /* 0x000000093e3e7212 */ /* 0x000fc400078efcff */
[----:B------:R-:W-:Y:S01]  /*3a50*/  PRMT R9, R78, 0xba98, RZ ;  /* 0x0000ba984e097816 */ /* 0x000fe200000000ff */
[----:B------:R1:W-:Y:S01]  /*3a60*/  STS [R49+0x7990], R166 ;  /* 0x007990a631007388 */ /* 0x0003e20000000800 */
[----:B------:R-:W-:Y:S02]  /*3a70*/  PRMT R66, R51, 0xba98, RZ ;  /* 0x0000ba9833427816 */ /* 0x000fe400000000ff */
[----:B------:R-:W-:Y:S02]  /*3a80*/  LOP3.LUT R168, R9, 0x80808080, R168, 0x6, !PT ;  /* 0x8080808009a87812 */ /* 0x000fe400078e06a8 */
[----:B0-----:R-:W-:Y:S02]  /*3a90*/  IADD3 R164, PT, PT, R53, 0x78787878, RZ ;  /* 0x7878787835a47810 */ /* 0x001fe40007ffe0ff */
[----:B-1----:R-:W-:Y:S02]  /*3aa0*/  IADD3 R166, PT, PT, R57, 0x78787878, RZ ;  /* 0x7878787839a67810 */ /* 0x002fe40007ffe0ff */
[----:B------:R-:W-:-:S02]  /*3ab0*/  LOP3.LUT R78, R164, R71, RZ, 0x3c, !PT ;  /* 0x00000047a44e7212 */ /* 0x000fc400078e3cff */
[----:B------:R-:W-:Y:S02]  /*3ac0*/  LOP3.LUT R9, R9, 0x7f7f7f7f, R66, 0x60, !PT ;  /* 0x7f7f7f7f09097812 */ /* 0x000fe400078e6042 */
[----:B------:R-:W-:Y:S02]  /*3ad0*/  LOP3.LUT R66, R166, R55, RZ, 0x3c, !PT ;  /* 0x00000037a6427212 */ /* 0x000fe400078e3cff */
[----:B------:R-:W-:Y:S02]  /*3ae0*/  LOP3.LUT R78, R78, 0x8080808, R53, 0x60, !PT ;  /* 0x080808084e4e7812 */ /* 0x000fe400078e6035 */
[----:B------:R-:W-:Y:S01]  /*3af0*/  LOP3.LUT R55, R66, 0x8080808, R57, 0x60, !PT ;  /* 0x0808080842377812 */ /* 0x000fe200078e6039 */
[----:B------:R-:W-:Y:S01]  /*3b00*/  IMAD R75, R80, 0x10000, R75 ;  /* 0x00010000504b7824 */ /* 0x000fe200078e024b */
[----:B------:R-:W-:Y:S02]  /*3b10*/  PRMT R51, R78, 0xba98, RZ ;  /* 0x0000ba984e337816 */ /* 0x000fe400000000ff */
[----:B------:R-:W-:-:S02]  /*3b20*/  PRMT R66, R53, 0xba98, RZ ;  /* 0x0000ba9835427816 */ /* 0x000fc400000000ff */
[----:B------:R-:W-:Y:S02]  /*3b30*/  PRMT R55, R55, 0xba98, RZ ;  /* 0x0000ba9837377816 */ /* 0x000fe400000000ff */
[----:B------:R-:W-:Y:S02]  /*3b40*/  PRMT R78, R57, 0xba98, RZ ;  /* 0x0000ba98394e7816 */ /* 0x000fe400000000ff */
[C---:B------:R-:W-:Y:S02]  /*3b50*/  LOP3.LUT R164, R51.reuse, 0x80808080, R164, 0x6, !PT ;  /* 0x8080808033a47812 */ /* 0x040fe400078e06a4 */
[----:B------:R-:W-:Y:S02]  /*3b60*/  LOP3.LUT R53, R51, 0x7f7f7f7f, R66, 0x60, !PT ;  /* 0x7f7f7f7f33357812 */ /* 0x000fe400078e6042 */
[----:B------:R-:W-:Y:S02]  /*3b70*/  LOP3.LUT R51, R75, 0xf0f0f0f, RZ, 0xc0, !PT ;  /* 0x0f0f0f0f4b337812 */ /* 0x000fe400078ec0ff */
[----:B------:R-:W-:-:S02]  /*3b80*/  LOP3.LUT R166, R55, 0x80808080, R166, 0x6, !PT ;  /* 0x8080808037a67812 */ /* 0x000fc400078e06a6 */
[----:B------:R-:W-:Y:S01]  /*3b90*/  LOP3.LUT R55, R55, 0x7f7f7f7f, R78, 0x60, !PT ;  /* 0x7f7f7f7f37377812 */ /* 0x000fe200078e604e */
[----:B------:R0:W-:Y:S03]  /*3ba0*/  STS [R49+0x8300], R62 ;  /* 0x0083003e31007388 */ /* 0x0001e60000000800 */
[----:B------:R-:W-:Y:S02]  /*3bb0*/  LOP3.LUT R166, R166, R55, RZ, 0xfc, !PT ;  /* 0x00000037a6a67212 */ /* 0x000fe400078efcff */
[----:B------:R-:W-:Y:S02]  /*3bc0*/  SHF.R.U32.HI R55, RZ, 0x4, R75 ;  /* 0x00000004ff377819 */ /* 0x000fe4000001164b */
[----:B0-----:R-:W-:Y:S02]  /*3bd0*/  IADD3 R62, PT, PT, R51, 0x78787878, RZ ;  /* 0x78787878333e7810 */ /* 0x001fe40007ffe0ff */
[----:B------:R-:W-:-:S02]  /*3be0*/  LOP3.LUT R57, R55, 0xf0f0f0f, RZ, 0xc0, !PT ;  /* 0x0f0f0f0f37397812 */ /* 0x000fc400078ec0ff */
[----:B------:R-:W-:Y:S02]  /*3bf0*/  LOP3.LUT R66, R62, R75, RZ, 0x3c, !PT ;  /* 0x0000004b3e427212 */ /* 0x000fe400078e3cff */
[----:B------:R-:W-:Y:S02]  /*3c00*/  LEA R79, R82, R79, 0x10 ;  /* 0x0000004f524f7211 */ /* 0x000fe400078e80ff */
[----:B------:R-:W-:Y:S01]  /*3c10*/  LOP3.LUT R66, R66, 0x8080808, R51, 0x60, !PT ;  /* 0x0808080842427812 */ /* 0x000fe200078e6033 */
[----:B------:R-:W-:Y:S01]  /*3c20*/  VIADD R80, R57, 0x78787878 ;  /* 0x7878787839507836 */ /* 0x000fe20000000000 */
[----:B------:R-:W-:Y:S02]  /*3c30*/  LOP3.LUT R164, R164, R53, RZ, 0xfc, !PT ;  /* 0x00000035a4a47212 */ /* 0x000fe400078efcff */
[----:B------:R-:W-:Y:S02]  /*3c40*/  PRMT R53, R66, 0xba98, RZ ;  /* 0x0000ba9842357816 */ /* 0x000fe400000000ff */
[----:B------:R-:W-:-:S02]  /*3c50*/  LOP3.LUT R168, R168, R9, RZ, 0xfc, !PT ;  /* 0x00000009a8a87212 */ /* 0x000fc400078efcff */
[----:B------:R-:W-:Y:S02]  /*3c60*/  PRMT R66, R51, 0xba98, RZ ;  /* 0x0000ba9833427816 */ /* 0x000fe400000000ff */
[----:B------:R-:W-:Y:S02]  /*3c70*/  LOP3.LUT R9, R79, 0xf0f0f0f, RZ, 0xc0, !PT ;  /* 0x0f0f0f0f4f097812 */ /* 0x000fe400078ec0ff */
[----:B------:R-:W-:Y:S02]  /*3c80*/  LOP3.LUT R78, R80, R55, RZ, 0x3c, !PT ;  /* 0x00000037504e7212 */ /* 0x000fe400078e3cff */
[C---:B------:R-:W-:Y:S02]  /*3c90*/  LOP3.LUT R55, R53.reuse, 0x80808080, R62, 0x6, !PT ;  /* 0x8080808035377812 */ /* 0x040fe400078e063e */
[----:B------:R-:W-:Y:S02]  /*3ca0*/  LOP3.LUT R66, R53, 0x7f7f7f7f, R66, 0x60, !PT ;  /* 0x7f7f7f7f35427812 */ /* 0x000fe400078e6042 */
[----:B------:R-:W-:-:S02]  /*3cb0*/  SHF.R.U32.HI R51, RZ, 0x4, R79 ;  /* 0x00000004ff337819 */ /* 0x000fc4000001164f */
[----:B------:R-:W-:Y:S02]  /*3cc0*/  IADD3 R62, PT, PT, R9, 0x78787878, RZ ;  /* 0x78787878093e7810 */ /* 0x000fe40007ffe0ff */
[----:B------:R-:W-:Y:S02]  /*3cd0*/  LOP3.LUT R78, R78, 0x8080808, R57, 0x60, !PT ;  /* 0x080808084e4e7812 */ /* 0x000fe400078e6039 */
[----:B------:R-:W-:Y:S02]  /*3ce0*/  LOP3.LUT R82, R55, R66, RZ, 0xfc, !PT ;  /* 0x0000004237527212 */ /* 0x000fe400078efcff */
[----:B------:R-:W-:Y:S02]  /*3cf0*/  LOP3.LUT R53, R51, 0xf0f0f0f, RZ, 0xc0, !PT ;  /* 0x0f0f0f0f33357812 */ /* 0x000fe400078ec0ff */
[----:B------:R-:W-:Y:S02]  /*3d00*/  LOP3.LUT R66, R62, R79, RZ, 0x3c, !PT ;  /* 0x0000004f3e427212 */ /* 0x000fe400078e3cff */
[----:B------:R-:W-:Y:S01]  /*3d10*/  PRMT R55, R78, 0xba98, RZ ;  /* 0x0000ba984e377816 */ /* 0x000fe200000000ff */
[----:B------:R0:W-:Y:S01]  /*3d20*/  STS [R49+0xbc00], R164 ;  /* 0x00bc00a431007388 */ /* 0x0001e20000000800 */
[----:B------:R-:W-:-:S02]  /*3d30*/  IADD3 R78, PT, PT, R53, 0x78787878, RZ ;  /* 0x78787878354e7810 */ /* 0x000fc40007ffe0ff */
[----:B------:R-:W-:Y:S02]  /*3d40*/  LOP3.LUT R66, R66, 0x8080808, R9, 0x60, !PT ;  /* 0x0808080842427812 */ /* 0x000fe400078e6009 */
[----:B0-----:R-:W-:Y:S02]  /*3d50*/  PRMT R164, R57, 0xba98, RZ ;  /* 0x0000ba9839a47816 */ /* 0x001fe400000000ff */
[----:B------:R-:W-:Y:S02]  /*3d60*/  LOP3.LUT R57, R55, 0x80808080, R80, 0x6, !PT ;  /* 0x8080808037397812 */ /* 0x000fe400078e0650 */
[----:B------:R-:W-:Y:S02]  /*3d70*/  LOP3.LUT R80, R78, R51, RZ, 0x3c, !PT ;  /* 0x000000334e507212 */ /* 0x000fe400078e3cff */
[----:B------:R-:W-:Y:S02]  /*3d80*/  PRMT R51, R66, 0xba98, RZ ;  /* 0x0000ba9842337816 */ /* 0x000fe400000000ff */
[----:B------:R-:W-:Y:S01]  /*3d90*/  PRMT R66, R9, 0xba98, RZ ;  /* 0x0000ba9809427816 */ /* 0x000fe200000000ff */
[----:B------:R-:W-:Y:S01]  /*3da0*/  IMAD R81, R84, 0x10000, R81 ;  /* 0x0001000054517824 */ /* 0x000fe200078e0251 */
[----:B------:R-:W-:-:S02]  /*3db0*/  LOP3.LUT R80, R80, 0x8080808, R53, 0x60, !PT ;  /* 0x0808080850507812 */ /* 0x000fc400078e6035 */
[C---:B------:R-:W-:Y:S02]  /*3dc0*/  LOP3.LUT R62, R51.reuse, 0x80808080, R62, 0x6, !PT ;  /* 0x80808080333e7812 */ /* 0x040fe400078e063e */
[----:B------:R-:W-:Y:S02]  /*3dd0*/  LOP3.LUT R51, R51, 0x7f7f7f7f, R66, 0x60, !PT ;  /* 0x7f7f7f7f33337812 */ /* 0x000fe400078e6042 */
[----:B------:R-:W-:Y:S02]  /*3de0*/  PRMT R9, R80, 0xba98, RZ ;  /* 0x0000ba9850097816 */ /* 0x000fe400000000ff */
[----:B------:R-:W-:Y:S02]  /*3df0*/  PRMT R66, R53, 0xba98, RZ ;  /* 0x0000ba9835427816 */ /* 0x000fe400000000ff */
[----:B------:R-:W-:Y:S02]  /*3e00*/  LOP3.LUT R62, R62, R51, RZ, 0xfc, !PT ;  /* 0x000000333e3e7212 */ /* 0x000fe400078efcff */
[----:B------:R-:W-:-:S02]  /*3e10*/  LOP3.LUT R164, R55, 0x7f7f7f7f, R164, 0x60, !PT ;  /* 0x7f7f7f7f37a47812 */ /* 0x000fc400078e60a4 */
[----:B------:R-:W-:Y:S02]  /*3e20*/  LOP3.LUT R51, R81, 0xf0f0f0f, RZ, 0xc0, !PT ;  /* 0x0f0f0f0f51337812 */ /* 0x000fe400078ec0ff */
[----:B------:R-:W-:Y:S02]  /*3e30*/  SHF.R.U32.HI R53, RZ, 0x4, R81 ;  /* 0x00000004ff357819 */ /* 0x000fe40000011651 */
[C---:B------:R-:W-:Y:S02]  /*3e40*/  LOP3.LUT R78, R9.reuse, 0x80808080, R78, 0x6, !PT ;  /* 0x80808080094e7812 */ /* 0x040fe400078e064e */
[----:B------:R-:W-:Y:S02]  /*3e50*/  LOP3.LUT R9, R9, 0x7f7f7f7f, R66, 0x60, !PT ;  /* 0x7f7f7f7f09097812 */ /* 0x000fe400078e6042 */
[----:B------:R-:W-:Y:S02]  /*3e60*/  LOP3.LUT R164, R57, R164, RZ, 0xfc, !PT ;  /* 0x000000a439a47212 */ /* 0x000fe400078efcff */
[----:B------:R-:W-:-:S02]  /*3e70*/  IADD3 R66, PT, PT, R51, 0x78787878, RZ ;  /* 0x7878787833427810 */ /* 0x000fc40007ffe0ff */
[----:B------:R-:W-:Y:S01]  /*3e80*/  LOP3.LUT R57, R53, 0xf0f0f0f, RZ, 0xc0, !PT ;  /* 0x0f0f0f0f35397812 */ /* 0x000fe200078ec0ff */
[----:B------:R0:W-:Y:S01]  /*3e90*/  STS [R49+0xa900], R82 ;  /* 0x00a9005231007388 */ /* 0x0001e20000000800 */
[----:B------:R-:W-:Y:S02]  /*3ea0*/  LOP3.LUT R80, R66, R81, RZ, 0x3c, !PT ;  /* 0x0000005142507212 */ /* 0x000fe400078e3cff */
[----:B------:R-:W-:Y:S02]  /*3eb0*/  LEA R83, R86, R83, 0x10 ;  /* 0x0000005356537211 */ /* 0x000fe400078e80ff */
[----:B------:R-:W-:Y:S01]  /*3ec0*/  LOP3.LUT R80, R80, 0x8080808, R51, 0x60, !PT ;  /* 0x0808080850507812 */ /* 0x000fe200078e6033 */
[----:B0-----:R-:W-:Y:S01]  /*3ed0*/  VIADD R82, R57, 0x78787878 ;  /* 0x7878787839527836 */ /* 0x001fe20000000000 */
[----:B------:R-:W-:Y:S02]  /*3ee0*/  LOP3.LUT R78, R78, R9, RZ, 0xfc, !PT ;  /* 0x000000094e4e7212 */ /* 0x000fe400078efcff */
[----:B------:R-:W-:-:S02]  /*3ef0*/  LOP3.LUT R9, R83, 0xf0f0f0f, RZ, 0xc0, !PT ;  /* 0x0f0f0f0f53097812 */ /* 0x000fc400078ec0ff */
[----:B------:R-:W-:Y:S02]  /*3f00*/  LOP3.LUT R84, R82, R53, RZ, 0x3c, !PT ;  /* 0x0000003552547212 */ /* 0x000fe400078e3cff */
[----:B------:R-:W-:Y:S02]  /*3f10*/  PRMT R53, R80, 0xba98, RZ ;  /* 0x0000ba9850357816 */ /* 0x000fe400000000ff */
[----:B------:R-:W-:Y:S02]  /*3f20*/  PRMT R80, R51, 0xba98, RZ ;  /* 0x0000ba9833507816 */ /* 0x000fe400000000ff */
[----:B------:R-:W-:Y:S01]  /*3f30*/  SHF.R.U32.HI R51, RZ, 0x4, R83 ;  /* 0x00000004ff337819 */ /* 0x000fe20000011653 */
[----:B------:R0:W-:Y:S01]  /*3f40*/  STS [R49+0x9f80], R62 ;  /* 0x009f803e31007388 */ /* 0x0001e20000000800 */
[----:B------:R-:W-:Y:S02]  /*3f50*/  LOP3.LUT R84, R84, 0x8080808, R57, 0x60, !PT ;  /* 0x0808080854547812 */ /* 0x000fe400078e6039 */
[----:B------:R-:W-:-:S02]  /*3f60*/  LOP3.LUT R55, R53, 0x80808080, R66, 0x6, !PT ;  /* 0x8080808035377812 */ /* 0x000fc400078e0642 */
[----:B------:R-:W-:Y:S02]  /*3f70*/  LOP3.LUT R80, R53, 0x7f7f7f7f, R80, 0x60, !PT ;  /* 0x7f7f7f7f35507812 */ /* 0x000fe400078e6050 */
[----:B------:R-:W-:Y:S02]  /*3f80*/  LOP3.LUT R53, R51, 0xf0f0f0f, RZ, 0xc0, !PT ;  /* 0x0f0f0f0f33357812 */ /* 0x000fe400078ec0ff */
[----:B0-----:R-:W-:Y:S02]  /*3f90*/  IADD3 R62, PT, PT, R9, 0x78787878, RZ ;  /* 0x78787878093e7810 */ /* 0x001fe40007ffe0ff */
[----:B------:R-:W-:Y:S01]  /*3fa0*/  PRMT R59, R84, 0xba98, RZ ;  /* 0x0000ba98543b7816 */ /* 0x000fe200000000ff */
[----:B------:R0:W-:Y:S01]  /*3fb0*/  STS [R49+0x9f90], R78 ;  /* 0x009f904e31007388 */ /* 0x0001e20000000800 */
[----:B------:R-:W-:Y:S02]  /*3fc0*/  PRMT R84, R57, 0xba98, RZ ;  /* 0x0000ba9839547816 */ /* 0x000fe400000000ff */
[----:B------:R-:W-:-:S02]  /*3fd0*/  LOP3.LUT R66, R62, R83, RZ, 0x3c, !PT ;  /* 0x000000533e427212 */ /* 0x000fc400078e3cff */
[C---:B------:R-:W-:Y:S02]  /*3fe0*/  LOP3.LUT R82, R59.reuse, 0x80808080, R82, 0x6, !PT ;  /* 0x808080803b527812 */ /* 0x040fe400078e0652 */
[----:B------:R-:W-:Y:S02]  /*3ff0*/  LOP3.LUT R59, R59, 0x7f7f7f7f, R84, 0x60, !PT ;  /* 0x7f7f7f7f3b3b7812 */ /* 0x000fe400078e6054 */
[----:B0-----:R-:W-:Y:S02]  /*4000*/  IADD3 R78, PT, PT, R53, 0x78787878, RZ ;  /* 0x78787878354e7810 */ /* 0x001fe40007ffe0ff */
[----:B------:R-:W-:Y:S02]  /*4010*/  LOP3.LUT R66, R66, 0x8080808, R9, 0x60, !PT ;  /* 0x0808080842427812 */ /* 0x000fe400078e6009 */
[----:B------:R-:W-:Y:S02]  /*4020*/  LOP3.LUT R84, R55, R80, RZ, 0xfc, !PT ;  /* 0x0000005037547212 */ /* 0x000fe400078efcff */
[----:B------:R-:W-:-:S02]  /*4030*/  LOP3.LUT R80, R78, R51, RZ, 0x3c, !PT ;  /* 0x000000334e507212 */ /* 0x000fc400078e3cff */
[----:B------:R-:W-:Y:S01]  /*4040*/  PRMT R51, R66, 0xba98, RZ ;  /* 0x0000ba9842337816 */ /* 0x000fe200000000ff */
[----:B------:R-:W-:Y:S01]  /*4050*/  IMAD R85, R90, 0x10000, R85 ;  /* 0x000100005a557824 */ /* 0x000fe200078e0255 */
[----:B------:R-:W-:Y:S02]  /*4060*/  PRMT R66, R9, 0xba98, RZ ;  /* 0x0000ba9809427816 */ /* 0x000fe400000000ff */
[----:B------:R-:W-:Y:S02]  /*4070*/  LOP3.LUT R80, R80, 0x8080808, R53, 0x60, !PT ;  /* 0x0808080850507812 */ /* 0x000fe400078e6035 */
[C---:B------:R-:W-:Y:S02]  /*4080*/  LOP3.LUT R9, R51.reuse, 0x7f7f7f7f, R66, 0x60, !PT ;  /* 0x7f7f7f7f33097812 */ /* 0x040fe400078e6042 */
[----:B------:R-:W-:Y:S02]  /*4090*/  PRMT R55, R80, 0xba98, RZ ;  /* 0x0000ba9850377816 */ /* 0x000fe400000000ff */
[----:B------:R-:W-:-:S02]  /*40a0*/  LOP3.LUT R62, R51, 0x80808080, R62, 0x6, !PT ;  /* 0x80808080333e7812 */ /* 0x000fc400078e063e */
[----:B------:R-:W-:Y:S02]  /*40b0*/  PRMT R66, R53, 0xba98, RZ ;  /* 0x0000ba9835427816 */ /* 0x000fe400000000ff */
[----:B------:R-:W-:Y:S02]  /*40c0*/  LOP3.LUT R51, R85, 0xf0f0f0f, RZ, 0xc0, !PT ;  /* 0x0f0f0f0f55337812 */ /* 0x000fe400078ec0ff */
[C---:B------:R-:W-:Y:S02]  /*40d0*/  LOP3.LUT R78, R55.reuse, 0x80808080, R78, 0x6, !PT ;  /* 0x80808080374e7812 */ /* 0x040fe400078e064e */
[----:B------:R-:W-:Y:S02]  /*40e0*/  LOP3.LUT R55, R55, 0x7f7f7f7f, R66, 0x60, !PT ;  /* 0x7f7f7f7f37377812 */ /* 0x000fe400078e6042 */
[----:B------:R-:W-:Y:S02]  /*40f0*/  IADD3 R66, PT, PT, R51, 0x78787878, RZ ;  /* 0x7878787833427810 */ /* 0x000fe40007ffe0ff */
[----:B------:R-:W-:-:S02]  /*4100*/  LOP3.LUT R80, R62, R9, RZ, 0xfc, !PT ;  /* 0x000000093e507212 */ /* 0x000fc400078efcff */
[----:B------:R-:W-:Y:S02]  /*4110*/  LOP3.LUT R62, R66, R85, RZ, 0x3c, !PT ;  /* 0x00000055423e7212 */ /* 0x000fe400078e3cff */
[----:B------:R-:W-:Y:S02]  /*4120*/  SHF.R.U32.HI R85, RZ, 0x4, R85 ;  /* 0x00000004ff557819 */ /* 0x000fe40000011655 */
[----:B--2---:R-:W-:Y:S02]  /*4130*/  LEA R87, R96, R87, 0x10 ;  /* 0x0000005760577211 */ /* 0x004fe400078e80ff */
[----:B------:R-:W-:Y:S01]  /*4140*/  LOP3.LUT R57, R85, 0xf0f0f0f, RZ, 0xc0, !PT ;  /* 0x0f0f0f0f55397812 */ /* 0x000fe200078ec0ff */
[----:B------:R0:W-:Y:S01]  /*4150*/  STS [R49+0xcf00], R84 ;  /* 0x00cf005431007388 */ /* 0x0001e20000000800 */
[----:B------:R-:W-:Y:S02]  /*4160*/  LOP3.LUT R62, R62, 0x8080808, R51, 0x60, !PT ;  /* 0x080808083e3e7812 */ /* 0x000fe400078e6033 */
[----:B------:R-:W-:-:S02]  /*4170*/  LOP3.LUT R9, R87, 0xf0f0f0f, RZ, 0xc0, !PT ;  /* 0x0f0f0f0f57097812 */ /* 0x000fc400078ec0ff */
[----:B------:R-:W-:Y:S01]  /*4180*/  LOP3.LUT R86, R82, R59, RZ, 0xfc, !PT ;  /* 0x0000003b52567212 */ /* 0x000fe200078efcff */
[----:B------:R1:W-:Y:S01]  /*4190*/  STS [R49+0xc580], R80 ;  /* 0x00c5805031007388 */ /* 0x0003e20000000800 */
[----:B------:R-:W-:Y:S01]  /*41a0*/  LOP3.LUT R82, R78, R55, RZ, 0xfc, !PT ;  /* 0x000000374e527212 */ /* 0x000fe200078efcff */
[----:B0-----:R-:W-:Y:S01]  /*41b0*/  VIADD R84, R57, 0x78787878 ;  /* 0x7878787839547836 */ /* 0x001fe20000000000 */
[----:B------:R-:W-:Y:S02]  /*41c0*/  PRMT R53, R62, 0xba98, RZ ;  /* 0x0000ba983e357816 */ /* 0x000fe400000000ff */
[----:B------:R-:W-:Y:S02]  /*41d0*/  PRMT R78, R51, 0xba98, RZ ;  /* 0x0000ba98334e7816 */ /* 0x000fe400000000ff */
[----:B------:R-:W-:Y:S02]  /*41e0*/  IADD3 R62, PT, PT, R9, 0x78787878, RZ ;  /* 0x78787878093e7810 */ /* 0x000fe40007ffe0ff */
[----:B-1----:R-:W-:-:S02]  /*41f0*/  LOP3.LUT R80, R84, R85, RZ, 0x3c, !PT ;  /* 0x0000005554507212 */ /* 0x002fc400078e3cff */
[----:B------:R-:W-:Y:S02]  /*4200*/  SHF.R.U32.HI R51, RZ, 0x4, R87 ;  /* 0x00000004ff337819 */ /* 0x000fe40000011657 */
[C---:B------:R-:W-:Y:S02]  /*4210*/  LOP3.LUT R55, R53.reuse, 0x80808080, R66, 0x6, !PT ;  /* 0x8080808035377812 */ /* 0x040fe400078e0642 */
[----:B------:R-:W-:Y:S02]  /*4220*/  LOP3.LUT R78, R53, 0x7f7f7f7f, R78, 0x60, !PT ;  /* 0x7f7f7f7f354e7812 */ /* 0x000fe400078e604e */
[----:B------:R-:W-:Y:S02]  /*4230*/  LOP3.LUT R66, R62, R87, RZ, 0x3c, !PT ;  /* 0x000000573e427212 */ /* 0x000fe400078e3cff */
[----:B------:R-:W-:Y:S01]  /*4240*/  LOP3.LUT R80, R80, 0x8080808, R57, 0x60, !PT ;  /* 0x0808080850507812 */ /* 0x000fe200078e6039 */
[----:B------:R0:W-:Y:S01]  /*4250*/  STS [R49+0xc590], R82 ;  /* 0x00c5905231007388 */ /* 0x0001e20000000800 */
[----:B------:R-:W-:-:S02]  /*4260*/  LOP3.LUT R53, R51, 0xf0f0f0f, RZ, 0xc0, !PT ;  /* 0x0f0f0f0f33357812 */ /* 0x000fc400078ec0ff */
[----:B------:R-:W-:Y:S02]  /*4270*/  LOP3.LUT R66, R66, 0x8080808, R9, 0x60, !PT ;  /* 0x0808080842427812 */ /* 0x000fe400078e6009 */
[----:B0-----:R-:W-:Y:S02]  /*4280*/  LOP3.LUT R82, R55, R78, RZ, 0xfc, !PT ;  /* 0x0000004e37527212 */ /* 0x001fe400078efcff */
[----:B------:R-:W-:Y:S02]  /*4290*/  PRMT R55, R80, 0xba98, RZ ;  /* 0x0000ba9850377816 */ /* 0x000fe400000000ff */
[----:B------:R-:W-:Y:S02]  /*42a0*/  IADD3 R80, PT, PT, R53, 0x78787878, RZ ;  /* 0x7878787835507810 */ /* 0x000fe40007ffe0ff */
[----:B------:R-:W-:Y:S02]  /*42b0*/  PRMT R78, R9, 0xba98, RZ ;  /* 0x0000ba98094e7816 */ /* 0x000fe400000000ff */
[----:B------:R-:W-:Y:S01]  /*42c0*/  PRMT R9, R66, 0xba98, RZ ;  /* 0x0000ba9842097816 */ /* 0x000fe200000000ff */
[----:B------:R0:W-:Y:S01]  /*42d0*/  STS [R49+0xcf10], R86 ;  /* 0x00cf105631007388 */ /* 0x0001e20000000800 */
[----:B------:R-:W-:-:S02]  /*42e0*/  LOP3.LUT R66, R80, R51, RZ, 0x3c, !PT ;  /* 0x0000003350427212 */ /* 0x000fc400078e3cff */
[C---:B------:R-:W-:Y:S02]  /*42f0*/  LOP3.LUT R62, R9.reuse, 0x80808080, R62, 0x6, !PT ;  /* 0x80808080093e7812 */ /* 0x040fe400078e063e */
[----:B------:R-:W-:Y:S01]  /*4300*/  LOP3.LUT R9, R9, 0x7f7f7f7f, R78, 0x60, !PT ;  /* 0x7f7f7f7f09097812 */ /* 0x000fe200078e604e */
[----:B------:R-:W-:Y:S01]  /*4310*/  IMAD R89, R98, 0x10000, R89 ;  /* 0x0001000062597824 */ /* 0x000fe200078e0259 */
[----:B------:R-:W-:Y:S02]  /*4320*/  LOP3.LUT R66, R66, 0x8080808, R53, 0x60, !PT ;  /* 0x0808080842427812 */ /* 0x000fe400078e6035 */
[----:B0-----:R-:W-:Y:S02]  /*4330*/  PRMT R86, R57, 0xba98, RZ ;  /* 0x0000ba9839567816 */ /* 0x001fe400000000ff */
[C---:B------:R-:W-:Y:S02]  /*4340*/  LOP3.LUT R84, R55.reuse, 0x80808080, R84, 0x6, !PT ;  /* 0x8080808037547812 */ /* 0x040fe400078e0654 */
[----:B------:R-:W-:-:S02]  /*4350*/  LOP3.LUT R55, R55, 0x7f7f7f7f, R86, 0x60, !PT ;  /* 0x7f7f7f7f37377812 */ /* 0x000fc400078e6056 */
[----:B------:R-:W-:Y:S02]  /*4360*/  LOP3.LUT R62, R62, R9, RZ, 0xfc, !PT ;  /* 0x000000093e3e7212 */ /* 0x000fe400078efcff */
[----:B------:R-:W-:Y:S02]  /*4370*/  PRMT R9, R66, 0xba98, RZ ;  /* 0x0000ba9842097816 */ /* 0x000fe400000000ff */
[----:B------:R-:W-:Y:S02]  /*4380*/  PRMT R66, R53, 0xba98, RZ ;  /* 0x0000ba9835427816 */ /* 0x000fe400000000ff */
[----:B------:R-:W-:Y:S02]  /*4390*/  LOP3.LUT R84, R84, R55, RZ, 0xfc, !PT ;  /* 0x0000003754547212 */ /* 0x000fe400078efcff */
[----:B------:R-:W-:Y:S02]  /*43a0*/  LOP3.LUT R53, R89, 0xf0f0f0f, RZ, 0xc0, !PT ;  /* 0x0f0f0f0f59357812 */ /* 0x000fe400078ec0ff */
[----:B------:R-:W-:-:S02]  /*43b0*/  SHF.R.U32.HI R55, RZ, 0x4, R89 ;  /* 0x00000004ff377819 */ /* 0x000fc40000011659 */
[C---:B------:R-:W-:Y:S02]  /*43c0*/  LOP3.LUT R80, R9.reuse, 0x80808080, R80, 0x6, !PT ;  /* 0x8080808009507812 */ /* 0x040fe400078e0650 */
[----:B------:R-:W-:Y:S02]  /*43d0*/  LOP3.LUT R9, R9, 0x7f7f7f7f, R66, 0x60, !PT ;  /* 0x7f7f7f7f09097812 */ /* 0x000fe400078e6042 */
[----:B------:R-:W-:Y:S02]  /*43e0*/  IADD3 R66, PT, PT, R53, 0x78787878, RZ ;  /* 0x7878787835427810 */ /* 0x000fe40007ffe0ff */
[----:B------:R-:W-:Y:S02]  /*43f0*/  LOP3.LUT R59, R55, 0xf0f0f0f, RZ, 0xc0, !PT ;  /* 0x0f0f0f0f373b7812 */ /* 0x000fe400078ec0ff */
[----:B------:R-:W-:Y:S02]  /*4400*/  LEA R91, R104, R91, 0x10 ;  /* 0x0000005b685b7211 */ /* 0x000fe400078e80ff */
[----:B------:R-:W-:Y:S01]  /*4410*/  LOP3.LUT R78, R66, R89, RZ, 0x3c, !PT ;  /* 0x00000059424e7212 */ /* 0x000fe200078e3cff */
[----:B------:R-:W-:Y:S01]  /*4420*/  VIADD R86, R59, 0x78787878 ;  /* 0x787878783b567836 */ /* 0x000fe20000000000 */
[----:B------:R-:W-:Y:S01]  /*4430*/  SHF.R.U32.HI R51, RZ, 0x4, R91 ;  /* 0x00000004ff337819 */ /* 0x000fe2000001165b */
[----:B------:R0:W-:Y:S01]  /*4440*/  STS [R49+0xb280], R82 ;  /* 0x00b2805231007388 */ /* 0x0001e20000000800 */
[----:B------:R-:W-:-:S02]  /*4450*/  LOP3.LUT R80, R80, R9, RZ, 0xfc, !PT ;  /* 0x0000000950507212 */ /* 0x000fc400078efcff */
[----:B------:R-:W-:Y:S01]  /*4460*/  LOP3.LUT R78, R78, 0x8080808, R53, 0x60, !PT ;  /* 0x080808084e4e7812 */ /* 0x000fe200078e6035 */
[----:B------:R1:W-:Y:S01]  /*4470*/  STS [R49+0xb290], R84 ;  /* 0x00b2905431007388 */ /* 0x0003e20000000800 */
[----:B------:R-:W-:-:S03]  /*4480*/  LOP3.LUT R9, R91, 0xf0f0f0f, RZ, 0xc0, !PT ;  /* 0x0f0f0f0f5b097812 */ /* 0x000fc600078ec0ff */
[----:B------:R2:W-:Y:S01]  /*4490*/  STS [R49+0x8c80], R62 ;  /* 0x008c803e31007388 */ /* 0x0005e20000000800 */
[----:B0-----:R-:W-:Y:S02]  /*44a0*/  PRMT R82, R53, 0xba98, RZ ;  /* 0x0000ba9835527816 */ /* 0x001fe400000000ff */
[----:B------:R-:W-:Y:S02]  /*44b0*/  LOP3.LUT R53, R51, 0xf0f0f0f, RZ, 0xc0, !PT ;  /* 0x0f0f0f0f33357812 */ /* 0x000fe400078ec0ff */
[----:B-1----:R-:W-:Y:S02]  /*44c0*/  LOP3.LUT R84, R86, R55, RZ, 0x3c, !PT ;  /* 0x0000003756547212 */ /* 0x002fe400078e3cff */
[----:B------:R-:W-:Y:S02]  /*44d0*/  PRMT R55, R78, 0xba98, RZ ;  /* 0x0000ba984e377816 */ /* 0x000fe400000000ff */
[----:B--2---:R-:W-:Y:S02]  /*44e0*/  IADD3 R62, PT, PT, R9, 0x78787878, RZ ;  /* 0x78787878093e7810 */ /* 0x004fe40007ffe0ff */
[----:B------:R-:W-:-:S02]  /*44f0*/  IADD3 R78, PT, PT, R53, 0x78787878, RZ ;  /* 0x78787878354e7810 */ /* 0x000fc40007ffe0ff */
[C---:B------:R-:W-:Y:S02]  /*4500*/  LOP3.LUT R57, R55.reuse, 0x80808080, R66, 0x6, !PT ;  /* 0x8080808037397812 */ /* 0x040fe400078e0642 */
[----:B------:R-:W-:Y:S02]  /*4510*/  LOP3.LUT R61, R84, 0x8080808, R59, 0x60, !PT ;  /* 0x08080808543d7812 */ /* 0x000fe400078e603b */
[----:B------:R-:W-:Y:S02]  /*4520*/  LOP3.LUT R66, R62, R91, RZ, 0x3c, !PT ;  /* 0x0000005b3e427212 */ /* 0x000fe400078e3cff */
[----:B------:R-:W-:Y:S02]  /*4530*/  LOP3.LUT R84, R55, 0x7f7f7f7f, R82, 0x60, !PT ;  /* 0x7f7f7f7f37547812 */ /* 0x000fe400078e6052 */
[----:B------:R-:W-:Y:S02]  /*4540*/  LOP3.LUT R82, R78, R51, RZ, 0x3c, !PT ;  /* 0x000000334e527212 */ /* 0x000fe400078e3cff */
[----:B------:R-:W-:-:S02]  /*4550*/  LOP3.LUT R66, R66, 0x8080808, R9, 0x60, !PT ;  /* 0x0808080842427812 */ /* 0x000fc400078e6009 */
[----:B------:R-:W-:Y:S02]  /*4560*/  LOP3.LUT R82, R82, 0x8080808, R53, 0x60, !PT ;  /* 0x0808080852527812 */ /* 0x000fe400078e6035 */
[----:B------:R-:W-:Y:S02]  /*4570*/  PRMT R51, R66, 0xba98, RZ ;  /* 0x0000ba9842337816 */ /* 0x000fe400000000ff */
[----:B------:R-:W-:Y:S02]  /*4580*/  PRMT R66, R9, 0xba98, RZ ;  /* 0x0000ba9809427816 */ /* 0x000fe400000000ff */
[----:B------:R-:W-:Y:S02]  /*4590*/  PRMT R61, R61, 0xba98, RZ ;  /* 0x0000ba983d3d7816 */ /* 0x000fe400000000ff */
[----:B------:R-:W-:Y:S02]  /*45a0*/  PRMT R9, R82, 0xba98, RZ ;  /* 0x0000ba9852097816 */ /* 0x000fe400000000ff */
[----:B------:R-:W-:-:S02]  /*45b0*/  PRMT R90, R59, 0xba98, RZ ;  /* 0x0000ba983b5a7816 */ /* 0x000fc400000000ff */
[----:B------:R-:W-:Y:S02]  /*45c0*/  PRMT R82, R53, 0xba98, RZ ;  /* 0x0000ba9835527816 */ /* 0x000fe400000000ff */
[----:B------:R-:W-:Y:S02]  /*45d0*/  LOP3.LUT R86, R61, 0x80808080, R86, 0x6, !PT ;  /* 0x808080803d567812 */ /* 0x000fe400078e0656 */
[----:B------:R-:W-:Y:S02]  /*45e0*/  LOP3.LUT R62, R51, 0x80808080, R62, 0x6, !PT ;  /* 0x80808080333e7812 */ /* 0x000fe400078e063e */
[----:B------:R-:W-:Y:S02]  /*45f0*/  LOP3.LUT R78, R9, 0x80808080, R78, 0x6, !PT ;  /* 0x80808080094e7812 */ /* 0x000fe400078e064e */
[----:B------:R-:W-:Y:S02]  /*4600*/  LOP3.LUT R61, R61, 0x7f7f7f7f, R90, 0x60, !PT ;  /* 0x7f7f7f7f3d3d7812 */ /* 0x000fe400078e605a */
[----:B------:R-:W-:-:S02]  /*4610*/  LOP3.LUT R51, R51, 0x7f7f7f7f, R66, 0x60, !PT ;  /* 0x7f7f7f7f33337812 */ /* 0x000fc400078e6042 */
[----:B------:R-:W-:Y:S01]  /*4620*/  LOP3.LUT R9, R9, 0x7f7f7f7f, R82, 0x60, !PT ;  /* 0x7f7f7f7f09097812 */ /* 0x000fe200078e6052 */
[----:B------:R-:W-:Y:S01]  /*4630*/  HADD2.F32 R50, -RZ, R50.H0_H0 ;  /* 0x20000032ff327230 */ /* 0x000fe20000004100 */
[----:B------:R-:W-:Y:S01]  /*4640*/  LOP3.LUT R84, R57, R84, RZ, 0xfc, !PT ;  /* 0x0000005439547212 */ /* 0x000fe200078efcff */
[----:B-----5:R-:W-:Y:S01]  /*4650*/  HADD2.F32 R58, -RZ, R58.H0_H0 ;  /* 0x2000003aff3a7230 */ /* 0x020fe20000004100 */
[----:B------:R-:W-:Y:S01]  /*4660*/  LOP3.LUT R86, R86, R61, RZ, 0xfc, !PT ;  /* 0x0000003d56567212 */ /* 0x000fe200078efcff */
[----:B----4-:R-:W-:Y:S01]  /*4670*/  HADD2.F32 R48, -RZ, R48.H0_H0 ;  /* 0x20000030ff307230 */ /* 0x010fe20000004100 */
[----:B------:R-:W-:Y:S01]  /*4680*/  LOP3.LUT R62, R62, R51, RZ, 0xfc, !PT ;  /* 0x000000333e3e7212 */ /* 0x000fe200078efcff */
[----:B------:R-:W-:Y:S01]  /*4690*/  IMAD R51, R88, 0x4, R7 ;  /* 0x0000000458337824 */ /* 0x000fe200078e0207 */
[----:B------:R-:W-:Y:S01]  /*46a0*/  LOP3.LUT R78, R78, R9, RZ, 0xfc, !PT ;  /* 0x000000094e4e7212 */ /* 0x000fe200078efcff */
[----:B------:R-:W-:Y:S01]  /*46b0*/  HADD2.F32 R56, -RZ, R56.H0_H0 ;  /* 0x20000038ff387230 */ /* 0x000fe20000004100 */
[----:B------:R-:W-:Y:S01]  /*46c0*/  LEA R9, R6, R7, 0x2 ;  /* 0x0000000706097211 */ /* 0x000fe200078e10ff */
[----:B------:R-:W-:Y:S04]  /*46d0*/  STS [R49+0x7000], R170 ;  /* 0x007000aa31007388 */ /* 0x000fe80000000800 */
        /* <DEDUP_REMOVED lines=9> */
[----:B------:R0:W-:Y:S04]  /*4770*/  STS [R51+0x4b00], R50 ;  /* 0x004b003233007388 */ /* 0x0001e80000000800 */
[----:B------:R-:W-:Y:S04]  /*4780*/  STS [R51+0x7100], R58 ;  /* 0x0071003a33007388 */ /* 0x000fe80000000800 */
[----:B------:R1:W-:Y:S04]  /*4790*/  STS [R51+0x9700], R48 ;  /* 0x0097003033007388 */ /* 0x0003e80000000800 */
[----:B------:R2:W-:Y:S04]  /*47a0*/  STS [R51+0xbd00], R56 ;  /* 0x00bd003833007388 */ /* 0x0005e80000000800 */
[----:B------:R3:W-:Y:S04]  /*47b0*/  STS [R9+0x200], R140 ;  /* 0x0002008c09007388 */ /* 0x0007e80000000800 */
        /* <DEDUP_REMOVED lines=15> */
[----:B------:R-:W-:Y:S04]  /*48b0*/  STS [R9+0x4200], R160 ;  /* 0x004200a009007388 */ /* 0x000fe80000000800 */
[----:B------:R-:W-:Y:S01]  /*48c0*/  STS [R9+0x4600], R158 ;  /* 0x0046009e09007388 */ /* 0x000fe20000000800 */
[----:B------:R-:W-:Y:S01]  /*48d0*/  BAR.SYNC.DEFER_BLOCKING 0x0 ;  /* 0x0000000000007b1d */ /* 0x000fe20000010000 */
[----:B------:R-:W-:-:S02]  /*48e0*/  MOV R60, R208 ;  /* 0x000000d0003c7202 */ /* 0x000fc40000000f00 */
[C---:B0-----:R-:W-:Y:S02]  /*48f0*/  IADD3 R50, P1, PT, R210.reuse, 0x4aa0, RZ ;  /* 0x00004aa0d2327810 */ /* 0x041fe40007f3e0ff */
[----:B-1----:R-:W-:-:S03]  /*4900*/  IADD3 R48, P3, PT, R210, 0x5da0, RZ ;  /* 0x00005da0d2307810 */ /* 0x002fc60007f7e0ff */
[----:B--2---:R-:W-:Y:S01]  /*4910*/  IMAD.X R51, RZ, RZ, R211, P1 ;  /* 0x000000ffff337224 */ /* 0x004fe200008e06d3 */
[----:B------:R-:W-:-:S04]  /*4920*/  IADD3.X R49, PT, PT, RZ, R211, RZ, P3, !PT ;  /* 0x000000d3ff317210 */ /* 0x000fc80001ffe4ff */
[----:B------:R-:W-:Y:S01]  /*4930*/  MOV R141, R50 ;  /* 0x00000032008d7202 */ /* 0x000fe20000000f00 */
[----:B------:R-:W-:Y:S04]  /*4940*/  LDS R80, [R42+0x10] ;  /* 0x000010002a507984 */ /* 0x000fe80000000800 */
[----:B------:R-:W-:Y:S04]  /*4950*/  LDS R81, [R42+0x20] ;  /* 0x000020002a517984 */ /* 0x000fe80000000800 */
[----:B------:R-:W0:Y:S01]  /*4960*/  LDSM.16.M88.4 R60, [R60] ;  /* 0x000000003c3c783b */ /* 0x000e220000000200 */
[----:B---3--:R-:W-:-:S03]  /*4970*/  MOV R140, R48 ;  /* 0x00000030008c7202 */ /* 0x008fc60000000f00 */
[----:B------:R-:W1:Y:S01]  /*4980*/  LDSM.16.M88.4 R48, [R64] ;  /* 0x000000004030783b */ /* 0x000e620000000200 */
[----:B------:R-:W-:-:S03]  /*4990*/  IADD3 R56, P2, PT, R210, 0x5d80, RZ ;  /* 0x00005d80d2387810 */ /* 0x000fc60007f5e0ff */
[----:B------:R-:W2:Y:S01]  /*49a0*/  LDS.128 R84, [R43] ;  /* 0x000000002b547984 */ /* 0x000ea20000000c00 */
[----:B------:R-:W-:Y:S02]  /*49b0*/  IADD3.X R57, PT, PT, RZ, R211, RZ, P2, !PT ;  /* 0x000000d3ff397210 */ /* 0x000fe400017fe4ff */
[C---:B------:R-:W-:Y:S01]  /*49c0*/  IADD3 R58, P1, PT, R210.reuse, 0x4ac0, RZ ;  /* 0x00004ac0d23a7810 */ /* 0x040fe20007f3e0ff */
[----:B------:R-:W-:Y:S01]  /*49d0*/  LDS R96, [R42+0x910] ;  /* 0x000910002a607984 */ /* 0x000fe20000000800 */
[----:B------:R-:W-:Y:S02]  /*49e0*/  MOV R155, R56 ;  /* 0x00000038009b7202 */ /* 0x000fe40000000f00 */
[----:B------:R-:W-:Y:S01]  /*49f0*/  IADD3 R56, P3, PT, R210, 0x5dc0, RZ ;  /* 0x00005dc0d2387810 */ /* 0x000fe20007f7e0ff */
[----:B------:R-:W3:Y:S01]  /*4a00*/  LDS R97, [R42+0x920] ;  /* 0x000920002a617984 */ /* 0x000ee20000000800 */
[----:B------:R-:W-:Y:S01]  /*4a10*/  IADD3.X R59, PT, PT, RZ, R211, RZ, P1, !PT ;  /* 0x000000d3ff3b7210 */ /* 0x000fe20000ffe4ff */
[----:B----4-:R-:W-:-:S02]  /*4a20*/  IMAD R142, R16, 0x130, R7 ;  /* 0x00000130108e7824 */ /* 0x010fc400078e0207 */
[----:B------:R-:W-:Y:S01]  /*4a30*/  IMAD.X R57, RZ, RZ, R211, P3 ;  /* 0x000000ffff397224 */ /* 0x000fe200018e06d3 */
[----:B------:R-:W4:Y:S01]  /*4a40*/  LDS.128 R76, [R43+0x90] ;  /* 0x000090002b4c7984 */ /* 0x000f220000000c00 */
[----:B------:R-:W-:Y:S02]  /*4a50*/  MOV R119, R58 ;  /* 0x0000003a00777202 */ /* 0x000fe40000000f00 */
[C---:B------:R-:W-:Y:S01]  /*4a60*/  IADD3 R54, P2, PT, R210.reuse, 0x4ae0, RZ ;  /* 0x00004ae0d2367810 */ /* 0x040fe20007f5e0ff */
[----:B------:R-:W-:Y:S01]  /*4a70*/  LDS.128 R68, [R142+0x5480] ;  /* 0x005480008e447984 */ /* 0x000fe20000000c00 */
[----:B------:R-:W-:Y:S02]  /*4a80*/  MOV R118, R56 ;  /* 0x0000003800767202 */ /* 0x000fe40000000f00 */
[----:B------:R-:W-:Y:S01]  /*4a90*/  IADD3 R52, P1, PT, R210, 0x5de0, RZ ;  /* 0x00005de0d2347810 */ /* 0x000fe20007f3e0ff */
[----:B------:R-:W5:Y:S01]  /*4aa0*/  LDS.128 R56, [R142+0x4b00] ;  /* 0x004b00008e387984 */ /* 0x000f620000000c00 */
[----:B------:R-:W-:-:S02]  /*4ab0*/  IADD3.X R55, PT, PT, RZ, R211, RZ, P2, !PT ;  /* 0x000000d3ff377210 */ /* 0x000fc400017fe4ff */
[----:B------:R-:W-:Y:S01]  /*4ac0*/  IADD3.X R53, PT, PT, RZ, R211, RZ, P1, !PT ;  /* 0x000000d3ff357210 */ /* 0x000fe20000ffe4ff */
[----:B------:R-:W-:Y:S01]  /*4ad0*/  IMAD.WIDE R92, R39, 0x90, R92 ;  /* 0x00000090275c7825 */ /* 0x000fe200078e025c */
[----:B------:R-:W-:Y:S04]  /*4ae0*/  LDS.128 R72, [R43+0x900] ;  /* 0x000900002b487984 */ /* 0x000fe80000000c00 */
[----:B------:R-:W-:Y:S01]  /*4af0*/  LDS R98, [R42+0x30] ;  /* 0x000030002a627984 */ /* 0x000fe20000000800 */
[----:B0-----:R-:W-:Y:S01]  /*4b00*/  IMMA.16832.S8.S8 R88, R60.ROW, R80.COL, RZ ;  /* 0x000000503c587237 */ /* 0x001fe20000405cff */
[----:B------:R-:W-:Y:S02]  /*4b10*/  MOV R117, R54 ;  /* 0x0000003600757202 */ /* 0x000fe40000000f00 */
[----:B------:R-:W0:Y:S01]  /*4b20*/  LDS.128 R64, [R142+0x5e00] ;  /* 0x005e00008e407984 */ /* 0x000e220000000c00 */
[----:B------:R-:W-:-:S03]  /*4b30*/  MOV R116, R52 ;  /* 0x0000003400747202 */ /* 0x000fc60000000f00 */
[----:B------:R-:W0:Y:S01]  /*4b40*/  LDS.128 R52, [R142+0x6780] ;  /* 0x006780008e347984 */ /* 0x000e220000000c00 */
[----:B-1----:R-:W-:Y:S03]  /*4b50*/  IMMA.16832.S8.S8 R80, R48.ROW, R80.COL, RZ ;  /* 0x0000005030507237 */ /* 0x002fe60000405cff */
        /* <DEDUP_REMOVED lines=17> */
[----:B------:R1:W5:Y:S01]  /*4c70*/  LDG.E.CONSTANT R158, desc[UR6][R92.64+0x4400] ;  /* 0x004400065c9e7981 */ /* 0x000362000c1e9900 */
[----:B--2---:R-:W-:-:S03]  /*4c80*/  HADD2.F32 R103, -RZ, R85.H0_H0 ;  /* 0x20000055ff677230 */ /* 0x004fc60000004100 */
[----:B------:R-:W-:Y:S01]  /*4c90*/  LDS R99, [R42+0x40] ;  /* 0x000040002a637984 */ /* 0x000fe20000000800 */
[----:B------:R-:W-:Y:S01]  /*4ca0*/  HADD2.F32 R111, -RZ, R87.H0_H0 ;  /* 0x20000057ff6f7230 */ /* 0x000fe20000004100 */
[----:B------:R-:W-:Y:S02]  /*4cb0*/  I2FP.F32.S32 R85, R88 ;  /* 0x0000005800557245 */ /* 0x000fe40000201400 */
[----:B-1----:R-:W1:Y:S01]  /*4cc0*/  LDSM.16.M88.4 R92, [R94] ;  /* 0x000000005e5c783b */ /* 0x002e620000000200 */
[----:B------:R-:W-:Y:S02]  /*4cd0*/  I2FP.F32.S32 R87, R89 ;  /* 0x0000005900577245 */ /* 0x000fe40000201400 */
[----:B------:R-:W-:Y:S02]  /*4ce0*/  I2FP.F32.S32 R105, R90 ;  /* 0x0000005a00697245 */ /* 0x000fe40000201400 */
[----:B------:R-:W-:Y:S02]  /*4cf0*/  I2FP.F32.S32 R107, R91 ;  /* 0x0000005b006b7245 */ /* 0x000fe40000201400 */
[----:B------:R0:W2:Y:S01]  /*4d00*/  LDSM.16.M88.4 R88, [R102] ;  /* 0x000000006658783b */ /* 0x0000a20000000200 */
[----:B------:R-:W-:-:S02]  /*4d10*/  I2FP.F32.S32 R153, R80 ;  /* 0x0000005000997245 */ /* 0x000fc40000201400 */
[----:B------:R-:W-:Y:S02]  /*4d20*/  I2FP.F32.S32 R173, R81 ;  /* 0x0000005100ad7245 */ /* 0x000fe40000201400 */
[----:B------:R-:W-:Y:S02]  /*4d30*/  I2FP.F32.S32 R187, R82 ;  /* 0x0000005200bb7245 */ /* 0x000fe40000201400 */
[----:B------:R-:W-:Y:S02]  /*4d40*/  I2FP.F32.S32 R189, R83 ;  /* 0x0000005300bd7245 */ /* 0x000fe40000201400 */
[----:B---3--:R-:W-:Y:S01]  /*4d50*/  IMMA.16832.S8.S8 R80, R60.ROW, R96.COL, RZ ;  /* 0x000000603c507237 */ /* 0x008fe20000405cff */
[----:B----4-:R-:W-:Y:S02]  /*4d60*/  HADD2.F32 R191, -RZ, R76.H0_H0 ;  /* 0x2000004cffbf7230 */ /* 0x010fe40000004100 */
[----:B------:R-:W-:Y:S02]  /*4d70*/  HADD2.F32 R106, -RZ, R77.H0_H0 ;  /* 0x2000004dff6a7230 */ /* 0x000fe40000004100 */
[----:B------:R-:W-:-:S02]  /*4d80*/  HADD2.F32 R109, -RZ, R78.H0_H0 ;  /* 0x2000004eff6d7230 */ /* 0x000fc40000004100 */
[----:B------:R-:W-:Y:S02]  /*4d90*/  HADD2.F32 R110, -RZ, R79.H0_H0 ;  /* 0x2000004fff6e7230 */ /* 0x000fe40000004100 */
[----:B------:R-:W3:Y:S01]  /*4da0*/  LDS.128 R76, [R43+0x990] ;  /* 0x000990002b4c7984 */ /* 0x000ee20000000c00 */
[----:B------:R-:W-:Y:S02]  /*4db0*/  HADD2.F32 R152, -RZ, R84.H0_H0 ;  /* 0x20000054ff987230 */ /* 0x000fe40000004100 */
[C---:B-----5:R-:W-:Y:S01]  /*4dc0*/  FMUL R85, R56.reuse, R85 ;  /* 0x0000005538557220 */ /* 0x060fe20000400000 */
[----:B------:R-:W-:Y:S01]  /*4dd0*/  FMUL R87, R56, R87 ;  /* 0x0000005738577220 */ /* 0x000fe20000400000 */
[----:B------:R-:W-:Y:S02]  /*4de0*/  HADD2.F32 R108, -RZ, R86.H0_H0 ;  /* 0x20000056ff6c7230 */ /* 0x000fe40000004100 */
[----:B------:R-:W-:Y:S01]  /*4df0*/  FMUL R107, R68, R107 ;  /* 0x0000006b446b7220 */ /* 0x000fe20000400000 */
[----:B------:R-:W-:Y:S01]  /*4e00*/  FFMA R212, R152, R85, R197 ;  /* 0x0000005598d47223 */ /* 0x000fe200000000c5 */
[----:B------:R-:W-:-:S02]  /*4e10*/  FFMA R175, R191, R87, R202 ;  /* 0x00000057bfaf7223 */ /* 0x000fc400000000ca */
[----:B------:R-:W-:Y:S01]  /*4e20*/  IMMA.16832.S8.S8 R84, R48.ROW, R96.COL, RZ ;  /* 0x0000006030547237 */ /* 0x000fe20000405cff */
[----:B------:R-:W-:Y:S01]  /*4e30*/  LDS R96, [R42+0x930] ;  /* 0x000930002a607984 */ /* 0x000fe20000000800 */
[----:B------:R-:W-:-:S03]  /*4e40*/  FFMA R185, R191, R107, R204 ;  /* 0x0000006bbfb97223 */ /* 0x000fc600000000cc */
[----:B------:R-:W4:Y:S01]  /*4e50*/  LDS R97, [R42+0x940] ;  /* 0x000940002a617984 */ /* 0x000f220000000800 */
[----:B0-----:R-:W-:Y:S01]  /*4e60*/  FMUL R102, R64, R153 ;  /* 0x0000009940667220 */ /* 0x001fe20000400000 */
[----:B------:R-:W-:Y:S01]  /*4e70*/  FMUL R204, R52, R187 ;  /* 0x000000bb34cc7220 */ /* 0x000fe20000400000 */
[----:B------:R-:W-:Y:S01]  /*4e80*/  HADD2.F32 R107, -RZ, R73.H0_H0 ;  /* 0x20000049ff6b7230 */ /* 0x000fe20000004100 */
[----:B------:R-:W-:Y:S01]  /*4e90*/  I2FP.F32.S32 R73, R80 ;  /* 0x0000005000497245 */ /* 0x000fe20000201400 */
[----:B------:R-:W-:Y:S01]  /*4ea0*/  FMUL R104, R68, R105 ;  /* 0x0000006944687220 */ /* 0x000fe20000400000 */
[C---:B------:R-:W-:Y:S01]  /*4eb0*/  FFMA R102, R152.reuse, R102, R193 ;  /* 0x0000006698667223 */ /* 0x040fe200000000c1 */
[----:B------:R-:W-:Y:S01]  /*4ec0*/  FFMA R204, R152, R204, R195 ;  /* 0x000000cc98cc7223 */ /* 0x000fe200000000c3 */
[----:B------:R-:W-:Y:S01]  /*4ed0*/  HADD2.F32 R197, -RZ, R75.H0_H0 ;  /* 0x2000004bffc57230 */ /* 0x000fe20000004100 */
[----:B------:R-:W-:Y:S01]  /*4ee0*/  I2FP.F32.S32 R75, R82 ;  /* 0x00000052004b7245 */ /* 0x000fe20000201400 */
[----:B------:R-:W-:Y:S01]  /*4ef0*/  HADD2.F32 R105, -RZ, R72.H0_H0 ;  /* 0x20000048ff697230 */ /* 0x000fe20000004100 */
[----:B------:R-:W-:Y:S01]  /*4f00*/  I2FP.F32.S32 R193, R81 ;  /* 0x0000005100c17245 */ /* 0x000fe20000201400 */
[----:B------:R-:W-:Y:S01]  /*4f10*/  FMUL R73, R56, R73 ;  /* 0x0000004938497220 */ /* 0x000fe20000400000 */
[----:B------:R-:W-:-:S02]  /*4f20*/  I2FP.F32.S32 R195, R83 ;  /* 0x0000005300c37245 */ /* 0x000fc40000201400 */
[----:B-1----:R-:W-:Y:S01]  /*4f30*/  IMMA.16832.S8.S8 R80, R92.ROW, R98.COL, RZ ;  /* 0x000000625c507237 */ /* 0x002fe20000405cff */
[----:B------:R-:W-:Y:S02]  /*4f40*/  HADD2.F32 R153, -RZ, R74.H0_H0 ;  /* 0x2000004aff997230 */ /* 0x000fe40000004100 */
[----:B------:R-:W-:Y:S01]  /*4f50*/  FMUL R216, R68, R75 ;  /* 0x0000004b44d87220 */ /* 0x000fe20000400000 */
[----:B------:R-:W-:-:S04]  /*4f60*/  FFMA R218, R105, R73, R198 ;  /* 0x0000004969da7223 */ /* 0x000fc800000000c6 */
[----:B--2---:R-:W-:Y:S01]  /*4f70*/  IMMA.16832.S8.S8 R72, R88.ROW, R98.COL, RZ ;  /* 0x0000006258487237 */ /* 0x004fe20000405cff */
[----:B------:R-:W-:Y:S01]  /*4f80*/  FMUL R173, R64, R173 ;  /* 0x000000ad40ad7220 */ /* 0x000fe20000400000 */
[----:B------:R-:W-:Y:S01]  /*4f90*/  FMUL R189, R52, R189 ;  /* 0x000000bd34bd7220 */ /* 0x000fe20000400000 */
[----:B------:R-:W-:Y:S01]  /*4fa0*/  FFMA R104, R152, R104, R203 ;  /* 0x0000006898687223 */ /* 0x000fe200000000cb */
[----:B------:R-:W-:Y:S01]  /*4fb0*/  I2FP.F32.S32 R205, R87 ;  /* 0x0000005700cd7245 */ /* 0x000fe20000201400 */
[C---:B------:R-:W-:Y:S01]  /*4fc0*/  FFMA R187, R191.reuse, R173, R194 ;  /* 0x000000adbfbb7223 */ /* 0x040fe200000000c2 */
[----:B------:R-:W-:Y:S01]  /*4fd0*/  I2FP.F32.S32 R173, R84 ;  /* 0x0000005400ad7245 */ /* 0x000fe20000201400 */
[----:B------:R-:W-:Y:S01]  /*4fe0*/  FFMA R191, R191, R189, R196 ;  /* 0x000000bdbfbf7223 */ /* 0x000fe200000000c4 */
[----:B------:R-:W-:Y:S01]  /*4ff0*/  I2FP.F32.S32 R189, R86 ;  /* 0x0000005600bd7245 */ /* 0x000fe20000201400 */
[----:B------:R-:W-:Y:S01]  /*5000*/  LDS R98, [R42+0x50] ;  /* 0x000050002a627984 */ /* 0x000fe20000000800 */
[----:B------:R-:W-:Y:S01]  /*5010*/  I2FP.F32.S32 R203, R85 ;  /* 0x0000005500cb7245 */ /* 0x000fe20000201400 */
[----:B------:R-:W-:Y:S01]  /*5020*/  FMUL R173, R64, R173 ;  /* 0x000000ad40ad7220 */ /* 0x000fe20000400000 */
[----:B------:R-:W-:Y:S01]  /*5030*/  I2FP.F32.S32 R220, R80 ;  /* 0x0000005000dc7245 */ /* 0x000fe20000201400 */
[----:B------:R-:W-:Y:S01]  /*5040*/  LDS R99, [R42+0x60] ;  /* 0x000060002a637984 */ /* 0x000fe20000000800 */
[----:B------:R-:W-:-:S02]  /*5050*/  I2FP.F32.S32 R222, R81 ;  /* 0x0000005100de7245 */ /* 0x000fc40000201400 */
[----:B------:R-:W-:Y:S01]  /*5060*/  I2FP.F32.S32 R224, R82 ;  /* 0x0000005200e07245 */ /* 0x000fe20000201400 */
[----:B------:R-:W0:Y:S01]  /*5070*/  LDSM.16.M88.4 R84, [R101] ;  /* 0x000000006554783b */ /* 0x000e220000000200 */
[----:B------:R-:W-:Y:S01]  /*5080*/  I2FP.F32.S32 R226, R83 ;  /* 0x0000005300e27245 */ /* 0x000fe20000201400 */
[----:B---3--:R-:W-:Y:S02]  /*5090*/  HADD2.F32 R76, -RZ, R76.H0_H0 ;  /* 0x2000004cff4c7230 */ /* 0x008fe40000004100 */
[----:B------:R0:W1:Y:S01]  /*50a0*/  LDSM.16.M88.4 R80, [R100] ;  /* 0x000000006450783b */ /* 0x0000620000000200 */
[----:B------:R-:W-:Y:S01]  /*50b0*/  FMUL R193, R56, R193 ;  /* 0x000000c138c17220 */ /* 0x000fe20000400000 */
[----:B------:R-:W-:Y:S01]  /*50c0*/  FFMA R214, R105, R173, R200 ;  /* 0x000000ad69d67223 */ /* 0x000fe200000000c8 */
[----:B------:R-:W-:Y:S01]  /*50d0*/  FMUL R202, R64, R203 ;  /* 0x000000cb40ca7220 */ /* 0x000fe20000400000 */
[----:B------:R-:W-:Y:S01]  /*50e0*/  FMUL R196, R52, R205 ;  /* 0x000000cd34c47220 */ /* 0x000fe20000400000 */
[----:B------:R-:W-:Y:S01]  /*50f0*/  I2FP.F32.S32 R72, R72 ;  /* 0x0000004800487245 */ /* 0x000fe20000201400 */
[----:B------:R-:W-:Y:S01]  /*5100*/  FMUL R200, R68, R195 ;  /* 0x000000c344c87220 */ /* 0x000fe20000400000 */
[----:B------:R-:W-:Y:S01]  /*5110*/  I2FP.F32.S32 R74, R74 ;  /* 0x0000004a004a7245 */ /* 0x000fe20000201400 */
[----:B------:R-:W-:Y:S01]  /*5120*/  FFMA R198, R76, R193, R177 ;  /* 0x000000c14cc67223 */ /* 0x000fe200000000b1 */
[----:B------:R-:W-:Y:S01]  /*5130*/  FMUL R194, R52, R189 ;  /* 0x000000bd34c27220 */ /* 0x000fe20000400000 */
[C---:B------:R-:W-:Y:S01]  /*5140*/  FFMA R202, R76.reuse, R202, R181 ;  /* 0x000000ca4cca7223 */ /* 0x040fe200000000b5 */
[----:B------:R-:W-:Y:S01]  /*5150*/  FFMA R196, R76, R196, R183 ;  /* 0x000000c44cc47223 */ /* 0x000fe200000000b7 */
[----:B------:R-:W-:Y:S01]  /*5160*/  FMUL R177, R57, R220 ;  /* 0x000000dc39b17220 */ /* 0x000fe20000400000 */
[----:B------:R-:W-:-:S02]  /*5170*/  HADD2.F32 R189, -RZ, R77.H0_H0 ;  /* 0x2000004dffbd7230 */ /* 0x000fc40000004100 */
[----:B------:R-:W-:Y:S01]  /*5180*/  FFMA R200, R76, R200, R179 ;  /* 0x000000c84cc87223 */ /* 0x000fe200000000b3 */
[----:B------:R-:W-:Y:S01]  /*5190*/  HADD2.F32 R173, -RZ, R78.H0_H0 ;  /* 0x2000004effad7230 */ /* 0x000fe20000004100 */
[----:B------:R-:W-:Y:S01]  /*51a0*/  I2FP.F32.S32 R220, R73 ;  /* 0x0000004900dc7245 */ /* 0x000fe20000201400 */
[----:B------:R-:W-:Y:S01]  /*51b0*/  HADD2.F32 R152, -RZ, R79.H0_H0 ;  /* 0x2000004fff987230 */ /* 0x000fe20000004100 */
[----:B------:R-:W-:Y:S01]  /*51c0*/  I2FP.F32.S32 R228, R75 ;  /* 0x0000004b00e47245 */ /* 0x000fe20000201400 */
[----:B------:R-:W-:Y:S01]  /*51d0*/  FMUL R181, R65, R72 ;  /* 0x0000004841b57220 */ /* 0x000fe20000400000 */
[----:B------:R-:W-:Y:S01]  /*51e0*/  FMUL R183, R53, R74 ;  /* 0x0000004a35b77220 */ /* 0x000fe20000400000 */
[----:B----4-:R-:W-:Y:S01]  /*51f0*/  IMMA.16832.S8.S8 R76, R92.ROW, R96.COL, RZ ;  /* 0x000000605c4c7237 */ /* 0x010fe20000405cff */
[----:B------:R-:W-:-:S07]  /*5200*/  FMUL R179, R69, R224 ;  /* 0x000000e045b37220 */ /* 0x000fce0000400000 */
[----:B------:R-:W-:Y:S01]  /*5210*/  IMMA.16832.S8.S8 R72, R88.ROW, R96.COL, RZ ;  /* 0x0000006058487237 */ /* 0x000fe20000405cff */
[C---:B------:R-:W-:Y:S01]  /*5220*/  FFMA R216, R105.reuse, R216, R199 ;  /* 0x000000d869d87223 */ /* 0x040fe200000000c7 */
[----:B------:R-:W-:Y:S01]  /*5230*/  FFMA R194, R105, R194, R201 ;  /* 0x000000c269c27223 */ /* 0x000fe200000000c9 */
[C---:B------:R-:W-:Y:S01]  /*5240*/  FFMA R179, R103.reuse, R179, R104 ;  /* 0x000000b367b37223 */ /* 0x040fe20000000068 */
[----:B------:R-:W-:Y:S04]  /*5250*/  LDS R105, [R42+0x960] ;  /* 0x000960002a697984 */ /* 0x000fe80000000800 */
[----:B------:R-:W2:Y:S01]  /*5260*/  LDS R104, [R42+0x950] ;  /* 0x000950002a687984 */ /* 0x000ea20000000800 */
[----:B------:R-:W-:Y:S02]  /*5270*/  FFMA R183, R103, R183, R204 ;  /* 0x000000b767b77223 */ /* 0x000fe400000000cc */
[----:B------:R-:W-:-:S02]  /*5280*/  I2FP.F32.S32 R76, R76 ;  /* 0x0000004c004c7245 */ /* 0x000fc40000201400 */
[----:B------:R-:W-:Y:S01]  /*5290*/  I2FP.F32.S32 R78, R78 ;  /* 0x0000004e004e7245 */ /* 0x000fe20000201400 */
[----:B------:R-:W-:Y:S01]  /*52a0*/  FMUL R204, R57, R222 ;  /* 0x000000de39cc7220 */ /* 0x000fe20000400000 */
[----:B------:R-:W-:-:S04]  /*52b0*/  FFMA R177, R103, R177, R212 ;  /* 0x000000b167b17223 */ /* 0x000fc800000000d4 */
[----:B------:R-:W-:Y:S02]  /*52c0*/  I2FP.F32.S32 R74, R74 ;  /* 0x0000004a004a7245 */ /* 0x000fe40000201400 */
[----:B------:R-:W-:Y:S01]  /*52d0*/  I2FP.F32.S32 R72, R72 ;  /* 0x0000004800487245 */ /* 0x000fe20000201400 */
[----:B------:R-:W-:Y:S01]  /*52e0*/  FMUL R222, R53, R228 ;  /* 0x000000e435de7220 */ /* 0x000fe20000400000 */
[----:B------:R-:W-:Y:S01]  /*52f0*/  I2FP.F32.S32 R224, R77 ;  /* 0x0000004d00e07245 */ /* 0x000fe20000201400 */
[----:B------:R-:W-:Y:S01]  /*5300*/  FMUL R212, R69, R226 ;  /* 0x000000e245d47220 */ /* 0x000fe20000400000 */
[----:B------:R-:W-:Y:S01]  /*5310*/  I2FP.F32.S32 R228, R73 ;  /* 0x0000004900e47245 */ /* 0x000fe20000201400 */
[----:B------:R-:W-:Y:S01]  /*5320*/  FMUL R76, R57, R76 ;  /* 0x0000004c394c7220 */ /* 0x000fe20000400000 */
[----:B------:R-:W-:Y:S01]  /*5330*/  I2FP.F32.S32 R230, R75 ;  /* 0x0000004b00e67245 */ /* 0x000fe20000201400 */
[----:B------:R-:W-:Y:S01]  /*5340*/  FMUL R77, R53, R74 ;  /* 0x0000004a354d7220 */ /* 0x000fe20000400000 */
[----:B------:R-:W-:Y:S01]  /*5350*/  FMUL R220, R65, R220 ;  /* 0x000000dc41dc7220 */ /* 0x000fe20000400000 */
[----:B------:R-:W-:Y:S01]  /*5360*/  I2FP.F32.S32 R226, R79 ;  /* 0x0000004f00e27245 */ /* 0x000fe20000201400 */
[----:B------:R-:W-:Y:S01]  /*5370*/  FMUL R73, R69, R78 ;  /* 0x0000004e45497220 */ /* 0x000fe20000400000 */
[----:B------:R-:W-:Y:S01]  /*5380*/  FMUL R75, R65, R72 ;  /* 0x00000048414b7220 */ /* 0x000fe20000400000 */
[----:B------:R-:W-:Y:S01]  /*5390*/  FFMA R181, R103, R181, R102 ;  /* 0x000000b567b57223 */ /* 0x000fe20000000066 */
[C---:B------:R-:W-:Y:S01]  /*53a0*/  FFMA R204, R106.reuse, R204, R175 ;  /* 0x000000cc6acc7223 */ /* 0x040fe200000000af */
[C---:B------:R-:W-:Y:S01]  /*53b0*/  FFMA R212, R106.reuse, R212, R185 ;  /* 0x000000d46ad47223 */ /* 0x040fe200000000b9 */
[C---:B------:R-:W-:Y:S01]  /*53c0*/  FFMA R220, R106.reuse, R220, R187 ;  /* 0x000000dc6adc7223 */ /* 0x040fe200000000bb */
[----:B------:R-:W-:Y:S01]  /*53d0*/  FFMA R222, R106, R222, R191 ;  /* 0x000000de6ade7223 */ /* 0x000fe200000000bf */
[-C--:B0-----:R-:W-:Y:S01]  /*53e0*/  IMMA.16832.S8.S8 R100, R84.ROW, R98.reuse.COL, RZ ;  /* 0x0000006254647237 */ /* 0x081fe20000405cff */
[C---:B------:R-:W-:Y:S01]  /*53f0*/  FFMA R218, R107.reuse, R76, R218 ;  /* 0x0000004c6bda7223 */ /* 0x040fe200000000da */
[C---:B------:R-:W-:Y:S01]  /*5400*/  FFMA R216, R107.reuse, R73, R216 ;  /* 0x000000496bd87223 */ /* 0x040fe200000000d8 */
[C---:B------:R-:W-:Y:S01]  /*5410*/  FFMA R214, R107.reuse, R75, R214 ;  /* 0x0000004b6bd67223 */ /* 0x040fe200000000d6 */
[----:B------:R-:W-:Y:S01]  /*5420*/  FFMA R194, R107, R77, R194 ;  /* 0x0000004d6bc27223 */ /* 0x000fe200000000c2 */
[----:B------:R-:W-:Y:S01]  /*5430*/  LDS R106, [R42+0x70] ;  /* 0x000070002a6a7984 */ /* 0x000fe20000000800 */
[----:B------:R-:W-:Y:S01]  /*5440*/  FMUL R73, R69, R226 ;  /* 0x000000e245497220 */ /* 0x000fe20000400000 */
[----:B------:R-:W-:Y:S01]  /*5450*/  FMUL R75, R65, R228 ;  /* 0x000000e4414b7220 */ /* 0x000fe20000400000 */
[----:B-1----:R-:W-:Y:S01]  /*5460*/  IMMA.16832.S8.S8 R96, R80.ROW, R98.COL, RZ ;  /* 0x0000006250607237 */ /* 0x002fe20000405cff */
[----:B------:R-:W-:Y:S04]  /*5470*/  LDS R107, [R42+0x80] ;  /* 0x000080002a6b7984 */ /* 0x000fe80000000800 */
[----:B------:R0:W1:Y:S01]  /*5480*/  LDSM.16.M88.4 R76, [R151] ;  /* 0x00000000974c783b */ /* 0x0000620000000200 */
[C---:B------:R-:W-:Y:S01]  /*5490*/  FFMA R200, R189.reuse, R73, R200 ;  /* 0x00000049bdc87223 */ /* 0x040fe200000000c8 */
[----:B------:R-:W-:-:S02]  /*54a0*/  FFMA R202, R189, R75, R202 ;  /* 0x0000004bbdca7223 */ /* 0x000fc400000000ca */
[----:B------:R3:W4:Y:S01]  /*54b0*/  LDSM.16.M88.4 R72, [R150] ;  /* 0x000000009648783b */ /* 0x0007220000000200 */
[----:B------:R-:W-:Y:S01]  /*54c0*/  FMUL R175, R53, R230 ;  /* 0x000000e635af7220 */ /* 0x000fe20000400000 */
[----:B------:R-:W-:Y:S01]  /*54d0*/  I2FP.F32.S32 R185, R102 ;  /* 0x0000006600b97245 */ /* 0x000fe20000201400 */
[----:B------:R-:W-:Y:S01]  /*54e0*/  FMUL R224, R57, R224 ;  /* 0x000000e039e07220 */ /* 0x000fe20000400000 */
[----:B0-----:R-:W-:Y:S01]  /*54f0*/  I2FP.F32.S32 R151, R101 ;  /* 0x0000006500977245 */ /* 0x001fe20000201400 */
[C---:B------:R-:W-:Y:S01]  /*5500*/  FFMA R196, R189.reuse, R175, R196 ;  /* 0x000000afbdc47223 */ /* 0x040fe200000000c4 */
[----:B------:R-:W-:Y:S02]  /*5510*/  I2FP.F32.S32 R175, R100 ;  /* 0x0000006400af7245 */ /* 0x000fe40000201400 */
[----:B------:R-:W-:Y:S02]  /*5520*/  I2FP.F32.S32 R187, R103 ;  /* 0x0000006700bb7245 */ /* 0x000fe40000201400 */
[----:B------:R-:W-:Y:S01]  /*5530*/  I2FP.F32.S32 R191, R97 ;  /* 0x0000006100bf7245 */ /* 0x000fe20000201400 */
[----:B--2---:R-:W-:Y:S01]  /*5540*/  IMMA.16832.S8.S8 R100, R84.ROW, R104.COL, RZ ;  /* 0x0000006854647237 */ /* 0x004fe20000405cff */
[----:B------:R-:W-:Y:S01]  /*5550*/  I2FP.F32.S32 R97, R98 ;  /* 0x0000006200617245 */ /* 0x000fe20000201400 */
[----:B------:R-:W-:Y:S01]  /*5560*/  FFMA R198, R189, R224, R198 ;  /* 0x000000e0bdc67223 */ /* 0x000fe200000000c6 */
[----:B------:R-:W-:-:S02]  /*5570*/  I2FP.F32.S32 R189, R96 ;  /* 0x0000006000bd7245 */ /* 0x000fc40000201400 */
[----:B------:R-:W-:Y:S01]  /*5580*/  I2FP.F32.S32 R193, R99 ;  /* 0x0000006300c17245 */ /* 0x000fe20000201400 */
[----:B------:R-:W-:Y:S02]  /*5590*/  FMUL R228, R54, R97 ;  /* 0x0000006136e47220 */ /* 0x000fe40000400000 */
[----:B------:R-:W-:Y:S01]  /*55a0*/  IMMA.16832.S8.S8 R96, R80.ROW, R104.COL, RZ ;  /* 0x0000006850607237 */ /* 0x000fe20000405cff */
[----:B------:R-:W-:Y:S01]  /*55b0*/  LDS R104, [R42+0x970] ;  /* 0x000970002a687984 */ /* 0x000fe20000000800 */
[----:B------:R-:W-:-:S03]  /*55c0*/  FMUL R175, R58, R175 ;  /* 0x000000af3aaf7220 */ /* 0x000fc60000400000 */
[----:B------:R-:W0:Y:S01]  /*55d0*/  LDS R105, [R42+0x980] ;  /* 0x000980002a697984 */ /* 0x000e220000000800 */
[----:B---3--:R-:W-:Y:S01]  /*55e0*/  FFMA R150, R108, R175, R177 ;  /* 0x000000af6c967223 */ /* 0x008fe200000000b1 */
[----:B------:R-:W-:Y:S01]  /*55f0*/  FMUL R185, R70, R185 ;  /* 0x000000b946b97220 */ /* 0x000fe20000400000 */
[----:B------:R-:W-:Y:S01]  /*5600*/  FMUL R226, R66, R189 ;  /* 0x000000bd42e27220 */ /* 0x000fe20000400000 */
[----:B------:R-:W-:Y:S01]  /*5610*/  FMUL R151, R58, R151 ;  /* 0x000000973a977220 */ /* 0x000fe20000400000 */
[----:B------:R-:W-:Y:S01]  /*5620*/  FMUL R175, R70, R187 ;  /* 0x000000bb46af7220 */ /* 0x000fe20000400000 */
[----:B------:R-:W-:Y:S01]  /*5630*/  FMUL R191, R66, R191 ;  /* 0x000000bf42bf7220 */ /* 0x000fe20000400000 */
[----:B------:R-:W-:Y:S01]  /*5640*/  FMUL R193, R54, R193 ;  /* 0x000000c136c17220 */ /* 0x000fe20000400000 */
[C---:B------:R-:W-:Y:S01]  /*5650*/  FFMA R224, R108.reuse, R185, R179 ;  /* 0x000000b96ce07223 */ /* 0x040fe200000000b3 */
[----:B------:R-:W-:Y:S01]  /*5660*/  FFMA R226, R108, R226, R181 ;  /* 0x000000e26ce27223 */ /* 0x000fe200000000b5 */
[C---:B------:R-:W-:Y:S01]  /*5670*/  FFMA R151, R109.reuse, R151, R204 ;  /* 0x000000976d977223 */ /* 0x040fe200000000cc */
[C---:B------:R-:W-:Y:S01]  /*5680*/  FFMA R175, R109.reuse, R175, R212 ;  /* 0x000000af6daf7223 */ /* 0x040fe200000000d4 */
[C---:B------:R-:W-:Y:S01]  /*5690*/  FFMA R195, R109.reuse, R191, R220 ;  /* 0x000000bf6dc37223 */ /* 0x040fe200000000dc */
[----:B------:R-:W-:Y:S01]  /*56a0*/  FFMA R193, R109, R193, R222 ;  /* 0x000000c16dc17223 */ /* 0x000fe200000000de */
[----:B------:R-:W-:-:S02]  /*56b0*/  I2FP.F32.S32 R109, R100 ;  /* 0x00000064006d7245 */ /* 0x000fc40000201400 */
[----:B------:R-:W-:Y:S02]  /*56c0*/  I2FP.F32.S32 R177, R101 ;  /* 0x0000006500b17245 */ /* 0x000fe40000201400 */
[----:B------:R-:W-:Y:S02]  /*56d0*/  I2FP.F32.S32 R179, R102 ;  /* 0x0000006600b37245 */ /* 0x000fe40000201400 */
[----:B------:R-:W-:Y:S02]  /*56e0*/  I2FP.F32.S32 R181, R103 ;  /* 0x0000006700b57245 */ /* 0x000fe40000201400 */
[----:B-1----:R-:W-:Y:S01]  /*56f0*/  IMMA.16832.S8.S8 R100, R76.ROW, R106.COL, RZ ;  /* 0x0000006a4c647237 */ /* 0x002fe20000405cff */
[----:B------:R-:W-:Y:S01]  /*5700*/  FFMA R228, R108, R228, R183 ;  /* 0x000000e46ce47223 */ /* 0x000fe200000000b7 */
[----:B------:R-:W-:Y:S02]  /*5710*/  I2FP.F32.S32 R183, R96 ;  /* 0x0000006000b77245 */ /* 0x000fe40000201400 */
[----:B------:R-:W-:-:S02]  /*5720*/  I2FP.F32.S32 R185, R97 ;  /* 0x0000006100b97245 */ /* 0x000fc40000201400 */
[----:B------:R-:W-:Y:S02]  /*5730*/  I2FP.F32.S32 R187, R98 ;  /* 0x0000006200bb7245 */ /* 0x000fe40000201400 */
[----:B------:R-:W-:Y:S01]  /*5740*/  I2FP.F32.S32 R189, R99 ;  /* 0x0000006300bd7245 */ /* 0x000fe20000201400 */
[----:B------:R-:W-:Y:S01]  /*5750*/  FMUL R109, R58, R109 ;  /* 0x0000006d3a6d7220 */ /* 0x000fe20000400000 */
[----:B----4-:R-:W-:Y:S01]  /*5760*/  IMMA.16832.S8.S8 R96, R72.ROW, R106.COL, RZ ;  /* 0x0000006a48607237 */ /* 0x010fe20000405cff */
[----:B------:R-:W-:Y:S02]  /*5770*/  LDS R108, [R42+0x1210] ;  /* 0x001210002a6c7984 */ /* 0x000fe40000000800 */
[----:B------:R-:W-:Y:S02]  /*5780*/  FFMA R218, R153, R109, R218 ;  /* 0x0000006d99da7223 */ /* 0x000fe400000000da */
[----:B------:R-:W1:Y:S01]  /*5790*/  LDS R109, [R42+0x1220] ;  /* 0x001220002a6d7984 */ /* 0x000e620000000800 */
[----:B------:R-:W-:Y:S01]  /*57a0*/  FMUL R179, R70, R179 ;  /* 0x000000b346b37220 */ /* 0x000fe20000400000 */
[----:B------:R-:W-:-:S02]  /*57b0*/  FMUL R187, R54, R187 ;  /* 0x000000bb36bb7220 */ /* 0x000fc40000400000 */
[----:B------:R-:W-:Y:S01]  /*57c0*/  I2FP.F32.S32 R106, R100 ;  /* 0x00000064006a7245 */ /* 0x000fe20000201400 */
[----:B------:R-:W-:Y:S01]  /*57d0*/  FMUL R183, R66, R183 ;  /* 0x000000b742b77220 */ /* 0x000fe20000400000 */
[----:B------:R-:W-:Y:S01]  /*57e0*/  FMUL R177, R58, R177 ;  /* 0x000000b13ab17220 */ /* 0x000fe20000400000 */
[----:B------:R-:W-:Y:S01]  /*57f0*/  FMUL R181, R70, R181 ;  /* 0x000000b546b57220 */ /* 0x000fe20000400000 */
[C---:B------:R-:W-:Y:S01]  /*5800*/  FFMA R216, R153.reuse, R179, R216 ;  /* 0x000000b399d87223 */ /* 0x040fe200000000d8 */
[----:B------:R-:W-:Y:S01]  /*5810*/  FFMA R212, R153, R187, R194 ;  /* 0x000000bb99d47223 */ /* 0x000fe200000000c2 */
[----:B------:R-:W-:Y:S01]  /*5820*/  FMUL R179, R66, R185 ;  /* 0x000000b942b37220 */ /* 0x000fe20000400000 */
[----:B------:R-:W-:Y:S01]  /*5830*/  FMUL R106, R59, R106 ;  /* 0x0000006a3b6a7220 */ /* 0x000fe20000400000 */
[----:B------:R-:W-:Y:S01]  /*5840*/  FFMA R214, R153, R183, R214 ;  /* 0x000000b799d67223 */ /* 0x000fe200000000d6 */
[----:B------:R-:W-:Y:S01]  /*5850*/  I2FP.F32.S32 R194, R102 ;  /* 0x0000006600c27245 */ /* 0x000fe20000201400 */
[C---:B------:R-:W-:Y:S01]  /*5860*/  FFMA R183, R173.reuse, R177, R198 ;  /* 0x000000b1adb77223 */ /* 0x040fe200000000c6 */
[----:B------:R-:W-:Y:S01]  /*5870*/  I2FP.F32.S32 R96, R96 ;  /* 0x0000006000607245 */ /* 0x000fe20000201400 */
[C---:B------:R-:W-:Y:S01]  /*5880*/  FFMA R181, R173.reuse, R181, R200 ;  /* 0x000000b5adb57223 */ /* 0x040fe200000000c8 */
[----:B------:R-:W-:Y:S01]  /*5890*/  I2FP.F32.S32 R98, R98 ;  /* 0x0000006200627245 */ /* 0x000fe20000201400 */
[----:B------:R-:W-:Y:S01]  /*58a0*/  FFMA R179, R173, R179, R202 ;  /* 0x000000b3adb37223 */ /* 0x000fe200000000ca */
[----:B------:R-:W-:Y:S01]  /*58b0*/  I2FP.F32.S32 R198, R101 ;  /* 0x0000006500c67245 */ /* 0x000fe20000201400 */
[----:B------:R-:W-:Y:S01]  /*58c0*/  FFMA R201, R111, R106, R150 ;  /* 0x0000006a6fc97223 */ /* 0x000fe20000000096 */
[----:B------:R-:W-:-:S02]  /*58d0*/  I2FP.F32.S32 R200, R103 ;  /* 0x0000006700c87245 */ /* 0x000fc40000201400 */
[-C--:B0-----:R-:W-:Y:S01]  /*58e0*/  IMMA.16832.S8.S8 R100, R76.ROW, R104.reuse.COL, RZ ;  /* 0x000000684c647237 */ /* 0x081fe20000405cff */
[----:B------:R-:W-:Y:S01]  /*58f0*/  I2FP.F32.S32 R202, R97 ;  /* 0x0000006100ca7245 */ /* 0x000fe20000201400 */
[----:B------:R-:W-:Y:S01]  /*5900*/  FMUL R177, R54, R189 ;  /* 0x000000bd36b17220 */ /* 0x000fe20000400000 */
[----:B------:R-:W-:Y:S01]  /*5910*/  I2FP.F32.S32 R204, R99 ;  /* 0x0000006300cc7245 */ /* 0x000fe20000201400 */
[----:B------:R-:W-:Y:S01]  /*5920*/  FMUL R194, R71, R194 ;  /* 0x000000c247c27220 */ /* 0x000fe20000400000 */
[----:B------:R-:W-:Y:S01]  /*5930*/  FMUL R97, R67, R96 ;  /* 0x0000006043617220 */ /* 0x000fe20000400000 */
[----:B------:R-:W-:Y:S02]  /*5940*/  FMUL R99, R55, R98 ;  /* 0x0000006237637220 */ /* 0x000fe40000400000 */
[----:B------:R-:W-:Y:S01]  /*5950*/  IMMA.16832.S8.S8 R104, R72.ROW, R104.COL, RZ ;  /* 0x0000006848687237 */ /* 0x000fe20000405cff */
[----:B------:R-:W-:Y:S01]  /*5960*/  FFMA R177, R173, R177, R196 ;  /* 0x000000b1adb17223 */ /* 0x000fe200000000c4 */
[C---:B------:R-:W-:Y:S01]  /*5970*/  FFMA R203, R111.reuse, R194, R224 ;  /* 0x000000c26fcb7223 */ /* 0x040fe200000000e0 */
[C---:B------:R-:W-:Y:S01]  /*5980*/  FFMA R196, R111.reuse, R97, R226 ;  /* 0x000000616fc47223 */ /* 0x040fe200000000e2 */
[----:B------:R-:W-:Y:S01]  /*5990*/  FFMA R194, R111, R99, R228 ;  /* 0x000000636fc27223 */ /* 0x000fe200000000e4 */
[----:B------:R-:W-:Y:S01]  /*59a0*/  FMUL R150, R67, R202 ;  /* 0x000000ca43967220 */ /* 0x000fe20000400000 */
[----:B------:R-:W0:Y:S01]  /*59b0*/  LDS.128 R96, [R43+0x1200] ;  /* 0x001200002b607984 */ /* 0x000e220000000c00 */
[----:B------:R-:W-:Y:S01]  /*59c0*/  FMUL R198, R59, R198 ;  /* 0x000000c63bc67220 */ /* 0x000fe20000400000 */
[----:B------:R-:W-:Y:S01]  /*59d0*/  FMUL R220, R55, R204 ;  /* 0x000000cc37dc7220 */ /* 0x000fe20000400000 */
[C---:B------:R-:W-:Y:S01]  /*59e0*/  FFMA R195, R110.reuse, R150, R195 ;  /* 0x000000966ec37223 */ /* 0x040fe200000000c3 */
[----:B------:R-:W-:Y:S01]  /*59f0*/  FMUL R200, R71, R200 ;  /* 0x000000c847c87220 */ /* 0x000fe20000400000 */
[C---:B------:R-:W-:Y:S01]  /*5a00*/  FFMA R204, R110.reuse, R198, R151 ;  /* 0x000000c66ecc7223 */ /* 0x040fe20000000097 */
[----:B------:R-:W-:Y:S04]  /*5a10*/  LDS R150, [R42+0x1230] ;  /* 0x001230002a967984 */ /* 0x000fe80000000800 */
[----:B------:R-:W2:Y:S01]  /*5a20*/  LDS R151, [R42+0x1240] ;  /* 0x001240002a977984 */ /* 0x000ea20000000800 */
[C---:B------:R-:W-:Y:S01]  /*5a30*/  FFMA R202, R110.reuse, R200, R175 ;  /* 0x000000c86eca7223 */ /* 0x040fe200000000af */
[----:B------:R-:W-:Y:S01]  /*5a40*/  FFMA R193, R110, R220, R193 ;  /* 0x000000dc6ec17223 */ /* 0x000fe200000000c1 */
[----:B------:R-:W-:-:S02]  /*5a50*/  I2FP.F32.S32 R110, R100 ;  /* 0x00000064006e7245 */ /* 0x000fc40000201400 */
[----:B------:R-:W-:Y:S02]  /*5a60*/  I2FP.F32.S32 R200, R104 ;  /* 0x0000006800c87245 */ /* 0x000fe40000201400 */
[----:B------:R-:W-:Y:S01]  /*5a70*/  I2FP.F32.S32 R198, R102 ;  /* 0x0000006600c67245 */ /* 0x000fe20000201400 */
[----:B------:R-:W-:Y:S02]  /*5a80*/  FMUL R110, R59, R110 ;  /* 0x0000006e3b6e7220 */ /* 0x000fe40000400000 */
[----:B------:R-:W-:Y:S01]  /*5a90*/  FMUL R111, R67, R200 ;  /* 0x000000c8436f7220 */ /* 0x000fe20000400000 */
[----:B------:R-:W-:Y:S01]  /*5aa0*/  I2FP.F32.S32 R224, R105 ;  /* 0x0000006900e07245 */ /* 0x000fe20000201400 */
[----:B------:R-:W-:Y:S01]  /*5ab0*/  FMUL R199, R71, R198 ;  /* 0x000000c647c77220 */ /* 0x000fe20000400000 */
[----:B------:R-:W-:Y:S01]  /*5ac0*/  I2FP.F32.S32 R226, R106 ;  /* 0x0000006a00e27245 */ /* 0x000fe20000201400 */
[C---:B------:R-:W-:Y:S01]  /*5ad0*/  FFMA R200, R197.reuse, R110, R218 ;  /* 0x0000006ec5c87223 */ /* 0x040fe200000000da */
[----:B------:R-:W-:Y:S01]  /*5ae0*/  I2FP.F32.S32 R228, R107 ;  /* 0x0000006b00e47245 */ /* 0x000fe20000201400 */
[----:B------:R-:W-:Y:S01]  /*5af0*/  FFMA R198, R197, R111, R214 ;  /* 0x0000006fc5c67223 */ /* 0x000fe200000000d6 */
[----:B-1----:R-:W-:Y:S01]  /*5b00*/  IMMA.16832.S8.S8 R104, R60.ROW, R108.COL, RZ ;  /* 0x0000006c3c687237 */ /* 0x002fe20000405cff */
[----:B------:R-:W-:-:S02]  /*5b10*/  I2FP.F32.S32 R220, R101 ;  /* 0x0000006500dc7245 */ /* 0x000fc40000201400 */
[----:B------:R-:W-:Y:S01]  /*5b20*/  I2FP.F32.S32 R222, R103 ;  /* 0x0000006700de7245 */ /* 0x000fe20000201400 */
[----:B------:R-:W-:Y:S01]  /*5b30*/  FMUL R153, R55, R226 ;  /* 0x000000e237997220 */ /* 0x000fe20000400000 */
[----:B------:R-:W1:Y:S03]  /*5b40*/  LDS.128 R100, [R43+0x1290] ;  /* 0x001290002b647984 */ /* 0x000e660000000c00 */
[----:B------:R-:W-:Y:S01]  /*5b50*/  IMMA.16832.S8.S8 R108, R48.ROW, R108.COL, RZ ;  /* 0x0000006c306c7237 */ /* 0x000fe20000405cff */
        /* <DEDUP_REMOVED lines=10> */
[----:B------:R-:W-:Y:S04]  /*5c00*/  LDS R153, [R42+0x1260] ;  /* 0x001260002a997984 */ /* 0x000fe80000000800 */
[----:B------:R-:W3:Y:S01]  /*5c10*/  LDS R152, [R42+0x1250] ;  /* 0x001250002a987984 */ /* 0x000ee20000000800 */
[----:B0-----:R-:W-:Y:S01]  /*5c20*/  HADD2.F32 R185, -RZ, R97.H0_H0 ;  /* 0x20000061ffb97230 */ /* 0x001fe20000004100 */
[----:B------:R-:W-:Y:S01]  /*5c30*/  I2FP.F32.S32 R97, R104 ;  /* 0x0000006800617245 */ /* 0x000fe20000201400 */
[----:B------:R-:W-:Y:S01]  /*5c40*/  HADD2.F32 R173, -RZ, R99.H0_H0 ;  /* 0x20000063ffad7230 */ /* 0x000fe20000004100 */
[----:B------:R-:W-:-:S02]  /*5c50*/  I2FP.F32.S32 R99, R106 ;  /* 0x0000006a00637245 */ /* 0x000fc40000201400 */
[----:B------:R-:W-:Y:S02]  /*5c60*/  I2FP.F32.S32 R191, R108 ;  /* 0x0000006c00bf7245 */ /* 0x000fe40000201400 */
[----:B------:R-:W-:Y:S01]  /*5c70*/  I2FP.F32.S32 R205, R110 ;  /* 0x0000006e00cd7245 */ /* 0x000fe20000201400 */
[----:B------:R-:W-:Y:S01]  /*5c80*/  HADD2.F32 R96, -RZ, R96.H0_H0 ;  /* 0x20000060ff607230 */ /* 0x000fe20000004100 */
[----:B------:R-:W-:Y:S01]  /*5c90*/  I2FP.F32.S32 R187, R105 ;  /* 0x0000006900bb7245 */ /* 0x000fe20000201400 */
[----:B------:R-:W-:Y:S01]  /*5ca0*/  HADD2.F32 R175, -RZ, R98.H0_H0 ;  /* 0x20000062ffaf7230 */ /* 0x000fe20000004100 */
[----:B------:R-:W-:Y:S01]  /*5cb0*/  I2FP.F32.S32 R189, R107 ;  /* 0x0000006b00bd7245 */ /* 0x000fe20000201400 */
[----:B------:R-:W-:Y:S01]  /*5cc0*/  FMUL R97, R56, R97 ;  /* 0x0000006138617220 */ /* 0x000fe20000400000 */
[----:B------:R-:W-:Y:S01]  /*5cd0*/  FMUL R98, R68, R99 ;  /* 0x0000006344627220 */ /* 0x000fe20000400000 */
[----:B------:R-:W-:Y:S01]  /*5ce0*/  FMUL R110, R64, R191 ;  /* 0x000000bf406e7220 */ /* 0x000fe20000400000 */
[----:B------:R-:W-:Y:S01]  /*5cf0*/  FMUL R216, R52, R205 ;  /* 0x000000cd34d87220 */ /* 0x000fe20000400000 */
[-C--:B--2---:R-:W-:Y:S01]  /*5d00*/  IMMA.16832.S8.S8 R104, R92.ROW, R150.reuse.COL, RZ ;  /* 0x000000965c687237 */ /* 0x084fe20000405cff */
[C---:B------:R-:W-:Y:S01]  /*5d10*/  FFMA R108, R96.reuse, R97, R165 ;  /* 0x00000061606c7223 */ /* 0x040fe200000000a5 */
[C---:B------:R-:W-:Y:S01]  /*5d20*/  FFMA R212, R96.reuse, R98, R167 ;  /* 0x0000006260d47223 */ /* 0x040fe200000000a7 */
[C---:B------:R-:W-:Y:S01]  /*5d30*/  FFMA R214, R96.reuse, R110, R169 ;  /* 0x0000006e60d67223 */ /* 0x040fe200000000a9 */
[----:B------:R-:W-:Y:S01]  /*5d40*/  FFMA R218, R96, R216, R171 ;  /* 0x000000d860da7223 */ /* 0x000fe200000000ab */
[----:B------:R-:W-:Y:S01]  /*5d50*/  I2FP.F32.S32 R213, R111 ;  /* 0x0000006f00d57245 */ /* 0x000fe20000201400 */
[----:B------:R-:W-:Y:S02]  /*5d60*/  LDS R110, [R42+0x1270] ;  /* 0x001270002a6e7984 */ /* 0x000fe40000000800 */
[----:B------:R-:W-:Y:S02]  /*5d70*/  IMMA.16832.S8.S8 R96, R88.ROW, R150.COL, RZ ;  /* 0x0000009658607237 */ /* 0x000fe40000405cff */
[----:B------:R-:W0:Y:S01]  /*5d80*/  LDS R111, [R42+0x1280] ;  /* 0x001280002a6f7984 */ /* 0x000e220000000800 */
[----:B------:R-:W-:Y:S01]  /*5d90*/  I2FP.F32.S32 R109, R109 ;  /* 0x0000006d006d7245 */ /* 0x000fe20000201400 */
[----:B-1----:R-:W-:-:S02]  /*5da0*/  HADD2.F32 R100, -RZ, R100.H0_H0 ;  /* 0x20000064ff647230 */ /* 0x002fc40000004100 */
[----:B------:R-:W-:Y:S01]  /*5db0*/  FMUL R187, R56, R187 ;  /* 0x000000bb38bb7220 */ /* 0x000fe20000400000 */
[----:B------:R-:W-:Y:S02]  /*5dc0*/  HADD2.F32 R150, -RZ, R102.H0_H0 ;  /* 0x20000066ff967230 */ /* 0x000fe40000004100 */
[----:B------:R-:W-:Y:S01]  /*5dd0*/  FMUL R102, R68, R189 ;  /* 0x000000bd44667220 */ /* 0x000fe20000400000 */
[----:B------:R-:W-:Y:S01]  /*5de0*/  FMUL R216, R64, R109 ;  /* 0x0000006d40d87220 */ /* 0x000fe20000400000 */
[----:B------:R-:W-:Y:S01]  /*5df0*/  I2FP.F32.S32 R106, R106 ;  /* 0x0000006a006a7245 */ /* 0x000fe20000201400 */
[----:B------:R-:W-:Y:S01]  /*5e00*/  FMUL R220, R52, R213 ;  /* 0x000000d534dc7220 */ /* 0x000fe20000400000 */
[----:B------:R-:W-:Y:S02]  /*5e10*/  HADD2.F32 R222, -RZ, R101.H0_H0 ;  /* 0x20000065ffde7230 */ /* 0x000fe40000004100 */
[----:B------:R-:W-:Y:S01]  /*5e20*/  FFMA R187, R100, R187, R157 ;  /* 0x000000bb64bb7223 */ /* 0x000fe2000000009d */
[----:B------:R-:W-:-:S02]  /*5e30*/  HADD2.F32 R165, -RZ, R103.H0_H0 ;  /* 0x20000067ffa57230 */ /* 0x000fc40000004100 */
[C---:B------:R-:W-:Y:S01]  /*5e40*/  FFMA R159, R100.reuse, R102, R159 ;  /* 0x00000066649f7223 */ /* 0x040fe2000000009f */
[----:B------:R-:W-:Y:S02]  /*5e50*/  I2FP.F32.S32 R96, R96 ;  /* 0x0000006000607245 */ /* 0x000fe40000201400 */
[----:B------:R-:W-:Y:S01]  /*5e60*/  I2FP.F32.S32 R228, R97 ;  /* 0x0000006100e47245 */ /* 0x000fe20000201400 */
[----:B------:R-:W-:Y:S01]  /*5e70*/  FMUL R97, R69, R106 ;  /* 0x0000006a45617220 */ /* 0x000fe20000400000 */
[C---:B------:R-:W-:Y:S01]  /*5e80*/  FFMA R216, R100.reuse, R216, R161 ;  /* 0x000000d864d87223 */ /* 0x040fe200000000a1 */
[----:B------:R-:W-:Y:S01]  /*5e90*/  FFMA R220, R100, R220, R163 ;  /* 0x000000dc64dc7223 */ /* 0x000fe200000000a3 */
[----:B------:R-:W-:Y:S01]  /*5ea0*/  I2FP.F32.S32 R104, R104 ;  /* 0x0000006800687245 */ /* 0x000fe20000201400 */
[-C--:B---3--:R-:W-:Y:S01]  /*5eb0*/  IMMA.16832.S8.S8 R100, R84.ROW, R152.reuse.COL, RZ ;  /* 0x0000009854647237 */ /* 0x088fe20000405cff */
[----:B------:R-:W-:Y:S01]  /*5ec0*/  I2FP.F32.S32 R224, R105 ;  /* 0x0000006900e07245 */ /* 0x000fe20000201400 */
[----:B------:R-:W-:Y:S01]  /*5ed0*/  FMUL R105, R65, R96 ;  /* 0x0000006041697220 */ /* 0x000fe20000400000 */
[----:B------:R-:W-:Y:S01]  /*5ee0*/  I2FP.F32.S32 R230, R98 ;  /* 0x0000006200e67245 */ /* 0x000fe20000201400 */
[----:B------:R-:W-:Y:S01]  /*5ef0*/  FFMA R212, R185, R97, R212 ;  /* 0x00000061b9d47223 */ /* 0x000fe200000000d4 */
[----:B------:R-:W-:Y:S01]  /*5f00*/  I2FP.F32.S32 R106, R99 ;  /* 0x00000063006a7245 */ /* 0x000fe20000201400 */
[----:B------:R-:W-:Y:S01]  /*5f10*/  FMUL R104, R57, R104 ;  /* 0x0000006839687220 */ /* 0x000fe20000400000 */
[----:B------:R-:W-:Y:S01]  /*5f20*/  I2FP.F32.S32 R226, R107 ;  /* 0x0000006b00e27245 */ /* 0x000fe20000201400 */
[----:B------:R-:W-:Y:S01]  /*5f30*/  IMMA.16832.S8.S8 R96, R80.ROW, R152.COL, RZ ;  /* 0x0000009850607237 */ /* 0x000fe20000405cff */
[----:B------:R-:W-:Y:S01]  /*5f40*/  LDS R109, [R42+0x1b20] ;  /* 0x001b20002a6d7984 */ /* 0x000fe20000000800 */
[----:B------:R-:W-:Y:S01]  /*5f50*/  FFMA R104, R185, R104, R108 ;  /* 0x00000068b9687223 */ /* 0x000fe2000000006c */
[----:B------:R-:W-:-:S02]  /*5f60*/  FMUL R107, R53, R230 ;  /* 0x000000e6356b7220 */ /* 0x000fc40000400000 */
[----:B------:R-:W1:Y:S01]  /*5f70*/  LDS R108, [R42+0x1b10] ;  /* 0x001b10002a6c7984 */ /* 0x000e620000000800 */
[C---:B------:R-:W-:Y:S01]  /*5f80*/  FFMA R214, R185.reuse, R105, R214 ;  /* 0x00000069b9d67223 */ /* 0x040fe200000000d6 */
[----:B------:R-:W-:Y:S01]  /*5f90*/  FFMA R218, R185, R107, R218 ;  /* 0x0000006bb9da7223 */ /* 0x000fe200000000da */
[----:B------:R-:W-:Y:S01]  /*5fa0*/  FMUL R105, R65, R228 ;  /* 0x000000e441697220 */ /* 0x000fe20000400000 */
[----:B------:R-:W-:-:S03]  /*5fb0*/  FMUL R107, R53, R106 ;  /* 0x0000006a356b7220 */ /* 0x000fc60000400000 */
[C---:B------:R-:W-:Y:S01]  /*5fc0*/  FFMA R151, R222.reuse, R105, R216 ;  /* 0x00000069de977223 */ /* 0x040fe200000000d8 */
[----:B------:R-:W-:Y:S01]  /*5fd0*/  FFMA R153, R222, R107, R220 ;  /* 0x0000006bde997223 */ /* 0x000fe200000000dc */
[----:B------:R-:W-:Y:S02]  /*5fe0*/  I2FP.F32.S32 R105, R100 ;  /* 0x0000006400697245 */ /* 0x000fe40000201400 */
[----:B------:R-:W-:Y:S02]  /*5ff0*/  I2FP.F32.S32 R157, R101 ;  /* 0x00000065009d7245 */ /* 0x000fe40000201400 */
[----:B------:R-:W-:Y:S02]  /*6000*/  I2FP.F32.S32 R107, R102 ;  /* 0x00000066006b7245 */ /* 0x000fe40000201400 */
[----:B------:R-:W-:Y:S02]  /*6010*/  I2FP.F32.S32 R161, R103 ;  /* 0x0000006700a17245 */ /* 0x000fe40000201400 */
[----:B0-----:R-:W-:Y:S01]  /*6020*/  IMMA.16832.S8.S8 R100, R76.ROW, R110.COL, RZ ;  /* 0x0000006e4c647237 */ /* 0x001fe20000405cff */
[----:B------:R-:W-:-:S02]  /*6030*/  I2FP.F32.S32 R167, R97 ;  /* 0x0000006100a77245 */ /* 0x000fc40000201400 */
[----:B------:R-:W-:Y:S01]  /*6040*/  I2FP.F32.S32 R97, R98 ;  /* 0x0000006200617245 */ /* 0x000fe20000201400 */
[----:B------:R-:W-:Y:S01]  /*6050*/  FMUL R105, R58, R105 ;  /* 0x000000693a697220 */ /* 0x000fe20000400000 */
[----:B------:R-:W-:Y:S01]  /*6060*/  I2FP.F32.S32 R163, R96 ;  /* 0x0000006000a37245 */ /* 0x000fe20000201400 */
[----:B------:R-:W-:Y:S01]  /*6070*/  FMUL R96, R70, R107 ;  /* 0x0000006b46607220 */ /* 0x000fe20000400000 */
[----:B------:R-:W-:Y:S01]  /*6080*/  FMUL R224, R57, R224 ;  /* 0x000000e039e07220 */ /* 0x000fe20000400000 */
[----:B------:R-:W-:Y:S01]  /*6090*/  FMUL R97, R54, R97 ;  /* 0x0000006136617220 */ /* 0x000fe20000400000 */
[----:B------:R-:W-:Y:S01]  /*60a0*/  FMUL R226, R69, R226 ;  /* 0x000000e245e27220 */ /* 0x000fe20000400000 */
[----:B------:R-:W-:Y:S01]  /*60b0*/  I2FP.F32.S32 R169, R99 ;  /* 0x0000006300a97245 */ /* 0x000fe20000201400 */
[C---:B------:R-:W-:Y:S01]  /*60c0*/  FFMA R152, R175.reuse, R105, R104 ;  /* 0x00000069af987223 */ /* 0x040fe20000000068 */
[----:B------:R-:W-:Y:S01]  /*60d0*/  FMUL R163, R66, R163 ;  /* 0x000000a342a37220 */ /* 0x000fe20000400000 */
[----:B------:R-:W-:Y:S01]  /*60e0*/  IMMA.16832.S8.S8 R104, R72.ROW, R110.COL, RZ ;  /* 0x0000006e48687237 */ /* 0x000fe20000405cff */
[C---:B------:R-:W-:Y:S01]  /*60f0*/  FFMA R187, R222.reuse, R224, R187 ;  /* 0x000000e0debb7223 */ /* 0x040fe200000000bb */
        /* <DEDUP_REMOVED lines=8> */
[----:B------:R-:W-:Y:S01]  /*6180*/  FMUL R222, R54, R169 ;  /* 0x000000a936de7220 */ /* 0x000fe20000400000 */
[C---:B------:R-:W-:Y:S01]  /*6190*/  FFMA R212, R150.reuse, R157, R187 ;  /* 0x0000009d96d47223 */ /* 0x040fe200000000bb */
[C---:B------:R-:W-:Y:S01]  /*61a0*/  FFMA R214, R150.reuse, R214, R159 ;  /* 0x000000d696d67223 */ /* 0x040fe2000000009f */
[C---:B------:R-:W-:Y:S01]  /*61b0*/  FFMA R218, R150.reuse, R218, R151 ;  /* 0x000000da96da7223 */ /* 0x040fe20000000097 */
[----:B------:R-:W-:Y:S01]  /*61c0*/  FFMA R222, R150, R222, R153 ;  /* 0x000000de96de7223 */ /* 0x000fe20000000099 */
[----:B------:R-:W-:Y:S01]  /*61d0*/  LDS R151, [R42+0x1b40] ;  /* 0x001b40002a977984 */ /* 0x000fe20000000800 */
[----:B------:R-:W-:-:S03]  /*61e0*/  I2FP.F32.S32 R228, R102 ;  /* 0x0000006600e47245 */ /* 0x000fc60000201400 */
[----:B------:R-:W2:Y:S02]  /*61f0*/  LDS R150, [R42+0x1b30] ;  /* 0x001b30002a967984 */ /* 0x000ea40000000800 */
[----:B------:R-:W-:Y:S01]  /*6200*/  FMUL R161, R71, R228 ;  /* 0x000000e447a17220 */ /* 0x000fe20000400000 */
[----:B------:R-:W-:Y:S02]  /*6210*/  I2FP.F32.S32 R232, R104 ;  /* 0x0000006800e87245 */ /* 0x000fe40000201400 */
[----:B------:R-:W-:Y:S01]  /*6220*/  I2FP.F32.S32 R234, R105 ;  /* 0x0000006900ea7245 */ /* 0x000fe20000201400 */
[----:B------:R-:W-:Y:S01]  /*6230*/  FFMA R161, R173, R161, R110 ;  /* 0x000000a1ada17223 */ /* 0x000fe2000000006e */
[----:B------:R-:W-:Y:S02]  /*6240*/  I2FP.F32.S32 R236, R106 ;  /* 0x0000006a00ec7245 */ /* 0x000fe40000201400 */
[----:B------:R-:W-:Y:S02]  /*6250*/  I2FP.F32.S32 R238, R107 ;  /* 0x0000006b00ee7245 */ /* 0x000fe40000201400 */
[----:B------:R-:W-:Y:S01]  /*6260*/  I2FP.F32.S32 R226, R101 ;  /* 0x0000006500e27245 */ /* 0x000fe20000201400 */
[----:B-1----:R-:W-:Y:S01]  /*6270*/  IMMA.16832.S8.S8 R104, R60.ROW, R108.COL, RZ ;  /* 0x0000006c3c687237 */ /* 0x002fe20000405cff */
[----:B------:R-:W-:-:S02]  /*6280*/  I2FP.F32.S32 R230, R103 ;  /* 0x0000006700e67245 */ /* 0x000fc40000201400 */
[----:B------:R-:W-:Y:S02]  /*6290*/  I2FP.F32.S32 R224, R100 ;  /* 0x0000006400e07245 */ /* 0x000fe40000201400 */
[----:B------:R-:W1:Y:S03]  /*62a0*/  LDS.128 R100, [R43+0x1b90] ;  /* 0x001b90002b647984 */ /* 0x000e660000000c00 */
[----:B------:R-:W-:Y:S01]  /*62b0*/  IMMA.16832.S8.S8 R108, R48.ROW, R108.COL, RZ ;  /* 0x0000006c306c7237 */ /* 0x000fe20000405cff */
[----:B------:R-:W-:Y:S01]  /*62c0*/  FMUL R171, R59, R226 ;  /* 0x000000e23bab7220 */ /* 0x000fe20000400000 */
[----:B------:R-:W-:Y:S01]  /*62d0*/  FMUL R169, R71, R230 ;  /* 0x000000e647a97220 */ /* 0x000fe20000400000 */
[----:B------:R-:W-:Y:S01]  /*62e0*/  FMUL R167, R67, R234 ;  /* 0x000000ea43a77220 */ /* 0x000fe20000400000 */
[----:B------:R-:W-:Y:S01]  /*62f0*/  FMUL R153, R55, R238 ;  /* 0x000000ee37997220 */ /* 0x000fe20000400000 */
[----:B------:R-:W-:Y:S01]  /*6300*/  FMUL R163, R59, R224 ;  /* 0x000000e03ba37220 */ /* 0x000fe20000400000 */
[C---:B------:R-:W-:Y:S01]  /*6310*/  FFMA R171, R165.reuse, R171, R212 ;  /* 0x000000aba5ab7223 */ /* 0x040fe200000000d4 */
[C---:B------:R-:W-:Y:S01]  /*6320*/  FFMA R169, R165.reuse, R169, R214 ;  /* 0x000000a9a5a97223 */ /* 0x040fe200000000d6 */
[----:B------:R-:W-:Y:S01]  /*6330*/  FFMA R167, R165, R167, R218 ;  /* 0x000000a7a5a77223 */ /* 0x000fe200000000da */
[----:B------:R-:W-:Y:S01]  /*6340*/  FFMA R163, R173, R163, R152 ;  /* 0x000000a3ada37223 */ /* 0x000fe20000000098 */
[----:B------:R-:W-:Y:S01]  /*6350*/  FFMA R165, R165, R153, R222 ;  /* 0x00000099a5a57223 */ /* 0x000fe200000000de */
[----:B------:R-:W-:Y:S04]  /*6360*/  LDS R152, [R42+0x1b50] ;  /* 0x001b50002a987984 */ /* 0x000fe80000000800 */
[----:B------:R-:W3:Y:S01]  /*6370*/  LDS R153, [R42+0x1b60] ;  /* 0x001b60002a997984 */ /* 0x000ee20000000800 */
[----:B------:R-:W-:-:S02]  /*6380*/  I2FP.F32.S32 R191, R105 ;  /* 0x0000006900bf7245 */ /* 0x000fc40000201400 */
[----:B------:R-:W-:Y:S02]  /*6390*/  I2FP.F32.S32 R213, R107 ;  /* 0x0000006b00d57245 */ /* 0x000fe40000201400 */
[----:B------:R-:W-:Y:S02]  /*63a0*/  I2FP.F32.S32 R205, R106 ;  /* 0x0000006a00cd7245 */ /* 0x000fe40000201400 */
[----:B------:R-:W-:Y:S02]  /*63b0*/  I2FP.F32.S32 R105, R108 ;  /* 0x0000006c00697245 */ /* 0x000fe40000201400 */
[----:B------:R-:W-:Y:S01]  /*63c0*/  I2FP.F32.S32 R107, R110 ;  /* 0x0000006e006b7245 */ /* 0x000fe20000201400 */
[----:B------:R-:W-:Y:S01]  /*63d0*/  FMUL R159, R67, R232 ;  /* 0x000000e8439f7220 */ /* 0x000fe20000400000 */
[----:B------:R-:W-:Y:S01]  /*63e0*/  FMUL R157, R55, R236 ;  /* 0x000000ec379d7220 */ /* 0x000fe20000400000 */
[----:B0-----:R-:W-:Y:S01]  /*63f0*/  HADD2.F32 R187, -RZ, R96.H0_H0 ;  /* 0x20000060ffbb7230 */ /* 0x001fe20000004100 */
[----:B------:R-:W-:Y:S01]  /*6400*/  I2FP.F32.S32 R189, R104 ;  /* 0x0000006800bd7245 */ /* 0x000fe20000201400 */
[----:B------:R-:W-:Y:S01]  /*6410*/  FMUL R104, R68, R205 ;  /* 0x000000cd44687220 */ /* 0x000fe20000400000 */
[----:B------:R-:W-:Y:S01]  /*6420*/  FMUL R105, R64, R105 ;  /* 0x0000006940697220 */ /* 0x000fe20000400000 */
[----:B------:R-:W-:Y:S01]  /*6430*/  FMUL R106, R52, R107 ;  /* 0x0000006b346a7220 */ /* 0x000fe20000400000 */
[C---:B------:R-:W-:Y:S01]  /*6440*/  FFMA R159, R173.reuse, R159, R216 ;  /* 0x0000009fad9f7223 */ /* 0x040fe200000000d8 */
[----:B------:R-:W-:Y:S01]  /*6450*/  FFMA R157, R173, R157, R220 ;  /* 0x0000009dad9d7223 */ /* 0x000fe200000000dc */
[----:B------:R-:W-:-:S02]  /*6460*/  HADD2.F32 R185, -RZ, R97.H0_H0 ;  /* 0x20000061ffb97230 */ /* 0x000fc40000004100 */
[C---:B------:R-:W-:Y:S01]  /*6470*/  FFMA R110, R187.reuse, R104, R35 ;  /* 0x00000068bb6e7223 */ /* 0x040fe20000000023 */
[----:B------:R-:W-:Y:S02]  /*6480*/  HADD2.F32 R175, -RZ, R98.H0_H0 ;  /* 0x20000062ffaf7230 */ /* 0x000fe40000004100 */
[C---:B------:R-:W-:Y:S01]  /*6490*/  FFMA R212, R187.reuse, R105, R32 ;  /* 0x00000069bbd47223 */ /* 0x040fe20000000020 */
[----:B------:R-:W-:Y:S02]  /*64a0*/  HADD2.F32 R173, -RZ, R99.H0_H0 ;  /* 0x20000063ffad7230 */ /* 0x000fe40000004100 */
[C---:B------:R-:W-:Y:S01]  /*64b0*/  FFMA R214, R187.reuse, R106, R45 ;  /* 0x0000006abbd67223 */ /* 0x040fe2000000002d */
[-C--:B--2---:R-:W-:Y:S01]  /*64c0*/  IMMA.16832.S8.S8 R96, R92.ROW, R150.reuse.COL, RZ ;  /* 0x000000965c607237 */ /* 0x084fe20000405cff */
[----:B------:R-:W-:Y:S01]  /*64d0*/  FMUL R189, R56, R189 ;  /* 0x000000bd38bd7220 */ /* 0x000fe20000400000 */
[----:B------:R-:W-:Y:S01]  /*64e0*/  I2FP.F32.S32 R215, R109 ;  /* 0x0000006d00d77245 */ /* 0x000fe20000201400 */
[----:B------:R-:W-:Y:S05]  /*64f0*/  LDS R35, [R42+0x1b80] ;  /* 0x001b80002a237984 */ /* 0x000fea0000000800 */
[----:B------:R-:W-:Y:S01]  /*6500*/  IMMA.16832.S8.S8 R104, R88.ROW, R150.COL, RZ ;  /* 0x0000009658687237 */ /* 0x000fe20000405cff */
[----:B------:R-:W-:-:S02]  /*6510*/  FFMA R108, R187, R189, R34 ;  /* 0x000000bdbb6c7223 */ /* 0x000fc40000000022 */
[----:B------:R-:W0:Y:S01]  /*6520*/  LDS R34, [R42+0x1b70] ;  /* 0x001b70002a227984 */ /* 0x000e220000000800 */
[----:B-1----:R-:W-:Y:S01]  /*6530*/  HADD2.F32 R109, -RZ, R100.H0_H0 ;  /* 0x20000064ff6d7230 */ /* 0x002fe20000004100 */
[----:B------:R-:W-:Y:S01]  /*6540*/  I2FP.F32.S32 R111, R111 ;  /* 0x0000006f006f7245 */ /* 0x000fe20000201400 */
[----:B------:R-:W-:Y:S01]  /*6550*/  FMUL R213, R68, R213 ;  /* 0x000000d544d57220 */ /* 0x000fe20000400000 */
[----:B------:R-:W-:Y:S01]  /*6560*/  FMUL R191, R56, R191 ;  /* 0x000000bf38bf7220 */ /* 0x000fe20000400000 */
[----:B------:R-:W-:Y:S02]  /*6570*/  FMUL R215, R64, R215 ;  /* 0x000000d740d77220 */ /* 0x000fe40000400000 */
[----:B------:R-:W-:Y:S01]  /*6580*/  FFMA R213, R109, R213, R46 ;  /* 0x000000d56dd57223 */ /* 0x000fe2000000002e */
[----:B------:R-:W-:Y:S01]  /*6590*/  FMUL R100, R52, R111 ;  /* 0x0000006f34647220 */ /* 0x000fe20000400000 */
[----:B------:R-:W-:Y:S01]  /*65a0*/  I2FP.F32.S32 R46, R98 ;  /* 0x00000062002e7245 */ /* 0x000fe20000201400 */
[----:B------:R-:W-:-:S02]  /*65b0*/  HADD2.F32 R32, -RZ, R102.H0_H0 ;  /* 0x20000066ff207230 */ /* 0x000fc40000004100 */
[C---:B------:R-:W-:Y:S01]  /*65c0*/  FFMA R191, R109.reuse, R191, R44 ;  /* 0x000000bf6dbf7223 */ /* 0x040fe2000000002c */
[C---:B------:R-:W-:Y:S01]  /*65d0*/  FFMA R215, R109.reuse, R215, R40 ;  /* 0x000000d76dd77223 */ /* 0x040fe20000000028 */
[----:B------:R-:W-:Y:S02]  /*65e0*/  I2FP.F32.S32 R40, R96 ;  /* 0x0000006000287245 */ /* 0x000fe40000201400 */
[----:B------:R-:W-:Y:S02]  /*65f0*/  I2FP.F32.S32 R44, R97 ;  /* 0x00000061002c7245 */ /* 0x000fe40000201400 */
[----:B------:R-:W-:Y:S02]  /*6600*/  I2FP.F32.S32 R104, R104 ;  /* 0x0000006800687245 */ /* 0x000fe40000201400 */
[----:B------:R-:W-:Y:S01]  /*6610*/  I2FP.F32.S32 R102, R99 ;  /* 0x0000006300667245 */ /* 0x000fe20000201400 */
[----:B------:R-:W-:Y:S01]  /*6620*/  FFMA R100, R109, R100, R41 ;  /* 0x000000646d647223 */ /* 0x000fe20000000029 */
[----:B---3--:R-:W-:Y:S01]  /*6630*/  IMMA.16832.S8.S8 R96, R84.ROW, R152.COL, RZ ;  /* 0x0000009854607237 */ /* 0x008fe20000405cff */
[----:B------:R-:W-:-:S02]  /*6640*/  HADD2.F32 R150, -RZ, R101.H0_H0 ;  /* 0x20000065ff967230 */ /* 0x000fc40000004100 */
[----:B------:R-:W-:Y:S01]  /*6650*/  FMUL R41, R69, R46 ;  /* 0x0000002e45297220 */ /* 0x000fe20000400000 */
[----:B------:R-:W-:Y:S01]  /*6660*/  I2FP.F32.S32 R216, R105 ;  /* 0x0000006900d87245 */ /* 0x000fe20000201400 */
[----:B------:R-:W-:Y:S01]  /*6670*/  FMUL R101, R65, R104 ;  /* 0x0000006841657220 */ /* 0x000fe20000400000 */
[----:B------:R-:W-:Y:S01]  /*6680*/  I2FP.F32.S32 R218, R106 ;  /* 0x0000006a00da7245 */ /* 0x000fe20000201400 */
[----:B------:R-:W-:Y:S01]  /*6690*/  FMUL R40, R57, R40 ;  /* 0x0000002839287220 */ /* 0x000fe20000400000 */
[----:B------:R-:W-:Y:S01]  /*66a0*/  I2FP.F32.S32 R46, R107 ;  /* 0x0000006b002e7245 */ /* 0x000fe20000201400 */
[----:B------:R-:W-:Y:S01]  /*66b0*/  LDS R109, [R42+0x2420] ;  /* 0x002420002a6d7984 */ /* 0x000fe20000000800 */
[----:B------:R-:W-:Y:S01]  /*66c0*/  IMMA.16832.S8.S8 R104, R80.ROW, R152.COL, RZ ;  /* 0x0000009850687237 */ /* 0x000fe20000405cff */
[----:B------:R-:W-:Y:S01]  /*66d0*/  FFMA R110, R185, R41, R110 ;  /* 0x00000029b96e7223 */ /* 0x000fe2000000006e */
[----:B------:R-:W-:Y:S01]  /*66e0*/  FMUL R41, R53, R218 ;  /* 0x000000da35297220 */ /* 0x000fe20000400000 */
[C---:B------:R-:W-:Y:S01]  /*66f0*/  FFMA R40, R185.reuse, R40, R108 ;  /* 0x00000028b9287223 */ /* 0x040fe2000000006c */
[C---:B------:R-:W-:Y:S01]  /*6700*/  FFMA R212, R185.reuse, R101, R212 ;  /* 0x00000065b9d47223 */ /* 0x040fe200000000d4 */
[----:B------:R-:W1:Y:S01]  /*6710*/  LDS R108, [R42+0x2410] ;  /* 0x002410002a6c7984 */ /* 0x000e620000000800 */
[----:B------:R-:W-:-:S03]  /*6720*/  FFMA R214, R185, R41, R214 ;  /* 0x00000029b9d67223 */ /* 0x000fc600000000d6 */
[----:B------:R-:W-:Y:S01]  /*6730*/  I2FP.F32.S32 R111, R96 ;  /* 0x00000060006f7245 */ /* 0x000fe20000201400 */
[----:B------:R-:W-:Y:S01]  /*6740*/  FMUL R102, R69, R102 ;  /* 0x0000006645667220 */ /* 0x000fe20000400000 */
[----:B------:R-:W-:-:S03]  /*6750*/  FMUL R41, R53, R46 ;  /* 0x0000002e35297220 */ /* 0x000fc60000400000 */
[----:B------:R-:W-:-:S05]  /*6760*/  FMUL R111, R58, R111 ;  /* 0x0000006f3a6f7220 */ /* 0x000fca0000400000 */
[----:B------:R-:W-:Y:S02]  /*6770*/  I2FP.F32.S32 R185, R105 ;  /* 0x0000006900b97245 */ /* 0x000fe40000201400 */
[----:B------:R-:W-:Y:S01]  /*6780*/  I2FP.F32.S32 R105, R106 ;  /* 0x0000006a00697245 */ /* 0x000fe20000201400 */
[----:B------:R-:W-:Y:S02]  /*6790*/  HADD2.F32 R45, -RZ, R103.H0_H0 ;  /* 0x20000067ff2d7230 */ /* 0x000fe40000004100 */
[C---:B------:R-:W-:Y:S01]  /*67a0*/  FFMA R213, R150.reuse, R102, R213 ;  /* 0x0000006696d57223 */ /* 0x040fe200000000d5 */
[----:B------:R-:W-:Y:S01]  /*67b0*/  FFMA R41, R150, R41, R100 ;  /* 0x0000002996297223 */ /* 0x000fe20000000064 */
[----:B------:R-:W-:Y:S01]  /*67c0*/  I2FP.F32.S32 R153, R99 ;  /* 0x0000006300997245 */ /* 0x000fe20000201400 */
[----:B------:R-:W-:Y:S01]  /*67d0*/  FFMA R40, R175, R111, R40 ;  /* 0x0000006faf287223 */ /* 0x000fe20000000028 */
[----:B0-----:R-:W-:Y:S01]  /*67e0*/  IMMA.16832.S8.S8 R100, R76.ROW, R34.COL, RZ ;  /* 0x000000224c647237 */ /* 0x001fe20000405cff */
[----:B------:R-:W-:Y:S01]  /*67f0*/  I2FP.F32.S32 R99, R104 ;  /* 0x0000006800637245 */ /* 0x000fe20000201400 */
[----:B------:R-:W-:Y:S01]  /*6800*/  FMUL R111, R54, R105 ;  /* 0x00000069366f7220 */ /* 0x000fe20000400000 */
[----:B------:R-:W-:-:S02]  /*6810*/  I2FP.F32.S32 R187, R107 ;  /* 0x0000006b00bb7245 */ /* 0x000fc40000201400 */
[----:B------:R-:W-:-:S03]  /*6820*/  I2FP.F32.S32 R151, R97 ;  /* 0x0000006100977245 */ /* 0x000fc60000201400 */
[----:B------:R-:W-:Y:S01]  /*6830*/  IMMA.16832.S8.S8 R104, R72.ROW, R34.COL, RZ ;  /* 0x0000002248687237 */ /* 0x000fe20000405cff */
[----:B------:R-:W-:Y:S01]  /*6840*/  I2FP.F32.S32 R97, R98 ;  /* 0x0000006200617245 */ /* 0x000fe20000201400 */
[----:B------:R-:W-:Y:S01]  /*6850*/  FMUL R44, R57, R44 ;  /* 0x0000002c392c7220 */ /* 0x000fe20000400000 */
[----:B------:R-:W-:Y:S01]  /*6860*/  FMUL R216, R65, R216 ;  /* 0x000000d841d87220 */ /* 0x000fe20000400000 */
[----:B------:R-:W-:Y:S01]  /*6870*/  FMUL R99, R66, R99 ;  /* 0x0000006342637220 */ /* 0x000fe20000400000 */
[C---:B------:R-:W-:Y:S01]  /*6880*/  FMUL R34, R70.reuse, R153 ;  /* 0x0000009946227220 */ /* 0x040fe20000400000 */
[----:B------:R-:W-:Y:S01]  /*6890*/  FMUL R97, R70, R97 ;  /* 0x0000006146617220 */ /* 0x000fe20000400000 */
[C---:B------:R-:W-:Y:S01]  /*68a0*/  FFMA R191, R150.reuse, R44, R191 ;  /* 0x0000002c96bf7223 */ /* 0x040fe200000000bf */
[----:B------:R-:W-:Y:S01]  /*68b0*/  FFMA R215, R150, R216, R215 ;  /* 0x000000d896d77223 */ /* 0x000fe200000000d7 */
[C---:B------:R-:W-:Y:S01]  /*68c0*/  FFMA R46, R175.reuse, R99, R212 ;  /* 0x00000063af2e7223 */ /* 0x040fe200000000d4 */
[----:B------:R-:W-:Y:S01]  /*68d0*/  FFMA R110, R175, R97, R110 ;  /* 0x00000061af6e7223 */ /* 0x000fe2000000006e */
[----:B------:R-:W-:Y:S01]  /*68e0*/  FMUL R151, R58, R151 ;  /* 0x000000973a977220 */ /* 0x000fe20000400000 */
[----:B------:R-:W-:Y:S01]  /*68f0*/  FMUL R150, R66, R185 ;  /* 0x000000b942967220 */ /* 0x000fe20000400000 */
[----:B------:R-:W-:Y:S01]  /*6900*/  FMUL R216, R54, R187 ;  /* 0x000000bb36d87220 */ /* 0x000fe20000400000 */
[----:B------:R-:W0:Y:S01]  /*6910*/  LDS.128 R96, [R43+0x2400] ;  /* 0x002400002b607984 */ /* 0x000e220000000c00 */
[C---:B------:R-:W-:Y:S01]  /*6920*/  FFMA R152, R32.reuse, R34, R213 ;  /* 0x0000002220987223 */ /* 0x040fe200000000d5 */
[----:B------:R-:W-:-:S02]  /*6930*/  FFMA R44, R32, R151, R191 ;  /* 0x00000097202c7223 */ /* 0x000fc400000000bf */
[----:B------:R-:W-:Y:S01]  /*6940*/  LDS R34, [R42+0x2430] ;  /* 0x002430002a227984 */ /* 0x000fe20000000800 */
[C---:B------:R-:W-:Y:S01]  /*6950*/  FFMA R212, R32.reuse, R150, R215 ;  /* 0x0000009620d47223 */ /* 0x040fe200000000d7 */
[----:B------:R-:W-:Y:S02]  /*6960*/  FFMA R216, R32, R216, R41 ;  /* 0x000000d820d87223 */ /* 0x000fe40000000029 */
[----:B------:R-:W2:Y:S01]  /*6970*/  LDS R35, [R42+0x2440] ;  /* 0x002440002a237984 */ /* 0x000ea20000000800 */
[----:B------:R-:W-:Y:S02]  /*6980*/  I2FP.F32.S32 R32, R100 ;  /* 0x0000006400207245 */ /* 0x000fe40000201400 */
[----:B------:R-:W-:Y:S02]  /*6990*/  I2FP.F32.S32 R150, R102 ;  /* 0x0000006600967245 */ /* 0x000fe40000201400 */
[----:B------:R-:W-:Y:S02]  /*69a0*/  I2FP.F32.S32 R222, R104 ;  /* 0x0000006800de7245 */ /* 0x000fe40000201400 */
[----:B------:R-:W-:Y:S01]  /*69b0*/  I2FP.F32.S32 R226, R106 ;  /* 0x0000006a00e27245 */ /* 0x000fe20000201400 */
[----:B------:R-:W-:Y:S01]  /*69c0*/  FFMA R214, R175, R111, R214 ;  /* 0x0000006fafd67223 */ /* 0x000fe200000000d6 */
[----:B------:R-:W-:Y:S01]  /*69d0*/  FMUL R32, R59, R32 ;  /* 0x000000203b207220 */ /* 0x000fe20000400000 */
[----:B------:R-:W-:Y:S01]  /*69e0*/  I2FP.F32.S32 R220, R103 ;  /* 0x0000006700dc7245 */ /* 0x000fe20000201400 */
[----:B------:R-:W-:Y:S01]  /*69f0*/  FMUL R41, R71, R150 ;  /* 0x0000009647297220 */ /* 0x000fe20000400000 */
[----:B------:R-:W-:Y:S01]  /*6a00*/  I2FP.F32.S32 R228, R107 ;  /* 0x0000006b00e47245 */ /* 0x000fe20000201400 */
[----:B------:R-:W-:Y:S01]  /*6a10*/  FMUL R111, R67, R222 ;  /* 0x000000de436f7220 */ /* 0x000fe20000400000 */
[----:B------:R-:W-:Y:S01]  /*6a20*/  FMUL R153, R55, R226 ;  /* 0x000000e237997220 */ /* 0x000fe20000400000 */
[----:B------:R-:W-:Y:S01]  /*6a30*/  I2FP.F32.S32 R218, R101 ;  /* 0x0000006500da7245 */ /* 0x000fe20000201400 */
[C---:B------:R-:W-:Y:S01]  /*6a40*/  FFMA R151, R173.reuse, R32, R40 ;  /* 0x00000020ad977223 */ /* 0x040fe20000000028 */
[----:B------:R-:W3:Y:S01]  /*6a50*/  LDS.128 R100, [R43+0x2490] ;  /* 0x002490002b647984 */ /* 0x000ee20000000c00 */
[C---:B------:R-:W-:Y:S01]  /*6a60*/  FFMA R150, R173.reuse, R41, R110 ;  /* 0x00000029ad967223 */ /* 0x040fe2000000006e */
[C---:B------:R-:W-:Y:S01]  /*6a70*/  FFMA R46, R173.reuse, R111, R46 ;  /* 0x0000006fad2e7223 */ /* 0x040fe2000000002e */
[----:B------:R-:W-:Y:S01]  /*6a80*/  FFMA R32, R173, R153, R214 ;  /* 0x00000099ad207223 */ /* 0x000fe200000000d6 */
[----:B------:R-:W-:Y:S01]  /*6a90*/  FMUL R173, R71, R220 ;  /* 0x000000dc47ad7220 */ /* 0x000fe20000400000 */
[----:B------:R-:W-:Y:S01]  /*6aa0*/  FMUL R41, R55, R228 ;  /* 0x000000e437297220 */ /* 0x000fe20000400000 */
[----:B------:R-:W-:Y:S01]  /*6ab0*/  I2FP.F32.S32 R224, R105 ;  /* 0x0000006900e07245 */ /* 0x000fe20000201400 */
[----:B------:R-:W-:Y:S01]  /*6ac0*/  LDS R40, [R42+0x2450] ;  /* 0x002450002a287984 */ /* 0x000fe20000000800 */
[----:B-1----:R-:W-:Y:S01]  /*6ad0*/  IMMA.16832.S8.S8 R104, R60.ROW, R108.COL, RZ ;  /* 0x0000006c3c687237 */ /* 0x002fe20000405cff */
[C---:B------:R-:W-:Y:S01]  /*6ae0*/  FFMA R173, R45.reuse, R173, R152 ;  /* 0x000000ad2dad7223 */ /* 0x040fe20000000098 */
[----:B------:R-:W-:-:S02]  /*6af0*/  FFMA R152, R45, R41, R216 ;  /* 0x000000292d987223 */ /* 0x000fc400000000d8 */
[----:B------:R-:W1:Y:S04]  /*6b00*/  LDS R41, [R42+0x2460] ;  /* 0x002460002a297984 */ /* 0x000e680000000800 */
[----:B------:R-:W-:Y:S01]  /*6b10*/  IMMA.16832.S8.S8 R108, R48.ROW, R108.COL, RZ ;  /* 0x0000006c306c7237 */ /* 0x000fe20000405cff */
[----:B------:R-:W-:Y:S01]  /*6b20*/  FMUL R175, R59, R218 ;  /* 0x000000da3baf7220 */ /* 0x000fe20000400000 */
[----:B------:R-:W-:Y:S01]  /*6b30*/  FMUL R153, R67, R224 ;  /* 0x000000e043997220 */ /* 0x000fe20000400000 */
[----:B0-----:R-:W-:Y:S02]  /*6b40*/  HADD2.F32 R187, -RZ, R96.H0_H0 ;  /* 0x20000060ffbb7230 */ /* 0x001fe40000004100 */
[C---:B------:R-:W-:Y:S01]  /*6b50*/  FFMA R175, R45.reuse, R175, R44 ;  /* 0x000000af2daf7223 */ /* 0x040fe2000000002c */
[----:B------:R-:W-:Y:S01]  /*6b60*/  FFMA R153, R45, R153, R212 ;  /* 0x000000992d997223 */ /* 0x000fe200000000d4 */
[----:B------:R-:W-:-:S04]  /*6b70*/  HADD2.F32 R185, -RZ, R97.H0_H0 ;  /* 0x20000061ffb97230 */ /* 0x000fc80000004100 */
[----:B------:R-:W-:Y:S02]  /*6b80*/  I2FP.F32.S32 R191, R105 ;  /* 0x0000006900bf7245 */ /* 0x000fe40000201400 */
[----:B------:R-:W-:Y:S01]  /*6b90*/  I2FP.F32.S32 R213, R107 ;  /* 0x0000006b00d57245 */ /* 0x000fe20000201400 */
[----:B------:R-:W-:Y:S02]  /*6ba0*/  HADD2.F32 R45, -RZ, R98.H0_H0 ;  /* 0x20000062ff2d7230 */ /* 0x000fe40000004100 */
[----:B------:R-:W-:-:S03]  /*6bb0*/  HADD2.F32 R44, -RZ, R99.H0_H0 ;  /* 0x20000063ff2c7230 */ /* 0x000fc60000004100 */
[----:B------:R-:W-:Y:S02]  /*6bc0*/  I2FP.F32.S32 R105, R108 ;  /* 0x0000006c00697245 */ /* 0x000fe40000201400 */
[----:B------:R-:W-:Y:S01]  /*6bd0*/  I2FP.F32.S32 R107, R110 ;  /* 0x0000006e006b7245 */ /* 0x000fe20000201400 */
[-C--:B--2---:R-:W-:Y:S01]  /*6be0*/  IMMA.16832.S8.S8 R96, R92.ROW, R34.reuse.COL, RZ ;  /* 0x000000225c607237 */ /* 0x084fe20000405cff */
[----:B------:R-:W-:Y:S01]  /*6bf0*/  I2FP.F32.S32 R205, R106 ;  /* 0x0000006a00cd7245 */ /* 0x000fe20000201400 */
[----:B------:R-:W-:Y:S01]  /*6c00*/  FMUL R105, R64, R105 ;  /* 0x0000006940697220 */ /* 0x000fe20000400000 */
[----:B------:R-:W-:Y:S01]  /*6c10*/  I2FP.F32.S32 R189, R104 ;  /* 0x0000006800bd7245 */ /* 0x000fe20000201400 */
[----:B------:R-:W-:Y:S01]  /*6c20*/  FMUL R107, R52, R107 ;  /* 0x0000006b346b7220 */ /* 0x000fe20000400000 */
[----:B------:R-:W-:Y:S01]  /*6c30*/  I2FP.F32.S32 R215, R109 ;  /* 0x0000006d00d77245 */ /* 0x000fe20000201400 */
[C---:B------:R-:W-:Y:S01]  /*6c40*/  FFMA R124, R187.reuse, R105, R124 ;  /* 0x00000069bb7c7223 */ /* 0x040fe2000000007c */
[----:B------:R-:W-:Y:S01]  /*6c50*/  FMUL R205, R68, R205 ;  /* 0x000000cd44cd7220 */ /* 0x000fe20000400000 */
[----:B------:R-:W-:Y:S01]  /*6c60*/  FFMA R126, R187, R107, R126 ;  /* 0x0000006bbb7e7223 */ /* 0x000fe2000000007e */
[----:B------:R-:W-:Y:S01]  /*6c70*/  LDS R108, [R42+0x2470] ;  /* 0x002470002a6c7984 */ /* 0x000fe20000000800 */
[----:B------:R-:W-:Y:S01]  /*6c80*/  IMMA.16832.S8.S8 R104, R88.ROW, R34.COL, RZ ;  /* 0x0000002258687237 */ /* 0x000fe20000405cff */
[----:B------:R-:W-:-:S02]  /*6c90*/  I2FP.F32.S32 R111, R111 ;  /* 0x0000006f006f7245 */ /* 0x000fc40000201400 */
[----:B------:R-:W0:Y:S01]  /*6ca0*/  LDS R109, [R42+0x2480] ;  /* 0x002480002a6d7984 */ /* 0x000e220000000800 */
[----:B------:R-:W-:Y:S01]  /*6cb0*/  FFMA R212, R187, R205, R122 ;  /* 0x000000cdbbd47223 */ /* 0x000fe2000000007a */
[----:B---3--:R-:W-:Y:S02]  /*6cc0*/  HADD2.F32 R100, -RZ, R100.H0_H0 ;  /* 0x20000064ff647230 */ /* 0x008fe40000004100 */
[----:B------:R-:W-:Y:S01]  /*6cd0*/  FMUL R191, R56, R191 ;  /* 0x000000bf38bf7220 */ /* 0x000fe20000400000 */
[----:B------:R-:W-:Y:S02]  /*6ce0*/  HADD2.F32 R122, -RZ, R102.H0_H0 ;  /* 0x20000066ff7a7230 */ /* 0x000fe40000004100 */
[----:B------:R-:W-:Y:S01]  /*6cf0*/  FMUL R34, R68, R213 ;  /* 0x000000d544227220 */ /* 0x000fe20000400000 */
[----:B------:R-:W-:Y:S01]  /*6d00*/  FMUL R102, R64, R215 ;  /* 0x000000d740667220 */ /* 0x000fe20000400000 */
[----:B------:R-:W-:Y:S01]  /*6d10*/  FMUL R214, R52, R111 ;  /* 0x0000006f34d67220 */ /* 0x000fe20000400000 */
        /* <DEDUP_REMOVED lines=8> */
[-C--:B-1----:R-:W-:Y:S01]  /*6da0*/  IMMA.16832.S8.S8 R96, R84.ROW, R40.reuse.COL, RZ ;  /* 0x0000002854607237 */ /* 0x082fe20000405cff */
[----:B------:R-:W-:Y:S02]  /*6db0*/  I2FP.F32.S32 R104, R104 ;  /* 0x0000006800687245 */ /* 0x000fe40000201400 */
[----:B------:R-:W-:Y:S01]  /*6dc0*/  I2FP.F32.S32 R106, R106 ;  /* 0x0000006a006a7245 */ /* 0x000fe20000201400 */
[----:B------:R-:W-:Y:S01]  /*6dd0*/  FMUL R189, R56, R189 ;  /* 0x000000bd38bd7220 */ /* 0x000fe20000400000 */
[----:B------:R-:W-:Y:S01]  /*6de0*/  HADD2.F32 R216, -RZ, R101.H0_H0 ;  /* 0x20000065ffd87230 */ /* 0x000fe20000004100 */
[----:B------:R-:W-:Y:S01]  /*6df0*/  I2FP.F32.S32 R222, R105 ;  /* 0x0000006900de7245 */ /* 0x000fe20000201400 */
[----:B------:R-:W-:Y:S01]  /*6e00*/  FMUL R35, R65, R104 ;  /* 0x0000006841237220 */ /* 0x000fe20000400000 */
[----:B------:R-:W-:Y:S01]  /*6e10*/  I2FP.F32.S32 R224, R107 ;  /* 0x0000006b00e07245 */ /* 0x000fe20000201400 */
[----:B------:R-:W-:Y:S01]  /*6e20*/  FMUL R101, R53, R106 ;  /* 0x0000006a35657220 */ /* 0x000fe20000400000 */
[----:B------:R-:W-:Y:S01]  /*6e30*/  FMUL R34, R57, R34 ;  /* 0x0000002239227220 */ /* 0x000fe20000400000 */
[----:B------:R-:W-:Y:S01]  /*6e40*/  IMMA.16832.S8.S8 R104, R80.ROW, R40.COL, RZ ;  /* 0x0000002850687237 */ /* 0x000fe20000405cff */
[----:B------:R-:W-:Y:S01]  /*6e50*/  FFMA R110, R187, R189, R120 ;  /* 0x000000bdbb6e7223 */ /* 0x000fe20000000078 */
[----:B------:R-:W-:-:S02]  /*6e60*/  FFMA R124, R185, R35, R124 ;  /* 0x00000023b97c7223 */ /* 0x000fc4000000007c */
[----:B------:R-:W-:Y:S01]  /*6e70*/  LDS R35, [R42+0x2d20] ;  /* 0x002d20002a237984 */ /* 0x000fe20000000800 */
[----:B------:R-:W-:-:S03]  /*6e80*/  FFMA R110, R185, R34, R110 ;  /* 0x00000022b96e7223 */ /* 0x000fc6000000006e */
[----:B------:R-:W1:Y:S01]  /*6e90*/  LDS R34, [R42+0x2d10] ;  /* 0x002d10002a227984 */ /* 0x000e620000000800 */
[----:B------:R-:W-:Y:S01]  /*6ea0*/  I2FP.F32.S32 R111, R96 ;  /* 0x00000060006f7245 */ /* 0x000fe20000201400 */
[----:B------:R-:W-:Y:S01]  /*6eb0*/  FFMA R126, R185, R101, R126 ;  /* 0x00000065b97e7223 */ /* 0x000fe2000000007e */
[----:B------:R-:W-:Y:S01]  /*6ec0*/  FMUL R100, R57, R100 ;  /* 0x0000006439647220 */ /* 0x000fe20000400000 */
[----:B------:R-:W-:Y:S01]  /*6ed0*/  FMUL R41, R65, R222 ;  /* 0x000000de41297220 */ /* 0x000fe20000400000 */
[----:B------:R-:W-:Y:S01]  /*6ee0*/  FMUL R101, R53, R224 ;  /* 0x000000e035657220 */ /* 0x000fe20000400000 */
[----:B------:R-:W-:Y:S01]  /*6ef0*/  FMUL R111, R58, R111 ;  /* 0x0000006f3a6f7220 */ /* 0x000fe20000400000 */
[----:B------:R-:W-:Y:S02]  /*6f00*/  HADD2.F32 R120, -RZ, R103.H0_H0 ;  /* 0x20000067ff787230 */ /* 0x000fe40000004100 */
[C---:B------:R-:W-:Y:S01]  /*6f10*/  FFMA R191, R216.reuse, R100, R191 ;  /* 0x00000064d8bf7223 */ /* 0x040fe200000000bf */
[C---:B------:R-:W-:Y:S01]  /*6f20*/  FFMA R41, R216.reuse, R41, R102 ;  /* 0x00000029d8297223 */ /* 0x040fe20000000066 */
[----:B------:R-:W-:Y:S01]  /*6f30*/  FFMA R121, R216, R101, R214 ;  /* 0x00000065d8797223 */ /* 0x000fe200000000d6 */
[----:B------:R-:W-:Y:S01]  /*6f40*/  FFMA R127, R45, R111, R110 ;  /* 0x0000006f2d7f7223 */ /* 0x000fe2000000006e */
[----:B0-----:R-:W-:Y:S01]  /*6f50*/  IMMA.16832.S8.S8 R100, R76.ROW, R108.COL, RZ ;  /* 0x0000006c4c647237 */ /* 0x001fe20000405cff */
[----:B------:R-:W-:Y:S01]  /*6f60*/  FMUL R218, R69, R218 ;  /* 0x000000da45da7220 */ /* 0x000fe20000400000 */
[----:B------:R-:W-:-:S02]  /*6f70*/  I2FP.F32.S32 R125, R97 ;  /* 0x00000061007d7245 */ /* 0x000fc40000201400 */
[----:B------:R-:W-:Y:S02]  /*6f80*/  I2FP.F32.S32 R187, R99 ;  /* 0x0000006300bb7245 */ /* 0x000fe40000201400 */
[----:B------:R-:W-:Y:S02]  /*6f90*/  I2FP.F32.S32 R97, R98 ;  /* 0x0000006200617245 */ /* 0x000fe40000201400 */
[----:B------:R-:W-:Y:S01]  /*6fa0*/  IMMA.16832.S8.S8 R108, R72.ROW, R108.COL, RZ ;  /* 0x0000006c486c7237 */ /* 0x000fe20000405cff */
[----:B------:R-:W-:Y:S01]  /*6fb0*/  I2FP.F32.S32 R99, R104 ;  /* 0x0000006800637245 */ /* 0x000fe20000201400 */
[----:B------:R-:W-:Y:S01]  /*6fc0*/  FFMA R212, R185, R218, R212 ;  /* 0x000000dab9d47223 */ /* 0x000fe200000000d4 */
[----:B------:R-:W-:Y:S01]  /*6fd0*/  I2FP.F32.S32 R185, R106 ;  /* 0x0000006a00b97245 */ /* 0x000fe20000201400 */
[----:B------:R-:W-:Y:S02]  /*6fe0*/  FMUL R97, R70, R97 ;  /* 0x0000006146617220 */ /* 0x000fe40000400000 */
[----:B------:R-:W-:Y:S01]  /*6ff0*/  FMUL R99, R66, R99 ;  /* 0x0000006342637220 */ /* 0x000fe20000400000 */
[----:B------:R-:W-:Y:S01]  /*7000*/  I2FP.F32.S32 R105, R105 ;  /* 0x0000006900697245 */ /* 0x000fe20000201400 */
[----:B------:R-:W-:Y:S01]  /*7010*/  FMUL R220, R69, R220 ;  /* 0x000000dc45dc7220 */ /* 0x000fe20000400000 */
[----:B------:R-:W-:Y:S01]  /*7020*/  I2FP.F32.S32 R213, R107 ;  /* 0x0000006b00d57245 */ /* 0x000fe20000201400 */
[----:B------:R-:W-:Y:S01]  /*7030*/  FMUL R107, R54, R185 ;  /* 0x000000b9366b7220 */ /* 0x000fe20000400000 */
[C---:B------:R-:W-:Y:S01]  /*7040*/  FFMA R185, R45.reuse, R97, R212 ;  /* 0x000000612db97223 */ /* 0x040fe200000000d4 */
[C---:B------:R-:W-:Y:S01]  /*7050*/  FFMA R189, R45.reuse, R99, R124 ;  /* 0x000000632dbd7223 */ /* 0x040fe2000000007c */
[----:B------:R-:W-:Y:S01]  /*7060*/  FFMA R123, R216, R220, R123 ;  /* 0x000000dcd87b7223 */ /* 0x000fe2000000007b */
[----:B------:R-:W0:Y:S01]  /*7070*/  LDS.128 R96, [R43+0x2d00] ;  /* 0x002d00002b607984 */ /* 0x000e220000000c00 */
[----:B------:R-:W-:Y:S01]  /*7080*/  FMUL R125, R58, R125 ;  /* 0x0000007d3a7d7220 */ /* 0x000fe20000400000 */
[----:B------:R-:W-:Y:S01]  /*7090*/  FMUL R40, R70, R187 ;  /* 0x000000bb46287220 */ /* 0x000fe20000400000 */
[----:B------:R-:W-:Y:S01]  /*70a0*/  FMUL R104, R66, R105 ;  /* 0x0000006942687220 */ /* 0x000fe20000400000 */
[----:B------:R-:W-:Y:S01]  /*70b0*/  FMUL R106, R54, R213 ;  /* 0x000000d5366a7220 */ /* 0x000fe20000400000 */
[----:B------:R-:W-:Y:S01]  /*70c0*/  FFMA R205, R45, R107, R126 ;  /* 0x0000006b2dcd7223 */ /* 0x000fe2000000007e */
[C---:B------:R-:W-:Y:S01]  /*70d0*/  FFMA R191, R122.reuse, R125, R191 ;  /* 0x0000007d7abf7223 */ /* 0x040fe200000000bf */
[C---:B------:R-:W-:Y:S01]  /*70e0*/  FFMA R45, R122.reuse, R40, R123 ;  /* 0x000000287a2d7223 */ /* 0x040fe2000000007b */
[C---:B------:R-:W-:Y:S01]  /*70f0*/  FFMA R187, R122.reuse, R104, R41 ;  /* 0x000000687abb7223 */ /* 0x040fe20000000029 */
[----:B------:R-:W-:Y:S01]  /*7100*/  FFMA R213, R122, R106, R121 ;  /* 0x0000006a7ad57223 */ /* 0x000fe20000000079 */
[----:B------:R-:W-:Y:S01]  /*7110*/  I2FP.F32.S32 R122, R100 ;  /* 0x00000064007a7245 */ /* 0x000fe20000201400 */
[----:B------:R-:W-:Y:S01]  /*7120*/  LDS R40, [R42+0x2d30] ;  /* 0x002d30002a287984 */ /* 0x000fe20000000800 */
[----:B------:R-:W-:-:S03]  /*7130*/  I2FP.F32.S32 R108, R108 ;  /* 0x0000006c006c7245 */ /* 0x000fc60000201400 */
[----:B------:R-:W2:Y:S01]  /*7140*/  LDS R41, [R42+0x2d40] ;  /* 0x002d40002a297984 */ /* 0x000ea20000000800 */
[----:B------:R-:W-:-:S03]  /*7150*/  I2FP.F32.S32 R124, R101 ;  /* 0x00000065007c7245 */ /* 0x000fc60000201400 */
[----:B------:R-:W3:Y:S01]  /*7160*/  LDS.128 R104, [R43+0x2d90] ;  /* 0x002d90002b687984 */ /* 0x000ee20000000c00 */
[----:B------:R-:W-:Y:S01]  /*7170*/  FMUL R122, R59, R122 ;  /* 0x0000007a3b7a7220 */ /* 0x000fe20000400000 */
[----:B------:R-:W-:Y:S01]  /*7180*/  I2FP.F32.S32 R110, R110 ;  /* 0x0000006e006e7245 */ /* 0x000fe20000201400 */
[----:B------:R-:W-:Y:S01]  /*7190*/  FMUL R108, R67, R108 ;  /* 0x0000006c436c7220 */ /* 0x000fe20000400000 */
[----:B------:R-:W-:Y:S01]  /*71a0*/  I2FP.F32.S32 R126, R102 ;  /* 0x00000066007e7245 */ /* 0x000fe20000201400 */
[C---:B------:R-:W-:Y:S01]  /*71b0*/  FFMA R127, R44.reuse, R122, R127 ;  /* 0x0000007a2c7f7223 */ /* 0x040fe2000000007f */
[----:B------:R-:W-:Y:S01]  /*71c0*/  I2FP.F32.S32 R212, R103 ;  /* 0x0000006700d47245 */ /* 0x000fe20000201400 */
[----:B------:R-:W-:Y:S01]  /*71d0*/  FMUL R123, R59, R124 ;  /* 0x0000007c3b7b7220 */ /* 0x000fe20000400000 */
[----:B-1----:R-:W-:Y:S01]  /*71e0*/  IMMA.16832.S8.S8 R100, R60.ROW, R34.COL, RZ ;  /* 0x000000223c647237 */ /* 0x002fe20000405cff */
[----:B------:R-:W-:Y:S01]  /*71f0*/  I2FP.F32.S32 R214, R109 ;  /* 0x0000006d00d67245 */ /* 0x000fe20000201400 */
[----:B------:R-:W-:Y:S01]  /*7200*/  FMUL R122, R55, R110 ;  /* 0x0000006e377a7220 */ /* 0x000fe20000400000 */
[----:B------:R-:W-:Y:S01]  /*7210*/  I2FP.F32.S32 R216, R111 ;  /* 0x0000006f00d87245 */ /* 0x000fe20000201400 */
[----:B------:R-:W-:-:S04]  /*7220*/  FFMA R124, R44, R108, R189 ;  /* 0x0000006c2c7c7223 */ /* 0x000fc800000000bd */
[----:B------:R-:W-:Y:S01]  /*7230*/  IMMA.16832.S8.S8 R108, R48.ROW, R34.COL, RZ ;  /* 0x00000022306c7237 */ /* 0x000fe20000405cff */
[----:B------:R-:W-:Y:S01]  /*7240*/  FFMA R125, R44, R122, R205 ;  /* 0x0000007a2c7d7223 */ /* 0x000fe200000000cd */
[----:B------:R-:W-:Y:S01]  /*7250*/  LDS R34, [R42+0x2d50] ;  /* 0x002d50002a227984 */ /* 0x000fe20000000800 */
[----:B------:R-:W-:Y:S01]  /*7260*/  FMUL R122, R71, R212 ;  /* 0x000000d4477a7220 */ /* 0x000fe20000400000 */
[----:B------:R-:W-:Y:S01]  /*7270*/  FMUL R214, R67, R214 ;  /* 0x000000d643d67220 */ /* 0x000fe20000400000 */
[----:B------:R-:W-:Y:S01]  /*7280*/  FMUL R216, R55, R216 ;  /* 0x000000d837d87220 */ /* 0x000fe20000400000 */
[----:B------:R-:W1:Y:S01]  /*7290*/  LDS R35, [R42+0x2d60] ;  /* 0x002d60002a237984 */ /* 0x000e620000000800 */
        /* <DEDUP_REMOVED lines=8> */
[----:B------:R-:W-:Y:S02]  /*7320*/  I2FP.F32.S32 R101, R108 ;  /* 0x0000006c00657245 */ /* 0x000fe40000201400 */
[----:B------:R-:W-:Y:S01]  /*7330*/  I2FP.F32.S32 R103, R110 ;  /* 0x0000006e00677245 */ /* 0x000fe20000201400 */
[----:B0-----:R-:W-:Y:S02]  /*7340*/  HADD2.F32 R45, -RZ, R96.H0_H0 ;  /* 0x20000060ff2d7230 */ /* 0x001fe40000004100 */
[----:B------:R-:W-:Y:S01]  /*7350*/  FMUL R126, R71, R126 ;  /* 0x0000007e477e7220 */ /* 0x000fe20000400000 */
[----:B------:R-:W-:Y:S01]  /*7360*/  FMUL R189, R56, R189 ;  /* 0x000000bd38bd7220 */ /* 0x000fe20000400000 */
[----:B------:R-:W-:Y:S01]  /*7370*/  FMUL R205, R68, R205 ;  /* 0x000000cd44cd7220 */ /* 0x000fe20000400000 */
[----:B------:R-:W-:Y:S01]  /*7380*/  FMUL R101, R64, R101 ;  /* 0x0000006540657220 */ /* 0x000fe20000400000 */
[----:B------:R-:W-:Y:S01]  /*7390*/  FMUL R103, R52, R103 ;  /* 0x0000006734677220 */ /* 0x000fe20000400000 */
[----:B------:R-:W-:Y:S01]  /*73a0*/  I2FP.F32.S32 R215, R109 ;  /* 0x0000006d00d77245 */ /* 0x000fe20000201400 */
[----:B------:R-:W-:Y:S01]  /*73b0*/  FFMA R126, R44, R126, R185 ;  /* 0x0000007e2c7e7223 */ /* 0x000fe200000000b9 */
[C---:B------:R-:W-:Y:S01]  /*73c0*/  FFMA R189, R45.reuse, R189, R128 ;  /* 0x000000bd2dbd7223 */ /* 0x040fe20000000080 */
[C---:B------:R-:W-:Y:S01]  /*73d0*/  FFMA R205, R45.reuse, R205, R130 ;  /* 0x000000cd2dcd7223 */ /* 0x040fe20000000082 */
[----:B------:R-:W-:Y:S01]  /*73e0*/  FFMA R109, R45, R101, R132 ;  /* 0x000000652d6d7223 */ /* 0x000fe20000000084 */
[----:B------:R-:W-:-:S02]  /*73f0*/  HADD2.F32 R44, -RZ, R97.H0_H0 ;  /* 0x20000061ff2c7230 */ /* 0x000fc40000004100 */
[----:B------:R-:W-:Y:S01]  /*7400*/  FFMA R45, R45, R103, R134 ;  /* 0x000000672d2d7223 */ /* 0x000fe20000000086 */
[----:B------:R-:W-:Y:S01]  /*7410*/  HADD2.F32 R187, -RZ, R98.H0_H0 ;  /* 0x20000062ffbb7230 */ /* 0x000fe20000004100 */
[----:B--2---:R-:W-:Y:S01]  /*7420*/  IMMA.16832.S8.S8 R100, R88.ROW, R40.COL, RZ ;  /* 0x0000002858647237 */ /* 0x004fe20000405cff */
[----:B------:R-:W-:Y:S02]  /*7430*/  HADD2.F32 R185, -RZ, R99.H0_H0 ;  /* 0x20000063ffb97230 */ /* 0x000fe40000004100 */
[----:B---3--:R-:W-:-:S05]  /*7440*/  HADD2.F32 R104, -RZ, R104.H0_H0 ;  /* 0x20000068ff687230 */ /* 0x008fca0000004100 */
[----:B------:R-:W-:Y:S01]  /*7450*/  IMMA.16832.S8.S8 R96, R92.ROW, R40.COL, RZ ;  /* 0x000000285c607237 */ /* 0x000fe20000405cff */
[----:B------:R-:W-:Y:S01]  /*7460*/  FMUL R40, R68, R213 ;  /* 0x000000d544287220 */ /* 0x000fe20000400000 */
[----:B------:R-:W-:Y:S03]  /*7470*/  LDS R41, [R42+0x2d80] ;  /* 0x002d80002a297984 */ /* 0x000fe60000000800 */
[----:B------:R-:W-:Y:S02]  /*7480*/  FFMA R131, R104, R40, R131 ;  /* 0x0000002868837223 */ /* 0x000fe40000000083 */
[----:B------:R-:W0:Y:S01]  /*7490*/  LDS R40, [R42+0x2d70] ;  /* 0x002d70002a287984 */ /* 0x000e220000000800 */
[----:B------:R-:W-:Y:S01]  /*74a0*/  I2FP.F32.S32 R111, R111 ;  /* 0x0000006f006f7245 */ /* 0x000fe20000201400 */
[----:B------:R-:W-:Y:S02]  /*74b0*/  HADD2.F32 R110, -RZ, R106.H0_H0 ;  /* 0x2000006aff6e7230 */ /* 0x000fe40000004100 */
[----:B------:R-:W-:Y:S01]  /*74c0*/  FMUL R191, R56, R191 ;  /* 0x000000bf38bf7220 */ /* 0x000fe20000400000 */
[----:B------:R-:W-:Y:S01]  /*74d0*/  FMUL R215, R64, R215 ;  /* 0x000000d740d77220 */ /* 0x000fe20000400000 */
[----:B------:R-:W-:Y:S01]  /*74e0*/  FMUL R106, R52, R111 ;  /* 0x0000006f346a7220 */ /* 0x000fe20000400000 */
[----:B------:R-:W-:-:S02]  /*74f0*/  HADD2.F32 R130, -RZ, R105.H0_H0 ;  /* 0x20000069ff827230 */ /* 0x000fc40000004100 */
[C---:B------:R-:W-:Y:S01]  /*7500*/  FFMA R191, R104.reuse, R191, R129 ;  /* 0x000000bf68bf7223 */ /* 0x040fe20000000081 */
[----:B------:R-:W-:Y:S02]  /*7510*/  HADD2.F32 R128, -RZ, R107.H0_H0 ;  /* 0x2000006bff807230 */ /* 0x000fe40000004100 */
[C---:B------:R-:W-:Y:S01]  /*7520*/  FFMA R215, R104.reuse, R215, R133 ;  /* 0x000000d768d77223 */ /* 0x040fe20000000085 */
[----:B------:R-:W-:Y:S02]  /*7530*/  FFMA R135, R104, R106, R135 ;  /* 0x0000006a68877223 */ /* 0x000fe40000000087 */
[----:B-1----:R-:W-:Y:S01]  /*7540*/  IMMA.16832.S8.S8 R104, R84.ROW, R34.COL, RZ ;  /* 0x0000002254687237 */ /* 0x002fe20000405cff */
[----:B------:R-:W-:Y:S02]  /*7550*/  I2FP.F32.S32 R108, R96 ;  /* 0x00000060006c7245 */ /* 0x000fe40000201400 */
[----:B------:R-:W-:Y:S02]  /*7560*/  I2FP.F32.S32 R132, R97 ;  /* 0x0000006100847245 */ /* 0x000fe40000201400 */
[----:B------:R-:W-:-:S02]  /*7570*/  I2FP.F32.S32 R134, R98 ;  /* 0x0000006200867245 */ /* 0x000fc40000201400 */
[----:B------:R-:W-:Y:S02]  /*7580*/  I2FP.F32.S32 R212, R99 ;  /* 0x0000006300d47245 */ /* 0x000fe40000201400 */
[----:B------:R-:W-:Y:S01]  /*7590*/  I2FP.F32.S32 R100, R100 ;  /* 0x0000006400647245 */ /* 0x000fe20000201400 */
[----:B------:R-:W-:Y:S01]  /*75a0*/  IMMA.16832.S8.S8 R96, R80.ROW, R34.COL, RZ ;  /* 0x0000002250607237 */ /* 0x000fe20000405cff */
[----:B------:R-:W-:Y:S01]  /*75b0*/  FMUL R108, R57, R108 ;  /* 0x0000006c396c7220 */ /* 0x000fe20000400000 */
[----:B------:R-:W-:Y:S02]  /*75c0*/  I2FP.F32.S32 R102, R102 ;  /* 0x0000006600667245 */ /* 0x000fe40000201400 */
[----:B------:R-:W-:Y:S01]  /*75d0*/  FMUL R100, R65, R100 ;  /* 0x0000006441647220 */ /* 0x000fe20000400000 */
[C---:B------:R-:W-:Y:S02]  /*75e0*/  FFMA R34, R44.reuse, R108, R189 ;  /* 0x0000006c2c227223 */ /* 0x040fe400000000bd */
[----:B------:R-:W-:Y:S01]  /*75f0*/  FMUL R102, R53, R102 ;  /* 0x0000006635667220 */ /* 0x000fe20000400000 */
[C---:B------:R-:W-:Y:S01]  /*7600*/  FFMA R214, R44.reuse, R100, R109 ;  /* 0x000000642cd67223 */ /* 0x040fe2000000006d */
[----:B------:R-:W-:Y:S04]  /*7610*/  LDS R108, [R42+0x3610] ;  /* 0x003610002a6c7984 */ /* 0x000fe80000000800 */
[----:B------:R-:W1:Y:S01]  /*7620*/  LDS R109, [R42+0x3620] ;  /* 0x003620002a6d7984 */ /* 0x000e620000000800 */
[----:B------:R-:W-:Y:S01]  /*7630*/  FFMA R218, R44, R102, R45 ;  /* 0x000000662cda7223 */ /* 0x000fe2000000002d */
[----:B------:R-:W-:Y:S01]  /*7640*/  I2FP.F32.S32 R45, R106 ;  /* 0x0000006a002d7245 */ /* 0x000fe20000201400 */
[----:B------:R-:W-:Y:S01]  /*7650*/  FMUL R134, R69, R134 ;  /* 0x0000008645867220 */ /* 0x000fe20000400000 */
[----:B------:R-:W-:-:S02]  /*7660*/  I2FP.F32.S32 R216, R101 ;  /* 0x0000006500d87245 */ /* 0x000fc40000201400 */
[----:B------:R-:W-:Y:S02]  /*7670*/  I2FP.F32.S32 R220, R103 ;  /* 0x0000006700dc7245 */ /* 0x000fe40000201400 */
[----:B------:R-:W-:Y:S02]  /*7680*/  I2FP.F32.S32 R35, R104 ;  /* 0x0000006800237245 */ /* 0x000fe40000201400 */
[----:B------:R-:W-:Y:S01]  /*7690*/  I2FP.F32.S32 R105, R105 ;  /* 0x0000006900697245 */ /* 0x000fe20000201400 */
[----:B------:R-:W-:Y:S01]  /*76a0*/  FMUL R132, R57, R132 ;  /* 0x0000008439847220 */ /* 0x000fe20000400000 */
[----:B------:R-:W-:Y:S01]  /*76b0*/  I2FP.F32.S32 R129, R97 ;  /* 0x0000006100817245 */ /* 0x000fe20000201400 */
[----:B------:R-:W-:Y:S01]  /*76c0*/  FFMA R134, R44, R134, R205 ;  /* 0x000000862c867223 */ /* 0x000fe200000000cd */
[-C--:B0-----:R-:W-:Y:S01]  /*76d0*/  IMMA.16832.S8.S8 R100, R76.ROW, R40.reuse.COL, RZ ;  /* 0x000000284c647237 */ /* 0x081fe20000405cff */
[----:B------:R-:W-:Y:S01]  /*76e0*/  FMUL R97, R70, R45 ;  /* 0x0000002d46617220 */ /* 0x000fe20000400000 */
[----:B------:R-:W-:Y:S01]  /*76f0*/  FMUL R212, R69, R212 ;  /* 0x000000d445d47220 */ /* 0x000fe20000400000 */
[----:B------:R-:W-:Y:S01]  /*7700*/  FMUL R216, R65, R216 ;  /* 0x000000d841d87220 */ /* 0x000fe20000400000 */
[----:B------:R-:W-:Y:S01]  /*7710*/  FMUL R220, R53, R220 ;  /* 0x000000dc35dc7220 */ /* 0x000fe20000400000 */
[----:B------:R-:W-:Y:S01]  /*7720*/  I2FP.F32.S32 R107, R107 ;  /* 0x0000006b006b7245 */ /* 0x000fe20000201400 */
[C---:B------:R-:W-:Y:S01]  /*7730*/  FMUL R35, R58.reuse, R35 ;  /* 0x000000233a237220 */ /* 0x040fe20000400000 */
[----:B------:R-:W-:Y:S01]  /*7740*/  FMUL R105, R58, R105 ;  /* 0x000000693a697220 */ /* 0x000fe20000400000 */
[C---:B------:R-:W-:Y:S01]  /*7750*/  FFMA R191, R130.reuse, R132, R191 ;  /* 0x0000008482bf7223 */ /* 0x040fe200000000bf */
[----:B------:R-:W-:Y:S01]  /*7760*/  I2FP.F32.S32 R111, R96 ;  /* 0x00000060006f7245 */ /* 0x000fe20000201400 */
[C---:B------:R-:W-:Y:S01]  /*7770*/  FFMA R134, R187.reuse, R97, R134 ;  /* 0x00000061bb867223 */ /* 0x040fe20000000086 */
[----:B------:R-:W-:Y:S01]  /*7780*/  I2FP.F32.S32 R133, R98 ;  /* 0x0000006200857245 */ /* 0x000fe20000201400 */
[C---:B------:R-:W-:Y:S01]  /*7790*/  FFMA R131, R130.reuse, R212, R131 ;  /* 0x000000d482837223 */ /* 0x040fe20000000083 */
[----:B------:R-:W-:Y:S01]  /*77a0*/  I2FP.F32.S32 R189, R99 ;  /* 0x0000006300bd7245 */ /* 0x000fe20000201400 */
[C---:B------:R-:W-:Y:S01]  /*77b0*/  FFMA R215, R130.reuse, R216, R215 ;  /* 0x000000d882d77223 */ /* 0x040fe200000000d7 */
[----:B------:R-:W-:Y:S01]  /*77c0*/  FFMA R135, R130, R220, R135 ;  /* 0x000000dc82877223 */ /* 0x000fe20000000087 */
[----:B------:R-:W-:Y:S01]  /*77d0*/  IMMA.16832.S8.S8 R96, R72.ROW, R40.COL, RZ ;  /* 0x0000002848607237 */ /* 0x000fe20000405cff */
[C---:B------:R-:W-:Y:S01]  /*77e0*/  FFMA R130, R187.reuse, R35, R34 ;  /* 0x00000023bb827223 */ /* 0x040fe20000000022 */
[----:B------:R-:W-:Y:S01]  /*77f0*/  FMUL R34, R70, R107 ;  /* 0x0000006b46227220 */ /* 0x000fe20000400000 */
[----:B------:R-:W-:Y:S01]  /*7800*/  FFMA R191, R110, R105, R191 ;  /* 0x000000696ebf7223 */ /* 0x000fe200000000bf */
[----:B------:R-:W-:Y:S04]  /*7810*/  LDS R44, [R42+0x3f10] ;  /* 0x003f10002a2c7984 */ /* 0x000fe80000000800 */
[----:B------:R-:W0:Y:S04]  /*7820*/  LDS R45, [R42+0x3f20] ;  /* 0x003f20002a2d7984 */ /* 0x000e280000000800 */
[----:B------:R-:W2:Y:S01]  /*7830*/  LDS.128 R104, [R43+0x3600] ;  /* 0x003600002b687984 */ /* 0x000ea20000000c00 */
        /* <DEDUP_REMOVED lines=8> */
[----:B------:R-:W-:Y:S01]  /*78c0*/  FFMA R187, R110, R212, R135 ;  /* 0x000000d46ebb7223 */ /* 0x000fe20000000087 */
[----:B------:R-:W-:Y:S01]  /*78d0*/  I2FP.F32.S32 R40, R100 ;  /* 0x0000006400287245 */ /* 0x000fe20000201400 */
[----:B------:R-:W-:Y:S01]  /*78e0*/  LDS R34, [R42+0x3630] ;  /* 0x003630002a227984 */ /* 0x000fe20000000800 */
[----:B------:R-:W-:-:S02]  /*78f0*/  I2FP.F32.S32 R110, R102 ;  /* 0x00000066006e7245 */ /* 0x000fc40000201400 */
[----:B------:R-:W-:Y:S01]  /*7900*/  I2FP.F32.S32 R220, R97 ;  /* 0x0000006100dc7245 */ /* 0x000fe20000201400 */
[----:B------:R-:W-:Y:S01]  /*7910*/  FMUL R40, R59, R40 ;  /* 0x000000283b287220 */ /* 0x000fe20000400000 */
[----:B------:R-:W3:Y:S01]  /*7920*/  LDS R35, [R42+0x3640] ;  /* 0x003640002a237984 */ /* 0x000ee20000000800 */
[----:B------:R-:W-:Y:S01]  /*7930*/  FMUL R97, R71, R110 ;  /* 0x0000006e47617220 */ /* 0x000fe20000400000 */
[----:B------:R-:W-:Y:S01]  /*7940*/  I2FP.F32.S32 R212, R101 ;  /* 0x0000006500d47245 */ /* 0x000fe20000201400 */
[C---:B------:R-:W-:Y:S01]  /*7950*/  FFMA R131, R185.reuse, R40, R130 ;  /* 0x00000028b9837223 */ /* 0x040fe20000000082 */
[----:B------:R-:W-:Y:S01]  /*7960*/  I2FP.F32.S32 R216, R103 ;  /* 0x0000006700d87245 */ /* 0x000fe20000201400 */
[----:B------:R-:W-:Y:S01]  /*7970*/  FFMA R130, R185, R97, R134 ;  /* 0x00000061b9827223 */ /* 0x000fe20000000086 */
[----:B------:R-:W-:Y:S01]  /*7980*/  I2FP.F32.S32 R218, R96 ;  /* 0x0000006000da7245 */ /* 0x000fe20000201400 */
[----:B-1----:R-:W-:Y:S01]  /*7990*/  IMMA.16832.S8.S8 R100, R60.ROW, R108.COL, RZ ;  /* 0x0000006c3c647237 */ /* 0x002fe20000405cff */
[----:B------:R-:W-:-:S02]  /*79a0*/  I2FP.F32.S32 R222, R98 ;  /* 0x0000006200de7245 */ /* 0x000fc40000201400 */
[----:B------:R-:W-:Y:S01]  /*79b0*/  I2FP.F32.S32 R224, R99 ;  /* 0x0000006300e07245 */ /* 0x000fe20000201400 */
[----:B------:R-:W-:Y:S04]  /*79c0*/  LDS R40, [R42+0x3650] ;  /* 0x003650002a287984 */ /* 0x000fe80000000800 */
[----:B------:R-:W-:Y:S01]  /*79d0*/  IMMA.16832.S8.S8 R96, R48.ROW, R108.COL, RZ ;  /* 0x0000006c30607237 */ /* 0x000fe20000405cff */
[----:B------:R-:W1:Y:S01]  /*79e0*/  LDS.128 R108, [R43+0x3690] ;  /* 0x003690002b6c7984 */ /* 0x000e620000000c00 */
[----:B------:R-:W-:Y:S01]  /*79f0*/  FMUL R135, R55, R222 ;  /* 0x000000de37877220 */ /* 0x000fe20000400000 */
[----:B------:R-:W-:-:S03]  /*7a00*/  FMUL R216, R71, R216 ;  /* 0x000000d847d87220 */ /* 0x000fc60000400000 */
[----:B------:R-:W-:Y:S01]  /*7a10*/  FFMA R132, R185, R135, R132 ;  /* 0x00000087b9847223 */ /* 0x000fe20000000084 */
[----:B------:R-:W-:Y:S01]  /*7a20*/  FFMA R135, R128, R216, R41 ;  /* 0x000000d880877223 */ /* 0x000fe20000000029 */
[----:B0-----:R-:W-:Y:S01]  /*7a30*/  IMMA.16832.S8.S8 R60, R60.ROW, R44.COL, RZ ;  /* 0x0000002c3c3c7237 */ /* 0x001fe20000405cff */
[----:B------:R-:W0:Y:S01]  /*7a40*/  LDS R41, [R42+0x3660] ;  /* 0x003660002a297984 */ /* 0x000e220000000800 */
[----:B--2---:R-:W-:Y:S02]  /*7a50*/  HADD2.F32 R189, -RZ, R105.H0_H0 ;  /* 0x20000069ffbd7230 */ /* 0x004fe40000004100 */
[----:B------:R-:W-:-:S04]  /*7a60*/  FMUL R134, R59, R212 ;  /* 0x000000d43b867220 */ /* 0x000fc80000400000 */
[----:B------:R-:W-:Y:S01]  /*7a70*/  IMMA.16832.S8.S8 R48, R48.ROW, R44.COL, RZ ;  /* 0x0000002c30307237 */ /* 0x000fe20000405cff */
[----:B------:R-:W-:Y:S02]  /*7a80*/  I2FP.F32.S32 R45, R100 ;  /* 0x00000064002d7245 */ /* 0x000fe40000201400 */
[----:B------:R-:W-:Y:S01]  /*7a90*/  I2FP.F32.S32 R105, R96 ;  /* 0x0000006000697245 */ /* 0x000fe20000201400 */
[----:B------:R-:W-:Y:S01]  /*7aa0*/  FFMA R134, R128, R134, R191 ;  /* 0x0000008680867223 */ /* 0x000fe200000000bf */
[----:B------:R-:W-:Y:S02]  /*7ab0*/  HADD2.F32 R191, -RZ, R104.H0_H0 ;  /* 0x20000068ffbf7230 */ /* 0x000fe40000004100 */
[----:B------:R-:W-:Y:S01]  /*7ac0*/  FMUL R45, R56, R45 ;  /* 0x0000002d382d7220 */ /* 0x000fe20000400000 */
[----:B------:R-:W-:Y:S01]  /*7ad0*/  FMUL R44, R64, R105 ;  /* 0x00000069402c7220 */ /* 0x000fe20000400000 */
[----:B------:R-:W-:Y:S01]  /*7ae0*/  FMUL R220, R67, R220 ;  /* 0x000000dc43dc7220 */ /* 0x000fe20000400000 */
[----:B------:R-:W-:Y:S01]  /*7af0*/  FMUL R224, R55, R224 ;  /* 0x000000e037e07220 */ /* 0x000fe20000400000 */
[C---:B------:R-:W-:Y:S01]  /*7b00*/  FFMA R112, R191.reuse, R45, R112 ;  /* 0x0000002dbf707223 */ /* 0x040fe20000000070 */
[----:B------:R-:W-:Y:S01]  /*7b10*/  FFMA R212, R191, R44, R115 ;  /* 0x0000002cbfd47223 */ /* 0x000fe20000000073 */
[----:B------:R-:W-:Y:S01]  /*7b20*/  LDS R45, [R42+0x3680] ;  /* 0x003680002a2d7984 */ /* 0x000fe20000000800 */
[C---:B------:R-:W-:Y:S01]  /*7b30*/  FFMA R129, R128.reuse, R220, R129 ;  /* 0x000000dc80817223 */ /* 0x040fe20000000081 */
[----:B------:R-:W-:-:S02]  /*7b40*/  FFMA R128, R128, R224, R187 ;  /* 0x000000e080807223 */ /* 0x000fc400000000bb */
[----:B------:R-:W2:Y:S01]  /*7b50*/  LDS R44, [R42+0x3670] ;  /* 0x003670002a2c7984 */ /* 0x000ea20000000800 */
[----:B------:R-:W-:Y:S01]  /*7b60*/  HADD2.F32 R187, -RZ, R107.H0_H0 ;  /* 0x2000006bffbb7230 */ /* 0x000fe20000004100 */
[----:B------:R-:W-:Y:S02]  /*7b70*/  I2FP.F32.S32 R213, R102 ;  /* 0x0000006600d57245 */ /* 0x000fe40000201400 */
[----:B------:R-:W-:Y:S02]  /*7b80*/  I2FP.F32.S32 R205, R101 ;  /* 0x0000006500cd7245 */ /* 0x000fe40000201400 */
[----:B------:R-:W-:Y:S02]  /*7b90*/  I2FP.F32.S32 R215, R103 ;  /* 0x0000006700d77245 */ /* 0x000fe40000201400 */
[----:B------:R-:W-:Y:S01]  /*7ba0*/  I2FP.F32.S32 R217, R98 ;  /* 0x0000006200d97245 */ /* 0x000fe20000201400 */
[----:B---3--:R-:W-:Y:S01]  /*7bb0*/  IMMA.16832.S8.S8 R100, R92.ROW, R34.COL, RZ ;  /* 0x000000225c647237 */ /* 0x008fe20000405cff */
[----:B------:R-:W-:-:S02]  /*7bc0*/  I2FP.F32.S32 R107, R97 ;  /* 0x00000061006b7245 */ /* 0x000fc40000201400 */
[----:B------:R-:W-:-:S05]  /*7bd0*/  I2FP.F32.S32 R105, R99 ;  /* 0x0000006300697245 */ /* 0x000fca0000201400 */
[----:B------:R-:W-:Y:S01]  /*7be0*/  IMMA.16832.S8.S8 R96, R88.ROW, R34.COL, RZ ;  /* 0x0000002258607237 */ /* 0x000fe20000405cff */
[----:B-1----:R-:W-:Y:S02]  /*7bf0*/  HADD2.F32 R108, -RZ, R108.H0_H0 ;  /* 0x2000006cff6c7230 */ /* 0x002fe40000004100 */
[----:B------:R-:W-:Y:S01]  /*7c00*/  FMUL R133, R67, R218 ;  /* 0x000000da43857220 */ /* 0x000fe20000400000 */
[----:B------:R-:W-:Y:S01]  /*7c10*/  FMUL R205, R56, R205 ;  /* 0x000000cd38cd7220 */ /* 0x000fe20000400000 */
[----:B------:R-:W-:Y:S01]  /*7c20*/  FMUL R34, R68, R215 ;  /* 0x000000d744227220 */ /* 0x000fe20000400000 */
[----:B------:R-:W-:Y:S01]  /*7c30*/  FMUL R107, R64, R107 ;  /* 0x0000006b406b7220 */ /* 0x000fe20000400000 */
[----:B------:R-:W-:Y:S01]  /*7c40*/  FMUL R104, R52, R105 ;  /* 0x0000006934687220 */ /* 0x000fe20000400000 */
[----:B------:R-:W-:Y:S01]  /*7c50*/  FMUL R213, R68, R213 ;  /* 0x000000d544d57220 */ /* 0x000fe20000400000 */
[----:B------:R-:W-:Y:S01]  /*7c60*/  FFMA R133, R185, R133, R214 ;  /* 0x00000085b9857223 */ /* 0x000fe200000000d6 */
[----:B------:R-:W-:Y:S01]  /*7c70*/  FMUL R217, R52, R217 ;  /* 0x000000d934d97220 */ /* 0x000fe20000400000 */
[----:B------:R-:W-:Y:S01]  /*7c80*/  I2FP.F32.S32 R102, R102 ;  /* 0x0000006600667245 */ /* 0x000fe20000201400 */
[C---:B------:R-:W-:Y:S01]  /*7c90*/  FFMA R205, R108.reuse, R205, R113 ;  /* 0x000000cd6ccd7223 */ /* 0x040fe20000000071 */
[C---:B------:R-:W-:Y:S01]  /*7ca0*/  FFMA R34, R108.reuse, R34, R137 ;  /* 0x000000226c227223 */ /* 0x040fe20000000089 */
[----:B------:R-:W-:Y:S01]  /*7cb0*/  FFMA R138, R108, R107, R138 ;  /* 0x0000006b6c8a7223 */ /* 0x000fe2000000008a */
[----:B------:R-:W-:-:S02]  /*7cc0*/  HADD2.F32 R185, -RZ, R106.H0_H0 ;  /* 0x2000006affb97230 */ /* 0x000fc40000004100 */
[----:B------:R-:W-:Y:S02]  /*7cd0*/  FFMA R108, R108, R104, R139 ;  /* 0x000000686c6c7223 */ /* 0x000fe4000000008b */
[----:B------:R-:W-:Y:S02]  /*7ce0*/  I2FP.F32.S32 R218, R96 ;  /* 0x0000006000da7245 */ /* 0x000fe40000201400 */
[----:B------:R-:W-:Y:S01]  /*7cf0*/  I2FP.F32.S32 R222, R98 ;  /* 0x0000006200de7245 */ /* 0x000fe20000201400 */
[-C--:B0-----:R-:W-:Y:S01]  /*7d00*/  IMMA.16832.S8.S8 R104, R84.ROW, R40.reuse.COL, RZ ;  /* 0x0000002854687237 */ /* 0x081fe20000405cff */
[----:B------:R-:W-:Y:S02]  /*7d10*/  I2FP.F32.S32 R220, R97 ;  /* 0x0000006100dc7245 */ /* 0x000fe40000201400 */
[----:B------:R-:W-:Y:S01]  /*7d20*/  I2FP.F32.S32 R224, R99 ;  /* 0x0000006300e07245 */ /* 0x000fe20000201400 */
[----:B------:R-:W-:Y:S01]  /*7d30*/  FFMA R114, R191, R213, R114 ;  /* 0x000000d5bf727223 */ /* 0x000fe20000000072 */
[----:B------:R-:W-:Y:S01]  /*7d40*/  I2FP.F32.S32 R214, R101 ;  /* 0x0000006500d67245 */ /* 0x000fe20000201400 */
[----:B------:R-:W-:Y:S01]  /*7d50*/  FMUL R35, R69, R102 ;  /* 0x0000006645237220 */ /* 0x000fe20000400000 */
[----:B------:R-:W-:Y:S01]  /*7d60*/  I2FP.F32.S32 R216, R103 ;  /* 0x0000006700d87245 */ /* 0x000fe20000201400 */
[----:B------:R-:W-:Y:S01]  /*7d70*/  IMMA.16832.S8.S8 R96, R80.ROW, R40.COL, RZ ;  /* 0x0000002850607237 */ /* 0x000fe20000405cff */
[----:B------:R-:W-:Y:S01]  /*7d80*/  FMUL R41, R65, R218 ;  /* 0x000000da41297220 */ /* 0x000fe20000400000 */
[----:B------:R-:W-:Y:S01]  /*7d90*/  FFMA R136, R191, R217, R136 ;  /* 0x000000d9bf887223 */ /* 0x000fe20000000088 */
[----:B------:R-:W-:Y:S01]  /*7da0*/  I2FP.F32.S32 R100, R100 ;  /* 0x0000006400647245 */ /* 0x000fe20000201400 */
[----:B------:R-:W-:Y:S01]  /*7db0*/  FMUL R101, R53, R222 ;  /* 0x000000de35657220 */ /* 0x000fe20000400000 */
[----:B------:R-:W-:-:S02]  /*7dc0*/  HADD2.F32 R109, -RZ, R109.H0_H0 ;  /* 0x2000006dff6d7230 */ /* 0x000fc40000004100 */
[C---:B------:R-:W-:Y:S01]  /*7dd0*/  FFMA R114, R189.reuse, R35, R114 ;  /* 0x00000023bd727223 */ /* 0x040fe20000000072 */
[C---:B------:R-:W-:Y:S01]  /*7de0*/  FFMA R212, R189.reuse, R41, R212 ;  /* 0x00000029bdd47223 */ /* 0x040fe200000000d4 */
[----:B------:R-:W-:Y:S01]  /*7df0*/  FFMA R136, R189, R101, R136 ;  /* 0x00000065bd887223 */ /* 0x000fe20000000088 */
        /* <DEDUP_REMOVED lines=9> */
[----:B------:R-:W-:-:S02]  /*7e90*/  FFMA R109, R109, R101, R108 ;  /* 0x000000656d6d7223 */ /* 0x000fc4000000006c */
[----:B--2---:R-:W-:Y:S01]  /*7ea0*/  IMMA.16832.S8.S8 R100, R76.ROW, R44.COL, RZ ;  /* 0x0000002c4c647237 */ /* 0x004fe20000405cff */
[----:B------:R-:W-:Y:S02]  /*7eb0*/  I2FP.F32.S32 R189, R97 ;  /* 0x0000006100bd7245 */ /* 0x000fe40000201400 */
[----:B------:R-:W-:Y:S01]  /*7ec0*/  I2FP.F32.S32 R137, R106 ;  /* 0x0000006a00897245 */ /* 0x000fe20000201400 */
[----:B------:R-:W-:Y:S01]  /*7ed0*/  HADD2.F32 R110, -RZ, R110.H0_H0 ;  /* 0x2000006eff6e7230 */ /* 0x000fe20000004100 */
[----:B------:R-:W-:Y:S01]  /*7ee0*/  I2FP.F32.S32 R107, R107 ;  /* 0x0000006b006b7245 */ /* 0x000fe20000201400 */
[----:B------:R-:W-:Y:S01]  /*7ef0*/  FMUL R40, R66, R189 ;  /* 0x000000bd42287220 */ /* 0x000fe20000400000 */
[----:B------:R-:W-:Y:S02]  /*7f00*/  I2FP.F32.S32 R115, R105 ;  /* 0x0000006900737245 */ /* 0x000fe40000201400 */
[----:B------:R-:W-:Y:S02]  /*7f10*/  I2FP.F32.S32 R139, R96 ;  /* 0x00000060008b7245 */ /* 0x000fe40000201400 */
[----:B------:R-:W-:Y:S01]  /*7f20*/  I2FP.F32.S32 R213, R99 ;  /* 0x0000006300d57245 */ /* 0x000fe20000201400 */
[C---:B------:R-:W-:Y:S01]  /*7f30*/  FMUL R137, R70.reuse, R137 ;  /* 0x0000008946897220 */ /* 0x040fe20000400000 */
[----:B------:R-:W-:Y:S01]  /*7f40*/  FMUL R34, R70, R107 ;  /* 0x0000006b46227220 */ /* 0x000fe20000400000 */
[----:B------:R-:W-:Y:S01]  /*7f50*/  FMUL R115, R58, R115 ;  /* 0x000000733a737220 */ /* 0x000fe20000400000 */
[----:B------:R-:W-:-:S04]  /*7f60*/  FFMA R108, R110, R40, R41 ;  /* 0x000000286e6c7223 */ /* 0x000fc80000000029 */
[----:B------:R-:W-:Y:S01]  /*7f70*/  I2FP.F32.S32 R102, R102 ;  /* 0x0000006600667245 */ /* 0x000fe20000201400 */
[----:B------:R-:W-:Y:S01]  /*7f80*/  FMUL R139, R66, R139 ;  /* 0x0000008b428b7220 */ /* 0x000fe20000400000 */
[----:B------:R-:W-:Y:S01]  /*7f90*/  FMUL R138, R54, R213 ;  /* 0x000000d5368a7220 */ /* 0x000fe20000400000 */
[----:B------:R-:W-:Y:S01]  /*7fa0*/  I2FP.F32.S32 R40, R101 ;  /* 0x0000006500287245 */ /* 0x000fe20000201400 */
[----:B------:R-:W-:Y:S01]  /*7fb0*/  FFMA R114, R185, R137, R114 ;  /* 0x00000089b9727223 */ /* 0x000fe20000000072 */
[----:B------:R-:W-:Y:S01]  /*7fc0*/  FMUL R41, R71, R102 ;  /* 0x0000006647297220 */ /* 0x000fe20000400000 */
[----:B------:R-:W-:Y:S01]  /*7fd0*/  I2FP.F32.S32 R191, R98 ;  /* 0x0000006200bf7245 */ /* 0x000fe20000201400 */
[C---:B------:R-:W-:Y:S01]  /*7fe0*/  FFMA R106, R110.reuse, R34, R35 ;  /* 0x000000226e6a7223 */ /* 0x040fe20000000023 */
[----:B------:R-:W-:Y:S01]  /*7ff0*/  IMMA.16832.S8.S8 R96, R72.ROW, R44.COL, RZ ;  /* 0x0000002c48607237 */ /* 0x000fe20000405cff */
[----:B------:R-:W-:Y:S01]  /*8000*/  I2FP.F32.S32 R113, R104 ;  /* 0x0000006800717245 */ /* 0x000fe20000201400 */
[C---:B------:R-:W-:Y:S01]  /*8010*/  FFMA R44, R110.reuse, R115, R205 ;  /* 0x000000736e2c7223 */ /* 0x040fe200000000cd */
[----:B------:R-:W-:Y:S01]  /*8020*/  LDS R104, [R42+0x3f30] ;  /* 0x003f30002a687984 */ /* 0x000fe20000000800 */
[----:B------:R-:W-:Y:S01]  /*8030*/  FFMA R212, R185, R139, R212 ;  /* 0x0000008bb9d47223 */ /* 0x000fe200000000d4 */
[----:B------:R-:W-:Y:S01]  /*8040*/  FFMA R110, R110, R138, R109 ;  /* 0x0000008a6e6e7223 */ /* 0x000fe2000000006d */
[----:B------:R-:W-:Y:S01]  /*8050*/  FFMA R138, R187, R41, R114 ;  /* 0x00000029bb8a7223 */ /* 0x000fe20000000072 */
[----:B------:R-:W0:Y:S01]  /*8060*/  LDS R105, [R42+0x3f40] ;  /* 0x003f40002a697984 */ /* 0x000e220000000800 */
[----:B------:R-:W-:-:S03]  /*8070*/  FMUL R139, R59, R40 ;  /* 0x000000283b8b7220 */ /* 0x000fc60000400000 */
[----:B------:R-:W-:Y:S04]  /*8080*/  LDS R34, [R42+0x3f50] ;  /* 0x003f50002a227984 */ /* 0x000fe80000000800 */
[----:B------:R-:W1:Y:S04]  /*8090*/  LDS R35, [R42+0x3f60] ;  /* 0x003f60002a237984 */ /* 0x000e680000000800 */
[----:B------:R-:W-:Y:S04]  /*80a0*/  LDS R40, [R42+0x3f70] ;  /* 0x003f70002a287984 */ /* 0x000fe80000000800 */
[----:B------:R-:W2:Y:S01]  /*80b0*/  LDS R41, [R42+0x3f80] ;  /* 0x003f80002a297984 */ /* 0x000ea20000000800 */
[----:B------:R-:W-:Y:S01]  /*80c0*/  I2FP.F32.S32 R98, R98 ;  /* 0x0000006200627245 */ /* 0x000fe20000201400 */
[----:B------:R-:W-:Y:S01]  /*80d0*/  FMUL R191, R54, R191 ;  /* 0x000000bf36bf7220 */ /* 0x000fe20000400000 */
[----:B------:R-:W-:-:S03]  /*80e0*/  I2FP.F32.S32 R96, R96 ;  /* 0x0000006000607245 */ /* 0x000fc60000201400 */
[----:B------:R-:W-:Y:S01]  /*80f0*/  FFMA R136, R185, R191, R136 ;  /* 0x000000bfb9887223 */ /* 0x000fe20000000088 */
[----:B------:R-:W-:Y:S01]  /*8100*/  FMUL R45, R55, R98 ;  /* 0x00000062372d7220 */ /* 0x000fe20000400000 */
[----:B------:R-:W-:Y:S01]  /*8110*/  I2FP.F32.S32 R216, R97 ;  /* 0x0000006100d87245 */ /* 0x000fe20000201400 */
[----:B------:R-:W-:Y:S01]  /*8120*/  HADD2.F32 R111, -RZ, R111.H0_H0 ;  /* 0x2000006fff6f7230 */ /* 0x000fe20000004100 */
[----:B------:R-:W-:Y:S01]  /*8130*/  I2FP.F32.S32 R97, R62 ;  /* 0x0000003e00617245 */ /* 0x000fe20000201400 */
[----:B------:R-:W-:Y:S01]  /*8140*/  FFMA R136, R187, R45, R136 ;  /* 0x0000002dbb887223 */ /* 0x000fe20000000088 */
[----:B------:R-:W-:Y:S01]  /*8150*/  I2FP.F32.S32 R63, R63 ;  /* 0x0000003f003f7245 */ /* 0x000fe20000201400 */
[----:B0-----:R-:W-:Y:S08]  /*8160*/  IMMA.16832.S8.S8 R92, R92.ROW, R104.COL, RZ ;  /* 0x000000685c5c7237 */ /* 0x001ff00000405cff */
[----:B-1----:R-:W-:Y:S08]  /*8170*/  IMMA.16832.S8.S8 R84, R84.ROW, R34.COL, RZ ;  /* 0x0000002254547237 */ /* 0x002ff00000405cff */
[----:B--2---:R-:W-:Y:S01]  /*8180*/  IMMA.16832.S8.S8 R76, R76.ROW, R40.COL, RZ ;  /* 0x000000284c4c7237 */ /* 0x004fe20000405cff */
[----:B------:R-:W-:-:S02]  /*8190*/  I2FP.F32.S32 R45, R60 ;  /* 0x0000003c002d7245 */ /* 0x000fc40000201400 */
[----:B------:R-:W-:Y:S01]  /*81a0*/  I2FP.F32.S32 R51, R51 ;  /* 0x0000003300337245 */ /* 0x000fe20000201400 */
[----:B------:R-:W-:Y:S01]  /*81b0*/  FMUL R137, R67, R96 ;  /* 0x0000006043897220 */ /* 0x000fe20000400000 */
[----:B------:R-:W-:Y:S01]  /*81c0*/  I2FP.F32.S32 R61, R61 ;  /* 0x0000003d003d7245 */ /* 0x000fe20000201400 */
[C---:B------:R-:W-:Y:S01]  /*81d0*/  FMUL R96, R68.reuse, R97 ;  /* 0x0000006144607220 */ /* 0x040fe20000400000 */
[----:B------:R-:W-:Y:S01]  /*81e0*/  I2FP.F32.S32 R49, R49 ;  /* 0x0000003100317245 */ /* 0x000fe20000201400 */
[----:B------:R-:W-:Y:S01]  /*81f0*/  FFMA R139, R111, R139, R44 ;  /* 0x0000008b6f8b7223 */ /* 0x000fe2000000002c */
[----:B------:R-:W-:Y:S01]  /*8200*/  FMUL R97, R68, R63 ;  /* 0x0000003f44617220 */ /* 0x000fe20000400000 */
[----:B------:R-:W-:Y:S01]  /*8210*/  FMUL R44, R56, R45 ;  /* 0x0000002d382c7220 */ /* 0x000fe20000400000 */
[----:B------:R-:W-:Y:S01]  /*8220*/  FMUL R68, R52, R51 ;  /* 0x0000003334447220 */ /* 0x000fe20000400000 */
[----:B------:R-:W-:Y:S01]  /*8230*/  I2FP.F32.S32 R218, R99 ;  /* 0x0000006300da7245 */ /* 0x000fe20000201400 */
[----:B------:R-:W-:Y:S01]  /*8240*/  FMUL R45, R56, R61 ;  /* 0x0000003d382d7220 */ /* 0x000fe20000400000 */
[----:B------:R-:W-:Y:S01]  /*8250*/  I2FP.F32.S32 R92, R92 ;  /* 0x0000005c005c7245 */ /* 0x000fe20000201400 */
[----:B------:R-:W-:Y:S01]  /*8260*/  FMUL R99, R64, R49 ;  /* 0x0000003140637220 */ /* 0x000fe20000400000 */
[----:B------:R-:W-:Y:S01]  /*8270*/  I2FP.F32.S32 R51, R86 ;  /* 0x0000005600337245 */ /* 0x000fe20000201400 */
[----:B------:R-:W-:Y:S01]  /*8280*/  IMMA.16832.S8.S8 R72, R72.ROW, R40.COL, RZ ;  /* 0x0000002848487237 */ /* 0x000fe20000405cff */
[----:B------:R-:W-:-:S02]  /*8290*/  I2FP.F32.S32 R61, R48 ;  /* 0x00000030003d7245 */ /* 0x000fc40000201400 */
[----:B------:R-:W-:Y:S02]  /*82a0*/  I2FP.F32.S32 R94, R94 ;  /* 0x0000005e005e7245 */ /* 0x000fe40000201400 */
[----:B------:R-:W-:Y:S02]  /*82b0*/  I2FP.F32.S32 R87, R87 ;  /* 0x0000005700577245 */ /* 0x000fe40000201400 */
[----:B------:R-:W-:Y:S02]  /*82c0*/  I2FP.F32.S32 R100, R100 ;  /* 0x0000006400647245 */ /* 0x000fe40000201400 */
[----:B------:R-:W-:Y:S02]  /*82d0*/  I2FP.F32.S32 R48, R93 ;  /* 0x0000005d00307245 */ /* 0x000fe40000201400 */
[----:B------:R-:W-:Y:S02]  /*82e0*/  I2FP.F32.S32 R49, R84 ;  /* 0x0000005400317245 */ /* 0x000fe40000201400 */
[----:B------:R-:W-:-:S02]  /*82f0*/  I2FP.F32.S32 R85, R85 ;  /* 0x0000005500557245 */ /* 0x000fc40000201400 */
[----:B------:R-:W-:Y:S02]  /*8300*/  I2FP.F32.S32 R76, R76 ;  /* 0x0000004c004c7245 */ /* 0x000fe40000201400 */
[----:B------:R-:W-:Y:S01]  /*8310*/  I2FP.F32.S32 R40, R77 ;  /* 0x0000004d00287245 */ /* 0x000fe20000201400 */
[----:B------:R-:W-:Y:S01]  /*8320*/  IMMA.16832.S8.S8 R80, R80.ROW, R34.COL, RZ ;  /* 0x0000002250507237 */ /* 0x000fe20000405cff */
[----:B------:R-:W-:Y:S01]  /*8330*/  I2FP.F32.S32 R101, R50 ;  /* 0x0000003200657245 */ /* 0x000fe20000201400 */
[----:B------:R-:W-:Y:S01]  /*8340*/  FMUL R35, R57, R92 ;  /* 0x0000005c39237220 */ /* 0x000fe20000400000 */
[----:B------:R-:W-:Y:S01]  /*8350*/  I2FP.F32.S32 R50, R95 ;  /* 0x0000005f00327245 */ /* 0x000fe20000201400 */
[C---:B------:R-:W-:Y:S01]  /*8360*/  FMUL R95, R70.reuse, R51 ;  /* 0x00000033465f7220 */ /* 0x040fe20000400000 */
[----:B------:R-:W-:Y:S01]  /*8370*/  FMUL R92, R69, R94 ;  /* 0x0000005e455c7220 */ /* 0x000fe20000400000 */
[----:B------:R-:W-:Y:S01]  /*8380*/  FMUL R70, R70, R87 ;  /* 0x0000005746467220 */ /* 0x000fe20000400000 */
[----:B------:R-:W-:Y:S01]  /*8390*/  FMUL R113, R58, R113 ;  /* 0x000000713a717220 */ /* 0x000fe20000400000 */
[----:B------:R-:W-:Y:S01]  /*83a0*/  FMUL R100, R59, R100 ;  /* 0x000000643b647220 */ /* 0x000fe20000400000 */
[----:B------:R-:W-:Y:S01]  /*83b0*/  FMUL R98, R64, R61 ;  /* 0x0000003d40627220 */ /* 0x000fe20000400000 */
[----:B------:R-:W-:Y:S01]  /*83c0*/  FMUL R34, R57, R48 ;  /* 0x0000003039227220 */ /* 0x000fe20000400000 */
[C---:B------:R-:W-:Y:S01]  /*83d0*/  FMUL R94, R58.reuse, R49 ;  /* 0x000000313a5e7220 */ /* 0x040fe20000400000 */
[----:B------:R-:W-:Y:S01]  /*83e0*/  FMUL R93, R58, R85 ;  /* 0x000000553a5d7220 */ /* 0x000fe20000400000 */
[C---:B------:R-:W-:Y:S01]  /*83f0*/  FMUL R87, R59.reuse, R76 ;  /* 0x0000004c3b577220 */ /* 0x040fe20000400000 */
[----:B------:R-:W-:Y:S01]  /*8400*/  FMUL R40, R59, R40 ;  /* 0x000000283b287220 */ /* 0x000fe20000400000 */
[----:B------:R-:W0:Y:S04]  /*8410*/  LDS.128 R60, [R43+0x3f00] ;  /* 0x003f00002b3c7984 */ /* 0x000e280000000c00 */
[----:B------:R-:W1:Y:S01]  /*8420*/  LDS.128 R56, [R43+0x3f90] ;  /* 0x003f90002b387984 */ /* 0x000e620000000c00 */
[----:B------:R-:W-:Y:S01]  /*8430*/  BAR.SYNC.DEFER_BLOCKING 0x0 ;  /* 0x0000000000007b1d */ /* 0x000fe20000010000 */
[----:B------:R-:W-:Y:S01]  /*8440*/  IMMA.16832.S8.S8 R88, R88.ROW, R104.COL, RZ ;  /* 0x0000006858587237 */ /* 0x000fe20000405cff */
[----:B------:R-:W-:Y:S01]  /*8450*/  FMUL R69, R69, R50 ;  /* 0x0000003245457220 */ /* 0x000fe20000400000 */
[----:B------:R-:W-:Y:S01]  /*8460*/  FMUL R101, R52, R101 ;  /* 0x0000006534657220 */ /* 0x000fe20000400000 */
[----:B------:R-:W-:-:S02]  /*8470*/  I2FP.F32.S32 R41, R80 ;  /* 0x0000005000297245 */ /* 0x000fc40000201400 */
        /* <DEDUP_REMOVED lines=17> */
[----:B------:R-:W-:Y:S01]  /*8590*/  STS [R9+0x4600], R158 ;  /* 0x0046009e09007388 */ /* 0x000fe20000000800 */
[----:B------:R-:W-:Y:S01]  /*85a0*/  BAR.SYNC.DEFER_BLOCKING 0x0 ;  /* 0x0000000000007b1d */ /* 0x000fe20000010000 */
[----:B------:R-:W-:-:S02]  /*85b0*/  I2FP.F32.S32 R88, R88 ;  /* 0x0000005800587245 */ /* 0x000fc40000201400 */
[----:B------:R-:W-:Y:S02]  /*85c0*/  I2FP.F32.S32 R48, R89 ;  /* 0x0000005900307245 */ /* 0x000fe40000201400 */
[----:B------:R-:W-:Y:S01]  /*85d0*/  I2FP.F32.S32 R50, R90 ;  /* 0x0000005a00327245 */ /* 0x000fe20000201400 */
[C---:B------:R-:W-:Y:S01]  /*85e0*/  FMUL R90, R65.reuse, R88 ;  /* 0x00000058415a7220 */ /* 0x040fe20000400000 */
[----:B------:R-:W-:Y:S01]  /*85f0*/  I2FP.F32.S32 R52, R91 ;  /* 0x0000005b00347245 */ /* 0x000fe20000201400 */
[----:B------:R-:W-:Y:S01]  /*8600*/  FMUL R88, R65, R48 ;  /* 0x0000003041587220 */ /* 0x000fe20000400000 */
[----:B------:R-:W-:Y:S02]  /*8610*/  I2FP.F32.S32 R49, R81 ;  /* 0x0000005100317245 */ /* 0x000fe40000201400 */
[----:B------:R-:W-:Y:S02]  /*8620*/  I2FP.F32.S32 R51, R82 ;  /* 0x0000005200337245 */ /* 0x000fe40000201400 */
[----:B------:R-:W-:Y:S01]  /*8630*/  I2FP.F32.S32 R48, R73 ;  /* 0x0000004900307245 */ /* 0x000fe20000201400 */
[C---:B------:R-:W-:Y:S01]  /*8640*/  FMUL R91, R53.reuse, R50 ;  /* 0x00000032355b7220 */ /* 0x040fe20000400000 */
[----:B------:R-:W-:Y:S01]  /*8650*/  FMUL R89, R53, R52 ;  /* 0x0000003435597220 */ /* 0x000fe20000400000 */
[----:B------:R-:W-:Y:S01]  /*8660*/  I2FP.F32.S32 R53, R83 ;  /* 0x0000005300357245 */ /* 0x000fe20000201400 */
[C---:B------:R-:W-:Y:S01]  /*8670*/  FMUL R81, R66.reuse, R41 ;  /* 0x0000002942517220 */ /* 0x040fe20000400000 */
[----:B------:R-:W-:Y:S01]  /*8680*/  FMUL R77, R66, R49 ;  /* 0x00000031424d7220 */ /* 0x000fe20000400000 */
[----:B------:R-:W-:Y:S01]  /*8690*/  FMUL R83, R54, R51 ;  /* 0x0000003336537220 */ /* 0x000fe20000400000 */
[----:B------:R-:W-:Y:S01]  /*86a0*/  FMUL R41, R67, R48 ;  /* 0x0000003043297220 */ /* 0x000fe20000400000 */
[----:B------:R-:W-:Y:S04]  /*86b0*/  LDS R84, [R42+0x10] ;  /* 0x000010002a547984 */ /* 0x000fe80000000800 */
[----:B------:R-:W-:Y:S04]  /*86c0*/  LDS R85, [R42+0x20] ;  /* 0x000020002a557984 */ /* 0x000fe80000000800 */
[----:B------:R-:W2:Y:S01]  /*86d0*/  LDSM.16.M88.4 R48, [R156] ;  /* 0x000000009c30783b */ /* 0x000ea20000000200 */
[----:B------:R-:W-:Y:S01]  /*86e0*/  FFMA R112, R185, R113, R112 ;  /* 0x00000071b9707223 */ /* 0x000fe20000000070 */
[----:B------:R-:W-:-:S02]  /*86f0*/  I2FP.F32.S32 R74, R74 ;  /* 0x0000004a004a7245 */ /* 0x000fc40000201400 */
[----:B------:R-:W-:Y:S02]  /*8700*/  I2FP.F32.S32 R52, R75 ;  /* 0x0000004b00347245 */ /* 0x000fe40000201400 */
[----:B------:R-:W-:Y:S02]  /*8710*/  I2FP.F32.S32 R214, R103 ;  /* 0x0000006700d67245 */ /* 0x000fe40000201400 */
[----:B------:R-:W-:Y:S02]  /*8720*/  I2FP.F32.S32 R78, R78 ;  /* 0x0000004e004e7245 */ /* 0x000fe40000201400 */
[----:B------:R-:W-:Y:S01]  /*8730*/  I2FP.F32.S32 R76, R79 ;  /* 0x0000004f004c7245 */ /* 0x000fe20000201400 */
[----:B0-----:R-:W-:Y:S02]  /*8740*/  HADD2.F32 R60, -RZ, R60.H0_H0 ;  /* 0x2000003cff3c7230 */ /* 0x001fe40000004100 */
[C---:B------:R-:W-:Y:S01]  /*8750*/  FFMA R185, R187.reuse, R100, R112 ;  /* 0x00000064bbb97223 */ /* 0x040fe20000000070 */
[----:B------:R-:W-:Y:S01]  /*8760*/  FFMA R137, R187, R137, R212 ;  /* 0x00000089bb897223 */ /* 0x000fe200000000d4 */
[C---:B------:R-:W-:Y:S01]  /*8770*/  FMUL R187, R55.reuse, R218 ;  /* 0x000000da37bb7220 */ /* 0x040fe20000400000 */
[----:B------:R-:W-:Y:S01]  /*8780*/  FMUL R86, R54, R53 ;  /* 0x0000003536567220 */ /* 0x000fe20000400000 */
[C---:B------:R-:W-:Y:S01]  /*8790*/  FMUL R100, R55.reuse, R74 ;  /* 0x0000004a37647220 */ /* 0x040fe20000400000 */
[----:B------:R-:W-:Y:S01]  /*87a0*/  FMUL R102, R55, R52 ;  /* 0x0000003437667220 */ /* 0x000fe20000400000 */
[C---:B------:R-:W-:Y:S01]  /*87b0*/  FMUL R191, R71.reuse, R214 ;  /* 0x000000d647bf7220 */ /* 0x040fe20000400000 */
[C---:B------:R-:W-:Y:S01]  /*87c0*/  FMUL R105, R71.reuse, R78 ;  /* 0x0000004e47697220 */ /* 0x040fe20000400000 */
[----:B------:R-:W-:Y:S01]  /*87d0*/  FMUL R76, R71, R76 ;  /* 0x0000004c474c7220 */ /* 0x000fe20000400000 */
[----:B------:R0:W3:Y:S01]  /*87e0*/  LDSM.16.M88.4 R52, [R155] ;  /* 0x000000009b34783b */ /* 0x0000e20000000200 */
[----:B------:R-:W-:-:S02]  /*87f0*/  HADD2.F32 R71, -RZ, R61.H0_H0 ;  /* 0x2000003dff477230 */ /* 0x000fc40000004100 */
[C---:B------:R-:W-:Y:S01]  /*8800*/  FFMA R44, R60.reuse, R44, R143 ;  /* 0x0000002c3c2c7223 */ /* 0x040fe2000000008f */
[C---:B------:R-:W-:Y:S01]  /*8810*/  FFMA R145, R60.reuse, R96, R145 ;  /* 0x000000603c917223 */ /* 0x040fe20000000091 */
[C---:B------:R-:W-:Y:S01]  /*8820*/  FFMA R147, R60.reuse, R98, R147 ;  /* 0x000000623c937223 */ /* 0x040fe20000000093 */
[----:B-1----:R-:W-:Y:S02]  /*8830*/  HADD2.F32 R61, -RZ, R56.H0_H0 ;  /* 0x20000038ff3d7230 */ /* 0x002fe40000004100 */
[----:B------:R-:W-:Y:S01]  /*8840*/  FFMA R60, R60, R101, R154 ;  /* 0x000000653c3c7223 */ /* 0x000fe2000000009a */
[----:B------:R-:W-:Y:S01]  /*8850*/  I2FP.F32.S32 R72, R72 ;  /* 0x0000004800487245 */ /* 0x000fe20000201400 */
[----:B------:R-:W-:Y:S02]  /*8860*/  HADD2.F32 R56, -RZ, R57.H0_H0 ;  /* 0x20000039ff387230 */ /* 0x000fe40000004100 */
[----:B------:R-:W-:Y:S01]  /*8870*/  FFMA R90, R71, R90, R147 ;  /* 0x0000005a475a7223 */ /* 0x000fe20000000093 */
[----:B------:R-:W-:-:S02]  /*8880*/  HADD2.F32 R79, -RZ, R62.H0_H0 ;  /* 0x2000003eff4f7230 */ /* 0x000fc40000004100 */
[----:B------:R-:W-:Y:S01]  /*8890*/  FFMA R45, R61, R45, R144 ;  /* 0x0000002d3d2d7223 */ /* 0x000fe20000000090 */
[----:B------:R-:W-:Y:S01]  /*88a0*/  FFMA R60, R71, R91, R60 ;  /* 0x0000005b473c7223 */ /* 0x000fe2000000003c */
[C---:B------:R-:W-:Y:S01]  /*88b0*/  FFMA R99, R61.reuse, R99, R148 ;  /* 0x000000633d637223 */ /* 0x040fe20000000094 */
[----:B------:R-:W-:Y:S01]  /*88c0*/  FFMA R68, R61, R68, R149 ;  /* 0x000000443d447223 */ /* 0x000fe20000000095 */
[C---:B------:R-:W-:Y:S01]  /*88d0*/  FMUL R189, R67.reuse, R216 ;  /* 0x000000d843bd7220 */ /* 0x040fe20000400000 */
[----:B------:R-:W-:Y:S01]  /*88e0*/  FMUL R107, R67, R72 ;  /* 0x00000048436b7220 */ /* 0x000fe20000400000 */
[----:B------:R-:W-:Y:S02]  /*88f0*/  HADD2.F32 R58, -RZ, R58.H0_H0 ;  /* 0x2000003aff3a7230 */ /* 0x000fe40000004100 */
[----:B------:R-:W-:Y:S01]  /*8900*/  FFMA R35, R71, R35, R44 ;  /* 0x0000002347237223 */ /* 0x000fe2000000002c */
[C---:B------:R-:W-:Y:S01]  /*8910*/  FFMA R34, R56.reuse, R34, R45 ;  /* 0x0000002238227223 */ /* 0x040fe2000000002d */
[----:B------:R-:W-:Y:S01]  /*8920*/  HADD2.F32 R103, -RZ, R63.H0_H0 ;  /* 0x2000003fff677230 */ /* 0x000fe20000004100 */
[----:B------:R-:W1:Y:S01]  /*8930*/  LDS.128 R64, [R43] ;  /* 0x000000002b407984 */ /* 0x000e620000000c00 */
[----:B------:R-:W-:Y:S01]  /*8940*/  FFMA R146, R61, R97, R146 ;  /* 0x000000613d927223 */ /* 0x000fe20000000092 */
[C---:B------:R-:W-:Y:S01]  /*8950*/  FFMA R44, R56.reuse, R88, R99 ;  /* 0x00000058382c7223 */ /* 0x040fe20000000063 */
[----:B------:R-:W-:Y:S01]  /*8960*/  FFMA R45, R56, R89, R68 ;  /* 0x00000059382d7223 */ /* 0x000fe20000000044 */
[----:B------:R-:W4:Y:S01]  /*8970*/  LDS.128 R72, [R43+0x90] ;  /* 0x000090002b487984 */ /* 0x000f220000000c00 */
[C---:B------:R-:W-:Y:S01]  /*8980*/  FFMA R154, R79.reuse, R81, R90 ;  /* 0x000000514f9a7223 */ /* 0x040fe2000000005a */
[----:B------:R-:W-:-:S02]  /*8990*/  FFMA R147, R79, R83, R60 ;  /* 0x000000534f937223 */ /* 0x000fc4000000003c */
[----:B------:R-:W-:Y:S01]  /*89a0*/  LDS.128 R88, [R142+0x4b10] ;  /* 0x004b10008e587984 */ /* 0x000fe20000000c00 */
[----:B------:R-:W-:-:S03]  /*89b0*/  FFMA R94, R79, R94, R35 ;  /* 0x0000005e4f5e7223 */ /* 0x000fc60000000023 */
[----:B------:R-:W5:Y:S01]  /*89c0*/  LDS.128 R60, [R142+0x5490] ;  /* 0x005490008e3c7984 */ /* 0x000f620000000c00 */
[----:B------:R-:W-:Y:S01]  /*89d0*/  FFMA R93, R58, R93, R34 ;  /* 0x0000005d3a5d7223 */ /* 0x000fe20000000022 */
[----:B------:R-:W-:Y:S01]  /*89e0*/  FFMA R92, R71, R92, R145 ;  /* 0x0000005c475c7223 */ /* 0x000fe20000000091 */
[----:B------:R-:W-:Y:S01]  /*89f0*/  FFMA R69, R56, R69, R146 ;  /* 0x0000004538457223 */ /* 0x000fe20000000092 */
[----:B------:R-:W-:Y:S04]  /*8a00*/  LDS R34, [R42+0x910] ;  /* 0x000910002a227984 */ /* 0x000fe80000000800 */
[----:B------:R-:W5:Y:S01]  /*8a10*/  LDS R35, [R42+0x920] ;  /* 0x000920002a237984 */ /* 0x000f620000000800 */
[----:B------:R-:W-:Y:S01]  /*8a20*/  FFMA R92, R79, R95, R92 ;  /* 0x0000005f4f5c7223 */ /* 0x000fe2000000005c */
[----:B------:R-:W-:-:S02]  /*8a30*/  HADD2.F32 R78, -RZ, R59.H0_H0 ;  /* 0x2000003bff4e7230 */ /* 0x000fc40000004100 */
[C---:B------:R-:W-:Y:S01]  /*8a40*/  FFMA R79, R58.reuse, R70, R69 ;  /* 0x000000463a4f7223 */ /* 0x040fe20000000045 */
[C---:B------:R-:W-:Y:S01]  /*8a50*/  FFMA R44, R58.reuse, R77, R44 ;  /* 0x0000004d3a2c7223 */ /* 0x040fe2000000002c */
[----:B------:R-:W-:Y:S01]  /*8a60*/  FFMA R45, R58, R86, R45 ;  /* 0x000000563a2d7223 */ /* 0x000fe2000000002d */
[----:B------:R-:W5:Y:S04]  /*8a70*/  LDS.128 R68, [R142+0x5e10] ;  /* 0x005e10008e447984 */ /* 0x000f680000000c00 */
[----:B------:R-:W5:Y:S01]  /*8a80*/  LDS.128 R56, [R142+0x6790] ;  /* 0x006790008e387984 */ /* 0x000f620000000c00 */
[-C--:B--2---:R-:W-:Y:S01]  /*8a90*/  IMMA.16832.S8.S8 R80, R48.ROW, R84.reuse.COL, RZ ;  /* 0x0000005430507237 */ /* 0x084fe20000405cff */
[C---:B------:R-:W-:Y:S01]  /*8aa0*/  FFMA R158, R103.reuse, R87, R94 ;  /* 0x00000057679e7223 */ /* 0x040fe2000000005e */
[C---:B------:R-:W-:Y:S01]  /*8ab0*/  FFMA R148, R78.reuse, R40, R93 ;  /* 0x000000284e947223 */ /* 0x040fe2000000005d */
[C---:B------:R-:W-:Y:S01]  /*8ac0*/  FFMA R146, R78.reuse, R76, R79 ;  /* 0x0000004c4e927223 */ /* 0x040fe2000000004f */
[C---:B0-----:R-:W-:Y:S01]  /*8ad0*/  FFMA R155, R78.reuse, R41, R44 ;  /* 0x000000294e9b7223 */ /* 0x041fe2000000002c */
[----:B------:R-:W-:Y:S01]  /*8ae0*/  FFMA R149, R78, R102, R45 ;  /* 0x000000664e957223 */ /* 0x000fe2000000002d */
[C---:B------:R-:W-:Y:S01]  /*8af0*/  FFMA R156, R103.reuse, R105, R92 ;  /* 0x00000069679c7223 */ /* 0x040fe2000000005c */
[----:B------:R-:W0:Y:S01]  /*8b00*/  LDS.128 R76, [R43+0x900] ;  /* 0x000900002b4c7984 */ /* 0x000e220000000c00 */
[----:B---3--:R-:W-:Y:S01]  /*8b10*/  IMMA.16832.S8.S8 R84, R52.ROW, R84.COL, RZ ;  /* 0x0000005434547237 */ /* 0x008fe20000405cff */
[C---:B------:R-:W-:Y:S01]  /*8b20*/  FFMA R154, R103.reuse, R107, R154 ;  /* 0x0000006b679a7223 */ /* 0x040fe2000000009a */
[----:B------:R-:W-:Y:S01]  /*8b30*/  FFMA R147, R103, R100, R147 ;  /* 0x0000006467937223 */ /* 0x000fe20000000093 */
[----:B------:R-:W-:Y:S04]  /*8b40*/  LDS R40, [R42+0x30] ;  /* 0x000030002a287984 */ /* 0x000fe80000000800 */
[----:B------:R-:W-:Y:S04]  /*8b50*/  LDS R41, [R42+0x40] ;  /* 0x000040002a297984 */ /* 0x000fe80000000800 */
[----:B------:R-:W2:Y:S01]  /*8b60*/  LDSM.16.M88.4 R96, [R141] ;  /* 0x000000008d60783b */ /* 0x000ea20000000200 */
[----:B------:R-:W-:-:S02]  /*8b70*/  I2FP.F32.S32 R81, R81 ;  /* 0x0000005100517245 */ /* 0x000fc40000201400 */
[----:B------:R-:W-:Y:S01]  /*8b80*/  I2FP.F32.S32 R105, R82 ;  /* 0x0000005200697245 */ /* 0x000fe20000201400 */
[----:B------:R-:W-:Y:S01]  /*8b90*/  LDSM.16.M88.4 R100, [R140] ;  /* 0x000000008c64783b */ /* 0x000fe20000000200 */
[----:B------:R-:W-:Y:S01]  /*8ba0*/  I2FP.F32.S32 R83, R83 ;  /* 0x0000005300537245 */ /* 0x000fe20000201400 */
[----:B-1----:R-:W-:Y:S01]  /*8bb0*/  HADD2.F32 R92, -RZ, R64.H0_H0 ;  /* 0x20000040ff5c7230 */ /* 0x002fe20000004100 */
[----:B------:R-:W-:Y:S01]  /*8bc0*/  I2FP.F32.S32 R93, R80 ;  /* 0x00000050005d7245 */ /* 0x000fe20000201400 */
[----:B----4-:R-:W-:Y:S02]  /*8bd0*/  HADD2.F32 R114, -RZ, R72.H0_H0 ;  /* 0x20000048ff727230 */ /* 0x010fe40000004100 */
[----:B-----5:R-:W-:Y:S01]  /*8be0*/  FMUL R80, R60, R105 ;  /* 0x000000693c507220 */ /* 0x020fe20000400000 */
[----:B------:R-:W-:Y:S02]  /*8bf0*/  HADD2.F32 R95, -RZ, R73.H0_H0 ;  /* 0x20000049ff5f7230 */ /* 0x000fe40000004100 */
[----:B------:R-:W-:Y:S01]  /*8c00*/  FMUL R81, R88, R81 ;  /* 0x0000005158517220 */ /* 0x000fe20000400000 */
[----:B------:R-:W-:-:S02]  /*8c10*/  HADD2.F32 R107, -RZ, R74.H0_H0 ;  /* 0x2000004aff6b7230 */ /* 0x000fc40000004100 */
[----:B------:R-:W-:Y:S01]  /*8c20*/  FMUL R83, R60, R83 ;  /* 0x000000533c537220 */ /* 0x000fe20000400000 */
[----:B------:R-:W-:Y:S02]  /*8c30*/  HADD2.F32 R45, -RZ, R75.H0_H0 ;  /* 0x2000004bff2d7230 */ /* 0x000fe40000004100 */
[----:B------:R-:W1:Y:S01]  /*8c40*/  LDS.128 R72, [R43+0x990] ;  /* 0x000990002b487984 */ /* 0x000e620000000c00 */
[----:B------:R-:W-:Y:S01]  /*8c50*/  FFMA R191, R111, R191, R106 ;  /* 0x000000bf6fbf7223 */ /* 0x000fe2000000006a */
[----:B------:R-:W-:Y:S02]  /*8c60*/  HADD2.F32 R94, -RZ, R65.H0_H0 ;  /* 0x20000041ff5e7230 */ /* 0x000fe40000004100 */
[----:B------:R-:W-:Y:S01]  /*8c70*/  FFMA R203, R92, R80, R203 ;  /* 0x000000505ccb7223 */ /* 0x000fe200000000cb */
[----:B------:R-:W-:Y:S02]  /*8c80*/  HADD2.F32 R106, -RZ, R66.H0_H0 ;  /* 0x20000042ff6a7230 */ /* 0x000fe40000004100 */
[----:B------:R-:W-:Y:S01]  /*8c90*/  FFMA R204, R114, R81, R204 ;  /* 0x0000005172cc7223 */ /* 0x000fe200000000cc */
[----:B------:R-:W-:-:S02]  /*8ca0*/  HADD2.F32 R44, -RZ, R67.H0_H0 ;  /* 0x20000043ff2c7230 */ /* 0x000fc40000004100 */
[----:B------:R-:W-:Y:S01]  /*8cb0*/  FFMA R202, R114, R83, R202 ;  /* 0x0000005372ca7223 */ /* 0x000fe200000000ca */
[-C--:B------:R-:W-:Y:S01]  /*8cc0*/  IMMA.16832.S8.S8 R64, R48.ROW, R34.reuse.COL, RZ ;  /* 0x0000002230407237 */ /* 0x080fe20000405cff */
[C---:B------:R-:W-:Y:S01]  /*8cd0*/  FFMA R189, R111.reuse, R189, R108 ;  /* 0x000000bd6fbd7223 */ /* 0x040fe2000000006c */
[----:B------:R-:W-:Y:S01]  /*8ce0*/  FFMA R187, R111, R187, R110 ;  /* 0x000000bb6fbb7223 */ /* 0x000fe2000000006e */
[----:B------:R-:W-:Y:S02]  /*8cf0*/  I2FP.F32.S32 R85, R85 ;  /* 0x0000005500557245 */ /* 0x000fe40000201400 */
[----:B------:R-:W-:Y:S02]  /*8d00*/  I2FP.F32.S32 R111, R86 ;  /* 0x00000056006f7245 */ /* 0x000fe40000201400 */
[----:B------:R-:W-:Y:S01]  /*8d10*/  I2FP.F32.S32 R87, R87 ;  /* 0x0000005700577245 */ /* 0x000fe20000201400 */
[----:B------:R-:W-:Y:S01]  /*8d20*/  IMMA.16832.S8.S8 R80, R52.ROW, R34.COL, RZ ;  /* 0x0000002234507237 */ /* 0x000fe20000405cff */
[----:B------:R-:W-:Y:S01]  /*8d30*/  FMUL R85, R68, R85 ;  /* 0x0000005544557220 */ /* 0x000fe20000400000 */
[----:B------:R-:W-:-:S02]  /*8d40*/  FMUL R35, R56, R111 ;  /* 0x0000006f38237220 */ /* 0x000fc40000400000 */
[----:B------:R-:W-:Y:S01]  /*8d50*/  FMUL R34, R56, R87 ;  /* 0x0000005738227220 */ /* 0x000fe20000400000 */
[----:B------:R-:W-:Y:S01]  /*8d60*/  FFMA R112, R114, R85, R195 ;  /* 0x0000005572707223 */ /* 0x000fe200000000c3 */
[----:B------:R-:W-:Y:S02]  /*8d70*/  FFMA R113, R92, R35, R194 ;  /* 0x000000235c717223 */ /* 0x000fe400000000c2 */
[----:B------:R-:W-:Y:S01]  /*8d80*/  FFMA R114, R114, R34, R193 ;  /* 0x0000002272727223 */ /* 0x000fe200000000c1 */
[----:B------:R-:W-:Y:S01]  /*8d90*/  LDS R35, [R42+0x940] ;  /* 0x000940002a237984 */ /* 0x000fe20000000800 */
[----:B------:R-:W-:-:S03]  /*8da0*/  FMUL R93, R88, R93 ;  /* 0x0000005d585d7220 */ /* 0x000fc60000400000 */
[----:B------:R-:W3:Y:S01]  /*8db0*/  LDS R34, [R42+0x930] ;  /* 0x000930002a227984 */ /* 0x000ee20000000800 */
[----:B------:R-:W-:Y:S01]  /*8dc0*/  FFMA R105, R92, R93, R201 ;  /* 0x0000005d5c697223 */ /* 0x000fe200000000c9 */
[----:B------:R-:W-:Y:S02]  /*8dd0*/  I2FP.F32.S32 R115, R65 ;  /* 0x0000004100737245 */ /* 0x000fe40000201400 */
[----:B------:R-:W-:Y:S02]  /*8de0*/  I2FP.F32.S32 R143, R67 ;  /* 0x00000043008f7245 */ /* 0x000fe40000201400 */
[----:B------:R-:W-:Y:S02]  /*8df0*/  I2FP.F32.S32 R93, R66 ;  /* 0x00000042005d7245 */ /* 0x000fe40000201400 */
[----:B------:R-:W-:Y:S02]  /*8e00*/  I2FP.F32.S32 R65, R80 ;  /* 0x0000005000417245 */ /* 0x000fe40000201400 */
[----:B------:R-:W-:Y:S01]  /*8e10*/  I2FP.F32.S32 R67, R82 ;  /* 0x0000005200437245 */ /* 0x000fe20000201400 */
[----:B0-----:R-:W-:Y:S01]  /*8e20*/  HADD2.F32 R85, -RZ, R76.H0_H0 ;  /* 0x2000004cff557230 */ /* 0x001fe20000004100 */
[----:B------:R-:W-:Y:S01]  /*8e30*/  I2FP.F32.S32 R87, R64 ;  /* 0x0000004000577245 */ /* 0x000fe20000201400 */
[----:B------:R-:W-:Y:S01]  /*8e40*/  FMUL R64, R60, R93 ;  /* 0x0000005d3c407220 */ /* 0x000fe20000400000 */
[----:B------:R-:W-:Y:S01]  /*8e50*/  FMUL R65, R68, R65 ;  /* 0x0000004144417220 */ /* 0x000fe20000400000 */
[----:B------:R-:W-:Y:S01]  /*8e60*/  FMUL R66, R56, R67 ;  /* 0x0000004338427220 */ /* 0x000fe20000400000 */
[----:B------:R-:W-:-:S02]  /*8e70*/  HADD2.F32 R104, -RZ, R77.H0_H0 ;  /* 0x2000004dff687230 */ /* 0x000fc40000004100 */
[C---:B------:R-:W-:Y:S01]  /*8e80*/  FFMA R199, R85.reuse, R64, R199 ;  /* 0x0000004055c77223 */ /* 0x040fe200000000c7 */
[----:B------:R-:W-:Y:S02]  /*8e90*/  HADD2.F32 R108, -RZ, R78.H0_H0 ;  /* 0x2000004eff6c7230 */ /* 0x000fe40000004100 */
[C---:B------:R-:W-:Y:S01]  /*8ea0*/  FFMA R145, R85.reuse, R65, R198 ;  /* 0x0000004155917223 */ /* 0x040fe200000000c6 */
[----:B------:R-:W-:Y:S02]  /*8eb0*/  HADD2.F32 R201, -RZ, R79.H0_H0 ;  /* 0x2000004fffc97230 */ /* 0x000fe40000004100 */
[----:B------:R-:W-:Y:S01]  /*8ec0*/  FFMA R197, R85, R66, R197 ;  /* 0x0000004255c57223 */ /* 0x000fe200000000c5 */
[----:B--2---:R-:W-:Y:S01]  /*8ed0*/  IMMA.16832.S8.S8 R76, R96.ROW, R40.COL, RZ ;  /* 0x00000028604c7237 */ /* 0x004fe20000405cff */
[----:B------:R-:W-:Y:S02]  /*8ee0*/  I2FP.F32.S32 R109, R84 ;  /* 0x00000054006d7245 */ /* 0x000fe40000201400 */
[----:B------:R-:W-:-:S02]  /*8ef0*/  I2FP.F32.S32 R81, R81 ;  /* 0x0000005100517245 */ /* 0x000fc40000201400 */
[----:B------:R-:W-:Y:S01]  /*8f00*/  I2FP.F32.S32 R83, R83 ;  /* 0x0000005300537245 */ /* 0x000fe20000201400 */
[----:B------:R-:W-:Y:S01]  /*8f10*/  FMUL R87, R88, R87 ;  /* 0x0000005758577220 */ /* 0x000fe20000400000 */
[----:B-1----:R-:W-:Y:S01]  /*8f20*/  HADD2.F32 R72, -RZ, R72.H0_H0 ;  /* 0x20000048ff487230 */ /* 0x002fe20000004100 */
[----:B------:R-:W-:Y:S01]  /*8f30*/  IMMA.16832.S8.S8 R64, R100.ROW, R40.COL, RZ ;  /* 0x0000002864407237 */ /* 0x000fe20000405cff */
[C---:B------:R-:W-:Y:S01]  /*8f40*/  FMUL R109, R68.reuse, R109 ;  /* 0x0000006d446d7220 */ /* 0x040fe20000400000 */
[----:B------:R-:W-:Y:S01]  /*8f50*/  FMUL R80, R68, R81 ;  /* 0x0000005144507220 */ /* 0x000fe20000400000 */
[----:B------:R-:W-:Y:S01]  /*8f60*/  FMUL R82, R56, R83 ;  /* 0x0000005338527220 */ /* 0x000fe20000400000 */
[----:B------:R-:W-:Y:S01]  /*8f70*/  FFMA R141, R85, R87, R200 ;  /* 0x00000057558d7223 */ /* 0x000fe200000000c8 */
[----:B------:R-:W-:Y:S01]  /*8f80*/  FFMA R111, R92, R109, R196 ;  /* 0x0000006d5c6f7223 */ /* 0x000fe200000000c4 */
[----:B------:R-:W-:Y:S01]  /*8f90*/  LDS R93, [R42+0x60] ;  /* 0x000060002a5d7984 */ /* 0x000fe20000000800 */
[C---:B------:R-:W-:Y:S01]  /*8fa0*/  FFMA R168, R72.reuse, R80, R179 ;  /* 0x0000005048a87223 */ /* 0x040fe200000000b3 */
[----:B------:R-:W-:-:S02]  /*8fb0*/  FFMA R170, R72, R82, R177 ;  /* 0x0000005248aa7223 */ /* 0x000fc400000000b1 */
[----:B------:R-:W-:Y:S04]  /*8fc0*/  LDS R92, [R42+0x50] ;  /* 0x000050002a5c7984 */ /* 0x000fe80000000800 */
[----:B------:R-:W0:Y:S04]  /*8fd0*/  LDSM.16.M88.4 R84, [R119] ;  /* 0x000000007754783b */ /* 0x000e280000000200 */
[----:B------:R1:W2:Y:S01]  /*8fe0*/  LDSM.16.M88.4 R80, [R118] ;  /* 0x000000007650783b */ /* 0x0002a20000000200 */
[----:B------:R-:W-:Y:S02]  /*8ff0*/  HADD2.F32 R110, -RZ, R74.H0_H0 ;  /* 0x2000004aff6e7230 */ /* 0x000fe40000004100 */
[----:B------:R-:W-:Y:S01]  /*9000*/  FMUL R115, R88, R115 ;  /* 0x0000007358737220 */ /* 0x000fe20000400000 */
[----:B------:R-:W-:Y:S01]  /*9010*/  FMUL R74, R60, R143 ;  /* 0x0000008f3c4a7220 */ /* 0x000fe20000400000 */
[----:B------:R-:W-:-:S02]  /*9020*/  I2FP.F32.S32 R76, R76 ;  /* 0x0000004c004c7245 */ /* 0x000fc40000201400 */
[----:B------:R-:W-:Y:S02]  /*9030*/  I2FP.F32.S32 R64, R64 ;  /* 0x0000004000407245 */ /* 0x000fe40000201400 */
[----:B------:R-:W-:Y:S01]  /*9040*/  I2FP.F32.S32 R66, R66 ;  /* 0x0000004200427245 */ /* 0x000fe20000201400 */
[----:B------:R-:W-:Y:S02]  /*9050*/  HADD2.F32 R109, -RZ, R73.H0_H0 ;  /* 0x20000049ff6d7230 */ /* 0x000fe40000004100 */
[C---:B------:R-:W-:Y:S01]  /*9060*/  FFMA R164, R72.reuse, R115, R183 ;  /* 0x0000007348a47223 */ /* 0x040fe200000000b7 */
[----:B------:R-:W-:Y:S02]  /*9070*/  HADD2.F32 R40, -RZ, R75.H0_H0 ;  /* 0x2000004bff287230 */ /* 0x000fe40000004100 */
[----:B------:R-:W-:Y:S01]  /*9080*/  FFMA R166, R72, R74, R181 ;  /* 0x0000004a48a67223 */ /* 0x000fe200000000b5 */
[----:B------:R-:W-:Y:S01]  /*9090*/  FMUL R41, R89, R76 ;  /* 0x0000004c59297220 */ /* 0x000fe20000400000 */
[----:B---3--:R-:W-:Y:S01]  /*90a0*/  IMMA.16832.S8.S8 R72, R96.ROW, R34.COL, RZ ;  /* 0x0000002260487237 */ /* 0x008fe20000405cff */
[----:B------:R-:W-:Y:S01]  /*90b0*/  I2FP.F32.S32 R144, R65 ;  /* 0x0000004100907245 */ /* 0x000fe20000201400 */
[----:B------:R-:W-:Y:S01]  /*90c0*/  FMUL R76, R69, R64 ;  /* 0x00000040454c7220 */ /* 0x000fe20000400000 */
[----:B------:R-:W-:Y:S01]  /*90d0*/  I2FP.F32.S32 R162, R67 ;  /* 0x0000004300a27245 */ /* 0x000fe20000201400 */
[----:B------:R-:W-:-:S04]  /*90e0*/  FMUL R160, R57, R66 ;  /* 0x0000004239a07220 */ /* 0x000fc80000400000 */
[----:B------:R-:W-:Y:S01]  /*90f0*/  IMMA.16832.S8.S8 R64, R100.ROW, R34.COL, RZ ;  /* 0x0000002264407237 */ /* 0x000fe20000405cff */
[----:B------:R-:W-:Y:S01]  /*9100*/  LDS R34, [R42+0x950] ;  /* 0x000950002a227984 */ /* 0x000fe20000000800 */
[----:B------:R-:W-:-:S03]  /*9110*/  I2FP.F32.S32 R78, R78 ;  /* 0x0000004e004e7245 */ /* 0x000fc60000201400 */
[----:B------:R-:W3:Y:S02]  /*9120*/  LDS R35, [R42+0x960] ;  /* 0x000960002a237984 */ /* 0x000ee40000000800 */
[----:B------:R-:W-:Y:S01]  /*9130*/  FMUL R78, R61, R78 ;  /* 0x0000004e3d4e7220 */ /* 0x000fe20000400000 */
[C---:B------:R-:W-:Y:S01]  /*9140*/  FFMA R41, R94.reuse, R41, R105 ;  /* 0x000000295e297223 */ /* 0x040fe20000000069 */
[C---:B------:R-:W-:Y:S01]  /*9150*/  FFMA R111, R94.reuse, R76, R111 ;  /* 0x0000004c5e6f7223 */ /* 0x040fe2000000006f */
[C---:B------:R-:W-:Y:S01]  /*9160*/  FFMA R115, R94.reuse, R160, R113 ;  /* 0x000000a05e737223 */ /* 0x040fe20000000071 */
[----:B------:R-:W-:Y:S01]  /*9170*/  FFMA R203, R94, R78, R203 ;  /* 0x0000004e5ecb7223 */ /* 0x000fe200000000cb */
[----:B------:R-:W-:Y:S02]  /*9180*/  I2FP.F32.S32 R140, R77 ;  /* 0x0000004d008c7245 */ /* 0x000fe40000201400 */
[----:B------:R-:W-:Y:S02]  /*9190*/  I2FP.F32.S32 R142, R79 ;  /* 0x0000004f008e7245 */ /* 0x000fe40000201400 */
[----:B------:R-:W-:-:S02]  /*91a0*/  I2FP.F32.S32 R94, R74 ;  /* 0x0000004a005e7245 */ /* 0x000fc40000201400 */
[----:B------:R-:W-:Y:S02]  /*91b0*/  I2FP.F32.S32 R76, R72 ;  /* 0x00000048004c7245 */ /* 0x000fe40000201400 */
[----:B------:R-:W-:Y:S02]  /*91c0*/  I2FP.F32.S32 R64, R64 ;  /* 0x0000004000407245 */ /* 0x000fe40000201400 */
[----:B------:R-:W-:Y:S01]  /*91d0*/  I2FP.F32.S32 R66, R66 ;  /* 0x0000004200427245 */ /* 0x000fe20000201400 */
[----:B------:R-:W-:Y:S01]  /*91e0*/  FMUL R140, R89, R140 ;  /* 0x0000008c598c7220 */ /* 0x000fe20000400000 */
[----:B------:R-:W-:Y:S01]  /*91f0*/  FMUL R77, R61, R142 ;  /* 0x0000008e3d4d7220 */ /* 0x000fe20000400000 */
[----:B------:R-:W-:Y:S01]  /*9200*/  FMUL R79, R69, R144 ;  /* 0x00000090454f7220 */ /* 0x000fe20000400000 */
[----:B------:R-:W-:Y:S01]  /*9210*/  FMUL R105, R57, R162 ;  /* 0x000000a239697220 */ /* 0x000fe20000400000 */
[----:B------:R-:W-:Y:S01]  /*9220*/  FMUL R94, R61, R94 ;  /* 0x0000005e3d5e7220 */ /* 0x000fe20000400000 */
[----:B------:R-:W-:Y:S01]  /*9230*/  I2FP.F32.S32 R78, R73 ;  /* 0x00000049004e7245 */ /* 0x000fe20000201400 */
[----:B------:R-:W-:Y:S01]  /*9240*/  FMUL R64, R69, R64 ;  /* 0x0000004045407220 */ /* 0x000fe20000400000 */
[----:B-1----:R-:W-:Y:S01]  /*9250*/  I2FP.F32.S32 R118, R75 ;  /* 0x0000004b00767245 */ /* 0x002fe20000201400 */
[----:B------:R-:W-:Y:S01]  /*9260*/  FMUL R66, R57, R66 ;  /* 0x0000004239427220 */ /* 0x000fe20000400000 */
[----:B------:R-:W-:Y:S01]  /*9270*/  I2FP.F32.S32 R142, R65 ;  /* 0x00000041008e7245 */ /* 0x000fe20000201400 */
[----:B------:R-:W-:Y:S01]  /*9280*/  FMUL R76, R89, R76 ;  /* 0x0000004c594c7220 */ /* 0x000fe20000400000 */
[C---:B------:R-:W-:Y:S01]  /*9290*/  FFMA R140, R95.reuse, R140, R204 ;  /* 0x0000008c5f8c7223 */ /* 0x040fe200000000cc */
[C---:B------:R-:W-:Y:S01]  /*92a0*/  FFMA R202, R95.reuse, R77, R202 ;  /* 0x0000004d5fca7223 */ /* 0x040fe200000000ca */
[C---:B------:R-:W-:Y:S01]  /*92b0*/  FFMA R112, R95.reuse, R79, R112 ;  /* 0x0000004f5f707223 */ /* 0x040fe20000000070 */
[----:B------:R-:W-:Y:S01]  /*92c0*/  FFMA R114, R95, R105, R114 ;  /* 0x000000695f727223 */ /* 0x000fe20000000072 */
[-C--:B0-----:R-:W-:Y:S01]  /*92d0*/  IMMA.16832.S8.S8 R72, R84.ROW, R92.reuse.COL, RZ ;  /* 0x0000005c54487237 */ /* 0x081fe20000405cff */
[C---:B------:R-:W-:Y:S01]  /*92e0*/  FFMA R199, R104.reuse, R94, R199 ;  /* 0x0000005e68c77223 */ /* 0x040fe200000000c7 */
[----:B------:R-:W-:Y:S01]  /*92f0*/  I2FP.F32.S32 R144, R67 ;  /* 0x0000004300907245 */ /* 0x000fe20000201400 */
[C---:B------:R-:W-:Y:S01]  /*9300*/  FFMA R179, R104.reuse, R76, R141 ;  /* 0x0000004c68b37223 */ /* 0x040fe2000000008d */
[C---:B------:R-:W-:Y:S01]  /*9310*/  FFMA R113, R104.reuse, R64, R145 ;  /* 0x0000004068717223 */ /* 0x040fe20000000091 */
[----:B------:R-:W-:Y:S01]  /*9320*/  FFMA R197, R104, R66, R197 ;  /* 0x0000004268c57223 */ /* 0x000fe200000000c5 */
[----:B------:R-:W-:Y:S01]  /*9330*/  FMUL R78, R89, R78 ;  /* 0x0000004e594e7220 */ /* 0x000fe20000400000 */
[----:B------:R-:W-:Y:S01]  /*9340*/  FMUL R77, R61, R118 ;  /* 0x000000763d4d7220 */ /* 0x000fe20000400000 */
[----:B--2---:R-:W-:Y:S01]  /*9350*/  IMMA.16832.S8.S8 R92, R80.ROW, R92.COL, RZ ;  /* 0x0000005c505c7237 */ /* 0x004fe20000405cff */
[----:B------:R-:W-:Y:S01]  /*9360*/  FMUL R79, R69, R142 ;  /* 0x0000008e454f7220 */ /* 0x000fe20000400000 */
[----:B------:R-:W-:Y:S04]  /*9370*/  LDS R104, [R42+0x70] ;  /* 0x000070002a687984 */ /* 0x000fe80000000800 */
[----:B------:R-:W-:Y:S04]  /*9380*/  LDS R105, [R42+0x80] ;  /* 0x000080002a697984 */ /* 0x000fe80000000800 */
[----:B------:R0:W1:Y:S01]  /*9390*/  LDSM.16.M88.4 R64, [R117] ;  /* 0x000000007540783b */ /* 0x0000620000000200 */
[C---:B------:R-:W-:Y:S01]  /*93a0*/  FFMA R181, R109.reuse, R78, R164 ;  /* 0x0000004e6db57223 */ /* 0x040fe200000000a4 */
[C---:B------:R-:W-:Y:S01]  /*93b0*/  FFMA R183, R109.reuse, R77, R166 ;  /* 0x0000004d6db77223 */ /* 0x040fe200000000a6 */
[----:B------:R-:W-:-:S02]  /*93c0*/  FFMA R193, R109, R79, R168 ;  /* 0x0000004f6dc17223 */ /* 0x000fc400000000a8 */
[----:B------:R2:W4:Y:S01]  /*93d0*/  LDSM.16.M88.4 R76, [R116] ;  /* 0x00000000744c783b */ /* 0x0005220000000200 */
[----:B------:R-:W-:Y:S01]  /*93e0*/  FMUL R119, R57, R144 ;  /* 0x0000009039777220 */ /* 0x000fe20000400000 */
[----:B------:R-:W-:Y:S02]  /*93f0*/  I2FP.F32.S32 R141, R75 ;  /* 0x0000004b008d7245 */ /* 0x000fe40000201400 */
[----:B0-----:R-:W-:Y:S01]  /*9400*/  I2FP.F32.S32 R117, R73 ;  /* 0x0000004900757245 */ /* 0x001fe20000201400 */
[----:B------:R-:W-:Y:S01]  /*9410*/  FFMA R195, R109, R119, R170 ;  /* 0x000000776dc37223 */ /* 0x000fe200000000aa */
[----:B------:R-:W-:Y:S02]  /*9420*/  I2FP.F32.S32 R109, R72 ;  /* 0x00000048006d7245 */ /* 0x000fe40000201400 */
[----:B------:R-:W-:Y:S02]  /*9430*/  I2FP.F32.S32 R119, R74 ;  /* 0x0000004a00777245 */ /* 0x000fe40000201400 */
[----:B---3--:R-:W-:Y:S01]  /*9440*/  IMMA.16832.S8.S8 R72, R84.ROW, R34.COL, RZ ;  /* 0x0000002254487237 */ /* 0x008fe20000405cff */
[----:B------:R-:W-:-:S02]  /*9450*/  I2FP.F32.S32 R145, R93 ;  /* 0x0000005d00917245 */ /* 0x000fc40000201400 */
[----:B------:R-:W-:Y:S02]  /*9460*/  I2FP.F32.S32 R93, R94 ;  /* 0x0000005e005d7245 */ /* 0x000fe40000201400 */
[----:B------:R-:W-:Y:S02]  /*9470*/  I2FP.F32.S32 R143, R92 ;  /* 0x0000005c008f7245 */ /* 0x000fe40000201400 */
[----:B------:R-:W-:Y:S01]  /*9480*/  I2FP.F32.S32 R177, R95 ;  /* 0x0000005f00b17245 */ /* 0x000fe20000201400 */
[----:B------:R-:W-:Y:S02]  /*9490*/  FMUL R118, R58, R93 ;  /* 0x0000005d3a767220 */ /* 0x000fe40000400000 */
[----:B------:R-:W-:Y:S01]  /*94a0*/  IMMA.16832.S8.S8 R92, R80.ROW, R34.COL, RZ ;  /* 0x00000022505c7237 */ /* 0x000fe20000405cff */
[----:B------:R-:W-:Y:S01]  /*94b0*/  LDS R34, [R42+0x970] ;  /* 0x000970002a227984 */ /* 0x000fe20000000800 */
[----:B------:R-:W-:Y:S01]  /*94c0*/  FMUL R117, R90, R117 ;  /* 0x000000755a757220 */ /* 0x000fe20000400000 */
[----:B------:R-:W-:-:S02]  /*94d0*/  FMUL R141, R62, R141 ;  /* 0x0000008d3e8d7220 */ /* 0x000fc40000400000 */
[----:B------:R-:W0:Y:S01]  /*94e0*/  LDS R35, [R42+0x980] ;  /* 0x000980002a237984 */ /* 0x000e220000000800 */
[----:B------:R-:W-:Y:S01]  /*94f0*/  FMUL R145, R70, R145 ;  /* 0x0000009146917220 */ /* 0x000fe20000400000 */
[----:B------:R-:W-:Y:S01]  /*9500*/  FMUL R177, R58, R177 ;  /* 0x000000b13ab17220 */ /* 0x000fe20000400000 */
[----:B------:R-:W-:Y:S01]  /*9510*/  FMUL R109, R90, R109 ;  /* 0x0000006d5a6d7220 */ /* 0x000fe20000400000 */
[----:B------:R-:W-:Y:S01]  /*9520*/  FMUL R119, R62, R119 ;  /* 0x000000773e777220 */ /* 0x000fe20000400000 */
[C---:B------:R-:W-:Y:S01]  /*9530*/  FFMA R140, R107.reuse, R117, R140 ;  /* 0x000000756b8c7223 */ /* 0x040fe2000000008c */
[C---:B------:R-:W-:Y:S01]  /*9540*/  FFMA R204, R107.reuse, R141, R202 ;  /* 0x0000008d6bcc7223 */ /* 0x040fe200000000ca */
[C---:B------:R-:W-:Y:S01]  /*9550*/  FFMA R194, R107.reuse, R145, R112 ;  /* 0x000000916bc27223 */ /* 0x040fe20000000070 */
[----:B------:R-:W-:Y:S01]  /*9560*/  FFMA R114, R107, R177, R114 ;  /* 0x000000b16b727223 */ /* 0x000fe20000000072 */
[----:B------:R-:W-:Y:S01]  /*9570*/  I2FP.F32.S32 R107, R72 ;  /* 0x00000048006b7245 */ /* 0x000fe20000201400 */
[C---:B------:R-:W-:Y:S01]  /*9580*/  FFMA R41, R106.reuse, R109, R41 ;  /* 0x0000006d6a297223 */ /* 0x040fe20000000029 */
[----:B------:R-:W-:Y:S01]  /*9590*/  FFMA R203, R106, R119, R203 ;  /* 0x000000776acb7223 */ /* 0x000fe200000000cb */
[----:B------:R-:W-:Y:S01]  /*95a0*/  I2FP.F32.S32 R109, R73 ;  /* 0x00000049006d7245 */ /* 0x000fe20000201400 */
[----:B--2---:R-:W-:Y:S01]  /*95b0*/  FMUL R116, R70, R143 ;  /* 0x0000008f46747220 */ /* 0x004fe20000400000 */
[----:B------:R-:W-:Y:S01]  /*95c0*/  I2FP.F32.S32 R117, R74 ;  /* 0x0000004a00757245 */ /* 0x000fe20000201400 */
[----:B------:R-:W-:Y:S01]  /*95d0*/  FMUL R107, R90, R107 ;  /* 0x0000006b5a6b7220 */ /* 0x000fe20000400000 */
[----:B------:R-:W-:-:S02]  /*95e0*/  I2FP.F32.S32 R119, R75 ;  /* 0x0000004b00777245 */ /* 0x000fc40000201400 */
[-C--:B-1----:R-:W-:Y:S01]  /*95f0*/  IMMA.16832.S8.S8 R72, R64.ROW, R104.reuse.COL, RZ ;  /* 0x0000006840487237 */ /* 0x082fe20000405cff */
[----:B------:R-:W-:Y:S02]  /*9600*/  I2FP.F32.S32 R141, R92 ;  /* 0x0000005c008d7245 */ /* 0x000fe40000201400 */
[----:B------:R-:W-:Y:S01]  /*9610*/  I2FP.F32.S32 R143, R94 ;  /* 0x0000005e008f7245 */ /* 0x000fe20000201400 */
[C---:B------:R-:W-:Y:S01]  /*9620*/  FFMA R111, R106.reuse, R116, R111 ;  /* 0x000000746a6f7223 */ /* 0x040fe2000000006f */
[----:B------:R-:W-:Y:S01]  /*9630*/  FFMA R115, R106, R118, R115 ;  /* 0x000000766a737223 */ /* 0x000fe20000000073 */
[----:B------:R-:W-:Y:S01]  /*9640*/  FFMA R198, R108, R107, R179 ;  /* 0x0000006b6cc67223 */ /* 0x000fe200000000b3 */
[----:B------:R-:W-:Y:S01]  /*9650*/  FMUL R109, R90, R109 ;  /* 0x0000006d5a6d7220 */ /* 0x000fe20000400000 */
[----:B----4-:R-:W-:Y:S01]  /*9660*/  IMMA.16832.S8.S8 R104, R76.ROW, R104.COL, RZ ;  /* 0x000000684c687237 */ /* 0x010fe20000405cff */
[----:B------:R-:W-:Y:S01]  /*9670*/  FMUL R112, R62, R117 ;  /* 0x000000753e707220 */ /* 0x000fe20000400000 */
[----:B------:R-:W-:Y:S01]  /*9680*/  FMUL R92, R70, R141 ;  /* 0x0000008d465c7220 */ /* 0x000fe20000400000 */
[----:B------:R-:W-:Y:S01]  /*9690*/  FMUL R94, R58, R143 ;  /* 0x0000008f3a5e7220 */ /* 0x000fe20000400000 */
[----:B------:R-:W-:Y:S01]  /*96a0*/  FFMA R181, R110, R109, R181 ;  /* 0x0000006d6eb57223 */ /* 0x000fe200000000b5 */
[C---:B------:R-:W-:Y:S01]  /*96b0*/  FFMA R112, R108.reuse, R112, R199 ;  /* 0x000000706c707223 */ /* 0x040fe200000000c7 */
[C---:B------:R-:W-:Y:S01]  /*96c0*/  FFMA R200, R108.reuse, R92, R113 ;  /* 0x0000005c6cc87223 */ /* 0x040fe20000000071 */
[----:B------:R-:W-:Y:S01]  /*96d0*/  FFMA R160, R108, R94, R197 ;  /* 0x0000005e6ca07223 */ /* 0x000fe200000000c5 */
[----:B------:R-:W-:Y:S04]  /*96e0*/  LDS R109, [R42+0x1220] ;  /* 0x001220002a6d7984 */ /* 0x000fe80000000800 */
[----:B------:R-:W1:Y:S01]  /*96f0*/  LDS R108, [R42+0x1210] ;  /* 0x001210002a6c7984 */ /* 0x000e620000000800 */
[----:B------:R-:W-:Y:S01]  /*9700*/  I2FP.F32.S32 R93, R93 ;  /* 0x0000005d005d7245 */ /* 0x000fe20000201400 */
[----:B------:R-:W-:Y:S01]  /*9710*/  FMUL R92, R62, R119 ;  /* 0x000000773e5c7220 */ /* 0x000fe20000400000 */
[----:B------:R-:W-:-:S02]  /*9720*/  I2FP.F32.S32 R95, R95 ;  /* 0x0000005f005f7245 */ /* 0x000fc40000201400 */
[----:B------:R-:W-:Y:S01]  /*9730*/  I2FP.F32.S32 R72, R72 ;  /* 0x0000004800487245 */ /* 0x000fe20000201400 */
[----:B------:R-:W-:Y:S01]  /*9740*/  FFMA R183, R110, R92, R183 ;  /* 0x0000005c6eb77223 */ /* 0x000fe200000000b7 */
[----:B------:R-:W-:Y:S01]  /*9750*/  FMUL R94, R70, R93 ;  /* 0x0000005d465e7220 */ /* 0x000fe20000400000 */
[----:B------:R-:W-:Y:S01]  /*9760*/  FMUL R92, R58, R95 ;  /* 0x0000005f3a5c7220 */ /* 0x000fe20000400000 */
[----:B------:R-:W-:Y:S01]  /*9770*/  I2FP.F32.S32 R104, R104 ;  /* 0x0000006800687245 */ /* 0x000fe20000201400 */
[----:B------:R-:W-:Y:S01]  /*9780*/  FMUL R72, R91, R72 ;  /* 0x000000485b487220 */ /* 0x000fe20000400000 */
[----:B------:R-:W-:Y:S02]  /*9790*/  I2FP.F32.S32 R106, R106 ;  /* 0x0000006a006a7245 */ /* 0x000fe40000201400 */
[----:B------:R-:W-:Y:S01]  /*97a0*/  I2FP.F32.S32 R74, R74 ;  /* 0x0000004a004a7245 */ /* 0x000fe20000201400 */
[C---:B------:R-:W-:Y:S01]  /*97b0*/  FFMA R113, R110.reuse, R94, R193 ;  /* 0x0000005e6e717223 */ /* 0x040fe200000000c1 */
[----:B------:R-:W-:Y:S01]  /*97c0*/  I2FP.F32.S32 R116, R75 ;  /* 0x0000004b00747245 */ /* 0x000fe20000201400 */
[----:B------:R-:W-:Y:S01]  /*97d0*/  FFMA R117, R110, R92, R195 ;  /* 0x0000005c6e757223 */ /* 0x000fe200000000c3 */
[----:B------:R-:W-:Y:S01]  /*97e0*/  FFMA R197, R44, R72, R41 ;  /* 0x000000482cc57223 */ /* 0x000fe20000000029 */
[----:B0-----:R-:W-:Y:S01]  /*97f0*/  IMMA.16832.S8.S8 R92, R64.ROW, R34.COL, RZ ;  /* 0x00000022405c7237 */ /* 0x001fe20000405cff */
[----:B------:R-:W-:Y:S01]  /*9800*/  I2FP.F32.S32 R118, R105 ;  /* 0x0000006900767245 */ /* 0x000fe20000201400 */
[----:B------:R-:W-:Y:S01]  /*9810*/  FMUL R72, R71, R104 ;  /* 0x0000006847487220 */ /* 0x000fe20000400000 */
[----:B------:R-:W-:Y:S01]  /*9820*/  I2FP.F32.S32 R144, R107 ;  /* 0x0000006b00907245 */ /* 0x000fe20000201400 */
[----:B------:R-:W-:Y:S01]  /*9830*/  FMUL R142, R59, R106 ;  /* 0x0000006a3b8e7220 */ /* 0x000fe20000400000 */
[----:B------:R-:W-:-:S03]  /*9840*/  FMUL R74, R63, R74 ;  /* 0x0000004a3f4a7220 */ /* 0x000fc60000400000 */
[----:B------:R-:W-:Y:S01]  /*9850*/  IMMA.16832.S8.S8 R104, R76.ROW, R34.COL, RZ ;  /* 0x000000224c687237 */ /* 0x000fe20000405cff */
[----:B------:R-:W-:Y:S01]  /*9860*/  FMUL R35, R63, R116 ;  /* 0x000000743f237220 */ /* 0x000fe20000400000 */
[----:B------:R-:W-:Y:S01]  /*9870*/  I2FP.F32.S32 R110, R73 ;  /* 0x00000049006e7245 */ /* 0x000fe20000201400 */
[C---:B------:R-:W-:Y:S01]  /*9880*/  FFMA R203, R44.reuse, R74, R203 ;  /* 0x0000004a2ccb7223 */ /* 0x040fe200000000cb */
[C---:B------:R-:W-:Y:S01]  /*9890*/  FFMA R193, R44.reuse, R72, R111 ;  /* 0x000000482cc17223 */ /* 0x040fe2000000006f */
[----:B------:R-:W-:Y:S01]  /*98a0*/  FFMA R204, R45, R35, R204 ;  /* 0x000000232dcc7223 */ /* 0x000fe200000000cc */
[----:B------:R-:W0:Y:S04]  /*98b0*/  LDS.128 R72, [R43+0x1200] ;  /* 0x001200002b487984 */ /* 0x000e280000000c00 */
[----:B------:R-:W-:Y:S04]  /*98c0*/  LDS R34, [R42+0x1230] ;  /* 0x001230002a227984 */ /* 0x000fe80000000800 */
[----:B------:R-:W2:Y:S01]  /*98d0*/  LDS R35, [R42+0x1240] ;  /* 0x001240002a237984 */ /* 0x000ea20000000800 */
[----:B------:R-:W-:Y:S01]  /*98e0*/  FMUL R110, R91, R110 ;  /* 0x0000006e5b6e7220 */ /* 0x000fe20000400000 */
[----:B------:R-:W-:Y:S01]  /*98f0*/  FMUL R111, R59, R144 ;  /* 0x000000903b6f7220 */ /* 0x000fe20000400000 */
[----:B------:R-:W-:-:S02]  /*9900*/  FFMA R195, R44, R142, R115 ;  /* 0x0000008e2cc37223 */ /* 0x000fc40000000073 */
[C---:B------:R-:W-:Y:S01]  /*9910*/  FFMA R202, R45.reuse, R110, R140 ;  /* 0x0000006e2dca7223 */ /* 0x040fe2000000008c */
[----:B------:R-:W-:Y:S01]  /*9920*/  I2FP.F32.S32 R110, R94 ;  /* 0x0000005e006e7245 */ /* 0x000fe20000201400 */
[----:B------:R-:W-:Y:S01]  /*9930*/  FFMA R196, R45, R111, R114 ;  /* 0x0000006f2dc47223 */ /* 0x000fe20000000072 */
[----:B------:R-:W-:Y:S01]  /*9940*/  I2FP.F32.S32 R44, R92 ;  /* 0x0000005c002c7245 */ /* 0x000fe20000201400 */
[----:B------:R-:W-:Y:S01]  /*9950*/  FMUL R41, R71, R118 ;  /* 0x0000007647297220 */ /* 0x000fe20000400000 */
[----:B------:R-:W-:Y:S02]  /*9960*/  I2FP.F32.S32 R114, R93 ;  /* 0x0000005d00727245 */ /* 0x000fe40000201400 */
[----:B------:R-:W-:Y:S02]  /*9970*/  I2FP.F32.S32 R116, R95 ;  /* 0x0000005f00747245 */ /* 0x000fe40000201400 */
[----:B------:R-:W3:Y:S01]  /*9980*/  LDS.128 R92, [R43+0x1290] ;  /* 0x001290002b5c7984 */ /* 0x000ee20000000c00 */
[----:B------:R-:W-:Y:S01]  /*9990*/  I2FP.F32.S32 R118, R104 ;  /* 0x0000006800767245 */ /* 0x000fe20000201400 */
[----:B------:R-:W-:Y:S01]  /*99a0*/  FMUL R199, R63, R110 ;  /* 0x0000006e3fc77220 */ /* 0x000fe20000400000 */
[----:B------:R-:W-:-:S02]  /*99b0*/  I2FP.F32.S32 R140, R105 ;  /* 0x00000069008c7245 */ /* 0x000fc40000201400 */
[----:B------:R-:W-:Y:S02]  /*99c0*/  I2FP.F32.S32 R142, R106 ;  /* 0x0000006a008e7245 */ /* 0x000fe40000201400 */
[----:B------:R-:W-:Y:S02]  /*99d0*/  I2FP.F32.S32 R144, R107 ;  /* 0x0000006b00907245 */ /* 0x000fe40000201400 */
[-C--:B-1----:R-:W-:Y:S08]  /*99e0*/  IMMA.16832.S8.S8 R104, R48.ROW, R108.reuse.COL, RZ ;  /* 0x0000006c30687237 */ /* 0x082ff00000405cff */
[----:B------:R-:W-:Y:S01]  /*99f0*/  IMMA.16832.S8.S8 R108, R52.ROW, R108.COL, RZ ;  /* 0x0000006c346c7237 */ /* 0x000fe20000405cff */
        /* <DEDUP_REMOVED lines=9> */
[C---:B------:R-:W-:Y:S01]  /*9a90*/  FFMA R181, R40.reuse, R140, R113 ;  /* 0x0000008c28b57223 */ /* 0x040fe20000000071 */
[----:B------:R-:W-:Y:S01]  /*9aa0*/  FFMA R183, R40, R144, R117 ;  /* 0x0000009028b77223 */ /* 0x000fe20000000075 */
[----:B------:R-:W-:Y:S01]  /*9ab0*/  LDS R41, [R42+0x1260] ;  /* 0x001260002a297984 */ /* 0x000fe20000000800 */
[----:B------:R-:W-:-:S03]  /*9ac0*/  FMUL R44, R91, R44 ;  /* 0x0000002c5b2c7220 */ /* 0x000fc60000400000 */
[----:B------:R-:W1:Y:S01]  /*9ad0*/  LDS R40, [R42+0x1250] ;  /* 0x001250002a287984 */ /* 0x000e620000000800 */
[----:B------:R-:W-:Y:S01]  /*9ae0*/  FMUL R45, R59, R142 ;  /* 0x0000008e3b2d7220 */ /* 0x000fe20000400000 */
[----:B------:R-:W-:Y:S02]  /*9af0*/  I2FP.F32.S32 R115, R105 ;  /* 0x0000006900737245 */ /* 0x000fe40000201400 */
[----:B------:R-:W-:Y:S02]  /*9b00*/  I2FP.F32.S32 R117, R106 ;  /* 0x0000006a00757245 */ /* 0x000fe40000201400 */
[----:B------:R-:W-:Y:S01]  /*9b10*/  I2FP.F32.S32 R105, R108 ;  /* 0x0000006c00697245 */ /* 0x000fe20000201400 */
[C---:B------:R-:W-:Y:S01]  /*9b20*/  FFMA R198, R201.reuse, R44, R198 ;  /* 0x0000002cc9c67223 */ /* 0x040fe200000000c6 */
[C---:B------:R-:W-:Y:S01]  /*9b30*/  FFMA R199, R201.reuse, R199, R112 ;  /* 0x000000c7c9c77223 */ /* 0x040fe20000000070 */
[----:B------:R-:W-:Y:S01]  /*9b40*/  FFMA R201, R201, R45, R160 ;  /* 0x0000002dc9c97223 */ /* 0x000fe200000000a0 */
[----:B------:R-:W-:Y:S01]  /*9b50*/  I2FP.F32.S32 R119, R107 ;  /* 0x0000006b00777245 */ /* 0x000fe20000201400 */
[----:B0-----:R-:W-:Y:S01]  /*9b60*/  HADD2.F32 R112, -RZ, R72.H0_H0 ;  /* 0x20000048ff707230 */ /* 0x001fe20000004100 */
[----:B------:R-:W-:Y:S01]  /*9b70*/  I2FP.F32.S32 R113, R104 ;  /* 0x0000006800717245 */ /* 0x000fe20000201400 */
[----:B------:R-:W-:Y:S01]  /*9b80*/  HADD2.F32 R114, -RZ, R73.H0_H0 ;  /* 0x20000049ff727230 */ /* 0x000fe20000004100 */
[----:B------:R-:W-:Y:S01]  /*9b90*/  I2FP.F32.S32 R107, R110 ;  /* 0x0000006e006b7245 */ /* 0x000fe20000201400 */
[----:B------:R-:W-:-:S02]  /*9ba0*/  HADD2.F32 R45, -RZ, R74.H0_H0 ;  /* 0x2000004aff2d7230 */ /* 0x000fc40000004100 */
[----:B------:R-:W-:Y:S01]  /*9bb0*/  FMUL R104, R60, R117 ;  /* 0x000000753c687220 */ /* 0x000fe20000400000 */
[----:B------:R-:W-:Y:S02]  /*9bc0*/  HADD2.F32 R44, -RZ, R75.H0_H0 ;  /* 0x2000004bff2c7230 */ /* 0x000fe40000004100 */
[----:B------:R-:W-:Y:S01]  /*9bd0*/  FMUL R106, R68, R105 ;  /* 0x00000069446a7220 */ /* 0x000fe20000400000 */
[----:B--2---:R-:W-:Y:S01]  /*9be0*/  IMMA.16832.S8.S8 R72, R96.ROW, R34.COL, RZ ;  /* 0x0000002260487237 */ /* 0x004fe20000405cff */
[----:B------:R-:W-:Y:S01]  /*9bf0*/  FMUL R108, R56, R107 ;  /* 0x0000006b386c7220 */ /* 0x000fe20000400000 */
[C---:B------:R-:W-:Y:S01]  /*9c00*/  FFMA R161, R112.reuse, R104, R161 ;  /* 0x0000006870a17223 */ /* 0x040fe200000000a1 */
[----:B------:R-:W-:Y:S01]  /*9c10*/  FFMA R159, R112, R106, R159 ;  /* 0x0000006a709f7223 */ /* 0x000fe2000000009f */
[----:B------:R-:W-:-:S04]  /*9c20*/  I2FP.F32.S32 R109, R109 ;  /* 0x0000006d006d7245 */ /* 0x000fc80000201400 */
[----:B------:R-:W-:Y:S01]  /*9c30*/  IMMA.16832.S8.S8 R104, R100.ROW, R34.COL, RZ ;  /* 0x0000002264687237 */ /* 0x000fe20000405cff */
[----:B------:R-:W-:Y:S01]  /*9c40*/  I2FP.F32.S32 R111, R111 ;  /* 0x0000006f006f7245 */ /* 0x000fe20000201400 */
[----:B------:R-:W-:Y:S01]  /*9c50*/  FMUL R113, R88, R113 ;  /* 0x0000007158717220 */ /* 0x000fe20000400000 */
[----:B------:R-:W-:Y:S01]  /*9c60*/  LDS R34, [R42+0x1270] ;  /* 0x001270002a227984 */ /* 0x000fe20000000800 */
[----:B------:R-:W-:-:S03]  /*9c70*/  FFMA R157, R112, R108, R157 ;  /* 0x0000006c709d7223 */ /* 0x000fc6000000009d */
        /* <DEDUP_REMOVED lines=14> */
[----:B------:R-:W-:Y:S01]  /*9d60*/  I2FP.F32.S32 R140, R104 ;  /* 0x00000068008c7245 */ /* 0x000fe20000201400 */
[----:B------:R-:W-:Y:S01]  /*9d70*/  FMUL R92, R89, R92 ;  /* 0x0000005c595c7220 */ /* 0x000fe20000400000 */
[----:B------:R-:W-:Y:S01]  /*9d80*/  I2FP.F32.S32 R144, R105 ;  /* 0x0000006900907245 */ /* 0x000fe20000201400 */
[----:B------:R-:W-:Y:S01]  /*9d90*/  FMUL R104, R61, R116 ;  /* 0x000000743d687220 */ /* 0x000fe20000400000 */
[----:B------:R-:W-:Y:S01]  /*9da0*/  I2FP.F32.S32 R118, R73 ;  /* 0x0000004900767245 */ /* 0x000fe20000201400 */
[C---:B------:R-:W-:Y:S01]  /*9db0*/  FFMA R116, R114.reuse, R92, R113 ;  /* 0x0000005c72747223 */ /* 0x040fe20000000071 */
[----:B------:R-:W-:Y:S01]  /*9dc0*/  FMUL R92, R69, R140 ;  /* 0x0000008c455c7220 */ /* 0x000fe20000400000 */
[----:B------:R-:W-:Y:S01]  /*9dd0*/  I2FP.F32.S32 R142, R75 ;  /* 0x0000004b008e7245 */ /* 0x000fe20000201400 */
[----:B------:R-:W-:Y:S01]  /*9de0*/  FFMA R140, R114, R104, R161 ;  /* 0x00000068728c7223 */ /* 0x000fe200000000a1 */
[----:B------:R-:W-:Y:S01]  /*9df0*/  I2FP.F32.S32 R160, R106 ;  /* 0x0000006a00a07245 */ /* 0x000fe20000201400 */
[----:B-1----:R-:W-:Y:S01]  /*9e00*/  IMMA.16832.S8.S8 R72, R84.ROW, R40.COL, RZ ;  /* 0x0000002854487237 */ /* 0x002fe20000405cff */
[----:B------:R-:W-:Y:S01]  /*9e10*/  I2FP.F32.S32 R162, R107 ;  /* 0x0000006b00a27245 */ /* 0x000fe20000201400 */
[----:B------:R-:W-:Y:S01]  /*9e20*/  HADD2.F32 R93, -RZ, R93.H0_H0 ;  /* 0x2000005dff5d7230 */ /* 0x000fe20000004100 */
[----:B------:R-:W-:Y:S01]  /*9e30*/  LDS R109, [R42+0x1b20] ;  /* 0x001b20002a6d7984 */ /* 0x000fe20000000800 */
[----:B------:R-:W-:-:S02]  /*9e40*/  HADD2.F32 R163, -RZ, R95.H0_H0 ;  /* 0x2000005fffa37230 */ /* 0x000fc40000004100 */
[----:B------:R-:W-:Y:S02]  /*9e50*/  FMUL R95, R69, R144 ;  /* 0x00000090455f7220 */ /* 0x000fe40000400000 */
[----:B------:R-:W-:Y:S02]  /*9e60*/  IMMA.16832.S8.S8 R104, R80.ROW, R40.COL, RZ ;  /* 0x0000002850687237 */ /* 0x000fe40000405cff */
[----:B------:R-:W-:Y:S02]  /*9e70*/  FFMA R111, R93, R95, R108 ;  /* 0x0000005f5d6f7223 */ /* 0x000fe4000000006c */
[----:B------:R-:W1:Y:S01]  /*9e80*/  LDS R108, [R42+0x1b10] ;  /* 0x001b10002a6c7984 */ /* 0x000e620000000800 */
[----:B------:R-:W-:Y:S01]  /*9e90*/  FMUL R118, R89, R118 ;  /* 0x0000007659767220 */ /* 0x000fe20000400000 */
[----:B------:R-:W-:Y:S01]  /*9ea0*/  FMUL R41, R61, R142 ;  /* 0x0000008e3d297220 */ /* 0x000fe20000400000 */
[----:B------:R-:W-:Y:S01]  /*9eb0*/  FMUL R113, R57, R162 ;  /* 0x000000a239717220 */ /* 0x000fe20000400000 */
[----:B------:R-:W-:Y:S01]  /*9ec0*/  FFMA R40, R114, R92, R159 ;  /* 0x0000005c72287223 */ /* 0x000fe2000000009f */
[C---:B------:R-:W-:Y:S01]  /*9ed0*/  FFMA R115, R93.reuse, R118, R115 ;  /* 0x000000765d737223 */ /* 0x040fe20000000073 */
[C---:B------:R-:W-:Y:S01]  /*9ee0*/  FFMA R41, R93.reuse, R41, R94 ;  /* 0x000000295d297223 */ /* 0x040fe2000000005e */
[----:B------:R-:W-:Y:S01]  /*9ef0*/  FFMA R113, R93, R113, R112 ;  /* 0x000000715d717223 */ /* 0x000fe20000000070 */
[----:B------:R-:W-:Y:S01]  /*9f00*/  I2FP.F32.S32 R119, R73 ;  /* 0x0000004900777245 */ /* 0x000fe20000201400 */
[----:B0-----:R-:W-:Y:S01]  /*9f10*/  IMMA.16832.S8.S8 R92, R64.ROW, R34.COL, RZ ;  /* 0x00000022405c7237 */ /* 0x001fe20000405cff */
[----:B------:R-:W-:Y:S01]  /*9f20*/  I2FP.F32.S32 R141, R75 ;  /* 0x0000004b008d7245 */ /* 0x000fe20000201400 */
[----:B------:R-:W-:Y:S01]  /*9f30*/  FMUL R160, R57, R160 ;  /* 0x000000a039a07220 */ /* 0x000fe20000400000 */
[----:B------:R-:W-:-:S03]  /*9f40*/  I2FP.F32.S32 R73, R74 ;  /* 0x0000004a00497245 */ /* 0x000fc60000201400 */
[----:B------:R-:W-:Y:S02]  /*9f50*/  I2FP.F32.S32 R143, R105 ;  /* 0x00000069008f7245 */ /* 0x000fe40000201400 */
[----:B------:R-:W-:Y:S02]  /*9f60*/  I2FP.F32.S32 R75, R104 ;  /* 0x00000068004b7245 */ /* 0x000fe40000201400 */
[----:B------:R-:W-:Y:S01]  /*9f70*/  I2FP.F32.S32 R105, R106 ;  /* 0x0000006a00697245 */ /* 0x000fe20000201400 */
[----:B------:R-:W-:Y:S01]  /*9f80*/  FFMA R160, R114, R160, R157 ;  /* 0x000000a072a07223 */ /* 0x000fe2000000009d */
[----:B------:R-:W-:Y:S01]  /*9f90*/  I2FP.F32.S32 R117, R72 ;  /* 0x0000004800757245 */ /* 0x000fe20000201400 */
[----:B------:R-:W-:Y:S01]  /*9fa0*/  FMUL R73, R62, R73 ;  /* 0x000000493e497220 */ /* 0x000fe20000400000 */
[----:B------:R-:W-:Y:S01]  /*9fb0*/  I2FP.F32.S32 R157, R107 ;  /* 0x0000006b009d7245 */ /* 0x000fe20000201400 */
[----:B------:R-:W-:Y:S01]  /*9fc0*/  FMUL R75, R70, R75 ;  /* 0x0000004b464b7220 */ /* 0x000fe20000400000 */
[----:B------:R-:W-:-:S02]  /*9fd0*/  FMUL R145, R58, R105 ;  /* 0x000000693a917220 */ /* 0x000fc40000400000 */
[----:B------:R-:W-:Y:S01]  /*9fe0*/  IMMA.16832.S8.S8 R104, R76.ROW, R34.COL, RZ ;  /* 0x000000224c687237 */ /* 0x000fe20000405cff */
[----:B------:R-:W-:Y:S01]  /*9ff0*/  FMUL R117, R90, R117 ;  /* 0x000000755a757220 */ /* 0x000fe20000400000 */
[C---:B------:R-:W-:Y:S01]  /*a000*/  FFMA R167, R45.reuse, R73, R140 ;  /* 0x000000492da77223 */ /* 0x040fe2000000008c */
[C---:B------:R-:W-:Y:S01]  /*a010*/  FFMA R169, R45.reuse, R75, R40 ;  /* 0x0000004b2da97223 */ /* 0x040fe20000000028 */
[----:B------:R-:W-:Y:S01]  /*a020*/  FMUL R34, R62, R141 ;  /* 0x0000008d3e227220 */ /* 0x000fe20000400000 */
[----:B------:R-:W0:Y:S01]  /*a030*/  LDS.128 R72, [R43+0x1b00] ;  /* 0x001b00002b487984 */ /* 0x000e220000000c00 */
[C---:B------:R-:W-:Y:S01]  /*a040*/  FFMA R117, R45.reuse, R117, R116 ;  /* 0x000000752d757223 */ /* 0x040fe20000000074 */
[----:B------:R-:W-:Y:S01]  /*a050*/  FMUL R119, R90, R119 ;  /* 0x000000775a777220 */ /* 0x000fe20000400000 */
[----:B------:R-:W-:Y:S01]  /*a060*/  FMUL R114, R70, R143 ;  /* 0x0000008f46727220 */ /* 0x000fe20000400000 */
[----:B------:R-:W-:Y:S01]  /*a070*/  FMUL R116, R58, R157 ;  /* 0x0000009d3a747220 */ /* 0x000fe20000400000 */
[C---:B------:R-:W-:Y:S01]  /*a080*/  FFMA R112, R110.reuse, R34, R41 ;  /* 0x000000226e707223 */ /* 0x040fe20000000029 */
[----:B------:R-:W-:Y:S01]  /*a090*/  LDS R35, [R42+0x1b40] ;  /* 0x001b40002a237984 */ /* 0x000fe20000000800 */
[C---:B------:R-:W-:Y:S01]  /*a0a0*/  FFMA R40, R110.reuse, R119, R115 ;  /* 0x000000776e287223 */ /* 0x040fe20000000073 */
[C---:B------:R-:W-:Y:S01]  /*a0b0*/  FFMA R114, R110.reuse, R114, R111 ;  /* 0x000000726e727223 */ /* 0x040fe2000000006f */
[----:B------:R-:W-:Y:S01]  /*a0c0*/  FFMA R116, R110, R116, R113 ;  /* 0x000000746e747223 */ /* 0x000fe20000000071 */
[----:B------:R-:W2:Y:S01]  /*a0d0*/  LDS R34, [R42+0x1b30] ;  /* 0x001b30002a227984 */ /* 0x000ea20000000800 */
[----:B------:R-:W-:Y:S01]  /*a0e0*/  I2FP.F32.S32 R110, R92 ;  /* 0x0000005c006e7245 */ /* 0x000fe20000201400 */
[----:B------:R-:W-:Y:S01]  /*a0f0*/  FFMA R145, R45, R145, R160 ;  /* 0x000000912d917223 */ /* 0x000fe200000000a0 */
[----:B------:R-:W-:-:S03]  /*a100*/  I2FP.F32.S32 R118, R93 ;  /* 0x0000005d00767245 */ /* 0x000fc60000201400 */
[C---:B------:R-:W-:Y:S01]  /*a110*/  FMUL R110, R91.reuse, R110 ;  /* 0x0000006e5b6e7220 */ /* 0x040fe20000400000 */
[----:B------:R-:W-:Y:S02]  /*a120*/  I2FP.F32.S32 R142, R95 ;  /* 0x0000005f008e7245 */ /* 0x000fe40000201400 */
[----:B------:R-:W-:Y:S02]  /*a130*/  I2FP.F32.S32 R160, R105 ;  /* 0x0000006900a07245 */ /* 0x000fe40000201400 */
[----:B------:R-:W-:Y:S01]  /*a140*/  I2FP.F32.S32 R164, R107 ;  /* 0x0000006b00a47245 */ /* 0x000fe20000201400 */
[----:B------:R-:W-:Y:S01]  /*a150*/  FFMA R165, R44, R110, R117 ;  /* 0x0000006e2ca57223 */ /* 0x000fe20000000075 */
[----:B------:R-:W-:Y:S02]  /*a160*/  I2FP.F32.S32 R144, R104 ;  /* 0x0000006800907245 */ /* 0x000fe40000201400 */
[----:B------:R-:W-:Y:S02]  /*a170*/  I2FP.F32.S32 R162, R106 ;  /* 0x0000006a00a27245 */ /* 0x000fe40000201400 */
[----:B-1----:R-:W-:Y:S01]  /*a180*/  IMMA.16832.S8.S8 R104, R48.ROW, R108.COL, RZ ;  /* 0x0000006c30687237 */ /* 0x002fe20000405cff */
[----:B------:R-:W-:Y:S01]  /*a190*/  I2FP.F32.S32 R140, R94 ;  /* 0x0000005e008c7245 */ /* 0x000fe20000201400 */
[----:B------:R-:W-:Y:S01]  /*a1a0*/  FMUL R118, R91, R118 ;  /* 0x000000765b767220 */ /* 0x000fe20000400000 */
[----:B------:R-:W1:Y:S01]  /*a1b0*/  LDS.128 R92, [R43+0x1b90] ;  /* 0x001b90002b5c7984 */ /* 0x000e620000000c00 */
[----:B------:R-:W-:Y:S01]  /*a1c0*/  FMUL R159, R63, R142 ;  /* 0x0000008e3f9f7220 */ /* 0x000fe20000400000 */
[----:B------:R-:W-:Y:S01]  /*a1d0*/  FMUL R161, R71, R160 ;  /* 0x000000a047a17220 */ /* 0x000fe20000400000 */
[----:B------:R-:W-:-:S02]  /*a1e0*/  FMUL R41, R59, R164 ;  /* 0x000000a43b297220 */ /* 0x000fc40000400000 */
[----:B------:R-:W-:Y:S01]  /*a1f0*/  IMMA.16832.S8.S8 R108, R52.ROW, R108.COL, RZ ;  /* 0x0000006c346c7237 */ /* 0x000fe20000405cff */
[C---:B------:R-:W-:Y:S01]  /*a200*/  FFMA R157, R163.reuse, R118, R40 ;  /* 0x00000076a39d7223 */ /* 0x040fe20000000028 */
[C---:B------:R-:W-:Y:S01]  /*a210*/  FFMA R159, R163.reuse, R159, R112 ;  /* 0x0000009fa39f7223 */ /* 0x040fe20000000070 */
[C---:B------:R-:W-:Y:S01]  /*a220*/  FFMA R161, R163.reuse, R161, R114 ;  /* 0x000000a1a3a17223 */ /* 0x040fe20000000072 */
[----:B------:R-:W-:Y:S01]  /*a230*/  FFMA R163, R163, R41, R116 ;  /* 0x00000029a3a37223 */ /* 0x000fe20000000074 */
[----:B------:R-:W-:Y:S04]  /*a240*/  LDS R40, [R42+0x1b50] ;  /* 0x001b50002a287984 */ /* 0x000fe80000000800 */
[----:B------:R-:W3:Y:S02]  /*a250*/  LDS R41, [R42+0x1b60] ;  /* 0x001b60002a297984 */ /* 0x000ee40000000800 */
[----:B------:R-:W-:-:S02]  /*a260*/  I2FP.F32.S32 R115, R105 ;  /* 0x0000006900737245 */ /* 0x000fc40000201400 */
[----:B------:R-:W-:Y:S01]  /*a270*/  I2FP.F32.S32 R119, R107 ;  /* 0x0000006b00777245 */ /* 0x000fe20000201400 */
[----:B------:R-:W-:Y:S01]  /*a280*/  FMUL R140, R63, R140 ;  /* 0x0000008c3f8c7220 */ /* 0x000fe20000400000 */
[----:B------:R-:W-:Y:S01]  /*a290*/  FMUL R144, R71, R144 ;  /* 0x0000009047907220 */ /* 0x000fe20000400000 */
[----:B------:R-:W-:-:S03]  /*a2a0*/  FMUL R162, R59, R162 ;  /* 0x000000a23ba27220 */ /* 0x000fc60000400000 */
[----:B------:R-:W-:Y:S02]  /*a2b0*/  I2FP.F32.S32 R105, R108 ;  /* 0x0000006c00697245 */ /* 0x000fe40000201400 */
[----:B------:R-:W-:Y:S01]  /*a2c0*/  I2FP.F32.S32 R107, R110 ;  /* 0x0000006e006b7245 */ /* 0x000fe20000201400 */
[----:B0-----:R-:W-:Y:S02]  /*a2d0*/  HADD2.F32 R112, -RZ, R72.H0_H0 ;  /* 0x20000048ff707230 */ /* 0x001fe40000004100 */
[----:B------:R-:W-:Y:S02]  /*a2e0*/  FMUL R105, R68, R105 ;  /* 0x0000006944697220 */ /* 0x000fe40000400000 */
[----:B------:R-:W-:Y:S01]  /*a2f0*/  FMUL R107, R56, R107 ;  /* 0x0000006b386b7220 */ /* 0x000fe20000400000 */
[C---:B------:R-:W-:Y:S01]  /*a300*/  FFMA R167, R44.reuse, R140, R167 ;  /* 0x0000008c2ca77223 */ /* 0x040fe200000000a7 */
[C---:B------:R-:W-:Y:S01]  /*a310*/  FFMA R169, R44.reuse, R144, R169 ;  /* 0x000000902ca97223 */ /* 0x040fe200000000a9 */
[----:B------:R-:W-:Y:S01]  /*a320*/  FFMA R171, R44, R162, R145 ;  /* 0x000000a22cab7223 */ /* 0x000fe20000000091 */
[----:B------:R-:W-:Y:S01]  /*a330*/  HADD2.F32 R114, -RZ, R73.H0_H0 ;  /* 0x20000049ff727230 */ /* 0x000fe20000004100 */
[----:B------:R-:W-:Y:S01]  /*a340*/  I2FP.F32.S32 R113, R104 ;  /* 0x0000006800717245 */ /* 0x000fe20000201400 */
[----:B------:R-:W-:Y:S01]  /*a350*/  HADD2.F32 R44, -RZ, R74.H0_H0 ;  /* 0x2000004aff2c7230 */ /* 0x000fe20000004100 */
[----:B------:R-:W-:Y:S01]  /*a360*/  I2FP.F32.S32 R117, R106 ;  /* 0x0000006a00757245 */ /* 0x000fe20000201400 */
[----:B------:R-:W-:-:S02]  /*a370*/  HADD2.F32 R45, -RZ, R75.H0_H0 ;  /* 0x2000004bff2d7230 */ /* 0x000fc40000004100 */
[C---:B------:R-:W-:Y:S01]  /*a380*/  FFMA R108, R112.reuse, R105, R46 ;  /* 0x00000069706c7223 */ /* 0x040fe2000000002e */
[----:B--2---:R-:W-:Y:S01]  /*a390*/  IMMA.16832.S8.S8 R72, R96.ROW, R34.COL, RZ ;  /* 0x0000002260487237 */ /* 0x004fe20000405cff */
[----:B------:R-:W-:-:S07]  /*a3a0*/  FFMA R110, R112, R107, R32 ;  /* 0x0000006b706e7223 */ /* 0x000fce0000000020 */
[----:B------:R-:W-:Y:S01]  /*a3b0*/  IMMA.16832.S8.S8 R104, R100.ROW, R34.COL, RZ ;  /* 0x0000002264687237 */ /* 0x000fe20000405cff */
[----:B------:R-:W-:Y:S01]  /*a3c0*/  I2FP.F32.S32 R109, R109 ;  /* 0x0000006d006d7245 */ /* 0x000fe20000201400 */
[----:B------:R-:W-:Y:S01]  /*a3d0*/  LDS R34, [R42+0x1b70] ;  /* 0x001b70002a227984 */ /* 0x000fe20000000800 */
[----:B------:R-:W-:-:S03]  /*a3e0*/  I2FP.F32.S32 R111, R111 ;  /* 0x0000006f006f7245 */ /* 0x000fc60000201400 */
[----:B------:R-:W0:Y:S01]  /*a3f0*/  LDS R35, [R42+0x1b80] ;  /* 0x001b80002a237984 */ /* 0x000e220000000800 */
[----:B-1----:R-:W-:Y:S02]  /*a400*/  HADD2.F32 R92, -RZ, R92.H0_H0 ;  /* 0x2000005cff5c7230 */ /* 0x002fe40000004100 */
        /* <DEDUP_REMOVED lines=10> */
[----:B------:R-:W-:Y:S01]  /*a4b0*/  FMUL R117, R60, R117 ;  /* 0x000000753c757220 */ /* 0x000fe20000400000 */
[----:B------:R-:W-:Y:S01]  /*a4c0*/  I2FP.F32.S32 R118, R73 ;  /* 0x0000004900767245 */ /* 0x000fe20000201400 */
[----:B------:R-:W-:Y:S01]  /*a4d0*/  HADD2.F32 R116, -RZ, R93.H0_H0 ;  /* 0x2000005dff747230 */ /* 0x000fe20000004100 */
[----:B------:R-:W-:-:S02]  /*a4e0*/  I2FP.F32.S32 R140, R74 ;  /* 0x0000004a008c7245 */ /* 0x000fc40000201400 */
[----:B------:R-:W-:Y:S01]  /*a4f0*/  I2FP.F32.S32 R142, R75 ;  /* 0x0000004b008e7245 */ /* 0x000fe20000201400 */
[----:B------:R-:W-:Y:S01]  /*a500*/  LDS R109, [R42+0x2420] ;  /* 0x002420002a6d7984 */ /* 0x000fe20000000800 */
[-C--:B---3--:R-:W-:Y:S01]  /*a510*/  IMMA.16832.S8.S8 R72, R84.ROW, R40.reuse.COL, RZ ;  /* 0x0000002854487237 */ /* 0x088fe20000405cff */
[----:B------:R-:W-:Y:S01]  /*a520*/  I2FP.F32.S32 R104, R104 ;  /* 0x0000006800687245 */ /* 0x000fe20000201400 */
[----:B------:R-:W-:Y:S01]  /*a530*/  FFMA R117, R112, R117, R150 ;  /* 0x0000007570757223 */ /* 0x000fe20000000096 */
[----:B------:R-:W-:Y:S02]  /*a540*/  I2FP.F32.S32 R144, R105 ;  /* 0x0000006900907245 */ /* 0x000fe40000201400 */
[----:B------:R-:W-:Y:S01]  /*a550*/  I2FP.F32.S32 R150, R106 ;  /* 0x0000006a00967245 */ /* 0x000fe20000201400 */
[----:B------:R-:W-:Y:S01]  /*a560*/  FMUL R93, R69, R104 ;  /* 0x00000068455d7220 */ /* 0x000fe20000400000 */
[----:B------:R-:W-:Y:S02]  /*a570*/  I2FP.F32.S32 R152, R107 ;  /* 0x0000006b00987245 */ /* 0x000fe40000201400 */
[----:B------:R-:W-:Y:S01]  /*a580*/  IMMA.16832.S8.S8 R104, R80.ROW, R40.COL, RZ ;  /* 0x0000002850687237 */ /* 0x000fe20000405cff */
[----:B------:R-:W-:Y:S01]  /*a590*/  FFMA R119, R114, R93, R108 ;  /* 0x0000005d72777223 */ /* 0x000fe2000000006c */
[----:B------:R-:W-:Y:S01]  /*a5a0*/  FMUL R113, R88, R113 ;  /* 0x0000007158717220 */ /* 0x000fe20000400000 */
[----:B------:R-:W1:Y:S03]  /*a5b0*/  LDS R108, [R42+0x2410] ;  /* 0x002410002a6c7984 */ /* 0x000e660000000800 */
[----:B------:R-:W-:Y:S01]  /*a5c0*/  FFMA R113, R112, R113, R151 ;  /* 0x0000007170717223 */ /* 0x000fe20000000097 */
[----:B------:R-:W-:-:S03]  /*a5d0*/  FMUL R140, R61, R140 ;  /* 0x0000008c3d8c7220 */ /* 0x000fc60000400000 */
[----:B------:R-:W-:Y:S02]  /*a5e0*/  I2FP.F32.S32 R151, R73 ;  /* 0x0000004900977245 */ /* 0x000fe40000201400 */
[----:B------:R-:W-:Y:S01]  /*a5f0*/  I2FP.F32.S32 R73, R74 ;  /* 0x0000004a00497245 */ /* 0x000fe20000201400 */
[----:B------:R-:W-:Y:S02]  /*a600*/  HADD2.F32 R112, -RZ, R95.H0_H0 ;  /* 0x2000005fff707230 */ /* 0x000fe40000004100 */
[----:B------:R-:W-:Y:S01]  /*a610*/  FMUL R92, R89, R92 ;  /* 0x0000005c595c7220 */ /* 0x000fe20000400000 */
[----:B------:R-:W-:Y:S01]  /*a620*/  FMUL R95, R57, R150 ;  /* 0x00000096395f7220 */ /* 0x000fe20000400000 */
[----:B------:R-:W-:Y:S01]  /*a630*/  FMUL R93, R69, R144 ;  /* 0x00000090455d7220 */ /* 0x000fe20000400000 */
[----:B------:R-:W-:Y:S01]  /*a640*/  I2FP.F32.S32 R153, R75 ;  /* 0x0000004b00997245 */ /* 0x000fe20000201400 */
[----:B------:R-:W-:Y:S01]  /*a650*/  FMUL R41, R61, R142 ;  /* 0x0000008e3d297220 */ /* 0x000fe20000400000 */
[----:B------:R-:W-:Y:S01]  /*a660*/  I2FP.F32.S32 R75, R104 ;  /* 0x00000068004b7245 */ /* 0x000fe20000201400 */
[----:B------:R-:W-:Y:S01]  /*a670*/  FMUL R73, R62, R73 ;  /* 0x000000493e497220 */ /* 0x000fe20000400000 */
[C---:B------:R-:W-:Y:S01]  /*a680*/  FFMA R117, R114.reuse, R140, R117 ;  /* 0x0000008c72757223 */ /* 0x040fe20000000075 */
[----:B------:R-:W-:Y:S01]  /*a690*/  I2FP.F32.S32 R175, R106 ;  /* 0x0000006a00af7245 */ /* 0x000fe20000201400 */
[C---:B------:R-:W-:Y:S01]  /*a6a0*/  FFMA R113, R114.reuse, R92, R113 ;  /* 0x0000005c72717223 */ /* 0x040fe20000000071 */
[----:B------:R-:W-:Y:S01]  /*a6b0*/  FFMA R143, R114, R95, R110 ;  /* 0x0000005f728f7223 */ /* 0x000fe2000000006e */
[C---:B------:R-:W-:Y:S01]  /*a6c0*/  FFMA R141, R116.reuse, R93, R94 ;  /* 0x0000005d748d7223 */ /* 0x040fe2000000005e */
[----:B------:R-:W-:Y:S01]  /*a6d0*/  I2FP.F32.S32 R173, R105 ;  /* 0x0000006900ad7245 */ /* 0x000fe20000201400 */
[----:B------:R-:W-:Y:S01]  /*a6e0*/  FFMA R41, R116, R41, R46 ;  /* 0x0000002974297223 */ /* 0x000fe2000000002e */
[----:B------:R-:W-:Y:S01]  /*a6f0*/  I2FP.F32.S32 R205, R107 ;  /* 0x0000006b00cd7245 */ /* 0x000fe20000201400 */
[----:B0-----:R-:W-:Y:S01]  /*a700*/  IMMA.16832.S8.S8 R92, R64.ROW, R34.COL, RZ ;  /* 0x00000022405c7237 */ /* 0x001fe20000405cff */
[----:B------:R-:W-:Y:S01]  /*a710*/  FMUL R118, R89, R118 ;  /* 0x0000007659767220 */ /* 0x000fe20000400000 */
[----:B------:R-:W-:Y:S01]  /*a720*/  FMUL R152, R57, R152 ;  /* 0x0000009839987220 */ /* 0x000fe20000400000 */
[----:B------:R-:W-:Y:S01]  /*a730*/  I2FP.F32.S32 R145, R72 ;  /* 0x0000004800917245 */ /* 0x000fe20000201400 */
[----:B------:R-:W-:Y:S01]  /*a740*/  FFMA R46, R44, R73, R117 ;  /* 0x000000492c2e7223 */ /* 0x000fe20000000075 */
[----:B------:R-:W-:-:S03]  /*a750*/  FMUL R114, R58, R175 ;  /* 0x000000af3a727220 */ /* 0x000fc60000400000 */
[----:B------:R-:W-:Y:S01]  /*a760*/  IMMA.16832.S8.S8 R104, R76.ROW, R34.COL, RZ ;  /* 0x000000224c687237 */ /* 0x000fe20000405cff */
[----:B------:R-:W-:Y:S02]  /*a770*/  FMUL R34, R70, R75 ;  /* 0x0000004b46227220 */ /* 0x000fe40000400000 */
[----:B------:R-:W0:Y:S01]  /*a780*/  LDS.128 R72, [R43+0x2400] ;  /* 0x002400002b487984 */ /* 0x000e220000000c00 */
[C---:B------:R-:W-:Y:S01]  /*a790*/  FFMA R115, R116.reuse, R118, R115 ;  /* 0x0000007674737223 */ /* 0x040fe20000000073 */
[----:B------:R-:W-:Y:S01]  /*a7a0*/  FFMA R111, R116, R152, R111 ;  /* 0x00000098746f7223 */ /* 0x000fe2000000006f */
[----:B------:R-:W-:Y:S01]  /*a7b0*/  FFMA R116, R44, R114, R143 ;  /* 0x000000722c747223 */ /* 0x000fe2000000008f */
[----:B------:R-:W-:Y:S01]  /*a7c0*/  FMUL R145, R90, R145 ;  /* 0x000000915a917220 */ /* 0x000fe20000400000 */
[----:B------:R-:W-:Y:S01]  /*a7d0*/  FMUL R114, R58, R205 ;  /* 0x000000cd3a727220 */ /* 0x000fe20000400000 */
[----:B------:R-:W-:Y:S02]  /*a7e0*/  FMUL R151, R90, R151 ;  /* 0x000000975a977220 */ /* 0x000fe40000400000 */
[----:B------:R-:W-:Y:S01]  /*a7f0*/  FFMA R40, R44, R145, R113 ;  /* 0x000000912c287223 */ /* 0x000fe20000000071 */
[C---:B------:R-:W-:Y:S01]  /*a800*/  FFMA R113, R32.reuse, R114, R111 ;  /* 0x0000007220717223 */ /* 0x040fe2000000006f */
[----:B------:R-:W-:Y:S01]  /*a810*/  FFMA R151, R32, R151, R115 ;  /* 0x0000009720977223 */ /* 0x000fe20000000073 */
[----:B------:R-:W-:Y:S01]  /*a820*/  FFMA R110, R44, R34, R119 ;  /* 0x000000222c6e7223 */ /* 0x000fe20000000077 */
[----:B------:R-:W-:Y:S01]  /*a830*/  LDS R114, [R42+0x2430] ;  /* 0x002430002a727984 */ /* 0x000fe20000000800 */
[----:B------:R-:W-:Y:S01]  /*a840*/  FMUL R34, R62, R153 ;  /* 0x000000993e227220 */ /* 0x000fe20000400000 */
[----:B------:R-:W-:-:S02]  /*a850*/  FMUL R44, R70, R173 ;  /* 0x000000ad462c7220 */ /* 0x000fc40000400000 */
[----:B------:R-:W2:Y:S01]  /*a860*/  LDS R115, [R42+0x2440] ;  /* 0x002440002a737984 */ /* 0x000ea20000000800 */
[C---:B------:R-:W-:Y:S01]  /*a870*/  FFMA R41, R32.reuse, R34, R41 ;  /* 0x0000002220297223 */ /* 0x040fe20000000029 */
[----:B------:R-:W-:Y:S01]  /*a880*/  FFMA R141, R32, R44, R141 ;  /* 0x0000002c208d7223 */ /* 0x000fe2000000008d */
[----:B------:R-:W-:Y:S02]  /*a890*/  I2FP.F32.S32 R32, R92 ;  /* 0x0000005c00207245 */ /* 0x000fe40000201400 */
[----:B------:R-:W-:Y:S02]  /*a8a0*/  I2FP.F32.S32 R140, R104 ;  /* 0x00000068008c7245 */ /* 0x000fe40000201400 */
[----:B------:R-:W-:Y:S01]  /*a8b0*/  I2FP.F32.S32 R34, R94 ;  /* 0x0000005e00227245 */ /* 0x000fe20000201400 */
[----:B------:R-:W-:Y:S01]  /*a8c0*/  FMUL R32, R91, R32 ;  /* 0x000000205b207220 */ /* 0x000fe20000400000 */
[----:B------:R-:W-:Y:S02]  /*a8d0*/  I2FP.F32.S32 R142, R105 ;  /* 0x00000069008e7245 */ /* 0x000fe40000201400 */
[----:B------:R-:W-:-:S02]  /*a8e0*/  I2FP.F32.S32 R144, R106 ;  /* 0x0000006a00907245 */ /* 0x000fc40000201400 */
[----:B------:R-:W-:Y:S01]  /*a8f0*/  I2FP.F32.S32 R150, R107 ;  /* 0x0000006b00967245 */ /* 0x000fe20000201400 */
[----:B------:R-:W-:Y:S01]  /*a900*/  FMUL R111, R71, R140 ;  /* 0x0000008c476f7220 */ /* 0x000fe20000400000 */
[-C--:B-1----:R-:W-:Y:S01]  /*a910*/  IMMA.16832.S8.S8 R104, R48.ROW, R108.reuse.COL, RZ ;  /* 0x0000006c30687237 */ /* 0x082fe20000405cff */
[----:B------:R-:W-:Y:S02]  /*a920*/  I2FP.F32.S32 R44, R93 ;  /* 0x0000005d002c7245 */ /* 0x000fe40000201400 */
[----:B------:R-:W-:Y:S01]  /*a930*/  I2FP.F32.S32 R118, R95 ;  /* 0x0000005f00767245 */ /* 0x000fe20000201400 */
[----:B------:R-:W-:Y:S01]  /*a940*/  FMUL R35, R63, R34 ;  /* 0x000000223f237220 */ /* 0x000fe20000400000 */
[----:B------:R-:W1:Y:S01]  /*a950*/  LDS.128 R92, [R43+0x2490] ;  /* 0x002490002b5c7984 */ /* 0x000e620000000c00 */
[C---:B------:R-:W-:Y:S01]  /*a960*/  FFMA R34, R45.reuse, R32, R40 ;  /* 0x000000202d227223 */ /* 0x040fe20000000028 */
[----:B------:R-:W-:Y:S02]  /*a970*/  FFMA R32, R45, R111, R110 ;  /* 0x0000006f2d207223 */ /* 0x000fe4000000006e */
[----:B------:R-:W-:Y:S01]  /*a980*/  IMMA.16832.S8.S8 R108, R52.ROW, R108.COL, RZ ;  /* 0x0000006c346c7237 */ /* 0x000fe20000405cff */
        /* <DEDUP_REMOVED lines=9> */
[----:B------:R-:W-:Y:S01]  /*aa20*/  FMUL R117, R59, R144 ;  /* 0x000000903b757220 */ /* 0x000fe20000400000 */
[----:B------:R-:W-:Y:S01]  /*aa30*/  LDS R112, [R42+0x2450] ;  /* 0x002450002a707984 */ /* 0x000fe20000000800 */
[----:B0-----:R-:W-:-:S03]  /*aa40*/  HADD2.F32 R140, -RZ, R73.H0_H0 ;  /* 0x20000049ff8c7230 */ /* 0x001fc60000004100 */
[----:B------:R-:W0:Y:S01]  /*aa50*/  LDS R113, [R42+0x2460] ;  /* 0x002460002a717984 */ /* 0x000e220000000800 */
[----:B------:R-:W-:Y:S01]  /*aa60*/  HADD2.F32 R144, -RZ, R75.H0_H0 ;  /* 0x2000004bff907230 */ /* 0x000fe20000004100 */
[----:B------:R-:W-:Y:S02]  /*aa70*/  I2FP.F32.S32 R73, R104 ;  /* 0x0000006800497245 */ /* 0x000fe40000201400 */
[----:B------:R-:W-:Y:S01]  /*aa80*/  I2FP.F32.S32 R75, R106 ;  /* 0x0000006a004b7245 */ /* 0x000fe20000201400 */
[----:B------:R-:W-:Y:S01]  /*aa90*/  FFMA R45, R45, R117, R116 ;  /* 0x000000752d2d7223 */ /* 0x000fe20000000074 */
[----:B------:R-:W-:Y:S01]  /*aaa0*/  HADD2.F32 R116, -RZ, R72.H0_H0 ;  /* 0x20000048ff747230 */ /* 0x000fe20000004100 */
[----:B------:R-:W-:Y:S01]  /*aab0*/  I2FP.F32.S32 R117, R105 ;  /* 0x0000006900757245 */ /* 0x000fe20000201400 */
[----:B------:R-:W-:Y:S01]  /*aac0*/  FMUL R73, R88, R73 ;  /* 0x0000004958497220 */ /* 0x000fe20000400000 */
[----:B------:R-:W-:Y:S01]  /*aad0*/  I2FP.F32.S32 R141, R107 ;  /* 0x0000006b008d7245 */ /* 0x000fe20000201400 */
[----:B------:R-:W-:Y:S01]  /*aae0*/  FMUL R75, R60, R75 ;  /* 0x0000004b3c4b7220 */ /* 0x000fe20000400000 */
[----:B------:R-:W-:Y:S01]  /*aaf0*/  I2FP.F32.S32 R105, R108 ;  /* 0x0000006c00697245 */ /* 0x000fe20000201400 */
[----:B------:R-:W-:Y:S01]  /*ab00*/  HADD2.F32 R118, -RZ, R74.H0_H0 ;  /* 0x2000004aff767230 */ /* 0x000fe20000004100 */
[----:B------:R-:W-:Y:S01]  /*ab10*/  I2FP.F32.S32 R107, R110 ;  /* 0x0000006e006b7245 */ /* 0x000fe20000201400 */
[C---:B------:R-:W-:Y:S01]  /*ab20*/  FFMA R110, R116.reuse, R73, R127 ;  /* 0x00000049746e7223 */ /* 0x040fe2000000007f */
[----:B------:R-:W-:Y:S01]  /*ab30*/  I2FP.F32.S32 R151, R111 ;  /* 0x0000006f00977245 */ /* 0x000fe20000201400 */
[----:B------:R-:W-:Y:S01]  /*ab40*/  FFMA R111, R116, R75, R126 ;  /* 0x0000004b746f7223 */ /* 0x000fe2000000007e */
[----:B------:R-:W-:Y:S01]  /*ab50*/  I2FP.F32.S32 R143, R109 ;  /* 0x0000006d008f7245 */ /* 0x000fe20000201400 */
[----:B--2---:R-:W-:Y:S01]  /*ab60*/  IMMA.16832.S8.S8 R72, R96.ROW, R114.COL, RZ ;  /* 0x0000007260487237 */ /* 0x004fe20000405cff */
[----:B------:R-:W-:Y:S01]  /*ab70*/  LDS R108, [R42+0x2470] ;  /* 0x002470002a6c7984 */ /* 0x000fe20000000800 */
[----:B------:R-:W-:Y:S01]  /*ab80*/  FMUL R105, R68, R105 ;  /* 0x0000006944697220 */ /* 0x000fe20000400000 */
[----:B------:R-:W-:-:S02]  /*ab90*/  FMUL R104, R56, R107 ;  /* 0x0000006b38687220 */ /* 0x000fc40000400000 */
[----:B------:R-:W2:Y:S01]  /*aba0*/  LDS R109, [R42+0x2480] ;  /* 0x002480002a6d7984 */ /* 0x000ea20000000800 */
[C---:B------:R-:W-:Y:S01]  /*abb0*/  FFMA R124, R116.reuse, R105, R124 ;  /* 0x00000069747c7223 */ /* 0x040fe2000000007c */
[----:B------:R-:W-:Y:S02]  /*abc0*/  FFMA R125, R116, R104, R125 ;  /* 0x00000068747d7223 */ /* 0x000fe4000000007d */
[----:B------:R-:W-:Y:S01]  /*abd0*/  IMMA.16832.S8.S8 R104, R100.ROW, R114.COL, RZ ;  /* 0x0000007264687237 */ /* 0x000fe20000405cff */
        /* <DEDUP_REMOVED lines=11> */
[----:B------:R-:W-:Y:S01]  /*ac90*/  HADD2.F32 R145, -RZ, R95.H0_H0 ;  /* 0x2000005fff917230 */ /* 0x000fe20000004100 */
[----:B------:R-:W-:Y:S01]  /*aca0*/  I2FP.F32.S32 R150, R73 ;  /* 0x0000004900967245 */ /* 0x000fe20000201400 */
[----:B------:R-:W-:Y:S01]  /*acb0*/  LDS R116, [R42+0x2d10] ;  /* 0x002d10002a747984 */ /* 0x000fe20000000800 */
[----:B------:R-:W-:Y:S01]  /*acc0*/  I2FP.F32.S32 R114, R74 ;  /* 0x0000004a00727245 */ /* 0x000fe20000201400 */
[----:B------:R-:W-:Y:S01]  /*acd0*/  FMUL R95, R89, R92 ;  /* 0x0000005c595f7220 */ /* 0x000fe20000400000 */
[----:B------:R-:W-:Y:S01]  /*ace0*/  I2FP.F32.S32 R152, R75 ;  /* 0x0000004b00987245 */ /* 0x000fe20000201400 */
[----:B------:R-:W1:Y:S01]  /*acf0*/  LDS R117, [R42+0x2d20] ;  /* 0x002d20002a757984 */ /* 0x000e620000000800 */
[----:B------:R-:W-:Y:S01]  /*ad00*/  I2FP.F32.S32 R160, R104 ;  /* 0x0000006800a07245 */ /* 0x000fe20000201400 */
[----:B0-----:R-:W-:Y:S01]  /*ad10*/  IMMA.16832.S8.S8 R72, R84.ROW, R112.COL, RZ ;  /* 0x0000007054487237 */ /* 0x001fe20000405cff */
[----:B------:R-:W-:Y:S01]  /*ad20*/  I2FP.F32.S32 R92, R105 ;  /* 0x00000069005c7245 */ /* 0x000fe20000201400 */
[----:B------:R-:W-:Y:S01]  /*ad30*/  HADD2.F32 R93, -RZ, R93.H0_H0 ;  /* 0x2000005dff5d7230 */ /* 0x000fe20000004100 */
[----:B------:R-:W-:Y:S01]  /*ad40*/  I2FP.F32.S32 R162, R106 ;  /* 0x0000006a00a27245 */ /* 0x000fe20000201400 */
[----:B------:R-:W-:Y:S01]  /*ad50*/  LDS R126, [R42+0x3610] ;  /* 0x003610002a7e7984 */ /* 0x000fe20000000800 */
[----:B------:R-:W-:-:S03]  /*ad60*/  I2FP.F32.S32 R164, R107 ;  /* 0x0000006b00a47245 */ /* 0x000fc60000201400 */
[----:B------:R-:W-:Y:S01]  /*ad70*/  IMMA.16832.S8.S8 R104, R80.ROW, R112.COL, RZ ;  /* 0x0000007050687237 */ /* 0x000fe20000405cff */
[C---:B------:R-:W-:Y:S01]  /*ad80*/  FFMA R121, R140.reuse, R95, R110 ;  /* 0x0000005f8c797223 */ /* 0x040fe2000000006e */
[----:B------:R-:W-:Y:S01]  /*ad90*/  FMUL R95, R69, R160 ;  /* 0x000000a0455f7220 */ /* 0x000fe20000400000 */
[----:B------:R-:W-:Y:S01]  /*ada0*/  FMUL R162, R57, R162 ;  /* 0x000000a239a27220 */ /* 0x000fe20000400000 */
[----:B------:R-:W-:Y:S01]  /*adb0*/  FMUL R114, R61, R114 ;  /* 0x000000723d727220 */ /* 0x000fe20000400000 */
[----:B------:R-:W-:Y:S01]  /*adc0*/  FMUL R150, R89, R150 ;  /* 0x0000009659967220 */ /* 0x000fe20000400000 */
[C---:B------:R-:W-:Y:S01]  /*add0*/  FFMA R141, R140.reuse, R95, R124 ;  /* 0x0000005f8c8d7223 */ /* 0x040fe2000000007c */
[C---:B------:R-:W-:Y:S01]  /*ade0*/  FFMA R151, R140.reuse, R162, R125 ;  /* 0x000000a28c977223 */ /* 0x040fe2000000007d */
[----:B------:R-:W-:Y:S01]  /*adf0*/  FFMA R111, R140, R114, R111 ;  /* 0x000000728c6f7223 */ /* 0x000fe2000000006f */
[----:B------:R-:W-:Y:S01]  /*ae00*/  FMUL R95, R61, R152 ;  /* 0x000000983d5f7220 */ /* 0x000fe20000400000 */
[----:B------:R-:W-:Y:S01]  /*ae10*/  FMUL R125, R69, R92 ;  /* 0x0000005c457d7220 */ /* 0x000fe20000400000 */
[----:B------:R-:W-:Y:S01]  /*ae20*/  FMUL R153, R57, R164 ;  /* 0x000000a439997220 */ /* 0x000fe20000400000 */
[----:B--2---:R-:W-:Y:S01]  /*ae30*/  IMMA.16832.S8.S8 R112, R64.ROW, R108.COL, RZ ;  /* 0x0000006c40707237 */ /* 0x004fe20000405cff */
[C---:B------:R-:W-:Y:S01]  /*ae40*/  FFMA R150, R93.reuse, R150, R123 ;  /* 0x000000965d967223 */ /* 0x040fe2000000007b */
[C---:B------:R-:W-:Y:S01]  /*ae50*/  FFMA R122, R93.reuse, R95, R122 ;  /* 0x0000005f5d7a7223 */ /* 0x040fe2000000007a */
[C---:B------:R-:W-:Y:S01]  /*ae60*/  FFMA R124, R93.reuse, R125, R94 ;  /* 0x0000007d5d7c7223 */ /* 0x040fe2000000005e */
[----:B------:R-:W-:Y:S01]  /*ae70*/  FFMA R120, R93, R153, R120 ;  /* 0x000000995d787223 */ /* 0x000fe20000000078 */
[----:B------:R-:W0:Y:S01]  /*ae80*/  LDS R127, [R42+0x3620] ;  /* 0x003620002a7f7984 */ /* 0x000e220000000800 */
[----:B------:R-:W-:-:S02]  /*ae90*/  I2FP.F32.S32 R73, R73 ;  /* 0x0000004900497245 */ /* 0x000fc40000201400 */
[----:B------:R-:W-:Y:S01]  /*aea0*/  IMMA.16832.S8.S8 R92, R76.ROW, R108.COL, RZ ;  /* 0x0000006c4c5c7237 */ /* 0x000fe20000405cff */
[----:B------:R-:W-:Y:S01]  /*aeb0*/  I2FP.F32.S32 R109, R72 ;  /* 0x00000048006d7245 */ /* 0x000fe20000201400 */
[----:B------:R-:W-:Y:S01]  /*aec0*/  LDS R142, [R42+0x3f10] ;  /* 0x003f10002a8e7984 */ /* 0x000fe20000000800 */
[----:B------:R-:W-:Y:S02]  /*aed0*/  I2FP.F32.S32 R153, R106 ;  /* 0x0000006a00997245 */ /* 0x000fe40000201400 */
[----:B------:R-:W-:Y:S01]  /*aee0*/  I2FP.F32.S32 R123, R74 ;  /* 0x0000004a007b7245 */ /* 0x000fe20000201400 */
[----:B------:R-:W2:Y:S01]  /*aef0*/  LDS R143, [R42+0x3f20] ;  /* 0x003f20002a8f7984 */ /* 0x000ea20000000800 */
        /* <DEDUP_REMOVED lines=8> */
[C---:B------:R-:W-:Y:S01]  /*af80*/  FFMA R121, R118.reuse, R109, R121 ;  /* 0x0000006d76797223 */ /* 0x040fe20000000079 */
[C---:B------:R-:W-:Y:S01]  /*af90*/  FFMA R123, R118.reuse, R72, R111 ;  /* 0x00000048767b7223 */ /* 0x040fe2000000006f */
[C---:B------:R-:W-:Y:S01]  /*afa0*/  FFMA R151, R118.reuse, R110, R151 ;  /* 0x0000006e76977223 */ /* 0x040fe20000000097 */
[----:B------:R-:W-:Y:S01]  /*afb0*/  FFMA R150, R119, R108, R150 ;  /* 0x0000006c77967223 */ /* 0x000fe20000000096 */
[----:B------:R-:W-:Y:S01]  /*afc0*/  FFMA R153, R118, R74, R141 ;  /* 0x0000004a76997223 */ /* 0x000fe2000000008d */
[----:B------:R-:W3:Y:S01]  /*afd0*/  LDS.128 R108, [R43+0x2d00] ;  /* 0x002d00002b6c7984 */ /* 0x000ee20000000c00 */
[----:B------:R-:W-:Y:S01]  /*afe0*/  FMUL R175, R58, R175 ;  /* 0x000000af3aaf7220 */ /* 0x000fe20000400000 */
[----:B------:R-:W-:-:S02]  /*aff0*/  I2FP.F32.S32 R118, R112 ;  /* 0x0000007000767245 */ /* 0x000fc40000201400 */
[----:B------:R-:W-:Y:S01]  /*b000*/  LDS R140, [R42+0x2d30] ;  /* 0x002d30002a8c7984 */ /* 0x000fe20000000800 */
[----:B------:R-:W-:-:S03]  /*b010*/  I2FP.F32.S32 R173, R105 ;  /* 0x0000006900ad7245 */ /* 0x000fc60000201400 */
[----:B------:R-:W4:Y:S01]  /*b020*/  LDS R141, [R42+0x2d40] ;  /* 0x002d40002a8d7984 */ /* 0x000f220000000800 */
[----:B------:R-:W-:Y:S01]  /*b030*/  FFMA R162, R119, R175, R120 ;  /* 0x000000af77a27223 */ /* 0x000fe20000000078 */
[----:B------:R-:W-:Y:S01]  /*b040*/  FMUL R125, R62, R125 ;  /* 0x0000007d3e7d7220 */ /* 0x000fe20000400000 */
[----:B------:R-:W-:Y:S01]  /*b050*/  I2FP.F32.S32 R120, R114 ;  /* 0x0000007200787245 */ /* 0x000fe20000201400 */
[----:B------:R-:W-:Y:S01]  /*b060*/  FMUL R118, R91, R118 ;  /* 0x000000765b767220 */ /* 0x000fe20000400000 */
[----:B------:R-:W-:Y:S01]  /*b070*/  FMUL R173, R70, R173 ;  /* 0x000000ad46ad7220 */ /* 0x000fe20000400000 */
[----:B------:R-:W-:Y:S01]  /*b080*/  FFMA R152, R119, R125, R122 ;  /* 0x0000007d77987223 */ /* 0x000fe2000000007a */
[----:B------:R-:W-:Y:S01]  /*b090*/  I2FP.F32.S32 R164, R113 ;  /* 0x0000007100a47245 */ /* 0x000fe20000201400 */
[----:B------:R-:W-:Y:S01]  /*b0a0*/  FMUL R122, R63, R120 ;  /* 0x000000783f7a7220 */ /* 0x000fe20000400000 */
[----:B------:R-:W-:Y:S01]  /*b0b0*/  I2FP.F32.S32 R166, R115 ;  /* 0x0000007300a67245 */ /* 0x000fe20000201400 */
[----:B-1----:R-:W-:Y:S01]  /*b0c0*/  IMMA.16832.S8.S8 R104, R48.ROW, R116.COL, RZ ;  /* 0x0000007430687237 */ /* 0x002fe20000405cff */
[----:B------:R-:W-:Y:S01]  /*b0d0*/  FFMA R160, R119, R173, R124 ;  /* 0x000000ad77a07223 */ /* 0x000fe2000000007c */
[----:B------:R-:W-:-:S06]  /*b0e0*/  FFMA R120, R144, R118, R121 ;  /* 0x0000007690787223 */ /* 0x000fcc0000000079 */
[----:B------:R-:W-:Y:S01]  /*b0f0*/  IMMA.16832.S8.S8 R112, R52.ROW, R116.COL, RZ ;  /* 0x0000007434707237 */ /* 0x000fe20000405cff */
[----:B------:R-:W1:Y:S01]  /*b100*/  LDS.128 R116, [R43+0x2d90] ;  /* 0x002d90002b747984 */ /* 0x000e620000000c00 */
[----:B------:R-:W-:Y:S02]  /*b110*/  I2FP.F32.S32 R92, R92 ;  /* 0x0000005c005c7245 */ /* 0x000fe40000201400 */
[----:B------:R-:W-:-:S03]  /*b120*/  I2FP.F32.S32 R94, R94 ;  /* 0x0000005e005e7245 */ /* 0x000fc60000201400 */
[----:B------:R-:W-:Y:S01]  /*b130*/  FMUL R92, R71, R92 ;  /* 0x0000005c475c7220 */ /* 0x000fe20000400000 */
[----:B------:R-:W-:Y:S01]  /*b140*/  I2FP.F32.S32 R168, R93 ;  /* 0x0000005d00a87245 */ /* 0x000fe20000201400 */
[----:B------:R-:W-:Y:S01]  /*b150*/  FMUL R170, R59, R94 ;  /* 0x0000005e3baa7220 */ /* 0x000fe20000400000 */
[----:B------:R-:W-:Y:S01]  /*b160*/  I2FP.F32.S32 R172, R95 ;  /* 0x0000005f00ac7245 */ /* 0x000fe20000201400 */
[C---:B------:R-:W-:Y:S01]  /*b170*/  FFMA R124, R144.reuse, R92, R153 ;  /* 0x0000005c907c7223 */ /* 0x040fe20000000099 */
[----:B0-----:R-:W-:Y:S01]  /*b180*/  IMMA.16832.S8.S8 R72, R48.ROW, R126.COL, RZ ;  /* 0x0000007e30487237 */ /* 0x001fe20000405cff */
[----:B------:R-:W-:Y:S01]  /*b190*/  FFMA R122, R144, R122, R123 ;  /* 0x0000007a907a7223 */ /* 0x000fe2000000007b */
[----:B------:R-:W-:-:S06]  /*b1a0*/  FMUL R164, R91, R164 ;  /* 0x000000a45ba47220 */ /* 0x000fcc0000400000 */
[----:B------:R-:W-:Y:S01]  /*b1b0*/  IMMA.16832.S8.S8 R92, R52.ROW, R126.COL, RZ ;  /* 0x0000007e345c7237 */ /* 0x000fe20000405cff */
[----:B------:R-:W-:Y:S01]  /*b1c0*/  FMUL R123, R63, R166 ;  /* 0x000000a63f7b7220 */ /* 0x000fe20000400000 */
[----:B------:R-:W-:Y:S01]  /*b1d0*/  FMUL R125, R71, R168 ;  /* 0x000000a8477d7220 */ /* 0x000fe20000400000 */
[----:B------:R-:W-:-:S05]  /*b1e0*/  FMUL R127, R59, R172 ;  /* 0x000000ac3b7f7220 */ /* 0x000fca0000400000 */
[-C--:B--2---:R-:W-:Y:S08]  /*b1f0*/  IMMA.16832.S8.S8 R48, R48.ROW, R142.reuse.COL, RZ ;  /* 0x0000008e30307237 */ /* 0x084ff00000405cff */
[----:B------:R-:W-:Y:S01]  /*b200*/  IMMA.16832.S8.S8 R52, R52.ROW, R142.COL, RZ ;  /* 0x0000008e34347237 */ /* 0x000fe20000405cff */
[----:B------:R-:W-:Y:S04]  /*b210*/  LDS R142, [R42+0x2d50] ;  /* 0x002d50002a8e7984 */ /* 0x000fe80000000800 */
[----:B------:R-:W0:Y:S01]  /*b220*/  LDS R143, [R42+0x2d60] ;  /* 0x002d60002a8f7984 */ /* 0x000e220000000800 */
[----:B------:R-:W-:Y:S01]  /*b230*/  FFMA R126, R144, R170, R151 ;  /* 0x000000aa907e7223 */ /* 0x000fe20000000097 */
[C---:B------:R-:W-:Y:S01]  /*b240*/  FFMA R121, R145.reuse, R164, R150 ;  /* 0x000000a491797223 */ /* 0x040fe20000000096 */
[C---:B------:R-:W-:Y:S01]  /*b250*/  FFMA R123, R145.reuse, R123, R152 ;  /* 0x0000007b917b7223 */ /* 0x040fe20000000098 */
[C---:B------:R-:W-:Y:S01]  /*b260*/  FFMA R125, R145.reuse, R125, R160 ;  /* 0x0000007d917d7223 */ /* 0x040fe200000000a0 */
[----:B------:R-:W-:Y:S01]  /*b270*/  FFMA R127, R145, R127, R162 ;  /* 0x0000007f917f7223 */ /* 0x000fe200000000a2 */
[----:B---3--:R-:W-:Y:S01]  /*b280*/  HADD2.F32 R144, -RZ, R108.H0_H0 ;  /* 0x2000006cff907230 */ /* 0x008fe20000004100 */
[----:B------:R-:W-:Y:S01]  /*b290*/  I2FP.F32.S32 R145, R104 ;  /* 0x0000006800917245 */ /* 0x000fe20000201400 */
[----:B------:R-:W-:Y:S01]  /*b2a0*/  HADD2.F32 R160, -RZ, R109.H0_H0 ;  /* 0x2000006dffa07230 */ /* 0x000fe20000004100 */
[----:B------:R-:W-:Y:S01]  /*b2b0*/  I2FP.F32.S32 R173, R106 ;  /* 0x0000006a00ad7245 */ /* 0x000fe20000201400 */
[----:B------:R-:W-:Y:S01]  /*b2c0*/  HADD2.F32 R151, -RZ, R110.H0_H0 ;  /* 0x2000006eff977230 */ /* 0x000fe20000004100 */
[----:B------:R-:W-:Y:S01]  /*b2d0*/  I2FP.F32.S32 R153, R105 ;  /* 0x0000006900997245 */ /* 0x000fe20000201400 */
[----:B------:R-:W-:Y:S01]  /*b2e0*/  HADD2.F32 R150, -RZ, R111.H0_H0 ;  /* 0x2000006fff967230 */ /* 0x000fe20000004100 */
[----:B------:R-:W-:Y:S01]  /*b2f0*/  I2FP.F32.S32 R175, R107 ;  /* 0x0000006b00af7245 */ /* 0x000fe20000201400 */
[----:B----4-:R-:W-:Y:S01]  /*b300*/  IMMA.16832.S8.S8 R108, R96.ROW, R140.COL, RZ ;  /* 0x0000008c606c7237 */ /* 0x010fe20000405cff */
[----:B------:R-:W-:Y:S01]  /*b310*/  I2FP.F32.S32 R205, R112 ;  /* 0x0000007000cd7245 */ /* 0x000fe20000201400 */
[----:B------:R-:W-:-:S06]  /*b320*/  FMUL R145, R88, R145 ;  /* 0x0000009158917220 */ /* 0x000fcc0000400000 */
[----:B------:R-:W-:Y:S01]  /*b330*/  IMMA.16832.S8.S8 R104, R100.ROW, R140.COL, RZ ;  /* 0x0000008c64687237 */ /* 0x000fe20000405cff */
[----:B------:R-:W-:Y:S01]  /*b340*/  FMUL R173, R60, R173 ;  /* 0x000000ad3cad7220 */ /* 0x000fe20000400000 */
[----:B------:R-:W-:Y:S01]  /*b350*/  FMUL R112, R68, R205 ;  /* 0x000000cd44707220 */ /* 0x000fe20000400000 */
[C---:B------:R-:W-:Y:S01]  /*b360*/  FFMA R145, R144.reuse, R145, R131 ;  /* 0x0000009190917223 */ /* 0x040fe20000000083 */
[----:B-1----:R-:W-:Y:S02]  /*b370*/  HADD2.F32 R116, -RZ, R116.H0_H0 ;  /* 0x20000074ff747230 */ /* 0x002fe40000004100 */
[C---:B------:R-:W-:Y:S01]  /*b380*/  FFMA R173, R144.reuse, R173, R130 ;  /* 0x000000ad90ad7223 */ /* 0x040fe20000000082 */
[----:B------:R-:W-:Y:S01]  /*b390*/  LDS R131, [R42+0x2d80] ;  /* 0x002d80002a837984 */ /* 0x000fe20000000800 */
[----:B------:R-:W-:-:S03]  /*b3a0*/  FFMA R133, R144, R112, R133 ;  /* 0x0000007090857223 */ /* 0x000fc60000000085 */
[----:B------:R-:W1:Y:S01]  /*b3b0*/  LDS R130, [R42+0x2d70] ;  /* 0x002d70002a827984 */ /* 0x000e620000000800 */
[----:B------:R-:W-:Y:S01]  /*b3c0*/  FMUL R112, R60, R175 ;  /* 0x000000af3c707220 */ /* 0x000fe20000400000 */
[----:B------:R-:W-:Y:S02]  /*b3d0*/  I2FP.F32.S32 R215, R114 ;  /* 0x0000007200d77245 */ /* 0x000fe40000201400 */
[----:B------:R-:W-:Y:S01]  /*b3e0*/  I2FP.F32.S32 R108, R108 ;  /* 0x0000006c006c7245 */ /* 0x000fe20000201400 */
[----:B------:R-:W-:Y:S01]  /*b3f0*/  FFMA R135, R116, R112, R135 ;  /* 0x0000007074877223 */ /* 0x000fe20000000087 */
[----:B------:R-:W-:Y:S01]  /*b400*/  I2FP.F32.S32 R110, R110 ;  /* 0x0000006e006e7245 */ /* 0x000fe20000201400 */
[----:B------:R-:W-:Y:S01]  /*b410*/  FMUL R215, R56, R215 ;  /* 0x000000d738d77220 */ /* 0x000fe20000400000 */
[----:B------:R-:W-:Y:S02]  /*b420*/  I2FP.F32.S32 R213, R113 ;  /* 0x0000007100d57245 */ /* 0x000fe40000201400 */
[----:B------:R-:W-:Y:S01]  /*b430*/  I2FP.F32.S32 R217, R115 ;  /* 0x0000007300d97245 */ /* 0x000fe20000201400 */
[----:B------:R-:W-:Y:S01]  /*b440*/  HADD2.F32 R117, -RZ, R117.H0_H0 ;  /* 0x20000075ff757230 */ /* 0x000fe20000004100 */
[----:B------:R-:W-:Y:S01]  /*b450*/  I2FP.F32.S32 R112, R104 ;  /* 0x0000006800707245 */ /* 0x000fe20000201400 */
[----:B------:R-:W-:Y:S01]  /*b460*/  FMUL R153, R88, R153 ;  /* 0x0000009958997220 */ /* 0x000fe20000400000 */
[----:B------:R-:W-:Y:S01]  /*b470*/  I2FP.F32.S32 R114, R106 ;  /* 0x0000006a00727245 */ /* 0x000fe20000201400 */
[----:B------:R-:W-:Y:S01]  /*b480*/  FMUL R108, R89, R108 ;  /* 0x0000006c596c7220 */ /* 0x000fe20000400000 */
[----:B------:R-:W-:Y:S01]  /*b490*/  FMUL R110, R61, R110 ;  /* 0x0000006e3d6e7220 */ /* 0x000fe20000400000 */
[----:B------:R-:W-:Y:S01]  /*b4a0*/  FMUL R112, R69, R112 ;  /* 0x0000007045707220 */ /* 0x000fe20000400000 */
[----:B------:R-:W-:Y:S01]  /*b4b0*/  FFMA R215, R144, R215, R132 ;  /* 0x000000d790d77223 */ /* 0x000fe20000000084 */
[----:B------:R-:W-:Y:S01]  /*b4c0*/  FMUL R114, R57, R114 ;  /* 0x0000007239727220 */ /* 0x000fe20000400000 */
[C---:B------:R-:W-:Y:S01]  /*b4d0*/  FFMA R162, R160.reuse, R108, R145 ;  /* 0x0000006ca0a27223 */ /* 0x040fe20000000091 */
[C---:B------:R-:W-:Y:S01]  /*b4e0*/  FFMA R164, R160.reuse, R110, R173 ;  /* 0x0000006ea0a47223 */ /* 0x040fe200000000ad */
[C---:B------:R-:W-:Y:S01]  /*b4f0*/  FFMA R166, R160.reuse, R112, R133 ;  /* 0x00000070a0a67223 */ /* 0x040fe20000000085 */
[----:B------:R-:W-:Y:S01]  /*b500*/  FFMA R160, R160, R114, R215 ;  /* 0x00000072a0a07223 */ /* 0x000fe200000000d7 */
[----:B------:R-:W-:Y:S01]  /*b510*/  I2FP.F32.S32 R168, R105 ;  /* 0x0000006900a87245 */ /* 0x000fe20000201400 */
[----:B0-----:R-:W-:Y:S01]  /*b520*/  IMMA.16832.S8.S8 R112, R80.ROW, R142.COL, RZ ;  /* 0x0000008e50707237 */ /* 0x001fe20000405cff */
[----:B------:R-:W-:Y:S01]  /*b530*/  I2FP.F32.S32 R170, R107 ;  /* 0x0000006b00aa7245 */ /* 0x000fe20000201400 */
[----:B------:R-:W-:Y:S01]  /*b540*/  FMUL R217, R56, R217 ;  /* 0x000000d938d97220 */ /* 0x000fe20000400000 */
[----:B------:R-:W-:Y:S01]  /*b550*/  HADD2.F32 R132, -RZ, R118.H0_H0 ;  /* 0x20000076ff847230 */ /* 0x000fe20000004100 */
[----:B------:R-:W-:-:S02]  /*b560*/  I2FP.F32.S32 R118, R109 ;  /* 0x0000006d00767245 */ /* 0x000fc40000201400 */
[----:B------:R-:W-:Y:S01]  /*b570*/  I2FP.F32.S32 R140, R111 ;  /* 0x0000006f008c7245 */ /* 0x000fe20000201400 */
[----:B------:R-:W-:Y:S01]  /*b580*/  FMUL R213, R68, R213 ;  /* 0x000000d544d57220 */ /* 0x000fe20000400000 */
[----:B------:R-:W-:Y:S01]  /*b590*/  IMMA.16832.S8.S8 R104, R84.ROW, R142.COL, RZ ;  /* 0x0000008e54687237 */ /* 0x000fe20000405cff */
[C---:B------:R-:W-:Y:S01]  /*b5a0*/  FFMA R128, R116.reuse, R217, R128 ;  /* 0x000000d974807223 */ /* 0x040fe20000000080 */
[----:B------:R-:W-:Y:S01]  /*b5b0*/  FMUL R109, R57, R170 ;  /* 0x000000aa396d7220 */ /* 0x000fe20000400000 */
[----:B------:R-:W-:Y:S01]  /*b5c0*/  FMUL R140, R61, R140 ;  /* 0x0000008c3d8c7220 */ /* 0x000fe20000400000 */
[----:B------:R-:W-:Y:S01]  /*b5d0*/  FFMA R134, R116, R153, R134 ;  /* 0x0000009974867223 */ /* 0x000fe20000000086 */
[----:B------:R-:W-:Y:S01]  /*b5e0*/  FMUL R118, R89, R118 ;  /* 0x0000007659767220 */ /* 0x000fe20000400000 */
[----:B------:R-:W-:Y:S01]  /*b5f0*/  FFMA R143, R117, R109, R128 ;  /* 0x0000006d758f7223 */ /* 0x000fe20000000080 */
[----:B------:R-:W-:Y:S01]  /*b600*/  HADD2.F32 R152, -RZ, R119.H0_H0 ;  /* 0x20000077ff987230 */ /* 0x000fe20000004100 */
[----:B-1----:R-:W-:Y:S01]  /*b610*/  IMMA.16832.S8.S8 R108, R64.ROW, R130.COL, RZ ;  /* 0x00000082406c7237 */ /* 0x002fe20000405cff */
[----:B------:R-:W-:Y:S02]  /*b620*/  LDS R144, [R42+0x3630] ;  /* 0x003630002a907984 */ /* 0x000fe40000000800 */
[----:B------:R-:W-:-:S02]  /*b630*/  I2FP.F32.S32 R205, R113 ;  /* 0x0000007100cd7245 */ /* 0x000fc40000201400 */
[----:B------:R-:W-:Y:S01]  /*b640*/  I2FP.F32.S32 R113, R114 ;  /* 0x0000007200717245 */ /* 0x000fe20000201400 */
[----:B------:R-:W-:Y:S01]  /*b650*/  FFMA R129, R116, R213, R129 ;  /* 0x000000d574817223 */ /* 0x000fe20000000081 */
[----:B------:R-:W-:Y:S01]  /*b660*/  FMUL R168, R69, R168 ;  /* 0x000000a845a87220 */ /* 0x000fe20000400000 */
[C---:B------:R-:W-:Y:S01]  /*b670*/  FFMA R135, R117.reuse, R140, R135 ;  /* 0x0000008c75877223 */ /* 0x040fe20000000087 */
[----:B------:R-:W0:Y:S01]  /*b680*/  LDS R145, [R42+0x3640] ;  /* 0x003640002a917984 */ /* 0x000e220000000800 */
[----:B------:R-:W-:Y:S01]  /*b690*/  FMUL R113, R58, R113 ;  /* 0x000000713a717220 */ /* 0x000fe20000400000 */
[C---:B------:R-:W-:Y:S01]  /*b6a0*/  FFMA R133, R117.reuse, R118, R134 ;  /* 0x0000007675857223 */ /* 0x040fe20000000086 */
[----:B------:R-:W-:Y:S01]  /*b6b0*/  FFMA R129, R117, R168, R129 ;  /* 0x000000a875817223 */ /* 0x000fe20000000081 */
[----:B------:R-:W-:Y:S01]  /*b6c0*/  LDS R140, [R42+0x3f30] ;  /* 0x003f30002a8c7984 */ /* 0x000fe20000000800 */
[----:B------:R-:W-:Y:S01]  /*b6d0*/  IMMA.16832.S8.S8 R116, R76.ROW, R130.COL, RZ ;  /* 0x000000824c747237 */ /* 0x000fe20000405cff */
[----:B------:R-:W-:-:S02]  /*b6e0*/  I2FP.F32.S32 R153, R104 ;  /* 0x0000006800997245 */ /* 0x000fc40000201400 */
[----:B------:R-:W1:Y:S01]  /*b6f0*/  LDS R141, [R42+0x3f40] ;  /* 0x003f40002a8d7984 */ /* 0x000e620000000800 */
[----:B------:R-:W-:Y:S01]  /*b700*/  I2FP.F32.S32 R175, R112 ;  /* 0x0000007000af7245 */ /* 0x000fe20000201400 */
[C---:B------:R-:W-:Y:S01]  /*b710*/  FFMA R131, R151.reuse, R113, R160 ;  /* 0x0000007197837223 */ /* 0x040fe200000000a0 */
[----:B------:R-:W-:Y:S01]  /*b720*/  I2FP.F32.S32 R213, R115 ;  /* 0x0000007300d57245 */ /* 0x000fe20000201400 */
[----:B------:R-:W-:Y:S04]  /*b730*/  LDS R142, [R42+0x3650] ;  /* 0x003650002a8e7984 */ /* 0x000fe80000000800 */
[----:B------:R-:W2:Y:S01]  /*b740*/  LDS.128 R112, [R43+0x3600] ;  /* 0x003600002b707984 */ /* 0x000ea20000000c00 */
[----:B------:R-:W-:Y:S01]  /*b750*/  FMUL R153, R90, R153 ;  /* 0x000000995a997220 */ /* 0x000fe20000400000 */
[----:B------:R-:W-:Y:S01]  /*b760*/  FMUL R128, R58, R213 ;  /* 0x000000d53a807220 */ /* 0x000fe20000400000 */
[----:B------:R-:W-:Y:S01]  /*b770*/  I2FP.F32.S32 R173, R106 ;  /* 0x0000006a00ad7245 */ /* 0x000fe20000201400 */
[----:B------:R-:W-:Y:S01]  /*b780*/  FMUL R106, R70, R205 ;  /* 0x000000cd466a7220 */ /* 0x000fe20000400000 */
[----:B------:R-:W-:Y:S01]  /*b790*/  FFMA R153, R151, R153, R162 ;  /* 0x0000009997997223 */ /* 0x000fe200000000a2 */
[----:B------:R-:W-:Y:S01]  /*b7a0*/  FFMA R205, R132, R128, R143 ;  /* 0x0000008084cd7223 */ /* 0x000fe2000000008f */
[----:B------:R-:W-:Y:S01]  /*b7b0*/  I2FP.F32.S32 R128, R108 ;  /* 0x0000006c00807245 */ /* 0x000fe20000201400 */
[----:B------:R-:W-:Y:S01]  /*b7c0*/  LDS R143, [R42+0x3660] ;  /* 0x003660002a8f7984 */ /* 0x000fe20000000800 */
[----:B------:R-:W-:-:S02]  /*b7d0*/  I2FP.F32.S32 R160, R109 ;  /* 0x0000006d00a07245 */ /* 0x000fc40000201400 */
[----:B------:R-:W-:Y:S02]  /*b7e0*/  I2FP.F32.S32 R130, R110 ;  /* 0x0000006e00827245 */ /* 0x000fe40000201400 */
[----:B------:R-:W-:Y:S02]  /*b7f0*/  I2FP.F32.S32 R162, R111 ;  /* 0x0000006f00a27245 */ /* 0x000fe40000201400 */
[----:B------:R-:W3:Y:S01]  /*b800*/  LDS.128 R108, [R43+0x3690] ;  /* 0x003690002b6c7984 */ /* 0x000ee20000000c00 */
[----:B------:R-:W-:Y:S02]  /*b810*/  I2FP.F32.S32 R105, R105 ;  /* 0x0000006900697245 */ /* 0x000fe40000201400 */
[----:B------:R-:W-:Y:S01]  /*b820*/  I2FP.F32.S32 R107, R107 ;  /* 0x0000006b006b7245 */ /* 0x000fe20000201400 */
[----:B------:R-:W-:Y:S01]  /*b830*/  FMUL R173, R62, R173 ;  /* 0x000000ad3ead7220 */ /* 0x000fe20000400000 */
[----:B------:R-:W-:Y:S01]  /*b840*/  FMUL R175, R70, R175 ;  /* 0x000000af46af7220 */ /* 0x000fe20000400000 */
[----:B------:R-:W-:-:S02]  /*b850*/  FMUL R105, R90, R105 ;  /* 0x000000695a697220 */ /* 0x000fc40000400000 */
[----:B------:R-:W-:Y:S01]  /*b860*/  FMUL R104, R62, R107 ;  /* 0x0000006b3e687220 */ /* 0x000fe20000400000 */
[C---:B------:R-:W-:Y:S01]  /*b870*/  FFMA R173, R151.reuse, R173, R164 ;  /* 0x000000ad97ad7223 */ /* 0x040fe200000000a4 */
[----:B------:R-:W-:Y:S01]  /*b880*/  FFMA R175, R151, R175, R166 ;  /* 0x000000af97af7223 */ /* 0x000fe200000000a6 */
[C---:B------:R-:W-:Y:S01]  /*b890*/  FFMA R133, R132.reuse, R105, R133 ;  /* 0x0000006984857223 */ /* 0x040fe20000000085 */
[C---:B------:R-:W-:Y:S01]  /*b8a0*/  FFMA R135, R132.reuse, R104, R135 ;  /* 0x0000006884877223 */ /* 0x040fe20000000087 */
[----:B------:R-:W-:Y:S01]  /*b8b0*/  FFMA R151, R132, R106, R129 ;  /* 0x0000006a84977223 */ /* 0x000fe20000000081 */
[----:B------:R-:W-:Y:S01]  /*b8c0*/  I2FP.F32.S32 R132, R116 ;  /* 0x0000007400847245 */ /* 0x000fe20000201400 */
[----:B0-----:R-:W-:Y:S01]  /*b8d0*/  IMMA.16832.S8.S8 R104, R96.ROW, R144.COL, RZ ;  /* 0x0000009060687237 */ /* 0x001fe20000405cff */
[----:B------:R-:W-:Y:S02]  /*b8e0*/  I2FP.F32.S32 R164, R117 ;  /* 0x0000007500a47245 */ /* 0x000fe40000201400 */
[----:B------:R-:W-:-:S02]  /*b8f0*/  I2FP.F32.S32 R134, R118 ;  /* 0x0000007600867245 */ /* 0x000fc40000201400 */
[----:B------:R-:W-:-:S03]  /*b900*/  I2FP.F32.S32 R166, R119 ;  /* 0x0000007700a67245 */ /* 0x000fc60000201400 */
[----:B-1----:R-:W-:Y:S08]  /*b910*/  IMMA.16832.S8.S8 R116, R96.ROW, R140.COL, RZ ;  /* 0x0000008c60747237 */ /* 0x002ff00000405cff */
[----:B------:R-:W-:Y:S01]  /*b920*/  IMMA.16832.S8.S8 R96, R100.ROW, R144.COL, RZ ;  /* 0x0000009064607237 */ /* 0x000fe20000405cff */
[----:B--2---:R-:W-:Y:S01]  /*b930*/  HADD2.F32 R144, -RZ, R113.H0_H0 ;  /* 0x20000071ff907230 */ /* 0x004fe20000004100 */
[----:B------:R-:W-:-:S02]  /*b940*/  I2FP.F32.S32 R145, R74 ;  /* 0x0000004a00917245 */ /* 0x000fc40000201400 */
[----:B------:R-:W-:-:S04]  /*b950*/  I2FP.F32.S32 R113, R92 ;  /* 0x0000005c00717245 */ /* 0x000fc80000201400 */
[----:B------:R-:W-:Y:S01]  /*b960*/  IMMA.16832.S8.S8 R100, R100.ROW, R140.COL, RZ ;  /* 0x0000008c64647237 */ /* 0x000fe20000405cff */
[----:B------:R-:W-:Y:S01]  /*b970*/  HADD2.F32 R140, -RZ, R115.H0_H0 ;  /* 0x20000073ff8c7230 */ /* 0x000fe20000004100 */
[----:B------:R-:W-:Y:S02]  /*b980*/  I2FP.F32.S32 R141, R72 ;  /* 0x00000048008d7245 */ /* 0x000fe40000201400 */
[----:B------:R-:W-:Y:S01]  /*b990*/  I2FP.F32.S32 R115, R94 ;  /* 0x0000005e00737245 */ /* 0x000fe20000201400 */
[----:B------:R-:W-:Y:S01]  /*b9a0*/  HADD2.F32 R72, -RZ, R112.H0_H0 ;  /* 0x20000070ff487230 */ /* 0x000fe20000004100 */
        /* <DEDUP_REMOVED lines=9> */
[C---:B------:R-:W-:Y:S01]  /*ba40*/  FFMA R138, R72.reuse, R145, R138 ;  /* 0x00000091488a7223 */ /* 0x040fe2000000008a */
[C---:B------:R-:W-:Y:S01]  /*ba50*/  FFMA R137, R72.reuse, R74, R137 ;  /* 0x0000004a48897223 */ /* 0x040fe20000000089 */
[----:B------:R-:W-:Y:S01]  /*ba60*/  LDS R112, [R42+0x3670] ;  /* 0x003670002a707984 */ /* 0x000fe20000000800 */
[----:B------:R-:W-:Y:S01]  /*ba70*/  FFMA R115, R72, R115, R136 ;  /* 0x0000007348737223 */ /* 0x000fe20000000088 */
[----:B---3--:R-:W-:-:S02]  /*ba80*/  HADD2.F32 R108, -RZ, R108.H0_H0 ;  /* 0x2000006cff6c7230 */ /* 0x008fc40000004100 */
[----:B------:R-:W-:Y:S01]  /*ba90*/  FMUL R73, R88, R73 ;  /* 0x0000004958497220 */ /* 0x000fe20000400000 */
[----:B------:R-:W0:Y:S01]  /*baa0*/  LDS R113, [R42+0x3680] ;  /* 0x003680002a717984 */ /* 0x000e220000000800 */
[----:B------:R-:W-:Y:S01]  /*bab0*/  FMUL R72, R60, R75 ;  /* 0x0000004b3c487220 */ /* 0x000fe20000400000 */
[----:B------:R-:W-:Y:S01]  /*bac0*/  FMUL R74, R68, R93 ;  /* 0x0000005d444a7220 */ /* 0x000fe20000400000 */
[----:B------:R-:W-:Y:S01]  /*bad0*/  FMUL R92, R56, R95 ;  /* 0x0000005f385c7220 */ /* 0x000fe20000400000 */
[C---:B------:R-:W-:Y:S01]  /*bae0*/  FFMA R139, R108.reuse, R73, R139 ;  /* 0x000000496c8b7223 */ /* 0x040fe2000000008b */
[C---:B------:R-:W-:Y:S01]  /*baf0*/  FFMA R191, R108.reuse, R72, R191 ;  /* 0x000000486cbf7223 */ /* 0x040fe200000000bf */
[C---:B------:R-:W-:Y:S02]  /*bb00*/  FFMA R189, R108.reuse, R74, R189 ;  /* 0x0000004a6cbd7223 */ /* 0x040fe400000000bd */
[----:B------:R-:W-:Y:S01]  /*bb10*/  IMMA.16832.S8.S8 R72, R84.ROW, R142.COL, RZ ;  /* 0x0000008e54487237 */ /* 0x000fe20000405cff */
[----:B------:R-:W-:-:S07]  /*bb20*/  FFMA R187, R108, R92, R187 ;  /* 0x0000005c6cbb7223 */ /* 0x000fce00000000bb */
[----:B------:R-:W-:Y:S01]  /*bb30*/  IMMA.16832.S8.S8 R92, R80.ROW, R142.COL, RZ ;  /* 0x0000008e505c7237 */ /* 0x000fe20000405cff */
[----:B------:R-:W-:Y:S01]  /*bb40*/  FMUL R134, R59, R134 ;  /* 0x000000863b867220 */ /* 0x000fe20000400000 */
[----:B------:R-:W-:Y:S01]  /*bb50*/  FMUL R160, R91, R160 ;  /* 0x000000a05ba07220 */ /* 0x000fe20000400000 */
[----:B------:R-:W-:Y:S01]  /*bb60*/  FMUL R162, R63, R162 ;  /* 0x000000a23fa27220 */ /* 0x000fe20000400000 */
[----:B------:R-:W-:Y:S01]  /*bb70*/  FMUL R164, R71, R164 ;  /* 0x000000a447a47220 */ /* 0x000fe20000400000 */
[----:B------:R-:W-:Y:S01]  /*bb80*/  FMUL R166, R59, R166 ;  /* 0x000000a63ba67220 */ /* 0x000fe20000400000 */
[----:B------:R-:W-:Y:S01]  /*bb90*/  I2FP.F32.S32 R106, R106 ;  /* 0x0000006a006a7245 */ /* 0x000fe20000201400 */
[----:B------:R-:W-:Y:S01]  /*bba0*/  FFMA R134, R150, R134, R131 ;  /* 0x0000008696867223 */ /* 0x000fe20000000083 */
        /* <DEDUP_REMOVED lines=9> */
[----:B------:R-:W-:Y:S01]  /*bc40*/  FFMA R128, R150, R128, R153 ;  /* 0x0000008096807223 */ /* 0x000fe20000000099 */
[----:B------:R-:W-:Y:S01]  /*bc50*/  I2FP.F32.S32 R151, R92 ;  /* 0x0000005c00977245 */ /* 0x000fe20000201400 */
[----:B------:R-:W-:Y:S01]  /*bc60*/  HADD2.F32 R114, -RZ, R114.H0_H0 ;  /* 0x20000072ff727230 */ /* 0x000fe20000004100 */
[----:B------:R-:W-:Y:S01]  /*bc70*/  I2FP.F32.S32 R153, R93 ;  /* 0x0000005d00997245 */ /* 0x000fe20000201400 */
[----:B------:R-:W-:Y:S01]  /*bc80*/  FMUL R104, R89, R104 ;  /* 0x0000006859687220 */ /* 0x000fe20000400000 */
[----:B------:R-:W-:Y:S01]  /*bc90*/  I2FP.F32.S32 R108, R105 ;  /* 0x00000069006c7245 */ /* 0x000fe20000201400 */
[----:B------:R-:W-:Y:S01]  /*bca0*/  FMUL R92, R62, R143 ;  /* 0x0000008f3e5c7220 */ /* 0x000fe20000400000 */
[----:B------:R-:W-:Y:S01]  /*bcb0*/  I2FP.F32.S32 R93, R94 ;  /* 0x0000005e005d7245 */ /* 0x000fe20000201400 */
[C---:B------:R-:W-:Y:S01]  /*bcc0*/  FFMA R105, R144.reuse, R97, R138 ;  /* 0x0000006190697223 */ /* 0x040fe2000000008a */
[----:B------:R-:W-:Y:S01]  /*bcd0*/  FMUL R130, R63, R130 ;  /* 0x000000823f827220 */ /* 0x000fe20000400000 */
[----:B------:R-:W-:Y:S01]  /*bce0*/  FMUL R132, R71, R132 ;  /* 0x0000008447847220 */ /* 0x000fe20000400000 */
[----:B------:R-:W-:Y:S01]  /*bcf0*/  FFMA R141, R144, R104, R141 ;  /* 0x00000068908d7223 */ /* 0x000fe2000000008d */
[----:B------:R-:W-:Y:S01]  /*bd00*/  FMUL R104, R58, R93 ;  /* 0x0000005d3a687220 */ /* 0x000fe20000400000 */
[----:B------:R-:W-:Y:S01]  /*bd10*/  FFMA R105, R114, R92, R105 ;  /* 0x0000005c72697223 */ /* 0x000fe20000000069 */
[----:B------:R-:W-:Y:S01]  /*bd20*/  LDS R93, [R42+0x3f60] ;  /* 0x003f60002a5d7984 */ /* 0x000fe20000000800 */
[C---:B------:R-:W-:Y:S01]  /*bd30*/  FFMA R130, R150.reuse, R130, R173 ;  /* 0x0000008296827223 */ /* 0x040fe200000000ad */
[----:B------:R-:W-:-:S02]  /*bd40*/  FFMA R132, R150, R132, R175 ;  /* 0x0000008496847223 */ /* 0x000fc400000000af */
[----:B------:R-:W1:Y:S01]  /*bd50*/  LDS R92, [R42+0x3f50] ;  /* 0x003f50002a5c7984 */ /* 0x000e620000000800 */
[----:B------:R-:W-:Y:S01]  /*bd60*/  HADD2.F32 R136, -RZ, R109.H0_H0 ;  /* 0x2000006dff887230 */ /* 0x000fe20000004100 */
[----:B------:R-:W-:Y:S02]  /*bd70*/  I2FP.F32.S32 R150, R107 ;  /* 0x0000006b00967245 */ /* 0x000fe40000201400 */
[----:B------:R-:W-:Y:S02]  /*bd80*/  I2FP.F32.S32 R107, R72 ;  /* 0x00000048006b7245 */ /* 0x000fe40000201400 */
[----:B------:R-:W-:Y:S02]  /*bd90*/  I2FP.F32.S32 R109, R73 ;  /* 0x00000049006d7245 */ /* 0x000fe40000201400 */
[----:B------:R-:W-:Y:S02]  /*bda0*/  I2FP.F32.S32 R145, R75 ;  /* 0x0000004b00917245 */ /* 0x000fe40000201400 */
[----:B------:R-:W-:Y:S01]  /*bdb0*/  I2FP.F32.S32 R96, R96 ;  /* 0x0000006000607245 */ /* 0x000fe20000201400 */
[----:B0-----:R-:W-:Y:S01]  /*bdc0*/  IMMA.16832.S8.S8 R72, R76.ROW, R112.COL, RZ ;  /* 0x000000704c487237 */ /* 0x001fe20000405cff */
[----:B------:R-:W-:-:S03]  /*bdd0*/  I2FP.F32.S32 R98, R98 ;  /* 0x0000006200627245 */ /* 0x000fc60000201400 */
[----:B------:R-:W-:Y:S02]  /*bde0*/  FMUL R96, R69, R96 ;  /* 0x0000006045607220 */ /* 0x000fe40000400000 */
[----:B------:R-:W-:Y:S01]  /*bdf0*/  FMUL R98, R57, R98 ;  /* 0x0000006239627220 */ /* 0x000fe20000400000 */
[----:B------:R-:W-:Y:S01]  /*be00*/  I2FP.F32.S32 R160, R99 ;  /* 0x0000006300a07245 */ /* 0x000fe20000201400 */
[C---:B------:R-:W-:Y:S02]  /*be10*/  FFMA R137, R144.reuse, R96, R137 ;  /* 0x0000006090897223 */ /* 0x040fe40000000089 */
[----:B------:R-:W-:Y:S02]  /*be20*/  FFMA R115, R144, R98, R115 ;  /* 0x0000006290737223 */ /* 0x000fe40000000073 */
[----:B------:R-:W-:Y:S01]  /*be30*/  IMMA.16832.S8.S8 R96, R64.ROW, R112.COL, RZ ;  /* 0x0000007040607237 */ /* 0x000fe20000405cff */
[----:B------:R-:W-:-:S06]  /*be40*/  FMUL R94, R70, R151 ;  /* 0x00000097465e7220 */ /* 0x000fcc0000400000 */
[----:B------:R-:W-:Y:S01]  /*be50*/  I2FP.F32.S32 R72, R72 ;  /* 0x0000004800487245 */ /* 0x000fe20000201400 */
[----:B------:R-:W-:Y:S01]  /*be60*/  FFMA R137, R114, R94, R137 ;  /* 0x0000005e72897223 */ /* 0x000fe20000000089 */
[----:B------:R-:W-:-:S03]  /*be70*/  FMUL R150, R61, R150 ;  /* 0x000000963d967220 */ /* 0x000fc60000400000 */
[----:B------:R-:W-:Y:S01]  /*be80*/  FMUL R72, R71, R72 ;  /* 0x0000004847487220 */ /* 0x000fe20000400000 */
[----:B------:R-:W-:Y:S01]  /*be90*/  FMUL R152, R69, R152 ;  /* 0x0000009845987220 */ /* 0x000fe20000400000 */
[----:B------:R-:W-:Y:S01]  /*bea0*/  I2FP.F32.S32 R173, R95 ;  /* 0x0000005f00ad7245 */ /* 0x000fe20000201400 */
[----:B------:R-:W-:Y:S01]  /*beb0*/  FFMA R95, R114, R104, R115 ;  /* 0x00000068725f7223 */ /* 0x000fe20000000073 */
[----:B------:R-:W-:Y:S01]  /*bec0*/  HADD2.F32 R110, -RZ, R110.H0_H0 ;  /* 0x2000006eff6e7230 */ /* 0x000fe20000004100 */
[----:B------:R-:W-:Y:S01]  /*bed0*/  I2FP.F32.S32 R142, R73 ;  /* 0x00000049008e7245 */ /* 0x000fe20000201400 */
[----:B------:R-:W-:Y:S01]  /*bee0*/  FFMA R115, R140, R72, R137 ;  /* 0x000000488c737223 */ /* 0x000fe20000000089 */
[----:B------:R-:W-:Y:S01]  /*bef0*/  I2FP.F32.S32 R138, R99 ;  /* 0x00000063008a7245 */ /* 0x000fe20000201400 */
[----:B------:R-:W-:Y:S01]  /*bf00*/  FFMA R191, R136, R150, R191 ;  /* 0x0000009688bf7223 */ /* 0x000fe200000000bf */
[----:B------:R-:W-:Y:S01]  /*bf10*/  FMUL R104, R62, R145 ;  /* 0x000000913e687220 */ /* 0x000fe20000400000 */
[----:B------:R-:W-:Y:S01]  /*bf20*/  I2FP.F32.S32 R74, R74 ;  /* 0x0000004a004a7245 */ /* 0x000fe20000201400 */
[----:B------:R-:W-:Y:S01]  /*bf30*/  LDS R73, [R42+0x3f80] ;  /* 0x003f80002a497984 */ /* 0x000fe20000000800 */
[----:B------:R-:W-:Y:S01]  /*bf40*/  FFMA R189, R136, R152, R189 ;  /* 0x0000009888bd7223 */ /* 0x000fe200000000bd */
[----:B------:R-:W-:-:S02]  /*bf50*/  FMUL R106, R70, R153 ;  /* 0x00000099466a7220 */ /* 0x000fc40000400000 */
[----:B------:R0:W2:Y:S01]  /*bf60*/  LDS R72, [R42+0x3f70] ;  /* 0x003f70002a487984 */ /* 0x0000a20000000800 */
[----:B------:R-:W-:Y:S02]  /*bf70*/  HADD2.F32 R111, -RZ, R111.H0_H0 ;  /* 0x2000006fff6f7230 */ /* 0x000fe40000004100 */
[----:B------:R-:W-:Y:S01]  /*bf80*/  FMUL R108, R89, R108 ;  /* 0x0000006c596c7220 */ /* 0x000fe20000400000 */
[----:B------:R-:W-:Y:S01]  /*bf90*/  FMUL R160, R57, R160 ;  /* 0x000000a039a07220 */ /* 0x000fe20000400000 */
[C---:B------:R-:W-:Y:S01]  /*bfa0*/  FFMA R104, R110.reuse, R104, R191 ;  /* 0x000000686e687223 */ /* 0x040fe200000000bf */
[----:B------:R-:W-:Y:S01]  /*bfb0*/  I2FP.F32.S32 R144, R75 ;  /* 0x0000004b00907245 */ /* 0x000fe20000201400 */
[----:B------:R-:W-:Y:S01]  /*bfc0*/  FMUL R138, R63, R138 ;  /* 0x0000008a3f8a7220 */ /* 0x000fe20000400000 */
[----:B------:R-:W-:Y:S01]  /*bfd0*/  FFMA R106, R110, R106, R189 ;  /* 0x0000006a6e6a7223 */ /* 0x000fe200000000bd */
[----:B------:R-:W-:Y:S01]  /*bfe0*/  FMUL R74, R59, R74 ;  /* 0x0000004a3b4a7220 */ /* 0x000fe20000400000 */
[----:B------:R-:W-:Y:S01]  /*bff0*/  FMUL R75, R71, R142 ;  /* 0x0000008e474b7220 */ /* 0x000fe20000400000 */
[----:B------:R-:W-:Y:S01]  /*c000*/  I2FP.F32.S32 R49, R49 ;  /* 0x0000003100317245 */ /* 0x000fe20000201400 */
[----:B-1----:R-:W-:Y:S01]  /*c010*/  IMMA.16832.S8.S8 R84, R84.ROW, R92.COL, RZ ;  /* 0x0000005c54547237 */ /* 0x002fe20000405cff */
[C---:B------:R-:W-:Y:S01]  /*c020*/  FFMA R139, R136.reuse, R108, R139 ;  /* 0x0000006c888b7223 */ /* 0x040fe2000000008b */
[----:B------:R-:W-:Y:S01]  /*c030*/  FFMA R187, R136, R160, R187 ;  /* 0x000000a088bb7223 */ /* 0x000fe200000000bb */
[----:B------:R-:W-:Y:S01]  /*c040*/  I2FP.F32.S32 R98, R98 ;  /* 0x0000006200627245 */ /* 0x000fe20000201400 */
[C---:B------:R-:W-:Y:S01]  /*c050*/  FFMA R137, R111.reuse, R138, R104 ;  /* 0x0000008a6f897223 */ /* 0x040fe20000000068 */
[----:B------:R-:W-:Y:S01]  /*c060*/  FFMA R136, R140, R74, R95 ;  /* 0x0000004a8c887223 */ /* 0x000fe2000000005f */
[----:B------:R-:W-:Y:S01]  /*c070*/  FFMA R138, R111, R75, R106 ;  /* 0x0000004b6f8a7223 */ /* 0x000fe2000000006a */
[----:B------:R-:W-:Y:S01]  /*c080*/  FMUL R109, R90, R109 ;  /* 0x0000006d5a6d7220 */ /* 0x000fe20000400000 */
[----:B------:R-:W-:Y:S01]  /*c090*/  FMUL R108, R58, R173 ;  /* 0x000000ad3a6c7220 */ /* 0x000fe20000400000 */
[----:B------:R-:W-:Y:S01]  /*c0a0*/  I2FP.F32.S32 R95, R48 ;  /* 0x00000030005f7245 */ /* 0x000fe20000201400 */
[----:B------:R-:W-:Y:S01]  /*c0b0*/  FMUL R75, R88, R49 ;  /* 0x00000031584b7220 */ /* 0x000fe20000400000 */
[----:B------:R-:W-:Y:S01]  /*c0c0*/  I2FP.F32.S32 R49, R50 ;  /* 0x0000003200317245 */ /* 0x000fe20000201400 */
[----:B------:R-:W-:Y:S01]  /*c0d0*/  FMUL R107, R90, R107 ;  /* 0x0000006b5a6b7220 */ /* 0x000fe20000400000 */
[----:B------:R-:W-:Y:S01]  /*c0e0*/  I2FP.F32.S32 R51, R51 ;  /* 0x0000003300337245 */ /* 0x000fe20000201400 */
[----:B------:R-:W-:Y:S01]  /*c0f0*/  FMUL R98, R63, R98 ;  /* 0x000000623f627220 */ /* 0x000fe20000400000 */
[C---:B------:R-:W-:Y:S01]  /*c100*/  FFMA R94, R110.reuse, R109, R139 ;  /* 0x0000006d6e5e7223 */ /* 0x040fe2000000008b */
[----:B------:R-:W-:Y:S01]  /*c110*/  FFMA R108, R110, R108, R187 ;  /* 0x0000006c6e6c7223 */ /* 0x000fe200000000bb */
[----:B------:R-:W-:Y:S01]  /*c120*/  I2FP.F32.S32 R110, R97 ;  /* 0x00000061006e7245 */ /* 0x000fe20000201400 */
[----:B------:R-:W-:Y:S01]  /*c130*/  FMUL R74, R88, R95 ;  /* 0x0000005f584a7220 */ /* 0x000fe20000400000 */
[----:B------:R-:W-:Y:S01]  /*c140*/  FFMA R107, R114, R107, R141 ;  /* 0x0000006b726b7223 */ /* 0x000fe2000000008d */
[C---:B------:R-:W-:Y:S01]  /*c150*/  FMUL R97, R60.reuse, R49 ;  /* 0x000000313c617220 */ /* 0x040fe20000400000 */
[----:B------:R-:W-:Y:S01]  /*c160*/  FMUL R95, R60, R51 ;  /* 0x000000333c5f7220 */ /* 0x000fe20000400000 */
[----:B------:R-:W-:Y:S01]  /*c170*/  FFMA R114, R140, R98, R105 ;  /* 0x000000628c727223 */ /* 0x000fe20000000069 */
[----:B------:R-:W1:Y:S01]  /*c180*/  LDS.128 R48, [R43+0x3f00] ;  /* 0x003f00002b307984 */ /* 0x000e620000000c00 */
[----:B------:R-:W-:-:S02]  /*c190*/  I2FP.F32.S32 R99, R52 ;  /* 0x0000003400637245 */ /* 0x000fc40000201400 */
[----:B------:R-:W-:Y:S02]  /*c1a0*/  I2FP.F32.S32 R105, R54 ;  /* 0x0000003600697245 */ /* 0x000fe40000201400 */
[----:B------:R-:W-:Y:S02]  /*c1b0*/  I2FP.F32.S32 R116, R116 ;  /* 0x0000007400747245 */ /* 0x000fe40000201400 */
[----:B------:R-:W-:Y:S02]  /*c1c0*/  I2FP.F32.S32 R53, R53 ;  /* 0x0000003500357245 */ /* 0x000fe40000201400 */
[----:B------:R-:W-:Y:S02]  /*c1d0*/  I2FP.F32.S32 R55, R55 ;  /* 0x0000003700377245 */ /* 0x000fe40000201400 */
[----:B------:R-:W-:Y:S01]  /*c1e0*/  I2FP.F32.S32 R52, R117 ;  /* 0x0000007500347245 */ /* 0x000fe20000201400 */
[----:B------:R-:W-:Y:S01]  /*c1f0*/  FMUL R99, R68, R99 ;  /* 0x0000006344637220 */ /* 0x000fe20000400000 */
[----:B0-----:R-:W-:Y:S01]  /*c200*/  FMUL R42, R56, R105 ;  /* 0x00000069382a7220 */ /* 0x001fe20000400000 */
[----:B------:R-:W-:Y:S01]  /*c210*/  I2FP.F32.S32 R118, R118 ;  /* 0x0000007600767245 */ /* 0x000fe20000201400 */
[C---:B------:R-:W-:Y:S01]  /*c220*/  FMUL R116, R89.reuse, R116 ;  /* 0x0000007459747220 */ /* 0x040fe20000400000 */
[----:B------:R-:W-:Y:S01]  /*c230*/  I2FP.F32.S32 R54, R119 ;  /* 0x0000007700367245 */ /* 0x000fe20000201400 */
[----:B------:R-:W-:Y:S01]  /*c240*/  FMUL R68, R68, R53 ;  /* 0x0000003544447220 */ /* 0x000fe20000400000 */
[----:B------:R-:W-:Y:S01]  /*c250*/  FMUL R56, R56, R55 ;  /* 0x0000003738387220 */ /* 0x000fe20000400000 */
[----:B------:R-:W-:Y:S01]  /*c260*/  FMUL R89, R89, R52 ;  /* 0x0000003459597220 */ /* 0x000fe20000400000 */
[----:B------:R-:W-:-:S02]  /*c270*/  I2FP.F32.S32 R102, R102 ;  /* 0x0000006600667245 */ /* 0x000fc40000201400 */
[----:B------:R-:W-:Y:S02]  /*c280*/  I2FP.F32.S32 R52, R103 ;  /* 0x0000006700347245 */ /* 0x000fe40000201400 */
[----:B------:R-:W-:Y:S02]  /*c290*/  I2FP.F32.S32 R53, R84 ;  /* 0x0000005400357245 */ /* 0x000fe40000201400 */
[----:B------:R-:W-:Y:S01]  /*c2a0*/  I2FP.F32.S32 R55, R86 ;  /* 0x0000005600377245 */ /* 0x000fe20000201400 */
[C---:B------:R-:W-:Y:S01]  /*c2b0*/  FMUL R118, R61.reuse, R118 ;  /* 0x000000763d767220 */ /* 0x040fe20000400000 */
[----:B------:R-:W-:Y:S01]  /*c2c0*/  FMUL R60, R61, R54 ;  /* 0x000000363d3c7220 */ /* 0x000fe20000400000 */
[C---:B------:R-:W-:Y:S01]  /*c2d0*/  FMUL R61, R57.reuse, R102 ;  /* 0x00000066393d7220 */ /* 0x040fe20000400000 */
[----:B------:R-:W-:Y:S01]  /*c2e0*/  FMUL R57, R57, R52 ;  /* 0x0000003439397220 */ /* 0x000fe20000400000 */
[----:B------:R-:W-:Y:S01]  /*c2f0*/  FMUL R84, R90, R53 ;  /* 0x000000355a547220 */ /* 0x000fe20000400000 */
[----:B------:R-:W-:-:S02]  /*c300*/  FMUL R86, R62, R55 ;  /* 0x000000373e567220 */ /* 0x000fc40000400000 */
[----:B------:R1:W0:Y:S01]  /*c310*/  LDS.128 R52, [R43+0x3f90] ;  /* 0x003f90002b347984 */ /* 0x0002220000000c00 */
[----:B------:R-:W-:Y:S08]  /*c320*/  IMMA.16832.S8.S8 R80, R80.ROW, R92.COL, RZ ;  /* 0x0000005c50507237 */ /* 0x000ff00000405cff */
[----:B--2---:R-:W-:Y:S01]  /*c330*/  IMMA.16832.S8.S8 R64, R64.ROW, R72.COL, RZ ;  /* 0x0000004840407237 */ /* 0x004fe20000405cff */
[----:B------:R-:W-:-:S07]  /*c340*/  I2FP.F32.S32 R87, R87 ;  /* 0x0000005700577245 */ /* 0x000fce0000201400 */
[----:B------:R-:W-:Y:S03]  /*c350*/  IMMA.16832.S8.S8 R76, R76.ROW, R72.COL, RZ ;  /* 0x000000484c4c7237 */ /* 0x000fe60000405cff */
[----:B------:R-:W-:Y:S02]  /*c360*/  I2FP.F32.S32 R93, R80 ;  /* 0x00000050005d7245 */ /* 0x000fe40000201400 */
[----:B------:R-:W-:Y:S01]  /*c370*/  I2FP.F32.S32 R81, R81 ;  /* 0x0000005100517245 */ /* 0x000fe20000201400 */
[----:B------:R-:W-:Y:S01]  /*c380*/  FMUL R87, R62, R87 ;  /* 0x000000573e577220 */ /* 0x000fe20000400000 */
[----:B------:R-:W-:Y:S01]  /*c390*/  I2FP.F32.S32 R88, R101 ;  /* 0x0000006500587245 */ /* 0x000fe20000201400 */
[----:B-1----:R-:W-:Y:S01]  /*c3a0*/  HADD2.F32 R43, -RZ, R48.H0_H0 ;  /* 0x20000030ff2b7230 */ /* 0x002fe20000004100 */
[----:B------:R-:W-:Y:S01]  /*c3b0*/  I2FP.F32.S32 R101, R82 ;  /* 0x0000005200657245 */ /* 0x000fe20000201400 */
[C---:B------:R-:W-:Y:S01]  /*c3c0*/  FMUL R62, R70.reuse, R93 ;  /* 0x0000005d463e7220 */ /* 0x040fe20000400000 */
[----:B------:R-:W-:Y:S01]  /*c3d0*/  I2FP.F32.S32 R83, R83 ;  /* 0x0000005300537245 */ /* 0x000fe20000201400 */
[----:B------:R-:W-:Y:S01]  /*c3e0*/  FMUL R81, R70, R81 ;  /* 0x0000005146517220 */ /* 0x000fe20000400000 */
[----:B------:R-:W-:-:S02]  /*c3f0*/  I2FP.F32.S32 R66, R66 ;  /* 0x0000004200427245 */ /* 0x000fc40000201400 */
[----:B------:R-:W-:Y:S01]  /*c400*/  I2FP.F32.S32 R70, R67 ;  /* 0x0000004300467245 */ /* 0x000fe20000201400 */
[----:B------:R-:W-:Y:S01]  /*c410*/  HADD2.F32 R49, -RZ, R49.H0_H0 ;  /* 0x20000031ff317230 */ /* 0x000fe20000004100 */
[----:B------:R-:W-:Y:S01]  /*c420*/  I2FP.F32.S32 R100, R100 ;  /* 0x0000006400647245 */ /* 0x000fe20000201400 */
[C---:B------:R-:W-:Y:S01]  /*c430*/  FMUL R101, R58.reuse, R101 ;  /* 0x000000653a657220 */ /* 0x040fe20000400000 */
[----:B------:R-:W-:Y:S01]  /*c440*/  FMUL R83, R58, R83 ;  /* 0x000000533a537220 */ /* 0x000fe20000400000 */
[----:B------:R-:W-:Y:S01]  /*c450*/  FFMA R42, R43, R42, R147 ;  /* 0x0000002a2b2a7223 */ /* 0x000fe20000000093 */
[----:B------:R-:W-:Y:S01]  /*c460*/  I2FP.F32.S32 R58, R65 ;  /* 0x00000041003a7245 */ /* 0x000fe20000201400 */
[C---:B------:R-:W-:Y:S01]  /*c470*/  FMUL R145, R63.reuse, R66 ;  /* 0x000000423f917220 */ /* 0x040fe20000400000 */
[----:B------:R-:W-:Y:S01]  /*c480*/  FMUL R65, R63, R70 ;  /* 0x000000463f417220 */ /* 0x000fe20000400000 */
[----:B------:R-:W-:Y:S01]  /*c490*/  FMUL R100, R69, R100 ;  /* 0x0000006445647220 */ /* 0x000fe20000400000 */
[----:B------:R-:W-:-:S02]  /*c4a0*/  HADD2.F32 R63, -RZ, R50.H0_H0 ;  /* 0x20000032ff3f7230 */ /* 0x000fc40000004100 */
[C---:B------:R-:W-:Y:S01]  /*c4b0*/  FFMA R74, R43.reuse, R74, R158 ;  /* 0x0000004a2b4a7223 */ /* 0x040fe2000000009e */
[C---:B------:R-:W-:Y:S01]  /*c4c0*/  FFMA R97, R43.reuse, R97, R156 ;  /* 0x000000612b617223 */ /* 0x040fe2000000009c */
[----:B------:R-:W-:Y:S01]  /*c4d0*/  FFMA R99, R43, R99, R154 ;  /* 0x000000632b637223 */ /* 0x000fe2000000009a */
[----:B------:R-:W-:Y:S01]  /*c4e0*/  I2FP.F32.S32 R78, R78 ;  /* 0x0000004e004e7245 */ /* 0x000fe20000201400 */
[C---:B------:R-:W-:Y:S01]  /*c4f0*/  FFMA R42, R49.reuse, R61, R42 ;  /* 0x0000003d312a7223 */ /* 0x040fe2000000002a */
[----:B------:R-:W-:Y:S02]  /*c500*/  VIADD R30, R30, 0x8 ;  /* 0x000000081e1e7836 */ /* 0x000fe40000000000 */
[C---:B------:R-:W-:Y:S01]  /*c510*/  FFMA R74, R49.reuse, R116, R74 ;  /* 0x00000074314a7223 */ /* 0x040fe2000000004a */
[----:B------:R-:W-:Y:S02]  /*c520*/  HADD2.F32 R51, -RZ, R51.H0_H0 ;  /* 0x20000033ff337230 */ /* 0x000fe40000004100 */
[C---:B------:R-:W-:Y:S01]  /*c530*/  FFMA R97, R49.reuse, R118, R97 ;  /* 0x0000007631617223 */ /* 0x040fe20000000061 */
[----:B------:R-:W-:Y:S01]  /*c540*/  FFMA R99, R49, R100, R99 ;  /* 0x0000006431637223 */ /* 0x000fe20000000063 */
[----:B------:R-:W-:Y:S01]  /*c550*/  FFMA R42, R63, R101, R42 ;  /* 0x000000653f2a7223 */ /* 0x000fe2000000002a */
[----:B------:R-:W-:Y:S01]  /*c560*/  FMUL R49, R59, R78 ;  /* 0x0000004e3b317220 */ /* 0x000fe20000400000 */
[----:B0-----:R-:W-:Y:S01]  /*c570*/  HADD2.F32 R43, -RZ, R52.H0_H0 ;  /* 0x20000034ff2b7230 */ /* 0x001fe20000004100 */
[----:B------:R-:W-:-:S02]  /*c580*/  ISETP.GE.AND P1, PT, R30, R3, PT ;  /* 0x000000031e00720c */ /* 0x000fc40003f26270 */
[----:B------:R-:W-:Y:S01]  /*c590*/  FFMA R154, R51, R49, R42 ;  /* 0x00000031339a7223 */ /* 0x000fe2000000002a */
[----:B------:R-:W-:Y:S01]  /*c5a0*/  I2FP.F32.S32 R85, R85 ;  /* 0x0000005500557245 */ /* 0x000fe20000201400 */
[----:B------:R-:W-:Y:S02]  /*c5b0*/  HADD2.F32 R42, -RZ, R53.H0_H0 ;  /* 0x20000035ff2a7230 */ /* 0x000fe40000004100 */
        /* <DEDUP_REMOVED lines=8> */
[----:B------:R-:W-:Y:S01]  /*c640*/  FMUL R85, R90, R85 ;  /* 0x000000555a557220 */ /* 0x000fe20000400000 */
[----:B------:R-:W-:Y:S01]  /*c650*/  I2FP.F32.S32 R64, R64 ;  /* 0x0000004000407245 */ /* 0x000fe20000201400 */
[C---:B------:R-:W-:Y:S01]  /*c660*/  FFMA R75, R42.reuse, R89, R75 ;  /* 0x000000592a4b7223 */ /* 0x040fe2000000004b */
[----:B------:R-:W-:Y:S01]  /*c670*/  I2FP.F32.S32 R48, R77 ;  /* 0x0000004d00307245 */ /* 0x000fe20000201400 */
[C---:B------:R-:W-:Y:S01]  /*c680*/  FFMA R60, R42.reuse, R60, R95 ;  /* 0x0000003c2a3c7223 */ /* 0x040fe2000000005f */
[----:B------:R-:W-:Y:S01]  /*c690*/  I2FP.F32.S32 R50, R79 ;  /* 0x0000004f00327245 */ /* 0x000fe20000201400 */
[C---:B------:R-:W-:Y:S01]  /*c6a0*/  FFMA R68, R42.reuse, R69, R68 ;  /* 0x000000452a447223 */ /* 0x040fe20000000044 */
[----:B------:R-:W-:Y:S01]  /*c6b0*/  FFMA R56, R42, R57, R56 ;  /* 0x000000392a387223 */ /* 0x000fe20000000038 */
[----:B------:R-:W-:Y:S01]  /*c6c0*/  FMUL R139, R59, R144 ;  /* 0x000000903b8b7220 */ /* 0x000fe20000400000 */
[----:B------:R-:W-:Y:S01]  /*c6d0*/  FMUL R147, R71, R76 ;  /* 0x0000004c47937220 */ /* 0x000fe20000400000 */
[----:B------:R-:W-:-:S02]  /*c6e0*/  HADD2.F32 R55, -RZ, R55.H0_H0 ;  /* 0x20000037ff377230 */ /* 0x000fc40000004100 */
[C---:B------:R-:W-:Y:S01]  /*c6f0*/  FMUL R96, R91.reuse, R96 ;  /* 0x000000605b607220 */ /* 0x040fe20000400000 */
[C---:B------:R-:W-:Y:S01]  /*c700*/  FMUL R110, R91.reuse, R110 ;  /* 0x0000006e5b6e7220 */ /* 0x040fe20000400000 */
[C---:B------:R-:W-:Y:S01]  /*c710*/  FMUL R64, R91.reuse, R64 ;  /* 0x000000405b407220 */ /* 0x040fe20000400000 */
[----:B------:R-:W-:Y:S01]  /*c720*/  FMUL R58, R91, R58 ;  /* 0x0000003a5b3a7220 */ /* 0x000fe20000400000 */
[C---:B------:R-:W-:Y:S01]  /*c730*/  FFMA R74, R63.reuse, R84, R74 ;  /* 0x000000543f4a7223 */ /* 0x040fe2000000004a */
[C---:B------:R-:W-:Y:S01]  /*c740*/  FFMA R86, R63.reuse, R86, R97 ;  /* 0x000000563f567223 */ /* 0x040fe20000000061 */
[----:B------:R-:W-:Y:S01]  /*c750*/  FFMA R62, R63, R62, R99 ;  /* 0x0000003e3f3e7223 */ /* 0x000fe20000000063 */
[----:B------:R-:W-:Y:S01]  /*c760*/  FMUL R71, R71, R48 ;  /* 0x0000003047477220 */ /* 0x000fe20000400000 */
[----:B------:R-:W-:Y:S01]  /*c770*/  FMUL R59, R59, R50 ;  /* 0x000000323b3b7220 */ /* 0x000fe20000400000 */
[C---:B------:R-:W-:Y:S01]  /*c780*/  FFMA R75, R54.reuse, R85, R75 ;  /* 0x00000055364b7223 */ /* 0x040fe2000000004b */
[C---:B------:R-:W-:Y:S01]  /*c790*/  FFMA R60, R54.reuse, R87, R60 ;  /* 0x00000057363c7223 */ /* 0x040fe2000000003c */
[C---:B------:R-:W-:Y:S01]  /*c7a0*/  FFMA R68, R54.reuse, R81, R68 ;  /* 0x0000005136447223 */ /* 0x040fe20000000044 */
[----:B------:R-:W-:Y:S01]  /*c7b0*/  FFMA R56, R54, R83, R56 ;  /* 0x0000005336387223 */ /* 0x000fe20000000038 */
[----:B------:R-:W-:Y:S01]  /*c7c0*/  FFMA R112, R140, R96, R107 ;  /* 0x000000608c707223 */ /* 0x000fe2000000006b */
[C---:B------:R-:W-:Y:S01]  /*c7d0*/  FFMA R113, R111.reuse, R110, R94 ;  /* 0x0000006e6f717223 */ /* 0x040fe2000000005e */
[----:B------:R-:W-:Y:S01]  /*c7e0*/  FFMA R139, R111, R139, R108 ;  /* 0x0000008b6f8b7223 */ /* 0x000fe2000000006c */
[C---:B------:R-:W-:Y:S01]  /*c7f0*/  FFMA R143, R51.reuse, R64, R74 ;  /* 0x00000040338f7223 */ /* 0x040fe2000000004a */
[C---:B------:R-:W-:Y:S01]  /*c800*/  FFMA R145, R51.reuse, R145, R86 ;  /* 0x0000009133917223 */ /* 0x040fe20000000056 */
[----:B------:R-:W-:Y:S01]  /*c810*/  FFMA R147, R51, R147, R62 ;  /* 0x0000009333937223 */ /* 0x000fe2000000003e */
[C---:B------:R-:W-:Y:S01]  /*c820*/  FFMA R144, R55.reuse, R58, R75 ;  /* 0x0000003a37907223 */ /* 0x040fe2000000004b */
[C---:B------:R-:W-:Y:S01]  /*c830*/  FFMA R146, R55.reuse, R65, R60 ;  /* 0x0000004137927223 */ /* 0x040fe2000000003c */
[C---:B------:R-:W-:Y:S01]  /*c840*/  FFMA R148, R55.reuse, R71, R68 ;  /* 0x0000004737947223 */ /* 0x040fe20000000044 */
[----:B------:R-:W-:Y:S01]  /*c850*/  FFMA R149, R55, R59, R56 ;  /* 0x0000003b37957223 */ /* 0x000fe20000000038 */
[----:B------:R-:W-:Y:S01]  /*c860*/  IADD3 R33, PT, PT, R33, 0x8, RZ ;  /* 0x0000000821217810 */ /* 0x000fe20007ffe0ff */
[----:B------:R-:W-:Y:S06]  /*c870*/  BAR.SYNC.DEFER_BLOCKING 0x0 ;  /* 0x0000000000007b1d */ /* 0x000fec0000010000 */
[----:B------:R-:W-:Y:S05]  /*c880*/  @!P1 BRA `(.L_x_82) ;  /* 0xffffff5800689947 */ /* 0x000fea000383ffff */
.L_x_81:
[CC--:B------:R-:W-:Y:S01]  /*c890*/  ISETP.GT.AND P2, PT, R14.reuse, R29.reuse, PT ;  /* 0x0000001d0e00720c */ /* 0x0c0fe20003f44270 */
[----:B------:R-:W-:Y:S01]  /*c8a0*/  BSSY.RECONVERGENT B0, `(.L_x_83) ;  /* 0x000000e000007945 */ /* 0x000fe20003800200 */
[----:B------:R-:W-:Y:S01]  /*c8b0*/  IADD3 R31, PT, PT, R31, R28, RZ ;  /* 0x0000001c1f1f7210 */ /* 0x000fe20007ffe0ff */
[C---:B------:R-:W-:Y:S01]  /*c8c0*/  VIADD R38, R14.reuse, 0x21 ;  /* 0x000000210e267836 */ /* 0x040fe20000000000 */
[----:B------:R-:W-:Y:S02]  /*c8d0*/  ISETP.GE.AND P3, PT, R14, R29, PT ;  /* 0x0000001d0e00720c */ /* 0x000fe40003f66270 */
[----:B------:R-:W-:-:S07]  /*c8e0*/  SHF.R.S32.HI R28, RZ, 0x1f, R31 ;  /* 0x0000001fff1c7819 */ /* 0x000fce000001141f */
[----:B------:R-:W-:Y:S05]  /*c8f0*/  @P2 BRA `(.L_x_84) ;  /* 0x0000000000202947 */ /* 0x000fea0003800000 */
[----:B------:R-:W0:Y:S01]  /*c900*/  LDS R33, [R15] ;  /* 0x000000000f217984 */ /* 0x000e220000000800 */
[----:B------:R-:W1:Y:S01]  /*c910*/  LDCU.64 UR10, c[0x0][0x3a0] ;  /* 0x00007400ff0a77ac */ /* 0x000e620008000a00 */
[----:B0-----:R-:W-:-:S05]  /*c920*/  IMAD R33, R33, UR8, R16 ;  /* 0x0000000821217c24 */ /* 0x001fca000f8e0210 */
[----:B------:R-:W-:-:S04]  /*c930*/  IADD3 R30, P1, PT, R31, R33, RZ ;  /* 0x000000211f1e7210 */ /* 0x000fc80007f3e0ff */
[----:B------:R-:W-:Y:S02]  /*c940*/  LEA.HI.X.SX32 R33, R33, R28, 0x1, P1 ;  /* 0x0000001c21217211 */ /* 0x000fe400008f0eff */
[----:B-1----:R-:W-:-:S04]  /*c950*/  LEA R36, P1, R30, UR10, 0x2 ;  /* 0x0000000a1e247c11 */ /* 0x002fc8000f8210ff */
[----:B------:R-:W-:-:S05]  /*c960*/  LEA.HI.X R37, R30, UR11, R33, 0x2, P1 ;  /* 0x0000000b1e257c11 */ /* 0x000fca00088f1421 */
[----:B------:R0:W-:Y:S04]  /*c970*/  STG.E desc[UR6][R36.64], R197 ;  /* 0x000000c524007986 */ /* 0x0001e8000c101906 */
.L_x_84:
[----:B------:R-:W-:Y:S05]  /*c980*/  BSYNC.RECONVERGENT B0 ;  /* 0x0000000000007941 */ /* 0x000fea0003800200 */
.L_x_83:
[----:B------:R-:W-:Y:S04]  /*c990*/  BSSY.RECONVERGENT B0, `(.L_x_85) ;  /* 0x000000a000007945 */ /* 0x000fe80003800200 */
[----:B------:R-:W-:Y:S05]  /*c9a0*/  @P3 BRA `(.L_x_86) ;  /* 0x0000000000203947 */ /* 0x000fea0003800000 */
[----:B------:R-:W1:Y:S01]  /*c9b0*/  LDS R33, [R15+0x4] ;  /* 0x000004000f217984 */ /* 0x000e620000000800 */
[----:B------:R-:W0:Y:S01]  /*c9c0*/  LDCU.64 UR10, c[0x0][0x3a0] ;  /* 0x00007400ff0a77ac */ /* 0x000e220008000a00 */
[----:B-1----:R-:W-:-:S05]  /*c9d0*/  IMAD R30, R33, UR8, R16 ;  /* 0x00000008211e7c24 */ /* 0x002fca000f8e0210 */
[----:B------:R-:W-:-:S04]  /*c9e0*/  IADD3 R33, P1, PT, R31, R30, RZ ;  /* 0x0000001e1f217210 */ /* 0x000fc80007f3e0ff */
[----:B------:R-:W-:Y:S02]  /*c9f0*/  LEA.HI.X.SX32 R30, R30, R28, 0x1, P1 ;  /* 0x0000001c1e1e7211 */ /* 0x000fe400008f0eff */
[----:B0-----:R-:W-:-:S04]  /*ca00*/  LEA R36, P1, R33, UR10, 0x2 ;  /* 0x0000000a21247c11 */ /* 0x001fc8000f8210ff */
[----:B------:R-:W-:-:S05]  /*ca10*/  LEA.HI.X R37, R33, UR11, R30, 0x2, P1 ;  /* 0x0000000b21257c11 */ /* 0x000fca00088f141e */
[----:B------:R1:W-:Y:S04]  /*ca20*/  STG.E desc[UR6][R36.64], R202 ;  /* 0x000000ca24007986 */ /* 0x0003e8000c101906 */
.L_x_86:
[----:B------:R-:W-:Y:S05]  /*ca30*/  BSYNC.RECONVERGENT B0 ;  /* 0x0000000000007941 */ /* 0x000fea0003800200 */
.L_x_85:
[----:B------:R-:W-:Y:S04]  /*ca40*/  BSSY.RECONVERGENT B0, `(.L_x_87) ;  /* 0x000000b000007945 */ /* 0x000fe80003800200 */
[----:B------:R-:W-:Y:S05]  /*ca50*/  @P2 BRA `(.L_x_88) ;  /* 0x0000000000242947 */ /* 0x000fea0003800000 */
[----:B------:R-:W2:Y:S01]  /*ca60*/  LDS R30, [R15] ;  /* 0x000000000f1e7984 */ /* 0x000ea20000000800 */
[----:B------:R-:W0:Y:S01]  /*ca70*/  LDCU.64 UR10, c[0x0][0x3a0] ;  /* 0x00007400ff0a77ac */ /* 0x000e220008000a00 */
[----:B--2---:R-:W-:-:S05]  /*ca80*/  IMAD R30, R30, UR8, RZ ;  /* 0x000000081e1e7c24 */ /* 0x004fca000f8e02ff */
[--C-:B------:R-:W-:Y:S02]  /*ca90*/  SHF.R.S32.HI R33, RZ, 0x1f, R30.reuse ;  /* 0x0000001fff217819 */ /* 0x100fe4000001141e */
[----:B------:R-:W-:-:S04]  /*caa0*/  IADD3 R30, P1, P6, R31, R16, R30 ;  /* 0x000000101f1e7210 */ /* 0x000fc80007e3e01e */
[----:B------:R-:W-:Y:S02]  /*cab0*/  IADD3.X R33, PT, PT, R28, RZ, R33, P1, P6 ;  /* 0x000000ff1c217210 */ /* 0x000fe40000fec421 */
[----:B01----:R-:W-:-:S04]  /*cac0*/  LEA R36, P1, R30, UR10, 0x2 ;  /* 0x0000000a1e247c11 */ /* 0x003fc8000f8210ff */
[----:B------:R-:W-:-:S05]  /*cad0*/  LEA.HI.X R37, R30, UR11, R33, 0x2, P1 ;  /* 0x0000000b1e257c11 */ /* 0x000fca00088f1421 */
[----:B------:R2:W-:Y:S04]  /*cae0*/  STG.E desc[UR6][R36.64+0x20], R203 ;  /* 0x000020cb24007986 */ /* 0x0005e8000c101906 */
.L_x_88:
[----:B------:R-:W-:Y:S05]  /*caf0*/  BSYNC.RECONVERGENT B0 ;  /* 0x0000000000007941 */ /* 0x000fea0003800200 */
.L_x_87:
[----:B------:R-:W-:Y:S04]  /*cb00*/  BSSY.RECONVERGENT B0, `(.L_x_89) ;  /* 0x000000b000007945 */ /* 0x000fe80003800200 */
[----:B------:R-:W-:Y:S05]  /*cb10*/  @P3 BRA `(.L_x_90) ;  /* 0x0000000000243947 */ /* 0x000fea0003800000 */
[----:B------:R-:W3:Y:S01]  /*cb20*/  LDS R30, [R15+0x4] ;  /* 0x000004000f1e7984 */ /* 0x000ee20000000800 */
[----:B------:R-:W0:Y:S01]  /*cb30*/  LDCU.64 UR10, c[0x0][0x3a0] ;  /* 0x00007400ff0a77ac */ /* 0x000e220008000a00 */
[----:B---3--:R-:W-:-:S05]  /*cb40*/  IMAD R30, R30, UR8, RZ ;  /* 0x000000081e1e7c24 */ /* 0x008fca000f8e02ff */
[--C-:B------:R-:W-:Y:S02]  /*cb50*/  SHF.R.S32.HI R33, RZ, 0x1f, R30.reuse ;  /* 0x0000001fff217819 */ /* 0x100fe4000001141e */
[----:B------:R-:W-:-:S04]  /*cb60*/  IADD3 R30, P1, P6, R31, R16, R30 ;  /* 0x000000101f1e7210 */ /* 0x000fc80007e3e01e */
[----:B------:R-:W-:Y:S02]  /*cb70*/  IADD3.X R33, PT, PT, R28, RZ, R33, P1, P6 ;  /* 0x000000ff1c217210 */ /* 0x000fe40000fec421 */
[----:B012---:R-:W-:-:S04]  /*cb80*/  LEA R36, P1, R30, UR10, 0x2 ;  /* 0x0000000a1e247c11 */ /* 0x007fc8000f8210ff */
[----:B------:R-:W-:-:S05]  /*cb90*/  LEA.HI.X R37, R30, UR11, R33, 0x2, P1 ;  /* 0x0000000b1e257c11 */ /* 0x000fca00088f1421 */
[----:B------:R3:W-:Y:S04]  /*cba0*/  STG.E desc[UR6][R36.64+0x20], R204 ;  /* 0x000020cc24007986 */ /* 0x0007e8000c101906 */
.L_x_90:
[----:B------:R-:W-:Y:S05]  /*cbb0*/  BSYNC.RECONVERGENT B0 ;  /* 0x0000000000007941 */ /* 0x000fea0003800200 */
.L_x_89:
[----:B------:R-:W-:Y:S01]  /*cbc0*/  BSSY.RECONVERGENT B0, `(.L_x_91) ;  /* 0x000000c000007945 */ /* 0x000fe20003800200 */
[----:B------:R-:W-:Y:S02]  /*cbd0*/  ISETP.GT.AND P1, PT, R38, R29, PT ;  /* 0x0000001d2600720c */ /* 0x000fe40003f24270 */
[----:B------:R-:W-:Y:S01]  /*cbe0*/  LOP3.LUT R38, R14, 0x30, RZ, 0xfc, !PT ;  /* 0x000000300e267812 */ /* 0x000fe200078efcff */
[----:B------:R-:W-:Y:S10]  /*cbf0*/  @P2 BRA `(.L_x_92) ;  /* 0x0000000000202947 */ /* 0x000ff40003800000 */
[----:B------:R-:W4:Y:S01]  /*cc00*/  LDS R30, [R15] ;  /* 0x000000000f1e7984 */ /* 0x000f220000000800 */
[----:B------:R-:W0:Y:S01]  /*cc10*/  LDCU.64 UR10, c[0x0][0x3a0] ;  /* 0x00007400ff0a77ac */ /* 0x000e220008000a00 */
[----:B----4-:R-:W-:-:S05]  /*cc20*/  IMAD R30, R30, UR8, R17 ;  /* 0x000000081e1e7c24 */ /* 0x010fca000f8e0211 */
[----:B------:R-:W-:-:S04]  /*cc30*/  IADD3 R33, P6, PT, R31, R30, RZ ;  /* 0x0000001e1f217210 */ /* 0x000fc80007fde0ff */
[----:B------:R-:W-:Y:S02]  /*cc40*/  LEA.HI.X.SX32 R30, R30, R28, 0x1, P6 ;  /* 0x0000001c1e1e7211 */ /* 0x000fe400030f0eff */
[----:B0123--:R-:W-:-:S04]  /*cc50*/  LEA R36, P6, R33, UR10, 0x2 ;  /* 0x0000000a21247c11 */ /* 0x00ffc8000f8c10ff */
[----:B------:R-:W-:-:S05]  /*cc60*/  LEA.HI.X R37, R33, UR11, R30, 0x2, P6 ;  /* 0x0000000b21257c11 */ /* 0x000fca000b0f141e */
[----:B------:R4:W-:Y:S04]  /*cc70*/  STG.E desc[UR6][R36.64], R193 ;  /* 0x000000c124007986 */ /* 0x0009e8000c101906 */
.L_x_92:
[----:B------:R-:W-:Y:S05]  /*cc80*/  BSYNC.RECONVERGENT B0 ;  /* 0x0000000000007941 */ /* 0x000fea0003800200 */
.L_x_91:
[----:B------:R-:W-:Y:S04]  /*cc90*/  BSSY.RECONVERGENT B0, `(.L_x_93) ;  /* 0x000000a000007945 */ /* 0x000fe80003800200 */
[----:B------:R-:W-:Y:S05]  /*cca0*/  @P3 BRA `(.L_x_94) ;  /* 0x0000000000203947 */ /* 0x000fea0003800000 */
[----:B------:R-:W5:Y:S01]  /*ccb0*/  LDS R30, [R15+0x4] ;  /* 0x000004000f1e7984 */ /* 0x000f620000000800 */
[----:B------:R-:W0:Y:S01]  /*ccc0*/  LDCU.64 UR10, c[0x0][0x3a0] ;  /* 0x00007400ff0a77ac */ /* 0x000e220008000a00 */
[----:B-----5:R-:W-:-:S05]  /*ccd0*/  IMAD R30, R30, UR8, R17 ;  /* 0x000000081e1e7c24 */ /* 0x020fca000f8e0211 */
[----:B------:R-:W-:-:S04]  /*cce0*/  IADD3 R33, P6, PT, R31, R30, RZ ;  /* 0x0000001e1f217210 */ /* 0x000fc80007fde0ff */
[----:B------:R-:W-:Y:S02]  /*ccf0*/  LEA.HI.X.SX32 R30, R30, R28, 0x1, P6 ;  /* 0x0000001c1e1e7211 */ /* 0x000fe400030f0eff */
[----:B01234-:R-:W-:-:S04]  /*cd00*/  LEA R36, P6, R33, UR10, 0x2 ;  /* 0x0000000a21247c11 */ /* 0x01ffc8000f8c10ff */
[----:B------:R-:W-:-:S05]  /*cd10*/  LEA.HI.X R37, R33, UR11, R30, 0x2, P6 ;  /* 0x0000000b21257c11 */ /* 0x000fca000b0f141e */
[----:B------:R0:W-:Y:S04]  /*cd20*/  STG.E desc[UR6][R36.64], R194 ;  /* 0x000000c224007986 */ /* 0x0001e8000c101906 */
.L_x_94:
[----:B------:R-:W-:Y:S05]  /*cd30*/  BSYNC.RECONVERGENT B0 ;  /* 0x0000000000007941 */ /* 0x000fea0003800200 */
.L_x_93:
[----:B------:R-:W-:Y:S04]  /*cd40*/  BSSY.RECONVERGENT B0, `(.L_x_95) ;  /* 0x000000b000007945 */ /* 0x000fe80003800200 */
[----:B------:R-:W-:Y:S05]  /*cd50*/  @P2 BRA `(.L_x_96) ;  /* 0x0000000000242947 */ /* 0x000fea0003800000 */
[----:B------:R-:W5:Y:S01]  /*cd60*/  LDS R30, [R15] ;  /* 0x000000000f1e7984 */ /* 0x000f620000000800 */
[----:B------:R-:W0:Y:S01]  /*cd70*/  LDCU.64 UR10, c[0x0][0x3a0] ;  /* 0x00007400ff0a77ac */ /* 0x000e220008000a00 */
[----:B-----5:R-:W-:-:S05]  /*cd80*/  IMAD R30, R30, UR8, RZ ;  /* 0x000000081e1e7c24 */ /* 0x020fca000f8e02ff */
[--C-:B------:R-:W-:Y:S02]  /*cd90*/  SHF.R.S32.HI R33, RZ, 0x1f, R30.reuse ;  /* 0x0000001fff217819 */ /* 0x100fe4000001141e */
[----:B------:R-:W-:-:S04]  /*cda0*/  IADD3 R30, P2, P6, R31, R17, R30 ;  /* 0x000000111f1e7210 */ /* 0x000fc80007e5e01e */
[----:B------:R-:W-:Y:S02]  /*cdb0*/  IADD3.X R33, PT, PT, R28, RZ, R33, P2, P6 ;  /* 0x000000ff1c217210 */ /* 0x000fe400017ec421 */
[----:B01234-:R-:W-:-:S04]  /*cdc0*/  LEA R36, P2, R30, UR10, 0x2 ;  /* 0x0000000a1e247c11 */ /* 0x01ffc8000f8410ff */
[----:B------:R-:W-:-:S05]  /*cdd0*/  LEA.HI.X R37, R30, UR11, R33, 0x2, P2 ;  /* 0x0000000b1e257c11 */ /* 0x000fca00090f1421 */
[----:B------:R0:W-:Y:S04]  /*cde0*/  STG.E desc[UR6][R36.64+0x20], R195 ;  /* 0x000020c324007986 */ /* 0x0001e8000c101906 */
.L_x_96:
[----:B------:R-:W-:Y:S05]  /*cdf0*/  BSYNC.RECONVERGENT B0 ;  /* 0x0000000000007941 */ /* 0x000fea0003800200 */
.L_x_95:
[----:B------:R-:W-:Y:S01]  /*ce00*/  BSSY.RECONVERGENT B0, `(.L_x_97) ;  /* 0x000000d000007945 */ /* 0x000fe20003800200 */
[----:B------:R-:W-:Y:S02]  /*ce10*/  ISETP.GT.AND P2, PT, R38, R29, PT ;  /* 0x0000001d2600720c */ /* 0x000fe40003f44270 */
[----:B------:R-:W-:Y:S01]  /*ce20*/  IADD3 R38, PT, PT, R14, 0x31, RZ ;  /* 0x000000310e267810 */ /* 0x000fe20007ffe0ff */
[----:B------:R-:W-:Y:S10]  /*ce30*/  @P3 BRA `(.L_x_98) ;  /* 0x0000000000243947 */ /* 0x000ff40003800000 */
[----:B------:R-:W5:Y:S01]  /*ce40*/  LDS R30, [R15+0x4] ;  /* 0x000004000f1e7984 */ /* 0x000f620000000800 */
        /* <DEDUP_REMOVED lines=8> */
.L_x_98:
[----:B------:R-:W-:Y:S05]  /*ced0*/  BSYNC.RECONVERGENT B0 ;  /* 0x0000000000007941 */ /* 0x000fea0003800200 */
.L_x_97:
        /* <DEDUP_REMOVED lines=10> */
.L_x_100:
[----:B------:R-:W-:Y:S05]  /*cf80*/  BSYNC.RECONVERGENT B0 ;  /* 0x0000000000007941 */ /* 0x000fea0003800200 */
.L_x_99:
        /* <DEDUP_REMOVED lines=10> */
.L_x_102:
[----:B------:R-:W-:Y:S05]  /*d030*/  BSYNC.RECONVERGENT B0 ;  /* 0x0000000000007941 */ /* 0x000fea0003800200 */
.L_x_101:
[----:B------:R-:W-:Y:S04]  /*d040*/  BSSY.RECONVERGENT B0, `(.L_x_103) ;  /* 0x000000b000007945 */ /* 0x000fe80003800200 */
[----:B------:R-:W-:Y:S05]  /*d050*/  @P4 BRA `(.L_x_104) ;  /* 0x0000000000244947 */ /* 0x000fea0003800000 */
        /* <DEDUP_REMOVED lines=9> */
.L_x_104:
[----:B------:R-:W-:Y:S05]  /*d0f0*/  BSYNC.RECONVERGENT B0 ;  /* 0x0000000000007941 */ /* 0x000fea0003800200 */
.L_x_103:
        /* <DEDUP_REMOVED lines=11> */
.L_x_106:
[----:B------:R-:W-:Y:S05]  /*d1b0*/  BSYNC.RECONVERGENT B0 ;  /* 0x0000000000007941 */ /* 0x000fea0003800200 */
.L_x_105:
[----:B------:R-:W-:Y:S01]  /*d1c0*/  BSSY.RECONVERGENT B0, `(.L_x_107) ;  /* 0x000000c000007945 */ /* 0x000fe20003800200 */
[----:B------:R-:W-:Y:S02]  /*d1d0*/  ISETP.GT.AND P3, PT, R38, R29, PT ;  /* 0x0000001d2600720c */ /* 0x000fe40003f64270 */
[----:B------:R-:W-:Y:S01]  /*d1e0*/  LOP3.LUT R38, R14, 0x40, RZ, 0xfc, !PT ;  /* 0x000000400e267812 */ /* 0x000fe200078efcff */
[----:B------:R-:W-:Y:S10]  /*d1f0*/  @P4 BRA `(.L_x_108) ;  /* 0x0000000000204947 */ /* 0x000ff40003800000 */
        /* <DEDUP_REMOVED lines=8> */
.L_x_108:
[----:B------:R-:W-:Y:S05]  /*d280*/  BSYNC.RECONVERGENT B0 ;  /* 0x0000000000007941 */ /* 0x000fea0003800200 */
.L_x_107:
        /* <DEDUP_REMOVED lines=10> */
.L_x_110:
[----:B------:R-:W-:Y:S05]  /*d330*/  BSYNC.RECONVERGENT B0 ;  /* 0x0000000000007941 */ /* 0x000fea0003800200 */
.L_x_109:
        /* <DEDUP_REMOVED lines=11> */
.L_x_112:
[----:B------:R-:W-:Y:S05]  /*d3f0*/  BSYNC.RECONVERGENT B0 ;  /* 0x0000000000007941 */ /* 0x000fea0003800200 */
.L_x_111:
        /* <DEDUP_REMOVED lines=13> */
.L_x_114:
[----:B------:R-:W-:Y:S05]  /*d4d0*/  BSYNC.RECONVERGENT B0 ;  /* 0x0000000000007941 */ /* 0x000fea0003800200 */
.L_x_113:
        /* <DEDUP_REMOVED lines=10> */
.L_x_116:
[----:B------:R-:W-:Y:S05]  /*d580*/  BSYNC.RECONVERGENT B0 ;  /* 0x0000000000007941 */ /* 0x000fea0003800200 */
.L_x_115:
        /* <DEDUP_REMOVED lines=10> */
.L_x_118:
[----:B------:R-:W-:Y:S05]  /*d630*/  BSYNC.RECONVERGENT B0 ;  /* 0x0000000000007941 */ /* 0x000fea0003800200 */
.L_x_117:
        /* <DEDUP_REMOVED lines=11> */
.L_x_120:
[----:B------:R-:W-:Y:S05]  /*d6f0*/  BSYNC.RECONVERGENT B0 ;  /* 0x0000000000007941 */ /* 0x000fea0003800200 */
.L_x_119:
        /* <DEDUP_REMOVED lines=11> */
.L_x_122:
[----:B------:R-:W-:Y:S05]  /*d7b0*/  BSYNC.RECONVERGENT B0 ;  /* 0x0000000000007941 */ /* 0x000fea0003800200 */
.L_x_121:
        /* <DEDUP_REMOVED lines=12> */
.L_x_124:
[----:B------:R-:W-:Y:S05]  /*d880*/  BSYNC.RECONVERGENT B0 ;  /* 0x0000000000007941 */ /* 0x000fea0003800200 */
.L_x_123:
        /* <DEDUP_REMOVED lines=10> */
.L_x_126:
[----:B------:R-:W-:Y:S05]  /*d930*/  BSYNC.RECONVERGENT B0 ;  /* 0x0000000000007941 */ /* 0x000fea0003800200 */
.L_x_125:
        /* <DEDUP_REMOVED lines=11> */
.L_x_128:
[----:B------:R-:W-:Y:S05]  /*d9f0*/  BSYNC.RECONVERGENT B0 ;  /* 0x0000000000007941 */ /* 0x000fea0003800200 */
.L_x_127:
[----:B------:R-:W-:Y:S01]  /*da00*/  BSSY.RECONVERGENT B0, `(.L_x_129) ;  /* 0x000000d000007945 */ /* 0x000fe20003800200 */
[----:B------:R-:W-:Y:S01]  /*da10*/  ISETP.GT.AND P0, PT, R38, R29, PT ;  /* 0x0000001d2600720c */ /* 0x000fe20003f04270 */
[----:B------:R-:W-:Y:S02]  /*da20*/  VIADD R38, R14, 0x51 ;  /* 0x000000510e267836 */ /* 0x000fe40000000000 */
        /* <DEDUP_REMOVED lines=10> */
.L_x_130:
[----:B------:R-:W-:Y:S05]  /*dad0*/  BSYNC.RECONVERGENT B0 ;  /* 0x0000000000007941 */ /* 0x000fea0003800200 */
.L_x_129:
        /* <DEDUP_REMOVED lines=10> */
.L_x_132:
[----:B------:R-:W-:Y:S05]  /*db80*/  BSYNC.RECONVERGENT B0 ;  /* 0x0000000000007941 */ /* 0x000fea0003800200 */
.L_x_131:
        /* <DEDUP_REMOVED lines=10> */
.L_x_134:
[----:B------:R-:W-:Y:S05]  /*dc30*/  BSYNC.RECONVERGENT B0 ;  /* 0x0000000000007941 */ /* 0x000fea0003800200 */
.L_x_133:
        /* <DEDUP_REMOVED lines=11> */
.L_x_136:
[----:B------:R-:W-:Y:S05]  /*dcf0*/  BSYNC.RECONVERGENT B0 ;  /* 0x0000000000007941 */ /* 0x000fea0003800200 */
.L_x_135:
        /* <DEDUP_REMOVED lines=8> */
[----:B0-----:R-:W-:-:S04]  /*dd80*/  LEA R34, P1, R30, UR10, 0x2 ;  /* 0x0000000a1e227c11 */ /* 0x001fc8000f8210ff */
[----:B------:R-:W-:-:S05]  /*dd90*/  LEA.HI.X R35, R30, UR11, R33, 0x2, P1 ;  /* 0x0000000b1e237c11 */ /* 0x000fca00088f1421 */
[----:B------:R0:W-:Y:S04]  /*dda0*/  STG.E desc[UR6][R34.64+0x20], R46 ;  /* 0x0000202e22007986 */ /* 0x0001e8000c101906 */
.L_x_138:
[----:B------:R-:W-:Y:S05]  /*ddb0*/  BSYNC.RECONVERGENT B0 ;  /* 0x0000000000007941 */ /* 0x000fea0003800200 */
.L_x_137:
[----:B------:R-:W-:Y:S01]  /*ddc0*/  BSSY.RECONVERGENT B0, `(.L_x_139) ;  /* 0x000000c000007945 */ /* 0x000fe20003800200 */
[----:B------:R-:W-:Y:S02]  /*ddd0*/  ISETP.GT.AND P1, PT, R38, R29, PT ;  /* 0x0000001d2600720c */ /* 0x000fe40003f24270 */
[----:B01234-:R-:W-:Y:S01]  /*dde0*/  LOP3.LUT R36, R14, 0x60, RZ, 0xfc, !PT ;  /* 0x000000600e247812 */ /* 0x01ffe200078efcff */
[----:B------:R-:W-:Y:S10]  /*ddf0*/  @P2 BRA `(.L_x_140) ;  /* 0x0000000000202947 */ /* 0x000ff40003800000 */
[----:B------:R-:W0:Y:S01]  /*de00*/  LDS R30, [R15+0xc0] ;  /* 0x0000c0000f1e7984 */ /* 0x000e220000000800 */
[----:B------:R-:W1:Y:S01]  /*de10*/  LDCU.64 UR10, c[0x0][0x3a0] ;  /* 0x00007400ff0a77ac */ /* 0x000e620008000a00 */
[----:B0-----:R-:W-:-:S05]  /*de20*/  IMAD R30, R30, UR8, R17 ;  /* 0x000000081e1e7c24 */ /* 0x001fca000f8e0211 */
[----:B------:R-:W-:-:S04]  /*de30*/  IADD3 R33, P6, PT, R31, R30, RZ ;  /* 0x0000001e1f217210 */ /* 0x000fc80007fde0ff */
[----:B------:R-:W-:Y:S02]  /*de40*/  LEA.HI.X.SX32 R30, R30, R28, 0x1, P6 ;  /* 0x0000001c1e1e7211 */ /* 0x000fe400030f0eff */
[----:B-1----:R-:W-:-:S04]  /*de50*/  LEA R34, P6, R33, UR10, 0x2 ;  /* 0x0000000a21227c11 */ /* 0x002fc8000f8c10ff */
[----:B------:R-:W-:-:S05]  /*de60*/  LEA.HI.X R35, R33, UR11, R30, 0x2, P6 ;  /* 0x0000000b21237c11 */ /* 0x000fca000b0f141e */
[----:B------:R0:W-:Y:S04]  /*de70*/  STG.E desc[UR6][R34.64], R32 ;  /* 0x0000002022007986 */ /* 0x0001e8000c101906 */
.L_x_140:
[----:B------:R-:W-:Y:S05]  /*de80*/  BSYNC.RECONVERGENT B0 ;  /* 0x0000000000007941 */ /* 0x000fea0003800200 */
.L_x_139:
        /* <DEDUP_REMOVED lines=10> */
.L_x_142:
[----:B------:R-:W-:Y:S05]  /*df30*/  BSYNC.RECONVERGENT B0 ;  /* 0x0000000000007941 */ /* 0x000fea0003800200 */
.L_x_141:
[----:B------:R-:W-:Y:S04]  /*df40*/  BSSY.RECONVERGENT B0, `(.L_x_143) ;  /* 0x000000b000007945 */ /* 0x000fe80003800200 */
[----:B------:R-:W-:Y:S05]  /*df50*/  @P2 BRA `(.L_x_144) ;  /* 0x0000000000242947 */ /* 0x000fea0003800000 */
[----:B------:R-:W2:Y:S01]  /*df60*/  LDS R30, [R15+0xc0] ;  /* 0x0000c0000f1e7984 */ /* 0x000ea20000000800 */
[----:B------:R-:W0:Y:S01]  /*df70*/  LDCU.64 UR10, c[0x0][0x3a0] ;  /* 0x00007400ff0a77ac */ /* 0x000e220008000a00 */
[----:B--2---:R-:W-:-:S05]  /*df80*/  IMAD R30, R30, UR8, RZ ;  /* 0x000000081e1e7c24 */ /* 0x004fca000f8e02ff */
[--C-:B-1----:R-:W-:Y:S02]  /*df90*/  SHF.R.S32.HI R33, RZ, 0x1f, R30.reuse ;  /* 0x0000001fff217819 */ /* 0x102fe4000001141e */
[----:B------:R-:W-:-:S04]  /*dfa0*/  IADD3 R30, P2, P6, R31, R17, R30 ;  /* 0x000000111f1e7210 */ /* 0x000fc80007e5e01e */
[----:B------:R-:W-:Y:S02]  /*dfb0*/  IADD3.X R33, PT, PT, R28, RZ, R33, P2, P6 ;  /* 0x000000ff1c217210 */ /* 0x000fe400017ec421 */
[----:B0-----:R-:W-:-:S04]  /*dfc0*/  LEA R32, P2, R30, UR10, 0x2 ;  /* 0x0000000a1e207c11 */ /* 0x001fc8000f8410ff */
[----:B------:R-:W-:-:S05]  /*dfd0*/  LEA.HI.X R33, R30, UR11, R33, 0x2, P2 ;  /* 0x0000000b1e217c11 */ /* 0x000fca00090f1421 */
[----:B------:R2:W-:Y:S04]  /*dfe0*/  STG.E desc[UR6][R32.64+0x20], R45 ;  /* 0x0000202d20007986 */ /* 0x0005e8000c101906 */
.L_x_144:
[----:B------:R-:W-:Y:S05]  /*dff0*/  BSYNC.RECONVERGENT B0 ;  /* 0x0000000000007941 */ /* 0x000fea0003800200 */
.L_x_143:
[----:B------:R-:W-:Y:S01]  /*e000*/  BSSY.RECONVERGENT B0, `(.L_x_145) ;  /* 0x000000d000007945 */ /* 0x000fe20003800200 */
[----:B------:R-:W-:Y:S02]  /*e010*/  ISETP.GT.AND P2, PT, R36, R29, PT ;  /* 0x0000001d2400720c */ /* 0x000fe40003f44270 */
[----:B0-----:R-:W-:Y:S01]  /*e020*/  IADD3 R34, PT, PT, R14, 0x61, RZ ;  /* 0x000000610e227810 */ /* 0x001fe20007ffe0ff */
[----:B------:R-:W-:Y:S10]  /*e030*/  @P3 BRA `(.L_x_146) ;  /* 0x0000000000243947 */ /* 0x000ff40003800000 */
[----:B------:R-:W0:Y:S01]  /*e040*/  LDS R30, [R15+0xc4] ;  /* 0x0000c4000f1e7984 */ /* 0x000e220000000800 */
[----:B------:R-:W3:Y:S01]  /*e050*/  LDCU.64 UR10, c[0x0][0x3a0] ;  /* 0x00007400ff0a77ac */ /* 0x000ee20008000a00 */
[----:B0-----:R-:W-:-:S05]  /*e060*/  IMAD R30, R30, UR8, RZ ;  /* 0x000000081e1e7c24 */ /* 0x001fca000f8e02ff */
[--C-:B-12---:R-:W-:Y:S02]  /*e070*/  SHF.R.S32.HI R33, RZ, 0x1f, R30.reuse ;  /* 0x0000001fff217819 */ /* 0x106fe4000001141e */
[----:B------:R-:W-:-:S04]  /*e080*/  IADD3 R30, P3, P6, R31, R17, R30 ;  /* 0x000000111f1e7210 */ /* 0x000fc80007e7e01e */
[----:B------:R-:W-:Y:S02]  /*e090*/  IADD3.X R33, PT, PT, R28, RZ, R33, P3, P6 ;  /* 0x000000ff1c217210 */ /* 0x000fe40001fec421 */
[----:B---3--:R-:W-:-:S04]  /*e0a0*/  LEA R32, P3, R30, UR10, 0x2 ;  /* 0x0000000a1e207c11 */ /* 0x008fc8000f8610ff */
[----:B------:R-:W-:-:S05]  /*e0b0*/  LEA.HI.X R33, R30, UR11, R33, 0x2, P3 ;  /* 0x0000000b1e217c11 */ /* 0x000fca00098f1421 */
[----:B------:R0:W-:Y:S04]  /*e0c0*/  STG.E desc[UR6][R32.64+0x20], R41 ;  /* 0x0000202920007986 */ /* 0x0001e8000c101906 */
.L_x_146:
[----:B------:R-:W-:Y:S05]  /*e0d0*/  BSYNC.RECONVERGENT B0 ;  /* 0x0000000000007941 */ /* 0x000fea0003800200 */
.L_x_145:
[----:B------:R-:W-:Y:S04]  /*e0e0*/  BSSY.RECONVERGENT B0, `(.L_x_147) ;  /* 0x000000a000007945 */ /* 0x000fe80003800200 */
[----:B------:R-:W-:Y:S05]  /*e0f0*/  @P4 BRA `(.L_x_148) ;  /* 0x0000000000204947 */ /* 0x000fea0003800000 */
[----:B012---:R-:W0:Y:S01]  /*e100*/  LDS R33, [R15+0x100] ;  /* 0x000100000f217984 */ /* 0x007e220000000800 */
[----:B------:R-:W1:Y:S01]  /*e110*/  LDCU.64 UR10, c[0x0][0x3a0] ;  /* 0x00007400ff0a77ac */ /* 0x000e620008000a00 */
[----:B0-----:R-:W-:-:S05]  /*e120*/  IMAD R33, R33, UR8, R16 ;  /* 0x0000000821217c24 */ /* 0x001fca000f8e0210 */
[----:B------:R-:W-:-:S04]  /*e130*/  IADD3 R30, P3, PT, R31, R33, RZ ;  /* 0x000000211f1e7210 */ /* 0x000fc80007f7e0ff */
[----:B------:R-:W-:Y:S02]  /*e140*/  LEA.HI.X.SX32 R33, R33, R28, 0x1, P3 ;  /* 0x0000001c21217211 */ /* 0x000fe400018f0eff */
[----:B-1----:R-:W-:-:S04]  /*e150*/  LEA R32, P3, R30, UR10, 0x2 ;  /* 0x0000000a1e207c11 */ /* 0x002fc8000f8610ff */
[----:B------:R-:W-:-:S05]  /*e160*/  LEA.HI.X R33, R30, UR11, R33, 0x2, P3 ;  /* 0x0000000b1e217c11 */ /* 0x000fca00098f1421 */
[----:B------:R3:W-:Y:S04]  /*e170*/  STG.E desc[UR6][R32.64], R120 ;  /* 0x0000007820007986 */ /* 0x0007e8000c101906 */
.L_x_148:
[----:B------:R-:W-:Y:S05]  /*e180*/  BSYNC.RECONVERGENT B0 ;  /* 0x0000000000007941 */ /* 0x000fea0003800200 */
.L_x_147:
[----:B------:R-:W-:Y:S04]  /*e190*/  BSSY.RECONVERGENT B0, `(.L_x_149) ;  /* 0x000000a000007945 */ /* 0x000fe80003800200 */
[----:B------:R-:W-:Y:S05]  /*e1a0*/  @P5 BRA `(.L_x_150) ;  /* 0x0000000000205947 */ /* 0x000fea0003800000 */
[----:B0123--:R-:W0:Y:S01]  /*e1b0*/  LDS R33, [R15+0x104] ;  /* 0x000104000f217984 */ /* 0x00fe220000000800 */
[----:B------:R-:W1:Y:S01]  /*e1c0*/  LDCU.64 UR10, c[0x0][0x3a0] ;  /* 0x00007400ff0a77ac */ /* 0x000e620008000a00 */
[----:B0-----:R-:W-:-:S05]  /*e1d0*/  IMAD R30, R33, UR8, R16 ;  /* 0x00000008211e7c24 */ /* 0x001fca000f8e0210 */
[----:B------:R-:W-:-:S04]  /*e1e0*/  IADD3 R33, P3, PT, R31, R30, RZ ;  /* 0x0000001e1f217210 */ /* 0x000fc80007f7e0ff */
[----:B------:R-:W-:Y:S02]  /*e1f0*/  LEA.HI.X.SX32 R30, R30, R28, 0x1, P3 ;  /* 0x0000001c1e1e7211 */ /* 0x000fe400018f0eff */
[----:B-1----:R-:W-:-:S04]  /*e200*/  LEA R32, P3, R33, UR10, 0x2 ;  /* 0x0000000a21207c11 */ /* 0x002fc8000f8610ff */
[----:B------:R-:W-:-:S05]  /*e210*/  LEA.HI.X R33, R33, UR11, R30, 0x2, P3 ;  /* 0x0000000b21217c11 */ /* 0x000fca00098f141e */
[----:B------:R4:W-:Y:S04]  /*e220*/  STG.E desc[UR6][R32.64], R121 ;  /* 0x0000007920007986 */ /* 0x0009e8000c101906 */
.L_x_150:
[----:B------:R-:W-:Y:S05]  /*e230*/  BSYNC.RECONVERGENT B0 ;  /* 0x0000000000007941 */ /* 0x000fea0003800200 */
.L_x_149:
[----:B------:R-:W-:Y:S04]  /*e240*/  BSSY.RECONVERGENT B0, `(.L_x_151) ;  /* 0x000000b000007945 */ /* 0x000fe80003800200 */
[----:B------:R-:W-:Y:S05]  /*e250*/  @P4 BRA `(.L_x_152) ;  /* 0x0000000000244947 */ /* 0x000fea0003800000 */
[----:B------:R-:W5:Y:S01]  /*e260*/  LDS R30, [R15+0x100] ;  /* 0x000100000f1e7984 */ /* 0x000f620000000800 */
[----:B------:R-:W0:Y:S01]  /*e270*/  LDCU.64 UR10, c[0x0][0x3a0] ;  /* 0x00007400ff0a77ac */ /* 0x000e220008000a00 */
[----:B-----5:R-:W-:-:S05]  /*e280*/  IMAD R30, R30, UR8, RZ ;  /* 0x000000081e1e7c24 */ /* 0x020fca000f8e02ff */
[--C-:B01234-:R-:W-:Y:S02]  /*e290*/  SHF.R.S32.HI R33, RZ, 0x1f, R30.reuse ;  /* 0x0000001fff217819 */ /* 0x11ffe4000001141e */
[----:B------:R-:W-:-:S04]  /*e2a0*/  IADD3 R30, P3, P6, R31, R16, R30 ;  /* 0x000000101f1e7210 */ /* 0x000fc80007e7e01e */
[----:B------:R-:W-:Y:S02]  /*e2b0*/  IADD3.X R33, PT, PT, R28, RZ, R33, P3, P6 ;  /* 0x000000ff1c217210 */ /* 0x000fe40001fec421 */
[----:B------:R-:W-:-:S04]  /*e2c0*/  LEA R32, P3, R30, UR10, 0x2 ;  /* 0x0000000a1e207c11 */ /* 0x000fc8000f8610ff */
[----:B------:R-:W-:-:S05]  /*e2d0*/  LEA.HI.X R33, R30, UR11, R33, 0x2, P3 ;  /* 0x0000000b1e217c11 */ /* 0x000fca00098f1421 */
[----:B------:R0:W-:Y:S04]  /*e2e0*/  STG.E desc[UR6][R32.64+0x20], R122 ;  /* 0x0000207a20007986 */ /* 0x0001e8000c101906 */
.L_x_152:
[----:B------:R-:W-:Y:S05]  /*e2f0*/  BSYNC.RECONVERGENT B0 ;  /* 0x0000000000007941 */ /* 0x000fea0003800200 */
.L_x_151:
        /* <DEDUP_REMOVED lines=11> */
.L_x_154:
[----:B------:R-:W-:Y:S05]  /*e3b0*/  BSYNC.RECONVERGENT B0 ;  /* 0x0000000000007941 */ /* 0x000fea0003800200 */
.L_x_153:
[----:B------:R-:W-:Y:S01]  /*e3c0*/  BSSY.RECONVERGENT B0, `(.L_x_155) ;  /* 0x000000d000007945 */ /* 0x000fe20003800200 */
[----:B------:R-:W-:Y:S02]  /*e3d0*/  ISETP.GT.AND P3, PT, R34, R29, PT ;  /* 0x0000001d2200720c */ /* 0x000fe40003f64270 */
[C---:B------:R-:W-:Y:S02]  /*e3e0*/  LOP3.LUT R34, R14.reuse, 0x70, RZ, 0xfc, !PT ;  /* 0x000000700e227812 */ /* 0x040fe400078efcff */
[----:B------:R-:W-:Y:S01]  /*e3f0*/  IADD3 R36, PT, PT, R14, 0x71, RZ ;  /* 0x000000710e247810 */ /* 0x000fe20007ffe0ff */
[----:B------:R-:W-:Y:S08]  /*e400*/  @P4 BRA `(.L_x_156) ;  /* 0x0000000000204947 */ /* 0x000ff00003800000 */
[----:B------:R-:W5:Y:S01]  /*e410*/  LDS R30, [R15+0x100] ;  /* 0x000100000f1e7984 */ /* 0x000f620000000800 */
[----:B------:R-:W0:Y:S01]  /*e420*/  LDCU.64 UR10, c[0x0][0x3a0] ;  /* 0x00007400ff0a77ac */ /* 0x000e220008000a00 */
[----:B-----5:R-:W-:-:S05]  /*e430*/  IMAD R30, R30, UR8, R17 ;  /* 0x000000081e1e7c24 */ /* 0x020fca000f8e0211 */
[----:B01234-:R-:W-:-:S04]  /*e440*/  IADD3 R33, P6, PT, R31, R30, RZ ;  /* 0x0000001e1f217210 */ /* 0x01ffc80007fde0ff */
[----:B------:R-:W-:Y:S02]  /*e450*/  LEA.HI.X.SX32 R30, R30, R28, 0x1, P6 ;  /* 0x0000001c1e1e7211 */ /* 0x000fe400030f0eff */
[----:B------:R-:W-:-:S04]  /*e460*/  LEA R32, P6, R33, UR10, 0x2 ;  /* 0x0000000a21207c11 */ /* 0x000fc8000f8c10ff */
[----:B------:R-:W-:-:S05]  /*e470*/  LEA.HI.X R33, R33, UR11, R30, 0x2, P6 ;  /* 0x0000000b21217c11 */ /* 0x000fca000b0f141e */
[----:B------:R0:W-:Y:S04]  /*e480*/  STG.E desc[UR6][R32.64], R124 ;  /* 0x0000007c20007986 */ /* 0x0001e8000c101906 */
.L_x_156:
[----:B------:R-:W-:Y:S05]  /*e490*/  BSYNC.RECONVERGENT B0 ;  /* 0x0000000000007941 */ /* 0x000fea0003800200 */
.L_x_155:
[----:B------:R-:W-:Y:S04]  /*e4a0*/  BSSY.RECONVERGENT B0, `(.L_x_157) ;  /* 0x000000a000007945 */ /* 0x000fe80003800200 */
[----:B------:R-:W-:Y:S05]  /*e4b0*/  @P5 BRA `(.L_x_158) ;  /* 0x0000000000205947 */ /* 0x000fea0003800000 */
        /* <DEDUP_REMOVED lines=8> */
.L_x_158:
[----:B------:R-:W-:Y:S05]  /*e540*/  BSYNC.RECONVERGENT B0 ;  /* 0x0000000000007941 */ /* 0x000fea0003800200 */
.L_x_157:
        /* <DEDUP_REMOVED lines=11> */
.L_x_160:
[----:B------:R-:W-:Y:S05]  /*e600*/  BSYNC.RECONVERGENT B0 ;  /* 0x0000000000007941 */ /* 0x000fea0003800200 */
.L_x_159:
        /* <DEDUP_REMOVED lines=11> */
.L_x_162:
[----:B------:R-:W-:Y:S05]  /*e6c0*/  BSYNC.RECONVERGENT B0 ;  /* 0x0000000000007941 */ /* 0x000fea0003800200 */
.L_x_161:
[----:B------:R-:W-:Y:S04]  /*e6d0*/  BSSY.RECONVERGENT B0, `(.L_x_163) ;  /* 0x000000a000007945 */ /* 0x000fe80003800200 */
[----:B------:R-:W-:Y:S05]  /*e6e0*/  @P0 BRA `(.L_x_164) ;  /* 0x0000000000200947 */ /* 0x000fea0003800000 */
[----:B01234-:R-:W0:Y:S01]  /*e6f0*/  LDS R33, [R15+0x140] ;  /* 0x000140000f217984 */ /* 0x01fe220000000800 */
[----:B------:R-:W1:Y:S01]  /*e700*/  LDCU.64 UR10, c[0x0][0x3a0] ;  /* 0x00007400ff0a77ac */ /* 0x000e620008000a00 */
[----:B0-----:R-:W-:-:S05]  /*e710*/  IMAD R33, R33, UR8, R16 ;  /* 0x0000000821217c24 */ /* 0x001fca000f8e0210 */
[----:B------:R-:W-:-:S04]  /*e720*/  IADD3 R30, P4, PT, R31, R33, RZ ;  /* 0x000000211f1e7210 */ /* 0x000fc80007f9e0ff */
[----:B------:R-:W-:Y:S02]  /*e730*/  LEA.HI.X.SX32 R33, R33, R28, 0x1, P4 ;  /* 0x0000001c21217211 */ /* 0x000fe400020f0eff */
[----:B-1----:R-:W-:-:S04]  /*e740*/  LEA R32, P4, R30, UR10, 0x2 ;  /* 0x0000000a1e207c11 */ /* 0x002fc8000f8810ff */
[----:B------:R-:W-:-:S05]  /*e750*/  LEA.HI.X R33, R30, UR11, R33, 0x2, P4 ;  /* 0x0000000b1e217c11 */ /* 0x000fca000a0f1421 */
[----:B------:R0:W-:Y:S04]  /*e760*/  STG.E desc[UR6][R32.64], R128 ;  /* 0x0000008020007986 */ /* 0x0001e8000c101906 */
.L_x_164:
[----:B------:R-:W-:Y:S05]  /*e770*/  BSYNC.RECONVERGENT B0 ;  /* 0x0000000000007941 */ /* 0x000fea0003800200 */
.L_x_163:
        /* <DEDUP_REMOVED lines=10> */
.L_x_166:
[----:B------:R-:W-:Y:S05]  /*e820*/  BSYNC.RECONVERGENT B0 ;  /* 0x0000000000007941 */ /* 0x000fea0003800200 */
.L_x_165:
        /* <DEDUP_REMOVED lines=11> */
.L_x_168:
[----:B------:R-:W-:Y:S05]  /*e8e0*/  BSYNC.RECONVERGENT B0 ;  /* 0x0000000000007941 */ /* 0x000fea0003800200 */
.L_x_167:
        /* <DEDUP_REMOVED lines=11> */
.L_x_170:
[----:B------:R-:W-:Y:S05]  /*e9a0*/  BSYNC.RECONVERGENT B0 ;  /* 0x0000000000007941 */ /* 0x000fea0003800200 */
.L_x_169:
[----:B------:R-:W-:Y:S01]  /*e9b0*/  IADD3 R8, P6, PT, R3, R8, RZ ;  /* 0x0000000803087210 */ /* 0x000fe20007fde0ff */
[----:B------:R-:W-:Y:S01]  /*e9c0*/  BSSY.RECONVERGENT B0, `(.L_x_171) ;  /* 0x000000e000007945 */ /* 0x000fe20003800200 */
[-C--:B------:R-:W-:Y:S02]  /*e9d0*/  ISETP.GT.AND P4, PT, R34, R29.reuse, PT ;  /* 0x0000001d2200720c */ /* 0x080fe40003f84270 */
[----:B------:R-:W-:Y:S01]  /*e9e0*/  ISETP.GT.AND P5, PT, R36, R29, PT ;  /* 0x0000001d2400720c */ /* 0x000fe20003fa4270 */
[----:B------:R-:W-:-:S05]  /*e9f0*/  IMAD.X R10, R5, 0x1, R10, P6 ;  /* 0x00000001050a7824 */ /* 0x000fca00030e060a */
[----:B------:R-:W-:Y:S01]  /*ea00*/  LOP3.LUT R34, R10, R5, RZ, 0xfc, !PT ;  /* 0x000000050a227212 */ /* 0x000fe200078efcff */
[----:B------:R-:W-:Y:S06]  /*ea10*/  @P0 BRA `(.L_x_172) ;  /* 0x0000000000200947 */ /* 0x000fec0003800000 */
        /* <DEDUP_REMOVED lines=8> */
.L_x_172:
[----:B------:R-:W-:Y:S05]  /*eaa0*/  BSYNC.RECONVERGENT B0 ;  /* 0x0000000000007941 */ /* 0x000fea0003800200 */
.L_x_171:
        /* <DEDUP_REMOVED lines=10> */
.L_x_174:
[----:B------:R-:W-:Y:S05]  /*eb50*/  BSYNC.RECONVERGENT B0 ;  /* 0x0000000000007941 */ /* 0x000fea0003800200 */
.L_x_173:
        /* <DEDUP_REMOVED lines=11> */
.L_x_176:
[----:B------:R-:W-:Y:S05]  /*ec10*/  BSYNC.RECONVERGENT B0 ;  /* 0x0000000000007941 */ /* 0x000fea0003800200 */
.L_x_175:
[----:B------:R-:W-:Y:S01]  /*ec20*/  BSSY.RECONVERGENT B0, `(.L_x_177) ;  /* 0x000000c000007945 */ /* 0x000fe20003800200 */
[----:B------:R-:W-:-:S03]  /*ec30*/  ISETP.NE.U32.AND P0, PT, R34, RZ, PT ;  /* 0x000000ff2200720c */ /* 0x000fc60003f05070 */
[----:B------:R-:W-:Y:S10]  /*ec40*/  @P1 BRA `(.L_x_178) ;  /* 0x0000000000241947 */ /* 0x000ff40003800000 */
        /* <DEDUP_REMOVED lines=9> */
.L_x_178:
[----:B------:R-:W-:Y:S05]  /*ece0*/  BSYNC.RECONVERGENT B0 ;  /* 0x0000000000007941 */ /* 0x000fea0003800200 */
.L_x_177:
        /* <DEDUP_REMOVED lines=10> */
.L_x_180:
[----:B------:R-:W-:Y:S05]  /*ed90*/  BSYNC.RECONVERGENT B0 ;  /* 0x0000000000007941 */ /* 0x000fea0003800200 */
.L_x_179:
        /* <DEDUP_REMOVED lines=10> */
.L_x_182:
[----:B------:R-:W-:Y:S05]  /*ee40*/  BSYNC.RECONVERGENT B0 ;  /* 0x0000000000007941 */ /* 0x000fea0003800200 */
.L_x_181:
        /* <DEDUP_REMOVED lines=11> */
.L_x_184:
[----:B------:R-:W-:Y:S05]  /*ef00*/  BSYNC.RECONVERGENT B0 ;  /* 0x0000000000007941 */ /* 0x000fea0003800200 */
.L_x_183:
        /* <DEDUP_REMOVED lines=11> */
.L_x_186:
[----:B------:R-:W-:Y:S05]  /*efc0*/  BSYNC.RECONVERGENT B0 ;  /* 0x0000000000007941 */ /* 0x000fea0003800200 */
.L_x_185:
        /* <DEDUP_REMOVED lines=10> */
.L_x_188:
[----:B------:R-:W-:Y:S05]  /*f070*/  BSYNC.RECONVERGENT B0 ;  /* 0x0000000000007941 */ /* 0x000fea0003800200 */
.L_x_187:
        /* <DEDUP_REMOVED lines=10> */
.L_x_190:
[----:B------:R-:W-:Y:S05]  /*f120*/  BSYNC.RECONVERGENT B0 ;  /* 0x0000000000007941 */ /* 0x000fea0003800200 */
.L_x_189:
        /* <DEDUP_REMOVED lines=11> */
.L_x_192:
[----:B------:R-:W-:Y:S05]  /*f1e0*/  BSYNC.RECONVERGENT B0 ;  /* 0x0000000000007941 */ /* 0x000fea0003800200 */
.L_x_191:
        /* <DEDUP_REMOVED lines=11> */
.L_x_194:
[----:B------:R-:W-:Y:S05]  /*f2a0*/  BSYNC.RECONVERGENT B0 ;  /* 0x0000000000007941 */ /* 0x000fea0003800200 */
.L_x_193:
        /* <DEDUP_REMOVED lines=10> */
.L_x_196:
[----:B------:R-:W-:Y:S05]  /*f350*/  BSYNC.RECONVERGENT B0 ;  /* 0x0000000000007941 */ /* 0x000fea0003800200 */
.L_x_195:
        /* <DEDUP_REMOVED lines=10> */
.L_x_198:
[----:B------:R-:W-:Y:S05]  /*f400*/  BSYNC.RECONVERGENT B0 ;  /* 0x0000000000007941 */ /* 0x000fea0003800200 */
.L_x_197:
        /* <DEDUP_REMOVED lines=11> */
.L_x_200:
[----:B------:R-:W-:Y:S05]  /*f4c0*/  BSYNC.RECONVERGENT B0 ;  /* 0x0000000000007941 */ /* 0x000fea0003800200 */
.L_x_199:
        /* <DEDUP_REMOVED lines=11> */
.L_x_202:
[----:B------:R-:W-:Y:S05]  /*f580*/  BSYNC.RECONVERGENT B0 ;  /* 0x0000000000007941 */ /* 0x000fea0003800200 */
.L_x_201:
        /* <DEDUP_REMOVED lines=10> */
.L_x_204:
[----:B------:R-:W-:Y:S05]  /*f630*/  BSYNC.RECONVERGENT B0 ;  /* 0x0000000000007941 */ /* 0x000fea0003800200 */
.L_x_203:
        /* <DEDUP_REMOVED lines=10> */
.L_x_206:
[----:B------:R-:W-:Y:S05]  /*f6e0*/  BSYNC.RECONVERGENT B0 ;  /* 0x0000000000007941 */ /* 0x000fea0003800200 */
.L_x_205:
        /* <DEDUP_REMOVED lines=11> */
.L_x_208:
[----:B------:R-:W-:Y:S05]  /*f7a0*/  BSYNC.RECONVERGENT B0 ;  /* 0x0000000000007941 */ /* 0x000fea0003800200 */
.L_x_207:
[----:B------:R-:W-:Y:S04]  /*f7b0*/  BSSY.RECONVERGENT B0, `(.L_x_209) ;  /* 0x000000b000007945 */ /* 0x000fe80003800200 */
[----:B------:R-:W-:Y:S05]  /*f7c0*/  @P5 BRA `(.L_x_210) ;  /* 0x0000000000245947 */ /* 0x000fea0003800000 */
[----:B------:R-:W5:Y:S01]  /*f7d0*/  LDS R29, [R15+0x1c4] ;  /* 0x0001c4000f1d7984 */ /* 0x000f620000000800 */
[----:B------:R-:W0:Y:S01]  /*f7e0*/  LDCU.64 UR10, c[0x0][0x3a0] ;  /* 0x00007400ff0a77ac */ /* 0x000e220008000a00 */
[----:B-----5:R-:W-:-:S05]  /*f7f0*/  IMAD R30, R29, UR8, RZ ;  /* 0x000000081d1e7c24 */ /* 0x020fca000f8e02ff */
[--C-:B------:R-:W-:Y:S02]  /*f800*/  IADD3 R31, P1, P2, R31, R17, R30.reuse ;  /* 0x000000111f1f7210 */ /* 0x100fe40007a3e01e */
[----:B------:R-:W-:-:S04]  /*f810*/  SHF.R.S32.HI R29, RZ, 0x1f, R30 ;  /* 0x0000001fff1d7819 */ /* 0x000fc8000001141e */
[----:B------:R-:W-:Y:S02]  /*f820*/  IADD3.X R30, PT, PT, R28, RZ, R29, P1, P2 ;  /* 0x000000ff1c1e7210 */ /* 0x000fe40000fe441d */
[----:B0-----:R-:W-:-:S04]  /*f830*/  LEA R28, P1, R31, UR10, 0x2 ;  /* 0x0000000a1f1c7c11 */ /* 0x001fc8000f8210ff */
[----:B------:R-:W-:-:S05]  /*f840*/  LEA.HI.X R29, R31, UR11, R30, 0x2, P1 ;  /* 0x0000000b1f1d7c11 */ /* 0x000fca00088f141e */
[----:B------:R0:W-:Y:S04]  /*f850*/  STG.E desc[UR6][R28.64+0x20], R149 ;  /* 0x000020951c007986 */ /* 0x0001e8000c101906 */
.L_x_210:
[----:B------:R-:W-:Y:S05]  /*f860*/  BSYNC.RECONVERGENT B0 ;  /* 0x0000000000007941 */ /* 0x000fea0003800200 */
.L_x_209:
[----:B------:R-:W-:Y:S05]  /*f870*/  @P0 BRA `(.L_x_211) ;  /* 0x00000000004c0947 */ /* 0x000fea0003800000 */
[----:B------:R-:W5:Y:S01]  /*f880*/  I2F.U32.RP R30, R3 ;  /* 0x00000003001e7306 */ /* 0x000f620000209000 */
[----:B------:R-:W-:Y:S01]  /*f890*/  IADD3 R31, PT, PT, RZ, -R3, RZ ;  /* 0x80000003ff1f7210 */ /* 0x000fe20007ffe0ff */
[----:B0-----:R-:W-:Y:S01]  /*f8a0*/  IMAD.MOV.U32 R28, RZ, RZ, RZ ;  /* 0x000000ffff1c7224 */ /* 0x001fe200078e00ff */
[----:B------:R-:W-:-:S05]  /*f8b0*/  ISETP.NE.U32.AND P1, PT, R3, RZ, PT ;  /* 0x000000ff0300720c */ /* 0x000fca0003f25070 */
[----:B-----5:R-:W0:Y:S02]  /*f8c0*/  MUFU.RCP R30, R30 ;  /* 0x0000001e001e7308 */ /* 0x020e240000001000 */
[----:B0-----:R-:W-:-:S06]  /*f8d0*/  IADD3 R29, PT, PT, R30, 0xffffffe, RZ ;  /* 0x0ffffffe1e1d7810 */ /* 0x001fcc0007ffe0ff */
[----:B------:R-:W0:Y:S02]  /*f8e0*/  F2I.FTZ.U32.TRUNC.NTZ R29, R29 ;  /* 0x0000001d001d7305 */ /* 0x000e24000021f000 */
[----:B0-----:R-:W-:-:S04]  /*f8f0*/  IMAD R31, R31, R29, RZ ;  /* 0x0000001d1f1f7224 */ /* 0x001fc800078e02ff */
[----:B------:R-:W-:Y:S01]  /*f900*/  IMAD.HI.U32 R31, R29, R31, R28 ;  /* 0x0000001f1d1f7227 */ /* 0x000fe200078e001c */
[----:B------:R-:W-:-:S05]  /*f910*/  MOV R29, RZ ;  /* 0x000000ff001d7202 */ /* 0x000fca0000000f00 */
[----:B------:R-:W-:-:S05]  /*f920*/  IMAD.HI.U32 R28, R31, R8, RZ ;  /* 0x000000081f1c7227 */ /* 0x000fca00078e00ff */
[----:B------:R-:W-:-:S05]  /*f930*/  IADD3 R28, PT, PT, -R28, RZ, RZ ;  /* 0x000000ff1c1c7210 */ /* 0x000fca0007ffe1ff */
[----:B------:R-:W-:-:S05]  /*f940*/  IMAD R28, R3, R28, R8 ;  /* 0x0000001c031c7224 */ /* 0x000fca00078e0208 */
[----:B------:R-:W-:-:S13]  /*f950*/  ISETP.GE.U32.AND P0, PT, R28, R3, PT ;  /* 0x000000031c00720c */ /* 0x000fda0003f06070 */
[----:B------:R-:W-:-:S04]  /*f960*/  @P0 IADD3 R28, PT, PT, -R3, R28, RZ ;  /* 0x0000001c031c0210 */ /* 0x000fc80007ffe1ff */
[----:B------:R-:W-:-:S13]  /*f970*/  ISETP.GE.U32.AND P0, PT, R28, R3, PT ;  /* 0x000000031c00720c */ /* 0x000fda0003f06070 */
[----:B------:R-:W-:Y:S01]  /*f980*/  @P0 IMAD.IADD R28, R28, 0x1, -R3 ;  /* 0x000000011c1c0824 */ /* 0x000fe200078e0a03 */
[----:B------:R-:W-:Y:S01]  /*f990*/  @!P1 LOP3.LUT R28, RZ, R3, RZ, 0x33, !PT ;  /* 0x00000003ff1c9212 */ /* 0x000fe200078e33ff */
[----:B------:R-:W-:Y:S06]  /*f9a0*/  BRA `(.L_x_212) ;  /* 0x0000000000187947 */ /* 0x000fec0003800000 */
.L_x_211:
[----:B------:R-:W-:Y:S01]  /*f9b0*/  MOV R36, R8 ;  /* 0x0000000800247202 */ /* 0x000fe20000000f00 */
[----:B------:R-:W-:Y:S01]  /*f9c0*/  IMAD.MOV.U32 R37, RZ, RZ, R10 ;  /* 0x000000ffff257224 */ /* 0x000fe200078e000a */
[----:B------:R-:W-:-:S07]  /*f9d0*/  MOV R38, 0xf9f0 ;  /* 0x0000f9f000267802 */ /* 0x000fce0000000f00 */
[----:B01234-:R-:W-:Y:S05]  /*f9e0*/  CALL.REL.NOINC `($__internal_5_$__cuda_sm20_rem_s64) ;  /* 0x000000c800c07944 */ /* 0x01ffea0003c00000 */
[----:B------:R-:W-:Y:S02]  /*f9f0*/  MOV R28, R30 ;  /* 0x0000001e001c7202 */ /* 0x000fe40000000f00 */
[----:B------:R-:W-:-:S07]  /*fa00*/  MOV R29, R31 ;  /* 0x0000001f001d7202 */ /* 0x000fce0000000f00 */
.L_x_212:
[----:B------:R-:W-:-:S04]  /*fa10*/  IADD3 R8, P0, PT, -R28, R8, RZ ;  /* 0x000000081c087210 */ /* 0x000fc80007f1e1ff */
[----:B------:R-:W-:Y:S01]  /*fa20*/  IADD3 R28, P1, PT, -R8, R11, RZ ;  /* 0x0000000b081c7210 */ /* 0x000fe20007f3e1ff */
[----:B------:R-:W-:-:S03]  /*fa30*/  IMAD.X R10, R10, 0x1, ~R29, P0 ;  /* 0x000000010a0a7824 */ /* 0x000fc600000e0e1d */
[----:B------:R-:W-:Y:S02]  /*fa40*/  ISETP.LT.U32.AND P0, PT, R3, R28, PT ;  /* 0x0000001c0300720c */ /* 0x000fe40003f01070 */
[----:B------:R-:W-:-:S04]  /*fa50*/  IADD3.X R30, PT, PT, ~R10, R13, RZ, P1, !PT ;  /* 0x0000000d0a1e7210 */ /* 0x000fc80000ffe5ff */
[----:B------:R-:W-:-:S04]  /*fa60*/  ISETP.LT.AND.EX P0, PT, R5, R30, PT, P0 ;  /* 0x0000001e0500720c */ /* 0x000fc80003f01300 */
[----:B------:R-:W-:-:S09]  /*fa70*/  SEL R29, R3, R28, P0 ;  /* 0x0000001c031d7207 */ /* 0x000fd20000000000 */
.L_x_78:
[----:B------:R-:W-:Y:S02]  /*fa80*/  ISETP.GE.U32.AND P0, PT, R8, R11, PT ;  /* 0x0000000b0800720c */ /* 0x000fe40003f06070 */
[----:B------:R-:W-:Y:S02]  /*fa90*/  ISETP.EQ.AND P2, PT, R3, R29, PT ;  /* 0x0000001d0300720c */ /* 0x000fe40003f42270 */
[----:B------:R-:W-:Y:S02]  /*faa0*/  ISETP.GE.AND.EX P0, PT, R10, R13, PT, P0 ;  /* 0x0000000d0a00720c */ /* 0x000fe40003f06300 */
[----:B------:R-:W-:Y:S02]  /*fab0*/  MOV R30, RZ ;  /* 0x000000ff001e7202 */ /* 0x000fe40000000f00 */
[----:B------:R-:W-:-:S09]  /*fac0*/  PLOP3.LUT P1, PT, P0, PT, PT, 0x8, 0x80 ;  /* 0x000000000080781c */ /* 0x000fd2000072e170 */
[----:B------:R-:W-:Y:S05]  /*fad0*/  @!P0 BRA P2, `(.L_x_213) ;  /* 0xffffff1400948947 */ /* 0x000fea000103ffff */
.L_x_67:
[----:B------:R-:W-:Y:S05]  /*fae0*/  @!P1 EXIT ;  /* 0x000000000000994d */ /* 0x000fea0003800000 */
[----:B------:R-:W0:Y:S01]  /*faf0*/  LDC R10, c[0x0][0x3cc] ;  /* 0x0000f300ff0a7b82 */ /* 0x000e220000000800 */
        /* <DEDUP_REMOVED lines=14> */
[----:B------:R0:W5:Y:S02]  /*fbe0*/  F2I.FTZ.U32.TRUNC.NTZ R13, R12 ;  /* 0x0000000c000d7305 */ /* 0x000164000021f000 */
[----:B0-----:R-:W-:Y:S01]  /*fbf0*/  IMAD.MOV.U32 R12, RZ, RZ, RZ ;  /* 0x000000ffff0c7224 */ /* 0x001fe200078e00ff */
[----:B-----5:R-:W-:-:S05]  /*fc00*/  IADD3 R11, PT, PT, RZ, -R13, RZ ;  /* 0x8000000dff0b7210 */ /* 0x020fca0007ffe0ff */
[----:B------:R-:W-:-:S04]  /*fc10*/  IMAD R11, R11, R10, RZ ;  /* 0x0000000a0b0b7224 */ /* 0x000fc800078e02ff */
[----:B------:R-:W-:-:S06]  /*fc20*/  IMAD.HI.U32 R11, R13, R11, R12 ;  /* 0x0000000b0d0b7227 */ /* 0x000fcc00078e000c */
[----:B------:R-:W-:-:S05]  /*fc30*/  IMAD.HI.U32 R11, R11, R8, RZ ;  /* 0x000000080b0b7227 */ /* 0x000fca00078e00ff */
[----:B------:R-:W-:-:S05]  /*fc40*/  IADD3 R13, PT, PT, -R11, RZ, RZ ;  /* 0x000000ff0b0d7210 */ /* 0x000fca0007ffe1ff */
[----:B------:R-:W-:-:S05]  /*fc50*/  IMAD R13, R10, R13, R8 ;  /* 0x0000000d0a0d7224 */ /* 0x000fca00078e0208 */
[----:B------:R-:W-:-:S13]  /*fc60*/  ISETP.GE.U32.AND P0, PT, R13, R10, PT ;  /* 0x0000000a0d00720c */ /* 0x000fda0003f06070 */
[----:B------:R-:W-:Y:S01]  /*fc70*/  @P0 IADD3 R13, PT, PT, R13, -R10, RZ ;  /* 0x8000000a0d0d0210 */ /* 0x000fe20007ffe0ff */
[----:B------:R-:W-:-:S03]  /*fc80*/  @P0 VIADD R11, R11, 0x1 ;  /* 0x000000010b0b0836 */ /* 0x000fc60000000000 */
[----:B------:R-:W-:-:S13]  /*fc90*/  ISETP.GE.U32.AND P1, PT, R13, R10, PT ;  /* 0x0000000a0d00720c */ /* 0x000fda0003f26070 */
[----:B------:R-:W-:Y:S02]  /*fca0*/  @P1 IADD3 R11, PT, PT, R11, 0x1, RZ ;  /* 0x000000010b0b1810 */ /* 0x000fe40007ffe0ff */
[----:B------:R-:W-:-:S04]  /*fcb0*/  @!P2 LOP3.LUT R11, RZ, R10, RZ, 0x33, !PT ;  /* 0x0000000aff0ba212 */ /* 0x000fc800078e33ff */
[----:B------:R-:W-:Y:S01]  /*fcc0*/  MOV R10, R11 ;  /* 0x0000000b000a7202 */ /* 0x000fe20000000f00 */
[----:B------:R-:W-:Y:S06]  /*fcd0*/  BRA `(.L_x_215) ;  /* 0x0000000000147947 */ /* 0x000fec0003800000 */
.L_x_214:
[----:B------:R-:W-:Y:S01]  /*fce0*/  IMAD.MOV.U32 R42, RZ, RZ, R10 ;  /* 0x000000ffff2a7224 */ /* 0x000fe200078e000a */
[----:B-1----:R-:W-:Y:S02]  /*fcf0*/  MOV R40, R8 ;  /* 0x0000000800287202 */ /* 0x002fe40000000f00 */
[----:B------:R-:W-:-:S07]  /*fd00*/  MOV R43, 0xfd20 ;  /* 0x0000fd20002b7802 */ /* 0x000fce0000000f00 */
[----:B--234-:R-:W-:Y:S05]  /*fd10*/  CALL.REL.NOINC `($__internal_4_$__cuda_sm20_div_s64) ;  /* 0x000000c000a47944 */ /* 0x01cfea0003c00000 */
[----:B------:R-:W-:-:S07]  /*fd20*/  MOV R10, R28 ;  /* 0x0000001c000a7202 */ /* 0x000fce0000000f00 */
.L_x_215:
[----:B------:R-:W-:Y:S02]  /*fd30*/  IMAD R14, R14, R3, RZ ;  /* 0x000000030e0e7224 */ /* 0x000fe400078e02ff */
[C---:B------:R-:W-:Y:S02]  /*fd40*/  IMAD R16, R3.reuse, UR5, RZ ;  /* 0x0000000503107c24 */ /* 0x040fe4000f8e02ff */
[----:B------:R-:W-:Y:S02]  /*fd50*/  IMAD.MOV R17, RZ, RZ, -R14 ;  /* 0x000000ffff117224 */ /* 0x000fe400078e0a0e */
[----:B------:R-:W-:-:S04]  /*fd60*/  IMAD.WIDE.U32 R12, R3, UR4, RZ ;  /* 0x00000004030c7c25 */ /* 0x000fc8000f8e00ff */
[----:B------:R-:W-:Y:S02]  /*fd70*/  IMAD R11, R5, UR4, R16 ;  /* 0x00000004050b7c24 */ /* 0x000fe4000f8e0210 */
[----:B------:R-:W-:-:S03]  /*fd80*/  IMAD R17, R10, R17, R8 ;  /* 0x000000110a117224 */ /* 0x000fc600078e0208 */
[----:B------:R-:W-:Y:S02]  /*fd90*/  IADD3 R44, PT, PT, R13, R11, RZ ;  /* 0x0000000b0d2c7210 */ /* 0x000fe40007ffe0ff */
[----:B------:R-:W-:-:S04]  /*fda0*/  SHF.R.S32.HI R41, RZ, 0x1f, R17 ;  /* 0x0000001fff297819 */ /* 0x000fc80000011411 */
        /* <DEDUP_REMOVED lines=8> */
[----:B0-----:R-:W-:Y:S01]  /*fe30*/  MOV R14, RZ ;  /* 0x000000ff000e7202 */ /* 0x001fe20000000f00 */
[----:B-----5:R-:W-:-:S04]  /*fe40*/  IMAD.MOV R11, RZ, RZ, -R15 ;  /* 0x000000ffff0b7224 */ /* 0x020fc800078e0a0f */
        /* <DEDUP_REMOVED lines=9> */
[----:B------:R-:W-:Y:S02]  /*fee0*/  @P1 IADD3 R8, PT, PT, R8, 0x1, RZ ;  /* 0x0000000108081810 */ /* 0x000fe40007ffe0ff */
[----:B------:R-:W-:-:S05]  /*fef0*/  @!P2 LOP3.LUT R8, RZ, R12, RZ, 0x33, !PT ;  /* 0x0000000cff08a212 */ /* 0x000fca00078e33ff */
[----:B------:R-:W-:Y:S01]  /*ff00*/  IMAD.MOV.U32 R16, RZ, RZ, R8 ;  /* 0x000000ffff107224 */ /* 0x000fe200078e0008 */
[----:B------:R-:W-:Y:S06]  /*ff10*/  BRA `(.L_x_217) ;  /* 0x0000000000147947 */ /* 0x000fec0003800000 */
.L_x_216:
[----:B------:R-:W-:Y:S02]  /*ff20*/  MOV R42, R12 ;  /* 0x0000000c002a7202 */ /* 0x000fe40000000f00 */
[----:B-1----:R-:W-:Y:S02]  /*ff30*/  MOV R40, R17 ;  /* 0x0000001100287202 */ /* 0x002fe40000000f00 */
[----:B------:R-:W-:-:S07]  /*ff40*/  MOV R43, 0xff60 ;  /* 0x0000ff60002b7802 */ /* 0x000fce0000000f00 */
[----:B--234-:R-:W-:Y:S05]  /*ff50*/  CALL.REL.NOINC `($__internal_4_$__cuda_sm20_div_s64) ;  /* 0x000000c000147944 */ /* 0x01cfea0003c00000 */
[----:B------:R-:W-:-:S07]  /*ff60*/  IMAD.MOV.U32 R16, RZ, RZ, R28 ;  /* 0x000000ffff107224 */ /* 0x000fce00078e001c */
.L_x_217:
[----:B-1----:R-:W-:-:S05]  /*ff70*/  IADD3 R40, PT, PT, RZ, -UR4, RZ ;  /* 0x80000004ff287c10 */ /* 0x002fca000fffe0ff */
[----:B------:R-:W-:-:S04]  /*ff80*/  IMAD R40, R40, R3, RZ ;  /* 0x0000000328287224 */ /* 0x000fc800078e02ff */
[----:B------:R-:W-:-:S05]  /*ff90*/  IMAD R40, R16, R40, R17 ;  /* 0x0000002810287224 */ /* 0x000fca00078e0211 */
[----:B------:R-:W-:-:S04]  /*ffa0*/  SHF.R.S32.HI R41, RZ, 0x1f, R40 ;  /* 0x0000001fff297819 */ /* 0x000fc80000011428 */
[----:B------:R-:W-:-:S04]  /*ffb0*/  LOP3.LUT R8, R41, R5, RZ, 0xfc, !PT ;  /* 0x0000000529087212 */ /* 0x000fc800078efcff */
[----:B------:R-:W-:-:S13]  /*ffc0*/  ISETP.NE.U32.AND P0, PT, R8, RZ, PT ;  /* 0x000000ff0800720c */ /* 0x000fda0003f05070 */
[----:B------:R-:W-:Y:S05]  /*ffd0*/  @P0 BRA `(.L_x_218) ;  /* 0x00000000004c0947 */ /* 0x000fea0003800000 */
[----:B------:R-:W0:Y:S01]  /*ffe0*/  I2F.U32.RP R11, R3 ;  /* 0x00000003000b7306 */ /* 0x000e220000209000 */
[----:B------:R-:W-:Y:S01]  /*fff0*/  IMAD.MOV R5, RZ, RZ, -R3 ;  /* 0x000000ffff057224 */ /* 0x000fe200078e0a03 */
[----:B------:R-:W-:-:S06]  /*10000*/  ISETP.NE.U32.AND P2, PT, R3, RZ, PT ;  /* 0x000000ff0300720c */ /* 0x000fcc0003f45070 */
[----:B0-----:R-:W0:Y:S02]  /*10010*/  MUFU.RCP R11, R11 ;  /* 0x0000000b000b7308 */ /* 0x001e240000001000 */
[----:B0-----:R-:W-:-:S06]  /*10020*/  IADD3 R12, PT, PT, R11, 0xffffffe, RZ ;  /* 0x0ffffffe0b0c7810 */ /* 0x001fcc0007ffe0ff */
[----:B------:R0:W1:Y:S02]  /*10030*/  F2I.FTZ.U32.TRUNC.NTZ R13, R12 ;  /* 0x0000000c000d7305 */ /* 0x000064000021f000 */
[----:B0-----:R-:W-:Y:S01]  /*10040*/  MOV R12, RZ ;  /* 0x000000ff000c7202 */ /* 0x001fe20000000f00 */
[----:B-1----:R-:W-:-:S04]  /*10050*/  IMAD R5, R5, R13, RZ ;  /* 0x0000000d05057224 */ /* 0x002fc800078e02ff */
        /* <DEDUP_REMOVED lines=9> */
[----:B------:R-:W-:Y:S01]  /*100f0*/  @!P2 LOP3.LUT R5, RZ, R3, RZ, 0x33, !PT ;  /* 0x00000003ff05a212 */ /* 0x000fe200078e33ff */
[----:B------:R-:W-:Y:S06]  /*10100*/  BRA `(.L_x_219) ;  /* 0x0000000000147947 */ /* 0x000fec0003800000 */
.L_x_218:
[----:B------:R-:W-:Y:S01]  /*10110*/  IMAD.MOV.U32 R42, RZ, RZ, R3 ;  /* 0x000000ffff2a7224 */ /* 0x000fe200078e0003 */
[----:B------:R-:W-:Y:S02]  /*10120*/  MOV R44, R5 ;  /* 0x00000005002c7202 */ /* 0x000fe40000000f00 */
[----:B------:R-:W-:-:S07]  /*10130*/  MOV R43, 0x10150 ;  /* 0x00010150002b7802 */ /* 0x000fce0000000f00 */
[----:B--234-:R-:W-:Y:S05]  /*10140*/  CALL.REL.NOINC `($__internal_4_$__cuda_sm20_div_s64) ;  /* 0x000000bc00987944 */ /* 0x01cfea0003c00000 */
[----:B------:R-:W-:-:S07]  /*10150*/  MOV R5, R28 ;  /* 0x0000001c00057202 */ /* 0x000fce0000000f00 */
.L_x_219:
[----:B------:R-:W0:Y:S01]  /*10160*/  LDCU.64 UR4, c[0x0][0x390] ;  /* 0x00007200ff0477ac */ /* 0x000e220008000a00 */
[----:B------:R-:W1:Y:S01]  /*10170*/  LDC R3, c[0x0][0x3d4] ;  /* 0x0000f500ff037b82 */ /* 0x000e620000000800 */
[----:B------:R-:W-:Y:S01]  /*10180*/  IMAD.MOV.U32 R12, RZ, RZ, RZ ;  /* 0x000000ffff0c7224 */ /* 0x000fe200078e00ff */
[----:B0-----:R-:W-:-:S04]  /*10190*/  UISETP.NE.U32.AND UP0, UPT, UR4, URZ, UPT ;  /* 0x000000ff0400728c */ /* 0x001fc8000bf05070 */
[----:B------:R-:W-:Y:S01]  /*101a0*/  UISETP.NE.AND.EX UP0, UPT, UR5, URZ, UPT, UP0 ;  /* 0x000000ff0500728c */ /* 0x000fe2000bf05300 */
[----:B-1----:R-:W-:-:S08]  /*101b0*/  IMAD R3, R16, R3, RZ ;  /* 0x0000000310037224 */ /* 0x002fd000078e02ff */
[----:B------:R-:W-:Y:S05]  /*101c0*/  BRA.U !UP0, `(.L_x_220) ;  /* 0x0000000108507547 */ /* 0x000fea000b800000 */
[----:B------:R-:W0:Y:S01]  /*101d0*/  LDC.64 R18, c[0x0][0x398] ;  /* 0x0000e600ff127b82 */ /* 0x000e220000000a00 */
[----:B------:R-:W-:Y:S02]  /*101e0*/  IADD3 R15, P0, PT, RZ, RZ, RZ ;  /* 0x000000ffff0f7210 */ /* 0x000fe40007f1e0ff */
[----:B------:R-:W-:Y:S02]  /*101f0*/  SHF.R.S64 R13, RZ, 0x1e, R16 ;  /* 0x0000001eff0d7819 */ /* 0x000fe40000001010 */
[----:B------:R-:W-:-:S04]  /*10200*/  IADD3.X R8, PT, PT, R16, 0x1, RZ, P0, !PT ;  /* 0x0000000110087810 */ /* 0x000fc800007fe4ff */
[----:B------:R-:W-:-:S04]  /*10210*/  SHF.R.S64 R15, R15, 0x1e, R8 ;  /* 0x0000001e0f0f7819 */ /* 0x000fc80000001008 */
[-C--:B0-----:R-:W-:Y:S02]  /*10220*/  IADD3 R14, P1, PT, R15, R18.reuse, RZ ;  /* 0x000000120f0e7210 */ /* 0x081fe40007f3e0ff */
[----:B------:R-:W-:Y:S02]  /*10230*/  IADD3 R12, P0, PT, R13, R18, RZ ;  /* 0x000000120d0c7210 */ /* 0x000fe40007f1e0ff */
[-C--:B------:R-:W-:Y:S02]  /*10240*/  LEA.HI.X.SX32 R15, R8, R19.reuse, 0x2, P1 ;  /* 0x00000013080f7211 */ /* 0x080fe400008f16ff */
[----:B------:R-:W-:-:S04]  /*10250*/  LEA.HI.X.SX32 R13, R16, R19, 0x2, P0 ;  /* 0x00000013100d7211 */ /* 0x000fc800000f16ff */
[----:B------:R-:W5:Y:S04]  /*10260*/  LDG.E.CONSTANT R15, desc[UR6][R14.64] ;  /* 0x000000060e0f7981 */ /* 0x000f68000c1e9900 */
[----:B------:R-:W5:Y:S01]  /*10270*/  LDG.E.CONSTANT R12, desc[UR6][R12.64] ;  /* 0x000000060c0c7981 */ /* 0x000f62000c1e9900 */
[----:B------:R-:W-:Y:S02]  /*10280*/  SHF.L.U32 R8, R5, 0x7, RZ ;  /* 0x0000000705087819 */ /* 0x000fe400000006ff */
[----:B-----5:R-:W-:-:S04]  /*10290*/  IADD3 R3, PT, PT, -R12, R15, RZ ;  /* 0x0000000f0c037210 */ /* 0x020fc80007ffe1ff */
[----:B------:R-:W-:-:S13]  /*102a0*/  ISETP.GE.AND P0, PT, R8, R3, PT ;  /* 0x000000030800720c */ /* 0x000fda0003f06270 */
[----:B------:R-:W-:Y:S05]  /*102b0*/  @P0 EXIT ;  /* 0x000000000000094d */ /* 0x000fea0003800000 */
[----:B------:R-:W-:Y:S01]  /*102c0*/  BAR.SYNC.DEFER_BLOCKING 0x0 ;  /* 0x0000000000007b1d */ /* 0x000fe20000010000 */
[----:B------:R-:W-:Y:S01]  /*102d0*/  ISETP.GT.U32.AND P0, PT, R6, 0x7f, PT ;  /* 0x0000007f0600780c */ /* 0x000fe20003f04070 */
[----:B------:R-:W-:-:S12]  /*102e0*/  IMAD.MOV.U32 R3, RZ, RZ, RZ ;  /* 0x000000ffff037224 */ /* 0x000fd800078e00ff */
[----:B------:R0:W-:Y:S01]  /*102f0*/  @!P0 STS [R9], R6 ;  /* 0x0000000609008388 */ /* 0x0001e20000000800 */
[----:B------:R-:W-:Y:S06]  /*10300*/  BAR.SYNC.DEFER_BLOCKING 0x0 ;  /* 0x0000000000007b1d */ /* 0x000fec0000010000 */
.L_x_220:
[----:B------:R-:W1:Y:S01]  /*10310*/  LDC R11, c[0x0][0x3c8] ;  /* 0x0000f200ff0b7b82 */ /* 0x000e620000000800 */
[----:B------:R-:W-:Y:S01]  /*10320*/  IMAD.MOV.U32 R8, RZ, RZ, RZ ;  /* 0x000000ffff087224 */ /* 0x000fe200078e00ff */
[----:B------:R-:W-:Y:S01]  /*10330*/  IABS R14, R16 ;  /* 0x00000010000e7213 */ /* 0x000fe20000000000 */
[----:B------:R-:W-:Y:S01]  /*10340*/  IMAD R12, R5, 0x80, R12 ;  /* 0x00000080050c7824 */ /* 0x000fe200078e020c */
[----:B------:R-:W-:Y:S02]  /*10350*/  SHF.L.U32 R5, R4, 0x3, RZ ;  /* 0x0000000304057819 */ /* 0x000fe400000006ff */
[----:B------:R-:W-:Y:S02]  /*10360*/  CS2R R194, SRZ ;  /* 0x0000000000c27805 */ /* 0x000fe4000001ff00 */
[----:B------:R-:W-:Y:S01]  /*10370*/  CS2R R192, SRZ ;  /* 0x0000000000c07805 */ /* 0x000fe2000001ff00 */
[----:B------:R-:W-:Y:S01]  /*10380*/  IMAD R3, R12, 0x24, R3 ;  /* 0x000000240c037824 */ /* 0x000fe200078e0203 */
[----:B------:R-:W5:Y:S01]  /*10390*/  LDC.64 R202, c[0x0][0x388] ;  /* 0x0000e200ffca7b82 */ /* 0x000f620000000a00 */
[----:B------:R-:W-:-:S02]  /*103a0*/  CS2R R186, SRZ ;  /* 0x0000000000ba7805 */ /* 0x000fc4000001ff00 */
[----:B------:R-:W-:Y:S02]  /*103b0*/  CS2R R184, SRZ ;  /* 0x0000000000b87805 */ /* 0x000fe4000001ff00 */
[----:B------:R-:W-:Y:S02]  /*103c0*/  CS2R R190, SRZ ;  /* 0x0000000000be7805 */ /* 0x000fe4000001ff00 */
[----:B------:R-:W-:Y:S02]  /*103d0*/  CS2R R180, SRZ ;  /* 0x0000000000b47805 */ /* 0x000fe4000001ff00 */
        /* <DEDUP_REMOVED lines=11> */
[-C--:B-1----:R-:W-:Y:S02]  /*10490*/  IABS R18, R11.reuse ;  /* 0x0000000b00127213 */ /* 0x082fe40000000000 */
[----:B------:R-:W-:Y:S02]  /*104a0*/  CS2R R154, SRZ ;  /* 0x00000000009a7805 */ /* 0x000fe4000001ff00 */
[----:B------:R-:W-:Y:S02]  /*104b0*/  LOP3.LUT R16, R16, R11, RZ, 0x3c, !PT ;  /* 0x0000000b10107212 */ /* 0x000fe400078e3cff */
[----:B------:R-:W-:Y:S01]  /*104c0*/  CS2R R156, SRZ ;  /* 0x00000000009c7805 */ /* 0x000fe2000001ff00 */
[----:B------:R-:W1:Y:S01]  /*104d0*/  I2F.RP R13, R18 ;  /* 0x00000012000d7306 */ /* 0x000e620000209400 */
[----:B------:R-:W-:-:S02]  /*104e0*/  CS2R R148, SRZ ;  /* 0x0000000000947805 */ /* 0x000fc4000001ff00 */
[----:B------:R-:W-:Y:S02]  /*104f0*/  ISETP.GE.AND P2, PT, R16, RZ, PT ;  /* 0x000000ff1000720c */ /* 0x000fe40003f46270 */
[----:B------:R-:W-:Y:S01]  /*10500*/  CS2R R146, SRZ ;  /* 0x0000000000927805 */ /* 0x000fe2000001ff00 */
[----:B-----5:R-:W-:Y:S01]  /*10510*/  IMAD.WIDE R202, R3, 0x4, R202 ;  /* 0x0000000403ca7825 */ /* 0x020fe200078e02ca */
[----:B------:R-:W-:Y:S02]  /*10520*/  CS2R R142, SRZ ;  /* 0x00000000008e7805 */ /* 0x000fe4000001ff00 */
[----:B------:R-:W-:Y:S02]  /*10530*/  CS2R R144, SRZ ;  /* 0x0000000000907805 */ /* 0x000fe4000001ff00 */
[----:B------:R-:W-:Y:S02]  /*10540*/  CS2R R140, SRZ ;  /* 0x00000000008c7805 */ /* 0x000fe4000001ff00 */
[----:B------:R-:W-:-:S02]  /*10550*/  CS2R R138, SRZ ;  /* 0x00000000008a7805 */ /* 0x000fc4000001ff00 */
[----:B------:R-:W-:Y:S01]  /*10560*/  MOV R132, RZ ;  /* 0x000000ff00847202 */ /* 0x000fe20000000f00 */
[----:B------:R-:W-:Y:S01]  /*10570*/  IMAD.MOV.U32 R136, RZ, RZ, RZ ;  /* 0x000000ffff887224 */ /* 0x000fe200078e00ff */
[----:B------:R-:W-:Y:S01]  /*10580*/  MOV R130, RZ ;  /* 0x000000ff00827202 */ /* 0x000fe20000000f00 */
[----:B------:R-:W-:Y:S01]  /*10590*/  IMAD.MOV.U32 R128, RZ, RZ, RZ ;  /* 0x000000ffff807224 */ /* 0x000fe200078e00ff */
[----:B------:R-:W-:Y:S01]  /*105a0*/  MOV R134, RZ ;  /* 0x000000ff00867202 */ /* 0x000fe20000000f00 */
[----:B------:R-:W-:Y:S01]  /*105b0*/  IMAD.MOV.U32 R122, RZ, RZ, RZ ;  /* 0x000000ffff7a7224 */ /* 0x000fe200078e00ff */
[----:B-1----:R-:W1:Y:S01]  /*105c0*/  MUFU.RCP R13, R13 ;  /* 0x0000000d000d7308 */ /* 0x002e620000001000 */
[----:B------:R-:W-:Y:S01]  /*105d0*/  MOV R126, RZ ;  /* 0x000000ff007e7202 */ /* 0x000fe20000000f00 */
[----:B------:R-:W-:Y:S01]  /*105e0*/  IMAD.MOV.U32 R52, RZ, RZ, RZ ;  /* 0x000000ffff347224 */ /* 0x000fe200078e00ff */
[----:B------:R-:W-:Y:S01]  /*105f0*/  MOV R124, RZ ;  /* 0x000000ff007c7202 */ /* 0x000fe20000000f00 */
[----:B------:R-:W-:Y:S01]  /*10600*/  IMAD.MOV.U32 R46, RZ, RZ, RZ ;  /* 0x000000ffff2e7224 */ /* 0x000fe200078e00ff */
[----:B---3--:R-:W-:-:S02]  /*10610*/  MOV R120, RZ ;  /* 0x000000ff00787202 */ /* 0x008fc40000000f00 */
[----:B------:R-:W-:Y:S02]  /*10620*/  MOV R54, RZ ;  /* 0x000000ff00367202 */ /* 0x000fe40000000f00 */
[----:B------:R-:W-:Y:S02]  /*10630*/  MOV R50, RZ ;  /* 0x000000ff00327202 */ /* 0x000fe40000000f00 */
[----:B------:R-:W-:Y:S02]  /*10640*/  MOV R48, RZ ;  /* 0x000000ff00307202 */ /* 0x000fe40000000f00 */
[----:B------:R-:W-:Y:S02]  /*10650*/  MOV R44, RZ ;  /* 0x000000ff002c7202 */ /* 0x000fe40000000f00 */
[----:B-1----:R-:W-:-:S04]  /*10660*/  IADD3 R15, PT, PT, R13, 0xffffffe, RZ ;  /* 0x0ffffffe0d0f7810 */ /* 0x002fc80007ffe0ff */
[----:B0-----:R-:W0:Y:S02]  /*10670*/  F2I.FTZ.U32.TRUNC.NTZ R9, R15 ;  /* 0x0000000f00097305 */ /* 0x001e24000021f000 */
[----:B0-----:R-:W-:-:S05]  /*10680*/  IADD3 R17, PT, PT, RZ, -R9, RZ ;  /* 0x80000009ff117210 */ /* 0x001fca0007ffe0ff */
[----:B------:R-:W-:-:S04]  /*10690*/  IMAD R17, R17, R18, RZ ;  /* 0x0000001211117224 */ /* 0x000fc800078e02ff */
[----:B------:R-:W-:Y:S01]  /*106a0*/  IMAD.HI.U32 R8, R9, R17, R8 ;  /* 0x0000001109087227 */ /* 0x000fe200078e0008 */
[----:B------:R-:W-:-:S05]  /*106b0*/  MOV R9, R14 ;  /* 0x0000000e00097202 */ /* 0x000fca0000000f00 */
[----:B------:R-:W-:-:S05]  /*106c0*/  IMAD.HI.U32 R8, R8, R9, RZ ;  /* 0x0000000908087227 */ /* 0x000fca00078e00ff */
[----:B------:R-:W-:-:S05]  /*106d0*/  IADD3 R14, PT, PT, -R8, RZ, RZ ;  /* 0x000000ff080e7210 */ /* 0x000fca0007ffe1ff */
[----:B------:R-:W-:-:S05]  /*106e0*/  IMAD R9, R18, R14, R9 ;  /* 0x0000000e12097224 */ /* 0x000fca00078e0209 */
[----:B------:R-:W-:-:S13]  /*106f0*/  ISETP.GT.U32.AND P1, PT, R18, R9, PT ;  /* 0x000000091200720c */ /* 0x000fda0003f24070 */
[----:B------:R-:W-:Y:S01]  /*10700*/  @!P1 IMAD.IADD R9, R9, 0x1, -R18 ;  /* 0x0000000109099824 */ /* 0x000fe200078e0a12 */
[----:B------:R-:W-:Y:S02]  /*10710*/  @!P1 IADD3 R8, PT, PT, R8, 0x1, RZ ;  /* 0x0000000108089810 */ /* 0x000fe40007ffe0ff */
[----:B------:R-:W-:Y:S02]  /*10720*/  ISETP.NE.AND P1, PT, R11, RZ, PT ;  /* 0x000000ff0b00720c */ /* 0x000fe40003f25270 */
[----:B------:R-:W-:-:S13]  /*10730*/  ISETP.GE.U32.AND P0, PT, R9, R18, PT ;  /* 0x000000120900720c */ /* 0x000fda0003f06070 */
[----:B------:R-:W-:Y:S02]  /*10740*/  @P0 IADD3 R8, PT, PT, R8, 0x1, RZ ;  /* 0x0000000108080810 */ /* 0x000fe40007ffe0ff */
[----:B------:R-:W-:Y:S02]  /*10750*/  ISETP.GE.AND P0, PT, R30, R29, PT ;  /* 0x0000001d1e00720c */ /* 0x000fe40003f06270 */
[----:B------:R-:W-:Y:S02]  /*10760*/  MOV R18, R8 ;  /* 0x0000000800127202 */ /* 0x000fe40000000f00 */
[----:B------:R-:W-:-:S03]  /*10770*/  LOP3.LUT R8, R5, 0x18, RZ, 0xc0, !PT ;  /* 0x0000001805087812 */ /* 0x000fc600078ec0ff */
[----:B------:R-:W-:Y:S01]  /*10780*/  @!P2 IMAD.MOV R18, RZ, RZ, -R18 ;  /* 0x000000ffff12a224 */ /* 0x000fe200078e0a12 */
[----:B------:R-:W-:Y:S02]  /*10790*/  LOP3.LUT R8, R8, 0x20, R47, 0xf8, !PT ;  /* 0x0000002008087812 */ /* 0x000fe400078ef82f */
[----:B------:R-:W-:-:S03]  /*107a0*/  @!P1 LOP3.LUT R18, RZ, R11, RZ, 0x33, !PT ;  /* 0x0000000bff129212 */ /* 0x000fc600078e33ff */
[----:B------:R-:W-:Y:S05]  /*107b0*/  @P0 BRA `(.L_x_221) ;  /* 0x000000a800400947 */ /* 0x000fea0003800000 */
[----:B------:R-:W0:Y:S01]  /*107c0*/  S2R R16, SR_CgaCtaId ;  /* 0x0000000000107919 */ /* 0x000e220000008800 */
[----:B------:R-:W1:Y:S01]  /*107d0*/  LDC R15, c[0x0][0x3bc] ;  /* 0x0000ef00ff0f7b82 */ /* 0x000e620000000800 */
[----:B------:R-:W3:Y:S01]  /*107e0*/  LDCU UR4, c[0x0][0x3d0] ;  /* 0x00007a00ff0477ac */ /* 0x000ee20008000800 */
[----:B------:R-:W-:Y:S01]  /*107f0*/  MOV R7, 0x400 ;  /* 0x0000040000077802 */ /* 0x000fe20000000f00 */
[----:B------:R-:W5:Y:S01]  /*10800*/  S2R R20, SR_SWINHI ;  /* 0x0000000000147919 */ /* 0x000f620000002f00 */
[----:B------:R-:W-:Y:S02]  /*10810*/  SHF.R.U32.HI R14, RZ, 0x2, R4 ;  /* 0x00000002ff0e7819 */ /* 0x000fe40000011604 */
[----:B------:R-:W-:Y:S02]  /*10820*/  LOP3.LUT R5, R4, 0xf, RZ, 0xc0, !PT ;  /* 0x0000000f04057812 */ /* 0x000fe400078ec0ff */
[----:B------:R-:W-:Y:S01]  /*10830*/  LOP3.LUT R12, R14, 0xfc, RZ, 0xc0, !PT ;  /* 0x000000fc0e0c7812 */ /* 0x000fe200078ec0ff */
[----:B------:R-:W2:Y:S01]  /*10840*/  LDC R19, c[0x0][0x3c0] ;  /* 0x0000f000ff137b82 */ /* 0x000ea20000000800 */
[----:B------:R-:W-:-:S02]  /*10850*/  LOP3.LUT R3, R2, 0x3fe, RZ, 0xc0, !PT ;  /* 0x000003fe02037812 */ /* 0x000fc400078ec0ff */
[----:B------:R-:W-:Y:S01]  /*10860*/  MOV R195, RZ ;  /* 0x000000ff00c37202 */ /* 0x000fe20000000f00 */
[----:B------:R-:W-:-:S04]  /*10870*/  IMAD R12, R5, 0x4c, R12 ;  /* 0x0000004c050c7824 */ /* 0x000fc800078e020c */
[----:B------:R-:W2:Y:S01]  /*10880*/  LDC.64 R198, c[0x0][0x380] ;  /* 0x0000e000ffc67b82 */ /* 0x000ea20000000a00 */
[----:B------:R-:W-:Y:S02]  /*10890*/  IMAD R3, R3, 0x4c0, R12 ;  /* 0x000004c003037824 */ /* 0x000fe400078e020c */
[----:B-1----:R-:W-:-:S05]  /*108a0*/  IMAD R137, R10, R15, RZ ;  /* 0x0000000f0a897224 */ /* 0x002fca00078e02ff */
[----:B------:R-:W-:Y:S02]  /*108b0*/  LEA R137, R137, R30, 0x7 ;  /* 0x0000001e89897211 */ /* 0x000fe400078e38ff */
[----:B0-----:R-:W-:Y:S01]  /*108c0*/  LEA R7, R16, R7, 0x18 ;  /* 0x0000000710077211 */ /* 0x001fe200078ec0ff */
[----:B------:R-:W-:Y:S02]  /*108d0*/  IMAD R16, R2, R15, RZ ;  /* 0x0000000f02107224 */ /* 0x000fe400078e02ff */
[----:B---3--:R-:W-:Y:S01]  /*108e0*/  IMAD R137, R18, UR4, R137 ;  /* 0x0000000412897c24 */ /* 0x008fe2000f8e0289 */
[----:B------:R-:W-:Y:S02]  /*108f0*/  MOV R200, R7 ;  /* 0x0000000700c87202 */ /* 0x000fe40000000f00 */
[----:B-----5:R-:W-:Y:S01]  /*10900*/  MOV R201, R20 ;  /* 0x0000001400c97202 */ /* 0x020fe20000000f00 */
[C---:B------:R-:W-:Y:S01]  /*10910*/  IMAD R18, R15.reuse, 0x40, R16 ;  /* 0x000000400f127824 */ /* 0x040fe200078e0210 */
[----:B------:R-:W-:-:S03]  /*10920*/  LEA R20, R15, R16, 0x5 ;  /* 0x000000100f147211 */ /* 0x000fc600078e28ff */
[C---:B------:R-:W-:Y:S01]  /*10930*/  IMAD R22, R15.reuse, 0x20, R18 ;  /* 0x000000200f167824 */ /* 0x040fe200078e0212 */
[----:B------:R-:W-:Y:S01]  /*10940*/  LEA R23, R15, R20, 0x4 ;  /* 0x000000140f177211 */ /* 0x000fe200078e20ff */
[----:B------:R-:W-:Y:S01]  /*10950*/  IMAD.WIDE.U32 R200, R3, 0x4, R200 ;  /* 0x0000000403c87825 */ /* 0x000fe200078e00c8 */
[C---:B------:R-:W-:Y:S02]  /*10960*/  LEA R21, R15.reuse, R18, 0x4 ;  /* 0x000000120f157211 */ /* 0x040fe400078e20ff */
[C---:B------:R-:W-:Y:S01]  /*10970*/  LEA R5, R15.reuse, R22, 0x3 ;  /* 0x000000160f057211 */ /* 0x040fe200078e18ff */
[C---:B------:R-:W-:Y:S01]  /*10980*/  IMAD R31, R15.reuse, 0x10, R22 ;  /* 0x000000100f1f7824 */ /* 0x040fe200078e0216 */
[C---:B--2-4-:R-:W-:Y:S01]  /*10990*/  LEA R33, R15.reuse, R21, 0x3 ;  /* 0x000000150f217211 */ /* 0x054fe200078e18ff */
[C---:B------:R-:W-:Y:S01]  /*109a0*/  IMAD R3, R15.reuse, 0x8, R23 ;  /* 0x000000080f037824 */ /* 0x040fe200078e0217 */
[----:B------:R-:W-:Y:S02]  /*109b0*/  IADD3 R196, P0, PT, R200, 0x4a00, RZ ;  /* 0x00004a00c8c47810 */ /* 0x000fe40007f1e0ff */
[----:B------:R-:W-:-:S02]  /*109c0*/  LEA R17, R15, R31, 0x3 ;  /* 0x0000001f0f117211 */ /* 0x000fc400078e18ff */
[C---:B------:R-:W-:Y:S02]  /*109d0*/  IADD3 R24, P2, PT, R14.reuse, R31, RZ ;  /* 0x0000001f0e187210 */ /* 0x040fe40007f5e0ff */
[C---:B------:R-:W-:Y:S02]  /*109e0*/  IADD3 R25, P3, PT, R14.reuse, R5, RZ ;  /* 0x000000050e197210 */ /* 0x040fe40007f7e0ff */
[C---:B------:R-:W-:Y:S02]  /*109f0*/  IADD3 R26, P4, PT, R14.reuse, R33, RZ ;  /* 0x000000210e1a7210 */ /* 0x040fe40007f9e0ff */
[C---:B------:R-:W-:Y:S02]  /*10a00*/  IADD3 R27, P5, PT, R14.reuse, R3, RZ ;  /* 0x000000030e1b7210 */ /* 0x040fe40007fbe0ff */
[----:B------:R-:W-:Y:S02]  /*10a10*/  IADD3 R28, P1, PT, R14, R17, RZ ;  /* 0x000000110e1c7210 */ /* 0x000fe40007f3e0ff */
[----:B------:R-:W-:-:S02]  /*10a20*/  IADD3.X R197, PT, PT, RZ, R201, RZ, P0, !PT ;  /* 0x000000c9ffc57210 */ /* 0x000fc400007fe4ff */
[----:B------:R-:W-:Y:S02]  /*10a30*/  LEA.HI.X.SX32 R31, R31, RZ, 0x1, P2 ;  /* 0x000000ff1f1f7211 */ /* 0x000fe400010f0eff */
[----:B------:R-:W-:Y:S02]  /*10a40*/  LEA.HI.X.SX32 R32, R5, RZ, 0x1, P3 ;  /* 0x000000ff05207211 */ /* 0x000fe400018f0eff */
[----:B------:R-:W-:Y:S02]  /*10a50*/  LEA.HI.X.SX32 R33, R33, RZ, 0x1, P4 ;  /* 0x000000ff21217211 */ /* 0x000fe400020f0eff */
[----:B------:R-:W-:Y:S02]  /*10a60*/  LEA.HI.X.SX32 R34, R3, RZ, 0x1, P5 ;  /* 0x000000ff03227211 */ /* 0x000fe400028f0eff */
[----:B------:R-:W-:-:S07]  /*10a70*/  LEA.HI.X.SX32 R17, R17, RZ, 0x1, P1 ;  /* 0x000000ff11117211 */ /* 0x000fce00008f0eff */
.L_x_222:
[----:B------:R-:W-:Y:S02]  /*10a80*/  LOP3.LUT R49, R4, 0x3, RZ, 0xc0, !PT ;  /* 0x0000000304317812 */ /* 0x000fe400078ec0ff */
[----:B------:R-:W-:Y:S02]  /*10a90*/  SHF.R.S32.HI R86, RZ, 0x1f, R137 ;  /* 0x0000001fff567819 */ /* 0x000fe40000011489 */
[----:B------:R-:W-:Y:S01]  /*10aa0*/  SHF.R.S32.HI R3, RZ, 0x1f, R16 ;  /* 0x0000001fff037819 */ /* 0x000fe20000011410 */
[----:B------:R-:W-:Y:S01]  /*10ab0*/  IMAD.WIDE.U32 R10, R49, 0x4, R198 ;  /* 0x00000004310a7825 */ /* 0x000fe200078e00c6 */
[----:B------:R-:W-:Y:S02]  /*10ac0*/  IADD3 R13, P0, P1, R137, R14, R16 ;  /* 0x0000000e890d7210 */ /* 0x000fe4000791e010 */
[----:B------:R-:W-:Y:S02]  /*10ad0*/  IADD3 R10, P2, PT, R10, 0x4, RZ ;  /* 0x000000040a0a7810 */ /* 0x000fe40007f5e0ff */
[----:B------:R-:W-:-:S03]  /*10ae0*/  IADD3.X R3, PT, PT, R86, RZ, R3, P0, P1 ;  /* 0x000000ff56037210 */ /* 0x000fc600007e2403 */
[----:B------:R-:W-:Y:S02]  /*10af0*/  IMAD.X R11, RZ, RZ, R11, P2 ;  /* 0x000000ffff0b7224 */ /* 0x000fe400010e060b */
[----:B------:R-:W-:Y:S02]  /*10b00*/  IMAD R3, R3, 0x12, RZ ;  /* 0x0000001203037824 */ /* 0x000fe400078e02ff */
[----:B------:R-:W-:-:S05]  /*10b10*/  IMAD.WIDE.U32 R12, R13, 0x12, R10 ;  /* 0x000000120d0c7825 */ /* 0x000fca00078e000a */
[----:B------:R-:W-:-:S05]  /*10b20*/  IADD3 R13, PT, PT, R13, R3, RZ ;  /* 0x000000030d0d7210 */ /* 0x000fca0007ffe0ff */
[----:B------:R-:W2:Y:S04]  /*10b30*/  LDG.E.U16.CONSTANT R69, desc[UR6][R12.64+-0x2] ;  /* 0xfffffe060c457981 */ /* 0x000ea8000c1e9500 */
[----:B------:R0:W2:Y:S01]  /*10b40*/  LDG.E.U16.CONSTANT R98, desc[UR6][R12.64] ;  /* 0x000000060c627981 */ /* 0x0000a2000c1e9500 */
[--C-:B------:R-:W-:Y:S02]  /*10b50*/  SHF.R.S32.HI R3, RZ, 0x1f, R20.reuse ;  /* 0x0000001fff037819 */ /* 0x100fe40000011414 */
[----:B------:R-:W-:Y:S02]  /*10b60*/  IADD3 R37, P0, P1, R137, R14, R20 ;  /* 0x0000000e89257210 */ /* 0x000fe4000791e014 */
[----:B------:R-:W-:Y:S02]  /*10b70*/  SHF.R.S32.HI R9, RZ, 0x1f, R23 ;  /* 0x0000001fff097819 */ /* 0x000fe40000011417 */
[----:B------:R-:W-:Y:S01]  /*10b80*/  IADD3.X R3, PT, PT, R86, RZ, R3, P0, P1 ;  /* 0x000000ff56037210 */ /* 0x000fe200007e2403 */
[----:B------:R-:W-:-:S04]  /*10b90*/  IMAD.WIDE.U32 R36, R37, 0x12, R10 ;  /* 0x0000001225247825 */ /* 0x000fc800078e000a */
[----:B------:R-:W-:Y:S01]  /*10ba0*/  IMAD R5, R3, 0x12, RZ ;  /* 0x0000001203057824 */ /* 0x000fe200078e02ff */
[----:B------:R-:W-:-:S04]  /*10bb0*/  IADD3 R3, P0, P1, R137, R14, R23 ;  /* 0x0000000e89037210 */ /* 0x000fc8000791e017 */
[----:B------:R-:W-:Y:S01]  /*10bc0*/  IADD3 R37, PT, PT, R37, R5, RZ ;  /* 0x0000000525257210 */ /* 0x000fe20007ffe0ff */
[----:B0-----:R-:W-:Y:S01]  /*10bd0*/  IMAD.WIDE.U32 R12, R3, 0x12, R10 ;  /* 0x00000012030c7825 */ /* 0x001fe200078e000a */
[----:B------:R-:W-:-:S03]  /*10be0*/  IADD3.X R5, PT, PT, R86, RZ, R9, P0, P1 ;  /* 0x000000ff56057210 */ /* 0x000fc600007e2409 */
[----:B------:R-:W3:Y:S02]  /*10bf0*/  LDG.E.U16.CONSTANT R66, desc[UR6][R36.64] ;  /* 0x0000000624427981 */ /* 0x000ee4000c1e9500 */
[----:B------:R-:W-:Y:S02]  /*10c00*/  IMAD R9, R5, 0x12, RZ ;  /* 0x0000001205097824 */ /* 0x000fe400078e02ff */
[----:B------:R0:W3:Y:S02]  /*10c10*/  LDG.E.U16.CONSTANT R5, desc[UR6][R36.64+-0x2] ;  /* 0xfffffe0624057981 */ /* 0x0000e4000c1e9500 */
[----:B------:R-:W-:-:S05]  /*10c20*/  IMAD.IADD R13, R13, 0x1, R9 ;  /* 0x000000010d0d7824 */ /* 0x000fca00078e0209 */
[----:B------:R-:W4:Y:S04]  /*10c30*/  LDG.E.U16.CONSTANT R9, desc[UR6][R12.64+-0x2] ;  /* 0xfffffe060c097981 */ /* 0x000f28000c1e9500 */
[----:B------:R1:W4:Y:S01]  /*10c40*/  LDG.E.U16.CONSTANT R68, desc[UR6][R12.64] ;  /* 0x000000060c447981 */ /* 0x000322000c1e9500 */
[--C-:B------:R-:W-:Y:S02]  /*10c50*/  SHF.R.S32.HI R35, RZ, 0x1f, R21.reuse ;  /* 0x0000001fff237819 */ /* 0x100fe40000011415 */
[CC--:B------:R-:W-:Y:S02]  /*10c60*/  IADD3 R3, P2, P3, R137.reuse, R14.reuse, R21 ;  /* 0x0000000e89037210 */ /* 0x0c0fe40007b5e015 */
[--C-:B------:R-:W-:Y:S02]  /*10c70*/  SHF.R.S32.HI R41, RZ, 0x1f, R22.reuse ;  /* 0x0000001fff297819 */ /* 0x100fe40000011416 */
[----:B------:R-:W-:-:S02]  /*10c80*/  IADD3 R39, P0, P1, R137, R14, R22 ;  /* 0x0000000e89277210 */ /* 0x000fc4000791e016 */
[C---:B------:R-:W-:Y:S01]  /*10c90*/  IADD3.X R35, PT, PT, R86.reuse, RZ, R35, P2, P3 ;  /* 0x000000ff56237210 */ /* 0x040fe200017e6423 */
[----:B0-----:R-:W-:Y:S01]  /*10ca0*/  IMAD.WIDE.U32 R36, R3, 0x12, R10 ;  /* 0x0000001203247825 */ /* 0x001fe200078e000a */
[----:B------:R-:W-:-:S03]  /*10cb0*/  IADD3.X R38, PT, PT, R86, RZ, R41, P0, P1 ;  /* 0x000000ff56267210 */ /* 0x000fc600007e2429 */
[----:B------:R-:W-:-:S05]  /*10cc0*/  IMAD R41, R35, 0x12, RZ ;  /* 0x0000001223297824 */ /* 0x000fca00078e02ff */
[----:B------:R-:W-:-:S05]  /*10cd0*/  IADD3 R37, PT, PT, R37, R41, RZ ;  /* 0x0000002925257210 */ /* 0x000fca0007ffe0ff */
[----:B------:R-:W5:Y:S04]  /*10ce0*/  LDG.E.U16.CONSTANT R41, desc[UR6][R36.64+-0x2] ;  /* 0xfffffe0624297981 */ /* 0x000f68000c1e9500 */
[----:B------:R0:W5:Y:S01]  /*10cf0*/  LDG.E.U16.CONSTANT R72, desc[UR6][R36.64] ;  /* 0x0000000624487981 */ /* 0x000162000c1e9500 */
[----:B------:R-:W-:Y:S02]  /*10d00*/  IMAD R35, R38, 0x12, RZ ;  /* 0x0000001226237824 */ /* 0x000fe400078e02ff */
[----:B------:R-:W-:-:S04]  /*10d10*/  IMAD.WIDE.U32 R38, R39, 0x12, R10 ;  /* 0x0000001227267825 */ /* 0x000fc800078e000a */
[----:B-1----:R-:W-:Y:S01]  /*10d20*/  IMAD.MOV.U32 R12, RZ, RZ, R38 ;  /* 0x000000ffff0c7224 */ /* 0x002fe200078e0026 */
[----:B------:R-:W-:-:S05]  /*10d30*/  IADD3 R13, PT, PT, R39, R35, RZ ;  /* 0x00000023270d7210 */ /* 0x000fca0007ffe0ff */
[----:B------:R-:W5:Y:S04]  /*10d40*/  LDG.E.U16.CONSTANT R43, desc[UR6][R12.64+-0x2] ;  /* 0xfffffe060c2b7981 */ /* 0x000f68000c1e9500 */
[----:B------:R1:W5:Y:S01]  /*10d50*/  LDG.E.U16.CONSTANT R76, desc[UR6][R12.64] ;  /* 0x000000060c4c7981 */ /* 0x000362000c1e9500 */
[----:B------:R-:W-:-:S04]  /*10d60*/  LEA R38, R15, R16, 0x4 ;  /* 0x000000100f267211 */ /* 0x000fc800078e20ff */
[--C-:B------:R-:W-:Y:S02]  /*10d70*/  SHF.R.S32.HI R3, RZ, 0x1f, R38.reuse ;  /* 0x0000001fff037819 */ /* 0x100fe40000011426 */
[----:B------:R-:W-:-:S04]  /*10d80*/  IADD3 R39, P0, P1, R137, R14, R38 ;  /* 0x0000000e89277210 */ /* 0x000fc8000791e026 */
[----:B------:R-:W-:Y:S02]  /*10d90*/  IADD3.X R3, PT, PT, R86, RZ, R3, P0, P1 ;  /* 0x000000ff56037210 */ /* 0x000fe400007e2403 */
[----:B------:R-:W-:Y:S01]  /*10da0*/  LEA R35, R15, R38, 0x3 ;  /* 0x000000260f237211 */ /* 0x000fe200078e18ff */
[----:B------:R-:W-:-:S04]  /*10db0*/  IMAD.WIDE.U32 R38, R39, 0x12, R10 ;  /* 0x0000001227267825 */ /* 0x000fc800078e000a */
[----:B------:R-:W-:Y:S01]  /*10dc0*/  IMAD R3, R3, 0x12, RZ ;  /* 0x0000001203037824 */ /* 0x000fe200078e02ff */
[----:B0-----:R-:W-:Y:S02]  /*10dd0*/  MOV R36, R38 ;  /* 0x0000002600247202 */ /* 0x001fe40000000f00 */
[----:B------:R-:W-:Y:S01]  /*10de0*/  SHF.R.S32.HI R45, RZ, 0x1f, R35 ;  /* 0x0000001fff2d7819 */ /* 0x000fe20000011423 */
[----:B------:R-:W-:Y:S01]  /*10df0*/  IMAD.IADD R37, R39, 0x1, R3 ;  /* 0x0000000127257824 */ /* 0x000fe200078e0203 */
[----:B------:R-:W-:-:S04]  /*10e00*/  IADD3 R35, P0, P1, R137, R14, R35 ;  /* 0x0000000e89237210 */ /* 0x000fc8000791e023 */
[----:B------:R-:W5:Y:S01]  /*10e10*/  LDG.E.U16.CONSTANT R3, desc[UR6][R36.64+-0x2] ;  /* 0xfffffe0624037981 */ /* 0x000f62000c1e9500 */
[----:B-1----:R-:W-:-:S03]  /*10e20*/  IADD3.X R12, PT, PT, R86, RZ, R45, P0, P1 ;  /* 0x000000ff560c7210 */ /* 0x002fc600007e242d */
[----:B------:R0:W5:Y:S01]  /*10e30*/  LDG.E.U16.CONSTANT R64, desc[UR6][R36.64] ;  /* 0x0000000624407981 */ /* 0x000162000c1e9500 */
[----:B------:R-:W-:Y:S01]  /*10e40*/  IMAD.WIDE.U32 R38, R35, 0x12, R10 ;  /* 0x0000001223267825 */ /* 0x000fe200078e000a */
[----:B------:R-:W-:-:S03]  /*10e50*/  LEA R40, R15, R16, 0x3 ;  /* 0x000000100f287211 */ /* 0x000fc600078e18ff */
[----:B------:R-:W-:Y:S01]  /*10e60*/  IMAD R45, R12, 0x12, RZ ;  /* 0x000000120c2d7824 */ /* 0x000fe200078e02ff */
[----:B------:R-:W-:-:S04]  /*10e70*/  SHF.R.S32.HI R35, RZ, 0x1f, R40 ;  /* 0x0000001fff237819 */ /* 0x000fc80000011428 */
[----:B------:R-:W-:Y:S02]  /*10e80*/  IADD3 R39, PT, PT, R39, R45, RZ ;  /* 0x0000002d27277210 */ /* 0x000fe40007ffe0ff */
[----:B------:R-:W-:-:S03]  /*10e90*/  IADD3 R45, P0, P1, R137, R14, R40 ;  /* 0x0000000e892d7210 */ /* 0x000fc6000791e028 */
[----:B------:R-:W5:Y:S01]  /*10ea0*/  LDG.E.U16.CONSTANT R70, desc[UR6][R38.64] ;  /* 0x0000000626467981 */ /* 0x000f62000c1e9500 */
[----:B0-----:R-:W-:-:S03]  /*10eb0*/  IADD3.X R36, PT, PT, R86, RZ, R35, P0, P1 ;  /* 0x000000ff56247210 */ /* 0x001fc600007e2423 */
[----:B------:R0:W5:Y:S01]  /*10ec0*/  LDG.E.U16.CONSTANT R35, desc[UR6][R38.64+-0x2] ;  /* 0xfffffe0626237981 */ /* 0x000162000c1e9500 */
[----:B------:R-:W-:Y:S01]  /*10ed0*/  LOP3.LUT R42, R2, 0x1, RZ, 0xc0, !PT ;  /* 0x00000001022a7812 */ /* 0x000fe200078ec0ff */
[----:B------:R-:W-:-:S03]  /*10ee0*/  IMAD.WIDE R56, R30, R19, RZ ;  /* 0x000000131e387225 */ /* 0x000fc600078e02ff */
[----:B------:R-:W-:Y:S01]  /*10ef0*/  ISETP.NE.U32.AND P3, PT, R42, 0x1, PT ;  /* 0x000000012a00780c */ /* 0x000fe20003f65070 */
[----:B------:R-:W-:Y:S01]  /*10f00*/  IMAD R47, R36, 0x12, RZ ;  /* 0x00000012242f7824 */ /* 0x000fe200078e02ff */
[----:B------:R-:W-:Y:S01]  /*10f10*/  MOV R13, RZ ;  /* 0x000000ff000d7202 */ /* 0x000fe20000000f00 */
[----:B------:R-:W-:Y:S02]  /*10f20*/  IMAD.MOV.U32 R12, RZ, RZ, R6 ;  /* 0x000000ffff0c7224 */ /* 0x000fe400078e0006 */
[----:B------:R-:W-:Y:S01]  /*10f30*/  IMAD.WIDE.U32 R36, R45, 0x12, R10 ;  /* 0x000000122d247825 */ /* 0x000fe200078e000a */
[----:B------:R-:W-:-:S03]  /*10f40*/  IADD3 R45, PT, PT, R7, 0x200, RZ ;  /* 0x00000200072d7810 */ /* 0x000fc60007ffe0ff */
[----:B------:R-:W-:Y:S01]  /*10f50*/  IMAD.WIDE.U32 R12, R56, 0x9, R12 ;  /* 0x00000009380c7825 */ /* 0x000fe200078e000c */
[----:B------:R-:W-:-:S03]  /*10f60*/  IADD3 R37, PT, PT, R37, R47, RZ ;  /* 0x0000002f25257210 */ /* 0x000fc60007ffe0ff */
[----:B------:R-:W-:Y:S02]  /*10f70*/  IMAD R57, R57, 0x9, RZ ;  /* 0x0000000939397824 */ /* 0x000fe400078e02ff */
[----:B------:R-:W-:Y:S01]  /*10f80*/  IMAD R42, R15, 0x8, R20 ;  /* 0x000000080f2a7824 */ /* 0x000fe200078e0214 */
[----:B------:R-:W-:Y:S01]  /*10f90*/  IADD3 R40, PT, PT, R7, 0x680, RZ ;  /* 0x0000068007287810 */ /* 0x000fe20007ffe0ff */
[----:B------:R-:W-:Y:S01]  /*10fa0*/  IMAD.IADD R57, R13, 0x1, R57 ;  /* 0x000000010d397824 */ /* 0x000fe200078e0239 */
[----:B------:R-:W-:Y:S01]  /*10fb0*/  LEA R94, P2, R12, R202, 0x2 ;  /* 0x000000ca0c5e7211 */ /* 0x000fe200078410ff */
[----:B------:R-:W5:Y:S01]  /*10fc0*/  LDG.E.U16.CONSTANT R74, desc[UR6][R36.64] ;  /* 0x00000006244a7981 */ /* 0x000f62000c1e9500 */
[----:B------:R-:W-:Y:S02]  /*10fd0*/  @P3 IADD3 R40, PT, PT, R45, RZ, RZ ;  /* 0x000000ff2d283210 */ /* 0x000fe40007ffe0ff */
[--C-:B0-----:R-:W-:Y:S01]  /*10fe0*/  SHF.R.S32.HI R39, RZ, 0x1f, R42.reuse ;  /* 0x0000001fff277819 */ /* 0x101fe2000001142a */
[----:B------:R0:W5:Y:S01]  /*10ff0*/  LDG.E.U16.CONSTANT R45, desc[UR6][R36.64+-0x2] ;  /* 0xfffffe06242d7981 */ /* 0x000162000c1e9500 */
[----:B------:R-:W-:-:S02]  /*11000*/  IADD3 R13, P0, P1, R137, R14, R42 ;  /* 0x0000000e890d7210 */ /* 0x000fc4000791e02a */
[----:B------:R-:W-:Y:S02]  /*11010*/  LEA.HI.X R95, R12, R203, R57, 0x2, P2 ;  /* 0x000000cb0c5f7211 */ /* 0x000fe400010f1439 */
[----:B------:R-:W-:Y:S01]  /*11020*/  IADD3.X R12, PT, PT, R86, RZ, R39, P0, P1 ;  /* 0x000000ff560c7210 */ /* 0x000fe200007e2427 */
[----:B------:R-:W-:Y:S01]  /*11030*/  IMAD R71, R14, 0x8, R49 ;  /* 0x000000080e477824 */ /* 0x000fe200078e0231 */
[----:B0-----:R-:W-:-:S03]  /*11040*/  IADD3 R36, P3, PT, R200, 0x4a60, RZ ;  /* 0x00004a60c8247810 */ /* 0x001fc60007f7e0ff */
[----:B------:R-:W-:Y:S01]  /*11050*/  IMAD R39, R12, 0x12, RZ ;  /* 0x000000120c277824 */ /* 0x000fe200078e02ff */
[C---:B------:R-:W-:Y:S01]  /*11060*/  IADD3 R100, P2, PT, R200.reuse, 0x5d20, RZ ;  /* 0x00005d20c8647810 */ /* 0x040fe20007f5e0ff */
[----:B------:R-:W-:Y:S01]  /*11070*/  IMAD.WIDE.U32 R12, R13, 0x12, R10 ;  /* 0x000000120d0c7825 */ /* 0x000fe200078e000a */
[----:B------:R-:W-:Y:S01]  /*11080*/  IADD3 R38, P4, PT, R200, 0x5d40, RZ ;  /* 0x00005d40c8267810 */ /* 0x000fe20007f9e0ff */
[----:B------:R-:W5:Y:S02]  /*11090*/  LDG.E.CONSTANT R85, desc[UR6][R94.64] ;  /* 0x000000065e557981 */ /* 0x000f64000c1e9900 */
[----:B------:R-:W-:Y:S01]  /*110a0*/  IMAD R47, R14, 0x1c, R71 ;  /* 0x0000001c0e2f7824 */ /* 0x000fe200078e0247 */
[----:B------:R-:W-:-:S03]  /*110b0*/  IADD3 R13, PT, PT, R13, R39, RZ ;  /* 0x000000270d0d7210 */ /* 0x000fc60007ffe0ff */
[--C-:B------:R-:W-:Y:S01]  /*110c0*/  IMAD R42, R47, 0x4, R40.reuse ;  /* 0x000000042f2a7824 */ /* 0x100fe200078e0228 */
[C---:B------:R-:W-:Y:S01]  /*110d0*/  IADD3 R112, P1, PT, R200.reuse, 0x5d00, RZ ;  /* 0x00005d00c8707810 */ /* 0x040fe20007f3e0ff */
[----:B------:R-:W-:Y:S01]  /*110e0*/  IMAD R40, R49, 0x120, R40 ;  /* 0x0000012031287824 */ /* 0x000fe200078e0228 */
[----:B------:R-:W-:Y:S01]  /*110f0*/  IADD3 R104, P0, PT, R200, 0x4a20, RZ ;  /* 0x00004a20c8687810 */ /* 0x000fe20007f1e0ff */
[----:B------:R-:W5:Y:S01]  /*11100*/  LDG.E.U16.CONSTANT R47, desc[UR6][R12.64+-0x2] ;  /* 0xfffffe060c2f7981 */ /* 0x000f62000c1e9500 */
[----:B------:R-:W-:-:S03]  /*11110*/  LEA R49, R15, R18, 0x3 ;  /* 0x000000120f317211 */ /* 0x000fc600078e18ff */
[----:B------:R0:W5:Y:S01]  /*11120*/  LDG.E.U16.CONSTANT R78, desc[UR6][R12.64] ;  /* 0x000000060c4e7981 */ /* 0x000162000c1e9500 */
[-C--:B------:R-:W-:Y:S02]  /*11130*/  IADD3.X R113, PT, PT, RZ, R201.reuse, RZ, P1, !PT ;  /* 0x000000c9ff717210 */ /* 0x080fe40000ffe4ff */
[----:B------:R-:W-:Y:S02]  /*11140*/  IADD3.X R105, PT, PT, RZ, R201, RZ, P0, !PT ;  /* 0x000000c9ff697210 */ /* 0x000fe400007fe4ff */
[--C-:B------:R-:W-:Y:S02]  /*11150*/  SHF.R.S32.HI R51, RZ, 0x1f, R49.reuse ;  /* 0x0000001fff337819 */ /* 0x100fe40000011431 */
[----:B------:R-:W-:-:S04]  /*11160*/  IADD3 R49, P0, P1, R137, R14, R49 ;  /* 0x0000000e89317210 */ /* 0x000fc8000791e031 */
[----:B------:R-:W-:Y:S01]  /*11170*/  IADD3.X R51, PT, PT, R86, RZ, R51, P0, P1 ;  /* 0x000000ff56337210 */ /* 0x000fe200007e2433 */
[----:B0-----:R-:W-:-:S04]  /*11180*/  IMAD.WIDE.U32 R12, R49, 0x12, R10 ;  /* 0x00000012310c7825 */ /* 0x001fc800078e000a */
[----:B------:R-:W-:Y:S01]  /*11190*/  IMAD R51, R51, 0x12, RZ ;  /* 0x0000001233337824 */ /* 0x000fe200078e02ff */
[----:B------:R-:W-:Y:S01]  /*111a0*/  MOV R56, R12 ;  /* 0x0000000c00387202 */ /* 0x000fe20000000f00 */
[----:B------:R-:W-:-:S03]  /*111b0*/  IMAD.X R37, RZ, RZ, R201, P3 ;  /* 0x000000ffff257224 */ /* 0x000fc600018e06c9 */
[----:B------:R-:W-:Y:S02]  /*111c0*/  IADD3 R57, PT, PT, R13, R51, RZ ;  /* 0x000000330d397210 */ /* 0x000fe40007ffe0ff */
[C---:B------:R-:W-:Y:S01]  /*111d0*/  IADD3 R58, P0, PT, R200.reuse, 0x5d60, RZ ;  /* 0x00005d60c83a7810 */ /* 0x040fe20007f1e0ff */
[----:B------:R-:W-:Y:S01]  /*111e0*/  IMAD.X R101, RZ, RZ, R201, P2 ;  /* 0x000000ffff657224 */ /* 0x000fe200010e06c9 */
[----:B------:R-:W-:Y:S01]  /*111f0*/  MOV R151, R36 ;  /* 0x0000002400977202 */ /* 0x000fe20000000f00 */
[----:B------:R-:W5:Y:S01]  /*11200*/  LDG.E.U16.CONSTANT R12, desc[UR6][R56.64+-0x2] ;  /* 0xfffffe06380c7981 */ /* 0x000f62000c1e9500 */
[----:B------:R-:W-:-:S03]  /*11210*/  IADD3 R36, P1, PT, R200, 0x4a80, RZ ;  /* 0x00004a80c8247810 */ /* 0x000fc60007f3e0ff */
[----:B------:R0:W5:Y:S01]  /*11220*/  LDG.E.U16.CONSTANT R49, desc[UR6][R56.64] ;  /* 0x0000000638317981 */ /* 0x000162000c1e9500 */
[----:B------:R-:W-:Y:S02]  /*11230*/  IADD3 R96, P2, PT, R200, 0x4a40, RZ ;  /* 0x00004a40c8607810 */ /* 0x000fe40007f5e0ff */
[-C--:B------:R-:W-:Y:S01]  /*11240*/  IADD3.X R39, PT, PT, RZ, R201.reuse, RZ, P4, !PT ;  /* 0x000000c9ff277210 */ /* 0x080fe200027fe4ff */
[----:B------:R-:W-:Y:S01]  /*11250*/  IMAD.X R59, RZ, RZ, R201, P0 ;  /* 0x000000ffff3b7224 */ /* 0x000fe200000e06c9 */
[-C--:B------:R-:W-:Y:S02]  /*11260*/  IADD3.X R37, PT, PT, RZ, R201.reuse, RZ, P1, !PT ;  /* 0x000000c9ff257210 */ /* 0x080fe40000ffe4ff */
[----:B------:R-:W-:Y:S02]  /*11270*/  IADD3 R63, P0, PT, R137, R24, RZ ;  /* 0x00000018893f7210 */ /* 0x000fe40007f1e0ff */
[----:B------:R-:W-:Y:S02]  /*11280*/  IADD3.X R97, PT, PT, RZ, R201, RZ, P2, !PT ;  /* 0x000000c9ff617210 */ /* 0x000fe400017fe4ff */
[----:B------:R-:W-:-:S02]  /*11290*/  MOV R175, R38 ;  /* 0x0000002600af7202 */ /* 0x000fc40000000f00 */
[----:B------:R-:W-:Y:S02]  /*112a0*/  IADD3 R38, P2, PT, R200, 0x5d80, RZ ;  /* 0x00005d80c8267810 */ /* 0x000fe40007f5e0ff */
[----:B------:R-:W-:Y:S01]  /*112b0*/  MOV R13, R36 ;  /* 0x00000024000d7202 */ /* 0x000fe20000000f00 */
[----:B------:R-:W-:Y:S01]  /*112c0*/  IMAD.X R37, R86, 0x1, R31, P0 ;  /* 0x0000000156257824 */ /* 0x000fe200000e061f */
[----:B------:R-:W-:Y:S02]  /*112d0*/  IADD3.X R39, PT, PT, RZ, R201, RZ, P2, !PT ;  /* 0x000000c9ff277210 */ /* 0x000fe400017fe4ff */
[----:B------:R-:W-:Y:S01]  /*112e0*/  IADD3 R61, P1, PT, R137, R25, RZ ;  /* 0x00000019893d7210 */ /* 0x000fe20007f3e0ff */
[----:B------:R-:W-:Y:S01]  /*112f0*/  IMAD R53, R37, 0x12, RZ ;  /* 0x0000001225357824 */ /* 0x000fe200078e02ff */
[----:B------:R-:W-:Y:S01]  /*11300*/  MOV R36, R38 ;  /* 0x0000002600247202 */ /* 0x000fe20000000f00 */
[----:B------:R-:W-:Y:S01]  /*11310*/  IMAD.WIDE.U32 R62, R63, 0x12, R10 ;  /* 0x000000123f3e7825 */ /* 0x000fe200078e000a */
[----:B------:R-:W-:-:S02]  /*11320*/  MOV R109, R58 ;  /* 0x0000003a006d7202 */ /* 0x000fc40000000f00 */
[C---:B------:R-:W-:Y:S02]  /*11330*/  IADD3 R39, P3, PT, R137.reuse, R27, RZ ;  /* 0x0000001b89277210 */ /* 0x040fe40007f7e0ff */
[----:B------:R-:W-:Y:S02]  /*11340*/  IADD3.X R38, PT, PT, R86, R32, RZ, P1, !PT ;  /* 0x0000002056267210 */ /* 0x000fe40000ffe4ff */
[C---:B------:R-:W-:Y:S02]  /*11350*/  IADD3 R59, P2, PT, R137.reuse, R26, RZ ;  /* 0x0000001a893b7210 */ /* 0x040fe40007f5e0ff */
[C---:B------:R-:W-:Y:S02]  /*11360*/  IADD3 R51, P0, PT, R137.reuse, R28, RZ ;  /* 0x0000001c89337210 */ /* 0x040fe40007f1e0ff */
[----:B------:R-:W-:Y:S02]  /*11370*/  IADD3 R37, P1, P4, R137, R14, R18 ;  /* 0x0000000e89257210 */ /* 0x000fe40007c3e012 */
[----:B------:R-:W-:Y:S01]  /*11380*/  IADD3 R63, PT, PT, R63, R53, RZ ;  /* 0x000000353f3f7210 */ /* 0x000fe20007ffe0ff */
[----:B------:R-:W-:-:S02]  /*11390*/  IMAD R55, R38, 0x12, RZ ;  /* 0x0000001226377824 */ /* 0x000fc400078e02ff */
[--C-:B0-----:R-:W-:Y:S02]  /*113a0*/  IMAD.WIDE.U32 R56, R39, 0x12, R10.reuse ;  /* 0x0000001227387825 */ /* 0x101fe400078e000a */
[----:B------:R-:W5:Y:S02]  /*113b0*/  LDG.E.U16.CONSTANT R80, desc[UR6][R62.64] ;  /* 0x000000063e507981 */ /* 0x000f64000c1e9500 */
[----:B------:R-:W-:-:S04]  /*113c0*/  IMAD.WIDE.U32 R60, R61, 0x12, R10 ;  /* 0x000000123d3c7825 */ /* 0x000fc800078e000a */
[----:B------:R-:W-:-:S04]  /*113d0*/  IMAD.WIDE.U32 R58, R59, 0x12, R10 ;  /* 0x000000123b3a7825 */ /* 0x000fc800078e000a */
[----:B------:R-:W-:-:S04]  /*113e0*/  IMAD.WIDE.U32 R38, R51, 0x12, R10 ;  /* 0x0000001233267825 */ /* 0x000fc800078e000a */
[----:B------:R-:W-:Y:S02]  /*113f0*/  IMAD.WIDE.U32 R10, R37, 0x12, R10 ;  /* 0x00000012250a7825 */ /* 0x000fe400078e000a */
[----:B------:R0:W5:Y:S01]  /*11400*/  LDG.E.U16.CONSTANT R37, desc[UR6][R62.64+-0x2] ;  /* 0xfffffe063e257981 */ /* 0x000162000c1e9500 */
[----:B------:R-:W-:Y:S01]  /*11410*/  SHF.L.U32 R51, R2, 0x2, RZ ;  /* 0x0000000202337819 */ /* 0x000fe200000006ff */
[----:B------:R-:W-:-:S03]  /*11420*/  IMAD.IADD R61, R61, 0x1, R55 ;  /* 0x000000013d3d7824 */ /* 0x000fc600078e0237 */
[----:B------:R-:W-:Y:S02]  /*11430*/  LEA.HI R82, R4, R51, RZ, 0x1d ;  /* 0x0000003304527211 */ /* 0x000fe400078fe8ff */
[----:B------:R-:W5:Y:S04]  /*11440*/  LDG.E.U16.CONSTANT R51, desc[UR6][R60.64+-0x2] ;  /* 0xfffffe063c337981 */ /* 0x000f68000c1e9500 */
[----:B------:R1:W5:Y:S01]  /*11450*/  LDG.E.U16.CONSTANT R84, desc[UR6][R60.64] ;  /* 0x000000063c547981 */ /* 0x000362000c1e9500 */
[----:B------:R-:W-:Y:S01]  /*11460*/  IMAD R88, R82, R15, RZ ;  /* 0x0000000f52587224 */ /* 0x000fe200078e02ff */
[----:B------:R-:W-:Y:S02]  /*11470*/  SHF.R.S32.HI R53, RZ, 0x1f, R18 ;  /* 0x0000001fff357819 */ /* 0x000fe40000011412 */
[----:B------:R-:W-:-:S02]  /*11480*/  IADD3.X R65, PT, PT, R86, R33, RZ, P2, !PT ;  /* 0x0000002156417210 */ /* 0x000fc400017fe4ff */
[----:B------:R-:W-:Y:S02]  /*11490*/  LOP3.LUT R81, R4, 0x7, RZ, 0xc0, !PT ;  /* 0x0000000704517812 */ /* 0x000fe400078ec0ff */
[CC--:B------:R-:W-:Y:S01]  /*114a0*/  LEA R90, R15.reuse, R88.reuse, 0x6 ;  /* 0x000000580f5a7211 */ /* 0x0c0fe200078e30ff */
[--C-:B------:R-:W-:Y:S01]  /*114b0*/  IMAD R92, R15, 0x20, R88.reuse ;  /* 0x000000200f5c7824 */ /* 0x100fe200078e0258 */
[C---:B------:R-:W-:Y:S01]  /*114c0*/  IADD3.X R53, PT, PT, R86.reuse, RZ, R53, P1, P4 ;  /* 0x000000ff56357210 */ /* 0x040fe20000fe8435 */
[----:B------:R-:W-:Y:S01]  /*114d0*/  IMAD R65, R65, 0x12, RZ ;  /* 0x0000001241417824 */ /* 0x000fe200078e02ff */
[----:B0-----:R-:W-:Y:S02]  /*114e0*/  SHF.R.S32.HI R63, RZ, 0x1f, R88 ;  /* 0x0000001fff3f7819 */ /* 0x001fe40000011458 */
[--C-:B-1----:R-:W-:Y:S02]  /*114f0*/  IADD3 R61, P4, P5, R137, R88, R81.reuse ;  /* 0x00000058893d7210 */ /* 0x102fe40007d9e051 */
[-C--:B------:R-:W-:Y:S01]  /*11500*/  LEA R60, R15, R90.reuse, 0x5 ;  /* 0x0000005a0f3c7211 */ /* 0x080fe200078e28ff */
[C---:B------:R-:W-:Y:S01]  /*11510*/  IMAD.X R55, R86.reuse, 0x1, R34, P3 ;  /* 0x0000000156377824 */ /* 0x040fe200018e0622 */
[----:B------:R-:W-:Y:S01]  /*11520*/  IADD3.X R62, PT, PT, R86, R17, RZ, P0, !PT ;  /* 0x00000011563e7210 */ /* 0x000fe200007fe4ff */
[--C-:B------:R-:W-:Y:S01]  /*11530*/  IMAD R82, R82, 0x4c, R81.reuse ;  /* 0x0000004c52527824 */ /* 0x100fe200078e0251 */
[--C-:B------:R-:W-:Y:S01]  /*11540*/  IADD3 R77, P0, P1, R137, R90, R81.reuse ;  /* 0x0000005a894d7210 */ /* 0x100fe2000791e051 */
[----:B------:R-:W-:Y:S01]  /*11550*/  IMAD R53, R53, 0x12, RZ ;  /* 0x0000001235357824 */ /* 0x000fe200078e02ff */
[----:B------:R-:W-:-:S02]  /*11560*/  IADD3 R73, P2, P3, R137, R92, R81 ;  /* 0x0000005c89497210 */ /* 0x000fc40007b5e051 */
[----:B------:R-:W-:Y:S02]  /*11570*/  IADD3.X R63, PT, PT, R86, R63, RZ, P4, P5 ;  /* 0x0000003f563f7210 */ /* 0x000fe400027ea4ff */
[----:B------:R-:W-:Y:S02]  /*11580*/  SHF.R.S32.HI R79, RZ, 0x1f, R90 ;  /* 0x0000001fff4f7819 */ /* 0x000fe4000001145a */
[----:B------:R-:W-:Y:S02]  /*11590*/  SHF.R.S32.HI R75, RZ, 0x1f, R92 ;  /* 0x0000001fff4b7819 */ /* 0x000fe4000001145c */
[----:B------:R-:W-:Y:S02]  /*115a0*/  IADD3 R81, P4, P5, R137, R60, R81 ;  /* 0x0000003c89517210 */ /* 0x000fe40007d9e051 */
[----:B------:R-:W-:Y:S02]  /*115b0*/  SHF.R.S32.HI R83, RZ, 0x1f, R60 ;  /* 0x0000001fff537819 */ /* 0x000fe4000001143c */
[----:B------:R-:W-:-:S02]  /*115c0*/  IADD3 R59, PT, PT, R59, R65, RZ ;  /* 0x000000413b3b7210 */ /* 0x000fc40007ffe0ff */
[C---:B------:R-:W-:Y:S02]  /*115d0*/  IADD3.X R79, PT, PT, R86.reuse, R79, RZ, P0, P1 ;  /* 0x0000004f564f7210 */ /* 0x040fe400007e24ff */
[C---:B------:R-:W-:Y:S02]  /*115e0*/  IADD3.X R75, PT, PT, R86.reuse, R75, RZ, P2, P3 ;  /* 0x0000004b564b7210 */ /* 0x040fe400017e64ff */
[----:B------:R-:W-:Y:S02]  /*115f0*/  IADD3.X R83, PT, PT, R86, R83, RZ, P4, P5 ;  /* 0x0000005356537210 */ /* 0x000fe400027ea4ff */
[----:B------:R-:W-:Y:S01]  /*11600*/  IADD3 R11, PT, PT, R11, R53, RZ ;  /* 0x000000350b0b7210 */ /* 0x000fe20007ffe0ff */
[----:B------:R-:W5:Y:S04]  /*11610*/  LDG.E.U16.CONSTANT R86, desc[UR6][R58.64] ;  /* 0x000000063a567981 */ /* 0x000f68000c1e9500 */
[----:B------:R-:W5:Y:S01]  /*11620*/  LDG.E.U16.CONSTANT R53, desc[UR6][R58.64+-0x2] ;  /* 0xfffffe063a357981 */ /* 0x000f62000c1e9500 */
[----:B------:R-:W-:-:S02]  /*11630*/  IMAD R67, R55, 0x12, RZ ;  /* 0x0000001237437824 */ /* 0x000fc400078e02ff */
[----:B------:R-:W-:Y:S01]  /*11640*/  IMAD R55, R62, 0x12, RZ ;  /* 0x000000123e377824 */ /* 0x000fe200078e02ff */
[----:B--2---:R-:W-:Y:S01]  /*11650*/  LEA R69, R98, R69, 0x10 ;  /* 0x0000004562457211 */ /* 0x004fe200078e80ff */
[----:B------:R-:W-:Y:S01]  /*11660*/  IMAD.IADD R57, R57, 0x1, R67 ;  /* 0x0000000139397824 */ /* 0x000fe200078e0243 */
[----:B------:R-:W2:Y:S02]  /*11670*/  LDG.E.U16.CONSTANT R92, desc[UR6][R10.64] ;  /* 0x000000060a5c7981 */ /* 0x000ea4000c1e9500 */
[----:B------:R-:W-:Y:S02]  /*11680*/  IADD3 R39, PT, PT, R39, R55, RZ ;  /* 0x0000003727277210 */ /* 0x000fe40007ffe0ff */
[----:B------:R0:W2:Y:S04]  /*11690*/  LDG.E.U16.CONSTANT R67, desc[UR6][R10.64+-0x2] ;  /* 0xfffffe060a437981 */ /* 0x0000a8000c1e9500 */
[----:B------:R-:W2:Y:S04]  /*116a0*/  LDG.E.U16.CONSTANT R65, desc[UR6][R38.64+-0x2] ;  /* 0xfffffe0626417981 */ /* 0x000ea8000c1e9500 */
[----:B------:R1:W2:Y:S01]  /*116b0*/  LDG.E.U16.CONSTANT R90, desc[UR6][R38.64] ;  /* 0x00000006265a7981 */ /* 0x0002a2000c1e9500 */
[----:B0-----:R-:W-:-:S03]  /*116c0*/  SHF.R.U32.HI R11, RZ, 0x4, R69 ;  /* 0x00000004ff0b7819 */ /* 0x001fc60000011645 */
[----:B------:R-:W2:Y:S04]  /*116d0*/  LDG.E.U16.CONSTANT R55, desc[UR6][R56.64+-0x2] ;  /* 0xfffffe0638377981 */ /* 0x000ea8000c1e9500 */
[----:B------:R0:W2:Y:S01]  /*116e0*/  LDG.E.U16.CONSTANT R88, desc[UR6][R56.64] ;  /* 0x0000000638587981 */ /* 0x0000a2000c1e9500 */
[----:B-1----:R-:W-:Y:S02]  /*116f0*/  LOP3.LUT R38, R69, 0xf0f0f0f, RZ, 0xc0, !PT ;  /* 0x0f0f0f0f45267812 */ /* 0x002fe400078ec0ff */
[----:B------:R-:W-:Y:S02]  /*11700*/  LOP3.LUT R39, R11, 0xf0f0f0f, RZ, 0xc0, !PT ;  /* 0x0f0f0f0f0b277812 */ /* 0x000fe400078ec0ff */
[----:B------:R-:W-:-:S03]  /*11710*/  IADD3 R10, PT, PT, R38, 0x78787878, RZ ;  /* 0x78787878260a7810 */ /* 0x000fc60007ffe0ff */
[----:B------:R-:W-:Y:S01]  /*11720*/  VIADD R98, R39, 0x78787878 ;  /* 0x7878787827627836 */ /* 0x000fe20000000000 */
[----:B------:R-:W-:-:S04]  /*11730*/  LOP3.LUT R69, R10, R69, RZ, 0x3c, !PT ;  /* 0x000000450a457212 */ /* 0x000fc800078e3cff */
[----:B------:R-:W-:Y:S02]  /*11740*/  LOP3.LUT R69, R69, 0x8080808, R38, 0x60, !PT ;  /* 0x0808080845457812 */ /* 0x000fe400078e6026 */
[----:B------:R-:W-:Y:S02]  /*11750*/  LOP3.LUT R102, R98, R11, RZ, 0x3c, !PT ;  /* 0x0000000b62667212 */ /* 0x000fe400078e3cff */
[----:B------:R-:W-:Y:S02]  /*11760*/  PRMT R69, R69, 0xba98, RZ ;  /* 0x0000ba9845457816 */ /* 0x000fe400000000ff */
[----:B------:R-:W-:Y:S02]  /*11770*/  PRMT R38, R38, 0xba98, RZ ;  /* 0x0000ba9826267816 */ /* 0x000fe400000000ff */
[----:B------:R-:W-:Y:S01]  /*11780*/  LOP3.LUT R102, R102, 0x8080808, R39, 0x60, !PT ;  /* 0x0808080866667812 */ /* 0x000fe200078e6027 */
[----:B0-----:R-:W-:Y:S01]  /*11790*/  IMAD.WIDE.U32 R56, R81, 0x12, R198 ;  /* 0x0000001251387825 */ /* 0x001fe200078e00c6 */
[----:B------:R-:W-:Y:S01]  /*117a0*/  LOP3.LUT R10, R69, 0x80808080, R10, 0x6, !PT ;  /* 0x80808080450a7812 */ /* 0x000fe200078e060a */
[----:B------:R-:W2:Y:S02]  /*117b0*/  LDG.E.CONSTANT R81, desc[UR6][R94.64+0x800] ;  /* 0x000800065e517981 */ /* 0x000ea4000c1e9900 */
[----:B------:R-:W-:Y:S01]  /*117c0*/  IMAD R83, R83, 0x12, RZ ;  /* 0x0000001253537824 */ /* 0x000fe200078e02ff */
[----:B------:R-:W-:Y:S01]  /*117d0*/  LOP3.LUT R69, R69, 0x7f7f7f7f, R38, 0x60, !PT ;  /* 0x7f7f7f7f45457812 */ /* 0x000fe200078e6026 */
[----:B------:R-:W-:Y:S01]  /*117e0*/  IMAD.WIDE.U32 R60, R61, 0x12, R198 ;  /* 0x000000123d3c7825 */ /* 0x000fe200078e00c6 */
[----:B------:R-:W-:-:S02]  /*117f0*/  PRMT R11, R102, 0xba98, RZ ;  /* 0x0000ba98660b7816 */ /* 0x000fc400000000ff */
[----:B------:R-:W-:Y:S01]  /*11800*/  PRMT R38, R39, 0xba98, RZ ;  /* 0x0000ba9827267816 */ /* 0x000fe200000000ff */
[----:B------:R-:W-:Y:S01]  /*11810*/  IMAD R63, R63, 0x12, RZ ;  /* 0x000000123f3f7824 */ /* 0x000fe200078e02ff */
[----:B---3--:R-:W-:Y:S01]  /*11820*/  LEA R66, R66, R5, 0x10 ;  /* 0x0000000542427211 */ /* 0x008fe200078e80ff */
[----:B------:R-:W-:Y:S01]  /*11830*/  IMAD.WIDE.U32 R58, R77, 0x12, R198 ;  /* 0x000000124d3a7825 */ /* 0x000fe200078e00c6 */
[----:B------:R-:W-:Y:S01]  /*11840*/  IADD3 R57, PT, PT, R57, R83, RZ ;  /* 0x0000005339397210 */ /* 0x000fe20007ffe0ff */
[----:B------:R-:W3:Y:S01]  /*11850*/  LDG.E.CONSTANT R77, desc[UR6][R94.64+0x1000] ;  /* 0x001000065e4d7981 */ /* 0x000ee2000c1e9900 */
[----:B------:R-:W-:Y:S01]  /*11860*/  LOP3.LUT R98, R11, 0x80808080, R98, 0x6, !PT ;  /* 0x808080800b627812 */ /* 0x000fe200078e0662 */
[----:B------:R-:W-:Y:S01]  /*11870*/  IMAD R79, R79, 0x12, RZ ;  /* 0x000000124f4f7824 */ /* 0x000fe200078e02ff */
[----:B------:R-:W-:Y:S01]  /*11880*/  LOP3.LUT R11, R11, 0x7f7f7f7f, R38, 0x60, !PT ;  /* 0x7f7f7f7f0b0b7812 */ /* 0x000fe200078e6026 */
[----:B------:R-:W-:Y:S01]  /*11890*/  IMAD.IADD R61, R61, 0x1, R63 ;  /* 0x000000013d3d7824 */ /* 0x000fe200078e023f */
[----:B------:R-:W-:Y:S01]  /*118a0*/  LOP3.LUT R38, R66, 0xf0f0f0f, RZ, 0xc0, !PT ;  /* 0x0f0f0f0f42267812 */ /* 0x000fe200078ec0ff */
[----:B------:R-:W-:Y:S01]  /*118b0*/  IMAD.WIDE.U32 R62, R73, 0x12, R198 ;  /* 0x00000012493e7825 */ /* 0x000fe200078e00c6 */
[----:B------:R0:W3:Y:S03]  /*118c0*/  LDG.E.U16.CONSTANT R56, desc[UR6][R56.64] ;  /* 0x0000000638387981 */ /* 0x0000e6000c1e9500 */
[----:B------:R-:W-:Y:S01]  /*118d0*/  IMAD R75, R75, 0x12, RZ ;  /* 0x000000124b4b7824 */ /* 0x000fe200078e02ff */
[----:B------:R-:W-:Y:S01]  /*118e0*/  LOP3.LUT R10, R10, R69, RZ, 0xfc, !PT ;  /* 0x000000450a0a7212 */ /* 0x000fe200078efcff */
[----:B------:R-:W-:Y:S01]  /*118f0*/  IMAD.IADD R59, R59, 0x1, R79 ;  /* 0x000000013b3b7824 */ /* 0x000fe200078e024f */
[----:B------:R-:W-:Y:S01]  /*11900*/  LOP3.LUT R98, R98, R11, RZ, 0xfc, !PT ;  /* 0x0000000b62627212 */ /* 0x000fe200078efcff */
[----:B------:R4:W3:Y:S01]  /*11910*/  LDG.E.U16.CONSTANT R60, desc[UR6][R60.64] ;  /* 0x000000063c3c7981 */ /* 0x0008e2000c1e9500 */
[----:B------:R-:W-:-:S02]  /*11920*/  IADD3 R63, PT, PT, R63, R75, RZ ;  /* 0x0000004b3f3f7210 */ /* 0x000fc40007ffe0ff */
[----:B0-----:R-:W-:Y:S01]  /*11930*/  SHF.R.U32.HI R57, RZ, 0x4, R66 ;  /* 0x00000004ff397819 */ /* 0x001fe20000011642 */
[----:B------:R-:W-:Y:S01]  /*11940*/  VIADD R11, R38, 0x78787878 ;  /* 0x78787878260b7836 */ /* 0x000fe20000000000 */
[----:B------:R0:W3:Y:S01]  /*11950*/  LDG.E.U16.CONSTANT R58, desc[UR6][R58.64] ;  /* 0x000000063a3a7981 */ /* 0x0000e2000c1e9500 */
[----:B------:R-:W-:-:S03]  /*11960*/  IMAD R102, R2, 0x4c, R71 ;  /* 0x0000004c02667824 */ /* 0x000fc600078e0247 */
[----:B------:R1:W3:Y:S01]  /*11970*/  LDG.E.U16.CONSTANT R62, desc[UR6][R62.64] ;  /* 0x000000063e3e7981 */ /* 0x0002e2000c1e9500 */
[----:B----4-:R-:W-:Y:S02]  /*11980*/  LEA R61, R68, R9, 0x10 ;  /* 0x00000009443d7211 */ /* 0x010fe400078e80ff */
[----:B------:R-:W-:Y:S02]  /*11990*/  LOP3.LUT R9, R11, R66, RZ, 0x3c, !PT ;  /* 0x000000420b097212 */ /* 0x000fe400078e3cff */
[----:B-----5:R-:W-:Y:S01]  /*119a0*/  LEA R41, R72, R41, 0x10 ;  /* 0x0000002948297211 */ /* 0x020fe200078e80ff */
[----:B------:R-:W-:Y:S01]  /*119b0*/  IMAD R76, R76, 0x10000, R43 ;  /* 0x000100004c4c7824 */ /* 0x000fe200078e022b */
[----:B0-----:R-:W-:Y:S01]  /*119c0*/  LOP3.LUT R59, R57, 0xf0f0f0f, RZ, 0xc0, !PT ;  /* 0x0f0f0f0f393b7812 */ /* 0x001fe200078ec0ff */
[----:B------:R-:W4:Y:S01]  /*119d0*/  LDG.E.CONSTANT R83, desc[UR6][R94.64+0x400] ;  /* 0x000400065e537981 */ /* 0x000f22000c1e9900 */
[----:B-1----:R-:W-:Y:S02]  /*119e0*/  LOP3.LUT R63, R61, 0xf0f0f0f, RZ, 0xc0, !PT ;  /* 0x0f0f0f0f3d3f7812 */ /* 0x002fe400078ec0ff */
[----:B------:R-:W-:Y:S01]  /*119f0*/  IADD3 R66, PT, PT, R59, 0x78787878, RZ ;  /* 0x787878783b427810 */ /* 0x000fe20007ffe0ff */
[----:B------:R-:W5:Y:S01]  /*11a00*/  LDG.E.CONSTANT R79, desc[UR6][R94.64+0xc00] ;  /* 0x000c00065e4f7981 */ /* 0x000f62000c1e9900 */
[----:B------:R-:W-:Y:S01]  /*11a10*/  LEA R5, R102, R7, 0x2 ;  /* 0x0000000766057211 */ /* 0x000fe200078e10ff */
[----:B------:R-:W-:Y:S01]  /*11a20*/  VIADD R102, R63, 0x78787878 ;  /* 0x787878783f667836 */ /* 0x000fe20000000000 */
[----:B------:R-:W-:Y:S01]  /*11a30*/  LOP3.LUT R68, R66, R57, RZ, 0x3c, !PT ;  /* 0x0000003942447212 */ /* 0x000fe200078e3cff */
[----:B------:R-:W5:Y:S01]  /*11a40*/  LDG.E.CONSTANT R75, desc[UR6][R94.64+0x1400] ;  /* 0x001400065e4b7981 */ /* 0x000f62000c1e9900 */
[----:B------:R-:W-:-:S02]  /*11a50*/  LOP3.LUT R9, R9, 0x8080808, R38, 0x60, !PT ;  /* 0x0808080809097812 */ /* 0x000fc400078e6026 */
[----:B------:R-:W-:Y:S01]  /*11a60*/  LOP3.LUT R68, R68, 0x8080808, R59, 0x60, !PT ;  /* 0x0808080844447812 */ /* 0x000fe200078e603b */
[----:B------:R-:W5:Y:S01]  /*11a70*/  LDG.E.CONSTANT R73, desc[UR6][R94.64+0x1800] ;  /* 0x001800065e497981 */ /* 0x000f62000c1e9900 */
[----:B------:R-:W-:Y:S02]  /*11a80*/  LOP3.LUT R106, R102, R61, RZ, 0x3c, !PT ;  /* 0x0000003d666a7212 */ /* 0x000fe400078e3cff */
[----:B------:R-:W-:Y:S01]  /*11a90*/  PRMT R39, R38, 0xba98, RZ ;  /* 0x0000ba9826277816 */ /* 0x000fe200000000ff */
[----:B------:R0:W-:Y:S01]  /*11aa0*/  STS [R5+0x4a00], R10 ;  /* 0x004a000a05007388 */ /* 0x0001e20000000800 */
[----:B------:R-:W-:Y:S02]  /*11ab0*/  PRMT R38, R9, 0xba98, RZ ;  /* 0x0000ba9809267816 */ /* 0x000fe400000000ff */
[----:B------:R-:W-:Y:S01]  /*11ac0*/  PRMT R9, R68, 0xba98, RZ ;  /* 0x0000ba9844097816 */ /* 0x000fe200000000ff */
[----:B------:R-:W5:Y:S01]  /*11ad0*/  LDG.E.CONSTANT R43, desc[UR6][R94.64+0x3400] ;  /* 0x003400065e2b7981 */ /* 0x000f62000c1e9900 */
[----:B------:R-:W-:-:S02]  /*11ae0*/  LOP3.LUT R106, R106, 0x8080808, R63, 0x60, !PT ;  /* 0x080808086a6a7812 */ /* 0x000fc400078e603f */
[----:B------:R-:W-:Y:S02]  /*11af0*/  SHF.R.U32.HI R69, RZ, 0x4, R61 ;  /* 0x00000004ff457819 */ /* 0x000fe4000001163d */
[----:B0-----:R-:W-:Y:S01]  /*11b00*/  PRMT R10, R59, 0xba98, RZ ;  /* 0x0000ba983b0a7816 */ /* 0x001fe200000000ff */
[----:B------:R-:W5:Y:S01]  /*11b10*/  LDG.E.CONSTANT R61, desc[UR6][R94.64+0x2800] ;  /* 0x002800065e3d7981 */ /* 0x000f62000c1e9900 */
[C---:B------:R-:W-:Y:S02]  /*11b20*/  LOP3.LUT R11, R38.reuse, 0x80808080, R11, 0x6, !PT ;  /* 0x80808080260b7812 */ /* 0x040fe400078e060b */
[----:B------:R-:W-:Y:S01]  /*11b30*/  LOP3.LUT R38, R38, 0x7f7f7f7f, R39, 0x60, !PT ;  /* 0x7f7f7f7f26267812 */ /* 0x000fe200078e6027 */
[----:B------:R-:W5:Y:S01]  /*11b40*/  LDG.E.CONSTANT R59, desc[UR6][R94.64+0x2c00] ;  /* 0x002c00065e3b7981 */ /* 0x000f62000c1e9900 */
[C---:B------:R-:W-:Y:S02]  /*11b50*/  LOP3.LUT R66, R9.reuse, 0x80808080, R66, 0x6, !PT ;  /* 0x8080808009427812 */ /* 0x040fe400078e0642 */
[----:B------:R-:W-:-:S02]  /*11b60*/  LOP3.LUT R9, R9, 0x7f7f7f7f, R10, 0x60, !PT ;  /* 0x7f7f7f7f09097812 */ /* 0x000fc400078e600a */
[----:B------:R-:W-:Y:S02]  /*11b70*/  PRMT R39, R106, 0xba98, RZ ;  /* 0x0000ba986a277816 */ /* 0x000fe400000000ff */
[----:B------:R-:W-:Y:S02]  /*11b80*/  LOP3.LUT R71, R69, 0xf0f0f0f, RZ, 0xc0, !PT ;  /* 0x0f0f0f0f45477812 */ /* 0x000fe400078ec0ff */
[----:B------:R-:W-:Y:S02]  /*11b90*/  PRMT R10, R63, 0xba98, RZ ;  /* 0x0000ba983f0a7816 */ /* 0x000fe400000000ff */
[----:B------:R-:W-:Y:S01]  /*11ba0*/  LOP3.LUT R102, R39, 0x80808080, R102, 0x6, !PT ;  /* 0x8080808027667812 */ /* 0x000fe200078e0666 */
[----:B------:R-:W5:Y:S01]  /*11bb0*/  LDG.E.CONSTANT R63, desc[UR6][R94.64+0x2400] ;  /* 0x002400065e3f7981 */ /* 0x000f62000c1e9900 */
[----:B------:R-:W-:Y:S02]  /*11bc0*/  LOP3.LUT R38, R11, R38, RZ, 0xfc, !PT ;  /* 0x000000260b267212 */ /* 0x000fe400078efcff */
[----:B------:R-:W-:Y:S01]  /*11bd0*/  IADD3 R108, PT, PT, R71, 0x78787878, RZ ;  /* 0x78787878476c7810 */ /* 0x000fe20007ffe0ff */
[----:B------:R-:W5:Y:S01]  /*11be0*/  LDG.E.CONSTANT R11, desc[UR6][R94.64+0x3c00] ;  /* 0x003c00065e0b7981 */ /* 0x000f62000c1e9900 */
[----:B------:R-:W-:-:S02]  /*11bf0*/  LOP3.LUT R39, R39, 0x7f7f7f7f, R10, 0x60, !PT ;  /* 0x7f7f7f7f27277812 */ /* 0x000fc400078e600a */
[----:B------:R-:W-:Y:S01]  /*11c00*/  LOP3.LUT R10, R41, 0xf0f0f0f, RZ, 0xc0, !PT ;  /* 0x0f0f0f0f290a7812 */ /* 0x000fe200078ec0ff */
[----:B------:R0:W-:Y:S01]  /*11c10*/  STS [R5+0x7000], R38 ;  /* 0x0070002605007388 */ /* 0x0001e20000000800 */
[----:B------:R-:W-:Y:S02]  /*11c20*/  LOP3.LUT R110, R108, R69, RZ, 0x3c, !PT ;  /* 0x000000456c6e7212 */ /* 0x000fe400078e3cff */
[----:B------:R-:W-:Y:S01]  /*11c30*/  LOP3.LUT R66, R66, R9, RZ, 0xfc, !PT ;  /* 0x0000000942427212 */ /* 0x000fe200078efcff */
[----:B------:R-:W5:Y:S01]  /*11c40*/  LDG.E.CONSTANT R69, desc[UR6][R94.64+0x2000] ;  /* 0x002000065e457981 */ /* 0x000f62000c1e9900 */
[----:B------:R-:W-:Y:S02]  /*11c50*/  LOP3.LUT R110, R110, 0x8080808, R71, 0x60, !PT ;  /* 0x080808086e6e7812 */ /* 0x000fe400078e6047 */
[----:B0-----:R-:W-:-:S04]  /*11c60*/  IADD3 R38, PT, PT, R10, 0x78787878, RZ ;  /* 0x787878780a267810 */ /* 0x001fc80007ffe0ff */
[----:B------:R-:W-:Y:S02]  /*11c70*/  LOP3.LUT R9, R38, R41, RZ, 0x3c, !PT ;  /* 0x0000002926097212 */ /* 0x000fe400078e3cff */
[----:B------:R-:W-:Y:S02]  /*11c80*/  PRMT R57, R110, 0xba98, RZ ;  /* 0x0000ba986e397816 */ /* 0x000fe400000000ff */
[----:B------:R-:W-:Y:S02]  /*11c90*/  LOP3.LUT R102, R102, R39, RZ, 0xfc, !PT ;  /* 0x0000002766667212 */ /* 0x000fe400078efcff */
[----:B------:R-:W-:Y:S02]  /*11ca0*/  PRMT R68, R71, 0xba98, RZ ;  /* 0x0000ba9847447816 */ /* 0x000fe400000000ff */
[----:B------:R-:W-:Y:S01]  /*11cb0*/  LOP3.LUT R39, R9, 0x8080808, R10, 0x60, !PT ;  /* 0x0808080809277812 */ /* 0x000fe200078e600a */
[----:B------:R0:W-:Y:S01]  /*11cc0*/  STS [R5+0x7010], R66 ;  /* 0x0070104205007388 */ /* 0x0001e20000000800 */
[----:B------:R-:W-:-:S02]  /*11cd0*/  LOP3.LUT R108, R57, 0x80808080, R108, 0x6, !PT ;  /* 0x80808080396c7812 */ /* 0x000fc400078e066c */
[----:B------:R-:W-:Y:S01]  /*11ce0*/  LOP3.LUT R57, R57, 0x7f7f7f7f, R68, 0x60, !PT ;  /* 0x7f7f7f7f39397812 */ /* 0x000fe200078e6044 */
[----:B------:R-:W5:Y:S01]  /*11cf0*/  LDG.E.CONSTANT R71, desc[UR6][R94.64+0x1c00] ;  /* 0x001c00065e477981 */ /* 0x000f62000c1e9900 */
[----:B------:R-:W-:Y:S02]  /*11d00*/  PRMT R39, R39, 0xba98, RZ ;  /* 0x0000ba9827277816 */ /* 0x000fe400000000ff */
[----:B------:R-:W-:Y:S01]  /*11d10*/  PRMT R10, R10, 0xba98, RZ ;  /* 0x0000ba980a0a7816 */ /* 0x000fe200000000ff */
[----:B------:R-:W5:Y:S01]  /*11d20*/  LDG.E.CONSTANT R9, desc[UR6][R94.64+0x4000] ;  /* 0x004000065e097981 */ /* 0x000f62000c1e9900 */
[----:B------:R-:W-:Y:S02]  /*11d30*/  LOP3.LUT R108, R108, R57, RZ, 0xfc, !PT ;  /* 0x000000396c6c7212 */ /* 0x000fe400078efcff */
[----:B0-----:R-:W-:Y:S01]  /*11d40*/  SHF.R.U32.HI R66, RZ, 0x4, R41 ;  /* 0x00000004ff427819 */ /* 0x001fe20000011629 */
[----:B------:R-:W5:Y:S01]  /*11d50*/  LDG.E.CONSTANT R57, desc[UR6][R94.64+0x3000] ;  /* 0x003000065e397981 */ /* 0x000f62000c1e9900 */
[----:B------:R-:W-:-:S02]  /*11d60*/  LOP3.LUT R38, R39, 0x80808080, R38, 0x6, !PT ;  /* 0x8080808027267812 */ /* 0x000fc400078e0626 */
[----:B------:R-:W-:Y:S01]  /*11d70*/  LOP3.LUT R87, R39, 0x7f7f7f7f, R10, 0x60, !PT ;  /* 0x7f7f7f7f27577812 */ /* 0x000fe200078e600a */
[----:B------:R-:W5:Y:S04]  /*11d80*/  LDG.E.CONSTANT R41, desc[UR6][R94.64+0x3800] ;  /* 0x003800065e297981 */ /* 0x000f68000c1e9900 */
[----:B------:R-:W5:Y:S01]  /*11d90*/  LDG.E.CONSTANT R39, desc[UR6][R94.64+0x4400] ;  /* 0x004400065e277981 */ /* 0x000f62000c1e9900 */
[----:B------:R-:W-:-:S04]  /*11da0*/  LOP3.LUT R68, R66, 0xf0f0f0f, RZ, 0xc0, !PT ;  /* 0x0f0f0f0f42447812 */ /* 0x000fc800078ec0ff */
[----:B------:R-:W-:Y:S02]  /*11db0*/  IADD3 R89, PT, PT, R68, 0x78787878, RZ ;  /* 0x7878787844597810 */ /* 0x000fe40007ffe0ff */
[----:B------:R-:W-:Y:S02]  /*11dc0*/  LOP3.LUT R72, R76, 0xf0f0f0f, RZ, 0xc0, !PT ;  /* 0x0f0f0f0f4c487812 */ /* 0x000fe400078ec0ff */
[----:B------:R-:W-:Y:S01]  /*11dd0*/  LOP3.LUT R91, R89, R66, RZ, 0x3c, !PT ;  /* 0x00000042595b7212 */ /* 0x000fe200078e3cff */
[----:B------:R0:W-:Y:S02]  /*11de0*/  STS [R5+0x4a10], R98 ;  /* 0x004a106205007388 */ /* 0x0001e40000000800 */
[----:B------:R-:W-:Y:S01]  /*11df0*/  VIADD R93, R72, 0x78787878 ;  /* 0x78787878485d7836 */ /* 0x000fe20000000000 */
[----:B------:R-:W-:Y:S02]  /*11e00*/  LOP3.LUT R91, R91, 0x8080808, R68, 0x60, !PT ;  /* 0x080808085b5b7812 */ /* 0x000fe400078e6044 */
[----:B------:R-:W-:-:S02]  /*11e10*/  MOV R96, R96 ;  /* 0x0000006000607202 */ /* 0x000fc40000000f00 */
[----:B------:R-:W-:Y:S02]  /*11e20*/  LOP3.LUT R38, R38, R87, RZ, 0xfc, !PT ;  /* 0x0000005726267212 */ /* 0x000fe400078efcff */
[----:B0-----:R-:W-:Y:S02]  /*11e30*/  SHF.R.U32.HI R98, RZ, 0x4, R76 ;  /* 0x00000004ff627819 */ /* 0x001fe4000001164c */
[----:B------:R-:W-:Y:S02]  /*11e40*/  PRMT R10, R91, 0xba98, RZ ;  /* 0x0000ba985b0a7816 */ /* 0x000fe400000000ff */
[----:B------:R-:W-:Y:S02]  /*11e50*/  LOP3.LUT R97, R93, R76, RZ, 0x3c, !PT ;  /* 0x0000004c5d617212 */ /* 0x000fe400078e3cff */
[----:B------:R-:W-:Y:S02]  /*11e60*/  PRMT R87, R68, 0xba98, RZ ;  /* 0x0000ba9844577816 */ /* 0x000fe400000000ff */
[----:B------:R-:W-:-:S02]  /*11e70*/  LOP3.LUT R76, R98, 0xf0f0f0f, RZ, 0xc0, !PT ;  /* 0x0f0f0f0f624c7812 */ /* 0x000fc400078ec0ff */
[C---:B------:R-:W-:Y:S02]  /*11e80*/  LOP3.LUT R89, R10.reuse, 0x80808080, R89, 0x6, !PT ;  /* 0x808080800a597812 */ /* 0x040fe400078e0659 */
[----:B------:R-:W-:Y:S02]  /*11e90*/  LOP3.LUT R10, R10, 0x7f7f7f7f, R87, 0x60, !PT ;  /* 0x7f7f7f7f0a0a7812 */ /* 0x000fe400078e6057 */
[----:B------:R-:W-:Y:S02]  /*11ea0*/  LOP3.LUT R97, R97, 0x8080808, R72, 0x60, !PT ;  /* 0x0808080861617812 */ /* 0x000fe400078e6048 */
[----:B------:R-:W-:Y:S02]  /*11eb0*/  IADD3 R91, PT, PT, R76, 0x78787878, RZ ;  /* 0x787878784c5b7810 */ /* 0x000fe40007ffe0ff */
[----:B------:R-:W-:Y:S02]  /*11ec0*/  LOP3.LUT R68, R89, R10, RZ, 0xfc, !PT ;  /* 0x0000000a59447212 */ /* 0x000fe400078efcff */
[----:B------:R-:W-:-:S02]  /*11ed0*/  PRMT R66, R97, 0xba98, RZ ;  /* 0x0000ba9861427816 */ /* 0x000fc400000000ff */
[----:B------:R-:W-:Y:S02]  /*11ee0*/  LOP3.LUT R89, R91, R98, RZ, 0x3c, !PT ;  /* 0x000000625b597212 */ /* 0x000fe400078e3cff */
[----:B------:R-:W-:Y:S02]  /*11ef0*/  LEA R3, R64, R3, 0x10 ;  /* 0x0000000340037211 */ /* 0x000fe400078e80ff */
[----:B------:R-:W-:Y:S02]  /*11f00*/  PRMT R87, R72, 0xba98, RZ ;  /* 0x0000ba9848577816 */ /* 0x000fe400000000ff */
[----:B------:R-:W-:Y:S02]  /*11f10*/  LOP3.LUT R93, R66, 0x80808080, R93, 0x6, !PT ;  /* 0x80808080425d7812 */ /* 0x000fe400078e065d */
[----:B------:R-:W-:Y:S02]  /*11f20*/  LOP3.LUT R89, R89, 0x8080808, R76, 0x60, !PT ;  /* 0x0808080859597812 */ /* 0x000fe400078e604c */
[----:B------:R-:W-:-:S02]  /*11f30*/  LOP3.LUT R10, R3, 0xf0f0f0f, RZ, 0xc0, !PT ;  /* 0x0f0f0f0f030a7812 */ /* 0x000fc400078ec0ff */
[----:B------:R-:W-:Y:S02]  /*11f40*/  LOP3.LUT R66, R66, 0x7f7f7f7f, R87, 0x60, !PT ;  /* 0x7f7f7f7f42427812 */ /* 0x000fe400078e6057 */
[----:B------:R-:W-:Y:S01]  /*11f50*/  SHF.R.U32.HI R64, RZ, 0x4, R3 ;  /* 0x00000004ff407819 */ /* 0x000fe20000011603 */
[----:B------:R0:W-:Y:S01]  /*11f60*/  STS [R5+0xa900], R38 ;  /* 0x00a9002605007388 */ /* 0x0001e20000000800 */
[----:B------:R-:W-:Y:S02]  /*11f70*/  PRMT R98, R89, 0xba98, RZ ;  /* 0x0000ba9859627816 */ /* 0x000fe400000000ff */
[----:B------:R-:W-:Y:S02]  /*11f80*/  LOP3.LUT R72, R93, R66, RZ, 0xfc, !PT ;  /* 0x000000425d487212 */ /* 0x000fe400078efcff */
[----:B------:R-:W-:Y:S02]  /*11f90*/  PRMT R87, R76, 0xba98, RZ ;  /* 0x0000ba984c577816 */ /* 0x000fe400000000ff */
[----:B------:R-:W-:Y:S01]  /*11fa0*/  LOP3.LUT R66, R64, 0xf0f0f0f, RZ, 0xc0, !PT ;  /* 0x0f0f0f0f40427812 */ /* 0x000fe200078ec0ff */
[----:B0-----:R-:W-:Y:S01]  /*11fb0*/  VIADD R38, R10, 0x78787878 ;  /* 0x787878780a267836 */ /* 0x001fe20000000000 */
[----:B------:R-:W-:-:S02]  /*11fc0*/  LOP3.LUT R91, R98, 0x80808080, R91, 0x6, !PT ;  /* 0x80808080625b7812 */ /* 0x000fc400078e065b */
[----:B------:R-:W-:Y:S02]  /*11fd0*/  LOP3.LUT R98, R98, 0x7f7f7f7f, R87, 0x60, !PT ;  /* 0x7f7f7f7f62627812 */ /* 0x000fe400078e6057 */
[----:B------:R-:W-:Y:S02]  /*11fe0*/  IADD3 R87, PT, PT, R66, 0x78787878, RZ ;  /* 0x7878787842577810 */ /* 0x000fe40007ffe0ff */
[----:B------:R-:W-:Y:S02]  /*11ff0*/  LOP3.LUT R3, R38, R3, RZ, 0x3c, !PT ;  /* 0x0000000326037212 */ /* 0x000fe400078e3cff */
[----:B------:R-:W-:Y:S02]  /*12000*/  LEA R70, R70, R35, 0x10 ;  /* 0x0000002346467211 */ /* 0x000fe400078e80ff */
[----:B------:R-:W-:Y:S02]  /*12010*/  LOP3.LUT R35, R87, R64, RZ, 0x3c, !PT ;  /* 0x0000004057237212 */ /* 0x000fe400078e3cff */
[----:B------:R-:W-:Y:S01]  /*12020*/  LOP3.LUT R3, R3, 0x8080808, R10, 0x60, !PT ;  /* 0x0808080803037812 */ /* 0x000fe200078e600a */
[----:B------:R0:W-:Y:S01]  /*12030*/  STS [R5+0xa910], R68 ;  /* 0x00a9104405007388 */ /* 0x0001e20000000800 */
[----:B------:R-:W-:-:S02]  /*12040*/  LOP3.LUT R35, R35, 0x8080808, R66, 0x60, !PT ;  /* 0x0808080823237812 */ /* 0x000fc400078e6042 */
[----:B------:R-:W-:Y:S02]  /*12050*/  PRMT R3, R3, 0xba98, RZ ;  /* 0x0000ba9803037816 */ /* 0x000fe400000000ff */
[----:B------:R-:W-:Y:S02]  /*12060*/  PRMT R10, R10, 0xba98, RZ ;  /* 0x0000ba980a0a7816 */ /* 0x000fe400000000ff */
[----:B0-----:R-:W-:Y:S02]  /*12070*/  LOP3.LUT R68, R70, 0xf0f0f0f, RZ, 0xc0, !PT ;  /* 0x0f0f0f0f46447812 */ /* 0x001fe400078ec0ff */
[----:B------:R-:W-:Y:S02]  /*12080*/  PRMT R64, R35, 0xba98, RZ ;  /* 0x0000ba9823407816 */ /* 0x000fe400000000ff */
[C---:B------:R-:W-:Y:S01]  /*12090*/  LOP3.LUT R38, R3.reuse, 0x80808080, R38, 0x6, !PT ;  /* 0x8080808003267812 */ /* 0x040fe200078e0626 */
[----:B------:R-:W-:Y:S01]  /*120a0*/  VIADD R35, R68, 0x78787878 ;  /* 0x7878787844237836 */ /* 0x000fe20000000000 */
[----:B------:R-:W-:-:S02]  /*120b0*/  LOP3.LUT R3, R3, 0x7f7f7f7f, R10, 0x60, !PT ;  /* 0x7f7f7f7f03037812 */ /* 0x000fc400078e600a */
[----:B------:R-:W-:Y:S02]  /*120c0*/  PRMT R89, R66, 0xba98, RZ ;  /* 0x0000ba9842597816 */ /* 0x000fe400000000ff */
[----:B------:R-:W-:Y:S02]  /*120d0*/  LOP3.LUT R38, R38, R3, RZ, 0xfc, !PT ;  /* 0x0000000326267212 */ /* 0x000fe400078efcff */
[----:B------:R-:W-:Y:S02]  /*120e0*/  SHF.R.U32.HI R66, RZ, 0x4, R70 ;  /* 0x00000004ff427819 */ /* 0x000fe40000011646 */
[----:B------:R-:W-:Y:S02]  /*120f0*/  LOP3.LUT R3, R35, R70, RZ, 0x3c, !PT ;  /* 0x0000004623037212 */ /* 0x000fe400078e3cff */
[----:B------:R-:W-:Y:S02]  /*12100*/  LOP3.LUT R70, R66, 0xf0f0f0f, RZ, 0xc0, !PT ;  /* 0x0f0f0f0f42467812 */ /* 0x000fe400078ec0ff */
[----:B------:R-:W-:-:S02]  /*12110*/  LOP3.LUT R3, R3, 0x8080808, R68, 0x60, !PT ;  /* 0x0808080803037812 */ /* 0x000fc400078e6044 */
[C---:B------:R-:W-:Y:S02]  /*12120*/  LOP3.LUT R87, R64.reuse, 0x80808080, R87, 0x6, !PT ;  /* 0x8080808040577812 */ /* 0x040fe400078e0657 */
[----:B------:R-:W-:Y:S02]  /*12130*/  LOP3.LUT R64, R64, 0x7f7f7f7f, R89, 0x60, !PT ;  /* 0x7f7f7f7f40407812 */ /* 0x000fe400078e6059 */
[----:B------:R-:W-:Y:S02]  /*12140*/  IADD3 R89, PT, PT, R70, 0x78787878, RZ ;  /* 0x7878787846597810 */ /* 0x000fe40007ffe0ff */
[----:B------:R-:W-:Y:S02]  /*12150*/  PRMT R10, R3, 0xba98, RZ ;  /* 0x0000ba98030a7816 */ /* 0x000fe400000000ff */
[----:B------:R-:W-:Y:S02]  /*12160*/  PRMT R3, R68, 0xba98, RZ ;  /* 0x0000ba9844037816 */ /* 0x000fe400000000ff */
[----:B------:R-:W-:-:S02]  /*12170*/  LEA R45, R74, R45, 0x10 ;  /* 0x0000002d4a2d7211 */ /* 0x000fc400078e80ff */
[----:B------:R-:W-:Y:S02]  /*12180*/  LOP3.LUT R98, R91, R98, RZ, 0xfc, !PT ;  /* 0x000000625b627212 */ /* 0x000fe400078efcff */
[----:B------:R-:W-:Y:S02]  /*12190*/  LOP3.LUT R64, R87, R64, RZ, 0xfc, !PT ;  /* 0x0000004057407212 */ /* 0x000fe400078efcff */
[----:B------:R-:W-:Y:S02]  /*121a0*/  LOP3.LUT R91, R89, R66, RZ, 0x3c, !PT ;  /* 0x00000042595b7212 */ /* 0x000fe400078e3cff */
[C---:B------:R-:W-:Y:S02]  /*121b0*/  LOP3.LUT R66, R10.reuse, 0x80808080, R35, 0x6, !PT ;  /* 0x808080800a427812 */ /* 0x040fe400078e0623 */
[----:B------:R-:W-:Y:S02]  /*121c0*/  LOP3.LUT R87, R10, 0x7f7f7f7f, R3, 0x60, !PT ;  /* 0x7f7f7f7f0a577812 */ /* 0x000fe400078e6003 */
[----:B------:R-:W-:-:S02]  /*121d0*/  SHF.R.U32.HI R35, RZ, 0x4, R45 ;  /* 0x00000004ff237819 */ /* 0x000fc4000001162d */
[----:B------:R-:W-:Y:S01]  /*121e0*/  LOP3.LUT R3, R45, 0xf0f0f0f, RZ, 0xc0, !PT ;  /* 0x0f0f0f0f2d037812 */ /* 0x000fe200078ec0ff */
[----:B------:R0:W-:Y:S01]  /*121f0*/  STS [R5+0x5d10], R64 ;  /* 0x005d104005007388 */ /* 0x0001e20000000800 */
[----:B------:R-:W-:-:S03]  /*12200*/  LOP3.LUT R68, R66, R87, RZ, 0xfc, !PT ;  /* 0x0000005742447212 */ /* 0x000fc600078efcff */
[----:B------:R-:W-:Y:S01]  /*12210*/  VIADD R10, R3, 0x78787878 ;  /* 0x78787878030a7836 */ /* 0x000fe20000000000 */
[----:B------:R1:W-:Y:S01]  /*12220*/  STS [R5+0x5d00], R38 ;  /* 0x005d002605007388 */ /* 0x0003e20000000800 */
[----:B0-----:R-:W-:-:S04]  /*12230*/  LOP3.LUT R64, R35, 0xf0f0f0f, RZ, 0xc0, !PT ;  /* 0x0f0f0f0f23407812 */ /* 0x001fc800078ec0ff */
[----:B------:R-:W-:Y:S02]  /*12240*/  IADD3 R66, PT, PT, R64, 0x78787878, RZ ;  /* 0x7878787840427810 */ /* 0x000fe40007ffe0ff */
[----:B-1----:R-:W-:Y:S02]  /*12250*/  LOP3.LUT R38, R10, R45, RZ, 0x3c, !PT ;  /* 0x0000002d0a267212 */ /* 0x002fe400078e3cff */
[----:B------:R-:W-:Y:S02]  /*12260*/  LOP3.LUT R35, R66, R35, RZ, 0x3c, !PT ;  /* 0x0000002342237212 */ /* 0x000fe400078e3cff */
[----:B------:R-:W-:Y:S02]  /*12270*/  LOP3.LUT R38, R38, 0x8080808, R3, 0x60, !PT ;  /* 0x0808080826267812 */ /* 0x000fe400078e6003 */
[----:B------:R-:W-:Y:S02]  /*12280*/  LEA R47, R78, R47, 0x10 ;  /* 0x0000002f4e2f7211 */ /* 0x000fe400078e80ff */
[----:B------:R-:W-:-:S02]  /*12290*/  LOP3.LUT R45, R35, 0x8080808, R64, 0x60, !PT ;  /* 0x08080808232d7812 */ /* 0x000fc400078e6040 */
[----:B------:R-:W-:Y:S02]  /*122a0*/  PRMT R35, R38, 0xba98, RZ ;  /* 0x0000ba9826237816 */ /* 0x000fe400000000ff */
[----:B------:R-:W-:Y:S02]  /*122b0*/  PRMT R38, R3, 0xba98, RZ ;  /* 0x0000ba9803267816 */ /* 0x000fe400000000ff */
[----:B------:R-:W-:Y:S02]  /*122c0*/  PRMT R45, R45, 0xba98, RZ ;  /* 0x0000ba982d2d7816 */ /* 0x000fe400000000ff */
[----:B------:R-:W-:Y:S02]  /*122d0*/  LOP3.LUT R3, R47, 0xf0f0f0f, RZ, 0xc0, !PT ;  /* 0x0f0f0f0f2f037812 */ /* 0x000fe400078ec0ff */
[----:B------:R-:W-:Y:S02]  /*122e0*/  PRMT R64, R64, 0xba98, RZ ;  /* 0x0000ba9840407816 */ /* 0x000fe400000000ff */
[----:B------:R-:W-:-:S02]  /*122f0*/  LOP3.LUT R10, R35, 0x80808080, R10, 0x6, !PT ;  /* 0x80808080230a7812 */ /* 0x000fc400078e060a */
[----:B------:R-:W-:Y:S01]  /*12300*/  LOP3.LUT R35, R35, 0x7f7f7f7f, R38, 0x60, !PT ;  /* 0x7f7f7f7f23237812 */ /* 0x000fe200078e6026 */
[----:B------:R-:W-:Y:S01]  /*12310*/  VIADD R38, R3, 0x78787878 ;  /* 0x7878787803267836 */ /* 0x000fe20000000000 */
[C---:B------:R-:W-:Y:S02]  /*12320*/  LOP3.LUT R66, R45.reuse, 0x80808080, R66, 0x6, !PT ;  /* 0x808080802d427812 */ /* 0x040fe400078e0642 */
[----:B------:R-:W-:Y:S02]  /*12330*/  LOP3.LUT R45, R45, 0x7f7f7f7f, R64, 0x60, !PT ;  /* 0x7f7f7f7f2d2d7812 */ /* 0x000fe400078e6040 */
[----:B------:R-:W-:Y:S02]  /*12340*/  LOP3.LUT R64, R38, R47, RZ, 0x3c, !PT ;  /* 0x0000002f26407212 */ /* 0x000fe400078e3cff */
[----:B------:R-:W-:Y:S02]  /*12350*/  LOP3.LUT R66, R66, R45, RZ, 0xfc, !PT ;  /* 0x0000002d42427212 */ /* 0x000fe400078efcff */
[----:B------:R-:W-:-:S02]  /*12360*/  SHF.R.U32.HI R45, RZ, 0x4, R47 ;  /* 0x00000004ff2d7819 */ /* 0x000fc4000001162f */
[----:B------:R-:W-:Y:S02]  /*12370*/  LOP3.LUT R64, R64, 0x8080808, R3, 0x60, !PT ;  /* 0x0808080840407812 */ /* 0x000fe400078e6003 */
[----:B------:R-:W-:Y:S01]  /*12380*/  LOP3.LUT R47, R45, 0xf0f0f0f, RZ, 0xc0, !PT ;  /* 0x0f0f0f0f2d2f7812 */ /* 0x000fe200078ec0ff */
[----:B------:R0:W-:Y:S01]  /*12390*/  STS [R5+0x6680], R68 ;  /* 0x0066804405007388 */ /* 0x0001e20000000800 */
[----:B------:R-:W-:Y:S02]  /*123a0*/  LOP3.LUT R10, R10, R35, RZ, 0xfc, !PT ;  /* 0x000000230a0a7212 */ /* 0x000fe400078efcff */
[----:B------:R-:W-:Y:S02]  /*123b0*/  LEA R49, R49, R12, 0x10 ;  /* 0x0000000c31317211 */ /* 0x000fe400078e80ff */
[----:B------:R-:W-:Y:S02]  /*123c0*/  PRMT R35, R64, 0xba98, RZ ;  /* 0x0000ba9840237816 */ /* 0x000fe400000000ff */
[----:B------:R-:W-:-:S02]  /*123d0*/  PRMT R12, R3, 0xba98, RZ ;  /* 0x0000ba98030c7816 */ /* 0x000fc400000000ff */
[----:B0-----:R-:W-:Y:S02]  /*123e0*/  IADD3 R68, PT, PT, R47, 0x78787878, RZ ;  /* 0x787878782f447810 */ /* 0x001fe40007ffe0ff */
[C---:B------:R-:W-:Y:S02]  /*123f0*/  LOP3.LUT R38, R35.reuse, 0x80808080, R38, 0x6, !PT ;  /* 0x8080808023267812 */ /* 0x040fe400078e0626 */
[----:B------:R-:W-:Y:S02]  /*12400*/  LOP3.LUT R64, R68, R45, RZ, 0x3c, !PT ;  /* 0x0000002d44407212 */ /* 0x000fe400078e3cff */
[----:B------:R-:W-:Y:S02]  /*12410*/  LOP3.LUT R35, R35, 0x7f7f7f7f, R12, 0x60, !PT ;  /* 0x7f7f7f7f23237812 */ /* 0x000fe400078e600c */
[----:B------:R-:W-:Y:S02]  /*12420*/  SHF.R.U32.HI R45, RZ, 0x4, R49 ;  /* 0x00000004ff2d7819 */ /* 0x000fe40000011631 */
[----:B------:R-:W-:-:S02]  /*12430*/  LOP3.LUT R64, R64, 0x8080808, R47, 0x60, !PT ;  /* 0x0808080840407812 */ /* 0x000fc400078e602f */
[----:B------:R-:W-:Y:S02]  /*12440*/  LOP3.LUT R38, R38, R35, RZ, 0xfc, !PT ;  /* 0x0000002326267212 */ /* 0x000fe400078efcff */
[----:B------:R-:W-:Y:S01]  /*12450*/  LOP3.LUT R35, R45, 0xf0f0f0f, RZ, 0xc0, !PT ;  /* 0x0f0f0f0f2d237812 */ /* 0x000fe200078ec0ff */
[----:B------:R0:W-:Y:S01]  /*12460*/  STS [R5+0x5380], R10 ;  /* 0x0053800a05007388 */ /* 0x0001e20000000800 */
[----:B------:R-:W-:Y:S02]  /*12470*/  PRMT R3, R64, 0xba98, RZ ;  /* 0x0000ba9840037816 */ /* 0x000fe400000000ff */
[----:B------:R-:W-:Y:S02]  /*12480*/  IADD3 R64, PT, PT, R35, 0x78787878, RZ ;  /* 0x7878787823407810 */ /* 0x000fe40007ffe0ff */
[----:B------:R-:W-:Y:S02]  /*12490*/  LOP3.LUT R68, R3, 0x80808080, R68, 0x6, !PT ;  /* 0x8080808003447812 */ /* 0x000fe400078e0644 */
[----:B0-----:R-:W-:-:S04]  /*124a0*/  PRMT R10, R47, 0xba98, RZ ;  /* 0x0000ba982f0a7816 */ /* 0x001fc800000000ff */
[----:B------:R-:W-:Y:S02]  /*124b0*/  LOP3.LUT R3, R3, 0x7f7f7f7f, R10, 0x60, !PT ;  /* 0x7f7f7f7f03037812 */ /* 0x000fe400078e600a */
[----:B------:R-:W-:Y:S02]  /*124c0*/  LOP3.LUT R10, R64, R45, RZ, 0x3c, !PT ;  /* 0x0000002d400a7212 */ /* 0x000fe400078e3cff */
[----:B------:R-:W-:Y:S02]  /*124d0*/  LOP3.LUT R91, R91, 0x8080808, R70, 0x60, !PT ;  /* 0x080808085b5b7812 */ /* 0x000fe400078e6046 */
[----:B------:R-:W-:Y:S02]  /*124e0*/  PRMT R87, R70, 0xba98, RZ ;  /* 0x0000ba9846577816 */ /* 0x000fe400000000ff */
[----:B------:R-:W-:Y:S02]  /*124f0*/  LOP3.LUT R70, R49, 0xf0f0f0f, RZ, 0xc0, !PT ;  /* 0x0f0f0f0f31467812 */ /* 0x000fe400078ec0ff */
[----:B------:R-:W-:-:S02]  /*12500*/  LOP3.LUT R10, R10, 0x8080808, R35, 0x60, !PT ;  /* 0x080808080a0a7812 */ /* 0x000fc400078e6023 */
[----:B------:R-:W-:Y:S01]  /*12510*/  LEA R37, R80, R37, 0x10 ;  /* 0x0000002550257211 */ /* 0x000fe200078e80ff */
[----:B------:R-:W-:Y:S01]  /*12520*/  VIADD R12, R70, 0x78787878 ;  /* 0x78787878460c7836 */ /* 0x000fe20000000000 */
[----:B------:R-:W-:Y:S02]  /*12530*/  LOP3.LUT R68, R68, R3, RZ, 0xfc, !PT ;  /* 0x0000000344447212 */ /* 0x000fe400078efcff */
[----:B------:R-:W-:Y:S02]  /*12540*/  PRMT R3, R10, 0xba98, RZ ;  /* 0x0000ba980a037816 */ /* 0x000fe400000000ff */
[----:B------:R-:W-:Y:S02]  /*12550*/  PRMT R10, R35, 0xba98, RZ ;  /* 0x0000ba98230a7816 */ /* 0x000fe400000000ff */
[----:B------:R-:W-:Y:S02]  /*12560*/  LOP3.LUT R35, R37, 0xf0f0f0f, RZ, 0xc0, !PT ;  /* 0x0f0f0f0f25237812 */ /* 0x000fe400078ec0ff */
[----:B------:R-:W-:-:S02]  /*12570*/  LOP3.LUT R49, R12, R49, RZ, 0x3c, !PT ;  /* 0x000000310c317212 */ /* 0x000fc400078e3cff */
[C---:B------:R-:W-:Y:S02]  /*12580*/  LOP3.LUT R64, R3.reuse, 0x80808080, R64, 0x6, !PT ;  /* 0x8080808003407812 */ /* 0x040fe400078e0640 */
[----:B------:R-:W-:Y:S01]  /*12590*/  LOP3.LUT R3, R3, 0x7f7f7f7f, R10, 0x60, !PT ;  /* 0x7f7f7f7f03037812 */ /* 0x000fe200078e600a */
[----:B------:R-:W-:Y:S01]  /*125a0*/  VIADD R10, R35, 0x78787878 ;  /* 0x78787878230a7836 */ /* 0x000fe20000000000 */
[----:B------:R-:W-:Y:S01]  /*125b0*/  LOP3.LUT R49, R49, 0x8080808, R70, 0x60, !PT ;  /* 0x0808080831317812 */ /* 0x000fe200078e6046 */
[----:B------:R0:W-:Y:S01]  /*125c0*/  STS [R5+0x7980], R38 ;  /* 0x0079802605007388 */ /* 0x0001e20000000800 */
[----:B------:R-:W-:Y:S02]  /*125d0*/  SHF.R.U32.HI R45, RZ, 0x4, R37 ;  /* 0x00000004ff2d7819 */ /* 0x000fe40000011625 */
[----:B------:R-:W-:Y:S02]  /*125e0*/  PRMT R49, R49, 0xba98, RZ ;  /* 0x0000ba9831317816 */ /* 0x000fe400000000ff */
[----:B------:R-:W-:-:S02]  /*125f0*/  PRMT R70, R70, 0xba98, RZ ;  /* 0x0000ba9846467816 */ /* 0x000fc400000000ff */
[----:B------:R-:W-:Y:S02]  /*12600*/  LOP3.LUT R47, R45, 0xf0f0f0f, RZ, 0xc0, !PT ;  /* 0x0f0f0f0f2d2f7812 */ /* 0x000fe400078ec0ff */
[----:B0-----:R-:W-:Y:S02]  /*12610*/  LOP3.LUT R38, R10, R37, RZ, 0x3c, !PT ;  /* 0x000000250a267212 */ /* 0x001fe400078e3cff */
[----:B------:R-:W-:Y:S02]  /*12620*/  LEA R51, R84, R51, 0x10 ;  /* 0x0000003354337211 */ /* 0x000fe400078e80ff */
[----:B------:R-:W-:Y:S02]  /*12630*/  LOP3.LUT R38, R38, 0x8080808, R35, 0x60, !PT ;  /* 0x0808080826267812 */ /* 0x000fe400078e6023 */
[C---:B------:R-:W-:Y:S02]  /*12640*/  LOP3.LUT R12, R49.reuse, 0x80808080, R12, 0x6, !PT ;  /* 0x80808080310c7812 */ /* 0x040fe400078e060c */
[----:B------:R-:W-:-:S02]  /*12650*/  LOP3.LUT R49, R49, 0x7f7f7f7f, R70, 0x60, !PT ;  /* 0x7f7f7f7f31317812 */ /* 0x000fc400078e6046 */
[----:B------:R-:W-:Y:S02]  /*12660*/  LOP3.LUT R64, R64, R3, RZ, 0xfc, !PT ;  /* 0x0000000340407212 */ /* 0x000fe400078efcff */
[----:B------:R-:W-:Y:S02]  /*12670*/  IADD3 R70, PT, PT, R47, 0x78787878, RZ ;  /* 0x787878782f467810 */ /* 0x000fe40007ffe0ff */
[----:B------:R-:W-:Y:S02]  /*12680*/  LOP3.LUT R3, R51, 0xf0f0f0f, RZ, 0xc0, !PT ;  /* 0x0f0f0f0f33037812 */ /* 0x000fe400078ec0ff */
[----:B------:R-:W-:Y:S01]  /*12690*/  PRMT R37, R38, 0xba98, RZ ;  /* 0x0000ba9826257816 */ /* 0x000fe200000000ff */
[----:B------:R0:W-:Y:S01]  /*126a0*/  STS [R5+0x5390], R66 ;  /* 0x0053904205007388 */ /* 0x0001e20000000800 */
[----:B------:R-:W-:Y:S02]  /*126b0*/  LOP3.LUT R12, R12, R49, RZ, 0xfc, !PT ;  /* 0x000000310c0c7212 */ /* 0x000fe400078efcff */
[----:B------:R-:W-:-:S02]  /*126c0*/  PRMT R38, R35, 0xba98, RZ ;  /* 0x0000ba9823267816 */ /* 0x000fc400000000ff */
[----:B------:R-:W-:Y:S02]  /*126d0*/  SHF.R.U32.HI R35, RZ, 0x4, R51 ;  /* 0x00000004ff237819 */ /* 0x000fe40000011633 */
[----:B0-----:R-:W-:Y:S02]  /*126e0*/  LOP3.LUT R66, R70, R45, RZ, 0x3c, !PT ;  /* 0x0000002d46427212 */ /* 0x001fe400078e3cff */
[----:B------:R-:W-:Y:S01]  /*126f0*/  LOP3.LUT R45, R37, 0x80808080, R10, 0x6, !PT ;  /* 0x80808080252d7812 */ /* 0x000fe200078e060a */
[----:B------:R-:W-:Y:S01]  /*12700*/  VIADD R10, R3, 0x78787878 ;  /* 0x78787878030a7836 */ /* 0x000fe20000000000 */
[----:B------:R-:W-:Y:S01]  /*12710*/  LOP3.LUT R49, R66, 0x8080808, R47, 0x60, !PT ;  /* 0x0808080842317812 */ /* 0x000fe200078e602f */
[----:B------:R0:W-:Y:S01]  /*12720*/  STS [R5+0x9f80], R12 ;  /* 0x009f800c05007388 */ /* 0x0001e20000000800 */
[----:B------:R-:W-:Y:S02]  /*12730*/  LOP3.LUT R66, R37, 0x7f7f7f7f, R38, 0x60, !PT ;  /* 0x7f7f7f7f25427812 */ /* 0x000fe400078e6026 */
[----:B------:R-:W-:Y:S01]  /*12740*/  LOP3.LUT R37, R35, 0xf0f0f0f, RZ, 0xc0, !PT ;  /* 0x0f0f0f0f23257812 */ /* 0x000fe200078ec0ff */
[----:B------:R1:W-:Y:S01]  /*12750*/  STS [R5+0x9f90], R64 ;  /* 0x009f904005007388 */ /* 0x0003e20000000800 */
[----:B------:R-:W-:-:S02]  /*12760*/  PRMT R49, R49, 0xba98, RZ ;  /* 0x0000ba9831317816 */ /* 0x000fc400000000ff */
[----:B------:R-:W-:Y:S02]  /*12770*/  IADD3 R38, PT, PT, R37, 0x78787878, RZ ;  /* 0x7878787825267810 */ /* 0x000fe40007ffe0ff */
[----:B0-----:R-:W-:Y:S02]  /*12780*/  LOP3.LUT R12, R10, R51, RZ, 0x3c, !PT ;  /* 0x000000330a0c7212 */ /* 0x001fe400078e3cff */
[----:B-1----:R-:W-:Y:S02]  /*12790*/  PRMT R64, R47, 0xba98, RZ ;  /* 0x0000ba982f407816 */ /* 0x002fe400000000ff */
[----:B------:R-:W-:Y:S02]  /*127a0*/  LOP3.LUT R12, R12, 0x8080808, R3, 0x60, !PT ;  /* 0x080808080c0c7812 */ /* 0x000fe400078e6003 */
[C---:B------:R-:W-:Y:S02]  /*127b0*/  LOP3.LUT R70, R49.reuse, 0x80808080, R70, 0x6, !PT ;  /* 0x8080808031467812 */ /* 0x040fe400078e0646 */
[----:B------:R-:W-:-:S02]  /*127c0*/  LOP3.LUT R49, R49, 0x7f7f7f7f, R64, 0x60, !PT ;  /* 0x7f7f7f7f31317812 */ /* 0x000fc400078e6040 */
[----:B------:R-:W-:Y:S02]  /*127d0*/  LOP3.LUT R64, R38, R35, RZ, 0x3c, !PT ;  /* 0x0000002326407212 */ /* 0x000fe400078e3cff */
[----:B------:R-:W-:Y:S02]  /*127e0*/  PRMT R35, R12, 0xba98, RZ ;  /* 0x0000ba980c237816 */ /* 0x000fe400000000ff */
[----:B------:R-:W-:Y:S02]  /*127f0*/  PRMT R12, R3, 0xba98, RZ ;  /* 0x0000ba98030c7816 */ /* 0x000fe400000000ff */
[----:B------:R-:W-:Y:S02]  /*12800*/  LEA R53, R86, R53, 0x10 ;  /* 0x0000003556357211 */ /* 0x000fe400078e80ff */
[----:B------:R-:W-:Y:S02]  /*12810*/  LOP3.LUT R64, R64, 0x8080808, R37, 0x60, !PT ;  /* 0x0808080840407812 */ /* 0x000fe400078e6025 */
[----:B------:R-:W-:-:S02]  /*12820*/  LOP3.LUT R3, R35, 0x80808080, R10, 0x6, !PT ;  /* 0x8080808023037812 */ /* 0x000fc400078e060a */
[----:B------:R-:W-:Y:S02]  /*12830*/  LOP3.LUT R12, R35, 0x7f7f7f7f, R12, 0x60, !PT ;  /* 0x7f7f7f7f230c7812 */ /* 0x000fe400078e600c */
[----:B------:R-:W-:Y:S01]  /*12840*/  LOP3.LUT R10, R53, 0xf0f0f0f, RZ, 0xc0, !PT ;  /* 0x0f0f0f0f350a7812 */ /* 0x000fe200078ec0ff */
[----:B------:R0:W-:Y:S01]  /*12850*/  STS [R5+0x7990], R68 ;  /* 0x0079904405007388 */ /* 0x0001e20000000800 */
[----:B------:R-:W-:Y:S02]  /*12860*/  PRMT R35, R64, 0xba98, RZ ;  /* 0x0000ba9840237816 */ /* 0x000fe400000000ff */
[----:B------:R-:W-:Y:S01]  /*12870*/  LOP3.LUT R64, R3, R12, RZ, 0xfc, !PT ;  /* 0x0000000c03407212 */ /* 0x000fe200078efcff */
[----:B------:R-:W-:Y:S01]  /*12880*/  VIADD R12, R10, 0x78787878 ;  /* 0x787878780a0c7836 */ /* 0x000fe20000000000 */
[----:B------:R-:W-:Y:S02]  /*12890*/  LOP3.LUT R38, R35, 0x80808080, R38, 0x6, !PT ;  /* 0x8080808023267812 */ /* 0x000fe400078e0626 */
[----:B0-----:R-:W-:-:S02]  /*128a0*/  LOP3.LUT R68, R45, R66, RZ, 0xfc, !PT ;  /* 0x000000422d447212 */ /* 0x001fc400078efcff */
[----:B------:R-:W-:Y:S02]  /*128b0*/  PRMT R66, R37, 0xba98, RZ ;  /* 0x0000ba9825427816 */ /* 0x000fe400000000ff */
[----:B------:R-:W-:Y:S02]  /*128c0*/  LOP3.LUT R3, R12, R53, RZ, 0x3c, !PT ;  /* 0x000000350c037212 */ /* 0x000fe400078e3cff */
[----:B------:R-:W-:Y:S02]  /*128d0*/  LOP3.LUT R35, R35, 0x7f7f7f7f, R66, 0x60, !PT ;  /* 0x7f7f7f7f23237812 */ /* 0x000fe400078e6042 */
[----:B------:R-:W-:Y:S02]  /*128e0*/  SHF.R.U32.HI R53, RZ, 0x4, R53 ;  /* 0x00000004ff357819 */ /* 0x000fe40000011635 */
[----:B--2---:R-:W-:Y:S02]  /*128f0*/  LEA R55, R88, R55, 0x10 ;  /* 0x0000003758377211 */ /* 0x004fe400078e80ff */
[----:B------:R-:W-:-:S02]  /*12900*/  LOP3.LUT R66, R38, R35, RZ, 0xfc, !PT ;  /* 0x0000002326427212 */ /* 0x000fc400078efcff */
[----:B------:R-:W-:Y:S02]  /*12910*/  LOP3.LUT R35, R3, 0x8080808, R10, 0x60, !PT ;  /* 0x0808080803237812 */ /* 0x000fe400078e600a */
[----:B------:R-:W-:Y:S02]  /*12920*/  LOP3.LUT R45, R53, 0xf0f0f0f, RZ, 0xc0, !PT ;  /* 0x0f0f0f0f352d7812 */ /* 0x000fe400078ec0ff */
[----:B------:R-:W-:Y:S01]  /*12930*/  LOP3.LUT R3, R55, 0xf0f0f0f, RZ, 0xc0, !PT ;  /* 0x0f0f0f0f37037812 */ /* 0x000fe200078ec0ff */
[----:B------:R0:W-:Y:S01]  /*12940*/  STS [R5+0xcf00], R68 ;  /* 0x00cf004405007388 */ /* 0x0001e20000000800 */
[----:B------:R-:W-:Y:S02]  /*12950*/  PRMT R35, R35, 0xba98, RZ ;  /* 0x0000ba9823237816 */ /* 0x000fe400000000ff */
[----:B------:R-:W-:Y:S01]  /*12960*/  PRMT R38, R10, 0xba98, RZ ;  /* 0x0000ba980a267816 */ /* 0x000fe200000000ff */
[----:B------:R-:W-:Y:S01]  /*12970*/  VIADD R10, R3, 0x78787878 ;  /* 0x78787878030a7836 */ /* 0x000fe20000000000 */
[----:B------:R1:W-:Y:S01]  /*12980*/  STS [R5+0xc580], R64 ;  /* 0x00c5804005007388 */ /* 0x0003e20000000800 */
[----:B------:R-:W-:-:S02]  /*12990*/  LOP3.LUT R37, R35, 0x80808080, R12, 0x6, !PT ;  /* 0x8080808023257812 */ /* 0x000fc400078e060c */
[----:B0-----:R-:W-:Y:S02]  /*129a0*/  IADD3 R68, PT, PT, R45, 0x78787878, RZ ;  /* 0x787878782d447810 */ /* 0x001fe40007ffe0ff */
[----:B------:R-:W-:Y:S02]  /*129b0*/  LOP3.LUT R38, R35, 0x7f7f7f7f, R38, 0x60, !PT ;  /* 0x7f7f7f7f23267812 */ /* 0x000fe400078e6026 */
[----:B------:R-:W-:Y:S02]  /*129c0*/  SHF.R.U32.HI R35, RZ, 0x4, R55 ;  /* 0x00000004ff237819 */ /* 0x000fe40000011637 */
[----:B-1----:R-:W-:Y:S01]  /*129d0*/  LOP3.LUT R64, R68, R53, RZ, 0x3c, !PT ;  /* 0x0000003544407212 */ /* 0x002fe200078e3cff */
[----:B------:R0:W-:Y:S01]  /*129e0*/  STS [R5+0xc590], R66 ;  /* 0x00c5904205007388 */ /* 0x0001e20000000800 */
[----:B------:R-:W-:Y:S02]  /*129f0*/  LOP3.LUT R12, R10, R55, RZ, 0x3c, !PT ;  /* 0x000000370a0c7212 */ /* 0x000fe400078e3cff */
[----:B------:R-:W-:-:S02]  /*12a00*/  LOP3.LUT R64, R64, 0x8080808, R45, 0x60, !PT ;  /* 0x0808080840407812 */ /* 0x000fc400078e602d */
[----:B------:R-:W-:Y:S02]  /*12a10*/  LOP3.LUT R12, R12, 0x8080808, R3, 0x60, !PT ;  /* 0x080808080c0c7812 */ /* 0x000fe400078e6003 */
[----:B0-----:R-:W-:Y:S02]  /*12a20*/  LOP3.LUT R66, R37, R38, RZ, 0xfc, !PT ;  /* 0x0000002625427212 */ /* 0x001fe400078efcff */
[----:B------:R-:W-:Y:S02]  /*12a30*/  LOP3.LUT R37, R35, 0xf0f0f0f, RZ, 0xc0, !PT ;  /* 0x0f0f0f0f23257812 */ /* 0x000fe400078ec0ff */
[----:B------:R-:W-:Y:S02]  /*12a40*/  PRMT R47, R64, 0xba98, RZ ;  /* 0x0000ba98402f7816 */ /* 0x000fe400000000ff */
[----:B------:R-:W-:Y:S02]  /*12a50*/  IADD3 R64, PT, PT, R37, 0x78787878, RZ ;  /* 0x7878787825407810 */ /* 0x000fe40007ffe0ff */
[----:B------:R-:W-:-:S02]  /*12a60*/  PRMT R38, R3, 0xba98, RZ ;  /* 0x0000ba9803267816 */ /* 0x000fc400000000ff */
[----:B------:R-:W-:Y:S02]  /*12a70*/  PRMT R3, R12, 0xba98, RZ ;  /* 0x0000ba980c037816 */ /* 0x000fe400000000ff */
[----:B------:R-:W-:Y:S02]  /*12a80*/  LOP3.LUT R12, R64, R35, RZ, 0x3c, !PT ;  /* 0x00000023400c7212 */ /* 0x000fe400078e3cff */
[C---:B------:R-:W-:Y:S02]  /*12a90*/  LOP3.LUT R10, R3.reuse, 0x80808080, R10, 0x6, !PT ;  /* 0x80808080030a7812 */ /* 0x040fe400078e060a */
[----:B------:R-:W-:Y:S02]  /*12aa0*/  LOP3.LUT R3, R3, 0x7f7f7f7f, R38, 0x60, !PT ;  /* 0x7f7f7f7f03037812 */ /* 0x000fe400078e6026 */
[----:B------:R-:W-:Y:S02]  /*12ab0*/  LOP3.LUT R12, R12, 0x8080808, R37, 0x60, !PT ;  /* 0x080808080c0c7812 */ /* 0x000fe400078e6025 */
[----:B------:R-:W-:-:S02]  /*12ac0*/  LEA R65, R90, R65, 0x10 ;  /* 0x000000415a417211 */ /* 0x000fc400078e80ff */
[----:B------:R-:W-:Y:S02]  /*12ad0*/  LOP3.LUT R70, R70, R49, RZ, 0xfc, !PT ;  /* 0x0000003146467212 */ /* 0x000fe400078efcff */
[----:B------:R-:W-:Y:S02]  /*12ae0*/  LOP3.LUT R10, R10, R3, RZ, 0xfc, !PT ;  /* 0x000000030a0a7212 */ /* 0x000fe400078efcff */
[----:B------:R-:W-:Y:S02]  /*12af0*/  PRMT R3, R12, 0xba98, RZ ;  /* 0x0000ba980c037816 */ /* 0x000fe400000000ff */
[----:B------:R-:W-:Y:S02]  /*12b00*/  PRMT R12, R37, 0xba98, RZ ;  /* 0x0000ba98250c7816 */ /* 0x000fe400000000ff */
[----:B------:R-:W-:Y:S01]  /*12b10*/  LOP3.LUT R37, R65, 0xf0f0f0f, RZ, 0xc0, !PT ;  /* 0x0f0f0f0f41257812 */ /* 0x000fe200078ec0ff */
[----:B------:R0:W-:Y:S01]  /*12b20*/  STS [R5+0xcf10], R70 ;  /* 0x00cf104605007388 */ /* 0x0001e20000000800 */
[----:B------:R-:W-:-:S02]  /*12b30*/  LOP3.LUT R64, R3, 0x80808080, R64, 0x6, !PT ;  /* 0x8080808003407812 */ /* 0x000fc400078e0640 */
[----:B------:R-:W-:Y:S01]  /*12b40*/  LOP3.LUT R3, R3, 0x7f7f7f7f, R12, 0x60, !PT ;  /* 0x7f7f7f7f03037812 */ /* 0x000fe200078e600c */
[----:B------:R-:W-:Y:S01]  /*12b50*/  VIADD R12, R37, 0x78787878 ;  /* 0x78787878250c7836 */ /* 0x000fe20000000000 */
[----:B------:R-:W-:Y:S02]  /*12b60*/  LOP3.LUT R68, R47, 0x80808080, R68, 0x6, !PT ;  /* 0x808080802f447812 */ /* 0x000fe400078e0644 */
[----:B0-----:R-:W-:Y:S02]  /*12b70*/  PRMT R70, R45, 0xba98, RZ ;  /* 0x0000ba982d467816 */ /* 0x001fe400000000ff */
[----:B------:R-:W-:Y:S02]  /*12b80*/  SHF.R.U32.HI R45, RZ, 0x4, R65 ;  /* 0x00000004ff2d7819 */ /* 0x000fe40000011641 */
[----:B------:R-:W-:Y:S02]  /*12b90*/  LOP3.LUT R47, R47, 0x7f7f7f7f, R70, 0x60, !PT ;  /* 0x7f7f7f7f2f2f7812 */ /* 0x000fe400078e6046 */
[----:B------:R-:W-:-:S02]  /*12ba0*/  LEA R67, R92, R67, 0x10 ;  /* 0x000000435c437211 */ /* 0x000fc400078e80ff */
[----:B------:R-:W-:Y:S02]  /*12bb0*/  LOP3.LUT R49, R45, 0xf0f0f0f, RZ, 0xc0, !PT ;  /* 0x0f0f0f0f2d317812 */ /* 0x000fe400078ec0ff */
[----:B------:R-:W-:Y:S02]  /*12bc0*/  LOP3.LUT R38, R12, R65, RZ, 0x3c, !PT ;  /* 0x000000410c267212 */ /* 0x000fe400078e3cff */
[----:B------:R-:W-:Y:S02]  /*12bd0*/  LOP3.LUT R68, R68, R47, RZ, 0xfc, !PT ;  /* 0x0000002f44447212 */ /* 0x000fe400078efcff */
[----:B------:R-:W-:Y:S02]  /*12be0*/  LOP3.LUT R64, R64, R3, RZ, 0xfc, !PT ;  /* 0x0000000340407212 */ /* 0x000fe400078efcff */
[----:B------:R-:W-:Y:S02]  /*12bf0*/  LOP3.LUT R3, R67, 0xf0f0f0f, RZ, 0xc0, !PT ;  /* 0x0f0f0f0f43037812 */ /* 0x000fe400078ec0ff */
[----:B------:R-:W-:-:S02]  /*12c00*/  SHF.R.U32.HI R35, RZ, 0x4, R67 ;  /* 0x00000004ff237819 */ /* 0x000fc40000011643 */
[----:B------:R-:W-:Y:S01]  /*12c10*/  IADD3 R70, PT, PT, R49, 0x78787878, RZ ;  /* 0x7878787831467810 */ /* 0x000fe20007ffe0ff */
[----:B------:R0:W-:Y:S01]  /*12c20*/  STS [R5+0xb280], R66 ;  /* 0x00b2804205007388 */ /* 0x0001e20000000800 */
[----:B------:R-:W-:-:S03]  /*12c30*/  LOP3.LUT R38, R38, 0x8080808, R37, 0x60, !PT ;  /* 0x0808080826267812 */ /* 0x000fc600078e6025 */
[----:B------:R1:W-:Y:S04]  /*12c40*/  STS [R5+0xb290], R68 ;  /* 0x00b2904405007388 */ /* 0x0003e80000000800 */
[----:B------:R2:W-:Y:S01]  /*12c50*/  STS [R5+0x8c80], R10 ;  /* 0x008c800a05007388 */ /* 0x0005e20000000800 */
[----:B0-----:R-:W-:Y:S02]  /*12c60*/  PRMT R66, R37, 0xba98, RZ ;  /* 0x0000ba9825427816 */ /* 0x001fe400000000ff */
[----:B------:R-:W-:Y:S01]  /*12c70*/  LOP3.LUT R37, R35, 0xf0f0f0f, RZ, 0xc0, !PT ;  /* 0x0f0f0f0f23257812 */ /* 0x000fe200078ec0ff */
[----:B------:R0:W-:Y:S01]  /*12c80*/  STS [R5+0xbc00], R72 ;  /* 0x00bc004805007388 */ /* 0x0001e20000000800 */
[----:B-1----:R-:W-:Y:S02]  /*12c90*/  LOP3.LUT R68, R70, R45, RZ, 0x3c, !PT ;  /* 0x0000002d46447212 */ /* 0x002fe400078e3cff */
[----:B------:R-:W-:Y:S01]  /*12ca0*/  PRMT R45, R38, 0xba98, RZ ;  /* 0x0000ba98262d7816 */ /* 0x000fe200000000ff */
[----:B--2---:R-:W-:Y:S01]  /*12cb0*/  VIADD R10, R3, 0x78787878 ;  /* 0x78787878030a7836 */ /* 0x004fe20000000000 */
[----:B------:R-:W-:-:S02]  /*12cc0*/  IADD3 R38, PT, PT, R37, 0x78787878, RZ ;  /* 0x7878787825267810 */ /* 0x000fc40007ffe0ff */
[----:B0-----:R-:W-:Y:S02]  /*12cd0*/  PRMT R72, R91, 0xba98, RZ ;  /* 0x0000ba985b487816 */ /* 0x001fe400000000ff */
[----:B------:R-:W-:Y:S02]  /*12ce0*/  LOP3.LUT R47, R45, 0x80808080, R12, 0x6, !PT ;  /* 0x808080802d2f7812 */ /* 0x000fe400078e060c */
[----:B------:R-:W-:Y:S02]  /*12cf0*/  LOP3.LUT R89, R72, 0x80808080, R89, 0x6, !PT ;  /* 0x8080808048597812 */ /* 0x000fe400078e0659 */
[----:B------:R-:W-:Y:S02]  /*12d00*/  LOP3.LUT R51, R68, 0x8080808, R49, 0x60, !PT ;  /* 0x0808080844337812 */ /* 0x000fe400078e6031 */
[----:B------:R-:W-:Y:S02]  /*12d10*/  LOP3.LUT R12, R10, R67, RZ, 0x3c, !PT ;  /* 0x000000430a0c7212 */ /* 0x000fe400078e3cff */
[----:B------:R-:W-:-:S02]  /*12d20*/  LOP3.LUT R72, R72, 0x7f7f7f7f, R87, 0x60, !PT ;  /* 0x7f7f7f7f48487812 */ /* 0x000fc400078e6057 */
[----:B------:R-:W-:Y:S02]  /*12d30*/  LOP3.LUT R68, R45, 0x7f7f7f7f, R66, 0x60, !PT ;  /* 0x7f7f7f7f2d447812 */ /* 0x000fe400078e6042 */
[----:B------:R-:W-:Y:S02]  /*12d40*/  LOP3.LUT R66, R38, R35, RZ, 0x3c, !PT ;  /* 0x0000002326427212 */ /* 0x000fe400078e3cff */
[----:B------:R-:W-:Y:S02]  /*12d50*/  LOP3.LUT R12, R12, 0x8080808, R3, 0x60, !PT ;  /* 0x080808080c0c7812 */ /* 0x000fe400078e6003 */
[----:B------:R-:W-:Y:S02]  /*12d60*/  LOP3.LUT R72, R89, R72, RZ, 0xfc, !PT ;  /* 0x0000004859487212 */ /* 0x000fe400078efcff */
[----:B------:R-:W-:Y:S02]  /*12d70*/  LOP3.LUT R66, R66, 0x8080808, R37, 0x60, !PT ;  /* 0x0808080842427812 */ /* 0x000fe400078e6025 */
[----:B------:R-:W-:Y:S01]  /*12d80*/  PRMT R35, R12, 0xba98, RZ ;  /* 0x0000ba980c237816 */ /* 0x000fe200000000ff */
[----:B------:R0:W-:Y:S01]  /*12d90*/  STS [R5+0x6690], R72 ;  /* 0x0066904805007388 */ /* 0x0001e20000000800 */
[----:B------:R-:W-:-:S02]  /*12da0*/  PRMT R12, R3, 0xba98, RZ ;  /* 0x0000ba98030c7816 */ /* 0x000fc400000000ff */
[----:B------:R-:W-:Y:S02]  /*12db0*/  PRMT R51, R51, 0xba98, RZ ;  /* 0x0000ba9833337816 */ /* 0x000fe400000000ff */
[----:B------:R-:W-:Y:S02]  /*12dc0*/  PRMT R3, R66, 0xba98, RZ ;  /* 0x0000ba9842037816 */ /* 0x000fe400000000ff */
[----:B------:R-:W-:Y:S02]  /*12dd0*/  PRMT R66, R37, 0xba98, RZ ;  /* 0x0000ba9825427816 */ /* 0x000fe400000000ff */
[----:B0-----:R-:W-:Y:S02]  /*12de0*/  PRMT R72, R49, 0xba98, RZ ;  /* 0x0000ba9831487816 */ /* 0x001fe400000000ff */
[----:B------:R-:W-:Y:S02]  /*12df0*/  LOP3.LUT R70, R51, 0x80808080, R70, 0x6, !PT ;  /* 0x8080808033467812 */ /* 0x000fe400078e0646 */
[----:B------:R-:W-:-:S02]  /*12e00*/  LOP3.LUT R10, R35, 0x80808080, R10, 0x6, !PT ;  /* 0x80808080230a7812 */ /* 0x000fc400078e060a */
[----:B------:R-:W-:Y:S02]  /*12e10*/  LOP3.LUT R38, R3, 0x80808080, R38, 0x6, !PT ;  /* 0x8080808003267812 */ /* 0x000fe400078e0626 */
[----:B------:R-:W-:Y:S02]  /*12e20*/  LOP3.LUT R51, R51, 0x7f7f7f7f, R72, 0x60, !PT ;  /* 0x7f7f7f7f33337812 */ /* 0x000fe400078e6048 */
[----:B------:R-:W-:Y:S02]  /*12e30*/  LOP3.LUT R35, R35, 0x7f7f7f7f, R12, 0x60, !PT ;  /* 0x7f7f7f7f23237812 */ /* 0x000fe400078e600c */
[----:B------:R-:W-:Y:S01]  /*12e40*/  LOP3.LUT R3, R3, 0x7f7f7f7f, R66, 0x60, !PT ;  /* 0x7f7f7f7f03037812 */ /* 0x000fe200078e6042 */
[----:B---3--:R-:W-:Y:S01]  /*12e50*/  HADD2.F32 R60, -RZ, R60.H0_H0 ;  /* 0x2000003cff3c7230 */ /* 0x008fe20000004100 */
[----:B------:R-:W-:Y:S01]  /*12e60*/  LOP3.LUT R68, R47, R68, RZ, 0xfc, !PT ;  /* 0x000000442f447212 */ /* 0x000fe200078efcff */
[----:B------:R-:W-:Y:S01]  /*12e70*/  HADD2.F32 R62, -RZ, R62.H0_H0 ;  /* 0x2000003eff3e7230 */ /* 0x000fe20000004100 */
[----:B------:R-:W-:Y:S01]  /*12e80*/  LOP3.LUT R70, R70, R51, RZ, 0xfc, !PT ;  /* 0x0000003346467212 */ /* 0x000fe200078efcff */
[----:B------:R-:W-:Y:S01]  /*12e90*/  HADD2.F32 R58, -RZ, R58.H0_H0 ;  /* 0x2000003aff3a7230 */ /* 0x000fe20000004100 */
[----:B------:R-:W-:Y:S01]  /*12ea0*/  LOP3.LUT R10, R10, R35, RZ, 0xfc, !PT ;  /* 0x000000230a0a7212 */ /* 0x000fe200078efcff */
[----:B------:R-:W-:Y:S01]  /*12eb0*/  HADD2.F32 R56, -RZ, R56.H0_H0 ;  /* 0x20000038ff387230 */ /* 0x000fe20000004100 */
[----:B------:R-:W-:Y:S01]  /*12ec0*/  LOP3.LUT R12, R38, R3, RZ, 0xfc, !PT ;  /* 0x00000003260c7212 */ /* 0x000fe200078efcff */
[----:B------:R-:W-:Y:S01]  /*12ed0*/  IMAD R38, R6, 0x4, R7 ;  /* 0x0000000406267824 */ /* 0x000fe200078e0207 */
[----:B------:R-:W-:Y:S01]  /*12ee0*/  LEA R3, R82, R7, 0x2 ;  /* 0x0000000752037211 */ /* 0x000fe200078e10ff */
[----:B------:R-:W-:Y:S04]  /*12ef0*/  STS [R5+0x8300], R102 ;  /* 0x0083006605007388 */ /* 0x000fe80000000800 */
[----:B------:R-:W-:Y:S04]  /*12f00*/  STS [R5+0x8310], R108 ;  /* 0x0083106c05007388 */ /* 0x000fe80000000800 */
[----:B------:R-:W-:Y:S04]  /*12f10*/  STS [R5+0xbc10], R98 ;  /* 0x00bc106205007388 */ /* 0x000fe80000000800 */
[----:B------:R0:W-:Y:S04]  /*12f20*/  STS [R5+0x8c90], R64 ;  /* 0x008c904005007388 */ /* 0x0001e80000000800 */
[----:B------:R-:W-:Y:S04]  /*12f30*/  STS [R5+0xd880], R68 ;  /* 0x00d8804405007388 */ /* 0x000fe80000000800 */
[----:B------:R-:W-:Y:S04]  /*12f40*/  STS [R5+0xd890], R70 ;  /* 0x00d8904605007388 */ /* 0x000fe80000000800 */
[----:B------:R-:W-:Y:S04]  /*12f50*/  STS [R5+0x9600], R10 ;  /* 0x0096000a05007388 */ /* 0x000fe80000000800 */
[----:B------:R-:W-:Y:S04]  /*12f60*/  STS [R5+0x9610], R12 ;  /* 0x0096100c05007388 */ /* 0x000fe80000000800 */
[----:B------:R-:W-:Y:S04]  /*12f70*/  STS [R3+0x4b00], R60 ;  /* 0x004b003c03007388 */ /* 0x000fe80000000800 */
[----:B------:R-:W-:Y:S04]  /*12f80*/  STS [R3+0x7100], R62 ;  /* 0x0071003e03007388 */ /* 0x000fe80000000800 */
[----:B------:R1:W-:Y:S04]  /*12f90*/  STS [R3+0x9700], R58 ;  /* 0x0097003a03007388 */ /* 0x0003e80000000800 */
[----:B------:R2:W-:Y:S04]  /*12fa0*/  STS [R3+0xbd00], R56 ;  /* 0x00bd003803007388 */ /* 0x0005e80000000800 */
[----:B------:R-:W-:Y:S04]  /*12fb0*/  STS [R38+0x200], R85 ;  /* 0x0002005526007388 */ /* 0x000fe80000000800 */
[----:B----4-:R-:W-:Y:S04]  /*12fc0*/  STS [R38+0x600], R83 ;  /* 0x0006005326007388 */ /* 0x010fe80000000800 */
[----:B------:R-:W-:Y:S04]  /*12fd0*/  STS [R38+0xa00], R81 ;  /* 0x000a005126007388 */ /* 0x000fe80000000800 */
[----:B-----5:R-:W-:Y:S04]  /*12fe0*/  STS [R38+0xe00], R79 ;  /* 0x000e004f26007388 */ /* 0x020fe80000000800 */
        /* <DEDUP_REMOVED lines=12> */
[----:B------:R4:W-:Y:S04]  /*130b0*/  STS [R38+0x4200], R9 ;  /* 0x0042000926007388 */ /* 0x0009e80000000800 */
[----:B------:R-:W-:Y:S01]  /*130c0*/  STS [R38+0x4600], R39 ;  /* 0x0046002726007388 */ /* 0x000fe20000000800 */
[----:B------:R-:W-:Y:S01]  /*130d0*/  BAR.SYNC.DEFER_BLOCKING 0x0 ;  /* 0x0000000000007b1d */ /* 0x000fe20000010000 */
[----:B------:R-:W-:-:S02]  /*130e0*/  MOV R116, R196 ;  /* 0x000000c400747202 */ /* 0x000fc40000000f00 */
[C---:B0-----:R-:W-:Y:S02]  /*130f0*/  IADD3 R64, P0, PT, R200.reuse, 0x4aa0, RZ ;  /* 0x00004aa0c8407810 */ /* 0x041fe40007f1e0ff */
[----:B------:R-:W-:Y:S02]  /*13100*/  MOV R112, R112 ;  /* 0x0000007000707202 */ /* 0x000fe40000000f00 */
[----:B------:R-:W-:Y:S02]  /*13110*/  IADD3.X R65, PT, PT, RZ, R201, RZ, P0, !PT ;  /* 0x000000c9ff417210 */ /* 0x000fe400007fe4ff */
[----:B-1----:R-:W-:Y:S02]  /*13120*/  IADD3 R58, P0, PT, R200, 0x4ae0, RZ ;  /* 0x00004ae0c83a7810 */ /* 0x002fe40007f1e0ff */
[----:B--2---:R-:W-:Y:S02]  /*13130*/  SHF.L.U32 R3, R2, 0x4, RZ ;  /* 0x0000000402037819 */ /* 0x004fe400000006ff */
[----:B------:R-:W-:Y:S01]  /*13140*/  IADD3 R62, P1, PT, R200, 0x4ac0, RZ ;  /* 0x00004ac0c83e7810 */ /* 0x000fe20007f3e0ff */
[----:B---3--:R-:W-:Y:S01]  /*13150*/  IMAD.X R59, RZ, RZ, R201, P0 ;  /* 0x000000ffff3b7224 */ /* 0x008fe200000e06c9 */
[----:B------:R-:W-:Y:S04]  /*13160*/  LDS R72, [R42+0x10] ;  /* 0x000010002a487984 */ /* 0x000fe80000000800 */
[----:B------:R-:W-:Y:S04]  /*13170*/  LDS R73, [R42+0x20] ;  /* 0x000020002a497984 */ /* 0x000fe80000000800 */
[----:B------:R-:W0:Y:S01]  /*13180*/  LDSM.16.M88.4 R116, [R116] ;  /* 0x000000007474783b */ /* 0x000e220000000200 */
[----:B------:R-:W-:-:S03]  /*13190*/  LOP3.LUT R35, R3, 0x3fe0, RZ, 0xc0, !PT ;  /* 0x00003fe003237812 */ /* 0x000fc600078ec0ff */
[----:B------:R-:W1:Y:S01]  /*131a0*/  LDSM.16.M88.4 R112, [R112] ;  /* 0x000000007070783b */ /* 0x000e620000000200 */
[C---:B------:R-:W-:Y:S01]  /*131b0*/  IADD3 R66, P2, PT, R200.reuse, 0x5da0, RZ ;  /* 0x00005da0c8427810 */ /* 0x040fe20007f5e0ff */
[----:B------:R-:W-:Y:S01]  /*131c0*/  IMAD.X R63, RZ, RZ, R201, P1 ;  /* 0x000000ffff3f7224 */ /* 0x000fe200008e06c9 */
[----:B------:R-:W-:Y:S01]  /*131d0*/  MOV R3, R58 ;  /* 0x0000003a00037202 */ /* 0x000fe20000000f00 */
[----:B------:R-:W2:Y:S01]  /*131e0*/  LDS.128 R84, [R40] ;  /* 0x0000000028547984 */ /* 0x000ea20000000c00 */
[----:B------:R-:W-:Y:S02]  /*131f0*/  IADD3 R60, P1, PT, R200, 0x5dc0, RZ ;  /* 0x00005dc0c83c7810 */ /* 0x000fe40007f3e0ff */
[----:B------:R-:W-:Y:S01]  /*13200*/  IADD3 R58, PT, PT, R14, R35, RZ ;  /* 0x000000230e3a7210 */ /* 0x000fe20007ffe0ff */
[----:B------:R-:W-:Y:S01]  /*13210*/  LDS R92, [R42+0x910] ;  /* 0x000910002a5c7984 */ /* 0x000fe20000000800 */
[-C--:B------:R-:W-:Y:S02]  /*13220*/  IADD3.X R67, PT, PT, RZ, R201.reuse, RZ, P2, !PT ;  /* 0x000000c9ff437210 */ /* 0x080fe400017fe4ff */
[----:B------:R-:W-:Y:S01]  /*13230*/  IADD3.X R61, PT, PT, RZ, R201, RZ, P1, !PT ;  /* 0x000000c9ff3d7210 */ /* 0x000fe20000ffe4ff */
[----:B------:R-:W-:Y:S01]  /*13240*/  IMAD R35, R58, 0x130, R7 ;  /* 0x000001303a237824 */ /* 0x000fe200078e0207 */
[----:B----4-:R-:W-:Y:S01]  /*13250*/  MOV R9, R64 ;  /* 0x0000004000097202 */ /* 0x010fe20000000f00 */
[----:B------:R-:W-:Y:S01]  /*13260*/  LDS R93, [R42+0x920] ;  /* 0x000920002a5d7984 */ /* 0x000fe20000000800 */
[----:B------:R-:W-:-:S02]  /*13270*/  MOV R11, R66 ;  /* 0x00000042000b7202 */ /* 0x000fc40000000f00 */
[----:B------:R-:W-:Y:S01]  /*13280*/  MOV R12, R62 ;  /* 0x0000003e000c7202 */ /* 0x000fe20000000f00 */
[----:B------:R-:W-:Y:S01]  /*13290*/  LDS.128 R64, [R40+0x90] ;  /* 0x0000900028407984 */ /* 0x000fe20000000c00 */
[----:B------:R-:W-:-:S03]  /*132a0*/  MOV R5, R60 ;  /* 0x0000003c00057202 */ /* 0x000fc60000000f00 */
[----:B------:R-:W3:Y:S01]  /*132b0*/  LDS.128 R60, [R35+0x4b00] ;  /* 0x004b0000233c7984 */ /* 0x000ee20000000c00 */
[----:B------:R-:W-:-:S03]  /*132c0*/  IADD3 R56, P1, PT, R200, 0x5de0, RZ ;  /* 0x00005de0c8387810 */ /* 0x000fc60007f3e0ff */
[----:B------:R-:W4:Y:S04]  /*132d0*/  LDS.128 R80, [R35+0x5480] ;  /* 0x0054800023507984 */ /* 0x000f280000000c00 */
[----:B------:R-:W-:Y:S04]  /*132e0*/  LDS.128 R68, [R35+0x5e00] ;  /* 0x005e000023447984 */ /* 0x000fe80000000c00 */
[----:B------:R-:W5:Y:S01]  /*132f0*/  LDS.128 R76, [R35+0x6780] ;  /* 0x00678000234c7984 */ /* 0x000f620000000c00 */
[----:B0-----:R-:W-:Y:S01]  /*13300*/  IMMA.16832.S8.S8 R88, R116.ROW, R72.COL, RZ ;  /* 0x0000004874587237 */ /* 0x001fe20000405cff */
[----:B------:R-:W-:-:S04]  /*13310*/  IADD3.X R57, PT, PT, RZ, R201, RZ, P1, !PT ;  /* 0x000000c9ff397210 */ /* 0x000fc80000ffe4ff */
[----:B------:R-:W-:Y:S02]  /*13320*/  MOV R10, R56 ;  /* 0x00000038000a7202 */ /* 0x000fe40000000f00 */
[----:B------:R-:W0:Y:S01]  /*13330*/  LDS.128 R56, [R40+0x900] ;  /* 0x0009000028387984 */ /* 0x000e220000000c00 */
[----:B-1----:R-:W-:Y:S01]  /*13340*/  IMMA.16832.S8.S8 R72, R112.ROW, R72.COL, RZ ;  /* 0x0000004870487237 */ /* 0x002fe20000405cff */
[----:B------:R-:W-:Y:S02]  /*13350*/  MOV R100, R100 ;  /* 0x0000006400647202 */ /* 0x000fe40000000f00 */
[----:B------:R-:W-:Y:S01]  /*13360*/  MOV R104, R104 ;  /* 0x0000006800687202 */ /* 0x000fe20000000f00 */
[----:B--2---:R-:W-:Y:S02]  /*13370*/  HADD2.F32 R177, -RZ, R85.H0_H0 ;  /* 0x20000055ffb17230 */ /* 0x004fe40000004100 */
[----:B------:R-:W-:Y:S01]  /*13380*/  HADD2.F32 R111, -RZ, R87.H0_H0 ;  /* 0x20000057ff6f7230 */ /* 0x000fe20000004100 */
[----:B------:R-:W-:Y:S04]  /*13390*/  LDSM.16.M88.4 R100, [R100] ;  /* 0x000000006464783b */ /* 0x000fe80000000200 */
[----:B------:R-:W-:Y:S01]  /*133a0*/  I2FP.F32.S32 R97, R90 ;  /* 0x0000005a00617245 */ /* 0x000fe20000201400 */
[----:B------:R-:W-:Y:S01]  /*133b0*/  IMAD.WIDE R94, R19, 0x90, R94 ;  /* 0x00000090135e7825 */ /* 0x000fe200078e025e */
[----:B------:R-:W-:Y:S01]  /*133c0*/  I2FP.F32.S32 R99, R91 ;  /* 0x0000005b00637245 */ /* 0x000fe20000201400 */
[----:B------:R-:W-:Y:S01]  /*133d0*/  LDS R90, [R42+0x30] ;  /* 0x000030002a5a7984 */ /* 0x000fe20000000800 */
[----:B------:R-:W-:-:S02]  /*133e0*/  I2FP.F32.S32 R85, R88 ;  /* 0x0000005800557245 */ /* 0x000fc40000201400 */
[----:B------:R-:W-:Y:S01]  /*133f0*/  I2FP.F32.S32 R87, R89 ;  /* 0x0000005900577245 */ /* 0x000fe20000201400 */
[----:B------:R-:W1:Y:S01]  /*13400*/  LDS R91, [R42+0x40] ;  /* 0x000040002a5b7984 */ /* 0x000e620000000800 */
[----:B------:R-:W-:Y:S02]  /*13410*/  HADD2.F32 R212, -RZ, R84.H0_H0 ;  /* 0x20000054ffd47230 */ /* 0x000fe40000004100 */
[C---:B---3--:R-:W-:Y:S01]  /*13420*/  FMUL R85, R60.reuse, R85 ;  /* 0x000000553c557220 */ /* 0x048fe20000400000 */
[----:B------:R-:W-:Y:S01]  /*13430*/  HADD2.F32 R89, -RZ, R64.H0_H0 ;  /* 0x20000040ff597230 */ /* 0x000fe20000004100 */
[----:B------:R-:W-:Y:S01]  /*13440*/  LDSM.16.M88.4 R104, [R104] ;  /* 0x000000006868783b */ /* 0x000fe20000000200 */
[----:B------:R-:W-:Y:S01]  /*13450*/  FMUL R87, R60, R87 ;  /* 0x000000573c577220 */ /* 0x000fe20000400000 */
[----:B------:R-:W-:Y:S02]  /*13460*/  HADD2.F32 R183, -RZ, R65.H0_H0 ;  /* 0x20000041ffb77230 */ /* 0x000fe40000004100 */
[----:B------:R-:W-:Y:S01]  /*13470*/  HADD2.F32 R150, -RZ, R66.H0_H0 ;  /* 0x20000042ff967230 */ /* 0x000fe20000004100 */
[----:B------:R-:W2:Y:S01]  /*13480*/  LDG.E.CONSTANT R135, desc[UR6][R94.64] ;  /* 0x000000065e877981 */ /* 0x000ea2000c1e9900 */
[----:B------:R-:W-:Y:S01]  /*13490*/  HADD2.F32 R110, -RZ, R67.H0_H0 ;  /* 0x20000043ff6e7230 */ /* 0x000fe20000004100 */
[----:B------:R-:W-:-:S02]  /*134a0*/  I2FP.F32.S32 R153, R73 ;  /* 0x0000004900997245 */ /* 0x000fc40000201400 */
[----:B------:R-:W3:Y:S01]  /*134b0*/  LDG.E.CONSTANT R133, desc[UR6][R94.64+0x400] ;  /* 0x000400065e857981 */ /* 0x000ee2000c1e9900 */
[----:B------:R-:W-:Y:S01]  /*134c0*/  I2FP.F32.S32 R205, R74 ;  /* 0x0000004a00cd7245 */ /* 0x000fe20000201400 */
[----:B------:R-:W-:Y:S01]  /*134d0*/  HADD2.F32 R108, -RZ, R86.H0_H0 ;  /* 0x20000056ff6c7230 */ /* 0x000fe20000004100 */
[----:B------:R-:W-:Y:S01]  /*134e0*/  I2FP.F32.S32 R207, R75 ;  /* 0x0000004b00cf7245 */ /* 0x000fe20000201400 */
[----:B------:R-:W3:Y:S01]  /*134f0*/  LDG.E.CONSTANT R131, desc[UR6][R94.64+0x800] ;  /* 0x000800065e837981 */ /* 0x000ee2000c1e9900 */
[----:B------:R-:W-:Y:S01]  /*13500*/  FFMA R206, R212, R85, R195 ;  /* 0x00000055d4ce7223 */ /* 0x000fe200000000c3 */
[----:B------:R-:W-:Y:S02]  /*13510*/  FFMA R194, R89, R87, R194 ;  /* 0x0000005759c27223 */ /* 0x000fe400000000c2 */
[----:B------:R-:W3:Y:S01]  /*13520*/  LDG.E.CONSTANT R129, desc[UR6][R94.64+0xc00] ;  /* 0x000c00065e817981 */ /* 0x000ee2000c1e9900 */
[----:B------:R-:W-:Y:S03]  /*13530*/  IMMA.16832.S8.S8 R84, R112.ROW, R92.COL, RZ ;  /* 0x0000005c70547237 */ /* 0x000fe60000405cff */
[----:B------:R-:W3:Y:S04]  /*13540*/  LDG.E.CONSTANT R127, desc[UR6][R94.64+0x1000] ;  /* 0x001000065e7f7981 */ /* 0x000ee8000c1e9900 */
        /* <DEDUP_REMOVED lines=12> */
[----:B------:R4:W3:Y:S04]  /*13610*/  LDG.E.CONSTANT R37, desc[UR6][R94.64+0x4400] ;  /* 0x004400065e257981 */ /* 0x0008e8000c1e9900 */
[----:B------:R-:W1:Y:S01]  /*13620*/  LDS.128 R64, [R40+0x990] ;  /* 0x0009900028407984 */ /* 0x000e620000000c00 */
[----:B----4-:R-:W-:-:S02]  /*13630*/  I2FP.F32.S32 R95, R72 ;  /* 0x00000048005f7245 */ /* 0x010fc40000201400 */
[----:B------:R-:W-:Y:S01]  /*13640*/  IMMA.16832.S8.S8 R72, R116.ROW, R92.COL, RZ ;  /* 0x0000005c74487237 */ /* 0x000fe20000405cff */
[----:B------:R-:W-:Y:S01]  /*13650*/  FMUL R204, R80, R97 ;  /* 0x0000006150cc7220 */ /* 0x000fe20000400000 */
[----:B-----5:R-:W-:Y:S01]  /*13660*/  FMUL R88, R76, R205 ;  /* 0x000000cd4c587220 */ /* 0x020fe20000400000 */
[----:B------:R-:W-:Y:S01]  /*13670*/  FMUL R95, R68, R95 ;  /* 0x0000005f445f7220 */ /* 0x000fe20000400000 */
[----:B------:R-:W-:Y:S01]  /*13680*/  FMUL R99, R80, R99 ;  /* 0x0000006350637220 */ /* 0x000fe20000400000 */
[----:B------:R-:W-:Y:S01]  /*13690*/  FMUL R153, R68, R153 ;  /* 0x0000009944997220 */ /* 0x000fe20000400000 */
[----:B------:R-:W-:Y:S01]  /*136a0*/  FMUL R207, R76, R207 ;  /* 0x000000cf4ccf7220 */ /* 0x000fe20000400000 */
[C---:B------:R-:W-:Y:S01]  /*136b0*/  FFMA R204, R212.reuse, R204, R193 ;  /* 0x000000ccd4cc7223 */ /* 0x040fe200000000c1 */
[C---:B------:R-:W-:Y:S01]  /*136c0*/  FFMA R210, R212.reuse, R95, R187 ;  /* 0x0000005fd4d27223 */ /* 0x040fe200000000bb */
[C---:B------:R-:W-:Y:S01]  /*136d0*/  FFMA R192, R89.reuse, R99, R192 ;  /* 0x0000006359c07223 */ /* 0x040fe200000000c0 */
[C---:B------:R-:W-:Y:S01]  /*136e0*/  FFMA R186, R89.reuse, R153, R186 ;  /* 0x0000009959ba7223 */ /* 0x040fe200000000ba */
[----:B------:R-:W-:Y:S01]  /*136f0*/  FFMA R212, R212, R88, R185 ;  /* 0x00000058d4d47223 */ /* 0x000fe200000000b9 */
[----:B------:R-:W-:Y:S01]  /*13700*/  FFMA R208, R89, R207, R184 ;  /* 0x000000cf59d07223 */ /* 0x000fe200000000b8 */
[----:B------:R-:W-:Y:S04]  /*13710*/  LDS R88, [R42+0x930] ;  /* 0x000930002a587984 */ /* 0x000fe80000000800 */
[----:B------:R-:W4:Y:S01]  /*13720*/  LDS R89, [R42+0x940] ;  /* 0x000940002a597984 */ /* 0x000f220000000800 */
        /* <DEDUP_REMOVED lines=8> */
[----:B------:R-:W-:Y:S02]  /*137b0*/  HADD2.F32 R176, -RZ, R58.H0_H0 ;  /* 0x2000003affb07230 */ /* 0x000fe40000004100 */
        /* <DEDUP_REMOVED lines=9> */
[-C--:B-1----:R-:W-:Y:S01]  /*13850*/  IMMA.16832.S8.S8 R56, R100.ROW, R90.reuse.COL, RZ ;  /* 0x0000005a64387237 */ /* 0x082fe20000405cff */
[----:B------:R-:W-:Y:S01]  /*13860*/  I2FP.F32.S32 R95, R75 ;  /* 0x0000004b005f7245 */ /* 0x000fe20000201400 */
[----:B------:R-:W-:Y:S01]  /*13870*/  HADD2.F32 R64, -RZ, R64.H0_H0 ;  /* 0x20000040ff407230 */ /* 0x000fe20000004100 */
[----:B------:R-:W-:Y:S01]  /*13880*/  I2FP.F32.S32 R185, R85 ;  /* 0x0000005500b97245 */ /* 0x000fe20000201400 */
[----:B------:R-:W-:Y:S04]  /*13890*/  LDS R84, [R42+0x50] ;  /* 0x000050002a547984 */ /* 0x000fe80000000800 */
[----:B------:R-:W-:Y:S01]  /*138a0*/  IMMA.16832.S8.S8 R72, R104.ROW, R90.COL, RZ ;  /* 0x0000005a68487237 */ /* 0x000fe20000405cff */
[----:B------:R-:W-:Y:S01]  /*138b0*/  LDS R85, [R42+0x60] ;  /* 0x000060002a557984 */ /* 0x000fe20000000800 */
[----:B------:R-:W-:Y:S01]  /*138c0*/  FMUL R93, R60, R93 ;  /* 0x0000005d3c5d7220 */ /* 0x000fe20000400000 */
[----:B------:R-:W-:-:S02]  /*138d0*/  FMUL R95, R80, R95 ;  /* 0x0000005f505f7220 */ /* 0x000fc40000400000 */
[----:B------:R-:W0:Y:S01]  /*138e0*/  LDSM.16.M88.4 R96, [R96] ;  /* 0x000000006060783b */ /* 0x000e220000000200 */
[C---:B------:R-:W-:Y:S01]  /*138f0*/  FFMA R193, R64.reuse, R93, R181 ;  /* 0x0000005d40c17223 */ /* 0x040fe200000000b5 */
[----:B------:R-:W-:Y:S02]  /*13900*/  FFMA R195, R64, R95, R180 ;  /* 0x0000005f40c37223 */ /* 0x000fe400000000b4 */
[----:B------:R1:W5:Y:S01]  /*13910*/  LDSM.16.M88.4 R92, [R175] ;  /* 0x00000000af5c783b */ /* 0x0003620000000200 */
[----:B------:R-:W-:Y:S02]  /*13920*/  HADD2.F32 R182, -RZ, R66.H0_H0 ;  /* 0x20000042ffb67230 */ /* 0x000fe40000004100 */
[----:B------:R-:W-:Y:S01]  /*13930*/  FMUL R66, R68, R185 ;  /* 0x000000b944427220 */ /* 0x000fe20000400000 */
[----:B------:R-:W-:Y:S01]  /*13940*/  FMUL R187, R76, R187 ;  /* 0x000000bb4cbb7220 */ /* 0x000fe20000400000 */
[----:B------:R-:W-:Y:S02]  /*13950*/  I2FP.F32.S32 R56, R56 ;  /* 0x0000003800387245 */ /* 0x000fe40000201400 */
[----:B------:R-:W-:Y:S01]  /*13960*/  I2FP.F32.S32 R58, R58 ;  /* 0x0000003a003a7245 */ /* 0x000fe20000201400 */
[----:B------:R-:W-:-:S02]  /*13970*/  HADD2.F32 R86, -RZ, R65.H0_H0 ;  /* 0x20000041ff567230 */ /* 0x000fc40000004100 */
[C---:B------:R-:W-:Y:S01]  /*13980*/  FFMA R205, R64.reuse, R66, R179 ;  /* 0x0000004240cd7223 */ /* 0x040fe200000000b3 */
[----:B------:R-:W-:Y:S02]  /*13990*/  HADD2.F32 R153, -RZ, R67.H0_H0 ;  /* 0x20000043ff997230 */ /* 0x000fe40000004100 */
[----:B------:R-:W-:Y:S01]  /*139a0*/  FFMA R211, R64, R187, R178 ;  /* 0x000000bb40d37223 */ /* 0x000fe200000000b2 */
[----:B------:R-:W-:Y:S01]  /*139b0*/  I2FP.F32.S32 R90, R73 ;  /* 0x00000049005a7245 */ /* 0x000fe20000201400 */
[----:B----4-:R-:W-:Y:S01]  /*139c0*/  IMMA.16832.S8.S8 R64, R104.ROW, R88.COL, RZ ;  /* 0x0000005868407237 */ /* 0x010fe20000405cff */
[----:B------:R-:W-:Y:S01]  /*139d0*/  I2FP.F32.S32 R180, R57 ;  /* 0x0000003900b47245 */ /* 0x000fe20000201400 */
[----:B------:R-:W-:Y:S01]  /*139e0*/  FMUL R181, R69, R56 ;  /* 0x0000003845b57220 */ /* 0x000fe20000400000 */
[----:B------:R-:W-:Y:S01]  /*139f0*/  I2FP.F32.S32 R188, R59 ;  /* 0x0000003b00bc7245 */ /* 0x000fe20000201400 */
[----:B------:R-:W-:Y:S01]  /*13a00*/  FMUL R73, R77, R58 ;  /* 0x0000003a4d497220 */ /* 0x000fe20000400000 */
[----:B------:R-:W-:-:S02]  /*13a10*/  I2FP.F32.S32 R72, R72 ;  /* 0x0000004800487245 */ /* 0x000fc40000201400 */
[----:B------:R-:W-:Y:S01]  /*13a20*/  I2FP.F32.S32 R74, R74 ;  /* 0x0000004a004a7245 */ /* 0x000fe20000201400 */
[----:B------:R-:W-:Y:S02]  /*13a30*/  IMMA.16832.S8.S8 R56, R100.ROW, R88.COL, RZ ;  /* 0x0000005864387237 */ /* 0x000fe40000405cff */
[----:B------:R-:W-:Y:S02]  /*13a40*/  FMUL R72, R61, R72 ;  /* 0x000000483d487220 */ /* 0x000fe40000400000 */
[----:B------:R-:W-:Y:S01]  /*13a50*/  FMUL R74, R81, R74 ;  /* 0x0000004a514a7220 */ /* 0x000fe20000400000 */
[C---:B------:R-:W-:Y:S01]  /*13a60*/  FFMA R181, R177.reuse, R181, R210 ;  /* 0x000000b5b1b57223 */ /* 0x040fe200000000d2 */
[C---:B------:R-:W-:Y:S02]  /*13a70*/  FFMA R179, R177.reuse, R72, R206 ;  /* 0x00000048b1b37223 */ /* 0x040fe400000000ce */
[C---:B-1----:R-:W-:Y:S01]  /*13a80*/  FFMA R175, R177.reuse, R74, R204 ;  /* 0x0000004ab1af7223 */ /* 0x042fe200000000cc */
[----:B------:R-:W-:Y:S01]  /*13a90*/  FFMA R177, R177, R73, R212 ;  /* 0x00000049b1b17223 */ /* 0x000fe200000000d4 */
[----:B------:R-:W-:Y:S04]  /*13aa0*/  LDS R72, [R42+0x950] ;  /* 0x000950002a487984 */ /* 0x000fe80000000800 */
[----:B------:R-:W1:Y:S01]  /*13ab0*/  LDS R73, [R42+0x960] ;  /* 0x000960002a497984 */ /* 0x000e620000000800 */
[----:B------:R-:W-:-:S02]  /*13ac0*/  I2FP.F32.S32 R178, R75 ;  /* 0x0000004b00b27245 */ /* 0x000fc40000201400 */
[----:B------:R-:W-:Y:S02]  /*13ad0*/  I2FP.F32.S32 R74, R64 ;  /* 0x00000040004a7245 */ /* 0x000fe40000201400 */
[----:B------:R-:W-:Y:S02]  /*13ae0*/  I2FP.F32.S32 R88, R66 ;  /* 0x0000004200587245 */ /* 0x000fe40000201400 */
[----:B------:R-:W-:Y:S01]  /*13af0*/  I2FP.F32.S32 R56, R56 ;  /* 0x0000003800387245 */ /* 0x000fe20000201400 */
        /* <DEDUP_REMOVED lines=8> */
[-C--:B0-----:R-:W-:Y:S01]  /*13b80*/  IMMA.16832.S8.S8 R64, R96.ROW, R84.reuse.COL, RZ ;  /* 0x0000005460407237 */ /* 0x081fe20000405cff */
[C---:B------:R-:W-:Y:S01]  /*13b90*/  FFMA R209, R184.reuse, R74, R209 ;  /* 0x0000004ab8d17223 */ /* 0x040fe200000000d1 */
[----:B------:R-:W-:Y:S01]  /*13ba0*/  FMUL R90, R61, R90 ;  /* 0x0000005a3d5a7220 */ /* 0x000fe20000400000 */
[C---:B------:R-:W-:Y:S01]  /*13bb0*/  FMUL R75, R77.reuse, R188 ;  /* 0x000000bc4d4b7220 */ /* 0x040fe20000400000 */
[----:B------:R-:W-:Y:S01]  /*13bc0*/  FMUL R74, R77, R58 ;  /* 0x0000003a4d4a7220 */ /* 0x000fe20000400000 */
[C---:B------:R-:W-:Y:S01]  /*13bd0*/  FFMA R189, R183.reuse, R189, R186 ;  /* 0x000000bdb7bd7223 */ /* 0x040fe200000000ba */
[C---:B------:R-:W-:Y:S01]  /*13be0*/  FFMA R213, R184.reuse, R88, R191 ;  /* 0x00000058b8d57223 */ /* 0x040fe200000000bf */
[----:B------:R-:W-:Y:S01]  /*13bf0*/  I2FP.F32.S32 R186, R57 ;  /* 0x0000003900ba7245 */ /* 0x000fe20000201400 */
[C---:B------:R-:W-:Y:S01]  /*13c00*/  FFMA R191, R184.reuse, R56, R207 ;  /* 0x00000038b8bf7223 */ /* 0x040fe200000000cf */
[----:B------:R-:W-:Y:S01]  /*13c10*/  I2FP.F32.S32 R188, R59 ;  /* 0x0000003b00bc7245 */ /* 0x000fe20000201400 */
[C---:B------:R-:W-:Y:S01]  /*13c20*/  FFMA R185, R183.reuse, R90, R194 ;  /* 0x0000005ab7b97223 */ /* 0x040fe200000000c2 */
[----:B-----5:R-:W-:Y:S01]  /*13c30*/  IMMA.16832.S8.S8 R56, R92.ROW, R84.COL, RZ ;  /* 0x000000545c387237 */ /* 0x020fe20000405cff */
[C---:B------:R-:W-:Y:S01]  /*13c40*/  FFMA R187, R183.reuse, R187, R192 ;  /* 0x000000bbb7bb7223 */ /* 0x040fe200000000c0 */
[----:B------:R-:W-:Y:S01]  /*13c50*/  FFMA R183, R183, R75, R208 ;  /* 0x0000004bb7b77223 */ /* 0x000fe200000000d0 */
[----:B------:R-:W-:Y:S01]  /*13c60*/  FFMA R207, R184, R74, R87 ;  /* 0x0000004ab8cf7223 */ /* 0x000fe20000000057 */
[----:B------:R-:W-:Y:S01]  /*13c70*/  LDS R75, [R42+0x80] ;  /* 0x000080002a4b7984 */ /* 0x000fe20000000800 */
[----:B------:R-:W-:-:S03]  /*13c80*/  FMUL R178, R61, R178 ;  /* 0x000000b23db27220 */ /* 0x000fc60000400000 */
[----:B------:R-:W-:Y:S01]  /*13c90*/  LDS R74, [R42+0x70] ;  /* 0x000070002a4a7984 */ /* 0x000fe20000000800 */
[----:B------:R-:W-:-:S03]  /*13ca0*/  FMUL R180, R81, R180 ;  /* 0x000000b451b47220 */ /* 0x000fc60000400000 */
[----:B------:R0:W4:Y:S01]  /*13cb0*/  LDSM.16.M88.4 R88, [R151] ;  /* 0x000000009758783b */ /* 0x0001220000000200 */
[----:B------:R-:W-:Y:S01]  /*13cc0*/  FMUL R186, R69, R186 ;  /* 0x000000ba45ba7220 */ /* 0x000fe20000400000 */
[----:B------:R-:W-:Y:S01]  /*13cd0*/  FMUL R188, R77, R188 ;  /* 0x000000bc4dbc7220 */ /* 0x000fe20000400000 */
[C---:B------:R-:W-:Y:S01]  /*13ce0*/  FFMA R215, R86.reuse, R178, R193 ;  /* 0x000000b256d77223 */ /* 0x040fe200000000c1 */
[C---:B------:R-:W-:Y:S01]  /*13cf0*/  FFMA R217, R86.reuse, R180, R195 ;  /* 0x000000b456d97223 */ /* 0x040fe200000000c3 */
[C---:B------:R-:W-:Y:S01]  /*13d00*/  FFMA R205, R86.reuse, R186, R205 ;  /* 0x000000ba56cd7223 */ /* 0x040fe200000000cd */
[----:B------:R-:W-:Y:S02]  /*13d10*/  FFMA R211, R86, R188, R211 ;  /* 0x000000bc56d37223 */ /* 0x000fe400000000d3 */
[----:B------:R5:W4:Y:S01]  /*13d20*/  LDSM.16.M88.4 R84, [R109] ;  /* 0x000000006d54783b */ /* 0x000b220000000200 */
[----:B------:R-:W-:Y:S02]  /*13d30*/  I2FP.F32.S32 R193, R64 ;  /* 0x0000004000c17245 */ /* 0x000fe40000201400 */
[----:B0-----:R-:W-:-:S03]  /*13d40*/  I2FP.F32.S32 R151, R65 ;  /* 0x0000004100977245 */ /* 0x001fc60000201400 */
[----:B------:R-:W-:Y:S01]  /*13d50*/  FMUL R188, R62, R193 ;  /* 0x000000c13ebc7220 */ /* 0x000fe20000400000 */
[----:B------:R-:W-:Y:S02]  /*13d60*/  I2FP.F32.S32 R193, R57 ;  /* 0x0000003900c17245 */ /* 0x000fe40000201400 */
[----:B------:R-:W-:Y:S02]  /*13d70*/  I2FP.F32.S32 R57, R58 ;  /* 0x0000003a00397245 */ /* 0x000fe40000201400 */
[----:B------:R-:W-:Y:S02]  /*13d80*/  I2FP.F32.S32 R195, R66 ;  /* 0x0000004200c37245 */ /* 0x000fe40000201400 */
[----:B------:R-:W-:Y:S02]  /*13d90*/  I2FP.F32.S32 R219, R67 ;  /* 0x0000004300db7245 */ /* 0x000fe40000201400 */
[----:B-1----:R-:W-:Y:S01]  /*13da0*/  IMMA.16832.S8.S8 R64, R96.ROW, R72.COL, RZ ;  /* 0x0000004860407237 */ /* 0x002fe20000405cff */
[----:B------:R-:W-:Y:S01]  /*13db0*/  I2FP.F32.S32 R221, R56 ;  /* 0x0000003800dd7245 */ /* 0x000fe20000201400 */
[----:B------:R-:W-:Y:S01]  /*13dc0*/  FMUL R180, R78, R57 ;  /* 0x000000394eb47220 */ /* 0x000fe20000400000 */
[----:B------:R-:W-:-:S05]  /*13dd0*/  I2FP.F32.S32 R223, R59 ;  /* 0x0000003b00df7245 */ /* 0x000fca0000201400 */
[----:B------:R-:W-:Y:S01]  /*13de0*/  IMMA.16832.S8.S8 R56, R92.ROW, R72.COL, RZ ;  /* 0x000000485c387237 */ /* 0x000fe20000405cff */
[----:B------:R-:W-:Y:S04]  /*13df0*/  LDS R72, [R42+0x970] ;  /* 0x000970002a487984 */ /* 0x000fe80000000800 */
[----:B------:R-:W0:Y:S01]  /*13e00*/  LDS R73, [R42+0x980] ;  /* 0x000980002a497984 */ /* 0x000e220000000800 */
[----:B------:R-:W-:Y:S01]  /*13e10*/  FMUL R194, R82, R195 ;  /* 0x000000c352c27220 */ /* 0x000fe20000400000 */
[----:B------:R-:W-:Y:S01]  /*13e20*/  FMUL R151, R62, R151 ;  /* 0x000000973e977220 */ /* 0x000fe20000400000 */
[----:B------:R-:W-:Y:S01]  /*13e30*/  FMUL R178, R70, R221 ;  /* 0x000000dd46b27220 */ /* 0x000fe20000400000 */
[C---:B------:R-:W-:Y:S01]  /*13e40*/  FFMA R180, R108.reuse, R180, R177 ;  /* 0x000000b46cb47223 */ /* 0x040fe200000000b1 */
[----:B------:R-:W-:Y:S01]  /*13e50*/  FFMA R194, R108, R194, R175 ;  /* 0x000000c26cc27223 */ /* 0x000fe200000000af */
[----:B------:R-:W-:Y:S01]  /*13e60*/  FFMA R195, R150, R151, R185 ;  /* 0x0000009796c37223 */ /* 0x000fe200000000b9 */
[----:B------:R-:W-:-:S02]  /*13e70*/  I2FP.F32.S32 R175, R66 ;  /* 0x0000004200af7245 */ /* 0x000fc40000201400 */
[----:B-----5:R-:W-:Y:S02]  /*13e80*/  I2FP.F32.S32 R109, R64 ;  /* 0x00000040006d7245 */ /* 0x020fe40000201400 */
[----:B------:R-:W-:Y:S02]  /*13e90*/  I2FP.F32.S32 R151, R65 ;  /* 0x0000004100977245 */ /* 0x000fe40000201400 */
[----:B------:R-:W-:Y:S01]  /*13ea0*/  I2FP.F32.S32 R177, R67 ;  /* 0x0000004300b17245 */ /* 0x000fe20000201400 */
[C---:B------:R-:W-:Y:S01]  /*13eb0*/  FFMA R188, R108.reuse, R188, R179 ;  /* 0x000000bc6cbc7223 */ /* 0x040fe200000000b3 */
[-C--:B----4-:R-:W-:Y:S01]  /*13ec0*/  IMMA.16832.S8.S8 R64, R88.ROW, R74.reuse.COL, RZ ;  /* 0x0000004a58407237 */ /* 0x090fe20000405cff */
[----:B------:R-:W-:Y:S01]  /*13ed0*/  FFMA R178, R108, R178, R181 ;  /* 0x000000b26cb27223 */ /* 0x000fe200000000b5 */
[C---:B------:R-:W-:Y:S01]  /*13ee0*/  FMUL R108, R82.reuse, R219 ;  /* 0x000000db526c7220 */ /* 0x040fe20000400000 */
[----:B------:R-:W-:Y:S01]  /*13ef0*/  I2FP.F32.S32 R179, R56 ;  /* 0x0000003800b37245 */ /* 0x000fe20000201400 */
[----:B------:R-:W-:Y:S01]  /*13f00*/  FMUL R56, R82, R175 ;  /* 0x000000af52387220 */ /* 0x000fe20000400000 */
[----:B------:R-:W-:Y:S01]  /*13f10*/  I2FP.F32.S32 R185, R58 ;  /* 0x0000003a00b97245 */ /* 0x000fe20000201400 */
[----:B------:R-:W-:Y:S01]  /*13f20*/  FMUL R184, R70, R193 ;  /* 0x000000c146b87220 */ /* 0x000fe20000400000 */
[----:B------:R-:W-:Y:S01]  /*13f30*/  FFMA R193, R150, R108, R187 ;  /* 0x0000006c96c17223 */ /* 0x000fe200000000bb */
[----:B------:R-:W-:Y:S01]  /*13f40*/  I2FP.F32.S32 R181, R57 ;  /* 0x0000003900b57245 */ /* 0x000fe20000201400 */
[----:B------:R-:W-:Y:S01]  /*13f50*/  FFMA R213, R176, R56, R213 ;  /* 0x00000038b0d57223 */ /* 0x000fe200000000d5 */
[----:B------:R-:W-:Y:S01]  /*13f60*/  I2FP.F32.S32 R187, R59 ;  /* 0x0000003b00bb7245 */ /* 0x000fe20000201400 */
[----:B------:R-:W-:Y:S01]  /*13f70*/  FMUL R109, R62, R109 ;  /* 0x0000006d3e6d7220 */ /* 0x000fe20000400000 */
[----:B------:R-:W-:Y:S01]  /*13f80*/  FMUL R108, R70, R179 ;  /* 0x000000b3466c7220 */ /* 0x000fe20000400000 */
[----:B------:R-:W-:Y:S01]  /*13f90*/  IMMA.16832.S8.S8 R56, R84.ROW, R74.COL, RZ ;  /* 0x0000004a54387237 */ /* 0x000fe20000405cff */
[----:B------:R-:W-:Y:S01]  /*13fa0*/  FMUL R74, R78, R185 ;  /* 0x000000b94e4a7220 */ /* 0x000fe20000400000 */
[C---:B------:R-:W-:Y:S01]  /*13fb0*/  FFMA R209, R176.reuse, R109, R209 ;  /* 0x0000006db0d17223 */ /* 0x040fe200000000d1 */
[----:B------:R-:W-:Y:S01]  /*13fc0*/  FFMA R175, R176, R108, R191 ;  /* 0x0000006cb0af7223 */ /* 0x000fe200000000bf */
[----:B------:R-:W-:Y:S01]  /*13fd0*/  FMUL R151, R62, R151 ;  /* 0x000000973e977220 */ /* 0x000fe20000400000 */
[----:B------:R-:W-:Y:S01]  /*13fe0*/  FMUL R204, R82, R177 ;  /* 0x000000b152cc7220 */ /* 0x000fe20000400000 */
[----:B------:R-:W-:Y:S01]  /*13ff0*/  FFMA R207, R176, R74, R207 ;  /* 0x0000004ab0cf7223 */ /* 0x000fe200000000cf */
[----:B------:R-:W-:Y:S01]  /*14000*/  FMUL R206, R70, R181 ;  /* 0x000000b546ce7220 */ /* 0x000fe20000400000 */
[----:B------:R-:W-:Y:S01]  /*14010*/  FMUL R74, R78, R187 ;  /* 0x000000bb4e4a7220 */ /* 0x000fe20000400000 */
[----:B------:R-:W-:Y:S01]  /*14020*/  LDS R108, [R42+0x1210] ;  /* 0x001210002a6c7984 */ /* 0x000fe20000000800 */
[----:B------:R-:W-:-:S03]  /*14030*/  FFMA R176, R182, R151, R215 ;  /* 0x00000097b6b07223 */ /* 0x000fc600000000d7 */
[----:B------:R-:W1:Y:S01]  /*14040*/  LDS R109, [R42+0x1220] ;  /* 0x001220002a6d7984 */ /* 0x000e620000000800 */
[C---:B------:R-:W-:Y:S01]  /*14050*/  FFMA R204, R182.reuse, R204, R217 ;  /* 0x000000ccb6cc7223 */ /* 0x040fe200000000d9 */
[C---:B------:R-:W-:Y:S01]  /*14060*/  FFMA R206, R182.reuse, R206, R205 ;  /* 0x000000ceb6ce7223 */ /* 0x040fe200000000cd */
[----:B------:R-:W-:Y:S01]  /*14070*/  FFMA R182, R182, R74, R211 ;  /* 0x0000004ab6b67223 */ /* 0x000fe200000000d3 */
[----:B------:R-:W-:Y:S01]  /*14080*/  I2FP.F32.S32 R74, R64 ;  /* 0x00000040004a7245 */ /* 0x000fe20000201400 */
[----:B------:R-:W-:Y:S01]  /*14090*/  FMUL R186, R78, R223 ;  /* 0x000000df4eba7220 */ /* 0x000fe20000400000 */
[C---:B------:R-:W-:Y:S01]  /*140a0*/  FFMA R189, R150.reuse, R184, R189 ;  /* 0x000000b896bd7223 */ /* 0x040fe200000000bd */
[----:B------:R-:W-:Y:S01]  /*140b0*/  I2FP.F32.S32 R184, R66 ;  /* 0x0000004200b87245 */ /* 0x000fe20000201400 */
[----:B------:R-:W-:Y:S01]  /*140c0*/  LDS R151, [R42+0x1240] ;  /* 0x001240002a977984 */ /* 0x000fe20000000800 */
[----:B------:R-:W-:Y:S01]  /*140d0*/  FFMA R183, R150, R186, R183 ;  /* 0x000000ba96b77223 */ /* 0x000fe200000000b7 */
[----:B------:R-:W-:Y:S01]  /*140e0*/  FMUL R74, R63, R74 ;  /* 0x0000004a3f4a7220 */ /* 0x000fe20000400000 */
[----:B------:R-:W-:-:S02]  /*140f0*/  I2FP.F32.S32 R150, R65 ;  /* 0x0000004100967245 */ /* 0x000fc40000201400 */
[----:B------:R-:W-:Y:S02]  /*14100*/  I2FP.F32.S32 R186, R67 ;  /* 0x0000004300ba7245 */ /* 0x000fe40000201400 */
[----:B0-----:R-:W-:Y:S01]  /*14110*/  IMMA.16832.S8.S8 R64, R88.ROW, R72.COL, RZ ;  /* 0x0000004858407237 */ /* 0x001fe20000405cff */
[----:B------:R-:W-:Y:S01]  /*14120*/  I2FP.F32.S32 R56, R56 ;  /* 0x0000003800387245 */ /* 0x000fe20000201400 */
[----:B------:R-:W-:Y:S01]  /*14130*/  FFMA R188, R111, R74, R188 ;  /* 0x0000004a6fbc7223 */ /* 0x000fe200000000bc */
[----:B------:R-:W-:Y:S02]  /*14140*/  I2FP.F32.S32 R58, R58 ;  /* 0x0000003a003a7245 */ /* 0x000fe40000201400 */
[----:B------:R-:W-:-:S03]  /*14150*/  I2FP.F32.S32 R190, R57 ;  /* 0x0000003900be7245 */ /* 0x000fc60000201400 */
[----:B------:R-:W-:Y:S01]  /*14160*/  IMMA.16832.S8.S8 R72, R84.ROW, R72.COL, RZ ;  /* 0x0000004854487237 */ /* 0x000fe20000405cff */
[----:B------:R-:W-:Y:S01]  /*14170*/  I2FP.F32.S32 R192, R59 ;  /* 0x0000003b00c07245 */ /* 0x000fe20000201400 */
[----:B------:R-:W-:Y:S01]  /*14180*/  FMUL R187, R71, R56 ;  /* 0x0000003847bb7220 */ /* 0x000fe20000400000 */
[----:B------:R-:W-:Y:S01]  /*14190*/  FMUL R185, R79, R58 ;  /* 0x0000003a4fb97220 */ /* 0x000fe20000400000 */
[----:B------:R-:W-:Y:S01]  /*141a0*/  FMUL R150, R63, R150 ;  /* 0x000000963f967220 */ /* 0x000fe20000400000 */
[----:B------:R-:W0:Y:S01]  /*141b0*/  LDS.128 R56, [R40+0x1200] ;  /* 0x0012000028387984 */ /* 0x000e220000000c00 */
[C---:B------:R-:W-:Y:S01]  /*141c0*/  FMUL R184, R83.reuse, R184 ;  /* 0x000000b853b87220 */ /* 0x040fe20000400000 */
[----:B------:R-:W-:Y:S01]  /*141d0*/  FMUL R186, R83, R186 ;  /* 0x000000ba53ba7220 */ /* 0x000fe20000400000 */
[C---:B------:R-:W-:Y:S01]  /*141e0*/  FFMA R195, R110.reuse, R150, R195 ;  /* 0x000000966ec37223 */ /* 0x040fe200000000c3 */
[----:B------:R-:W-:Y:S01]  /*141f0*/  FMUL R190, R71, R190 ;  /* 0x000000be47be7220 */ /* 0x000fe20000400000 */
[----:B------:R-:W-:Y:S01]  /*14200*/  FFMA R194, R111, R184, R194 ;  /* 0x000000b86fc27223 */ /* 0x000fe200000000c2 */
[----:B------:R-:W-:Y:S01]  /*14210*/  FMUL R184, R79, R192 ;  /* 0x000000c04fb87220 */ /* 0x000fe20000400000 */
[----:B------:R-:W4:Y:S01]  /*14220*/  LDS R150, [R42+0x1230] ;  /* 0x001230002a967984 */ /* 0x000f220000000800 */
[C---:B------:R-:W-:Y:S01]  /*14230*/  FFMA R193, R110.reuse, R186, R193 ;  /* 0x000000ba6ec17223 */ /* 0x040fe200000000c1 */
[C---:B------:R-:W-:Y:S01]  /*14240*/  FFMA R186, R110.reuse, R190, R189 ;  /* 0x000000be6eba7223 */ /* 0x040fe200000000bd */
[----:B------:R-:W-:Y:S01]  /*14250*/  FFMA R184, R110, R184, R183 ;  /* 0x000000b86eb87223 */ /* 0x000fe200000000b7 */
[----:B------:R-:W-:-:S03]  /*14260*/  I2FP.F32.S32 R110, R64 ;  /* 0x00000040006e7245 */ /* 0x000fc60000201400 */
[----:B------:R-:W-:Y:S02]  /*14270*/  I2FP.F32.S32 R192, R74 ;  /* 0x0000004a00c07245 */ /* 0x000fe40000201400 */
[----:B------:R-:W-:Y:S01]  /*14280*/  I2FP.F32.S32 R190, R72 ;  /* 0x0000004800be7245 */ /* 0x000fe20000201400 */
[----:B------:R-:W-:Y:S01]  /*14290*/  FMUL R110, R63, R110 ;  /* 0x0000006e3f6e7220 */ /* 0x000fe20000400000 */
[C---:B------:R-:W-:Y:S01]  /*142a0*/  FFMA R187, R111.reuse, R187, R178 ;  /* 0x000000bb6fbb7223 */ /* 0x040fe200000000b2 */
[----:B------:R-:W-:Y:S01]  /*142b0*/  FFMA R185, R111, R185, R180 ;  /* 0x000000b96fb97223 */ /* 0x000fe200000000b4 */
[----:B------:R-:W-:Y:S01]  /*142c0*/  I2FP.F32.S32 R178, R65 ;  /* 0x0000004100b27245 */ /* 0x000fe20000201400 */
[----:B------:R-:W-:Y:S01]  /*142d0*/  FMUL R212, R79, R192 ;  /* 0x000000c04fd47220 */ /* 0x000fe20000400000 */
[----:B------:R-:W-:Y:S01]  /*142e0*/  I2FP.F32.S32 R180, R66 ;  /* 0x0000004200b47245 */ /* 0x000fe20000201400 */
[----:B------:R-:W-:Y:S01]  /*142f0*/  FMUL R190, R71, R190 ;  /* 0x000000be47be7220 */ /* 0x000fe20000400000 */
[----:B------:R-:W-:Y:S01]  /*14300*/  I2FP.F32.S32 R210, R73 ;  /* 0x0000004900d27245 */ /* 0x000fe20000201400 */
[----:B------:R-:W-:Y:S01]  /*14310*/  FFMA R192, R152, R110, R209 ;  /* 0x0000006e98c07223 */ /* 0x000fe200000000d1 */
[----:B------:R-:W-:-:S02]  /*14320*/  I2FP.F32.S32 R214, R75 ;  /* 0x0000004b00d67245 */ /* 0x000fc40000201400 */
[----:B------:R-:W-:Y:S01]  /*14330*/  I2FP.F32.S32 R208, R67 ;  /* 0x0000004300d07245 */ /* 0x000fe20000201400 */
[----:B-1----:R-:W-:Y:S01]  /*14340*/  IMMA.16832.S8.S8 R72, R116.ROW, R108.COL, RZ ;  /* 0x0000006c74487237 */ /* 0x002fe20000405cff */
[----:B------:R-:W1:Y:S01]  /*14350*/  LDS.128 R64, [R40+0x1290] ;  /* 0x0012900028407984 */ /* 0x000e620000000c00 */
[----:B------:R-:W-:Y:S01]  /*14360*/  FMUL R180, R83, R180 ;  /* 0x000000b453b47220 */ /* 0x000fe20000400000 */
[----:B------:R-:W-:Y:S01]  /*14370*/  FFMA R190, R152, R190, R175 ;  /* 0x000000be98be7223 */ /* 0x000fe200000000af */
[----:B------:R-:W-:-:S04]  /*14380*/  FMUL R178, R63, R178 ;  /* 0x000000b23fb27220 */ /* 0x000fc80000400000 */
[----:B------:R-:W-:Y:S01]  /*14390*/  IMMA.16832.S8.S8 R108, R112.ROW, R108.COL, RZ ;  /* 0x0000006c706c7237 */ /* 0x000fe20000405cff */
[----:B------:R-:W-:Y:S01]  /*143a0*/  FMUL R175, R83, R208 ;  /* 0x000000d053af7220 */ /* 0x000fe20000400000 */
[----:B------:R-:W-:Y:S01]  /*143b0*/  FMUL R179, R71, R210 ;  /* 0x000000d247b37220 */ /* 0x000fe20000400000 */
[----:B------:R-:W-:Y:S01]  /*143c0*/  FMUL R177, R79, R214 ;  /* 0x000000d64fb17220 */ /* 0x000fe20000400000 */
[C---:B------:R-:W-:Y:S01]  /*143d0*/  FFMA R191, R152.reuse, R180, R213 ;  /* 0x000000b498bf7223 */ /* 0x040fe200000000d5 */
[C---:B------:R-:W-:Y:S01]  /*143e0*/  FFMA R181, R153.reuse, R178, R176 ;  /* 0x000000b299b57223 */ /* 0x040fe200000000b0 */
[----:B------:R-:W-:Y:S01]  /*143f0*/  FFMA R189, R152, R212, R207 ;  /* 0x000000d498bd7223 */ /* 0x000fe200000000cf */
[C---:B------:R-:W-:Y:S01]  /*14400*/  FFMA R180, R153.reuse, R175, R204 ;  /* 0x000000af99b47223 */ /* 0x040fe200000000cc */
[C---:B------:R-:W-:Y:S01]  /*14410*/  FFMA R179, R153.reuse, R179, R206 ;  /* 0x000000b399b37223 */ /* 0x040fe200000000ce */
[----:B------:R-:W-:Y:S01]  /*14420*/  FFMA R178, R153, R177, R182 ;  /* 0x000000b199b27223 */ /* 0x000fe200000000b6 */
[----:B------:R-:W-:Y:S04]  /*14430*/  LDS R152, [R42+0x1250] ;  /* 0x001250002a987984 */ /* 0x000fe80000000800 */
[----:B------:R-:W5:Y:S01]  /*14440*/  LDS R153, [R42+0x1260] ;  /* 0x001260002a997984 */ /* 0x000f620000000800 */
[----:B0-----:R-:W-:Y:S01]  /*14450*/  HADD2.F32 R177, -RZ, R57.H0_H0 ;  /* 0x20000039ffb17230 */ /* 0x001fe20000004100 */
[----:B------:R-:W-:Y:S01]  /*14460*/  I2FP.F32.S32 R57, R72 ;  /* 0x0000004800397245 */ /* 0x000fe20000201400 */
[----:B------:R-:W-:Y:S01]  /*14470*/  HADD2.F32 R175, -RZ, R59.H0_H0 ;  /* 0x2000003bffaf7230 */ /* 0x000fe20000004100 */
[----:B------:R-:W-:-:S02]  /*14480*/  I2FP.F32.S32 R59, R74 ;  /* 0x0000004a003b7245 */ /* 0x000fc40000201400 */
        /* <DEDUP_REMOVED lines=8> */
[-C--:B----4-:R-:W-:Y:S01]  /*14510*/  IMMA.16832.S8.S8 R72, R104.ROW, R150.reuse.COL, RZ ;  /* 0x0000009668487237 */ /* 0x090fe20000405cff */
[----:B------:R-:W-:Y:S01]  /*14520*/  I2FP.F32.S32 R209, R108 ;  /* 0x0000006c00d17245 */ /* 0x000fe20000201400 */
        /* <DEDUP_REMOVED lines=14> */
[----:B------:R-:W-:Y:S02]  /*14610*/  HADD2.F32 R204, -RZ, R65.H0_H0 ;  /* 0x20000041ffcc7230 */ /* 0x000fe40000004100 */
[C---:B------:R-:W-:Y:S01]  /*14620*/  FFMA R169, R109.reuse, R64, R169 ;  /* 0x000000406da97223 */ /* 0x040fe200000000a9 */
[----:B------:R-:W-:Y:S02]  /*14630*/  HADD2.F32 R171, -RZ, R67.H0_H0 ;  /* 0x20000043ffab7230 */ /* 0x000fe40000004100 */
[C---:B------:R-:W-:Y:S01]  /*14640*/  FFMA R167, R109.reuse, R66, R167 ;  /* 0x000000426da77223 */ /* 0x040fe200000000a7 */
[----:B------:R-:W-:Y:S01]  /*14650*/  FFMA R205, R109, R205, R170 ;  /* 0x000000cd6dcd7223 */ /* 0x000fe200000000aa */
[----:B-----5:R-:W-:Y:S01]  /*14660*/  IMMA.16832.S8.S8 R64, R96.ROW, R152.COL, RZ ;  /* 0x0000009860407237 */ /* 0x020fe20000405cff */
[----:B------:R-:W-:-:S02]  /*14670*/  I2FP.F32.S32 R56, R56 ;  /* 0x0000003800387245 */ /* 0x000fc40000201400 */
[----:B------:R-:W-:Y:S01]  /*14680*/  I2FP.F32.S32 R206, R57 ;  /* 0x0000003900ce7245 */ /* 0x000fe20000201400 */
[----:B------:R-:W-:Y:S01]  /*14690*/  FMUL R57, R81, R74 ;  /* 0x0000004a51397220 */ /* 0x000fe20000400000 */
[----:B------:R-:W-:Y:S01]  /*146a0*/  I2FP.F32.S32 R170, R75 ;  /* 0x0000004b00aa7245 */ /* 0x000fe20000201400 */
[----:B------:R-:W-:Y:S01]  /*146b0*/  FMUL R75, R69, R56 ;  /* 0x00000038454b7220 */ /* 0x000fe20000400000 */
[----:B------:R-:W-:Y:S01]  /*146c0*/  I2FP.F32.S32 R208, R58 ;  /* 0x0000003a00d07245 */ /* 0x000fe20000201400 */
[----:B------:R-:W-:Y:S01]  /*146d0*/  FFMA R151, R177, R57, R108 ;  /* 0x00000039b1977223 */ /* 0x000fe2000000006c */
[----:B------:R-:W-:Y:S01]  /*146e0*/  I2FP.F32.S32 R74, R59 ;  /* 0x0000003b004a7245 */ /* 0x000fe20000201400 */
[C---:B------:R-:W-:Y:S01]  /*146f0*/  FMUL R211, R68.reuse, R211 ;  /* 0x000000d344d37220 */ /* 0x040fe20000400000 */
[----:B------:R-:W-:Y:S01]  /*14700*/  IMMA.16832.S8.S8 R56, R92.ROW, R152.COL, RZ ;  /* 0x000000985c387237 */ /* 0x000fe20000405cff */
[----:B------:R-:W-:Y:S01]  /*14710*/  I2FP.F32.S32 R72, R72 ;  /* 0x0000004800487245 */ /* 0x000fe20000201400 */
[----:B------:R-:W-:Y:S01]  /*14720*/  FMUL R209, R68, R209 ;  /* 0x000000d144d17220 */ /* 0x000fe20000400000 */
[----:B------:R-:W-:Y:S01]  /*14730*/  FFMA R211, R109, R211, R168 ;  /* 0x000000d36dd37223 */ /* 0x000fe200000000a8 */
[----:B------:R-:W-:Y:S01]  /*14740*/  FMUL R109, R77, R208 ;  /* 0x000000d04d6d7220 */ /* 0x000fe20000400000 */
[----:B------:R-:W-:Y:S01]  /*14750*/  LDS R108, [R42+0x1b10] ;  /* 0x001b10002a6c7984 */ /* 0x000fe20000000800 */
[----:B------:R-:W-:Y:S01]  /*14760*/  FFMA R172, R183, R209, R172 ;  /* 0x000000d1b7ac7223 */ /* 0x000fe200000000ac */
[----:B------:R-:W-:Y:S01]  /*14770*/  FMUL R72, R61, R72 ;  /* 0x000000483d487220 */ /* 0x000fe20000400000 */
[----:B------:R-:W-:-:S02]  /*14780*/  I2FP.F32.S32 R168, R73 ;  /* 0x0000004900a87245 */ /* 0x000fc40000201400 */
[C---:B------:R-:W-:Y:S01]  /*14790*/  FFMA R153, R177.reuse, R75, R172 ;  /* 0x0000004bb1997223 */ /* 0x040fe200000000ac */
[C---:B------:R-:W-:Y:S01]  /*147a0*/  FFMA R73, R177.reuse, R72, R174 ;  /* 0x00000048b1497223 */ /* 0x040fe200000000ae */
[----:B------:R-:W-:Y:S02]  /*147b0*/  FFMA R177, R177, R109, R182 ;  /* 0x0000006db1b17223 */ /* 0x000fe400000000b6 */
[----:B------:R-:W1:Y:S01]  /*147c0*/  LDS R109, [R42+0x1b20] ;  /* 0x001b20002a6d7984 */ /* 0x000e620000000800 */
[----:B------:R-:W-:Y:S01]  /*147d0*/  I2FP.F32.S32 R75, R64 ;  /* 0x00000040004b7245 */ /* 0x000fe20000201400 */
[----:B------:R-:W-:Y:S01]  /*147e0*/  FMUL R170, R81, R170 ;  /* 0x000000aa51aa7220 */ /* 0x000fe20000400000 */
[----:B------:R-:W-:Y:S01]  /*147f0*/  FMUL R74, R77, R74 ;  /* 0x0000004a4d4a7220 */ /* 0x000fe20000400000 */
[----:B------:R-:W-:Y:S02]  /*14800*/  I2FP.F32.S32 R183, R66 ;  /* 0x0000004200b77245 */ /* 0x000fe40000201400 */
[----:B------:R-:W-:Y:S01]  /*14810*/  FMUL R75, R62, R75 ;  /* 0x0000004b3e4b7220 */ /* 0x000fe20000400000 */
[----:B------:R-:W-:-:S02]  /*14820*/  I2FP.F32.S32 R213, R57 ;  /* 0x0000003900d57245 */ /* 0x000fc40000201400 */
[----:B------:R-:W-:Y:S02]  /*14830*/  I2FP.F32.S32 R209, R56 ;  /* 0x0000003800d17245 */ /* 0x000fe40000201400 */
[----:B------:R-:W-:Y:S01]  /*14840*/  I2FP.F32.S32 R57, R58 ;  /* 0x0000003a00397245 */ /* 0x000fe20000201400 */
[C---:B------:R-:W-:Y:S01]  /*14850*/  FFMA R169, R204.reuse, R170, R169 ;  /* 0x000000aacca97223 */ /* 0x040fe200000000a9 */
[----:B------:R-:W-:Y:S01]  /*14860*/  FFMA R167, R204, R74, R167 ;  /* 0x0000004acca77223 */ /* 0x000fe200000000a7 */
[----:B------:R-:W-:Y:S01]  /*14870*/  I2FP.F32.S32 R173, R65 ;  /* 0x0000004100ad7245 */ /* 0x000fe20000201400 */
[----:B------:R-:W-:Y:S01]  /*14880*/  FFMA R170, R176, R75, R73 ;  /* 0x0000004bb0aa7223 */ /* 0x000fe20000000049 */
[----:B------:R-:W-:Y:S01]  /*14890*/  I2FP.F32.S32 R207, R67 ;  /* 0x0000004300cf7245 */ /* 0x000fe20000201400 */
[----:B------:R-:W-:Y:S01]  /*148a0*/  FMUL R168, R61, R168 ;  /* 0x000000a83da87220 */ /* 0x000fe20000400000 */
[----:B0-----:R-:W-:Y:S01]  /*148b0*/  IMMA.16832.S8.S8 R64, R88.ROW, R110.COL, RZ ;  /* 0x0000006e58407237 */ /* 0x001fe20000405cff */
[----:B------:R-:W-:Y:S01]  /*148c0*/  FMUL R183, R82, R183 ;  /* 0x000000b752b77220 */ /* 0x000fe20000400000 */
[----:B------:R-:W-:Y:S01]  /*148d0*/  FMUL R56, R70, R209 ;  /* 0x000000d146387220 */ /* 0x000fe20000400000 */
[----:B------:R-:W-:Y:S01]  /*148e0*/  FMUL R58, R78, R57 ;  /* 0x000000394e3a7220 */ /* 0x000fe20000400000 */
[----:B------:R-:W-:-:S04]  /*148f0*/  FFMA R205, R204, R168, R205 ;  /* 0x000000a8cccd7223 */ /* 0x000fc800000000cd */
[----:B------:R-:W-:Y:S01]  /*14900*/  IMMA.16832.S8.S8 R72, R84.ROW, R110.COL, RZ ;  /* 0x0000006e54487237 */ /* 0x000fe20000405cff */
[----:B------:R-:W-:Y:S01]  /*14910*/  I2FP.F32.S32 R215, R59 ;  /* 0x0000003b00d77245 */ /* 0x000fe20000201400 */
[----:B------:R-:W-:Y:S01]  /*14920*/  FMUL R206, R69, R206 ;  /* 0x000000ce45ce7220 */ /* 0x000fe20000400000 */
[C---:B------:R-:W-:Y:S01]  /*14930*/  FFMA R110, R176.reuse, R183, R151 ;  /* 0x000000b7b06e7223 */ /* 0x040fe20000000097 */
[C---:B------:R-:W-:Y:S01]  /*14940*/  FFMA R168, R176.reuse, R56, R153 ;  /* 0x00000038b0a87223 */ /* 0x040fe20000000099 */
[----:B------:R-:W-:Y:S01]  /*14950*/  FFMA R176, R176, R58, R177 ;  /* 0x0000003ab0b07223 */ /* 0x000fe200000000b1 */
[----:B------:R-:W-:Y:S01]  /*14960*/  FFMA R211, R204, R206, R211 ;  /* 0x000000ceccd37223 */ /* 0x000fe200000000d3 */
[----:B------:R-:W0:Y:S01]  /*14970*/  LDS.128 R56, [R40+0x1b00] ;  /* 0x001b000028387984 */ /* 0x000e220000000c00 */
        /* <DEDUP_REMOVED lines=8> */
[----:B------:R-:W-:Y:S04]  /*14a00*/  LDS R151, [R42+0x1b40] ;  /* 0x001b40002a977984 */ /* 0x000fe80000000800 */
[----:B------:R-:W4:Y:S01]  /*14a10*/  LDS R150, [R42+0x1b30] ;  /* 0x001b30002a967984 */ /* 0x000f220000000800 */
[----:B------:R-:W-:-:S02]  /*14a20*/  I2FP.F32.S32 R208, R66 ;  /* 0x0000004200d07245 */ /* 0x000fc40000201400 */
[----:B------:R-:W-:-:S03]  /*14a30*/  I2FP.F32.S32 R212, R72 ;  /* 0x0000004800d47245 */ /* 0x000fc60000201400 */
[----:B------:R-:W-:Y:S02]  /*14a40*/  FMUL R169, R83, R208 ;  /* 0x000000d053a97220 */ /* 0x000fe40000400000 */
[----:B------:R-:W-:Y:S01]  /*14a50*/  FMUL R111, R71, R212 ;  /* 0x000000d4476f7220 */ /* 0x000fe20000400000 */
[----:B------:R-:W-:Y:S01]  /*14a60*/  I2FP.F32.S32 R214, R73 ;  /* 0x0000004900d67245 */ /* 0x000fe20000201400 */
[C---:B------:R-:W-:Y:S01]  /*14a70*/  FFMA R169, R175.reuse, R169, R110 ;  /* 0x000000a9afa97223 */ /* 0x040fe2000000006e */
[----:B------:R-:W-:Y:S01]  /*14a80*/  I2FP.F32.S32 R216, R74 ;  /* 0x0000004a00d87245 */ /* 0x000fe20000201400 */
[----:B------:R-:W-:Y:S01]  /*14a90*/  FFMA R168, R175, R111, R168 ;  /* 0x0000006fafa87223 */ /* 0x000fe200000000a8 */
[----:B------:R-:W-:Y:S02]  /*14aa0*/  I2FP.F32.S32 R218, R75 ;  /* 0x0000004b00da7245 */ /* 0x000fe40000201400 */
[----:B-1----:R-:W-:Y:S01]  /*14ab0*/  IMMA.16832.S8.S8 R72, R116.ROW, R108.COL, RZ ;  /* 0x0000006c74487237 */ /* 0x002fe20000405cff */
[----:B------:R-:W-:Y:S01]  /*14ac0*/  I2FP.F32.S32 R210, R67 ;  /* 0x0000004300d27245 */ /* 0x000fe20000201400 */
[----:B------:R-:W-:Y:S01]  /*14ad0*/  FMUL R153, R71, R214 ;  /* 0x000000d647997220 */ /* 0x000fe20000400000 */
[----:B------:R-:W-:-:S02]  /*14ae0*/  I2FP.F32.S32 R204, R64 ;  /* 0x0000004000cc7245 */ /* 0x000fc40000201400 */
[----:B------:R-:W-:-:S03]  /*14af0*/  I2FP.F32.S32 R206, R65 ;  /* 0x0000004100ce7245 */ /* 0x000fc60000201400 */
[----:B------:R-:W-:Y:S01]  /*14b00*/  IMMA.16832.S8.S8 R108, R112.ROW, R108.COL, RZ ;  /* 0x0000006c706c7237 */ /* 0x000fe20000405cff */
[----:B------:R-:W1:Y:S01]  /*14b10*/  LDS.128 R64, [R40+0x1b90] ;  /* 0x001b900028407984 */ /* 0x000e620000000c00 */
[----:B------:R-:W-:Y:S01]  /*14b20*/  FMUL R173, R83, R210 ;  /* 0x000000d253ad7220 */ /* 0x000fe20000400000 */
[----:B------:R-:W-:Y:S01]  /*14b30*/  FMUL R204, R63, R204 ;  /* 0x000000cc3fcc7220 */ /* 0x000fe20000400000 */
[----:B------:R-:W-:Y:S01]  /*14b40*/  FMUL R167, R79, R216 ;  /* 0x000000d84fa77220 */ /* 0x000fe20000400000 */
[C---:B------:R-:W-:Y:S01]  /*14b50*/  FFMA R172, R171.reuse, R153, R172 ;  /* 0x00000099abac7223 */ /* 0x040fe200000000ac */
[----:B------:R-:W-:Y:S01]  /*14b60*/  FFMA R173, R171, R173, R152 ;  /* 0x000000adabad7223 */ /* 0x000fe20000000098 */
[----:B------:R-:W-:Y:S01]  /*14b70*/  LDS R153, [R42+0x1b60] ;  /* 0x001b60002a997984 */ /* 0x000fe20000000800 */
[C---:B------:R-:W-:Y:S01]  /*14b80*/  FFMA R170, R175.reuse, R204, R170 ;  /* 0x000000ccafaa7223 */ /* 0x040fe200000000aa */
[----:B------:R-:W-:Y:S02]  /*14b90*/  FFMA R167, R175, R167, R176 ;  /* 0x000000a7afa77223 */ /* 0x000fe400000000b0 */
[----:B------:R-:W5:Y:S01]  /*14ba0*/  LDS R152, [R42+0x1b50] ;  /* 0x001b50002a987984 */ /* 0x000f620000000800 */
[----:B------:R-:W-:Y:S01]  /*14bb0*/  FMUL R206, R63, R206 ;  /* 0x000000ce3fce7220 */ /* 0x000fe20000400000 */
[----:B------:R-:W-:Y:S01]  /*14bc0*/  FMUL R175, R79, R218 ;  /* 0x000000da4faf7220 */ /* 0x000fe20000400000 */
[----:B0-----:R-:W-:-:S02]  /*14bd0*/  HADD2.F32 R177, -RZ, R57.H0_H0 ;  /* 0x20000039ffb17230 */ /* 0x001fc40000004100 */
[C---:B------:R-:W-:Y:S01]  /*14be0*/  FFMA R174, R171.reuse, R206, R174 ;  /* 0x000000ceabae7223 */ /* 0x040fe200000000ae */
[----:B------:R-:W-:Y:S01]  /*14bf0*/  FFMA R171, R171, R175, R182 ;  /* 0x000000afabab7223 */ /* 0x000fe200000000b6 */
[----:B------:R-:W-:Y:S01]  /*14c00*/  HADD2.F32 R175, -RZ, R59.H0_H0 ;  /* 0x2000003bffaf7230 */ /* 0x000fe20000004100 */
[----:B------:R-:W-:Y:S02]  /*14c10*/  I2FP.F32.S32 R57, R72 ;  /* 0x0000004800397245 */ /* 0x000fe40000201400 */
        /* <DEDUP_REMOVED lines=57> */
[----:B------:R-:W-:Y:S01]  /*14fb0*/  I2FP.F32.S32 R213, R57 ;  /* 0x0000003900d57245 */ /* 0x000fe20000201400 */
[----:B------:R-:W-:Y:S01]  /*14fc0*/  FMUL R75, R62, R75 ;  /* 0x0000004b3e4b7220 */ /* 0x000fe20000400000 */
[----:B------:R-:W-:-:S02]  /*14fd0*/  I2FP.F32.S32 R209, R56 ;  /* 0x0000003800d17245 */ /* 0x000fc40000201400 */
[----:B------:R-:W-:Y:S01]  /*14fe0*/  I2FP.F32.S32 R57, R58 ;  /* 0x0000003a00397245 */ /* 0x000fe20000201400 */
[C---:B------:R-:W-:Y:S01]  /*14ff0*/  FFMA R161, R204.reuse, R162, R161 ;  /* 0x000000a2cca17223 */ /* 0x040fe200000000a1 */
[----:B------:R-:W-:Y:S01]  /*15000*/  FMUL R160, R61, R160 ;  /* 0x000000a03da07220 */ /* 0x000fe20000400000 */
        /* <DEDUP_REMOVED lines=8> */
[----:B------:R-:W-:Y:S01]  /*15090*/  FFMA R205, R204, R160, R205 ;  /* 0x000000a0cccd7223 */ /* 0x000fe200000000cd */
[----:B------:R-:W-:-:S04]  /*150a0*/  I2FP.F32.S32 R215, R59 ;  /* 0x0000003b00d77245 */ /* 0x000fc80000201400 */
[----:B------:R-:W-:Y:S01]  /*150b0*/  IMMA.16832.S8.S8 R72, R84.ROW, R110.COL, RZ ;  /* 0x0000006e54487237 */ /* 0x000fe20000405cff */
        /* <DEDUP_REMOVED lines=26> */
[----:B------:R-:W-:-:S02]  /*15260*/  I2FP.F32.S32 R204, R64 ;  /* 0x0000004000cc7245 */ /* 0x000fc40000201400 */
[----:B------:R-:W-:-:S05]  /*15270*/  I2FP.F32.S32 R210, R67 ;  /* 0x0000004300d27245 */ /* 0x000fca0000201400 */
[----:B------:R-:W-:Y:S01]  /*15280*/  IMMA.16832.S8.S8 R108, R112.ROW, R108.COL, RZ ;  /* 0x0000006c706c7237 */ /* 0x000fe20000405cff */
[----:B------:R-:W-:Y:S01]  /*15290*/  I2FP.F32.S32 R206, R65 ;  /* 0x0000004100ce7245 */ /* 0x000fe20000201400 */
[----:B------:R-:W-:Y:S01]  /*152a0*/  FMUL R153, R71, R214 ;  /* 0x000000d647997220 */ /* 0x000fe20000400000 */
[----:B------:R-:W1:Y:S01]  /*152b0*/  LDS.128 R64, [R40+0x2490] ;  /* 0x0024900028407984 */ /* 0x000e620000000c00 */
[----:B------:R-:W-:Y:S01]  /*152c0*/  FMUL R204, R63, R204 ;  /* 0x000000cc3fcc7220 */ /* 0x000fe20000400000 */
[----:B------:R-:W-:Y:S01]  /*152d0*/  FMUL R159, R79, R216 ;  /* 0x000000d84f9f7220 */ /* 0x000fe20000400000 */
[----:B------:R-:W-:Y:S01]  /*152e0*/  FMUL R165, R83, R210 ;  /* 0x000000d253a57220 */ /* 0x000fe20000400000 */
[----:B------:R-:W-:Y:S01]  /*152f0*/  FMUL R206, R63, R206 ;  /* 0x000000ce3fce7220 */ /* 0x000fe20000400000 */
[C---:B------:R-:W-:Y:S01]  /*15300*/  FFMA R162, R175.reuse, R204, R162 ;  /* 0x000000ccafa27223 */ /* 0x040fe200000000a2 */
[----:B------:R-:W-:Y:S01]  /*15310*/  FFMA R159, R175, R159, R176 ;  /* 0x0000009faf9f7223 */ /* 0x000fe200000000b0 */
[C---:B------:R-:W-:Y:S01]  /*15320*/  FFMA R165, R163.reuse, R165, R152 ;  /* 0x000000a5a3a57223 */ /* 0x040fe20000000098 */
[----:B------:R-:W-:Y:S01]  /*15330*/  FFMA R164, R163, R153, R164 ;  /* 0x00000099a3a47223 */ /* 0x000fe200000000a4 */
[----:B------:R-:W-:Y:S01]  /*15340*/  FMUL R175, R79, R218 ;  /* 0x000000da4faf7220 */ /* 0x000fe20000400000 */
[----:B------:R-:W-:Y:S01]  /*15350*/  LDS R152, [R42+0x2450] ;  /* 0x002450002a987984 */ /* 0x000fe20000000800 */
[----:B------:R-:W-:-:S03]  /*15360*/  FFMA R166, R163, R206, R166 ;  /* 0x000000cea3a67223 */ /* 0x000fc600000000a6 */
[----:B------:R-:W5:Y:S01]  /*15370*/  LDS R153, [R42+0x2460] ;  /* 0x002460002a997984 */ /* 0x000f620000000800 */
[----:B------:R-:W-:Y:S01]  /*15380*/  FFMA R163, R163, R175, R182 ;  /* 0x000000afa3a37223 */ /* 0x000fe200000000b6 */
[----:B0-----:R-:W-:Y:S01]  /*15390*/  HADD2.F32 R175, -RZ, R59.H0_H0 ;  /* 0x2000003bffaf7230 */ /* 0x001fe20000004100 */
[----:B------:R-:W-:Y:S01]  /*153a0*/  I2FP.F32.S32 R59, R74 ;  /* 0x0000004a003b7245 */ /* 0x000fe20000201400 */
        /* <DEDUP_REMOVED lines=9> */
[-C--:B----4-:R-:W-:Y:S01]  /*15440*/  IMMA.16832.S8.S8 R72, R104.ROW, R150.reuse.COL, RZ ;  /* 0x0000009668487237 */ /* 0x090fe20000405cff */
        /* <DEDUP_REMOVED lines=8> */
[----:B------:R-:W-:Y:S01]  /*154d0*/  IMMA.16832.S8.S8 R56, R100.ROW, R150.COL, RZ ;  /* 0x0000009664387237 */ /* 0x000fe20000405cff */
[----:B------:R-:W-:Y:S04]  /*154e0*/  LDS R108, [R42+0x2470] ;  /* 0x002470002a6c7984 */ /* 0x000fe80000000800 */
[----:B------:R-:W0:Y:S01]  /*154f0*/  LDS R109, [R42+0x2480] ;  /* 0x002480002a6d7984 */ /* 0x000e220000000800 */
[----:B------:R-:W-:Y:S01]  /*15500*/  I2FP.F32.S32 R213, R111 ;  /* 0x0000006f00d57245 */ /* 0x000fe20000201400 */
[----:B-1----:R-:W-:-:S03]  /*15510*/  HADD2.F32 R111, -RZ, R64.H0_H0 ;  /* 0x20000040ff6f7230 */ /* 0x002fc60000004100 */
[----:B------:R-:W-:Y:S01]  /*15520*/  I2FP.F32.S32 R72, R72 ;  /* 0x0000004800487245 */ /* 0x000fe20000201400 */
[----:B------:R-:W-:Y:S02]  /*15530*/  HADD2.F32 R150, -RZ, R66.H0_H0 ;  /* 0x20000042ff967230 */ /* 0x000fe40000004100 */
[----:B------:R-:W-:Y:S01]  /*15540*/  FMUL R205, R60, R205 ;  /* 0x000000cd3ccd7220 */ /* 0x000fe20000400000 */
[----:B------:R-:W-:Y:S01]  /*15550*/  FMUL R64, R80, R207 ;  /* 0x000000cf50407220 */ /* 0x000fe20000400000 */
[----:B------:R-:W-:Y:S01]  /*15560*/  FMUL R211, R68, R211 ;  /* 0x000000d344d37220 */ /* 0x000fe20000400000 */
[----:B------:R-:W-:Y:S01]  /*15570*/  FMUL R66, R76, R213 ;  /* 0x000000d54c427220 */ /* 0x000fe20000400000 */
[----:B------:R-:W-:Y:S01]  /*15580*/  FMUL R72, R61, R72 ;  /* 0x000000483d487220 */ /* 0x000fe20000400000 */
[C---:B------:R-:W-:Y:S01]  /*15590*/  FFMA R205, R111.reuse, R205, R154 ;  /* 0x000000cd6fcd7223 */ /* 0x040fe2000000009a */
[----:B------:R-:W-:Y:S02]  /*155a0*/  I2FP.F32.S32 R56, R56 ;  /* 0x0000003800387245 */ /* 0x000fe40000201400 */
[----:B------:R-:W-:Y:S01]  /*155b0*/  I2FP.F32.S32 R58, R58 ;  /* 0x0000003a003a7245 */ /* 0x000fe20000201400 */
[C---:B------:R-:W-:Y:S01]  /*155c0*/  FFMA R110, R111.reuse, R64, R149 ;  /* 0x000000406f6e7223 */ /* 0x040fe20000000095 */
[----:B------:R-:W-:Y:S01]  /*155d0*/  FFMA R211, R111, R211, R148 ;  /* 0x000000d36fd37223 */ /* 0x000fe20000000094 */
[----:B------:R-:W-:-:S02]  /*155e0*/  HADD2.F32 R156, -RZ, R65.H0_H0 ;  /* 0x20000041ff9c7230 */ /* 0x000fc40000004100 */
[----:B------:R-:W-:Y:S01]  /*155f0*/  FFMA R111, R111, R66, R147 ;  /* 0x000000426f6f7223 */ /* 0x000fe20000000093 */
[----:B------:R-:W-:Y:S02]  /*15600*/  HADD2.F32 R177, -RZ, R67.H0_H0 ;  /* 0x20000043ffb17230 */ /* 0x000fe40000004100 */
[C---:B------:R-:W-:Y:S01]  /*15610*/  FFMA R183, R182.reuse, R72, R183 ;  /* 0x00000048b6b77223 */ /* 0x040fe200000000b7 */
[-C--:B-----5:R-:W-:Y:S01]  /*15620*/  IMMA.16832.S8.S8 R64, R96.ROW, R152.reuse.COL, RZ ;  /* 0x0000009860407237 */ /* 0x0a0fe20000405cff */
[----:B------:R-:W-:Y:S01]  /*15630*/  I2FP.F32.S32 R204, R57 ;  /* 0x0000003900cc7245 */ /* 0x000fe20000201400 */
[----:B------:R-:W-:Y:S01]  /*15640*/  FMUL R72, R69, R56 ;  /* 0x0000003845487220 */ /* 0x000fe20000400000 */
[----:B------:R-:W-:Y:S01]  /*15650*/  I2FP.F32.S32 R206, R59 ;  /* 0x0000003b00ce7245 */ /* 0x000fe20000201400 */
[C---:B------:R-:W-:Y:S01]  /*15660*/  FMUL R148, R77.reuse, R58 ;  /* 0x0000003a4d947220 */ /* 0x040fe20000400000 */
[----:B------:R-:W-:Y:S03]  /*15670*/  LDS R149, [R42+0x2d20] ;  /* 0x002d20002a957984 */ /* 0x000fe60000000800 */
[----:B------:R-:W-:Y:S01]  /*15680*/  IMMA.16832.S8.S8 R56, R92.ROW, R152.COL, RZ ;  /* 0x000000985c387237 */ /* 0x000fe20000405cff */
[----:B------:R-:W-:Y:S01]  /*15690*/  FFMA R155, R182, R148, R155 ;  /* 0x00000094b69b7223 */ /* 0x000fe2000000009b */
[----:B------:R-:W-:Y:S01]  /*156a0*/  FMUL R206, R77, R206 ;  /* 0x000000ce4dce7220 */ /* 0x000fe20000400000 */
[----:B------:R-:W1:Y:S01]  /*156b0*/  LDS R148, [R42+0x2d10] ;  /* 0x002d10002a947984 */ /* 0x000e620000000800 */
[----:B------:R-:W-:-:S02]  /*156c0*/  I2FP.F32.S32 R158, R75 ;  /* 0x0000004b009e7245 */ /* 0x000fc40000201400 */
[----:B------:R-:W-:Y:S01]  /*156d0*/  I2FP.F32.S32 R74, R74 ;  /* 0x0000004a004a7245 */ /* 0x000fe20000201400 */
[----:B------:R-:W-:-:S04]  /*156e0*/  FFMA R75, R156, R206, R111 ;  /* 0x000000ce9c4b7223 */ /* 0x000fc8000000006f */
[----:B------:R-:W-:Y:S02]  /*156f0*/  I2FP.F32.S32 R111, R64 ;  /* 0x00000040006f7245 */ /* 0x000fe40000201400 */
[----:B------:R-:W-:Y:S01]  /*15700*/  I2FP.F32.S32 R151, R66 ;  /* 0x0000004200977245 */ /* 0x000fe20000201400 */
[C---:B------:R-:W-:Y:S01]  /*15710*/  FMUL R74, R81.reuse, R74 ;  /* 0x0000004a514a7220 */ /* 0x040fe20000400000 */
[----:B------:R-:W-:Y:S01]  /*15720*/  I2FP.F32.S32 R154, R73 ;  /* 0x00000049009a7245 */ /* 0x000fe20000201400 */
[----:B------:R-:W-:-:S03]  /*15730*/  FMUL R73, R81, R158 ;  /* 0x0000009e51497220 */ /* 0x000fc60000400000 */
[----:B------:R-:W-:Y:S02]  /*15740*/  I2FP.F32.S32 R207, R56 ;  /* 0x0000003800cf7245 */ /* 0x000fe40000201400 */
[----:B------:R-:W-:Y:S01]  /*15750*/  I2FP.F32.S32 R213, R57 ;  /* 0x0000003900d57245 */ /* 0x000fe20000201400 */
[----:B------:R-:W-:Y:S01]  /*15760*/  FMUL R111, R62, R111 ;  /* 0x0000006f3e6f7220 */ /* 0x000fe20000400000 */
[----:B------:R-:W-:Y:S02]  /*15770*/  I2FP.F32.S32 R57, R58 ;  /* 0x0000003a00397245 */ /* 0x000fe40000201400 */
[----:B------:R-:W-:Y:S02]  /*15780*/  I2FP.F32.S32 R147, R65 ;  /* 0x0000004100937245 */ /* 0x000fe40000201400 */
[----:B------:R-:W-:Y:S01]  /*15790*/  I2FP.F32.S32 R153, R67 ;  /* 0x0000004300997245 */ /* 0x000fe20000201400 */
[----:B------:R-:W-:Y:S01]  /*157a0*/  FMUL R56, R82, R151 ;  /* 0x0000009752387220 */ /* 0x000fe20000400000 */
[-C--:B0-----:R-:W-:Y:S01]  /*157b0*/  IMMA.16832.S8.S8 R64, R88.ROW, R108.reuse.COL, RZ ;  /* 0x0000006c58407237 */ /* 0x081fe20000405cff */
[----:B------:R-:W-:Y:S01]  /*157c0*/  FMUL R58, R70, R207 ;  /* 0x000000cf463a7220 */ /* 0x000fe20000400000 */
[C---:B------:R-:W-:Y:S01]  /*157d0*/  FFMA R157, R182.reuse, R74, R157 ;  /* 0x0000004ab69d7223 */ /* 0x040fe2000000009d */
[----:B------:R-:W-:Y:S01]  /*157e0*/  FFMA R209, R182, R72, R209 ;  /* 0x00000048b6d17223 */ /* 0x000fe200000000d1 */
[----:B------:R-:W-:Y:S01]  /*157f0*/  FMUL R204, R69, R204 ;  /* 0x000000cc45cc7220 */ /* 0x000fe20000400000 */
[----:B------:R-:W-:Y:S01]  /*15800*/  FFMA R73, R156, R73, R110 ;  /* 0x000000499c497223 */ /* 0x000fe2000000006e */
[----:B------:R-:W-:Y:S01]  /*15810*/  FFMA R152, R176, R111, R183 ;  /* 0x0000006fb0987223 */ /* 0x000fe200000000b7 */
[----:B------:R-:W-:Y:S01]  /*15820*/  FMUL R72, R78, R57 ;  /* 0x000000394e487220 */ /* 0x000fe20000400000 */
[----:B------:R-:W-:Y:S01]  /*15830*/  I2FP.F32.S32 R215, R59 ;  /* 0x0000003b00d77245 */ /* 0x000fe20000201400 */
[----:B------:R-:W-:Y:S01]  /*15840*/  IMMA.16832.S8.S8 R108, R84.ROW, R108.COL, RZ ;  /* 0x0000006c546c7237 */ /* 0x000fe20000405cff */
[----:B------:R-:W-:Y:S01]  /*15850*/  FFMA R211, R156, R204, R211 ;  /* 0x000000cc9cd37223 */ /* 0x000fe200000000d3 */
        /* <DEDUP_REMOVED lines=13> */
[----:B------:R-:W-:Y:S01]  /*15930*/  LDS R151, [R42+0x2d40] ;  /* 0x002d40002a977984 */ /* 0x000fe20000000800 */
[----:B------:R-:W-:-:S03]  /*15940*/  FFMA R156, R150, R147, R205 ;  /* 0x00000093969c7223 */ /* 0x000fc600000000cd */
[----:B------:R-:W4:Y:S01]  /*15950*/  LDS.128 R72, [R40+0x2d90] ;  /* 0x002d900028487984 */ /* 0x000f220000000c00 */
[----:B------:R-:W-:-:S03]  /*15960*/  I2FP.F32.S32 R212, R66 ;  /* 0x0000004200d47245 */ /* 0x000fc60000201400 */
[----:B------:R-:W5:Y:S01]  /*15970*/  LDS R150, [R42+0x2d30] ;  /* 0x002d30002a967984 */ /* 0x000f620000000800 */
[----:B------:R-:W-:Y:S02]  /*15980*/  I2FP.F32.S32 R208, R64 ;  /* 0x0000004000d07245 */ /* 0x000fe40000201400 */
        /* <DEDUP_REMOVED lines=8> */
[----:B------:R-:W-:Y:S01]  /*15a10*/  FFMA R182, R175, R109, R182 ;  /* 0x0000006dafb67223 */ /* 0x000fe200000000b6 */
[----:B------:R-:W-:Y:S01]  /*15a20*/  I2FP.F32.S32 R208, R111 ;  /* 0x0000006f00d07245 */ /* 0x000fe20000201400 */
[----:B------:R-:W-:Y:S01]  /*15a30*/  FMUL R147, R79, R110 ;  /* 0x0000006e4f937220 */ /* 0x000fe20000400000 */
[-C--:B-1----:R-:W-:Y:S08]  /*15a40*/  IMMA.16832.S8.S8 R64, R116.ROW, R148.reuse.COL, RZ ;  /* 0x0000009474407237 */ /* 0x082ff00000405cff */
[----:B------:R-:W-:Y:S01]  /*15a50*/  IMMA.16832.S8.S8 R108, R112.ROW, R148.COL, RZ ;  /* 0x00000094706c7237 */ /* 0x000fe20000405cff */
[----:B------:R-:W-:Y:S01]  /*15a60*/  LDS R148, [R42+0x2d50] ;  /* 0x002d50002a947984 */ /* 0x000fe20000000800 */
[----:B------:R-:W-:-:S03]  /*15a70*/  FFMA R157, R175, R157, R158 ;  /* 0x0000009daf9d7223 */ /* 0x000fc6000000009e */
[----:B------:R-:W1:Y:S01]  /*15a80*/  LDS R149, [R42+0x2d60] ;  /* 0x002d60002a957984 */ /* 0x000e620000000800 */
[----:B------:R-:W-:Y:S01]  /*15a90*/  FFMA R158, R175, R147, R204 ;  /* 0x00000093af9e7223 */ /* 0x000fe200000000cc */
[----:B------:R-:W-:Y:S01]  /*15aa0*/  FMUL R155, R83, R214 ;  /* 0x000000d6539b7220 */ /* 0x000fe20000400000 */
[----:B------:R-:W-:Y:S01]  /*15ab0*/  FMUL R147, R71, R216 ;  /* 0x000000d847937220 */ /* 0x000fe20000400000 */
[----:B------:R-:W-:Y:S02]  /*15ac0*/  FMUL R153, R79, R208 ;  /* 0x000000d04f997220 */ /* 0x000fe40000400000 */
[C---:B------:R-:W-:Y:S01]  /*15ad0*/  FFMA R155, R177.reuse, R155, R154 ;  /* 0x0000009bb19b7223 */ /* 0x040fe2000000009a */
[----:B------:R-:W-:Y:S01]  /*15ae0*/  FFMA R154, R177, R147, R176 ;  /* 0x00000093b19a7223 */ /* 0x000fe200000000b0 */
[----:B------:R-:W-:Y:S01]  /*15af0*/  FFMA R183, R175, R183, R152 ;  /* 0x000000b7afb77223 */ /* 0x000fe20000000098 */
[----:B------:R-:W-:Y:S01]  /*15b00*/  FFMA R147, R177, R153, R206 ;  /* 0x00000099b1937223 */ /* 0x000fe200000000ce */
[----:B------:R-:W-:Y:S01]  /*15b10*/  FMUL R210, R63, R210 ;  /* 0x000000d23fd27220 */ /* 0x000fe20000400000 */
[----:B0-----:R-:W-:Y:S01]  /*15b20*/  HADD2.F32 R175, -RZ, R57.H0_H0 ;  /* 0x20000039ffaf7230 */ /* 0x001fe20000004100 */
[----:B------:R-:W-:Y:S01]  /*15b30*/  I2FP.F32.S32 R57, R64 ;  /* 0x0000004000397245 */ /* 0x000fe20000201400 */
[----:B------:R-:W-:Y:S01]  /*15b40*/  HADD2.F32 R153, -RZ, R59.H0_H0 ;  /* 0x2000003bff997230 */ /* 0x000fe20000004100 */
[----:B------:R-:W-:-:S02]  /*15b50*/  I2FP.F32.S32 R59, R66 ;  /* 0x00000042003b7245 */ /* 0x000fc40000201400 */
[----:B------:R-:W-:Y:S01]  /*15b60*/  I2FP.F32.S32 R211, R110 ;  /* 0x0000006e00d37245 */ /* 0x000fe20000201400 */
[----:B------:R-:W-:Y:S01]  /*15b70*/  FFMA R156, R177, R210, R156 ;  /* 0x000000d2b19c7223 */ /* 0x000fe2000000009c */
[----:B------:R-:W-:Y:S01]  /*15b80*/  I2FP.F32.S32 R207, R67 ;  /* 0x0000004300cf7245 */ /* 0x000fe20000201400 */
[----:B------:R-:W-:Y:S01]  /*15b90*/  HADD2.F32 R177, -RZ, R56.H0_H0 ;  /* 0x20000038ffb17230 */ /* 0x000fe20000004100 */
[----:B------:R-:W-:Y:S01]  /*15ba0*/  I2FP.F32.S32 R213, R111 ;  /* 0x0000006f00d57245 */ /* 0x000fe20000201400 */
[----:B------:R-:W-:Y:S02]  /*15bb0*/  HADD2.F32 R152, -RZ, R58.H0_H0 ;  /* 0x2000003aff987230 */ /* 0x000fe40000004100 */
[----:B------:R-:W-:Y:S01]  /*15bc0*/  FMUL R57, R60, R57 ;  /* 0x000000393c397220 */ /* 0x000fe20000400000 */
[----:B------:R-:W-:Y:S01]  /*15bd0*/  FMUL R56, R80, R59 ;  /* 0x0000003b50387220 */ /* 0x000fe20000400000 */
[----:B------:R-:W-:Y:S01]  /*15be0*/  FMUL R58, R76, R211 ;  /* 0x000000d34c3a7220 */ /* 0x000fe20000400000 */
[----:B----4-:R-:W-:Y:S01]  /*15bf0*/  HADD2.F32 R111, -RZ, R72.H0_H0 ;  /* 0x20000048ff6f7230 */ /* 0x010fe20000004100 */
[----:B------:R-:W-:Y:S01]  /*15c00*/  I2FP.F32.S32 R109, R109 ;  /* 0x0000006d006d7245 */ /* 0x000fe20000201400 */
[----:B------:R-:W-:Y:S01]  /*15c10*/  FMUL R72, R80, R207 ;  /* 0x000000cf50487220 */ /* 0x000fe20000400000 */
[----:B------:R-:W-:Y:S01]  /*15c20*/  I2FP.F32.S32 R205, R65 ;  /* 0x0000004100cd7245 */ /* 0x000fe20000201400 */
[C---:B------:R-:W-:Y:S01]  /*15c30*/  FFMA R110, R177.reuse, R57, R146 ;  /* 0x00000039b16e7223 */ /* 0x040fe20000000092 */
[C---:B------:R-:W-:Y:S01]  /*15c40*/  FFMA R176, R177.reuse, R56, R145 ;  /* 0x00000038b1b07223 */ /* 0x040fe20000000091 */
[----:B------:R-:W-:Y:S01]  /*15c50*/  FFMA R204, R177, R58, R143 ;  /* 0x0000003ab1cc7223 */ /* 0x000fe2000000008f */
[-C--:B-----5:R-:W-:Y:S01]  /*15c60*/  IMMA.16832.S8.S8 R64, R104.ROW, R150.reuse.COL, RZ ;  /* 0x0000009668407237 */ /* 0x0a0fe20000405cff */
[----:B------:R-:W-:Y:S01]  /*15c70*/  FFMA R141, R111, R72, R141 ;  /* 0x000000486f8d7223 */ /* 0x000fe2000000008d */
[----:B------:R-:W-:Y:S01]  /*15c80*/  I2FP.F32.S32 R209, R108 ;  /* 0x0000006c00d17245 */ /* 0x000fe20000201400 */
[----:B------:R-:W-:Y:S01]  /*15c90*/  FMUL R72, R68, R109 ;  /* 0x0000006d44487220 */ /* 0x000fe20000400000 */
[----:B------:R-:W-:Y:S04]  /*15ca0*/  LDS R108, [R42+0x2d70] ;  /* 0x002d70002a6c7984 */ /* 0x000fe80000000800 */
[----:B------:R-:W-:Y:S01]  /*15cb0*/  IMMA.16832.S8.S8 R56, R100.ROW, R150.COL, RZ ;  /* 0x0000009664387237 */ /* 0x000fe20000405cff */
[----:B------:R-:W0:Y:S01]  /*15cc0*/  LDS R109, [R42+0x2d80] ;  /* 0x002d80002a6d7984 */ /* 0x000e220000000800 */
[----:B------:R-:W-:-:S02]  /*15cd0*/  HADD2.F32 R143, -RZ, R74.H0_H0 ;  /* 0x2000004aff8f7230 */ /* 0x000fc40000004100 */
[----:B------:R-:W-:Y:S01]  /*15ce0*/  FMUL R74, R76, R213 ;  /* 0x000000d54c4a7220 */ /* 0x000fe20000400000 */
[----:B------:R-:W-:Y:S02]  /*15cf0*/  HADD2.F32 R150, -RZ, R73.H0_H0 ;  /* 0x20000049ff967230 */ /* 0x000fe40000004100 */
[C---:B------:R-:W-:Y:S01]  /*15d00*/  FFMA R140, R111.reuse, R72, R140 ;  /* 0x000000486f8c7223 */ /* 0x040fe2000000008c */
[----:B------:R-:W-:Y:S02]  /*15d10*/  HADD2.F32 R146, -RZ, R75.H0_H0 ;  /* 0x2000004bff927230 */ /* 0x000fe40000004100 */
[----:B------:R-:W-:Y:S01]  /*15d20*/  FFMA R139, R111, R74, R139 ;  /* 0x0000004a6f8b7223 */ /* 0x000fe2000000008b */
[----:B------:R-:W-:Y:S01]  /*15d30*/  FMUL R205, R60, R205 ;  /* 0x000000cd3ccd7220 */ /* 0x000fe20000400000 */
[----:B-1----:R-:W-:Y:S01]  /*15d40*/  IMMA.16832.S8.S8 R72, R96.ROW, R148.COL, RZ ;  /* 0x0000009460487237 */ /* 0x002fe20000405cff */
[----:B------:R-:W-:Y:S01]  /*15d50*/  FMUL R209, R68, R209 ;  /* 0x000000d144d17220 */ /* 0x000fe20000400000 */
[----:B------:R-:W-:-:S02]  /*15d60*/  I2FP.F32.S32 R64, R64 ;  /* 0x0000004000407245 */ /* 0x000fc40000201400 */
[----:B------:R-:W-:Y:S01]  /*15d70*/  I2FP.F32.S32 R66, R66 ;  /* 0x0000004200427245 */ /* 0x000fe20000201400 */
[----:B------:R-:W-:Y:S01]  /*15d80*/  FFMA R205, R111, R205, R142 ;  /* 0x000000cd6fcd7223 */ /* 0x000fe2000000008e */
[----:B------:R-:W-:Y:S02]  /*15d90*/  I2FP.F32.S32 R142, R65 ;  /* 0x00000041008e7245 */ /* 0x000fe40000201400 */
[----:B------:R-:W-:Y:S02]  /*15da0*/  I2FP.F32.S32 R208, R56 ;  /* 0x0000003800d07245 */ /* 0x000fe40000201400 */
[----:B------:R-:W-:Y:S02]  /*15db0*/  I2FP.F32.S32 R212, R58 ;  /* 0x0000003a00d47245 */ /* 0x000fe40000201400 */
[----:B------:R-:W-:Y:S02]  /*15dc0*/  I2FP.F32.S32 R210, R57 ;  /* 0x0000003900d27245 */ /* 0x000fe40000201400 */
[----:B------:R-:W-:-:S02]  /*15dd0*/  I2FP.F32.S32 R214, R59 ;  /* 0x0000003b00d67245 */ /* 0x000fc40000201400 */
[----:B------:R-:W-:Y:S01]  /*15de0*/  IMMA.16832.S8.S8 R56, R92.ROW, R148.COL, RZ ;  /* 0x000000945c387237 */ /* 0x000fe20000405cff */
[----:B------:R-:W-:Y:S01]  /*15df0*/  I2FP.F32.S32 R206, R67 ;  /* 0x0000004300ce7245 */ /* 0x000fe20000201400 */
[----:B------:R-:W-:Y:S01]  /*15e00*/  FFMA R144, R177, R209, R144 ;  /* 0x000000d1b1907223 */ /* 0x000fe20000000090 */
        /* <DEDUP_REMOVED lines=9> */
[----:B------:R-:W-:-:S03]  /*15ea0*/  FMUL R65, R69, R210 ;  /* 0x000000d245417220 */ /* 0x000fc60000400000 */
[----:B------:R-:W1:Y:S01]  /*15eb0*/  LDS R111, [R42+0x3620] ;  /* 0x003620002a6f7984 */ /* 0x000e620000000800 */
[----:B------:R-:W-:Y:S01]  /*15ec0*/  FMUL R214, R77, R214 ;  /* 0x000000d64dd67220 */ /* 0x000fe20000400000 */
[----:B------:R-:W-:Y:S01]  /*15ed0*/  FMUL R206, R81, R206 ;  /* 0x000000ce51ce7220 */ /* 0x000fe20000400000 */
[C---:B------:R-:W-:Y:S01]  /*15ee0*/  FFMA R140, R150.reuse, R65, R140 ;  /* 0x00000041968c7223 */ /* 0x040fe2000000008c */
[----:B------:R-:W-:Y:S01]  /*15ef0*/  I2FP.F32.S32 R65, R72 ;  /* 0x0000004800417245 */ /* 0x000fe20000201400 */
[C---:B------:R-:W-:Y:S01]  /*15f00*/  FFMA R214, R150.reuse, R214, R139 ;  /* 0x000000d696d67223 */ /* 0x040fe2000000008b */
[----:B------:R-:W-:Y:S01]  /*15f10*/  FFMA R206, R150, R206, R141 ;  /* 0x000000ce96ce7223 */ /* 0x000fe2000000008d */
[----:B------:R-:W-:Y:S02]  /*15f20*/  I2FP.F32.S32 R139, R74 ;  /* 0x0000004a008b7245 */ /* 0x000fe40000201400 */
[----:B------:R-:W-:Y:S02]  /*15f30*/  I2FP.F32.S32 R73, R73 ;  /* 0x0000004900497245 */ /* 0x000fe40000201400 */
[----:B------:R-:W-:Y:S01]  /*15f40*/  I2FP.F32.S32 R75, R75 ;  /* 0x0000004b004b7245 */ /* 0x000fe20000201400 */
[----:B------:R-:W-:Y:S01]  /*15f50*/  FMUL R142, R61, R142 ;  /* 0x0000008e3d8e7220 */ /* 0x000fe20000400000 */
[----:B------:R-:W-:Y:S01]  /*15f60*/  I2FP.F32.S32 R141, R56 ;  /* 0x00000038008d7245 */ /* 0x000fe20000201400 */
[----:B------:R-:W-:Y:S01]  /*15f70*/  FMUL R56, R62, R65 ;  /* 0x000000413e387220 */ /* 0x000fe20000400000 */
[----:B------:R-:W-:Y:S01]  /*15f80*/  I2FP.F32.S32 R177, R57 ;  /* 0x0000003900b17245 */ /* 0x000fe20000201400 */
[-C--:B0-----:R-:W-:Y:S01]  /*15f90*/  IMMA.16832.S8.S8 R64, R88.ROW, R108.reuse.COL, RZ ;  /* 0x0000006c58407237 */ /* 0x081fe20000405cff */
[----:B------:R-:W-:Y:S01]  /*15fa0*/  I2FP.F32.S32 R57, R58 ;  /* 0x0000003a00397245 */ /* 0x000fe20000201400 */
[----:B------:R-:W-:Y:S01]  /*15fb0*/  FMUL R58, R82, R139 ;  /* 0x0000008b523a7220 */ /* 0x000fe20000400000 */
[----:B------:R-:W-:Y:S01]  /*15fc0*/  FMUL R73, R62, R73 ;  /* 0x000000493e497220 */ /* 0x000fe20000400000 */
[----:B------:R-:W-:Y:S01]  /*15fd0*/  FMUL R75, R82, R75 ;  /* 0x0000004b524b7220 */ /* 0x000fe20000400000 */
[----:B------:R-:W-:Y:S01]  /*15fe0*/  FFMA R142, R150, R142, R205 ;  /* 0x0000008e968e7223 */ /* 0x000fe200000000cd */
[----:B------:R-:W-:Y:S01]  /*15ff0*/  FMUL R72, R78, R57 ;  /* 0x000000394e487220 */ /* 0x000fe20000400000 */
[----:B------:R-:W-:Y:S01]  /*16000*/  I2FP.F32.S32 R205, R59 ;  /* 0x0000003b00cd7245 */ /* 0x000fe20000201400 */
[C---:B------:R-:W-:Y:S01]  /*16010*/  FFMA R148, R152.reuse, R56, R145 ;  /* 0x0000003898947223 */ /* 0x040fe20000000091 */
[----:B------:R-:W-:Y:S01]  /*16020*/  FFMA R150, R152, R58, R149 ;  /* 0x0000003a98967223 */ /* 0x000fe20000000095 */
[----:B------:R-:W-:Y:S01]  /*16030*/  LDS R144, [R42+0x3f10] ;  /* 0x003f10002a907984 */ /* 0x000fe20000000800 */
[----:B------:R-:W-:Y:S01]  /*16040*/  IMMA.16832.S8.S8 R56, R84.ROW, R108.COL, RZ ;  /* 0x0000006c54387237 */ /* 0x000fe20000405cff */
[----:B------:R-:W-:Y:S01]  /*16050*/  FMUL R109, R70, R177 ;  /* 0x000000b1466d7220 */ /* 0x000fe20000400000 */
[----:B------:R-:W-:Y:S01]  /*16060*/  FFMA R204, R152, R72, R175 ;  /* 0x0000004898cc7223 */ /* 0x000fe200000000af */
[----:B------:R-:W0:Y:S01]  /*16070*/  LDS R145, [R42+0x3f20] ;  /* 0x003f20002a917984 */ /* 0x000e220000000800 */
[C---:B------:R-:W-:Y:S01]  /*16080*/  FFMA R139, R143.reuse, R73, R142 ;  /* 0x000000498f8b7223 */ /* 0x040fe2000000008e */
[C---:B------:R-:W-:Y:S01]  /*16090*/  FFMA R177, R143.reuse, R75, R206 ;  /* 0x0000004b8fb17223 */ /* 0x040fe200000000ce */
[----:B------:R-:W-:Y:S01]  /*160a0*/  FMUL R141, R70, R141 ;  /* 0x0000008d468d7220 */ /* 0x000fe20000400000 */
[----:B------:R-:W4:Y:S01]  /*160b0*/  LDS.128 R72, [R40+0x3600] ;  /* 0x0036000028487984 */ /* 0x000f220000000c00 */
[----:B------:R-:W-:-:S02]  /*160c0*/  FFMA R149, R143, R109, R140 ;  /* 0x0000006d8f957223 */ /* 0x000fc4000000008c */
[----:B------:R-:W-:Y:S01]  /*160d0*/  FFMA R176, R152, R141, R151 ;  /* 0x0000008d98b07223 */ /* 0x000fe20000000097 */
[----:B------:R-:W-:Y:S01]  /*160e0*/  LDS R140, [R42+0x3630] ;  /* 0x003630002a8c7984 */ /* 0x000fe20000000800 */
[----:B------:R-:W-:-:S03]  /*160f0*/  I2FP.F32.S32 R108, R64 ;  /* 0x00000040006c7245 */ /* 0x000fc60000201400 */
[----:B------:R-:W5:Y:S01]  /*16100*/  LDS R141, [R42+0x3640] ;  /* 0x003640002a8d7984 */ /* 0x000f620000000800 */
[----:B------:R-:W-:Y:S01]  /*16110*/  FMUL R205, R78, R205 ;  /* 0x000000cd4ecd7220 */ /* 0x000fe20000400000 */
[----:B------:R-:W-:Y:S01]  /*16120*/  I2FP.F32.S32 R152, R66 ;  /* 0x0000004200987245 */ /* 0x000fe20000201400 */
[----:B------:R-:W-:Y:S01]  /*16130*/  FMUL R108, R63, R108 ;  /* 0x0000006c3f6c7220 */ /* 0x000fe20000400000 */
[----:B------:R-:W-:Y:S01]  /*16140*/  I2FP.F32.S32 R142, R65 ;  /* 0x00000041008e7245 */ /* 0x000fe20000201400 */
[----:B------:R-:W-:Y:S01]  /*16150*/  FFMA R205, R143, R205, R214 ;  /* 0x000000cd8fcd7223 */ /* 0x000fe200000000d6 */
[----:B------:R-:W-:Y:S02]  /*16160*/  I2FP.F32.S32 R206, R67 ;  /* 0x0000004300ce7245 */ /* 0x000fe40000201400 */
[----:B------:R-:W-:Y:S01]  /*16170*/  I2FP.F32.S32 R208, R56 ;  /* 0x0000003800d07245 */ /* 0x000fe20000201400 */
[----:B-1----:R-:W-:Y:S01]  /*16180*/  IMMA.16832.S8.S8 R64, R116.ROW, R110.COL, RZ ;  /* 0x0000006e74407237 */ /* 0x002fe20000405cff */
[----:B------:R-:W-:Y:S01]  /*16190*/  I2FP.F32.S32 R212, R58 ;  /* 0x0000003a00d47245 */ /* 0x000fe20000201400 */
[----:B------:R-:W-:Y:S01]  /*161a0*/  FMUL R151, R83, R152 ;  /* 0x0000009853977220 */ /* 0x000fe20000400000 */
[----:B------:R-:W-:Y:S01]  /*161b0*/  I2FP.F32.S32 R210, R57 ;  /* 0x0000003900d27245 */ /* 0x000fe20000201400 */
[----:B------:R-:W-:Y:S01]  /*161c0*/  FFMA R152, R153, R108, R148 ;  /* 0x0000006c99987223 */ /* 0x000fe20000000094 */
[----:B------:R-:W-:Y:S01]  /*161d0*/  I2FP.F32.S32 R214, R59 ;  /* 0x0000003b00d67245 */ /* 0x000fe20000201400 */
[----:B------:R-:W-:-:S02]  /*161e0*/  FMUL R175, R71, R208 ;  /* 0x000000d047af7220 */ /* 0x000fc40000400000 */
[----:B------:R-:W-:Y:S01]  /*161f0*/  IMMA.16832.S8.S8 R56, R112.ROW, R110.COL, RZ ;  /* 0x0000006e70387237 */ /* 0x000fe20000405cff */
[----:B------:R-:W1:Y:S01]  /*16200*/  LDS.128 R108, [R40+0x3690] ;  /* 0x00369000286c7984 */ /* 0x000e620000000c00 */
[----:B------:R-:W-:Y:S01]  /*16210*/  FMUL R143, R79, R212 ;  /* 0x000000d44f8f7220 */ /* 0x000fe20000400000 */
[----:B------:R-:W-:Y:S01]  /*16220*/  FMUL R142, R63, R142 ;  /* 0x0000008e3f8e7220 */ /* 0x000fe20000400000 */
[C---:B------:R-:W-:Y:S01]  /*16230*/  FFMA R151, R153.reuse, R151, R150 ;  /* 0x0000009799977223 */ /* 0x040fe20000000096 */
[C---:B------:R-:W-:Y:S01]  /*16240*/  FFMA R175, R153.reuse, R175, R176 ;  /* 0x000000af99af7223 */ /* 0x040fe200000000b0 */
[----:B------:R-:W-:Y:S01]  /*16250*/  FFMA R153, R153, R143, R204 ;  /* 0x0000008f99997223 */ /* 0x000fe200000000cc */
[C---:B------:R-:W-:Y:S01]  /*16260*/  FFMA R176, R146.reuse, R142, R139 ;  /* 0x0000008e92b07223 */ /* 0x040fe2000000008b */
[----:B------:R-:W-:Y:S04]  /*16270*/  LDS R143, [R42+0x3660] ;  /* 0x003660002a8f7984 */ /* 0x000fe80000000800 */
[----:B------:R-:W2:Y:S01]  /*16280*/  LDS R142, [R42+0x3650] ;  /* 0x003650002a8e7984 */ /* 0x000ea20000000800 */
[----:B------:R-:W-:Y:S01]  /*16290*/  FMUL R206, R83, R206 ;  /* 0x000000ce53ce7220 */ /* 0x000fe20000400000 */
[----:B------:R-:W-:Y:S01]  /*162a0*/  FMUL R150, R71, R210 ;  /* 0x000000d247967220 */ /* 0x000fe20000400000 */
[----:B------:R-:W-:Y:S01]  /*162b0*/  FMUL R214, R79, R214 ;  /* 0x000000d64fd67220 */ /* 0x000fe20000400000 */
[----:B------:R-:W-:Y:S01]  /*162c0*/  I2FP.F32.S32 R139, R64 ;  /* 0x00000040008b7245 */ /* 0x000fe20000201400 */
[C---:B------:R-:W-:Y:S01]  /*162d0*/  FFMA R177, R146.reuse, R206, R177 ;  /* 0x000000ce92b17223 */ /* 0x040fe200000000b1 */
[C---:B------:R-:W-:Y:S01]  /*162e0*/  FFMA R150, R146.reuse, R150, R149 ;  /* 0x0000009692967223 */ /* 0x040fe20000000095 */
[----:B------:R-:W-:Y:S01]  /*162f0*/  FFMA R146, R146, R214, R205 ;  /* 0x000000d692927223 */ /* 0x000fe200000000cd */
[----:B------:R-:W-:Y:S01]  /*16300*/  I2FP.F32.S32 R205, R66 ;  /* 0x0000004200cd7245 */ /* 0x000fe20000201400 */
[----:B0-----:R-:W-:Y:S01]  /*16310*/  IMMA.16832.S8.S8 R116, R116.ROW, R144.COL, RZ ;  /* 0x0000009074747237 */ /* 0x001fe20000405cff */
[----:B----4-:R-:W-:-:S02]  /*16320*/  HADD2.F32 R149, -RZ, R72.H0_H0 ;  /* 0x20000048ff957230 */ /* 0x010fc40000004100 */
[----:B------:R-:W-:-:S05]  /*16330*/  FMUL R139, R60, R139 ;  /* 0x0000008b3c8b7220 */ /* 0x000fca0000400000 */
[----:B------:R-:W-:Y:S01]  /*16340*/  IMMA.16832.S8.S8 R112, R112.ROW, R144.COL, RZ ;  /* 0x0000009070707237 */ /* 0x000fe20000405cff */
[----:B------:R-:W-:Y:S01]  /*16350*/  HADD2.F32 R144, -RZ, R75.H0_H0 ;  /* 0x2000004bff907230 */ /* 0x000fe20000004100 */
[----:B------:R-:W-:Y:S01]  /*16360*/  I2FP.F32.S32 R75, R57 ;  /* 0x00000039004b7245 */ /* 0x000fe20000201400 */
[----:B------:R-:W-:Y:S01]  /*16370*/  FMUL R57, R80, R205 ;  /* 0x000000cd50397220 */ /* 0x000fe20000400000 */
[----:B------:R-:W-:Y:S01]  /*16380*/  HADD2.F32 R148, -RZ, R73.H0_H0 ;  /* 0x20000049ff947230 */ /* 0x000fe20000004100 */
[----:B------:R-:W-:Y:S01]  /*16390*/  I2FP.F32.S32 R73, R56 ;  /* 0x0000003800497245 */ /* 0x000fe20000201400 */
[C---:B------:R-:W-:Y:S01]  /*163a0*/  FFMA R205, R149.reuse, R139, R138 ;  /* 0x0000008b95cd7223 */ /* 0x040fe2000000008a */
[----:B------:R-:W-:Y:S01]  /*163b0*/  I2FP.F32.S32 R215, R58 ;  /* 0x0000003a00d77245 */ /* 0x000fe20000201400 */
[----:B------:R-:W-:Y:S01]  /*163c0*/  FFMA R209, R149, R57, R136 ;  /* 0x0000003995d17223 */ /* 0x000fe20000000088 */
[----:B------:R-:W-:Y:S01]  /*163d0*/  I2FP.F32.S32 R217, R59 ;  /* 0x0000003b00d97245 */ /* 0x000fe20000201400 */
[----:B------:R-:W-:Y:S01]  /*163e0*/  LDS R138, [R42+0x3670] ;  /* 0x003670002a8a7984 */ /* 0x000fe20000000800 */
[----:B-----5:R-:W-:Y:S03]  /*163f0*/  IMMA.16832.S8.S8 R56, R100.ROW, R140.COL, RZ ;  /* 0x0000008c64387237 */ /* 0x020fe60000405cff */
[----:B------:R-:W0:Y:S01]  /*16400*/  LDS R139, [R42+0x3680] ;  /* 0x003680002a8b7984 */ /* 0x000e220000000800 */
[----:B------:R-:W-:Y:S01]  /*16410*/  FMUL R73, R68, R73 ;  /* 0x0000004944497220 */ /* 0x000fe20000400000 */
[----:B------:R-:W-:-:S02]  /*16420*/  I2FP.F32.S32 R207, R65 ;  /* 0x0000004100cf7245 */ /* 0x000fc40000201400 */
[----:B------:R-:W-:Y:S02]  /*16430*/  I2FP.F32.S32 R211, R67 ;  /* 0x0000004300d37245 */ /* 0x000fe40000201400 */
[----:B------:R-:W-:Y:S01]  /*16440*/  IMMA.16832.S8.S8 R64, R104.ROW, R140.COL, RZ ;  /* 0x0000008c68407237 */ /* 0x000fe20000405cff */
[----:B------:R-:W-:Y:S01]  /*16450*/  FFMA R213, R149, R73, R134 ;  /* 0x0000004995d57223 */ /* 0x000fe20000000086 */
[----:B-1----:R-:W-:Y:S02]  /*16460*/  HADD2.F32 R73, -RZ, R108.H0_H0 ;  /* 0x2000006cff497230 */ /* 0x002fe40000004100 */
        /* <DEDUP_REMOVED lines=8> */
[----:B--2---:R-:W-:Y:S01]  /*164f0*/  IMMA.16832.S8.S8 R56, R92.ROW, R142.COL, RZ ;  /* 0x0000008e5c387237 */ /* 0x004fe20000405cff */
[----:B------:R-:W-:Y:S01]  /*16500*/  FMUL R207, R60, R207 ;  /* 0x000000cf3ccf7220 */ /* 0x000fe20000400000 */
[----:B------:R-:W-:Y:S01]  /*16510*/  FMUL R75, R68, R75 ;  /* 0x0000004b444b7220 */ /* 0x000fe20000400000 */
[----:B------:R-:W-:Y:S01]  /*16520*/  I2FP.F32.S32 R64, R64 ;  /* 0x0000004000407245 */ /* 0x000fe20000201400 */
[----:B------:R-:W-:Y:S01]  /*16530*/  FMUL R215, R76, R215 ;  /* 0x000000d74cd77220 */ /* 0x000fe20000400000 */
[----:B------:R-:W-:Y:S01]  /*16540*/  I2FP.F32.S32 R66, R66 ;  /* 0x0000004200427245 */ /* 0x000fe20000201400 */
[----:B------:R-:W-:-:S02]  /*16550*/  HADD2.F32 R145, -RZ, R74.H0_H0 ;  /* 0x2000004aff917230 */ /* 0x000fc40000004100 */
[C---:B------:R-:W-:Y:S01]  /*16560*/  FFMA R207, R73.reuse, R207, R132 ;  /* 0x000000cf49cf7223 */ /* 0x040fe20000000084 */
[----:B------:R-:W-:Y:S01]  /*16570*/  FFMA R128, R73, R75, R128 ;  /* 0x0000004b49807223 */ /* 0x000fe20000000080 */
[----:B------:R-:W-:Y:S01]  /*16580*/  FFMA R215, R149, R215, R126 ;  /* 0x000000d795d77223 */ /* 0x000fe2000000007e */
[----:B------:R-:W-:Y:S01]  /*16590*/  IMMA.16832.S8.S8 R72, R96.ROW, R142.COL, RZ ;  /* 0x0000008e60487237 */ /* 0x000fe20000405cff */
        /* <DEDUP_REMOVED lines=12> */
[----:B0-----:R-:W-:Y:S01]  /*16660*/  IMMA.16832.S8.S8 R56, R84.ROW, R138.COL, RZ ;  /* 0x0000008a54387237 */ /* 0x001fe20000405cff */
[----:B------:R-:W-:Y:S02]  /*16670*/  I2FP.F32.S32 R126, R65 ;  /* 0x00000041007e7245 */ /* 0x000fe40000201400 */
[----:B------:R-:W-:Y:S01]  /*16680*/  I2FP.F32.S32 R132, R67 ;  /* 0x0000004300847245 */ /* 0x000fe20000201400 */
[----:B------:R-:W-:Y:S01]  /*16690*/  HADD2.F32 R108, -RZ, R109.H0_H0 ;  /* 0x2000006dff6c7230 */ /* 0x000fe20000004100 */
[----:B------:R-:W-:-:S02]  /*166a0*/  I2FP.F32.S32 R73, R73 ;  /* 0x0000004900497245 */ /* 0x000fc40000201400 */
[----:B------:R-:W-:Y:S02]  /*166b0*/  I2FP.F32.S32 R143, R74 ;  /* 0x0000004a008f7245 */ /* 0x000fe40000201400 */
[----:B------:R-:W-:Y:S01]  /*166c0*/  I2FP.F32.S32 R149, R75 ;  /* 0x0000004b00957245 */ /* 0x000fe20000201400 */
[----:B------:R-:W-:Y:S01]  /*166d0*/  FMUL R126, R61, R126 ;  /* 0x0000007e3d7e7220 */ /* 0x000fe20000400000 */
[----:B------:R-:W-:Y:S01]  /*166e0*/  FMUL R132, R81, R132 ;  /* 0x0000008451847220 */ /* 0x000fe20000400000 */
[----:B------:R-:W-:Y:S01]  /*166f0*/  FMUL R65, R69, R136 ;  /* 0x0000008845417220 */ /* 0x000fe20000400000 */
[----:B------:R-:W-:Y:S01]  /*16700*/  I2FP.F32.S32 R141, R72 ;  /* 0x00000048008d7245 */ /* 0x000fe20000201400 */
[----:B------:R-:W-:Y:S01]  /*16710*/  HADD2.F32 R110, -RZ, R110.H0_H0 ;  /* 0x2000006eff6e7230 */ /* 0x000fe20000004100 */
[----:B------:R-:W-:Y:S01]  /*16720*/  LDS R74, [R42+0x3f30] ;  /* 0x003f30002a4a7984 */ /* 0x000fe20000000800 */
[----:B------:R-:W-:Y:S01]  /*16730*/  FMUL R143, R82, R143 ;  /* 0x0000008f528f7220 */ /* 0x000fe20000400000 */
[----:B------:R-:W-:Y:S01]  /*16740*/  FMUL R73, R62, R73 ;  /* 0x000000493e497220 */ /* 0x000fe20000400000 */
[----:B------:R-:W-:Y:S01]  /*16750*/  FMUL R72, R82, R149 ;  /* 0x0000009552487220 */ /* 0x000fe20000400000 */
[----:B------:R-:W0:Y:S01]  /*16760*/  LDS R75, [R42+0x3f40] ;  /* 0x003f40002a4b7984 */ /* 0x000e220000000800 */
[C---:B------:R-:W-:Y:S01]  /*16770*/  FFMA R207, R108.reuse, R126, R207 ;  /* 0x0000007e6ccf7223 */ /* 0x040fe200000000cf */
[C---:B------:R-:W-:Y:S01]  /*16780*/  FFMA R211, R108.reuse, R132, R211 ;  /* 0x000000846cd37223 */ /* 0x040fe200000000d3 */
[----:B------:R-:W-:Y:S01]  /*16790*/  I2FP.F32.S32 R56, R56 ;  /* 0x0000003800387245 */ /* 0x000fe20000201400 */
[----:B------:R-:W-:Y:S01]  /*167a0*/  FFMA R109, R108, R65, R128 ;  /* 0x000000416c6d7223 */ /* 0x000fe20000000080 */
[----:B------:R-:W-:Y:S01]  /*167b0*/  FMUL R205, R70, R205 ;  /* 0x000000cd46cd7220 */ /* 0x000fe20000400000 */
[----:B------:R-:W-:Y:S01]  /*167c0*/  IMMA.16832.S8.S8 R64, R88.ROW, R138.COL, RZ ;  /* 0x0000008a58407237 */ /* 0x000fe20000405cff */
[----:B------:R-:W-:Y:S01]  /*167d0*/  FFMA R143, R145, R143, R130 ;  /* 0x0000008f918f7223 */ /* 0x000fe20000000082 */
[C---:B------:R-:W-:Y:S01]  /*167e0*/  FFMA R130, R110.reuse, R73, R207 ;  /* 0x000000496e827223 */ /* 0x040fe200000000cf */
[----:B------:R-:W-:Y:S01]  /*167f0*/  FFMA R138, R110, R72, R211 ;  /* 0x000000486e8a7223 */ /* 0x000fe200000000d3 */
[----:B------:R-:W-:Y:S01]  /*16800*/  FMUL R213, R78, R213 ;  /* 0x000000d54ed57220 */ /* 0x000fe20000400000 */
[----:B------:R-:W-:Y:S01]  /*16810*/  LDS R72, [R42+0x3f50] ;  /* 0x003f50002a487984 */ /* 0x000fe20000000800 */
[----:B------:R-:W-:Y:S01]  /*16820*/  FMUL R56, R71, R56 ;  /* 0x0000003847387220 */ /* 0x000fe20000400000 */
[----:B------:R-:W-:-:S02]  /*16830*/  FFMA R205, R145, R205, R134 ;  /* 0x000000cd91cd7223 */ /* 0x000fc40000000086 */
[----:B------:R-:W1:Y:S01]  /*16840*/  LDS R73, [R42+0x3f60] ;  /* 0x003f60002a497984 */ /* 0x000e620000000800 */
[----:B------:R-:W-:Y:S01]  /*16850*/  FFMA R213, R145, R213, R140 ;  /* 0x000000d591d57223 */ /* 0x000fe2000000008c */
[----:B------:R-:W-:Y:S01]  /*16860*/  I2FP.F32.S32 R140, R57 ;  /* 0x00000039008c7245 */ /* 0x000fe20000201400 */
[----:B------:R-:W-:Y:S01]  /*16870*/  FFMA R126, R144, R56, R205 ;  /* 0x00000038907e7223 */ /* 0x000fe200000000cd */
[----:B------:R-:W-:Y:S04]  /*16880*/  LDS R57, [R42+0x3f80] ;  /* 0x003f80002a397984 */ /* 0x000fe80000000800 */
[----:B------:R-:W2:Y:S01]  /*16890*/  LDS R56, [R42+0x3f70] ;  /* 0x003f70002a387984 */ /* 0x000ea20000000800 */
[----:B------:R-:W-:Y:S01]  /*168a0*/  FMUL R204, R77, R204 ;  /* 0x000000cc4dcc7220 */ /* 0x000fe20000400000 */
[----:B------:R-:W-:Y:S01]  /*168b0*/  FMUL R141, R62, R141 ;  /* 0x0000008d3e8d7220 */ /* 0x000fe20000400000 */
[----:B------:R-:W-:-:S02]  /*168c0*/  I2FP.F32.S32 R136, R67 ;  /* 0x0000004300887245 */ /* 0x000fc40000201400 */
[----:B------:R-:W-:Y:S01]  /*168d0*/  FFMA R217, R108, R204, R217 ;  /* 0x000000cc6cd97223 */ /* 0x000fe200000000d9 */
[----:B------:R-:W-:Y:S01]  /*168e0*/  FFMA R141, R145, R141, R124 ;  /* 0x0000008d918d7223 */ /* 0x000fe2000000007c */
[----:B------:R-:W-:Y:S01]  /*168f0*/  FMUL R108, R70, R209 ;  /* 0x000000d1466c7220 */ /* 0x000fe20000400000 */
[----:B------:R-:W-:Y:S01]  /*16900*/  I2FP.F32.S32 R64, R64 ;  /* 0x0000004000407245 */ /* 0x000fe20000201400 */
[----:B0-----:R-:W-:Y:S01]  /*16910*/  IMMA.16832.S8.S8 R104, R104.ROW, R74.COL, RZ ;  /* 0x0000004a68687237 */ /* 0x001fe20000405cff */
[----:B------:R-:W-:Y:S01]  /*16920*/  I2FP.F32.S32 R66, R66 ;  /* 0x0000004200427245 */ /* 0x000fe20000201400 */
[----:B------:R-:W-:Y:S01]  /*16930*/  FMUL R124, R78, R215 ;  /* 0x000000d74e7c7220 */ /* 0x000fe20000400000 */
[----:B------:R-:W-:Y:S01]  /*16940*/  HADD2.F32 R111, -RZ, R111.H0_H0 ;  /* 0x2000006fff6f7230 */ /* 0x000fe20000004100 */
[----:B------:R-:W-:Y:S01]  /*16950*/  I2FP.F32.S32 R142, R59 ;  /* 0x0000003b008e7245 */ /* 0x000fe20000201400 */
[----:B------:R-:W-:Y:S01]  /*16960*/  FMUL R136, R83, R136 ;  /* 0x0000008853887220 */ /* 0x000fe20000400000 */
[----:B------:R-:W-:-:S02]  /*16970*/  FFMA R108, R110, R108, R109 ;  /* 0x0000006c6e6c7223 */ /* 0x000fc4000000006d */
[----:B------:R-:W-:Y:S01]  /*16980*/  IMMA.16832.S8.S8 R100, R100.ROW, R74.COL, RZ ;  /* 0x0000004a64647237 */ /* 0x000fe20000405cff */
[----:B------:R-:W-:-:S07]  /*16990*/  FMUL R59, R71, R140 ;  /* 0x0000008c473b7220 */ /* 0x000fce0000400000 */
[----:B-1----:R-:W-:Y:S01]  /*169a0*/  IMMA.16832.S8.S8 R96, R96.ROW, R72.COL, RZ ;  /* 0x0000004860607237 */ /* 0x002fe20000405cff */
[----:B------:R-:W-:Y:S01]  /*169b0*/  FFMA R134, R110, R124, R217 ;  /* 0x0000007c6e867223 */ /* 0x000fe200000000d9 */
[----:B------:R-:W-:Y:S01]  /*169c0*/  FMUL R64, R63, R64 ;  /* 0x000000403f407220 */ /* 0x000fe20000400000 */
[----:B------:R-:W-:Y:S01]  /*169d0*/  FMUL R66, R83, R66 ;  /* 0x0000004253427220 */ /* 0x000fe20000400000 */
[----:B------:R-:W-:-:S04]  /*169e0*/  I2FP.F32.S32 R110, R65 ;  /* 0x00000041006e7245 */ /* 0x000fc80000201400 */
[----:B------:R-:W-:Y:S01]  /*169f0*/  IMMA.16832.S8.S8 R92, R92.ROW, R72.COL, RZ ;  /* 0x000000485c5c7237 */ /* 0x000fe20000405cff */
[----:B------:R-:W-:Y:S01]  /*16a00*/  I2FP.F32.S32 R58, R58 ;  /* 0x0000003a003a7245 */ /* 0x000fe20000201400 */
[C---:B------:R-:W-:Y:S01]  /*16a10*/  FFMA R138, R111.reuse, R136, R138 ;  /* 0x000000886f8a7223 */ /* 0x040fe2000000008a */
[----:B------:R-:W-:-:S05]  /*16a20*/  FFMA R136, R111, R59, R108 ;  /* 0x0000003b6f887223 */ /* 0x000fca000000006c */
[----:B--2---:R-:W-:Y:S01]  /*16a30*/  IMMA.16832.S8.S8 R88, R88.ROW, R56.COL, RZ ;  /* 0x0000003858587237 */ /* 0x004fe20000405cff */
[C---:B------:R-:W-:Y:S01]  /*16a40*/  FFMA R132, R144.reuse, R64, R141 ;  /* 0x0000004090847223 */ /* 0x040fe2000000008d */
[----:B------:R-:W-:Y:S01]  /*16a50*/  FFMA R128, R144, R66, R143 ;  /* 0x0000004290807223 */ /* 0x000fe2000000008f */
[----:B------:R-:W-:Y:S01]  /*16a60*/  I2FP.F32.S32 R59, R112 ;  /* 0x00000070003b7245 */ /* 0x000fe20000201400 */
[C---:B------:R-:W-:Y:S01]  /*16a70*/  FMUL R65, R79.reuse, R142 ;  /* 0x0000008e4f417220 */ /* 0x040fe20000400000 */
[----:B------:R-:W-:Y:S01]  /*16a80*/  I2FP.F32.S32 R109, R113 ;  /* 0x00000071006d7245 */ /* 0x000fe20000201400 */
[----:B------:R-:W-:Y:S01]  /*16a90*/  FMUL R58, R79, R58 ;  /* 0x0000003a4f3a7220 */ /* 0x000fe20000400000 */
[----:B------:R-:W-:Y:S01]  /*16aa0*/  I2FP.F32.S32 R66, R104 ;  /* 0x0000006800427245 */ /* 0x000fe20000201400 */
[----:B------:R-:W-:Y:S01]  /*16ab0*/  FMUL R110, R63, R110 ;  /* 0x0000006e3f6e7220 */ /* 0x000fe20000400000 */
[----:B------:R-:W-:Y:S01]  /*16ac0*/  I2FP.F32.S32 R64, R105 ;  /* 0x0000006900407245 */ /* 0x000fe20000201400 */
[C---:B------:R-:W-:Y:S01]  /*16ad0*/  FFMA R134, R111.reuse, R65, R134 ;  /* 0x000000416f867223 */ /* 0x040fe20000000086 */
[----:B------:R-:W-:Y:S01]  /*16ae0*/  I2FP.F32.S32 R113, R115 ;  /* 0x0000007300717245 */ /* 0x000fe20000201400 */
[C---:B------:R-:W-:Y:S01]  /*16af0*/  FMUL R115, R68.reuse, R59 ;  /* 0x0000003b44737220 */ /* 0x040fe20000400000 */
[----:B------:R-:W-:Y:S01]  /*16b00*/  FMUL R109, R68, R109 ;  /* 0x0000006d446d7220 */ /* 0x000fe20000400000 */
[----:B------:R-:W-:Y:S01]  /*16b10*/  FFMA R124, R144, R58, R213 ;  /* 0x0000003a907c7223 */ /* 0x000fe200000000d5 */
[----:B------:R-:W-:Y:S01]  /*16b20*/  FFMA R130, R111, R110, R130 ;  /* 0x0000006e6f827223 */ /* 0x000fe20000000082 */
[----:B------:R-:W-:Y:S01]  /*16b30*/  I2FP.F32.S32 R65, R117 ;  /* 0x0000007500417245 */ /* 0x000fe20000201400 */
[C---:B------:R-:W-:Y:S01]  /*16b40*/  FMUL R66, R61.reuse, R66 ;  /* 0x000000423d427220 */ /* 0x040fe20000400000 */
[----:B------:R-:W-:Y:S01]  /*16b50*/  I2FP.F32.S32 R68, R106 ;  /* 0x0000006a00447245 */ /* 0x000fe20000201400 */
[----:B------:R-:W-:Y:S01]  /*16b60*/  FMUL R64, R61, R64 ;  /* 0x000000403d407220 */ /* 0x000fe20000400000 */
[----:B------:R-:W-:-:S02]  /*16b70*/  I2FP.F32.S32 R111, R116 ;  /* 0x00000074006f7245 */ /* 0x000fc40000201400 */
[----:B------:R-:W-:Y:S02]  /*16b80*/  I2FP.F32.S32 R117, R118 ;  /* 0x0000007600757245 */ /* 0x000fe40000201400 */
[----:B------:R-:W-:Y:S02]  /*16b90*/  I2FP.F32.S32 R67, R119 ;  /* 0x0000007700437245 */ /* 0x000fe40000201400 */
[----:B------:R-:W-:Y:S02]  /*16ba0*/  I2FP.F32.S32 R58, R107 ;  /* 0x0000006b003a7245 */ /* 0x000fe40000201400 */
[----:B------:R-:W-:Y:S01]  /*16bb0*/  I2FP.F32.S32 R61, R97 ;  /* 0x00000061003d7245 */ /* 0x000fe20000201400 */
[C---:B------:R-:W-:Y:S01]  /*16bc0*/  FMUL R68, R81.reuse, R68 ;  /* 0x0000004451447220 */ /* 0x040fe20000400000 */
[----:B------:R-:W-:Y:S01]  /*16bd0*/  I2FP.F32.S32 R73, R98 ;  /* 0x0000006200497245 */ /* 0x000fe20000201400 */
[C---:B------:R-:W-:Y:S01]  /*16be0*/  FMUL R111, R60.reuse, R111 ;  /* 0x0000006f3c6f7220 */ /* 0x040fe20000400000 */
[----:B------:R-:W-:Y:S01]  /*16bf0*/  FMUL R65, R60, R65 ;  /* 0x000000413c417220 */ /* 0x000fe20000400000 */
[C---:B------:R-:W-:Y:S01]  /*16c00*/  FMUL R117, R80.reuse, R117 ;  /* 0x0000007550757220 */ /* 0x040fe20000400000 */
[----:B------:R-:W-:Y:S01]  /*16c10*/  FMUL R67, R80, R67 ;  /* 0x0000004350437220 */ /* 0x000fe20000400000 */
[----:B------:R-:W-:Y:S01]  /*16c20*/  FMUL R81, R81, R58 ;  /* 0x0000003a51517220 */ /* 0x000fe20000400000 */
[----:B------:R-:W-:Y:S01]  /*16c30*/  I2FP.F32.S32 R100, R100 ;  /* 0x0000006400647245 */ /* 0x000fe20000201400 */
[----:B------:R-:W-:Y:S01]  /*16c40*/  FMUL R98, R62, R61 ;  /* 0x0000003d3e627220 */ /* 0x000fe20000400000 */
[----:B------:R-:W-:-:S02]  /*16c50*/  I2FP.F32.S32 R58, R101 ;  /* 0x00000065003a7245 */ /* 0x000fc40000201400 */
[----:B------:R-:W-:Y:S02]  /*16c60*/  I2FP.F32.S32 R60, R103 ;  /* 0x00000067003c7245 */ /* 0x000fe40000201400 */
[----:B------:R-:W-:Y:S02]  /*16c70*/  I2FP.F32.S32 R59, R96 ;  /* 0x00000060003b7245 */ /* 0x000fe40000201400 */
[----:B------:R-:W-:Y:S02]  /*16c80*/  I2FP.F32.S32 R61, R92 ;  /* 0x0000005c003d7245 */ /* 0x000fe40000201400 */
[----:B------:R-:W-:Y:S02]  /*16c90*/  I2FP.F32.S32 R88, R88 ;  /* 0x0000005800587245 */ /* 0x000fe40000201400 */
[----:B------:R-:W-:Y:S02]  /*16ca0*/  I2FP.F32.S32 R80, R89 ;  /* 0x0000005900507245 */ /* 0x000fe40000201400 */
[----:B------:R-:W-:Y:S01]  /*16cb0*/  I2FP.F32.S32 R75, R99 ;  /* 0x00000063004b7245 */ /* 0x000fe20000201400 */
[----:B------:R-:W-:Y:S01]  /*16cc0*/  FMUL R99, R82, R73 ;  /* 0x0000004952637220 */ /* 0x000fe20000400000 */
[C---:B------:R-:W-:Y:S01]  /*16cd0*/  FMUL R101, R69.reuse, R100 ;  /* 0x0000006445657220 */ /* 0x040fe20000400000 */
[----:B------:R-:W-:Y:S01]  /*16ce0*/  I2FP.F32.S32 R73, R94 ;  /* 0x0000005e00497245 */ /* 0x000fe20000201400 */
[----:B------:R-:W-:Y:S01]  /*16cf0*/  FMUL R69, R69, R58 ;  /* 0x0000003a45457220 */ /* 0x000fe20000400000 */
[----:B------:R-:W-:Y:S01]  /*16d00*/  FMUL R100, R77, R60 ;  /* 0x0000003c4d647220 */ /* 0x000fe20000400000 */
[----:B------:R-:W-:Y:S01]  /*16d10*/  IMMA.16832.S8.S8 R84, R84.ROW, R56.COL, RZ ;  /* 0x0000003854547237 */ /* 0x000fe20000405cff */
[----:B------:R-:W-:Y:S01]  /*16d20*/  FMUL R97, R62, R59 ;  /* 0x0000003b3e617220 */ /* 0x000fe20000400000 */
[----:B------:R-:W-:Y:S01]  /*16d30*/  FMUL R89, R70, R61 ;  /* 0x0000003d46597220 */ /* 0x000fe20000400000 */
[C---:B------:R-:W-:Y:S01]  /*16d40*/  FMUL R94, R63.reuse, R88 ;  /* 0x000000583f5e7220 */ /* 0x040fe20000400000 */
[----:B------:R-:W-:Y:S01]  /*16d50*/  FMUL R80, R63, R80 ;  /* 0x000000503f507220 */ /* 0x000fe20000400000 */
[----:B------:R-:W0:Y:S04]  /*16d60*/  LDS.128 R56, [R40+0x3f00] ;  /* 0x003f000028387984 */ /* 0x000e280000000c00 */
[----:B------:R-:W1:Y:S01]  /*16d70*/  LDS.128 R60, [R40+0x3f90] ;  /* 0x003f9000283c7984 */ /* 0x000e620000000c00 */
[----:B------:R-:W-:Y:S01]  /*16d80*/  BAR.SYNC.DEFER_BLOCKING 0x0 ;  /* 0x0000000000007b1d */ /* 0x000fe20000010000 */
[----:B------:R-:W-:-:S02]  /*16d90*/  I2FP.F32.S32 R93, R93 ;  /* 0x0000005d005d7245 */ /* 0x000fc40000201400 */
[----:B------:R-:W-:-:S03]  /*16da0*/  I2FP.F32.S32 R119, R114 ;  /* 0x0000007200777245 */ /* 0x000fc60000201400 */
[----:B------:R-:W-:Y:S04]  /*16db0*/  STS [R38+0x200], R135 ;  /* 0x0002008726007388 */ /* 0x000fe80000000800 */
[----:B---3--:R-:W-:Y:S04]  /*16dc0*/  STS [R38+0x600], R133 ;  /* 0x0006008526007388 */ /* 0x008fe80000000800 */
        /* <DEDUP_REMOVED lines=13> */
[----:B------:R2:W-:Y:S04]  /*16ea0*/  STS [R38+0x3e00], R41 ;  /* 0x003e002926007388 */ /* 0x0005e80000000800 */
[----:B------:R-:W-:Y:S04]  /*16eb0*/  STS [R38+0x4200], R39 ;  /* 0x0042002726007388 */ /* 0x000fe80000000800 */
[----:B------:R-:W-:Y:S01]  /*16ec0*/  STS [R38+0x4600], R37 ;  /* 0x0046002526007388 */ /* 0x000fe20000000800 */
[----:B------:R-:W-:Y:S01]  /*16ed0*/  BAR.SYNC.DEFER_BLOCKING 0x0 ;  /* 0x0000000000007b1d */ /* 0x000fe20000010000 */
[----:B------:R-:W-:Y:S01]  /*16ee0*/  FMUL R92, R70, R93 ;  /* 0x0000005d465c7220 */ /* 0x000fe20000400000 */
[----:B------:R-:W-:-:S02]  /*16ef0*/  I2FP.F32.S32 R84, R84 ;  /* 0x0000005400547245 */ /* 0x000fc40000201400 */
[----:B------:R-:W-:Y:S02]  /*16f00*/  I2FP.F32.S32 R102, R102 ;  /* 0x0000006600667245 */ /* 0x000fe40000201400 */
[----:B------:R-:W-:Y:S02]  /*16f10*/  I2FP.F32.S32 R95, R95 ;  /* 0x0000005f005f7245 */ /* 0x000fe40000201400 */
[----:B------:R-:W-:Y:S02]  /*16f20*/  I2FP.F32.S32 R86, R86 ;  /* 0x0000005600567245 */ /* 0x000fe40000201400 */
[----:B------:R-:W-:Y:S01]  /*16f30*/  I2FP.F32.S32 R70, R87 ;  /* 0x0000005700467245 */ /* 0x000fe20000201400 */
[----:B------:R-:W-:Y:S01]  /*16f40*/  FMUL R96, R82, R75 ;  /* 0x0000004b52607220 */ /* 0x000fe20000400000 */
[----:B------:R-:W-:Y:S01]  /*16f50*/  FMUL R93, R78, R73 ;  /* 0x000000494e5d7220 */ /* 0x000fe20000400000 */
[----:B------:R-:W-:Y:S01]  /*16f60*/  I2FP.F32.S32 R82, R85 ;  /* 0x0000005500527245 */ /* 0x000fe20000201400 */
[----:B------:R-:W-:Y:S01]  /*16f70*/  FMUL R104, R71, R84 ;  /* 0x0000005447687220 */ /* 0x000fe20000400000 */
[C---:B------:R-:W-:Y:S01]  /*16f80*/  FMUL R119, R76.reuse, R119 ;  /* 0x000000774c777220 */ /* 0x040fe20000400000 */
[----:B------:R-:W-:Y:S01]  /*16f90*/  FMUL R113, R76, R113 ;  /* 0x000000714c717220 */ /* 0x000fe20000400000 */
[----:B------:R-:W-:Y:S01]  /*16fa0*/  FMUL R102, R77, R102 ;  /* 0x000000664d667220 */ /* 0x000fe20000400000 */
[----:B------:R-:W-:Y:S01]  /*16fb0*/  FMUL R95, R78, R95 ;  /* 0x0000005f4e5f7220 */ /* 0x000fe20000400000 */
[C---:B------:R-:W-:Y:S01]  /*16fc0*/  FMUL R86, R79.reuse, R86 ;  /* 0x000000564f567220 */ /* 0x040fe20000400000 */
[----:B------:R-:W-:Y:S01]  /*16fd0*/  FMUL R106, R79, R70 ;  /* 0x000000464f6a7220 */ /* 0x000fe20000400000 */
[----:B------:R-:W-:Y:S04]  /*16fe0*/  LDS R84, [R42+0x10] ;  /* 0x000010002a547984 */ /* 0x000fe80000000800 */
[----:B------:R-:W-:Y:S04]  /*16ff0*/  LDS R85, [R42+0x20] ;  /* 0x000020002a557984 */ /* 0x000fe80000000800 */
[----:B------:R1:W3:Y:S04]  /*17000*/  LDSM.16.M88.4 R72, [R13] ;  /* 0x000000000d48783b */ /* 0x0002e80000000200 */
[----:B------:R-:W4:Y:S01]  /*17010*/  LDSM.16.M88.4 R76, [R36] ;  /* 0x00000000244c783b */ /* 0x000f220000000200 */
[----:B0-----:R-:W-:-:S02]  /*17020*/  HADD2.F32 R49, -RZ, R56.H0_H0 ;  /* 0x20000038ff317230 */ /* 0x001fc40000004100 */
[----:B------:R-:W-:Y:S01]  /*17030*/  HADD2.F32 R70, -RZ, R57.H0_H0 ;  /* 0x20000039ff467230 */ /* 0x000fe20000004100 */
[----:B------:R-:W-:Y:S02]  /*17040*/  LDS R88, [R42+0x910] ;  /* 0x000910002a587984 */ /* 0x000fe40000000800 */
[----:B------:R-:W-:Y:S01]  /*17050*/  FFMA R50, R49, R115, R50 ;  /* 0x0000007331327223 */ /* 0x000fe20000000032 */
[----:B--2---:R-:W-:Y:S02]  /*17060*/  HADD2.F32 R41, -RZ, R58.H0_H0 ;  /* 0x2000003aff297230 */ /* 0x004fe40000004100 */
[----:B------:R-:W-:Y:S02]  /*17070*/  HADD2.F32 R53, -RZ, R59.H0_H0 ;  /* 0x2000003bff357230 */ /* 0x000fe40000004100 */
[----:B------:R-:W-:Y:S01]  /*17080*/  FFMA R50, R70, R101, R50 ;  /* 0x0000006546327223 */ /* 0x000fe20000000032 */
[----:B-1----:R-:W-:Y:S01]  /*17090*/  HADD2.F32 R13, -RZ, R60.H0_H0 ;  /* 0x2000003cff0d7230 */ /* 0x002fe20000004100 */
[----:B------:R-:W0:Y:S01]  /*170a0*/  LDS.128 R56, [R40] ;  /* 0x0000000028387984 */ /* 0x000e220000000c00 */
[----:B------:R-:W-:-:S02]  /*170b0*/  HADD2.F32 R38, -RZ, R61.H0_H0 ;  /* 0x2000003dff267230 */ /* 0x000fc40000004100 */
[----:B------:R-:W-:Y:S01]  /*170c0*/  FFMA R121, R41, R89, R50 ;  /* 0x0000005929797223 */ /* 0x000fe20000000032 */
[----:B------:R-:W-:Y:S02]  /*170d0*/  HADD2.F32 R43, -RZ, R62.H0_H0 ;  /* 0x2000003eff2b7230 */ /* 0x000fe40000004100 */
[C---:B------:R-:W-:Y:S01]  /*170e0*/  FFMA R48, R13.reuse, R109, R48 ;  /* 0x0000006d0d307223 */ /* 0x040fe20000000030 */
[----:B------:R-:W-:Y:S02]  /*170f0*/  HADD2.F32 R116, -RZ, R63.H0_H0 ;  /* 0x2000003fff747230 */ /* 0x000fe40000004100 */
[C---:B------:R-:W-:Y:S01]  /*17100*/  FFMA R65, R13.reuse, R65, R120 ;  /* 0x000000410d417223 */ /* 0x040fe20000000078 */
[----:B------:R-:W1:Y:S01]  /*17110*/  LDS.128 R60, [R40+0x90] ;  /* 0x00009000283c7984 */ /* 0x000e620000000c00 */
[C---:B------:R-:W-:Y:S01]  /*17120*/  FFMA R52, R13.reuse, R67, R52 ;  /* 0x000000430d347223 */ /* 0x040fe20000000034 */
[----:B------:R-:W-:Y:S01]  /*17130*/  FFMA R113, R13, R113, R44 ;  /* 0x000000710d717223 */ /* 0x000fe2000000002c */
[C---:B------:R-:W-:Y:S01]  /*17140*/  FFMA R111, R49.reuse, R111, R122 ;  /* 0x0000006f316f7223 */ /* 0x040fe2000000007a */
[----:B------:R-:W2:Y:S01]  /*17150*/  LDS R89, [R42+0x920] ;  /* 0x000920002a597984 */ /* 0x000ea20000000800 */
[C---:B------:R-:W-:Y:S01]  /*17160*/  FFMA R117, R49.reuse, R117, R54 ;  /* 0x0000007531757223 */ /* 0x040fe20000000036 */
[----:B------:R-:W-:Y:S01]  /*17170*/  FFMA R119, R49, R119, R46 ;  /* 0x0000007731777223 */ /* 0x000fe2000000002e */
[----:B------:R-:W-:Y:S01]  /*17180*/  I2FP.F32.S32 R90, R90 ;  /* 0x0000005a005a7245 */ /* 0x000fe20000201400 */
[C---:B------:R-:W-:Y:S01]  /*17190*/  FFMA R64, R38.reuse, R64, R65 ;  /* 0x0000004026407223 */ /* 0x040fe20000000041 */
[C---:B------:R-:W-:Y:S01]  /*171a0*/  FFMA R81, R38.reuse, R81, R52 ;  /* 0x0000005126517223 */ /* 0x040fe20000000034 */
[C---:B------:R-:W-:Y:S01]  /*171b0*/  FFMA R13, R38.reuse, R69, R48 ;  /* 0x00000045260d7223 */ /* 0x040fe20000000030 */
[----:B------:R-:W-:Y:S01]  /*171c0*/  FFMA R100, R38, R100, R113 ;  /* 0x0000006426647223 */ /* 0x000fe20000000071 */
[C---:B------:R-:W-:Y:S01]  /*171d0*/  FFMA R66, R70.reuse, R66, R111 ;  /* 0x0000004246427223 */ /* 0x040fe2000000006f */
[C---:B------:R-:W-:Y:S01]  /*171e0*/  FFMA R68, R70.reuse, R68, R117 ;  /* 0x0000004446447223 */ /* 0x040fe20000000075 */
[----:B------:R-:W-:Y:S01]  /*171f0*/  FFMA R102, R70, R102, R119 ;  /* 0x0000006646667223 */ /* 0x000fe20000000077 */
[----:B------:R-:W5:Y:S04]  /*17200*/  LDS.128 R48, [R35+0x4b10] ;  /* 0x004b100023307984 */ /* 0x000f680000000c00 */
[----:B------:R-:W5:Y:S01]  /*17210*/  LDS.128 R36, [R35+0x5490] ;  /* 0x0054900023247984 */ /* 0x000f620000000c00 */
[----:B------:R-:W-:Y:S01]  /*17220*/  FMUL R90, R83, R90 ;  /* 0x0000005a535a7220 */ /* 0x000fe20000400000 */
[C---:B------:R-:W-:Y:S01]  /*17230*/  FFMA R66, R41.reuse, R97, R66 ;  /* 0x0000006129427223 */ /* 0x040fe20000000042 */
[C---:B------:R-:W-:Y:S01]  /*17240*/  FFMA R99, R41.reuse, R99, R68 ;  /* 0x0000006329637223 */ /* 0x040fe20000000044 */
[----:B------:R-:W-:Y:S01]  /*17250*/  FFMA R93, R41, R93, R102 ;  /* 0x0000005d295d7223 */ /* 0x000fe20000000066 */
[----:B------:R-:W-:Y:S01]  /*17260*/  I2FP.F32.S32 R114, R91 ;  /* 0x0000005b00727245 */ /* 0x000fe20000201400 */
[----:B------:R-:W-:Y:S01]  /*17270*/  FMUL R82, R71, R82 ;  /* 0x0000005247527220 */ /* 0x000fe20000400000 */
[C---:B------:R-:W-:Y:S01]  /*17280*/  FFMA R123, R53.reuse, R94, R66 ;  /* 0x0000005e357b7223 */ /* 0x040fe20000000042 */
[C---:B------:R-:W-:Y:S01]  /*17290*/  FFMA R122, R53.reuse, R90, R99 ;  /* 0x0000005a357a7223 */ /* 0x040fe20000000063 */
[C---:B------:R-:W-:Y:S01]  /*172a0*/  FFMA R121, R53.reuse, R104, R121 ;  /* 0x0000006835797223 */ /* 0x040fe20000000079 */
[----:B------:R-:W-:Y:S01]  /*172b0*/  FFMA R120, R53, R86, R93 ;  /* 0x0000005635787223 */ /* 0x000fe2000000005d */
[----:B------:R-:W-:Y:S01]  /*172c0*/  FFMA R81, R43, R96, R81 ;  /* 0x000000602b517223 */ /* 0x000fe20000000051 */
[-C--:B---3--:R-:W-:Y:S01]  /*172d0*/  IMMA.16832.S8.S8 R68, R72.ROW, R84.reuse.COL, RZ ;  /* 0x0000005448447237 */ /* 0x088fe20000405cff */
[----:B------:R-:W3:Y:S01]  /*172e0*/  LDS.128 R44, [R35+0x5e10] ;  /* 0x005e1000232c7984 */ /* 0x000ee20000000c00 */
[----:B------:R-:W-:Y:S01]  /*172f0*/  FMUL R114, R83, R114 ;  /* 0x0000007253727220 */ /* 0x000fe20000400000 */
[C---:B------:R-:W-:Y:S01]  /*17300*/  FFMA R115, R43.reuse, R98, R64 ;  /* 0x000000622b737223 */ /* 0x040fe20000000040 */
[C---:B------:R-:W-:Y:S01]  /*17310*/  FFMA R13, R43.reuse, R92, R13 ;  /* 0x0000005c2b0d7223 */ /* 0x040fe2000000000d */
[----:B------:R2:W3:Y:S03]  /*17320*/  LDS.128 R52, [R35+0x6790] ;  /* 0x0067900023347984 */ /* 0x0004e60000000c00 */
[----:B----4-:R-:W-:Y:S01]  /*17330*/  IMMA.16832.S8.S8 R84, R76.ROW, R84.COL, RZ ;  /* 0x000000544c547237 */ /* 0x010fe20000405cff */
[----:B------:R-:W4:Y:S01]  /*17340*/  LDS.128 R64, [R40+0x900] ;  /* 0x0009000028407984 */ /* 0x000f220000000c00 */
[C---:B------:R-:W-:Y:S01]  /*17350*/  FFMA R115, R116.reuse, R80, R115 ;  /* 0x0000005074737223 */ /* 0x040fe20000000073 */
[C---:B------:R-:W-:Y:S01]  /*17360*/  FFMA R114, R116.reuse, R114, R81 ;  /* 0x0000007274727223 */ /* 0x040fe20000000051 */
[----:B------:R-:W-:Y:S01]  /*17370*/  FFMA R117, R116, R82, R13 ;  /* 0x0000005274757223 */ /* 0x000fe2000000000d */
[----:B------:R-:W-:Y:S04]  /*17380*/  LDS R90, [R42+0x30] ;  /* 0x000030002a5a7984 */ /* 0x000fe80000000800 */
[----:B------:R-:W-:Y:S04]  /*17390*/  LDS R91, [R42+0x40] ;  /* 0x000040002a5b7984 */ /* 0x000fe80000000800 */
[----:B------:R3:W4:Y:S01]  /*173a0*/  LDSM.16.M88.4 R80, [R9] ;  /* 0x000000000950783b */ /* 0x0007220000000200 */
[----:B------:R-:W-:Y:S01]  /*173b0*/  FFMA R95, R43, R95, R100 ;  /* 0x0000005f2b5f7223 */ /* 0x000fe20000000064 */
[----:B0-----:R-:W-:-:S02]  /*173c0*/  HADD2.F32 R92, -RZ, R56.H0_H0 ;  /* 0x20000038ff5c7230 */ /* 0x001fc40000004100 */
[----:B------:R-:W-:Y:S02]  /*173d0*/  HADD2.F32 R94, -RZ, R57.H0_H0 ;  /* 0x20000039ff5e7230 */ /* 0x000fe40000004100 */
[----:B------:R-:W-:Y:S01]  /*173e0*/  HADD2.F32 R41, -RZ, R58.H0_H0 ;  /* 0x2000003aff297230 */ /* 0x000fe20000004100 */
[----:B------:R-:W-:Y:S01]  /*173f0*/  I2FP.F32.S32 R101, R84 ;  /* 0x0000005400657245 */ /* 0x000fe20000201400 */
[----:B------:R-:W-:Y:S01]  /*17400*/  HADD2.F32 R13, -RZ, R59.H0_H0 ;  /* 0x2000003bff0d7230 */ /* 0x000fe20000004100 */
[----:B------:R-:W-:Y:S01]  /*17410*/  I2FP.F32.S32 R103, R85 ;  /* 0x0000005500677245 */ /* 0x000fe20000201400 */
[----:B------:R-:W0:Y:S01]  /*17420*/  LDS.128 R56, [R40+0x990] ;  /* 0x0009900028387984 */ /* 0x000e220000000c00 */
[----:B------:R-:W-:Y:S02]  /*17430*/  I2FP.F32.S32 R105, R86 ;  /* 0x0000005600697245 */ /* 0x000fe40000201400 */
[----:B------:R-:W-:Y:S02]  /*17440*/  I2FP.F32.S32 R107, R87 ;  /* 0x00000057006b7245 */ /* 0x000fe40000201400 */
[----:B------:R4:W0:Y:S01]  /*17450*/  LDSM.16.M88.4 R84, [R11] ;  /* 0x000000000b54783b */ /* 0x0008220000000200 */
[----:B------:R-:W-:Y:S01]  /*17460*/  FFMA R116, R116, R106, R95 ;  /* 0x0000006a74747223 */ /* 0x000fe2000000005f */
[----:B-1----:R-:W-:Y:S01]  /*17470*/  HADD2.F32 R93, -RZ, R60.H0_H0 ;  /* 0x2000003cff5d7230 */ /* 0x002fe20000004100 */
[----:B------:R-:W-:Y:S01]  /*17480*/  I2FP.F32.S32 R69, R69 ;  /* 0x0000004500457245 */ /* 0x000fe20000201400 */
[----:B------:R-:W-:Y:S01]  /*17490*/  HADD2.F32 R95, -RZ, R61.H0_H0 ;  /* 0x2000003dff5f7230 */ /* 0x000fe20000004100 */
[----:B------:R-:W-:Y:S01]  /*174a0*/  I2FP.F32.S32 R71, R71 ;  /* 0x0000004700477245 */ /* 0x000fe20000201400 */
[----:B------:R-:W-:-:S02]  /*174b0*/  HADD2.F32 R43, -RZ, R62.H0_H0 ;  /* 0x2000003eff2b7230 */ /* 0x000fc40000004100 */
[----:B--2---:R-:W-:Y:S02]  /*174c0*/  HADD2.F32 R35, -RZ, R63.H0_H0 ;  /* 0x2000003fff237230 */ /* 0x004fe40000004100 */
[----:B------:R-:W-:Y:S01]  /*174d0*/  IMMA.16832.S8.S8 R60, R72.ROW, R88.COL, RZ ;  /* 0x00000058483c7237 */ /* 0x000fe20000405cff */
[----:B------:R-:W-:Y:S01]  /*174e0*/  I2FP.F32.S32 R97, R68 ;  /* 0x0000004400617245 */ /* 0x000fe20000201400 */
[----:B-----5:R-:W-:Y:S01]  /*174f0*/  FMUL R98, R48, R69 ;  /* 0x0000004530627220 */ /* 0x020fe20000400000 */
[----:B------:R-:W-:Y:S01]  /*17500*/  I2FP.F32.S32 R99, R70 ;  /* 0x0000004600637245 */ /* 0x000fe20000201400 */
[----:B------:R-:W-:-:S04]  /*17510*/  FMUL R104, R36, R71 ;  /* 0x0000004724687220 */ /* 0x000fc80000400000 */
[----:B------:R-:W-:Y:S01]  /*17520*/  IMMA.16832.S8.S8 R68, R76.ROW, R88.COL, RZ ;  /* 0x000000584c447237 */ /* 0x000fe20000405cff */
[----:B------:R-:W-:Y:S01]  /*17530*/  FMUL R97, R48, R97 ;  /* 0x0000006130617220 */ /* 0x000fe20000400000 */
[----:B---3--:R-:W-:Y:S01]  /*17540*/  FMUL R103, R44, R103 ;  /* 0x000000672c677220 */ /* 0x008fe20000400000 */
[----:B------:R-:W-:Y:S01]  /*17550*/  FMUL R88, R52, R105 ;  /* 0x0000006934587220 */ /* 0x000fe20000400000 */
[----:B------:R-:W-:Y:S01]  /*17560*/  FMUL R9, R36, R99 ;  /* 0x0000006324097220 */ /* 0x000fe20000400000 */
[C---:B------:R-:W-:Y:S01]  /*17570*/  FFMA R99, R92.reuse, R97, R188 ;  /* 0x000000615c637223 */ /* 0x040fe200000000bc */
[----:B------:R-:W-:Y:S01]  /*17580*/  FFMA R186, R93, R103, R186 ;  /* 0x000000675dba7223 */ /* 0x000fe200000000ba */
[----:B----4-:R-:W-:Y:S02]  /*17590*/  HADD2.F32 R11, -RZ, R65.H0_H0 ;  /* 0x20000041ff0b7230 */ /* 0x010fe40000004100 */
[----:B------:R-:W-:Y:S01]  /*175a0*/  FFMA R185, R92, R88, R185 ;  /* 0x000000585cb97223 */ /* 0x000fe200000000b9 */
[----:B------:R-:W-:-:S02]  /*175b0*/  HADD2.F32 R188, -RZ, R67.H0_H0 ;  /* 0x20000043ffbc7230 */ /* 0x000fc40000004100 */
[----:B------:R-:W-:Y:S01]  /*175c0*/  FMUL R101, R44, R101 ;  /* 0x000000652c657220 */ /* 0x000fe20000400000 */
[----:B------:R-:W-:Y:S01]  /*175d0*/  I2FP.F32.S32 R65, R60 ;  /* 0x0000003c00417245 */ /* 0x000fe20000201400 */
[----:B------:R-:W-:Y:S01]  /*175e0*/  FMUL R107, R52, R107 ;  /* 0x0000006b346b7220 */ /* 0x000fe20000400000 */
[----:B------:R-:W-:Y:S01]  /*175f0*/  I2FP.F32.S32 R67, R62 ;  /* 0x0000003e00437245 */ /* 0x000fe20000201400 */
[----:B------:R-:W-:Y:S01]  /*17600*/  LDS R88, [R42+0x930] ;  /* 0x000930002a587984 */ /* 0x000fe20000000800 */
[----:B------:R-:W-:Y:S02]  /*17610*/  I2FP.F32.S32 R103, R61 ;  /* 0x0000003d00677245 */ /* 0x000fe40000201400 */
[----:B------:R-:W-:Y:S01]  /*17620*/  I2FP.F32.S32 R105, R63 ;  /* 0x0000003f00697245 */ /* 0x000fe20000201400 */
[----:B------:R-:W1:Y:S01]  /*17630*/  LDS R89, [R42+0x940] ;  /* 0x000940002a597984 */ /* 0x000e620000000800 */
[----:B------:R-:W-:Y:S01]  /*17640*/  IMMA.16832.S8.S8 R60, R80.ROW, R90.COL, RZ ;  /* 0x0000005a503c7237 */ /* 0x000fe20000405cff */
[C---:B------:R-:W-:Y:S01]  /*17650*/  FFMA R98, R93.reuse, R98, R195 ;  /* 0x000000625d627223 */ /* 0x040fe200000000c3 */
[C---:B------:R-:W-:Y:S01]  /*17660*/  FFMA R104, R93.reuse, R104, R193 ;  /* 0x000000685d687223 */ /* 0x040fe200000000c1 */
[----:B------:R-:W-:Y:S01]  /*17670*/  FFMA R187, R92, R101, R187 ;  /* 0x000000655cbb7223 */ /* 0x000fe200000000bb */
[----:B------:R-:W-:Y:S01]  /*17680*/  FFMA R184, R93, R107, R184 ;  /* 0x0000006b5db87223 */ /* 0x000fe200000000b8 */
[----:B------:R-:W-:-:S02]  /*17690*/  I2FP.F32.S32 R93, R68 ;  /* 0x00000044005d7245 */ /* 0x000fc40000201400 */
[----:B------:R-:W-:Y:S01]  /*176a0*/  I2FP.F32.S32 R101, R70 ;  /* 0x0000004600657245 */ /* 0x000fe20000201400 */
[----:B------:R-:W-:Y:S01]  /*176b0*/  FFMA R97, R92, R9, R194 ;  /* 0x000000095c617223 */ /* 0x000fe200000000c2 */
[----:B------:R-:W-:Y:S02]  /*176c0*/  HADD2.F32 R9, -RZ, R64.H0_H0 ;  /* 0x20000040ff097230 */ /* 0x000fe40000004100 */
        /* <DEDUP_REMOVED lines=9> */
[----:B0-----:R-:W-:Y:S01]  /*17760*/  HADD2.F32 R68, -RZ, R56.H0_H0 ;  /* 0x20000038ff447230 */ /* 0x001fe20000004100 */
[----:B------:R-:W-:Y:S01]  /*17770*/  IMMA.16832.S8.S8 R64, R84.ROW, R90.COL, RZ ;  /* 0x0000005a54407237 */ /* 0x000fe20000405cff */
[----:B------:R-:W-:Y:S01]  /*17780*/  HADD2.F32 R101, -RZ, R57.H0_H0 ;  /* 0x20000039ff657230 */ /* 0x000fe20000004100 */
[----:B------:R-:W-:Y:S01]  /*17790*/  LDS R92, [R42+0x50] ;  /* 0x000050002a5c7984 */ /* 0x000fe20000000800 */
[----:B------:R-:W-:-:S02]  /*177a0*/  HADD2.F32 R102, -RZ, R58.H0_H0 ;  /* 0x2000003aff667230 */ /* 0x000fc40000004100 */
[----:B------:R-:W-:Y:S01]  /*177b0*/  HADD2.F32 R9, -RZ, R59.H0_H0 ;  /* 0x2000003bff097230 */ /* 0x000fe20000004100 */
[----:B------:R-:W-:Y:S01]  /*177c0*/  LDS R93, [R42+0x60] ;  /* 0x000060002a5d7984 */ /* 0x000fe20000000800 */
[----:B------:R-:W-:-:S03]  /*177d0*/  I2FP.F32.S32 R90, R60 ;  /* 0x0000003c005a7245 */ /* 0x000fc60000201400 */
[----:B------:R0:W2:Y:S01]  /*177e0*/  LDSM.16.M88.4 R56, [R12] ;  /* 0x000000000c38783b */ /* 0x0000a20000000200 */
[----:B------:R-:W-:Y:S02]  /*177f0*/  I2FP.F32.S32 R106, R61 ;  /* 0x0000003d006a7245 */ /* 0x000fe40000201400 */
[----:B------:R-:W-:Y:S02]  /*17800*/  I2FP.F32.S32 R96, R62 ;  /* 0x0000003e00607245 */ /* 0x000fe40000201400 */
[----:B------:R-:W-:Y:S02]  /*17810*/  I2FP.F32.S32 R110, R63 ;  /* 0x0000003f006e7245 */ /* 0x000fe40000201400 */
[----:B------:R3:W4:Y:S01]  /*17820*/  LDSM.16.M88.4 R60, [R5] ;  /* 0x00000000053c783b */ /* 0x0007220000000200 */
[----:B------:R-:W-:Y:S02]  /*17830*/  I2FP.F32.S32 R69, R69 ;  /* 0x0000004500457245 */ /* 0x000fe40000201400 */
[----:B------:R-:W-:Y:S01]  /*17840*/  I2FP.F32.S32 R71, R71 ;  /* 0x0000004700477245 */ /* 0x000fe20000201400 */
[----:B------:R-:W-:Y:S01]  /*17850*/  FMUL R90, R49, R90 ;  /* 0x0000005a315a7220 */ /* 0x000fe20000400000 */
[----:B------:R-:W-:-:S02]  /*17860*/  I2FP.F32.S32 R64, R64 ;  /* 0x0000004000407245 */ /* 0x000fc40000201400 */
[----:B------:R-:W-:Y:S01]  /*17870*/  I2FP.F32.S32 R66, R66 ;  /* 0x0000004200427245 */ /* 0x000fe20000201400 */
[----:B------:R-:W-:Y:S01]  /*17880*/  FMUL R103, R48, R103 ;  /* 0x0000006730677220 */ /* 0x000fe20000400000 */
[----:B------:R-:W-:Y:S01]  /*17890*/  FMUL R105, R36, R105 ;  /* 0x0000006924697220 */ /* 0x000fe20000400000 */
[----:B------:R-:W-:Y:S01]  /*178a0*/  FMUL R70, R44, R69 ;  /* 0x000000452c467220 */ /* 0x000fe20000400000 */
[----:B------:R-:W-:Y:S01]  /*178b0*/  FMUL R71, R52, R71 ;  /* 0x0000004734477220 */ /* 0x000fe20000400000 */
[----:B0-----:R-:W-:Y:S01]  /*178c0*/  FFMA R12, R94, R90, R99 ;  /* 0x0000005a5e0c7223 */ /* 0x001fe20000000063 */
[----:B------:R-:W-:Y:S01]  /*178d0*/  I2FP.F32.S32 R118, R65 ;  /* 0x0000004100767245 */ /* 0x000fe20000201400 */
[----:B------:R-:W-:Y:S01]  /*178e0*/  FMUL R90, R45, R64 ;  /* 0x000000402d5a7220 */ /* 0x000fe20000400000 */
[----:B------:R-:W-:Y:S01]  /*178f0*/  I2FP.F32.S32 R142, R67 ;  /* 0x00000043008e7245 */ /* 0x000fe20000201400 */
[----:B------:R-:W-:Y:S01]  /*17900*/  FMUL R140, R53, R66 ;  /* 0x00000042358c7220 */ /* 0x000fe20000400000 */
[C---:B------:R-:W-:Y:S01]  /*17910*/  FFMA R144, R68.reuse, R103, R181 ;  /* 0x0000006744907223 */ /* 0x040fe200000000b5 */
[C---:B------:R-:W-:Y:S01]  /*17920*/  FFMA R180, R68.reuse, R105, R180 ;  /* 0x0000006944b47223 */ /* 0x040fe200000000b4 */
[C---:B------:R-:W-:Y:S01]  /*17930*/  FFMA R194, R68.reuse, R70, R179 ;  /* 0x0000004644c27223 */ /* 0x040fe200000000b3 */
[----:B------:R-:W-:Y:S01]  /*17940*/  FFMA R178, R68, R71, R178 ;  /* 0x0000004744b27223 */ /* 0x000fe200000000b2 */
[----:B------:R-:W-:Y:S01]  /*17950*/  FMUL R96, R37, R96 ;  /* 0x0000006025607220 */ /* 0x000fe20000400000 */
[-C--:B-1----:R-:W-:Y:S01]  /*17960*/  IMMA.16832.S8.S8 R64, R84.ROW, R88.reuse.COL, RZ ;  /* 0x0000005854407237 */ /* 0x082fe20000405cff */
[----:B------:R-:W-:Y:S01]  /*17970*/  FMUL R106, R49, R106 ;  /* 0x0000006a316a7220 */ /* 0x000fe20000400000 */
[----:B---3--:R-:W-:Y:S01]  /*17980*/  FMUL R5, R37, R110 ;  /* 0x0000006e25057220 */ /* 0x008fe20000400000 */
[C---:B------:R-:W-:Y:S01]  /*17990*/  FFMA R108, R94.reuse, R96, R97 ;  /* 0x000000605e6c7223 */ /* 0x040fe20000000061 */
[----:B------:R-:W-:Y:S04]  /*179a0*/  LDS R99, [R42+0x80] ;  /* 0x000080002a637984 */ /* 0x000fe80000000800 */
[----:B------:R-:W-:Y:S01]  /*179b0*/  IMMA.16832.S8.S8 R68, R80.ROW, R88.COL, RZ ;  /* 0x0000005850447237 */ /* 0x000fe20000405cff */
[----:B------:R-:W-:Y:S04]  /*179c0*/  LDS R96, [R42+0x950] ;  /* 0x000950002a607984 */ /* 0x000fe80000000800 */
[----:B------:R-:W0:Y:S01]  /*179d0*/  LDS R97, [R42+0x960] ;  /* 0x000960002a617984 */ /* 0x000e220000000800 */
[----:B------:R-:W-:Y:S01]  /*179e0*/  FMUL R89, R45, R118 ;  /* 0x000000762d597220 */ /* 0x000fe20000400000 */
[----:B------:R-:W-:Y:S01]  /*179f0*/  FMUL R91, R53, R142 ;  /* 0x0000008e355b7220 */ /* 0x000fe20000400000 */
[----:B------:R-:W-:-:S02]  /*17a00*/  FFMA R112, R94, R90, R187 ;  /* 0x0000005a5e707223 */ /* 0x000fc400000000bb */
[C---:B------:R-:W-:Y:S01]  /*17a10*/  FFMA R186, R95.reuse, R89, R186 ;  /* 0x000000595fba7223 */ /* 0x040fe200000000ba */
[C---:B------:R-:W-:Y:S02]  /*17a20*/  FFMA R184, R95.reuse, R91, R184 ;  /* 0x0000005b5fb87223 */ /* 0x040fe400000000b8 */
[-C--:B--2---:R-:W-:Y:S01]  /*17a30*/  IMMA.16832.S8.S8 R88, R56.ROW, R92.reuse.COL, RZ ;  /* 0x0000005c38587237 */ /* 0x084fe20000405cff */
[----:B------:R-:W-:Y:S01]  /*17a40*/  FFMA R140, R94, R140, R185 ;  /* 0x0000008c5e8c7223 */ /* 0x000fe200000000b9 */
[C---:B------:R-:W-:Y:S01]  /*17a50*/  FFMA R106, R95.reuse, R106, R98 ;  /* 0x0000006a5f6a7223 */ /* 0x040fe20000000062 */
[----:B------:R-:W-:Y:S01]  /*17a60*/  FFMA R104, R95, R5, R104 ;  /* 0x000000055f687223 */ /* 0x000fe20000000068 */
[----:B------:R-:W-:Y:S01]  /*17a70*/  I2FP.F32.S32 R64, R64 ;  /* 0x0000004000407245 */ /* 0x000fe20000201400 */
[----:B------:R-:W-:Y:S01]  /*17a80*/  LDS R98, [R42+0x70] ;  /* 0x000070002a627984 */ /* 0x000fe20000000800 */
[----:B------:R-:W-:Y:S02]  /*17a90*/  I2FP.F32.S32 R66, R66 ;  /* 0x0000004200427245 */ /* 0x000fe40000201400 */
[----:B------:R-:W-:Y:S01]  /*17aa0*/  I2FP.F32.S32 R68, R68 ;  /* 0x0000004400447245 */ /* 0x000fe20000201400 */
[----:B----4-:R-:W-:Y:S01]  /*17ab0*/  IMMA.16832.S8.S8 R92, R60.ROW, R92.COL, RZ ;  /* 0x0000005c3c5c7237 */ /* 0x010fe20000405cff */
[----:B------:R-:W-:-:S02]  /*17ac0*/  I2FP.F32.S32 R70, R70 ;  /* 0x0000004600467245 */ /* 0x000fc40000201400 */
        /* <DEDUP_REMOVED lines=9> */
[C---:B------:R-:W-:Y:S01]  /*17b60*/  FFMA R125, R11.reuse, R65, R190 ;  /* 0x000000410b7d7223 */ /* 0x040fe200000000be */
[C---:B------:R-:W-:Y:S01]  /*17b70*/  FFMA R129, R11.reuse, R67, R204 ;  /* 0x000000430b817223 */ /* 0x040fe200000000cc */
[C---:B------:R-:W-:Y:S01]  /*17b80*/  FFMA R113, R11.reuse, R5, R148 ;  /* 0x000000050b717223 */ /* 0x040fe20000000094 */
[----:B------:R-:W-:Y:S01]  /*17b90*/  FFMA R109, R11, R68, R192 ;  /* 0x000000440b6d7223 */ /* 0x000fe200000000c0 */
[----:B------:R1:W2:Y:S01]  /*17ba0*/  LDSM.16.M88.4 R64, [R3] ;  /* 0x000000000340783b */ /* 0x0002a20000000200 */
[----:B------:R-:W-:Y:S01]  /*17bb0*/  FMUL R5, R37, R118 ;  /* 0x0000007625057220 */ /* 0x000fe20000400000 */
[----:B------:R-:W-:Y:S01]  /*17bc0*/  FFMA R131, R101, R69, R178 ;  /* 0x0000004565837223 */ /* 0x000fe200000000b2 */
[----:B------:R-:W-:Y:S01]  /*17bd0*/  FMUL R11, R45, R142 ;  /* 0x0000008e2d0b7220 */ /* 0x000fe20000400000 */
[----:B------:R-:W3:Y:S01]  /*17be0*/  LDSM.16.M88.4 R68, [R10] ;  /* 0x000000000a44783b */ /* 0x000ee20000000200 */
[C---:B------:R-:W-:Y:S01]  /*17bf0*/  FFMA R119, R101.reuse, R5, R180 ;  /* 0x0000000565777223 */ /* 0x040fe200000000b4 */
[----:B------:R-:W-:Y:S01]  /*17c00*/  I2FP.F32.S32 R5, R88 ;  /* 0x0000005800057245 */ /* 0x000fe20000201400 */
[----:B------:R-:W-:Y:S01]  /*17c10*/  FFMA R127, R101, R11, R194 ;  /* 0x0000000b657f7223 */ /* 0x000fe200000000c2 */
[----:B------:R-:W-:-:S02]  /*17c20*/  I2FP.F32.S32 R11, R90 ;  /* 0x0000005a000b7245 */ /* 0x000fc40000201400 */
[----:B------:R-:W-:Y:S01]  /*17c30*/  I2FP.F32.S32 R105, R93 ;  /* 0x0000005d00697245 */ /* 0x000fe20000201400 */
[----:B------:R-:W-:Y:S01]  /*17c40*/  FMUL R5, R50, R5 ;  /* 0x0000000532057220 */ /* 0x000fe20000400000 */
[----:B------:R-:W-:Y:S01]  /*17c50*/  I2FP.F32.S32 R93, R94 ;  /* 0x0000005e005d7245 */ /* 0x000fe20000201400 */
[----:B------:R-:W-:Y:S01]  /*17c60*/  FMUL R110, R49, R110 ;  /* 0x0000006e316e7220 */ /* 0x000fe20000400000 */
[----:B------:R-:W-:Y:S01]  /*17c70*/  FMUL R11, R38, R11 ;  /* 0x0000000b260b7220 */ /* 0x000fe20000400000 */
[----:B------:R-:W-:Y:S01]  /*17c80*/  FFMA R12, R41, R5, R12 ;  /* 0x00000005290c7223 */ /* 0x000fe2000000000c */
[----:B------:R-:W-:Y:S01]  /*17c90*/  I2FP.F32.S32 R103, R92 ;  /* 0x0000005c00677245 */ /* 0x000fe20000201400 */
[----:B------:R-:W-:Y:S01]  /*17ca0*/  FFMA R111, R101, R110, R144 ;  /* 0x0000006e656f7223 */ /* 0x000fe20000000090 */
[----:B------:R-:W-:Y:S01]  /*17cb0*/  I2FP.F32.S32 R107, R95 ;  /* 0x0000005f006b7245 */ /* 0x000fe20000201400 */
[----:B------:R-:W-:Y:S01]  /*17cc0*/  FMUL R5, R54, R93 ;  /* 0x0000005d36057220 */ /* 0x000fe20000400000 */
[----:B-1----:R-:W-:Y:S01]  /*17cd0*/  I2FP.F32.S32 R3, R89 ;  /* 0x0000005900037245 */ /* 0x002fe20000201400 */
[-C--:B0-----:R-:W-:Y:S01]  /*17ce0*/  IMMA.16832.S8.S8 R92, R60.ROW, R96.reuse.COL, RZ ;  /* 0x000000603c5c7237 */ /* 0x081fe20000405cff */
[----:B------:R-:W-:Y:S01]  /*17cf0*/  I2FP.F32.S32 R101, R91 ;  /* 0x0000005b00657245 */ /* 0x000fe20000201400 */
[C---:B------:R-:W-:Y:S01]  /*17d00*/  FFMA R108, R41.reuse, R11, R108 ;  /* 0x0000000b296c7223 */ /* 0x040fe2000000006c */
[----:B------:R-:W-:Y:S04]  /*17d10*/  LDS R10, [R42+0x970] ;  /* 0x000970002a0a7984 */ /* 0x000fe80000000800 */
[----:B------:R-:W0:Y:S01]  /*17d20*/  LDS R11, [R42+0x980] ;  /* 0x000980002a0b7984 */ /* 0x000e220000000800 */
[----:B------:R-:W-:Y:S01]  /*17d30*/  IMMA.16832.S8.S8 R88, R56.ROW, R96.COL, RZ ;  /* 0x0000006038587237 */ /* 0x000fe20000405cff */
        /* <DEDUP_REMOVED lines=8> */
[----:B------:R-:W-:-:S02]  /*17dc0*/  FFMA R104, R43, R101, R104 ;  /* 0x000000652b687223 */ /* 0x000fc40000000068 */
[----:B------:R-:W-:Y:S02]  /*17dd0*/  I2FP.F32.S32 R97, R92 ;  /* 0x0000005c00617245 */ /* 0x000fe40000201400 */
[----:B------:R-:W-:Y:S01]  /*17de0*/  I2FP.F32.S32 R101, R94 ;  /* 0x0000005e00657245 */ /* 0x000fe20000201400 */
[C---:B------:R-:W-:Y:S01]  /*17df0*/  FFMA R186, R43.reuse, R105, R186 ;  /* 0x000000692bba7223 */ /* 0x040fe200000000ba */
[----:B------:R-:W-:-:S04]  /*17e00*/  FFMA R184, R43, R107, R184 ;  /* 0x0000006b2bb87223 */ /* 0x000fc800000000b8 */
[----:B------:R-:W-:Y:S02]  /*17e10*/  I2FP.F32.S32 R3, R88 ;  /* 0x0000005800037245 */ /* 0x000fe40000201400 */
[----:B------:R-:W-:Y:S01]  /*17e20*/  I2FP.F32.S32 R41, R90 ;  /* 0x0000005a00297245 */ /* 0x000fe20000201400 */
[----:B------:R-:W-:Y:S01]  /*17e30*/  FMUL R94, R46, R97 ;  /* 0x000000612e5e7220 */ /* 0x000fe20000400000 */
[----:B------:R-:W-:Y:S02]  /*17e40*/  I2FP.F32.S32 R5, R89 ;  /* 0x0000005900057245 */ /* 0x000fe40000201400 */
[----:B------:R-:W-:Y:S01]  /*17e50*/  I2FP.F32.S32 R43, R91 ;  /* 0x0000005b002b7245 */ /* 0x000fe20000201400 */
[----:B------:R-:W-:Y:S01]  /*17e60*/  FMUL R3, R50, R3 ;  /* 0x0000000332037220 */ /* 0x000fe20000400000 */
[----:B--2---:R-:W-:Y:S01]  /*17e70*/  IMMA.16832.S8.S8 R88, R64.ROW, R98.COL, RZ ;  /* 0x0000006240587237 */ /* 0x004fe20000405cff */
[----:B------:R-:W-:Y:S01]  /*17e80*/  FMUL R92, R38, R41 ;  /* 0x00000029265c7220 */ /* 0x000fe20000400000 */
[----:B------:R-:W-:Y:S01]  /*17e90*/  FMUL R110, R54, R101 ;  /* 0x00000065366e7220 */ /* 0x000fe20000400000 */
[C---:B------:R-:W-:Y:S01]  /*17ea0*/  FFMA R109, R100.reuse, R3, R109 ;  /* 0x00000003646d7223 */ /* 0x040fe2000000006d */
[----:B------:R-:W-:-:S04]  /*17eb0*/  FFMA R125, R100, R94, R125 ;  /* 0x0000005e647d7223 */ /* 0x000fc8000000007d */
[----:B---3--:R-:W-:Y:S01]  /*17ec0*/  IMMA.16832.S8.S8 R96, R68.ROW, R98.COL, RZ ;  /* 0x0000006244607237 */ /* 0x008fe20000405cff */
[C---:B------:R-:W-:Y:S01]  /*17ed0*/  FFMA R113, R100.reuse, R92, R113 ;  /* 0x0000005c64717223 */ /* 0x040fe20000000071 */
[----:B------:R-:W-:Y:S01]  /*17ee0*/  FFMA R129, R100, R110, R129 ;  /* 0x0000006e64817223 */ /* 0x000fe20000000081 */
[----:B------:R-:W-:Y:S01]  /*17ef0*/  LDS R101, [R42+0x1220] ;  /* 0x001220002a657984 */ /* 0x000fe20000000800 */
[----:B------:R-:W-:Y:S01]  /*17f00*/  I2FP.F32.S32 R93, R93 ;  /* 0x0000005d005d7245 */ /* 0x000fe20000201400 */
[----:B------:R-:W-:Y:S02]  /*17f10*/  FMUL R92, R38, R43 ;  /* 0x0000002b265c7220 */ /* 0x000fe40000400000 */
[----:B------:R-:W1:Y:S01]  /*17f20*/  LDS R100, [R42+0x1210] ;  /* 0x001210002a647984 */ /* 0x000e620000000800 */
[----:B------:R-:W-:Y:S01]  /*17f30*/  I2FP.F32.S32 R95, R95 ;  /* 0x0000005f005f7245 */ /* 0x000fe20000201400 */
[----:B------:R-:W-:Y:S01]  /*17f40*/  FFMA R180, R102, R92, R119 ;  /* 0x0000005c66b47223 */ /* 0x000fe20000000077 */
[----:B------:R-:W-:-:S03]  /*17f50*/  FMUL R94, R46, R93 ;  /* 0x0000005d2e5e7220 */ /* 0x000fc60000400000 */
[----:B------:R-:W-:Y:S01]  /*17f60*/  FMUL R92, R54, R95 ;  /* 0x0000005f365c7220 */ /* 0x000fe20000400000 */
[C---:B------:R-:W-:Y:S01]  /*17f70*/  FFMA R148, R102.reuse, R94, R127 ;  /* 0x0000005e66947223 */ /* 0x040fe2000000007f */
[----:B------:R-:W-:Y:S02]  /*17f80*/  I2FP.F32.S32 R88, R88 ;  /* 0x0000005800587245 */ /* 0x000fe40000201400 */
[----:B------:R-:W-:Y:S01]  /*17f90*/  FFMA R178, R102, R92, R131 ;  /* 0x0000005c66b27223 */ /* 0x000fe20000000083 */
[----:B------:R-:W-:Y:S01]  /*17fa0*/  I2FP.F32.S32 R90, R90 ;  /* 0x0000005a005a7245 */ /* 0x000fe20000201400 */
[-C--:B0-----:R-:W-:Y:S01]  /*17fb0*/  IMMA.16832.S8.S8 R92, R64.ROW, R10.reuse.COL, RZ ;  /* 0x0000000a405c7237 */ /* 0x081fe20000405cff */
[----:B------:R-:W-:Y:S02]  /*17fc0*/  I2FP.F32.S32 R96, R96 ;  /* 0x0000006000607245 */ /* 0x000fe40000201400 */
[----:B------:R-:W-:Y:S01]  /*17fd0*/  I2FP.F32.S32 R98, R98 ;  /* 0x0000006200627245 */ /* 0x000fe20000201400 */
[----:B------:R-:W-:Y:S01]  /*17fe0*/  FMUL R5, R50, R5 ;  /* 0x0000000532057220 */ /* 0x000fe20000400000 */
[----:B------:R-:W-:Y:S01]  /*17ff0*/  I2FP.F32.S32 R142, R99 ;  /* 0x00000063008e7245 */ /* 0x000fe20000201400 */
[----:B------:R-:W-:Y:S01]  /*18000*/  FMUL R88, R51, R88 ;  /* 0x0000005833587220 */ /* 0x000fe20000400000 */
[----:B------:R-:W-:Y:S01]  /*18010*/  FMUL R90, R39, R90 ;  /* 0x0000005a275a7220 */ /* 0x000fe20000400000 */
[----:B------:R-:W-:Y:S01]  /*18020*/  I2FP.F32.S32 R118, R97 ;  /* 0x0000006100767245 */ /* 0x000fe20000201400 */
[----:B------:R-:W-:Y:S01]  /*18030*/  FMUL R187, R47, R96 ;  /* 0x000000602fbb7220 */ /* 0x000fe20000400000 */
[C---:B------:R-:W-:Y:S01]  /*18040*/  FMUL R185, R55.reuse, R98 ;  /* 0x0000006237b97220 */ /* 0x040fe20000400000 */
[----:B------:R-:W-:Y:S01]  /*18050*/  FFMA R144, R102, R5, R111 ;  /* 0x0000000566907223 */ /* 0x000fe2000000006f */
[----:B------:R-:W-:Y:S01]  /*18060*/  IMMA.16832.S8.S8 R96, R68.ROW, R10.COL, RZ ;  /* 0x0000000a44607237 */ /* 0x000fe20000405cff */
[----:B------:R-:W-:Y:S01]  /*18070*/  I2FP.F32.S32 R102, R89 ;  /* 0x0000005900667245 */ /* 0x000fe20000201400 */
[----:B------:R-:W-:Y:S01]  /*18080*/  FMUL R11, R55, R142 ;  /* 0x0000008e370b7220 */ /* 0x000fe20000400000 */
[----:B------:R-:W-:Y:S01]  /*18090*/  I2FP.F32.S32 R110, R91 ;  /* 0x0000005b006e7245 */ /* 0x000fe20000201400 */
[C---:B------:R-:W-:Y:S01]  /*180a0*/  FFMA R195, R13.reuse, R88, R12 ;  /* 0x000000580dc37223 */ /* 0x040fe2000000000c */
[----:B------:R-:W-:Y:S01]  /*180b0*/  FFMA R193, R13, R90, R108 ;  /* 0x0000005a0dc17223 */ /* 0x000fe2000000006c */
[----:B------:R-:W-:Y:S01]  /*180c0*/  LDS R10, [R42+0x1230] ;  /* 0x001230002a0a7984 */ /* 0x000fe20000000800 */
[----:B------:R-:W-:Y:S01]  /*180d0*/  FMUL R102, R51, R102 ;  /* 0x0000006633667220 */ /* 0x000fe20000400000 */
[----:B------:R-:W-:-:S02]  /*180e0*/  FFMA R184, R35, R11, R184 ;  /* 0x0000000b23b87223 */ /* 0x000fc400000000b8 */
[----:B------:R-:W0:Y:S01]  /*180f0*/  LDS.128 R88, [R40+0x1200] ;  /* 0x0012000028587984 */ /* 0x000e220000000c00 */
[----:B------:R-:W-:-:S03]  /*18100*/  FFMA R194, R35, R102, R106 ;  /* 0x0000006623c27223 */ /* 0x000fc6000000006a */
[----:B------:R-:W2:Y:S01]  /*18110*/  LDS R11, [R42+0x1240] ;  /* 0x001240002a0b7984 */ /* 0x000ea20000000800 */
[----:B------:R-:W-:Y:S01]  /*18120*/  I2FP.F32.S32 R102, R94 ;  /* 0x0000005e00667245 */ /* 0x000fe20000201400 */
[----:B------:R-:W-:Y:S01]  /*18130*/  FFMA R187, R13, R187, R112 ;  /* 0x000000bb0dbb7223 */ /* 0x000fe20000000070 */
[----:B------:R-:W-:Y:S01]  /*18140*/  FMUL R3, R39, R110 ;  /* 0x0000006e27037220 */ /* 0x000fe20000400000 */
[----:B------:R-:W-:Y:S02]  /*18150*/  FMUL R5, R47, R118 ;  /* 0x000000762f057220 */ /* 0x000fe40000400000 */
[----:B------:R-:W-:Y:S01]  /*18160*/  FMUL R102, R39, R102 ;  /* 0x0000006627667220 */ /* 0x000fe20000400000 */
[----:B------:R-:W-:Y:S02]  /*18170*/  I2FP.F32.S32 R108, R96 ;  /* 0x00000060006c7245 */ /* 0x000fe40000201400 */
[----:B------:R-:W-:Y:S01]  /*18180*/  I2FP.F32.S32 R110, R97 ;  /* 0x00000061006e7245 */ /* 0x000fe20000201400 */
[----:B------:R-:W-:Y:S01]  /*18190*/  FFMA R190, R188, R102, R113 ;  /* 0x00000066bcbe7223 */ /* 0x000fe20000000071 */
[----:B------:R-:W-:-:S02]  /*181a0*/  I2FP.F32.S32 R112, R98 ;  /* 0x0000006200707245 */ /* 0x000fc40000201400 */
[----:B------:R-:W-:Y:S02]  /*181b0*/  I2FP.F32.S32 R118, R99 ;  /* 0x0000006300767245 */ /* 0x000fe40000201400 */
[----:B------:R-:W-:Y:S01]  /*181c0*/  I2FP.F32.S32 R12, R92 ;  /* 0x0000005c000c7245 */ /* 0x000fe20000201400 */
[-C--:B-1----:R-:W-:Y:S01]  /*181d0*/  IMMA.16832.S8.S8 R96, R72.ROW, R100.reuse.COL, RZ ;  /* 0x0000006448607237 */ /* 0x082fe20000405cff */
[----:B------:R-:W-:Y:S01]  /*181e0*/  FFMA R192, R35, R3, R104 ;  /* 0x0000000323c07223 */ /* 0x000fe20000000068 */
[----:B------:R-:W-:Y:S02]  /*181f0*/  I2FP.F32.S32 R104, R93 ;  /* 0x0000005d00687245 */ /* 0x000fe40000201400 */
[----:B------:R-:W-:Y:S01]  /*18200*/  I2FP.F32.S32 R106, R95 ;  /* 0x0000005f006a7245 */ /* 0x000fe20000201400 */
[----:B------:R-:W-:Y:S01]  /*18210*/  FMUL R12, R51, R12 ;  /* 0x0000000c330c7220 */ /* 0x000fe20000400000 */
[----:B------:R-:W1:Y:S02]  /*18220*/  LDS.128 R92, [R40+0x1290] ;  /* 0x00129000285c7984 */ /* 0x000e640000000c00 */
[----:B------:R-:W-:Y:S01]  /*18230*/  IMMA.16832.S8.S8 R100, R76.ROW, R100.COL, RZ ;  /* 0x000000644c647237 */ /* 0x000fe20000405cff */
[----:B------:R-:W-:Y:S01]  /*18240*/  FFMA R185, R13, R185, R140 ;  /* 0x000000b90db97223 */ /* 0x000fe2000000008c */
[----:B------:R-:W-:Y:S01]  /*18250*/  FFMA R191, R188, R12, R109 ;  /* 0x0000000cbcbf7223 */ /* 0x000fe2000000006d */
[----:B------:R-:W-:Y:S04]  /*18260*/  LDS R13, [R42+0x1260] ;  /* 0x001260002a0d7984 */ /* 0x000fe80000000800 */
[----:B------:R-:W3:Y:S01]  /*18270*/  LDS R12, [R42+0x1250] ;  /* 0x001250002a0c7984 */ /* 0x000ee20000000800 */
[----:B------:R-:W-:Y:S01]  /*18280*/  FFMA R186, R35, R5, R186 ;  /* 0x0000000523ba7223 */ /* 0x000fe200000000ba */
[----:B------:R-:W-:Y:S01]  /*18290*/  FMUL R104, R51, R104 ;  /* 0x0000006833687220 */ /* 0x000fe20000400000 */
[----:B------:R-:W-:Y:S01]  /*182a0*/  FMUL R3, R39, R106 ;  /* 0x0000006a27037220 */ /* 0x000fe20000400000 */
[----:B------:R-:W-:Y:S01]  /*182b0*/  FMUL R179, R47, R110 ;  /* 0x0000006e2fb37220 */ /* 0x000fe20000400000 */
[----:B------:R-:W-:Y:S01]  /*182c0*/  FMUL R5, R55, R118 ;  /* 0x0000007637057220 */ /* 0x000fe20000400000 */
[----:B------:R-:W-:Y:S01]  /*182d0*/  I2FP.F32.S32 R41, R97 ;  /* 0x0000006100297245 */ /* 0x000fe20000201400 */
[----:B------:R-:W-:Y:S01]  /*182e0*/  FMUL R108, R47, R108 ;  /* 0x0000006c2f6c7220 */ /* 0x000fe20000400000 */
[----:B------:R-:W-:Y:S01]  /*182f0*/  I2FP.F32.S32 R105, R99 ;  /* 0x0000006300697245 */ /* 0x000fe20000201400 */
[----:B------:R-:W-:Y:S01]  /*18300*/  LDS R113, [R42+0x3620] ;  /* 0x003620002a717984 */ /* 0x000fe20000000800 */
[----:B------:R-:W-:-:S02]  /*18310*/  I2FP.F32.S32 R43, R98 ;  /* 0x00000062002b7245 */ /* 0x000fc40000201400 */
[----:B------:R-:W-:Y:S02]  /*18320*/  I2FP.F32.S32 R97, R100 ;  /* 0x0000006400617245 */ /* 0x000fe40000201400 */
[----:B------:R-:W-:Y:S01]  /*18330*/  I2FP.F32.S32 R99, R102 ;  /* 0x0000006600637245 */ /* 0x000fe20000201400 */
[C---:B------:R-:W-:Y:S01]  /*18340*/  FFMA R181, R9.reuse, R104, R144 ;  /* 0x0000006809b57223 */ /* 0x040fe20000000090 */
[C---:B------:R-:W-:Y:S01]  /*18350*/  FFMA R180, R9.reuse, R3, R180 ;  /* 0x0000000309b47223 */ /* 0x040fe200000000b4 */
[C---:B------:R-:W-:Y:S01]  /*18360*/  FFMA R179, R9.reuse, R179, R148 ;  /* 0x000000b309b37223 */ /* 0x040fe20000000094 */
[----:B------:R-:W-:Y:S01]  /*18370*/  FFMA R178, R9, R5, R178 ;  /* 0x0000000509b27223 */ /* 0x000fe200000000b2 */
[----:B0-----:R-:W-:Y:S01]  /*18380*/  HADD2.F32 R9, -RZ, R88.H0_H0 ;  /* 0x20000058ff097230 */ /* 0x001fe20000004100 */
[----:B------:R-:W-:Y:S01]  /*18390*/  I2FP.F32.S32 R35, R96 ;  /* 0x0000006000237245 */ /* 0x000fe20000201400 */
[----:B------:R-:W-:Y:S01]  /*183a0*/  FMUL R96, R36, R43 ;  /* 0x0000002b24607220 */ /* 0x000fe20000400000 */
[----:B------:R-:W-:Y:S01]  /*183b0*/  FMUL R97, R44, R97 ;  /* 0x000000612c617220 */ /* 0x000fe20000400000 */
[----:B------:R-:W-:Y:S01]  /*183c0*/  FMUL R98, R52, R99 ;  /* 0x0000006334627220 */ /* 0x000fe20000400000 */
[----:B------:R-:W-:-:S02]  /*183d0*/  HADD2.F32 R104, -RZ, R89.H0_H0 ;  /* 0x20000059ff687230 */ /* 0x000fc40000004100 */
[----:B------:R-:W-:Y:S02]  /*183e0*/  HADD2.F32 R5, -RZ, R90.H0_H0 ;  /* 0x2000005aff057230 */ /* 0x000fe40000004100 */
[----:B------:R-:W-:Y:S02]  /*183f0*/  HADD2.F32 R3, -RZ, R91.H0_H0 ;  /* 0x2000005bff037230 */ /* 0x000fe40000004100 */
[----:B--2---:R-:W-:Y:S01]  /*18400*/  IMMA.16832.S8.S8 R88, R80.ROW, R10.COL, RZ ;  /* 0x0000000a50587237 */ /* 0x004fe20000405cff */
[C---:B------:R-:W-:Y:S01]  /*18410*/  FFMA R169, R9.reuse, R96, R169 ;  /* 0x0000006009a97223 */ /* 0x040fe200000000a9 */
[C---:B------:R-:W-:Y:S01]  /*18420*/  FFMA R168, R9.reuse, R97, R168 ;  /* 0x0000006109a87223 */ /* 0x040fe200000000a8 */
[----:B------:R-:W-:-:S05]  /*18430*/  FFMA R43, R9, R98, R167 ;  /* 0x00000062092b7223 */ /* 0x000fca00000000a7 */
[----:B------:R-:W-:Y:S01]  /*18440*/  IMMA.16832.S8.S8 R96, R84.ROW, R10.COL, RZ ;  /* 0x0000000a54607237 */ /* 0x000fe20000405cff */
[----:B------:R-:W-:Y:S04]  /*18450*/  LDS R10, [R42+0x1270] ;  /* 0x001270002a0a7984 */ /* 0x000fe80000000800 */
[----:B------:R-:W0:Y:S01]  /*18460*/  LDS R11, [R42+0x1280] ;  /* 0x001280002a0b7984 */ /* 0x000e220000000800 */
[----:B------:R-:W-:Y:S01]  /*18470*/  FMUL R35, R48, R35 ;  /* 0x0000002330237220 */ /* 0x000fe20000400000 */
[----:B------:R-:W-:Y:S02]  /*18480*/  I2FP.F32.S32 R101, R101 ;  /* 0x0000006500657245 */ /* 0x000fe40000201400 */
[----:B------:R-:W-:Y:S01]  /*18490*/  I2FP.F32.S32 R103, R103 ;  /* 0x0000006700677245 */ /* 0x000fe20000201400 */
[----:B------:R-:W-:Y:S01]  /*184a0*/  FMUL R112, R55, R112 ;  /* 0x0000007037707220 */ /* 0x000fe20000400000 */
[----:B------:R-:W-:Y:S01]  /*184b0*/  I2FP.F32.S32 R106, R90 ;  /* 0x0000005a006a7245 */ /* 0x000fe20000201400 */
[----:B------:R-:W-:Y:S01]  /*184c0*/  FFMA R35, R9, R35, R170 ;  /* 0x0000002309237223 */ /* 0x000fe200000000aa */
[----:B-1----:R-:W-:-:S02]  /*184d0*/  HADD2.F32 R9, -RZ, R92.H0_H0 ;  /* 0x2000005cff097230 */ /* 0x002fc40000004100 */
[----:B------:R-:W-:Y:S01]  /*184e0*/  FFMA R189, R188, R108, R125 ;  /* 0x0000006cbcbd7223 */ /* 0x000fe2000000007d */
[----:B------:R-:W-:Y:S02]  /*184f0*/  HADD2.F32 R144, -RZ, R94.H0_H0 ;  /* 0x2000005eff907230 */ /* 0x000fe40000004100 */
[----:B------:R-:W-:Y:S01]  /*18500*/  FMUL R41, R48, R41 ;  /* 0x0000002930297220 */ /* 0x000fe20000400000 */
[----:B------:R-:W-:Y:S01]  /*18510*/  FMUL R92, R36, R105 ;  /* 0x00000069245c7220 */ /* 0x000fe20000400000 */
[----:B------:R-:W-:Y:S01]  /*18520*/  FMUL R101, R44, R101 ;  /* 0x000000652c657220 */ /* 0x000fe20000400000 */
[----:B------:R-:W-:Y:S01]  /*18530*/  FMUL R94, R52, R103 ;  /* 0x00000067345e7220 */ /* 0x000fe20000400000 */
[----:B------:R-:W-:Y:S01]  /*18540*/  I2FP.F32.S32 R110, R96 ;  /* 0x00000060006e7245 */ /* 0x000fe20000201400 */
[----:B------:R-:W-:Y:S01]  /*18550*/  FFMA R188, R188, R112, R129 ;  /* 0x00000070bcbc7223 */ /* 0x000fe20000000081 */
[----:B------:R-:W-:Y:S01]  /*18560*/  I2FP.F32.S32 R100, R88 ;  /* 0x0000005800647245 */ /* 0x000fe20000201400 */
[----:B------:R-:W-:Y:S01]  /*18570*/  FMUL R96, R37, R106 ;  /* 0x0000006a25607220 */ /* 0x000fe20000400000 */
[----:B------:R-:W-:-:S02]  /*18580*/  I2FP.F32.S32 R108, R89 ;  /* 0x00000059006c7245 */ /* 0x000fc40000201400 */
[----:B------:R-:W-:Y:S01]  /*18590*/  I2FP.F32.S32 R112, R91 ;  /* 0x0000005b00707245 */ /* 0x000fe20000201400 */
[C---:B------:R-:W-:Y:S01]  /*185a0*/  FFMA R41, R9.reuse, R41, R174 ;  /* 0x0000002909297223 */ /* 0x040fe200000000ae */
[----:B---3--:R-:W-:Y:S01]  /*185b0*/  IMMA.16832.S8.S8 R88, R56.ROW, R12.COL, RZ ;  /* 0x0000000c38587237 */ /* 0x008fe20000405cff */
[----:B------:R-:W-:Y:S01]  /*185c0*/  I2FP.F32.S32 R118, R97 ;  /* 0x0000006100767245 */ /* 0x000fe20000201400 */
[C---:B------:R-:W-:Y:S01]  /*185d0*/  FFMA R92, R9.reuse, R92, R173 ;  /* 0x0000005c095c7223 */ /* 0x040fe200000000ad */
[C---:B------:R-:W-:Y:S01]  /*185e0*/  FFMA R101, R9.reuse, R101, R172 ;  /* 0x0000006509657223 */ /* 0x040fe200000000ac */
[----:B------:R-:W-:Y:S01]  /*185f0*/  FFMA R94, R9, R94, R171 ;  /* 0x0000005e095e7223 */ /* 0x000fe200000000ab */
[----:B------:R-:W-:Y:S01]  /*18600*/  FMUL R9, R45, R110 ;  /* 0x0000006e2d097220 */ /* 0x000fe20000400000 */
[----:B------:R-:W-:Y:S01]  /*18610*/  I2FP.F32.S32 R140, R98 ;  /* 0x00000062008c7245 */ /* 0x000fe20000201400 */
[----:B------:R-:W-:Y:S01]  /*18620*/  FFMA R110, R104, R96, R169 ;  /* 0x00000060686e7223 */ /* 0x000fe200000000a9 */
[----:B------:R-:W-:Y:S01]  /*18630*/  I2FP.F32.S32 R142, R99 ;  /* 0x00000063008e7245 */ /* 0x000fe20000201400 */
[----:B------:R-:W-:-:S02]  /*18640*/  HADD2.F32 R102, -RZ, R93.H0_H0 ;  /* 0x2000005dff667230 */ /* 0x000fc40000004100 */
[----:B------:R-:W-:Y:S01]  /*18650*/  FMUL R100, R49, R100 ;  /* 0x0000006431647220 */ /* 0x000fe20000400000 */
[----:B------:R-:W-:Y:S01]  /*18660*/  IMMA.16832.S8.S8 R96, R60.ROW, R12.COL, RZ ;  /* 0x0000000c3c607237 */ /* 0x000fe20000405cff */
[----:B------:R-:W-:Y:S02]  /*18670*/  FMUL R118, R45, R118 ;  /* 0x000000762d767220 */ /* 0x000fe40000400000 */
[----:B------:R-:W-:Y:S02]  /*18680*/  FFMA R106, R104, R100, R35 ;  /* 0x00000064686a7223 */ /* 0x000fe40000000023 */
[----:B------:R-:W-:Y:S01]  /*18690*/  FFMA R118, R102, R118, R101 ;  /* 0x0000007666767223 */ /* 0x000fe20000000065 */
[----:B------:R-:W-:Y:S04]  /*186a0*/  LDS R100, [R42+0x1b10] ;  /* 0x001b10002a647984 */ /* 0x000fe80000000800 */
[----:B------:R-:W1:Y:S01]  /*186b0*/  LDS R101, [R42+0x1b20] ;  /* 0x001b20002a657984 */ /* 0x000e620000000800 */
[----:B------:R-:W-:Y:S01]  /*186c0*/  FFMA R168, R104, R9, R168 ;  /* 0x0000000968a87223 */ /* 0x000fe200000000a8 */
[----:B------:R-:W-:Y:S01]  /*186d0*/  FMUL R140, R53, R140 ;  /* 0x0000008c358c7220 */ /* 0x000fe20000400000 */
[----:B------:R-:W-:Y:S01]  /*186e0*/  FMUL R9, R37, R112 ;  /* 0x0000007025097220 */ /* 0x000fe20000400000 */
[----:B------:R-:W-:Y:S01]  /*186f0*/  FMUL R13, R53, R142 ;  /* 0x0000008e350d7220 */ /* 0x000fe20000400000 */
[----:B------:R-:W-:Y:S01]  /*18700*/  I2FP.F32.S32 R35, R88 ;  /* 0x0000005800237245 */ /* 0x000fe20000201400 */
[----:B------:R-:W-:-:S02]  /*18710*/  HADD2.F32 R167, -RZ, R95.H0_H0 ;  /* 0x2000005fffa77230 */ /* 0x000fc40000004100 */
[----:B------:R-:W-:Y:S01]  /*18720*/  FFMA R140, R104, R140, R43 ;  /* 0x0000008c688c7223 */ /* 0x000fe2000000002b */
[C---:B------:R-:W-:Y:S01]  /*18730*/  FFMA R9, R102.reuse, R9, R92 ;  /* 0x0000000966097223 */ /* 0x040fe2000000005c */
[----:B------:R-:W-:Y:S01]  /*18740*/  FFMA R13, R102, R13, R94 ;  /* 0x0000000d660d7223 */ /* 0x000fe2000000005e */
[----:B------:R-:W-:Y:S01]  /*18750*/  I2FP.F32.S32 R43, R89 ;  /* 0x00000059002b7245 */ /* 0x000fe20000201400 */
[----:B0-----:R-:W-:Y:S01]  /*18760*/  IMMA.16832.S8.S8 R92, R64.ROW, R10.COL, RZ ;  /* 0x0000000a405c7237 */ /* 0x001fe20000405cff */
[----:B------:R-:W-:Y:S01]  /*18770*/  I2FP.F32.S32 R103, R91 ;  /* 0x0000005b00677245 */ /* 0x000fe20000201400 */
[----:B------:R-:W-:Y:S01]  /*18780*/  FMUL R35, R50, R35 ;  /* 0x0000002332237220 */ /* 0x000fe20000400000 */
[----:B------:R-:W-:Y:S02]  /*18790*/  I2FP.F32.S32 R89, R90 ;  /* 0x0000005a00597245 */ /* 0x000fe40000201400 */
[----:B------:R-:W-:Y:S02]  /*187a0*/  I2FP.F32.S32 R91, R96 ;  /* 0x00000060005b7245 */ /* 0x000fe40000201400 */
[----:B------:R-:W-:-:S02]  /*187b0*/  I2FP.F32.S32 R105, R97 ;  /* 0x0000006100697245 */ /* 0x000fc40000201400 */
[----:B------:R-:W-:Y:S01]  /*187c0*/  I2FP.F32.S32 R97, R98 ;  /* 0x0000006200617245 */ /* 0x000fe20000201400 */
[----:B------:R-:W-:Y:S01]  /*187d0*/  FFMA R106, R5, R35, R106 ;  /* 0x00000023056a7223 */ /* 0x000fe2000000006a */
[----:B------:R-:W-:Y:S01]  /*187e0*/  FMUL R89, R38, R89 ;  /* 0x0000005926597220 */ /* 0x000fe20000400000 */
[----:B------:R-:W-:Y:S01]  /*187f0*/  FMUL R91, R46, R91 ;  /* 0x0000005b2e5b7220 */ /* 0x000fe20000400000 */
[----:B------:R-:W-:Y:S01]  /*18800*/  I2FP.F32.S32 R107, R99 ;  /* 0x00000063006b7245 */ /* 0x000fe20000201400 */
[----:B------:R-:W-:Y:S01]  /*18810*/  FMUL R35, R54, R97 ;  /* 0x0000006136237220 */ /* 0x000fe20000400000 */
[----:B------:R-:W-:Y:S01]  /*18820*/  FMUL R108, R49, R108 ;  /* 0x0000006c316c7220 */ /* 0x000fe20000400000 */
[----:B------:R-:W-:Y:S01]  /*18830*/  IMMA.16832.S8.S8 R96, R68.ROW, R10.COL, RZ ;  /* 0x0000000a44607237 */ /* 0x000fe20000405cff */
[----:B------:R-:W-:Y:S01]  /*18840*/  FMUL R10, R38, R103 ;  /* 0x00000067260a7220 */ /* 0x000fe20000400000 */
[C---:B------:R-:W-:Y:S01]  /*18850*/  FFMA R110, R5.reuse, R89, R110 ;  /* 0x00000059056e7223 */ /* 0x040fe2000000006e */
[----:B------:R-:W-:Y:S01]  /*18860*/  FFMA R168, R5, R91, R168 ;  /* 0x0000005b05a87223 */ /* 0x000fe200000000a8 */
[----:B------:R-:W-:Y:S01]  /*18870*/  FFMA R41, R102, R108, R41 ;  /* 0x0000006c66297223 */ /* 0x000fe20000000029 */
[----:B------:R-:W0:Y:S01]  /*18880*/  LDS.128 R88, [R40+0x1b00] ;  /* 0x001b000028587984 */ /* 0x000e220000000c00 */
[----:B------:R-:W-:Y:S01]  /*18890*/  FMUL R43, R50, R43 ;  /* 0x0000002b322b7220 */ /* 0x000fe20000400000 */
[----:B------:R-:W-:Y:S01]  /*188a0*/  FMUL R105, R46, R105 ;  /* 0x000000692e697220 */ /* 0x000fe20000400000 */
[----:B------:R-:W-:Y:S01]  /*188b0*/  FMUL R102, R54, R107 ;  /* 0x0000006b36667220 */ /* 0x000fe20000400000 */
[C---:B------:R-:W-:Y:S01]  /*188c0*/  FFMA R12, R144.reuse, R10, R9 ;  /* 0x0000000a900c7223 */ /* 0x040fe20000000009 */
[----:B------:R-:W-:Y:S01]  /*188d0*/  LDS R11, [R42+0x1b40] ;  /* 0x001b40002a0b7984 */ /* 0x000fe20000000800 */
[C---:B------:R-:W-:Y:S01]  /*188e0*/  FFMA R170, R144.reuse, R43, R41 ;  /* 0x0000002b90aa7223 */ /* 0x040fe20000000029 */
[----:B------:R-:W-:-:S02]  /*188f0*/  FFMA R118, R144, R105, R118 ;  /* 0x0000006990767223 */ /* 0x000fc40000000076 */
[----:B------:R-:W2:Y:S01]  /*18900*/  LDS R10, [R42+0x1b30] ;  /* 0x001b30002a0a7984 */ /* 0x000ea20000000800 */
[----:B------:R-:W-:Y:S01]  /*18910*/  FFMA R144, R144, R102, R13 ;  /* 0x0000006690907223 */ /* 0x000fe2000000000d */
[----:B------:R-:W-:-:S03]  /*18920*/  I2FP.F32.S32 R102, R92 ;  /* 0x0000005c00667245 */ /* 0x000fc60000201400 */
[----:B------:R-:W-:Y:S01]  /*18930*/  I2FP.F32.S32 R142, R96 ;  /* 0x00000060008e7245 */ /* 0x000fe20000201400 */
[----:B------:R-:W-:Y:S01]  /*18940*/  LDS R13, [R42+0x1b60] ;  /* 0x001b60002a0d7984 */ /* 0x000fe20000000800 */
[----:B------:R-:W-:Y:S01]  /*18950*/  FMUL R102, R51, R102 ;  /* 0x0000006633667220 */ /* 0x000fe20000400000 */
[----:B------:R-:W-:Y:S02]  /*18960*/  I2FP.F32.S32 R148, R97 ;  /* 0x0000006100947245 */ /* 0x000fe40000201400 */
[----:B------:R-:W-:Y:S01]  /*18970*/  I2FP.F32.S32 R172, R98 ;  /* 0x0000006200ac7245 */ /* 0x000fe20000201400 */
[----:B------:R-:W-:Y:S01]  /*18980*/  FFMA R174, R3, R102, R106 ;  /* 0x0000006603ae7223 */ /* 0x000fe2000000006a */
[----:B------:R-:W-:Y:S02]  /*18990*/  I2FP.F32.S32 R204, R99 ;  /* 0x0000006300cc7245 */ /* 0x000fe40000201400 */
[----:B-1----:R-:W-:Y:S01]  /*189a0*/  IMMA.16832.S8.S8 R96, R72.ROW, R100.COL, RZ ;  /* 0x0000006448607237 */ /* 0x002fe20000405cff */
[----:B------:R-:W-:-:S07]  /*189b0*/  I2FP.F32.S32 R112, R95 ;  /* 0x0000005f00707245 */ /* 0x000fce0000201400 */
[----:B------:R-:W-:Y:S01]  /*189c0*/  IMMA.16832.S8.S8 R100, R76.ROW, R100.COL, RZ ;  /* 0x000000644c647237 */ /* 0x000fe20000405cff */
[----:B------:R-:W-:Y:S01]  /*189d0*/  I2FP.F32.S32 R104, R93 ;  /* 0x0000005d00687245 */ /* 0x000fe20000201400 */
[----:B------:R-:W-:Y:S01]  /*189e0*/  FMUL R169, R39, R112 ;  /* 0x0000007027a97220 */ /* 0x000fe20000400000 */
[----:B------:R-:W-:Y:S02]  /*189f0*/  I2FP.F32.S32 R108, R94 ;  /* 0x0000005e006c7245 */ /* 0x000fe40000201400 */
[----:B------:R-:W1:Y:S01]  /*18a00*/  LDS.128 R92, [R40+0x1b90] ;  /* 0x001b9000285c7984 */ /* 0x000e620000000c00 */
[----:B------:R-:W-:Y:S01]  /*18a10*/  FFMA R169, R167, R169, R12 ;  /* 0x000000a9a7a97223 */ /* 0x000fe2000000000c */
[----:B------:R-:W-:Y:S02]  /*18a20*/  FFMA R140, R5, R35, R140 ;  /* 0x00000023058c7223 */ /* 0x000fe4000000008c */
[----:B------:R-:W3:Y:S01]  /*18a30*/  LDS R12, [R42+0x1b50] ;  /* 0x001b50002a0c7984 */ /* 0x000ee20000000800 */
        /* <DEDUP_REMOVED lines=8> */
[----:B------:R-:W-:Y:S01]  /*18ac0*/  FMUL R104, R51, R104 ;  /* 0x0000006833687220 */ /* 0x000fe20000400000 */
[----:B------:R-:W-:Y:S01]  /*18ad0*/  FMUL R3, R47, R148 ;  /* 0x000000942f037220 */ /* 0x000fe20000400000 */
[----:B------:R-:W-:Y:S01]  /*18ae0*/  I2FP.F32.S32 R43, R98 ;  /* 0x00000062002b7245 */ /* 0x000fe20000201400 */
[----:B------:R-:W-:Y:S01]  /*18af0*/  FMUL R5, R55, R204 ;  /* 0x000000cc37057220 */ /* 0x000fe20000400000 */
[----:B------:R-:W-:-:S02]  /*18b00*/  I2FP.F32.S32 R97, R100 ;  /* 0x0000006400617245 */ /* 0x000fc40000201400 */
[----:B------:R-:W-:Y:S01]  /*18b10*/  I2FP.F32.S32 R99, R102 ;  /* 0x0000006600637245 */ /* 0x000fe20000201400 */
[C---:B------:R-:W-:Y:S01]  /*18b20*/  FFMA R170, R167.reuse, R104, R170 ;  /* 0x00000068a7aa7223 */ /* 0x040fe200000000aa */
[C---:B------:R-:W-:Y:S01]  /*18b30*/  FFMA R168, R167.reuse, R3, R118 ;  /* 0x00000003a7a87223 */ /* 0x040fe20000000076 */
[----:B0-----:R-:W-:Y:S01]  /*18b40*/  HADD2.F32 R9, -RZ, R88.H0_H0 ;  /* 0x20000058ff097230 */ /* 0x001fe20000004100 */
[----:B------:R-:W-:Y:S01]  /*18b50*/  I2FP.F32.S32 R35, R96 ;  /* 0x0000006000237245 */ /* 0x000fe20000201400 */
[----:B------:R-:W-:Y:S01]  /*18b60*/  FFMA R167, R167, R5, R144 ;  /* 0x00000005a7a77223 */ /* 0x000fe20000000090 */
[----:B------:R-:W-:Y:S01]  /*18b70*/  FMUL R96, R36, R43 ;  /* 0x0000002b24607220 */ /* 0x000fe20000400000 */
[----:B------:R-:W-:Y:S01]  /*18b80*/  FMUL R97, R44, R97 ;  /* 0x000000612c617220 */ /* 0x000fe20000400000 */
[----:B------:R-:W-:Y:S01]  /*18b90*/  FMUL R98, R52, R99 ;  /* 0x0000006334627220 */ /* 0x000fe20000400000 */
[----:B------:R-:W-:Y:S02]  /*18ba0*/  HADD2.F32 R104, -RZ, R89.H0_H0 ;  /* 0x20000059ff687230 */ /* 0x000fe40000004100 */
[----:B------:R-:W-:-:S02]  /*18bb0*/  HADD2.F32 R5, -RZ, R90.H0_H0 ;  /* 0x2000005aff057230 */ /* 0x000fc40000004100 */
        /* <DEDUP_REMOVED lines=11> */
[----:B------:R-:W-:Y:S01]  /*18c70*/  FFMA R35, R9, R35, R162 ;  /* 0x0000002309237223 */ /* 0x000fe200000000a2 */
[----:B------:R-:W-:Y:S01]  /*18c80*/  I2FP.F32.S32 R106, R90 ;  /* 0x0000005a006a7245 */ /* 0x000fe20000201400 */
[----:B-1----:R-:W-:-:S02]  /*18c90*/  HADD2.F32 R9, -RZ, R92.H0_H0 ;  /* 0x2000005cff097230 */ /* 0x002fc40000004100 */
[----:B------:R-:W-:Y:S01]  /*18ca0*/  FMUL R41, R48, R41 ;  /* 0x0000002930297220 */ /* 0x000fe20000400000 */
[----:B------:R-:W-:Y:S02]  /*18cb0*/  HADD2.F32 R144, -RZ, R94.H0_H0 ;  /* 0x2000005eff907230 */ /* 0x000fe40000004100 */
[----:B------:R-:W-:Y:S01]  /*18cc0*/  FMUL R92, R36, R105 ;  /* 0x00000069245c7220 */ /* 0x000fe20000400000 */
[----:B------:R-:W-:Y:S01]  /*18cd0*/  FMUL R101, R44, R101 ;  /* 0x000000652c657220 */ /* 0x000fe20000400000 */
[----:B------:R-:W-:Y:S01]  /*18ce0*/  FMUL R94, R52, R103 ;  /* 0x00000067345e7220 */ /* 0x000fe20000400000 */
[----:B------:R-:W-:Y:S02]  /*18cf0*/  I2FP.F32.S32 R100, R88 ;  /* 0x0000005800647245 */ /* 0x000fe40000201400 */
        /* <DEDUP_REMOVED lines=9> */
[----:B---3--:R-:W-:Y:S01]  /*18d90*/  IMMA.16832.S8.S8 R88, R56.ROW, R12.COL, RZ ;  /* 0x0000000c38587237 */ /* 0x008fe20000405cff */
[----:B------:R-:W-:-:S02]  /*18da0*/  HADD2.F32 R102, -RZ, R93.H0_H0 ;  /* 0x2000005dff667230 */ /* 0x000fc40000004100 */
[----:B------:R-:W-:Y:S01]  /*18db0*/  FMUL R100, R49, R100 ;  /* 0x0000006431647220 */ /* 0x000fe20000400000 */
[C---:B------:R-:W-:Y:S01]  /*18dc0*/  FMUL R9, R45.reuse, R110 ;  /* 0x0000006e2d097220 */ /* 0x040fe20000400000 */
[----:B------:R-:W-:Y:S01]  /*18dd0*/  I2FP.F32.S32 R140, R98 ;  /* 0x00000062008c7245 */ /* 0x000fe20000201400 */
[C---:B------:R-:W-:Y:S01]  /*18de0*/  FFMA R110, R104.reuse, R96, R161 ;  /* 0x00000060686e7223 */ /* 0x040fe200000000a1 */
[----:B------:R-:W-:Y:S01]  /*18df0*/  I2FP.F32.S32 R142, R99 ;  /* 0x00000063008e7245 */ /* 0x000fe20000201400 */
[----:B------:R-:W-:Y:S01]  /*18e00*/  FMUL R118, R45, R118 ;  /* 0x000000762d767220 */ /* 0x000fe20000400000 */
[----:B------:R-:W-:Y:S01]  /*18e10*/  IMMA.16832.S8.S8 R96, R60.ROW, R12.COL, RZ ;  /* 0x0000000c3c607237 */ /* 0x000fe20000405cff */
        /* <DEDUP_REMOVED lines=18> */
[----:B------:R-:W-:Y:S01]  /*18f40*/  I2FP.F32.S32 R109, R99 ;  /* 0x00000063006d7245 */ /* 0x000fe20000201400 */
[----:B------:R-:W-:Y:S01]  /*18f50*/  FMUL R89, R38, R89 ;  /* 0x0000005926597220 */ /* 0x000fe20000400000 */
[----:B------:R-:W-:-:S02]  /*18f60*/  I2FP.F32.S32 R91, R96 ;  /* 0x00000060005b7245 */ /* 0x000fc40000201400 */
[----:B------:R-:W-:Y:S01]  /*18f70*/  I2FP.F32.S32 R107, R98 ;  /* 0x00000062006b7245 */ /* 0x000fe20000201400 */
[----:B------:R-:W-:Y:S01]  /*18f80*/  FFMA R41, R102, R108, R41 ;  /* 0x0000006c66297223 */ /* 0x000fe20000000029 */
[----:B------:R-:W-:Y:S01]  /*18f90*/  IMMA.16832.S8.S8 R96, R68.ROW, R10.COL, RZ ;  /* 0x0000000a44607237 */ /* 0x000fe20000405cff */
[----:B------:R-:W-:Y:S01]  /*18fa0*/  FMUL R43, R50, R43 ;  /* 0x0000002b322b7220 */ /* 0x000fe20000400000 */
[----:B------:R-:W-:Y:S01]  /*18fb0*/  FMUL R10, R38, R103 ;  /* 0x00000067260a7220 */ /* 0x000fe20000400000 */
[----:B------:R-:W-:Y:S01]  /*18fc0*/  FMUL R105, R46, R105 ;  /* 0x000000692e697220 */ /* 0x000fe20000400000 */
[----:B------:R-:W-:Y:S01]  /*18fd0*/  FMUL R12, R54, R109 ;  /* 0x0000006d360c7220 */ /* 0x000fe20000400000 */
[----:B------:R-:W-:Y:S01]  /*18fe0*/  I2FP.F32.S32 R35, R88 ;  /* 0x0000005800237245 */ /* 0x000fe20000201400 */
[----:B------:R-:W-:Y:S01]  /*18ff0*/  FMUL R11, R46, R91 ;  /* 0x0000005b2e0b7220 */ /* 0x000fe20000400000 */
[----:B------:R-:W-:Y:S01]  /*19000*/  FFMA R110, R5, R89, R110 ;  /* 0x00000059056e7223 */ /* 0x000fe2000000006e */
[C---:B------:R-:W-:Y:S01]  /*19010*/  FFMA R162, R144.reuse, R43, R41 ;  /* 0x0000002b90a27223 */ /* 0x040fe20000000029 */
[----:B------:R-:W0:Y:S01]  /*19020*/  LDS.128 R88, [R40+0x2400] ;  /* 0x0024000028587984 */ /* 0x000e220000000c00 */
[C---:B------:R-:W-:Y:S01]  /*19030*/  FFMA R10, R144.reuse, R10, R9 ;  /* 0x0000000a900a7223 */ /* 0x040fe20000000009 */
[C---:B------:R-:W-:Y:S01]  /*19040*/  FFMA R118, R144.reuse, R105, R118 ;  /* 0x0000006990767223 */ /* 0x040fe20000000076 */
[----:B------:R-:W-:Y:S01]  /*19050*/  FFMA R144, R144, R12, R13 ;  /* 0x0000000c90907223 */ /* 0x000fe2000000000d */
[----:B------:R-:W-:Y:S01]  /*19060*/  I2FP.F32.S32 R102, R92 ;  /* 0x0000005c00667245 */ /* 0x000fe20000201400 */
[----:B------:R-:W-:Y:S04]  /*19070*/  LDS R12, [R42+0x2430] ;  /* 0x002430002a0c7984 */ /* 0x000fe80000000800 */
[----:B------:R-:W2:Y:S01]  /*19080*/  LDS R13, [R42+0x2440] ;  /* 0x002440002a0d7984 */ /* 0x000ea20000000800 */
[----:B------:R-:W-:Y:S01]  /*19090*/  FMUL R35, R50, R35 ;  /* 0x0000002332237220 */ /* 0x000fe20000400000 */
[----:B------:R-:W-:Y:S01]  /*190a0*/  I2FP.F32.S32 R112, R95 ;  /* 0x0000005f00707245 */ /* 0x000fe20000201400 */
[----:B------:R-:W-:Y:S01]  /*190b0*/  FMUL R102, R51, R102 ;  /* 0x0000006633667220 */ /* 0x000fe20000400000 */
[----:B------:R-:W-:Y:S01]  /*190c0*/  I2FP.F32.S32 R104, R93 ;  /* 0x0000005d00687245 */ /* 0x000fe20000201400 */
[----:B------:R-:W-:Y:S01]  /*190d0*/  FFMA R106, R5, R35, R106 ;  /* 0x00000023056a7223 */ /* 0x000fe2000000006a */
[----:B------:R-:W-:Y:S01]  /*190e0*/  I2FP.F32.S32 R108, R94 ;  /* 0x0000005e006c7245 */ /* 0x000fe20000201400 */
[----:B------:R-:W-:Y:S01]  /*190f0*/  FMUL R107, R54, R107 ;  /* 0x0000006b366b7220 */ /* 0x000fe20000400000 */
[----:B------:R-:W-:Y:S01]  /*19100*/  I2FP.F32.S32 R142, R96 ;  /* 0x00000060008e7245 */ /* 0x000fe20000201400 */
[----:B------:R-:W3:Y:S01]  /*19110*/  LDS.128 R92, [R40+0x2490] ;  /* 0x00249000285c7984 */ /* 0x000ee20000000c00 */
[----:B------:R-:W-:Y:S01]  /*19120*/  I2FP.F32.S32 R148, R97 ;  /* 0x0000006100947245 */ /* 0x000fe20000201400 */
[----:B------:R-:W-:Y:S01]  /*19130*/  FFMA R166, R3, R102, R106 ;  /* 0x0000006603a67223 */ /* 0x000fe2000000006a */
[----:B------:R-:W-:-:S02]  /*19140*/  I2FP.F32.S32 R164, R98 ;  /* 0x0000006200a47245 */ /* 0x000fc40000201400 */
[----:B------:R-:W-:Y:S01]  /*19150*/  I2FP.F32.S32 R204, R99 ;  /* 0x0000006300cc7245 */ /* 0x000fe20000201400 */
[----:B------:R-:W-:Y:S01]  /*19160*/  FMUL R161, R39, R112 ;  /* 0x0000007027a17220 */ /* 0x000fe20000400000 */
[-C--:B-1----:R-:W-:Y:S01]  /*19170*/  IMMA.16832.S8.S8 R96, R72.ROW, R100.reuse.COL, RZ ;  /* 0x0000006448607237 */ /* 0x082fe20000405cff */
[C---:B------:R-:W-:Y:S01]  /*19180*/  FFMA R160, R5.reuse, R11, R160 ;  /* 0x0000000b05a07223 */ /* 0x040fe200000000a0 */
[----:B------:R-:W-:Y:S01]  /*19190*/  FFMA R140, R5, R107, R140 ;  /* 0x0000006b058c7223 */ /* 0x000fe2000000008c */
[----:B------:R-:W-:Y:S01]  /*191a0*/  FFMA R161, R159, R161, R10 ;  /* 0x000000a19fa17223 */ /* 0x000fe2000000000a */
[----:B------:R-:W-:Y:S04]  /*191b0*/  LDS R11, [R42+0x2460] ;  /* 0x002460002a0b7984 */ /* 0x000fe80000000800 */
[----:B------:R-:W-:Y:S01]  /*191c0*/  IMMA.16832.S8.S8 R100, R76.ROW, R100.COL, RZ ;  /* 0x000000644c647237 */ /* 0x000fe20000405cff */
[----:B------:R-:W1:Y:S01]  /*191d0*/  LDS R10, [R42+0x2450] ;  /* 0x002450002a0a7984 */ /* 0x000e620000000800 */
        /* <DEDUP_REMOVED lines=8> */
[----:B0-----:R-:W-:Y:S01]  /*19260*/  HADD2.F32 R106, -RZ, R89.H0_H0 ;  /* 0x20000059ff6a7230 */ /* 0x001fe20000004100 */
[----:B------:R-:W-:Y:S01]  /*19270*/  I2FP.F32.S32 R43, R97 ;  /* 0x00000061002b7245 */ /* 0x000fe20000201400 */
[----:B------:R-:W-:Y:S01]  /*19280*/  FFMA R162, R159, R104, R162 ;  /* 0x000000689fa27223 */ /* 0x000fe200000000a2 */
[----:B------:R-:W-:Y:S01]  /*19290*/  FMUL R5, R55, R204 ;  /* 0x000000cc37057220 */ /* 0x000fe20000400000 */
[C---:B------:R-:W-:Y:S01]  /*192a0*/  FFMA R160, R159.reuse, R3, R118 ;  /* 0x000000039fa07223 */ /* 0x040fe20000000076 */
[----:B------:R-:W-:Y:S01]  /*192b0*/  HADD2.F32 R104, -RZ, R88.H0_H0 ;  /* 0x20000058ff687230 */ /* 0x000fe20000004100 */
[----:B------:R-:W-:Y:S03]  /*192c0*/  LDS R109, [R42+0x2d20] ;  /* 0x002d20002a6d7984 */ /* 0x000fe60000000800 */
[----:B------:R-:W-:Y:S01]  /*192d0*/  I2FP.F32.S32 R97, R102 ;  /* 0x0000006600617245 */ /* 0x000fe20000201400 */
[----:B------:R-:W-:Y:S01]  /*192e0*/  HADD2.F32 R9, -RZ, R90.H0_H0 ;  /* 0x2000005aff097230 */ /* 0x000fe20000004100 */
[----:B------:R-:W-:Y:S01]  /*192f0*/  I2FP.F32.S32 R41, R100 ;  /* 0x0000006400297245 */ /* 0x000fe20000201400 */
[----:B------:R-:W-:Y:S01]  /*19300*/  HADD2.F32 R3, -RZ, R91.H0_H0 ;  /* 0x2000005bff037230 */ /* 0x000fe20000004100 */
[----:B------:R-:W-:Y:S01]  /*19310*/  I2FP.F32.S32 R107, R101 ;  /* 0x00000065006b7245 */ /* 0x000fe20000201400 */
[----:B------:R-:W-:Y:S01]  /*19320*/  FMUL R97, R52, R97 ;  /* 0x0000006134617220 */ /* 0x000fe20000400000 */
[----:B--2---:R-:W-:Y:S01]  /*19330*/  IMMA.16832.S8.S8 R88, R80.ROW, R12.COL, RZ ;  /* 0x0000000c50587237 */ /* 0x004fe20000405cff */
[----:B------:R-:W-:Y:S01]  /*19340*/  FFMA R159, R159, R5, R144 ;  /* 0x000000059f9f7223 */ /* 0x000fe20000000090 */
[----:B------:R-:W-:Y:S01]  /*19350*/  LDS R100, [R42+0x2470] ;  /* 0x002470002a647984 */ /* 0x000fe20000000800 */
[----:B------:R-:W-:Y:S01]  /*19360*/  I2FP.F32.S32 R5, R96 ;  /* 0x0000006000057245 */ /* 0x000fe20000201400 */
[----:B------:R-:W-:Y:S01]  /*19370*/  FFMA R158, R104, R97, R158 ;  /* 0x00000061689e7223 */ /* 0x000fe2000000009e */
[----:B------:R-:W-:Y:S01]  /*19380*/  I2FP.F32.S32 R35, R98 ;  /* 0x0000006200237245 */ /* 0x000fe20000201400 */
[----:B------:R-:W0:Y:S01]  /*19390*/  LDS R101, [R42+0x2480] ;  /* 0x002480002a657984 */ /* 0x000e220000000800 */
[----:B------:R-:W-:-:S02]  /*193a0*/  I2FP.F32.S32 R105, R99 ;  /* 0x0000006300697245 */ /* 0x000fc40000201400 */
[----:B------:R-:W-:Y:S01]  /*193b0*/  IMMA.16832.S8.S8 R96, R84.ROW, R12.COL, RZ ;  /* 0x0000000c54607237 */ /* 0x000fe20000405cff */
[----:B------:R-:W-:Y:S01]  /*193c0*/  FMUL R41, R44, R41 ;  /* 0x000000292c297220 */ /* 0x000fe20000400000 */
[----:B------:R-:W-:Y:S01]  /*193d0*/  FMUL R35, R36, R35 ;  /* 0x0000002324237220 */ /* 0x000fe20000400000 */
[----:B------:R-:W-:Y:S01]  /*193e0*/  FMUL R5, R48, R5 ;  /* 0x0000000530057220 */ /* 0x000fe20000400000 */
[----:B------:R-:W-:Y:S01]  /*193f0*/  FMUL R12, R36, R105 ;  /* 0x00000069240c7220 */ /* 0x000fe20000400000 */
[C---:B------:R-:W-:Y:S01]  /*19400*/  FFMA R157, R104.reuse, R41, R157 ;  /* 0x00000029689d7223 */ /* 0x040fe2000000009d */
[----:B---3--:R-:W-:Y:S02]  /*19410*/  HADD2.F32 R41, -RZ, R92.H0_H0 ;  /* 0x2000005cff297230 */ /* 0x008fe40000004100 */
[C---:B------:R-:W-:Y:S01]  /*19420*/  FFMA R182, R104.reuse, R35, R182 ;  /* 0x0000002368b67223 */ /* 0x040fe200000000b6 */
[----:B------:R-:W-:Y:S01]  /*19430*/  FFMA R183, R104, R5, R183 ;  /* 0x0000000568b77223 */ /* 0x000fe200000000b7 */
[----:B------:R-:W-:Y:S01]  /*19440*/  HADD2.F32 R35, -RZ, R94.H0_H0 ;  /* 0x2000005eff237230 */ /* 0x000fe20000004100 */
[----:B------:R-:W-:Y:S01]  /*19450*/  I2FP.F32.S32 R94, R89 ;  /* 0x00000059005e7245 */ /* 0x000fe20000201400 */
[----:B------:R-:W-:Y:S01]  /*19460*/  FFMA R155, R41, R12, R155 ;  /* 0x0000000c299b7223 */ /* 0x000fe2000000009b */
[----:B------:R-:W-:Y:S01]  /*19470*/  I2FP.F32.S32 R12, R88 ;  /* 0x00000058000c7245 */ /* 0x000fe20000201400 */
[----:B------:R-:W-:Y:S01]  /*19480*/  LDS R112, [R42+0x3610] ;  /* 0x003610002a707984 */ /* 0x000fe20000000800 */
[----:B------:R-:W-:-:S02]  /*19490*/  I2FP.F32.S32 R104, R90 ;  /* 0x0000005a00687245 */ /* 0x000fc40000201400 */
[----:B------:R-:W-:Y:S02]  /*194a0*/  I2FP.F32.S32 R118, R91 ;  /* 0x0000005b00767245 */ /* 0x000fe40000201400 */
[----:B------:R-:W-:Y:S01]  /*194b0*/  I2FP.F32.S32 R103, R103 ;  /* 0x0000006700677245 */ /* 0x000fe20000201400 */
[----:B-1----:R-:W-:Y:S01]  /*194c0*/  IMMA.16832.S8.S8 R88, R56.ROW, R10.COL, RZ ;  /* 0x0000000a38587237 */ /* 0x002fe20000405cff */
[----:B------:R-:W-:Y:S01]  /*194d0*/  I2FP.F32.S32 R140, R96 ;  /* 0x00000060008c7245 */ /* 0x000fe20000201400 */
[----:B------:R-:W-:Y:S01]  /*194e0*/  FMUL R43, R48, R43 ;  /* 0x0000002b302b7220 */ /* 0x000fe20000400000 */
[----:B------:R-:W-:Y:S01]  /*194f0*/  I2FP.F32.S32 R142, R97 ;  /* 0x00000061008e7245 */ /* 0x000fe20000201400 */
[----:B------:R-:W-:Y:S01]  /*19500*/  FMUL R107, R44, R107 ;  /* 0x0000006b2c6b7220 */ /* 0x000fe20000400000 */
[----:B------:R-:W-:Y:S01]  /*19510*/  I2FP.F32.S32 R144, R98 ;  /* 0x0000006200907245 */ /* 0x000fe20000201400 */
[----:B------:R-:W1:Y:S01]  /*19520*/  LDS R108, [R42+0x2d10] ;  /* 0x002d10002a6c7984 */ /* 0x000e620000000800 */
[----:B------:R-:W-:-:S02]  /*19530*/  I2FP.F32.S32 R148, R99 ;  /* 0x0000006300947245 */ /* 0x000fc40000201400 */
[----:B------:R-:W-:Y:S01]  /*19540*/  IMMA.16832.S8.S8 R96, R60.ROW, R10.COL, RZ ;  /* 0x0000000a3c607237 */ /* 0x000fe20000405cff */
[----:B------:R-:W-:Y:S01]  /*19550*/  FMUL R92, R52, R103 ;  /* 0x00000067345c7220 */ /* 0x000fe20000400000 */
[----:B------:R-:W-:Y:S01]  /*19560*/  FMUL R11, R37, R104 ;  /* 0x00000068250b7220 */ /* 0x000fe20000400000 */
[C---:B------:R-:W-:Y:S01]  /*19570*/  FFMA R43, R41.reuse, R43, R156 ;  /* 0x0000002b292b7223 */ /* 0x040fe2000000009c */
[C---:B------:R-:W-:Y:S01]  /*19580*/  FFMA R154, R41.reuse, R107, R154 ;  /* 0x0000006b299a7223 */ /* 0x040fe2000000009a */
[----:B------:R-:W-:Y:S01]  /*19590*/  FFMA R92, R41, R92, R147 ;  /* 0x0000005c295c7223 */ /* 0x000fe20000000093 */
[----:B------:R-:W-:Y:S01]  /*195a0*/  FMUL R41, R53, R144 ;  /* 0x0000009035297220 */ /* 0x000fe20000400000 */
[----:B------:R-:W-:Y:S02]  /*195b0*/  HADD2.F32 R102, -RZ, R93.H0_H0 ;  /* 0x2000005dff667230 */ /* 0x000fe40000004100 */
[C---:B------:R-:W-:Y:S01]  /*195c0*/  FFMA R182, R106.reuse, R11, R182 ;  /* 0x0000000b6ab67223 */ /* 0x040fe200000000b6 */
[----:B------:R-:W-:Y:S01]  /*195d0*/  FMUL R11, R45, R142 ;  /* 0x0000008e2d0b7220 */ /* 0x000fe20000400000 */
[----:B------:R-:W-:Y:S01]  /*195e0*/  FMUL R12, R49, R12 ;  /* 0x0000000c310c7220 */ /* 0x000fe20000400000 */
[----:B------:R-:W-:Y:S01]  /*195f0*/  FFMA R158, R106, R41, R158 ;  /* 0x000000296a9e7223 */ /* 0x000fe2000000009e */
[----:B------:R-:W-:Y:S01]  /*19600*/  FMUL R140, R45, R140 ;  /* 0x0000008c2d8c7220 */ /* 0x000fe20000400000 */
[----:B------:R-:W-:Y:S01]  /*19610*/  FMUL R94, R49, R94 ;  /* 0x0000005e315e7220 */ /* 0x000fe20000400000 */
[----:B------:R-:W-:Y:S01]  /*19620*/  FMUL R41, R53, R148 ;  /* 0x0000009435297220 */ /* 0x000fe20000400000 */
[----:B------:R-:W-:Y:S01]  /*19630*/  FFMA R154, R102, R11, R154 ;  /* 0x0000000b669a7223 */ /* 0x000fe2000000009a */
[----:B------:R-:W-:Y:S01]  /*19640*/  I2FP.F32.S32 R11, R88 ;  /* 0x00000058000b7245 */ /* 0x000fe20000201400 */
[----:B------:R-:W-:-:S02]  /*19650*/  HADD2.F32 R5, -RZ, R95.H0_H0 ;  /* 0x2000005fff057230 */ /* 0x000fc40000004100 */
[C---:B------:R-:W-:Y:S01]  /*19660*/  FFMA R110, R106.reuse, R12, R183 ;  /* 0x0000000c6a6e7223 */ /* 0x040fe200000000b7 */
[----:B------:R-:W-:Y:S01]  /*19670*/  FFMA R140, R106, R140, R157 ;  /* 0x0000008c6a8c7223 */ /* 0x000fe2000000009d */
[C---:B------:R-:W-:Y:S01]  /*19680*/  FFMA R10, R102.reuse, R94, R43 ;  /* 0x0000005e660a7223 */ /* 0x040fe2000000002b */
[----:B------:R-:W-:Y:S01]  /*19690*/  FFMA R142, R102, R41, R92 ;  /* 0x00000029668e7223 */ /* 0x000fe2000000005c */
[----:B------:R-:W-:Y:S01]  /*196a0*/  LDS R12, [R42+0x3f10] ;  /* 0x003f10002a0c7984 */ /* 0x000fe20000000800 */
[----:B0-----:R-:W-:Y:S01]  /*196b0*/  IMMA.16832.S8.S8 R104, R64.ROW, R100.COL, RZ ;  /* 0x0000006440687237 */ /* 0x001fe20000405cff */
[----:B------:R-:W-:Y:S02]  /*196c0*/  I2FP.F32.S32 R43, R91 ;  /* 0x0000005b002b7245 */ /* 0x000fe40000201400 */
[----:B------:R-:W0:Y:S01]  /*196d0*/  LDS R13, [R42+0x3f20] ;  /* 0x003f20002a0d7984 */ /* 0x000e220000000800 */
[----:B------:R-:W-:Y:S01]  /*196e0*/  I2FP.F32.S32 R89, R89 ;  /* 0x0000005900597245 */ /* 0x000fe20000201400 */
[----:B------:R-:W-:Y:S01]  /*196f0*/  FMUL R11, R50, R11 ;  /* 0x0000000b320b7220 */ /* 0x000fe20000400000 */
        /* <DEDUP_REMOVED lines=8> */
[----:B------:R-:W-:Y:S01]  /*19780*/  FFMA R118, R102, R118, R155 ;  /* 0x0000007666767223 */ /* 0x000fe2000000009b */
[----:B------:R-:W-:Y:S01]  /*19790*/  FFMA R156, R9, R91, R140 ;  /* 0x0000005b099c7223 */ /* 0x000fe2000000008c */
[----:B------:R-:W-:Y:S01]  /*197a0*/  FFMA R140, R35, R11, R10 ;  /* 0x0000000b238c7223 */ /* 0x000fe2000000000a */
[----:B------:R-:W-:Y:S01]  /*197b0*/  FFMA R144, R9, R101, R158 ;  /* 0x0000006509907223 */ /* 0x000fe2000000009e */
[----:B------:R-:W-:Y:S01]  /*197c0*/  LDS R10, [R42+0x2d30] ;  /* 0x002d30002a0a7984 */ /* 0x000fe20000000800 */
[----:B------:R-:W-:-:S03]  /*197d0*/  I2FP.F32.S32 R111, R97 ;  /* 0x00000061006f7245 */ /* 0x000fc60000201400 */
[----:B------:R-:W2:Y:S04]  /*197e0*/  LDS.128 R100, [R40+0x2d00] ;  /* 0x002d000028647984 */ /* 0x000ea80000000c00 */
[----:B------:R-:W3:Y:S01]  /*197f0*/  LDS R11, [R42+0x2d40] ;  /* 0x002d40002a0b7984 */ /* 0x000ee20000000800 */
[----:B------:R-:W-:-:S04]  /*19800*/  FMUL R111, R46, R111 ;  /* 0x0000006f2e6f7220 */ /* 0x000fc80000400000 */
[----:B------:R-:W-:Y:S01]  /*19810*/  FFMA R148, R35, R111, R154 ;  /* 0x0000006f23947223 */ /* 0x000fe2000000009a */
[----:B------:R-:W-:Y:S02]  /*19820*/  I2FP.F32.S32 R154, R104 ;  /* 0x00000068009a7245 */ /* 0x000fe40000201400 */
[----:B------:R-:W-:Y:S02]  /*19830*/  I2FP.F32.S32 R158, R106 ;  /* 0x0000006a009e7245 */ /* 0x000fe40000201400 */
[----:B------:R-:W-:Y:S01]  /*19840*/  I2FP.F32.S32 R41, R90 ;  /* 0x0000005a00297245 */ /* 0x000fe20000201400 */
[----:B------:R-:W-:Y:S01]  /*19850*/  FMUL R154, R51, R154 ;  /* 0x0000009a339a7220 */ /* 0x000fe20000400000 */
[----:B------:R-:W-:Y:S02]  /*19860*/  I2FP.F32.S32 R204, R105 ;  /* 0x0000006900cc7245 */ /* 0x000fe40000201400 */
[----:B------:R-:W-:Y:S02]  /*19870*/  I2FP.F32.S32 R206, R107 ;  /* 0x0000006b00ce7245 */ /* 0x000fe40000201400 */
[----:B-1----:R-:W-:Y:S01]  /*19880*/  IMMA.16832.S8.S8 R104, R76.ROW, R108.COL, RZ ;  /* 0x0000006c4c687237 */ /* 0x002fe20000405cff */
[----:B------:R-:W-:Y:S01]  /*19890*/  I2FP.F32.S32 R119, R99 ;  /* 0x0000006300777245 */ /* 0x000fe20000201400 */
[----:B------:R-:W-:Y:S01]  /*198a0*/  FMUL R157, R39, R158 ;  /* 0x0000009e279d7220 */ /* 0x000fe20000400000 */
[----:B------:R-:W-:Y:S01]  /*198b0*/  FMUL R41, R38, R41 ;  /* 0x0000002926297220 */ /* 0x000fe20000400000 */
[----:B------:R-:W-:Y:S01]  /*198c0*/  I2FP.F32.S32 R92, R92 ;  /* 0x0000005c005c7245 */ /* 0x000fe20000201400 */
[----:B------:R-:W-:Y:S01]  /*198d0*/  FFMA R158, R3, R154, R110 ;  /* 0x0000009a039e7223 */ /* 0x000fe2000000006e */
[----:B------:R-:W-:-:S02]  /*198e0*/  I2FP.F32.S32 R94, R94 ;  /* 0x0000005e005e7245 */ /* 0x000fc40000201400 */
[C---:B------:R-:W-:Y:S01]  /*198f0*/  IMMA.16832.S8.S8 R96, R72.reuse.ROW, R108.COL, RZ ;  /* 0x0000006c48607237 */ /* 0x040fe20000405cff */
[----:B------:R-:W1:Y:S01]  /*19900*/  LDS.128 R108, [R40+0x2d90] ;  /* 0x002d9000286c7984 */ /* 0x000e620000000c00 */
[----:B------:R-:W-:Y:S01]  /*19910*/  FFMA R182, R9, R41, R182 ;  /* 0x0000002909b67223 */ /* 0x000fe200000000b6 */
[----:B------:R-:W-:Y:S01]  /*19920*/  I2FP.F32.S32 R208, R93 ;  /* 0x0000005d00d07245 */ /* 0x000fe20000201400 */
[----:B------:R-:W-:Y:S01]  /*19930*/  FMUL R9, R47, R92 ;  /* 0x0000005c2f097220 */ /* 0x000fe20000400000 */
[----:B------:R-:W-:Y:S01]  /*19940*/  I2FP.F32.S32 R210, R95 ;  /* 0x0000005f00d27245 */ /* 0x000fe20000201400 */
[----:B------:R-:W-:Y:S02]  /*19950*/  FMUL R155, R55, R94 ;  /* 0x0000005e379b7220 */ /* 0x000fe40000400000 */
[----:B------:R-:W-:Y:S01]  /*19960*/  IMMA.16832.S8.S8 R88, R72.ROW, R112.COL, RZ ;  /* 0x0000007048587237 */ /* 0x000fe20000405cff */
[----:B------:R-:W-:Y:S01]  /*19970*/  FMUL R43, R38, R43 ;  /* 0x0000002b262b7220 */ /* 0x000fe20000400000 */
[----:B------:R-:W-:-:S06]  /*19980*/  FMUL R119, R54, R119 ;  /* 0x0000007736777220 */ /* 0x000fcc0000400000 */
[----:B------:R-:W-:Y:S01]  /*19990*/  IMMA.16832.S8.S8 R92, R76.ROW, R112.COL, RZ ;  /* 0x000000704c5c7237 */ /* 0x000fe20000405cff */
[C---:B------:R-:W-:Y:S01]  /*199a0*/  FFMA R157, R3.reuse, R157, R182 ;  /* 0x0000009d039d7223 */ /* 0x040fe200000000b6 */
[----:B------:R-:W-:-:S06]  /*199b0*/  FFMA R156, R3, R9, R156 ;  /* 0x00000009039c7223 */ /* 0x000fcc000000009c */
[----:B0-----:R-:W-:Y:S01]  /*199c0*/  IMMA.16832.S8.S8 R72, R72.ROW, R12.COL, RZ ;  /* 0x0000000c48487237 */ /* 0x001fe20000405cff */
[----:B------:R-:W-:-:S07]  /*199d0*/  FFMA R155, R3, R155, R144 ;  /* 0x0000009b039b7223 */ /* 0x000fce0000000090 */
[----:B------:R-:W-:Y:S01]  /*199e0*/  IMMA.16832.S8.S8 R76, R76.ROW, R12.COL, RZ ;  /* 0x0000000c4c4c7237 */ /* 0x000fe20000405cff */
[----:B------:R-:W-:Y:S04]  /*199f0*/  LDS R12, [R42+0x2d50] ;  /* 0x002d50002a0c7984 */ /* 0x000fe80000000800 */
[----:B------:R-:W0:Y:S01]  /*19a00*/  LDS R13, [R42+0x2d60] ;  /* 0x002d60002a0d7984 */ /* 0x000e220000000800 */
[C---:B------:R-:W-:Y:S01]  /*19a10*/  FFMA R118, R35.reuse, R43, R118 ;  /* 0x0000002b23767223 */ /* 0x040fe20000000076 */
[----:B------:R-:W-:Y:S01]  /*19a20*/  FFMA R142, R35, R119, R142 ;  /* 0x00000077238e7223 */ /* 0x000fe2000000008e */
        /* <DEDUP_REMOVED lines=9> */
[----:B--2---:R-:W-:-:S02]  /*19ac0*/  HADD2.F32 R5, -RZ, R100.H0_H0 ;  /* 0x20000064ff057230 */ /* 0x004fc40000004100 */
[----:B------:R-:W-:Y:S01]  /*19ad0*/  FMUL R106, R52, R119 ;  /* 0x00000077346a7220 */ /* 0x000fe20000400000 */
[----:B------:R-:W-:Y:S01]  /*19ae0*/  HADD2.F32 R125, -RZ, R101.H0_H0 ;  /* 0x20000065ff7d7230 */ /* 0x000fe20000004100 */
[----:B------:R-:W-:Y:S01]  /*19af0*/  LDS R118, [R42+0x2d70] ;  /* 0x002d70002a767984 */ /* 0x000fe20000000800 */
[----:B------:R-:W-:Y:S02]  /*19b00*/  HADD2.F32 R3, -RZ, R102.H0_H0 ;  /* 0x20000066ff037230 */ /* 0x000fe40000004100 */
[----:B------:R-:W-:Y:S01]  /*19b10*/  HADD2.F32 R143, -RZ, R103.H0_H0 ;  /* 0x20000067ff8f7230 */ /* 0x000fe20000004100 */
[----:B------:R-:W2:Y:S01]  /*19b20*/  LDS R119, [R42+0x2d80] ;  /* 0x002d80002a777984 */ /* 0x000ea20000000800 */
[----:B---3--:R-:W-:Y:S01]  /*19b30*/  IMMA.16832.S8.S8 R100, R80.ROW, R10.COL, RZ ;  /* 0x0000000a50647237 */ /* 0x008fe20000405cff */
[----:B------:R-:W-:Y:S02]  /*19b40*/  I2FP.F32.S32 R9, R96 ;  /* 0x0000006000097245 */ /* 0x000fe40000201400 */
[----:B------:R-:W-:-:S02]  /*19b50*/  I2FP.F32.S32 R41, R98 ;  /* 0x0000006200297245 */ /* 0x000fc40000201400 */
[----:B------:R-:W-:Y:S02]  /*19b60*/  I2FP.F32.S32 R35, R97 ;  /* 0x0000006100237245 */ /* 0x000fe40000201400 */
[----:B------:R-:W-:Y:S02]  /*19b70*/  I2FP.F32.S32 R43, R99 ;  /* 0x00000063002b7245 */ /* 0x000fe40000201400 */
[----:B------:R-:W-:Y:S01]  /*19b80*/  IMMA.16832.S8.S8 R96, R84.ROW, R10.COL, RZ ;  /* 0x0000000a54607237 */ /* 0x000fe20000405cff */
[----:B------:R-:W-:Y:S01]  /*19b90*/  FMUL R9, R48, R9 ;  /* 0x0000000930097220 */ /* 0x000fe20000400000 */
[----:B------:R-:W-:Y:S01]  /*19ba0*/  I2FP.F32.S32 R113, R104 ;  /* 0x0000006800717245 */ /* 0x000fe20000201400 */
[----:B------:R-:W-:Y:S02]  /*19bb0*/  FMUL R10, R36, R41 ;  /* 0x00000029240a7220 */ /* 0x000fe40000400000 */
[----:B------:R-:W-:Y:S01]  /*19bc0*/  FFMA R152, R5, R9, R152 ;  /* 0x0000000905987223 */ /* 0x000fe20000000098 */
[----:B-1----:R-:W-:-:S02]  /*19bd0*/  HADD2.F32 R9, -RZ, R108.H0_H0 ;  /* 0x2000006cff097230 */ /* 0x002fc40000004100 */
[----:B------:R-:W-:Y:S02]  /*19be0*/  FMUL R104, R44, R113 ;  /* 0x000000712c687220 */ /* 0x000fe40000400000 */
[----:B------:R-:W-:Y:S01]  /*19bf0*/  I2FP.F32.S32 R100, R100 ;  /* 0x0000006400647245 */ /* 0x000fe20000201400 */
[----:B------:R-:W-:Y:S01]  /*19c00*/  FMUL R35, R48, R35 ;  /* 0x0000002330237220 */ /* 0x000fe20000400000 */
[----:B------:R-:W-:Y:S01]  /*19c10*/  I2FP.F32.S32 R102, R102 ;  /* 0x0000006600667245 */ /* 0x000fe20000201400 */
[C---:B------:R-:W-:Y:S01]  /*19c20*/  FFMA R10, R5.reuse, R10, R151 ;  /* 0x0000000a050a7223 */ /* 0x040fe20000000097 */
[----:B------:R-:W-:Y:S01]  /*19c30*/  FFMA R106, R5, R106, R153 ;  /* 0x0000006a056a7223 */ /* 0x000fe20000000099 */
[----:B------:R-:W-:Y:S01]  /*19c40*/  FMUL R100, R49, R100 ;  /* 0x0000006431647220 */ /* 0x000fe20000400000 */
[----:B------:R-:W-:Y:S01]  /*19c50*/  FFMA R175, R5, R104, R175 ;  /* 0x0000006805af7223 */ /* 0x000fe200000000af */
[----:B------:R-:W-:Y:S01]  /*19c60*/  FFMA R35, R9, R35, R176 ;  /* 0x0000002309237223 */ /* 0x000fe200000000b0 */
[----:B------:R-:W-:Y:S01]  /*19c70*/  I2FP.F32.S32 R105, R105 ;  /* 0x0000006900697245 */ /* 0x000fe20000201400 */
[----:B------:R-:W-:Y:S01]  /*19c80*/  HADD2.F32 R5, -RZ, R110.H0_H0 ;  /* 0x2000006eff057230 */ /* 0x000fe20000004100 */
[----:B------:R-:W-:Y:S01]  /*19c90*/  I2FP.F32.S32 R107, R107 ;  /* 0x0000006b006b7245 */ /* 0x000fe20000201400 */
[----:B------:R-:W-:Y:S01]  /*19ca0*/  FMUL R11, R37, R102 ;  /* 0x00000066250b7220 */ /* 0x000fe20000400000 */
[----:B------:R-:W-:Y:S01]  /*19cb0*/  I2FP.F32.S32 R112, R96 ;  /* 0x0000006000707245 */ /* 0x000fe20000201400 */
[----:B------:R-:W-:Y:S01]  /*19cc0*/  FFMA R152, R125, R100, R152 ;  /* 0x000000647d987223 */ /* 0x000fe20000000098 */
[----:B------:R-:W-:-:S02]  /*19cd0*/  I2FP.F32.S32 R176, R97 ;  /* 0x0000006100b07245 */ /* 0x000fc40000201400 */
[----:B------:R-:W-:Y:S02]  /*19ce0*/  I2FP.F32.S32 R140, R98 ;  /* 0x00000062008c7245 */ /* 0x000fe40000201400 */
[----:B------:R-:W-:Y:S02]  /*19cf0*/  I2FP.F32.S32 R204, R99 ;  /* 0x0000006300cc7245 */ /* 0x000fe40000201400 */
[----:B------:R-:W-:Y:S01]  /*19d00*/  I2FP.F32.S32 R142, R103 ;  /* 0x00000067008e7245 */ /* 0x000fe20000201400 */
[-C--:B0-----:R-:W-:Y:S01]  /*19d10*/  IMMA.16832.S8.S8 R96, R56.ROW, R12.reuse.COL, RZ ;  /* 0x0000000c38607237 */ /* 0x081fe20000405cff */
[----:B------:R-:W-:Y:S01]  /*19d20*/  I2FP.F32.S32 R110, R101 ;  /* 0x00000065006e7245 */ /* 0x000fe20000201400 */
[----:B------:R-:W-:Y:S01]  /*19d30*/  FMUL R104, R36, R43 ;  /* 0x0000002b24687220 */ /* 0x000fe20000400000 */
[----:B------:R-:W-:Y:S01]  /*19d40*/  FMUL R105, R44, R105 ;  /* 0x000000692c697220 */ /* 0x000fe20000400000 */
[----:B------:R-:W-:Y:S01]  /*19d50*/  FMUL R107, R52, R107 ;  /* 0x0000006b346b7220 */ /* 0x000fe20000400000 */
[----:B------:R-:W-:Y:S01]  /*19d60*/  HADD2.F32 R108, -RZ, R109.H0_H0 ;  /* 0x2000006dff6c7230 */ /* 0x000fe20000004100 */
[----:B------:R-:W-:Y:S02]  /*19d70*/  LDS R113, [R42+0x3640] ;  /* 0x003640002a717984 */ /* 0x000fe40000000800 */
[----:B------:R-:W-:Y:S01]  /*19d80*/  IMMA.16832.S8.S8 R100, R60.ROW, R12.COL, RZ ;  /* 0x0000000c3c647237 */ /* 0x000fe20000405cff */
[----:B------:R-:W-:Y:S01]  /*19d90*/  FMUL R41, R53, R140 ;  /* 0x0000008c35297220 */ /* 0x000fe20000400000 */
[----:B------:R-:W-:Y:S01]  /*19da0*/  FFMA R140, R125, R11, R10 ;  /* 0x0000000b7d8c7223 */ /* 0x000fe2000000000a */
[----:B------:R-:W-:Y:S01]  /*19db0*/  FFMA R104, R9, R104, R177 ;  /* 0x0000006809687223 */ /* 0x000fe200000000b1 */
[----:B------:R-:W-:Y:S01]  /*19dc0*/  FMUL R11, R37, R142 ;  /* 0x0000008e250b7220 */ /* 0x000fe20000400000 */
[C---:B------:R-:W-:Y:S01]  /*19dd0*/  FFMA R105, R9.reuse, R105, R150 ;  /* 0x0000006909697223 */ /* 0x040fe20000000096 */
[----:B------:R-:W-:Y:S01]  /*19de0*/  FFMA R107, R9, R107, R146 ;  /* 0x0000006b096b7223 */ /* 0x000fe20000000092 */
[----:B------:R-:W-:Y:S01]  /*19df0*/  FMUL R176, R45, R176 ;  /* 0x000000b02db07220 */ /* 0x000fe20000400000 */
[----:B------:R-:W-:Y:S01]  /*19e00*/  FMUL R204, R53, R204 ;  /* 0x000000cc35cc7220 */ /* 0x000fe20000400000 */
[----:B------:R-:W-:Y:S01]  /*19e10*/  FFMA R182, R125, R41, R106 ;  /* 0x000000297db67223 */ /* 0x000fe2000000006a */
[C---:B------:R-:W-:Y:S01]  /*19e20*/  FFMA R142, R108.reuse, R11, R104 ;  /* 0x0000000b6c8e7223 */ /* 0x040fe20000000068 */
[C---:B------:R-:W-:Y:S01]  /*19e30*/  FFMA R176, R108.reuse, R176, R105 ;  /* 0x000000b06cb07223 */ /* 0x040fe20000000069 */
[----:B------:R-:W-:Y:S01]  /*19e40*/  FFMA R204, R108, R204, R107 ;  /* 0x000000cc6ccc7223 */ /* 0x000fe2000000006b */
[----:B------:R-:W-:Y:S01]  /*19e50*/  FMUL R112, R45, R112 ;  /* 0x000000702d707220 */ /* 0x000fe20000400000 */
[----:B--2---:R-:W-:Y:S01]  /*19e60*/  IMMA.16832.S8.S8 R104, R64.ROW, R118.COL, RZ ;  /* 0x0000007640687237 */ /* 0x004fe20000405cff */
[----:B------:R-:W-:Y:S01]  /*19e70*/  I2FP.F32.S32 R13, R97 ;  /* 0x00000061000d7245 */ /* 0x000fe20000201400 */
[----:B------:R-:W-:Y:S01]  /*19e80*/  FMUL R110, R49, R110 ;  /* 0x0000006e316e7220 */ /* 0x000fe20000400000 */
[----:B------:R-:W-:Y:S02]  /*19e90*/  LDS R10, [R42+0x3f30] ;  /* 0x003f30002a0a7984 */ /* 0x000fe40000000800 */
[----:B------:R-:W-:Y:S01]  /*19ea0*/  I2FP.F32.S32 R97, R102 ;  /* 0x0000006600617245 */ /* 0x000fe20000201400 */
[----:B------:R-:W-:Y:S01]  /*19eb0*/  FFMA R144, R125, R112, R175 ;  /* 0x000000707d907223 */ /* 0x000fe200000000af */
[----:B------:R-:W-:Y:S01]  /*19ec0*/  LDS R11, [R42+0x3f40] ;  /* 0x003f40002a0b7984 */ /* 0x000fe20000000800 */
[----:B------:R-:W-:-:S02]  /*19ed0*/  I2FP.F32.S32 R41, R99 ;  /* 0x0000006300297245 */ /* 0x000fc40000201400 */
[----:B------:R-:W-:Y:S01]  /*19ee0*/  FMUL R97, R54, R97 ;  /* 0x0000006136617220 */ /* 0x000fe20000400000 */
[----:B------:R-:W0:Y:S01]  /*19ef0*/  LDS R112, [R42+0x3630] ;  /* 0x003630002a707984 */ /* 0x000e220000000800 */
[----:B------:R-:W-:Y:S01]  /*19f00*/  FFMA R12, R108, R110, R35 ;  /* 0x0000006e6c0c7223 */ /* 0x000fe20000000023 */
[----:B------:R-:W-:Y:S01]  /*19f10*/  FMUL R13, R50, R13 ;  /* 0x0000000d320d7220 */ /* 0x000fe20000400000 */
[----:B------:R-:W-:Y:S01]  /*19f20*/  HADD2.F32 R139, -RZ, R111.H0_H0 ;  /* 0x2000006fff8b7230 */ /* 0x000fe20000004100 */
[----:B------:R-:W-:Y:S01]  /*19f30*/  I2FP.F32.S32 R9, R96 ;  /* 0x0000006000097245 */ /* 0x000fe20000201400 */
[----:B------:R-:W-:Y:S01]  /*19f40*/  IMMA.16832.S8.S8 R108, R68.ROW, R118.COL, RZ ;  /* 0x00000076446c7237 */ /* 0x000fe20000405cff */
[----:B------:R-:W-:Y:S01]  /*19f50*/  I2FP.F32.S32 R35, R98 ;  /* 0x0000006200237245 */ /* 0x000fe20000201400 */
[----:B------:R-:W-:Y:S01]  /*19f60*/  FFMA R182, R3, R97, R182 ;  /* 0x0000006103b67223 */ /* 0x000fe200000000b6 */
[----:B------:R-:W-:Y:S01]  /*19f70*/  FMUL R41, R38, R41 ;  /* 0x0000002926297220 */ /* 0x000fe20000400000 */
[----:B------:R-:W1:Y:S01]  /*19f80*/  LDS.128 R96, [R40+0x3600] ;  /* 0x0036000028607984 */ /* 0x000e620000000c00 */
[C---:B------:R-:W-:Y:S01]  /*19f90*/  FFMA R118, R5.reuse, R13, R12 ;  /* 0x0000000d05767223 */ /* 0x040fe2000000000c */
[----:B------:R-:W-:Y:S01]  /*19fa0*/  I2FP.F32.S32 R12, R104 ;  /* 0x00000068000c7245 */ /* 0x000fe20000201400 */
[----:B------:R-:W-:Y:S01]  /*19fb0*/  FMUL R9, R50, R9 ;  /* 0x0000000932097220 */ /* 0x000fe20000400000 */
[----:B------:R-:W-:Y:S01]  /*19fc0*/  FFMA R150, R5, R41, R142 ;  /* 0x0000002905967223 */ /* 0x000fe2000000008e */
[----:B------:R-:W-:Y:S01]  /*19fd0*/  I2FP.F32.S32 R142, R105 ;  /* 0x00000069008e7245 */ /* 0x000fe20000201400 */
[----:B------:R-:W-:Y:S01]  /*19fe0*/  LDS R13, [R42+0x3660] ;  /* 0x003660002a0d7984 */ /* 0x000fe20000000800 */
[----:B------:R-:W-:Y:S01]  /*19ff0*/  I2FP.F32.S32 R146, R106 ;  /* 0x0000006a00927245 */ /* 0x000fe20000201400 */
[----:B------:R-:W-:Y:S01]  /*1a000*/  FMUL R12, R51, R12 ;  /* 0x0000000c330c7220 */ /* 0x000fe20000400000 */
[----:B------:R-:W-:Y:S01]  /*1a010*/  I2FP.F32.S32 R206, R107 ;  /* 0x0000006b00ce7245 */ /* 0x000fe20000201400 */
[----:B------:R-:W-:Y:S01]  /*1a020*/  FFMA R152, R3, R9, R152 ;  /* 0x0000000903987223 */ /* 0x000fe20000000098 */
[----:B------:R-:W2:Y:S01]  /*1a030*/  LDS.128 R104, [R40+0x3690] ;  /* 0x0036900028687984 */ /* 0x000ea20000000c00 */
[----:B------:R-:W-:-:S02]  /*1a040*/  FMUL R145, R39, R146 ;  /* 0x0000009227917220 */ /* 0x000fc40000400000 */
[----:B------:R-:W-:Y:S02]  /*1a050*/  FFMA R146, R143, R12, R152 ;  /* 0x0000000c8f927223 */ /* 0x000fe40000000098 */
[----:B------:R-:W3:Y:S01]  /*1a060*/  LDS R12, [R42+0x3650] ;  /* 0x003650002a0c7984 */ /* 0x000ee20000000800 */
[----:B------:R-:W-:Y:S02]  /*1a070*/  I2FP.F32.S32 R43, R100 ;  /* 0x00000064002b7245 */ /* 0x000fe40000201400 */
[----:B------:R-:W-:Y:S02]  /*1a080*/  I2FP.F32.S32 R101, R101 ;  /* 0x0000006500657245 */ /* 0x000fe40000201400 */
[----:B------:R-:W-:Y:S01]  /*1a090*/  I2FP.F32.S32 R103, R103 ;  /* 0x0000006700677245 */ /* 0x000fe20000201400 */
[----:B------:R-:W-:Y:S01]  /*1a0a0*/  FMUL R35, R38, R35 ;  /* 0x0000002326237220 */ /* 0x000fe20000400000 */
[C---:B------:R-:W-:Y:S01]  /*1a0b0*/  FMUL R43, R46.reuse, R43 ;  /* 0x0000002b2e2b7220 */ /* 0x040fe20000400000 */
[----:B------:R-:W-:Y:S01]  /*1a0c0*/  FMUL R101, R46, R101 ;  /* 0x000000652e657220 */ /* 0x000fe20000400000 */
[----:B------:R-:W-:Y:S01]  /*1a0d0*/  I2FP.F32.S32 R108, R108 ;  /* 0x0000006c006c7245 */ /* 0x000fe20000201400 */
[----:B------:R-:W-:Y:S01]  /*1a0e0*/  FMUL R103, R54, R103 ;  /* 0x0000006736677220 */ /* 0x000fe20000400000 */
[----:B------:R-:W-:Y:S01]  /*1a0f0*/  I2FP.F32.S32 R110, R110 ;  /* 0x0000006e006e7245 */ /* 0x000fe20000201400 */
[C---:B------:R-:W-:Y:S01]  /*1a100*/  FFMA R140, R3.reuse, R35, R140 ;  /* 0x00000023038c7223 */ /* 0x040fe2000000008c */
[----:B------:R-:W-:Y:S01]  /*1a110*/  FFMA R144, R3, R43, R144 ;  /* 0x0000002b03907223 */ /* 0x000fe20000000090 */
[C---:B------:R-:W-:Y:S01]  /*1a120*/  FFMA R176, R5.reuse, R101, R176 ;  /* 0x0000006505b07223 */ /* 0x040fe200000000b0 */
[----:B------:R-:W-:Y:S01]  /*1a130*/  FFMA R204, R5, R103, R204 ;  /* 0x0000006705cc7223 */ /* 0x000fe200000000cc */
[----:B------:R-:W-:Y:S01]  /*1a140*/  I2FP.F32.S32 R208, R109 ;  /* 0x0000006d00d07245 */ /* 0x000fe20000201400 */
[----:B------:R-:W-:Y:S01]  /*1a150*/  FMUL R3, R47, R108 ;  /* 0x0000006c2f037220 */ /* 0x000fe20000400000 */
[----:B------:R-:W-:Y:S01]  /*1a160*/  I2FP.F32.S32 R210, R111 ;  /* 0x0000006f00d27245 */ /* 0x000fe20000201400 */
[----:B------:R-:W-:Y:S01]  /*1a170*/  FMUL R5, R55, R110 ;  /* 0x0000006e37057220 */ /* 0x000fe20000400000 */
[----:B0-----:R-:W-:Y:S01]  /*1a180*/  IMMA.16832.S8.S8 R100, R80.ROW, R112.COL, RZ ;  /* 0x0000007050647237 */ /* 0x001fe20000405cff */
[----:B------:R-:W-:-:S02]  /*1a190*/  I2FP.F32.S32 R35, R90 ;  /* 0x0000005a00237245 */ /* 0x000fc40000201400 */
[----:B------:R-:W-:Y:S02]  /*1a1a0*/  I2FP.F32.S32 R41, R92 ;  /* 0x0000005c00297245 */ /* 0x000fe40000201400 */
[----:B------:R-:W-:-:S03]  /*1a1b0*/  I2FP.F32.S32 R43, R94 ;  /* 0x0000005e002b7245 */ /* 0x000fc60000201400 */
[----:B------:R-:W-:Y:S01]  /*1a1c0*/  IMMA.16832.S8.S8 R108, R84.ROW, R112.COL, RZ ;  /* 0x00000070546c7237 */ /* 0x000fe20000405cff */
[----:B-1----:R-:W-:Y:S02]  /*1a1d0*/  HADD2.F32 R9, -RZ, R96.H0_H0 ;  /* 0x20000060ff097230 */ /* 0x002fe40000004100 */
[----:B------:R-:W-:-:S05]  /*1a1e0*/  FMUL R35, R36, R35 ;  /* 0x0000002324237220 */ /* 0x000fca0000400000 */
[----:B------:R-:W-:Y:S01]  /*1a1f0*/  IMMA.16832.S8.S8 R80, R80.ROW, R10.COL, RZ ;  /* 0x0000000a50507237 */ /* 0x000fe20000405cff */
[----:B------:R-:W-:Y:S01]  /*1a200*/  FMUL R41, R44, R41 ;  /* 0x000000292c297220 */ /* 0x000fe20000400000 */
[----:B------:R-:W-:-:S06]  /*1a210*/  FMUL R43, R52, R43 ;  /* 0x0000002b342b7220 */ /* 0x000fcc0000400000 */
[----:B------:R-:W-:Y:S01]  /*1a220*/  IMMA.16832.S8.S8 R84, R84.ROW, R10.COL, RZ ;  /* 0x0000000a54547237 */ /* 0x000fe20000405cff */
[----:B------:R-:W-:Y:S02]  /*1a230*/  I2FP.F32.S32 R11, R88 ;  /* 0x00000058000b7245 */ /* 0x000fe40000201400 */
[----:B------:R-:W-:Y:S02]  /*1a240*/  I2FP.F32.S32 R89, R89 ;  /* 0x0000005900597245 */ /* 0x000fe40000201400 */
[----:B------:R-:W-:Y:S01]  /*1a250*/  I2FP.F32.S32 R91, R91 ;  /* 0x0000005b005b7245 */ /* 0x000fe20000201400 */
[C---:B------:R-:W-:Y:S01]  /*1a260*/  FMUL R11, R48.reuse, R11 ;  /* 0x0000000b300b7220 */ /* 0x040fe20000400000 */
[C---:B------:R-:W-:Y:S01]  /*1a270*/  FFMA R35, R9.reuse, R35, R128 ;  /* 0x0000002309237223 */ /* 0x040fe20000000080 */
[C---:B------:R-:W-:Y:S01]  /*1a280*/  FFMA R41, R9.reuse, R41, R126 ;  /* 0x0000002909297223 */ /* 0x040fe2000000007e */
[C---:B------:R-:W-:Y:S01]  /*1a290*/  FFMA R43, R9.reuse, R43, R124 ;  /* 0x0000002b092b7223 */ /* 0x040fe2000000007c */
[----:B------:R-:W-:Y:S01]  /*1a2a0*/  FFMA R132, R9, R11, R132 ;  /* 0x0000000b09847223 */ /* 0x000fe20000000084 */
[----:B--2---:R-:W-:Y:S01]  /*1a2b0*/  HADD2.F32 R9, -RZ, R104.H0_H0 ;  /* 0x20000068ff097230 */ /* 0x004fe20000004100 */
[----:B------:R-:W-:Y:S01]  /*1a2c0*/  LDS R10, [R42+0x3670] ;  /* 0x003670002a0a7984 */ /* 0x000fe20000000800 */
[----:B------:R-:W-:Y:S01]  /*1a2d0*/  FMUL R89, R48, R89 ;  /* 0x0000005930597220 */ /* 0x000fe20000400000 */
[----:B------:R-:W-:-:S02]  /*1a2e0*/  FMUL R91, R36, R91 ;  /* 0x0000005b245b7220 */ /* 0x000fc40000400000 */
[----:B------:R-:W0:Y:S01]  /*1a2f0*/  LDS R11, [R42+0x3680] ;  /* 0x003680002a0b7984 */ /* 0x000e220000000800 */
[C---:B------:R-:W-:Y:S01]  /*1a300*/  FFMA R130, R9.reuse, R89, R130 ;  /* 0x0000005909827223 */ /* 0x040fe20000000082 */
[----:B------:R-:W-:Y:S02]  /*1a310*/  FFMA R138, R9, R91, R138 ;  /* 0x0000005b098a7223 */ /* 0x000fe4000000008a */
[----:B---3--:R-:W-:Y:S01]  /*1a320*/  IMMA.16832.S8.S8 R88, R56.ROW, R12.COL, RZ ;  /* 0x0000000c38587237 */ /* 0x008fe20000405cff */
[----:B------:R-:W-:Y:S02]  /*1a330*/  I2FP.F32.S32 R93, R93 ;  /* 0x0000005d005d7245 */ /* 0x000fe40000201400 */
[----:B------:R-:W-:Y:S02]  /*1a340*/  I2FP.F32.S32 R95, R95 ;  /* 0x0000005f005f7245 */ /* 0x000fe40000201400 */
[----:B------:R-:W-:Y:S01]  /*1a350*/  I2FP.F32.S32 R104, R109 ;  /* 0x0000006d00687245 */ /* 0x000fe20000201400 */
[----:B------:R-:W-:-:S02]  /*1a360*/  FMUL R93, R44, R93 ;  /* 0x0000005d2c5d7220 */ /* 0x000fc40000400000 */
[----:B------:R-:W-:Y:S01]  /*1a370*/  FMUL R95, R52, R95 ;  /* 0x0000005f345f7220 */ /* 0x000fe20000400000 */
[----:B------:R-:W-:Y:S02]  /*1a380*/  HADD2.F32 R105, -RZ, R105.H0_H0 ;  /* 0x20000069ff697230 */ /* 0x000fe40000004100 */
[C---:B------:R-:W-:Y:S01]  /*1a390*/  FFMA R136, R9.reuse, R93, R136 ;  /* 0x0000005d09887223 */ /* 0x040fe20000000088 */
[----:B------:R-:W-:Y:S02]  /*1a3a0*/  FFMA R134, R9, R95, R134 ;  /* 0x0000005f09867223 */ /* 0x000fe40000000086 */
[----:B------:R-:W-:Y:S01]  /*1a3b0*/  IMMA.16832.S8.S8 R92, R60.ROW, R12.COL, RZ ;  /* 0x0000000c3c5c7237 */ /* 0x000fe20000405cff */
[----:B------:R-:W-:Y:S01]  /*1a3c0*/  FMUL R13, R45, R104 ;  /* 0x000000682d0d7220 */ /* 0x000fe20000400000 */
[----:B------:R-:W-:Y:S01]  /*1a3d0*/  I2FP.F32.S32 R100, R100 ;  /* 0x0000006400647245 */ /* 0x000fe20000201400 */
[C---:B------:R-:W-:Y:S01]  /*1a3e0*/  FFMA R145, R143.reuse, R145, R140 ;  /* 0x000000918f917223 */ /* 0x040fe2000000008c */
[C---:B------:R-:W-:Y:S01]  /*1a3f0*/  FFMA R144, R143.reuse, R3, R144 ;  /* 0x000000038f907223 */ /* 0x040fe20000000090 */
[----:B------:R-:W-:Y:S01]  /*1a400*/  FFMA R143, R143, R5, R182 ;  /* 0x000000058f8f7223 */ /* 0x000fe200000000b6 */
[----:B------:R-:W-:Y:S01]  /*1a410*/  FMUL R142, R51, R142 ;  /* 0x0000008e338e7220 */ /* 0x000fe20000400000 */
[----:B------:R-:W-:Y:S01]  /*1a420*/  FMUL R141, R39, R206 ;  /* 0x000000ce278d7220 */ /* 0x000fe20000400000 */
[----:B------:R-:W-:Y:S01]  /*1a430*/  FMUL R3, R47, R208 ;  /* 0x000000d02f037220 */ /* 0x000fe20000400000 */
[----:B------:R-:W-:Y:S01]  /*1a440*/  FFMA R136, R105, R13, R136 ;  /* 0x0000000d69887223 */ /* 0x000fe20000000088 */
[----:B------:R-:W-:Y:S01]  /*1a450*/  FMUL R5, R55, R210 ;  /* 0x000000d237057220 */ /* 0x000fe20000400000 */
[----:B------:R-:W-:Y:S01]  /*1a460*/  I2FP.F32.S32 R13, R88 ;  /* 0x00000058000d7245 */ /* 0x000fe20000201400 */
[----:B------:R-:W-:-:S02]  /*1a470*/  HADD2.F32 R97, -RZ, R97.H0_H0 ;  /* 0x20000061ff617230 */ /* 0x000fc40000004100 */
[----:B------:R-:W-:Y:S01]  /*1a480*/  FMUL R100, R49, R100 ;  /* 0x0000006431647220 */ /* 0x000fe20000400000 */
[C---:B------:R-:W-:Y:S01]  /*1a490*/  FFMA R142, R139.reuse, R142, R118 ;  /* 0x0000008e8b8e7223 */ /* 0x040fe20000000076 */
[C---:B------:R-:W-:Y:S01]  /*1a4a0*/  FFMA R141, R139.reuse, R141, R150 ;  /* 0x0000008d8b8d7223 */ /* 0x040fe20000000096 */
[C---:B------:R-:W-:Y:S01]  /*1a4b0*/  FFMA R140, R139.reuse, R3, R176 ;  /* 0x000000038b8c7223 */ /* 0x040fe200000000b0 */
[----:B------:R-:W-:Y:S01]  /*1a4c0*/  FFMA R139, R139, R5, R204 ;  /* 0x000000058b8b7223 */ /* 0x000fe200000000cc */
[----:B------:R-:W-:Y:S02]  /*1a4d0*/  HADD2.F32 R5, -RZ, R98.H0_H0 ;  /* 0x20000062ff057230 */ /* 0x000fe40000004100 */
[----:B------:R-:W-:Y:S01]  /*1a4e0*/  FMUL R13, R50, R13 ;  /* 0x0000000d320d7220 */ /* 0x000fe20000400000 */
[----:B------:R-:W-:Y:S01]  /*1a4f0*/  I2FP.F32.S32 R96, R101 ;  /* 0x0000006500607245 */ /* 0x000fe20000201400 */
[----:B------:R-:W-:Y:S01]  /*1a500*/  FFMA R100, R97, R100, R132 ;  /* 0x0000006461647223 */ /* 0x000fe20000000084 */
[----:B------:R-:W-:Y:S01]  /*1a510*/  I2FP.F32.S32 R102, R102 ;  /* 0x0000006600667245 */ /* 0x000fe20000201400 */
[----:B------:R-:W-:Y:S01]  /*1a520*/  LDS R12, [R42+0x3f50] ;  /* 0x003f50002a0c7984 */ /* 0x000fe20000000800 */
[----:B------:R-:W-:-:S02]  /*1a530*/  I2FP.F32.S32 R108, R108 ;  /* 0x0000006c006c7245 */ /* 0x000fc40000201400 */
[----:B------:R-:W-:Y:S01]  /*1a540*/  I2FP.F32.S32 R110, R110 ;  /* 0x0000006e006e7245 */ /* 0x000fe20000201400 */
[----:B------:R-:W-:Y:S01]  /*1a550*/  FFMA R100, R5, R13, R100 ;  /* 0x0000000d05647223 */ /* 0x000fe20000000064 */
[----:B------:R-:W-:Y:S01]  /*1a560*/  I2FP.F32.S32 R98, R103 ;  /* 0x0000006700627245 */ /* 0x000fe20000201400 */
[----:B------:R-:W-:Y:S01]  /*1a570*/  FMUL R102, R37, R102 ;  /* 0x0000006625667220 */ /* 0x000fe20000400000 */
[----:B------:R-:W-:Y:S01]  /*1a580*/  FMUL R108, R45, R108 ;  /* 0x0000006c2d6c7220 */ /* 0x000fe20000400000 */
[----:B------:R-:W-:Y:S01]  /*1a590*/  FMUL R110, R53, R110 ;  /* 0x0000006e356e7220 */ /* 0x000fe20000400000 */
[----:B------:R-:W-:Y:S01]  /*1a5a0*/  FMUL R96, R49, R96 ;  /* 0x0000006031607220 */ /* 0x000fe20000400000 */
[----:B------:R-:W1:Y:S01]  /*1a5b0*/  LDS R13, [R42+0x3f60] ;  /* 0x003f60002a0d7984 */ /* 0x000e620000000800 */
[----:B------:R-:W-:Y:S02]  /*1a5c0*/  HADD2.F32 R3, -RZ, R99.H0_H0 ;  /* 0x20000063ff037230 */ /* 0x000fe40000004100 */
[C---:B------:R-:W-:Y:S01]  /*1a5d0*/  FFMA R102, R97.reuse, R102, R35 ;  /* 0x0000006661667223 */ /* 0x040fe20000000023 */
[C---:B------:R-:W-:Y:S01]  /*1a5e0*/  FFMA R108, R97.reuse, R108, R41 ;  /* 0x0000006c616c7223 */ /* 0x040fe20000000029 */
[----:B------:R-:W-:Y:S01]  /*1a5f0*/  FFMA R110, R97, R110, R43 ;  /* 0x0000006e616e7223 */ /* 0x000fe2000000002b */
[----:B------:R-:W-:Y:S01]  /*1a600*/  FMUL R9, R37, R98 ;  /* 0x0000006225097220 */ /* 0x000fe20000400000 */
[----:B------:R-:W-:-:S02]  /*1a610*/  FFMA R130, R105, R96, R130 ;  /* 0x0000006069827223 */ /* 0x000fc40000000082 */
[-C--:B0-----:R-:W-:Y:S01]  /*1a620*/  IMMA.16832.S8.S8 R96, R64.ROW, R10.reuse.COL, RZ ;  /* 0x0000000a40607237 */ /* 0x081fe20000405cff */
[----:B------:R-:W-:Y:S02]  /*1a630*/  I2FP.F32.S32 R101, R91 ;  /* 0x0000005b00657245 */ /* 0x000fe40000201400 */
[----:B------:R-:W-:Y:S02]  /*1a640*/  I2FP.F32.S32 R41, R89 ;  /* 0x0000005900297245 */ /* 0x000fe40000201400 */
[----:B------:R-:W-:Y:S01]  /*1a650*/  I2FP.F32.S32 R43, R90 ;  /* 0x0000005a002b7245 */ /* 0x000fe20000201400 */
[----:B------:R-:W-:Y:S02]  /*1a660*/  HADD2.F32 R113, -RZ, R106.H0_H0 ;  /* 0x2000006aff717230 */ /* 0x000fe40000004100 */
[----:B------:R-:W-:Y:S01]  /*1a670*/  IMMA.16832.S8.S8 R88, R68.ROW, R10.COL, RZ ;  /* 0x0000000a44587237 */ /* 0x000fe20000405cff */
[----:B------:R-:W-:Y:S01]  /*1a680*/  FFMA R9, R105, R9, R138 ;  /* 0x0000000969097223 */ /* 0x000fe2000000008a */
[----:B------:R-:W-:Y:S01]  /*1a690*/  FMUL R10, R38, R101 ;  /* 0x00000065260a7220 */ /* 0x000fe20000400000 */
[----:B------:R-:W-:-:S02]  /*1a6a0*/  I2FP.F32.S32 R106, R111 ;  /* 0x0000006f006a7245 */ /* 0x000fc40000201400 */
[----:B------:R-:W-:Y:S01]  /*1a6b0*/  I2FP.F32.S32 R103, R92 ;  /* 0x0000005c00677245 */ /* 0x000fe20000201400 */
[----:B------:R-:W-:Y:S01]  /*1a6c0*/  FFMA R92, R113, R10, R9 ;  /* 0x0000000a715c7223 */ /* 0x000fe20000000009 */
[----:B------:R-:W-:Y:S01]  /*1a6d0*/  FMUL R41, R50, R41 ;  /* 0x0000002932297220 */ /* 0x000fe20000400000 */
[----:B------:R-:W-:Y:S01]  /*1a6e0*/  FMUL R35, R53, R106 ;  /* 0x0000006a35237220 */ /* 0x000fe20000400000 */
[----:B------:R-:W-:Y:S01]  /*1a6f0*/  HADD2.F32 R107, -RZ, R107.H0_H0 ;  /* 0x2000006bff6b7230 */ /* 0x000fe20000004100 */
[----:B------:R-:W-:Y:S01]  /*1a700*/  I2FP.F32.S32 R93, R93 ;  /* 0x0000005d005d7245 */ /* 0x000fe20000201400 */
[----:B------:R-:W-:Y:S01]  /*1a710*/  FMUL R43, R38, R43 ;  /* 0x0000002b262b7220 */ /* 0x000fe20000400000 */
[----:B------:R-:W-:Y:S01]  /*1a720*/  I2FP.F32.S32 R10, R97 ;  /* 0x00000061000a7245 */ /* 0x000fe20000201400 */
[----:B------:R-:W-:Y:S01]  /*1a730*/  FFMA R35, R105, R35, R134 ;  /* 0x0000002369237223 */ /* 0x000fe20000000086 */
[----:B------:R-:W-:Y:S01]  /*1a740*/  I2FP.F32.S32 R105, R94 ;  /* 0x0000005e00697245 */ /* 0x000fe20000201400 */
[----:B------:R-:W-:Y:S01]  /*1a750*/  FFMA R130, R113, R41, R130 ;  /* 0x0000002971827223 */ /* 0x000fe20000000082 */
[----:B------:R-:W-:Y:S01]  /*1a760*/  I2FP.F32.S32 R96, R96 ;  /* 0x0000006000607245 */ /* 0x000fe20000201400 */
[----:B------:R-:W-:Y:S01]  /*1a770*/  FMUL R10, R51, R10 ;  /* 0x0000000a330a7220 */ /* 0x000fe20000400000 */
[----:B------:R-:W-:Y:S01]  /*1a780*/  FMUL R103, R46, R103 ;  /* 0x000000672e677220 */ /* 0x000fe20000400000 */
[----:B------:R-:W-:Y:S01]  /*1a790*/  FMUL R105, R54, R105 ;  /* 0x0000006936697220 */ /* 0x000fe20000400000 */
[----:B------:R-:W-:Y:S01]  /*1a7a0*/  I2FP.F32.S32 R98, R98 ;  /* 0x0000006200627245 */ /* 0x000fe20000201400 */
[----:B------:R-:W-:Y:S01]  /*1a7b0*/  FFMA R132, R107, R10, R130 ;  /* 0x0000000a6b847223 */ /* 0x000fe20000000082 */
[----:B------:R-:W-:Y:S01]  /*1a7c0*/  I2FP.F32.S32 R88, R88 ;  /* 0x0000005800587245 */ /* 0x000fe20000201400 */
[----:B------:R-:W-:Y:S01]  /*1a7d0*/  LDS R11, [R42+0x3f80] ;  /* 0x003f80002a0b7984 */ /* 0x000fe20000000800 */
[----:B------:R-:W-:-:S03]  /*1a7e0*/  I2FP.F32.S32 R90, R90 ;  /* 0x0000005a005a7245 */ /* 0x000fc60000201400 */
[----:B------:R0:W2:Y:S01]  /*1a7f0*/  LDS R10, [R42+0x3f70] ;  /* 0x003f70002a0a7984 */ /* 0x0000a20000000800 */
[C---:B------:R-:W-:Y:S01]  /*1a800*/  FFMA R102, R5.reuse, R43, R102 ;  /* 0x0000002b05667223 */ /* 0x040fe20000000066 */
[C---:B------:R-:W-:Y:S01]  /*1a810*/  FFMA R108, R5.reuse, R103, R108 ;  /* 0x00000067056c7223 */ /* 0x040fe2000000006c */
[----:B------:R-:W-:Y:S01]  /*1a820*/  FFMA R110, R5, R105, R110 ;  /* 0x00000069056e7223 */ /* 0x000fe2000000006e */
[----:B------:R-:W-:Y:S01]  /*1a830*/  FMUL R93, R46, R93 ;  /* 0x0000005d2e5d7220 */ /* 0x000fe20000400000 */
[----:B------:R-:W-:Y:S01]  /*1a840*/  FMUL R96, R51, R96 ;  /* 0x0000006033607220 */ /* 0x000fe20000400000 */
[----:B------:R-:W-:Y:S01]  /*1a850*/  I2FP.F32.S32 R106, R89 ;  /* 0x00000059006a7245 */ /* 0x000fe20000201400 */
[----:B------:R-:W-:Y:S01]  /*1a860*/  FMUL R98, R39, R98 ;  /* 0x0000006227627220 */ /* 0x000fe20000400000 */
[----:B------:R-:W-:Y:S01]  /*1a870*/  FMUL R5, R47, R88 ;  /* 0x000000582f057220 */ /* 0x000fe20000400000 */
[----:B------:R-:W-:Y:S01]  /*1a880*/  FMUL R9, R55, R90 ;  /* 0x0000005a37097220 */ /* 0x000fe20000400000 */
[----:B-1----:R-:W-:Y:S01]  /*1a890*/  IMMA.16832.S8.S8 R56, R56.ROW, R12.COL, RZ ;  /* 0x0000000c38387237 */ /* 0x002fe20000405cff */
[----:B------:R-:W-:Y:S01]  /*1a8a0*/  I2FP.F32.S32 R95, R95 ;  /* 0x0000005f005f7245 */ /* 0x000fe20000201400 */
[----:B------:R-:W-:Y:S01]  /*1a8b0*/  FFMA R128, R113, R93, R136 ;  /* 0x0000005d71807223 */ /* 0x000fe20000000088 */
[C---:B------:R-:W-:Y:S01]  /*1a8c0*/  FFMA R138, R3.reuse, R96, R100 ;  /* 0x00000060038a7223 */ /* 0x040fe20000000064 */
[C---:B------:R-:W-:Y:S01]  /*1a8d0*/  FFMA R136, R3.reuse, R98, R102 ;  /* 0x0000006203887223 */ /* 0x040fe20000000066 */
[C---:B------:R-:W-:Y:S01]  /*1a8e0*/  FFMA R134, R3.reuse, R5, R108 ;  /* 0x0000000503867223 */ /* 0x040fe2000000006c */
[----:B------:R-:W-:Y:S01]  /*1a8f0*/  FFMA R126, R3, R9, R110 ;  /* 0x00000009037e7223 */ /* 0x000fe2000000006e */
[----:B------:R-:W-:Y:S01]  /*1a900*/  I2FP.F32.S32 R112, R91 ;  /* 0x0000005b00707245 */ /* 0x000fe20000201400 */
[----:B------:R-:W-:Y:S01]  /*1a910*/  FMUL R3, R47, R106 ;  /* 0x0000006a2f037220 */ /* 0x000fe20000400000 */
[----:B------:R-:W-:Y:S01]  /*1a920*/  FMUL R94, R54, R95 ;  /* 0x0000005f365e7220 */ /* 0x000fe20000400000 */
[----:B------:R-:W-:-:S02]  /*1a930*/  I2FP.F32.S32 R9, R72 ;  /* 0x0000004800097245 */ /* 0x000fc40000201400 */
[----:B------:R-:W-:Y:S01]  /*1a940*/  FFMA R128, R107, R3, R128 ;  /* 0x000000036b807223 */ /* 0x000fe20000000080 */
[----:B------:R-:W-:Y:S01]  /*1a950*/  FFMA R94, R113, R94, R35 ;  /* 0x0000005e715e7223 */ /* 0x000fe20000000023 */
[----:B------:R-:W-:Y:S01]  /*1a960*/  FMUL R5, R55, R112 ;  /* 0x0000007037057220 */ /* 0x000fe20000400000 */
[----:B------:R-:W-:Y:S02]  /*1a970*/  I2FP.F32.S32 R73, R73 ;  /* 0x0000004900497245 */ /* 0x000fe40000201400 */
[----:B------:R-:W-:Y:S02]  /*1a980*/  I2FP.F32.S32 R3, R74 ;  /* 0x0000004a00037245 */ /* 0x000fe40000201400 */
[----:B------:R-:W-:Y:S02]  /*1a990*/  I2FP.F32.S32 R75, R75 ;  /* 0x0000004b004b7245 */ /* 0x000fe40000201400 */
[----:B------:R-:W-:Y:S02]  /*1a9a0*/  I2FP.F32.S32 R35, R76 ;  /* 0x0000004c00237245 */ /* 0x000fe40000201400 */
[----:B------:R-:W-:-:S02]  /*1a9b0*/  I2FP.F32.S32 R41, R78 ;  /* 0x0000004e00297245 */ /* 0x000fc40000201400 */
[----:B------:R-:W-:Y:S01]  /*1a9c0*/  I2FP.F32.S32 R79, R79 ;  /* 0x0000004f004f7245 */ /* 0x000fe20000201400 */
[----:B------:R-:W-:Y:S01]  /*1a9d0*/  FFMA R124, R107, R5, R94 ;  /* 0x000000056b7c7223 */ /* 0x000fe2000000005e */
[----:B------:R-:W-:Y:S01]  /*1a9e0*/  I2FP.F32.S32 R82, R82 ;  /* 0x0000005200527245 */ /* 0x000fe20000201400 */
[C---:B------:R-:W-:Y:S01]  /*1a9f0*/  FMUL R9, R48.reuse, R9 ;  /* 0x0000000930097220 */ /* 0x040fe20000400000 */
[----:B0-----:R-:W-:Y:S01]  /*1aa00*/  I2FP.F32.S32 R42, R83 ;  /* 0x00000053002a7245 */ /* 0x001fe20000201400 */
[----:B------:R-:W-:Y:S01]  /*1aa10*/  FMUL R48, R48, R73 ;  /* 0x0000004930307220 */ /* 0x000fe20000400000 */
[C---:B------:R-:W-:Y:S01]  /*1aa20*/  FMUL R3, R36.reuse, R3 ;  /* 0x0000000324037220 */ /* 0x040fe20000400000 */
[----:B------:R-:W-:Y:S01]  /*1aa30*/  FMUL R5, R36, R75 ;  /* 0x0000004b24057220 */ /* 0x000fe20000400000 */
[----:B------:R-:W-:Y:S01]  /*1aa40*/  FMUL R36, R44, R35 ;  /* 0x000000232c247220 */ /* 0x000fe20000400000 */
[----:B------:R-:W0:Y:S01]  /*1aa50*/  LDS.128 R72, [R40+0x3f00] ;  /* 0x003f000028487984 */ /* 0x000e220000000c00 */
[C---:B------:R-:W-:Y:S01]  /*1aa60*/  FMUL R35, R52.reuse, R41 ;  /* 0x0000002934237220 */ /* 0x040fe20000400000 */
[----:B------:R-:W-:Y:S01]  /*1aa70*/  FMUL R79, R52, R79 ;  /* 0x0000004f344f7220 */ /* 0x000fe20000400000 */
[C---:B------:R-:W-:Y:S01]  /*1aa80*/  FMUL R82, R37.reuse, R82 ;  /* 0x0000005225527220 */ /* 0x040fe20000400000 */
[----:B------:R-:W-:Y:S01]  /*1aa90*/  FMUL R52, R37, R42 ;  /* 0x0000002a25347220 */ /* 0x000fe20000400000 */
[----:B------:R-:W-:-:S02]  /*1aaa0*/  I2FP.F32.S32 R37, R56 ;  /* 0x0000003800257245 */ /* 0x000fc40000201400 */
[----:B------:R-:W-:Y:S02]  /*1aab0*/  I2FP.F32.S32 R57, R57 ;  /* 0x0000003900397245 */ /* 0x000fe40000201400 */
[----:B------:R-:W-:Y:S02]  /*1aac0*/  I2FP.F32.S32 R42, R87 ;  /* 0x00000057002a7245 */ /* 0x000fe40000201400 */
[----:B------:R-:W-:Y:S01]  /*1aad0*/  I2FP.F32.S32 R41, R58 ;  /* 0x0000003a00297245 */ /* 0x000fe20000201400 */
[C---:B------:R-:W-:Y:S01]  /*1aae0*/  FMUL R37, R50.reuse, R37 ;  /* 0x0000002532257220 */ /* 0x040fe20000400000 */
[----:B------:R-:W-:Y:S01]  /*1aaf0*/  FMUL R57, R50, R57 ;  /* 0x0000003932397220 */ /* 0x000fe20000400000 */
[----:B------:R-:W-:Y:S02]  /*1ab00*/  FMUL R56, R53, R42 ;  /* 0x0000002a35387220 */ /* 0x000fe40000400000 */
[----:B------:R-:W-:Y:S02]  /*1ab10*/  FMUL R50, R38, R41 ;  /* 0x0000002926327220 */ /* 0x000fe40000400000 */
[----:B------:R-:W1:Y:S01]  /*1ab20*/  LDS.128 R40, [R40+0x3f90] ;  /* 0x003f900028287984 */ /* 0x000e620000000c00 */
[----:B--2---:R-:W-:Y:S08]  /*1ab30*/  IMMA.16832.S8.S8 R64, R64.ROW, R10.COL, RZ ;  /* 0x0000000a40407237 */ /* 0x004ff00000405cff */
[----:B------:R-:W-:Y:S01]  /*1ab40*/  IMMA.16832.S8.S8 R60, R60.ROW, R12.COL, RZ ;  /* 0x0000000c3c3c7237 */ /* 0x000fe20000405cff */
[----:B------:R-:W-:-:S02]  /*1ab50*/  I2FP.F32.S32 R80, R80 ;  /* 0x0000005000507245 */ /* 0x000fc40000201400 */
[----:B------:R-:W-:-:S03]  /*1ab60*/  I2FP.F32.S32 R12, R81 ;  /* 0x00000051000c7245 */ /* 0x000fc60000201400 */
[C---:B------:R-:W-:Y:S02]  /*1ab70*/  FMUL R80, R49.reuse, R80 ;  /* 0x0000005031507220 */ /* 0x040fe40000400000 */
[----:B------:R-:W-:Y:S01]  /*1ab80*/  IMMA.16832.S8.S8 R68, R68.ROW, R10.COL, RZ ;  /* 0x0000000a44447237 */ /* 0x000fe20000405cff */
[----:B------:R-:W-:Y:S02]  /*1ab90*/  FMUL R12, R49, R12 ;  /* 0x0000000c310c7220 */ /* 0x000fe40000400000 */
[----:B------:R-:W-:Y:S01]  /*1aba0*/  I2FP.F32.S32 R10, R67 ;  /* 0x00000043000a7245 */ /* 0x000fe20000201400 */
[----:B0-----:R-:W-:Y:S01]  /*1abb0*/  HADD2.F32 R72, -RZ, R72.H0_H0 ;  /* 0x20000048ff487230 */ /* 0x001fe20000004100 */
[----:B------:R-:W-:-:S06]  /*1abc0*/  I2FP.F32.S32 R86, R86 ;  /* 0x0000005600567245 */ /* 0x000fcc0000201400 */
[----:B------:R-:W-:Y:S02]  /*1abd0*/  I2FP.F32.S32 R49, R60 ;  /* 0x0000003c00317245 */ /* 0x000fe40000201400 */
[----:B------:R-:W-:Y:S01]  /*1abe0*/  I2FP.F32.S32 R61, R61 ;  /* 0x0000003d003d7245 */ /* 0x000fe20000201400 */
[----:B------:R-:W-:Y:S01]  /*1abf0*/  FMUL R60, R39, R10 ;  /* 0x0000000a273c7220 */ /* 0x000fe20000400000 */
[----:B------:R-:W-:Y:S02]  /*1ac00*/  HADD2.F32 R10, -RZ, R73.H0_H0 ;  /* 0x20000049ff0a7230 */ /* 0x000fe40000004100 */
[C---:B------:R-:W-:Y:S01]  /*1ac10*/  FMUL R58, R46.reuse, R49 ;  /* 0x000000312e3a7220 */ /* 0x040fe20000400000 */
[----:B------:R-:W-:Y:S01]  /*1ac20*/  I2FP.F32.S32 R64, R64 ;  /* 0x0000004000407245 */ /* 0x000fe20000201400 */
[----:B------:R-:W-:Y:S01]  /*1ac30*/  FMUL R61, R46, R61 ;  /* 0x0000003d2e3d7220 */ /* 0x000fe20000400000 */
[----:B------:R-:W-:Y:S01]  /*1ac40*/  FFMA R3, R72, R3, R122 ;  /* 0x0000000348037223 */ /* 0x000fe2000000007a */
[----:B------:R-:W-:-:S02]  /*1ac50*/  I2FP.F32.S32 R77, R77 ;  /* 0x0000004d004d7245 */ /* 0x000fc40000201400 */
[----:B------:R-:W-:Y:S01]  /*1ac60*/  I2FP.F32.S32 R46, R65 ;  /* 0x00000041002e7245 */ /* 0x000fe20000201400 */
[----:B------:R-:W-:Y:S01]  /*1ac70*/  HADD2.F32 R74, -RZ, R74.H0_H0 ;  /* 0x2000004aff4a7230 */ /* 0x000fe20000004100 */
[----:B------:R-:W-:Y:S01]  /*1ac80*/  I2FP.F32.S32 R84, R84 ;  /* 0x0000005400547245 */ /* 0x000fe20000201400 */
[----:B------:R-:W-:Y:S01]  /*1ac90*/  VIADD R30, R30, 0x8 ;  /* 0x000000081e1e7836 */ /* 0x000fe20000000000 */
[----:B------:R-:W-:Y:S01]  /*1aca0*/  I2FP.F32.S32 R66, R66 ;  /* 0x0000004200427245 */ /* 0x000fe20000201400 */
[----:B------:R-:W-:Y:S01]  /*1acb0*/  FFMA R3, R10, R82, R3 ;  /* 0x000000520a037223 */ /* 0x000fe20000000003 */
[----:B------:R-:W-:Y:S01]  /*1acc0*/  I2FP.F32.S32 R76, R85 ;  /* 0x00000055004c7245 */ /* 0x000fe20000201400 */
[----:B------:R-:W-:Y:S01]  /*1acd0*/  FMUL R86, R53, R86 ;  /* 0x0000005635567220 */ /* 0x000fe20000400000 */
[C---:B------:R-:W-:Y:S01]  /*1ace0*/  FMUL R64, R51.reuse, R64 ;  /* 0x0000004033407220 */ /* 0x040fe20000400000 */
[----:B-1----:R-:W-:Y:S02]  /*1acf0*/  HADD2.F32 R40, -RZ, R40.H0_H0 ;  /* 0x20000028ff287230 */ /* 0x002fe40000004100 */
[----:B------:R-:W-:Y:S01]  /*1ad00*/  FMUL R44, R44, R77 ;  /* 0x0000004d2c2c7220 */ /* 0x000fe20000400000 */
[----:B------:R-:W-:Y:S01]  /*1ad10*/  I2FP.F32.S32 R53, R62 ;  /* 0x0000003e00357245 */ /* 0x000fe20000201400 */
[----:B------:R-:W-:Y:S01]  /*1ad20*/  FMUL R51, R51, R46 ;  /* 0x0000002e33337220 */ /* 0x000fe20000400000 */
[----:B------:R-:W-:Y:S01]  /*1ad30*/  I2FP.F32.S32 R63, R63 ;  /* 0x0000003f003f7245 */ /* 0x000fe20000201400 */
[----:B------:R-:W-:-:S02]  /*1ad40*/  HADD2.F32 R46, -RZ, R75.H0_H0 ;  /* 0x2000004bff2e7230 */ /* 0x000fc40000004100 */
[----:B------:R-:W-:Y:S01]  /*1ad50*/  FMUL R13, R45, R84 ;  /* 0x000000542d0d7220 */ /* 0x000fe20000400000 */
[----:B------:R-:W-:Y:S01]  /*1ad60*/  FMUL R66, R39, R66 ;  /* 0x0000004227427220 */ /* 0x000fe20000400000 */
[C---:B------:R-:W-:Y:S01]  /*1ad70*/  FFMA R9, R72.reuse, R9, R123 ;  /* 0x0000000948097223 */ /* 0x040fe2000000007b */
[C---:B------:R-:W-:Y:S01]  /*1ad80*/  FFMA R36, R72.reuse, R36, R121 ;  /* 0x0000002448247223 */ /* 0x040fe20000000079 */
[----:B------:R-:W-:Y:S01]  /*1ad90*/  FFMA R35, R72, R35, R120 ;  /* 0x0000002348237223 */ /* 0x000fe20000000078 */
[----:B------:R-:W-:Y:S01]  /*1ada0*/  FFMA R3, R74, R50, R3 ;  /* 0x000000324a037223 */ /* 0x000fe20000000003 */
[----:B------:R-:W-:Y:S01]  /*1adb0*/  ISETP.GE.AND P0, PT, R30, R29, PT ;  /* 0x0000001d1e00720c */ /* 0x000fe20003f06270 */
[----:B------:R-:W-:Y:S02]  /*1adc0*/  HADD2.F32 R41, -RZ, R41.H0_H0 ;  /* 0x20000029ff297230 */ /* 0x000fe40000004100 */
[----:B------:R-:W-:Y:S01]  /*1add0*/  FMUL R45, R45, R76 ;  /* 0x0000004c2d2d7220 */ /* 0x000fe20000400000 */
[----:B------:R-:W-:Y:S01]  /*1ade0*/  I2FP.F32.S32 R59, R59 ;  /* 0x0000003b003b7245 */ /* 0x000fe20000201400 */
[----:B------:R-:W-:Y:S01]  /*1adf0*/  FFMA R44, R40, R44, R117 ;  /* 0x0000002c282c7223 */ /* 0x000fe20000000075 */
[C---:B------:R-:W-:Y:S01]  /*1ae00*/  FMUL R53, R54.reuse, R53 ;  /* 0x0000003536357220 */ /* 0x040fe20000400000 */
[----:B------:R-:W-:Y:S01]  /*1ae10*/  FMUL R63, R54, R63 ;  /* 0x0000003f363f7220 */ /* 0x000fe20000400000 */
[C---:B------:R-:W-:Y:S01]  /*1ae20*/  FFMA R48, R40.reuse, R48, R115 ;  /* 0x0000003028307223 */ /* 0x040fe20000000073 */
[C---:B------:R-:W-:Y:S01]  /*1ae30*/  FFMA R5, R40.reuse, R5, R114 ;  /* 0x0000000528057223 */ /* 0x040fe20000000072 */
[----:B------:R-:W-:Y:S01]  /*1ae40*/  FFMA R79, R40, R79, R116 ;  /* 0x0000004f284f7223 */ /* 0x000fe20000000074 */
[C---:B------:R-:W-:Y:S01]  /*1ae50*/  FFMA R9, R10.reuse, R80, R9 ;  /* 0x000000500a097223 */ /* 0x040fe20000000009 */
[C---:B------:R-:W-:Y:S01]  /*1ae60*/  FFMA R13, R10.reuse, R13, R36 ;  /* 0x0000000d0a0d7223 */ /* 0x040fe20000000024 */
[----:B------:R-:W-:Y:S01]  /*1ae70*/  FFMA R35, R10, R86, R35 ;  /* 0x000000560a237223 */ /* 0x000fe20000000023 */
[----:B------:R-:W-:Y:S01]  /*1ae80*/  I2FP.F32.S32 R68, R68 ;  /* 0x0000004400447245 */ /* 0x000fe20000201400 */
[----:B------:R-:W-:Y:S01]  /*1ae90*/  FFMA R54, R46, R66, R3 ;  /* 0x000000422e367223 */ /* 0x000fe20000000003 */
[----:B------:R-:W-:Y:S01]  /*1aea0*/  I2FP.F32.S32 R10, R69 ;  /* 0x00000045000a7245 */ /* 0x000fe20000201400 */
[----:B------:R-:W-:Y:S01]  /*1aeb0*/  HADD2.F32 R3, -RZ, R42.H0_H0 ;  /* 0x2000002aff037230 */ /* 0x000fe20000004100 */
[----:B------:R-:W-:Y:S01]  /*1aec0*/  I2FP.F32.S32 R70, R70 ;  /* 0x0000004600467245 */ /* 0x000fe20000201400 */
[C---:B------:R-:W-:Y:S01]  /*1aed0*/  FFMA R44, R41.reuse, R45, R44 ;  /* 0x0000002d292c7223 */ /* 0x040fe2000000002c */
[----:B------:R-:W-:Y:S01]  /*1aee0*/  I2FP.F32.S32 R104, R99 ;  /* 0x0000006300687245 */ /* 0x000fe20000201400 */
[----:B------:R-:W-:Y:S01]  /*1aef0*/  FMUL R38, R38, R59 ;  /* 0x0000003b26267220 */ /* 0x000fe20000400000 */
[----:B------:R-:W-:Y:S01]  /*1af00*/  I2FP.F32.S32 R36, R71 ;  /* 0x0000004700247245 */ /* 0x000fe20000201400 */
[C---:B------:R-:W-:Y:S01]  /*1af10*/  FFMA R12, R41.reuse, R12, R48 ;  /* 0x0000000c290c7223 */ /* 0x040fe20000000030 */
[C---:B------:R-:W-:Y:S01]  /*1af20*/  FFMA R5, R41.reuse, R52, R5 ;  /* 0x0000003429057223 */ /* 0x040fe20000000005 */
[----:B------:R-:W-:Y:S01]  /*1af30*/  FFMA R56, R41, R56, R79 ;  /* 0x0000003829387223 */ /* 0x000fe2000000004f */
[----:B------:R-:W-:Y:S01]  /*1af40*/  FMUL R68, R47, R68 ;  /* 0x000000442f447220 */ /* 0x000fe20000400000 */
[----:B------:R-:W-:-:S02]  /*1af50*/  HADD2.F32 R43, -RZ, R43.H0_H0 ;  /* 0x2000002bff2b7230 */ /* 0x000fc40000004100 */
[C---:B------:R-:W-:Y:S01]  /*1af60*/  FFMA R9, R74.reuse, R37, R9 ;  /* 0x000000254a097223 */ /* 0x040fe20000000009 */
[C---:B------:R-:W-:Y:S01]  /*1af70*/  FFMA R13, R74.reuse, R58, R13 ;  /* 0x0000003a4a0d7223 */ /* 0x040fe2000000000d */
[----:B------:R-:W-:Y:S01]  /*1af80*/  FMUL R47, R47, R10 ;  /* 0x0000000a2f2f7220 */ /* 0x000fe20000400000 */
[----:B------:R-:W-:Y:S01]  /*1af90*/  FMUL R70, R55, R70 ;  /* 0x0000004637467220 */ /* 0x000fe20000400000 */
[----:B------:R-:W-:Y:S01]  /*1afa0*/  FFMA R44, R3, R61, R44 ;  /* 0x0000003d032c7223 */ /* 0x000fe2000000002c */
[----:B------:R-:W-:Y:S01]  /*1afb0*/  FMUL R104, R39, R104 ;  /* 0x0000006827687220 */ /* 0x000fe20000400000 */
[----:B------:R-:W-:Y:S01]  /*1afc0*/  FFMA R35, R74, R53, R35 ;  /* 0x000000354a237223 */ /* 0x000fe20000000023 */
[----:B------:R-:W-:Y:S01]  /*1afd0*/  FMUL R55, R55, R36 ;  /* 0x0000002437377220 */ /* 0x000fe20000400000 */
[C---:B------:R-:W-:Y:S01]  /*1afe0*/  FFMA R12, R3.reuse, R57, R12 ;  /* 0x00000039030c7223 */ /* 0x040fe2000000000c */
[C---:B------:R-:W-:Y:S01]  /*1aff0*/  FFMA R5, R3.reuse, R38, R5 ;  /* 0x0000002603057223 */ /* 0x040fe20000000005 */
[----:B------:R-:W-:Y:S01]  /*1b000*/  FFMA R56, R3, R63, R56 ;  /* 0x0000003f03387223 */ /* 0x000fe20000000038 */
[C---:B------:R-:W-:Y:S01]  /*1b010*/  FFMA R122, R46.reuse, R64, R9 ;  /* 0x000000402e7a7223 */ /* 0x040fe20000000009 */
[C---:B------:R-:W-:Y:S01]  /*1b020*/  FFMA R50, R46.reuse, R68, R13 ;  /* 0x000000442e327223 */ /* 0x040fe2000000000d */
[----:B------:R-:W-:Y:S01]  /*1b030*/  FFMA R48, R43, R47, R44 ;  /* 0x0000002f2b307223 */ /* 0x000fe2000000002c */
[----:B------:R-:W-:Y:S01]  /*1b040*/  FFMA R130, R107, R104, R92 ;  /* 0x000000686b827223 */ /* 0x000fe2000000005c */
[----:B------:R-:W-:Y:S01]  /*1b050*/  FFMA R46, R46, R70, R35 ;  /* 0x000000462e2e7223 */ /* 0x000fe20000000023 */
[C---:B------:R-:W-:Y:S01]  /*1b060*/  FFMA R120, R43.reuse, R51, R12 ;  /* 0x000000332b787223 */ /* 0x040fe2000000000c */
[C---:B------:R-:W-:Y:S01]  /*1b070*/  FFMA R52, R43.reuse, R60, R5 ;  /* 0x0000003c2b347223 */ /* 0x040fe20000000005 */
[----:B------:R-:W-:Y:S01]  /*1b080*/  FFMA R44, R43, R55, R56 ;  /* 0x000000372b2c7223 */ /* 0x000fe20000000038 */
[----:B------:R-:W-:Y:S01]  /*1b090*/  IADD3 R137, PT, PT, R137, 0x8, RZ ;  /* 0x0000000889897810 */ /* 0x000fe20007ffe0ff */
[----:B------:R-:W-:Y:S06]  /*1b0a0*/  BAR.SYNC.DEFER_BLOCKING 0x0 ;  /* 0x0000000000007b1d */ /* 0x000fec0000010000 */
[----:B------:R-:W-:Y:S05]  /*1b0b0*/  @!P0 BRA `(.L_x_222) ;  /* 0xffffff5800708947 */ /* 0x000fea000383ffff */
.L_x_221:
[----:B------:R-:W-:Y:S01]  /*1b0c0*/  IADD3 R13, PT, PT, R7, R8, RZ ;  /* 0x00000008070d7210 */ /* 0x000fe20007ffe0ff */
[----:B------:R-:W-:Y:S01]  /*1b0d0*/  IMAD.SHL.U32 R2, R2, 0x10, RZ ;  /* 0x0000001002027824 */ /* 0x000fe200078e00ff */
[----:B------:R-:W0:Y:S01]  /*1b0e0*/  LDCU.64 UR4, c[0x0][0x3a8] ;  /* 0x00007500ff0477ac */ /* 0x000e220008000a00 */
[----:B------:R-:W-:Y:S02]  /*1b0f0*/  SHF.L.U32 R0, R0, 0xe, RZ ;  /* 0x0000000e00007819 */ /* 0x000fe400000006ff */
[----:B------:R-:W1:Y:S01]  /*1b100*/  LDS.64 R6, [R13] ;  /* 0x000000000d067984 */ /* 0x000e620000000a00 */
[----:B------:R-:W-:-:S03]  /*1b110*/  LOP3.LUT R3, R2, 0x3fe0, RZ, 0xc0, !PT ;  /* 0x00003fe002037812 */ /* 0x000fc600078ec0ff */
[----:B------:R-:W3:Y:S01]  /*1b120*/  LDS.64 R10, [R13+0x40] ;  /* 0x000040000d0a7984 */ /* 0x000ee20000000a00 */
[----:B------:R-:W-:-:S04]  /*1b130*/  LEA.HI R12, R4, R3, RZ, 0x1e ;  /* 0x00000003040c7211 */ /* 0x000fc800078ff0ff */
[----:B-1----:R-:W-:Y:S01]  /*1b140*/  LEA R3, R6, R12, 0x7 ;  /* 0x0000000c06037211 */ /* 0x002fe200078e38ff */
[----:B------:R-:W-:-:S03]  /*1b150*/  IMAD R7, R7, 0x80, R12 ;  /* 0x0000008007077824 */ /* 0x000fc600078e020c */
[----:B------:R-:W-:Y:S02]  /*1b160*/  IADD3 R4, P0, PT, R0, R3, RZ ;  /* 0x0000000300047210 */ /* 0x000fe40007f1e0ff */
[C---:B------:R-:W-:Y:S02]  /*1b170*/  IADD3 R5, PT, PT, R3.reuse, 0x10, RZ ;  /* 0x0000001003057810 */ /* 0x040fe40007ffe0ff */
[----:B------:R-:W-:Y:S02]  /*1b180*/  LEA.HI.X.SX32 R15, R3, RZ, 0x1, P0 ;  /* 0x000000ff030f7211 */ /* 0x000fe400000f0eff */
[----:B0-----:R-:W-:Y:S02]  /*1b190*/  LEA R2, P0, R4, UR4, 0x2 ;  /* 0x0000000404027c11 */ /* 0x001fe4000f8010ff */
[----:B------:R-:W-:Y:S02]  /*1b1a0*/  IADD3 R17, P1, PT, R0, R7, RZ ;  /* 0x0000000700117210 */ /* 0x000fe40007f3e0ff */
[----:B------:R-:W-:-:S02]  /*1b1b0*/  LEA.HI.X R3, R4, UR5, R15, 0x2, P0 ;  /* 0x0000000504037c11 */ /* 0x000fc400080f140f */
[----:B------:R-:W-:Y:S02]  /*1b1c0*/  IADD3 R15, P2, PT, R0, R5, RZ ;  /* 0x00000005000f7210 */ /* 0x000fe40007f5e0ff */
[----:B------:R-:W-:Y:S01]  /*1b1d0*/  LEA.HI.X.SX32 R18, R7, RZ, 0x1, P1 ;  /* 0x000000ff07127211 */ /* 0x000fe200008f0eff */
[----:B------:R-:W-:Y:S01]  /*1b1e0*/  STG.E desc[UR6][R2.64], R195 ;  /* 0x000000c302007986 */ /* 0x000fe2000c101906 */
[----:B------:R-:W-:Y:S02]  /*1b1f0*/  LEA R4, P0, R17, UR4, 0x2 ;  /* 0x0000000411047c11 */ /* 0x000fe4000f8010ff */
[----:B------:R-:W-:Y:S02]  /*1b200*/  LEA.HI.X.SX32 R16, R5, RZ, 0x1, P2 ;  /* 0x000000ff05107211 */ /* 0x000fe400010f0eff */
[----:B------:R-:W-:Y:S02]  /*1b210*/  LEA.HI.X R5, R17, UR5, R18, 0x2, P0 ;  /* 0x0000000511057c11 */ /* 0x000fe400080f1412 */
[----:B------:R-:W0:Y:S01]  /*1b220*/  LDS.64 R18, [R13+0x80] ;  /* 0x000080000d127984 */ /* 0x000e220000000a00 */
[----:B------:R-:W-:-:S02]  /*1b230*/  IADD3 R9, PT, PT, R7, 0x10, RZ ;  /* 0x0000001007097810 */ /* 0x000fc40007ffe0ff */
[C---:B------:R-:W-:Y:S01]  /*1b240*/  LEA R6, P1, R15.reuse, UR4, 0x2 ;  /* 0x000000040f067c11 */ /* 0x040fe2000f8210ff */
[----:B------:R-:W-:Y:S01]  /*1b250*/  STG.E desc[UR6][R4.64], R194 ;  /* 0x000000c204007986 */ /* 0x000fe2000c101906 */
[----:B------:R-:W-:Y:S02]  /*1b260*/  IADD3 R14, P3, PT, R0, R9, RZ ;  /* 0x00000009000e7210 */ /* 0x000fe40007f7e0ff */
[----:B------:R-:W-:Y:S01]  /*1b270*/  LEA.HI.X R7, R15, UR5, R16, 0x2, P1 ;  /* 0x000000050f077c11 */ /* 0x000fe200088f1410 */
[----:B---3--:R-:W-:Y:S01]  /*1b280*/  IMAD R15, R10, 0x80, R12 ;  /* 0x000000800a0f7824 */ /* 0x008fe200078e020c */
[----:B------:R-:W-:Y:S01]  /*1b290*/  LEA.HI.X.SX32 R9, R9, RZ, 0x1, P3 ;  /* 0x000000ff09097211 */ /* 0x000fe200018f0eff */
[----:B------:R1:W-:Y:S01]  /*1b2a0*/  STG.E desc[UR6][R2.64+0x20], R193 ;  /* 0x000020c102007986 */ /* 0x0003e2000c101906 */
[C---:B------:R-:W-:Y:S02]  /*1b2b0*/  LEA R8, P2, R14.reuse, UR4, 0x2 ;  /* 0x000000040e087c11 */ /* 0x040fe4000f8410ff */
[----:B------:R-:W-:Y:S01]  /*1b2c0*/  LEA R17, R11, R12, 0x7 ;  /* 0x0000000c0b117211 */ /* 0x000fe200078e38ff */
[----:B------:R3:W-:Y:S01]  /*1b2d0*/  STG.E desc[UR6][R4.64+0x20], R192 ;  /* 0x000020c004007986 */ /* 0x0007e2000c101906 */
[----:B------:R-:W-:-:S02]  /*1b2e0*/  LEA.HI.X R9, R14, UR5, R9, 0x2, P2 ;  /* 0x000000050e097c11 */ /* 0x000fc400090f1409 */
[----:B------:R-:W-:Y:S01]  /*1b2f0*/  IADD3 R14, P0, PT, R0, R15, RZ ;  /* 0x0000000f000e7210 */ /* 0x000fe20007f1e0ff */
[----:B------:R-:W-:Y:S03]  /*1b300*/  STG.E desc[UR6][R6.64], R187 ;  /* 0x000000bb06007986 */ /* 0x000fe6000c101906 */
[----:B------:R-:W-:Y:S01]  /*1b310*/  LEA.HI.X.SX32 R21, R15, RZ, 0x1, P0 ;  /* 0x000000ff0f157211 */ /* 0x000fe200000f0eff */
[----:B-1----:R-:W-:Y:S01]  /*1b320*/  VIADD R3, R17, 0x10 ;  /* 0x0000001011037836 */ /* 0x002fe20000000000 */
[C---:B------:R-:W-:Y:S01]  /*1b330*/  LEA R10, P0, R14.reuse, UR4, 0x2 ;  /* 0x000000040e0a7c11 */ /* 0x040fe2000f8010ff */
[----:B------:R-:W-:Y:S01]  /*1b340*/  STG.E desc[UR6][R8.64], R186 ;  /* 0x000000ba08007986 */ /* 0x000fe2000c101906 */
[----:B------:R-:W-:Y:S02]  /*1b350*/  IADD3 R15, PT, PT, R15, 0x10, RZ ;  /* 0x000000100f0f7810 */ /* 0x000fe40007ffe0ff */
[----:B------:R-:W-:Y:S01]  /*1b360*/  LEA.HI.X R11, R14, UR5, R21, 0x2, P0 ;  /* 0x000000050e0b7c11 */ /* 0x000fe200080f1415 */
[----:B------:R1:W-:Y:S01]  /*1b370*/  STG.E desc[UR6][R6.64+0x20], R185 ;  /* 0x000020b906007986 */ /* 0x0003e2000c101906 */
[----:B------:R-:W-:-:S02]  /*1b380*/  IADD3 R22, P0, PT, R0, R17, RZ ;  /* 0x0000001100167210 */ /* 0x000fc40007f1e0ff */
[C---:B------:R-:W-:Y:S01]  /*1b390*/  IADD3 R14, P2, PT, R0.reuse, R3, RZ ;  /* 0x00000003000e7210 */ /* 0x040fe20007f5e0ff */
[----:B------:R-:W5:Y:S01]  /*1b3a0*/  LDS.64 R20, [R13+0xc0] ;  /* 0x0000c0000d147984 */ /* 0x000f620000000a00 */
[----:B---3--:R-:W-:Y:S02]  /*1b3b0*/  IADD3 R5, P1, PT, R0, R15, RZ ;  /* 0x0000000f00057210 */ /* 0x008fe40007f3e0ff */
[----:B------:R-:W-:Y:S01]  /*1b3c0*/  LEA.HI.X.SX32 R17, R17, RZ, 0x1, P0 ;  /* 0x000000ff11117211 */ /* 0x000fe200000f0eff */
[----:B------:R3:W-:Y:S01]  /*1b3d0*/  STG.E desc[UR6][R8.64+0x20], R184 ;  /* 0x000020b808007986 */ /* 0x0007e2000c101906 */
[----:B------:R-:W-:Y:S02]  /*1b3e0*/  LEA R2, P0, R22, UR4, 0x2 ;  /* 0x0000000416027c11 */ /* 0x000fe4000f8010ff */
[----:B------:R-:W-:Y:S01]  /*1b3f0*/  LEA.HI.X.SX32 R16, R15, RZ, 0x1, P1 ;  /* 0x000000ff0f107211 */ /* 0x000fe200008f0eff */
[----:B------:R-:W-:Y:S01]  /*1b400*/  STG.E desc[UR6][R10.64], R191 ;  /* 0x000000bf0a007986 */ /* 0x000fe2000c101906 */
[----:B-1----:R-:W-:-:S02]  /*1b410*/  LEA.HI.X.SX32 R7, R3, RZ, 0x1, P2 ;  /* 0x000000ff03077211 */ /* 0x002fc400010f0eff */
[----:B------:R-:W-:Y:S02]  /*1b420*/  LEA R6, P2, R14, UR4, 0x2 ;  /* 0x000000040e067c11 */ /* 0x000fe4000f8410ff */
[----:B0-----:R-:W-:Y:S02]  /*1b430*/  LEA R15, R18, R12, 0x7 ;  /* 0x0000000c120f7211 */ /* 0x001fe400078e38ff */
[----:B------:R-:W-:Y:S02]  /*1b440*/  LEA.HI.X R3, R22, UR5, R17, 0x2, P0 ;  /* 0x0000000516037c11 */ /* 0x000fe400080f1411 */
[----:B------:R-:W-:Y:S02]  /*1b450*/  LEA.HI.X R7, R14, UR5, R7, 0x2, P2 ;  /* 0x000000050e077c11 */ /* 0x000fe400090f1407 */
[----:B------:R-:W-:Y:S01]  /*1b460*/  LEA R4, P1, R5, UR4, 0x2 ;  /* 0x0000000405047c11 */ /* 0x000fe2000f8210ff */
[----:B------:R-:W-:Y:S01]  /*1b470*/  STG.E desc[UR6][R2.64], R181 ;  /* 0x000000b502007986 */ /* 0x000fe2000c101906 */
[----:B------:R-:W-:-:S02]  /*1b480*/  IADD3 R14, P0, PT, R0, R15, RZ ;  /* 0x0000000f000e7210 */ /* 0x000fc40007f1e0ff */
[----:B------:R-:W-:Y:S01]  /*1b490*/  LEA R19, R19, R12, 0x7 ;  /* 0x0000000c13137211 */ /* 0x000fe200078e38ff */
[----:B------:R0:W-:Y:S01]  /*1b4a0*/  STG.E desc[UR6][R10.64+0x20], R190 ;  /* 0x000020be0a007986 */ /* 0x0001e2000c101906 */
[----:B------:R-:W-:Y:S02]  /*1b4b0*/  LEA.HI.X R5, R5, UR5, R16, 0x2, P1 ;  /* 0x0000000505057c11 */ /* 0x000fe400088f1410 */
[C---:B---3--:R-:W-:Y:S01]  /*1b4c0*/  LEA.HI.X.SX32 R9, R15.reuse, RZ, 0x1, P0 ;  /* 0x000000ff0f097211 */ /* 0x048fe200000f0eff */
[----:B------:R1:W-:Y:S01]  /*1b4d0*/  STG.E desc[UR6][R2.64+0x20], R180 ;  /* 0x000020b402007986 */ /* 0x0003e2000c101906 */
[----:B------:R-:W-:Y:S01]  /*1b4e0*/  LEA R8, P0, R14, UR4, 0x2 ;  /* 0x000000040e087c11 */ /* 0x000fe2000f8010ff */
[----:B------:R-:W-:Y:S01]  /*1b4f0*/  VIADD R15, R15, 0x10 ;  /* 0x000000100f0f7836 */ /* 0x000fe20000000000 */
[----:B------:R-:W-:Y:S01]  /*1b500*/  IADD3 R16, P1, PT, R0, R19, RZ ;  /* 0x0000001300107210 */ /* 0x000fe20007f3e0ff */
[----:B------:R-:W-:Y:S01]  /*1b510*/  STG.E desc[UR6][R4.64], R189 ;  /* 0x000000bd04007986 */ /* 0x000fe2000c101906 */
[----:B------:R-:W-:-:S03]  /*1b520*/  LEA.HI.X R9, R14, UR5, R9, 0x2, P0 ;  /* 0x000000050e097c11 */ /* 0x000fc600080f1409 */
[----:B------:R-:W-:Y:S01]  /*1b530*/  STG.E desc[UR6][R6.64], R179 ;  /* 0x000000b306007986 */ /* 0x000fe2000c101906 */
[C---:B0-----:R-:W-:Y:S02]  /*1b540*/  IADD3 R11, P2, PT, R0.reuse, R15, RZ ;  /* 0x0000000f000b7210 */ /* 0x041fe40007f5e0ff */
[C---:B-1----:R-:W-:Y:S01]  /*1b550*/  IADD3 R3, PT, PT, R19.reuse, 0x10, RZ ;  /* 0x0000001013037810 */ /* 0x042fe20007ffe0ff */
[----:B------:R0:W-:Y:S01]  /*1b560*/  STG.E desc[UR6][R4.64+0x20], R188 ;  /* 0x000020bc04007986 */ /* 0x0001e2000c101906 */
[----:B------:R-:W-:Y:S01]  /*1b570*/  LEA.HI.X.SX32 R19, R19, RZ, 0x1, P1 ;  /* 0x000000ff13137211 */ /* 0x000fe200008f0eff */
[----:B-----5:R-:W-:Y:S01]  /*1b580*/  IMAD R21, R21, 0x80, R12 ;  /* 0x0000008015157824 */ /* 0x020fe200078e020c */
[----:B------:R-:W-:Y:S01]  /*1b590*/  IADD3 R10, P3, PT, R0, R3, RZ ;  /* 0x00000003000a7210 */ /* 0x000fe20007f7e0ff */
[----:B------:R1:W-:Y:S01]  /*1b5a0*/  STG.E desc[UR6][R6.64+0x20], R178 ;  /* 0x000020b206007986 */ /* 0x0003e2000c101906 */
[----:B------:R-:W-:Y:S02]  /*1b5b0*/  LEA R2, P0, R16, UR4, 0x2 ;  /* 0x0000000410027c11 */ /* 0x000fe4000f8010ff */
[----:B------:R-:W-:Y:S01]  /*1b5c0*/  LEA.HI.X.SX32 R14, R15, RZ, 0x1, P2 ;  /* 0x000000ff0f0e7211 */ /* 0x000fe200010f0eff */
[----:B------:R-:W-:Y:S01]  /*1b5d0*/  STG.E desc[UR6][R8.64], R174 ;  /* 0x000000ae08007986 */ /* 0x000fe2000c101906 */
[----:B------:R-:W-:-:S02]  /*1b5e0*/  LEA R15, R20, R12, 0x7 ;  /* 0x0000000c140f7211 */ /* 0x000fc400078e38ff */
[----:B0-----:R-:W-:Y:S02]  /*1b5f0*/  LEA R4, P1, R11, UR4, 0x2 ;  /* 0x000000040b047c11 */ /* 0x001fe4000f8210ff */
[----:B-1----:R-:W-:Y:S02]  /*1b600*/  LEA.HI.X.SX32 R7, R3, RZ, 0x1, P3 ;  /* 0x000000ff03077211 */ /* 0x002fe400018f0eff */
[----:B------:R-:W-:Y:S02]  /*1b610*/  LEA.HI.X R3, R16, UR5, R19, 0x2, P0 ;  /* 0x0000000510037c11 */ /* 0x000fe400080f1413 */
[----:B------:R-:W0:Y:S01]  /*1b620*/  LDS.64 R16, [R13+0x100] ;  /* 0x000100000d107984 */ /* 0x000e220000000a00 */
[----:B------:R-:W-:Y:S02]  /*1b630*/  LEA.HI.X R5, R11, UR5, R14, 0x2, P1 ;  /* 0x000000050b057c11 */ /* 0x000fe400088f140e */
[----:B------:R-:W-:Y:S01]  /*1b640*/  IADD3 R11, P0, PT, R0, R15, RZ ;  /* 0x0000000f000b7210 */ /* 0x000fe20007f1e0ff */
[----:B------:R-:W-:Y:S01]  /*1b650*/  STG.E desc[UR6][R2.64], R170 ;  /* 0x000000aa02007986 */ /* 0x000fe2000c101906 */
[----:B------:R-:W-:-:S02]  /*1b660*/  LEA R6, P2, R10, UR4, 0x2 ;  /* 0x000000040a067c11 */ /* 0x000fc4000f8410ff */
[C---:B------:R-:W-:Y:S01]  /*1b670*/  LEA.HI.X.SX32 R14, R15.reuse, RZ, 0x1, P0 ;  /* 0x000000ff0f0e7211 */ /* 0x040fe200000f0eff */
[----:B------:R1:W-:Y:S01]  /*1b680*/  STG.E desc[UR6][R8.64+0x20], R173 ;  /* 0x000020ad08007986 */ /* 0x0003e2000c101906 */
[----:B------:R-:W-:Y:S02]  /*1b690*/  LEA.HI.X R7, R10, UR5, R7, 0x2, P2 ;  /* 0x000000050a077c11 */ /* 0x000fe400090f1407 */
[----:B------:R-:W-:Y:S01]  /*1b6a0*/  IADD3 R15, PT, PT, R15, 0x10, RZ ;  /* 0x000000100f0f7810 */ /* 0x000fe20007ffe0ff */
[----:B------:R3:W-:Y:S01]  /*1b6b0*/  STG.E desc[UR6][R2.64+0x20], R169 ;  /* 0x000020a902007986 */ /* 0x0007e2000c101906 */
[C---:B------:R-:W-:Y:S02]  /*1b6c0*/  LEA R10, P0, R11.reuse, UR4, 0x2 ;  /* 0x000000040b0a7c11 */ /* 0x040fe4000f8010ff */
[----:B------:R-:W-:Y:S01]  /*1b6d0*/  IADD3 R20, P1, PT, R0, R15, RZ ;  /* 0x0000000f00147210 */ /* 0x000fe20007f3e0ff */
[----:B------:R-:W-:Y:S01]  /*1b6e0*/  STG.E desc[UR6][R4.64], R172 ;  /* 0x000000ac04007986 */ /* 0x000fe2000c101906 */
[----:B------:R-:W-:-:S02]  /*1b6f0*/  LEA.HI.X R11, R11, UR5, R14, 0x2, P0 ;  /* 0x000000050b0b7c11 */ /* 0x000fc400080f140e */
[C---:B------:R-:W-:Y:S01]  /*1b700*/  IADD3 R22, P0, PT, R0.reuse, R21, RZ ;  /* 0x0000001500167210 */ /* 0x040fe20007f1e0ff */
[----:B------:R-:W-:Y:S01]  /*1b710*/  STG.E desc[UR6][R6.64], R168 ;  /* 0x000000a806007986 */ /* 0x000fe2000c101906 */
[----:B-1----:R-:W-:Y:S02]  /*1b720*/  IADD3 R9, PT, PT, R21, 0x10, RZ ;  /* 0x0000001015097810 */ /* 0x002fe40007ffe0ff */
[----:B------:R-:W-:Y:S01]  /*1b730*/  LEA.HI.X.SX32 R15, R15, RZ, 0x1, P1 ;  /* 0x000000ff0f0f7211 */ /* 0x000fe200008f0eff */
[----:B------:R1:W-:Y:S01]  /*1b740*/  STG.E desc[UR6][R4.64+0x20], R171 ;  /* 0x000020ab04007986 */ /* 0x0003e2000c101906 */
[----:B------:R-:W-:Y:S02]  /*1b750*/  IADD3 R14, P2, PT, R0, R9, RZ ;  /* 0x00000009000e7210 */ /* 0x000fe40007f5e0ff */
[----:B------:R-:W-:Y:S01]  /*1b760*/  LEA.HI.X.SX32 R21, R21, RZ, 0x1, P0 ;  /* 0x000000ff15157211 */ /* 0x000fe200000f0eff */
[----:B------:R-:W5:Y:S01]  /*1b770*/  LDS.64 R18, [R13+0x140] ;  /* 0x000140000d127984 */ /* 0x000f620000000a00 */
[----:B---3--:R-:W-:-:S02]  /*1b780*/  LEA R2, P0, R22, UR4, 0x2 ;  /* 0x0000000416027c11 */ /* 0x008fc4000f8010ff */
[----:B------:R-:W-:Y:S01]  /*1b790*/  LEA.HI.X.SX32 R9, R9, RZ, 0x1, P2 ;  /* 0x000000ff09097211 */ /* 0x000fe200010f0eff */
[----:B------:R3:W-:Y:S01]  /*1b7a0*/  STG.E desc[UR6][R6.64+0x20], R167 ;  /* 0x000020a706007986 */ /* 0x0007e2000c101906 */
[----:B------:R-:W-:Y:S02]  /*1b7b0*/  LEA R8, P2, R14, UR4, 0x2 ;  /* 0x000000040e087c11 */ /* 0x000fe4000f8410ff */
[----:B------:R-:W-:Y:S01]  /*1b7c0*/  LEA.HI.X R3, R22, UR5, R21, 0x2, P0 ;  /* 0x0000000516037c11 */ /* 0x000fe200080f1415 */
[----:B------:R-:W-:Y:S01]  /*1b7d0*/  STG.E desc[UR6][R10.64], R166 ;  /* 0x000000a60a007986 */ /* 0x000fe2000c101906 */
[----:B-1----:R-:W-:Y:S02]  /*1b7e0*/  LEA R4, P1, R20, UR4, 0x2 ;  /* 0x0000000414047c11 */ /* 0x002fe4000f8210ff */
[----:B------:R-:W-:Y:S01]  /*1b7f0*/  LEA.HI.X R9, R14, UR5, R9, 0x2, P2 ;  /* 0x000000050e097c11 */ /* 0x000fe200090f1409 */
[----:B------:R-:W-:Y:S01]  /*1b800*/  STG.E desc[UR6][R2.64], R162 ;  /* 0x000000a202007986 */ /* 0x000fe2000c101906 */
[----:B------:R-:W-:Y:S01]  /*1b810*/  LEA.HI.X R5, R20, UR5, R15, 0x2, P1 ;  /* 0x0000000514057c11 */ /* 0x000fe200088f140f */
[----:B0-----:R-:W-:Y:S01]  /*1b820*/  IMAD R15, R16, 0x80, R12 ;  /* 0x00000080100f7824 */ /* 0x001fe200078e020c */
[----:B------:R-:W-:Y:S01]  /*1b830*/  LEA R17, R17, R12, 0x7 ;  /* 0x0000000c11117211 */ /* 0x000fe200078e38ff */
[----:B------:R0:W-:Y:S03]  /*1b840*/  STG.E desc[UR6][R10.64+0x20], R165 ;  /* 0x000020a50a007986 */ /* 0x0001e6000c101906 */
[C---:B------:R-:W-:Y:S01]  /*1b850*/  IADD3 R14, P0, PT, R0.reuse, R15, RZ ;  /* 0x0000000f000e7210 */ /* 0x040fe20007f1e0ff */
[----:B------:R1:W-:Y:S01]  /*1b860*/  STG.E desc[UR6][R2.64+0x20], R161 ;  /* 0x000020a102007986 */ /* 0x0003e2000c101906 */
[----:B------:R-:W-:-:S02]  /*1b870*/  IADD3 R16, P1, PT, R0, R17, RZ ;  /* 0x0000001100107210 */ /* 0x000fc40007f3e0ff */
[C---:B---3--:R-:W-:Y:S01]  /*1b880*/  LEA.HI.X.SX32 R7, R15.reuse, RZ, 0x1, P0 ;  /* 0x000000ff0f077211 */ /* 0x048fe200000f0eff */
[----:B------:R-:W-:Y:S01]  /*1b890*/  STG.E desc[UR6][R4.64], R164 ;  /* 0x000000a404007986 */ /* 0x000fe2000c101906 */
[C---:B------:R-:W-:Y:S02]  /*1b8a0*/  LEA R6, P0, R14.reuse, UR4, 0x2 ;  /* 0x000000040e067c11 */ /* 0x040fe4000f8010ff */
[----:B------:R-:W-:Y:S01]  /*1b8b0*/  IADD3 R15, PT, PT, R15, 0x10, RZ ;  /* 0x000000100f0f7810 */ /* 0x000fe20007ffe0ff */
[----:B------:R-:W-:Y:S01]  /*1b8c0*/  STG.E desc[UR6][R8.64], R160 ;  /* 0x000000a008007986 */ /* 0x000fe2000c101906 */
[----:B------:R-:W-:Y:S02]  /*1b8d0*/  LEA.HI.X R7, R14, UR5, R7, 0x2, P0 ;  /* 0x000000050e077c11 */ /* 0x000fe400080f1407 */
[----:B0-----:R-:W-:Y:S01]  /*1b8e0*/  IADD3 R11, P2, PT, R0, R15, RZ ;  /* 0x0000000f000b7210 */ /* 0x001fe20007f5e0ff */
[C---:B-1----:R-:W-:Y:S01]  /*1b8f0*/  VIADD R3, R17.reuse, 0x10 ;  /* 0x0000001011037836 */ /* 0x042fe20000000000 */
[----:B------:R-:W-:Y:S01]  /*1b900*/  LEA.HI.X.SX32 R17, R17, RZ, 0x1, P1 ;  /* 0x000000ff11117211 */ /* 0x000fe200008f0eff */
[----:B------:R0:W-:Y:S01]  /*1b910*/  STG.E desc[UR6][R4.64+0x20], R163 ;  /* 0x000020a304007986 */ /* 0x0001e2000c101906 */
[----:B------:R-:W-:-:S02]  /*1b920*/  LEA R2, P0, R16, UR4, 0x2 ;  /* 0x0000000410027c11 */ /* 0x000fc4000f8010ff */
[----:B------:R-:W-:Y:S01]  /*1b930*/  IADD3 R10, P3, PT, R0, R3, RZ ;  /* 0x00000003000a7210 */ /* 0x000fe20007f7e0ff */
[----:B------:R1:W-:Y:S01]  /*1b940*/  STG.E desc[UR6][R8.64+0x20], R159 ;  /* 0x0000209f08007986 */ /* 0x0003e2000c101906 */
[----:B------:R-:W-:Y:S02]  /*1b950*/  LEA.HI.X.SX32 R14, R15, RZ, 0x1, P2 ;  /* 0x000000ff0f0e7211 */ /* 0x000fe400010f0eff */
[-C--:B-----5:R-:W-:Y:S01]  /*1b960*/  LEA R15, R18, R12.reuse, 0x7 ;  /* 0x0000000c120f7211 */ /* 0x0a0fe200078e38ff */
[----:B------:R-:W-:Y:S01]  /*1b970*/  LDS.64 R20, [R13+0x1c0] ;  /* 0x0001c0000d147984 */ /* 0x000fe20000000a00 */
[----:B------:R-:W-:Y:S02]  /*1b980*/  LEA R19, R19, R12, 0x7 ;  /* 0x0000000c13137211 */ /* 0x000fe400078e38ff */
[----:B0-----:R-:W-:Y:S01]  /*1b990*/  LEA R4, P1, R11, UR4, 0x2 ;  /* 0x000000040b047c11 */ /* 0x001fe2000f8210ff */
[----:B------:R-:W-:Y:S01]  /*1b9a0*/  STG.E desc[UR6][R6.64], R158 ;  /* 0x0000009e06007986 */ /* 0x000fe2000c101906 */
[----:B-1----:R-:W-:-:S02]  /*1b9b0*/  LEA.HI.X.SX32 R9, R3, RZ, 0x1, P3 ;  /* 0x000000ff03097211 */ /* 0x002fc400018f0eff */
[----:B------:R-:W-:Y:S02]  /*1b9c0*/  LEA.HI.X R3, R16, UR5, R17, 0x2, P0 ;  /* 0x0000000510037c11 */ /* 0x000fe400080f1411 */
[----:B------:R-:W0:Y:S01]  /*1b9d0*/  LDS.64 R16, [R13+0x180] ;  /* 0x000180000d107984 */ /* 0x000e220000000a00 */
[----:B------:R-:W-:Y:S02]  /*1b9e0*/  LEA.HI.X R5, R11, UR5, R14, 0x2, P1 ;  /* 0x000000050b057c11 */ /* 0x000fe400088f140e */
[----:B------:R-:W-:Y:S01]  /*1b9f0*/  LEA R8, P2, R10, UR4, 0x2 ;  /* 0x000000040a087c11 */ /* 0x000fe2000f8410ff */
[----:B------:R-:W-:Y:S01]  /*1ba00*/  STG.E desc[UR6][R2.64], R154 ;  /* 0x0000009a02007986 */ /* 0x000fe2000c101906 */
[----:B------:R-:W-:Y:S02]  /*1ba10*/  IADD3 R11, P0, PT, R0, R15, RZ ;  /* 0x0000000f000b7210 */ /* 0x000fe40007f1e0ff */
[----:B------:R-:W-:Y:S01]  /*1ba20*/  LEA.HI.X R9, R10, UR5, R9, 0x2, P2 ;  /* 0x000000050a097c11 */ /* 0x000fe200090f1409 */
[----:B------:R1:W-:Y:S01]  /*1ba30*/  STG.E desc[UR6][R6.64+0x20], R157 ;  /* 0x0000209d06007986 */ /* 0x0003e2000c101906 */
[C---:B------:R-:W-:Y:S01]  /*1ba40*/  LEA.HI.X.SX32 R14, R15.reuse, RZ, 0x1, P0 ;  /* 0x000000ff0f0e7211 */ /* 0x040fe200000f0eff */
[----:B------:R-:W-:Y:S01]  /*1ba50*/  VIADD R15, R15, 0x10 ;  /* 0x000000100f0f7836 */ /* 0x000fe20000000000 */
[C---:B------:R-:W-:Y:S01]  /*1ba60*/  LEA R10, P0, R11.reuse, UR4, 0x2 ;  /* 0x000000040b0a7c11 */ /* 0x040fe2000f8010ff */
[----:B------:R3:W-:Y:S03]  /*1ba70*/  STG.E desc[UR6][R2.64+0x20], R149 ;  /* 0x0000209502007986 */ /* 0x0007e6000c101906 */
[----:B------:R-:W-:Y:S01]  /*1ba80*/  LEA.HI.X R11, R11, UR5, R14, 0x2, P0 ;  /* 0x000000050b0b7c11 */ /* 0x000fe200080f140e */
[----:B------:R-:W-:Y:S01]  /*1ba90*/  STG.E desc[UR6][R4.64], R156 ;  /* 0x0000009c04007986 */ /* 0x000fe2000c101906 */
[----:B------:R-:W-:-:S02]  /*1baa0*/  IADD3 R22, P0, PT, R0, R19, RZ ;  /* 0x0000001300167210 */ /* 0x000fc40007f1e0ff */
[C---:B------:R-:W-:Y:S01]  /*1bab0*/  IADD3 R18, P1, PT, R0.reuse, R15, RZ ;  /* 0x0000000f00127210 */ /* 0x040fe20007f3e0ff */
[----:B------:R-:W-:Y:S01]  /*1bac0*/  STG.E desc[UR6][R8.64], R148 ;  /* 0x0000009408007986 */ /* 0x000fe2000c101906 */
[C---:B-1----:R-:W-:Y:S02]  /*1bad0*/  IADD3 R7, PT, PT, R19.reuse, 0x10, RZ ;  /* 0x0000001013077810 */ /* 0x042fe40007ffe0ff */
[----:B------:R-:W-:Y:S01]  /*1bae0*/  LEA.HI.X.SX32 R19, R19, RZ, 0x1, P0 ;  /* 0x000000ff13137211 */ /* 0x000fe200000f0eff */
[----:B------:R1:W-:Y:S01]  /*1baf0*/  STG.E desc[UR6][R4.64+0x20], R155 ;  /* 0x0000209b04007986 */ /* 0x0003e2000c101906 */
[----:B------:R-:W-:Y:S02]  /*1bb00*/  IADD3 R14, P2, PT, R0, R7, RZ ;  /* 0x00000007000e7210 */ /* 0x000fe40007f5e0ff */
[----:B---3--:R-:W-:Y:S01]  /*1bb10*/  LEA R2, P0, R22, UR4, 0x2 ;  /* 0x0000000416027c11 */ /* 0x008fe2000f8010ff */
[----:B------:R3:W-:Y:S01]  /*1bb20*/  STG.E desc[UR6][R8.64+0x20], R147 ;  /* 0x0000209308007986 */ /* 0x0007e2000c101906 */
[----:B------:R-:W-:-:S02]  /*1bb30*/  LEA.HI.X.SX32 R7, R7, RZ, 0x1, P2 ;  /* 0x000000ff07077211 */ /* 0x000fc400010f0eff */
[----:B------:R-:W-:Y:S01]  /*1bb40*/  LEA R6, P2, R14, UR4, 0x2 ;  /* 0x000000040e067c11 */ /* 0x000fe2000f8410ff */
[----:B------:R-:W-:Y:S01]  /*1bb50*/  STG.E desc[UR6][R10.64], R146 ;  /* 0x000000920a007986 */ /* 0x000fe2000c101906 */
[----:B------:R-:W-:Y:S02]  /*1bb60*/  LEA.HI.X R3, R22, UR5, R19, 0x2, P0 ;  /* 0x0000000516037c11 */ /* 0x000fe400080f1413 */
[----:B------:R-:W-:Y:S02]  /*1bb70*/  LEA.HI.X R7, R14, UR5, R7, 0x2, P2 ;  /* 0x000000050e077c11 */ /* 0x000fe400090f1407 */
[----:B------:R-:W-:Y:S01]  /*1bb80*/  LEA.HI.X.SX32 R15, R15, RZ, 0x1, P1 ;  /* 0x000000ff0f0f7211 */ /* 0x000fe200008f0eff */
[----:B------:R-:W-:Y:S01]  /*1bb90*/  STG.E desc[UR6][R2.64], R142 ;  /* 0x0000008e02007986 */ /* 0x000fe2000c101906 */
[----:B-1----:R-:W-:Y:S01]  /*1bba0*/  LEA R4, P1, R18, UR4, 0x2 ;  /* 0x0000000412047c11 */ /* 0x002fe2000f8210ff */
[----:B0-----:R-:W-:Y:S01]  /*1bbb0*/  IMAD R17, R17, 0x80, R12 ;  /* 0x0000008011117824 */ /* 0x001fe200078e020c */
[----:B------:R-:W-:Y:S01]  /*1bbc0*/  LEA R13, R16, R12, 0x7 ;  /* 0x0000000c100d7211 */ /* 0x000fe200078e38ff */
[----:B------:R0:W-:Y:S01]  /*1bbd0*/  STG.E desc[UR6][R10.64+0x20], R145 ;  /* 0x000020910a007986 */ /* 0x0001e2000c101906 */
[----:B------:R-:W-:-:S02]  /*1bbe0*/  LEA.HI.X R5, R18, UR5, R15, 0x2, P1 ;  /* 0x0000000512057c11 */ /* 0x000fc400088f140f */
[C---:B------:R-:W-:Y:S01]  /*1bbf0*/  IADD3 R14, P0, PT, R0.reuse, R13, RZ ;  /* 0x0000000d000e7210 */ /* 0x040fe20007f1e0ff */
[----:B------:R1:W-:Y:S01]  /*1bc00*/  STG.E desc[UR6][R2.64+0x20], R141 ;  /* 0x0000208d02007986 */ /* 0x0003e2000c101906 */
[----:B------:R-:W-:Y:S02]  /*1bc10*/  IADD3 R18, P1, PT, R0, R17, RZ ;  /* 0x0000001100127210 */ /* 0x000fe40007f3e0ff */
[C---:B---3--:R-:W-:Y:S01]  /*1bc20*/  LEA.HI.X.SX32 R9, R13.reuse, RZ, 0x1, P0 ;  /* 0x000000ff0d097211 */ /* 0x048fe200000f0eff */
[----:B------:R-:W-:Y:S01]  /*1bc30*/  STG.E desc[UR6][R4.64], R144 ;  /* 0x0000009004007986 */ /* 0x000fe2000c101906 */
[----:B------:R-:W-:Y:S02]  /*1bc40*/  IADD3 R13, PT, PT, R13, 0x10, RZ ;  /* 0x000000100d0d7810 */ /* 0x000fe40007ffe0ff */
[----:B------:R-:W-:Y:S01]  /*1bc50*/  LEA R8, P0, R14, UR4, 0x2 ;  /* 0x000000040e087c11 */ /* 0x000fe2000f8010ff */
[----:B------:R-:W-:Y:S01]  /*1bc60*/  STG.E desc[UR6][R6.64], R140 ;  /* 0x0000008c06007986 */ /* 0x000fe2000c101906 */
[----:B------:R-:W-:-:S02]  /*1bc70*/  IADD3 R15, P2, PT, R0, R13, RZ ;  /* 0x0000000d000f7210 */ /* 0x000fc40007f5e0ff */
[C---:B0-----:R-:W-:Y:S01]  /*1bc80*/  IADD3 R11, PT, PT, R17.reuse, 0x10, RZ ;  /* 0x00000010110b7810 */ /* 0x041fe20007ffe0ff */
[----:B------:R0:W-:Y:S01]  /*1bc90*/  STG.E desc[UR6][R4.64+0x20], R143 ;  /* 0x0000208f04007986 */ /* 0x0001e2000c101906 */
[----:B------:R-:W-:Y:S02]  /*1bca0*/  LEA.HI.X R9, R14, UR5, R9, 0x2, P0 ;  /* 0x000000050e097c11 */ /* 0x000fe400080f1409 */
[----:B------:R-:W-:Y:S01]  /*1bcb0*/  LEA.HI.X.SX32 R17, R17, RZ, 0x1, P1 ;  /* 0x000000ff11117211 */ /* 0x000fe200008f0eff */
[----:B------:R3:W-:Y:S01]  /*1bcc0*/  STG.E desc[UR6][R6.64+0x20], R139 ;  /* 0x0000208b06007986 */ /* 0x0007e2000c101906 */
[----:B------:R-:W-:Y:S01]  /*1bcd0*/  LEA.HI.X.SX32 R16, R13, RZ, 0x1, P2 ;  /* 0x000000ff0d107211 */ /* 0x000fe200010f0eff */
[----:B------:R-:W-:Y:S01]  /*1bce0*/  IMAD R13, R20, 0x80, R12 ;  /* 0x00000080140d7824 */ /* 0x000fe200078e020c */
[----:B-1----:R-:W-:Y:S01]  /*1bcf0*/  LEA R2, P0, R18, UR4, 0x2 ;  /* 0x0000000412027c11 */ /* 0x002fe2000f8010ff */
[----:B------:R-:W-:Y:S01]  /*1bd00*/  STG.E desc[UR6][R8.64], R138 ;  /* 0x0000008a08007986 */ /* 0x000fe2000c101906 */
[----:B------:R-:W-:-:S02]  /*1bd10*/  IADD3 R14, P3, PT, R0, R11, RZ ;  /* 0x0000000b000e7210 */ /* 0x000fc40007f7e0ff */
[----:B------:R-:W-:Y:S02]  /*1bd20*/  LEA.HI.X R3, R18, UR5, R17, 0x2, P0 ;  /* 0x0000000512037c11 */ /* 0x000fe400080f1411 */
[----:B0-----:R-:W-:Y:S02]  /*1bd30*/  LEA R4, P1, R15, UR4, 0x2 ;  /* 0x000000040f047c11 */ /* 0x001fe4000f8210ff */
[----:B------:R-:W-:Y:S01]  /*1bd40*/  LEA R21, R21, R12, 0x7 ;  /* 0x0000000c15157211 */ /* 0x000fe200078e38ff */
[----:B------:R-:W-:Y:S01]  /*1bd50*/  STG.E desc[UR6][R2.64], R132 ;  /* 0x0000008402007986 */ /* 0x000fe2000c101906 */
[----:B------:R-:W-:Y:S02]  /*1bd60*/  LEA.HI.X R5, R15, UR5, R16, 0x2, P1 ;  /* 0x000000050f057c11 */ /* 0x000fe400088f1410 */
[----:B------:R-:W-:Y:S01]  /*1bd70*/  IADD3 R16, P0, PT, R0, R13, RZ ;  /* 0x0000000d00107210 */ /* 0x000fe20007f1e0ff */
[----:B------:R-:W-:Y:S01]  /*1bd80*/  VIADD R15, R21, 0x10 ;  /* 0x00000010150f7836 */ /* 0x000fe20000000000 */
[----:B------:R-:W-:Y:S01]  /*1bd90*/  LEA.HI.X.SX32 R11, R11, RZ, 0x1, P3 ;  /* 0x000000ff0b0b7211 */ /* 0x000fe200018f0eff */
[----:B------:R0:W-:Y:S01]  /*1bda0*/  STG.E desc[UR6][R8.64+0x20], R136 ;  /* 0x0000208808007986 */ /* 0x0001e2000c101906 */
[----:B------:R-:W-:-:S02]  /*1bdb0*/  LEA R10, P2, R14, UR4, 0x2 ;  /* 0x000000040e0a7c11 */ /* 0x000fc4000f8410ff */
[C---:B---3--:R-:W-:Y:S01]  /*1bdc0*/  LEA.HI.X.SX32 R7, R13.reuse, RZ, 0x1, P0 ;  /* 0x000000ff0d077211 */ /* 0x048fe200000f0eff */
[----:B------:R1:W-:Y:S01]  /*1bdd0*/  STG.E desc[UR6][R2.64+0x20], R130 ;  /* 0x0000208202007986 */ /* 0x0003e2000c101906 */
[----:B------:R-:W-:Y:S02]  /*1bde0*/  LEA.HI.X R11, R14, UR5, R11, 0x2, P2 ;  /* 0x000000050e0b7c11 */ /* 0x000fe400090f140b */
[----:B------:R-:W-:Y:S01]  /*1bdf0*/  LEA R6, P0, R16, UR4, 0x2 ;  /* 0x0000000410067c11 */ /* 0x000fe2000f8010ff */
[----:B------:R-:W-:Y:S01]  /*1be00*/  STG.E desc[UR6][R4.64], R134 ;  /* 0x0000008604007986 */ /* 0x000fe2000c101906 */
[----:B------:R-:W-:Y:S02]  /*1be10*/  IADD3 R13, PT, PT, R13, 0x10, RZ ;  /* 0x000000100d0d7810 */ /* 0x000fe40007ffe0ff */
[----:B------:R-:W-:Y:S01]  /*1be20*/  IADD3 R14, P1, PT, R0, R21, RZ ;  /* 0x00000015000e7210 */ /* 0x000fe20007f3e0ff */
[----:B------:R-:W-:Y:S01]  /*1be30*/  STG.E desc[UR6][R10.64], R128 ;  /* 0x000000800a007986 */ /* 0x000fe2000c101906 */
[----:B------:R-:W-:-:S02]  /*1be40*/  LEA.HI.X R7, R16, UR5, R7, 0x2, P0 ;  /* 0x0000000510077c11 */ /* 0x000fc400080f1407 */
[C---:B0-----:R-:W-:Y:S01]  /*1be50*/  IADD3 R9, P2, PT, R0.reuse, R13, RZ ;  /* 0x0000000d00097210 */ /* 0x041fe20007f5e0ff */
[----:B------:R0:W-:Y:S01]  /*1be60*/  STG.E desc[UR6][R4.64+0x20], R126 ;  /* 0x0000207e04007986 */ /* 0x0001e2000c101906 */
[----:B------:R-:W-:Y:S02]  /*1be70*/  IADD3 R0, P3, PT, R0, R15, RZ ;  /* 0x0000000f00007210 */ /* 0x000fe40007f7e0ff */
[----:B------:R-:W-:Y:S01]  /*1be80*/  LEA.HI.X.SX32 R21, R21, RZ, 0x1, P1 ;  /* 0x000000ff15157211 */ /* 0x000fe200008f0eff */
[----:B------:R-:W-:Y:S01]  /*1be90*/  STG.E desc[UR6][R10.64+0x20], R124 ;  /* 0x0000207c0a007986 */ /* 0x000fe2000c101906 */
[----:B-1----:R-:W-:Y:S02]  /*1bea0*/  LEA R2, P0, R14, UR4, 0x2 ;  /* 0x000000040e027c11 */ /* 0x002fe4000f8010ff */
[----:B------:R-:W-:Y:S01]  /*1beb0*/  LEA.HI.X.SX32 R12, R13, RZ, 0x1, P2 ;  /* 0x000000ff0d0c7211 */ /* 0x000fe200010f0eff */
[----:B------:R-:W-:Y:S01]  /*1bec0*/  STG.E desc[UR6][R6.64], R122 ;  /* 0x0000007a06007986 */ /* 0x000fe2000c101906 */
[----:B------:R-:W-:-:S02]  /*1bed0*/  LEA.HI.X.SX32 R15, R15, RZ, 0x1, P3 ;  /* 0x000000ff0f0f7211 */ /* 0x000fc400018f0eff */
[----:B------:R-:W-:Y:S02]  /*1bee0*/  LEA R8, P2, R0, UR4, 0x2 ;  /* 0x0000000400087c11 */ /* 0x000fe4000f8410ff */
[C---:B0-----:R-:W-:Y:S02]  /*1bef0*/  LEA R4, P1, R9.reuse, UR4, 0x2 ;  /* 0x0000000409047c11 */ /* 0x041fe4000f8210ff */
[----:B------:R-:W-:Y:S02]  /*1bf00*/  LEA.HI.X R3, R14, UR5, R21, 0x2, P0 ;  /* 0x000000050e037c11 */ /* 0x000fe400080f1415 */
[----:B------:R-:W-:Y:S02]  /*1bf10*/  LEA.HI.X R5, R9, UR5, R12, 0x2, P1 ;  /* 0x0000000509057c11 */ /* 0x000fe400088f140c */
[----:B------:R-:W-:Y:S01]  /*1bf20*/  LEA.HI.X R9, R0, UR5, R15, 0x2, P2 ;  /* 0x0000000500097c11 */ /* 0x000fe200090f140f */
[----:B------:R-:W-:Y:S04]  /*1bf30*/  STG.E desc[UR6][R2.64], R120 ;  /* 0x0000007802007986 */ /* 0x000fe8000c101906 */
[----:B------:R-:W-:Y:S04]  /*1bf40*/  STG.E desc[UR6][R6.64+0x20], R54 ;  /* 0x0000203606007986 */ /* 0x000fe8000c101906 */
[----:B------:R-:W-:Y:S04]  /*1bf50*/  STG.E desc[UR6][R2.64+0x20], R52 ;  /* 0x0000203402007986 */ /* 0x000fe8000c101906 */
[----:B------:R-:W-:Y:S04]  /*1bf60*/  STG.E desc[UR6][R4.64], R50 ;  /* 0x0000003204007986 */ /* 0x000fe8000c101906 */
[----:B------:R-:W-:Y:S04]  /*1bf70*/  STG.E desc[UR6][R8.64], R48 ;  /* 0x0000003008007986 */ /* 0x000fe8000c101906 */
[----:B------:R-:W-:Y:S04]  /*1bf80*/  STG.E desc[UR6][R4.64+0x20], R46 ;  /* 0x0000202e04007986 */ /* 0x000fe8000c101906 */
[----:B------:R-:W-:Y:S01]  /*1bf90*/  STG.E desc[UR6][R8.64+0x20], R44 ;  /* 0x0000202c08007986 */ /* 0x000fe2000c101906 */
[----:B------:R-:W-:Y:S05]  /*1bfa0*/  EXIT ;  /* 0x000000000000794d */ /* 0x000fea0003800000 */
        .weak           $__internal_4_$__cuda_sm20_div_s64
        .type           $__internal_4_$__cuda_sm20_div_s64,@function
        .size           $__internal_4_$__cuda_sm20_div_s64,($__internal_5_$__cuda_sm20_rem_s64 - $__internal_4_$__cuda_sm20_div_s64)
$__internal_4_$__cuda_sm20_div_s64:
[----:B------:R-:W-:Y:S02]  /*1bfb0*/  IADD3 R37, P1, PT, RZ, -R42, RZ ;  /* 0x8000002aff257210 */ /* 0x000fe40007f3e0ff */
[----:B------:R-:W-:Y:S02]  /*1bfc0*/  ISETP.GE.AND P0, PT, R44, RZ, PT ;  /* 0x000000ff2c00720c */ /* 0x000fe40003f06270 */
[----:B------:R-:W-:Y:S02]  /*1bfd0*/  IADD3.X R33, PT, PT, RZ, ~R44, RZ, P1, !PT ;  /* 0x8000002cff217210 */ /* 0x000fe40000ffe4ff */
[----:B------:R-:W-:Y:S02]  /*1bfe0*/  SEL R36, R37, R42, !P0 ;  /* 0x0000002a25247207 */ /* 0x000fe40004000000 */
[----:B------:R-:W-:Y:S02]  /*1bff0*/  SEL R37, R33, R44, !P0 ;  /* 0x0000002c21257207 */ /* 0x000fe40004000000 */
[----:B------:R-:W-:-:S02]  /*1c000*/  ISETP.GE.AND P3, PT, R41, RZ, PT ;  /* 0x000000ff2900720c */ /* 0x000fc40003f66270 */
[----:B------:R-:W0:Y:S08]  /*1c010*/  I2F.U64.RP R28, R36 ;  /* 0x00000024001c7312 */ /* 0x000e300000309000 */
[----:B0-----:R-:W0:Y:S02]  /*1c020*/  MUFU.RCP R28, R28 ;  /* 0x0000001c001c7308 */ /* 0x001e240000001000 */
[----:B0-----:R-:W-:-:S06]  /*1c030*/  IADD3 R32, PT, PT, R28, 0x1ffffffe, RZ ;  /* 0x1ffffffe1c207810 */ /* 0x001fcc0007ffe0ff */
[----:B------:R-:W0:Y:S02]  /*1c040*/  F2I.U64.TRUNC R32, R32 ;  /* 0x0000002000207311 */ /* 0x000e24000020d800 */
[----:B0-----:R-:W-:-:S04]  /*1c050*/  IMAD.WIDE.U32 R34, R32, R36, RZ ;  /* 0x0000002420227225 */ /* 0x001fc800078e00ff */
[----:B------:R-:W-:Y:S01]  /*1c060*/  IMAD R35, R32, R37, R35 ;  /* 0x0000002520237224 */ /* 0x000fe200078e0223 */
[----:B------:R-:W-:-:S03]  /*1c070*/  IADD3 R39, P0, PT, RZ, -R34, RZ ;  /* 0x80000022ff277210 */ /* 0x000fc60007f1e0ff */
[----:B------:R-:W-:Y:S02]  /*1c080*/  IMAD R35, R33, R36, R35 ;  /* 0x0000002421237224 */ /* 0x000fe400078e0223 */
[----:B------:R-:W-:-:S04]  /*1c090*/  IMAD.HI.U32 R34, R32, R39, RZ ;  /* 0x0000002720227227 */ /* 0x000fc800078e00ff */
[----:B------:R-:W-:Y:S01]  /*1c0a0*/  IMAD.X R45, RZ, RZ, ~R35, P0 ;  /* 0x000000ffff2d7224 */ /* 0x000fe200000e0e23 */
[----:B------:R-:W-:-:S03]  /*1c0b0*/  MOV R35, R32 ;  /* 0x0000002000237202 */ /* 0x000fc60000000f00 */
[-C--:B------:R-:W-:Y:S02]  /*1c0c0*/  IMAD R49, R33, R45.reuse, RZ ;  /* 0x0000002d21317224 */ /* 0x080fe400078e02ff */
[----:B------:R-:W-:-:S04]  /*1c0d0*/  IMAD.WIDE.U32 R34, P0, R32, R45, R34 ;  /* 0x0000002d20227225 */ /* 0x000fc80007800022 */
[----:B------:R-:W-:-:S04]  /*1c0e0*/  IMAD.HI.U32 R45, R33, R45, RZ ;  /* 0x0000002d212d7227 */ /* 0x000fc800078e00ff */
[----:B------:R-:W-:Y:S01]  /*1c0f0*/  IMAD.HI.U32 R34, P1, R33, R39, R34 ;  /* 0x0000002721227227 */ /* 0x000fe20007820022 */
[----:B------:R-:W-:-:S04]  /*1c100*/  IADD3.X R28, PT, PT, R45, R33, RZ, P0, !PT ;  /* 0x000000212d1c7210 */ /* 0x000fc800007fe4ff */
[----:B------:R-:W-:-:S04]  /*1c110*/  IADD3 R35, P2, PT, R49, R34, RZ ;  /* 0x0000002231237210 */ /* 0x000fc80007f5e0ff */
[----:B------:R-:W-:Y:S01]  /*1c120*/  IADD3.X R39, PT, PT, RZ, RZ, R28, P2, P1 ;  /* 0x000000ffff277210 */ /* 0x000fe200017e241c */
[----:B------:R-:W-:-:S04]  /*1c130*/  IMAD.WIDE.U32 R32, R35, R36, RZ ;  /* 0x0000002423207225 */ /* 0x000fc800078e00ff */
[----:B------:R-:W-:Y:S01]  /*1c140*/  IMAD R28, R35, R37, R33 ;  /* 0x00000025231c7224 */ /* 0x000fe200078e0221 */
[----:B------:R-:W-:Y:S02]  /*1c150*/  IADD3 R45, P0, PT, RZ, -R32, RZ ;  /* 0x80000020ff2d7210 */ /* 0x000fe40007f1e0ff */
[----:B------:R-:W-:Y:S01]  /*1c160*/  IADD3 R33, P4, PT, RZ, -R40, RZ ;  /* 0x80000028ff217210 */ /* 0x000fe20007f9e0ff */
[----:B------:R-:W-:Y:S02]  /*1c170*/  IMAD R28, R39, R36, R28 ;  /* 0x00000024271c7224 */ /* 0x000fe400078e021c */
[----:B------:R-:W-:-:S04]  /*1c180*/  IMAD.HI.U32 R34, R35, R45, RZ ;  /* 0x0000002d23227227 */ /* 0x000fc800078e00ff */
[----:B------:R-:W-:-:S04]  /*1c190*/  IMAD.X R28, RZ, RZ, ~R28, P0 ;  /* 0x000000ffff1c7224 */ /* 0x000fc800000e0e1c */
[----:B------:R-:W-:-:S04]  /*1c1a0*/  IMAD.WIDE.U32 R34, P0, R35, R28, R34 ;  /* 0x0000001c23227225 */ /* 0x000fc80007800022 */
[C---:B------:R-:W-:Y:S02]  /*1c1b0*/  IMAD R32, R39.reuse, R28, RZ ;  /* 0x0000001c27207224 */ /* 0x040fe400078e02ff */
[----:B------:R-:W-:Y:S01]  /*1c1c0*/  IMAD.HI.U32 R35, P1, R39, R45, R34 ;  /* 0x0000002d27237227 */ /* 0x000fe20007820022 */
[----:B------:R-:W-:Y:S02]  /*1c1d0*/  SEL R34, R33, R40, !P3 ;  /* 0x0000002821227207 */ /* 0x000fe40005800000 */
[----:B------:R-:W-:Y:S01]  /*1c1e0*/  IADD3.X R40, PT, PT, RZ, ~R41, RZ, P4, !PT ;  /* 0x80000029ff287210 */ /* 0x000fe200027fe4ff */
[----:B------:R-:W-:Y:S01]  /*1c1f0*/  IMAD.HI.U32 R28, R39, R28, RZ ;  /* 0x0000001c271c7227 */ /* 0x000fe200078e00ff */
[----:B------:R-:W-:Y:S02]  /*1c200*/  IADD3 R35, P2, PT, R32, R35, RZ ;  /* 0x0000002320237210 */ /* 0x000fe40007f5e0ff */
[----:B------:R-:W-:Y:S01]  /*1c210*/  SEL R40, R40, R41, !P3 ;  /* 0x0000002928287207 */ /* 0x000fe20005800000 */
[----:B------:R-:W-:Y:S01]  /*1c220*/  IMAD.MOV.U32 R33, RZ, RZ, RZ ;  /* 0x000000ffff217224 */ /* 0x000fe200078e00ff */
[----:B------:R-:W-:Y:S01]  /*1c230*/  IADD3.X R39, PT, PT, R28, R39, RZ, P0, !PT ;  /* 0x000000271c277210 */ /* 0x000fe200007fe4ff */
[----:B------:R-:W-:-:S03]  /*1c240*/  IMAD.HI.U32 R32, R35, R34, RZ ;  /* 0x0000002223207227 */ /* 0x000fc600078e00ff */
[----:B------:R-:W-:Y:S01]  /*1c250*/  IADD3.X R39, PT, PT, RZ, RZ, R39, P2, P1 ;  /* 0x000000ffff277210 */ /* 0x000fe200017e2427 */
[----:B------:R-:W-:-:S04]  /*1c260*/  IMAD.WIDE.U32 R32, R35, R40, R32 ;  /* 0x0000002823207225 */ /* 0x000fc800078e0020 */
[C---:B------:R-:W-:Y:S02]  /*1c270*/  IMAD R35, R39.reuse, R40, RZ ;  /* 0x0000002827237224 */ /* 0x040fe400078e02ff */
[----:B------:R-:W-:-:S04]  /*1c280*/  IMAD.HI.U32 R32, P0, R39, R34, R32 ;  /* 0x0000002227207227 */ /* 0x000fc80007800020 */
[----:B------:R-:W-:Y:S01]  /*1c290*/  IMAD.HI.U32 R28, R39, R40, RZ ;  /* 0x00000028271c7227 */ /* 0x000fe200078e00ff */
[----:B------:R-:W-:-:S04]  /*1c2a0*/  IADD3 R35, P1, PT, R35, R32, RZ ;  /* 0x0000002023237210 */ /* 0x000fc80007f3e0ff */
[----:B------:R-:W-:Y:S01]  /*1c2b0*/  IADD3.X R28, PT, PT, R28, RZ, RZ, P0, !PT ;  /* 0x000000ff1c1c7210 */ /* 0x000fe200007fe4ff */
[----:B------:R-:W-:-:S03]  /*1c2c0*/  IMAD.WIDE.U32 R32, R35, R36, RZ ;  /* 0x0000002423207225 */ /* 0x000fc600078e00ff */
[----:B------:R-:W-:Y:S01]  /*1c2d0*/  IADD3.X R39, PT, PT, RZ, R28, RZ, P1, !PT ;  /* 0x0000001cff277210 */ /* 0x000fe20000ffe4ff */
[----:B------:R-:W-:Y:S01]  /*1c2e0*/  IMAD R28, R35, R37, R33 ;  /* 0x00000025231c7224 */ /* 0x000fe200078e0221 */
[----:B------:R-:W-:-:S03]  /*1c2f0*/  IADD3 R33, P1, PT, -R32, R34, RZ ;  /* 0x0000002220217210 */ /* 0x000fc60007f3e1ff */
[-C--:B------:R-:W-:Y:S01]  /*1c300*/  IMAD R28, R39, R36.reuse, R28 ;  /* 0x00000024271c7224 */ /* 0x080fe200078e021c */
[----:B------:R-:W-:-:S03]  /*1c310*/  ISETP.GE.U32.AND P0, PT, R33, R36, PT ;  /* 0x000000242100720c */ /* 0x000fc60003f06070 */
[----:B------:R-:W-:Y:S01]  /*1c320*/  IMAD.X R51, R40, 0x1, ~R28, P1 ;  /* 0x0000000128337824 */ /* 0x000fe200008e0e1c */
[----:B------:R-:W-:Y:S02]  /*1c330*/  IADD3 R45, P1, PT, R33, -R36, RZ ;  /* 0x80000024212d7210 */ /* 0x000fe40007f3e0ff */
[----:B------:R-:W-:Y:S02]  /*1c340*/  IADD3 R28, P2, PT, R35, 0x1, RZ ;  /* 0x00000001231c7810 */ /* 0x000fe40007f5e0ff */
[CC--:B------:R-:W-:Y:S02]  /*1c350*/  ISETP.GE.U32.AND.EX P0, PT, R51.reuse, R37.reuse, PT, P0 ;  /* 0x000000253300720c */ /* 0x0c0fe40003f06100 */
[----:B------:R-:W-:Y:S02]  /*1c360*/  IADD3.X R49, PT, PT, R51, ~R37, RZ, P1, !PT ;  /* 0x8000002533317210 */ /* 0x000fe40000ffe4ff */
[----:B------:R-:W-:Y:S02]  /*1c370*/  SEL R45, R45, R33, P0 ;  /* 0x000000212d2d7207 */ /* 0x000fe40000000000 */
[----:B------:R-:W-:-:S02]  /*1c380*/  IADD3.X R34, PT, PT, RZ, R39, RZ, P2, !PT ;  /* 0x00000027ff227210 */ /* 0x000fc400017fe4ff */
[----:B------:R-:W-:Y:S02]  /*1c390*/  SEL R33, R28, R35, P0 ;  /* 0x000000231c217207 */ /* 0x000fe40000000000 */
[----:B------:R-:W-:Y:S02]  /*1c3a0*/  SEL R49, R49, R51, P0 ;  /* 0x0000003331317207 */ /* 0x000fe40000000000 */
[----:B------:R-:W-:Y:S02]  /*1c3b0*/  ISETP.GE.U32.AND P1, PT, R45, R36, PT ;  /* 0x000000242d00720c */ /* 0x000fe40003f26070 */
[----:B------:R-:W-:Y:S02]  /*1c3c0*/  SEL R34, R34, R39, P0 ;  /* 0x0000002722227207 */ /* 0x000fe40000000000 */
[----:B------:R-:W-:Y:S02]  /*1c3d0*/  IADD3 R32, P2, PT, R33, 0x1, RZ ;  /* 0x0000000121207810 */ /* 0x000fe40007f5e0ff */
[----:B------:R-:W-:-:S02]  /*1c3e0*/  ISETP.GE.U32.AND.EX P0, PT, R49, R37, PT, P1 ;  /* 0x000000253100720c */ /* 0x000fc40003f06110 */
[----:B------:R-:W-:Y:S01]  /*1c3f0*/  LOP3.LUT R28, R44, R41, RZ, 0x3c, !PT ;  /* 0x000000292c1c7212 */ /* 0x000fe200078e3cff */
[----:B------:R-:W-:Y:S01]  /*1c400*/  IMAD.X R35, RZ, RZ, R34, P2 ;  /* 0x000000ffff237224 */ /* 0x000fe200010e0622 */
[----:B------:R-:W-:Y:S02]  /*1c410*/  SEL R32, R32, R33, P0 ;  /* 0x0000002120207207 */ /* 0x000fe40000000000 */
[----:B------:R-:W-:Y:S02]  /*1c420*/  ISETP.GE.AND P1, PT, R28, RZ, PT ;  /* 0x000000ff1c00720c */ /* 0x000fe40003f26270 */
[----:B------:R-:W-:Y:S02]  /*1c430*/  SEL R35, R35, R34, P0 ;  /* 0x0000002223237207 */ /* 0x000fe40000000000 */
[----:B------:R-:W-:Y:S02]  /*1c440*/  IADD3 R33, P2, PT, RZ, -R32, RZ ;  /* 0x80000020ff217210 */ /* 0x000fe40007f5e0ff */
[----:B------:R-:W-:-:S02]  /*1c450*/  ISETP.NE.U32.AND P0, PT, R42, RZ, PT ;  /* 0x000000ff2a00720c */ /* 0x000fc40003f05070 */
[----:B------:R-:W-:Y:S02]  /*1c460*/  IADD3.X R34, PT, PT, RZ, ~R35, RZ, P2, !PT ;  /* 0x80000023ff227210 */ /* 0x000fe400017fe4ff */
[----:B------:R-:W-:Y:S01]  /*1c470*/  SEL R28, R33, R32, !P1 ;  /* 0x00000020211c7207 */ /* 0x000fe20004800000 */
[----:B------:R-:W-:Y:S01]  /*1c480*/  IMAD.MOV.U32 R33, RZ, RZ, 0x0 ;  /* 0x00000000ff217424 */ /* 0x000fe200078e00ff */
[----:B------:R-:W-:Y:S02]  /*1c490*/  MOV R32, R43 ;  /* 0x0000002b00207202 */ /* 0x000fe40000000f00 */
[----:B------:R-:W-:Y:S02]  /*1c4a0*/  ISETP.NE.AND.EX P0, PT, R44, RZ, PT, P0 ;  /* 0x000000ff2c00720c */ /* 0x000fe40003f05300 */
[----:B------:R-:W-:Y:S02]  /*1c4b0*/  SEL R35, R34, R35, !P1 ;  /* 0x0000002322237207 */ /* 0x000fe40004800000 */
[----:B------:R-:W-:-:S02]  /*1c4c0*/  SEL R28, R28, 0xffffffff, P0 ;  /* 0xffffffff1c1c7807 */ /* 0x000fc40000000000 */
[----:B------:R-:W-:Y:S01]  /*1c4d0*/  SEL R35, R35, 0xffffffff, P0 ;  /* 0xffffffff23237807 */ /* 0x000fe20000000000 */
[----:B------:R-:W-:Y:S06]  /*1c4e0*/  RET.REL.NODEC R32 `(mul_mat_q40_128_8_false) ;  /* 0xfffffe3820c47950 */ /* 0x000fec0003c3ffff */
        .weak           $__internal_5_$__cuda_sm20_rem_s64
        .type           $__internal_5_$__cuda_sm20_rem_s64,@function
        .size           $__internal_5_$__cuda_sm20_rem_s64,(.L_x_3691 - $__internal_5_$__cuda_sm20_rem_s64)
$__internal_5_$__cuda_sm20_rem_s64:
[----:B------:R-:W-:Y:S02]  /*1c4f0*/  IADD3 R32, P1, PT, RZ, -R3, RZ ;  /* 0x80000003ff207210 */ /* 0x000fe40007f3e0ff */
[----:B------:R-:W-:Y:S02]  /*1c500*/  ISETP.GE.AND P0, PT, R5, RZ, PT ;  /* 0x000000ff0500720c */ /* 0x000fe40003f06270 */
[----:B------:R-:W-:Y:S02]  /*1c510*/  IADD3.X R28, PT, PT, RZ, ~R5, RZ, P1, !PT ;  /* 0x80000005ff1c7210 */ /* 0x000fe40000ffe4ff */
[----:B------:R-:W-:Y:S02]  /*1c520*/  SEL R32, R32, R3, !P0 ;  /* 0x0000000320207207 */ /* 0x000fe40004000000 */
[----:B------:R-:W-:-:S04]  /*1c530*/  SEL R33, R28, R5, !P0 ;  /* 0x000000051c217207 */ /* 0x000fc80004000000 */
        /* <DEDUP_REMOVED lines=14> */
[----:B------:R-:W-:-:S05]  /*1c620*/  IMAD.HI.U32 R30, P1, R29, R35, R30 ;  /* 0x000000231d1e7227 */ /* 0x000fca000782001e */
[----:B------:R-:W-:Y:S02]  /*1c630*/  IADD3 R31, P2, PT, R43, R30, RZ ;  /* 0x0000001e2b1f7210 */ /* 0x000fe40007f5e0ff */
[----:B------:R-:W-:-:S03]  /*1c640*/  IADD3.X R30, PT, PT, R39, R29, RZ, P0, !PT ;  /* 0x0000001d271e7210 */ /* 0x000fc600007fe4ff */
[----:B------:R-:W-:Y:S01]  /*1c650*/  IMAD.WIDE.U32 R28, R31, R32, RZ ;  /* 0x000000201f1c7225 */ /* 0x000fe200078e00ff */
[----:B------:R-:W-:Y:S02]  /*1c660*/  IADD3.X R35, PT, PT, RZ, RZ, R30, P2, P1 ;  /* 0x000000ffff237210 */ /* 0x000fe400017e241e */
[----:B------:R-:W-:Y:S01]  /*1c670*/  ISETP.GE.AND P1, PT, R37, RZ, PT ;  /* 0x000000ff2500720c */ /* 0x000fe20003f26270 */
[----:B------:R-:W-:Y:S01]  /*1c680*/  IMAD R29, R31, R33, R29 ;  /* 0x000000211f1d7224 */ /* 0x000fe200078e021d */
[----:B------:R-:W-:-:S03]  /*1c690*/  IADD3 R39, P0, PT, RZ, -R28, RZ ;  /* 0x8000001cff277210 */ /* 0x000fc60007f1e0ff */
[----:B------:R-:W-:Y:S02]  /*1c6a0*/  IMAD R29, R35, R32, R29 ;  /* 0x00000020231d7224 */ /* 0x000fe400078e021d */
[----:B------:R-:W-:-:S04]  /*1c6b0*/  IMAD.HI.U32 R30, R31, R39, RZ ;  /* 0x000000271f1e7227 */ /* 0x000fc800078e00ff */
[----:B------:R-:W-:Y:S01]  /*1c6c0*/  IMAD.X R28, RZ, RZ, ~R29, P0 ;  /* 0x000000ffff1c7224 */ /* 0x000fe200000e0e1d */
[----:B------:R-:W-:-:S03]  /*1c6d0*/  IADD3 R29, P4, PT, RZ, -R36, RZ ;  /* 0x80000024ff1d7210 */ /* 0x000fc60007f9e0ff */
[----:B------:R-:W-:Y:S01]  /*1c6e0*/  IMAD.WIDE.U32 R30, P0, R31, R28, R30 ;  /* 0x0000001c1f1e7225 */ /* 0x000fe2000780001e */
[----:B------:R-:W-:Y:S02]  /*1c6f0*/  SEL R34, R29, R36, !P1 ;  /* 0x000000241d227207 */ /* 0x000fe40004800000 */
[----:B------:R-:W-:Y:S01]  /*1c700*/  IADD3.X R36, PT, PT, RZ, ~R37, RZ, P4, !PT ;  /* 0x80000025ff247210 */ /* 0x000fe200027fe4ff */
[----:B------:R-:W-:Y:S02]  /*1c710*/  IMAD.MOV.U32 R29, RZ, RZ, RZ ;  /* 0x000000ffff1d7224 */ /* 0x000fe400078e00ff */
[----:B------:R-:W-:Y:S01]  /*1c720*/  IMAD.HI.U32 R31, P2, R35, R39, R30 ;  /* 0x00000027231f7227 */ /* 0x000fe2000784001e */
[----:B------:R-:W-:-:S03]  /*1c730*/  SEL R36, R36, R37, !P1 ;  /* 0x0000002524247207 */ /* 0x000fc60004800000 */
[CC--:B------:R-:W-:Y:S02]  /*1c740*/  IMAD R30, R35.reuse, R28.reuse, RZ ;  /* 0x0000001c231e7224 */ /* 0x0c0fe400078e02ff */
[----:B------:R-:W-:-:S03]  /*1c750*/  IMAD.HI.U32 R28, R35, R28, RZ ;  /* 0x0000001c231c7227 */ /* 0x000fc600078e00ff */
[----:B------:R-:W-:Y:S02]  /*1c760*/  IADD3 R31, P3, PT, R30, R31, RZ ;  /* 0x0000001f1e1f7210 */ /* 0x000fe40007f7e0ff */
[----:B------:R-:W-:-:S03]  /*1c770*/  IADD3.X R35, PT, PT, R28, R35, RZ, P0, !PT ;  /* 0x000000231c237210 */ /* 0x000fc600007fe4ff */
[----:B------:R-:W-:Y:S01]  /*1c780*/  IMAD.HI.U32 R28, R31, R34, RZ ;  /* 0x000000221f1c7227 */ /* 0x000fe200078e00ff */
[----:B------:R-:W-:-:S03]  /*1c790*/  IADD3.X R35, PT, PT, RZ, RZ, R35, P3, P2 ;  /* 0x000000ffff237210 */ /* 0x000fc60001fe4423 */
        /* <DEDUP_REMOVED lines=13> */
[----:B------:R-:W-:-:S04]  /*1c870*/  IADD3 R29, P2, PT, R37, -R32, RZ ;  /* 0x80000020251d7210 */ /* 0x000fc80007f5e0ff */
[CC--:B------:R-:W-:Y:S02]  /*1c880*/  ISETP.GE.U32.AND.EX P0, PT, R31.reuse, R33.reuse, PT, P0 ;  /* 0x000000211f00720c */ /* 0x0c0fe40003f06100 */
[----:B------:R-:W-:Y:S02]  /*1c890*/  IADD3.X R35, PT, PT, R31, ~R33, RZ, P2, !PT ;  /* 0x800000211f237210 */ /* 0x000fe400017fe4ff */
[----:B------:R-:W-:Y:S02]  /*1c8a0*/  SEL R29, R29, R37, P0 ;  /* 0x000000251d1d7207 */ /* 0x000fe40000000000 */
[----:B------:R-:W-:Y:S02]  /*1c8b0*/  SEL R35, R35, R31, P0 ;  /* 0x0000001f23237207 */ /* 0x000fe40000000000 */
[CC--:B------:R-:W-:Y:S02]  /*1c8c0*/  ISETP.GE.U32.AND P0, PT, R29.reuse, R32.reuse, PT ;  /* 0x000000201d00720c */ /* 0x0c0fe40003f06070 */
[----:B------:R-:W-:-:S02]  /*1c8d0*/  IADD3 R30, P2, PT, R29, -R32, RZ ;  /* 0x800000201d1e7210 */ /* 0x000fc40007f5e0ff */
[CC--:B------:R-:W-:Y:S02]  /*1c8e0*/  ISETP.GE.U32.AND.EX P0, PT, R35.reuse, R33.reuse, PT, P0 ;  /* 0x000000212300720c */ /* 0x0c0fe40003f06100 */
[----:B------:R-:W-:Y:S02]  /*1c8f0*/  IADD3.X R31, PT, PT, R35, ~R33, RZ, P2, !PT ;  /* 0x80000021231f7210 */ /* 0x000fe400017fe4ff */
[----:B------:R-:W-:Y:S02]  /*1c900*/  SEL R30, R30, R29, P0 ;  /* 0x0000001d1e1e7207 */ /* 0x000fe40000000000 */
[----:B------:R-:W-:Y:S02]  /*1c910*/  SEL R31, R31, R35, P0 ;  /* 0x000000231f1f7207 */ /* 0x000fe40000000000 */
[----:B------:R-:W-:Y:S02]  /*1c920*/  IADD3 R29, P2, PT, RZ, -R30, RZ ;  /* 0x8000001eff1d7210 */ /* 0x000fe40007f5e0ff */
[----:B------:R-:W-:-:S02]  /*1c930*/  ISETP.NE.U32.AND P0, PT, R3, RZ, PT ;  /* 0x000000ff0300720c */ /* 0x000fc40003f05070 */
[----:B------:R-:W-:Y:S01]  /*1c940*/  SEL R30, R29, R30, !P1 ;  /* 0x0000001e1d1e7207 */ /* 0x000fe20004800000 */
[----:B------:R-:W-:Y:S01]  /*1c950*/  IMAD.X R28, RZ, RZ, ~R31, P2 ;  /* 0x000000ffff1c7224 */ /* 0x000fe200010e0e1f */
[----:B------:R-:W-:Y:S02]  /*1c960*/  MOV R29, 0x0 ;  /* 0x00000000001d7802 */ /* 0x000fe40000000f00 */
[----:B------:R-:W-:Y:S02]  /*1c970*/  ISETP.NE.AND.EX P0, PT, R5, RZ, PT, P0 ;  /* 0x000000ff0500720c */ /* 0x000fe40003f05300 */
[----:B------:R-:W-:Y:S02]  /*1c980*/  SEL R31, R28, R31, !P1 ;  /* 0x0000001f1c1f7207 */ /* 0x000fe40004800000 */
[----:B------:R-:W-:Y:S02]  /*1c990*/  MOV R28, R38 ;  /* 0x00000026001c7202 */ /* 0x000fe40000000f00 */
[----:B------:R-:W-:-:S02]  /*1c9a0*/  SEL R30, R30, 0xffffffff, P0 ;  /* 0xffffffff1e1e7807 */ /* 0x000fc40000000000 */
[----:B------:R-:W-:Y:S01]  /*1c9b0*/  SEL R31, R31, 0xffffffff, P0 ;  /* 0xffffffff1f1f7807 */ /* 0x000fe20000000000 */
[----:B------:R-:W-:Y:S06]  /*1c9c0*/  RET.REL.NODEC R28 `(mul_mat_q40_128_8_false) ;  /* 0xfffffe341c8c7950 */ /* 0x000fec0003c3ffff */
.L_x_223:
        /* <DEDUP_REMOVED lines=11> */
.L_x_3691:


//--------------------- .text.mul_mat_q40_stream_k_fixup_112_8_false --------------------------
	.section	.text.mul_mat_q40_stream_k_fixup_112_8_false,"ax",@progbits
	.align	128
        .global         mul_mat_q40_stream_k_fixup_112_8_false
        .type           mul_mat_q40_stream_k_fixup_112_8_false,@function
        .size           mul_mat_q40_stream_k_fixup_112_8_false,(.L_x_3693 - mul_mat_q40_stream_k_fixup_112_8_false)
        .other          mul_mat_q40_stream_k_fixup_112_8_false,@"STO_CUDA_ENTRY STV_DEFAULT"
mul_mat_q40_stream_k_fixup_112_8_false:
.text.mul_mat_q40_stream_k_fixup_112_8_false:
        /* <DEDUP_REMOVED lines=18> */
[----:B--2---:R-:W-:Y:S02]  /*0120*/  UIADD3 UR5, UPT, UPT, UR10, 0x6f, URZ ;  /* 0x0000006f0a057890 */ /* 0x004fe4000fffe0ff */
[----:B------:R-:W-:-:S02]  /*0130*/  UIMAD.WIDE.U32 UR10, UR4, UR8, URZ ;  /* 0x00000008040a72a5 */ /* 0x000fc4000f8e00ff */
[----:B------:R-:W-:Y:S02]  /*0140*/  UIMAD UR9, UR16, UR4, UR9 ;  /* 0x00000004100972a4 */ /* 0x000fe4000f8e0209 */
[----:B---3--:R-:W-:Y:S01]  /*0150*/  USHF.R.S32.HI UR14, URZ, 0x1f, UR13 ;  /* 0x0000001fff0e7899 */ /* 0x008fe2000801140d */
[----:B------:R-:W-:Y:S01]  /*0160*/  UMOV UR4, URZ ;  /* 0x000000ff00047c82 */ /* 0x000fe20008000000 */
[----:B------:R-:W-:Y:S02]  /*0170*/  UIADD3 UR9, UPT, UPT, UR11, UR9, URZ ;  /* 0x000000090b097290 */ /* 0x000fe4000fffe0ff */
[----:B------:R-:W-:Y:S02]  /*0180*/  UIMAD.WIDE UR4, UR5, -0x6db6db6d, UR4 ;  /* 0x92492493050478a5 */ /* 0x000fe4000f8e0204 */
[----:B------:R-:W-:-:S04]  /*0190*/  UIMAD UR12, UR9, UR13, URZ ;  /* 0x0000000d090c72a4 */ /* 0x000fc8000f8e02ff */
[----:B------:R-:W-:Y:S01]  /*01a0*/  UIMAD UR12, UR14, UR10, UR12 ;  /* 0x0000000a0e0c72a4 */ /* 0x000fe2000f8e020c */
[----:B------:R-:W-:Y:S01]  /*01b0*/  UMOV UR9, UR5 ;  /* 0x0000000500097c82 */ /* 0x000fe20008000000 */
[----:B------:R-:W-:Y:S02]  /*01c0*/  UIMAD.WIDE.U32 UR4, UR10, UR13, URZ ;  /* 0x0000000d0a0472a5 */ /* 0x000fe4000f8e00ff */
[----:B------:R-:W-:Y:S02]  /*01d0*/  USHF.R.U32.HI UR11, URZ, 0x1f, UR9 ;  /* 0x0000001fff0b7899 */ /* 0x000fe40008011609 */
[----:B------:R-:W-:Y:S02]  /*01e0*/  UIADD3 UR5, UPT, UPT, UR5, UR12, URZ ;  /* 0x0000000c05057290 */ /* 0x000fe4000fffe0ff */
[----:B------:R-:W-:Y:S01]  /*01f0*/  ULEA.HI.SX32 UR9, UR9, UR11, 0x1a ;  /* 0x0000000b09097291 */ /* 0x000fe2000f8fd2ff */
[----:B------:R-:W0:Y:S03]  /*0200*/  LDCU UR10, c[0x0][0x370] ;  /* 0x00006e00ff0a77ac */ /* 0x000e260008000800 */
[----:B------:R-:W-:-:S02]  /*0210*/  USHF.R.S32.HI UR18, URZ, 0x1f, UR9 ;  /* 0x0000001fff127899 */ /* 0x000fc40008011409 */
[----:B------:R-:W-:Y:S02]  /*0220*/  UIMAD UR5, UR5, UR9, URZ ;  /* 0x00000009050572a4 */ /* 0x000fe4000f8e02ff */
[----:B------:R-:W-:Y:S02]  /*0230*/  UIMAD.WIDE.U32 UR12, UR4, UR9, URZ ;  /* 0x00000009040c72a5 */ /* 0x000fe4000f8e00ff */
[----:B------:R-:W-:-:S04]  /*0240*/  UIMAD UR4, UR18, UR4, UR5 ;  /* 0x00000004120472a4 */ /* 0x000fc8000f8e0205 */
[----:B------:R-:W-:-:S04]  /*0250*/  UIADD3 UR4, UPT, UPT, UR13, UR4, URZ ;  /* 0x000000040d047290 */ /* 0x000fc8000fffe0ff */
[----:B------:R-:W-:-:S09]  /*0260*/  UISETP.NE.U32.AND UP0, UPT, UR4, URZ, UPT ;  /* 0x000000ff0400728c */ /* 0x000fd2000bf05070 */
[----:B0-----:R-:W-:Y:S05]  /*0270*/  BRA.U UP0, `(.L_x_224) ;  /* 0x0000000100587547 */ /* 0x001fea000b800000 */
        /* <DEDUP_REMOVED lines=22> */
.L_x_224:
[----:B------:R-:W-:Y:S01]  /*03e0*/  IMAD.U32 R2, RZ, RZ, UR12 ;  /* 0x0000000cff027e24 */ /* 0x000fe2000f8e00ff */
[----:B------:R-:W-:Y:S01]  /*03f0*/  MOV R51, 0x460 ;  /* 0x0000046000337802 */ /* 0x000fe20000000f00 */
[----:B------:R-:W-:Y:S01]  /*0400*/  IMAD.U32 R3, RZ, RZ, UR13 ;  /* 0x0000000dff037e24 */ /* 0x000fe2000f8e00ff */
[----:B------:R-:W-:Y:S01]  /*0410*/  UMOV UR11, UR10 ;  /* 0x0000000a000b7c82 */ /* 0x000fe20008000000 */
[----:B------:R-:W-:Y:S02]  /*0420*/  IMAD.MOV.U32 R79, RZ, RZ, R2 ;  /* 0x000000ffff4f7224 */ /* 0x000fe400078e0002 */
[----:B------:R-:W-:Y:S01]  /*0430*/  IMAD.U32 R50, RZ, RZ, UR4 ;  /* 0x00000004ff327e24 */ /* 0x000fe2000f8e00ff */
[----:B------:R-:W-:-:S06]  /*0440*/  UMOV UR4, URZ ;  /* 0x000000ff00047c82 */ /* 0x000fcc0008000000 */
[----:B------:R-:W-:Y:S05]  /*0450*/  CALL.REL.NOINC `($__internal_6_$__cuda_sm20_div_s64) ;  /* 0x0000006800c07944 */ /* 0x000fea0003c00000 */
[----:B------:R-:W-:Y:S02]  /*0460*/  IMAD.MOV.U32 R2, RZ, RZ, R52 ;  /* 0x000000ffff027224 */ /* 0x000fe400078e0034 */
[----:B------:R-:W-:-:S07]  /*0470*/  IMAD.MOV.U32 R3, RZ, RZ, R53 ;  /* 0x000000ffff037224 */ /* 0x000fce00078e0035 */
.L_x_225:
        /* <DEDUP_REMOVED lines=41> */
.L_x_226:
        /* <DEDUP_REMOVED lines=10> */
.L_x_227:
        /* <DEDUP_REMOVED lines=21> */
.L_x_228:
[----:B------:R-:W-:Y:S01]  /*0900*/  IMAD.MOV.U32 R79, RZ, RZ, R2 ;  /* 0x000000ffff4f7224 */ /* 0x000fe200078e0002 */
[----:B------:R-:W-:Y:S01]  /*0910*/  MOV R72, 0x940 ;  /* 0x0000094000487802 */ /* 0x000fe20000000f00 */
[----:B------:R-:W-:-:S07]  /*0920*/  IMAD.MOV.U32 R81, RZ, RZ, R3 ;  /* 0x000000ffff517224 */ /* 0x000fce00078e0003 */
[----:B------:R-:W-:Y:S05]  /*0930*/  CALL.REL.NOINC `($__internal_7_$__cuda_sm20_rem_s64) ;  /* 0x0000006800d87944 */ /* 0x000fea0003c00000 */
[----:B------:R-:W-:-:S07]  /*0940*/  IMAD.MOV.U32 R7, RZ, RZ, R52 ;  /* 0x000000ffff077224 */ /* 0x000fce00078e0034 */
.L_x_229:
        /* <DEDUP_REMOVED lines=28> */
.L_x_230:
[----:B------:R-:W-:Y:S01]  /*0b10*/  IMAD.MOV.U32 R79, RZ, RZ, R4 ;  /* 0x000000ffff4f7224 */ /* 0x000fe200078e0004 */
[----:B------:R-:W-:Y:S01]  /*0b20*/  MOV R72, 0xb50 ;  /* 0x00000b5000487802 */ /* 0x000fe20000000f00 */
[----:B------:R-:W-:-:S07]  /*0b30*/  IMAD.MOV.U32 R81, RZ, RZ, R5 ;  /* 0x000000ffff517224 */ /* 0x000fce00078e0005 */
[----:B------:R-:W-:Y:S05]  /*0b40*/  CALL.REL.NOINC `($__internal_7_$__cuda_sm20_rem_s64) ;  /* 0x0000006800547944 */ /* 0x000fea0003c00000 */
[----:B------:R-:W-:-:S07]  /*0b50*/  IMAD.MOV.U32 R0, RZ, RZ, R52 ;  /* 0x000000ffff007224 */ /* 0x000fce00078e0034 */
.L_x_231:
        /* <DEDUP_REMOVED lines=15> */
[----:B0-----:R-:W-:Y:S02]  /*0c50*/  VIADD R6, R2, 0xffffffe ;  /* 0x0ffffffe02067836 */ /* 0x001fe40000000000 */
[----:B------:R-:W-:-:S04]  /*0c60*/  IMAD.MOV.U32 R2, RZ, RZ, RZ ;  /* 0x000000ffff027224 */ /* 0x000fc800078e00ff */
        /* <DEDUP_REMOVED lines=13> */
[----:B------:R-:W-:-:S04]  /*0d40*/  IMAD.MOV R7, RZ, RZ, -R46 ;  /* 0x000000ffff077224 */ /* 0x000fc800078e0a2e */
[----:B------:R-:W-:Y:S01]  /*0d50*/  IMAD R0, R7, UR6, R44 ;  /* 0x0000000607007c24 */ /* 0x000fe2000f8e022c */
[----:B------:R-:W-:Y:S06]  /*0d60*/  BRA `(.L_x_233) ;  /* 0x00000000003c7947 */ /* 0x000fec0003800000 */
.L_x_232:
[----:B------:R-:W-:Y:S01]  /*0d70*/  IMAD.MOV.U32 R79, RZ, RZ, R44 ;  /* 0x000000ffff4f7224 */ /* 0x000fe200078e002c */
[----:B------:R-:W-:Y:S01]  /*0d80*/  MOV R51, 0xdd0 ;  /* 0x00000dd000337802 */ /* 0x000fe20000000f00 */
[----:B------:R-:W-:Y:S01]  /*0d90*/  IMAD.MOV.U32 R50, RZ, RZ, R45 ;  /* 0x000000ffff327224 */ /* 0x000fe200078e002d */
[----:B------:R-:W-:Y:S01]  /*0da0*/  UMOV UR11, UR6 ;  /* 0x00000006000b7c82 */ /* 0x000fe20008000000 */
[----:B------:R-:W-:-:S05]  /*0db0*/  UMOV UR4, UR7 ;  /* 0x0000000700047c82 */ /* 0x000fca0008000000 */
[----:B------:R-:W-:Y:S05]  /*0dc0*/  CALL.REL.NOINC `($__internal_6_$__cuda_sm20_div_s64) ;  /* 0x0000006000647944 */ /* 0x000fea0003c00000 */
[----:B------:R-:W-:Y:S01]  /*0dd0*/  IADD3 R9, P0, PT, RZ, -R52, RZ ;  /* 0x80000034ff097210 */ /* 0x000fe20007f1e0ff */
[----:B------:R-:W-:Y:S02]  /*0de0*/  IMAD.MOV.U32 R46, RZ, RZ, R52 ;  /* 0x000000ffff2e7224 */ /* 0x000fe400078e0034 */
[--C-:B------:R-:W-:Y:S02]  /*0df0*/  IMAD.MOV.U32 R47, RZ, RZ, R53.reuse ;  /* 0x000000ffff2f7224 */ /* 0x100fe400078e0035 */
[----:B------:R-:W-:Y:S02]  /*0e00*/  IMAD.X R0, RZ, RZ, ~R53, P0 ;  /* 0x000000ffff007224 */ /* 0x000fe400000e0e35 */
[----:B------:R-:W-:-:S04]  /*0e10*/  IMAD.WIDE.U32 R6, R9, UR6, R44 ;  /* 0x0000000609067c25 */ /* 0x000fc8000f8e002c */
[----:B------:R-:W-:-:S04]  /*0e20*/  IMAD R0, R0, UR6, RZ ;  /* 0x0000000600007c24 */ /* 0x000fc8000f8e02ff */
[----:B------:R-:W-:Y:S02]  /*0e30*/  IMAD R9, R9, UR7, R0 ;  /* 0x0000000709097c24 */ /* 0x000fe4000f8e0200 */
[----:B------:R-:W-:Y:S02]  /*0e40*/  IMAD.MOV.U32 R0, RZ, RZ, R6 ;  /* 0x000000ffff007224 */ /* 0x000fe400078e0006 */
[----:B------:R-:W-:-:S07]  /*0e50*/  IMAD.IADD R2, R7, 0x1, R9 ;  /* 0x0000000107027824 */ /* 0x000fce00078e0209 */
.L_x_233:
        /* <DEDUP_REMOVED lines=23> */
.L_x_234:
[----:B------:R-:W-:Y:S01]  /*0fd0*/  IMAD.MOV.U32 R79, RZ, RZ, R3 ;  /* 0x000000ffff4f7224 */ /* 0x000fe200078e0003 */
[----:B------:R-:W-:Y:S01]  /*0fe0*/  MOV R51, 0x1030 ;  /* 0x0000103000337802 */ /* 0x000fe20000000f00 */
[----:B------:R-:W-:Y:S01]  /*0ff0*/  IMAD.MOV.U32 R50, RZ, RZ, R5 ;  /* 0x000000ffff327224 */ /* 0x000fe200078e0005 */
[----:B------:R-:W-:Y:S01]  /*1000*/  UMOV UR11, UR6 ;  /* 0x00000006000b7c82 */ /* 0x000fe20008000000 */
[----:B------:R-:W-:-:S05]  /*1010*/  UMOV UR4, UR7 ;  /* 0x0000000700047c82 */ /* 0x000fca0008000000 */
[----:B------:R-:W-:Y:S05]  /*1020*/  CALL.REL.NOINC `($__internal_6_$__cuda_sm20_div_s64) ;  /* 0x0000005c00cc7944 */ /* 0x000fea0003c00000 */
.L_x_235:
        /* <DEDUP_REMOVED lines=26> */
.L_x_237:
[----:B------:R-:W-:Y:S01]  /*11d0*/  IMAD.MOV.U32 R79, RZ, RZ, R3 ;  /* 0x000000ffff4f7224 */ /* 0x000fe200078e0003 */
[----:B------:R-:W-:Y:S01]  /*11e0*/  MOV R72, 0x1210 ;  /* 0x0000121000487802 */ /* 0x000fe20000000f00 */
[----:B------:R-:W-:-:S07]  /*11f0*/  IMAD.MOV.U32 R81, RZ, RZ, R5 ;  /* 0x000000ffff517224 */ /* 0x000fce00078e0005 */
[----:B------:R-:W-:Y:S05]  /*1200*/  CALL.REL.NOINC `($__internal_7_$__cuda_sm20_rem_s64) ;  /* 0x0000006000a47944 */ /* 0x000fea0003c00000 */
[----:B------:R-:W-:-:S04]  /*1210*/  ISETP.NE.U32.AND P0, PT, R52, RZ, PT ;  /* 0x000000ff3400720c */ /* 0x000fc80003f05070 */
[----:B------:R-:W-:-:S13]  /*1220*/  ISETP.NE.AND.EX P0, PT, R53, RZ, PT, P0 ;  /* 0x000000ff3500720c */ /* 0x000fda0003f05300 */
.L_x_236:
[----:B------:R-:W-:Y:S02]  /*1230*/  ISETP.NE.U32.AND P1, PT, R44, R3, PT ;  /* 0x000000032c00720c */ /* 0x000fe40003f25070 */
[----:B------:R-:W-:Y:S02]  /*1240*/  ISETP.EQ.U32.AND P2, PT, R0, RZ, PT ;  /* 0x000000ff0000720c */ /* 0x000fe40003f42070 */
[----:B------:R-:W-:-:S04]  /*1250*/  ISETP.NE.AND.EX P1, PT, R45, R5, PT, P1 ;  /* 0x000000052d00720c */ /* 0x000fc80003f25310 */
[----:B------:R-:W-:-:S04]  /*1260*/  ISETP.EQ.OR.EX P1, PT, R2, RZ, !P1, P2 ;  /* 0x000000ff0200720c */ /* 0x000fc80004f22720 */
[----:B------:R-:W-:-:S13]  /*1270*/  PLOP3.LUT P0, PT, P1, P0, PT, 0xf8, 0x8f ;  /* 0x00000000008f781c */ /* 0x000fda0000f01f70 */
[----:B------:R-:W-:Y:S05]  /*1280*/  @P0 EXIT ;  /* 0x000000000000094d */ /* 0x000fea0003800000 */
[----:B------:R-:W0:Y:S01]  /*1290*/  S2R R70, SR_TID.X ;  /* 0x0000000000467919 */ /* 0x000e220000002100 */
[----:B------:R-:W-:Y:S01]  /*12a0*/  UIADD3 UR5, UPT, UPT, UR15, -0x1, URZ ;  /* 0xffffffff0f057890 */ /* 0x000fe2000fffe0ff */
[----:B------:R-:W-:Y:S01]  /*12b0*/  IMAD.MOV.U32 R73, RZ, RZ, R45 ;  /* 0x000000ffff497224 */ /* 0x000fe200078e002d */
[----:B------:R-:W-:Y:S01]  /*12c0*/  UIMAD.WIDE.U32 UR12, UR8, UR6, URZ ;  /* 0x00000006080c72a5 */ /* 0x000fe2000f8e00ff */
[----:B------:R-:W1:Y:S01]  /*12d0*/  S2R R71, SR_TID.Y ;  /* 0x0000000000477919 */ /* 0x000e620000002200 */
[----:B------:R-:W-:Y:S01]  /*12e0*/  UIMAD UR4, UR16, UR6, URZ ;  /* 0x00000006100472a4 */ /* 0x000fe2000f8e02ff */
[----:B------:R-:W-:Y:S01]  /*12f0*/  CS2R R68, SRZ ;  /* 0x0000000000447805 */ /* 0x000fe2000001ff00 */
[----:B------:R-:W-:Y:S01]  /*1300*/  USHF.R.S32.HI UR11, URZ, 0x1f, UR5 ;  /* 0x0000001fff0b7899 */ /* 0x000fe20008011405 */
[----:B------:R-:W-:Y:S01]  /*1310*/  CS2R R66, SRZ ;  /* 0x0000000000427805 */ /* 0x000fe2000001ff00 */
[----:B------:R-:W-:Y:S01]  /*1320*/  UIMAD UR4, UR8, UR7, UR4 ;  /* 0x00000007080472a4 */ /* 0x000fe2000f8e0204 */
[----:B------:R-:W-:Y:S01]  /*1330*/  IMAD.U32 R49, RZ, RZ, UR13 ;  /* 0x0000000dff317e24 */ /* 0x000fe2000f8e00ff */
        /* <DEDUP_REMOVED lines=25> */
[----:B------:R-:W-:Y:S01]  /*14d0*/  CS2R R2, SRZ ;  /* 0x0000000000027805 */ /* 0x000fe2000001ff00 */
[----:B------:R-:W-:Y:S01]  /*14e0*/  IMAD.U32 R48, RZ, RZ, UR12 ;  /* 0x0000000cff307e24 */ /* 0x000fe2000f8e00ff */
[----:B------:R-:W2:Y:S01]  /*14f0*/  LDCU.64 UR16, c[0x0][0x358] ;  /* 0x00006b00ff1077ac */ /* 0x000ea20008000a00 */
[----:B------:R-:W-:Y:S02]  /*1500*/  IMAD.MOV.U32 R74, RZ, RZ, R44 ;  /* 0x000000ffff4a7224 */ /* 0x000fe400078e002c */
[----:B0-----:R-:W-:Y:S01]  /*1510*/  VIADD R0, R70, 0x20 ;  /* 0x0000002046007836 */ /* 0x001fe20000000000 */
[----:B------:R-:W0:Y:S01]  /*1520*/  LDCU.64 UR20, c[0x0][0x398] ;  /* 0x00007300ff1477ac */ /* 0x000e220008000a00 */
[----:B------:R-:W-:Y:S02]  /*1530*/  IMAD.U32 R75, RZ, RZ, UR5 ;  /* 0x00000005ff4b7e24 */ /* 0x000fe4000f8e00ff */
[----:B------:R-:W-:Y:S02]  /*1540*/  VIADD R76, R49, UR4 ;  /* 0x00000004314c7c36 */ /* 0x000fe40008000000 */
[----:B-1----:R-:W-:-:S07]  /*1550*/  IMAD.U32 R77, RZ, RZ, UR11 ;  /* 0x0000000bff4d7e24 */ /* 0x002fce000f8e00ff */
.L_x_248:
        /* <DEDUP_REMOVED lines=24> */
[----:B-1----:R-:W-:Y:S02]  /*16e0*/  VIADD R43, R51, 0xffffffe ;  /* 0x0ffffffe332b7836 */ /* 0x002fe40000000000 */
[----:B------:R-:W-:-:S04]  /*16f0*/  IMAD.MOV.U32 R51, RZ, RZ, RZ ;  /* 0x000000ffff337224 */ /* 0x000fc800078e00ff */
[----:B------:R-:W1:Y:S02]  /*1700*/  F2I.FTZ.U32.TRUNC.NTZ R43, R43 ;  /* 0x0000002b002b7305 */ /* 0x000e64000021f000 */
[----:B-1----:R-:W-:-:S04]  /*1710*/  IMAD.MOV R79, RZ, RZ, -R43 ;  /* 0x000000ffff4f7224 */ /* 0x002fc800078e0a2b */
[----:B------:R-:W-:-:S04]  /*1720*/  IMAD R79, R79, UR10, RZ ;  /* 0x0000000a4f4f7c24 */ /* 0x000fc8000f8e02ff */
        /* <DEDUP_REMOVED lines=12> */
.L_x_238:
[----:B------:R-:W-:Y:S01]  /*17f0*/  USHF.R.S32.HI UR4, URZ, 0x1f, UR8 ;  /* 0x0000001fff047899 */ /* 0x000fe20008011408 */
[----:B------:R-:W-:Y:S01]  /*1800*/  IMAD.MOV.U32 R79, RZ, RZ, R42 ;  /* 0x000000ffff4f7224 */ /* 0x000fe200078e002a */
[----:B------:R-:W-:Y:S01]  /*1810*/  UIMAD.WIDE.U32 UR12, UR8, UR6, URZ ;  /* 0x00000006080c72a5 */ /* 0x000fe2000f8e00ff */
[----:B------:R-:W-:Y:S01]  /*1820*/  MOV R51, 0x18c0 ;  /* 0x000018c000337802 */ /* 0x000fe20000000f00 */
[----:B------:R-:W-:Y:S01]  /*1830*/  UIMAD UR4, UR4, UR6, URZ ;  /* 0x00000006040472a4 */ /* 0x000fe2000f8e02ff */
[----:B------:R-:W1:Y:S03]  /*1840*/  LDCU UR11, c[0x0][0x370] ;  /* 0x00006e00ff0b77ac */ /* 0x000e660008000800 */
[----:B------:R-:W-:Y:S01]  /*1850*/  IMAD.U32 R49, RZ, RZ, UR13 ;  /* 0x0000000dff317e24 */ /* 0x000fe2000f8e00ff */
[----:B------:R-:W-:Y:S01]  /*1860*/  UIMAD UR4, UR8, UR7, UR4 ;  /* 0x00000007080472a4 */ /* 0x000fe2000f8e0204 */
[----:B------:R-:W-:Y:S01]  /*1870*/  IMAD.U32 R48, RZ, RZ, UR12 ;  /* 0x0000000cff307e24 */ /* 0x000fe2000f8e00ff */
[----:B------:R-:W-:-:S04]  /*1880*/  USHF.R.S32.HI UR18, URZ, 0x1f, UR9 ;  /* 0x0000001fff127899 */ /* 0x000fc80008011409 */
[----:B------:R-:W-:Y:S01]  /*1890*/  VIADD R76, R49, UR4 ;  /* 0x00000004314c7c36 */ /* 0x000fe20008000000 */
[----:B------:R-:W-:-:S07]  /*18a0*/  UMOV UR4, URZ ;  /* 0x000000ff00047c82 */ /* 0x000fce0008000000 */
[----:B012---:R-:W-:Y:S05]  /*18b0*/  CALL.REL.NOINC `($__internal_6_$__cuda_sm20_div_s64) ;  /* 0x0000005400a87944 */ /* 0x007fea0003c00000 */
[----:B------:R-:W-:Y:S02]  /*18c0*/  IMAD.MOV.U32 R50, RZ, RZ, R52 ;  /* 0x000000ffff327224 */ /* 0x000fe400078e0034 */
[----:B------:R-:W-:-:S07]  /*18d0*/  IMAD.MOV.U32 R51, RZ, RZ, R53 ;  /* 0x000000ffff337224 */ /* 0x000fce00078e0035 */
.L_x_239:
        /* <DEDUP_REMOVED lines=22> */
.L_x_240:
[----:B------:R-:W-:Y:S01]  /*1a40*/  IMAD.MOV.U32 R79, RZ, RZ, R50 ;  /* 0x000000ffff4f7224 */ /* 0x000fe200078e0032 */
[----:B------:R-:W-:Y:S01]  /*1a50*/  MOV R72, 0x1a80 ;  /* 0x00001a8000487802 */ /* 0x000fe20000000f00 */
[----:B------:R-:W-:-:S07]  /*1a60*/  IMAD.MOV.U32 R81, RZ, RZ, R51 ;  /* 0x000000ffff517224 */ /* 0x000fce00078e0033 */
[----:B0-2---:R-:W-:Y:S05]  /*1a70*/  CALL.REL.NOINC `($__internal_7_$__cuda_sm20_rem_s64) ;  /* 0x0000005800887944 */ /* 0x005fea0003c00000 */
[----:B------:R-:W-:Y:S02]  /*1a80*/  IMAD.MOV.U32 R42, RZ, RZ, R52 ;  /* 0x000000ffff2a7224 */ /* 0x000fe400078e0034 */
[----:B------:R-:W-:-:S07]  /*1a90*/  IMAD.MOV.U32 R43, RZ, RZ, R53 ;  /* 0x000000ffff2b7224 */ /* 0x000fce00078e0035 */
.L_x_241:
        /* <DEDUP_REMOVED lines=9> */
[----:B------:R-:W-:Y:S02]  /*1b30*/  IMAD.SHL.U32 R42, R71, 0x80, RZ ;  /* 0x00000080472a7824 */ /* 0x000fe400078e00ff */
[----:B------:R-:W-:Y:S02]  /*1b40*/  IMAD.MOV.U32 R43, RZ, RZ, RZ ;  /* 0x000000ffff2b7224 */ /* 0x000fe400078e00ff */
[----:B------:R-:W-:Y:S02]  /*1b50*/  IMAD R53, R77, 0x3800, RZ ;  /* 0x000038004d357824 */ /* 0x000fe400078e02ff */
[----:B------:R-:W-:-:S03]  /*1b60*/  IMAD.WIDE.U32 R42, R75, 0x3800, R42 ;  /* 0x000038004b2a7825 */ /* 0x000fc600078e002a */
[----:B------:R-:W-:-:S05]  /*1b70*/  IADD3 R51, P0, PT, R70, R42, RZ ;  /* 0x0000002a46337210 */ /* 0x000fca0007f1e0ff */
[----:B------:R-:W-:Y:S01]  /*1b80*/  IMAD.X R52, R43, 0x1, R53, P0 ;  /* 0x000000012b347824 */ /* 0x000fe200000e0635 */
[----:B0-----:R-:W-:-:S04]  /*1b90*/  LEA R42, P0, R51, UR20, 0x2 ;  /* 0x00000014332a7c11 */ /* 0x001fc8000f8010ff */
        /* <DEDUP_REMOVED lines=94> */
[----:B---3--:R-:W-:Y:S01]  /*2180*/  FADD R39, R39, R74 ;  /* 0x0000004a27277221 */ /* 0x008fe20000000000 */
[----:B------:R-:W-:-:S04]  /*2190*/  LOP3.LUT R74, R50, UR7, RZ, 0xfc, !PT ;  /* 0x00000007324a7c12 */ /* 0x000fc8000f8efcff */
[----:B------:R-:W-:Y:S01]  /*21a0*/  ISETP.NE.U32.AND P0, PT, R74, RZ, PT ;  /* 0x000000ff4a00720c */ /* 0x000fe20003f05070 */
[----:B----4-:R-:W-:Y:S01]  /*21b0*/  FADD R59, R59, R72 ;  /* 0x000000483b3b7221 */ /* 0x010fe20000000000 */
[----:B------:R-:W-:Y:S01]  /*21c0*/  FADD R69, R69, R90 ;  /* 0x0000005a45457221 */ /* 0x000fe20000000000 */
        /* <DEDUP_REMOVED lines=16> */
[----:B------:R-:W-:Y:S06]  /*22d0*/  @P0 BRA `(.L_x_243) ;  /* 0x0000000000500947 */ /* 0x000fec0003800000 */
        /* <DEDUP_REMOVED lines=20> */
.L_x_243:
[----:B------:R-:W-:Y:S01]  /*2420*/  IMAD.MOV.U32 R81, RZ, RZ, R50 ;  /* 0x000000ffff517224 */ /* 0x000fe200078e0032 */
[----:B------:R-:W-:-:S07]  /*2430*/  MOV R72, 0x2450 ;  /* 0x0000245000487802 */ /* 0x000fce0000000f00 */
[----:B------:R-:W-:Y:S05]  /*2440*/  CALL.REL.NOINC `($__internal_7_$__cuda_sm20_rem_s64) ;  /* 0x0000005000147944 */ /* 0x000fea0003c00000 */
[----:B------:R-:W-:-:S04]  /*2450*/  ISETP.NE.U32.AND P0, PT, R52, RZ, PT ;  /* 0x000000ff3400720c */ /* 0x000fc80003f05070 */
[----:B------:R-:W-:-:S13]  /*2460*/  ISETP.NE.AND.EX P0, PT, R53, RZ, PT, P0 ;  /* 0x000000ff3500720c */ /* 0x000fda0003f05300 */
.L_x_244:
[----:B------:R-:W-:Y:S05]  /*2470*/  @!P0 BRA `(.L_x_245) ;  /* 0x0000000000948947 */ /* 0x000fea0003800000 */
        /* <DEDUP_REMOVED lines=11> */
[----:B------:R-:W-:-:S04]  /*2530*/  IMAD.HI.U32 R52, R43, R53, R42 ;  /* 0x000000352b347227 */ /* 0x000fc800078e002a */
[----:B------:R-:W-:Y:S02]  /*2540*/  IMAD.MOV.U32 R43, RZ, RZ, RZ ;  /* 0x000000ffff2b7224 */ /* 0x000fe400078e00ff */
        /* <DEDUP_REMOVED lines=10> */
.L_x_246:
[----:B------:R-:W-:Y:S01]  /*25f0*/  MOV R51, 0x2630 ;  /* 0x0000263000337802 */ /* 0x000fe20000000f00 */
[----:B------:R-:W-:Y:S01]  /*2600*/  UMOV UR11, UR6 ;  /* 0x00000006000b7c82 */ /* 0x000fe20008000000 */
[----:B------:R-:W-:-:S05]  /*2610*/  UMOV UR4, UR7 ;  /* 0x0000000700047c82 */ /* 0x000fca0008000000 */
[----:B------:R-:W-:Y:S05]  /*2620*/  CALL.REL.NOINC `($__internal_6_$__cuda_sm20_div_s64) ;  /* 0x00000048004c7944 */ /* 0x000fea0003c00000 */
[----:B------:R-:W-:Y:S02]  /*2630*/  IMAD.MOV.U32 R42, RZ, RZ, R52 ;  /* 0x000000ffff2a7224 */ /* 0x000fe400078e0034 */
[----:B------:R-:W-:-:S07]  /*2640*/  IMAD.MOV.U32 R43, RZ, RZ, R53 ;  /* 0x000000ffff2b7224 */ /* 0x000fce00078e0035 */
.L_x_247:
[----:B------:R-:W-:-:S04]  /*2650*/  ISETP.GE.U32.AND P0, PT, R42, R46, PT ;  /* 0x0000002e2a00720c */ /* 0x000fc80003f06070 */
[----:B------:R-:W-:-:S13]  /*2660*/  ISETP.GE.AND.EX P0, PT, R43, R47, PT, P0 ;  /* 0x0000002f2b00720c */ /* 0x000fda0003f06300 */
[----:B------:R-:W-:Y:S05]  /*2670*/  @!P0 BRA `(.L_x_245) ;  /* 0x0000000000148947 */ /* 0x000fea0003800000 */
.L_x_242:
[----:B------:R-:W-:Y:S01]  /*2680*/  IADD3 R75, P0, PT, R75, -0x1, RZ ;  /* 0xffffffff4b4b7810 */ /* 0x000fe20007f1e0ff */
[----:B------:R-:W-:Y:S02]  /*2690*/  IMAD.MOV.U32 R74, RZ, RZ, R79 ;  /* 0x000000ffff4a7224 */ /* 0x000fe400078e004f */
[----:B------:R-:W-:Y:S01]  /*26a0*/  IMAD.MOV.U32 R73, RZ, RZ, R50 ;  /* 0x000000ffff497224 */ /* 0x000fe200078e0032 */
[----:B------:R-:W-:Y:S01]  /*26b0*/  IADD3.X R77, PT, PT, R77, -0x1, RZ, P0, !PT ;  /* 0xffffffff4d4d7810 */ /* 0x000fe200007fe4ff */
[----:B------:R-:W-:Y:S08]  /*26c0*/  BRA `(.L_x_248) ;  /* 0xffffffec00a47947 */ /* 0x000ff0000383ffff */
.L_x_245:
[----:B------:R-:W0:Y:S01]  /*26d0*/  LDCU UR8, c[0x0][0x3b0] ;  /* 0x00007600ff0877ac */ /* 0x000e220008000800 */
[----:B------:R-:W-:Y:S01]  /*26e0*/  SHF.R.S32.HI R50, RZ, 0x1f, R44 ;  /* 0x0000001fff327819 */ /* 0x000fe2000001142c */
[----:B0-----:R-:W-:-:S04]  /*26f0*/  UIMAD UR8, UR9, UR8, URZ ;  /* 0x00000008090872a4 */ /* 0x001fc8000f8e02ff */
[----:B------:R-:W-:-:S04]  /*2700*/  USHF.R.S32.HI UR4, URZ, 0x1f, UR8 ;  /* 0x0000001fff047899 */ /* 0x000fc80008011408 */
[----:B------:R-:W-:Y:S02]  /*2710*/  UIMAD UR10, UR4, UR6, URZ ;  /* 0x00000006040a72a4 */ /* 0x000fe4000f8e02ff */
[----:B------:R-:W-:Y:S02]  /*2720*/  UIMAD.WIDE.U32 UR4, UR8, UR6, URZ ;  /* 0x00000006080472a5 */ /* 0x000fe4000f8e00ff */
[----:B------:R-:W-:-:S04]  /*2730*/  UIMAD UR10, UR8, UR7, UR10 ;  /* 0x00000007080a72a4 */ /* 0x000fc8000f8e020a */
[----:B------:R-:W-:-:S06]  /*2740*/  UIADD3 UR10, UPT, UPT, UR5, UR10, URZ ;  /* 0x0000000a050a7290 */ /* 0x000fcc000fffe0ff */
        /* <DEDUP_REMOVED lines=23> */
.L_x_249:
[----:B------:R-:W-:Y:S01]  /*28c0*/  IMAD.MOV.U32 R79, RZ, RZ, R44 ;  /* 0x000000ffff4f7224 */ /* 0x000fe200078e002c */
[----:B------:R-:W-:Y:S01]  /*28d0*/  MOV R51, 0x2910 ;  /* 0x0000291000337802 */ /* 0x000fe20000000f00 */
[----:B------:R-:W-:Y:S01]  /*28e0*/  UMOV UR11, UR4 ;  /* 0x00000004000b7c82 */ /* 0x000fe20008000000 */
[----:B------:R-:W-:-:S05]  /*28f0*/  UMOV UR4, UR10 ;  /* 0x0000000a00047c82 */ /* 0x000fca0008000000 */
[----:B------:R-:W-:Y:S05]  /*2900*/  CALL.REL.NOINC `($__internal_6_$__cuda_sm20_div_s64) ;  /* 0x0000004400947944 */ /* 0x000fea0003c00000 */
[----:B------:R-:W-:-:S07]  /*2910*/  IMAD.MOV.U32 R47, RZ, RZ, R52 ;  /* 0x000000ffff2f7224 */ /* 0x000fce00078e0034 */
.L_x_250:
[----:B------:R-:W0:Y:S01]  /*2920*/  LDC R42, c[0x0][0x3b0] ;  /* 0x0000ec00ff2a7b82 */ /* 0x000e220000000800 */
[----:B------:R-:W-:Y:S02]  /*2930*/  USHF.R.S32.HI UR8, URZ, 0x1f, UR9 ;  /* 0x0000001fff087899 */ /* 0x000fe40008011409 */
[----:B------:R-:W-:Y:S02]  /*2940*/  UIMAD.WIDE.U32 UR4, UR9, UR6, URZ ;  /* 0x00000006090472a5 */ /* 0x000fe4000f8e00ff */
[----:B------:R-:W-:-:S04]  /*2950*/  UIMAD UR8, UR8, UR6, URZ ;  /* 0x00000006080872a4 */ /* 0x000fc8000f8e02ff */
[----:B------:R-:W-:-:S04]  /*2960*/  UIMAD UR8, UR9, UR7, UR8 ;  /* 0x00000007090872a4 */ /* 0x000fc8000f8e0208 */
[----:B------:R-:W-:Y:S01]  /*2970*/  UIADD3 UR8, UPT, UPT, UR5, UR8, URZ ;  /* 0x0000000805087290 */ /* 0x000fe2000fffe0ff */
        /* <DEDUP_REMOVED lines=28> */
.L_x_251:
[----:B------:R-:W-:Y:S01]  /*2b40*/  MOV R51, 0x2b80 ;  /* 0x00002b8000337802 */ /* 0x000fe20000000f00 */
[----:B------:R-:W-:Y:S01]  /*2b50*/  UMOV UR11, UR4 ;  /* 0x00000004000b7c82 */ /* 0x000fe20008000000 */
[----:B------:R-:W-:-:S05]  /*2b60*/  UMOV UR4, UR8 ;  /* 0x0000000800047c82 */ /* 0x000fca0008000000 */
[----:B------:R-:W-:Y:S05]  /*2b70*/  CALL.REL.NOINC `($__internal_6_$__cuda_sm20_div_s64) ;  /* 0x0000004000f87944 */ /* 0x000fea0003c00000 */
[----:B------:R-:W-:-:S07]  /*2b80*/  IMAD.MOV.U32 R44, RZ, RZ, R52 ;  /* 0x000000ffff2c7224 */ /* 0x000fce00078e0034 */
.L_x_252:
[----:B------:R-:W-:-:S04]  /*2b90*/  UIADD3 UR4, UPT, UPT, URZ, -UR9, URZ ;  /* 0x80000009ff047290 */ /* 0x000fc8000fffe0ff */
        /* <DEDUP_REMOVED lines=26> */
.L_x_253:
[----:B------:R-:W-:Y:S01]  /*2d40*/  MOV R51, 0x2d80 ;  /* 0x00002d8000337802 */ /* 0x000fe20000000f00 */
[----:B------:R-:W-:Y:S01]  /*2d50*/  UMOV UR11, UR6 ;  /* 0x00000006000b7c82 */ /* 0x000fe20008000000 */
[----:B------:R-:W-:-:S05]  /*2d60*/  UMOV UR4, UR7 ;  /* 0x0000000700047c82 */ /* 0x000fca0008000000 */
[----:B------:R-:W-:Y:S05]  /*2d70*/  CALL.REL.NOINC `($__internal_6_$__cuda_sm20_div_s64) ;  /* 0x0000004000787944 */ /* 0x000fea0003c00000 */
.L_x_254:
[----:B------:R-:W0:Y:S02]  /*2d80*/  LDCU.64 UR4, c[0x0][0x380] ;  /* 0x00007000ff0477ac */ /* 0x000e240008000a00 */
[----:B0-----:R-:W-:-:S04]  /*2d90*/  UISETP.NE.U32.AND UP0, UPT, UR4, URZ, UPT ;  /* 0x000000ff0400728c */ /* 0x001fc8000bf05070 */
[----:B------:R-:W-:-:S09]  /*2da0*/  UISETP.NE.AND.EX UP0, UPT, UR5, URZ, UPT, UP0 ;  /* 0x000000ff0500728c */ /* 0x000fd2000bf05300 */
[----:B------:R-:W-:Y:S05]  /*2db0*/  BRA.U UP0, `(.L_x_255) ;  /* 0x0000002100047547 */ /* 0x000fea000b800000 */
[----:B------:R-:W0:Y:S01]  /*2dc0*/  LDC.64 R42, c[0x0][0x3a8] ;  /* 0x0000ea00ff2a7b82 */ /* 0x000e220000000a00 */
[----:B------:R-:W-:-:S07]  /*2dd0*/  IMAD.SHL.U32 R47, R47, 0x80, RZ ;  /* 0x000000802f2f7824 */ /* 0x000fce00078e00ff */
[----:B------:R-:W1:Y:S01]  /*2de0*/  LDC R45, c[0x0][0x3b4] ;  /* 0x0000ed00ff2d7b82 */ /* 0x000e620000000800 */
[----:B0-----:R-:W-:-:S05]  /*2df0*/  IMAD R42, R52, -0x70, R42 ;  /* 0xffffff90342a7824 */ /* 0x001fca00078e022a */
[----:B------:R-:W-:-:S13]  /*2e00*/  ISETP.GE.AND P0, PT, R71, R42, PT ;  /* 0x0000002a4700720c */ /* 0x000fda0003f06270 */
[----:B-1----:R-:W-:Y:S05]  /*2e10*/  @P0 EXIT ;  /* 0x000000000000094d */ /* 0x002fea0003800000 */
[----:B------:R-:W0:Y:S01]  /*2e20*/  LDCU.64 UR4, c[0x0][0x390] ;  /* 0x00007200ff0477ac */ /* 0x000e220008000a00 */
[----:B------:R-:W-:Y:S02]  /*2e30*/  IMAD R44, R44, R45, R47 ;  /* 0x0000002d2c2c7224 */ /* 0x000fe400078e022f */
[-C--:B------:R-:W-:Y:S02]  /*2e40*/  IMAD R51, R52, R43.reuse, RZ ;  /* 0x0000002b34337224 */ /* 0x080fe400078e02ff */
[----:B------:R-:W-:Y:S02]  /*2e50*/  IMAD R50, R71, R43, RZ ;  /* 0x0000002b47327224 */ /* 0x000fe400078e02ff */
[----:B------:R-:W-:Y:S02]  /*2e60*/  IMAD R51, R51, 0x70, R44 ;  /* 0x0000007033337824 */ /* 0x000fe400078e022c */
[----:B------:R-:W-:-:S03]  /*2e70*/  IMAD.IADD R44, R50, 0x1, R70 ;  /* 0x00000001322c7824 */ /* 0x000fc600078e0246 */
[----:B------:R-:W-:Y:S02]  /*2e80*/  SHF.R.S32.HI R52, RZ, 0x1f, R51 ;  /* 0x0000001fff347819 */ /* 0x000fe40000011433 */
[----:B------:R-:W-:-:S04]  /*2e90*/  IADD3 R45, P0, PT, R51, R44, RZ ;  /* 0x0000002c332d7210 */ /* 0x000fc80007f1e0ff */
[----:B------:R-:W-:Y:S02]  /*2ea0*/  LEA.HI.X.SX32 R44, R44, R52, 0x1, P0 ;  /* 0x000000342c2c7211 */ /* 0x000fe400000f0eff */
[----:B0-----:R-:W-:-:S04]  /*2eb0*/  LEA R46, P0, R45, UR4, 0x2 ;  /* 0x000000042d2e7c11 */ /* 0x001fc8000f8010ff */
        /* <DEDUP_REMOVED lines=26> */
[----:B0-----:R-:W-:-:S05]  /*3060*/  VIADD R47, R71, 0x8 ;  /* 0x00000008472f7836 */ /* 0x001fca0000000000 */
[----:B------:R-:W-:Y:S01]  /*3070*/  ISETP.GE.AND P0, PT, R47, R42, PT ;  /* 0x0000002a2f00720c */ /* 0x000fe20003f06270 */
[----:B--2---:R-:W-:-:S05]  /*3080*/  FADD R5, R5, R4 ;  /* 0x0000000405057221 */ /* 0x004fca0000000000 */
[----:B------:R1:W-:Y:S07]  /*3090*/  STG.E desc[UR16][R2.64], R5 ;  /* 0x0000000502007986 */ /* 0x0003ee000c101910 */
[----:B------:R-:W-:Y:S05]  /*30a0*/  @P0 EXIT ;  /* 0x000000000000094d */ /* 0x000fea0003800000 */
        /* <DEDUP_REMOVED lines=72> */
[----:B------:R-:W-:-:S04]  /*3530*/  IMAD R9, R43, 0x8, R9 ;  /* 0x000000082b097824 */ /* 0x000fc800078e0209 */
[----:B-1----:R-:W-:-:S05]  /*3540*/  IMAD.IADD R2, R9, 0x1, R70 ;  /* 0x0000000109027824 */ /* 0x002fca00078e0246 */
        /* <DEDUP_REMOVED lines=392> */
.L_x_255:
[----:B------:R-:W0:Y:S01]  /*4dd0*/  LDC.64 R42, c[0x0][0x388] ;  /* 0x0000e200ff2a7b82 */ /* 0x000e220000000a00 */
[----:B------:R-:W-:-:S04]  /*4de0*/  SHF.R.S64 R49, RZ, 0x1e, R44 ;  /* 0x0000001eff317819 */ /* 0x000fc8000000102c */
[----:B0-----:R-:W-:-:S04]  /*4df0*/  IADD3 R48, P0, PT, R49, R42, RZ ;  /* 0x0000002a31307210 */ /* 0x001fc80007f1e0ff */
[----:B------:R-:W-:-:S05]  /*4e00*/  LEA.HI.X.SX32 R49, R44, R43, 0x2, P0 ;  /* 0x0000002b2c317211 */ /* 0x000fca00000f16ff */
[----:B------:R0:W2:Y:S01]  /*4e10*/  LDG.E R53, desc[UR16][R48.64] ;  /* 0x0000001030357981 */ /* 0x0000a2000c1e1900 */
[----:B------:R-:W-:Y:S01]  /*4e20*/  IMAD R46, R71, 0x20, R70 ;  /* 0x00000020472e7824 */ /* 0x000fe200078e0246 */
[----:B------:R-:W-:-:S04]  /*4e30*/  IADD3 R51, P1, PT, RZ, RZ, RZ ;  /* 0x000000ffff337210 */ /* 0x000fc80007f3e0ff */
[----:B------:R-:W-:Y:S02]  /*4e40*/  ISETP.GT.U32.AND P0, PT, R46, 0x6f, PT ;  /* 0x0000006f2e00780c */ /* 0x000fe40003f04070 */
[----:B------:R-:W-:-:S04]  /*4e50*/  IADD3.X R50, PT, PT, R44, 0x1, RZ, P1, !PT ;  /* 0x000000012c327810 */ /* 0x000fc80000ffe4ff */
[----:B------:R-:W-:-:S04]  /*4e60*/  SHF.R.S64 R51, R51, 0x1e, R50 ;  /* 0x0000001e33337819 */ /* 0x000fc80000001032 */
[----:B------:R-:W-:-:S03]  /*4e70*/  IADD3 R42, P1, PT, R51, R42, RZ ;  /* 0x0000002a332a7210 */ /* 0x000fc60007f3e0ff */
[----:B------:R-:W1:Y:S01]  /*4e80*/  @!P0 LDC.64 R44, c[0x0][0x380] ;  /* 0x0000e000ff2c8b82 */ /* 0x000e620000000a00 */
[----:B------:R-:W-:-:S06]  /*4e90*/  LEA.HI.X.SX32 R43, R50, R43, 0x2, P1 ;  /* 0x0000002b322b7211 */ /* 0x000fcc00008f16ff */
[----:B------:R-:W3:Y:S01]  /*4ea0*/  LDG.E R43, desc[UR16][R42.64] ;  /* 0x000000102a2b7981 */ /* 0x000ee2000c1e1900 */
[----:B0-----:R-:W0:Y:S01]  /*4eb0*/  @!P0 S2R R49, SR_CgaCtaId ;  /* 0x0000000000318919 */ /* 0x001e220000008800 */
[----:B--2---:R-:W-:-:S04]  /*4ec0*/  @!P0 IMAD.IADD R51, R53, 0x1, R46 ;  /* 0x0000000135338824 */ /* 0x004fc800078e022e */
[----:B-1----:R-:W-:-:S06]  /*4ed0*/  @!P0 IMAD.WIDE R44, R51, 0x4, R44 ;  /* 0x00000004332c8825 */ /* 0x002fcc00078e022c */
[----:B------:R-:W2:Y:S01]  /*4ee0*/  @!P0 LDG.E R44, desc[UR16][R44.64] ;  /* 0x000000102c2c8981 */ /* 0x000ea2000c1e1900 */
[----:B------:R-:W-:-:S04]  /*4ef0*/  @!P0 MOV R48, 0x400 ;  /* 0x0000040000308802 */ /* 0x000fc80000000f00 */
[----:B0-----:R-:W-:-:S05]  /*4f00*/  @!P0 LEA R49, R49, R48, 0x18 ;  /* 0x0000003031318211 */ /* 0x001fca00078ec0ff */
[----:B------:R-:W-:Y:S02]  /*4f10*/  @!P0 IMAD R49, R46, 0x4, R49 ;  /* 0x000000042e318824 */ /* 0x000fe400078e0231 */
[----:B------:R-:W-:-:S04]  /*4f20*/  IMAD R50, R52, -0x70, -R53 ;  /* 0xffffff9034327824 */ /* 0x000fc800078e0a35 */
[----:B---3--:R-:W-:-:S05]  /*4f30*/  IMAD.IADD R50, R43, 0x1, R50 ;  /* 0x000000012b327824 */ /* 0x008fca00078e0232 */
[----:B------:R-:W-:Y:S01]  /*4f40*/  ISETP.GE.AND P1, PT, R71, R50, PT ;  /* 0x000000324700720c */ /* 0x000fe20003f26270 */
[----:B--2---:R0:W-:Y:S01]  /*4f50*/  @!P0 STS [R49], R44 ;  /* 0x0000002c31008388 */ /* 0x0041e20000000800 */
[----:B------:R-:W-:Y:S11]  /*4f60*/  BAR.SYNC.DEFER_BLOCKING 0x0 ;  /* 0x0000000000007b1d */ /* 0x000ff60000010000 */
[----:B------:R-:W-:Y:S05]  /*4f70*/  @P1 EXIT ;  /* 0x000000000000194d */ /* 0x000fea0003800000 */
[----:B------:R-:W1:Y:S01]  /*4f80*/  S2UR UR5, SR_CgaCtaId ;  /* 0x00000000000579c3 */ /* 0x000e620000008800 */
[----:B------:R-:W-:Y:S01]  /*4f90*/  UMOV UR4, 0x400 ;  /* 0x0000040000047882 */ /* 0x000fe20000000000 */
[----:B------:R-:W2:Y:S01]  /*4fa0*/  LDCU.64 UR6, c[0x0][0x390] ;  /* 0x00007200ff0677ac */ /* 0x000ea20008000a00 */
[----:B0-----:R-:W-:-:S05]  /*4fb0*/  IMAD.SHL.U32 R49, R47, 0x80, RZ ;  /* 0x000000802f317824 */ /* 0x001fca00078e00ff */
[----:B------:R-:W-:Y:S01]  /*4fc0*/  SHF.R.S32.HI R51, RZ, 0x1f, R49 ;  /* 0x0000001fff337819 */ /* 0x000fe20000011431 */
        /* <DEDUP_REMOVED lines=39> */
[----:B-1----:R-:W0:Y:S02]  /*5240*/  LDS R3, [R48+0x20] ;  /* 0x0000200030037984 */ /* 0x002e240000000800 */
[----:B0-----:R-:W-:-:S05]  /*5250*/  IMAD R2, R3, UR4, R70 ;  /* 0x0000000403027c24 */ /* 0x001fca000f8e0246 */
        /* <DEDUP_REMOVED lines=464> */
        .weak           $__internal_6_$__cuda_sm20_div_s64
        .type           $__internal_6_$__cuda_sm20_div_s64,@function
        .size           $__internal_6_$__cuda_sm20_div_s64,($__internal_7_$__cuda_sm20_rem_s64 - $__internal_6_$__cuda_sm20_div_s64)
$__internal_6_$__cuda_sm20_div_s64:
        /* <DEDUP_REMOVED lines=8> */
[----:B0-----:R-:W-:Y:S01]  /*6fe0*/  VIADD R53, R72, 0x1ffffffe ;  /* 0x1ffffffe48357836 */ /* 0x001fe20000000000 */
[----:B------:R-:W-:-:S05]  /*6ff0*/  IADD3 R72, P4, PT, RZ, -R79, RZ ;  /* 0x8000004fff487210 */ /* 0x000fca0007f9e0ff */
        /* <DEDUP_REMOVED lines=9> */
[C---:B------:R-:W-:Y:S02]  /*7090*/  IMAD R52, R53.reuse, R83, RZ ;  /* 0x0000005335347224 */ /* 0x040fe400078e02ff */
[----:B------:R-:W-:-:S04]  /*70a0*/  IMAD.HI.U32 R43, P1, R53, R81, R42 ;  /* 0x00000051352b7227 */ /* 0x000fc8000782002a */
[----:B------:R-:W-:Y:S01]  /*70b0*/  IMAD.HI.U32 R81, R53, R83, RZ ;  /* 0x0000005335517227 */ /* 0x000fe200078e00ff */
[----:B------:R-:W-:-:S03]  /*70c0*/  IADD3 R43, P2, PT, R52, R43, RZ ;  /* 0x0000002b342b7210 */ /* 0x000fc60007f5e0ff */
[----:B------:R-:W-:Y:S02]  /*70d0*/  IMAD.X R81, R81, 0x1, R53, P0 ;  /* 0x0000000151517824 */ /* 0x000fe400000e0635 */
[----:B------:R-:W-:-:S03]  /*70e0*/  IMAD.WIDE.U32 R52, R43, UR12, RZ ;  /* 0x0000000c2b347c25 */ /* 0x000fc6000f8e00ff */
[----:B------:R-:W-:Y:S01]  /*70f0*/  IADD3.X R81, PT, PT, RZ, RZ, R81, P2, P1 ;  /* 0x000000ffff517210 */ /* 0x000fe200017e2451 */
[----:B------:R-:W-:Y:S01]  /*7100*/  IMAD R42, R43, UR13, R53 ;  /* 0x0000000d2b2a7c24 */ /* 0x000fe2000f8e0235 */
[----:B------:R-:W-:-:S03]  /*7110*/  IADD3 R53, P0, PT, RZ, -R52, RZ ;  /* 0x80000034ff357210 */ /* 0x000fc60007f1e0ff */
[----:B------:R-:W-:Y:S02]  /*7120*/  IMAD R52, R81, UR12, R42 ;  /* 0x0000000c51347c24 */ /* 0x000fe4000f8e022a */
[----:B------:R-:W-:-:S04]  /*7130*/  IMAD.HI.U32 R42, R43, R53, RZ ;  /* 0x000000352b2a7227 */ /* 0x000fc800078e00ff */
[----:B------:R-:W-:-:S04]  /*7140*/  IMAD.X R52, RZ, RZ, ~R52, P0 ;  /* 0x000000ffff347224 */ /* 0x000fc800000e0e34 */
[----:B------:R-:W-:-:S04]  /*7150*/  IMAD.WIDE.U32 R42, P0, R43, R52, R42 ;  /* 0x000000342b2a7225 */ /* 0x000fc8000780002a */
[----:B------:R-:W-:Y:S01]  /*7160*/  IMAD.HI.U32 R42, P1, R81, R53, R42 ;  /* 0x00000035512a7227 */ /* 0x000fe2000782002a */
[----:B------:R-:W-:-:S03]  /*7170*/  SEL R53, R72, R79, !P3 ;  /* 0x0000004f48357207 */ /* 0x000fc60005800000 */
[CC--:B------:R-:W-:Y:S02]  /*7180*/  IMAD R43, R81.reuse, R52.reuse, RZ ;  /* 0x00000034512b7224 */ /* 0x0c0fe400078e02ff */
[----:B------:R-:W-:-:S03]  /*7190*/  IMAD.HI.U32 R72, R81, R52, RZ ;  /* 0x0000003451487227 */ /* 0x000fc600078e00ff */
[----:B------:R-:W-:Y:S01]  /*71a0*/  IADD3 R52, P2, PT, R43, R42, RZ ;  /* 0x0000002a2b347210 */ /* 0x000fe20007f5e0ff */
[----:B------:R-:W-:Y:S02]  /*71b0*/  IMAD.X R43, RZ, RZ, ~R50, P4 ;  /* 0x000000ffff2b7224 */ /* 0x000fe400020e0e32 */
[----:B------:R-:W-:Y:S02]  /*71c0*/  IMAD.X R72, R72, 0x1, R81, P0 ;  /* 0x0000000148487824 */ /* 0x000fe400000e0651 */
[C---:B------:R-:W-:Y:S01]  /*71d0*/  IMAD.HI.U32 R42, R52.reuse, R53, RZ ;  /* 0x00000035342a7227 */ /* 0x040fe200078e00ff */
[----:B------:R-:W-:Y:S02]  /*71e0*/  SEL R81, R43, R50, !P3 ;  /* 0x000000322b517207 */ /* 0x000fe40005800000 */
[----:B------:R-:W-:Y:S01]  /*71f0*/  IADD3.X R72, PT, PT, RZ, RZ, R72, P2, P1 ;  /* 0x000000ffff487210 */ /* 0x000fe200017e2448 */
[----:B------:R-:W-:Y:S02]  /*7200*/  IMAD.MOV.U32 R43, RZ, RZ, RZ ;  /* 0x000000ffff2b7224 */ /* 0x000fe400078e00ff */
        /* <DEDUP_REMOVED lines=34> */
[----:B------:R-:W-:Y:S01]  /*7430*/  ISETP.NE.AND.EX P0, PT, RZ, UR4, PT, P0 ;  /* 0x00000004ff007c0c */ /* 0x000fe2000bf05300 */
[----:B------:R-:W-:-:S03]  /*7440*/  IMAD.MOV.U32 R43, RZ, RZ, 0x0 ;  /* 0x00000000ff2b7424 */ /* 0x000fc600078e00ff */
[----:B------:R-:W-:Y:S01]  /*7450*/  SEL R53, R42, R53, !P1 ;  /* 0x000000352a357207 */ /* 0x000fe20004800000 */
[----:B------:R-:W-:Y:S01]  /*7460*/  IMAD.MOV.U32 R42, RZ, RZ, R51 ;  /* 0x000000ffff2a7224 */ /* 0x000fe200078e0033 */
[----:B------:R-:W-:Y:S02]  /*7470*/  SEL R52, R52, 0xffffffff, P0 ;  /* 0xffffffff34347807 */ /* 0x000fe40000000000 */
[----:B------:R-:W-:Y:S01]  /*7480*/  SEL R53, R53, 0xffffffff, P0 ;  /* 0xffffffff35357807 */ /* 0x000fe20000000000 */
[----:B------:R-:W-:Y:S06]  /*7490*/  RET.REL.NODEC R42 `(mul_mat_q40_stream_k_fixup_112_8_false) ;  /* 0xffffff882ad87950 */ /* 0x000fec0003c3ffff */
        .weak           $__internal_7_$__cuda_sm20_rem_s64
        .type           $__internal_7_$__cuda_sm20_rem_s64,@function
        .size           $__internal_7_$__cuda_sm20_rem_s64,(.L_x_3693 - $__internal_7_$__cuda_sm20_rem_s64)
$__internal_7_$__cuda_sm20_rem_s64:
[----:B------:R-:W-:Y:S02]  /*74a0*/  UIADD3 UR4, UP1, UPT, URZ, -UR6, URZ ;  /* 0x80000006ff047290 */ /* 0x000fe4000ff3e0ff */
        /* <DEDUP_REMOVED lines=25> */
[----:B------:R-:W-:Y:S02]  /*7640*/  IADD3 R43, P0, PT, RZ, -R42, RZ ;  /* 0x8000002aff2b7210 */ /* 0x000fe40007f1e0ff */
[----:B------:R-:W-:Y:S01]  /*7650*/  ISETP.GE.AND P1, PT, R81, RZ, PT ;  /* 0x000000ff5100720c */ /* 0x000fe20003f26270 */
        /* <DEDUP_REMOVED lines=11> */
[----:B------:R-:W-:Y:S01]  /*7710*/  IMAD.HI.U32 R42, R52, R53, RZ ;  /* 0x00000035342a7227 */ /* 0x000fe200078e00ff */
        /* <DEDUP_REMOVED lines=38> */
.L_x_256:
        /* <DEDUP_REMOVED lines=16> */
.L_x_3693:


//--------------------- .text.mul_mat_q40_112_8_false --------------------------
	.section	.text.mul_mat_q40_112_8_false,"ax",@progbits
	.align	128
        .global         mul_mat_q40_112_8_false
        .type           mul_mat_q40_112_8_false,@function
        .size           mul_mat_q40_112_8_false,(.L_x_3695 - mul_mat_q40_112_8_false)
        .other          mul_mat_q40_112_8_false,@"STO_CUDA_ENTRY STV_DEFAULT"
mul_mat_q40_112_8_false:
.text.mul_mat_q40_112_8_false:
[----:B------:R-:W-:Y:S08]  /*0000*/  LDC R1, c[0x0][0x37c] ;  /* 0x0000df00ff017b82 */ /* 0x000ff00000000800 */
[----:B------:R-:W0:Y:S01]  /*0010*/  LDC R4, c[0x0][0x3b0] ;  /* 0x0000ec00ff047b82 */ /* 0x000e220000000800 */
[----:B------:R-:W1:Y:S01]  /*0020*/  S2R R0, SR_CTAID.X ;  /* 0x0000000000007919 */ /* 0x000e620000002500 */
[----:B------:R-:W2:Y:S01]  /*0030*/  LDCU UR4, c[0x0][0x3b4] ;  /* 0x00007680ff0477ac */ /* 0x000ea20008000800 */
[----:B------:R-:W-:Y:S01]  /*0040*/  MOV R119, 0x400 ;  /* 0x0000040000777802 */ /* 0x000fe20000000f00 */
[----:B------:R-:W3:Y:S01]  /*0050*/  S2R R2, SR_TID.Y ;  /* 0x0000000000027919 */ /* 0x000ee20000002200 */
[----:B------:R-:W4:Y:S03]  /*0060*/  LDCU UR5, c[0x0][0x3b8] ;  /* 0x00007700ff0577ac */ /* 0x000f260008000800 */
[----:B------:R-:W5:Y:S08]  /*0070*/  LDC R11, c[0x0][0x3cc] ;  /* 0x0000f300ff0b7b82 */ /* 0x000f700000000800 */
[----:B------:R-:W3:Y:S01]  /*0080*/  LDC R13, c[0x0][0x370] ;  /* 0x0000dc00ff0d7b82 */ /* 0x000ee20000000800 */
[----:B--2---:R-:W-:Y:S01]  /*0090*/  UIADD3 UR4, UPT, UPT, UR4, 0x7f, URZ ;  /* 0x0000007f04047890 */ /* 0x004fe2000fffe0ff */
[----:B0-----:R-:W-:-:S03]  /*00a0*/  SHF.R.S32.HI R3, RZ, 0x1f, R4 ;  /* 0x0000001fff037819 */ /* 0x001fc60000011404 */
[----:B------:R-:W-:Y:S02]  /*00b0*/  USHF.R.S32.HI UR6, URZ, 0x1f, UR4 ;  /* 0x0000001fff067899 */ /* 0x000fe40008011404 */
[----:B----4-:R-:W-:Y:S01]  /*00c0*/  UIADD3 UR5, UPT, UPT, UR5, 0x6f, URZ ;  /* 0x0000006f05057890 */ /* 0x010fe2000fffe0ff */
[----:B------:R-:W-:Y:S01]  /*00d0*/  LEA.HI R3, R3, R4, RZ, 0x5 ;  /* 0x0000000403037211 */ /* 0x000fe200078f28ff */
[----:B------:R-:W-:Y:S01]  /*00e0*/  ULEA.HI UR6, UR6, UR4, URZ, 0x7 ;  /* 0x0000000406067291 */ /* 0x000fe2000f8f38ff */
[----:B------:R-:W0:Y:S02]  /*00f0*/  S2R R4, SR_CgaCtaId ;  /* 0x0000000000047919 */ /* 0x000e240000008800 */
[----:B------:R-:W-:Y:S01]  /*0100*/  SHF.R.S32.HI R117, RZ, 0x5, R3 ;  /* 0x00000005ff757819 */ /* 0x000fe20000011403 */
[----:B------:R-:W-:Y:S01]  /*0110*/  USHF.R.S32.HI UR6, URZ, 0x7, UR6 ;  /* 0x00000007ff067899 */ /* 0x000fe20008011406 */
[----:B------:R-:W2:Y:S01]  /*0120*/  S2R R3, SR_TID.X ;  /* 0x0000000000037919 */ /* 0x000ea20000002100 */
[----:B------:R-:W-:Y:S01]  /*0130*/  UMOV UR4, URZ ;  /* 0x000000ff00047c82 */ /* 0x000fe20008000000 */
[----:B------:R-:W-:Y:S01]  /*0140*/  SHF.R.S32.HI R5, RZ, 0x1f, R117 ;  /* 0x0000001fff057819 */ /* 0x000fe20000011475 */
[-C--:B-1----:R-:W-:Y:S01]  /*0150*/  IMAD.WIDE.U32 R6, R117, R0.reuse, RZ ;  /* 0x0000000075067225 */ /* 0x082fe200078e00ff */
[----:B------:R-:W-:Y:S01]  /*0160*/  USHF.R.S32.HI UR7, URZ, 0x1f, UR6 ;  /* 0x0000001fff077899 */ /* 0x000fe20008011406 */
[----:B-----5:R-:W-:Y:S01]  /*0170*/  SHF.R.S32.HI R15, RZ, 0x1f, R11 ;  /* 0x0000001fff0f7819 */ /* 0x020fe2000001140b */
[----:B------:R-:W-:Y:S01]  /*0180*/  UIMAD.WIDE UR4, UR5, -0x6db6db6d, UR4 ;  /* 0x92492493050478a5 */ /* 0x000fe2000f8e0204 */
[----:B------:R-:W-:-:S02]  /*0190*/  IMAD R9, R5, R0, RZ ;  /* 0x0000000005097224 */ /* 0x000fc400078e02ff */
[----:B---3--:R-:W-:Y:S01]  /*01a0*/  IMAD.SHL.U32 R122, R2, 0x20, RZ ;  /* 0x00000020027a7824 */ /* 0x008fe200078e00ff */
[----:B------:R-:W-:Y:S02]  /*01b0*/  USHF.R.U32.HI UR4, URZ, 0x1f, UR5 ;  /* 0x0000001fff047899 */ /* 0x000fe40008011605 */
[----:B------:R-:W-:Y:S02]  /*01c0*/  IADD3 R7, PT, PT, R7, R9, RZ ;  /* 0x0000000907077210 */ /* 0x000fe40007ffe0ff */
[----:B------:R-:W-:-:S03]  /*01d0*/  ULEA.HI.SX32 UR4, UR5, UR4, 0x1a ;  /* 0x0000000405047291 */ /* 0x000fc6000f8fd2ff */
[----:B------:R-:W-:Y:S01]  /*01e0*/  IMAD R7, R7, UR6, RZ ;  /* 0x0000000607077c24 */ /* 0x000fe2000f8e02ff */
[----:B------:R-:W-:-:S03]  /*01f0*/  USHF.R.S32.HI UR5, URZ, 0x1f, UR4 ;  /* 0x0000001fff057899 */ /* 0x000fc60008011404 */
[C---:B------:R-:W-:Y:S02]  /*0200*/  IMAD R9, R6.reuse, UR7, R7 ;  /* 0x0000000706097c24 */ /* 0x040fe4000f8e0207 */
[----:B------:R-:W-:-:S05]  /*0210*/  IMAD.WIDE.U32 R6, R6, UR6, RZ ;  /* 0x0000000606067c25 */ /* 0x000fca000f8e00ff */
[----:B------:R-:W-:Y:S02]  /*0220*/  IADD3 R7, PT, PT, R7, R9, RZ ;  /* 0x0000000907077210 */ /* 0x000fe40007ffe0ff */
[----:B0-----:R-:W-:Y:S01]  /*0230*/  LEA R119, R4, R119, 0x18 ;  /* 0x0000007704777211 */ /* 0x001fe200078ec0ff */
[----:B--2---:R-:W-:Y:S02]  /*0240*/  IMAD.IADD R120, R122, 0x1, R3 ;  /* 0x000000017a787824 */ /* 0x004fe400078e0203 */
[----:B------:R-:W-:Y:S02]  /*0250*/  IMAD R7, R7, UR4, RZ ;  /* 0x0000000407077c24 */ /* 0x000fe4000f8e02ff */
[C---:B------:R-:W-:Y:S01]  /*0260*/  IMAD R118, R120.reuse, 0x4, R119 ;  /* 0x0000000478767824 */ /* 0x040fe200078e0277 */
[----:B------:R-:W-:Y:S01]  /*0270*/  ISETP.GT.U32.AND P0, PT, R120, 0x6f, PT ;  /* 0x0000006f7800780c */ /* 0x000fe20003f04070 */
[C---:B------:R-:W-:Y:S02]  /*0280*/  IMAD R9, R6.reuse, UR5, R7 ;  /* 0x0000000506097c24 */ /* 0x040fe4000f8e0207 */
[----:B------:R-:W-:-:S05]  /*0290*/  IMAD.WIDE.U32 R6, R6, UR4, RZ ;  /* 0x0000000406067c25 */ /* 0x000fca000f8e00ff */
[----:B------:R-:W-:Y:S01]  /*02a0*/  IADD3 R4, PT, PT, R7, R9, RZ ;  /* 0x0000000907047210 */ /* 0x000fe20007ffe0ff */
[----:B------:R-:W-:-:S04]  /*02b0*/  IMAD.WIDE.U32 R8, R6, R11, RZ ;  /* 0x0000000b06087225 */ /* 0x000fc800078e00ff */
[----:B------:R-:W-:Y:S01]  /*02c0*/  IMAD R4, R4, R11, RZ ;  /* 0x0000000b04047224 */ /* 0x000fe200078e02ff */
[----:B------:R0:W-:Y:S03]  /*02d0*/  @!P0 STS [R118], R120 ;  /* 0x0000007876008388 */ /* 0x0001e60000000800 */
        /* <DEDUP_REMOVED lines=16> */
[----:B------:R-:W-:Y:S01]  /*03e0*/  IMAD R8, R13, R7, R8 ;  /* 0x000000070d087224 */ /* 0x000fe200078e0208 */
[----:B------:R-:W-:-:S04]  /*03f0*/  MOV R7, RZ ;  /* 0x000000ff00077202 */ /* 0x000fc80000000f00 */
[----:B------:R-:W-:-:S13]  /*0400*/  ISETP.GE.U32.AND P0, PT, R8, R13, PT ;  /* 0x0000000d0800720c */ /* 0x000fda0003f06070 */
[----:B------:R-:W-:Y:S01]  /*0410*/  @P0 IMAD.IADD R8, R8, 0x1, -R13 ;  /* 0x0000000108080824 */ /* 0x000fe200078e0a0d */
[----:B------:R-:W-:-:S04]  /*0420*/  @P0 IADD3 R6, PT, PT, R6, 0x1, RZ ;  /* 0x0000000106060810 */ /* 0x000fc80007ffe0ff */
[----:B------:R-:W-:-:S13]  /*0430*/  ISETP.GE.U32.AND P1, PT, R8, R13, PT ;  /* 0x0000000d0800720c */ /* 0x000fda0003f26070 */
[----:B------:R-:W-:Y:S01]  /*0440*/  @P1 VIADD R6, R6, 0x1 ;  /* 0x0000000106061836 */ /* 0x000fe20000000000 */
[----:B------:R-:W-:Y:S01]  /*0450*/  @!P2 LOP3.LUT R6, RZ, R13, RZ, 0x33, !PT ;  /* 0x0000000dff06a212 */ /* 0x000fe200078e33ff */
[----:B------:R-:W-:Y:S06]  /*0460*/  BRA `(.L_x_258) ;  /* 0x00000000001c7947 */ /* 0x000fec0003800000 */
.L_x_257:
[----:B------:R-:W-:Y:S01]  /*0470*/  IMAD.MOV.U32 R48, RZ, RZ, R8 ;  /* 0x000000ffff307224 */ /* 0x000fe200078e0008 */
[----:B------:R-:W-:Y:S01]  /*0480*/  MOV R51, R13 ;  /* 0x0000000d00337202 */ /* 0x000fe20000000f00 */
[----:B------:R-:W-:Y:S01]  /*0490*/  IMAD.MOV.U32 R53, RZ, RZ, RZ ;  /* 0x000000ffff357224 */ /* 0x000fe200078e00ff */
[----:B------:R-:W-:-:S07]  /*04a0*/  MOV R52, 0x4c0 ;  /* 0x000004c000347802 */ /* 0x000fce0000000f00 */
[----:B------:R-:W-:Y:S05]  /*04b0*/  CALL.REL.NOINC `($__internal_8_$__cuda_sm20_div_s64) ;  /* 0x00000194002c7944 */ /* 0x000fea0003c00000 */
[----:B------:R-:W-:Y:S01]  /*04c0*/  MOV R6, R42 ;  /* 0x0000002a00067202 */ /* 0x000fe20000000f00 */
[----:B------:R-:W-:-:S07]  /*04d0*/  IMAD.MOV.U32 R7, RZ, RZ, R43 ;  /* 0x000000ffff077224 */ /* 0x000fce00078e002b */
.L_x_258:
[----:B------:R-:W-:Y:S01]  /*04e0*/  IADD3 R8, PT, PT, R0, 0x1, RZ ;  /* 0x0000000100087810 */ /* 0x000fe20007ffe0ff */
[----:B------:R-:W0:Y:S04]  /*04f0*/  LDC R17, c[0x0][0x3cc] ;  /* 0x0000f300ff117b82 */ /* 0x000e280000000800 */
[-C--:B------:R-:W-:Y:S02]  /*0500*/  IMAD R11, R5, R8.reuse, RZ ;  /* 0x00000008050b7224 */ /* 0x080fe400078e02ff */
[----:B------:R-:W-:-:S04]  /*0510*/  IMAD.WIDE.U32 R8, R117, R8, RZ ;  /* 0x0000000875087225 */ /* 0x000fc800078e00ff */
[----:B------:R-:W-:Y:S02]  /*0520*/  IMAD.IADD R4, R9, 0x1, R11 ;  /* 0x0000000109047824 */ /* 0x000fe400078e020b */
[----:B------:R-:W-:-:S04]  /*0530*/  IMAD.WIDE.U32 R10, R8, UR6, RZ ;  /* 0x00000006080a7c25 */ /* 0x000fc8000f8e00ff */
[----:B------:R-:W-:-:S04]  /*0540*/  IMAD R9, R4, UR6, RZ ;  /* 0x0000000604097c24 */ /* 0x000fc8000f8e02ff */
[----:B------:R-:W-:-:S05]  /*0550*/  IMAD R9, R8, UR7, R9 ;  /* 0x0000000708097c24 */ /* 0x000fca000f8e0209 */
[----:B------:R-:W-:Y:S01]  /*0560*/  IADD3 R4, PT, PT, R11, R9, RZ ;  /* 0x000000090b047210 */ /* 0x000fe20007ffe0ff */
[----:B------:R-:W-:-:S04]  /*0570*/  IMAD.WIDE.U32 R8, R10, UR4, RZ ;  /* 0x000000040a087c25 */ /* 0x000fc8000f8e00ff */
[----:B------:R-:W-:-:S04]  /*0580*/  IMAD R11, R4, UR4, RZ ;  /* 0x00000004040b7c24 */ /* 0x000fc8000f8e02ff */
[----:B------:R-:W-:-:S04]  /*0590*/  IMAD R11, R10, UR5, R11 ;  /* 0x000000050a0b7c24 */ /* 0x000fc8000f8e020b */
[----:B------:R-:W-:Y:S02]  /*05a0*/  IMAD.IADD R4, R9, 0x1, R11 ;  /* 0x0000000109047824 */ /* 0x000fe400078e020b */
[----:B0-----:R-:W-:-:S04]  /*05b0*/  IMAD.WIDE.U32 R10, R8, R17, RZ ;  /* 0x00000011080a7225 */ /* 0x001fc800078e00ff */
[----:B------:R-:W-:-:S04]  /*05c0*/  IMAD R4, R4, R17, RZ ;  /* 0x0000001104047224 */ /* 0x000fc800078e02ff */
[----:B------:R-:W-:-:S05]  /*05d0*/  IMAD R9, R15, R8, R4 ;  /* 0x000000080f097224 */ /* 0x000fca00078e0204 */
[----:B------:R-:W-:-:S04]  /*05e0*/  IADD3 R50, PT, PT, R11, R9, RZ ;  /* 0x000000090b327210 */ /* 0x000fc80007ffe0ff */
[----:B------:R-:W-:-:S13]  /*05f0*/  ISETP.NE.U32.AND P0, PT, R50, RZ, PT ;  /* 0x000000ff3200720c */ /* 0x000fda0003f05070 */
[----:B------:R-:W-:Y:S05]  /*0600*/  @P0 BRA `(.L_x_259) ;  /* 0x0000000000500947 */ /* 0x000fea0003800000 */
[----:B------:R-:W0:Y:S01]  /*0610*/  I2F.U32.RP R11, R13 ;  /* 0x0000000d000b7306 */ /* 0x000e220000209000 */
[----:B------:R-:W-:Y:S01]  /*0620*/  IMAD.MOV.U32 R8, RZ, RZ, RZ ;  /* 0x000000ffff087224 */ /* 0x000fe200078e00ff */
[----:B------:R-:W-:-:S06]  /*0630*/  ISETP.NE.U32.AND P2, PT, R13, RZ, PT ;  /* 0x000000ff0d00720c */ /* 0x000fcc0003f45070 */
[----:B0-----:R-:W0:Y:S02]  /*0640*/  MUFU.RCP R11, R11 ;  /* 0x0000000b000b7308 */ /* 0x001e240000001000 */
[----:B0-----:R-:W-:-:S06]  /*0650*/  VIADD R9, R11, 0xffffffe ;  /* 0x0ffffffe0b097836 */ /* 0x001fcc0000000000 */
[----:B------:R-:W0:Y:S02]  /*0660*/  F2I.FTZ.U32.TRUNC.NTZ R9, R9 ;  /* 0x0000000900097305 */ /* 0x000e24000021f000 */
[----:B0-----:R-:W-:-:S05]  /*0670*/  IADD3 R4, PT, PT, RZ, -R9, RZ ;  /* 0x80000009ff047210 */ /* 0x001fca0007ffe0ff */
[----:B------:R-:W-:-:S04]  /*0680*/  IMAD R15, R4, R13, RZ ;  /* 0x0000000d040f7224 */ /* 0x000fc800078e02ff */
[----:B------:R-:W-:Y:S01]  /*0690*/  IMAD.HI.U32 R15, R9, R15, R8 ;  /* 0x0000000f090f7227 */ /* 0x000fe200078e0008 */
[----:B------:R-:W-:-:S05]  /*06a0*/  MOV R9, RZ ;  /* 0x000000ff00097202 */ /* 0x000fca0000000f00 */
        /* <DEDUP_REMOVED lines=10> */
.L_x_259:
[----:B------:R-:W-:Y:S01]  /*0750*/  IMAD.MOV.U32 R48, RZ, RZ, R10 ;  /* 0x000000ffff307224 */ /* 0x000fe200078e000a */
[----:B------:R-:W-:Y:S01]  /*0760*/  MOV R51, R13 ;  /* 0x0000000d00337202 */ /* 0x000fe20000000f00 */
[----:B------:R-:W-:Y:S01]  /*0770*/  IMAD.MOV.U32 R53, RZ, RZ, RZ ;  /* 0x000000ffff357224 */ /* 0x000fe200078e00ff */
[----:B------:R-:W-:-:S07]  /*0780*/  MOV R52, 0x7a0 ;  /* 0x000007a000347802 */ /* 0x000fce0000000f00 */
[----:B------:R-:W-:Y:S05]  /*0790*/  CALL.REL.NOINC `($__internal_8_$__cuda_sm20_div_s64) ;  /* 0x0000019000747944 */ /* 0x000fea0003c00000 */
[----:B------:R-:W-:Y:S01]  /*07a0*/  MOV R8, R42 ;  /* 0x0000002a00087202 */ /* 0x000fe20000000f00 */
[----:B------:R-:W-:-:S07]  /*07b0*/  IMAD.MOV.U32 R9, RZ, RZ, R43 ;  /* 0x000000ffff097224 */ /* 0x000fce00078e002b */
.L_x_260:
        /* <DEDUP_REMOVED lines=21> */
.L_x_261:
[----:B------:R-:W-:Y:S01]  /*0910*/  MOV R46, R6 ;  /* 0x00000006002e7202 */ /* 0x000fe20000000f00 */
[----:B------:R-:W-:Y:S01]  /*0920*/  IMAD.MOV.U32 R48, RZ, RZ, R7 ;  /* 0x000000ffff307224 */ /* 0x000fe200078e0007 */
[----:B------:R-:W-:-:S07]  /*0930*/  MOV R49, 0x950 ;  /* 0x0000095000317802 */ /* 0x000fce0000000f00 */
[----:B------:R-:W-:Y:S05]  /*0940*/  CALL.REL.NOINC `($__internal_9_$__cuda_sm20_rem_s64) ;  /* 0x0000019400587944 */ /* 0x000fea0003c00000 */
[----:B------:R-:W-:-:S07]  /*0950*/  MOV R12, R40 ;  /* 0x00000028000c7202 */ /* 0x000fce0000000f00 */
.L_x_262:
        /* <DEDUP_REMOVED lines=28> */
.L_x_263:
[----:B------:R-:W-:Y:S01]  /*0b20*/  IMAD.MOV.U32 R46, RZ, RZ, R8 ;  /* 0x000000ffff2e7224 */ /* 0x000fe200078e0008 */
[----:B------:R-:W-:Y:S02]  /*0b30*/  MOV R48, R9 ;  /* 0x0000000900307202 */ /* 0x000fe40000000f00 */
[----:B------:R-:W-:-:S07]  /*0b40*/  MOV R49, 0xb60 ;  /* 0x00000b6000317802 */ /* 0x000fce0000000f00 */
[----:B------:R-:W-:Y:S05]  /*0b50*/  CALL.REL.NOINC `($__internal_9_$__cuda_sm20_rem_s64) ;  /* 0x0000019000d47944 */ /* 0x000fea0003c00000 */
[----:B------:R-:W-:-:S07]  /*0b60*/  IMAD.MOV.U32 R10, RZ, RZ, R40 ;  /* 0x000000ffff0a7224 */ /* 0x000fce00078e0028 */
.L_x_264:
        /* <DEDUP_REMOVED lines=18> */
[----:B------:R-:W-:Y:S01]  /*0c90*/  IMAD.HI.U32 R13, R11, R13, R10 ;  /* 0x0000000d0b0d7227 */ /* 0x000fe200078e000a */
[----:B------:R-:W-:-:S05]  /*0ca0*/  MOV R11, RZ ;  /* 0x000000ff000b7202 */ /* 0x000fca0000000f00 */
        /* <DEDUP_REMOVED lines=9> */
.L_x_265:
[----:B------:R-:W-:Y:S01]  /*0d40*/  IMAD.MOV.U32 R46, RZ, RZ, R4 ;  /* 0x000000ffff2e7224 */ /* 0x000fe200078e0004 */
[----:B------:R-:W-:Y:S02]  /*0d50*/  MOV R48, R6 ;  /* 0x0000000600307202 */ /* 0x000fe40000000f00 */
[----:B------:R-:W-:-:S07]  /*0d60*/  MOV R49, 0xd80 ;  /* 0x00000d8000317802 */ /* 0x000fce0000000f00 */
[----:B------:R-:W-:Y:S05]  /*0d70*/  CALL.REL.NOINC `($__internal_9_$__cuda_sm20_rem_s64) ;  /* 0x00000190004c7944 */ /* 0x000fea0003c00000 */
[----:B------:R-:W-:Y:S01]  /*0d80*/  IMAD.MOV.U32 R10, RZ, RZ, R40 ;  /* 0x000000ffff0a7224 */ /* 0x000fe200078e0028 */
[----:B------:R-:W-:-:S07]  /*0d90*/  MOV R11, R41 ;  /* 0x00000029000b7202 */ /* 0x000fce0000000f00 */
.L_x_266:
[----:B------:R-:W-:Y:S01]  /*0da0*/  IADD3 R38, P1, P2, R7, R10, -R4 ;  /* 0x0000000a07267210 */ /* 0x000fe20007a3e804 */
[----:B------:R-:W0:Y:S01]  /*0db0*/  LDCU.64 UR6, c[0x0][0x358] ;  /* 0x00006b00ff0677ac */ /* 0x000e220008000a00 */
[----:B------:R-:W-:Y:S02]  /*0dc0*/  IMAD.MOV.U32 R115, RZ, RZ, R10 ;  /* 0x000000ffff737224 */ /* 0x000fe400078e000a */
[----:B------:R-:W-:Y:S02]  /*0dd0*/  ISETP.LT.U32.AND P0, PT, R117, R38, PT ;  /* 0x000000267500720c */ /* 0x000fe40003f01070 */
[----:B------:R-:W-:Y:S02]  /*0de0*/  IADD3.X R8, PT, PT, R9, R11, ~R6, P1, P2 ;  /* 0x0000000b09087210 */ /* 0x000fe40000fe4c06 */
[----:B------:R-:W-:Y:S02]  /*0df0*/  ISETP.GE.U32.AND P2, PT, R4, R7, PT ;  /* 0x000000070400720c */ /* 0x000fe40003f46070 */
[----:B------:R-:W-:-:S02]  /*0e00*/  ISETP.LT.AND.EX P0, PT, R5, R8, PT, P0 ;  /* 0x000000080500720c */ /* 0x000fc40003f01300 */
[----:B------:R-:W-:Y:S02]  /*0e10*/  ISETP.GE.U32.AND P1, PT, R4, R7, PT ;  /* 0x000000070400720c */ /* 0x000fe40003f26070 */
[C---:B------:R-:W-:Y:S02]  /*0e20*/  SEL R38, R117.reuse, R38, P0 ;  /* 0x0000002675267207 */ /* 0x040fe40000000000 */
[CC--:B------:R-:W-:Y:S02]  /*0e30*/  ISETP.GE.AND.EX P1, PT, R6.reuse, R9.reuse, PT, P1 ;  /* 0x000000090600720c */ /* 0x0c0fe40003f26310 */
[----:B------:R-:W-:Y:S02]  /*0e40*/  ISETP.NE.AND P0, PT, R117, R38, PT ;  /* 0x000000267500720c */ /* 0x000fe40003f05270 */
[----:B------:R-:W-:Y:S02]  /*0e50*/  PLOP3.LUT P1, PT, P1, PT, PT, 0x8, 0x80 ;  /* 0x000000000080781c */ /* 0x000fe40000f2e170 */
[----:B------:R-:W-:-:S13]  /*0e60*/  ISETP.GE.OR.EX P0, PT, R6, R9, P0, P2 ;  /* 0x000000090600720c */ /* 0x000fda0000706720 */
[----:B0-----:R-:W-:Y:S05]  /*0e70*/  @P0 BRA `(.L_x_267) ;  /* 0x000000d400c00947 */ /* 0x001fea0003800000 */
[----:B------:R-:W0:Y:S01]  /*0e80*/  S2R R8, SR_CgaCtaId ;  /* 0x0000000000087919 */ /* 0x000e220000008800 */
[----:B------:R-:W1:Y:S01]  /*0e90*/  LDC R212, c[0x0][0x3cc] ;  /* 0x0000f300ffd47b82 */ /* 0x000e620000000800 */
[----:B------:R-:W-:Y:S01]  /*0ea0*/  SHF.R.U32.HI R116, RZ, 0x2, R3 ;  /* 0x00000002ff747819 */ /* 0x000fe20000011603 */
[----:B------:R-:W-:Y:S01]  /*0eb0*/  IMAD.SHL.U32 R13, R2, 0x8, RZ ;  /* 0x00000008020d7824 */ /* 0x000fe200078e00ff */
[----:B------:R-:W2:Y:S01]  /*0ec0*/  S2R R14, SR_SWINHI ;  /* 0x00000000000e7919 */ /* 0x000ea20000002f00 */
[----:B------:R-:W-:Y:S02]  /*0ed0*/  MOV R119, 0x400 ;  /* 0x0000040000777802 */ /* 0x000fe40000000f00 */
[----:B------:R-:W-:Y:S02]  /*0ee0*/  LOP3.LUT R11, R3, 0xf, RZ, 0xc0, !PT ;  /* 0x0000000f030b7812 */ /* 0x000fe400078ec0ff */
[----:B------:R-:W3:Y:S01]  /*0ef0*/  LDC R41, c[0x0][0x3bc] ;  /* 0x0000ef00ff297b82 */ /* 0x000ee20000000800 */
[----:B------:R-:W-:-:S02]  /*0f00*/  LOP3.LUT R12, R116, 0xfc, RZ, 0xc0, !PT ;  /* 0x000000fc740c7812 */ /* 0x000fc400078ec0ff */
[----:B------:R-:W-:Y:S02]  /*0f10*/  LOP3.LUT R10, R2, 0x3fe, RZ, 0xc0, !PT ;  /* 0x000003fe020a7812 */ /* 0x000fe400078ec0ff */
[----:B------:R-:W-:Y:S01]  /*0f20*/  LOP3.LUT R114, R3, 0x7, RZ, 0xc0, !PT ;  /* 0x0000000703727812 */ /* 0x000fe200078ec0ff */
[----:B------:R-:W-:-:S04]  /*0f30*/  IMAD R11, R11, 0x4c, R12 ;  /* 0x0000004c0b0b7824 */ /* 0x000fc800078e020c */
[----:B------:R-:W-:Y:S02]  /*0f40*/  IMAD R11, R10, 0x4c0, R11 ;  /* 0x000004c00a0b7824 */ /* 0x000fe400078e020b */
[----:B------:R-:W-:Y:S02]  /*0f50*/  IMAD.SHL.U32 R10, R2, 0x10, RZ ;  /* 0x00000010020a7824 */ /* 0x000fe400078e00ff */
[----:B-1----:R-:W-:-:S03]  /*0f60*/  IMAD R212, R212, UR4, RZ ;  /* 0x00000004d4d47c24 */ /* 0x002fc6000f8e02ff */
[----:B------:R-:W-:Y:S02]  /*0f70*/  LOP3.LUT R47, R10, 0x3fe0, RZ, 0xc0, !PT ;  /* 0x00003fe00a2f7812 */ /* 0x000fe400078ec0ff */
[----:B------:R-:W-:Y:S02]  /*0f80*/  SHF.R.S32.HI R12, RZ, 0x1f, R212 ;  /* 0x0000001fff0c7819 */ /* 0x000fe400000114d4 */
[----:B0-----:R-:W-:Y:S02]  /*0f90*/  LEA R119, R8, R119, 0x18 ;  /* 0x0000007708777211 */ /* 0x001fe400078ec0ff */
[----:B------:R-:W-:Y:S01]  /*0fa0*/  SHF.L.U32 R8, R3, 0x1, RZ ;  /* 0x0000000103087819 */ /* 0x000fe200000006ff */
[----:B------:R-:W-:Y:S01]  /*0fb0*/  IMAD R12, R12, R117, RZ ;  /* 0x000000750c0c7224 */ /* 0x000fe200078e02ff */
[----:B---3--:R-:W-:Y:S02]  /*0fc0*/  SHF.L.U32 R10, R41, 0x6, RZ ;  /* 0x00000006290a7819 */ /* 0x008fe400000006ff */
[----:B------:R-:W-:Y:S01]  /*0fd0*/  LOP3.LUT R8, R8, 0x6, RZ, 0xc0, !PT ;  /* 0x0000000608087812 */ /* 0x000fe200078ec0ff */
[----:B------:R-:W-:Y:S01]  /*0fe0*/  IMAD R21, R212, R5, R12 ;  /* 0x00000005d4157224 */ /* 0x000fe200078e020c */
[----:B------:R-:W-:-:S02]  /*0ff0*/  MOV R214, R119 ;  /* 0x0000007700d67202 */ /* 0x000fc40000000f00 */
[----:B--2---:R-:W-:Y:S01]  /*1000*/  MOV R215, R14 ;  /* 0x0000000e00d77202 */ /* 0x004fe20000000f00 */
[----:B------:R-:W-:Y:S01]  /*1010*/  IMAD.WIDE.U32 R212, R212, R117, RZ ;  /* 0x00000075d4d47225 */ /* 0x000fe200078e00ff */
[----:B------:R-:W-:Y:S02]  /*1020*/  LOP3.LUT R112, R8, 0x8, R13, 0xf8, !PT ;  /* 0x0000000808707812 */ /* 0x000fe400078ef80d */
[----:B------:R-:W-:Y:S01]  /*1030*/  SHF.L.U32 R8, R2, 0x2, RZ ;  /* 0x0000000202087819 */ /* 0x000fe200000006ff */
[----:B------:R-:W-:Y:S01]  /*1040*/  IMAD.SHL.U32 R13, R41, 0x10, RZ ;  /* 0x00000010290d7824 */ /* 0x000fe200078e00ff */
[----:B------:R-:W-:Y:S01]  /*1050*/  IADD3 R47, PT, PT, R116, R47, RZ ;  /* 0x0000002f742f7210 */ /* 0x000fe20007ffe0ff */
[----:B------:R-:W-:Y:S01]  /*1060*/  IMAD.WIDE.U32 R214, R11, 0x4, R214 ;  /* 0x000000040bd67825 */ /* 0x000fe200078e00d6 */
[----:B------:R-:W-:Y:S02]  /*1070*/  LEA.HI R113, R3, R8, RZ, 0x1d ;  /* 0x0000000803717211 */ /* 0x000fe400078fe8ff */
[----:B------:R-:W-:Y:S01]  /*1080*/  IADD3 R21, PT, PT, R213, R21, RZ ;  /* 0x00000015d5157210 */ /* 0x000fe20007ffe0ff */
[----:B------:R-:W-:-:S02]  /*1090*/  IMAD R8, R2, R41, RZ ;  /* 0x0000002902087224 */ /* 0x000fc400078e02ff */
[-C--:B------:R-:W-:Y:S02]  /*10a0*/  IMAD R15, R113, R41.reuse, R10 ;  /* 0x00000029710f7224 */ /* 0x080fe400078e020a */
[----:B------:R-:W-:Y:S01]  /*10b0*/  IMAD R12, R2, R41, R13 ;  /* 0x00000029020c7224 */ /* 0x000fe200078e020d */
[----:B------:R-:W-:Y:S01]  /*10c0*/  IADD3 R16, PT, PT, R8, R10, RZ ;  /* 0x0000000a08107210 */ /* 0x000fe20007ffe0ff */
[C---:B------:R-:W-:Y:S01]  /*10d0*/  IMAD R14, R41.reuse, 0x20, R8 ;  /* 0x00000020290e7824 */ /* 0x040fe200078e0208 */
[-C--:B------:R-:W-:Y:S01]  /*10e0*/  IADD3 R11, P0, PT, R114, R15.reuse, RZ ;  /* 0x0000000f720b7210 */ /* 0x080fe20007f1e0ff */
[----:B------:R-:W-:Y:S01]  /*10f0*/  IMAD R23, R41, 0x8, R12 ;  /* 0x0000000829177824 */ /* 0x000fe200078e020c */
[----:B------:R-:W-:Y:S01]  /*1100*/  IADD3 R31, PT, PT, R13, R16, RZ ;  /* 0x000000100d1f7210 */ /* 0x000fe20007ffe0ff */
[----:B------:R-:W-:Y:S01]  /*1110*/  IMAD R24, R41, 0x20, R16 ;  /* 0x0000002029187824 */ /* 0x000fe200078e0210 */
[----:B------:R-:W-:Y:S01]  /*1120*/  IADD3 R27, PT, PT, R13, R14, RZ ;  /* 0x0000000e0d1b7210 */ /* 0x000fe20007ffe0ff */
[C---:B------:R-:W-:Y:S01]  /*1130*/  IMAD R25, R41.reuse, 0x8, R14 ;  /* 0x0000000829197824 */ /* 0x040fe200078e020e */
[C---:B------:R-:W-:Y:S01]  /*1140*/  LEA R19, R41.reuse, R15, 0x5 ;  /* 0x0000000f29137211 */ /* 0x040fe200078e28ff */
[----:B------:R-:W-:Y:S01]  /*1150*/  IMAD R29, R41, 0x8, R16 ;  /* 0x00000008291d7824 */ /* 0x000fe200078e0210 */
[-C--:B------:R-:W-:Y:S01]  /*1160*/  IADD3 R33, PT, PT, R13, R24.reuse, RZ ;  /* 0x000000180d217210 */ /* 0x080fe20007ffe0ff */
[----:B------:R-:W-:Y:S01]  /*1170*/  IMAD R39, R41, 0x8, R24 ;  /* 0x0000000829277824 */ /* 0x000fe200078e0218 */
[----:B------:R-:W-:Y:S01]  /*1180*/  LEA.HI.X.SX32 R12, R15, RZ, 0x1, P0 ;  /* 0x000000ff0f0c7211 */ /* 0x000fe200000f0eff */
[----:B------:R-:W-:Y:S01]  /*1190*/  IMAD R35, R41, 0x8, R31 ;  /* 0x0000000829237824 */ /* 0x000fe200078e021f */
[----:B------:R-:W-:Y:S01]  /*11a0*/  IADD3 R14, P1, PT, R116, R23, RZ ;  /* 0x00000017740e7210 */ /* 0x000fe20007f3e0ff */
[----:B------:R-:W-:Y:S01]  /*11b0*/  IMAD R8, R112, 0x4, R119 ;  /* 0x0000000470087824 */ /* 0x000fe200078e0277 */
[----:B------:R-:W-:-:S02]  /*11c0*/  IADD3 R15, P5, PT, R116, R24, RZ ;  /* 0x00000018740f7210 */ /* 0x000fc40007fbe0ff */
[C---:B------:R-:W-:Y:S02]  /*11d0*/  IADD3 R16, P4, PT, R116.reuse, R25, RZ ;  /* 0x0000001974107210 */ /* 0x040fe40007f9e0ff */
[C---:B------:R-:W-:Y:S01]  /*11e0*/  LEA R37, R41.reuse, R27, 0x3 ;  /* 0x0000001b29257211 */ /* 0x040fe200078e18ff */
[----:B------:R-:W-:Y:S01]  /*11f0*/  IMAD R41, R41, 0x8, R33 ;  /* 0x0000000829297824 */ /* 0x000fe200078e0221 */
[C---:B------:R-:W-:Y:S02]  /*1200*/  IADD3 R17, P3, PT, R116.reuse, R31, RZ ;  /* 0x0000001f74117210 */ /* 0x040fe40007f7e0ff */
[----:B------:R-:W-:Y:S02]  /*1210*/  IADD3 R18, P2, PT, R116, R27, RZ ;  /* 0x0000001b74127210 */ /* 0x000fe40007f5e0ff */
[----:B------:R-:W-:Y:S02]  /*1220*/  IADD3 R13, P0, PT, R114, R19, RZ ;  /* 0x00000013720d7210 */ /* 0x000fe40007f1e0ff */
[----:B------:R-:W-:-:S02]  /*1230*/  IADD3 R20, P6, PT, R116, R29, RZ ;  /* 0x0000001d74147210 */ /* 0x000fc40007fde0ff */
[----:B------:R-:W-:Y:S02]  /*1240*/  LEA.HI.X.SX32 R22, R23, RZ, 0x1, P1 ;  /* 0x000000ff17167211 */ /* 0x000fe400008f0eff */
[----:B------:R-:W-:Y:S02]  /*1250*/  LEA.HI.X.SX32 R23, R24, RZ, 0x1, P5 ;  /* 0x000000ff18177211 */ /* 0x000fe400028f0eff */
[----:B------:R-:W-:Y:S02]  /*1260*/  LEA.HI.X.SX32 R24, R25, RZ, 0x1, P4 ;  /* 0x000000ff19187211 */ /* 0x000fe400020f0eff */
[----:B------:R-:W-:Y:S02]  /*1270*/  LEA.HI.X.SX32 R25, R31, RZ, 0x1, P3 ;  /* 0x000000ff1f197211 */ /* 0x000fe400018f0eff */
[----:B------:R-:W-:Y:S02]  /*1280*/  LEA.HI.X.SX32 R26, R27, RZ, 0x1, P2 ;  /* 0x000000ff1b1a7211 */ /* 0x000fe400010f0eff */
[----:B------:R-:W-:-:S02]  /*1290*/  LEA.HI.X.SX32 R19, R19, RZ, 0x1, P0 ;  /* 0x000000ff13137211 */ /* 0x000fc400000f0eff */
[----:B------:R-:W-:Y:S02]  /*12a0*/  LEA.HI.X.SX32 R27, R29, RZ, 0x1, P6 ;  /* 0x000000ff1d1b7211 */ /* 0x000fe400030f0eff */
[----:B------:R-:W-:Y:S02]  /*12b0*/  IADD3 R31, P5, PT, R116, R37, RZ ;  /* 0x00000025741f7210 */ /* 0x000fe40007fbe0ff */
[----:B------:R-:W-:Y:S02]  /*12c0*/  IADD3 R210, P0, PT, R214, 0x41c0, RZ ;  /* 0x000041c0d6d27810 */ /* 0x000fe40007f1e0ff */
[C---:B------:R-:W-:Y:S02]  /*12d0*/  IADD3 R28, P2, PT, R116.reuse, R33, RZ ;  /* 0x00000021741c7210 */ /* 0x040fe40007f5e0ff */
[C---:B------:R-:W-:Y:S02]  /*12e0*/  IADD3 R29, P3, PT, R116.reuse, R39, RZ ;  /* 0x00000027741d7210 */ /* 0x040fe40007f7e0ff */
[----:B------:R-:W-:-:S02]  /*12f0*/  IADD3 R30, P4, PT, R116, R35, RZ ;  /* 0x00000023741e7210 */ /* 0x000fc40007f9e0ff */
[----:B------:R-:W-:Y:S02]  /*1300*/  IADD3 R32, P1, PT, R116, R41, RZ ;  /* 0x0000002974207210 */ /* 0x000fe40007f3e0ff */
[----:B------:R-:W-:Y:S02]  /*1310*/  LEA.HI.X.SX32 R36, R37, RZ, 0x1, P5 ;  /* 0x000000ff25247211 */ /* 0x000fe400028f0eff */
[----:B------:R-:W-:Y:S02]  /*1320*/  IADD3 R10, PT, PT, R47, 0x10, RZ ;  /* 0x000000102f0a7810 */ /* 0x000fe40007ffe0ff */
[----:B------:R-:W-:Y:S02]  /*1330*/  IADD3.X R211, PT, PT, RZ, R215, RZ, P0, !PT ;  /* 0x000000d7ffd37210 */ /* 0x000fe400007fe4ff */
[----:B------:R-:W-:Y:S02]  /*1340*/  LEA.HI.X.SX32 R33, R33, RZ, 0x1, P2 ;  /* 0x000000ff21217211 */ /* 0x000fe400010f0eff */
[----:B------:R-:W-:-:S02]  /*1350*/  LEA.HI.X.SX32 R34, R39, RZ, 0x1, P3 ;  /* 0x000000ff27227211 */ /* 0x000fc400018f0eff */
[----:B------:R-:W-:Y:S02]  /*1360*/  LEA.HI.X.SX32 R35, R35, RZ, 0x1, P4 ;  /* 0x000000ff23237211 */ /* 0x000fe400020f0eff */
[----:B------:R-:W-:-:S07]  /*1370*/  LEA.HI.X.SX32 R37, R41, RZ, 0x1, P1 ;  /* 0x000000ff29257211 */ /* 0x000fce00008f0eff */
.L_x_397:
[----:B------:R-:W-:-:S04]  /*1380*/  SHF.R.S32.HI R50, RZ, 0x1f, R4 ;  /* 0x0000001fff327819 */ /* 0x000fc80000011404 */
[----:B------:R-:W-:-:S04]  /*1390*/  LOP3.LUT R38, R50, R21, RZ, 0xfc, !PT ;  /* 0x0000001532267212 */ /* 0x000fc800078efcff */
[----:B------:R-:W-:-:S13]  /*13a0*/  ISETP.NE.U32.AND P0, PT, R38, RZ, PT ;  /* 0x000000ff2600720c */ /* 0x000fda0003f05070 */
[----:B-1234-:R-:W-:Y:S05]  /*13b0*/  @P0 BRA `(.L_x_268) ;  /* 0x0000000000500947 */ /* 0x01efea0003800000 */
        /* <DEDUP_REMOVED lines=20> */
.L_x_268:
[----:B------:R-:W-:Y:S01]  /*1500*/  IMAD.MOV.U32 R51, RZ, RZ, R212 ;  /* 0x000000ffff337224 */ /* 0x000fe200078e00d4 */
[----:B------:R-:W-:Y:S01]  /*1510*/  MOV R48, R4 ;  /* 0x0000000400307202 */ /* 0x000fe20000000f00 */
[----:B------:R-:W-:Y:S01]  /*1520*/  IMAD.MOV.U32 R53, RZ, RZ, R21 ;  /* 0x000000ffff357224 */ /* 0x000fe200078e0015 */
[----:B------:R-:W-:-:S07]  /*1530*/  MOV R52, 0x1550 ;  /* 0x0000155000347802 */ /* 0x000fce0000000f00 */
[----:B------:R-:W-:Y:S05]  /*1540*/  CALL.REL.NOINC `($__internal_8_$__cuda_sm20_div_s64) ;  /* 0x0000018400087944 */ /* 0x000fea0003c00000 */
[----:B------:R-:W-:-:S07]  /*1550*/  MOV R49, R42 ;  /* 0x0000002a00317202 */ /* 0x000fce0000000f00 */
.L_x_269:
[----:B------:R-:W0:Y:S01]  /*1560*/  LDC R38, c[0x0][0x3cc] ;  /* 0x0000f300ff267b82 */ /* 0x000e220000000800 */
[----:B------:R-:W-:-:S04]  /*1570*/  IMAD R42, R117, UR5, RZ ;  /* 0x00000005752a7c24 */ /* 0x000fc8000f8e02ff */
[----:B------:R-:W-:Y:S02]  /*1580*/  IMAD R53, R5, UR4, R42 ;  /* 0x0000000405357c24 */ /* 0x000fe4000f8e022a */
[----:B0-----:R-:W-:-:S04]  /*1590*/  IMAD R38, R38, UR4, RZ ;  /* 0x0000000426267c24 */ /* 0x001fc8000f8e02ff */
[----:B------:R-:W-:-:S04]  /*15a0*/  IMAD.WIDE.U32 R212, R38, R117, RZ ;  /* 0x0000007526d47225 */ /* 0x000fc800078e00ff */
        /* <DEDUP_REMOVED lines=28> */
.L_x_270:
[----:B------:R-:W-:Y:S01]  /*1770*/  IMAD.MOV.U32 R51, RZ, RZ, R38 ;  /* 0x000000ffff337224 */ /* 0x000fe200078e0026 */
[----:B------:R-:W-:-:S07]  /*1780*/  MOV R52, 0x17a0 ;  /* 0x000017a000347802 */ /* 0x000fce0000000f00 */
[----:B------:R-:W-:Y:S05]  /*1790*/  CALL.REL.NOINC `($__internal_8_$__cuda_sm20_div_s64) ;  /* 0x0000018000747944 */ /* 0x000fea0003c00000 */
[----:B------:R-:W-:-:S07]  /*17a0*/  MOV R46, R42 ;  /* 0x0000002a002e7202 */ /* 0x000fce0000000f00 */
.L_x_271:
[----:B------:R-:W-:-:S04]  /*17b0*/  IMAD R38, RZ, RZ, -UR4 ;  /* 0x80000004ff267e24 */ /* 0x000fc8000f8e02ff */
        /* <DEDUP_REMOVED lines=19> */
[----:B------:R-:W-:Y:S01]  /*18f0*/  @P0 IADD3 R40, PT, PT, -R117, R40, RZ ;  /* 0x0000002875280210 */ /* 0x000fe20007ffe1ff */
[----:B------:R-:W-:-:S03]  /*1900*/  @P0 VIADD R38, R38, 0x1 ;  /* 0x0000000126260836 */ /* 0x000fc60000000000 */
[----:B------:R-:W-:-:S13]  /*1910*/  ISETP.GE.U32.AND P1, PT, R40, R117, PT ;  /* 0x000000752800720c */ /* 0x000fda0003f26070 */
[----:B------:R-:W-:Y:S02]  /*1920*/  @P1 IADD3 R38, PT, PT, R38, 0x1, RZ ;  /* 0x0000000126261810 */ /* 0x000fe40007ffe0ff */
[----:B------:R-:W-:-:S05]  /*1930*/  @!P2 LOP3.LUT R38, RZ, R117, RZ, 0x33, !PT ;  /* 0x00000075ff26a212 */ /* 0x000fca00078e33ff */
[----:B------:R-:W-:Y:S01]  /*1940*/  IMAD.MOV.U32 R42, RZ, RZ, R38 ;  /* 0x000000ffff2a7224 */ /* 0x000fe200078e0026 */
[----:B------:R-:W-:Y:S06]  /*1950*/  BRA `(.L_x_273) ;  /* 0x0000000000107947 */ /* 0x000fec0003800000 */
.L_x_272:
[----:B------:R-:W-:Y:S01]  /*1960*/  MOV R51, R117 ;  /* 0x0000007500337202 */ /* 0x000fe20000000f00 */
[----:B------:R-:W-:Y:S01]  /*1970*/  IMAD.MOV.U32 R53, RZ, RZ, R5 ;  /* 0x000000ffff357224 */ /* 0x000fe200078e0005 */
[----:B------:R-:W-:-:S07]  /*1980*/  MOV R52, 0x19a0 ;  /* 0x000019a000347802 */ /* 0x000fce0000000f00 */
[----:B------:R-:W-:Y:S05]  /*1990*/  CALL.REL.NOINC `($__internal_8_$__cuda_sm20_div_s64) ;  /* 0x0000017c00f47944 */ /* 0x000fea0003c00000 */
.L_x_273:
[----:B------:R-:W0:Y:S01]  /*19a0*/  LDCU.64 UR10, c[0x0][0x390] ;  /* 0x00007200ff0a77ac */ /* 0x000e220008000a00 */
[----:B------:R-:W1:Y:S01]  /*19b0*/  LDC R51, c[0x0][0x3b8] ;  /* 0x0000ee00ff337b82 */ /* 0x000e620000000800 */
[----:B------:R-:W-:Y:S01]  /*19c0*/  IMAD R52, R42, 0x70, RZ ;  /* 0x000000702a347824 */ /* 0x000fe200078e02ff */
[----:B------:R-:W-:Y:S01]  /*19d0*/  MOV R45, RZ ;  /* 0x000000ff002d7202 */ /* 0x000fe20000000f00 */
[----:B------:R-:W2:Y:S01]  /*19e0*/  LDCU UR12, c[0x0][0x3d8] ;  /* 0x00007b00ff0c77ac */ /* 0x000ea20008000800 */
[----:B------:R-:W3:Y:S01]  /*19f0*/  LDCU UR9, c[0x0][0x3d4] ;  /* 0x00007a80ff0977ac */ /* 0x000ee20008000800 */
[----:B------:R-:W4:Y:S01]  /*1a00*/  LDCU UR8, c[0x0][0x3c4] ;  /* 0x00007880ff0877ac */ /* 0x000f220008000800 */
[----:B0-----:R-:W-:-:S04]  /*1a10*/  UISETP.NE.U32.AND UP0, UPT, UR10, URZ, UPT ;  /* 0x000000ff0a00728c */ /* 0x001fc8000bf05070 */
[----:B------:R-:W-:Y:S01]  /*1a20*/  UISETP.NE.AND.EX UP0, UPT, UR11, URZ, UPT, UP0 ;  /* 0x000000ff0b00728c */ /* 0x000fe2000bf05300 */
[C---:B--2---:R-:W-:Y:S02]  /*1a30*/  IMAD R38, R46.reuse, UR12, RZ ;  /* 0x0000000c2e267c24 */ /* 0x044fe4000f8e02ff */
[----:B---3--:R-:W-:Y:S02]  /*1a40*/  IMAD R43, R46, UR9, RZ ;  /* 0x000000092e2b7c24 */ /* 0x008fe4000f8e02ff */
[----:B----4-:R-:W-:-:S04]  /*1a50*/  IMAD R38, R52, UR8, R38 ;  /* 0x0000000834267c24 */ /* 0x010fc8000f8e0226 */
[----:B------:R-:W-:Y:S05]  /*1a60*/  BRA.U !UP0, `(.L_x_274) ;  /* 0x0000000108fc7547 */ /* 0x000fea000b800000 */
[----:B-1----:R-:W0:Y:S01]  /*1a70*/  LDC.64 R50, c[0x0][0x398] ;  /* 0x0000e600ff327b82 */ /* 0x002e220000000a00 */
        /* <DEDUP_REMOVED lines=37> */
.L_x_276:
[----:B------:R-:W-:-:S07]  /*1cd0*/  MOV R49, 0x1cf0 ;  /* 0x00001cf000317802 */ /* 0x000fce0000000f00 */
[----:B------:R-:W-:Y:S05]  /*1ce0*/  CALL.REL.NOINC `($__internal_9_$__cuda_sm20_rem_s64) ;  /* 0x0000018000707944 */ /* 0x000fea0003c00000 */
[----:B------:R-:W-:Y:S01]  /*1cf0*/  MOV R38, R40 ;  /* 0x0000002800267202 */ /* 0x000fe20000000f00 */
[----:B------:R-:W-:-:S07]  /*1d00*/  IMAD.MOV.U32 R39, RZ, RZ, R41 ;  /* 0x000000ffff277224 */ /* 0x000fce00078e0029 */
.L_x_277:
        /* <DEDUP_REMOVED lines=8> */
.L_x_275:
        /* <DEDUP_REMOVED lines=9> */
.L_x_280:
[----:B------:R-:W-:Y:S05]  /*1e20*/  BSYNC.RECONVERGENT B0 ;  /* 0x0000000000007941 */ /* 0x000fea0003800200 */
.L_x_279:
[----:B------:R-:W-:Y:S01]  /*1e30*/  BAR.SYNC.DEFER_BLOCKING 0x0 ;  /* 0x0000000000007b1d */ /* 0x000fe20000010000 */
[----:B------:R-:W-:Y:S01]  /*1e40*/  MOV R43, RZ ;  /* 0x000000ff002b7202 */ /* 0x000fe20000000f00 */
[----:B------:R-:W-:-:S07]  /*1e50*/  IMAD.MOV.U32 R38, RZ, RZ, RZ ;  /* 0x000000ffff267224 */ /* 0x000fce00078e00ff */
.L_x_274:
[----:B------:R-:W2:Y:S01]  /*1e60*/  LDC R53, c[0x0][0x3c8] ;  /* 0x0000f200ff357b82 */ /* 0x000ea20000000800 */
[----:B------:R-:W-:Y:S02]  /*1e70*/  IABS R48, R46 ;  /* 0x0000002e00307213 */ /* 0x000fe40000000000 */
        /* <DEDUP_REMOVED lines=18> */
[----:B------:R-:W-:Y:S01]  /*1fa0*/  CS2R R164, SRZ ;  /* 0x0000000000a47805 */ /* 0x000fe2000001ff00 */
[----:B------:R-:W-:Y:S01]  /*1fb0*/  IMAD.MOV.U32 R131, RZ, RZ, RZ ;  /* 0x000000ffff837224 */ /* 0x000fe200078e00ff */
[----:B------:R-:W-:Y:S01]  /*1fc0*/  MOV R163, RZ ;  /* 0x000000ff00a37202 */ /* 0x000fe20000000f00 */
[----:B------:R-:W-:Y:S01]  /*1fd0*/  IMAD.MOV.U32 R184, RZ, RZ, RZ ;  /* 0x000000ffffb87224 */ /* 0x000fe200078e00ff */
[-C--:B--2---:R-:W-:Y:S01]  /*1fe0*/  IABS R44, R53.reuse ;  /* 0x00000035002c7213 */ /* 0x084fe20000000000 */
[----:B------:R-:W-:Y:S01]  /*1ff0*/  IMAD.MOV.U32 R182, RZ, RZ, RZ ;  /* 0x000000ffffb67224 */ /* 0x000fe200078e00ff */
[----:B------:R-:W-:Y:S01]  /*2000*/  LOP3.LUT R46, R46, R53, RZ, 0x3c, !PT ;  /* 0x000000352e2e7212 */ /* 0x000fe200078e3cff */
[----:B------:R-:W-:Y:S01]  /*2010*/  IMAD.MOV.U32 R180, RZ, RZ, RZ ;  /* 0x000000ffffb47224 */ /* 0x000fe200078e00ff */
[----:B0-----:R-:W0:Y:S01]  /*2020*/  I2F.RP R39, R44 ;  /* 0x0000002c00277306 */ /* 0x001e220000209400 */
[----:B------:R-:W-:Y:S01]  /*2030*/  MOV R202, RZ ;  /* 0x000000ff00ca7202 */ /* 0x000fe20000000f00 */
[----:B------:R-:W-:Y:S01]  /*2040*/  IMAD.MOV.U32 R178, RZ, RZ, RZ ;  /* 0x000000ffffb27224 */ /* 0x000fe200078e00ff */
[----:B------:R-:W-:Y:S01]  /*2050*/  ISETP.GE.AND P2, PT, R46, RZ, PT ;  /* 0x000000ff2e00720c */ /* 0x000fe20003f46270 */
[----:B------:R-:W-:Y:S01]  /*2060*/  IMAD.MOV.U32 R192, RZ, RZ, RZ ;  /* 0x000000ffffc07224 */ /* 0x000fe200078e00ff */
[----:B------:R-:W-:Y:S01]  /*2070*/  MOV R200, RZ ;  /* 0x000000ff00c87202 */ /* 0x000fe20000000f00 */
[----:B------:R-:W-:Y:S01]  /*2080*/  IMAD.MOV.U32 R188, RZ, RZ, RZ ;  /* 0x000000ffffbc7224 */ /* 0x000fe200078e00ff */
[----:B------:R-:W-:Y:S01]  /*2090*/  MOV R198, RZ ;  /* 0x000000ff00c67202 */ /* 0x000fe20000000f00 */
[----:B------:R-:W-:Y:S01]  /*20a0*/  IMAD.MOV.U32 R216, RZ, RZ, RZ ;  /* 0x000000ffffd87224 */ /* 0x000fe200078e00ff */
[----:B------:R-:W-:Y:S01]  /*20b0*/  MOV R196, RZ ;  /* 0x000000ff00c47202 */ /* 0x000fe20000000f00 */
[----:B------:R-:W-:Y:S01]  /*20c0*/  IMAD.MOV.U32 R204, RZ, RZ, RZ ;  /* 0x000000ffffcc7224 */ /* 0x000fe200078e00ff */
[----:B------:R-:W-:-:S02]  /*20d0*/  MOV R190, RZ ;  /* 0x000000ff00be7202 */ /* 0x000fc40000000f00 */
[----:B------:R-:W-:Y:S01]  /*20e0*/  MOV R186, RZ ;  /* 0x000000ff00ba7202 */ /* 0x000fe20000000f00 */
[----:B0-----:R-:W0:Y:S01]  /*20f0*/  MUFU.RCP R39, R39 ;  /* 0x0000002700277308 */ /* 0x001e220000001000 */
[----:B------:R-:W-:Y:S02]  /*2100*/  MOV R206, RZ ;  /* 0x000000ff00ce7202 */ /* 0x000fe40000000f00 */
[----:B------:R-:W-:Y:S02]  /*2110*/  MOV R194, RZ ;  /* 0x000000ff00c27202 */ /* 0x000fe40000000f00 */
[----:B0-----:R-:W-:-:S04]  /*2120*/  IADD3 R40, PT, PT, R39, 0xffffffe, RZ ;  /* 0x0ffffffe27287810 */ /* 0x001fc80007ffe0ff */
[----:B------:R0:W2:Y:S02]  /*2130*/  F2I.FTZ.U32.TRUNC.NTZ R41, R40 ;  /* 0x0000002800297305 */ /* 0x0000a4000021f000 */
[----:B0-----:R-:W-:Y:S01]  /*2140*/  MOV R40, RZ ;  /* 0x000000ff00287202 */ /* 0x001fe20000000f00 */
[----:B--2---:R-:W-:-:S04]  /*2150*/  IMAD.MOV R55, RZ, RZ, -R41 ;  /* 0x000000ffff377224 */ /* 0x004fc800078e0a29 */
[----:B------:R-:W-:-:S04]  /*2160*/  IMAD R55, R55, R44, RZ ;  /* 0x0000002c37377224 */ /* 0x000fc800078e02ff */
[----:B------:R-:W-:Y:S01]  /*2170*/  IMAD.HI.U32 R41, R41, R55, R40 ;  /* 0x0000003729297227 */ /* 0x000fe200078e0028 */
[----:B------:R-:W-:-:S05]  /*2180*/  IADD3 R40, PT, PT, R52, R45, RZ ;  /* 0x0000002d34287210 */ /* 0x000fca0007ffe0ff */
[----:B------:R-:W-:-:S04]  /*2190*/  IMAD.HI.U32 R41, R41, R48, RZ ;  /* 0x0000003029297227 */ /* 0x000fc800078e00ff */
[----:B------:R-:W-:Y:S02]  /*21a0*/  IMAD.MOV R39, RZ, RZ, -R41 ;  /* 0x000000ffff277224 */ /* 0x000fe400078e0a29 */
[----:B------:R-:W-:Y:S02]  /*21b0*/  IMAD R46, R40, 0x24, R43 ;  /* 0x00000024282e7824 */ /* 0x000fe400078e022b */
[----:B------:R-:W-:Y:S02]  /*21c0*/  IMAD R39, R44, R39, R48 ;  /* 0x000000272c277224 */ /* 0x000fe400078e0230 */
[----:B------:R-:W-:-:S03]  /*21d0*/  VIADD R40, R112, 0x1 ;  /* 0x0000000170287836 */ /* 0x000fc60000000000 */
[----:B------:R-:W-:-:S13]  /*21e0*/  ISETP.GT.U32.AND P1, PT, R44, R39, PT ;  /* 0x000000272c00720c */ /* 0x000fda0003f24070 */
[-C--:B------:R-:W-:Y:S01]  /*21f0*/  @!P1 IADD3 R39, PT, PT, R39, -R44.reuse, RZ ;  /* 0x8000002c27279210 */ /* 0x080fe20007ffe0ff */
[----:B------:R-:W-:Y:S01]  /*2200*/  @!P1 VIADD R41, R41, 0x1 ;  /* 0x0000000129299836 */ /* 0x000fe20000000000 */
[----:B------:R-:W-:Y:S02]  /*2210*/  ISETP.NE.AND P1, PT, R53, RZ, PT ;  /* 0x000000ff3500720c */ /* 0x000fe40003f25270 */
[----:B------:R-:W-:Y:S01]  /*2220*/  ISETP.GE.U32.AND P0, PT, R39, R44, PT ;  /* 0x0000002c2700720c */ /* 0x000fe20003f06070 */
[----:B-1----:R-:W-:Y:S01]  /*2230*/  IMAD R39, R42, -0x70, R51 ;  /* 0xffffff902a277824 */ /* 0x002fe200078e0233 */
[C---:B------:R-:W-:Y:S02]  /*2240*/  LOP3.LUT R42, R112.reuse, 0x10, RZ, 0xfc, !PT ;  /* 0x00000010702a7812 */ /* 0x040fe400078efcff */
[----:B------:R-:W-:Y:S02]  /*2250*/  IADD3 R44, PT, PT, R112, 0x11, RZ ;  /* 0x00000011702c7810 */ /* 0x000fe40007ffe0ff */
[----:B------:R-:W-:-:S02]  /*2260*/  ISETP.GE.AND P3, PT, R40, R39, PT ;  /* 0x000000272800720c */ /* 0x000fc40003f66270 */
[-C--:B------:R-:W-:Y:S02]  /*2270*/  ISETP.GE.AND P5, PT, R42, R39.reuse, PT ;  /* 0x000000272a00720c */ /* 0x080fe40003fa6270 */
[----:B------:R-:W-:Y:S02]  /*2280*/  ISETP.GE.AND P4, PT, R44, R39, PT ;  /* 0x000000272c00720c */ /* 0x000fe40003f86270 */
[----:B------:R-:W-:Y:S01]  /*2290*/  LOP3.LUT R40, R112, 0x20, RZ, 0xfc, !PT ;  /* 0x0000002070287812 */ /* 0x000fe200078efcff */
[----:B------:R-:W-:Y:S01]  /*22a0*/  @P0 VIADD R41, R41, 0x1 ;  /* 0x0000000129290836 */ /* 0x000fe20000000000 */
[----:B------:R-:W-:-:S04]  /*22b0*/  ISETP.GE.AND P0, PT, R115, R117, PT ;  /* 0x000000757300720c */ /* 0x000fc80003f06270 */
[----:B------:R-:W-:Y:S02]  /*22c0*/  MOV R50, R41 ;  /* 0x0000002900327202 */ /* 0x000fe40000000f00 */
[----:B------:R-:W-:-:S03]  /*22d0*/  SHF.L.U32 R41, R49, 0x7, RZ ;  /* 0x0000000731297819 */ /* 0x000fc600000006ff */
[----:B------:R-:W-:Y:S01]  /*22e0*/  @!P2 IMAD.MOV R50, RZ, RZ, -R50 ;  /* 0x000000ffff32a224 */ /* 0x000fe200078e0a32 */
[----:B------:R-:W-:-:S03]  /*22f0*/  @!P1 LOP3.LUT R50, RZ, R53, RZ, 0x33, !PT ;  /* 0x00000035ff329212 */ /* 0x000fc600078e33ff */
        /* <DEDUP_REMOVED lines=12> */
.L_x_282:
        /* <DEDUP_REMOVED lines=8> */
[----:B------:R-:W-:Y:S02]  /*2440*/  IADD3.X R57, PT, PT, RZ, R53, RZ, P2, !PT ;  /* 0x00000035ff397210 */ /* 0x000fe400017fe4ff */
[----:B------:R-:W-:Y:S01]  /*2450*/  LEA R48, R42, R75, 0x3 ;  /* 0x0000004b2a307211 */ /* 0x000fe200078e18ff */
[----:B------:R-:W-:-:S02]  /*2460*/  IMAD R49, R49, 0x12, RZ ;  /* 0x0000001231317824 */ /* 0x000fc400078e02ff */
[----:B------:R-:W-:-:S04]  /*2470*/  IMAD.WIDE.U32 R50, R51, 0x12, R56 ;  /* 0x0000001233327825 */ /* 0x000fc800078e0038 */
[----:B------:R-:W-:-:S05]  /*2480*/  IMAD.IADD R51, R51, 0x1, R49 ;  /* 0x0000000133337824 */ /* 0x000fca00078e0231 */
[----:B------:R-:W2:Y:S04]  /*2490*/  LDG.E.U16.CONSTANT R77, desc[UR6][R50.64+-0x2] ;  /* 0xfffffe06324d7981 */ /* 0x000ea8000c1e9500 */
[----:B------:R0:W2:Y:S01]  /*24a0*/  LDG.E.U16.CONSTANT R76, desc[UR6][R50.64] ;  /* 0x00000006324c7981 */ /* 0x0000a2000c1e9500 */
[--C-:B------:R-:W-:Y:S01]  /*24b0*/  SHF.R.S32.HI R49, RZ, 0x1f, R48.reuse ;  /* 0x0000001fff317819 */ /* 0x100fe20000011430 */
[----:B------:R-:W-:Y:S01]  /*24c0*/  IMAD R52, R42, 0x10, R75 ;  /* 0x000000102a347824 */ /* 0x000fe200078e024b */
[----:B------:R-:W-:-:S04]  /*24d0*/  IADD3 R53, P0, P1, R43, R116, R48 ;  /* 0x000000742b357210 */ /* 0x000fc8000791e030 */
[----:B------:R-:W-:Y:S02]  /*24e0*/  IADD3.X R49, PT, PT, R78, RZ, R49, P0, P1 ;  /* 0x000000ff4e317210 */ /* 0x000fe400007e2431 */
[----:B------:R-:W-:-:S03]  /*24f0*/  IADD3 R55, P0, P1, R43, R116, R52 ;  /* 0x000000742b377210 */ /* 0x000fc6000791e034 */
[----:B------:R-:W-:Y:S02]  /*2500*/  IMAD R59, R49, 0x12, RZ ;  /* 0x00000012313b7824 */ /* 0x000fe400078e02ff */
[----:B------:R-:W-:Y:S01]  /*2510*/  IMAD.WIDE.U32 R48, R53, 0x12, R56 ;  /* 0x0000001235307825 */ /* 0x000fe200078e0038 */
[----:B------:R-:W-:-:S03]  /*2520*/  SHF.R.S32.HI R53, RZ, 0x1f, R52 ;  /* 0x0000001fff357819 */ /* 0x000fc60000011434 */
[----:B0-----:R-:W-:Y:S01]  /*2530*/  IMAD.WIDE.U32 R50, R55, 0x12, R56 ;  /* 0x0000001237327825 */ /* 0x001fe200078e0038 */
[----:B------:R-:W-:Y:S02]  /*2540*/  IADD3 R49, PT, PT, R49, R59, RZ ;  /* 0x0000003b31317210 */ /* 0x000fe40007ffe0ff */
[----:B------:R-:W-:-:S03]  /*2550*/  IADD3.X R53, PT, PT, R78, RZ, R53, P0, P1 ;  /* 0x000000ff4e357210 */ /* 0x000fc600007e2435 */
[----:B------:R-:W4:Y:S02]  /*2560*/  LDG.E.U16.CONSTANT R63, desc[UR6][R48.64+-0x2] ;  /* 0xfffffe06303f7981 */ /* 0x000f24000c1e9500 */
[----:B------:R-:W-:Y:S02]  /*2570*/  IMAD R53, R53, 0x12, RZ ;  /* 0x0000001235357824 */ /* 0x000fe400078e02ff */
[----:B------:R0:W4:Y:S02]  /*2580*/  LDG.E.U16.CONSTANT R64, desc[UR6][R48.64] ;  /* 0x0000000630407981 */ /* 0x000124000c1e9500 */
[----:B------:R-:W-:Y:S01]  /*2590*/  IMAD.IADD R51, R51, 0x1, R53 ;  /* 0x0000000133337824 */ /* 0x000fe200078e0235 */
[----:B------:R-:W-:Y:S02]  /*25a0*/  LEA R55, R42, R75, 0x5 ;  /* 0x0000004b2a377211 */ /* 0x000fe400078e28ff */
[----:B------:R-:W-:Y:S02]  /*25b0*/  IADD3 R59, P0, PT, R43, R14, RZ ;  /* 0x0000000e2b3b7210 */ /* 0x000fe40007f1e0ff */
[----:B------:R-:W5:Y:S01]  /*25c0*/  LDG.E.U16.CONSTANT R65, desc[UR6][R50.64+-0x2] ;  /* 0xfffffe0632417981 */ /* 0x000f62000c1e9500 */
[----:B------:R-:W-:-:S03]  /*25d0*/  SHF.R.S32.HI R53, RZ, 0x1f, R55 ;  /* 0x0000001fff357819 */ /* 0x000fc60000011437 */
[----:B------:R1:W5:Y:S01]  /*25e0*/  LDG.E.U16.CONSTANT R62, desc[UR6][R50.64] ;  /* 0x00000006323e7981 */ /* 0x000362000c1e9500 */
[----:B------:R-:W-:Y:S01]  /*25f0*/  IADD3 R55, P1, P2, R43, R116, R55 ;  /* 0x000000742b377210 */ /* 0x000fe20007a3e037 */
[----:B------:R-:W-:-:S03]  /*2600*/  IMAD.X R52, R78, 0x1, R22, P0 ;  /* 0x000000014e347824 */ /* 0x000fc600000e0616 */
[----:B------:R-:W-:Y:S01]  /*2610*/  IADD3.X R53, PT, PT, R78, RZ, R53, P1, P2 ;  /* 0x000000ff4e357210 */ /* 0x000fe20000fe4435 */
[----:B------:R-:W-:-:S04]  /*2620*/  IMAD R67, R52, 0x12, RZ ;  /* 0x0000001234437824 */ /* 0x000fc800078e02ff */
[----:B------:R-:W-:Y:S02]  /*2630*/  IMAD R69, R53, 0x12, RZ ;  /* 0x0000001235457824 */ /* 0x000fe400078e02ff */
[----:B------:R-:W-:-:S05]  /*2640*/  IMAD.WIDE.U32 R52, R55, 0x12, R56 ;  /* 0x0000001237347825 */ /* 0x000fca00078e0038 */
[----:B------:R-:W-:-:S05]  /*2650*/  IADD3 R53, PT, PT, R53, R69, RZ ;  /* 0x0000004535357210 */ /* 0x000fca0007ffe0ff */
[----:B------:R-:W5:Y:S04]  /*2660*/  LDG.E.U16.CONSTANT R66, desc[UR6][R52.64+-0x2] ;  /* 0xfffffe0634427981 */ /* 0x000f68000c1e9500 */
[----:B------:R3:W5:Y:S01]  /*2670*/  LDG.E.U16.CONSTANT R69, desc[UR6][R52.64] ;  /* 0x0000000634457981 */ /* 0x000762000c1e9500 */
[----:B0-----:R-:W-:-:S04]  /*2680*/  IMAD.WIDE.U32 R48, R59, 0x12, R56 ;  /* 0x000000123b307825 */ /* 0x001fc800078e0038 */
[----:B------:R-:W-:-:S05]  /*2690*/  IMAD.IADD R49, R49, 0x1, R67 ;  /* 0x0000000131317824 */ /* 0x000fca00078e0243 */
[----:B------:R-:W5:Y:S04]  /*26a0*/  LDG.E.U16.CONSTANT R67, desc[UR6][R48.64+-0x2] ;  /* 0xfffffe0630437981 */ /* 0x000f68000c1e9500 */
[----:B------:R0:W5:Y:S01]  /*26b0*/  LDG.E.U16.CONSTANT R68, desc[UR6][R48.64] ;  /* 0x0000000630447981 */ /* 0x000162000c1e9500 */
[----:B-1----:R-:W-:-:S04]  /*26c0*/  IADD3 R51, P0, PT, R43, R16, RZ ;  /* 0x000000102b337210 */ /* 0x002fc80007f1e0ff */
[----:B------:R-:W-:-:S05]  /*26d0*/  IADD3.X R50, PT, PT, R78, R24, RZ, P0, !PT ;  /* 0x000000184e327210 */ /* 0x000fca00007fe4ff */
[----:B------:R-:W-:Y:S02]  /*26e0*/  IMAD R55, R50, 0x12, RZ ;  /* 0x0000001232377824 */ /* 0x000fe400078e02ff */
[----:B------:R-:W-:-:S04]  /*26f0*/  IMAD.WIDE.U32 R50, R51, 0x12, R56 ;  /* 0x0000001233327825 */ /* 0x000fc800078e0038 */
[----:B------:R-:W-:Y:S01]  /*2700*/  IMAD.IADD R51, R51, 0x1, R55 ;  /* 0x0000000133337824 */ /* 0x000fe200078e0237 */
[----:B------:R-:W-:-:S04]  /*2710*/  IADD3 R55, P0, PT, R43, R18, RZ ;  /* 0x000000122b377210 */ /* 0x000fc80007f1e0ff */
[----:B------:R-:W5:Y:S04]  /*2720*/  LDG.E.U16.CONSTANT R70, desc[UR6][R50.64+-0x2] ;  /* 0xfffffe0632467981 */ /* 0x000f68000c1e9500 */
[----:B------:R1:W5:Y:S01]  /*2730*/  LDG.E.U16.CONSTANT R71, desc[UR6][R50.64] ;  /* 0x0000000632477981 */ /* 0x000362000c1e9500 */
[----:B---3--:R-:W-:Y:S01]  /*2740*/  IADD3.X R52, PT, PT, R78, R26, RZ, P0, !PT ;  /* 0x0000001a4e347210 */ /* 0x008fe200007fe4ff */
[----:B0-----:R-:W-:-:S04]  /*2750*/  IMAD.WIDE.U32 R48, R55, 0x12, R56 ;  /* 0x0000001237307825 */ /* 0x001fc800078e0038 */
[----:B------:R-:W-:-:S04]  /*2760*/  IMAD R53, R52, 0x12, RZ ;  /* 0x0000001234357824 */ /* 0x000fc800078e02ff */
[----:B------:R-:W-:Y:S01]  /*2770*/  IMAD.IADD R49, R49, 0x1, R53 ;  /* 0x0000000131317824 */ /* 0x000fe200078e0235 */
[----:B------:R-:W-:Y:S01]  /*2780*/  IADD3 R53, P0, PT, R43, R31, RZ ;  /* 0x0000001f2b357210 */ /* 0x000fe20007f1e0ff */
[----:B------:R-:W-:-:S03]  /*2790*/  IMAD R52, R42, 0x40, R75 ;  /* 0x000000402a347824 */ /* 0x000fc600078e024b */
[----:B------:R-:W3:Y:S01]  /*27a0*/  LDG.E.U16.CONSTANT R72, desc[UR6][R48.64+-0x2] ;  /* 0xfffffe0630487981 */ /* 0x000ee2000c1e9500 */
[----:B-1----:R-:W-:Y:S01]  /*27b0*/  IMAD.WIDE.U32 R50, R53, 0x12, R56 ;  /* 0x0000001235327825 */ /* 0x002fe200078e0038 */
[----:B------:R-:W-:Y:S02]  /*27c0*/  LOP3.LUT R53, R2, 0x1, RZ, 0xc0, !PT ;  /* 0x0000000102357812 */ /* 0x000fe400078ec0ff */
[----:B------:R0:W3:Y:S01]  /*27d0*/  LDG.E.U16.CONSTANT R73, desc[UR6][R48.64] ;  /* 0x0000000630497981 */ /* 0x0000e2000c1e9500 */
[----:B------:R-:W-:Y:S02]  /*27e0*/  IADD3.X R54, PT, PT, R78, R36, RZ, P0, !PT ;  /* 0x000000244e367210 */ /* 0x000fe400007fe4ff */
[--C-:B------:R-:W-:Y:S02]  /*27f0*/  SHF.R.S32.HI R55, RZ, 0x1f, R52.reuse ;  /* 0x0000001fff377819 */ /* 0x100fe40000011434 */
[----:B------:R-:W-:Y:S02]  /*2800*/  IADD3 R79, P1, P2, R43, R116, R52 ;  /* 0x000000742b4f7210 */ /* 0x000fe40007a3e034 */
[----:B------:R-:W-:-:S02]  /*2810*/  ISETP.NE.U32.AND P0, PT, R53, 0x1, PT ;  /* 0x000000013500780c */ /* 0x000fc40003f05070 */
[----:B------:R-:W-:Y:S01]  /*2820*/  IADD3.X R55, PT, PT, R78, RZ, R55, P1, P2 ;  /* 0x000000ff4e377210 */ /* 0x000fe20000fe4437 */
[----:B------:R-:W-:Y:S01]  /*2830*/  IMAD R59, R54, 0x12, RZ ;  /* 0x00000012363b7824 */ /* 0x000fe200078e02ff */
[----:B------:R-:W-:Y:S01]  /*2840*/  IADD3 R54, PT, PT, R119, 0x1c0, RZ ;  /* 0x000001c077367810 */ /* 0x000fe20007ffe0ff */
[----:B------:R-:W-:-:S04]  /*2850*/  IMAD.WIDE.U32 R52, R79, 0x12, R56 ;  /* 0x000000124f347825 */ /* 0x000fc800078e0038 */
[----:B------:R-:W-:Y:S01]  /*2860*/  IMAD R55, R55, 0x12, RZ ;  /* 0x0000001237377824 */ /* 0x000fe200078e02ff */
[----:B------:R-:W-:Y:S01]  /*2870*/  IADD3 R59, PT, PT, R51, R59, RZ ;  /* 0x0000003b333b7210 */ /* 0x000fe20007ffe0ff */
[----:B------:R-:W-:Y:S01]  /*2880*/  IMAD.MOV.U32 R58, RZ, RZ, R50 ;  /* 0x000000ffff3a7224 */ /* 0x000fe200078e0032 */
[----:B------:R-:W-:Y:S01]  /*2890*/  MOV R121, RZ ;  /* 0x000000ff00797202 */ /* 0x000fe20000000f00 */
[----:B------:R-:W-:-:S03]  /*28a0*/  IMAD.WIDE R50, R115, R44, RZ ;  /* 0x0000002c73327225 */ /* 0x000fc600078e02ff */
[----:B------:R-:W3:Y:S01]  /*28b0*/  LDG.E.U16.CONSTANT R74, desc[UR6][R58.64+-0x2] ;  /* 0xfffffe063a4a7981 */ /* 0x000ee2000c1e9500 */
[----:B------:R-:W-:Y:S01]  /*28c0*/  VIADD R60, R119, 0x640 ;  /* 0x00000640773c7836 */ /* 0x000fe20000000000 */
[----:B------:R-:W-:Y:S01]  /*28d0*/  @P0 IADD3 R60, PT, PT, R54, RZ, RZ ;  /* 0x000000ff363c0210 */ /* 0x000fe20007ffe0ff */
[----:B------:R-:W-:Y:S01]  /*28e0*/  IMAD.IADD R55, R53, 0x1, R55 ;  /* 0x0000000135377824 */ /* 0x000fe200078e0237 */
[----:B------:R-:W-:Y:S01]  /*28f0*/  IADD3 R53, P0, PT, R43, R20, RZ ;  /* 0x000000142b357210 */ /* 0x000fe20007f1e0ff */
[----:B------:R1:W3:Y:S01]  /*2900*/  LDG.E.U16.CONSTANT R75, desc[UR6][R58.64] ;  /* 0x000000063a4b7981 */ /* 0x0002e2000c1e9500 */
[----:B0-----:R-:W-:Y:S01]  /*2910*/  IMAD.WIDE.U32 R48, R50, 0x9, R120 ;  /* 0x0000000932307825 */ /* 0x001fe200078e0078 */
[----:B------:R-:W-:-:S03]  /*2920*/  IADD3 R50, P1, PT, R214, 0x54c0, RZ ;  /* 0x000054c0d6327810 */ /* 0x000fc60007f3e0ff */
[----:B------:R-:W-:Y:S02]  /*2930*/  IMAD R81, R51, 0x9, RZ ;  /* 0x0000000933517824 */ /* 0x000fe400078e02ff */
[----:B------:R-:W-:Y:S01]  /*2940*/  IMAD.X R51, R78, 0x1, R27, P0 ;  /* 0x000000014e337824 */ /* 0x000fe200000e061b */
[C---:B------:R-:W-:Y:S01]  /*2950*/  LEA R84, P0, R48.reuse, R45, 0x2 ;  /* 0x0000002d30547211 */ /* 0x040fe200078010ff */
[----:B------:R-:W-:Y:S01]  /*2960*/  IMAD.MOV.U32 R54, RZ, RZ, R52 ;  /* 0x000000ffff367224 */ /* 0x000fe200078e0034 */
[----:B------:R-:W-:Y:S01]  /*2970*/  IADD3 R49, PT, PT, R49, R81, RZ ;  /* 0x0000005131317210 */ /* 0x000fe20007ffe0ff */
[----:B-1----:R-:W-:Y:S02]  /*2980*/  IMAD R59, R51, 0x12, RZ ;  /* 0x00000012333b7824 */ /* 0x002fe400078e02ff */
[----:B------:R-:W-:Y:S01]  /*2990*/  IMAD.WIDE.U32 R52, R53, 0x12, R56 ;  /* 0x0000001235347825 */ /* 0x000fe200078e0038 */
[----:B------:R-:W3:Y:S03]  /*29a0*/  LDG.E.U16.CONSTANT R79, desc[UR6][R54.64+-0x2] ;  /* 0xfffffe06364f7981 */ /* 0x000ee6000c1e9500 */
[----:B------:R-:W-:Y:S01]  /*29b0*/  IMAD.X R51, RZ, RZ, R215, P1 ;  /* 0x000000ffff337224 */ /* 0x000fe200008e06d7 */
[----:B------:R-:W-:Y:S01]  /*29c0*/  LEA.HI.X R85, R48, R46, R49, 0x2, P0 ;  /* 0x0000002e30557211 */ /* 0x000fe200000f1431 */
[----:B------:R-:W-:Y:S01]  /*29d0*/  IMAD.IADD R53, R53, 0x1, R59 ;  /* 0x0000000135357824 */ /* 0x000fe200078e023b */
[----:B------:R-:W-:Y:S01]  /*29e0*/  IADD3 R59, P0, PT, R43, R17, RZ ;  /* 0x000000112b3b7210 */ /* 0x000fe20007f1e0ff */
[----:B------:R0:W3:Y:S01]  /*29f0*/  LDG.E.U16.CONSTANT R80, desc[UR6][R54.64] ;  /* 0x0000000636507981 */ /* 0x0000e2000c1e9500 */
[----:B------:R-:W-:-:S02]  /*2a00*/  MOV R88, R50 ;  /* 0x0000003200587202 */ /* 0x000fc40000000f00 */
[C---:B------:R-:W-:Y:S01]  /*2a10*/  IADD3 R50, P2, PT, R214.reuse, 0x54e0, RZ ;  /* 0x000054e0d6327810 */ /* 0x040fe20007f5e0ff */
[----:B------:R-:W-:Y:S01]  /*2a20*/  IMAD R121, R61, 0x120, R60 ;  /* 0x000001203d797824 */ /* 0x000fe200078e023c */
[----:B------:R-:W-:Y:S01]  /*2a30*/  IADD3 R86, P1, PT, R214, 0x41e0, RZ ;  /* 0x000041e0d6567810 */ /* 0x000fe20007f3e0ff */
[----:B------:R-:W3:Y:S01]  /*2a40*/  LDG.E.U16.CONSTANT R81, desc[UR6][R52.64+-0x2] ;  /* 0xfffffe0634517981 */ /* 0x000ee2000c1e9500 */
[----:B------:R-:W-:Y:S02]  /*2a50*/  IADD3.X R49, PT, PT, R78, R25, RZ, P0, !PT ;  /* 0x000000194e317210 */ /* 0x000fe400007fe4ff */
[----:B------:R-:W-:Y:S01]  /*2a60*/  IADD3.X R51, PT, PT, RZ, R215, RZ, P2, !PT ;  /* 0x000000d7ff337210 */ /* 0x000fe200017fe4ff */
[----:B------:R1:W3:Y:S01]  /*2a70*/  LDG.E.U16.CONSTANT R82, desc[UR6][R52.64] ;  /* 0x0000000634527981 */ /* 0x0002e2000c1e9500 */
[----:B0-----:R-:W-:Y:S01]  /*2a80*/  IADD3 R55, P0, PT, R43, R30, RZ ;  /* 0x0000001e2b377210 */ /* 0x001fe20007f1e0ff */
[----:B------:R-:W-:Y:S01]  /*2a90*/  IMAD.X R87, RZ, RZ, R215, P1 ;  /* 0x000000ffff577224 */ /* 0x000fe200008e06d7 */
[----:B------:R-:W-:Y:S01]  /*2aa0*/  LEA R89, R116, R61, 0x3 ;  /* 0x0000003d74597211 */ /* 0x000fe200078e18ff */
[----:B------:R-:W-:Y:S01]  /*2ab0*/  IMAD R61, R49, 0x12, RZ ;  /* 0x00000012313d7824 */ /* 0x000fe200078e02ff */
[----:B------:R-:W-:Y:S01]  /*2ac0*/  MOV R103, R50 ;  /* 0x0000003200677202 */ /* 0x000fe20000000f00 */
[----:B------:R-:W-:Y:S01]  /*2ad0*/  IMAD.WIDE.U32 R58, R59, 0x12, R56 ;  /* 0x000000123b3a7825 */ /* 0x000fe200078e0038 */
[----:B------:R-:W-:Y:S01]  /*2ae0*/  IADD3 R48, P1, PT, R214, 0x4200, RZ ;  /* 0x00004200d6307810 */ /* 0x000fe20007f3e0ff */
[----:B------:R-:W3:Y:S02]  /*2af0*/  LDG.E.CONSTANT R105, desc[UR6][R84.64+0x3400] ;  /* 0x0034000654697981 */ /* 0x000ee4000c1e9900 */
[----:B------:R-:W-:Y:S01]  /*2b00*/  IMAD.X R51, R78, 0x1, R35, P0 ;  /* 0x000000014e337824 */ /* 0x000fe200000e0623 */
[C---:B------:R-:W-:Y:S01]  /*2b10*/  IADD3 R50, P0, PT, R214.reuse, 0x4220, RZ ;  /* 0x00004220d6327810 */ /* 0x040fe20007f1e0ff */
[--C-:B------:R-:W-:Y:S01]  /*2b20*/  IMAD.X R49, RZ, RZ, R215.reuse, P1 ;  /* 0x000000ffff317224 */ /* 0x100fe200008e06d7 */
[----:B------:R-:W-:Y:S01]  /*2b30*/  IADD3 R59, PT, PT, R59, R61, RZ ;  /* 0x0000003d3b3b7210 */ /* 0x000fe20007ffe0ff */
[----:B------:R-:W-:Y:S01]  /*2b40*/  IMAD R61, R51, 0x12, RZ ;  /* 0x00000012333d7824 */ /* 0x000fe200078e02ff */
[----:B-1----:R-:W-:Y:S01]  /*2b50*/  IADD3 R52, P1, PT, R214, 0x5500, RZ ;  /* 0x00005500d6347810 */ /* 0x002fe20007f3e0ff */
[----:B------:R-:W-:Y:S01]  /*2b60*/  IMAD.X R51, RZ, RZ, R215, P0 ;  /* 0x000000ffff337224 */ /* 0x000fe200000e06d7 */
[----:B------:R-:W-:Y:S01]  /*2b70*/  MOV R102, R48 ;  /* 0x0000003000667202 */ /* 0x000fe20000000f00 */
[----:B------:R-:W-:Y:S01]  /*2b80*/  IMAD.WIDE.U32 R48, R55, 0x12, R56 ;  /* 0x0000001237307825 */ /* 0x000fe200078e0038 */
[----:B------:R-:W-:Y:S01]  /*2b90*/  IADD3.X R53, PT, PT, RZ, R215, RZ, P1, !PT ;  /* 0x000000d7ff357210 */ /* 0x000fe20000ffe4ff */
[----:B------:R-:W3:Y:S01]  /*2ba0*/  LDG.E.U16.CONSTANT R83, desc[UR6][R58.64+-0x2] ;  /* 0xfffffe063a537981 */ /* 0x000ee2000c1e9500 */
[----:B------:R-:W-:-:S02]  /*2bb0*/  MOV R151, R50 ;  /* 0x0000003200977202 */ /* 0x000fc40000000f00 */
[----:B------:R-:W-:Y:S01]  /*2bc0*/  IADD3 R51, P2, PT, R43, R11, RZ ;  /* 0x0000000b2b337210 */ /* 0x000fe20007f5e0ff */
[----:B------:R-:W-:Y:S01]  /*2bd0*/  IMAD R91, R113, R42, RZ ;  /* 0x0000002a715b7224 */ /* 0x000fe200078e02ff */
[----:B------:R-:W-:Y:S01]  /*2be0*/  MOV R101, R52 ;  /* 0x0000003400657202 */ /* 0x000fe20000000f00 */
[----:B------:R-:W-:Y:S01]  /*2bf0*/  IMAD.MOV.U32 R54, RZ, RZ, R48 ;  /* 0x000000ffff367224 */ /* 0x000fe200078e0030 */
[----:B------:R-:W-:Y:S01]  /*2c00*/  IADD3 R55, PT, PT, R49, R61, RZ ;  /* 0x0000003d31377210 */ /* 0x000fe20007ffe0ff */
[----:B------:R0:W3:Y:S01]  /*2c10*/  LDG.E.U16.CONSTANT R90, desc[UR6][R58.64] ;  /* 0x000000063a5a7981 */ /* 0x0000e2000c1e9500 */
[----:B------:R-:W-:Y:S02]  /*2c20*/  IADD3.X R53, PT, PT, R78, R12, RZ, P2, !PT ;  /* 0x0000000c4e357210 */ /* 0x000fe400017fe4ff */
[----:B------:R-:W-:Y:S01]  /*2c30*/  IADD3 R49, P1, PT, R43, R13, RZ ;  /* 0x0000000d2b317210 */ /* 0x000fe20007f3e0ff */
[----:B------:R-:W3:Y:S01]  /*2c40*/  LDG.E.U16.CONSTANT R94, desc[UR6][R54.64] ;  /* 0x00000006365e7981 */ /* 0x000ee2000c1e9500 */
[----:B------:R-:W-:Y:S01]  /*2c50*/  IADD3 R52, P2, PT, R214, 0x5520, RZ ;  /* 0x00005520d6347810 */ /* 0x000fe20007f5e0ff */
[----:B------:R-:W-:Y:S01]  /*2c60*/  IMAD R95, R53, 0x12, RZ ;  /* 0x00000012355f7824 */ /* 0x000fe200078e02ff */
[----:B------:R-:W-:-:S02]  /*2c70*/  MOV R86, R86 ;  /* 0x0000005600567202 */ /* 0x000fc40000000f00 */
[----:B------:R1:W3:Y:S01]  /*2c80*/  LDG.E.U16.CONSTANT R87, desc[UR6][R54.64+-0x2] ;  /* 0xfffffe0636577981 */ /* 0x0002e2000c1e9500 */
[----:B0-----:R-:W-:Y:S01]  /*2c90*/  IMAD.X R58, R78, 0x1, R19, P1 ;  /* 0x000000014e3a7824 */ /* 0x001fe200008e0613 */
[----:B------:R-:W-:Y:S02]  /*2ca0*/  IADD3.X R53, PT, PT, RZ, R215, RZ, P2, !PT ;  /* 0x000000d7ff357210 */ /* 0x000fe400017fe4ff */
[C---:B------:R-:W-:Y:S02]  /*2cb0*/  IADD3 R61, P0, PT, R43.reuse, R15, RZ ;  /* 0x0000000f2b3d7210 */ /* 0x040fe40007f1e0ff */
[----:B------:R-:W-:Y:S01]  /*2cc0*/  IADD3 R59, P1, P2, R43, R91, R114 ;  /* 0x0000005b2b3b7210 */ /* 0x000fe20007a3e072 */
[----:B------:R-:W-:Y:S01]  /*2cd0*/  IMAD.WIDE.U32 R48, R49, 0x12, R208 ;  /* 0x0000001231307825 */ /* 0x000fe200078e00d0 */
[----:B-1----:R-:W-:-:S03]  /*2ce0*/  SHF.R.S32.HI R55, RZ, 0x1f, R91 ;  /* 0x0000001fff377819 */ /* 0x002fc6000001145b */
[----:B------:R-:W-:Y:S01]  /*2cf0*/  IMAD R93, R58, 0x12, RZ ;  /* 0x000000123a5d7824 */ /* 0x000fe200078e02ff */
[----:B------:R-:W-:Y:S01]  /*2d00*/  MOV R150, R52 ;  /* 0x0000003400967202 */ /* 0x000fe20000000f00 */
[C---:B------:R-:W-:Y:S01]  /*2d10*/  IMAD.X R52, R78.reuse, 0x1, R23, P0 ;  /* 0x000000014e347824 */ /* 0x040fe200000e0617 */
[----:B------:R-:W-:Y:S01]  /*2d20*/  IADD3.X R55, PT, PT, R78, R55, RZ, P1, P2 ;  /* 0x000000374e377210 */ /* 0x000fe20000fe44ff */
[----:B------:R-:W-:Y:S01]  /*2d30*/  IMAD.WIDE.U32 R50, R51, 0x12, R208 ;  /* 0x0000001233327825 */ /* 0x000fe200078e00d0 */
[----:B------:R-:W-:Y:S02]  /*2d40*/  IADD3 R49, PT, PT, R49, R93, RZ ;  /* 0x0000005d31317210 */ /* 0x000fe40007ffe0ff */
[----:B------:R-:W-:Y:S01]  /*2d50*/  IADD3 R93, P2, PT, R43, R29, RZ ;  /* 0x0000001d2b5d7210 */ /* 0x000fe20007f5e0ff */
[----:B------:R-:W-:Y:S02]  /*2d60*/  IMAD R99, R52, 0x12, RZ ;  /* 0x0000001234637824 */ /* 0x000fe400078e02ff */
[----:B------:R-:W-:Y:S01]  /*2d70*/  IMAD R97, R55, 0x12, RZ ;  /* 0x0000001237617824 */ /* 0x000fe200078e02ff */
[----:B------:R-:W3:Y:S01]  /*2d80*/  LDG.E.U16.CONSTANT R48, desc[UR6][R48.64] ;  /* 0x0000000630307981 */ /* 0x000ee2000c1e9500 */
[----:B------:R-:W-:-:S02]  /*2d90*/  IMAD R123, R116, 0x1c, R89 ;  /* 0x0000001c747b7824 */ /* 0x000fc400078e0259 */
[----:B------:R-:W-:Y:S01]  /*2da0*/  IMAD.WIDE.U32 R52, R59, 0x12, R208 ;  /* 0x000000123b347825 */ /* 0x000fe200078e00d0 */
[----:B------:R-:W-:-:S03]  /*2db0*/  IADD3 R59, P0, PT, R43, R28, RZ ;  /* 0x0000001c2b3b7210 */ /* 0x000fc60007f1e0ff */
[----:B------:R-:W-:Y:S01]  /*2dc0*/  IMAD.WIDE.U32 R54, R61, 0x12, R56 ;  /* 0x000000123d367825 */ /* 0x000fe200078e0038 */
[----:B------:R-:W-:-:S03]  /*2dd0*/  IADD3 R61, P1, PT, R43, R32, RZ ;  /* 0x000000202b3d7210 */ /* 0x000fc60007f3e0ff */
[----:B------:R-:W-:Y:S01]  /*2de0*/  IMAD.IADD R51, R51, 0x1, R95 ;  /* 0x0000000133337824 */ /* 0x000fe200078e025f */
[----:B------:R-:W-:Y:S01]  /*2df0*/  IADD3.X R95, PT, PT, R78, R34, RZ, P2, !PT ;  /* 0x000000224e5f7210 */ /* 0x000fe200017fe4ff */
[--C-:B------:R-:W-:Y:S01]  /*2e00*/  IMAD.WIDE.U32 R58, R59, 0x12, R56.reuse ;  /* 0x000000123b3a7825 */ /* 0x100fe200078e0038 */
[----:B------:R-:W-:Y:S02]  /*2e10*/  LEA R123, R123, R60, 0x2 ;  /* 0x0000003c7b7b7211 */ /* 0x000fe400078e10ff */
[----:B------:R-:W-:Y:S01]  /*2e20*/  IADD3 R55, PT, PT, R55, R99, RZ ;  /* 0x0000006337377210 */ /* 0x000fe20007ffe0ff */
[--C-:B------:R-:W-:Y:S01]  /*2e30*/  IMAD.WIDE.U32 R60, R61, 0x12, R56.reuse ;  /* 0x000000123d3c7825 */ /* 0x100fe200078e0038 */
[----:B------:R0:W3:Y:S03]  /*2e40*/  LDG.E.U16.CONSTANT R50, desc[UR6][R50.64] ;  /* 0x0000000632327981 */ /* 0x0000e6000c1e9500 */
[----:B------:R-:W-:Y:S01]  /*2e50*/  IMAD.WIDE.U32 R56, R93, 0x12, R56 ;  /* 0x000000125d387825 */ /* 0x000fe200078e0038 */
[----:B------:R-:W3:Y:S03]  /*2e60*/  LDG.E.U16.CONSTANT R96, desc[UR6][R54.64] ;  /* 0x0000000636607981 */ /* 0x000ee6000c1e9500 */
[----:B------:R-:W-:-:S02]  /*2e70*/  IMAD R95, R95, 0x12, RZ ;  /* 0x000000125f5f7824 */ /* 0x000fc400078e02ff */
[----:B------:R-:W-:Y:S02]  /*2e80*/  IMAD R93, R42, 0x20, R91 ;  /* 0x000000202a5d7824 */ /* 0x000fe400078e025b */
[----:B------:R-:W-:Y:S01]  /*2e90*/  IMAD.IADD R53, R53, 0x1, R97 ;  /* 0x0000000135357824 */ /* 0x000fe200078e0261 */
[----:B------:R-:W-:Y:S01]  /*2ea0*/  IADD3.X R97, PT, PT, R78, R37, RZ, P1, !PT ;  /* 0x000000254e617210 */ /* 0x000fe20000ffe4ff */
[----:B------:R-:W-:Y:S01]  /*2eb0*/  IMAD.IADD R57, R57, 0x1, R95 ;  /* 0x0000000139397824 */ /* 0x000fe200078e025f */
[----:B------:R-:W-:Y:S01]  /*2ec0*/  SHF.R.S32.HI R95, RZ, 0x1f, R93 ;  /* 0x0000001fff5f7819 */ /* 0x000fe2000001145d */
[----:B------:R1:W3:Y:S01]  /*2ed0*/  LDG.E.U16.CONSTANT R91, desc[UR6][R54.64+-0x2] ;  /* 0xfffffe06365b7981 */ /* 0x0002e2000c1e9500 */
[----:B------:R-:W-:-:S03]  /*2ee0*/  IADD3 R99, P1, P2, R43, R93, R114 ;  /* 0x0000005d2b637210 */ /* 0x000fc60007a3e072 */
[----:B------:R-:W3:Y:S01]  /*2ef0*/  LDG.E.U16.CONSTANT R93, desc[UR6][R56.64+-0x2] ;  /* 0xfffffe06385d7981 */ /* 0x000ee2000c1e9500 */
[C---:B------:R-:W-:Y:S02]  /*2f00*/  IADD3.X R95, PT, PT, R78.reuse, R95, RZ, P1, P2 ;  /* 0x0000005f4e5f7210 */ /* 0x040fe40000fe44ff */
[----:B------:R-:W-:Y:S01]  /*2f10*/  IADD3.X R78, PT, PT, R78, R33, RZ, P0, !PT ;  /* 0x000000214e4e7210 */ /* 0x000fe200007fe4ff */
[----:B------:R2:W3:Y:S04]  /*2f20*/  LDG.E.U16.CONSTANT R98, desc[UR6][R56.64] ;  /* 0x0000000638627981 */ /* 0x0004e8000c1e9500 */
[----:B0-----:R-:W-:Y:S01]  /*2f30*/  IMAD R51, R78, 0x12, RZ ;  /* 0x000000124e337824 */ /* 0x001fe200078e02ff */
[----:B------:R0:W3:Y:S01]  /*2f40*/  LDG.E.U16.CONSTANT R52, desc[UR6][R52.64] ;  /* 0x0000000634347981 */ /* 0x0000e2000c1e9500 */
[----:B-1----:R-:W-:-:S03]  /*2f50*/  IMAD.WIDE.U32 R54, R99, 0x12, R208 ;  /* 0x0000001263367825 */ /* 0x002fc600078e00d0 */
[----:B------:R-:W-:Y:S01]  /*2f60*/  IADD3 R59, PT, PT, R59, R51, RZ ;  /* 0x000000333b3b7210 */ /* 0x000fe20007ffe0ff */
[----:B------:R-:W-:Y:S01]  /*2f70*/  IMAD R95, R95, 0x12, RZ ;  /* 0x000000125f5f7824 */ /* 0x000fe200078e02ff */
[----:B------:R-:W3:Y:S01]  /*2f80*/  LDG.E.CONSTANT R99, desc[UR6][R84.64+0x2c00] ;  /* 0x002c000654637981 */ /* 0x000ee2000c1e9900 */
[----:B--2---:R-:W-:-:S03]  /*2f90*/  IMAD R76, R76, 0x10000, R77 ;  /* 0x000100004c4c7824 */ /* 0x004fc600078e024d */
[----:B------:R-:W-:Y:S01]  /*2fa0*/  IADD3 R55, PT, PT, R55, R95, RZ ;  /* 0x0000005f37377210 */ /* 0x000fe20007ffe0ff */
[----:B------:R-:W2:Y:S01]  /*2fb0*/  LDG.E.U16.CONSTANT R49, desc[UR6][R58.64+-0x2] ;  /* 0xfffffe063a317981 */ /* 0x000ea2000c1e9500 */
[----:B------:R-:W-:-:S03]  /*2fc0*/  LOP3.LUT R77, R76, 0xf0f0f0f, RZ, 0xc0, !PT ;  /* 0x0f0f0f0f4c4d7812 */ /* 0x000fc600078ec0ff */
[----:B------:R-:W2:Y:S01]  /*2fd0*/  LDG.E.U16.CONSTANT R54, desc[UR6][R54.64] ;  /* 0x0000000636367981 */ /* 0x000ea2000c1e9500 */
[----:B------:R-:W-:Y:S01]  /*2fe0*/  SHF.R.U32.HI R51, RZ, 0x4, R76 ;  /* 0x00000004ff337819 */ /* 0x000fe2000001164c */
[----:B------:R-:W-:-:S03]  /*2ff0*/  VIADD R57, R77, 0x78787878 ;  /* 0x787878784d397836 */ /* 0x000fc60000000000 */
[----:B------:R-:W-:Y:S01]  /*3000*/  LOP3.LUT R95, R51, 0xf0f0f0f, RZ, 0xc0, !PT ;  /* 0x0f0f0f0f335f7812 */ /* 0x000fe200078ec0ff */
[----:B------:R1:W2:Y:S03]  /*3010*/  LDG.E.U16.CONSTANT R56, desc[UR6][R58.64] ;  /* 0x000000063a387981 */ /* 0x0002a6000c1e9500 */
[----:B------:R-:W-:Y:S02]  /*3020*/  IADD3 R100, PT, PT, R95, 0x78787878, RZ ;  /* 0x787878785f647810 */ /* 0x000fe40007ffe0ff */
[----:B------:R-:W-:Y:S02]  /*3030*/  LOP3.LUT R76, R57, R76, RZ, 0x3c, !PT ;  /* 0x0000004c394c7212 */ /* 0x000fe400078e3cff */
[----:B------:R-:W-:Y:S02]  /*3040*/  LOP3.LUT R104, R100, R51, RZ, 0x3c, !PT ;  /* 0x0000003364687212 */ /* 0x000fe400078e3cff */
[----:B------:R-:W-:-:S02]  /*3050*/  LOP3.LUT R76, R76, 0x8080808, R77, 0x60, !PT ;  /* 0x080808084c4c7812 */ /* 0x000fc400078e604d */
[----:B------:R-:W-:Y:S02]  /*3060*/  LOP3.LUT R104, R104, 0x8080808, R95, 0x60, !PT ;  /* 0x0808080868687812 */ /* 0x000fe400078e605f */
[----:B------:R-:W-:Y:S02]  /*3070*/  PRMT R78, R76, 0xba98, RZ ;  /* 0x0000ba984c4e7816 */ /* 0x000fe400000000ff */
[----:B------:R-:W-:Y:S02]  /*3080*/  PRMT R77, R77, 0xba98, RZ ;  /* 0x0000ba984d4d7816 */ /* 0x000fe400000000ff */
[----:B0-----:R-:W-:Y:S01]  /*3090*/  PRMT R53, R104, 0xba98, RZ ;  /* 0x0000ba9868357816 */ /* 0x001fe200000000ff */
[----:B----4-:R-:W-:Y:S01]  /*30a0*/  IMAD R63, R64, 0x10000, R63 ;  /* 0x00010000403f7824 */ /* 0x010fe200078e023f */
[----:B------:R-:W-:Y:S02]  /*30b0*/  LOP3.LUT R57, R78, 0x80808080, R57, 0x6, !PT ;  /* 0x808080804e397812 */ /* 0x000fe400078e0639 */
[----:B------:R-:W-:-:S02]  /*30c0*/  PRMT R104, R95, 0xba98, RZ ;  /* 0x0000ba985f687816 */ /* 0x000fc400000000ff */
[----:B------:R-:W-:Y:S01]  /*30d0*/  LOP3.LUT R78, R78, 0x7f7f7f7f, R77, 0x60, !PT ;  /* 0x7f7f7f7f4e4e7812 */ /* 0x000fe200078e604d */
[----:B-1----:R-:W-:Y:S01]  /*30e0*/  IMAD R58, R2, 0x4c, R89 ;  /* 0x0000004c023a7824 */ /* 0x002fe200078e0259 */
[----:B------:R-:W-:Y:S01]  /*30f0*/  LOP3.LUT R100, R53, 0x80808080, R100, 0x6, !PT ;  /* 0x8080808035647812 */ /* 0x000fe200078e0664 */
[----:B------:R-:W-:Y:S01]  /*3100*/  IMAD R97, R97, 0x12, RZ ;  /* 0x0000001261617824 */ /* 0x000fe200078e02ff */
[----:B------:R-:W-:Y:S01]  /*3110*/  LOP3.LUT R55, R53, 0x7f7f7f7f, R104, 0x60, !PT ;  /* 0x7f7f7f7f35377812 */ /* 0x000fe200078e6068 */
[----:B------:R-:W4:Y:S01]  /*3120*/  LDG.E.CONSTANT R95, desc[UR6][R84.64+0x2400] ;  /* 0x00240006545f7981 */ /* 0x000f22000c1e9900 */
[----:B------:R-:W-:Y:S02]  /*3130*/  LOP3.LUT R78, R57, R78, RZ, 0xfc, !PT ;  /* 0x0000004e394e7212 */ /* 0x000fe400078efcff */
[----:B------:R-:W-:Y:S01]  /*3140*/  LOP3.LUT R57, R63, 0xf0f0f0f, RZ, 0xc0, !PT ;  /* 0x0f0f0f0f3f397812 */ /* 0x000fe200078ec0ff */
[----:B------:R-:W4:Y:S01]  /*3150*/  LDG.E.CONSTANT R89, desc[UR6][R84.64+0x2800] ;  /* 0x0028000654597981 */ /* 0x000f22000c1e9900 */
[----:B------:R-:W-:Y:S01]  /*3160*/  LOP3.LUT R100, R100, R55, RZ, 0xfc, !PT ;  /* 0x0000003764647212 */ /* 0x000fe200078efcff */
[----:B------:R-:W-:Y:S01]  /*3170*/  IMAD.IADD R61, R61, 0x1, R97 ;  /* 0x000000013d3d7824 */ /* 0x000fe200078e0261 */
[----:B------:R-:W-:-:S02]  /*3180*/  SHF.R.U32.HI R55, RZ, 0x4, R63 ;  /* 0x00000004ff377819 */ /* 0x000fc4000001163f */
[----:B------:R-:W-:Y:S01]  /*3190*/  LEA R53, R58, R119, 0x2 ;  /* 0x000000773a357211 */ /* 0x000fe200078e10ff */
[----:B------:R-:W-:Y:S01]  /*31a0*/  VIADD R58, R57, 0x78787878 ;  /* 0x78787878393a7836 */ /* 0x000fe20000000000 */
[----:B------:R-:W-:Y:S01]  /*31b0*/  LOP3.LUT R59, R55, 0xf0f0f0f, RZ, 0xc0, !PT ;  /* 0x0f0f0f0f373b7812 */ /* 0x000fe200078ec0ff */
[----:B------:R-:W4:Y:S01]  /*31c0*/  LDG.E.U16.CONSTANT R51, desc[UR6][R60.64+-0x2] ;  /* 0xfffffe063c337981 */ /* 0x000f22000c1e9500 */
[----:B-----5:R-:W-:-:S03]  /*31d0*/  LEA R65, R62, R65, 0x10 ;  /* 0x000000413e417211 */ /* 0x020fc600078e80ff */
[----:B------:R0:W4:Y:S01]  /*31e0*/  LDG.E.U16.CONSTANT R76, desc[UR6][R60.64] ;  /* 0x000000063c4c7981 */ /* 0x000122000c1e9500 */
[----:B------:R-:W-:Y:S01]  /*31f0*/  VIADD R64, R59, 0x78787878 ;  /* 0x787878783b407836 */ /* 0x000fe20000000000 */
[----:B0-----:R-:W-:Y:S02]  /*3200*/  LOP3.LUT R60, R58, R63, RZ, 0x3c, !PT ;  /* 0x0000003f3a3c7212 */ /* 0x001fe400078e3cff */
[----:B------:R-:W-:Y:S02]  /*3210*/  LOP3.LUT R61, R65, 0xf0f0f0f, RZ, 0xc0, !PT ;  /* 0x0f0f0f0f413d7812 */ /* 0x000fe400078ec0ff */
[----:B------:R-:W-:Y:S02]  /*3220*/  LOP3.LUT R60, R60, 0x8080808, R57, 0x60, !PT ;  /* 0x080808083c3c7812 */ /* 0x000fe400078e6039 */
[----:B------:R-:W-:Y:S01]  /*3230*/  LOP3.LUT R104, R64, R55, RZ, 0x3c, !PT ;  /* 0x0000003740687212 */ /* 0x000fe200078e3cff */
[----:B------:R0:W-:Y:S01]  /*3240*/  STS [R53+0x41c0], R78 ;  /* 0x0041c04e35007388 */ /* 0x0001e20000000800 */
[----:B------:R-:W-:-:S02]  /*3250*/  PRMT R55, R60, 0xba98, RZ ;  /* 0x0000ba983c377816 */ /* 0x000fc400000000ff */
[----:B------:R-:W-:Y:S02]  /*3260*/  PRMT R62, R57, 0xba98, RZ ;  /* 0x0000ba98393e7816 */ /* 0x000fe400000000ff */
[----:B------:R-:W-:Y:S02]  /*3270*/  LOP3.LUT R58, R55, 0x80808080, R58, 0x6, !PT ;  /* 0x80808080373a7812 */ /* 0x000fe400078e063a */
[----:B------:R-:W-:Y:S02]  /*3280*/  LOP3.LUT R104, R104, 0x8080808, R59, 0x60, !PT ;  /* 0x0808080868687812 */ /* 0x000fe400078e603b */
[----:B0-----:R-:W-:Y:S02]  /*3290*/  IADD3 R78, PT, PT, R61, 0x78787878, RZ ;  /* 0x787878783d4e7810 */ /* 0x001fe40007ffe0ff */
[----:B------:R-:W-:Y:S02]  /*32a0*/  LOP3.LUT R55, R55, 0x7f7f7f7f, R62, 0x60, !PT ;  /* 0x7f7f7f7f37377812 */ /* 0x000fe400078e603e */
[----:B------:R-:W-:-:S02]  /*32b0*/  LOP3.LUT R62, R78, R65, RZ, 0x3c, !PT ;  /* 0x000000414e3e7212 */ /* 0x000fc400078e3cff */
[----:B------:R-:W-:Y:S02]  /*32c0*/  PRMT R57, R104, 0xba98, RZ ;  /* 0x0000ba9868397816 */ /* 0x000fe400000000ff */
[----:B------:R-:W-:Y:S02]  /*32d0*/  PRMT R60, R59, 0xba98, RZ ;  /* 0x0000ba983b3c7816 */ /* 0x000fe400000000ff */
[----:B------:R-:W-:Y:S02]  /*32e0*/  LOP3.LUT R62, R62, 0x8080808, R61, 0x60, !PT ;  /* 0x080808083e3e7812 */ /* 0x000fe400078e603d */
[----:B------:R-:W-:Y:S02]  /*32f0*/  SHF.R.U32.HI R63, RZ, 0x4, R65 ;  /* 0x00000004ff3f7819 */ /* 0x000fe40000011641 */
[----:B------:R-:W-:Y:S02]  /*3300*/  LOP3.LUT R64, R57, 0x80808080, R64, 0x6, !PT ;  /* 0x8080808039407812 */ /* 0x000fe400078e0640 */
[----:B------:R-:W-:Y:S01]  /*3310*/  LEA R66, R69, R66, 0x10 ;  /* 0x0000004245427211 */ /* 0x000fe200078e80ff */
[----:B------:R-:W-:Y:S01]  /*3320*/  IMAD R68, R68, 0x10000, R67 ;  /* 0x0001000044447824 */ /* 0x000fe200078e0243 */
[----:B------:R-:W-:Y:S01]  /*3330*/  LOP3.LUT R57, R57, 0x7f7f7f7f, R60, 0x60, !PT ;  /* 0x7f7f7f7f39397812 */ /* 0x000fe200078e603c */
[----:B------:R-:W5:Y:S01]  /*3340*/  LDG.E.CONSTANT R69, desc[UR6][R84.64+0x400] ;  /* 0x0004000654457981 */ /* 0x000f62000c1e9900 */
[----:B------:R-:W-:-:S02]  /*3350*/  PRMT R59, R62, 0xba98, RZ ;  /* 0x0000ba983e3b7816 */ /* 0x000fc400000000ff */
[----:B------:R-:W-:Y:S01]  /*3360*/  PRMT R60, R61, 0xba98, RZ ;  /* 0x0000ba983d3c7816 */ /* 0x000fe200000000ff */
[----:B------:R-:W5:Y:S01]  /*3370*/  LDG.E.CONSTANT R67, desc[UR6][R84.64+0x800] ;  /* 0x0008000654437981 */ /* 0x000f62000c1e9900 */
[----:B------:R-:W-:Y:S02]  /*3380*/  LOP3.LUT R77, R63, 0xf0f0f0f, RZ, 0xc0, !PT ;  /* 0x0f0f0f0f3f4d7812 */ /* 0x000fe400078ec0ff */
[C---:B------:R-:W-:Y:S01]  /*3390*/  LOP3.LUT R78, R59.reuse, 0x80808080, R78, 0x6, !PT ;  /* 0x808080803b4e7812 */ /* 0x040fe200078e064e */
[----:B------:R-:W5:Y:S01]  /*33a0*/  LDG.E.CONSTANT R65, desc[UR6][R84.64+0xc00] ;  /* 0x000c000654417981 */ /* 0x000f62000c1e9900 */
[----:B------:R-:W-:Y:S02]  /*33b0*/  LOP3.LUT R59, R59, 0x7f7f7f7f, R60, 0x60, !PT ;  /* 0x7f7f7f7f3b3b7812 */ /* 0x000fe400078e603c */
[----:B------:R-:W-:Y:S01]  /*33c0*/  LOP3.LUT R60, R66, 0xf0f0f0f, RZ, 0xc0, !PT ;  /* 0x0f0f0f0f423c7812 */ /* 0x000fe200078ec0ff */
[----:B------:R-:W-:Y:S01]  /*33d0*/  VIADD R106, R77, 0x78787878 ;  /* 0x787878784d6a7836 */ /* 0x000fe20000000000 */
[----:B------:R-:W-:-:S02]  /*33e0*/  LOP3.LUT R58, R58, R55, RZ, 0xfc, !PT ;  /* 0x000000373a3a7212 */ /* 0x000fc400078efcff */
[----:B------:R-:W-:Y:S01]  /*33f0*/  IADD3 R107, PT, PT, R60, 0x78787878, RZ ;  /* 0x787878783c6b7810 */ /* 0x000fe20007ffe0ff */
[----:B------:R-:W5:Y:S01]  /*3400*/  LDG.E.CONSTANT R55, desc[UR6][R84.64+0x2000] ;  /* 0x0020000654377981 */ /* 0x000f62000c1e9900 */
[----:B------:R-:W-:Y:S02]  /*3410*/  LOP3.LUT R108, R106, R63, RZ, 0x3c, !PT ;  /* 0x0000003f6a6c7212 */ /* 0x000fe400078e3cff */
[----:B------:R-:W-:Y:S01]  /*3420*/  LOP3.LUT R97, R107, R66, RZ, 0x3c, !PT ;  /* 0x000000426b617212 */ /* 0x000fe200078e3cff */
[----:B------:R0:W-:Y:S01]  /*3430*/  STS [R53+0x4b40], R58 ;  /* 0x004b403a35007388 */ /* 0x0001e20000000800 */
[----:B------:R-:W-:Y:S02]  /*3440*/  LOP3.LUT R108, R108, 0x8080808, R77, 0x60, !PT ;  /* 0x080808086c6c7812 */ /* 0x000fe400078e604d */
[----:B------:R-:W-:Y:S01]  /*3450*/  PRMT R62, R77, 0xba98, RZ ;  /* 0x0000ba984d3e7816 */ /* 0x000fe200000000ff */
[----:B------:R-:W5:Y:S01]  /*3460*/  LDG.E.CONSTANT R63, desc[UR6][R84.64+0x1000] ;  /* 0x00100006543f7981 */ /* 0x000f62000c1e9900 */
[----:B------:R-:W-:-:S02]  /*3470*/  PRMT R61, R108, 0xba98, RZ ;  /* 0x0000ba986c3d7816 */ /* 0x000fc400000000ff */
[----:B------:R-:W-:Y:S01]  /*3480*/  PRMT R109, R60, 0xba98, RZ ;  /* 0x0000ba983c6d7816 */ /* 0x000fe200000000ff */
[----:B------:R-:W5:Y:S01]  /*3490*/  LDG.E.CONSTANT R77, desc[UR6][R84.64] ;  /* 0x00000006544d7981 */ /* 0x000f62000c1e9900 */
[----:B0-----:R-:W-:Y:S02]  /*34a0*/  LOP3.LUT R58, R97, 0x8080808, R60, 0x60, !PT ;  /* 0x08080808613a7812 */ /* 0x001fe400078e603c */
[C---:B------:R-:W-:Y:S01]  /*34b0*/  LOP3.LUT R106, R61.reuse, 0x80808080, R106, 0x6, !PT ;  /* 0x808080803d6a7812 */ /* 0x040fe200078e066a */
[----:B------:R-:W5:Y:S01]  /*34c0*/  LDG.E.CONSTANT R97, desc[UR6][R84.64+0x3000] ;  /* 0x0030000654617981 */ /* 0x000f62000c1e9900 */
[----:B------:R-:W-:Y:S02]  /*34d0*/  PRMT R58, R58, 0xba98, RZ ;  /* 0x0000ba983a3a7816 */ /* 0x000fe400000000ff */
[----:B------:R-:W-:Y:S02]  /*34e0*/  LOP3.LUT R61, R61, 0x7f7f7f7f, R62, 0x60, !PT ;  /* 0x7f7f7f7f3d3d7812 */ /* 0x000fe400078e603e */
[----:B------:R-:W-:-:S02]  /*34f0*/  LOP3.LUT R107, R58, 0x80808080, R107, 0x6, !PT ;  /* 0x808080803a6b7812 */ /* 0x000fc400078e066b */
[----:B------:R-:W-:Y:S02]  /*3500*/  LOP3.LUT R60, R58, 0x7f7f7f7f, R109, 0x60, !PT ;  /* 0x7f7f7f7f3a3c7812 */ /* 0x000fe400078e606d */
[----:B------:R-:W-:Y:S01]  /*3510*/  SHF.R.U32.HI R62, RZ, 0x4, R66 ;  /* 0x00000004ff3e7819 */ /* 0x000fe20000011642 */
[----:B------:R-:W5:Y:S01]  /*3520*/  LDG.E.CONSTANT R109, desc[UR6][R84.64+0x3800] ;  /* 0x00380006546d7981 */ /* 0x000f62000c1e9900 */
[----:B------:R-:W-:Y:S02]  /*3530*/  LOP3.LUT R64, R64, R57, RZ, 0xfc, !PT ;  /* 0x0000003940407212 */ /* 0x000fe400078efcff */
[----:B------:R-:W-:Y:S01]  /*3540*/  LOP3.LUT R78, R78, R59, RZ, 0xfc, !PT ;  /* 0x0000003b4e4e7212 */ /* 0x000fe200078efcff */
[----:B------:R-:W5:Y:S01]  /*3550*/  LDG.E.CONSTANT R57, desc[UR6][R84.64+0x1c00] ;  /* 0x001c000654397981 */ /* 0x000f62000c1e9900 */
[----:B------:R-:W-:Y:S02]  /*3560*/  LOP3.LUT R106, R106, R61, RZ, 0xfc, !PT ;  /* 0x0000003d6a6a7212 */ /* 0x000fe400078efcff */
[----:B------:R-:W-:Y:S01]  /*3570*/  LOP3.LUT R66, R107, R60, RZ, 0xfc, !PT ;  /* 0x0000003c6b427212 */ /* 0x000fe200078efcff */
[----:B------:R-:W5:Y:S04]  /*3580*/  LDG.E.CONSTANT R61, desc[UR6][R84.64+0x1400] ;  /* 0x00140006543d7981 */ /* 0x000f68000c1e9900 */
[----:B------:R-:W5:Y:S04]  /*3590*/  LDG.E.CONSTANT R59, desc[UR6][R84.64+0x1800] ;  /* 0x00180006543b7981 */ /* 0x000f68000c1e9900 */
[----:B------:R-:W5:Y:S04]  /*35a0*/  LDG.E.CONSTANT R107, desc[UR6][R84.64+0x3c00] ;  /* 0x003c0006546b7981 */ /* 0x000f68000c1e9900 */
[----:B------:R0:W-:Y:S02]  /*35b0*/  STS [R53+0x4b50], R64 ;  /* 0x004b504035007388 */ /* 0x0001e40000000800 */
[----:B0-----:R-:W-:-:S05]  /*35c0*/  LOP3.LUT R64, R62, 0xf0f0f0f, RZ, 0xc0, !PT ;  /* 0x0f0f0f0f3e407812 */ /* 0x001fca00078ec0ff */
[----:B------:R-:W-:Y:S01]  /*35d0*/  VIADD R127, R64, 0x78787878 ;  /* 0x78787878407f7836 */ /* 0x000fe20000000000 */
[----:B------:R-:W-:-:S04]  /*35e0*/  LOP3.LUT R58, R68, 0xf0f0f0f, RZ, 0xc0, !PT ;  /* 0x0f0f0f0f443a7812 */ /* 0x000fc800078ec0ff */
[----:B------:R-:W-:-:S04]  /*35f0*/  LOP3.LUT R111, R127, R62, RZ, 0x3c, !PT ;  /* 0x0000003e7f6f7212 */ /* 0x000fc800078e3cff */
[----:B------:R-:W-:Y:S02]  /*3600*/  LOP3.LUT R62, R111, 0x8080808, R64, 0x60, !PT ;  /* 0x080808086f3e7812 */ /* 0x000fe400078e6040 */
[----:B------:R-:W-:Y:S02]  /*3610*/  IADD3 R111, PT, PT, R58, 0x78787878, RZ ;  /* 0x787878783a6f7810 */ /* 0x000fe40007ffe0ff */
[----:B------:R-:W-:Y:S02]  /*3620*/  PRMT R60, R62, 0xba98, RZ ;  /* 0x0000ba983e3c7816 */ /* 0x000fe400000000ff */
[----:B------:R-:W-:Y:S02]  /*3630*/  PRMT R129, R64, 0xba98, RZ ;  /* 0x0000ba9840817816 */ /* 0x000fe400000000ff */
[----:B------:R-:W-:Y:S02]  /*3640*/  SHF.R.U32.HI R62, RZ, 0x4, R68 ;  /* 0x00000004ff3e7819 */ /* 0x000fe40000011644 */
[----:B------:R-:W-:-:S02]  /*3650*/  LOP3.LUT R125, R111, R68, RZ, 0x3c, !PT ;  /* 0x000000446f7d7212 */ /* 0x000fc400078e3cff */
[C---:B------:R-:W-:Y:S02]  /*3660*/  LOP3.LUT R127, R60.reuse, 0x80808080, R127, 0x6, !PT ;  /* 0x808080803c7f7812 */ /* 0x040fe400078e067f */
[----:B------:R-:W-:Y:S02]  /*3670*/  LOP3.LUT R60, R60, 0x7f7f7f7f, R129, 0x60, !PT ;  /* 0x7f7f7f7f3c3c7812 */ /* 0x000fe400078e6081 */
[----:B------:R-:W-:Y:S02]  /*3680*/  LOP3.LUT R64, R62, 0xf0f0f0f, RZ, 0xc0, !PT ;  /* 0x0f0f0f0f3e407812 */ /* 0x000fe400078ec0ff */
[----:B------:R-:W-:Y:S02]  /*3690*/  LOP3.LUT R125, R125, 0x8080808, R58, 0x60, !PT ;  /* 0x080808087d7d7812 */ /* 0x000fe400078e603a */
[----:B------:R-:W-:Y:S01]  /*36a0*/  LOP3.LUT R68, R127, R60, RZ, 0xfc, !PT ;  /* 0x0000003c7f447212 */ /* 0x000fe200078efcff */
[----:B------:R-:W-:Y:S01]  /*36b0*/  VIADD R127, R64, 0x78787878 ;  /* 0x78787878407f7836 */ /* 0x000fe20000000000 */
[----:B------:R-:W-:-:S02]  /*36c0*/  PRMT R60, R125, 0xba98, RZ ;  /* 0x0000ba987d3c7816 */ /* 0x000fc400000000ff */
[----:B------:R-:W-:Y:S02]  /*36d0*/  PRMT R125, R58, 0xba98, RZ ;  /* 0x0000ba983a7d7816 */ /* 0x000fe400000000ff */
[----:B------:R-:W-:Y:S02]  /*36e0*/  LEA R70, R71, R70, 0x10 ;  /* 0x0000004647467211 */ /* 0x000fe400078e80ff */
[----:B------:R-:W-:Y:S02]  /*36f0*/  LOP3.LUT R71, R127, R62, RZ, 0x3c, !PT ;  /* 0x0000003e7f477212 */ /* 0x000fe400078e3cff */
[C---:B------:R-:W-:Y:S02]  /*3700*/  LOP3.LUT R111, R60.reuse, 0x80808080, R111, 0x6, !PT ;  /* 0x808080803c6f7812 */ /* 0x040fe400078e066f */
[----:B------:R-:W-:Y:S02]  /*3710*/  LOP3.LUT R60, R60, 0x7f7f7f7f, R125, 0x60, !PT ;  /* 0x7f7f7f7f3c3c7812 */ /* 0x000fe400078e607d */
[----:B------:R-:W-:-:S02]  /*3720*/  LOP3.LUT R62, R70, 0xf0f0f0f, RZ, 0xc0, !PT ;  /* 0x0f0f0f0f463e7812 */ /* 0x000fc400078ec0ff */
[----:B------:R-:W-:Y:S01]  /*3730*/  LOP3.LUT R60, R111, R60, RZ, 0xfc, !PT ;  /* 0x0000003c6f3c7212 */ /* 0x000fe200078efcff */
[----:B------:R0:W-:Y:S02]  /*3740*/  STS [R53+0x67c0], R66 ;  /* 0x0067c04235007388 */ /* 0x0001e40000000800 */
[----:B------:R-:W-:Y:S01]  /*3750*/  VIADD R111, R62, 0x78787878 ;  /* 0x787878783e6f7836 */ /* 0x000fe20000000000 */
[----:B------:R-:W-:-:S04]  /*3760*/  LOP3.LUT R71, R71, 0x8080808, R64, 0x60, !PT ;  /* 0x0808080847477812 */ /* 0x000fc800078e6040 */
[----:B------:R-:W-:Y:S02]  /*3770*/  LOP3.LUT R125, R111, R70, RZ, 0x3c, !PT ;  /* 0x000000466f7d7212 */ /* 0x000fe400078e3cff */
[----:B0-----:R-:W-:-:S04]  /*3780*/  SHF.R.U32.HI R66, RZ, 0x4, R70 ;  /* 0x00000004ff427819 */ /* 0x001fc80000011646 */
[----:B------:R-:W-:Y:S02]  /*3790*/  LOP3.LUT R70, R66, 0xf0f0f0f, RZ, 0xc0, !PT ;  /* 0x0f0f0f0f42467812 */ /* 0x000fe400078ec0ff */
[----:B---3--:R-:W-:Y:S02]  /*37a0*/  LEA R72, R73, R72, 0x10 ;  /* 0x0000004849487211 */ /* 0x008fe400078e80ff */
[----:B------:R-:W-:Y:S01]  /*37b0*/  LOP3.LUT R125, R125, 0x8080808, R62, 0x60, !PT ;  /* 0x080808087d7d7812 */ /* 0x000fe200078e603e */
[----:B------:R-:W-:Y:S01]  /*37c0*/  VIADD R73, R70, 0x78787878 ;  /* 0x7878787846497836 */ /* 0x000fe20000000000 */
[----:B------:R-:W-:Y:S02]  /*37d0*/  PRMT R58, R71, 0xba98, RZ ;  /* 0x0000ba98473a7816 */ /* 0x000fe400000000ff */
[----:B------:R-:W-:Y:S02]  /*37e0*/  PRMT R71, R64, 0xba98, RZ ;  /* 0x0000ba9840477816 */ /* 0x000fe400000000ff */
[----:B------:R-:W-:-:S02]  /*37f0*/  PRMT R64, R125, 0xba98, RZ ;  /* 0x0000ba987d407816 */ /* 0x000fc400000000ff */
[----:B------:R-:W-:Y:S02]  /*3800*/  LOP3.LUT R125, R73, R66, RZ, 0x3c, !PT ;  /* 0x00000042497d7212 */ /* 0x000fe400078e3cff */
[C---:B------:R-:W-:Y:S02]  /*3810*/  LOP3.LUT R127, R58.reuse, 0x80808080, R127, 0x6, !PT ;  /* 0x808080803a7f7812 */ /* 0x040fe400078e067f */
[----:B------:R-:W-:Y:S02]  /*3820*/  LOP3.LUT R58, R58, 0x7f7f7f7f, R71, 0x60, !PT ;  /* 0x7f7f7f7f3a3a7812 */ /* 0x000fe400078e6047 */
[----:B------:R-:W-:Y:S02]  /*3830*/  PRMT R71, R62, 0xba98, RZ ;  /* 0x0000ba983e477816 */ /* 0x000fe400000000ff */
[----:B------:R-:W-:Y:S02]  /*3840*/  LOP3.LUT R125, R125, 0x8080808, R70, 0x60, !PT ;  /* 0x080808087d7d7812 */ /* 0x000fe400078e6046 */
[----:B------:R-:W-:-:S02]  /*3850*/  SHF.R.U32.HI R66, RZ, 0x4, R72 ;  /* 0x00000004ff427819 */ /* 0x000fc40000011648 */
[----:B------:R-:W-:Y:S01]  /*3860*/  LOP3.LUT R62, R72, 0xf0f0f0f, RZ, 0xc0, !PT ;  /* 0x0f0f0f0f483e7812 */ /* 0x000fe200078ec0ff */
[----:B------:R0:W-:Y:S01]  /*3870*/  STS [R53+0x67d0], R68 ;  /* 0x0067d04435007388 */ /* 0x0001e20000000800 */
[C---:B------:R-:W-:Y:S02]  /*3880*/  LOP3.LUT R111, R64.reuse, 0x80808080, R111, 0x6, !PT ;  /* 0x80808080406f7812 */ /* 0x040fe400078e066f */
[----:B------:R-:W-:Y:S01]  /*3890*/  LOP3.LUT R58, R127, R58, RZ, 0xfc, !PT ;  /* 0x0000003a7f3a7212 */ /* 0x000fe200078efcff */
[----:B------:R1:W-:Y:S01]  /*38a0*/  STS [R53+0x5e40], R60 ;  /* 0x005e403c35007388 */ /* 0x0003e20000000800 */
[----:B------:R-:W-:Y:S02]  /*38b0*/  LOP3.LUT R64, R64, 0x7f7f7f7f, R71, 0x60, !PT ;  /* 0x7f7f7f7f40407812 */ /* 0x000fe400078e6047 */
[----:B------:R-:W-:Y:S02]  /*38c0*/  IADD3 R127, PT, PT, R62, 0x78787878, RZ ;  /* 0x787878783e7f7810 */ /* 0x000fe40007ffe0ff */
[----:B------:R-:W-:-:S02]  /*38d0*/  PRMT R71, R70, 0xba98, RZ ;  /* 0x0000ba9846477816 */ /* 0x000fc400000000ff */
[----:B0-----:R-:W-:Y:S02]  /*38e0*/  LOP3.LUT R68, R66, 0xf0f0f0f, RZ, 0xc0, !PT ;  /* 0x0f0f0f0f42447812 */ /* 0x001fe400078ec0ff */
[----:B-1----:R-:W-:Y:S02]  /*38f0*/  PRMT R60, R125, 0xba98, RZ ;  /* 0x0000ba987d3c7816 */ /* 0x002fe400000000ff */
[----:B------:R-:W-:Y:S01]  /*3900*/  LOP3.LUT R64, R111, R64, RZ, 0xfc, !PT ;  /* 0x000000406f407212 */ /* 0x000fe200078efcff */
[----:B------:R-:W-:Y:S01]  /*3910*/  VIADD R125, R68, 0x78787878 ;  /* 0x78787878447d7836 */ /* 0x000fe20000000000 */
[C---:B------:R-:W-:Y:S02]  /*3920*/  LOP3.LUT R73, R60.reuse, 0x80808080, R73, 0x6, !PT ;  /* 0x808080803c497812 */ /* 0x040fe400078e0649 */
[----:B------:R-:W-:Y:S02]  /*3930*/  LOP3.LUT R111, R127, R72, RZ, 0x3c, !PT ;  /* 0x000000487f6f7212 */ /* 0x000fe400078e3cff */
[----:B------:R-:W-:-:S02]  /*3940*/  LOP3.LUT R60, R60, 0x7f7f7f7f, R71, 0x60, !PT ;  /* 0x7f7f7f7f3c3c7812 */ /* 0x000fc400078e6047 */
[----:B------:R-:W-:Y:S02]  /*3950*/  LOP3.LUT R111, R111, 0x8080808, R62, 0x60, !PT ;  /* 0x080808086f6f7812 */ /* 0x000fe400078e603e */
[----:B------:R-:W-:Y:S02]  /*3960*/  LOP3.LUT R60, R73, R60, RZ, 0xfc, !PT ;  /* 0x0000003c493c7212 */ /* 0x000fe400078efcff */
[----:B------:R-:W-:Y:S02]  /*3970*/  LOP3.LUT R73, R125, R66, RZ, 0x3c, !PT ;  /* 0x000000427d497212 */ /* 0x000fe400078e3cff */
[----:B------:R-:W-:Y:S01]  /*3980*/  LEA R74, R75, R74, 0x10 ;  /* 0x0000004a4b4a7211 */ /* 0x000fe200078e80ff */
[----:B------:R0:W-:Y:S01]  /*3990*/  STS [R53+0x5e50], R58 ;  /* 0x005e503a35007388 */ /* 0x0001e20000000800 */
[----:B------:R-:W-:Y:S02]  /*39a0*/  PRMT R71, R62, 0xba98, RZ ;  /* 0x0000ba983e477816 */ /* 0x000fe400000000ff */
[----:B------:R-:W-:Y:S01]  /*39b0*/  LOP3.LUT R73, R73, 0x8080808, R68, 0x60, !PT ;  /* 0x0808080849497812 */ /* 0x000fe200078e6044 */
[----:B------:R1:W-:Y:S01]  /*39c0*/  STS [R53+0x7140], R64 ;  /* 0x0071404035007388 */ /* 0x0003e20000000800 */
[----:B------:R-:W-:-:S02]  /*39d0*/  SHF.R.U32.HI R66, RZ, 0x4, R74 ;  /* 0x00000004ff427819 */ /* 0x000fc4000001164a */
[----:B0-----:R-:W-:Y:S02]  /*39e0*/  PRMT R58, R111, 0xba98, RZ ;  /* 0x0000ba986f3a7816 */ /* 0x001fe400000000ff */
[----:B-1----:R-:W-:Y:S02]  /*39f0*/  LOP3.LUT R64, R74, 0xf0f0f0f, RZ, 0xc0, !PT ;  /* 0x0f0f0f0f4a407812 */ /* 0x002fe400078ec0ff */
[C---:B------:R-:W-:Y:S02]  /*3a00*/  LOP3.LUT R127, R58.reuse, 0x80808080, R127, 0x6, !PT ;  /* 0x808080803a7f7812 */ /* 0x040fe400078e067f */
[----:B------:R-:W-:Y:S02]  /*3a10*/  LOP3.LUT R58, R58, 0x7f7f7f7f, R71, 0x60, !PT ;  /* 0x7f7f7f7f3a3a7812 */ /* 0x000fe400078e6047 */
[----:B------:R-:W-:Y:S01]  /*3a20*/  PRMT R62, R73, 0xba98, RZ ;  /* 0x0000ba98493e7816 */ /* 0x000fe200000000ff */
[----:B------:R-:W-:Y:S01]  /*3a30*/  VIADD R73, R64, 0x78787878 ;  /* 0x7878787840497836 */ /* 0x000fe20000000000 */
[----:B------:R-:W-:-:S02]  /*3a40*/  PRMT R71, R68, 0xba98, RZ ;  /* 0x0000ba9844477816 */ /* 0x000fc400000000ff */
[----:B------:R-:W-:Y:S02]  /*3a50*/  LOP3.LUT R68, R66, 0xf0f0f0f, RZ, 0xc0, !PT ;  /* 0x0f0f0f0f42447812 */ /* 0x000fe400078ec0ff */
[C---:B------:R-:W-:Y:S02]  /*3a60*/  LOP3.LUT R125, R62.reuse, 0x80808080, R125, 0x6, !PT ;  /* 0x808080803e7d7812 */ /* 0x040fe400078e067d */
[----:B------:R-:W-:Y:S02]  /*3a70*/  LOP3.LUT R62, R62, 0x7f7f7f7f, R71, 0x60, !PT ;  /* 0x7f7f7f7f3e3e7812 */ /* 0x000fe400078e6047 */
[----:B------:R-:W-:Y:S02]  /*3a80*/  IADD3 R75, PT, PT, R68, 0x78787878, RZ ;  /* 0x78787878444b7810 */ /* 0x000fe40007ffe0ff */
[----:B------:R-:W-:Y:S01]  /*3a90*/  LOP3.LUT R71, R73, R74, RZ, 0x3c, !PT ;  /* 0x0000004a49477212 */ /* 0x000fe200078e3cff */
[----:B------:R-:W-:Y:S01]  /*3aa0*/  IMAD R80, R80, 0x10000, R79 ;  /* 0x0001000050507824 */ /* 0x000fe200078e024f */
[----:B------:R-:W-:-:S02]  /*3ab0*/  LOP3.LUT R79, R75, R66, RZ, 0x3c, !PT ;  /* 0x000000424b4f7212 */ /* 0x000fc400078e3cff */
[----:B------:R-:W-:Y:S01]  /*3ac0*/  LOP3.LUT R71, R71, 0x8080808, R64, 0x60, !PT ;  /* 0x0808080847477812 */ /* 0x000fe200078e6040 */
[----:B------:R0:W-:Y:S01]  /*3ad0*/  STS [R53+0x7150], R60 ;  /* 0x0071503c35007388 */ /* 0x0001e20000000800 */
[----:B------:R-:W-:Y:S02]  /*3ae0*/  LOP3.LUT R79, R79, 0x8080808, R68, 0x60, !PT ;  /* 0x080808084f4f7812 */ /* 0x000fe400078e6044 */
[----:B------:R-:W-:Y:S02]  /*3af0*/  LOP3.LUT R66, R80, 0xf0f0f0f, RZ, 0xc0, !PT ;  /* 0x0f0f0f0f50427812 */ /* 0x000fe400078ec0ff */
[----:B------:R-:W-:Y:S02]  /*3b00*/  PRMT R111, R68, 0xba98, RZ ;  /* 0x0000ba98446f7816 */ /* 0x000fe400000000ff */
[----:B0-----:R-:W-:Y:S02]  /*3b10*/  PRMT R60, R71, 0xba98, RZ ;  /* 0x0000ba98473c7816 */ /* 0x001fe400000000ff */
[----:B------:R-:W-:-:S02]  /*3b20*/  PRMT R71, R64, 0xba98, RZ ;  /* 0x0000ba9840477816 */ /* 0x000fc400000000ff */
[----:B------:R-:W-:Y:S02]  /*3b30*/  PRMT R64, R79, 0xba98, RZ ;  /* 0x0000ba984f407816 */ /* 0x000fe400000000ff */
[C---:B------:R-:W-:Y:S02]  /*3b40*/  LOP3.LUT R73, R60.reuse, 0x80808080, R73, 0x6, !PT ;  /* 0x808080803c497812 */ /* 0x040fe400078e0649 */
[----:B------:R-:W-:Y:S02]  /*3b50*/  LOP3.LUT R60, R60, 0x7f7f7f7f, R71, 0x60, !PT ;  /* 0x7f7f7f7f3c3c7812 */ /* 0x000fe400078e6047 */
[----:B------:R-:W-:Y:S02]  /*3b60*/  SHF.R.U32.HI R68, RZ, 0x4, R80 ;  /* 0x00000004ff447819 */ /* 0x000fe40000011650 */
[----:B------:R-:W-:Y:S02]  /*3b70*/  IADD3 R71, PT, PT, R66, 0x78787878, RZ ;  /* 0x7878787842477810 */ /* 0x000fe40007ffe0ff */
[----:B------:R-:W-:-:S02]  /*3b80*/  LOP3.LUT R75, R64, 0x80808080, R75, 0x6, !PT ;  /* 0x80808080404b7812 */ /* 0x000fc400078e064b */
[----:B------:R-:W-:Y:S02]  /*3b90*/  LOP3.LUT R64, R64, 0x7f7f7f7f, R111, 0x60, !PT ;  /* 0x7f7f7f7f40407812 */ /* 0x000fe400078e606f */
[----:B------:R-:W-:Y:S02]  /*3ba0*/  LOP3.LUT R60, R73, R60, RZ, 0xfc, !PT ;  /* 0x0000003c493c7212 */ /* 0x000fe400078efcff */
[----:B------:R-:W-:Y:S02]  /*3bb0*/  LOP3.LUT R70, R68, 0xf0f0f0f, RZ, 0xc0, !PT ;  /* 0x0f0f0f0f44467812 */ /* 0x000fe400078ec0ff */
[----:B------:R-:W-:Y:S02]  /*3bc0*/  LOP3.LUT R73, R71, R80, RZ, 0x3c, !PT ;  /* 0x0000005047497212 */ /* 0x000fe400078e3cff */
[----:B------:R-:W-:Y:S02]  /*3bd0*/  LOP3.LUT R58, R127, R58, RZ, 0xfc, !PT ;  /* 0x0000003a7f3a7212 */ /* 0x000fe400078efcff */
[----:B------:R-:W-:-:S02]  /*3be0*/  LOP3.LUT R62, R125, R62, RZ, 0xfc, !PT ;  /* 0x0000003e7d3e7212 */ /* 0x000fc400078efcff */
[----:B------:R-:W-:Y:S01]  /*3bf0*/  LOP3.LUT R64, R75, R64, RZ, 0xfc, !PT ;  /* 0x000000404b407212 */ /* 0x000fe200078efcff */
[----:B------:R-:W-:Y:S01]  /*3c00*/  VIADD R75, R70, 0x78787878 ;  /* 0x78787878464b7836 */ /* 0x000fe20000000000 */
[----:B------:R-:W-:Y:S02]  /*3c10*/  LOP3.LUT R73, R73, 0x8080808, R66, 0x60, !PT ;  /* 0x0808080849497812 */ /* 0x000fe400078e6042 */
[----:B------:R-:W-:Y:S01]  /*3c20*/  LEA R81, R82, R81, 0x10 ;  /* 0x0000005152517211 */ /* 0x000fe200078e80ff */
[----:B------:R0:W-:Y:S01]  /*3c30*/  STS [R53+0x7ac0], R58 ;  /* 0x007ac03a35007388 */ /* 0x0001e20000000800 */
[----:B------:R-:W-:-:S03]  /*3c40*/  LOP3.LUT R79, R75, R68, RZ, 0x3c, !PT ;  /* 0x000000444b4f7212 */ /* 0x000fc600078e3cff */
[----:B------:R1:W-:Y:S01]  /*3c50*/  STS [R53+0x7ad0], R62 ;  /* 0x007ad03e35007388 */ /* 0x0003e20000000800 */
[----:B------:R-:W-:Y:S02]  /*3c60*/  LOP3.LUT R79, R79, 0x8080808, R70, 0x60, !PT ;  /* 0x080808084f4f7812 */ /* 0x000fe400078e6046 */
[----:B0-----:R-:W-:Y:S02]  /*3c70*/  PRMT R58, R73, 0xba98, RZ ;  /* 0x0000ba98493a7816 */ /* 0x001fe400000000ff */
[----:B------:R-:W-:Y:S02]  /*3c80*/  PRMT R73, R66, 0xba98, RZ ;  /* 0x0000ba9842497816 */ /* 0x000fe400000000ff */
[----:B-1----:R-:W-:Y:S01]  /*3c90*/  LOP3.LUT R62, R81, 0xf0f0f0f, RZ, 0xc0, !PT ;  /* 0x0f0f0f0f513e7812 */ /* 0x002fe200078ec0ff */
[----:B------:R0:W-:Y:S01]  /*3ca0*/  STS [R53+0x8450], R64 ;  /* 0x0084504035007388 */ /* 0x0001e20000000800 */
[----:B------:R-:W-:Y:S02]  /*3cb0*/  SHF.R.U32.HI R66, RZ, 0x4, R81 ;  /* 0x00000004ff427819 */ /* 0x000fe40000011651 */
[----:B------:R-:W-:-:S02]  /*3cc0*/  LOP3.LUT R71, R58, 0x80808080, R71, 0x6, !PT ;  /* 0x808080803a477812 */ /* 0x000fc400078e0647 */
[----:B------:R-:W-:Y:S01]  /*3cd0*/  LOP3.LUT R58, R58, 0x7f7f7f7f, R73, 0x60, !PT ;  /* 0x7f7f7f7f3a3a7812 */ /* 0x000fe200078e6049 */
[----:B------:R1:W-:Y:S01]  /*3ce0*/  STS [R53+0x8440], R60 ;  /* 0x0084403c35007388 */ /* 0x0003e20000000800 */
[----:B------:R-:W-:Y:S01]  /*3cf0*/  LOP3.LUT R68, R66, 0xf0f0f0f, RZ, 0xc0, !PT ;  /* 0x0f0f0f0f42447812 */ /* 0x000fe200078ec0ff */
[----:B0-----:R-:W-:Y:S01]  /*3d00*/  VIADD R64, R62, 0x78787878 ;  /* 0x787878783e407836 */ /* 0x001fe20000000000 */
[----:B------:R-:W-:Y:S02]  /*3d10*/  LOP3.LUT R58, R71, R58, RZ, 0xfc, !PT ;  /* 0x0000003a473a7212 */ /* 0x000fe400078efcff */
[----:B------:R-:W-:Y:S02]  /*3d20*/  PRMT R71, R70, 0xba98, RZ ;  /* 0x0000ba9846477816 */ /* 0x000fe400000000ff */
[----:B------:R-:W-:Y:S02]  /*3d30*/  LOP3.LUT R81, R64, R81, RZ, 0x3c, !PT ;  /* 0x0000005140517212 */ /* 0x000fe400078e3cff */
[----:B-1----:R-:W-:-:S02]  /*3d40*/  PRMT R60, R79, 0xba98, RZ ;  /* 0x0000ba984f3c7816 */ /* 0x002fc400000000ff */
[----:B------:R-:W-:Y:S02]  /*3d50*/  IADD3 R73, PT, PT, R68, 0x78787878, RZ ;  /* 0x7878787844497810 */ /* 0x000fe40007ffe0ff */
[C---:B------:R-:W-:Y:S02]  /*3d60*/  LOP3.LUT R75, R60.reuse, 0x80808080, R75, 0x6, !PT ;  /* 0x808080803c4b7812 */ /* 0x040fe400078e064b */
[----:B------:R-:W-:Y:S02]  /*3d70*/  LOP3.LUT R60, R60, 0x7f7f7f7f, R71, 0x60, !PT ;  /* 0x7f7f7f7f3c3c7812 */ /* 0x000fe400078e6047 */
[----:B------:R-:W-:Y:S01]  /*3d80*/  LOP3.LUT R81, R81, 0x8080808, R62, 0x60, !PT ;  /* 0x0808080851517812 */ /* 0x000fe200078e603e */
[----:B------:R-:W-:Y:S01]  /*3d90*/  IMAD R83, R90, 0x10000, R83 ;  /* 0x000100005a537824 */ /* 0x000fe200078e0253 */
[----:B------:R-:W-:Y:S02]  /*3da0*/  LOP3.LUT R71, R73, R66, RZ, 0x3c, !PT ;  /* 0x0000004249477212 */ /* 0x000fe400078e3cff */
[----:B------:R-:W-:-:S02]  /*3db0*/  PRMT R81, R81, 0xba98, RZ ;  /* 0x0000ba9851517816 */ /* 0x000fc400000000ff */
[----:B------:R-:W-:Y:S02]  /*3dc0*/  LOP3.LUT R71, R71, 0x8080808, R68, 0x60, !PT ;  /* 0x0808080847477812 */ /* 0x000fe400078e6044 */
[----:B------:R-:W-:Y:S02]  /*3dd0*/  PRMT R62, R62, 0xba98, RZ ;  /* 0x0000ba983e3e7816 */ /* 0x000fe400000000ff */
[----:B------:R-:W-:Y:S02]  /*3de0*/  PRMT R79, R68, 0xba98, RZ ;  /* 0x0000ba98444f7816 */ /* 0x000fe400000000ff */
[----:B------:R-:W-:Y:S02]  /*3df0*/  SHF.R.U32.HI R68, RZ, 0x4, R83 ;  /* 0x00000004ff447819 */ /* 0x000fe40000011653 */
[----:B------:R-:W-:Y:S02]  /*3e00*/  LOP3.LUT R64, R81, 0x80808080, R64, 0x6, !PT ;  /* 0x8080808051407812 */ /* 0x000fe400078e0640 */
[----:B------:R-:W-:-:S02]  /*3e10*/  PRMT R66, R71, 0xba98, RZ ;  /* 0x0000ba9847427816 */ /* 0x000fc400000000ff */
[----:B------:R-:W-:Y:S02]  /*3e20*/  LOP3.LUT R81, R81, 0x7f7f7f7f, R62, 0x60, !PT ;  /* 0x7f7f7f7f51517812 */ /* 0x000fe400078e603e */
[----:B------:R-:W-:Y:S02]  /*3e30*/  LOP3.LUT R62, R83, 0xf0f0f0f, RZ, 0xc0, !PT ;  /* 0x0f0f0f0f533e7812 */ /* 0x000fe400078ec0ff */
[----:B------:R-:W-:Y:S01]  /*3e40*/  LOP3.LUT R70, R68, 0xf0f0f0f, RZ, 0xc0, !PT ;  /* 0x0f0f0f0f44467812 */ /* 0x000fe200078ec0ff */
[----:B------:R0:W-:Y:S01]  /*3e50*/  STS [R53+0x8dc0], R58 ;  /* 0x008dc03a35007388 */ /* 0x0001e20000000800 */
[C---:B------:R-:W-:Y:S02]  /*3e60*/  LOP3.LUT R73, R66.reuse, 0x80808080, R73, 0x6, !PT ;  /* 0x8080808042497812 */ /* 0x040fe400078e0649 */
[----:B------:R-:W-:Y:S01]  /*3e70*/  LOP3.LUT R66, R66, 0x7f7f7f7f, R79, 0x60, !PT ;  /* 0x7f7f7f7f42427812 */ /* 0x000fe200078e604f */
[----:B------:R-:W-:Y:S01]  /*3e80*/  IMAD R87, R94, 0x10000, R87 ;  /* 0x000100005e577824 */ /* 0x000fe200078e0257 */
[----:B------:R-:W-:-:S02]  /*3e90*/  LOP3.LUT R64, R64, R81, RZ, 0xfc, !PT ;  /* 0x0000005140407212 */ /* 0x000fc400078efcff */
[----:B------:R-:W-:Y:S02]  /*3ea0*/  IADD3 R71, PT, PT, R70, 0x78787878, RZ ;  /* 0x7878787846477810 */ /* 0x000fe40007ffe0ff */
[----:B0-----:R-:W-:Y:S02]  /*3eb0*/  IADD3 R58, PT, PT, R62, 0x78787878, RZ ;  /* 0x787878783e3a7810 */ /* 0x001fe40007ffe0ff */
[----:B------:R-:W-:Y:S02]  /*3ec0*/  LOP3.LUT R66, R73, R66, RZ, 0xfc, !PT ;  /* 0x0000004249427212 */ /* 0x000fe400078efcff */
[----:B------:R-:W-:Y:S01]  /*3ed0*/  LOP3.LUT R83, R58, R83, RZ, 0x3c, !PT ;  /* 0x000000533a537212 */ /* 0x000fe200078e3cff */
[----:B------:R0:W-:Y:S01]  /*3ee0*/  STS [R53+0x9740], R64 ;  /* 0x0097404035007388 */ /* 0x0001e20000000800 */
[----:B------:R-:W-:Y:S02]  /*3ef0*/  LOP3.LUT R73, R71, R68, RZ, 0x3c, !PT ;  /* 0x0000004447497212 */ /* 0x000fe400078e3cff */
[----:B------:R-:W-:-:S02]  /*3f00*/  LOP3.LUT R60, R75, R60, RZ, 0xfc, !PT ;  /* 0x0000003c4b3c7212 */ /* 0x000fc400078efcff */
[----:B------:R-:W-:Y:S01]  /*3f10*/  LOP3.LUT R83, R83, 0x8080808, R62, 0x60, !PT ;  /* 0x0808080853537812 */ /* 0x000fe200078e603e */
[----:B------:R1:W-:Y:S01]  /*3f20*/  STS [R53+0x9750], R66 ;  /* 0x0097504235007388 */ /* 0x0003e20000000800 */
[----:B------:R-:W-:Y:S02]  /*3f30*/  LOP3.LUT R73, R73, 0x8080808, R70, 0x60, !PT ;  /* 0x0808080849497812 */ /* 0x000fe400078e6046 */
[----:B0-----:R-:W-:Y:S01]  /*3f40*/  SHF.R.U32.HI R64, RZ, 0x4, R87 ;  /* 0x00000004ff407819 */ /* 0x001fe20000011657 */
[----:B------:R0:W-:Y:S01]  /*3f50*/  STS [R53+0x8dd0], R60 ;  /* 0x008dd03c35007388 */ /* 0x0001e20000000800 */
[----:B------:R-:W-:Y:S02]  /*3f60*/  PRMT R83, R83, 0xba98, RZ ;  /* 0x0000ba9853537816 */ /* 0x000fe400000000ff */
[----:B------:R-:W-:Y:S02]  /*3f70*/  PRMT R62, R62, 0xba98, RZ ;  /* 0x0000ba983e3e7816 */ /* 0x000fe400000000ff */
[----:B-1----:R-:W-:-:S02]  /*3f80*/  LOP3.LUT R66, R64, 0xf0f0f0f, RZ, 0xc0, !PT ;  /* 0x0f0f0f0f40427812 */ /* 0x002fc400078ec0ff */
[----:B------:R-:W-:Y:S02]  /*3f90*/  LOP3.LUT R72, R87, 0xf0f0f0f, RZ, 0xc0, !PT ;  /* 0x0f0f0f0f57487812 */ /* 0x000fe400078ec0ff */
[----:B0-----:R-:W-:Y:S02]  /*3fa0*/  PRMT R60, R73, 0xba98, RZ ;  /* 0x0000ba98493c7816 */ /* 0x001fe400000000ff */
[----:B------:R-:W-:Y:S02]  /*3fb0*/  PRMT R73, R70, 0xba98, RZ ;  /* 0x0000ba9846497816 */ /* 0x000fe400000000ff */
[----:B------:R-:W-:Y:S02]  /*3fc0*/  IADD3 R75, PT, PT, R66, 0x78787878, RZ ;  /* 0x78787878424b7810 */ /* 0x000fe40007ffe0ff */
[C---:B------:R-:W-:Y:S02]  /*3fd0*/  LOP3.LUT R58, R83.reuse, 0x80808080, R58, 0x6, !PT ;  /* 0x80808080533a7812 */ /* 0x040fe400078e063a */
[----:B------:R-:W-:Y:S01]  /*3fe0*/  LOP3.LUT R83, R83, 0x7f7f7f7f, R62, 0x60, !PT ;  /* 0x7f7f7f7f53537812 */ /* 0x000fe200078e603e */
[----:B------:R-:W-:Y:S01]  /*3ff0*/  VIADD R62, R72, 0x78787878 ;  /* 0x78787878483e7836 */ /* 0x000fe20000000000 */
[----:B------:R-:W-:-:S02]  /*4000*/  LOP3.LUT R71, R60, 0x80808080, R71, 0x6, !PT ;  /* 0x808080803c477812 */ /* 0x000fc400078e0647 */
[----:B------:R-:W-:Y:S01]  /*4010*/  LOP3.LUT R60, R60, 0x7f7f7f7f, R73, 0x60, !PT ;  /* 0x7f7f7f7f3c3c7812 */ /* 0x000fe200078e6049 */
[----:B------:R-:W-:Y:S01]  /*4020*/  IMAD R91, R96, 0x10000, R91 ;  /* 0x00010000605b7824 */ /* 0x000fe200078e025b */
[----:B------:R-:W-:Y:S02]  /*4030*/  LOP3.LUT R73, R75, R64, RZ, 0x3c, !PT ;  /* 0x000000404b497212 */ /* 0x000fe400078e3cff */
[----:B------:R-:W-:Y:S02]  /*4040*/  LOP3.LUT R87, R62, R87, RZ, 0x3c, !PT ;  /* 0x000000573e577212 */ /* 0x000fe400078e3cff */
[----:B------:R-:W-:Y:S02]  /*4050*/  LOP3.LUT R60, R71, R60, RZ, 0xfc, !PT ;  /* 0x0000003c473c7212 */ /* 0x000fe400078efcff */
[----:B------:R-:W-:Y:S02]  /*4060*/  LOP3.LUT R73, R73, 0x8080808, R66, 0x60, !PT ;  /* 0x0808080849497812 */ /* 0x000fe400078e6042 */
[----:B------:R-:W-:-:S02]  /*4070*/  PRMT R71, R66, 0xba98, RZ ;  /* 0x0000ba9842477816 */ /* 0x000fc400000000ff */
[----:B------:R-:W-:Y:S02]  /*4080*/  LOP3.LUT R66, R91, 0xf0f0f0f, RZ, 0xc0, !PT ;  /* 0x0f0f0f0f5b427812 */ /* 0x000fe400078ec0ff */
[----:B------:R-:W-:Y:S02]  /*4090*/  LOP3.LUT R87, R87, 0x8080808, R72, 0x60, !PT ;  /* 0x0808080857577812 */ /* 0x000fe400078e6048 */
[----:B------:R-:W-:Y:S02]  /*40a0*/  PRMT R64, R73, 0xba98, RZ ;  /* 0x0000ba9849407816 */ /* 0x000fe400000000ff */
[----:B------:R-:W-:Y:S02]  /*40b0*/  IADD3 R68, PT, PT, R66, 0x78787878, RZ ;  /* 0x7878787842447810 */ /* 0x000fe40007ffe0ff */
[----:B------:R-:W-:Y:S02]  /*40c0*/  PRMT R87, R87, 0xba98, RZ ;  /* 0x0000ba9857577816 */ /* 0x000fe400000000ff */
[----:B------:R-:W-:-:S02]  /*40d0*/  LOP3.LUT R75, R64, 0x80808080, R75, 0x6, !PT ;  /* 0x80808080404b7812 */ /* 0x000fc400078e064b */
[----:B------:R-:W-:Y:S02]  /*40e0*/  PRMT R72, R72, 0xba98, RZ ;  /* 0x0000ba9848487816 */ /* 0x000fe400000000ff */
[----:B------:R-:W-:Y:S02]  /*40f0*/  LOP3.LUT R64, R64, 0x7f7f7f7f, R71, 0x60, !PT ;  /* 0x7f7f7f7f40407812 */ /* 0x000fe400078e6047 */
[----:B------:R-:W-:Y:S02]  /*4100*/  LOP3.LUT R58, R58, R83, RZ, 0xfc, !PT ;  /* 0x000000533a3a7212 */ /* 0x000fe400078efcff */
[----:B------:R-:W-:Y:S01]  /*4110*/  LOP3.LUT R71, R68, R91, RZ, 0x3c, !PT ;  /* 0x0000005b44477212 */ /* 0x000fe200078e3cff */
[----:B------:R-:W-:Y:S01]  /*4120*/  IMAD R93, R98, 0x10000, R93 ;  /* 0x00010000625d7824 */ /* 0x000fe200078e025d */
[----:B------:R-:W-:Y:S02]  /*4130*/  LOP3.LUT R62, R87, 0x80808080, R62, 0x6, !PT ;  /* 0x80808080573e7812 */ /* 0x000fe400078e063e */
[----:B------:R-:W-:-:S02]  /*4140*/  SHF.R.U32.HI R91, RZ, 0x4, R91 ;  /* 0x00000004ff5b7819 */ /* 0x000fc4000001165b */
[----:B------:R-:W-:Y:S01]  /*4150*/  LOP3.LUT R87, R87, 0x7f7f7f7f, R72, 0x60, !PT ;  /* 0x7f7f7f7f57577812 */ /* 0x000fe200078e6048 */
[----:B------:R0:W-:Y:S01]  /*4160*/  STS [R53+0xa0c0], R58 ;  /* 0x00a0c03a35007388 */ /* 0x0001e20000000800 */
[----:B------:R-:W-:Y:S02]  /*4170*/  LOP3.LUT R71, R71, 0x8080808, R66, 0x60, !PT ;  /* 0x0808080847477812 */ /* 0x000fe400078e6042 */
[----:B------:R-:W-:Y:S01]  /*4180*/  LOP3.LUT R62, R62, R87, RZ, 0xfc, !PT ;  /* 0x000000573e3e7212 */ /* 0x000fe200078efcff */
[----:B------:R1:W-:Y:S01]  /*4190*/  STS [R53+0xa0d0], R60 ;  /* 0x00a0d03c35007388 */ /* 0x0003e20000000800 */
[----:B------:R-:W-:Y:S02]  /*41a0*/  LOP3.LUT R64, R75, R64, RZ, 0xfc, !PT ;  /* 0x000000404b407212 */ /* 0x000fe400078efcff */
[----:B------:R-:W-:Y:S02]  /*41b0*/  LOP3.LUT R70, R93, 0xf0f0f0f, RZ, 0xc0, !PT ;  /* 0x0f0f0f0f5d467812 */ /* 0x000fe400078ec0ff */
[----:B0-----:R-:W-:-:S02]  /*41c0*/  LOP3.LUT R58, R91, 0xf0f0f0f, RZ, 0xc0, !PT ;  /* 0x0f0f0f0f5b3a7812 */ /* 0x001fc400078ec0ff */
[----:B------:R-:W-:Y:S02]  /*41d0*/  PRMT R71, R71, 0xba98, RZ ;  /* 0x0000ba9847477816 */ /* 0x000fe400000000ff */
[----:B------:R-:W-:Y:S02]  /*41e0*/  PRMT R66, R66, 0xba98, RZ ;  /* 0x0000ba9842427816 */ /* 0x000fe400000000ff */
[----:B------:R-:W-:Y:S02]  /*41f0*/  SHF.R.U32.HI R72, RZ, 0x4, R93 ;  /* 0x00000004ff487819 */ /* 0x000fe4000001165d */
[----:B-1----:R-:W-:Y:S01]  /*4200*/  IADD3 R60, PT, PT, R58, 0x78787878, RZ ;  /* 0x787878783a3c7810 */ /* 0x002fe20007ffe0ff */
[----:B------:R0:W-:Y:S01]  /*4210*/  STS [R53+0xaa40], R62 ;  /* 0x00aa403e35007388 */ /* 0x0001e20000000800 */
[C---:B------:R-:W-:Y:S02]  /*4220*/  LOP3.LUT R68, R71.reuse, 0x80808080, R68, 0x6, !PT ;  /* 0x8080808047447812 */ /* 0x040fe400078e0644 */
[----:B------:R-:W-:Y:S01]  /*4230*/  LOP3.LUT R71, R71, 0x7f7f7f7f, R66, 0x60, !PT ;  /* 0x7f7f7f7f47477812 */ /* 0x000fe200078e6042 */
[----:B------:R1:W-:Y:S01]  /*4240*/  STS [R53+0xaa50], R64 ;  /* 0x00aa504035007388 */ /* 0x0003e20000000800 */
[----:B------:R-:W-:Y:S01]  /*4250*/  LOP3.LUT R91, R60, R91, RZ, 0x3c, !PT ;  /* 0x0000005b3c5b7212 */ /* 0x000fe200078e3cff */
[----:B0-----:R-:W-:Y:S01]  /*4260*/  VIADD R62, R70, 0x78787878 ;  /* 0x78787878463e7836 */ /* 0x001fe20000000000 */
[----:B------:R-:W-:-:S02]  /*4270*/  LOP3.LUT R68, R68, R71, RZ, 0xfc, !PT ;  /* 0x0000004744447212 */ /* 0x000fc400078efcff */
[----:B-1----:R-:W-:Y:S02]  /*4280*/  LOP3.LUT R64, R72, 0xf0f0f0f, RZ, 0xc0, !PT ;  /* 0x0f0f0f0f48407812 */ /* 0x002fe400078ec0ff */
[----:B------:R-:W-:Y:S02]  /*4290*/  LOP3.LUT R93, R62, R93, RZ, 0x3c, !PT ;  /* 0x0000005d3e5d7212 */ /* 0x000fe400078e3cff */
[----:B------:R-:W-:Y:S02]  /*42a0*/  LOP3.LUT R91, R91, 0x8080808, R58, 0x60, !PT ;  /* 0x080808085b5b7812 */ /* 0x000fe400078e603a */
[----:B------:R-:W-:Y:S02]  /*42b0*/  IADD3 R71, PT, PT, R64, 0x78787878, RZ ;  /* 0x7878787840477810 */ /* 0x000fe40007ffe0ff */
[----:B------:R-:W-:Y:S02]  /*42c0*/  LOP3.LUT R93, R93, 0x8080808, R70, 0x60, !PT ;  /* 0x080808085d5d7812 */ /* 0x000fe400078e6046 */
[----:B------:R-:W-:-:S02]  /*42d0*/  PRMT R91, R91, 0xba98, RZ ;  /* 0x0000ba985b5b7816 */ /* 0x000fc400000000ff */
[----:B------:R-:W-:Y:S02]  /*42e0*/  LOP3.LUT R73, R71, R72, RZ, 0x3c, !PT ;  /* 0x0000004847497212 */ /* 0x000fe400078e3cff */
[----:B------:R-:W-:Y:S01]  /*42f0*/  PRMT R58, R58, 0xba98, RZ ;  /* 0x0000ba983a3a7816 */ /* 0x000fe200000000ff */
[----:B--2---:R-:W-:Y:S01]  /*4300*/  IMAD R49, R56, 0x10000, R49 ;  /* 0x0001000038317824 */ /* 0x004fe200078e0231 */
[----:B------:R-:W-:Y:S02]  /*4310*/  PRMT R93, R93, 0xba98, RZ ;  /* 0x0000ba985d5d7816 */ /* 0x000fe400000000ff */
[----:B------:R-:W-:Y:S02]  /*4320*/  LOP3.LUT R60, R91, 0x80808080, R60, 0x6, !PT ;  /* 0x808080805b3c7812 */ /* 0x000fe400078e063c */
[----:B------:R-:W-:Y:S02]  /*4330*/  LOP3.LUT R73, R73, 0x8080808, R64, 0x60, !PT ;  /* 0x0808080849497812 */ /* 0x000fe400078e6040 */
[----:B------:R-:W-:-:S02]  /*4340*/  PRMT R70, R70, 0xba98, RZ ;  /* 0x0000ba9846467816 */ /* 0x000fc400000000ff */
[----:B------:R-:W-:Y:S02]  /*4350*/  LOP3.LUT R91, R91, 0x7f7f7f7f, R58, 0x60, !PT ;  /* 0x7f7f7f7f5b5b7812 */ /* 0x000fe400078e603a */
[----:B------:R-:W-:Y:S02]  /*4360*/  LOP3.LUT R62, R93, 0x80808080, R62, 0x6, !PT ;  /* 0x808080805d3e7812 */ /* 0x000fe400078e063e */
[----:B------:R-:W-:Y:S01]  /*4370*/  PRMT R58, R73, 0xba98, RZ ;  /* 0x0000ba98493a7816 */ /* 0x000fe200000000ff */
[----:B----4-:R-:W-:Y:S01]  /*4380*/  IMAD R76, R76, 0x10000, R51 ;  /* 0x000100004c4c7824 */ /* 0x010fe200078e0233 */
[----:B------:R-:W-:Y:S02]  /*4390*/  LOP3.LUT R93, R93, 0x7f7f7f7f, R70, 0x60, !PT ;  /* 0x7f7f7f7f5d5d7812 */ /* 0x000fe400078e6046 */
[----:B------:R-:W-:Y:S02]  /*43a0*/  LOP3.LUT R60, R60, R91, RZ, 0xfc, !PT ;  /* 0x0000005b3c3c7212 */ /* 0x000fe400078efcff */
[----:B------:R-:W-:-:S02]  /*43b0*/  PRMT R73, R64, 0xba98, RZ ;  /* 0x0000ba9840497816 */ /* 0x000fc400000000ff */
[----:B------:R-:W-:Y:S02]  /*43c0*/  SHF.R.U32.HI R66, RZ, 0x4, R49 ;  /* 0x00000004ff427819 */ /* 0x000fe40000011631 */
[----:B------:R-:W-:Y:S01]  /*43d0*/  LOP3.LUT R71, R58, 0x80808080, R71, 0x6, !PT ;  /* 0x808080803a477812 */ /* 0x000fe200078e0647 */
[----:B------:R0:W-:Y:S01]  /*43e0*/  STS [R53+0xb3d0], R60 ;  /* 0x00b3d03c35007388 */ /* 0x0001e20000000800 */
[----:B------:R-:W-:Y:S02]  /*43f0*/  LOP3.LUT R62, R62, R93, RZ, 0xfc, !PT ;  /* 0x0000005d3e3e7212 */ /* 0x000fe400078efcff */
[----:B------:R-:W-:Y:S02]  /*4400*/  LOP3.LUT R58, R58, 0x7f7f7f7f, R73, 0x60, !PT ;  /* 0x7f7f7f7f3a3a7812 */ /* 0x000fe400078e6049 */
[----:B------:R-:W-:Y:S02]  /*4410*/  LOP3.LUT R56, R49, 0xf0f0f0f, RZ, 0xc0, !PT ;  /* 0x0f0f0f0f31387812 */ /* 0x000fe400078ec0ff */
[----:B------:R-:W-:Y:S01]  /*4420*/  LOP3.LUT R51, R66, 0xf0f0f0f, RZ, 0xc0, !PT ;  /* 0x0f0f0f0f42337812 */ /* 0x000fe200078ec0ff */
[----:B------:R1:W-:Y:S01]  /*4430*/  STS [R53+0xb3c0], R68 ;  /* 0x00b3c04435007388 */ /* 0x0003e20000000800 */
[----:B0-----:R-:W-:-:S02]  /*4440*/  SHF.R.U32.HI R60, RZ, 0x4, R76 ;  /* 0x00000004ff3c7819 */ /* 0x001fc4000001164c */
[----:B------:R-:W-:Y:S01]  /*4450*/  LOP3.LUT R58, R71, R58, RZ, 0xfc, !PT ;  /* 0x0000003a473a7212 */ /* 0x000fe200078efcff */
[----:B------:R0:W-:Y:S01]  /*4460*/  STS [R53+0xbd40], R62 ;  /* 0x00bd403e35007388 */ /* 0x0001e20000000800 */
[----:B------:R-:W-:Y:S02]  /*4470*/  IADD3 R64, PT, PT, R56, 0x78787878, RZ ;  /* 0x7878787838407810 */ /* 0x000fe40007ffe0ff */
[----:B------:R-:W-:Y:S02]  /*4480*/  IADD3 R71, PT, PT, R51, 0x78787878, RZ ;  /* 0x7878787833477810 */ /* 0x000fe40007ffe0ff */
[----:B-1----:R-:W-:Y:S02]  /*4490*/  LOP3.LUT R68, R76, 0xf0f0f0f, RZ, 0xc0, !PT ;  /* 0x0f0f0f0f4c447812 */ /* 0x002fe400078ec0ff */
[----:B------:R-:W-:Y:S02]  /*44a0*/  LOP3.LUT R49, R64, R49, RZ, 0x3c, !PT ;  /* 0x0000003140317212 */ /* 0x000fe400078e3cff */
[----:B0-----:R-:W-:Y:S01]  /*44b0*/  LOP3.LUT R62, R60, 0xf0f0f0f, RZ, 0xc0, !PT ;  /* 0x0f0f0f0f3c3e7812 */ /* 0x001fe200078ec0ff */
[----:B------:R-:W-:Y:S01]  /*44c0*/  VIADD R73, R68, 0x78787878 ;  /* 0x7878787844497836 */ /* 0x000fe20000000000 */
[----:B------:R-:W-:-:S02]  /*44d0*/  LOP3.LUT R66, R71, R66, RZ, 0x3c, !PT ;  /* 0x0000004247427212 */ /* 0x000fc400078e3cff */
[----:B------:R-:W-:Y:S02]  /*44e0*/  IADD3 R79, PT, PT, R62, 0x78787878, RZ ;  /* 0x787878783e4f7810 */ /* 0x000fe40007ffe0ff */
[----:B------:R-:W-:Y:S02]  /*44f0*/  LOP3.LUT R49, R49, 0x8080808, R56, 0x60, !PT ;  /* 0x0808080831317812 */ /* 0x000fe400078e6038 */
[----:B------:R-:W-:Y:S02]  /*4500*/  LOP3.LUT R66, R66, 0x8080808, R51, 0x60, !PT ;  /* 0x0808080842427812 */ /* 0x000fe400078e6033 */
[----:B------:R-:W-:Y:S02]  /*4510*/  LOP3.LUT R75, R73, R76, RZ, 0x3c, !PT ;  /* 0x0000004c494b7212 */ /* 0x000fe400078e3cff */
[----:B------:R-:W-:Y:S02]  /*4520*/  LOP3.LUT R81, R79, R60, RZ, 0x3c, !PT ;  /* 0x0000003c4f517212 */ /* 0x000fe400078e3cff */
[----:B------:R-:W-:-:S02]  /*4530*/  PRMT R49, R49, 0xba98, RZ ;  /* 0x0000ba9831317816 */ /* 0x000fc400000000ff */
[----:B------:R-:W-:Y:S02]  /*4540*/  PRMT R56, R56, 0xba98, RZ ;  /* 0x0000ba9838387816 */ /* 0x000fe400000000ff */
[----:B------:R-:W-:Y:S02]  /*4550*/  PRMT R66, R66, 0xba98, RZ ;  /* 0x0000ba9842427816 */ /* 0x000fe400000000ff */
[----:B------:R-:W-:Y:S02]  /*4560*/  PRMT R51, R51, 0xba98, RZ ;  /* 0x0000ba9833337816 */ /* 0x000fe400000000ff */
[----:B------:R-:W-:Y:S02]  /*4570*/  LOP3.LUT R75, R75, 0x8080808, R68, 0x60, !PT ;  /* 0x080808084b4b7812 */ /* 0x000fe400078e6044 */
[----:B------:R-:W-:Y:S01]  /*4580*/  LOP3.LUT R81, R81, 0x8080808, R62, 0x60, !PT ;  /* 0x0808080851517812 */ /* 0x000fe200078e603e */
[----:B------:R0:W-:Y:S01]  /*4590*/  STS [R53+0xbd50], R58 ;  /* 0x00bd503a35007388 */ /* 0x0001e20000000800 */
[----:B------:R-:W-:-:S02]  /*45a0*/  LOP3.LUT R64, R49, 0x80808080, R64, 0x6, !PT ;  /* 0x8080808031407812 */ /* 0x000fc400078e0640 */
[----:B------:R-:W-:Y:S02]  /*45b0*/  LOP3.LUT R49, R49, 0x7f7f7f7f, R56, 0x60, !PT ;  /* 0x7f7f7f7f31317812 */ /* 0x000fe400078e6038 */
[C---:B------:R-:W-:Y:S02]  /*45c0*/  LOP3.LUT R71, R66.reuse, 0x80808080, R71, 0x6, !PT ;  /* 0x8080808042477812 */ /* 0x040fe400078e0647 */
[----:B------:R-:W-:Y:S02]  /*45d0*/  LOP3.LUT R66, R66, 0x7f7f7f7f, R51, 0x60, !PT ;  /* 0x7f7f7f7f42427812 */ /* 0x000fe400078e6033 */
[----:B------:R-:W-:Y:S02]  /*45e0*/  PRMT R56, R75, 0xba98, RZ ;  /* 0x0000ba984b387816 */ /* 0x000fe400000000ff */
[----:B0-----:R-:W-:Y:S02]  /*45f0*/  PRMT R58, R81, 0xba98, RZ ;  /* 0x0000ba98513a7816 */ /* 0x001fe400000000ff */
[----:B------:R-:W-:-:S02]  /*4600*/  PRMT R51, R68, 0xba98, RZ ;  /* 0x0000ba9844337816 */ /* 0x000fc400000000ff */
[----:B------:R-:W-:Y:S02]  /*4610*/  PRMT R75, R62, 0xba98, RZ ;  /* 0x0000ba983e4b7816 */ /* 0x000fe400000000ff */
[----:B------:R-:W-:Y:S02]  /*4620*/  LOP3.LUT R73, R56, 0x80808080, R73, 0x6, !PT ;  /* 0x8080808038497812 */ /* 0x000fe400078e0649 */
[----:B------:R-:W-:Y:S01]  /*4630*/  LOP3.LUT R79, R58, 0x80808080, R79, 0x6, !PT ;  /* 0x808080803a4f7812 */ /* 0x000fe200078e064f */
[----:B------:R-:W-:Y:S01]  /*4640*/  IMAD R60, R113, 0x4c, R114 ;  /* 0x0000004c713c7824 */ /* 0x000fe200078e0272 */
[----:B------:R-:W-:Y:S02]  /*4650*/  LOP3.LUT R56, R56, 0x7f7f7f7f, R51, 0x60, !PT ;  /* 0x7f7f7f7f38387812 */ /* 0x000fe400078e6033 */
[----:B------:R-:W-:Y:S01]  /*4660*/  LOP3.LUT R58, R58, 0x7f7f7f7f, R75, 0x60, !PT ;  /* 0x7f7f7f7f3a3a7812 */ /* 0x000fe200078e604b */
[----:B------:R-:W-:Y:S01]  /*4670*/  HADD2.F32 R52, -RZ, R52.H0_H0 ;  /* 0x20000034ff347230 */ /* 0x000fe20000004100 */
[----:B------:R-:W-:Y:S01]  /*4680*/  LOP3.LUT R64, R64, R49, RZ, 0xfc, !PT ;  /* 0x0000003140407212 */ /* 0x000fe200078efcff */
[----:B------:R-:W-:Y:S01]  /*4690*/  IMAD R49, R60, 0x4, R119 ;  /* 0x000000043c317824 */ /* 0x000fe200078e0277 */
[----:B------:R-:W-:Y:S01]  /*46a0*/  LOP3.LUT R66, R71, R66, RZ, 0xfc, !PT ;  /* 0x0000004247427212 */ /* 0x000fe200078efcff */
[----:B------:R-:W-:Y:S01]  /*46b0*/  HADD2.F32 R54, -RZ, R54.H0_H0 ;  /* 0x20000036ff367230 */ /* 0x000fe20000004100 */
[----:B------:R-:W-:Y:S01]  /*46c0*/  LOP3.LUT R56, R73, R56, RZ, 0xfc, !PT ;  /* 0x0000003849387212 */ /* 0x000fe200078efcff */
[----:B------:R-:W-:Y:S01]  /*46d0*/  HADD2.F32 R50, -RZ, R50.H0_H0 ;  /* 0x20000032ff327230 */ /* 0x000fe20000004100 */
        /* <DEDUP_REMOVED lines=31> */
[----:B------:R-:W-:-:S02]  /*48d0*/  MOV R92, R210 ;  /* 0x000000d2005c7202 */ /* 0x000fc40000000f00 */
[C---:B------:R-:W-:Y:S02]  /*48e0*/  IADD3 R176, P0, PT, R214.reuse, 0x4240, RZ ;  /* 0x00004240d6b07810 */ /* 0x040fe40007f1e0ff */
[----:B0-----:R-:W-:-:S03]  /*48f0*/  IADD3 R50, P1, PT, R214, 0x4260, RZ ;  /* 0x00004260d6327810 */ /* 0x001fc60007f3e0ff */
[--C-:B------:R-:W-:Y:S01]  /*4900*/  IMAD.X R177, RZ, RZ, R215.reuse, P0 ;  /* 0x000000ffffb17224 */ /* 0x100fe200000e06d7 */
[----:B-1----:R-:W-:Y:S01]  /*4910*/  IADD3 R48, P0, PT, R214, 0x5560, RZ ;  /* 0x00005560d6307810 */ /* 0x002fe20007f1e0ff */
[----:B------:R-:W-:Y:S01]  /*4920*/  IMAD.X R51, RZ, RZ, R215, P1 ;  /* 0x000000ffff337224 */ /* 0x000fe200008e06d7 */
[----:B------:R-:W-:Y:S04]  /*4930*/  LDS R72, [R123+0x10] ;  /* 0x000010007b487984 */ /* 0x000fe80000000800 */
[----:B------:R-:W-:Y:S04]  /*4940*/  LDS R73, [R123+0x20] ;  /* 0x000020007b497984 */ /* 0x000fe80000000800 */
[----:B------:R-:W0:Y:S04]  /*4950*/  LDSM.16.M88.4 R92, [R92] ;  /* 0x000000005c5c783b */ /* 0x000e280000000200 */
[----:B------:R-:W1:Y:S01]  /*4960*/  LDSM.16.M88.4 R88, [R88] ;  /* 0x000000005858783b */ /* 0x000e620000000200 */
[----:B------:R-:W-:-:S02]  /*4970*/  IADD3.X R49, PT, PT, RZ, R215, RZ, P0, !PT ;  /* 0x000000d7ff317210 */ /* 0x000fc400007fe4ff */
[C---:B------:R-:W-:Y:S01]  /*4980*/  IADD3 R54, P0, PT, R214.reuse, 0x4280, RZ ;  /* 0x00004280d6367810 */ /* 0x040fe20007f1e0ff */
[----:B------:R-:W3:Y:S01]  /*4990*/  LDS.128 R76, [R121] ;  /* 0x00000000794c7984 */ /* 0x000ee20000000c00 */
[----:B------:R-:W-:Y:S02]  /*49a0*/  MOV R129, R50 ;  /* 0x0000003200817202 */ /* 0x000fe40000000f00 */
[----:B------:R-:W-:Y:S01]  /*49b0*/  MOV R128, R48 ;  /* 0x0000003000807202 */ /* 0x000fe20000000f00 */
[----:B--2---:R-:W-:Y:S01]  /*49c0*/  IMAD.X R55, RZ, RZ, R215, P0 ;  /* 0x000000ffff377224 */ /* 0x004fe200000e06d7 */
[C---:B------:R-:W-:Y:S01]  /*49d0*/  IADD3 R50, P1, PT, R214.reuse, 0x42a0, RZ ;  /* 0x000042a0d6327810 */ /* 0x040fe20007f3e0ff */
[----:B------:R-:W2:Y:S01]  /*49e0*/  LDS.128 R68, [R121+0x90] ;  /* 0x0000900079447984 */ /* 0x000ea20000000c00 */
[C---:B------:R-:W-:Y:S01]  /*49f0*/  IADD3 R48, P0, PT, R214.reuse, 0x55a0, RZ ;  /* 0x000055a0d6307810 */ /* 0x040fe20007f1e0ff */
[----:B------:R-:W-:Y:S01]  /*4a00*/  IMAD R130, R47, 0x130, R119 ;  /* 0x000001302f827824 */ /* 0x000fe200078e0277 */
[----:B------:R-:W-:Y:S01]  /*4a10*/  IADD3 R52, P2, PT, R214, 0x5540, RZ ;  /* 0x00005540d6347810 */ /* 0x000fe20007f5e0ff */
[----:B------:R-:W-:Y:S01]  /*4a20*/  IMAD.X R51, RZ, RZ, R215, P1 ;  /* 0x000000ffff337224 */ /* 0x000fe200008e06d7 */
[-C--:B------:R-:W-:Y:S01]  /*4a30*/  IADD3.X R49, PT, PT, RZ, R215.reuse, RZ, P0, !PT ;  /* 0x000000d7ff317210 */ /* 0x080fe200007fe4ff */
[----:B------:R-:W-:Y:S01]  /*4a40*/  LDS R96, [R123+0x910] ;  /* 0x000910007b607984 */ /* 0x000fe20000000800 */
[----:B------:R-:W-:-:S03]  /*4a50*/  IADD3.X R53, PT, PT, RZ, R215, RZ, P2, !PT ;  /* 0x000000d7ff357210 */ /* 0x000fc600017fe4ff */
[----:B------:R-:W4:Y:S01]  /*4a60*/  LDS.128 R60, [R130+0x42c0] ;  /* 0x0042c000823c7984 */ /* 0x000f220000000c00 */
[----:B------:R-:W-:Y:S02]  /*4a70*/  MOV R125, R50 ;  /* 0x00000032007d7202 */ /* 0x000fe40000000f00 */
[----:B------:R-:W-:Y:S01]  /*4a80*/  MOV R124, R48 ;  /* 0x00000030007c7202 */ /* 0x000fe20000000f00 */
[----:B------:R-:W5:Y:S01]  /*4a90*/  LDS R97, [R123+0x920] ;  /* 0x000920007b617984 */ /* 0x000f620000000800 */
[----:B------:R-:W-:Y:S02]  /*4aa0*/  MOV R162, R52 ;  /* 0x0000003400a27202 */ /* 0x000fe40000000f00 */
[----:B------:R-:W-:Y:S01]  /*4ab0*/  IADD3 R52, P2, PT, R214, 0x5580, RZ ;  /* 0x00005580d6347810 */ /* 0x000fe20007f5e0ff */
[----:B------:R-:W5:Y:S03]  /*4ac0*/  LDS.128 R48, [R130+0x4c40] ;  /* 0x004c400082307984 */ /* 0x000f660000000c00 */
[----:B------:R-:W-:Y:S01]  /*4ad0*/  IADD3.X R53, PT, PT, RZ, R215, RZ, P2, !PT ;  /* 0x000000d7ff357210 */ /* 0x000fe200017fe4ff */
[----:B------:R-:W-:Y:S01]  /*4ae0*/  IMAD.WIDE R84, R44, 0x90, R84 ;  /* 0x000000902c547825 */ /* 0x000fe200078e0254 */
[----:B------:R-:W-:Y:S01]  /*4af0*/  MOV R127, R54 ;  /* 0x00000036007f7202 */ /* 0x000fe20000000f00 */
[----:B------:R-:W-:Y:S01]  /*4b00*/  LDS.128 R56, [R130+0x5f40] ;  /* 0x005f400082387984 */ /* 0x000fe20000000c00 */
[----:B------:R-:W-:Y:S01]  /*4b10*/  MOV R126, R52 ;  /* 0x00000034007e7202 */ /* 0x000fe20000000f00 */
[----:B0-----:R-:W-:Y:S02]  /*4b20*/  IMMA.16832.S8.S8 R80, R92.ROW, R72.COL, RZ ;  /* 0x000000485c507237 */ /* 0x001fe40000405cff */
[----:B------:R-:W0:Y:S01]  /*4b30*/  LDS.128 R52, [R130+0x55c0] ;  /* 0x0055c00082347984 */ /* 0x000e220000000c00 */
[----:B------:R-:W-:-:S03]  /*4b40*/  MOV R176, R176 ;  /* 0x000000b000b07202 */ /* 0x000fc60000000f00 */
[----:B------:R-:W0:Y:S02]  /*4b50*/  LDS.128 R64, [R121+0x900] ;  /* 0x0009000079407984 */ /* 0x000e240000000c00 */
[----:B-1----:R-:W-:Y:S02]  /*4b60*/  IMMA.16832.S8.S8 R72, R88.ROW, R72.COL, RZ ;  /* 0x0000004858487237 */ /* 0x002fe40000405cff */
        /* <DEDUP_REMOVED lines=15> */
[----:B------:R1:W5:Y:S04]  /*4c60*/  LDG.E.CONSTANT R205, desc[UR6][R84.64+0x3c00] ;  /* 0x003c000654cd7981 */ /* 0x000368000c1e9900 */
[----:B------:R-:W-:Y:S04]  /*4c70*/  LDS R98, [R123+0x30] ;  /* 0x000030007b627984 */ /* 0x000fe80000000800 */
[----:B------:R-:W-:Y:S04]  /*4c80*/  LDS R99, [R123+0x40] ;  /* 0x000040007b637984 */ /* 0x000fe80000000800 */
[----:B-1----:R-:W1:Y:S01]  /*4c90*/  LDSM.16.M88.4 R84, [R86] ;  /* 0x000000005654783b */ /* 0x002e620000000200 */
[----:B---3--:R-:W-:Y:S01]  /*4ca0*/  HADD2.F32 R100, -RZ, R77.H0_H0 ;  /* 0x2000004dff647230 */ /* 0x008fe20000004100 */
[----:B------:R-:W-:Y:S01]  /*4cb0*/  I2FP.F32.S32 R77, R80 ;  /* 0x00000050004d7245 */ /* 0x000fe20000201400 */
[----:B------:R-:W-:Y:S01]  /*4cc0*/  HADD2.F32 R111, -RZ, R79.H0_H0 ;  /* 0x2000004fff6f7230 */ /* 0x000fe20000004100 */
[----:B------:R-:W-:-:S02]  /*4cd0*/  I2FP.F32.S32 R79, R81 ;  /* 0x00000051004f7245 */ /* 0x000fc40000201400 */
[----:B------:R-:W-:Y:S02]  /*4ce0*/  I2FP.F32.S32 R105, R82 ;  /* 0x0000005200697245 */ /* 0x000fe40000201400 */
[----:B------:R-:W-:Y:S01]  /*4cf0*/  I2FP.F32.S32 R107, R83 ;  /* 0x00000053006b7245 */ /* 0x000fe20000201400 */
[----:B--2---:R-:W-:Y:S01]  /*4d00*/  HADD2.F32 R219, -RZ, R68.H0_H0 ;  /* 0x20000044ffdb7230 */ /* 0x004fe20000004100 */
[----:B------:R0:W2:Y:S01]  /*4d10*/  LDSM.16.M88.4 R80, [R103] ;  /* 0x000000006750783b */ /* 0x0000a20000000200 */
[----:B------:R-:W-:Y:S02]  /*4d20*/  HADD2.F32 R106, -RZ, R69.H0_H0 ;  /* 0x20000045ff6a7230 */ /* 0x000fe40000004100 */
[----:B------:R-:W-:Y:S02]  /*4d30*/  HADD2.F32 R109, -RZ, R70.H0_H0 ;  /* 0x20000046ff6d7230 */ /* 0x000fe40000004100 */
[----:B------:R-:W-:Y:S02]  /*4d40*/  HADD2.F32 R110, -RZ, R71.H0_H0 ;  /* 0x20000047ff6e7230 */ /* 0x000fe40000004100 */
[----:B------:R-:W3:Y:S01]  /*4d50*/  LDS.128 R68, [R121+0x990] ;  /* 0x0009900079447984 */ /* 0x000ee20000000c00 */
[----:B------:R-:W-:Y:S01]  /*4d60*/  HADD2.F32 R225, -RZ, R76.H0_H0 ;  /* 0x2000004cffe17230 */ /* 0x000fe20000004100 */
[----:B------:R-:W-:Y:S01]  /*4d70*/  I2FP.F32.S32 R153, R72 ;  /* 0x0000004800997245 */ /* 0x000fe20000201400 */
[C---:B----4-:R-:W-:Y:S01]  /*4d80*/  FMUL R77, R60.reuse, R77 ;  /* 0x0000004d3c4d7220 */ /* 0x050fe20000400000 */
[----:B------:R-:W-:Y:S01]  /*4d90*/  I2FP.F32.S32 R221, R73 ;  /* 0x0000004900dd7245 */ /* 0x000fe20000201400 */
[----:B------:R-:W-:Y:S01]  /*4da0*/  FMUL R79, R60, R79 ;  /* 0x0000004f3c4f7220 */ /* 0x000fe20000400000 */
[----:B------:R-:W-:-:S02]  /*4db0*/  I2FP.F32.S32 R227, R74 ;  /* 0x0000004a00e37245 */ /* 0x000fc40000201400 */
[----:B------:R-:W-:Y:S02]  /*4dc0*/  I2FP.F32.S32 R229, R75 ;  /* 0x0000004b00e57245 */ /* 0x000fe40000201400 */
[----:B-----5:R-:W-:Y:S01]  /*4dd0*/  IMMA.16832.S8.S8 R72, R92.ROW, R96.COL, RZ ;  /* 0x000000605c487237 */ /* 0x020fe20000405cff */
[----:B------:R-:W-:Y:S01]  /*4de0*/  FMUL R217, R48, R107 ;  /* 0x0000006b30d97220 */ /* 0x000fe20000400000 */
[----:B------:R-:W-:Y:S02]  /*4df0*/  HADD2.F32 R108, -RZ, R78.H0_H0 ;  /* 0x2000004eff6c7230 */ /* 0x000fe40000004100 */
[----:B------:R-:W-:Y:S01]  /*4e00*/  FFMA R223, R225, R77, R194 ;  /* 0x0000004de1df7223 */ /* 0x000fe200000000c2 */
[----:B------:R-:W-:-:S03]  /*4e10*/  FFMA R107, R219, R79, R204 ;  /* 0x0000004fdb6b7223 */ /* 0x000fc600000000cc */
[----:B------:R-:W-:Y:S01]  /*4e20*/  IMMA.16832.S8.S8 R76, R88.ROW, R96.COL, RZ ;  /* 0x00000060584c7237 */ /* 0x000fe20000405cff */
[----:B0-----:R-:W-:Y:S01]  /*4e30*/  FMUL R103, R52, R221 ;  /* 0x000000dd34677220 */ /* 0x001fe20000400000 */
[----:B------:R-:W-:Y:S01]  /*4e40*/  FMUL R229, R56, R229 ;  /* 0x000000e538e57220 */ /* 0x000fe20000400000 */
[----:B------:R-:W-:Y:S01]  /*4e50*/  LDS R96, [R123+0x930] ;  /* 0x000930007b607984 */ /* 0x000fe20000000800 */
[C---:B------:R-:W-:Y:S01]  /*4e60*/  FFMA R217, R219.reuse, R217, R216 ;  /* 0x000000d9dbd97223 */ /* 0x040fe200000000d8 */
[C---:B------:R-:W-:Y:S02]  /*4e70*/  FFMA R103, R219.reuse, R103, R188 ;  /* 0x00000067db677223 */ /* 0x040fe400000000bc */
[----:B------:R-:W0:Y:S01]  /*4e80*/  LDS R97, [R123+0x940] ;  /* 0x000940007b617984 */ /* 0x000e220000000800 */
[----:B------:R-:W-:Y:S01]  /*4e90*/  FFMA R219, R219, R229, R192 ;  /* 0x000000e5dbdb7223 */ /* 0x000fe200000000c0 */
[----:B------:R-:W-:Y:S02]  /*4ea0*/  HADD2.F32 R188, -RZ, R65.H0_H0 ;  /* 0x20000041ffbc7230 */ /* 0x000fe40000004100 */
[----:B------:R-:W-:Y:S01]  /*4eb0*/  FMUL R105, R48, R105 ;  /* 0x0000006930697220 */ /* 0x000fe20000400000 */
[----:B------:R-:W-:-:S02]  /*4ec0*/  HADD2.F32 R194, -RZ, R67.H0_H0 ;  /* 0x20000043ffc27230 */ /* 0x000fc40000004100 */
[----:B------:R-:W-:Y:S01]  /*4ed0*/  FMUL R153, R52, R153 ;  /* 0x0000009934997220 */ /* 0x000fe20000400000 */
[----:B------:R-:W-:Y:S01]  /*4ee0*/  I2FP.F32.S32 R65, R72 ;  /* 0x0000004800417245 */ /* 0x000fe20000201400 */
[----:B------:R-:W-:Y:S01]  /*4ef0*/  FMUL R227, R56, R227 ;  /* 0x000000e338e37220 */ /* 0x000fe20000400000 */
[----:B------:R-:W-:Y:S02]  /*4f00*/  I2FP.F32.S32 R67, R74 ;  /* 0x0000004a00437245 */ /* 0x000fe40000201400 */
[----:B------:R-:W-:Y:S02]  /*4f10*/  I2FP.F32.S32 R229, R73 ;  /* 0x0000004900e57245 */ /* 0x000fe40000201400 */
[----:B------:R-:W-:Y:S02]  /*4f20*/  I2FP.F32.S32 R231, R75 ;  /* 0x0000004b00e77245 */ /* 0x000fe40000201400 */
[----:B-1----:R-:W-:Y:S01]  /*4f30*/  IMMA.16832.S8.S8 R72, R84.ROW, R98.COL, RZ ;  /* 0x0000006254487237 */ /* 0x002fe20000405cff */
[C---:B------:R-:W-:Y:S01]  /*4f40*/  FFMA R105, R225.reuse, R105, R206 ;  /* 0x00000069e1697223 */ /* 0x040fe200000000ce */
[C---:B------:R-:W-:Y:S01]  /*4f50*/  FFMA R221, R225.reuse, R153, R186 ;  /* 0x00000099e1dd7223 */ /* 0x040fe200000000ba */
[----:B------:R-:W-:Y:S01]  /*4f60*/  I2FP.F32.S32 R233, R76 ;  /* 0x0000004c00e97245 */ /* 0x000fe20000201400 */
[----:B------:R-:W-:Y:S01]  /*4f70*/  FFMA R225, R225, R227, R190 ;  /* 0x000000e3e1e17223 */ /* 0x000fe200000000be */
[----:B------:R-:W-:-:S02]  /*4f80*/  HADD2.F32 R227, -RZ, R64.H0_H0 ;  /* 0x20000040ffe37230 */ /* 0x000fc40000004100 */
[----:B------:R-:W-:Y:S01]  /*4f90*/  FMUL R65, R60, R65 ;  /* 0x000000413c417220 */ /* 0x000fe20000400000 */
[----:B------:R-:W-:Y:S01]  /*4fa0*/  FMUL R67, R48, R67 ;  /* 0x0000004330437220 */ /* 0x000fe20000400000 */
[----:B------:R-:W-:Y:S01]  /*4fb0*/  FMUL R233, R52, R233 ;  /* 0x000000e934e97220 */ /* 0x000fe20000400000 */
[----:B------:R-:W-:Y:S02]  /*4fc0*/  HADD2.F32 R153, -RZ, R66.H0_H0 ;  /* 0x20000042ff997230 */ /* 0x000fe40000004100 */
[C---:B------:R-:W-:Y:S01]  /*4fd0*/  FFMA R243, R227.reuse, R65, R196 ;  /* 0x00000041e3f37223 */ /* 0x040fe200000000c4 */
[C---:B------:R-:W-:Y:S01]  /*4fe0*/  FFMA R241, R227.reuse, R67, R198 ;  /* 0x00000043e3f17223 */ /* 0x040fe200000000c6 */
[----:B------:R-:W-:Y:S01]  /*4ff0*/  FFMA R239, R227, R233, R200 ;  /* 0x000000e9e3ef7223 */ /* 0x000fe200000000c8 */
[----:B--2---:R-:W-:Y:S01]  /*5000*/  IMMA.16832.S8.S8 R64, R80.ROW, R98.COL, RZ ;  /* 0x0000006250407237 */ /* 0x004fe20000405cff */
[----:B---3--:R-:W-:Y:S02]  /*5010*/  HADD2.F32 R233, -RZ, R68.H0_H0 ;  /* 0x20000044ffe97230 */ /* 0x008fe40000004100 */
[----:B------:R-:W-:Y:S01]  /*5020*/  FMUL R229, R60, R229 ;  /* 0x000000e53ce57220 */ /* 0x000fe20000400000 */
[----:B------:R-:W-:Y:S01]  /*5030*/  FMUL R231, R48, R231 ;  /* 0x000000e730e77220 */ /* 0x000fe20000400000 */
[----:B------:R-:W-:Y:S01]  /*5040*/  I2FP.F32.S32 R237, R78 ;  /* 0x0000004e00ed7245 */ /* 0x000fe20000201400 */
[----:B------:R-:W-:Y:S01]  /*5050*/  LDS R98, [R123+0x50] ;  /* 0x000050007b627984 */ /* 0x000fe20000000800 */
[----:B------:R-:W-:Y:S01]  /*5060*/  I2FP.F32.S32 R235, R77 ;  /* 0x0000004d00eb7245 */ /* 0x000fe20000201400 */
[C---:B------:R-:W-:Y:S01]  /*5070*/  FFMA R229, R233.reuse, R229, R178 ;  /* 0x000000e5e9e57223 */ /* 0x040fe200000000b2 */
[----:B------:R-:W-:Y:S01]  /*5080*/  I2FP.F32.S32 R245, R79 ;  /* 0x0000004f00f57245 */ /* 0x000fe20000201400 */
[----:B------:R-:W-:Y:S01]  /*5090*/  FFMA R231, R233, R231, R180 ;  /* 0x000000e7e9e77223 */ /* 0x000fe200000000b4 */
[----:B------:R1:W-:Y:S01]  /*50a0*/  LDSM.16.M88.4 R76, [R102] ;  /* 0x00000000664c783b */ /* 0x0003e20000000200 */
[----:B------:R-:W-:-:S02]  /*50b0*/  I2FP.F32.S32 R104, R72 ;  /* 0x0000004800687245 */ /* 0x000fc40000201400 */
[----:B------:R-:W-:Y:S01]  /*50c0*/  I2FP.F32.S32 R178, R73 ;  /* 0x0000004900b27245 */ /* 0x000fe20000201400 */
[----:B------:R-:W2:Y:S01]  /*50d0*/  LDS R99, [R123+0x60] ;  /* 0x000060007b637984 */ /* 0x000ea20000000800 */
[----:B------:R-:W-:Y:S02]  /*50e0*/  I2FP.F32.S32 R180, R75 ;  /* 0x0000004b00b47245 */ /* 0x000fe40000201400 */
[----:B-1----:R-:W-:Y:S02]  /*50f0*/  I2FP.F32.S32 R102, R74 ;  /* 0x0000004a00667245 */ /* 0x002fe40000201400 */
[----:B------:R2:W1:Y:S01]  /*5100*/  LDSM.16.M88.4 R72, [R101] ;  /* 0x000000006548783b */ /* 0x0004620000000200 */
[----:B------:R-:W-:Y:S01]  /*5110*/  FMUL R237, R56, R237 ;  /* 0x000000ed38ed7220 */ /* 0x000fe20000400000 */
[----:B------:R-:W-:Y:S01]  /*5120*/  FMUL R235, R52, R235 ;  /* 0x000000eb34eb7220 */ /* 0x000fe20000400000 */
[----:B------:R-:W-:Y:S01]  /*5130*/  FMUL R245, R56, R245 ;  /* 0x000000f538f57220 */ /* 0x000fe20000400000 */
[----:B------:R-:W-:Y:S01]  /*5140*/  I2FP.F32.S32 R64, R64 ;  /* 0x0000004000407245 */ /* 0x000fe20000201400 */
[----:B------:R-:W-:Y:S01]  /*5150*/  FMUL R104, R61, R104 ;  /* 0x000000683d687220 */ /* 0x000fe20000400000 */
[----:B------:R-:W-:Y:S01]  /*5160*/  I2FP.F32.S32 R66, R66 ;  /* 0x0000004200427245 */ /* 0x000fe20000201400 */
[----:B------:R-:W-:Y:S01]  /*5170*/  FFMA R227, R227, R237, R202 ;  /* 0x000000ede3e37223 */ /* 0x000fe200000000ca */
[C---:B------:R-:W-:Y:S01]  /*5180*/  FFMA R235, R233.reuse, R235, R182 ;  /* 0x000000ebe9eb7223 */ /* 0x040fe200000000b6 */
[----:B------:R-:W-:Y:S01]  /*5190*/  FFMA R233, R233, R245, R184 ;  /* 0x000000f5e9e97223 */ /* 0x000fe200000000b8 */
[----:B------:R-:W-:Y:S01]  /*51a0*/  FFMA R237, R100, R104, R223 ;  /* 0x0000006864ed7223 */ /* 0x000fe200000000df */
[----:B------:R-:W-:Y:S01]  /*51b0*/  HADD2.F32 R190, -RZ, R69.H0_H0 ;  /* 0x20000045ffbe7230 */ /* 0x000fe20000004100 */
[----:B------:R-:W-:Y:S01]  /*51c0*/  I2FP.F32.S32 R182, R65 ;  /* 0x0000004100b67245 */ /* 0x000fe20000201400 */
[----:B------:R-:W-:Y:S01]  /*51d0*/  HADD2.F32 R186, -RZ, R70.H0_H0 ;  /* 0x20000046ffba7230 */ /* 0x000fe20000004100 */
[----:B------:R-:W-:Y:S01]  /*51e0*/  I2FP.F32.S32 R192, R67 ;  /* 0x0000004300c07245 */ /* 0x000fe20000201400 */
[----:B------:R-:W-:-:S02]  /*51f0*/  HADD2.F32 R152, -RZ, R71.H0_H0 ;  /* 0x20000047ff987230 */ /* 0x000fc40000004100 */
[----:B------:R-:W-:Y:S01]  /*5200*/  FMUL R104, R53, R64 ;  /* 0x0000004035687220 */ /* 0x000fe20000400000 */
[----:B------:R-:W-:Y:S01]  /*5210*/  FMUL R184, R57, R66 ;  /* 0x0000004239b87220 */ /* 0x000fe20000400000 */
[----:B0-----:R-:W-:Y:S01]  /*5220*/  IMMA.16832.S8.S8 R68, R84.ROW, R96.COL, RZ ;  /* 0x0000006054447237 */ /* 0x001fe20000405cff */
[----:B------:R-:W-:-:S07]  /*5230*/  FMUL R102, R49, R102 ;  /* 0x0000006631667220 */ /* 0x000fce0000400000 */
[----:B------:R-:W-:Y:S01]  /*5240*/  IMMA.16832.S8.S8 R64, R80.ROW, R96.COL, RZ ;  /* 0x0000006050407237 */ /* 0x000fe20000405cff */
[C---:B------:R-:W-:Y:S01]  /*5250*/  FFMA R223, R100.reuse, R102, R105 ;  /* 0x0000006664df7223 */ /* 0x040fe20000000069 */
[----:B------:R-:W-:Y:S01]  /*5260*/  FFMA R221, R100, R104, R221 ;  /* 0x0000006864dd7223 */ /* 0x000fe200000000dd */
[----:B------:R-:W-:Y:S04]  /*5270*/  LDS R105, [R123+0x960] ;  /* 0x000960007b697984 */ /* 0x000fe80000000800 */
[----:B------:R-:W0:Y:S01]  /*5280*/  LDS R104, [R123+0x950] ;  /* 0x000950007b687984 */ /* 0x000e220000000800 */
[----:B------:R-:W-:-:S03]  /*5290*/  FMUL R182, R53, R182 ;  /* 0x000000b635b67220 */ /* 0x000fc60000400000 */
[----:B------:R-:W-:Y:S02]  /*52a0*/  I2FP.F32.S32 R68, R68 ;  /* 0x0000004400447245 */ /* 0x000fe40000201400 */
[----:B------:R-:W-:Y:S01]  /*52b0*/  I2FP.F32.S32 R70, R70 ;  /* 0x0000004600467245 */ /* 0x000fe20000201400 */
[----:B------:R-:W-:Y:S01]  /*52c0*/  FFMA R225, R100, R184, R225 ;  /* 0x000000b864e17223 */ /* 0x000fe200000000e1 */
[----:B------:R-:W-:-:S04]  /*52d0*/  FFMA R182, R106, R182, R103 ;  /* 0x000000b66ab67223 */ /* 0x000fc80000000067 */
[----:B------:R-:W-:Y:S02]  /*52e0*/  I2FP.F32.S32 R64, R64 ;  /* 0x0000004000407245 */ /* 0x000fe40000201400 */
[----:B------:R-:W-:Y:S01]  /*52f0*/  I2FP.F32.S32 R66, R66 ;  /* 0x0000004200427245 */ /* 0x000fe20000201400 */
[-C--:B--2---:R-:W-:Y:S01]  /*5300*/  IMMA.16832.S8.S8 R100, R76.ROW, R98.reuse.COL, RZ ;  /* 0x000000624c647237 */ /* 0x084fe20000405cff */
[----:B------:R-:W-:Y:S01]  /*5310*/  FMUL R68, R61, R68 ;  /* 0x000000443d447220 */ /* 0x000fe20000400000 */
[----:B------:R-:W-:Y:S01]  /*5320*/  FMUL R70, R49, R70 ;  /* 0x0000004631467220 */ /* 0x000fe20000400000 */
[----:B------:R-:W-:Y:S01]  /*5330*/  FMUL R64, R53, R64 ;  /* 0x0000004035407220 */ /* 0x000fe20000400000 */
[----:B------:R-:W-:Y:S01]  /*5340*/  FMUL R66, R57, R66 ;  /* 0x0000004239427220 */ /* 0x000fe20000400000 */
[----:B------:R-:W-:Y:S01]  /*5350*/  FMUL R178, R61, R178 ;  /* 0x000000b23db27220 */ /* 0x000fe20000400000 */
[----:B------:R-:W-:Y:S01]  /*5360*/  FMUL R180, R49, R180 ;  /* 0x000000b431b47220 */ /* 0x000fe20000400000 */
[----:B------:R-:W-:Y:S01]  /*5370*/  FMUL R184, R57, R192 ;  /* 0x000000c039b87220 */ /* 0x000fe20000400000 */
[----:B-1----:R-:W-:Y:S01]  /*5380*/  IMMA.16832.S8.S8 R96, R72.ROW, R98.COL, RZ ;  /* 0x0000006248607237 */ /* 0x002fe20000405cff */
        /* <DEDUP_REMOVED lines=9> */
[----:B------:R-:W-:Y:S01]  /*5420*/  LDS R106, [R123+0x70] ;  /* 0x000070007b6a7984 */ /* 0x000fe20000000800 */
[----:B------:R-:W-:-:S02]  /*5430*/  I2FP.F32.S32 R200, R69 ;  /* 0x0000004500c87245 */ /* 0x000fc40000201400 */
[----:B------:R-:W-:Y:S01]  /*5440*/  I2FP.F32.S32 R202, R71 ;  /* 0x0000004700ca7245 */ /* 0x000fe20000201400 */
[----:B------:R-:W-:Y:S04]  /*5450*/  LDS R107, [R123+0x80] ;  /* 0x000080007b6b7984 */ /* 0x000fe80000000800 */
[----:B------:R-:W1:Y:S04]  /*5460*/  LDSM.16.M88.4 R64, [R150] ;  /* 0x000000009640783b */ /* 0x000e680000000200 */
[----:B------:R2:W3:Y:S01]  /*5470*/  LDSM.16.M88.4 R68, [R151] ;  /* 0x000000009744783b */ /* 0x0004e20000000200 */
[----:B------:R-:W-:Y:S01]  /*5480*/  I2FP.F32.S32 R241, R97 ;  /* 0x0000006100f17245 */ /* 0x000fe20000201400 */
        /* <DEDUP_REMOVED lines=9> */
[----:B------:R-:W-:Y:S01]  /*5520*/  I2FP.F32.S32 R239, R96 ;  /* 0x0000006000ef7245 */ /* 0x000fe20000201400 */
[----:B------:R-:W-:Y:S01]  /*5530*/  FMUL R190, R58, R97 ;  /* 0x000000613abe7220 */ /* 0x000fe20000400000 */
[----:B------:R-:W-:-:S02]  /*5540*/  I2FP.F32.S32 R243, R99 ;  /* 0x0000006300f37245 */ /* 0x000fc40000201400 */
[----:B------:R-:W-:Y:S01]  /*5550*/  I2FP.F32.S32 R227, R100 ;  /* 0x0000006400e37245 */ /* 0x000fe20000201400 */
[----:B0-----:R-:W-:Y:S01]  /*5560*/  IMMA.16832.S8.S8 R96, R72.ROW, R104.COL, RZ ;  /* 0x0000006848607237 */ /* 0x001fe20000405cff */
[----:B--2---:R-:W-:Y:S02]  /*5570*/  I2FP.F32.S32 R151, R101 ;  /* 0x0000006500977245 */ /* 0x004fe40000201400 */
[----:B------:R-:W-:Y:S02]  /*5580*/  I2FP.F32.S32 R231, R102 ;  /* 0x0000006600e77245 */ /* 0x000fe40000201400 */
[----:B------:R-:W-:-:S03]  /*5590*/  I2FP.F32.S32 R235, R103 ;  /* 0x0000006700eb7245 */ /* 0x000fc60000201400 */
[----:B------:R-:W-:Y:S01]  /*55a0*/  IMMA.16832.S8.S8 R100, R76.ROW, R104.COL, RZ ;  /* 0x000000684c647237 */ /* 0x000fe20000405cff */
[----:B------:R-:W-:Y:S04]  /*55b0*/  LDS R104, [R123+0x970] ;  /* 0x000970007b687984 */ /* 0x000fe80000000800 */
[----:B------:R-:W0:Y:S01]  /*55c0*/  LDS R105, [R123+0x980] ;  /* 0x000980007b697984 */ /* 0x000e220000000800 */
[----:B------:R-:W-:Y:S01]  /*55d0*/  FMUL R202, R62, R227 ;  /* 0x000000e33eca7220 */ /* 0x000fe20000400000 */
[----:B------:R-:W-:Y:S01]  /*55e0*/  FMUL R206, R50, R231 ;  /* 0x000000e732ce7220 */ /* 0x000fe20000400000 */
[----:B------:R-:W-:Y:S01]  /*55f0*/  FMUL R150, R54, R239 ;  /* 0x000000ef36967220 */ /* 0x000fe20000400000 */
[----:B------:R-:W-:Y:S01]  /*5600*/  FMUL R151, R62, R151 ;  /* 0x000000973e977220 */ /* 0x000fe20000400000 */
[----:B------:R-:W-:Y:S01]  /*5610*/  FFMA R202, R108, R202, R237 ;  /* 0x000000ca6cca7223 */ /* 0x000fe200000000ed */
        /* <DEDUP_REMOVED lines=13> */
[----:B------:R-:W-:Y:S01]  /*56f0*/  I2FP.F32.S32 R109, R100 ;  /* 0x00000064006d7245 */ /* 0x000fe20000201400 */
[----:B-1----:R-:W-:Y:S01]  /*5700*/  IMMA.16832.S8.S8 R96, R64.ROW, R106.COL, RZ ;  /* 0x0000006a40607237 */ /* 0x002fe20000405cff */
[----:B------:R-:W-:Y:S02]  /*5710*/  I2FP.F32.S32 R225, R101 ;  /* 0x0000006500e17245 */ /* 0x000fe40000201400 */
[----:B------:R-:W-:-:S02]  /*5720*/  I2FP.F32.S32 R221, R102 ;  /* 0x0000006600dd7245 */ /* 0x000fc40000201400 */
[----:B------:R-:W-:-:S03]  /*5730*/  I2FP.F32.S32 R239, R103 ;  /* 0x0000006700ef7245 */ /* 0x000fc60000201400 */
[----:B---3--:R-:W-:Y:S01]  /*5740*/  IMMA.16832.S8.S8 R100, R68.ROW, R106.COL, RZ ;  /* 0x0000006a44647237 */ /* 0x008fe20000405cff */
[----:B------:R-:W-:Y:S01]  /*5750*/  FFMA R206, R108, R206, R223 ;  /* 0x000000ce6cce7223 */ /* 0x000fe200000000df */
[----:B------:R-:W-:Y:S01]  /*5760*/  FMUL R109, R62, R109 ;  /* 0x0000006d3e6d7220 */ /* 0x000fe20000400000 */
[----:B------:R-:W-:Y:S01]  /*5770*/  FMUL R108, R54, R241 ;  /* 0x000000f1366c7220 */ /* 0x000fe20000400000 */
[----:B------:R-:W-:Y:S02]  /*5780*/  FMUL R106, R50, R239 ;  /* 0x000000ef326a7220 */ /* 0x000fe40000400000 */
[----:B------:R-:W-:Y:S01]  /*5790*/  FFMA R223, R153, R109, R196 ;  /* 0x0000006d99df7223 */ /* 0x000fe200000000c4 */
[----:B------:R-:W-:Y:S01]  /*57a0*/  FFMA R219, R186, R108, R219 ;  /* 0x0000006cbadb7223 */ /* 0x000fe200000000db */
[----:B------:R-:W-:Y:S01]  /*57b0*/  LDS R109, [R123+0x1220] ;  /* 0x001220007b6d7984 */ /* 0x000fe20000000800 */
[----:B------:R-:W-:Y:S01]  /*57c0*/  FMUL R221, R50, R221 ;  /* 0x000000dd32dd7220 */ /* 0x000fe20000400000 */
[----:B------:R-:W-:-:S02]  /*57d0*/  FMUL R235, R54, R235 ;  /* 0x000000eb36eb7220 */ /* 0x000fc40000400000 */
[----:B------:R-:W1:Y:S01]  /*57e0*/  LDS R108, [R123+0x1210] ;  /* 0x001210007b6c7984 */ /* 0x000e620000000800 */
[----:B------:R-:W-:Y:S01]  /*57f0*/  FMUL R243, R58, R243 ;  /* 0x000000f33af37220 */ /* 0x000fe20000400000 */
[----:B------:R-:W-:Y:S01]  /*5800*/  FMUL R225, R62, R225 ;  /* 0x000000e13ee17220 */ /* 0x000fe20000400000 */
[----:B------:R-:W-:Y:S01]  /*5810*/  FFMA R217, R186, R106, R217 ;  /* 0x0000006abad97223 */ /* 0x000fe200000000d9 */
[----:B------:R-:W-:Y:S01]  /*5820*/  FMUL R106, R58, R245 ;  /* 0x000000f53a6a7220 */ /* 0x000fe20000400000 */
[C---:B------:R-:W-:Y:S01]  /*5830*/  FFMA R221, R153.reuse, R221, R198 ;  /* 0x000000dd99dd7223 */ /* 0x040fe200000000c6 */
[C---:B------:R-:W-:Y:S01]  /*5840*/  FFMA R235, R153.reuse, R235, R192 ;  /* 0x000000eb99eb7223 */ /* 0x040fe200000000c0 */
[----:B------:R-:W-:Y:S01]  /*5850*/  FFMA R239, R153, R243, R188 ;  /* 0x000000f399ef7223 */ /* 0x000fe200000000bc */
[C---:B------:R-:W-:Y:S01]  /*5860*/  FFMA R153, R186.reuse, R225, R229 ;  /* 0x000000e1ba997223 */ /* 0x040fe200000000e5 */
[----:B------:R-:W-:Y:S01]  /*5870*/  FFMA R225, R186, R106, R233 ;  /* 0x0000006abae17223 */ /* 0x000fe200000000e9 */
[----:B------:R-:W-:-:S02]  /*5880*/  I2FP.F32.S32 R96, R96 ;  /* 0x0000006000607245 */ /* 0x000fc40000201400 */
[----:B------:R-:W-:Y:S02]  /*5890*/  I2FP.F32.S32 R98, R98 ;  /* 0x0000006200627245 */ /* 0x000fe40000201400 */
[----:B------:R-:W-:Y:S02]  /*58a0*/  I2FP.F32.S32 R106, R100 ;  /* 0x00000064006a7245 */ /* 0x000fe40000201400 */
[----:B------:R-:W-:Y:S02]  /*58b0*/  I2FP.F32.S32 R178, R101 ;  /* 0x0000006500b27245 */ /* 0x000fe40000201400 */
[----:B------:R-:W-:Y:S02]  /*58c0*/  I2FP.F32.S32 R180, R102 ;  /* 0x0000006600b47245 */ /* 0x000fe40000201400 */
[----:B------:R-:W-:Y:S02]  /*58d0*/  I2FP.F32.S32 R182, R103 ;  /* 0x0000006700b67245 */ /* 0x000fe40000201400 */
[----:B0-----:R-:W-:Y:S01]  /*58e0*/  IMMA.16832.S8.S8 R100, R68.ROW, R104.COL, RZ ;  /* 0x0000006844647237 */ /* 0x001fe20000405cff */
[----:B------:R-:W-:Y:S01]  /*58f0*/  I2FP.F32.S32 R184, R97 ;  /* 0x0000006100b87245 */ /* 0x000fe20000201400 */
[----:B------:R-:W-:Y:S01]  /*5900*/  FMUL R97, R55, R96 ;  /* 0x0000006037617220 */ /* 0x000fe20000400000 */
[----:B------:R-:W-:Y:S01]  /*5910*/  I2FP.F32.S32 R186, R99 ;  /* 0x0000006300ba7245 */ /* 0x000fe20000201400 */
[----:B------:R-:W-:Y:S01]  /*5920*/  FMUL R99, R59, R98 ;  /* 0x000000623b637220 */ /* 0x000fe20000400000 */
[----:B------:R-:W-:Y:S01]  /*5930*/  FMUL R106, R63, R106 ;  /* 0x0000006a3f6a7220 */ /* 0x000fe20000400000 */
[----:B------:R-:W-:-:S02]  /*5940*/  FFMA R192, R111, R97, R150 ;  /* 0x000000616fc07223 */ /* 0x000fc40000000096 */
[C---:B------:R-:W-:Y:S01]  /*5950*/  FFMA R188, R111.reuse, R99, R190 ;  /* 0x000000636fbc7223 */ /* 0x040fe200000000be */
[----:B------:R-:W-:Y:S01]  /*5960*/  FFMA R202, R111, R106, R202 ;  /* 0x0000006a6fca7223 */ /* 0x000fe200000000ca */
[----:B------:R-:W0:Y:S01]  /*5970*/  LDS.128 R96, [R121+0x1200] ;  /* 0x0012000079607984 */ /* 0x000e220000000c00 */
[----:B------:R-:W-:Y:S01]  /*5980*/  IMMA.16832.S8.S8 R104, R64.ROW, R104.COL, RZ ;  /* 0x0000006840687237 */ /* 0x000fe20000405cff */
[----:B------:R-:W-:Y:S01]  /*5990*/  FMUL R178, R63, R178 ;  /* 0x000000b23fb27220 */ /* 0x000fe20000400000 */
[----:B------:R-:W-:Y:S01]  /*59a0*/  FMUL R182, R51, R182 ;  /* 0x000000b633b67220 */ /* 0x000fe20000400000 */
[----:B------:R-:W-:Y:S01]  /*59b0*/  FMUL R184, R55, R184 ;  /* 0x000000b837b87220 */ /* 0x000fe20000400000 */
[----:B------:R-:W-:Y:S01]  /*59c0*/  FMUL R186, R59, R186 ;  /* 0x000000ba3bba7220 */ /* 0x000fe20000400000 */
[C---:B------:R-:W-:Y:S01]  /*59d0*/  FFMA R216, R110.reuse, R178, R151 ;  /* 0x000000b26ed87223 */ /* 0x040fe20000000097 */
[----:B------:R-:W-:Y:S01]  /*59e0*/  LDS R150, [R123+0x1230] ;  /* 0x001230007b967984 */ /* 0x000fe20000000800 */
[----:B------:R-:W-:Y:S01]  /*59f0*/  FMUL R180, R51, R180 ;  /* 0x000000b433b47220 */ /* 0x000fe20000400000 */
[C---:B------:R-:W-:Y:S01]  /*5a00*/  FFMA R204, R110.reuse, R182, R227 ;  /* 0x000000b66ecc7223 */ /* 0x040fe200000000e3 */
[C---:B------:R-:W-:Y:S01]  /*5a10*/  FFMA R190, R110.reuse, R184, R231 ;  /* 0x000000b86ebe7223 */ /* 0x040fe200000000e7 */
[----:B------:R-:W2:Y:S01]  /*5a20*/  LDS R151, [R123+0x1240] ;  /* 0x001240007b977984 */ /* 0x000ea20000000800 */
[----:B------:R-:W-:Y:S01]  /*5a30*/  FFMA R186, R110, R186, R237 ;  /* 0x000000ba6eba7223 */ /* 0x000fe200000000ed */
[----:B------:R-:W-:Y:S01]  /*5a40*/  I2FP.F32.S32 R110, R100 ;  /* 0x00000064006e7245 */ /* 0x000fe20000201400 */
[----:B------:R-:W-:Y:S01]  /*5a50*/  FFMA R206, R111, R180, R206 ;  /* 0x000000b46fce7223 */ /* 0x000fe200000000ce */
[----:B------:R-:W-:-:S03]  /*5a60*/  I2FP.F32.S32 R180, R102 ;  /* 0x0000006600b47245 */ /* 0x000fc60000201400 */
[----:B------:R-:W-:Y:S01]  /*5a70*/  FMUL R110, R63, R110 ;  /* 0x0000006e3f6e7220 */ /* 0x000fe20000400000 */
[----:B------:R-:W-:Y:S02]  /*5a80*/  I2FP.F32.S32 R178, R101 ;  /* 0x0000006500b27245 */ /* 0x000fe40000201400 */
[----:B------:R-:W-:Y:S01]  /*5a90*/  I2FP.F32.S32 R184, R104 ;  /* 0x0000006800b87245 */ /* 0x000fe20000201400 */
[----:B------:R-:W-:Y:S01]  /*5aa0*/  FMUL R180, R51, R180 ;  /* 0x000000b433b47220 */ /* 0x000fe20000400000 */
[----:B------:R-:W-:Y:S01]  /*5ab0*/  I2FP.F32.S32 R218, R105 ;  /* 0x0000006900da7245 */ /* 0x000fe20000201400 */
[C---:B------:R-:W-:Y:S01]  /*5ac0*/  FFMA R200, R194.reuse, R110, R223 ;  /* 0x0000006ec2c87223 */ /* 0x040fe200000000df */
[----:B------:R-:W-:Y:S02]  /*5ad0*/  I2FP.F32.S32 R196, R106 ;  /* 0x0000006a00c47245 */ /* 0x000fe40000201400 */
[----:B------:R-:W-:Y:S02]  /*5ae0*/  I2FP.F32.S32 R222, R107 ;  /* 0x0000006b00de7245 */ /* 0x000fe40000201400 */
[----:B------:R-:W-:Y:S01]  /*5af0*/  I2FP.F32.S32 R182, R103 ;  /* 0x0000006700b67245 */ /* 0x000fe20000201400 */
[----:B-1----:R-:W-:Y:S01]  /*5b00*/  IMMA.16832.S8.S8 R104, R92.ROW, R108.COL, RZ ;  /* 0x0000006c5c687237 */ /* 0x002fe20000405cff */
[----:B------:R-:W-:Y:S01]  /*5b10*/  FMUL R184, R55, R184 ;  /* 0x000000b837b87220 */ /* 0x000fe20000400000 */
[----:B------:R-:W1:Y:S01]  /*5b20*/  LDS.128 R100, [R121+0x1290] ;  /* 0x0012900079647984 */ /* 0x000e620000000c00 */
[----:B------:R-:W-:Y:S01]  /*5b30*/  FFMA R198, R194, R180, R221 ;  /* 0x000000b4c2c67223 */ /* 0x000fe200000000dd */
[----:B------:R-:W-:-:S04]  /*5b40*/  FMUL R178, R63, R178 ;  /* 0x000000b23fb27220 */ /* 0x000fc80000400000 */
[----:B------:R-:W-:Y:S01]  /*5b50*/  IMMA.16832.S8.S8 R108, R88.ROW, R108.COL, RZ ;  /* 0x0000006c586c7237 */ /* 0x000fe20000405cff */
[----:B------:R-:W-:Y:S01]  /*5b60*/  FMUL R182, R51, R182 ;  /* 0x000000b633b67220 */ /* 0x000fe20000400000 */
[----:B------:R-:W-:Y:S01]  /*5b70*/  FMUL R180, R55, R218 ;  /* 0x000000da37b47220 */ /* 0x000fe20000400000 */
[C---:B------:R-:W-:Y:S01]  /*5b80*/  FMUL R222, R59.reuse, R222 ;  /* 0x000000de3bde7220 */ /* 0x040fe20000400000 */
[----:B------:R-:W-:Y:S01]  /*5b90*/  FMUL R220, R59, R196 ;  /* 0x000000c43bdc7220 */ /* 0x000fe20000400000 */
        /* <DEDUP_REMOVED lines=13> */
[----:B------:R-:W-:Y:S02]  /*5c70*/  HADD2.F32 R96, -RZ, R96.H0_H0 ;  /* 0x20000060ff607230 */ /* 0x000fe40000004100 */
[----:B------:R-:W-:Y:S01]  /*5c80*/  FMUL R97, R60, R97 ;  /* 0x000000613c617220 */ /* 0x000fe20000400000 */
[----:B------:R-:W-:Y:S01]  /*5c90*/  FMUL R99, R48, R99 ;  /* 0x0000006330637220 */ /* 0x000fe20000400000 */
[----:B------:R-:W-:Y:S01]  /*5ca0*/  FMUL R110, R52, R225 ;  /* 0x000000e1346e7220 */ /* 0x000fe20000400000 */
[----:B------:R-:W-:Y:S01]  /*5cb0*/  FMUL R229, R56, R229 ;  /* 0x000000e538e57220 */ /* 0x000fe20000400000 */
[----:B------:R-:W-:Y:S01]  /*5cc0*/  FFMA R194, R194, R220, R239 ;  /* 0x000000dcc2c27223 */ /* 0x000fe200000000ef */
[----:B------:R-:W-:Y:S01]  /*5cd0*/  I2FP.F32.S32 R221, R105 ;  /* 0x0000006900dd7245 */ /* 0x000fe20000201400 */
[----:B------:R-:W-:Y:S01]  /*5ce0*/  HADD2.F32 R218, -RZ, R98.H0_H0 ;  /* 0x20000062ffda7230 */ /* 0x000fe20000004100 */
[----:B------:R-:W-:Y:S01]  /*5cf0*/  I2FP.F32.S32 R223, R107 ;  /* 0x0000006b00df7245 */ /* 0x000fe20000201400 */
[C---:B------:R-:W-:Y:S01]  /*5d00*/  FFMA R220, R96.reuse, R97, R163 ;  /* 0x0000006160dc7223 */ /* 0x040fe200000000a3 */
[-C--:B--2---:R-:W-:Y:S01]  /*5d10*/  IMMA.16832.S8.S8 R104, R84.ROW, R150.reuse.COL, RZ ;  /* 0x0000009654687237 */ /* 0x084fe20000405cff */
[C---:B------:R-:W-:Y:S01]  /*5d20*/  FFMA R164, R96.reuse, R99, R164 ;  /* 0x0000006360a47223 */ /* 0x040fe200000000a4 */
[C---:B------:R-:W-:Y:S01]  /*5d30*/  FFMA R110, R96.reuse, R110, R165 ;  /* 0x0000006e606e7223 */ /* 0x040fe200000000a5 */
[----:B------:R-:W-:Y:S01]  /*5d40*/  FFMA R166, R96, R229, R166 ;  /* 0x000000e560a67223 */ /* 0x000fe200000000a6 */
[----:B------:R-:W-:Y:S01]  /*5d50*/  I2FP.F32.S32 R227, R109 ;  /* 0x0000006d00e37245 */ /* 0x000fe20000201400 */
[----:B------:R-:W-:Y:S03]  /*5d60*/  LDS R108, [R123+0x1270] ;  /* 0x001270007b6c7984 */ /* 0x000fe60000000800 */
[----:B------:R-:W-:Y:S01]  /*5d70*/  IMMA.16832.S8.S8 R96, R80.ROW, R150.COL, RZ ;  /* 0x0000009650607237 */ /* 0x000fe20000405cff */
[----:B------:R-:W0:Y:S01]  /*5d80*/  LDS R109, [R123+0x1280] ;  /* 0x001280007b6d7984 */ /* 0x000e220000000800 */
[----:B------:R-:W-:Y:S01]  /*5d90*/  I2FP.F32.S32 R111, R111 ;  /* 0x0000006f006f7245 */ /* 0x000fe20000201400 */
[----:B-1----:R-:W-:-:S02]  /*5da0*/  HADD2.F32 R100, -RZ, R100.H0_H0 ;  /* 0x20000064ff647230 */ /* 0x002fc40000004100 */
[----:B------:R-:W-:Y:S01]  /*5db0*/  FMUL R221, R60, R221 ;  /* 0x000000dd3cdd7220 */ /* 0x000fe20000400000 */
[----:B------:R-:W-:Y:S02]  /*5dc0*/  HADD2.F32 R151, -RZ, R102.H0_H0 ;  /* 0x20000066ff977230 */ /* 0x000fe40000004100 */
[----:B------:R-:W-:Y:S01]  /*5dd0*/  FMUL R223, R48, R223 ;  /* 0x000000df30df7220 */ /* 0x000fe20000400000 */
[----:B------:R-:W-:Y:S01]  /*5de0*/  FMUL R102, R52, R227 ;  /* 0x000000e334667220 */ /* 0x000fe20000400000 */
[----:B------:R-:W-:Y:S01]  /*5df0*/  FMUL R111, R56, R111 ;  /* 0x0000006f386f7220 */ /* 0x000fe20000400000 */
[----:B------:R-:W-:Y:S02]  /*5e00*/  HADD2.F32 R163, -RZ, R101.H0_H0 ;  /* 0x20000065ffa37230 */ /* 0x000fe40000004100 */
[----:B------:R-:W-:Y:S01]  /*5e10*/  FFMA R222, R100, R221, R131 ;  /* 0x000000dd64de7223 */ /* 0x000fe20000000083 */
[----:B------:R-:W-:Y:S01]  /*5e20*/  I2FP.F32.S32 R106, R106 ;  /* 0x0000006a006a7245 */ /* 0x000fe20000201400 */
[----:B------:R-:W-:-:S02]  /*5e30*/  HADD2.F32 R150, -RZ, R103.H0_H0 ;  /* 0x20000067ff967230 */ /* 0x000fc40000004100 */
[C---:B------:R-:W-:Y:S01]  /*5e40*/  FFMA R132, R100.reuse, R223, R132 ;  /* 0x000000df64847223 */ /* 0x040fe20000000084 */
[C---:B------:R-:W-:Y:S01]  /*5e50*/  FFMA R224, R100.reuse, R102, R133 ;  /* 0x0000006664e07223 */ /* 0x040fe20000000085 */
[----:B------:R-:W-:Y:S01]  /*5e60*/  FFMA R134, R100, R111, R134 ;  /* 0x0000006f64867223 */ /* 0x000fe20000000086 */
[----:B------:R-:W-:Y:S01]  /*5e70*/  I2FP.F32.S32 R104, R104 ;  /* 0x0000006800687245 */ /* 0x000fe20000201400 */
[-C--:B---3--:R-:W-:Y:S01]  /*5e80*/  IMMA.16832.S8.S8 R100, R76.ROW, R152.reuse.COL, RZ ;  /* 0x000000984c647237 */ /* 0x088fe20000405cff */
        /* <DEDUP_REMOVED lines=9> */
[----:B------:R-:W-:Y:S01]  /*5f20*/  IMMA.16832.S8.S8 R96, R72.ROW, R152.COL, RZ ;  /* 0x0000009848607237 */ /* 0x000fe20000405cff */
[----:B------:R-:W-:Y:S01]  /*5f30*/  I2FP.F32.S32 R226, R105 ;  /* 0x0000006900e27245 */ /* 0x000fe20000201400 */
[C---:B------:R-:W-:Y:S01]  /*5f40*/  FFMA R133, R219.reuse, R107, R110 ;  /* 0x0000006bdb857223 */ /* 0x040fe2000000006e */
[C---:B------:R-:W-:Y:S01]  /*5f50*/  FFMA R105, R219.reuse, R104, R220 ;  /* 0x00000068db697223 */ /* 0x040fe200000000dc */
[----:B------:R-:W-:Y:S01]  /*5f60*/  FFMA R131, R219, R131, R164 ;  /* 0x00000083db837223 */ /* 0x000fe200000000a4 */
[----:B------:R-:W-:Y:S01]  /*5f70*/  FMUL R107, R49, R228 ;  /* 0x000000e4316b7220 */ /* 0x000fe20000400000 */
[----:B------:R-:W-:Y:S01]  /*5f80*/  FFMA R219, R219, R111, R166 ;  /* 0x0000006fdbdb7223 */ /* 0x000fe200000000a6 */
[----:B------:R-:W-:Y:S01]  /*5f90*/  FMUL R111, R53, R230 ;  /* 0x000000e6356f7220 */ /* 0x000fe20000400000 */
[----:B------:R-:W-:Y:S01]  /*5fa0*/  LDS R110, [R123+0x1b10] ;  /* 0x001b10007b6e7984 */ /* 0x000fe20000000800 */
[----:B------:R-:W-:Y:S01]  /*5fb0*/  FFMA R132, R163, R107, R132 ;  /* 0x0000006ba3847223 */ /* 0x000fe20000000084 */
[----:B------:R-:W-:Y:S01]  /*5fc0*/  FMUL R107, R57, R106 ;  /* 0x0000006a396b7220 */ /* 0x000fe20000400000 */
[----:B------:R-:W-:-:S02]  /*5fd0*/  FFMA R224, R163, R111, R224 ;  /* 0x0000006fa3e07223 */ /* 0x000fc400000000e0 */
[----:B------:R-:W1:Y:S01]  /*5fe0*/  LDS R111, [R123+0x1b20] ;  /* 0x001b20007b6f7984 */ /* 0x000e620000000800 */
[----:B------:R-:W-:Y:S01]  /*5ff0*/  FFMA R134, R163, R107, R134 ;  /* 0x0000006ba3867223 */ /* 0x000fe20000000086 */
[----:B------:R-:W-:Y:S01]  /*6000*/  I2FP.F32.S32 R107, R100 ;  /* 0x00000064006b7245 */ /* 0x000fe20000201400 */
[----:B------:R-:W-:-:S03]  /*6010*/  FMUL R226, R61, R226 ;  /* 0x000000e23de27220 */ /* 0x000fc60000400000 */
[----:B------:R-:W-:Y:S01]  /*6020*/  I2FP.F32.S32 R223, R97 ;  /* 0x0000006100df7245 */ /* 0x000fe20000201400 */
[----:B------:R-:W-:Y:S01]  /*6030*/  FFMA R222, R163, R226, R222 ;  /* 0x000000e2a3de7223 */ /* 0x000fe200000000de */
[----:B------:R-:W-:Y:S01]  /*6040*/  FMUL R107, R62, R107 ;  /* 0x0000006b3e6b7220 */ /* 0x000fe20000400000 */
[----:B------:R-:W-:Y:S02]  /*6050*/  I2FP.F32.S32 R163, R102 ;  /* 0x0000006600a37245 */ /* 0x000fe40000201400 */
[----:B------:R-:W-:Y:S02]  /*6060*/  I2FP.F32.S32 R221, R96 ;  /* 0x0000006000dd7245 */ /* 0x000fe40000201400 */
[----:B------:R-:W-:Y:S01]  /*6070*/  I2FP.F32.S32 R97, R98 ;  /* 0x0000006200617245 */ /* 0x000fe20000201400 */
[----:B------:R-:W-:Y:S01]  /*6080*/  FFMA R166, R218, R107, R105 ;  /* 0x0000006bdaa67223 */ /* 0x000fe20000000069 */
[----:B------:R-:W-:Y:S01]  /*6090*/  I2FP.F32.S32 R153, R101 ;  /* 0x0000006500997245 */ /* 0x000fe20000201400 */
[----:B0-----:R-:W-:Y:S01]  /*60a0*/  IMMA.16832.S8.S8 R104, R64.ROW, R108.COL, RZ ;  /* 0x0000006c40687237 */ /* 0x001fe20000405cff */
[----:B------:R-:W-:Y:S01]  /*60b0*/  I2FP.F32.S32 R165, R103 ;  /* 0x0000006700a57245 */ /* 0x000fe20000201400 */
[----:B------:R-:W-:Y:S01]  /*60c0*/  FMUL R163, R50, R163 ;  /* 0x000000a332a37220 */ /* 0x000fe20000400000 */
[----:B------:R-:W-:Y:S01]  /*60d0*/  FMUL R96, R54, R221 ;  /* 0x000000dd36607220 */ /* 0x000fe20000400000 */
[----:B------:R-:W-:-:S04]  /*60e0*/  FMUL R98, R58, R97 ;  /* 0x000000613a627220 */ /* 0x000fc80000400000 */
[----:B------:R-:W-:Y:S01]  /*60f0*/  IMMA.16832.S8.S8 R100, R68.ROW, R108.COL, RZ ;  /* 0x0000006c44647237 */ /* 0x000fe20000405cff */
[C---:B------:R-:W-:Y:S01]  /*6100*/  FFMA R108, R218.reuse, R163, R131 ;  /* 0x000000a3da6c7223 */ /* 0x040fe20000000083 */
[C---:B------:R-:W-:Y:S01]  /*6110*/  FFMA R164, R218.reuse, R96, R133 ;  /* 0x00000060daa47223 */ /* 0x040fe20000000085 */
[----:B------:R-:W-:Y:S01]  /*6120*/  I2FP.F32.S32 R225, R99 ;  /* 0x0000006300e17245 */ /* 0x000fe20000201400 */
[----:B------:R-:W-:Y:S01]  /*6130*/  FFMA R218, R218, R98, R219 ;  /* 0x00000062dada7223 */ /* 0x000fe200000000db */
[----:B------:R-:W-:Y:S01]  /*6140*/  FMUL R165, R50, R165 ;  /* 0x000000a532a57220 */ /* 0x000fe20000400000 */
[----:B------:R-:W0:Y:S01]  /*6150*/  LDS.128 R96, [R121+0x1b00] ;  /* 0x001b000079607984 */ /* 0x000e220000000c00 */
[----:B------:R-:W-:Y:S02]  /*6160*/  FMUL R223, R54, R223 ;  /* 0x000000df36df7220 */ /* 0x000fe40000400000 */
[C---:B------:R-:W-:Y:S01]  /*6170*/  FFMA R131, R151.reuse, R165, R132 ;  /* 0x000000a597837223 */ /* 0x040fe20000000084 */
[----:B------:R-:W-:Y:S01]  /*6180*/  LDS R133, [R123+0x1b40] ;  /* 0x001b40007b857984 */ /* 0x000fe20000000800 */
[----:B------:R-:W-:Y:S01]  /*6190*/  FFMA R223, R151, R223, R224 ;  /* 0x000000df97df7223 */ /* 0x000fe200000000e0 */
[----:B------:R-:W-:-:S02]  /*61a0*/  I2FP.F32.S32 R224, R104 ;  /* 0x0000006800e07245 */ /* 0x000fc40000201400 */
[----:B------:R-:W2:Y:S01]  /*61b0*/  LDS R132, [R123+0x1b30] ;  /* 0x001b30007b847984 */ /* 0x000ea20000000800 */
[----:B------:R-:W-:-:S04]  /*61c0*/  FMUL R225, R58, R225 ;  /* 0x000000e13ae17220 */ /* 0x000fc80000400000 */
[----:B------:R-:W-:Y:S01]  /*61d0*/  I2FP.F32.S32 R220, R102 ;  /* 0x0000006600dc7245 */ /* 0x000fe20000201400 */
[----:B------:R-:W-:Y:S01]  /*61e0*/  FMUL R109, R55, R224 ;  /* 0x000000e0376d7220 */ /* 0x000fe20000400000 */
[----:B------:R-:W-:-:S03]  /*61f0*/  FMUL R153, R62, R153 ;  /* 0x000000993e997220 */ /* 0x000fc60000400000 */
[----:B------:R-:W-:Y:S01]  /*6200*/  FMUL R165, R51, R220 ;  /* 0x000000dc33a57220 */ /* 0x000fe20000400000 */
[----:B------:R-:W-:Y:S01]  /*6210*/  FFMA R225, R151, R225, R134 ;  /* 0x000000e197e17223 */ /* 0x000fe20000000086 */
[----:B------:R-:W-:Y:S01]  /*6220*/  I2FP.F32.S32 R226, R105 ;  /* 0x0000006900e27245 */ /* 0x000fe20000201400 */
[C---:B------:R-:W-:Y:S01]  /*6230*/  FFMA R164, R217.reuse, R109, R164 ;  /* 0x0000006dd9a47223 */ /* 0x040fe200000000a4 */
[----:B------:R-:W-:Y:S01]  /*6240*/  I2FP.F32.S32 R228, R106 ;  /* 0x0000006a00e47245 */ /* 0x000fe20000201400 */
[----:B------:R-:W-:Y:S01]  /*6250*/  FFMA R165, R217, R165, R108 ;  /* 0x000000a5d9a57223 */ /* 0x000fe2000000006c */
[----:B------:R-:W-:Y:S02]  /*6260*/  I2FP.F32.S32 R230, R107 ;  /* 0x0000006b00e67245 */ /* 0x000fe40000201400 */
[----:B------:R-:W-:Y:S01]  /*6270*/  I2FP.F32.S32 R134, R100 ;  /* 0x0000006400867245 */ /* 0x000fe20000201400 */
[-C--:B-1----:R-:W-:Y:S01]  /*6280*/  IMMA.16832.S8.S8 R104, R92.ROW, R110.reuse.COL, RZ ;  /* 0x0000006e5c687237 */ /* 0x082fe20000405cff */
[----:B------:R-:W-:Y:S01]  /*6290*/  FFMA R153, R151, R153, R222 ;  /* 0x0000009997997223 */ /* 0x000fe200000000de */
[----:B------:R-:W-:Y:S01]  /*62a0*/  I2FP.F32.S32 R152, R101 ;  /* 0x0000006500987245 */ /* 0x000fe20000201400 */
[----:B------:R-:W-:Y:S01]  /*62b0*/  FMUL R230, R59, R230 ;  /* 0x000000e63be67220 */ /* 0x000fe20000400000 */
[----:B------:R-:W-:Y:S01]  /*62c0*/  I2FP.F32.S32 R222, R103 ;  /* 0x0000006700de7245 */ /* 0x000fe20000201400 */
[C---:B------:R-:W-:Y:S01]  /*62d0*/  FMUL R134, R63.reuse, R134 ;  /* 0x000000863f867220 */ /* 0x040fe20000400000 */
[----:B------:R-:W1:Y:S02]  /*62e0*/  LDS.128 R100, [R121+0x1b90] ;  /* 0x001b900079647984 */ /* 0x000e640000000c00 */
[----:B------:R-:W-:Y:S01]  /*62f0*/  IMMA.16832.S8.S8 R108, R88.ROW, R110.COL, RZ ;  /* 0x0000006e586c7237 */ /* 0x000fe20000405cff */
[----:B------:R-:W-:Y:S01]  /*6300*/  FMUL R152, R63, R152 ;  /* 0x000000983f987220 */ /* 0x000fe20000400000 */
[----:B------:R-:W-:Y:S01]  /*6310*/  FFMA R166, R217, R134, R166 ;  /* 0x00000086d9a67223 */ /* 0x000fe200000000a6 */
[----:B------:R-:W-:Y:S01]  /*6320*/  FMUL R222, R51, R222 ;  /* 0x000000de33de7220 */ /* 0x000fe20000400000 */
[----:B------:R-:W-:Y:S01]  /*6330*/  FMUL R134, R55, R226 ;  /* 0x000000e237867220 */ /* 0x000fe20000400000 */
[C---:B------:R-:W-:Y:S01]  /*6340*/  FFMA R153, R150.reuse, R152, R153 ;  /* 0x0000009896997223 */ /* 0x040fe20000000099 */
[----:B------:R-:W-:Y:S01]  /*6350*/  FMUL R163, R59, R228 ;  /* 0x000000e43ba37220 */ /* 0x000fe20000400000 */
[C---:B------:R-:W-:Y:S01]  /*6360*/  FFMA R152, R150.reuse, R222, R131 ;  /* 0x000000de96987223 */ /* 0x040fe20000000083 */
[C---:B------:R-:W-:Y:S01]  /*6370*/  FFMA R134, R150.reuse, R134, R223 ;  /* 0x0000008696867223 */ /* 0x040fe200000000df */
[----:B------:R-:W-:Y:S01]  /*6380*/  FFMA R131, R150, R230, R225 ;  /* 0x000000e696837223 */ /* 0x000fe200000000e1 */
[----:B------:R-:W-:Y:S01]  /*6390*/  LDS R151, [R123+0x1b60] ;  /* 0x001b60007b977984 */ /* 0x000fe20000000800 */
[----:B------:R-:W-:-:S03]  /*63a0*/  FFMA R163, R217, R163, R218 ;  /* 0x000000a3d9a37223 */ /* 0x000fc600000000da */
[----:B------:R-:W3:Y:S01]  /*63b0*/  LDS R150, [R123+0x1b50] ;  /* 0x001b50007b967984 */ /* 0x000ee20000000800 */
        /* <DEDUP_REMOVED lines=8> */
[----:B------:R-:W-:-:S02]  /*6440*/  HADD2.F32 R219, -RZ, R98.H0_H0 ;  /* 0x20000062ffdb7230 */ /* 0x000fc40000004100 */
        /* <DEDUP_REMOVED lines=9> */
[----:B--2---:R-:W-:Y:S01]  /*64e0*/  IMMA.16832.S8.S8 R96, R80.ROW, R132.COL, RZ ;  /* 0x0000008450607237 */ /* 0x004fe20000405cff */
[----:B------:R-:W-:Y:S01]  /*64f0*/  I2FP.F32.S32 R225, R107 ;  /* 0x0000006b00e17245 */ /* 0x000fe20000201400 */
[----:B------:R-:W-:Y:S01]  /*6500*/  LDS R108, [R123+0x1b70] ;  /* 0x001b70007b6c7984 */ /* 0x000fe20000000800 */
[----:B------:R-:W-:-:S03]  /*6510*/  I2FP.F32.S32 R227, R109 ;  /* 0x0000006d00e37245 */ /* 0x000fc60000201400 */
[----:B------:R-:W0:Y:S02]  /*6520*/  LDS R109, [R123+0x1b80] ;  /* 0x001b80007b6d7984 */ /* 0x000e240000000800 */
[----:B------:R-:W-:Y:S01]  /*6530*/  IMMA.16832.S8.S8 R104, R84.ROW, R132.COL, RZ ;  /* 0x0000008454687237 */ /* 0x000fe20000405cff */
[----:B-1----:R-:W-:Y:S02]  /*6540*/  HADD2.F32 R100, -RZ, R100.H0_H0 ;  /* 0x20000064ff647230 */ /* 0x002fe40000004100 */
[----:B------:R-:W-:Y:S01]  /*6550*/  FMUL R223, R60, R223 ;  /* 0x000000df3cdf7220 */ /* 0x000fe20000400000 */
[----:B------:R-:W-:Y:S02]  /*6560*/  HADD2.F32 R132, -RZ, R102.H0_H0 ;  /* 0x20000066ff847230 */ /* 0x000fe40000004100 */
[----:B------:R-:W-:Y:S01]  /*6570*/  FMUL R225, R48, R225 ;  /* 0x000000e130e17220 */ /* 0x000fe20000400000 */
[----:B------:R-:W-:Y:S01]  /*6580*/  FMUL R102, R52, R227 ;  /* 0x000000e334667220 */ /* 0x000fe20000400000 */
[----:B------:R-:W-:-:S03]  /*6590*/  FMUL R231, R56, R231 ;  /* 0x000000e738e77220 */ /* 0x000fc60000400000 */
[----:B------:R-:W-:Y:S01]  /*65a0*/  I2FP.F32.S32 R96, R96 ;  /* 0x0000006000607245 */ /* 0x000fe20000201400 */
[----:B------:R-:W-:Y:S01]  /*65b0*/  HADD2.F32 R133, -RZ, R101.H0_H0 ;  /* 0x20000065ff857230 */ /* 0x000fe20000004100 */
[----:B------:R-:W-:Y:S01]  /*65c0*/  I2FP.F32.S32 R228, R97 ;  /* 0x0000006100e47245 */ /* 0x000fe20000201400 */
[----:B------:R-:W-:Y:S01]  /*65d0*/  HADD2.F32 R218, -RZ, R103.H0_H0 ;  /* 0x20000067ffda7230 */ /* 0x000fe20000004100 */
[----:B------:R-:W-:Y:S01]  /*65e0*/  I2FP.F32.S32 R230, R98 ;  /* 0x0000006200e67245 */ /* 0x000fe20000201400 */
[----:B------:R-:W-:Y:S01]  /*65f0*/  FMUL R226, R53, R96 ;  /* 0x0000006035e27220 */ /* 0x000fe20000400000 */
[----:B------:R-:W-:Y:S01]  /*6600*/  I2FP.F32.S32 R232, R99 ;  /* 0x0000006300e87245 */ /* 0x000fe20000201400 */
[C---:B------:R-:W-:Y:S01]  /*6610*/  FFMA R110, R100.reuse, R223, R135 ;  /* 0x000000df646e7223 */ /* 0x040fe20000000087 */
[C---:B------:R-:W-:Y:S01]  /*6620*/  FFMA R140, R100.reuse, R225, R136 ;  /* 0x000000e1648c7223 */ /* 0x040fe20000000088 */
[C---:B------:R-:W-:Y:S01]  /*6630*/  FFMA R142, R100.reuse, R102, R137 ;  /* 0x00000066648e7223 */ /* 0x040fe20000000089 */
[----:B------:R-:W-:Y:S01]  /*6640*/  FFMA R138, R100, R231, R138 ;  /* 0x000000e7648a7223 */ /* 0x000fe2000000008a */
[----:B---3--:R-:W-:Y:S01]  /*6650*/  IMMA.16832.S8.S8 R96, R72.ROW, R150.COL, RZ ;  /* 0x0000009648607237 */ /* 0x008fe20000405cff */
[----:B------:R-:W-:Y:S01]  /*6660*/  I2FP.F32.S32 R222, R105 ;  /* 0x0000006900de7245 */ /* 0x000fe20000201400 */
[----:B------:R-:W-:-:S06]  /*6670*/  FMUL R230, R57, R230 ;  /* 0x000000e639e67220 */ /* 0x000fcc0000400000 */
[----:B------:R-:W-:Y:S01]  /*6680*/  IMMA.16832.S8.S8 R100, R76.ROW, R150.COL, RZ ;  /* 0x000000964c647237 */ /* 0x000fe20000405cff */
[----:B------:R-:W-:Y:S01]  /*6690*/  I2FP.F32.S32 R224, R107 ;  /* 0x0000006b00e07245 */ /* 0x000fe20000201400 */
[----:B------:R-:W-:Y:S01]  /*66a0*/  FMUL R222, R61, R222 ;  /* 0x000000de3dde7220 */ /* 0x000fe20000400000 */
[----:B------:R-:W-:Y:S01]  /*66b0*/  I2FP.F32.S32 R104, R104 ;  /* 0x0000006800687245 */ /* 0x000fe20000201400 */
[----:B------:R-:W-:Y:S02]  /*66c0*/  FFMA R230, R220, R230, R111 ;  /* 0x000000e6dce67223 */ /* 0x000fe4000000006f */
[----:B------:R-:W-:Y:S01]  /*66d0*/  FFMA R135, R133, R222, R110 ;  /* 0x000000de85877223 */ /* 0x000fe2000000006e */
[----:B------:R-:W-:Y:S01]  /*66e0*/  FMUL R105, R49, R224 ;  /* 0x000000e031697220 */ /* 0x000fe20000400000 */
[----:B------:R-:W-:Y:S01]  /*66f0*/  LDS R110, [R123+0x2410] ;  /* 0x002410007b6e7984 */ /* 0x000fe20000000800 */
[----:B------:R-:W-:Y:S01]  /*6700*/  I2FP.F32.S32 R106, R106 ;  /* 0x0000006a006a7245 */ /* 0x000fe20000201400 */
[----:B------:R-:W-:-:S02]  /*6710*/  FMUL R104, R61, R104 ;  /* 0x000000683d687220 */ /* 0x000fc40000400000 */
[----:B------:R-:W1:Y:S01]  /*6720*/  LDS R111, [R123+0x2420] ;  /* 0x002420007b6f7984 */ /* 0x000e620000000800 */
[----:B------:R-:W-:Y:S01]  /*6730*/  FMUL R107, R53, R228 ;  /* 0x000000e4356b7220 */ /* 0x000fe20000400000 */
[----:B------:R-:W-:Y:S01]  /*6740*/  FFMA R137, R133, R105, R140 ;  /* 0x0000006985897223 */ /* 0x000fe2000000008c */
[----:B------:R-:W-:Y:S01]  /*6750*/  FMUL R105, R57, R232 ;  /* 0x000000e839697220 */ /* 0x000fe20000400000 */
[C---:B------:R-:W-:Y:S01]  /*6760*/  FFMA R104, R220.reuse, R104, R139 ;  /* 0x00000068dc687223 */ /* 0x040fe2000000008b */
[----:B------:R-:W-:Y:S01]  /*6770*/  FMUL R106, R49, R106 ;  /* 0x0000006a316a7220 */ /* 0x000fe20000400000 */
[C---:B------:R-:W-:Y:S01]  /*6780*/  FFMA R139, R133.reuse, R107, R142 ;  /* 0x0000006b858b7223 */ /* 0x040fe2000000008e */
[----:B------:R-:W-:Y:S01]  /*6790*/  I2FP.F32.S32 R223, R97 ;  /* 0x0000006100df7245 */ /* 0x000fe20000201400 */
[----:B------:R-:W-:Y:S01]  /*67a0*/  FFMA R133, R133, R105, R138 ;  /* 0x0000006985857223 */ /* 0x000fe2000000008a */
[----:B------:R-:W-:Y:S02]  /*67b0*/  I2FP.F32.S32 R107, R102 ;  /* 0x00000066006b7245 */ /* 0x000fe40000201400 */
[----:B------:R-:W-:Y:S01]  /*67c0*/  I2FP.F32.S32 R97, R98 ;  /* 0x0000006200617245 */ /* 0x000fe20000201400 */
[C---:B------:R-:W-:Y:S01]  /*67d0*/  FFMA R226, R220.reuse, R226, R141 ;  /* 0x000000e2dce27223 */ /* 0x040fe2000000008d */
[----:B------:R-:W-:Y:S01]  /*67e0*/  I2FP.F32.S32 R105, R100 ;  /* 0x0000006400697245 */ /* 0x000fe20000201400 */
[----:B------:R-:W-:Y:S01]  /*67f0*/  FFMA R136, R220, R106, R221 ;  /* 0x0000006adc887223 */ /* 0x000fe200000000dd */
[----:B------:R-:W-:-:S02]  /*6800*/  I2FP.F32.S32 R141, R101 ;  /* 0x00000065008d7245 */ /* 0x000fc40000201400 */
[----:B------:R-:W-:Y:S01]  /*6810*/  I2FP.F32.S32 R151, R103 ;  /* 0x0000006700977245 */ /* 0x000fe20000201400 */
[----:B------:R-:W-:Y:S01]  /*6820*/  FMUL R97, R58, R97 ;  /* 0x000000613a617220 */ /* 0x000fe20000400000 */
[-C--:B0-----:R-:W-:Y:S01]  /*6830*/  IMMA.16832.S8.S8 R100, R68.ROW, R108.reuse.COL, RZ ;  /* 0x0000006c44647237 */ /* 0x081fe20000405cff */
[----:B------:R-:W-:Y:S01]  /*6840*/  I2FP.F32.S32 R221, R96 ;  /* 0x0000006000dd7245 */ /* 0x000fe20000201400 */
[----:B------:R-:W-:Y:S01]  /*6850*/  FMUL R96, R50, R107 ;  /* 0x0000006b32607220 */ /* 0x000fe20000400000 */
[----:B------:R-:W-:Y:S01]  /*6860*/  FMUL R105, R62, R105 ;  /* 0x000000693e697220 */ /* 0x000fe20000400000 */
[----:B------:R-:W-:Y:S01]  /*6870*/  I2FP.F32.S32 R225, R99 ;  /* 0x0000006300e17245 */ /* 0x000fe20000201400 */
[C---:B------:R-:W-:Y:S01]  /*6880*/  FFMA R230, R219.reuse, R97, R230 ;  /* 0x00000061dbe67223 */ /* 0x040fe200000000e6 */
[C---:B------:R-:W-:Y:S01]  /*6890*/  FFMA R136, R219.reuse, R96, R136 ;  /* 0x00000060db887223 */ /* 0x040fe20000000088 */
[C---:B------:R-:W-:Y:S01]  /*68a0*/  FFMA R138, R219.reuse, R105, R104 ;  /* 0x00000069db8a7223 */ /* 0x040fe20000000068 */
[----:B------:R-:W0:Y:S01]  /*68b0*/  LDS.128 R96, [R121+0x2400] ;  /* 0x0024000079607984 */ /* 0x000e220000000c00 */
[----:B------:R-:W-:Y:S01]  /*68c0*/  IMMA.16832.S8.S8 R104, R64.ROW, R108.COL, RZ ;  /* 0x0000006c40687237 */ /* 0x000fe20000405cff */
[----:B------:R-:W-:Y:S01]  /*68d0*/  FMUL R221, R54, R221 ;  /* 0x000000dd36dd7220 */ /* 0x000fe20000400000 */
        /* <DEDUP_REMOVED lines=13> */
[----:B------:R-:W-:Y:S01]  /*69b0*/  FMUL R108, R63, R108 ;  /* 0x0000006c3f6c7220 */ /* 0x000fe20000400000 */
[----:B------:R-:W-:Y:S01]  /*69c0*/  FMUL R109, R51, R150 ;  /* 0x00000096336d7220 */ /* 0x000fe20000400000 */
[----:B------:R-:W-:Y:S02]  /*69d0*/  I2FP.F32.S32 R222, R104 ;  /* 0x0000006800de7245 */ /* 0x000fe40000201400 */
[----:B------:R-:W-:Y:S01]  /*69e0*/  I2FP.F32.S32 R224, R105 ;  /* 0x0000006900e07245 */ /* 0x000fe20000201400 */
[C---:B------:R-:W-:Y:S01]  /*69f0*/  FFMA R151, R217.reuse, R108, R138 ;  /* 0x0000006cd9977223 */ /* 0x040fe2000000008a */
[----:B------:R-:W-:Y:S01]  /*6a00*/  I2FP.F32.S32 R226, R106 ;  /* 0x0000006a00e27245 */ /* 0x000fe20000201400 */
[----:B------:R-:W-:Y:S01]  /*6a10*/  FFMA R150, R217, R109, R136 ;  /* 0x0000006dd9967223 */ /* 0x000fe20000000088 */
[----:B------:R-:W-:Y:S02]  /*6a20*/  I2FP.F32.S32 R228, R107 ;  /* 0x0000006b00e47245 */ /* 0x000fe40000201400 */
[----:B------:R-:W-:Y:S01]  /*6a30*/  I2FP.F32.S32 R140, R101 ;  /* 0x00000065008c7245 */ /* 0x000fe20000201400 */
[----:B-1----:R-:W-:Y:S01]  /*6a40*/  IMMA.16832.S8.S8 R104, R92.ROW, R110.COL, RZ ;  /* 0x0000006e5c687237 */ /* 0x002fe20000405cff */
[----:B------:R-:W-:Y:S01]  /*6a50*/  I2FP.F32.S32 R220, R103 ;  /* 0x0000006700dc7245 */ /* 0x000fe20000201400 */
[----:B------:R-:W-:Y:S01]  /*6a60*/  FMUL R139, R55, R222 ;  /* 0x000000de378b7220 */ /* 0x000fe20000400000 */
[----:B------:R-:W1:Y:S01]  /*6a70*/  LDS.128 R100, [R121+0x2490] ;  /* 0x0024900079647984 */ /* 0x000e620000000c00 */
[----:B------:R-:W-:Y:S01]  /*6a80*/  FMUL R141, R59, R226 ;  /* 0x000000e23b8d7220 */ /* 0x000fe20000400000 */
[----:B------:R-:W-:-:S02]  /*6a90*/  FMUL R138, R55, R224 ;  /* 0x000000e0378a7220 */ /* 0x000fc40000400000 */
[----:B------:R-:W-:Y:S01]  /*6aa0*/  LDS R136, [R123+0x2450] ;  /* 0x002450007b887984 */ /* 0x000fe20000000800 */
[----:B------:R-:W-:Y:S01]  /*6ab0*/  IMMA.16832.S8.S8 R108, R88.ROW, R110.COL, RZ ;  /* 0x0000006e586c7237 */ /* 0x000fe20000405cff */
[----:B------:R-:W-:Y:S01]  /*6ac0*/  FMUL R220, R51, R220 ;  /* 0x000000dc33dc7220 */ /* 0x000fe20000400000 */
[----:B------:R-:W-:Y:S01]  /*6ad0*/  FFMA R142, R217, R139, R142 ;  /* 0x0000008bd98e7223 */ /* 0x000fe2000000008e */
[----:B------:R-:W-:Y:S01]  /*6ae0*/  FMUL R140, R63, R140 ;  /* 0x0000008c3f8c7220 */ /* 0x000fe20000400000 */
[----:B------:R-:W-:Y:S01]  /*6af0*/  FFMA R141, R217, R141, R230 ;  /* 0x0000008dd98d7223 */ /* 0x000fe200000000e6 */
[----:B------:R-:W-:Y:S01]  /*6b00*/  FMUL R228, R59, R228 ;  /* 0x000000e43be47220 */ /* 0x000fe20000400000 */
[----:B------:R-:W-:Y:S01]  /*6b10*/  FFMA R139, R218, R220, R137 ;  /* 0x000000dcda8b7223 */ /* 0x000fe20000000089 */
[----:B0-----:R-:W-:Y:S01]  /*6b20*/  HADD2.F32 R220, -RZ, R97.H0_H0 ;  /* 0x20000061ffdc7230 */ /* 0x001fe20000004100 */
[----:B------:R-:W0:Y:S01]  /*6b30*/  LDS R137, [R123+0x2460] ;  /* 0x002460007b897984 */ /* 0x000e220000000800 */
[----:B------:R-:W-:-:S02]  /*6b40*/  HADD2.F32 R217, -RZ, R99.H0_H0 ;  /* 0x20000063ffd97230 */ /* 0x000fc40000004100 */
[C---:B------:R-:W-:Y:S01]  /*6b50*/  FFMA R140, R218.reuse, R140, R135 ;  /* 0x0000008cda8c7223 */ /* 0x040fe20000000087 */
[----:B------:R-:W-:Y:S02]  /*6b60*/  I2FP.F32.S32 R97, R104 ;  /* 0x0000006800617245 */ /* 0x000fe40000201400 */
[----:B------:R-:W-:Y:S01]  /*6b70*/  I2FP.F32.S32 R99, R106 ;  /* 0x0000006a00637245 */ /* 0x000fe20000201400 */
[C---:B------:R-:W-:Y:S01]  /*6b80*/  FFMA R135, R218.reuse, R228, R221 ;  /* 0x000000e4da877223 */ /* 0x040fe200000000dd */
[----:B------:R-:W-:-:S03]  /*6b90*/  FFMA R138, R218, R138, R219 ;  /* 0x0000008ada8a7223 */ /* 0x000fc600000000db */
[----:B------:R-:W-:Y:S01]  /*6ba0*/  I2FP.F32.S32 R231, R110 ;  /* 0x0000006e00e77245 */ /* 0x000fe20000201400 */
[----:B------:R-:W-:Y:S01]  /*6bb0*/  HADD2.F32 R223, -RZ, R96.H0_H0 ;  /* 0x20000060ffdf7230 */ /* 0x000fe20000004100 */
[----:B------:R-:W-:Y:S01]  /*6bc0*/  I2FP.F32.S32 R221, R108 ;  /* 0x0000006c00dd7245 */ /* 0x000fe20000201400 */
[----:B------:R-:W-:Y:S02]  /*6bd0*/  HADD2.F32 R219, -RZ, R98.H0_H0 ;  /* 0x20000062ffdb7230 */ /* 0x000fe40000004100 */
[----:B------:R-:W-:Y:S01]  /*6be0*/  FMUL R97, R60, R97 ;  /* 0x000000613c617220 */ /* 0x000fe20000400000 */
[----:B------:R-:W-:Y:S01]  /*6bf0*/  FMUL R96, R48, R99 ;  /* 0x0000006330607220 */ /* 0x000fe20000400000 */
[----:B------:R-:W-:Y:S01]  /*6c00*/  FMUL R98, R56, R231 ;  /* 0x000000e738627220 */ /* 0x000fe20000400000 */
[----:B------:R-:W-:Y:S01]  /*6c10*/  I2FP.F32.S32 R233, R111 ;  /* 0x0000006f00e97245 */ /* 0x000fe20000201400 */
[----:B------:R-:W-:Y:S01]  /*6c20*/  FMUL R111, R52, R221 ;  /* 0x000000dd346f7220 */ /* 0x000fe20000400000 */
        /* <DEDUP_REMOVED lines=8> */
[----:B------:R-:W2:Y:S02]  /*6cb0*/  LDS R109, [R123+0x2480] ;  /* 0x002480007b6d7984 */ /* 0x000ea40000000800 */
[----:B------:R-:W-:Y:S01]  /*6cc0*/  IMMA.16832.S8.S8 R104, R84.ROW, R132.COL, RZ ;  /* 0x0000008454687237 */ /* 0x000fe20000405cff */
[----:B-1----:R-:W-:Y:S02]  /*6cd0*/  HADD2.F32 R100, -RZ, R100.H0_H0 ;  /* 0x20000064ff647230 */ /* 0x002fe40000004100 */
[----:B------:R-:W-:Y:S01]  /*6ce0*/  FMUL R227, R48, R227 ;  /* 0x000000e330e37220 */ /* 0x000fe20000400000 */
[----:B------:R-:W-:Y:S01]  /*6cf0*/  FFMA R111, R223, R111, R148 ;  /* 0x0000006fdf6f7223 */ /* 0x000fe20000000094 */
[----:B------:R-:W-:Y:S01]  /*6d00*/  FMUL R110, R56, R233 ;  /* 0x000000e9386e7220 */ /* 0x000fe20000400000 */
[----:B------:R-:W-:Y:S02]  /*6d10*/  HADD2.F32 R146, -RZ, R102.H0_H0 ;  /* 0x20000066ff927230 */ /* 0x000fe40000004100 */
[----:B------:R-:W-:-:S03]  /*6d20*/  FFMA R227, R100, R227, R144 ;  /* 0x000000e364e37223 */ /* 0x000fc60000000090 */
[----:B------:R-:W-:Y:S01]  /*6d30*/  I2FP.F32.S32 R96, R96 ;  /* 0x0000006000607245 */ /* 0x000fe20000201400 */
[----:B------:R-:W-:Y:S01]  /*6d40*/  FMUL R225, R60, R225 ;  /* 0x000000e13ce17220 */ /* 0x000fe20000400000 */
[----:B------:R-:W-:Y:S01]  /*6d50*/  FMUL R102, R52, R229 ;  /* 0x000000e534667220 */ /* 0x000fe20000400000 */
[----:B------:R-:W-:Y:S01]  /*6d60*/  I2FP.F32.S32 R98, R98 ;  /* 0x0000006200627245 */ /* 0x000fe20000201400 */
[----:B------:R-:W-:Y:S01]  /*6d70*/  LDS R132, [R123+0x2d10] ;  /* 0x002d10007b847984 */ /* 0x000fe20000000800 */
[----:B------:R-:W-:-:S03]  /*6d80*/  FMUL R144, R53, R96 ;  /* 0x0000006035907220 */ /* 0x000fc60000400000 */
[----:B------:R-:W-:Y:S01]  /*6d90*/  I2FP.F32.S32 R104, R104 ;  /* 0x0000006800687245 */ /* 0x000fe20000201400 */
[----:B------:R-:W-:Y:S01]  /*6da0*/  FFMA R167, R100, R110, R167 ;  /* 0x0000006e64a77223 */ /* 0x000fe200000000a7 */
[----:B------:R-:W1:Y:S01]  /*6db0*/  LDS R133, [R123+0x2d20] ;  /* 0x002d20007b857984 */ /* 0x000e620000000800 */
[----:B------:R-:W-:Y:S01]  /*6dc0*/  FFMA R144, R220, R144, R111 ;  /* 0x00000090dc907223 */ /* 0x000fe2000000006f */
[----:B------:R-:W-:Y:S02]  /*6dd0*/  HADD2.F32 R148, -RZ, R101.H0_H0 ;  /* 0x20000065ff947230 */ /* 0x000fe40000004100 */
[----:B------:R-:W-:Y:S01]  /*6de0*/  FMUL R104, R61, R104 ;  /* 0x000000683d687220 */ /* 0x000fe20000400000 */
[----:B------:R-:W-:Y:S02]  /*6df0*/  HADD2.F32 R218, -RZ, R103.H0_H0 ;  /* 0x20000067ffda7230 */ /* 0x000fe40000004100 */
[C---:B------:R-:W-:Y:S01]  /*6e00*/  FFMA R143, R100.reuse, R225, R143 ;  /* 0x000000e1648f7223 */ /* 0x040fe2000000008f */
[----:B------:R-:W-:Y:S01]  /*6e10*/  FFMA R145, R100, R102, R145 ;  /* 0x0000006664917223 */ /* 0x000fe20000000091 */
[----:B------:R-:W-:Y:S01]  /*6e20*/  LDS R110, [R123+0x3610] ;  /* 0x003610007b6e7984 */ /* 0x000fe20000000800 */
[----:B0-----:R-:W-:Y:S03]  /*6e30*/  IMMA.16832.S8.S8 R100, R76.ROW, R136.COL, RZ ;  /* 0x000000884c647237 */ /* 0x001fe60000405cff */
[----:B------:R-:W0:Y:S01]  /*6e40*/  LDS R111, [R123+0x3620] ;  /* 0x003620007b6f7984 */ /* 0x000e220000000800 */
[----:B------:R-:W-:Y:S01]  /*6e50*/  FFMA R222, R220, R104, R221 ;  /* 0x00000068dcde7223 */ /* 0x000fe200000000dd */
[----:B------:R-:W-:Y:S01]  /*6e60*/  I2FP.F32.S32 R228, R97 ;  /* 0x0000006100e47245 */ /* 0x000fe20000201400 */
[----:B------:R-:W-:Y:S01]  /*6e70*/  FMUL R104, R57, R98 ;  /* 0x0000006239687220 */ /* 0x000fe20000400000 */
[----:B------:R-:W-:-:S02]  /*6e80*/  I2FP.F32.S32 R230, R99 ;  /* 0x0000006300e67245 */ /* 0x000fc40000201400 */
[----:B------:R-:W-:Y:S01]  /*6e90*/  I2FP.F32.S32 R106, R106 ;  /* 0x0000006a006a7245 */ /* 0x000fe20000201400 */
[----:B------:R-:W-:Y:S04]  /*6ea0*/  IMMA.16832.S8.S8 R96, R72.ROW, R136.COL, RZ ;  /* 0x0000008848607237 */ /* 0x000fe80000405cff */
[----:B------:R-:W-:Y:S01]  /*6eb0*/  FMUL R106, R49, R106 ;  /* 0x0000006a316a7220 */ /* 0x000fe20000400000 */
[----:B------:R-:W-:Y:S01]  /*6ec0*/  I2FP.F32.S32 R224, R105 ;  /* 0x0000006900e07245 */ /* 0x000fe20000201400 */
[----:B------:R-:W-:Y:S01]  /*6ed0*/  FMUL R228, R53, R228 ;  /* 0x000000e435e47220 */ /* 0x000fe20000400000 */
[----:B------:R-:W-:Y:S01]  /*6ee0*/  I2FP.F32.S32 R226, R107 ;  /* 0x0000006b00e27245 */ /* 0x000fe20000201400 */
[C---:B------:R-:W-:Y:S01]  /*6ef0*/  FFMA R136, R220.reuse, R106, R147 ;  /* 0x0000006adc887223 */ /* 0x040fe20000000093 */
[----:B------:R-:W-:-:S02]  /*6f00*/  FFMA R220, R220, R104, R149 ;  /* 0x00000068dcdc7223 */ /* 0x000fc40000000095 */
[-C--:B--2---:R-:W-:Y:S01]  /*6f10*/  IMMA.16832.S8.S8 R104, R68.ROW, R108.reuse.COL, RZ ;  /* 0x0000006c44687237 */ /* 0x084fe20000405cff */
[----:B------:R-:W-:Y:S01]  /*6f20*/  FFMA R137, R148, R228, R145 ;  /* 0x000000e494897223 */ /* 0x000fe20000000091 */
        /* <DEDUP_REMOVED lines=8> */
[----:B------:R-:W-:Y:S01]  /*6fb0*/  I2FP.F32.S32 R225, R98 ;  /* 0x0000006200e17245 */ /* 0x000fe20000201400 */
[----:B------:R-:W-:Y:S01]  /*6fc0*/  IMMA.16832.S8.S8 R100, R64.ROW, R108.COL, RZ ;  /* 0x0000006c40647237 */ /* 0x000fe20000405cff */
[----:B------:R-:W-:Y:S01]  /*6fd0*/  I2FP.F32.S32 R99, R99 ;  /* 0x0000006300637245 */ /* 0x000fe20000201400 */
[C---:B------:R-:W-:Y:S01]  /*6fe0*/  FFMA R143, R148.reuse, R224, R143 ;  /* 0x000000e0948f7223 */ /* 0x040fe2000000008f */
[C---:B------:R-:W-:Y:S01]  /*6ff0*/  FFMA R227, R148.reuse, R226, R227 ;  /* 0x000000e294e37223 */ /* 0x040fe200000000e3 */
[----:B------:R-:W-:Y:S01]  /*7000*/  FFMA R167, R148, R230, R167 ;  /* 0x000000e694a77223 */ /* 0x000fe200000000a7 */
[----:B------:R-:W-:Y:S01]  /*7010*/  I2FP.F32.S32 R97, R97 ;  /* 0x0000006100617245 */ /* 0x000fe20000201400 */
[C---:B------:R-:W-:Y:S01]  /*7020*/  FFMA R148, R219.reuse, R145, R222 ;  /* 0x00000091db947223 */ /* 0x040fe200000000de */
[C---:B------:R-:W-:Y:S01]  /*7030*/  FMUL R225, R58.reuse, R225 ;  /* 0x000000e13ae17220 */ /* 0x040fe20000400000 */
[----:B------:R-:W-:Y:S01]  /*7040*/  FMUL R222, R58, R99 ;  /* 0x000000633ade7220 */ /* 0x000fe20000400000 */
[----:B------:R-:W-:Y:S01]  /*7050*/  FMUL R145, R62, R147 ;  /* 0x000000933e917220 */ /* 0x000fe20000400000 */
[----:B------:R-:W-:Y:S01]  /*7060*/  FMUL R109, R50, R221 ;  /* 0x000000dd326d7220 */ /* 0x000fe20000400000 */
[C---:B------:R-:W-:Y:S01]  /*7070*/  FFMA R108, R219.reuse, R225, R220 ;  /* 0x000000e1db6c7223 */ /* 0x040fe200000000dc */
[----:B------:R-:W-:Y:S01]  /*7080*/  FMUL R220, R54, R97 ;  /* 0x0000006136dc7220 */ /* 0x000fe20000400000 */
[----:B------:R-:W-:Y:S01]  /*7090*/  FFMA R167, R146, R222, R167 ;  /* 0x000000de92a77223 */ /* 0x000fe200000000a7 */
[----:B------:R-:W-:Y:S01]  /*70a0*/  FMUL R149, R50, R149 ;  /* 0x0000009532957220 */ /* 0x000fe20000400000 */
[----:B------:R-:W-:Y:S01]  /*70b0*/  I2FP.F32.S32 R222, R106 ;  /* 0x0000006a00de7245 */ /* 0x000fe20000201400 */
[C---:B------:R-:W-:Y:S01]  /*70c0*/  FFMA R145, R146.reuse, R145, R143 ;  /* 0x0000009192917223 */ /* 0x040fe2000000008f */
[----:B------:R-:W-:Y:S01]  /*70d0*/  I2FP.F32.S32 R223, R96 ;  /* 0x0000006000df7245 */ /* 0x000fe20000201400 */
[C---:B------:R-:W-:Y:S01]  /*70e0*/  FFMA R109, R146.reuse, R109, R227 ;  /* 0x0000006d926d7223 */ /* 0x040fe200000000e3 */
[----:B------:R-:W-:Y:S01]  /*70f0*/  FFMA R143, R146, R220, R137 ;  /* 0x000000dc928f7223 */ /* 0x000fe20000000089 */
[----:B------:R-:W-:Y:S01]  /*7100*/  FFMA R136, R219, R149, R136 ;  /* 0x00000095db887223 */ /* 0x000fe20000000088 */
[----:B-1----:R-:W-:Y:S01]  /*7110*/  IMMA.16832.S8.S8 R96, R92.ROW, R132.COL, RZ ;  /* 0x000000845c607237 */ /* 0x002fe20000405cff */
[----:B------:R-:W-:Y:S01]  /*7120*/  I2FP.F32.S32 R146, R104 ;  /* 0x0000006800927245 */ /* 0x000fe20000201400 */
[----:B------:R-:W-:Y:S01]  /*7130*/  FMUL R147, R51, R222 ;  /* 0x000000de33937220 */ /* 0x000fe20000400000 */
[----:B------:R-:W-:-:S02]  /*7140*/  I2FP.F32.S32 R220, R105 ;  /* 0x0000006900dc7245 */ /* 0x000fc40000201400 */
[----:B------:R-:W-:Y:S01]  /*7150*/  I2FP.F32.S32 R224, R107 ;  /* 0x0000006b00e07245 */ /* 0x000fe20000201400 */
[----:B------:R-:W-:Y:S01]  /*7160*/  FMUL R223, R54, R223 ;  /* 0x000000df36df7220 */ /* 0x000fe20000400000 */
[----:B------:R-:W-:Y:S01]  /*7170*/  I2FP.F32.S32 R100, R100 ;  /* 0x0000006400647245 */ /* 0x000fe20000201400 */
[----:B0-----:R-:W-:Y:S01]  /*7180*/  IMMA.16832.S8.S8 R104, R92.ROW, R110.COL, RZ ;  /* 0x0000006e5c687237 */ /* 0x001fe20000405cff */
[----:B------:R-:W-:Y:S01]  /*7190*/  FFMA R147, R217, R147, R136 ;  /* 0x00000093d9937223 */ /* 0x000fe20000000088 */
[----:B------:R-:W-:Y:S01]  /*71a0*/  LDS R137, [R123+0x2d40] ;  /* 0x002d40007b897984 */ /* 0x000fe20000000800 */
[----:B------:R-:W-:-:S03]  /*71b0*/  FMUL R146, R63, R146 ;  /* 0x000000923f927220 */ /* 0x000fc60000400000 */
[----:B------:R-:W0:Y:S01]  /*71c0*/  LDS R136, [R123+0x2d30] ;  /* 0x002d30007b887984 */ /* 0x000e220000000800 */
[----:B------:R-:W-:Y:S01]  /*71d0*/  FFMA R144, R219, R223, R144 ;  /* 0x000000dfdb907223 */ /* 0x000fe20000000090 */
[----:B------:R-:W-:Y:S01]  /*71e0*/  I2FP.F32.S32 R228, R102 ;  /* 0x0000006600e47245 */ /* 0x000fe20000201400 */
[----:B------:R-:W-:Y:S01]  /*71f0*/  FMUL R93, R55, R100 ;  /* 0x00000064375d7220 */ /* 0x000fe20000400000 */
[----:B------:R-:W-:-:S03]  /*7200*/  FFMA R148, R217, R146, R148 ;  /* 0x00000092d9947223 */ /* 0x000fc60000000094 */
[----:B------:R-:W-:Y:S01]  /*7210*/  FFMA R146, R217, R93, R144 ;  /* 0x0000005dd9927223 */ /* 0x000fe20000000090 */
[----:B------:R-:W-:Y:S01]  /*7220*/  FMUL R149, R59, R228 ;  /* 0x000000e43b957220 */ /* 0x000fe20000400000 */
[----:B------:R-:W-:Y:S01]  /*7230*/  FMUL R144, R51, R224 ;  /* 0x000000e033907220 */ /* 0x000fe20000400000 */
[C---:B------:R-:W-:Y:S01]  /*7240*/  IMMA.16832.S8.S8 R92, R88.reuse.ROW, R132.COL, RZ ;  /* 0x00000084585c7237 */ /* 0x040fe20000405cff */
[----:B------:R-:W-:Y:S01]  /*7250*/  I2FP.F32.S32 R226, R101 ;  /* 0x0000006500e27245 */ /* 0x000fe20000201400 */
[----:B------:R-:W-:Y:S01]  /*7260*/  FFMA R149, R217, R149, R108 ;  /* 0x00000095d9957223 */ /* 0x000fe2000000006c */
[----:B------:R-:W-:Y:S01]  /*7270*/  I2FP.F32.S32 R222, R103 ;  /* 0x0000006700de7245 */ /* 0x000fe20000201400 */
[----:B------:R-:W-:Y:S01]  /*7280*/  FFMA R144, R218, R144, R109 ;  /* 0x00000090da907223 */ /* 0x000fe2000000006d */
[----:B------:R-:W1:Y:S01]  /*7290*/  LDS.128 R100, [R121+0x2d00] ;  /* 0x002d000079647984 */ /* 0x000e620000000c00 */
[----:B------:R-:W-:Y:S02]  /*72a0*/  I2FP.F32.S32 R133, R96 ;  /* 0x0000006000857245 */ /* 0x000fe40000201400 */
[----:B------:R-:W-:Y:S01]  /*72b0*/  IMMA.16832.S8.S8 R88, R88.ROW, R110.COL, RZ ;  /* 0x0000006e58587237 */ /* 0x000fe20000405cff */
[----:B------:R-:W2:Y:S01]  /*72c0*/  LDS.128 R108, [R121+0x2d90] ;  /* 0x002d9000796c7984 */ /* 0x000ea20000000c00 */
[----:B------:R-:W-:Y:S01]  /*72d0*/  I2FP.F32.S32 R105, R105 ;  /* 0x0000006900697245 */ /* 0x000fe20000201400 */
[----:B------:R-:W-:Y:S01]  /*72e0*/  FMUL R96, R60, R133 ;  /* 0x000000853c607220 */ /* 0x000fe20000400000 */
[----:B------:R-:W-:-:S02]  /*72f0*/  I2FP.F32.S32 R217, R104 ;  /* 0x0000006800d97245 */ /* 0x000fc40000201400 */
[----:B------:R-:W-:Y:S01]  /*7300*/  LDS R104, [R123+0x2d50] ;  /* 0x002d50007b687984 */ /* 0x000fe20000000800 */
[----:B------:R-:W-:-:S03]  /*7310*/  FMUL R133, R60, R105 ;  /* 0x000000693c857220 */ /* 0x000fc60000400000 */
[----:B------:R-:W3:Y:S01]  /*7320*/  LDS R105, [R123+0x2d60] ;  /* 0x002d60007b697984 */ /* 0x000ee20000000800 */
[----:B------:R-:W-:Y:S02]  /*7330*/  I2FP.F32.S32 R97, R97 ;  /* 0x0000006100617245 */ /* 0x000fe40000201400 */
[----:B------:R-:W-:-:S03]  /*7340*/  I2FP.F32.S32 R221, R107 ;  /* 0x0000006b00dd7245 */ /* 0x000fc60000201400 */
[----:B------:R-:W-:Y:S01]  /*7350*/  FMUL R132, R60, R97 ;  /* 0x000000613c847220 */ /* 0x000fe20000400000 */
[----:B------:R-:W-:Y:S02]  /*7360*/  I2FP.F32.S32 R97, R98 ;  /* 0x0000006200617245 */ /* 0x000fe40000201400 */
[----:B------:R-:W-:Y:S02]  /*7370*/  I2FP.F32.S32 R219, R106 ;  /* 0x0000006a00db7245 */ /* 0x000fe40000201400 */
[----:B------:R-:W-:Y:S02]  /*7380*/  I2FP.F32.S32 R107, R92 ;  /* 0x0000005c006b7245 */ /* 0x000fe40000201400 */
[----:B------:R-:W-:Y:S02]  /*7390*/  I2FP.F32.S32 R223, R88 ;  /* 0x0000005800df7245 */ /* 0x000fe40000201400 */
[----:B------:R-:W-:Y:S02]  /*73a0*/  I2FP.F32.S32 R89, R89 ;  /* 0x0000005900597245 */ /* 0x000fe40000201400 */
[----:B------:R-:W-:Y:S01]  /*73b0*/  I2FP.F32.S32 R99, R99 ;  /* 0x0000006300637245 */ /* 0x000fe20000201400 */
[C---:B------:R-:W-:Y:S01]  /*73c0*/  FMUL R98, R48.reuse, R97 ;  /* 0x0000006130627220 */ /* 0x040fe20000400000 */
[----:B------:R-:W-:Y:S01]  /*73d0*/  I2FP.F32.S32 R93, R93 ;  /* 0x0000005d005d7245 */ /* 0x000fe20000201400 */
[----:B------:R-:W-:Y:S01]  /*73e0*/  FMUL R106, R48, R219 ;  /* 0x000000db306a7220 */ /* 0x000fe20000400000 */
[----:B------:R-:W-:Y:S01]  /*73f0*/  FMUL R97, R52, R107 ;  /* 0x0000006b34617220 */ /* 0x000fe20000400000 */
[----:B------:R-:W-:Y:S01]  /*7400*/  FMUL R217, R60, R217 ;  /* 0x000000d93cd97220 */ /* 0x000fe20000400000 */
[C---:B------:R-:W-:Y:S01]  /*7410*/  FMUL R219, R52.reuse, R223 ;  /* 0x000000df34db7220 */ /* 0x040fe20000400000 */
[----:B------:R-:W-:Y:S01]  /*7420*/  FMUL R107, R52, R89 ;  /* 0x00000059346b7220 */ /* 0x000fe20000400000 */
[C---:B------:R-:W-:Y:S01]  /*7430*/  FMUL R99, R48.reuse, R99 ;  /* 0x0000006330637220 */ /* 0x040fe20000400000 */
[----:B------:R-:W-:Y:S01]  /*7440*/  FMUL R60, R48, R221 ;  /* 0x000000dd303c7220 */ /* 0x000fe20000400000 */
[----:B------:R-:W-:Y:S01]  /*7450*/  I2FP.F32.S32 R89, R94 ;  /* 0x0000005e00597245 */ /* 0x000fe20000201400 */
[----:B------:R-:W-:Y:S01]  /*7460*/  FMUL R48, R52, R93 ;  /* 0x0000005d34307220 */ /* 0x000fe20000400000 */
[----:B------:R-:W-:-:S02]  /*7470*/  I2FP.F32.S32 R223, R95 ;  /* 0x0000005f00df7245 */ /* 0x000fc40000201400 */
[----:B------:R-:W-:Y:S01]  /*7480*/  I2FP.F32.S32 R225, R90 ;  /* 0x0000005a00e17245 */ /* 0x000fe20000201400 */
[-C--:B0-----:R-:W-:Y:S01]  /*7490*/  IMMA.16832.S8.S8 R92, R84.ROW, R136.reuse.COL, RZ ;  /* 0x00000088545c7237 */ /* 0x081fe20000405cff */
[----:B------:R-:W-:Y:S01]  /*74a0*/  I2FP.F32.S32 R91, R91 ;  /* 0x0000005b005b7245 */ /* 0x000fe20000201400 */
[C---:B------:R-:W-:Y:S01]  /*74b0*/  FMUL R221, R56.reuse, R89 ;  /* 0x0000005938dd7220 */ /* 0x040fe20000400000 */
[C---:B------:R-:W-:Y:S01]  /*74c0*/  FMUL R223, R56.reuse, R223 ;  /* 0x000000df38df7220 */ /* 0x040fe20000400000 */
[C---:B------:R-:W-:Y:S02]  /*74d0*/  FMUL R52, R56.reuse, R225 ;  /* 0x000000e138347220 */ /* 0x040fe40000400000 */
[----:B------:R-:W-:Y:S02]  /*74e0*/  FMUL R56, R56, R91 ;  /* 0x0000005b38387220 */ /* 0x000fe40000400000 */
[----:B------:R-:W-:Y:S01]  /*74f0*/  IMMA.16832.S8.S8 R88, R80.ROW, R136.COL, RZ ;  /* 0x0000008850587237 */ /* 0x000fe20000405cff */
[----:B-1----:R-:W-:-:S02]  /*7500*/  HADD2.F32 R100, -RZ, R100.H0_H0 ;  /* 0x20000064ff647230 */ /* 0x002fc40000004100 */
[----:B--2---:R-:W-:-:S03]  /*7510*/  HADD2.F32 R108, -RZ, R108.H0_H0 ;  /* 0x2000006cff6c7230 */ /* 0x004fc60000004100 */
[----:B------:R-:W-:Y:S02]  /*7520*/  FFMA R221, R100, R221, R168 ;  /* 0x000000dd64dd7223 */ /* 0x000fe400000000a8 */
[C---:B------:R-:W-:Y:S01]  /*7530*/  FFMA R132, R108.reuse, R132, R171 ;  /* 0x000000846c847223 */ /* 0x040fe200000000ab */
[C---:B------:R-:W-:Y:S01]  /*7540*/  FFMA R172, R108.reuse, R99, R172 ;  /* 0x000000636cac7223 */ /* 0x040fe200000000ac */
[C---:B------:R-:W-:Y:S01]  /*7550*/  FFMA R48, R108.reuse, R48, R173 ;  /* 0x000000306c307223 */ /* 0x040fe200000000ad */
[----:B------:R-:W-:Y:S01]  /*7560*/  FFMA R223, R108, R223, R174 ;  /* 0x000000df6cdf7223 */ /* 0x000fe200000000ae */
[----:B------:R-:W-:Y:S02]  /*7570*/  I2FP.F32.S32 R108, R92 ;  /* 0x0000005c006c7245 */ /* 0x000fe40000201400 */
[----:B------:R-:W-:Y:S01]  /*7580*/  I2FP.F32.S32 R136, R93 ;  /* 0x0000005d00887245 */ /* 0x000fe20000201400 */
[----:B------:R-:W-:Y:S01]  /*7590*/  FFMA R175, R100, R96, R175 ;  /* 0x0000006064af7223 */ /* 0x000fe200000000af */
[----:B------:R-:W-:-:S03]  /*75a0*/  I2FP.F32.S32 R168, R94 ;  /* 0x0000005e00a87245 */ /* 0x000fc60000201400 */
[----:B------:R-:W-:Y:S01]  /*75b0*/  I2FP.F32.S32 R88, R88 ;  /* 0x0000005800587245 */ /* 0x000fe20000201400 */
[C---:B------:R-:W-:Y:S01]  /*75c0*/  FFMA R169, R100.reuse, R98, R169 ;  /* 0x0000006264a97223 */ /* 0x040fe200000000a9 */
[----:B------:R-:W-:Y:S01]  /*75d0*/  I2FP.F32.S32 R174, R95 ;  /* 0x0000005f00ae7245 */ /* 0x000fe20000201400 */
[----:B------:R-:W-:Y:S01]  /*75e0*/  FFMA R170, R100, R97, R170 ;  /* 0x0000006164aa7223 */ /* 0x000fe200000000aa */
[----:B---3--:R-:W-:Y:S01]  /*75f0*/  IMMA.16832.S8.S8 R92, R76.ROW, R104.COL, RZ ;  /* 0x000000684c5c7237 */ /* 0x008fe20000405cff */
[----:B------:R-:W-:Y:S01]  /*7600*/  LDS R98, [R123+0x2d70] ;  /* 0x002d70007b627984 */ /* 0x000fe20000000800 */
[----:B------:R-:W-:Y:S02]  /*7610*/  HADD2.F32 R100, -RZ, R101.H0_H0 ;  /* 0x20000065ff647230 */ /* 0x000fe40000004100 */
[----:B------:R-:W-:Y:S01]  /*7620*/  FMUL R220, R63, R220 ;  /* 0x000000dc3fdc7220 */ /* 0x000fe20000400000 */
[----:B------:R-:W-:Y:S01]  /*7630*/  FMUL R226, R55, R226 ;  /* 0x000000e237e27220 */ /* 0x000fe20000400000 */
[----:B------:R-:W0:Y:S01]  /*7640*/  LDS R99, [R123+0x2d80] ;  /* 0x002d80007b637984 */ /* 0x000e220000000800 */
[----:B------:R-:W-:Y:S01]  /*7650*/  FMUL R222, R59, R222 ;  /* 0x000000de3bde7220 */ /* 0x000fe20000400000 */
[----:B------:R-:W-:Y:S01]  /*7660*/  FMUL R101, R53, R88 ;  /* 0x0000005835657220 */ /* 0x000fe20000400000 */
[----:B------:R-:W-:Y:S01]  /*7670*/  I2FP.F32.S32 R90, R90 ;  /* 0x0000005a005a7245 */ /* 0x000fe20000201400 */
[C---:B------:R-:W-:Y:S01]  /*7680*/  FFMA R145, R218.reuse, R220, R145 ;  /* 0x000000dcda917223 */ /* 0x040fe20000000091 */
[C---:B------:R-:W-:Y:S01]  /*7690*/  FFMA R143, R218.reuse, R226, R143 ;  /* 0x000000e2da8f7223 */ /* 0x040fe2000000008f */
[----:B------:R-:W-:Y:S01]  /*76a0*/  FFMA R167, R218, R222, R167 ;  /* 0x000000dedaa77223 */ /* 0x000fe200000000a7 */
[----:B------:R-:W-:Y:S01]  /*76b0*/  FFMA R170, R100, R101, R170 ;  /* 0x0000006564aa7223 */ /* 0x000fe200000000aa */
[----:B------:R-:W-:Y:S01]  /*76c0*/  HADD2.F32 R109, -RZ, R109.H0_H0 ;  /* 0x2000006dff6d7230 */ /* 0x000fe20000004100 */
[----:B------:R-:W-:Y:S01]  /*76d0*/  LDS R96, [R123+0x3630] ;  /* 0x003630007b607984 */ /* 0x000fe20000000800 */
[----:B------:R-:W-:Y:S01]  /*76e0*/  I2FP.F32.S32 R218, R89 ;  /* 0x0000005900da7245 */ /* 0x000fe20000201400 */
[----:B------:R-:W-:-:S02]  /*76f0*/  FMUL R101, R49, R174 ;  /* 0x000000ae31657220 */ /* 0x000fc40000400000 */
[----:B------:R-:W1:Y:S01]  /*7700*/  LDS R97, [R123+0x3640] ;  /* 0x003640007b617984 */ /* 0x000e620000000800 */
[----:B------:R-:W-:Y:S01]  /*7710*/  I2FP.F32.S32 R222, R91 ;  /* 0x0000005b00de7245 */ /* 0x000fe20000201400 */
[----:B------:R-:W-:Y:S01]  /*7720*/  FMUL R220, R57, R90 ;  /* 0x0000005a39dc7220 */ /* 0x000fe20000400000 */
[----:B------:R-:W-:Y:S01]  /*7730*/  FFMA R172, R109, R101, R172 ;  /* 0x000000656dac7223 */ /* 0x000fe200000000ac */
[----:B------:R-:W-:Y:S01]  /*7740*/  IMMA.16832.S8.S8 R88, R72.ROW, R104.COL, RZ ;  /* 0x0000006848587237 */ /* 0x000fe20000405cff */
[----:B------:R-:W-:Y:S01]  /*7750*/  FMUL R105, R53, R218 ;  /* 0x000000da35697220 */ /* 0x000fe20000400000 */
[----:B------:R-:W-:Y:S01]  /*7760*/  I2FP.F32.S32 R101, R92 ;  /* 0x0000005c00657245 */ /* 0x000fe20000201400 */
[----:B------:R-:W-:Y:S02]  /*7770*/  FMUL R108, R61, R108 ;  /* 0x0000006c3d6c7220 */ /* 0x000fe40000400000 */
[----:B------:R-:W-:Y:S01]  /*7780*/  FFMA R48, R109, R105, R48 ;  /* 0x000000696d307223 */ /* 0x000fe20000000030 */
[----:B------:R-:W-:-:S02]  /*7790*/  HADD2.F32 R105, -RZ, R102.H0_H0 ;  /* 0x20000066ff697230 */ /* 0x000fc40000004100 */
[----:B------:R-:W-:Y:S01]  /*77a0*/  FMUL R101, R62, R101 ;  /* 0x000000653e657220 */ /* 0x000fe20000400000 */
[C---:B------:R-:W-:Y:S01]  /*77b0*/  FFMA R108, R100.reuse, R108, R175 ;  /* 0x0000006c646c7223 */ /* 0x040fe200000000af */
[----:B------:R-:W-:Y:S01]  /*77c0*/  FMUL R168, R49, R168 ;  /* 0x000000a831a87220 */ /* 0x000fe20000400000 */
[C---:B------:R-:W-:Y:S02]  /*77d0*/  FFMA R220, R100.reuse, R220, R221 ;  /* 0x000000dc64dc7223 */ /* 0x040fe400000000dd */
[----:B------:R-:W-:Y:S01]  /*77e0*/  FFMA R108, R105, R101, R108 ;  /* 0x00000065696c7223 */ /* 0x000fe2000000006c */
[----:B------:R-:W-:Y:S01]  /*77f0*/  FFMA R168, R100, R168, R169 ;  /* 0x000000a864a87223 */ /* 0x000fe200000000a9 */
[----:B------:R-:W-:Y:S04]  /*7800*/  LDS R101, [R123+0x3660] ;  /* 0x003660007b657984 */ /* 0x000fe80000000800 */
[----:B------:R-:W2:Y:S01]  /*7810*/  LDS R100, [R123+0x3650] ;  /* 0x003650007b647984 */ /* 0x000ea20000000800 */
[----:B------:R-:W-:-:S02]  /*7820*/  I2FP.F32.S32 R137, R94 ;  /* 0x0000005e00897245 */ /* 0x000fc40000201400 */
[----:B------:R-:W-:Y:S02]  /*7830*/  I2FP.F32.S32 R173, R89 ;  /* 0x0000005900ad7245 */ /* 0x000fe40000201400 */
[----:B------:R-:W-:Y:S01]  /*7840*/  I2FP.F32.S32 R89, R90 ;  /* 0x0000005a00597245 */ /* 0x000fe20000201400 */
[----:B------:R-:W-:-:S04]  /*7850*/  FMUL R137, R50, R137 ;  /* 0x0000008932897220 */ /* 0x000fc80000400000 */
[----:B------:R-:W-:Y:S01]  /*7860*/  FMUL R89, R58, R89 ;  /* 0x000000593a597220 */ /* 0x000fe20000400000 */
[C---:B------:R-:W-:Y:S01]  /*7870*/  FFMA R137, R105.reuse, R137, R168 ;  /* 0x0000008969897223 */ /* 0x040fe200000000a8 */
[----:B------:R-:W-:Y:S02]  /*7880*/  I2FP.F32.S32 R171, R88 ;  /* 0x0000005800ab7245 */ /* 0x000fe40000201400 */
[----:B------:R-:W-:Y:S01]  /*7890*/  I2FP.F32.S32 R175, R91 ;  /* 0x0000005b00af7245 */ /* 0x000fe20000201400 */
[----:B------:R-:W-:Y:S02]  /*78a0*/  FFMA R168, R105, R89, R220 ;  /* 0x0000005969a87223 */ /* 0x000fe400000000dc */
[----:B0-----:R-:W-:Y:S08]  /*78b0*/  IMMA.16832.S8.S8 R88, R64.ROW, R98.COL, RZ ;  /* 0x0000006240587237 */ /* 0x001ff00000405cff */
[-C--:B-1----:R-:W-:Y:S08]  /*78c0*/  IMMA.16832.S8.S8 R84, R84.ROW, R96.reuse.COL, RZ ;  /* 0x0000006054547237 */ /* 0x082ff00000405cff */
[----:B------:R-:W-:Y:S01]  /*78d0*/  IMMA.16832.S8.S8 R80, R80.ROW, R96.COL, RZ ;  /* 0x0000006050507237 */ /* 0x000fe20000405cff */
[----:B------:R-:W-:Y:S04]  /*78e0*/  LDS R96, [R123+0x3670] ;  /* 0x003670007b607984 */ /* 0x000fe80000000800 */
[----:B------:R-:W0:Y:S01]  /*78f0*/  LDS R97, [R123+0x3680] ;  /* 0x003680007b617984 */ /* 0x000e220000000800 */
[----:B------:R-:W-:Y:S01]  /*7900*/  FMUL R136, R61, R136 ;  /* 0x000000883d887220 */ /* 0x000fe20000400000 */
[----:B------:R-:W-:Y:S01]  /*7910*/  FMUL R222, R57, R222 ;  /* 0x000000de39de7220 */ /* 0x000fe20000400000 */
[----:B------:R-:W-:-:S02]  /*7920*/  I2FP.F32.S32 R90, R90 ;  /* 0x0000005a005a7245 */ /* 0x000fc40000201400 */
[C---:B------:R-:W-:Y:S01]  /*7930*/  FFMA R132, R109.reuse, R136, R132 ;  /* 0x000000886d847223 */ /* 0x040fe20000000084 */
[----:B------:R-:W-:Y:S01]  /*7940*/  FFMA R222, R109, R222, R223 ;  /* 0x000000de6dde7223 */ /* 0x000fe200000000df */
[----:B------:R-:W-:Y:S02]  /*7950*/  I2FP.F32.S32 R109, R93 ;  /* 0x0000005d006d7245 */ /* 0x000fe40000201400 */
[----:B------:R-:W-:Y:S01]  /*7960*/  I2FP.F32.S32 R169, R95 ;  /* 0x0000005f00a97245 */ /* 0x000fe20000201400 */
[----:B--2---:R-:W-:Y:S01]  /*7970*/  IMMA.16832.S8.S8 R76, R76.ROW, R100.COL, RZ ;  /* 0x000000644c4c7237 */ /* 0x004fe20000405cff */
[----:B------:R-:W-:Y:S02]  /*7980*/  HADD2.F32 R103, -RZ, R103.H0_H0 ;  /* 0x20000067ff677230 */ /* 0x000fe40000004100 */
[----:B------:R-:W-:Y:S01]  /*7990*/  FMUL R173, R54, R173 ;  /* 0x000000ad36ad7220 */ /* 0x000fe20000400000 */
[----:B------:R-:W-:-:S04]  /*79a0*/  I2FP.F32.S32 R88, R88 ;  /* 0x0000005800587245 */ /* 0x000fc80000201400 */
[----:B------:R-:W-:Y:S01]  /*79b0*/  IMMA.16832.S8.S8 R92, R68.ROW, R98.COL, RZ ;  /* 0x00000062445c7237 */ /* 0x000fe20000405cff */
[----:B------:R-:W-:Y:S01]  /*79c0*/  HADD2.F32 R99, -RZ, R110.H0_H0 ;  /* 0x2000006eff637230 */ /* 0x000fe20000004100 */
[----:B------:R-:W-:Y:S01]  /*79d0*/  I2FP.F32.S32 R110, R89 ;  /* 0x00000059006e7245 */ /* 0x000fe20000201400 */
[----:B------:R-:W-:Y:S01]  /*79e0*/  FMUL R89, R59, R90 ;  /* 0x0000005a3b597220 */ /* 0x000fe20000400000 */
[----:B------:R-:W-:Y:S01]  /*79f0*/  FMUL R171, R54, R171 ;  /* 0x000000ab36ab7220 */ /* 0x000fe20000400000 */
[----:B------:R-:W-:Y:S02]  /*7a00*/  HADD2.F32 R98, -RZ, R111.H0_H0 ;  /* 0x2000006fff627230 */ /* 0x000fe40000004100 */
[----:B------:R-:W-:Y:S01]  /*7a10*/  FMUL R169, R50, R169 ;  /* 0x000000a932a97220 */ /* 0x000fe20000400000 */
[----:B------:R-:W-:Y:S01]  /*7a20*/  FFMA R168, R103, R89, R168 ;  /* 0x0000005967a87223 */ /* 0x000fe200000000a8 */
[----:B------:R-:W-:Y:S01]  /*7a30*/  IMMA.16832.S8.S8 R72, R72.ROW, R100.COL, RZ ;  /* 0x0000006448487237 */ /* 0x000fe20000405cff */
[----:B------:R-:W-:Y:S01]  /*7a40*/  FFMA R48, R99, R173, R48 ;  /* 0x000000ad63307223 */ /* 0x000fe20000000030 */
[----:B------:R-:W-:Y:S01]  /*7a50*/  FMUL R89, R55, R110 ;  /* 0x0000006e37597220 */ /* 0x000fe20000400000 */
[----:B------:R-:W-:Y:S01]  /*7a60*/  FFMA R171, R105, R171, R170 ;  /* 0x000000ab69ab7223 */ /* 0x000fe200000000aa */
[----:B------:R-:W-:Y:S01]  /*7a70*/  FMUL R88, R55, R88 ;  /* 0x0000005837587220 */ /* 0x000fe20000400000 */
[----:B------:R-:W-:Y:S01]  /*7a80*/  FMUL R105, R58, R175 ;  /* 0x000000af3a697220 */ /* 0x000fe20000400000 */
[----:B------:R-:W-:Y:S01]  /*7a90*/  FFMA R175, R99, R169, R172 ;  /* 0x000000a963af7223 */ /* 0x000fe200000000ac */
[----:B------:R-:W-:Y:S01]  /*7aa0*/  FFMA R174, R98, R89, R48 ;  /* 0x0000005962ae7223 */ /* 0x000fe20000000030 */
[----:B------:R-:W-:Y:S01]  /*7ab0*/  FFMA R169, R103, R88, R171 ;  /* 0x0000005867a97223 */ /* 0x000fe200000000ab */
[----:B------:R-:W-:-:S02]  /*7ac0*/  I2FP.F32.S32 R84, R84 ;  /* 0x0000005400547245 */ /* 0x000fc40000201400 */
[----:B------:R-:W-:Y:S02]  /*7ad0*/  I2FP.F32.S32 R48, R85 ;  /* 0x0000005500307245 */ /* 0x000fe40000201400 */
[----:B------:R-:W-:Y:S02]  /*7ae0*/  I2FP.F32.S32 R88, R86 ;  /* 0x0000005600587245 */ /* 0x000fe40000201400 */
[----:B------:R-:W-:Y:S01]  /*7af0*/  I2FP.F32.S32 R90, R87 ;  /* 0x00000057005a7245 */ /* 0x000fe20000201400 */
[C---:B------:R-:W-:Y:S01]  /*7b00*/  FMUL R84, R61.reuse, R84 ;  /* 0x000000543d547220 */ /* 0x040fe20000400000 */
[----:B------:R-:W-:Y:S01]  /*7b10*/  FMUL R86, R61, R48 ;  /* 0x000000303d567220 */ /* 0x000fe20000400000 */
[C---:B------:R-:W-:Y:S01]  /*7b20*/  FMUL R85, R49.reuse, R88 ;  /* 0x0000005831557220 */ /* 0x040fe20000400000 */
[----:B------:R-:W-:Y:S01]  /*7b30*/  I2FP.F32.S32 R82, R82 ;  /* 0x0000005200527245 */ /* 0x000fe20000201400 */
[----:B------:R-:W-:Y:S01]  /*7b40*/  FMUL R61, R49, R90 ;  /* 0x0000005a313d7220 */ /* 0x000fe20000400000 */
[----:B------:R-:W-:-:S02]  /*7b50*/  I2FP.F32.S32 R49, R77 ;  /* 0x0000004d00317245 */ /* 0x000fc40000201400 */
[----:B------:R-:W-:Y:S01]  /*7b60*/  I2FP.F32.S32 R48, R81 ;  /* 0x0000005100307245 */ /* 0x000fe20000201400 */
[----:B------:R-:W-:Y:S01]  /*7b70*/  FMUL R81, R57, R82 ;  /* 0x0000005239517220 */ /* 0x000fe20000400000 */
[----:B------:R-:W-:Y:S01]  /*7b80*/  I2FP.F32.S32 R88, R83 ;  /* 0x0000005300587245 */ /* 0x000fe20000201400 */
[C---:B------:R-:W-:Y:S01]  /*7b90*/  FMUL R82, R62.reuse, R49 ;  /* 0x000000313e527220 */ /* 0x040fe20000400000 */
[----:B------:R-:W-:Y:S02]  /*7ba0*/  I2FP.F32.S32 R83, R76 ;  /* 0x0000004c00537245 */ /* 0x000fe40000201400 */
[----:B------:R-:W-:Y:S02]  /*7bb0*/  I2FP.F32.S32 R87, R78 ;  /* 0x0000004e00577245 */ /* 0x000fe40000201400 */
[----:B------:R-:W-:Y:S01]  /*7bc0*/  I2FP.F32.S32 R89, R79 ;  /* 0x0000004f00597245 */ /* 0x000fe20000201400 */
[----:B------:R-:W-:Y:S01]  /*7bd0*/  FMUL R109, R62, R109 ;  /* 0x0000006d3e6d7220 */ /* 0x000fe20000400000 */
[----:B0-----:R-:W-:Y:S01]  /*7be0*/  IMMA.16832.S8.S8 R76, R64.ROW, R96.COL, RZ ;  /* 0x00000060404c7237 */ /* 0x001fe20000405cff */
[----:B------:R-:W-:-:S02]  /*7bf0*/  I2FP.F32.S32 R49, R72 ;  /* 0x0000004800317245 */ /* 0x000fc40000201400 */
[----:B------:R-:W-:Y:S01]  /*7c00*/  I2FP.F32.S32 R65, R73 ;  /* 0x0000004900417245 */ /* 0x000fe20000201400 */
[C---:B------:R-:W-:Y:S01]  /*7c10*/  FFMA R109, R99.reuse, R109, R132 ;  /* 0x0000006d636d7223 */ /* 0x040fe20000000084 */
[----:B------:R-:W-:Y:S01]  /*7c20*/  FFMA R105, R99, R105, R222 ;  /* 0x0000006963697223 */ /* 0x000fe200000000de */
[----:B------:R-:W-:Y:S02]  /*7c30*/  I2FP.F32.S32 R99, R75 ;  /* 0x0000004b00637245 */ /* 0x000fe40000201400 */
[----:B------:R-:W-:Y:S01]  /*7c40*/  IMMA.16832.S8.S8 R68, R68.ROW, R96.COL, RZ ;  /* 0x0000006044447237 */ /* 0x000fe20000405cff */
[C---:B------:R-:W-:Y:S01]  /*7c50*/  FMUL R96, R54.reuse, R49 ;  /* 0x0000003136607220 */ /* 0x040fe20000400000 */
[----:B------:R-:W-:Y:S01]  /*7c60*/  I2FP.F32.S32 R97, R74 ;  /* 0x0000004a00617245 */ /* 0x000fe20000201400 */
[----:B------:R-:W-:Y:S01]  /*7c70*/  FMUL R54, R54, R65 ;  /* 0x0000004136367220 */ /* 0x000fe20000400000 */
[----:B------:R-:W0:Y:S04]  /*7c80*/  LDS.128 R72, [R121+0x3600] ;  /* 0x0036000079487984 */ /* 0x000e280000000c00 */
[----:B------:R-:W1:Y:S01]  /*7c90*/  LDS.128 R64, [R121+0x3690] ;  /* 0x0036900079407984 */ /* 0x000e620000000c00 */
[----:B------:R-:W-:Y:S01]  /*7ca0*/  BAR.SYNC.DEFER_BLOCKING 0x0 ;  /* 0x0000000000007b1d */ /* 0x000fe20000010000 */
[----:B------:R-:W-:-:S02]  /*7cb0*/  I2FP.F32.S32 R80, R80 ;  /* 0x0000005000507245 */ /* 0x000fc40000201400 */
[----:B------:R-:W-:Y:S02]  /*7cc0*/  I2FP.F32.S32 R102, R93 ;  /* 0x0000005d00667245 */ /* 0x000fe40000201400 */
[----:B------:R-:W-:Y:S01]  /*7cd0*/  I2FP.F32.S32 R104, R95 ;  /* 0x0000005f00687245 */ /* 0x000fe20000201400 */
[C---:B------:R-:W-:Y:S01]  /*7ce0*/  FMUL R80, R53.reuse, R80 ;  /* 0x0000005035507220 */ /* 0x040fe20000400000 */
[----:B------:R-:W-:Y:S01]  /*7cf0*/  I2FP.F32.S32 R132, R91 ;  /* 0x0000005b00847245 */ /* 0x000fe20000201400 */
        /* <DEDUP_REMOVED lines=16> */
[----:B------:R-:W-:Y:S01]  /*7e00*/  FMUL R53, R53, R48 ;  /* 0x0000003035357220 */ /* 0x000fe20000400000 */
[----:B------:R-:W-:-:S02]  /*7e10*/  I2FP.F32.S32 R94, R94 ;  /* 0x0000005e005e7245 */ /* 0x000fc40000201400 */
[----:B------:R-:W-:Y:S02]  /*7e20*/  I2FP.F32.S32 R70, R70 ;  /* 0x0000004600467245 */ /* 0x000fe40000201400 */
[----:B------:R-:W-:Y:S01]  /*7e30*/  I2FP.F32.S32 R48, R71 ;  /* 0x0000004700307245 */ /* 0x000fe20000201400 */
[----:B------:R-:W-:Y:S01]  /*7e40*/  FMUL R102, R63, R102 ;  /* 0x000000663f667220 */ /* 0x000fe20000400000 */
[----:B------:R-:W-:Y:S01]  /*7e50*/  I2FP.F32.S32 R92, R92 ;  /* 0x0000005c005c7245 */ /* 0x000fe20000201400 */
[----:B------:R-:W-:Y:S01]  /*7e60*/  FMUL R104, R51, R104 ;  /* 0x0000006833687220 */ /* 0x000fe20000400000 */
[----:B------:R-:W-:Y:S01]  /*7e70*/  FMUL R132, R59, R132 ;  /* 0x000000843b847220 */ /* 0x000fe20000400000 */
[----:B------:R-:W-:Y:S01]  /*7e80*/  FMUL R83, R62, R83 ;  /* 0x000000533e537220 */ /* 0x000fe20000400000 */
[----:B------:R-:W-:Y:S01]  /*7e90*/  FMUL R94, R51, R94 ;  /* 0x0000005e335e7220 */ /* 0x000fe20000400000 */
[----:B------:R-:W-:Y:S01]  /*7ea0*/  FMUL R57, R57, R88 ;  /* 0x0000005839397220 */ /* 0x000fe20000400000 */
[----:B------:R-:W-:Y:S01]  /*7eb0*/  BAR.SYNC.DEFER_BLOCKING 0x0 ;  /* 0x0000000000007b1d */ /* 0x000fe20000010000 */
[C---:B------:R-:W-:Y:S01]  /*7ec0*/  FMUL R87, R50.reuse, R87 ;  /* 0x0000005732577220 */ /* 0x040fe20000400000 */
[----:B------:R-:W-:Y:S01]  /*7ed0*/  FMUL R62, R50, R89 ;  /* 0x00000059323e7220 */ /* 0x000fe20000400000 */
[C---:B------:R-:W-:Y:S01]  /*7ee0*/  FMUL R100, R51.reuse, R70 ;  /* 0x0000004633647220 */ /* 0x040fe20000400000 */
[----:B------:R-:W-:Y:S01]  /*7ef0*/  FMUL R91, R51, R48 ;  /* 0x00000030335b7220 */ /* 0x000fe20000400000 */
[----:B------:R-:W-:Y:S01]  /*7f00*/  FMUL R92, R63, R92 ;  /* 0x0000005c3f5c7220 */ /* 0x000fe20000400000 */
[C---:B------:R-:W-:Y:S01]  /*7f10*/  FFMA R171, R98.reuse, R102, R109 ;  /* 0x0000006662ab7223 */ /* 0x040fe2000000006d */
[C---:B------:R-:W-:Y:S01]  /*7f20*/  FFMA R175, R98.reuse, R104, R175 ;  /* 0x0000006862af7223 */ /* 0x040fe200000000af */
[----:B------:R-:W-:Y:S01]  /*7f30*/  FFMA R173, R98, R132, R105 ;  /* 0x0000008462ad7223 */ /* 0x000fe20000000069 */
[----:B------:R-:W-:-:S02]  /*7f40*/  I2FP.F32.S32 R68, R68 ;  /* 0x0000004400447245 */ /* 0x000fc40000201400 */
[----:B------:R-:W-:Y:S02]  /*7f50*/  I2FP.F32.S32 R98, R69 ;  /* 0x0000004500627245 */ /* 0x000fe40000201400 */
[----:B------:R-:W-:Y:S02]  /*7f60*/  I2FP.F32.S32 R76, R76 ;  /* 0x0000004c004c7245 */ /* 0x000fe40000201400 */
[----:B------:R-:W-:Y:S01]  /*7f70*/  I2FP.F32.S32 R90, R77 ;  /* 0x0000004d005a7245 */ /* 0x000fe20000201400 */
[C---:B------:R-:W-:Y:S01]  /*7f80*/  FFMA R172, R103.reuse, R92, R108 ;  /* 0x0000005c67ac7223 */ /* 0x040fe2000000006c */
[----:B------:R-:W-:Y:S01]  /*7f90*/  FFMA R170, R103, R94, R137 ;  /* 0x0000005e67aa7223 */ /* 0x000fe20000000089 */
[----:B------:R-:W-:Y:S04]  /*7fa0*/  LDS R88, [R123+0x10] ;  /* 0x000010007b587984 */ /* 0x000fe80000000800 */
[----:B------:R-:W-:Y:S04]  /*7fb0*/  LDS R89, [R123+0x20] ;  /* 0x000020007b597984 */ /* 0x000fe80000000800 */
[----:B------:R-:W2:Y:S01]  /*7fc0*/  LDSM.16.M88.4 R48, [R176] ;  /* 0x00000000b030783b */ /* 0x000ea20000000200 */
[C---:B------:R-:W-:Y:S01]  /*7fd0*/  FMUL R101, R63.reuse, R68 ;  /* 0x000000443f657220 */ /* 0x040fe20000400000 */
[----:B------:R-:W-:Y:S01]  /*7fe0*/  FMUL R98, R63, R98 ;  /* 0x000000623f627220 */ /* 0x000fe20000400000 */
[C---:B------:R-:W-:Y:S01]  /*7ff0*/  FMUL R63, R55.reuse, R76 ;  /* 0x0000004c373f7220 */ /* 0x040fe20000400000 */
[----:B------:R-:W3:Y:S01]  /*8000*/  LDSM.16.M88.4 R92, [R162] ;  /* 0x00000000a25c783b */ /* 0x000ee20000000200 */
[----:B------:R-:W-:Y:S01]  /*8010*/  FMUL R90, R55, R90 ;  /* 0x0000005a375a7220 */ /* 0x000fe20000400000 */
[----:B0-----:R-:W-:Y:S01]  /*8020*/  HADD2.F32 R55, -RZ, R72.H0_H0 ;  /* 0x20000048ff377230 */ /* 0x001fe20000004100 */
[----:B------:R-:W-:Y:S01]  /*8030*/  I2FP.F32.S32 R78, R78 ;  /* 0x0000004e004e7245 */ /* 0x000fe20000201400 */
[C---:B------:R-:W-:Y:S01]  /*8040*/  FMUL R97, R58.reuse, R97 ;  /* 0x000000613a617220 */ /* 0x040fe20000400000 */
[----:B------:R-:W-:Y:S01]  /*8050*/  I2FP.F32.S32 R102, R79 ;  /* 0x0000004f00667245 */ /* 0x000fe20000201400 */
[----:B------:R-:W-:Y:S01]  /*8060*/  FMUL R99, R58, R99 ;  /* 0x000000633a637220 */ /* 0x000fe20000400000 */
[C---:B------:R-:W-:Y:S01]  /*8070*/  FFMA R217, R55.reuse, R217, R158 ;  /* 0x000000d937d97223 */ /* 0x040fe2000000009e */
[C---:B------:R-:W-:Y:S01]  /*8080*/  FFMA R106, R55.reuse, R106, R159 ;  /* 0x0000006a376a7223 */ /* 0x040fe2000000009f */
[C---:B------:R-:W-:Y:S01]  /*8090*/  FFMA R219, R55.reuse, R219, R160 ;  /* 0x000000db37db7223 */ /* 0x040fe200000000a0 */
[----:B------:R-:W-:Y:S01]  /*80a0*/  FFMA R52, R55, R52, R161 ;  /* 0x0000003437347223 */ /* 0x000fe200000000a1 */
[----:B-1----:R-:W-:-:S02]  /*80b0*/  HADD2.F32 R55, -RZ, R64.H0_H0 ;  /* 0x20000040ff377230 */ /* 0x002fc40000004100 */
[----:B------:R-:W-:Y:S01]  /*80c0*/  FMUL R103, R59, R78 ;  /* 0x0000004e3b677220 */ /* 0x000fe20000400000 */
[----:B------:R-:W-:Y:S01]  /*80d0*/  HADD2.F32 R58, -RZ, R73.H0_H0 ;  /* 0x20000049ff3a7230 */ /* 0x000fe20000004100 */
[----:B------:R-:W0:Y:S01]  /*80e0*/  LDS.128 R76, [R121] ;  /* 0x00000000794c7984 */ /* 0x000e220000000c00 */
[----:B------:R-:W-:Y:S02]  /*80f0*/  HADD2.F32 R64, -RZ, R65.H0_H0 ;  /* 0x20000041ff407230 */ /* 0x000fe40000004100 */
[----:B------:R-:W-:Y:S01]  /*8100*/  FFMA R133, R55, R133, R154 ;  /* 0x0000008537857223 */ /* 0x000fe2000000009a */
[----:B------:R-:W-:Y:S01]  /*8110*/  FMUL R102, R59, R102 ;  /* 0x000000663b667220 */ /* 0x000fe20000400000 */
[----:B------:R-:W-:Y:S02]  /*8120*/  HADD2.F32 R59, -RZ, R74.H0_H0 ;  /* 0x2000004aff3b7230 */ /* 0x000fe40000004100 */
[----:B------:R-:W-:Y:S01]  /*8130*/  FFMA R60, R55, R60, R155 ;  /* 0x0000003c373c7223 */ /* 0x000fe2000000009b */
[----:B------:R-:W-:-:S02]  /*8140*/  HADD2.F32 R66, -RZ, R66.H0_H0 ;  /* 0x20000042ff427230 */ /* 0x000fc40000004100 */
[C---:B------:R-:W-:Y:S01]  /*8150*/  FFMA R219, R58.reuse, R80, R219 ;  /* 0x000000503adb7223 */ /* 0x040fe200000000db */
[C---:B------:R-:W-:Y:S01]  /*8160*/  FFMA R52, R58.reuse, R81, R52 ;  /* 0x000000513a347223 */ /* 0x040fe20000000034 */
[----:B------:R-:W-:Y:S01]  /*8170*/  FFMA R84, R58, R84, R217 ;  /* 0x000000543a547223 */ /* 0x000fe200000000d9 */
[----:B------:R-:W-:Y:S01]  /*8180*/  FFMA R133, R64, R86, R133 ;  /* 0x0000005640857223 */ /* 0x000fe20000000085 */
[C---:B------:R-:W-:Y:S01]  /*8190*/  FFMA R156, R55.reuse, R107, R156 ;  /* 0x0000006b379c7223 */ /* 0x040fe2000000009c */
[----:B------:R-:W-:Y:S01]  /*81a0*/  FFMA R56, R55, R56, R157 ;  /* 0x0000003837387223 */ /* 0x000fe2000000009d */
[----:B------:R-:W-:Y:S01]  /*81b0*/  FFMA R106, R58, R85, R106 ;  /* 0x000000553a6a7223 */ /* 0x000fe2000000006a */
[----:B------:R-:W-:Y:S01]  /*81c0*/  FFMA R61, R64, R61, R60 ;  /* 0x0000003d403d7223 */ /* 0x000fe2000000003c */
[C---:B------:R-:W-:Y:S01]  /*81d0*/  FFMA R72, R59.reuse, R96, R219 ;  /* 0x000000603b487223 */ /* 0x040fe200000000db */
[C---:B------:R-:W-:Y:S01]  /*81e0*/  FFMA R52, R59.reuse, R97, R52 ;  /* 0x000000613b347223 */ /* 0x040fe20000000034 */
[----:B------:R-:W1:Y:S01]  /*81f0*/  LDS.128 R68, [R121+0x90] ;  /* 0x0000900079447984 */ /* 0x000e620000000c00 */
[----:B------:R-:W-:Y:S01]  /*8200*/  FFMA R60, R59, R83, R84 ;  /* 0x000000533b3c7223 */ /* 0x000fe20000000054 */
[----:B------:R-:W-:-:S02]  /*8210*/  FFMA R133, R66, R82, R133 ;  /* 0x0000005242857223 */ /* 0x000fc40000000085 */
[----:B------:R-:W-:Y:S01]  /*8220*/  LDS R96, [R123+0x910] ;  /* 0x000910007b607984 */ /* 0x000fe20000000800 */
[----:B------:R-:W-:-:S03]  /*8230*/  FFMA R53, R64, R53, R156 ;  /* 0x0000003540357223 */ /* 0x000fc6000000009c */
[----:B------:R-:W-:Y:S01]  /*8240*/  LDS R97, [R123+0x920] ;  /* 0x000920007b617984 */ /* 0x000fe20000000800 */
[----:B------:R-:W-:Y:S01]  /*8250*/  FFMA R64, R64, R57, R56 ;  /* 0x0000003940407223 */ /* 0x000fe20000000038 */
[----:B------:R-:W-:Y:S02]  /*8260*/  FFMA R55, R59, R87, R106 ;  /* 0x000000573b377223 */ /* 0x000fe4000000006a */
[----:B------:R-:W4:Y:S04]  /*8270*/  LDS.128 R80, [R130+0x42d0] ;  /* 0x0042d00082507984 */ /* 0x000f280000000c00 */
[----:B------:R-:W5:Y:S01]  /*8280*/  LDS.128 R56, [R130+0x4c50] ;  /* 0x004c500082387984 */ /* 0x000f620000000c00 */
[----:B------:R-:W-:Y:S01]  /*8290*/  HADD2.F32 R75, -RZ, R75.H0_H0 ;  /* 0x2000004bff4b7230 */ /* 0x000fe20000004100 */
[----:B--2---:R-:W-:Y:S01]  /*82a0*/  IMMA.16832.S8.S8 R84, R48.ROW, R88.COL, RZ ;  /* 0x0000005830547237 */ /* 0x004fe20000405cff */
[----:B------:R-:W-:Y:S01]  /*82b0*/  FFMA R157, R66, R54, R53 ;  /* 0x00000036429d7223 */ /* 0x000fe20000000035 */
[----:B------:R-:W-:-:S02]  /*82c0*/  HADD2.F32 R104, -RZ, R67.H0_H0 ;  /* 0x20000043ff687230 */ /* 0x000fc40000004100 */
[C---:B------:R-:W-:Y:S01]  /*82d0*/  FFMA R99, R66.reuse, R99, R64 ;  /* 0x0000006342637223 */ /* 0x040fe20000000040 */
[C---:B------:R-:W-:Y:S01]  /*82e0*/  FFMA R160, R75.reuse, R100, R55 ;  /* 0x000000644ba07223 */ /* 0x040fe20000000037 */
[C---:B------:R-:W-:Y:S01]  /*82f0*/  FFMA R158, R75.reuse, R103, R52 ;  /* 0x000000674b9e7223 */ /* 0x040fe20000000034 */
[----:B------:R-:W-:Y:S01]  /*8300*/  FFMA R154, R66, R62, R61 ;  /* 0x0000003e429a7223 */ /* 0x000fe2000000003d */
[----:B------:R-:W2:Y:S01]  /*8310*/  LDS.128 R52, [R130+0x5f50] ;  /* 0x005f500082347984 */ /* 0x000ea20000000c00 */
[C---:B------:R-:W-:Y:S01]  /*8320*/  FFMA R161, R75.reuse, R101, R60 ;  /* 0x000000654ba17223 */ /* 0x040fe2000000003c */
[----:B------:R-:W-:Y:S01]  /*8330*/  FFMA R159, R75, R63, R72 ;  /* 0x0000003f4b9f7223 */ /* 0x000fe20000000048 */
[C---:B------:R-:W-:Y:S01]  /*8340*/  FFMA R155, R104.reuse, R98, R133 ;  /* 0x00000062689b7223 */ /* 0x040fe20000000085 */
[----:B------:R-:W2:Y:S01]  /*8350*/  LDS.128 R64, [R121+0x900] ;  /* 0x0009000079407984 */ /* 0x000ea20000000c00 */
[C---:B------:R-:W-:Y:S01]  /*8360*/  FFMA R154, R104.reuse, R91, R154 ;  /* 0x0000005b689a7223 */ /* 0x040fe2000000009a */
[----:B---3--:R-:W-:Y:S01]  /*8370*/  IMMA.16832.S8.S8 R72, R92.ROW, R88.COL, RZ ;  /* 0x000000585c487237 */ /* 0x008fe20000405cff */
[C---:B------:R-:W-:Y:S01]  /*8380*/  FFMA R157, R104.reuse, R90, R157 ;  /* 0x0000005a689d7223 */ /* 0x040fe2000000009d */
[----:B------:R-:W-:Y:S01]  /*8390*/  FFMA R156, R104, R102, R99 ;  /* 0x00000066689c7223 */ /* 0x000fe20000000063 */
[----:B------:R-:W3:Y:S04]  /*83a0*/  LDS.128 R60, [R130+0x55d0] ;  /* 0x0055d000823c7984 */ /* 0x000ee80000000c00 */
[----:B------:R-:W-:Y:S04]  /*83b0*/  LDS R98, [R123+0x30] ;  /* 0x000030007b627984 */ /* 0x000fe80000000800 */
[----:B------:R-:W-:Y:S04]  /*83c0*/  LDS R99, [R123+0x40] ;  /* 0x000040007b637984 */ /* 0x000fe80000000800 */
[----:B------:R-:W3:Y:S01]  /*83d0*/  LDSM.16.M88.4 R88, [R129] ;  /* 0x000000008158783b */ /* 0x000ee20000000200 */
[----:B0-----:R-:W-:Y:S01]  /*83e0*/  HADD2.F32 R100, -RZ, R77.H0_H0 ;  /* 0x2000004dff647230 */ /* 0x001fe20000004100 */
[----:B------:R-:W-:Y:S01]  /*83f0*/  I2FP.F32.S32 R77, R84 ;  /* 0x00000054004d7245 */ /* 0x000fe20000201400 */
[----:B------:R-:W-:Y:S01]  /*8400*/  HADD2.F32 R110, -RZ, R79.H0_H0 ;  /* 0x2000004fff6e7230 */ /* 0x000fe20000004100 */
[----:B------:R-:W-:-:S02]  /*8410*/  I2FP.F32.S32 R79, R85 ;  /* 0x00000055004f7245 */ /* 0x000fc40000201400 */
[----:B------:R-:W-:Y:S02]  /*8420*/  I2FP.F32.S32 R103, R86 ;  /* 0x0000005600677245 */ /* 0x000fe40000201400 */
[----:B------:R-:W-:Y:S02]  /*8430*/  I2FP.F32.S32 R105, R87 ;  /* 0x0000005700697245 */ /* 0x000fe40000201400 */
[----:B------:R-:W0:Y:S01]  /*8440*/  LDSM.16.M88.4 R84, [R128] ;  /* 0x000000008054783b */ /* 0x000e220000000200 */
[----:B------:R-:W-:Y:S01]  /*8450*/  I2FP.F32.S32 R177, R72 ;  /* 0x0000004800b17245 */ /* 0x000fe20000201400 */
[----:B------:R-:W-:Y:S01]  /*8460*/  HADD2.F32 R133, -RZ, R76.H0_H0 ;  /* 0x2000004cff857230 */ /* 0x000fe20000004100 */
[----:B------:R-:W-:Y:S01]  /*8470*/  I2FP.F32.S32 R179, R73 ;  /* 0x0000004900b37245 */ /* 0x000fe20000201400 */
[----:B-1----:R-:W-:Y:S01]  /*8480*/  HADD2.F32 R137, -RZ, R68.H0_H0 ;  /* 0x20000044ff897230 */ /* 0x002fe20000004100 */
[----:B------:R-:W-:Y:S02]  /*8490*/  I2FP.F32.S32 R181, R74 ;  /* 0x0000004a00b57245 */ /* 0x000fe40000201400 */
[----:B------:R-:W-:Y:S01]  /*84a0*/  I2FP.F32.S32 R183, R75 ;  /* 0x0000004b00b77245 */ /* 0x000fe20000201400 */
[C---:B----4-:R-:W-:Y:S01]  /*84b0*/  FMUL R77, R80.reuse, R77 ;  /* 0x0000004d504d7220 */ /* 0x050fe20000400000 */
[----:B------:R-:W-:Y:S01]  /*84c0*/  IMMA.16832.S8.S8 R72, R48.ROW, R96.COL, RZ ;  /* 0x0000006030487237 */ /* 0x000fe20000405cff */
[----:B------:R-:W-:Y:S01]  /*84d0*/  FMUL R79, R80, R79 ;  /* 0x0000004f504f7220 */ /* 0x000fe20000400000 */
[----:B-----5:R-:W-:Y:S01]  /*84e0*/  FMUL R107, R56, R105 ;  /* 0x00000069386b7220 */ /* 0x020fe20000400000 */
[----:B------:R-:W-:-:S02]  /*84f0*/  HADD2.F32 R108, -RZ, R78.H0_H0 ;  /* 0x2000004eff6c7230 */ /* 0x000fc40000004100 */
[----:B------:R-:W-:Y:S01]  /*8500*/  FFMA R105, R133, R77, R202 ;  /* 0x0000004d85697223 */ /* 0x000fe200000000ca */
[----:B------:R-:W-:Y:S01]  /*8510*/  FFMA R216, R137, R79, R216 ;  /* 0x0000004f89d87223 */ /* 0x000fe200000000d8 */
[----:B------:R-:W-:Y:S01]  /*8520*/  HADD2.F32 R101, -RZ, R69.H0_H0 ;  /* 0x20000045ff657230 */ /* 0x000fe20000004100 */
[----:B------:R-:W-:Y:S01]  /*8530*/  IMMA.16832.S8.S8 R76, R92.ROW, R96.COL, RZ ;  /* 0x000000605c4c7237 */ /* 0x000fe20000405cff */
[----:B------:R-:W-:Y:S02]  /*8540*/  HADD2.F32 R109, -RZ, R70.H0_H0 ;  /* 0x20000046ff6d7230 */ /* 0x000fe40000004100 */
[----:B------:R-:W-:Y:S02]  /*8550*/  HADD2.F32 R111, -RZ, R71.H0_H0 ;  /* 0x20000047ff6f7230 */ /* 0x000fe40000004100 */
[----:B--2---:R-:W-:Y:S01]  /*8560*/  FMUL R183, R52, R183 ;  /* 0x000000b734b77220 */ /* 0x004fe20000400000 */
[----:B------:R-:W1:Y:S01]  /*8570*/  LDS.128 R68, [R121+0x990] ;  /* 0x0009900079447984 */ /* 0x000e620000000c00 */
[----:B------:R-:W-:-:S03]  /*8580*/  HADD2.F32 R106, -RZ, R65.H0_H0 ;  /* 0x20000041ff6a7230 */ /* 0x000fc60000004100 */
[----:B------:R-:W-:Y:S01]  /*8590*/  LDS R96, [R123+0x930] ;  /* 0x000930007b607984 */ /* 0x000fe20000000800 */
[----:B------:R-:W-:Y:S01]  /*85a0*/  FFMA R186, R137, R183, R186 ;  /* 0x000000b789ba7223 */ /* 0x000fe200000000ba */
[----:B------:R-:W-:Y:S02]  /*85b0*/  HADD2.F32 R202, -RZ, R67.H0_H0 ;  /* 0x20000043ffca7230 */ /* 0x000fe40000004100 */
[----:B------:R-:W2:Y:S01]  /*85c0*/  LDS R97, [R123+0x940] ;  /* 0x000940007b617984 */ /* 0x000ea20000000800 */
[----:B------:R-:W-:Y:S01]  /*85d0*/  I2FP.F32.S32 R65, R72 ;  /* 0x0000004800417245 */ /* 0x000fe20000201400 */
[----:B---3--:R-:W-:Y:S01]  /*85e0*/  FMUL R179, R60, R179 ;  /* 0x000000b33cb37220 */ /* 0x008fe20000400000 */
[----:B------:R-:W-:Y:S02]  /*85f0*/  I2FP.F32.S32 R67, R74 ;  /* 0x0000004a00437245 */ /* 0x000fe40000201400 */
[----:B------:R-:W-:Y:S02]  /*8600*/  I2FP.F32.S32 R183, R73 ;  /* 0x0000004900b77245 */ /* 0x000fe40000201400 */
[----:B------:R-:W-:-:S02]  /*8610*/  I2FP.F32.S32 R185, R75 ;  /* 0x0000004b00b97245 */ /* 0x000fc40000201400 */
[----:B------:R-:W-:Y:S01]  /*8620*/  IMMA.16832.S8.S8 R72, R88.ROW, R98.COL, RZ ;  /* 0x0000006258487237 */ /* 0x000fe20000405cff */
[C---:B------:R-:W-:Y:S01]  /*8630*/  FFMA R204, R137.reuse, R107, R204 ;  /* 0x0000006b89cc7223 */ /* 0x040fe200000000cc */
[----:B------:R-:W-:Y:S01]  /*8640*/  FMUL R103, R56, R103 ;  /* 0x0000006738677220 */ /* 0x000fe20000400000 */
[----:B------:R-:W-:Y:S01]  /*8650*/  FMUL R107, R60, R177 ;  /* 0x000000b13c6b7220 */ /* 0x000fe20000400000 */
[----:B------:R-:W-:Y:S01]  /*8660*/  FFMA R190, R137, R179, R190 ;  /* 0x000000b389be7223 */ /* 0x000fe200000000be */
[----:B------:R-:W-:Y:S01]  /*8670*/  FMUL R181, R52, R181 ;  /* 0x000000b534b57220 */ /* 0x000fe20000400000 */
[----:B------:R-:W-:Y:S01]  /*8680*/  I2FP.F32.S32 R177, R76 ;  /* 0x0000004c00b17245 */ /* 0x000fe20000201400 */
[----:B------:R-:W-:Y:S01]  /*8690*/  HADD2.F32 R137, -RZ, R64.H0_H0 ;  /* 0x20000040ff897230 */ /* 0x000fe20000004100 */
[----:B------:R-:W-:Y:S01]  /*86a0*/  I2FP.F32.S32 R179, R78 ;  /* 0x0000004e00b37245 */ /* 0x000fe20000201400 */
[----:B------:R-:W-:Y:S01]  /*86b0*/  FMUL R65, R80, R65 ;  /* 0x0000004150417220 */ /* 0x000fe20000400000 */
[----:B------:R-:W-:Y:S01]  /*86c0*/  FMUL R67, R56, R67 ;  /* 0x0000004338437220 */ /* 0x000fe20000400000 */
[C---:B------:R-:W-:Y:S01]  /*86d0*/  FFMA R103, R133.reuse, R103, R206 ;  /* 0x0000006785677223 */ /* 0x040fe200000000ce */
[C---:B------:R-:W-:Y:S01]  /*86e0*/  FFMA R107, R133.reuse, R107, R192 ;  /* 0x0000006b856b7223 */ /* 0x040fe200000000c0 */
[----:B------:R-:W-:Y:S01]  /*86f0*/  FFMA R133, R133, R181, R188 ;  /* 0x000000b585857223 */ /* 0x000fe200000000bc */
[----:B------:R-:W-:Y:S01]  /*8700*/  I2FP.F32.S32 R187, R77 ;  /* 0x0000004d00bb7245 */ /* 0x000fe20000201400 */
[----:B------:R-:W-:Y:S01]  /*8710*/  FMUL R181, R60, R177 ;  /* 0x000000b13cb57220 */ /* 0x000fe20000400000 */
[----:B------:R-:W-:Y:S01]  /*8720*/  FMUL R77, R52, R179 ;  /* 0x000000b3344d7220 */ /* 0x000fe20000400000 */
[----:B------:R-:W-:-:S02]  /*8730*/  HADD2.F32 R129, -RZ, R66.H0_H0 ;  /* 0x20000042ff817230 */ /* 0x000fc40000004100 */
[C---:B------:R-:W-:Y:S01]  /*8740*/  FFMA R177, R137.reuse, R65, R200 ;  /* 0x0000004189b17223 */ /* 0x040fe200000000c8 */
[C---:B------:R-:W-:Y:S02]  /*8750*/  FFMA R179, R137.reuse, R67, R198 ;  /* 0x0000004389b37223 */ /* 0x040fe400000000c6 */
[----:B0-----:R-:W-:Y:S01]  /*8760*/  IMMA.16832.S8.S8 R64, R84.ROW, R98.COL, RZ ;  /* 0x0000006254407237 */ /* 0x001fe20000405cff */
[C---:B------:R-:W-:Y:S01]  /*8770*/  FFMA R181, R137.reuse, R181, R196 ;  /* 0x000000b589b57223 */ /* 0x040fe200000000c4 */
[----:B------:R-:W-:Y:S01]  /*8780*/  I2FP.F32.S32 R189, R79 ;  /* 0x0000004f00bd7245 */ /* 0x000fe20000201400 */
[----:B------:R-:W-:Y:S01]  /*8790*/  FFMA R137, R137, R77, R194 ;  /* 0x0000004d89897223 */ /* 0x000fe200000000c2 */
[----:B------:R-:W-:Y:S01]  /*87a0*/  LDS R98, [R123+0x50] ;  /* 0x000050007b627984 */ /* 0x000fe20000000800 */
[----:B------:R-:W-:Y:S02]  /*87b0*/  I2FP.F32.S32 R102, R72 ;  /* 0x0000004800667245 */ /* 0x000fe40000201400 */
[----:B------:R-:W-:Y:S01]  /*87c0*/  I2FP.F32.S32 R136, R73 ;  /* 0x0000004900887245 */ /* 0x000fe20000201400 */
[----:B------:R-:W-:Y:S01]  /*87d0*/  LDS R99, [R123+0x60] ;  /* 0x000060007b637984 */ /* 0x000fe20000000800 */
[----:B------:R-:W-:-:S02]  /*87e0*/  I2FP.F32.S32 R104, R74 ;  /* 0x0000004a00687245 */ /* 0x000fc40000201400 */
[----:B------:R-:W-:Y:S01]  /*87f0*/  I2FP.F32.S32 R162, R75 ;  /* 0x0000004b00a27245 */ /* 0x000fe20000201400 */
[----:B------:R0:W3:Y:S04]  /*8800*/  LDSM.16.M88.4 R76, [R127] ;  /* 0x000000007f4c783b */ /* 0x0000e80000000200 */
[----:B------:R-:W4:Y:S01]  /*8810*/  LDSM.16.M88.4 R72, [R126] ;  /* 0x000000007e48783b */ /* 0x000f220000000200 */
[----:B-1----:R-:W-:Y:S02]  /*8820*/  HADD2.F32 R193, -RZ, R68.H0_H0 ;  /* 0x20000044ffc17230 */ /* 0x002fe40000004100 */
[----:B------:R-:W-:Y:S01]  /*8830*/  FMUL R183, R80, R183 ;  /* 0x000000b750b77220 */ /* 0x000fe20000400000 */
[----:B------:R-:W-:Y:S02]  /*8840*/  HADD2.F32 R132, -RZ, R69.H0_H0 ;  /* 0x20000045ff847230 */ /* 0x000fe40000004100 */
[----:B------:R-:W-:Y:S01]  /*8850*/  FMUL R185, R56, R185 ;  /* 0x000000b938b97220 */ /* 0x000fe20000400000 */
[----:B------:R-:W-:Y:S01]  /*8860*/  FMUL R191, R60, R187 ;  /* 0x000000bb3cbf7220 */ /* 0x000fe20000400000 */
[----:B------:R-:W-:Y:S01]  /*8870*/  FMUL R69, R52, R189 ;  /* 0x000000bd34457220 */ /* 0x000fe20000400000 */
[----:B------:R-:W-:Y:S01]  /*8880*/  I2FP.F32.S32 R64, R64 ;  /* 0x0000004000407245 */ /* 0x000fe20000201400 */
[----:B------:R-:W-:Y:S01]  /*8890*/  FMUL R102, R81, R102 ;  /* 0x0000006651667220 */ /* 0x000fe20000400000 */
[----:B------:R-:W-:Y:S01]  /*88a0*/  I2FP.F32.S32 R66, R66 ;  /* 0x0000004200427245 */ /* 0x000fe20000201400 */
[C---:B------:R-:W-:Y:S01]  /*88b0*/  FFMA R187, R193.reuse, R183, R184 ;  /* 0x000000b7c1bb7223 */ /* 0x040fe200000000b8 */
[C---:B------:R-:W-:Y:S01]  /*88c0*/  FFMA R189, R193.reuse, R185, R182 ;  /* 0x000000b9c1bd7223 */ /* 0x040fe200000000b6 */
[----:B------:R-:W-:Y:S01]  /*88d0*/  FFMA R191, R193, R191, R180 ;  /* 0x000000bfc1bf7223 */ /* 0x000fe200000000b4 */
[----:B------:R-:W-:-:S02]  /*88e0*/  HADD2.F32 R130, -RZ, R70.H0_H0 ;  /* 0x20000046ff827230 */ /* 0x000fc40000004100 */
[----:B------:R-:W-:Y:S01]  /*88f0*/  FFMA R193, R193, R69, R178 ;  /* 0x00000045c1c17223 */ /* 0x000fe200000000b2 */
[----:B------:R-:W-:Y:S02]  /*8900*/  HADD2.F32 R128, -RZ, R71.H0_H0 ;  /* 0x20000047ff807230 */ /* 0x000fe40000004100 */
[C---:B------:R-:W-:Y:S01]  /*8910*/  FFMA R185, R100.reuse, R102, R105 ;  /* 0x0000006664b97223 */ /* 0x040fe20000000069 */
[-C--:B--2---:R-:W-:Y:S01]  /*8920*/  IMMA.16832.S8.S8 R68, R88.ROW, R96.reuse.COL, RZ ;  /* 0x0000006058447237 */ /* 0x084fe20000405cff */
[----:B------:R-:W-:Y:S01]  /*8930*/  I2FP.F32.S32 R176, R65 ;  /* 0x0000004100b07245 */ /* 0x000fe20000201400 */
[----:B------:R-:W-:Y:S01]  /*8940*/  FMUL R102, R61, R64 ;  /* 0x000000403d667220 */ /* 0x000fe20000400000 */
[----:B------:R-:W-:Y:S01]  /*8950*/  I2FP.F32.S32 R180, R67 ;  /* 0x0000004300b47245 */ /* 0x000fe20000201400 */
[----:B------:R-:W-:Y:S01]  /*8960*/  FMUL R178, R53, R66 ;  /* 0x0000004235b27220 */ /* 0x000fe20000400000 */
[----:B------:R-:W-:Y:S01]  /*8970*/  FMUL R104, R57, R104 ;  /* 0x0000006839687220 */ /* 0x000fe20000400000 */
[----:B------:R-:W-:Y:S02]  /*8980*/  LDS R105, [R123+0x960] ;  /* 0x000960007b697984 */ /* 0x000fe40000000800 */
[----:B------:R-:W-:Y:S01]  /*8990*/  IMMA.16832.S8.S8 R64, R84.ROW, R96.COL, RZ ;  /* 0x0000006054407237 */ /* 0x000fe20000405cff */
[----:B0-----:R-:W-:-:S02]  /*89a0*/  FFMA R127, R100, R104, R103 ;  /* 0x00000068647f7223 */ /* 0x001fc40000000067 */
[----:B------:R-:W0:Y:S01]  /*89b0*/  LDS R104, [R123+0x950] ;  /* 0x000950007b687984 */ /* 0x000e220000000800 */
[----:B------:R-:W-:Y:S01]  /*89c0*/  FFMA R183, R100, R102, R107 ;  /* 0x0000006664b77223 */ /* 0x000fe2000000006b */
[----:B------:R-:W-:Y:S01]  /*89d0*/  FMUL R136, R81, R136 ;  /* 0x0000008851887220 */ /* 0x000fe20000400000 */
[----:B------:R-:W-:Y:S01]  /*89e0*/  FMUL R97, R57, R162 ;  /* 0x000000a239617220 */ /* 0x000fe20000400000 */
[----:B------:R-:W-:Y:S01]  /*89f0*/  FMUL R103, R61, R176 ;  /* 0x000000b03d677220 */ /* 0x000fe20000400000 */
[----:B------:R-:W-:-:S03]  /*8a00*/  FMUL R107, R53, R180 ;  /* 0x000000b4356b7220 */ /* 0x000fc60000400000 */
[----:B------:R-:W-:Y:S02]  /*8a10*/  I2FP.F32.S32 R68, R68 ;  /* 0x0000004400447245 */ /* 0x000fe40000201400 */
[----:B------:R-:W-:Y:S01]  /*8a20*/  I2FP.F32.S32 R70, R70 ;  /* 0x0000004600467245 */ /* 0x000fe20000201400 */
[----:B------:R-:W-:Y:S01]  /*8a30*/  FFMA R133, R100, R178, R133 ;  /* 0x000000b264857223 */ /* 0x000fe20000000085 */
[C---:B------:R-:W-:Y:S01]  /*8a40*/  FFMA R216, R101.reuse, R136, R216 ;  /* 0x0000008865d87223 */ /* 0x040fe200000000d8 */
[C---:B------:R-:W-:Y:S01]  /*8a50*/  FFMA R204, R101.reuse, R97, R204 ;  /* 0x0000006165cc7223 */ /* 0x040fe200000000cc */
[C---:B------:R-:W-:Y:S02]  /*8a60*/  FFMA R190, R101.reuse, R103, R190 ;  /* 0x0000006765be7223 */ /* 0x040fe400000000be */
[----:B------:R-:W-:Y:S02]  /*8a70*/  I2FP.F32.S32 R64, R64 ;  /* 0x0000004000407245 */ /* 0x000fe40000201400 */
[----:B------:R-:W-:Y:S01]  /*8a80*/  I2FP.F32.S32 R66, R66 ;  /* 0x0000004200427245 */ /* 0x000fe20000201400 */
[----:B------:R-:W-:Y:S01]  /*8a90*/  FFMA R186, R101, R107, R186 ;  /* 0x0000006b65ba7223 */ /* 0x000fe200000000ba */
[----:B------:R-:W-:Y:S01]  /*8aa0*/  FMUL R68, R81, R68 ;  /* 0x0000004451447220 */ /* 0x000fe20000400000 */
[-C--:B---3--:R-:W-:Y:S01]  /*8ab0*/  IMMA.16832.S8.S8 R100, R76.ROW, R98.reuse.COL, RZ ;  /* 0x000000624c647237 */ /* 0x088fe20000405cff */
[----:B------:R-:W-:Y:S01]  /*8ac0*/  FMUL R70, R57, R70 ;  /* 0x0000004639467220 */ /* 0x000fe20000400000 */
[----:B------:R-:W-:Y:S01]  /*8ad0*/  FMUL R64, R61, R64 ;  /* 0x000000403d407220 */ /* 0x000fe20000400000 */
[----:B------:R-:W-:Y:S01]  /*8ae0*/  FMUL R66, R53, R66 ;  /* 0x0000004235427220 */ /* 0x000fe20000400000 */
[----:B------:R-:W-:Y:S01]  /*8af0*/  I2FP.F32.S32 R178, R69 ;  /* 0x0000004500b27245 */ /* 0x000fe20000201400 */
[----:B------:R-:W-:Y:S03]  /*8b00*/  LDS R107, [R123+0x80] ;  /* 0x000080007b6b7984 */ /* 0x000fe60000000800 */
[----:B----4-:R-:W-:Y:S01]  /*8b10*/  IMMA.16832.S8.S8 R96, R72.ROW, R98.COL, RZ ;  /* 0x0000006248607237 */ /* 0x010fe20000405cff */
[----:B------:R-:W-:Y:S01]  /*8b20*/  I2FP.F32.S32 R180, R71 ;  /* 0x0000004700b47245 */ /* 0x000fe20000201400 */
[C---:B------:R-:W-:Y:S01]  /*8b30*/  FFMA R136, R106.reuse, R68, R177 ;  /* 0x000000446a887223 */ /* 0x040fe200000000b1 */
[C---:B------:R-:W-:Y:S01]  /*8b40*/  FFMA R162, R106.reuse, R70, R179 ;  /* 0x000000466aa27223 */ /* 0x040fe200000000b3 */
[C---:B------:R-:W-:Y:S01]  /*8b50*/  FFMA R126, R106.reuse, R64, R181 ;  /* 0x000000406a7e7223 */ /* 0x040fe200000000b5 */
[----:B------:R-:W-:Y:S01]  /*8b60*/  FFMA R176, R106, R66, R137 ;  /* 0x000000426ab07223 */ /* 0x000fe20000000089 */
[----:B------:R-:W-:Y:S01]  /*8b70*/  LDSM.16.M88.4 R68, [R124] ;  /* 0x000000007c44783b */ /* 0x000fe20000000200 */
[----:B------:R-:W-:-:S02]  /*8b80*/  I2FP.F32.S32 R182, R65 ;  /* 0x0000004100b67245 */ /* 0x000fc40000201400 */
[----:B------:R-:W-:Y:S01]  /*8b90*/  I2FP.F32.S32 R184, R67 ;  /* 0x0000004300b87245 */ /* 0x000fe20000201400 */
[----:B------:R-:W1:Y:S04]  /*8ba0*/  LDS R106, [R123+0x70] ;  /* 0x000070007b6a7984 */ /* 0x000e680000000800 */
[----:B------:R2:W3:Y:S01]  /*8bb0*/  LDSM.16.M88.4 R64, [R125] ;  /* 0x000000007d40783b */ /* 0x0004e20000000200 */
[----:B------:R-:W-:Y:S01]  /*8bc0*/  FMUL R178, R81, R178 ;  /* 0x000000b251b27220 */ /* 0x000fe20000400000 */
[----:B------:R-:W-:Y:S01]  /*8bd0*/  FMUL R180, R57, R180 ;  /* 0x000000b439b47220 */ /* 0x000fe20000400000 */
[----:B------:R-:W-:Y:S01]  /*8be0*/  FMUL R182, R61, R182 ;  /* 0x000000b63db67220 */ /* 0x000fe20000400000 */
[----:B------:R-:W-:Y:S01]  /*8bf0*/  FMUL R184, R53, R184 ;  /* 0x000000b835b87220 */ /* 0x000fe20000400000 */
[----:B------:R-:W-:-:S02]  /*8c00*/  I2FP.F32.S32 R195, R97 ;  /* 0x0000006100c37245 */ /* 0x000fc40000201400 */
[----:B------:R-:W-:Y:S01]  /*8c10*/  I2FP.F32.S32 R97, R98 ;  /* 0x0000006200617245 */ /* 0x000fe20000201400 */
[C---:B------:R-:W-:Y:S01]  /*8c20*/  FFMA R187, R132.reuse, R178, R187 ;  /* 0x000000b284bb7223 */ /* 0x040fe200000000bb */
[C---:B------:R-:W-:Y:S01]  /*8c30*/  FFMA R189, R132.reuse, R180, R189 ;  /* 0x000000b484bd7223 */ /* 0x040fe200000000bd */
[C---:B------:R-:W-:Y:S01]  /*8c40*/  FFMA R191, R132.reuse, R182, R191 ;  /* 0x000000b684bf7223 */ /* 0x040fe200000000bf */
[----:B------:R-:W-:Y:S01]  /*8c50*/  FFMA R193, R132, R184, R193 ;  /* 0x000000b884c17223 */ /* 0x000fe200000000c1 */
[----:B------:R-:W-:Y:S01]  /*8c60*/  I2FP.F32.S32 R181, R96 ;  /* 0x0000006000b57245 */ /* 0x000fe20000201400 */
[----:B------:R-:W-:Y:S01]  /*8c70*/  FMUL R132, R54, R97 ;  /* 0x0000006136847220 */ /* 0x000fe20000400000 */
[----:B------:R-:W-:Y:S02]  /*8c80*/  I2FP.F32.S32 R197, R99 ;  /* 0x0000006300c57245 */ /* 0x000fe40000201400 */
[----:B------:R-:W-:Y:S01]  /*8c90*/  I2FP.F32.S32 R137, R100 ;  /* 0x0000006400897245 */ /* 0x000fe20000201400 */
[----:B0-----:R-:W-:Y:S01]  /*8ca0*/  IMMA.16832.S8.S8 R96, R72.ROW, R104.COL, RZ ;  /* 0x0000006848607237 */ /* 0x001fe20000405cff */
[----:B--2---:R-:W-:-:S02]  /*8cb0*/  I2FP.F32.S32 R125, R101 ;  /* 0x00000065007d7245 */ /* 0x004fc40000201400 */
        /* <DEDUP_REMOVED lines=9> */
[C---:B------:R-:W-:Y:S01]  /*8d50*/  FMUL R125, R82.reuse, R125 ;  /* 0x0000007d527d7220 */ /* 0x040fe20000400000 */
[----:B------:R-:W-:Y:S01]  /*8d60*/  FMUL R137, R82, R137 ;  /* 0x0000008952897220 */ /* 0x000fe20000400000 */
[C---:B------:R-:W-:Y:S01]  /*8d70*/  FFMA R183, R108.reuse, R124, R183 ;  /* 0x0000007c6cb77223 */ /* 0x040fe200000000b7 */
[C---:B------:R-:W-:Y:S01]  /*8d80*/  FFMA R124, R109.reuse, R179, R204 ;  /* 0x000000b36d7c7223 */ /* 0x040fe200000000cc */
[C---:B------:R-:W-:Y:S01]  /*8d90*/  FFMA R188, R109.reuse, R195, R190 ;  /* 0x000000c36dbc7223 */ /* 0x040fe200000000be */
[C---:B------:R-:W-:Y:S01]  /*8da0*/  FFMA R192, R109.reuse, R197, R186 ;  /* 0x000000c56dc07223 */ /* 0x040fe200000000ba */
[----:B------:R-:W-:Y:S01]  /*8db0*/  FFMA R216, R109, R125, R216 ;  /* 0x0000007d6dd87223 */ /* 0x000fe200000000d8 */
[----:B------:R-:W-:Y:S01]  /*8dc0*/  I2FP.F32.S32 R179, R96 ;  /* 0x0000006000b37245 */ /* 0x000fe20000201400 */
[----:B------:R-:W-:Y:S01]  /*8dd0*/  FFMA R185, R108, R137, R185 ;  /* 0x000000896cb97223 */ /* 0x000fe200000000b9 */
[----:B------:R-:W-:Y:S01]  /*8de0*/  I2FP.F32.S32 R195, R97 ;  /* 0x0000006100c37245 */ /* 0x000fe20000201400 */
[----:B------:R-:W-:Y:S01]  /*8df0*/  FMUL R177, R58, R177 ;  /* 0x000000b13ab17220 */ /* 0x000fe20000400000 */
[----:B------:R-:W-:-:S02]  /*8e00*/  I2FP.F32.S32 R197, R98 ;  /* 0x0000006200c57245 */ /* 0x000fc40000201400 */
[----:B------:R-:W-:Y:S02]  /*8e10*/  I2FP.F32.S32 R199, R99 ;  /* 0x0000006300c77245 */ /* 0x000fe40000201400 */
[----:B------:R-:W-:Y:S01]  /*8e20*/  I2FP.F32.S32 R109, R100 ;  /* 0x00000064006d7245 */ /* 0x000fe20000201400 */
[-C--:B-1----:R-:W-:Y:S01]  /*8e30*/  IMMA.16832.S8.S8 R96, R68.ROW, R106.reuse.COL, RZ ;  /* 0x0000006a44607237 */ /* 0x082fe20000405cff */
[----:B------:R-:W-:Y:S02]  /*8e40*/  I2FP.F32.S32 R125, R101 ;  /* 0x00000065007d7245 */ /* 0x000fe40000201400 */
[----:B------:R-:W-:Y:S02]  /*8e50*/  I2FP.F32.S32 R137, R102 ;  /* 0x0000006600897245 */ /* 0x000fe40000201400 */
[----:B------:R-:W-:Y:S01]  /*8e60*/  I2FP.F32.S32 R181, R103 ;  /* 0x0000006700b57245 */ /* 0x000fe20000201400 */
[C---:B------:R-:W-:Y:S02]  /*8e70*/  FFMA R127, R108.reuse, R177, R127 ;  /* 0x000000b16c7f7223 */ /* 0x040fe4000000007f */
[----:B---3--:R-:W-:Y:S01]  /*8e80*/  IMMA.16832.S8.S8 R100, R64.ROW, R106.COL, RZ ;  /* 0x0000006a40647237 */ /* 0x008fe20000405cff */
[----:B------:R-:W-:Y:S01]  /*8e90*/  FFMA R133, R108, R132, R133 ;  /* 0x000000846c857223 */ /* 0x000fe20000000085 */
[----:B------:R-:W-:Y:S01]  /*8ea0*/  FMUL R109, R82, R109 ;  /* 0x0000006d526d7220 */ /* 0x000fe20000400000 */
[----:B------:R-:W-:Y:S01]  /*8eb0*/  FMUL R108, R62, R195 ;  /* 0x000000c33e6c7220 */ /* 0x000fe20000400000 */
[C---:B------:R-:W-:Y:S01]  /*8ec0*/  FMUL R177, R58.reuse, R137 ;  /* 0x000000893ab17220 */ /* 0x040fe20000400000 */
[----:B------:R-:W-:Y:S01]  /*8ed0*/  FMUL R106, R58, R181 ;  /* 0x000000b53a6a7220 */ /* 0x000fe20000400000 */
[C---:B------:R-:W-:Y:S01]  /*8ee0*/  FFMA R137, R129.reuse, R109, R136 ;  /* 0x0000006d81897223 */ /* 0x040fe20000000088 */
[C---:B------:R-:W-:Y:S01]  /*8ef0*/  FFMA R191, R130.reuse, R108, R191 ;  /* 0x0000006c82bf7223 */ /* 0x040fe200000000bf */
[----:B------:R-:W-:Y:S04]  /*8f00*/  LDS R109, [R123+0x1220] ;  /* 0x001220007b6d7984 */ /* 0x000fe80000000800 */
[----:B------:R-:W1:Y:S01]  /*8f10*/  LDS R108, [R123+0x1210] ;  /* 0x001210007b6c7984 */ /* 0x000e620000000800 */
[----:B------:R-:W-:Y:S01]  /*8f20*/  FFMA R189, R130, R106, R189 ;  /* 0x0000006a82bd7223 */ /* 0x000fe200000000bd */
[----:B------:R-:W-:Y:S01]  /*8f30*/  FMUL R106, R54, R199 ;  /* 0x000000c7366a7220 */ /* 0x000fe20000400000 */
[----:B------:R-:W-:Y:S01]  /*8f40*/  FMUL R179, R62, R179 ;  /* 0x000000b33eb37220 */ /* 0x000fe20000400000 */
[----:B------:R-:W-:Y:S01]  /*8f50*/  FMUL R125, R82, R125 ;  /* 0x0000007d527d7220 */ /* 0x000fe20000400000 */
[----:B------:R-:W-:Y:S01]  /*8f60*/  I2FP.F32.S32 R96, R96 ;  /* 0x0000006000607245 */ /* 0x000fe20000201400 */
[C---:B------:R-:W-:Y:S01]  /*8f70*/  FFMA R193, R130.reuse, R106, R193 ;  /* 0x0000006a82c17223 */ /* 0x040fe200000000c1 */
[----:B------:R-:W-:Y:S01]  /*8f80*/  I2FP.F32.S32 R98, R98 ;  /* 0x0000006200627245 */ /* 0x000fe20000201400 */
[----:B------:R-:W-:Y:S01]  /*8f90*/  FFMA R179, R129, R179, R126 ;  /* 0x000000b381b37223 */ /* 0x000fe2000000007e */
[----:B------:R-:W-:Y:S01]  /*8fa0*/  FFMA R187, R130, R125, R187 ;  /* 0x0000007d82bb7223 */ /* 0x000fe200000000bb */
[----:B------:R-:W-:-:S02]  /*8fb0*/  I2FP.F32.S32 R106, R100 ;  /* 0x00000064006a7245 */ /* 0x000fc40000201400 */
[----:B------:R-:W-:Y:S02]  /*8fc0*/  I2FP.F32.S32 R126, R101 ;  /* 0x00000065007e7245 */ /* 0x000fe40000201400 */
[----:B------:R-:W-:Y:S02]  /*8fd0*/  I2FP.F32.S32 R130, R102 ;  /* 0x0000006600827245 */ /* 0x000fe40000201400 */
[----:B------:R-:W-:Y:S01]  /*8fe0*/  I2FP.F32.S32 R132, R103 ;  /* 0x0000006700847245 */ /* 0x000fe20000201400 */
[----:B------:R-:W-:Y:S01]  /*8ff0*/  FMUL R96, R63, R96 ;  /* 0x000000603f607220 */ /* 0x000fe20000400000 */
[-C--:B0-----:R-:W-:Y:S01]  /*9000*/  IMMA.16832.S8.S8 R100, R64.ROW, R104.reuse.COL, RZ ;  /* 0x0000006840647237 */ /* 0x081fe20000405cff */
[----:B------:R-:W-:Y:S01]  /*9010*/  FMUL R98, R55, R98 ;  /* 0x0000006237627220 */ /* 0x000fe20000400000 */
[----:B------:R-:W-:Y:S01]  /*9020*/  FMUL R106, R83, R106 ;  /* 0x0000006a536a7220 */ /* 0x000fe20000400000 */
[----:B------:R-:W-:Y:S01]  /*9030*/  FFMA R177, R129, R177, R162 ;  /* 0x000000b181b17223 */ /* 0x000fe200000000a2 */
[----:B------:R-:W-:Y:S01]  /*9040*/  I2FP.F32.S32 R136, R97 ;  /* 0x0000006100887245 */ /* 0x000fe20000201400 */
[C---:B------:R-:W-:Y:S01]  /*9050*/  FFMA R186, R110.reuse, R96, R183 ;  /* 0x000000606eba7223 */ /* 0x040fe200000000b7 */
[----:B------:R-:W-:Y:S01]  /*9060*/  I2FP.F32.S32 R162, R99 ;  /* 0x0000006300a27245 */ /* 0x000fe20000201400 */
[C---:B------:R-:W-:Y:S01]  /*9070*/  FFMA R190, R110.reuse, R98, R133 ;  /* 0x000000626ebe7223 */ /* 0x040fe20000000085 */
[----:B------:R-:W-:Y:S01]  /*9080*/  FFMA R194, R110, R106, R185 ;  /* 0x0000006a6ec27223 */ /* 0x000fe200000000b9 */
[----:B------:R-:W0:Y:S01]  /*9090*/  LDS.128 R96, [R121+0x1200] ;  /* 0x0012000079607984 */ /* 0x000e220000000c00 */
[----:B------:R-:W-:Y:S01]  /*90a0*/  IMMA.16832.S8.S8 R104, R68.ROW, R104.COL, RZ ;  /* 0x0000006844687237 */ /* 0x000fe20000405cff */
[----:B------:R-:W-:Y:S01]  /*90b0*/  FMUL R126, R83, R126 ;  /* 0x0000007e537e7220 */ /* 0x000fe20000400000 */
[C---:B------:R-:W-:Y:S01]  /*90c0*/  FMUL R125, R59.reuse, R132 ;  /* 0x000000843b7d7220 */ /* 0x040fe20000400000 */
[----:B------:R-:W-:-:S02]  /*90d0*/  FMUL R130, R59, R130 ;  /* 0x000000823b827220 */ /* 0x000fc40000400000 */
[C---:B------:R-:W-:Y:S01]  /*90e0*/  FFMA R204, R111.reuse, R126, R216 ;  /* 0x0000007e6fcc7223 */ /* 0x040fe200000000d8 */
[----:B------:R-:W-:Y:S01]  /*90f0*/  FFMA R216, R111, R125, R124 ;  /* 0x0000007d6fd87223 */ /* 0x000fe2000000007c */
[----:B------:R-:W-:Y:S01]  /*9100*/  FFMA R206, R110, R130, R127 ;  /* 0x000000826ece7223 */ /* 0x000fe2000000007f */
[----:B------:R-:W-:Y:S01]  /*9110*/  LDS R124, [R123+0x1230] ;  /* 0x001230007b7c7984 */ /* 0x000fe20000000800 */
[----:B------:R-:W-:-:S03]  /*9120*/  I2FP.F32.S32 R110, R100 ;  /* 0x00000064006e7245 */ /* 0x000fc60000201400 */
[----:B------:R-:W2:Y:S01]  /*9130*/  LDS R125, [R123+0x1240] ;  /* 0x001240007b7d7984 */ /* 0x000ea20000000800 */
[----:B------:R-:W-:Y:S01]  /*9140*/  FMUL R197, R54, R197 ;  /* 0x000000c536c57220 */ /* 0x000fe20000400000 */
[----:B------:R-:W-:Y:S01]  /*9150*/  FMUL R127, R63, R136 ;  /* 0x000000883f7f7220 */ /* 0x000fe20000400000 */
[----:B------:R-:W-:Y:S01]  /*9160*/  FMUL R133, R55, R162 ;  /* 0x000000a237857220 */ /* 0x000fe20000400000 */
[----:B------:R-:W-:Y:S01]  /*9170*/  FMUL R110, R83, R110 ;  /* 0x0000006e536e7220 */ /* 0x000fe20000400000 */
[----:B------:R-:W-:Y:S01]  /*9180*/  FFMA R129, R129, R197, R176 ;  /* 0x000000c581817223 */ /* 0x000fe200000000b0 */
[C---:B------:R-:W-:Y:S01]  /*9190*/  FFMA R188, R111.reuse, R127, R188 ;  /* 0x0000007f6fbc7223 */ /* 0x040fe200000000bc */
[----:B------:R-:W-:Y:S01]  /*91a0*/  I2FP.F32.S32 R136, R104 ;  /* 0x0000006800887245 */ /* 0x000fe20000201400 */
[----:B------:R-:W-:Y:S01]  /*91b0*/  FFMA R192, R111, R133, R192 ;  /* 0x000000856fc07223 */ /* 0x000fe200000000c0 */
[----:B------:R-:W-:Y:S01]  /*91c0*/  I2FP.F32.S32 R162, R105 ;  /* 0x0000006900a27245 */ /* 0x000fe20000201400 */
[----:B------:R-:W-:Y:S01]  /*91d0*/  FFMA R196, R202, R110, R137 ;  /* 0x0000006ecac47223 */ /* 0x000fe20000000089 */
[----:B------:R-:W-:Y:S01]  /*91e0*/  I2FP.F32.S32 R176, R106 ;  /* 0x0000006a00b07245 */ /* 0x000fe20000201400 */
[----:B------:R-:W-:Y:S01]  /*91f0*/  LDS R127, [R123+0x1260] ;  /* 0x001260007b7f7984 */ /* 0x000fe20000000800 */
[----:B------:R-:W-:-:S02]  /*9200*/  I2FP.F32.S32 R178, R107 ;  /* 0x0000006b00b27245 */ /* 0x000fc40000201400 */
[----:B-1----:R-:W-:Y:S01]  /*9210*/  IMMA.16832.S8.S8 R104, R48.ROW, R108.COL, RZ ;  /* 0x0000006c30687237 */ /* 0x002fe20000405cff */
[----:B------:R-:W-:-:S07]  /*9220*/  I2FP.F32.S32 R126, R101 ;  /* 0x00000065007e7245 */ /* 0x000fce0000201400 */
[----:B------:R-:W-:Y:S01]  /*9230*/  IMMA.16832.S8.S8 R108, R92.ROW, R108.COL, RZ ;  /* 0x0000006c5c6c7237 */ /* 0x000fe20000405cff */
[----:B------:R-:W-:Y:S01]  /*9240*/  I2FP.F32.S32 R130, R102 ;  /* 0x0000006600827245 */ /* 0x000fe20000201400 */
[----:B------:R-:W-:Y:S01]  /*9250*/  FMUL R126, R83, R126 ;  /* 0x0000007e537e7220 */ /* 0x000fe20000400000 */
[----:B------:R-:W-:Y:S02]  /*9260*/  I2FP.F32.S32 R132, R103 ;  /* 0x0000006700847245 */ /* 0x000fe40000201400 */
[----:B------:R-:W1:Y:S01]  /*9270*/  LDS.128 R100, [R121+0x1290] ;  /* 0x0012900079647984 */ /* 0x000e620000000c00 */
[----:B------:R-:W-:Y:S01]  /*9280*/  FMUL R184, R55, R178 ;  /* 0x000000b237b87220 */ /* 0x000fe20000400000 */
[----:B------:R-:W-:Y:S01]  /*9290*/  FMUL R162, R63, R162 ;  /* 0x000000a23fa27220 */ /* 0x000fe20000400000 */
[C---:B------:R-:W-:Y:S01]  /*92a0*/  FMUL R132, R59.reuse, R132 ;  /* 0x000000843b847220 */ /* 0x040fe20000400000 */
[C---:B------:R-:W-:Y:S02]  /*92b0*/  FFMA R178, R128.reuse, R126, R187 ;  /* 0x0000007e80b27223 */ /* 0x040fe400000000bb */
[----:B------:R-:W3:Y:S01]  /*92c0*/  LDS R126, [R123+0x1250] ;  /* 0x001250007b7e7984 */ /* 0x000ee20000000800 */
        /* <DEDUP_REMOVED lines=8> */
[----:B------:R-:W-:Y:S01]  /*9350*/  HADD2.F32 R128, -RZ, R99.H0_H0 ;  /* 0x20000063ff807230 */ /* 0x000fe20000004100 */
[----:B------:R-:W-:-:S02]  /*9360*/  I2FP.F32.S32 R99, R106 ;  /* 0x0000006a00637245 */ /* 0x000fc40000201400 */
[----:B------:R-:W-:Y:S01]  /*9370*/  I2FP.F32.S32 R183, R110 ;  /* 0x0000006e00b77245 */ /* 0x000fe20000201400 */
[C---:B------:R-:W-:Y:S01]  /*9380*/  FFMA R198, R202.reuse, R130, R177 ;  /* 0x00000082cac67223 */ /* 0x040fe200000000b1 */
[C---:B------:R-:W-:Y:S01]  /*9390*/  FFMA R200, R202.reuse, R136, R179 ;  /* 0x00000088cac87223 */ /* 0x040fe200000000b3 */
[----:B------:R-:W-:Y:S01]  /*93a0*/  FFMA R202, R202, R176, R129 ;  /* 0x000000b0caca7223 */ /* 0x000fe20000000081 */
[----:B------:R-:W-:Y:S02]  /*93b0*/  HADD2.F32 R133, -RZ, R96.H0_H0 ;  /* 0x20000060ff857230 */ /* 0x000fe40000004100 */
[----:B------:R-:W-:Y:S01]  /*93c0*/  FMUL R97, R80, R97 ;  /* 0x0000006150617220 */ /* 0x000fe20000400000 */
[----:B------:R-:W-:Y:S02]  /*93d0*/  HADD2.F32 R129, -RZ, R98.H0_H0 ;  /* 0x20000062ff817230 */ /* 0x000fe40000004100 */
[----:B------:R-:W-:Y:S01]  /*93e0*/  FMUL R96, R56, R99 ;  /* 0x0000006338607220 */ /* 0x000fe20000400000 */
[----:B------:R-:W-:Y:S01]  /*93f0*/  FMUL R98, R52, R183 ;  /* 0x000000b734627220 */ /* 0x000fe20000400000 */
[----:B------:R-:W-:Y:S01]  /*9400*/  I2FP.F32.S32 R181, R109 ;  /* 0x0000006d00b57245 */ /* 0x000fe20000201400 */
        /* <DEDUP_REMOVED lines=19> */
[----:B------:R-:W-:Y:S02]  /*9540*/  HADD2.F32 R130, -RZ, R103.H0_H0 ;  /* 0x20000067ff827230 */ /* 0x000fe40000004100 */
[C---:B------:R-:W-:Y:S01]  /*9550*/  FFMA R137, R100.reuse, R137, R153 ;  /* 0x0000008964897223 */ /* 0x040fe20000000099 */
[C---:B------:R-:W-:Y:S01]  /*9560*/  FFMA R152, R100.reuse, R177, R152 ;  /* 0x000000b164987223 */ /* 0x040fe20000000098 */
[C---:B------:R-:W-:Y:S01]  /*9570*/  FFMA R134, R100.reuse, R181, R134 ;  /* 0x000000b564867223 */ /* 0x040fe20000000086 */
[----:B------:R-:W-:Y:S01]  /*9580*/  FFMA R131, R100, R102, R131 ;  /* 0x0000006664837223 */ /* 0x000fe20000000083 */
[----:B------:R-:W-:Y:S01]  /*9590*/  I2FP.F32.S32 R176, R97 ;  /* 0x0000006100b07245 */ /* 0x000fe20000201400 */
[----:B------:R-:W-:Y:S01]  /*95a0*/  FMUL R166, R61, R96 ;  /* 0x000000603da67220 */ /* 0x000fe20000400000 */
[----:B------:R-:W-:Y:S01]  /*95b0*/  I2FP.F32.S32 R218, R98 ;  /* 0x0000006200da7245 */ /* 0x000fe20000201400 */
[----:B---3--:R-:W-:Y:S01]  /*95c0*/  IMMA.16832.S8.S8 R100, R76.ROW, R126.COL, RZ ;  /* 0x0000007e4c647237 */ /* 0x008fe20000405cff */
[----:B------:R-:W-:-:S02]  /*95d0*/  I2FP.F32.S32 R220, R99 ;  /* 0x0000006300dc7245 */ /* 0x000fc40000201400 */
[----:B------:R-:W-:Y:S02]  /*95e0*/  I2FP.F32.S32 R108, R105 ;  /* 0x00000069006c7245 */ /* 0x000fe40000201400 */
[----:B------:R-:W-:-:S03]  /*95f0*/  I2FP.F32.S32 R104, R104 ;  /* 0x0000006800687245 */ /* 0x000fc60000201400 */
[----:B------:R-:W-:Y:S01]  /*9600*/  IMMA.16832.S8.S8 R96, R72.ROW, R126.COL, RZ ;  /* 0x0000007e48607237 */ /* 0x000fe20000405cff */
[----:B------:R-:W-:Y:S01]  /*9610*/  FMUL R179, R60, R179 ;  /* 0x000000b33cb37220 */ /* 0x000fe20000400000 */
[C---:B------:R-:W-:Y:S01]  /*9620*/  FMUL R108, R81.reuse, R108 ;  /* 0x0000006c516c7220 */ /* 0x040fe20000400000 */
[----:B------:R-:W-:Y:S02]  /*9630*/  FMUL R104, R81, R104 ;  /* 0x0000006851687220 */ /* 0x000fe40000400000 */
[----:B------:R-:W-:Y:S01]  /*9640*/  FFMA R179, R133, R179, R164 ;  /* 0x000000b385b37223 */ /* 0x000fe200000000a4 */
[----:B------:R-:W-:Y:S01]  /*9650*/  I2FP.F32.S32 R164, R107 ;  /* 0x0000006b00a47245 */ /* 0x000fe20000201400 */
[----:B------:R-:W-:Y:S01]  /*9660*/  FFMA R104, R132, R104, R109 ;  /* 0x0000006884687223 */ /* 0x000fe2000000006d */
[----:B------:R-:W-:Y:S01]  /*9670*/  FFMA R137, R136, R108, R137 ;  /* 0x0000006c88897223 */ /* 0x000fe20000000089 */
[----:B------:R-:W-:Y:S01]  /*9680*/  LDS R109, [R123+0x1b20] ;  /* 0x001b20007b6d7984 */ /* 0x000fe20000000800 */
[----:B------:R-:W-:Y:S01]  /*9690*/  I2FP.F32.S32 R106, R106 ;  /* 0x0000006a006a7245 */ /* 0x000fe20000201400 */
[----:B------:R-:W-:-:S02]  /*96a0*/  FMUL R105, R57, R164 ;  /* 0x000000a439697220 */ /* 0x000fc40000400000 */
[----:B------:R-:W1:Y:S01]  /*96b0*/  LDS R108, [R123+0x1b10] ;  /* 0x001b10007b6c7984 */ /* 0x000e620000000800 */
[----:B------:R-:W-:Y:S01]  /*96c0*/  FMUL R107, R61, R176 ;  /* 0x000000b03d6b7220 */ /* 0x000fe20000400000 */
[C---:B------:R-:W-:Y:S01]  /*96d0*/  FFMA R125, R136.reuse, R105, R152 ;  /* 0x00000069887d7223 */ /* 0x040fe20000000098 */
[----:B------:R-:W-:Y:S01]  /*96e0*/  FMUL R106, R57, R106 ;  /* 0x0000006a396a7220 */ /* 0x000fe20000400000 */
[----:B------:R-:W-:Y:S01]  /*96f0*/  I2FP.F32.S32 R105, R100 ;  /* 0x0000006400697245 */ /* 0x000fe20000201400 */
[----:B------:R-:W-:Y:S01]  /*9700*/  FFMA R127, R136, R107, R134 ;  /* 0x0000006b887f7223 */ /* 0x000fe20000000086 */
[----:B------:R-:W-:Y:S02]  /*9710*/  I2FP.F32.S32 R177, R97 ;  /* 0x0000006100b17245 */ /* 0x000fe40000201400 */
[----:B------:R-:W-:Y:S02]  /*9720*/  I2FP.F32.S32 R107, R102 ;  /* 0x00000066006b7245 */ /* 0x000fe40000201400 */
[----:B------:R-:W-:Y:S01]  /*9730*/  I2FP.F32.S32 R97, R98 ;  /* 0x0000006200617245 */ /* 0x000fe20000201400 */
[----:B------:R-:W-:Y:S01]  /*9740*/  FMUL R218, R53, R218 ;  /* 0x000000da35da7220 */ /* 0x000fe20000400000 */
[----:B------:R-:W-:Y:S01]  /*9750*/  FFMA R162, R132, R106, R165 ;  /* 0x0000006a84a27223 */ /* 0x000fe200000000a5 */
[----:B------:R-:W-:Y:S01]  /*9760*/  I2FP.F32.S32 R133, R101 ;  /* 0x0000006500857245 */ /* 0x000fe20000201400 */
[----:B------:R-:W-:Y:S01]  /*9770*/  FMUL R105, R82, R105 ;  /* 0x0000006952697220 */ /* 0x000fe20000400000 */
[----:B------:R-:W-:Y:S01]  /*9780*/  I2FP.F32.S32 R153, R103 ;  /* 0x0000006700997245 */ /* 0x000fe20000201400 */
[----:B------:R-:W-:Y:S01]  /*9790*/  FMUL R97, R54, R97 ;  /* 0x0000006136617220 */ /* 0x000fe20000400000 */
[-C--:B0-----:R-:W-:Y:S01]  /*97a0*/  IMMA.16832.S8.S8 R100, R64.ROW, R110.reuse.COL, RZ ;  /* 0x0000006e40647237 */ /* 0x081fe20000405cff */
[----:B------:R-:W-:Y:S01]  /*97b0*/  I2FP.F32.S32 R165, R96 ;  /* 0x0000006000a57245 */ /* 0x000fe20000201400 */
[----:B------:R-:W-:Y:S01]  /*97c0*/  FMUL R96, R58, R107 ;  /* 0x0000006b3a607220 */ /* 0x000fe20000400000 */
[C---:B------:R-:W-:Y:S01]  /*97d0*/  FFMA R218, R132.reuse, R218, R163 ;  /* 0x000000da84da7223 */ /* 0x040fe200000000a3 */
[C---:B------:R-:W-:Y:S01]  /*97e0*/  FFMA R163, R129.reuse, R105, R104 ;  /* 0x0000006981a37223 */ /* 0x040fe20000000068 */
[----:B------:R-:W-:Y:S01]  /*97f0*/  FFMA R166, R132, R166, R179 ;  /* 0x000000a684a67223 */ /* 0x000fe200000000b3 */
[----:B------:R-:W-:Y:S01]  /*9800*/  I2FP.F32.S32 R181, R99 ;  /* 0x0000006300b57245 */ /* 0x000fe20000201400 */
[C---:B------:R-:W-:Y:S01]  /*9810*/  FFMA R179, R129.reuse, R97, R218 ;  /* 0x0000006181b37223 */ /* 0x040fe200000000da */
[----:B------:R-:W-:Y:S01]  /*9820*/  IMMA.16832.S8.S8 R104, R68.ROW, R110.COL, RZ ;  /* 0x0000006e44687237 */ /* 0x000fe20000405cff */
[----:B------:R-:W-:-:S02]  /*9830*/  FFMA R111, R129, R96, R162 ;  /* 0x00000060816f7223 */ /* 0x000fc400000000a2 */
[----:B------:R-:W0:Y:S01]  /*9840*/  LDS.128 R96, [R121+0x1b00] ;  /* 0x001b000079607984 */ /* 0x000e220000000c00 */
[----:B------:R-:W-:Y:S01]  /*9850*/  FMUL R220, R53, R220 ;  /* 0x000000dc35dc7220 */ /* 0x000fe20000400000 */
[----:B------:R-:W-:Y:S01]  /*9860*/  FMUL R165, R62, R165 ;  /* 0x000000a53ea57220 */ /* 0x000fe20000400000 */
[----:B------:R-:W-:Y:S01]  /*9870*/  FMUL R133, R82, R133 ;  /* 0x0000008552857220 */ /* 0x000fe20000400000 */
[----:B------:R-:W-:Y:S01]  /*9880*/  FMUL R110, R58, R153 ;  /* 0x000000993a6e7220 */ /* 0x000fe20000400000 */
[----:B------:R-:W-:Y:S01]  /*9890*/  FFMA R131, R136, R220, R131 ;  /* 0x000000dc88837223 */ /* 0x000fe20000000083 */
[----:B------:R-:W-:Y:S01]  /*98a0*/  FMUL R126, R62, R177 ;  /* 0x000000b13e7e7220 */ /* 0x000fe20000400000 */
[----:B------:R-:W-:Y:S01]  /*98b0*/  FMUL R132, R54, R181 ;  /* 0x000000b536847220 */ /* 0x000fe20000400000 */
[----:B------:R-:W-:Y:S01]  /*98c0*/  FFMA R165, R129, R165, R166 ;  /* 0x000000a581a57223 */ /* 0x000fe200000000a6 */
[C---:B------:R-:W-:Y:S01]  /*98d0*/  FFMA R133, R124.reuse, R133, R137 ;  /* 0x000000857c857223 */ /* 0x040fe20000000089 */
[C---:B------:R-:W-:Y:S01]  /*98e0*/  FFMA R129, R124.reuse, R110, R125 ;  /* 0x0000006e7c817223 */ /* 0x040fe2000000007d */
[C---:B------:R-:W-:Y:S01]  /*98f0*/  FFMA R127, R124.reuse, R126, R127 ;  /* 0x0000007e7c7f7223 */ /* 0x040fe2000000007f */
[----:B------:R-:W-:Y:S01]  /*9900*/  FFMA R137, R124, R132, R131 ;  /* 0x000000847c897223 */ /* 0x000fe20000000083 */
[----:B------:R-:W-:Y:S01]  /*9910*/  LDS R125, [R123+0x1b40] ;  /* 0x001b40007b7d7984 */ /* 0x000fe20000000800 */
[----:B------:R-:W-:-:S02]  /*9920*/  I2FP.F32.S32 R110, R100 ;  /* 0x00000064006e7245 */ /* 0x000fc40000201400 */
[----:B------:R-:W-:Y:S01]  /*9930*/  I2FP.F32.S32 R132, R102 ;  /* 0x0000006600847245 */ /* 0x000fe20000201400 */
[----:B------:R-:W2:Y:S02]  /*9940*/  LDS R124, [R123+0x1b30] ;  /* 0x001b30007b7c7984 */ /* 0x000ea40000000800 */
[----:B------:R-:W-:Y:S02]  /*9950*/  FMUL R110, R83, R110 ;  /* 0x0000006e536e7220 */ /* 0x000fe40000400000 */
[----:B------:R-:W-:Y:S01]  /*9960*/  FMUL R132, R59, R132 ;  /* 0x000000843b847220 */ /* 0x000fe20000400000 */
[----:B------:R-:W-:Y:S01]  /*9970*/  I2FP.F32.S32 R136, R104 ;  /* 0x0000006800887245 */ /* 0x000fe20000201400 */
[C---:B------:R-:W-:Y:S01]  /*9980*/  FFMA R163, R128.reuse, R110, R163 ;  /* 0x0000006e80a37223 */ /* 0x040fe200000000a3 */
[----:B------:R-:W-:Y:S01]  /*9990*/  I2FP.F32.S32 R152, R105 ;  /* 0x0000006900987245 */ /* 0x000fe20000201400 */
[----:B------:R-:W-:Y:S01]  /*99a0*/  FFMA R164, R128, R132, R111 ;  /* 0x0000008480a47223 */ /* 0x000fe2000000006f */
[----:B------:R-:W-:-:S02]  /*99b0*/  I2FP.F32.S32 R162, R106 ;  /* 0x0000006a00a27245 */ /* 0x000fc40000201400 */
[----:B------:R-:W-:Y:S02]  /*99c0*/  I2FP.F32.S32 R176, R107 ;  /* 0x0000006b00b07245 */ /* 0x000fe40000201400 */
[-C--:B-1----:R-:W-:Y:S01]  /*99d0*/  IMMA.16832.S8.S8 R104, R48.ROW, R108.reuse.COL, RZ ;  /* 0x0000006c30687237 */ /* 0x082fe20000405cff */
[----:B------:R-:W-:Y:S02]  /*99e0*/  I2FP.F32.S32 R126, R101 ;  /* 0x00000065007e7245 */ /* 0x000fe40000201400 */
[----:B------:R-:W-:Y:S01]  /*99f0*/  I2FP.F32.S32 R134, R103 ;  /* 0x0000006700867245 */ /* 0x000fe20000201400 */
[----:B------:R-:W-:Y:S01]  /*9a00*/  FMUL R152, R63, R152 ;  /* 0x000000983f987220 */ /* 0x000fe20000400000 */
[----:B------:R-:W1:Y:S03]  /*9a10*/  LDS.128 R100, [R121+0x1b90] ;  /* 0x001b900079647984 */ /* 0x000e660000000c00 */
[----:B------:R-:W-:Y:S01]  /*9a20*/  IMMA.16832.S8.S8 R108, R92.ROW, R108.COL, RZ ;  /* 0x0000006c5c6c7237 */ /* 0x000fe20000405cff */
[----:B------:R-:W-:Y:S01]  /*9a30*/  FMUL R126, R83, R126 ;  /* 0x0000007e537e7220 */ /* 0x000fe20000400000 */
[----:B------:R-:W-:-:S03]  /*9a40*/  FMUL R136, R63, R136 ;  /* 0x000000883f887220 */ /* 0x000fc60000400000 */
[C---:B------:R-:W-:Y:S01]  /*9a50*/  FFMA R131, R130.reuse, R126, R133 ;  /* 0x0000007e82837223 */ /* 0x040fe20000000085 */
[----:B------:R-:W-:Y:S01]  /*9a60*/  FFMA R133, R130, R152, R127 ;  /* 0x0000009882857223 */ /* 0x000fe2000000007f */
[----:B------:R-:W-:Y:S01]  /*9a70*/  LDS R126, [R123+0x1b50] ;  /* 0x001b50007b7e7984 */ /* 0x000fe20000000800 */
[----:B------:R-:W-:-:S03]  /*9a80*/  FMUL R162, R55, R162 ;  /* 0x000000a237a27220 */ /* 0x000fc60000400000 */
[----:B------:R-:W3:Y:S01]  /*9a90*/  LDS R127, [R123+0x1b60] ;  /* 0x001b60007b7f7984 */ /* 0x000ee20000000800 */
[C---:B------:R-:W-:Y:S01]  /*9aa0*/  FFMA R165, R128.reuse, R136, R165 ;  /* 0x0000008880a57223 */ /* 0x040fe200000000a5 */
[----:B------:R-:W-:Y:S01]  /*9ab0*/  FFMA R166, R128, R162, R179 ;  /* 0x000000a280a67223 */ /* 0x000fe200000000b3 */
[----:B------:R-:W-:Y:S01]  /*9ac0*/  FMUL R134, R59, R134 ;  /* 0x000000863b867220 */ /* 0x000fe20000400000 */
[----:B0-----:R-:W-:Y:S01]  /*9ad0*/  HADD2.F32 R136, -RZ, R97.H0_H0 ;  /* 0x20000061ff887230 */ /* 0x001fe20000004100 */
[----:B------:R-:W-:Y:S01]  /*9ae0*/  I2FP.F32.S32 R97, R104 ;  /* 0x0000006800617245 */ /* 0x000fe20000201400 */
[----:B------:R-:W-:Y:S01]  /*9af0*/  HADD2.F32 R128, -RZ, R99.H0_H0 ;  /* 0x20000063ff807230 */ /* 0x000fe20000004100 */
[----:B------:R-:W-:Y:S02]  /*9b00*/  I2FP.F32.S32 R99, R106 ;  /* 0x0000006a00637245 */ /* 0x000fe40000201400 */
[----:B------:R-:W-:Y:S02]  /*9b10*/  I2FP.F32.S32 R153, R108 ;  /* 0x0000006c00997245 */ /* 0x000fe40000201400 */
[----:B------:R-:W-:Y:S01]  /*9b20*/  I2FP.F32.S32 R179, R110 ;  /* 0x0000006e00b37245 */ /* 0x000fe20000201400 */
[----:B------:R-:W-:Y:S01]  /*9b30*/  FFMA R132, R130, R134, R129 ;  /* 0x0000008682847223 */ /* 0x000fe20000000081 */
        /* <DEDUP_REMOVED lines=11> */
[----:B------:R-:W-:Y:S01]  /*9bf0*/  FMUL R176, R55, R176 ;  /* 0x000000b037b07220 */ /* 0x000fe20000400000 */
[----:B--2---:R-:W-:Y:S01]  /*9c00*/  IMMA.16832.S8.S8 R96, R84.ROW, R124.COL, RZ ;  /* 0x0000007c54607237 */ /* 0x004fe20000405cff */
[----:B------:R-:W-:Y:S01]  /*9c10*/  I2FP.F32.S32 R177, R107 ;  /* 0x0000006b00b17245 */ /* 0x000fe20000201400 */
[----:B------:R-:W-:Y:S01]  /*9c20*/  LDS R110, [R123+0x1b70] ;  /* 0x001b70007b6e7984 */ /* 0x000fe20000000800 */
[----:B------:R-:W-:Y:S01]  /*9c30*/  FFMA R134, R130, R176, R137 ;  /* 0x000000b082867223 */ /* 0x000fe20000000089 */
[----:B------:R-:W-:-:S02]  /*9c40*/  I2FP.F32.S32 R137, R105 ;  /* 0x0000006900897245 */ /* 0x000fc40000201400 */
[----:B------:R-:W-:Y:S02]  /*9c50*/  I2FP.F32.S32 R183, R111 ;  /* 0x0000006f00b77245 */ /* 0x000fe40000201400 */
[----:B------:R-:W-:Y:S01]  /*9c60*/  IMMA.16832.S8.S8 R104, R88.ROW, R124.COL, RZ ;  /* 0x0000007c58687237 */ /* 0x000fe20000405cff */
[----:B------:R-:W0:Y:S01]  /*9c70*/  LDS R111, [R123+0x1b80] ;  /* 0x001b80007b6f7984 */ /* 0x000e220000000800 */
[----:B-1----:R-:W-:Y:S02]  /*9c80*/  HADD2.F32 R109, -RZ, R100.H0_H0 ;  /* 0x20000064ff6d7230 */ /* 0x002fe40000004100 */
[----:B------:R-:W-:Y:S01]  /*9c90*/  FMUL R100, R56, R177 ;  /* 0x000000b138647220 */ /* 0x000fe20000400000 */
[----:B------:R-:W-:Y:S02]  /*9ca0*/  HADD2.F32 R124, -RZ, R102.H0_H0 ;  /* 0x20000066ff7c7230 */ /* 0x000fe40000004100 */
[----:B------:R-:W-:Y:S01]  /*9cb0*/  FMUL R102, R52, R183 ;  /* 0x000000b734667220 */ /* 0x000fe20000400000 */
[----:B------:R-:W-:-:S02]  /*9cc0*/  HADD2.F32 R142, -RZ, R101.H0_H0 ;  /* 0x20000065ff8e7230 */ /* 0x000fc40000004100 */
[C---:B------:R-:W-:Y:S01]  /*9cd0*/  FFMA R139, R109.reuse, R100, R139 ;  /* 0x000000646d8b7223 */ /* 0x040fe2000000008b */
[----:B------:R-:W-:Y:S01]  /*9ce0*/  HADD2.F32 R130, -RZ, R103.H0_H0 ;  /* 0x20000067ff827230 */ /* 0x000fe20000004100 */
[----:B------:R-:W-:Y:S01]  /*9cf0*/  I2FP.F32.S32 R96, R96 ;  /* 0x0000006000607245 */ /* 0x000fe20000201400 */
[----:B------:R-:W-:Y:S01]  /*9d00*/  FFMA R135, R109, R102, R135 ;  /* 0x000000666d877223 */ /* 0x000fe20000000087 */
[----:B------:R-:W-:Y:S01]  /*9d10*/  I2FP.F32.S32 R162, R97 ;  /* 0x0000006100a27245 */ /* 0x000fe20000201400 */
[----:B---3--:R-:W-:Y:S01]  /*9d20*/  IMMA.16832.S8.S8 R100, R76.ROW, R126.COL, RZ ;  /* 0x0000007e4c647237 */ /* 0x008fe20000405cff */
[----:B------:R-:W-:Y:S01]  /*9d30*/  I2FP.F32.S32 R176, R98 ;  /* 0x0000006200b07245 */ /* 0x000fe20000201400 */
[----:B------:R-:W-:Y:S01]  /*9d40*/  FMUL R152, R61, R96 ;  /* 0x000000603d987220 */ /* 0x000fe20000400000 */
[----:B------:R-:W-:Y:S02]  /*9d50*/  I2FP.F32.S32 R218, R99 ;  /* 0x0000006300da7245 */ /* 0x000fe40000201400 */
[----:B------:R-:W-:-:S03]  /*9d60*/  I2FP.F32.S32 R108, R105 ;  /* 0x00000069006c7245 */ /* 0x000fc60000201400 */
[----:B------:R-:W-:Y:S01]  /*9d70*/  IMMA.16832.S8.S8 R96, R72.ROW, R126.COL, RZ ;  /* 0x0000007e48607237 */ /* 0x000fe20000405cff */
[----:B------:R-:W-:Y:S01]  /*9d80*/  FMUL R137, R80, R137 ;  /* 0x0000008950897220 */ /* 0x000fe20000400000 */
[----:B------:R-:W-:Y:S01]  /*9d90*/  FMUL R108, R81, R108 ;  /* 0x0000006c516c7220 */ /* 0x000fe20000400000 */
[----:B------:R-:W-:Y:S02]  /*9da0*/  FMUL R181, R60, R181 ;  /* 0x000000b53cb57220 */ /* 0x000fe40000400000 */
[----:B------:R-:W-:Y:S01]  /*9db0*/  FFMA R137, R109, R137, R140 ;  /* 0x000000896d897223 */ /* 0x000fe2000000008c */
[----:B------:R-:W-:Y:S01]  /*9dc0*/  FMUL R105, R61, R162 ;  /* 0x000000a23d697220 */ /* 0x000fe20000400000 */
[----:B------:R-:W-:Y:S02]  /*9dd0*/  FFMA R138, R109, R181, R138 ;  /* 0x000000b56d8a7223 */ /* 0x000fe4000000008a */
[----:B------:R-:W-:Y:S01]  /*9de0*/  FFMA R137, R142, R108, R137 ;  /* 0x0000006c8e897223 */ /* 0x000fe20000000089 */
[----:B------:R-:W-:Y:S01]  /*9df0*/  LDS R109, [R123+0x2420] ;  /* 0x002420007b6d7984 */ /* 0x000fe20000000800 */
[----:B------:R-:W-:-:S03]  /*9e00*/  I2FP.F32.S32 R104, R104 ;  /* 0x0000006800687245 */ /* 0x000fc60000201400 */
[----:B------:R-:W1:Y:S01]  /*9e10*/  LDS R108, [R123+0x2410] ;  /* 0x002410007b6c7984 */ /* 0x000e620000000800 */
[----:B------:R-:W-:Y:S01]  /*9e20*/  I2FP.F32.S32 R106, R106 ;  /* 0x0000006a006a7245 */ /* 0x000fe20000201400 */
[----:B------:R-:W-:Y:S01]  /*9e30*/  FFMA R125, R142, R105, R138 ;  /* 0x000000698e7d7223 */ /* 0x000fe2000000008a */
[----:B------:R-:W-:Y:S01]  /*9e40*/  I2FP.F32.S32 R105, R100 ;  /* 0x0000006400697245 */ /* 0x000fe20000201400 */
[----:B------:R-:W-:Y:S01]  /*9e50*/  FMUL R104, R81, R104 ;  /* 0x0000006851687220 */ /* 0x000fe20000400000 */
[----:B------:R-:W-:Y:S01]  /*9e60*/  FMUL R176, R53, R176 ;  /* 0x000000b035b07220 */ /* 0x000fe20000400000 */
[----:B------:R-:W-:Y:S01]  /*9e70*/  I2FP.F32.S32 R150, R107 ;  /* 0x0000006b00967245 */ /* 0x000fe20000201400 */
[----:B------:R-:W-:Y:S01]  /*9e80*/  FMUL R106, R57, R106 ;  /* 0x0000006a396a7220 */ /* 0x000fe20000400000 */
[----:B------:R-:W-:Y:S02]  /*9e90*/  I2FP.F32.S32 R177, R97 ;  /* 0x0000006100b17245 */ /* 0x000fe40000201400 */
[----:B------:R-:W-:-:S02]  /*9ea0*/  I2FP.F32.S32 R107, R102 ;  /* 0x00000066006b7245 */ /* 0x000fc40000201400 */
[----:B------:R-:W-:Y:S01]  /*9eb0*/  I2FP.F32.S32 R97, R98 ;  /* 0x0000006200617245 */ /* 0x000fe20000201400 */
[C---:B------:R-:W-:Y:S01]  /*9ec0*/  FFMA R104, R136.reuse, R104, R151 ;  /* 0x0000006888687223 */ /* 0x040fe20000000097 */
[----:B------:R-:W-:Y:S01]  /*9ed0*/  FFMA R176, R136, R176, R141 ;  /* 0x000000b088b07223 */ /* 0x000fe2000000008d */
[----:B------:R-:W-:Y:S01]  /*9ee0*/  FMUL R105, R82, R105 ;  /* 0x0000006952697220 */ /* 0x000fe20000400000 */
[----:B------:R-:W-:Y:S01]  /*9ef0*/  FFMA R140, R136, R106, R153 ;  /* 0x0000006a888c7223 */ /* 0x000fe20000000099 */
[----:B------:R-:W-:Y:S02]  /*9f00*/  I2FP.F32.S32 R141, R101 ;  /* 0x00000065008d7245 */ /* 0x000fe40000201400 */
[----:B------:R-:W-:Y:S01]  /*9f10*/  I2FP.F32.S32 R151, R103 ;  /* 0x0000006700977245 */ /* 0x000fe20000201400 */
[----:B------:R-:W-:Y:S01]  /*9f20*/  FMUL R97, R54, R97 ;  /* 0x0000006136617220 */ /* 0x000fe20000400000 */
[----:B0-----:R-:W-:Y:S01]  /*9f30*/  IMMA.16832.S8.S8 R100, R64.ROW, R110.COL, RZ ;  /* 0x0000006e40647237 */ /* 0x001fe20000405cff */
[----:B------:R-:W-:Y:S01]  /*9f40*/  I2FP.F32.S32 R153, R96 ;  /* 0x0000006000997245 */ /* 0x000fe20000201400 */
[----:B------:R-:W-:Y:S01]  /*9f50*/  FMUL R96, R58, R107 ;  /* 0x0000006b3a607220 */ /* 0x000fe20000400000 */
[----:B------:R-:W-:Y:S01]  /*9f60*/  FFMA R127, R129, R105, R104 ;  /* 0x00000069817f7223 */ /* 0x000fe20000000068 */
[----:B------:R-:W-:Y:S01]  /*9f70*/  I2FP.F32.S32 R181, R99 ;  /* 0x0000006300b57245 */ /* 0x000fe20000201400 */
[----:B------:R-:W-:Y:S01]  /*9f80*/  FMUL R150, R57, R150 ;  /* 0x0000009639967220 */ /* 0x000fe20000400000 */
[----:B------:R-:W-:-:S02]  /*9f90*/  FMUL R218, R53, R218 ;  /* 0x000000da35da7220 */ /* 0x000fc40000400000 */
[----:B------:R-:W-:Y:S01]  /*9fa0*/  IMMA.16832.S8.S8 R104, R68.ROW, R110.COL, RZ ;  /* 0x0000006e44687237 */ /* 0x000fe20000405cff */
[----:B------:R-:W-:Y:S01]  /*9fb0*/  FFMA R152, R136, R152, R179 ;  /* 0x0000009888987223 */ /* 0x000fe200000000b3 */
[C---:B------:R-:W-:Y:S01]  /*9fc0*/  FFMA R111, R129.reuse, R96, R140 ;  /* 0x00000060816f7223 */ /* 0x040fe2000000008c */
[C---:B------:R-:W-:Y:S01]  /*9fd0*/  FFMA R179, R129.reuse, R97, R176 ;  /* 0x0000006181b37223 */ /* 0x040fe200000000b0 */
[----:B------:R-:W-:Y:S01]  /*9fe0*/  FMUL R153, R62, R153 ;  /* 0x000000993e997220 */ /* 0x000fe20000400000 */
[----:B------:R-:W0:Y:S01]  /*9ff0*/  LDS.128 R96, [R121+0x2400] ;  /* 0x0024000079607984 */ /* 0x000e220000000c00 */
[C---:B------:R-:W-:Y:S01]  /*a000*/  FFMA R139, R142.reuse, R150, R139 ;  /* 0x000000968e8b7223 */ /* 0x040fe2000000008b */
[----:B------:R-:W-:Y:S01]  /*a010*/  FFMA R135, R142, R218, R135 ;  /* 0x000000da8e877223 */ /* 0x000fe20000000087 */
        /* <DEDUP_REMOVED lines=9> */
[----:B------:R-:W-:Y:S04]  /*a0b0*/  LDS R125, [R123+0x2440] ;  /* 0x002440007b7d7984 */ /* 0x000fe80000000800 */
[----:B------:R-:W2:Y:S01]  /*a0c0*/  LDS R124, [R123+0x2430] ;  /* 0x002430007b7c7984 */ /* 0x000ea20000000800 */
        /* <DEDUP_REMOVED lines=21> */
[----:B------:R-:W-:Y:S01]  /*a220*/  FFMA R135, R130, R126, R137 ;  /* 0x0000007e82877223 */ /* 0x000fe20000000089 */
[----:B------:R-:W-:Y:S01]  /*a230*/  FFMA R141, R128, R142, R153 ;  /* 0x0000008e808d7223 */ /* 0x000fe20000000099 */
[----:B------:R-:W-:Y:S01]  /*a240*/  FFMA R136, R130, R138, R129 ;  /* 0x0000008a82887223 */ /* 0x000fe20000000081 */
[----:B------:R-:W-:Y:S01]  /*a250*/  LDS R126, [R123+0x2450] ;  /* 0x002450007b7e7984 */ /* 0x000fe20000000800 */
[----:B------:R-:W-:Y:S01]  /*a260*/  FFMA R142, R128, R152, R179 ;  /* 0x00000098808e7223 */ /* 0x000fe200000000b3 */
[C---:B------:R-:W-:Y:S01]  /*a270*/  FFMA R137, R130.reuse, R150, R151 ;  /* 0x0000009682897223 */ /* 0x040fe20000000097 */
[----:B------:R-:W-:Y:S01]  /*a280*/  FFMA R138, R130, R162, R177 ;  /* 0x000000a2828a7223 */ /* 0x000fe200000000b1 */
[----:B------:R-:W3:Y:S01]  /*a290*/  LDS R127, [R123+0x2460] ;  /* 0x002460007b7f7984 */ /* 0x000ee20000000800 */
[----:B0-----:R-:W-:Y:S01]  /*a2a0*/  HADD2.F32 R152, -RZ, R97.H0_H0 ;  /* 0x20000061ff987230 */ /* 0x001fe20000004100 */
[----:B------:R-:W-:Y:S01]  /*a2b0*/  I2FP.F32.S32 R97, R104 ;  /* 0x0000006800617245 */ /* 0x000fe20000201400 */
[----:B------:R-:W-:Y:S01]  /*a2c0*/  HADD2.F32 R130, -RZ, R99.H0_H0 ;  /* 0x20000063ff827230 */ /* 0x000fe20000004100 */
[----:B------:R-:W-:-:S03]  /*a2d0*/  I2FP.F32.S32 R99, R106 ;  /* 0x0000006a00637245 */ /* 0x000fc60000201400 */
[----:B------:R-:W-:Y:S01]  /*a2e0*/  I2FP.F32.S32 R183, R110 ;  /* 0x0000006e00b77245 */ /* 0x000fe20000201400 */
[----:B------:R-:W-:Y:S01]  /*a2f0*/  HADD2.F32 R129, -RZ, R96.H0_H0 ;  /* 0x20000060ff817230 */ /* 0x000fe20000004100 */
[----:B------:R-:W-:Y:S01]  /*a300*/  I2FP.F32.S32 R179, R108 ;  /* 0x0000006c00b37245 */ /* 0x000fe20000201400 */
[----:B------:R-:W-:Y:S01]  /*a310*/  HADD2.F32 R151, -RZ, R98.H0_H0 ;  /* 0x20000062ff977230 */ /* 0x000fe20000004100 */
[----:B------:R-:W-:Y:S01]  /*a320*/  I2FP.F32.S32 R153, R105 ;  /* 0x0000006900997245 */ /* 0x000fe20000201400 */
[----:B------:R-:W-:Y:S01]  /*a330*/  FMUL R97, R80, R97 ;  /* 0x0000006150617220 */ /* 0x000fe20000400000 */
[----:B------:R-:W-:Y:S01]  /*a340*/  I2FP.F32.S32 R177, R107 ;  /* 0x0000006b00b17245 */ /* 0x000fe20000201400 */
[----:B------:R-:W-:Y:S01]  /*a350*/  FMUL R96, R56, R99 ;  /* 0x0000006338607220 */ /* 0x000fe20000400000 */
[-C--:B--2---:R-:W-:Y:S01]  /*a360*/  IMMA.16832.S8.S8 R104, R88.ROW, R124.reuse.COL, RZ ;  /* 0x0000007c58687237 */ /* 0x084fe20000405cff */
[----:B------:R-:W-:Y:S01]  /*a370*/  FMUL R98, R52, R183 ;  /* 0x000000b734627220 */ /* 0x000fe20000400000 */
[----:B------:R-:W-:Y:S01]  /*a380*/  I2FP.F32.S32 R181, R109 ;  /* 0x0000006d00b57245 */ /* 0x000fe20000201400 */
[----:B------:R-:W-:Y:S01]  /*a390*/  FMUL R179, R60, R179 ;  /* 0x000000b33cb37220 */ /* 0x000fe20000400000 */
[C---:B------:R-:W-:Y:S01]  /*a3a0*/  FFMA R109, R129.reuse, R97, R148 ;  /* 0x00000061816d7223 */ /* 0x040fe20000000094 */
[C---:B------:R-:W-:Y:S01]  /*a3b0*/  FFMA R147, R129.reuse, R96, R147 ;  /* 0x0000006081937223 */ /* 0x040fe20000000093 */
[C---:B------:R-:W-:Y:S01]  /*a3c0*/  FFMA R149, R129.reuse, R98, R149 ;  /* 0x0000006281957223 */ /* 0x040fe20000000095 */
[----:B------:R-:W-:Y:S01]  /*a3d0*/  LDS R128, [R123+0x2470] ;  /* 0x002470007b807984 */ /* 0x000fe20000000800 */
[----:B------:R-:W-:Y:S01]  /*a3e0*/  IMMA.16832.S8.S8 R96, R84.ROW, R124.COL, RZ ;  /* 0x0000007c54607237 */ /* 0x000fe20000405cff */
[----:B------:R-:W-:-:S02]  /*a3f0*/  FFMA R179, R129, R179, R146 ;  /* 0x000000b381b37223 */ /* 0x000fc40000000092 */
[----:B------:R-:W0:Y:S01]  /*a400*/  LDS R129, [R123+0x2480] ;  /* 0x002480007b817984 */ /* 0x000e220000000800 */
[----:B------:R-:W-:Y:S01]  /*a410*/  I2FP.F32.S32 R111, R111 ;  /* 0x0000006f006f7245 */ /* 0x000fe20000201400 */
[----:B-1----:R-:W-:Y:S02]  /*a420*/  HADD2.F32 R100, -RZ, R100.H0_H0 ;  /* 0x20000064ff647230 */ /* 0x002fe40000004100 */
[----:B------:R-:W-:Y:S04]  /*a430*/  LDS R110, [R123+0x2d10] ;  /* 0x002d10007b6e7984 */ /* 0x000fe80000000800 */
[----:B------:R-:W-:Y:S01]  /*a440*/  I2FP.F32.S32 R104, R104 ;  /* 0x0000006800687245 */ /* 0x000fe20000201400 */
[----:B------:R-:W-:Y:S01]  /*a450*/  FMUL R108, R52, R111 ;  /* 0x0000006f346c7220 */ /* 0x000fe20000400000 */
[----:B------:R-:W-:Y:S01]  /*a460*/  I2FP.F32.S32 R106, R106 ;  /* 0x0000006a006a7245 */ /* 0x000fe20000201400 */
[----:B------:R-:W1:Y:S02]  /*a470*/  LDS R111, [R123+0x2d20] ;  /* 0x002d20007b6f7984 */ /* 0x000e640000000800 */
[----:B------:R-:W-:Y:S01]  /*a480*/  FMUL R104, R81, R104 ;  /* 0x0000006851687220 */ /* 0x000fe20000400000 */
[----:B------:R-:W-:-:S02]  /*a490*/  HADD2.F32 R124, -RZ, R102.H0_H0 ;  /* 0x20000066ff7c7230 */ /* 0x000fc40000004100 */
[----:B------:R-:W-:Y:S02]  /*a4a0*/  I2FP.F32.S32 R96, R96 ;  /* 0x0000006000607245 */ /* 0x000fe40000201400 */
[----:B------:R-:W-:Y:S01]  /*a4b0*/  I2FP.F32.S32 R98, R98 ;  /* 0x0000006200627245 */ /* 0x000fe20000201400 */
[----:B------:R-:W-:Y:S01]  /*a4c0*/  FMUL R153, R80, R153 ;  /* 0x0000009950997220 */ /* 0x000fe20000400000 */
[----:B------:R-:W-:Y:S01]  /*a4d0*/  FMUL R177, R56, R177 ;  /* 0x000000b138b17220 */ /* 0x000fe20000400000 */
[----:B------:R-:W-:Y:S01]  /*a4e0*/  FMUL R102, R60, R181 ;  /* 0x000000b53c667220 */ /* 0x000fe20000400000 */
[----:B------:R-:W-:Y:S01]  /*a4f0*/  FFMA R167, R100, R108, R167 ;  /* 0x0000006c64a77223 */ /* 0x000fe200000000a7 */
[----:B------:R-:W-:Y:S01]  /*a500*/  FFMA R148, R152, R104, R109 ;  /* 0x0000006898947223 */ /* 0x000fe2000000006d */
[----:B------:R-:W-:Y:S01]  /*a510*/  FMUL R106, R57, R106 ;  /* 0x0000006a396a7220 */ /* 0x000fe20000400000 */
[----:B------:R-:W-:Y:S01]  /*a520*/  FMUL R104, R61, R96 ;  /* 0x000000603d687220 */ /* 0x000fe20000400000 */
[----:B------:R-:W-:Y:S01]  /*a530*/  FMUL R108, R53, R98 ;  /* 0x00000062356c7220 */ /* 0x000fe20000400000 */
[----:B------:R-:W-:-:S02]  /*a540*/  HADD2.F32 R146, -RZ, R101.H0_H0 ;  /* 0x20000065ff927230 */ /* 0x000fc40000004100 */
[C---:B------:R-:W-:Y:S01]  /*a550*/  FFMA R145, R100.reuse, R153, R145 ;  /* 0x0000009964917223 */ /* 0x040fe20000000091 */
[----:B------:R-:W-:Y:S02]  /*a560*/  HADD2.F32 R150, -RZ, R103.H0_H0 ;  /* 0x20000067ff967230 */ /* 0x000fe40000004100 */
[C---:B------:R-:W-:Y:S01]  /*a570*/  FFMA R144, R100.reuse, R177, R144 ;  /* 0x000000b164907223 */ /* 0x040fe20000000090 */
[----:B------:R-:W-:Y:S01]  /*a580*/  FFMA R143, R100, R102, R143 ;  /* 0x00000066648f7223 */ /* 0x000fe2000000008f */
[----:B------:R-:W-:Y:S01]  /*a590*/  I2FP.F32.S32 R220, R97 ;  /* 0x0000006100dc7245 */ /* 0x000fe20000201400 */
[-C--:B---3--:R-:W-:Y:S01]  /*a5a0*/  IMMA.16832.S8.S8 R100, R76.ROW, R126.reuse.COL, RZ ;  /* 0x0000007e4c647237 */ /* 0x088fe20000405cff */
[----:B------:R-:W-:Y:S01]  /*a5b0*/  I2FP.F32.S32 R222, R99 ;  /* 0x0000006300de7245 */ /* 0x000fe20000201400 */
[C---:B------:R-:W-:Y:S01]  /*a5c0*/  FFMA R218, R152.reuse, R104, R179 ;  /* 0x0000006898da7223 */ /* 0x040fe200000000b3 */
[----:B------:R-:W-:Y:S05]  /*a5d0*/  LDS R109, [R123+0x3620] ;  /* 0x003620007b6d7984 */ /* 0x000fea0000000800 */
[----:B------:R-:W-:Y:S01]  /*a5e0*/  IMMA.16832.S8.S8 R96, R72.ROW, R126.COL, RZ ;  /* 0x0000007e48607237 */ /* 0x000fe20000405cff */
[C---:B------:R-:W-:Y:S01]  /*a5f0*/  FFMA R126, R152.reuse, R106, R147 ;  /* 0x0000006a987e7223 */ /* 0x040fe20000000093 */
[----:B------:R-:W-:-:S02]  /*a600*/  FFMA R152, R152, R108, R149 ;  /* 0x0000006c98987223 */ /* 0x000fc40000000095 */
[----:B------:R-:W2:Y:S01]  /*a610*/  LDS R108, [R123+0x3610] ;  /* 0x003610007b6c7984 */ /* 0x000ea20000000800 */
[----:B------:R-:W-:Y:S02]  /*a620*/  I2FP.F32.S32 R176, R107 ;  /* 0x0000006b00b07245 */ /* 0x000fe40000201400 */
[----:B------:R-:W-:-:S03]  /*a630*/  I2FP.F32.S32 R162, R105 ;  /* 0x0000006900a27245 */ /* 0x000fc60000201400 */
[----:B------:R-:W-:-:S04]  /*a640*/  FMUL R105, R57, R176 ;  /* 0x000000b039697220 */ /* 0x000fc80000400000 */
[----:B------:R-:W-:Y:S02]  /*a650*/  FFMA R125, R146, R105, R144 ;  /* 0x00000069927d7223 */ /* 0x000fe40000000090 */
[-C--:B0-----:R-:W-:Y:S01]  /*a660*/  IMMA.16832.S8.S8 R104, R64.ROW, R128.reuse.COL, RZ ;  /* 0x0000008040687237 */ /* 0x081fe20000405cff */
[----:B------:R-:W-:Y:S02]  /*a670*/  I2FP.F32.S32 R127, R100 ;  /* 0x00000064007f7245 */ /* 0x000fe40000201400 */
[----:B------:R-:W-:Y:S02]  /*a680*/  I2FP.F32.S32 R147, R101 ;  /* 0x0000006500937245 */ /* 0x000fe40000201400 */
[----:B------:R-:W-:Y:S02]  /*a690*/  I2FP.F32.S32 R149, R102 ;  /* 0x0000006600957245 */ /* 0x000fe40000201400 */
[----:B------:R-:W-:Y:S02]  /*a6a0*/  I2FP.F32.S32 R153, R103 ;  /* 0x0000006700997245 */ /* 0x000fe40000201400 */
[----:B------:R-:W-:Y:S01]  /*a6b0*/  IMMA.16832.S8.S8 R100, R68.ROW, R128.COL, RZ ;  /* 0x0000008044647237 */ /* 0x000fe20000405cff */
        /* <DEDUP_REMOVED lines=8> */
[----:B------:R-:W-:Y:S01]  /*a740*/  FMUL R128, R54, R99 ;  /* 0x0000006336807220 */ /* 0x000fe20000400000 */
[----:B------:R-:W-:Y:S01]  /*a750*/  FMUL R162, R81, R162 ;  /* 0x000000a251a27220 */ /* 0x000fe20000400000 */
[C---:B-1----:R-:W-:Y:S01]  /*a760*/  IMMA.16832.S8.S8 R96, R48.reuse.ROW, R110.COL, RZ ;  /* 0x0000006e30607237 */ /* 0x042fe20000405cff */
[----:B------:R-:W-:Y:S01]  /*a770*/  FMUL R222, R53, R222 ;  /* 0x000000de35de7220 */ /* 0x000fe20000400000 */
[----:B------:R-:W-:Y:S01]  /*a780*/  I2FP.F32.S32 R104, R104 ;  /* 0x0000006800687245 */ /* 0x000fe20000201400 */
[----:B------:R-:W-:Y:S01]  /*a790*/  FFMA R143, R146, R220, R143 ;  /* 0x000000dc928f7223 */ /* 0x000fe2000000008f */
[----:B------:R-:W-:Y:S01]  /*a7a0*/  I2FP.F32.S32 R106, R106 ;  /* 0x0000006a006a7245 */ /* 0x000fe20000201400 */
[----:B------:R-:W-:Y:S01]  /*a7b0*/  FMUL R127, R82, R127 ;  /* 0x0000007f527f7220 */ /* 0x000fe20000400000 */
[C---:B------:R-:W-:Y:S01]  /*a7c0*/  FFMA R145, R146.reuse, R162, R145 ;  /* 0x000000a292917223 */ /* 0x040fe20000000091 */
[----:B------:R-:W-:Y:S01]  /*a7d0*/  FFMA R167, R146, R222, R167 ;  /* 0x000000de92a77223 */ /* 0x000fe200000000a7 */
[----:B------:R-:W-:Y:S01]  /*a7e0*/  FMUL R147, R82, R147 ;  /* 0x0000009352937220 */ /* 0x000fe20000400000 */
[----:B------:R-:W-:Y:S01]  /*a7f0*/  FMUL R153, R58, R153 ;  /* 0x000000993a997220 */ /* 0x000fe20000400000 */
[----:B------:R-:W-:Y:S01]  /*a800*/  I2FP.F32.S32 R100, R100 ;  /* 0x0000006400647245 */ /* 0x000fe20000201400 */
[----:B------:R-:W-:Y:S01]  /*a810*/  FFMA R127, R151, R127, R148 ;  /* 0x0000007f977f7223 */ /* 0x000fe20000000094 */
[----:B------:R-:W-:Y:S01]  /*a820*/  FFMA R129, R124, R126, R143 ;  /* 0x0000007e7c817223 */ /* 0x000fe2000000008f */
[----:B------:R-:W-:Y:S01]  /*a830*/  FMUL R104, R83, R104 ;  /* 0x0000006853687220 */ /* 0x000fe20000400000 */
[----:B------:R-:W-:Y:S01]  /*a840*/  FMUL R106, R59, R106 ;  /* 0x0000006a3b6a7220 */ /* 0x000fe20000400000 */
[----:B------:R-:W-:Y:S01]  /*a850*/  FMUL R177, R62, R177 ;  /* 0x000000b13eb17220 */ /* 0x000fe20000400000 */
[----:B------:R-:W-:Y:S01]  /*a860*/  I2FP.F32.S32 R126, R105 ;  /* 0x00000069007e7245 */ /* 0x000fe20000201400 */
[C---:B------:R-:W-:Y:S01]  /*a870*/  FFMA R145, R124.reuse, R147, R145 ;  /* 0x000000937c917223 */ /* 0x040fe20000000091 */
[----:B------:R-:W-:Y:S01]  /*a880*/  I2FP.F32.S32 R144, R101 ;  /* 0x0000006500907245 */ /* 0x000fe20000201400 */
[C---:B------:R-:W-:Y:S01]  /*a890*/  FFMA R153, R124.reuse, R153, R125 ;  /* 0x000000997c997223 */ /* 0x040fe2000000007d */
[----:B------:R-:W-:Y:S01]  /*a8a0*/  FFMA R167, R124, R128, R167 ;  /* 0x000000807ca77223 */ /* 0x000fe200000000a7 */
[----:B--2---:R-:W-:Y:S01]  /*a8b0*/  IMMA.16832.S8.S8 R48, R48.ROW, R108.COL, RZ ;  /* 0x0000006c30307237 */ /* 0x004fe20000405cff */
[----:B------:R-:W-:Y:S01]  /*a8c0*/  LDS R124, [R123+0x2d30] ;  /* 0x002d30007b7c7984 */ /* 0x000fe20000000800 */
[----:B------:R-:W-:Y:S01]  /*a8d0*/  FMUL R179, R54, R179 ;  /* 0x000000b336b37220 */ /* 0x000fe20000400000 */
[----:B------:R-:W-:Y:S01]  /*a8e0*/  I2FP.F32.S32 R128, R107 ;  /* 0x0000006b00807245 */ /* 0x000fe20000201400 */
[----:B------:R-:W-:Y:S01]  /*a8f0*/  FMUL R100, R63, R100 ;  /* 0x000000643f647220 */ /* 0x000fe20000400000 */
[----:B------:R-:W0:Y:S01]  /*a900*/  LDS R125, [R123+0x2d40] ;  /* 0x002d40007b7d7984 */ /* 0x000e220000000800 */
[C---:B------:R-:W-:Y:S01]  /*a910*/  FFMA R146, R130.reuse, R104, R127 ;  /* 0x0000006882927223 */ /* 0x040fe2000000007f */
[C---:B------:R-:W-:Y:S01]  /*a920*/  FFMA R147, R130.reuse, R106, R149 ;  /* 0x0000006a82937223 */ /* 0x040fe20000000095 */
[----:B------:R-:W-:Y:S01]  /*a930*/  FFMA R177, R151, R177, R218 ;  /* 0x000000b197b17223 */ /* 0x000fe200000000da */
[C---:B------:R-:W-:Y:S01]  /*a940*/  IMMA.16832.S8.S8 R104, R92.reuse.ROW, R110.COL, RZ ;  /* 0x0000006e5c687237 */ /* 0x040fe20000405cff */
[----:B------:R-:W-:Y:S01]  /*a950*/  FMUL R126, R83, R126 ;  /* 0x0000007e537e7220 */ /* 0x000fe20000400000 */
[----:B------:R-:W-:Y:S01]  /*a960*/  FMUL R110, R63, R144 ;  /* 0x000000903f6e7220 */ /* 0x000fe20000400000 */
[----:B------:R-:W-:Y:S01]  /*a970*/  FFMA R179, R151, R179, R152 ;  /* 0x000000b397b37223 */ /* 0x000fe20000000098 */
[----:B------:R-:W-:Y:S01]  /*a980*/  I2FP.F32.S32 R152, R102 ;  /* 0x0000006600987245 */ /* 0x000fe20000201400 */
[----:B------:R-:W-:Y:S01]  /*a990*/  FFMA R148, R130, R100, R177 ;  /* 0x0000006482947223 */ /* 0x000fe200000000b1 */
[----:B------:R-:W-:Y:S01]  /*a9a0*/  I2FP.F32.S32 R162, R103 ;  /* 0x0000006700a27245 */ /* 0x000fe20000201400 */
[C---:B------:R-:W-:Y:S01]  /*a9b0*/  FFMA R143, R150.reuse, R126, R145 ;  /* 0x0000007e968f7223 */ /* 0x040fe20000000091 */
[----:B------:R-:W1:Y:S01]  /*a9c0*/  LDS.128 R100, [R121+0x2d00] ;  /* 0x002d000079647984 */ /* 0x000e620000000c00 */
[----:B------:R-:W-:Y:S01]  /*a9d0*/  FFMA R145, R150, R110, R129 ;  /* 0x0000006e96917223 */ /* 0x000fe20000000081 */
[----:B------:R-:W-:Y:S01]  /*a9e0*/  IMMA.16832.S8.S8 R92, R92.ROW, R108.COL, RZ ;  /* 0x0000006c5c5c7237 */ /* 0x000fe20000405cff */
[----:B------:R-:W-:Y:S01]  /*a9f0*/  I2FP.F32.S32 R127, R96 ;  /* 0x00000060007f7245 */ /* 0x000fe20000201400 */
[----:B------:R-:W2:Y:S04]  /*aa00*/  LDS.128 R108, [R121+0x2d90] ;  /* 0x002d9000796c7984 */ /* 0x000ea80000000c00 */
[----:B------:R-:W-:Y:S01]  /*aa10*/  FMUL R96, R80, R127 ;  /* 0x0000007f50607220 */ /* 0x000fe20000400000 */
[----:B------:R-:W-:Y:S04]  /*aa20*/  LDS R126, [R123+0x2d50] ;  /* 0x002d50007b7e7984 */ /* 0x000fe80000000800 */
[----:B------:R-:W3:Y:S01]  /*aa30*/  LDS R127, [R123+0x2d60] ;  /* 0x002d60007b7f7984 */ /* 0x000ee20000000800 */
[----:B------:R-:W-:Y:S01]  /*aa40*/  FMUL R152, R55, R152 ;  /* 0x0000009837987220 */ /* 0x000fe20000400000 */
[----:B------:R-:W-:Y:S01]  /*aa50*/  FMUL R128, R59, R128 ;  /* 0x000000803b807220 */ /* 0x000fe20000400000 */
[----:B------:R-:W-:-:S02]  /*aa60*/  I2FP.F32.S32 R97, R97 ;  /* 0x0000006100617245 */ /* 0x000fc40000201400 */
[----:B------:R-:W-:Y:S02]  /*aa70*/  I2FP.F32.S32 R129, R48 ;  /* 0x0000003000817245 */ /* 0x000fe40000201400 */
[----:B------:R-:W-:Y:S01]  /*aa80*/  I2FP.F32.S32 R49, R49 ;  /* 0x0000003100317245 */ /* 0x000fe20000201400 */
[----:B------:R-:W-:Y:S01]  /*aa90*/  FFMA R149, R130, R152, R179 ;  /* 0x0000009882957223 */ /* 0x000fe200000000b3 */
[----:B------:R-:W-:Y:S01]  /*aaa0*/  FFMA R144, R150, R128, R153 ;  /* 0x0000008096907223 */ /* 0x000fe20000000099 */
[C---:B------:R-:W-:Y:S01]  /*aab0*/  FMUL R130, R80.reuse, R97 ;  /* 0x0000006150827220 */ /* 0x040fe20000400000 */
[C---:B------:R-:W-:Y:S01]  /*aac0*/  FMUL R128, R80.reuse, R129 ;  /* 0x0000008150807220 */ /* 0x040fe20000400000 */
[----:B------:R-:W-:Y:S01]  /*aad0*/  FMUL R80, R80, R49 ;  /* 0x0000003150507220 */ /* 0x000fe20000400000 */
[----:B------:R-:W-:Y:S02]  /*aae0*/  I2FP.F32.S32 R49, R98 ;  /* 0x0000006200317245 */ /* 0x000fe40000201400 */
[----:B------:R-:W-:-:S02]  /*aaf0*/  I2FP.F32.S32 R97, R99 ;  /* 0x0000006300617245 */ /* 0x000fc40000201400 */
[----:B------:R-:W-:Y:S02]  /*ab00*/  I2FP.F32.S32 R151, R50 ;  /* 0x0000003200977245 */ /* 0x000fe40000201400 */
[----:B------:R-:W-:Y:S02]  /*ab10*/  I2FP.F32.S32 R129, R51 ;  /* 0x0000003300817245 */ /* 0x000fe40000201400 */
[----:B------:R-:W-:Y:S02]  /*ab20*/  I2FP.F32.S32 R51, R104 ;  /* 0x0000006800337245 */ /* 0x000fe40000201400 */
[----:B------:R-:W-:Y:S02]  /*ab30*/  I2FP.F32.S32 R105, R105 ;  /* 0x0000006900697245 */ /* 0x000fe40000201400 */
[----:B------:R-:W-:Y:S02]  /*ab40*/  I2FP.F32.S32 R153, R92 ;  /* 0x0000005c00997245 */ /* 0x000fe40000201400 */
[----:B------:R-:W-:Y:S01]  /*ab50*/  I2FP.F32.S32 R93, R93 ;  /* 0x0000005d005d7245 */ /* 0x000fe20000201400 */
[C---:B------:R-:W-:Y:S01]  /*ab60*/  FMUL R99, R56.reuse, R49 ;  /* 0x0000003138637220 */ /* 0x040fe20000400000 */
[C---:B------:R-:W-:Y:S01]  /*ab70*/  FMUL R98, R56.reuse, R97 ;  /* 0x0000006138627220 */ /* 0x040fe20000400000 */
[C---:B------:R-:W-:Y:S01]  /*ab80*/  FMUL R151, R56.reuse, R151 ;  /* 0x0000009738977220 */ /* 0x040fe20000400000 */
[----:B------:R-:W-:Y:S01]  /*ab90*/  FMUL R129, R56, R129 ;  /* 0x0000008138817220 */ /* 0x000fe20000400000 */
[C---:B------:R-:W-:Y:S01]  /*aba0*/  FMUL R104, R60.reuse, R51 ;  /* 0x000000333c687220 */ /* 0x040fe20000400000 */
[C---:B------:R-:W-:Y:S01]  /*abb0*/  FMUL R179, R60.reuse, R105 ;  /* 0x000000693cb37220 */ /* 0x040fe20000400000 */
[C---:B------:R-:W-:Y:S01]  /*abc0*/  FMUL R56, R60.reuse, R153 ;  /* 0x000000993c387220 */ /* 0x040fe20000400000 */
[----:B------:R-:W-:Y:S01]  /*abd0*/  FMUL R60, R60, R93 ;  /* 0x0000005d3c3c7220 */ /* 0x000fe20000400000 */
[----:B------:R-:W-:-:S02]  /*abe0*/  I2FP.F32.S32 R93, R106 ;  /* 0x0000006a005d7245 */ /* 0x000fc40000201400 */
[----:B------:R-:W-:Y:S01]  /*abf0*/  I2FP.F32.S32 R95, R95 ;  /* 0x0000005f005f7245 */ /* 0x000fe20000201400 */
[-C--:B0-----:R-:W-:Y:S01]  /*ac00*/  IMMA.16832.S8.S8 R48, R88.ROW, R124.reuse.COL, RZ ;  /* 0x0000007c58307237 */ /* 0x081fe20000405cff */
[----:B------:R-:W-:Y:S01]  /*ac10*/  I2FP.F32.S32 R105, R107 ;  /* 0x0000006b00697245 */ /* 0x000fe20000201400 */
[C---:B------:R-:W-:Y:S01]  /*ac20*/  FMUL R107, R52.reuse, R93 ;  /* 0x0000005d346b7220 */ /* 0x040fe20000400000 */
[----:B------:R-:W-:Y:S01]  /*ac30*/  I2FP.F32.S32 R177, R94 ;  /* 0x0000005e00b17245 */ /* 0x000fe20000201400 */
[----:B------:R-:W-:Y:S01]  /*ac40*/  FMUL R153, R52, R95 ;  /* 0x0000005f34997220 */ /* 0x000fe20000400000 */
[----:B-1----:R-:W-:Y:S01]  /*ac50*/  HADD2.F32 R97, -RZ, R100.H0_H0 ;  /* 0x20000064ff617230 */ /* 0x002fe20000004100 */
[----:B------:R-:W-:Y:S02]  /*ac60*/  LDS R106, [R123+0x2d70] ;  /* 0x002d70007b6a7984 */ /* 0x000fe40000000800 */
[----:B------:R-:W-:Y:S01]  /*ac70*/  IMMA.16832.S8.S8 R92, R84.ROW, R124.COL, RZ ;  /* 0x0000007c545c7237 */ /* 0x000fe20000405cff */
[----:B--2---:R-:W-:-:S02]  /*ac80*/  HADD2.F32 R108, -RZ, R108.H0_H0 ;  /* 0x2000006cff6c7230 */ /* 0x004fc40000004100 */
[C---:B------:R-:W-:Y:S01]  /*ac90*/  FFMA R168, R97.reuse, R107, R168 ;  /* 0x0000006b61a87223 */ /* 0x040fe200000000a8 */
[C---:B------:R-:W-:Y:S01]  /*aca0*/  FFMA R172, R97.reuse, R96, R172 ;  /* 0x0000006061ac7223 */ /* 0x040fe200000000ac */
[----:B------:R-:W0:Y:S01]  /*acb0*/  LDS R107, [R123+0x2d80] ;  /* 0x002d80007b6b7984 */ /* 0x000e220000000800 */
[C---:B------:R-:W-:Y:S01]  /*acc0*/  FFMA R170, R97.reuse, R99, R170 ;  /* 0x0000006361aa7223 */ /* 0x040fe200000000aa */
[----:B------:R-:W-:Y:S01]  /*acd0*/  FFMA R169, R97, R104, R169 ;  /* 0x0000006861a97223 */ /* 0x000fe200000000a9 */
[----:B------:R-:W-:Y:S01]  /*ace0*/  FFMA R175, R108, R98, R175 ;  /* 0x000000626caf7223 */ /* 0x000fe200000000af */
[----:B------:R-:W-:Y:S01]  /*acf0*/  FMUL R162, R55, R162 ;  /* 0x000000a237a27220 */ /* 0x000fe20000400000 */
[----:B---3--:R-:W-:Y:S01]  /*ad00*/  IMMA.16832.S8.S8 R96, R76.ROW, R126.COL, RZ ;  /* 0x0000007e4c607237 */ /* 0x008fe20000405cff */
[C---:B------:R-:W-:Y:S01]  /*ad10*/  FMUL R100, R52.reuse, R105 ;  /* 0x0000006934647220 */ /* 0x040fe20000400000 */
[----:B------:R-:W-:Y:S01]  /*ad20*/  FMUL R177, R52, R177 ;  /* 0x000000b134b17220 */ /* 0x000fe20000400000 */
[----:B------:R-:W-:-:S02]  /*ad30*/  I2FP.F32.S32 R52, R48 ;  /* 0x0000003000347245 */ /* 0x000fc40000201400 */
[----:B------:R-:W-:Y:S01]  /*ad40*/  I2FP.F32.S32 R124, R50 ;  /* 0x00000032007c7245 */ /* 0x000fe20000201400 */
[----:B------:R-:W-:Y:S01]  /*ad50*/  FFMA R167, R150, R162, R167 ;  /* 0x000000a296a77223 */ /* 0x000fe200000000a7 */
[C---:B------:R-:W-:Y:S02]  /*ad60*/  FFMA R130, R108.reuse, R130, R171 ;  /* 0x000000826c827223 */ /* 0x040fe400000000ab */
[----:B------:R-:W-:Y:S02]  /*ad70*/  I2FP.F32.S32 R92, R92 ;  /* 0x0000005c005c7245 */ /* 0x000fe40000201400 */
[----:B------:R-:W-:Y:S01]  /*ad80*/  I2FP.F32.S32 R94, R94 ;  /* 0x0000005e005e7245 */ /* 0x000fe20000201400 */
[C---:B------:R-:W-:Y:S01]  /*ad90*/  FFMA R174, R108.reuse, R179, R174 ;  /* 0x000000b36cae7223 */ /* 0x040fe200000000ae */
[----:B------:R-:W-:Y:S01]  /*ada0*/  FFMA R100, R108, R100, R173 ;  /* 0x000000646c647223 */ /* 0x000fe200000000ad */
[----:B------:R-:W-:Y:S01]  /*adb0*/  I2FP.F32.S32 R108, R49 ;  /* 0x00000031006c7245 */ /* 0x000fe20000201400 */
[----:B------:R-:W-:Y:S01]  /*adc0*/  HADD2.F32 R101, -RZ, R101.H0_H0 ;  /* 0x20000065ff657230 */ /* 0x000fe20000004100 */
[----:B------:R-:W-:Y:S01]  /*add0*/  I2FP.F32.S32 R150, R51 ;  /* 0x0000003300967245 */ /* 0x000fe20000201400 */
[----:B------:R-:W-:Y:S01]  /*ade0*/  FMUL R52, R81, R52 ;  /* 0x0000003451347220 */ /* 0x000fe20000400000 */
[----:B------:R-:W-:Y:S01]  /*adf0*/  I2FP.F32.S32 R152, R93 ;  /* 0x0000005d00987245 */ /* 0x000fe20000201400 */
[----:B------:R-:W-:Y:S01]  /*ae00*/  IMMA.16832.S8.S8 R48, R72.ROW, R126.COL, RZ ;  /* 0x0000007e48307237 */ /* 0x000fe20000405cff */
[----:B------:R-:W-:Y:S01]  /*ae10*/  I2FP.F32.S32 R162, R95 ;  /* 0x0000005f00a27245 */ /* 0x000fe20000201400 */
[----:B------:R-:W-:Y:S01]  /*ae20*/  FMUL R93, R57, R124 ;  /* 0x0000007c395d7220 */ /* 0x000fe20000400000 */
        /* <DEDUP_REMOVED lines=20> */
[----:B------:R-:W-:Y:S04]  /*af70*/  LDS R98, [R123+0x3650] ;  /* 0x003650007b627984 */ /* 0x000fe80000000800 */
[----:B------:R-:W2:Y:S01]  /*af80*/  LDS R99, [R123+0x3660] ;  /* 0x003660007b637984 */ /* 0x000ea20000000800 */
[----:B------:R-:W-:Y:S02]  /*af90*/  I2FP.F32.S32 R101, R96 ;  /* 0x0000006000657245 */ /* 0x000fe40000201400 */
[----:B------:R-:W-:-:S02]  /*afa0*/  I2FP.F32.S32 R127, R48 ;  /* 0x00000030007f7245 */ /* 0x000fc40000201400 */
        /* <DEDUP_REMOVED lines=11> */
[----:B0-----:R-:W-:Y:S01]  /*b060*/  IMMA.16832.S8.S8 R92, R68.ROW, R106.COL, RZ ;  /* 0x0000006a445c7237 */ /* 0x001fe20000405cff */
[----:B------:R-:W-:-:S07]  /*b070*/  I2FP.F32.S32 R173, R51 ;  /* 0x0000003300ad7245 */ /* 0x000fce0000201400 */
[----:B-1----:R-:W-:Y:S01]  /*b080*/  IMMA.16832.S8.S8 R88, R88.ROW, R104.COL, RZ ;  /* 0x0000006858587237 */ /* 0x002fe20000405cff */
[----:B------:R-:W-:Y:S01]  /*b090*/  FMUL R109, R82, R109 ;  /* 0x0000006d526d7220 */ /* 0x000fe20000400000 */
[----:B------:R-:W-:Y:S01]  /*b0a0*/  FMUL R125, R58, R125 ;  /* 0x0000007d3a7d7220 */ /* 0x000fe20000400000 */
[----:B------:R-:W-:Y:S01]  /*b0b0*/  HADD2.F32 R103, -RZ, R103.H0_H0 ;  /* 0x20000067ff677230 */ /* 0x000fe20000004100 */
[----:B------:R-:W-:Y:S04]  /*b0c0*/  LDS R96, [R123+0x3670] ;  /* 0x003670007b607984 */ /* 0x000fe80000000800 */
[----:B------:R-:W-:Y:S01]  /*b0d0*/  IMMA.16832.S8.S8 R48, R64.ROW, R106.COL, RZ ;  /* 0x0000006a40307237 */ /* 0x000fe20000405cff */
[----:B------:R-:W-:Y:S02]  /*b0e0*/  HADD2.F32 R97, -RZ, R110.H0_H0 ;  /* 0x2000006eff617230 */ /* 0x000fe40000004100 */
[----:B------:R-:W-:-:S05]  /*b0f0*/  FMUL R171, R62, R171 ;  /* 0x000000ab3eab7220 */ /* 0x000fca0000400000 */
[----:B------:R-:W-:Y:S01]  /*b100*/  IMMA.16832.S8.S8 R84, R84.ROW, R104.COL, RZ ;  /* 0x0000006854547237 */ /* 0x000fe20000405cff */
[----:B------:R-:W-:Y:S01]  /*b110*/  FMUL R173, R54, R173 ;  /* 0x000000ad36ad7220 */ /* 0x000fe20000400000 */
[----:B------:R-:W-:Y:S02]  /*b120*/  I2FP.F32.S32 R94, R94 ;  /* 0x0000005e005e7245 */ /* 0x000fe40000201400 */
[----:B------:R-:W-:Y:S01]  /*b130*/  I2FP.F32.S32 R92, R92 ;  /* 0x0000005c005c7245 */ /* 0x000fe20000201400 */
[C---:B------:R-:W-:Y:S01]  /*b140*/  FFMA R108, R97.reuse, R109, R108 ;  /* 0x0000006d616c7223 */ /* 0x040fe2000000006c */
[C---:B------:R-:W-:Y:S01]  /*b150*/  FFMA R125, R97.reuse, R125, R150 ;  /* 0x0000007d617d7223 */ /* 0x040fe20000000096 */
[C---:B------:R-:W-:Y:S01]  /*b160*/  FFMA R174, R97.reuse, R171, R174 ;  /* 0x000000ab61ae7223 */ /* 0x040fe200000000ae */
[----:B------:R-:W-:Y:S01]  /*b170*/  FFMA R100, R97, R173, R100 ;  /* 0x000000ad61647223 */ /* 0x000fe20000000064 */
[----:B--2---:R-:W-:Y:S01]  /*b180*/  IMMA.16832.S8.S8 R76, R76.ROW, R98.COL, RZ ;  /* 0x000000624c4c7237 */ /* 0x004fe20000405cff */
[----:B------:R-:W0:Y:S01]  /*b190*/  LDS R97, [R123+0x3680] ;  /* 0x003680007b617984 */ /* 0x000e220000000800 */
[----:B------:R-:W-:Y:S01]  /*b1a0*/  I2FP.F32.S32 R102, R49 ;  /* 0x0000003100667245 */ /* 0x000fe20000201400 */
[----:B------:R-:W-:Y:S01]  /*b1b0*/  FMUL R49, R55, R94 ;  /* 0x0000005e37317220 */ /* 0x000fe20000400000 */
[----:B------:R-:W-:-:S02]  /*b1c0*/  I2FP.F32.S32 R48, R48 ;  /* 0x0000003000307245 */ /* 0x000fc40000201400 */
[----:B------:R-:W-:Y:S02]  /*b1d0*/  I2FP.F32.S32 R50, R50 ;  /* 0x0000003200327245 */ /* 0x000fe40000201400 */
[----:B------:R-:W-:Y:S01]  /*b1e0*/  I2FP.F32.S32 R106, R93 ;  /* 0x0000005d006a7245 */ /* 0x000fe20000201400 */
[----:B------:R-:W-:Y:S01]  /*b1f0*/  IMMA.16832.S8.S8 R72, R72.ROW, R98.COL, RZ ;  /* 0x0000006248487237 */ /* 0x000fe20000405cff */
[----:B------:R-:W-:Y:S01]  /*b200*/  I2FP.F32.S32 R110, R95 ;  /* 0x0000005f006e7245 */ /* 0x000fe20000201400 */
[----:B------:R-:W-:Y:S01]  /*b210*/  FMUL R92, R63, R92 ;  /* 0x0000005c3f5c7220 */ /* 0x000fe20000400000 */
[----:B------:R-:W-:Y:S02]  /*b220*/  HADD2.F32 R111, -RZ, R111.H0_H0 ;  /* 0x2000006fff6f7230 */ /* 0x000fe40000004100 */
[----:B------:R-:W-:Y:S01]  /*b230*/  FFMA R168, R103, R49, R168 ;  /* 0x0000003167a87223 */ /* 0x000fe200000000a8 */
[----:B------:R-:W-:Y:S01]  /*b240*/  FMUL R48, R83, R48 ;  /* 0x0000003053307220 */ /* 0x000fe20000400000 */
[----:B------:R-:W-:Y:S01]  /*b250*/  FMUL R50, R59, R50 ;  /* 0x000000323b327220 */ /* 0x000fe20000400000 */
[----:B------:R-:W-:Y:S01]  /*b260*/  FMUL R173, R63, R106 ;  /* 0x0000006a3fad7220 */ /* 0x000fe20000400000 */
[----:B------:R-:W-:Y:S01]  /*b270*/  FMUL R49, R55, R110 ;  /* 0x0000006e37317220 */ /* 0x000fe20000400000 */
[----:B------:R-:W-:Y:S01]  /*b280*/  FFMA R170, R103, R92, R127 ;  /* 0x0000005c67aa7223 */ /* 0x000fe2000000007f */
[----:B------:R-:W-:-:S02]  /*b290*/  I2FP.F32.S32 R90, R90 ;  /* 0x0000005a005a7245 */ /* 0x000fc40000201400 */
[----:B------:R-:W-:Y:S01]  /*b2a0*/  I2FP.F32.S32 R92, R91 ;  /* 0x0000005b005c7245 */ /* 0x000fe20000201400 */
[----:B------:R-:W-:Y:S01]  /*b2b0*/  FFMA R173, R111, R173, R174 ;  /* 0x000000ad6fad7223 */ /* 0x000fe200000000ae */
[----:B------:R-:W-:Y:S01]  /*b2c0*/  I2FP.F32.S32 R84, R84 ;  /* 0x0000005400547245 */ /* 0x000fe20000201400 */
[C---:B------:R-:W-:Y:S01]  /*b2d0*/  FFMA R175, R103.reuse, R48, R52 ;  /* 0x0000003067af7223 */ /* 0x040fe20000000034 */
[----:B------:R-:W-:Y:S01]  /*b2e0*/  I2FP.F32.S32 R104, R51 ;  /* 0x0000003300687245 */ /* 0x000fe20000201400 */
[----:B------:R-:W-:Y:S01]  /*b2f0*/  FFMA R169, R103, R50, R169 ;  /* 0x0000003267a97223 */ /* 0x000fe200000000a9 */
[----:B------:R-:W-:Y:S01]  /*b300*/  FFMA R174, R111, R49, R100 ;  /* 0x000000316fae7223 */ /* 0x000fe20000000064 */
[C---:B------:R-:W-:Y:S01]  /*b310*/  FMUL R90, R57.reuse, R90 ;  /* 0x0000005a395a7220 */ /* 0x040fe20000400000 */
[----:B------:R-:W1:Y:S01]  /*b320*/  LDS.128 R48, [R121+0x3600] ;  /* 0x0036000079307984 */ /* 0x000e620000000c00 */
        /* <DEDUP_REMOVED lines=8> */
[----:B------:R-:W-:Y:S02]  /*b3b0*/  I2FP.F32.S32 R53, R72 ;  /* 0x0000004800357245 */ /* 0x000fe40000201400 */
[----:B------:R-:W-:Y:S02]  /*b3c0*/  I2FP.F32.S32 R91, R73 ;  /* 0x00000049005b7245 */ /* 0x000fe40000201400 */
[----:B------:R-:W-:-:S02]  /*b3d0*/  I2FP.F32.S32 R93, R74 ;  /* 0x0000004a005d7245 */ /* 0x000fc40000201400 */
[----:B------:R-:W-:Y:S02]  /*b3e0*/  I2FP.F32.S32 R95, R75 ;  /* 0x0000004b005f7245 */ /* 0x000fe40000201400 */
[----:B------:R-:W2:Y:S01]  /*b3f0*/  LDS.128 R72, [R121+0x3690] ;  /* 0x0036900079487984 */ /* 0x000ea20000000c00 */
[----:B0-----:R-:W-:Y:S01]  /*b400*/  IMMA.16832.S8.S8 R68, R68.ROW, R96.COL, RZ ;  /* 0x0000006044447237 */ /* 0x001fe20000405cff */
[----:B------:R-:W-:-:S07]  /*b410*/  I2FP.F32.S32 R88, R88 ;  /* 0x0000005800587245 */ /* 0x000fce0000201400 */
[----:B------:R-:W-:Y:S01]  /*b420*/  IMMA.16832.S8.S8 R64, R64.ROW, R96.COL, RZ ;  /* 0x0000006040407237 */ /* 0x000fe20000405cff */
[----:B------:R-:W-:Y:S01]  /*b430*/  I2FP.F32.S32 R52, R89 ;  /* 0x0000005900347245 */ /* 0x000fe20000201400 */
[----:B------:R-:W-:Y:S01]  /*b440*/  FMUL R89, R62, R53 ;  /* 0x000000353e597220 */ /* 0x000fe20000400000 */
[----:B------:R-:W-:Y:S02]  /*b450*/  VIADD R115, R115, 0x8 ;  /* 0x0000000873737836 */ /* 0x000fe40000000000 */
[----:B-1----:R-:W-:Y:S02]  /*b460*/  HADD2.F32 R48, -RZ, R48.H0_H0 ;  /* 0x20000030ff307230 */ /* 0x002fe40000004100 */
[----:B------:R-:W-:-:S03]  /*b470*/  HADD2.F32 R49, -RZ, R49.H0_H0 ;  /* 0x20000031ff317230 */ /* 0x000fc60000004100 */
[C---:B------:R-:W-:Y:S01]  /*b480*/  FFMA R56, R48.reuse, R56, R159 ;  /* 0x0000003830387223 */ /* 0x040fe2000000009f */
[----:B------:R-:W-:Y:S01]  /*b490*/  FMUL R88, R81, R88 ;  /* 0x0000005851587220 */ /* 0x000fe20000400000 */
[----:B------:R-:W-:Y:S02]  /*b4a0*/  HADD2.F32 R53, -RZ, R50.H0_H0 ;  /* 0x20000032ff357230 */ /* 0x000fe40000004100 */
[C---:B------:R-:W-:Y:S01]  /*b4b0*/  FFMA R128, R48.reuse, R128, R161 ;  /* 0x0000008030807223 */ /* 0x040fe200000000a1 */
[C---:B------:R-:W-:Y:S01]  /*b4c0*/  FFMA R151, R48.reuse, R151, R160 ;  /* 0x0000009730977223 */ /* 0x040fe200000000a0 */
[----:B------:R-:W-:Y:S01]  /*b4d0*/  FFMA R158, R48, R177, R158 ;  /* 0x000000b1309e7223 */ /* 0x000fe2000000009e */
[----:B------:R-:W-:Y:S01]  /*b4e0*/  I2FP.F32.S32 R68, R68 ;  /* 0x0000004400447245 */ /* 0x000fe20000201400 */
[C---:B------:R-:W-:Y:S01]  /*b4f0*/  FFMA R56, R49.reuse, R57, R56 ;  /* 0x0000003931387223 */ /* 0x040fe20000000038 */
[----:B------:R-:W-:Y:S01]  /*b500*/  I2FP.F32.S32 R87, R78 ;  /* 0x0000004e00577245 */ /* 0x000fe20000201400 */
[----:B------:R-:W-:Y:S01]  /*b510*/  HADD2.F32 R50, -RZ, R51.H0_H0 ;  /* 0x20000033ff327230 */ /* 0x000fe20000004100 */
[----:B------:R-:W-:Y:S01]  /*b520*/  I2FP.F32.S32 R79, R79 ;  /* 0x0000004f004f7245 */ /* 0x000fe20000201400 */
[C---:B------:R-:W-:Y:S01]  /*b530*/  FFMA R88, R49.reuse, R88, R128 ;  /* 0x0000005831587223 */ /* 0x040fe20000000080 */
[C---:B------:R-:W-:Y:S01]  /*b540*/  FFMA R90, R49.reuse, R90, R151 ;  /* 0x0000005a315a7223 */ /* 0x040fe20000000097 */
[----:B------:R-:W-:Y:S01]  /*b550*/  FFMA R77, R49, R77, R158 ;  /* 0x0000004d314d7223 */ /* 0x000fe2000000009e */
[----:B--2---:R-:W-:Y:S01]  /*b560*/  HADD2.F32 R72, -RZ, R72.H0_H0 ;  /* 0x20000048ff487230 */ /* 0x004fe20000004100 */
[----:B------:R-:W-:Y:S01]  /*b570*/  ISETP.GE.AND P0, PT, R115, R117, PT ;  /* 0x000000757300720c */ /* 0x000fe20003f06270 */
        /* <DEDUP_REMOVED lines=10> */
[C---:B------:R-:W-:Y:S01]  /*b620*/  FMUL R87, R58.reuse, R87 ;  /* 0x000000573a577220 */ /* 0x040fe20000400000 */
[----:B------:R-:W-:Y:S01]  /*b630*/  FMUL R79, R58, R79 ;  /* 0x0000004f3a4f7220 */ /* 0x000fe20000400000 */
[----:B------:R-:W-:Y:S01]  /*b640*/  FMUL R91, R62, R91 ;  /* 0x0000005b3e5b7220 */ /* 0x000fe20000400000 */
[C---:B------:R-:W-:Y:S01]  /*b650*/  FMUL R58, R54.reuse, R93 ;  /* 0x0000005d363a7220 */ /* 0x040fe20000400000 */
[----:B------:R-:W-:Y:S01]  /*b660*/  FMUL R95, R54, R95 ;  /* 0x0000005f365f7220 */ /* 0x000fe20000400000 */
[----:B------:R-:W-:Y:S01]  /*b670*/  I2FP.F32.S32 R70, R70 ;  /* 0x0000004600467245 */ /* 0x000fe20000201400 */
[----:B------:R-:W-:Y:S01]  /*b680*/  FFMA R160, R50, R49, R56 ;  /* 0x0000003132a07223 */ /* 0x000fe20000000038 */
[----:B------:R-:W-:Y:S01]  /*b690*/  I2FP.F32.S32 R64, R64 ;  /* 0x0000004000407245 */ /* 0x000fe20000201400 */
[----:B------:R-:W-:Y:S01]  /*b6a0*/  HADD2.F32 R49, -RZ, R74.H0_H0 ;  /* 0x2000004aff317230 */ /* 0x000fe20000004100 */
[----:B------:R-:W-:Y:S01]  /*b6b0*/  I2FP.F32.S32 R54, R65 ;  /* 0x0000004100367245 */ /* 0x000fe20000201400 */
[C---:B------:R-:W-:Y:S01]  /*b6c0*/  FMUL R81, R82.reuse, R81 ;  /* 0x0000005152517220 */ /* 0x040fe20000400000 */
        /* <DEDUP_REMOVED lines=10> */
[----:B------:R-:W-:-:S02]  /*b770*/  HADD2.F32 R75, -RZ, R75.H0_H0 ;  /* 0x2000004bff4b7230 */ /* 0x000fc40000004100 */
[----:B------:R-:W-:Y:S01]  /*b780*/  FMUL R102, R83, R102 ;  /* 0x0000006653667220 */ /* 0x000fe20000400000 */
[----:B------:R-:W-:Y:S01]  /*b790*/  FMUL R104, R59, R104 ;  /* 0x000000683b687220 */ /* 0x000fe20000400000 */
[C---:B------:R-:W-:Y:S01]  /*b7a0*/  FMUL R64, R83.reuse, R64 ;  /* 0x0000004053407220 */ /* 0x040fe20000400000 */
[----:B------:R-:W-:Y:S01]  /*b7b0*/  FMUL R54, R83, R54 ;  /* 0x0000003653367220 */ /* 0x000fe20000400000 */
        /* <DEDUP_REMOVED lines=23> */
.L_x_281:
[-C--:B------:R-:W-:Y:S01]  /*b930*/  ISETP.GE.AND P2, PT, R112, R39.reuse, PT ;  /* 0x000000277000720c */ /* 0x080fe20003f46270 */
[----:B------:R-:W-:Y:S01]  /*b940*/  IMAD.IADD R38, R41, 0x1, R38 ;  /* 0x0000000129267824 */ /* 0x000fe200078e0226 */
[----:B------:R-:W-:Y:S01]  /*b950*/  BSSY.RECONVERGENT B0, `(.L_x_283) ;  /* 0x000000d000007945 */ /* 0x000fe20003800200 */
[----:B------:R-:W-:Y:S02]  /*b960*/  ISETP.GE.AND P0, PT, R40, R39, PT ;  /* 0x000000272800720c */ /* 0x000fe40003f06270 */
[----:B------:R-:W-:Y:S02]  /*b970*/  IADD3 R44, PT, PT, R112, 0x21, RZ ;  /* 0x00000021702c7810 */ /* 0x000fe40007ffe0ff */
[----:B------:R-:W-:-:S06]  /*b980*/  SHF.R.S32.HI R40, RZ, 0x1f, R38 ;  /* 0x0000001fff287819 */ /* 0x000fcc0000011426 */
        /* <DEDUP_REMOVED lines=9> */
.L_x_284:
[----:B------:R-:W-:Y:S05]  /*ba20*/  BSYNC.RECONVERGENT B0 ;  /* 0x0000000000007941 */ /* 0x000fea0003800200 */
.L_x_283:
[----:B------:R-:W-:Y:S04]  /*ba30*/  BSSY.RECONVERGENT B0, `(.L_x_285) ;  /* 0x000000a000007945 */ /* 0x000fe80003800200 */
[----:B------:R-:W-:Y:S05]  /*ba40*/  @P3 BRA `(.L_x_286) ;  /* 0x0000000000203947 */ /* 0x000fea0003800000 */
[----:B0-----:R-:W0:Y:S01]  /*ba50*/  LDS R42, [R8+0x4] ;  /* 0x00000400082a7984 */ /* 0x001e220000000800 */
[----:B------:R-:W1:Y:S01]  /*ba60*/  LDCU.64 UR10, c[0x0][0x3a0] ;  /* 0x00007400ff0a77ac */ /* 0x000e620008000a00 */
[----:B0-----:R-:W-:-:S05]  /*ba70*/  IMAD R41, R42, UR8, R47 ;  /* 0x000000082a297c24 */ /* 0x001fca000f8e022f */
[----:B------:R-:W-:-:S04]  /*ba80*/  IADD3 R43, P1, PT, R38, R41, RZ ;  /* 0x00000029262b7210 */ /* 0x000fc80007f3e0ff */
[----:B------:R-:W-:Y:S02]  /*ba90*/  LEA.HI.X.SX32 R46, R41, R40, 0x1, P1 ;  /* 0x00000028292e7211 */ /* 0x000fe400008f0eff */
[----:B-1----:R-:W-:-:S04]  /*baa0*/  LEA R42, P1, R43, UR10, 0x2 ;  /* 0x0000000a2b2a7c11 */ /* 0x002fc8000f8210ff */
[----:B------:R-:W-:-:S05]  /*bab0*/  LEA.HI.X R43, R43, UR11, R46, 0x2, P1 ;  /* 0x0000000b2b2b7c11 */ /* 0x000fca00088f142e */
[----:B------:R1:W-:Y:S04]  /*bac0*/  STG.E desc[UR6][R42.64], R204 ;  /* 0x000000cc2a007986 */ /* 0x0003e8000c101906 */
.L_x_286:
[----:B------:R-:W-:Y:S05]  /*bad0*/  BSYNC.RECONVERGENT B0 ;  /* 0x0000000000007941 */ /* 0x000fea0003800200 */
.L_x_285:
[----:B------:R-:W-:Y:S04]  /*bae0*/  BSSY.RECONVERGENT B0, `(.L_x_287) ;  /* 0x000000b000007945 */ /* 0x000fe80003800200 */
[----:B------:R-:W-:Y:S05]  /*baf0*/  @P2 BRA `(.L_x_288) ;  /* 0x0000000000242947 */ /* 0x000fea0003800000 */
[----:B------:R-:W2:Y:S01]  /*bb00*/  LDS R41, [R8] ;  /* 0x0000000008297984 */ /* 0x000ea20000000800 */
[----:B------:R-:W3:Y:S01]  /*bb10*/  LDCU.64 UR10, c[0x0][0x3a0] ;  /* 0x00007400ff0a77ac */ /* 0x000ee20008000a00 */
[----:B--2---:R-:W-:-:S05]  /*bb20*/  IMAD R41, R41, UR8, RZ ;  /* 0x0000000829297c24 */ /* 0x004fca000f8e02ff */
[--C-:B01----:R-:W-:Y:S02]  /*bb30*/  SHF.R.S32.HI R43, RZ, 0x1f, R41.reuse ;  /* 0x0000001fff2b7819 */ /* 0x103fe40000011429 */
[----:B------:R-:W-:-:S04]  /*bb40*/  IADD3 R41, P1, P6, R38, R47, R41 ;  /* 0x0000002f26297210 */ /* 0x000fc80007e3e029 */
[----:B------:R-:W-:Y:S02]  /*bb50*/  IADD3.X R46, PT, PT, R40, RZ, R43, P1, P6 ;  /* 0x000000ff282e7210 */ /* 0x000fe40000fec42b */
[----:B---3--:R-:W-:-:S04]  /*bb60*/  LEA R42, P1, R41, UR10, 0x2 ;  /* 0x0000000a292a7c11 */ /* 0x008fc8000f8210ff */
[----:B------:R-:W-:-:S05]  /*bb70*/  LEA.HI.X R43, R41, UR11, R46, 0x2, P1 ;  /* 0x0000000b292b7c11 */ /* 0x000fca00088f142e */
[----:B------:R2:W-:Y:S04]  /*bb80*/  STG.E desc[UR6][R42.64+0x20], R206 ;  /* 0x000020ce2a007986 */ /* 0x0005e8000c101906 */
.L_x_288:
[----:B------:R-:W-:Y:S05]  /*bb90*/  BSYNC.RECONVERGENT B0 ;  /* 0x0000000000007941 */ /* 0x000fea0003800200 */
.L_x_287:
[----:B------:R-:W-:Y:S04]  /*bba0*/  BSSY.RECONVERGENT B0, `(.L_x_289) ;  /* 0x000000b000007945 */ /* 0x000fe80003800200 */
[----:B------:R-:W-:Y:S05]  /*bbb0*/  @P3 BRA `(.L_x_290) ;  /* 0x0000000000243947 */ /* 0x000fea0003800000 */
[----:B------:R-:W3:Y:S01]  /*bbc0*/  LDS R41, [R8+0x4] ;  /* 0x0000040008297984 */ /* 0x000ee20000000800 */
[----:B------:R-:W4:Y:S01]  /*bbd0*/  LDCU.64 UR10, c[0x0][0x3a0] ;  /* 0x00007400ff0a77ac */ /* 0x000f220008000a00 */
[----:B---3--:R-:W-:-:S05]  /*bbe0*/  IMAD R41, R41, UR8, RZ ;  /* 0x0000000829297c24 */ /* 0x008fca000f8e02ff */
[--C-:B012---:R-:W-:Y:S02]  /*bbf0*/  SHF.R.S32.HI R43, RZ, 0x1f, R41.reuse ;  /* 0x0000001fff2b7819 */ /* 0x107fe40000011429 */
[----:B------:R-:W-:-:S04]  /*bc00*/  IADD3 R41, P1, P6, R38, R47, R41 ;  /* 0x0000002f26297210 */ /* 0x000fc80007e3e029 */
[----:B------:R-:W-:Y:S02]  /*bc10*/  IADD3.X R46, PT, PT, R40, RZ, R43, P1, P6 ;  /* 0x000000ff282e7210 */ /* 0x000fe40000fec42b */
[----:B----4-:R-:W-:-:S04]  /*bc20*/  LEA R42, P1, R41, UR10, 0x2 ;  /* 0x0000000a292a7c11 */ /* 0x010fc8000f8210ff */
[----:B------:R-:W-:-:S05]  /*bc30*/  LEA.HI.X R43, R41, UR11, R46, 0x2, P1 ;  /* 0x0000000b292b7c11 */ /* 0x000fca00088f142e */
[----:B------:R3:W-:Y:S04]  /*bc40*/  STG.E desc[UR6][R42.64+0x20], R216 ;  /* 0x000020d82a007986 */ /* 0x0007e8000c101906 */
.L_x_290:
[----:B------:R-:W-:Y:S05]  /*bc50*/  BSYNC.RECONVERGENT B0 ;  /* 0x0000000000007941 */ /* 0x000fea0003800200 */
.L_x_289:
[----:B------:R-:W-:Y:S01]  /*bc60*/  BSSY.RECONVERGENT B0, `(.L_x_291) ;  /* 0x000000c000007945 */ /* 0x000fe20003800200 */
[----:B------:R-:W-:Y:S02]  /*bc70*/  ISETP.GE.AND P1, PT, R44, R39, PT ;  /* 0x000000272c00720c */ /* 0x000fe40003f26270 */
[----:B------:R-:W-:Y:S01]  /*bc80*/  LOP3.LUT R44, R112, 0x30, RZ, 0xfc, !PT ;  /* 0x00000030702c7812 */ /* 0x000fe200078efcff */
[----:B------:R-:W-:Y:S10]  /*bc90*/  @P2 BRA `(.L_x_292) ;  /* 0x0000000000202947 */ /* 0x000ff40003800000 */
[----:B------:R-:W4:Y:S01]  /*bca0*/  LDS R41, [R8] ;  /* 0x0000000008297984 */ /* 0x000f220000000800 */
[----:B------:R-:W5:Y:S01]  /*bcb0*/  LDCU.64 UR10, c[0x0][0x3a0] ;  /* 0x00007400ff0a77ac */ /* 0x000f620008000a00 */
[----:B----4-:R-:W-:-:S05]  /*bcc0*/  IMAD R41, R41, UR8, R10 ;  /* 0x0000000829297c24 */ /* 0x010fca000f8e020a */
[----:B0123--:R-:W-:-:S04]  /*bcd0*/  IADD3 R43, P6, PT, R38, R41, RZ ;  /* 0x00000029262b7210 */ /* 0x00ffc80007fde0ff */
[----:B------:R-:W-:Y:S02]  /*bce0*/  LEA.HI.X.SX32 R46, R41, R40, 0x1, P6 ;  /* 0x00000028292e7211 */ /* 0x000fe400030f0eff */
[----:B-----5:R-:W-:-:S04]  /*bcf0*/  LEA R42, P6, R43, UR10, 0x2 ;  /* 0x0000000a2b2a7c11 */ /* 0x020fc8000f8c10ff */
[----:B------:R-:W-:-:S05]  /*bd00*/  LEA.HI.X R43, R43, UR11, R46, 0x2, P6 ;  /* 0x0000000b2b2b7c11 */ /* 0x000fca000b0f142e */
[----:B------:R4:W-:Y:S04]  /*bd10*/  STG.E desc[UR6][R42.64], R186 ;  /* 0x000000ba2a007986 */ /* 0x0009e8000c101906 */
.L_x_292:
[----:B------:R-:W-:Y:S05]  /*bd20*/  BSYNC.RECONVERGENT B0 ;  /* 0x0000000000007941 */ /* 0x000fea0003800200 */
.L_x_291:
        /* <DEDUP_REMOVED lines=10> */
.L_x_294:
[----:B------:R-:W-:Y:S05]  /*bdd0*/  BSYNC.RECONVERGENT B0 ;  /* 0x0000000000007941 */ /* 0x000fea0003800200 */
.L_x_293:
[----:B------:R-:W-:Y:S04]  /*bde0*/  BSSY.RECONVERGENT B0, `(.L_x_295) ;  /* 0x000000b000007945 */ /* 0x000fe80003800200 */
[----:B------:R-:W-:Y:S05]  /*bdf0*/  @P2 BRA `(.L_x_296) ;  /* 0x0000000000242947 */ /* 0x000fea0003800000 */
[----:B------:R-:W5:Y:S01]  /*be00*/  LDS R41, [R8] ;  /* 0x0000000008297984 */ /* 0x000f620000000800 */
        /* <DEDUP_REMOVED lines=8> */
.L_x_296:
[----:B------:R-:W-:Y:S05]  /*be90*/  BSYNC.RECONVERGENT B0 ;  /* 0x0000000000007941 */ /* 0x000fea0003800200 */
.L_x_295:
[----:B------:R-:W-:Y:S01]  /*bea0*/  BSSY.RECONVERGENT B0, `(.L_x_297) ;  /* 0x000000d000007945 */ /* 0x000fe20003800200 */
[----:B------:R-:W-:Y:S01]  /*beb0*/  ISETP.GE.AND P2, PT, R44, R39, PT ;  /* 0x000000272c00720c */ /* 0x000fe20003f46270 */
[----:B------:R-:W-:Y:S02]  /*bec0*/  VIADD R44, R112, 0x31 ;  /* 0x00000031702c7836 */ /* 0x000fe40000000000 */
        /* <DEDUP_REMOVED lines=10> */
.L_x_298:
[----:B------:R-:W-:Y:S05]  /*bf70*/  BSYNC.RECONVERGENT B0 ;  /* 0x0000000000007941 */ /* 0x000fea0003800200 */
.L_x_297:
        /* <DEDUP_REMOVED lines=10> */
.L_x_300:
[----:B------:R-:W-:Y:S05]  /*c020*/  BSYNC.RECONVERGENT B0 ;  /* 0x0000000000007941 */ /* 0x000fea0003800200 */
.L_x_299:
        /* <DEDUP_REMOVED lines=10> */
.L_x_302:
[----:B------:R-:W-:Y:S05]  /*c0d0*/  BSYNC.RECONVERGENT B0 ;  /* 0x0000000000007941 */ /* 0x000fea0003800200 */
.L_x_301:
        /* <DEDUP_REMOVED lines=11> */
.L_x_304:
[----:B------:R-:W-:Y:S05]  /*c190*/  BSYNC.RECONVERGENT B0 ;  /* 0x0000000000007941 */ /* 0x000fea0003800200 */
.L_x_303:
        /* <DEDUP_REMOVED lines=11> */
.L_x_306:
[----:B------:R-:W-:Y:S05]  /*c250*/  BSYNC.RECONVERGENT B0 ;  /* 0x0000000000007941 */ /* 0x000fea0003800200 */
.L_x_305:
[----:B------:R-:W-:Y:S01]  /*c260*/  BSSY.RECONVERGENT B0, `(.L_x_307) ;  /* 0x000000c000007945 */ /* 0x000fe20003800200 */
[----:B------:R-:W-:Y:S02]  /*c270*/  ISETP.GE.AND P3, PT, R44, R39, PT ;  /* 0x000000272c00720c */ /* 0x000fe40003f66270 */
[----:B------:R-:W-:Y:S01]  /*c280*/  LOP3.LUT R44, R112, 0x40, RZ, 0xfc, !PT ;  /* 0x00000040702c7812 */ /* 0x000fe200078efcff */
[----:B------:R-:W-:Y:S10]  /*c290*/  @P5 BRA `(.L_x_308) ;  /* 0x0000000000205947 */ /* 0x000ff40003800000 */
        /* <DEDUP_REMOVED lines=8> */
.L_x_308:
[----:B------:R-:W-:Y:S05]  /*c320*/  BSYNC.RECONVERGENT B0 ;  /* 0x0000000000007941 */ /* 0x000fea0003800200 */
.L_x_307:
        /* <DEDUP_REMOVED lines=10> */
.L_x_310:
[----:B------:R-:W-:Y:S05]  /*c3d0*/  BSYNC.RECONVERGENT B0 ;  /* 0x0000000000007941 */ /* 0x000fea0003800200 */
.L_x_309:
        /* <DEDUP_REMOVED lines=11> */
.L_x_312:
[----:B------:R-:W-:Y:S05]  /*c490*/  BSYNC.RECONVERGENT B0 ;  /* 0x0000000000007941 */ /* 0x000fea0003800200 */
.L_x_311:
[----:B------:R-:W-:Y:S01]  /*c4a0*/  BSSY.RECONVERGENT B0, `(.L_x_313) ;  /* 0x000000d000007945 */ /* 0x000fe20003800200 */
[----:B------:R-:W-:Y:S02]  /*c4b0*/  ISETP.GE.AND P5, PT, R44, R39, PT ;  /* 0x000000272c00720c */ /* 0x000fe40003fa6270 */
[----:B------:R-:W-:Y:S01]  /*c4c0*/  IADD3 R44, PT, PT, R112, 0x41, RZ ;  /* 0x00000041702c7810 */ /* 0x000fe20007ffe0ff */
        /* <DEDUP_REMOVED lines=10> */
.L_x_314:
[----:B------:R-:W-:Y:S05]  /*c570*/  BSYNC.RECONVERGENT B0 ;  /* 0x0000000000007941 */ /* 0x000fea0003800200 */
.L_x_313:
        /* <DEDUP_REMOVED lines=10> */
.L_x_316:
[----:B------:R-:W-:Y:S05]  /*c620*/  BSYNC.RECONVERGENT B0 ;  /* 0x0000000000007941 */ /* 0x000fea0003800200 */
.L_x_315:
        /* <DEDUP_REMOVED lines=10> */
.L_x_318:
[----:B------:R-:W-:Y:S05]  /*c6d0*/  BSYNC.RECONVERGENT B0 ;  /* 0x0000000000007941 */ /* 0x000fea0003800200 */
.L_x_317:
        /* <DEDUP_REMOVED lines=11> */
.L_x_320:
[----:B------:R-:W-:Y:S05]  /*c790*/  BSYNC.RECONVERGENT B0 ;  /* 0x0000000000007941 */ /* 0x000fea0003800200 */
.L_x_319:
        /* <DEDUP_REMOVED lines=11> */
.L_x_322:
[----:B------:R-:W-:Y:S05]  /*c850*/  BSYNC.RECONVERGENT B0 ;  /* 0x0000000000007941 */ /* 0x000fea0003800200 */
.L_x_321:
        /* <DEDUP_REMOVED lines=12> */
.L_x_324:
[----:B------:R-:W-:Y:S05]  /*c920*/  BSYNC.RECONVERGENT B0 ;  /* 0x0000000000007941 */ /* 0x000fea0003800200 */
.L_x_323:
        /* <DEDUP_REMOVED lines=10> */
.L_x_326:
[----:B------:R-:W-:Y:S05]  /*c9d0*/  BSYNC.RECONVERGENT B0 ;  /* 0x0000000000007941 */ /* 0x000fea0003800200 */
.L_x_325:
        /* <DEDUP_REMOVED lines=11> */
.L_x_328:
[----:B------:R-:W-:Y:S05]  /*ca90*/  BSYNC.RECONVERGENT B0 ;  /* 0x0000000000007941 */ /* 0x000fea0003800200 */
.L_x_327:
        /* <DEDUP_REMOVED lines=13> */
.L_x_330:
[----:B------:R-:W-:Y:S05]  /*cb70*/  BSYNC.RECONVERGENT B0 ;  /* 0x0000000000007941 */ /* 0x000fea0003800200 */
.L_x_329:
        /* <DEDUP_REMOVED lines=10> */
.L_x_332:
[----:B------:R-:W-:Y:S05]  /*cc20*/  BSYNC.RECONVERGENT B0 ;  /* 0x0000000000007941 */ /* 0x000fea0003800200 */
.L_x_331:
        /* <DEDUP_REMOVED lines=10> */
.L_x_334:
[----:B------:R-:W-:Y:S05]  /*ccd0*/  BSYNC.RECONVERGENT B0 ;  /* 0x0000000000007941 */ /* 0x000fea0003800200 */
.L_x_333:
        /* <DEDUP_REMOVED lines=11> */
.L_x_336:
[----:B------:R-:W-:Y:S05]  /*cd90*/  BSYNC.RECONVERGENT B0 ;  /* 0x0000000000007941 */ /* 0x000fea0003800200 */
.L_x_335:
        /* <DEDUP_REMOVED lines=11> */
.L_x_338:
[----:B------:R-:W-:Y:S05]  /*ce50*/  BSYNC.RECONVERGENT B0 ;  /* 0x0000000000007941 */ /* 0x000fea0003800200 */
.L_x_337:
[----:B------:R-:W-:Y:S01]  /*ce60*/  BSSY.RECONVERGENT B0, `(.L_x_339) ;  /* 0x000000d000007945 */ /* 0x000fe20003800200 */
[----:B------:R-:W-:Y:S02]  /*ce70*/  ISETP.GE.AND P1, PT, R44, R39, PT ;  /* 0x000000272c00720c */ /* 0x000fe40003f26270 */
        /* <DEDUP_REMOVED lines=11> */
.L_x_340:
[----:B------:R-:W-:Y:S05]  /*cf30*/  BSYNC.RECONVERGENT B0 ;  /* 0x0000000000007941 */ /* 0x000fea0003800200 */
.L_x_339:
        /* <DEDUP_REMOVED lines=10> */
.L_x_342:
[----:B------:R-:W-:Y:S05]  /*cfe0*/  BSYNC.RECONVERGENT B0 ;  /* 0x0000000000007941 */ /* 0x000fea0003800200 */
.L_x_341:
        /* <DEDUP_REMOVED lines=11> */
.L_x_344:
[----:B------:R-:W-:Y:S05]  /*d0a0*/  BSYNC.RECONVERGENT B0 ;  /* 0x0000000000007941 */ /* 0x000fea0003800200 */
.L_x_343:
        /* <DEDUP_REMOVED lines=11> */
.L_x_346:
[----:B------:R-:W-:Y:S05]  /*d160*/  BSYNC.RECONVERGENT B0 ;  /* 0x0000000000007941 */ /* 0x000fea0003800200 */
.L_x_345:
        /* <DEDUP_REMOVED lines=10> */
.L_x_348:
[----:B------:R-:W-:Y:S05]  /*d210*/  BSYNC.RECONVERGENT B0 ;  /* 0x0000000000007941 */ /* 0x000fea0003800200 */
.L_x_347:
        /* <DEDUP_REMOVED lines=10> */
.L_x_350:
[----:B------:R-:W-:Y:S05]  /*d2c0*/  BSYNC.RECONVERGENT B0 ;  /* 0x0000000000007941 */ /* 0x000fea0003800200 */
.L_x_349:
        /* <DEDUP_REMOVED lines=11> */
.L_x_352:
[----:B------:R-:W-:Y:S05]  /*d380*/  BSYNC.RECONVERGENT B0 ;  /* 0x0000000000007941 */ /* 0x000fea0003800200 */
.L_x_351:
        /* <DEDUP_REMOVED lines=11> */
.L_x_354:
[----:B------:R-:W-:Y:S05]  /*d440*/  BSYNC.RECONVERGENT B0 ;  /* 0x0000000000007941 */ /* 0x000fea0003800200 */
.L_x_353:
[----:B------:R-:W-:Y:S01]  /*d450*/  IADD3 R4, P6, PT, R117, R4, RZ ;  /* 0x0000000475047210 */ /* 0x000fe20007fde0ff */
[----:B------:R-:W-:Y:S01]  /*d460*/  BSSY.RECONVERGENT B0, `(.L_x_355) ;  /* 0x000000e000007945 */ /* 0x000fe20003800200 */
[-C--:B------:R-:W-:Y:S02]  /*d470*/  ISETP.GE.AND P2, PT, R44, R39.reuse, PT ;  /* 0x000000272c00720c */ /* 0x080fe40003f46270 */
[----:B------:R-:W-:Y:S01]  /*d480*/  ISETP.GE.AND P3, PT, R46, R39, PT ;  /* 0x000000272e00720c */ /* 0x000fe20003f66270 */
        /* <DEDUP_REMOVED lines=11> */
.L_x_356:
[----:B------:R-:W-:Y:S05]  /*d540*/  BSYNC.RECONVERGENT B0 ;  /* 0x0000000000007941 */ /* 0x000fea0003800200 */
.L_x_355:
        /* <DEDUP_REMOVED lines=10> */
.L_x_358:
[----:B------:R-:W-:Y:S05]  /*d5f0*/  BSYNC.RECONVERGENT B0 ;  /* 0x0000000000007941 */ /* 0x000fea0003800200 */
.L_x_357:
        /* <DEDUP_REMOVED lines=11> */
.L_x_360:
[----:B------:R-:W-:Y:S05]  /*d6b0*/  BSYNC.RECONVERGENT B0 ;  /* 0x0000000000007941 */ /* 0x000fea0003800200 */
.L_x_359:
[----:B------:R-:W-:Y:S01]  /*d6c0*/  BSSY.RECONVERGENT B0, `(.L_x_361) ;  /* 0x000000c000007945 */ /* 0x000fe20003800200 */
[----:B------:R-:W-:-:S03]  /*d6d0*/  ISETP.NE.U32.AND P5, PT, R45, RZ, PT ;  /* 0x000000ff2d00720c */ /* 0x000fc60003fa5070 */
        /* <DEDUP_REMOVED lines=10> */
.L_x_362:
[----:B------:R-:W-:Y:S05]  /*d780*/  BSYNC.RECONVERGENT B0 ;  /* 0x0000000000007941 */ /* 0x000fea0003800200 */
.L_x_361:
        /* <DEDUP_REMOVED lines=10> */
.L_x_364:
[----:B------:R-:W-:Y:S05]  /*d830*/  BSYNC.RECONVERGENT B0 ;  /* 0x0000000000007941 */ /* 0x000fea0003800200 */
.L_x_363:
        /* <DEDUP_REMOVED lines=10> */
.L_x_366:
[----:B------:R-:W-:Y:S05]  /*d8e0*/  BSYNC.RECONVERGENT B0 ;  /* 0x0000000000007941 */ /* 0x000fea0003800200 */
.L_x_365:
        /* <DEDUP_REMOVED lines=11> */
.L_x_368:
[----:B------:R-:W-:Y:S05]  /*d9a0*/  BSYNC.RECONVERGENT B0 ;  /* 0x0000000000007941 */ /* 0x000fea0003800200 */
.L_x_367:
        /* <DEDUP_REMOVED lines=11> */
.L_x_370:
[----:B------:R-:W-:Y:S05]  /*da60*/  BSYNC.RECONVERGENT B0 ;  /* 0x0000000000007941 */ /* 0x000fea0003800200 */
.L_x_369:
        /* <DEDUP_REMOVED lines=10> */
.L_x_372:
[----:B------:R-:W-:Y:S05]  /*db10*/  BSYNC.RECONVERGENT B0 ;  /* 0x0000000000007941 */ /* 0x000fea0003800200 */
.L_x_371:
        /* <DEDUP_REMOVED lines=10> */
.L_x_374:
[----:B------:R-:W-:Y:S05]  /*dbc0*/  BSYNC.RECONVERGENT B0 ;  /* 0x0000000000007941 */ /* 0x000fea0003800200 */
.L_x_373:
        /* <DEDUP_REMOVED lines=11> */
.L_x_376:
[----:B------:R-:W-:Y:S05]  /*dc80*/  BSYNC.RECONVERGENT B0 ;  /* 0x0000000000007941 */ /* 0x000fea0003800200 */
.L_x_375:
        /* <DEDUP_REMOVED lines=11> */
.L_x_378:
[----:B------:R-:W-:Y:S05]  /*dd40*/  BSYNC.RECONVERGENT B0 ;  /* 0x0000000000007941 */ /* 0x000fea0003800200 */
.L_x_377:
        /* <DEDUP_REMOVED lines=10> */
.L_x_380:
[----:B------:R-:W-:Y:S05]  /*ddf0*/  BSYNC.RECONVERGENT B0 ;  /* 0x0000000000007941 */ /* 0x000fea0003800200 */
.L_x_379:
        /* <DEDUP_REMOVED lines=10> */
.L_x_382:
[----:B------:R-:W-:Y:S05]  /*dea0*/  BSYNC.RECONVERGENT B0 ;  /* 0x0000000000007941 */ /* 0x000fea0003800200 */
.L_x_381:
        /* <DEDUP_REMOVED lines=11> */
.L_x_384:
[----:B------:R-:W-:Y:S05]  /*df60*/  BSYNC.RECONVERGENT B0 ;  /* 0x0000000000007941 */ /* 0x000fea0003800200 */
.L_x_383:
        /* <DEDUP_REMOVED lines=11> */
.L_x_386:
[----:B------:R-:W-:Y:S05]  /*e020*/  BSYNC.RECONVERGENT B0 ;  /* 0x0000000000007941 */ /* 0x000fea0003800200 */
.L_x_385:
        /* <DEDUP_REMOVED lines=10> */
.L_x_388:
[----:B------:R-:W-:Y:S05]  /*e0d0*/  BSYNC.RECONVERGENT B0 ;  /* 0x0000000000007941 */ /* 0x000fea0003800200 */
.L_x_387:
        /* <DEDUP_REMOVED lines=10> */
.L_x_390:
[----:B------:R-:W-:Y:S05]  /*e180*/  BSYNC.RECONVERGENT B0 ;  /* 0x0000000000007941 */ /* 0x000fea0003800200 */
.L_x_389:
        /* <DEDUP_REMOVED lines=11> */
.L_x_392:
[----:B------:R-:W-:Y:S05]  /*e240*/  BSYNC.RECONVERGENT B0 ;  /* 0x0000000000007941 */ /* 0x000fea0003800200 */
.L_x_391:
        /* <DEDUP_REMOVED lines=11> */
.L_x_394:
[----:B------:R-:W-:Y:S05]  /*e300*/  BSYNC.RECONVERGENT B0 ;  /* 0x0000000000007941 */ /* 0x000fea0003800200 */
.L_x_393:
[----:B------:R-:W-:Y:S05]  /*e310*/  @P5 BRA `(.L_x_395) ;  /* 0x00000000004c5947 */ /* 0x000fea0003800000 */
[----:B------:R-:W5:Y:S01]  /*e320*/  I2F.U32.RP R40, R117 ;  /* 0x0000007500287306 */ /* 0x000f620000209000 */
[----:B------:R-:W-:Y:S01]  /*e330*/  IMAD.MOV R41, RZ, RZ, -R117 ;  /* 0x000000ffff297224 */ /* 0x000fe200078e0a75 */
[----:B0-----:R-:W-:Y:S02]  /*e340*/  MOV R38, RZ ;  /* 0x000000ff00267202 */ /* 0x001fe40000000f00 */
[----:B------:R-:W-:-:S04]  /*e350*/  ISETP.NE.U32.AND P1, PT, R117, RZ, PT ;  /* 0x000000ff7500720c */ /* 0x000fc80003f25070 */
[----:B-----5:R-:W0:Y:S02]  /*e360*/  MUFU.RCP R40, R40 ;  /* 0x0000002800287308 */ /* 0x020e240000001000 */
        /* <DEDUP_REMOVED lines=14> */
.L_x_395:
[----:B------:R-:W-:Y:S01]  /*e450*/  IMAD.MOV.U32 R46, RZ, RZ, R4 ;  /* 0x000000ffff2e7224 */ /* 0x000fe200078e0004 */
[----:B------:R-:W-:Y:S02]  /*e460*/  MOV R48, R6 ;  /* 0x0000000600307202 */ /* 0x000fe40000000f00 */
[----:B------:R-:W-:-:S07]  /*e470*/  MOV R49, 0xe490 ;  /* 0x0000e49000317802 */ /* 0x000fce0000000f00 */
[----:B01234-:R-:W-:Y:S05]  /*e480*/  CALL.REL.NOINC `($__internal_9_$__cuda_sm20_rem_s64) ;  /* 0x000000b800887944 */ /* 0x01ffea0003c00000 */
[----:B------:R-:W-:Y:S01]  /*e490*/  IMAD.MOV.U32 R38, RZ, RZ, R40 ;  /* 0x000000ffff267224 */ /* 0x000fe200078e0028 */
[----:B------:R-:W-:-:S07]  /*e4a0*/  MOV R39, R41 ;  /* 0x0000002900277202 */ /* 0x000fce0000000f00 */
.L_x_396:
[----:B------:R-:W-:-:S04]  /*e4b0*/  IADD3 R4, P0, PT, -R38, R4, RZ ;  /* 0x0000000426047210 */ /* 0x000fc80007f1e1ff */
[----:B------:R-:W-:Y:S01]  /*e4c0*/  IADD3 R38, P1, PT, -R4, R7, RZ ;  /* 0x0000000704267210 */ /* 0x000fe20007f3e1ff */
[----:B------:R-:W-:-:S03]  /*e4d0*/  IMAD.X R6, R6, 0x1, ~R39, P0 ;  /* 0x0000000106067824 */ /* 0x000fc600000e0e27 */
[----:B------:R-:W-:Y:S02]  /*e4e0*/  ISETP.LT.U32.AND P0, PT, R117, R38, PT ;  /* 0x000000267500720c */ /* 0x000fe40003f01070 */
[----:B------:R-:W-:-:S04]  /*e4f0*/  IADD3.X R40, PT, PT, ~R6, R9, RZ, P1, !PT ;  /* 0x0000000906287210 */ /* 0x000fc80000ffe5ff */
[----:B------:R-:W-:-:S04]  /*e500*/  ISETP.LT.AND.EX P0, PT, R5, R40, PT, P0 ;  /* 0x000000280500720c */ /* 0x000fc80003f01300 */
[----:B------:R-:W-:-:S09]  /*e510*/  SEL R38, R117, R38, P0 ;  /* 0x0000002675267207 */ /* 0x000fd20000000000 */
.L_x_278:
[----:B------:R-:W-:Y:S01]  /*e520*/  ISETP.GE.U32.AND P0, PT, R4, R7, PT ;  /* 0x000000070400720c */ /* 0x000fe20003f06070 */
[----:B------:R-:W-:Y:S01]  /*e530*/  IMAD.MOV.U32 R115, RZ, RZ, RZ ;  /* 0x000000ffff737224 */ /* 0x000fe200078e00ff */
[----:B------:R-:W-:Y:S02]  /*e540*/  ISETP.EQ.AND P2, PT, R117, R38, PT ;  /* 0x000000267500720c */ /* 0x000fe40003f42270 */
[----:B------:R-:W-:-:S04]  /*e550*/  ISETP.GE.AND.EX P0, PT, R6, R9, PT, P0 ;  /* 0x000000090600720c */ /* 0x000fc80003f06300 */
[----:B------:R-:W-:-:S09]  /*e560*/  PLOP3.LUT P1, PT, P0, PT, PT, 0x8, 0x80 ;  /* 0x000000000080781c */ /* 0x000fd2000072e170 */
[----:B------:R-:W-:Y:S05]  /*e570*/  @!P0 BRA P2, `(.L_x_397) ;  /* 0xffffff2c00808947 */ /* 0x000fea000103ffff */
.L_x_267:
[----:B------:R-:W-:Y:S05]  /*e580*/  @!P1 EXIT ;  /* 0x000000000000994d */ /* 0x000fea0003800000 */
[----:B------:R-:W0:Y:S01]  /*e590*/  LDC R6, c[0x0][0x3cc] ;  /* 0x0000f300ff067b82 */ /* 0x000e220000000800 */
[----:B------:R-:W-:Y:S01]  /*e5a0*/  SHF.R.S32.HI R50, RZ, 0x1f, R4 ;  /* 0x0000001fff327819 */ /* 0x000fe20000011404 */
[----:B0-----:R-:W-:-:S05]  /*e5b0*/  IMAD R10, R6, UR4, RZ ;  /* 0x00000004060a7c24 */ /* 0x001fca000f8e02ff */
[----:B------:R-:W-:-:S05]  /*e5c0*/  SHF.R.S32.HI R6, RZ, 0x1f, R10 ;  /* 0x0000001fff067819 */ /* 0x000fca000001140a */
[-C--:B------:R-:W-:Y:S02]  /*e5d0*/  IMAD R8, R6, R117.reuse, RZ ;  /* 0x0000007506087224 */ /* 0x080fe400078e02ff */
[----:B------:R-:W-:-:S04]  /*e5e0*/  IMAD.WIDE.U32 R6, R10, R117, RZ ;  /* 0x000000750a067225 */ /* 0x000fc800078e00ff */
[----:B------:R-:W-:-:S05]  /*e5f0*/  IMAD R9, R10, R5, R8 ;  /* 0x000000050a097224 */ /* 0x000fca00078e0208 */
[----:B------:R-:W-:-:S04]  /*e600*/  IADD3 R53, PT, PT, R7, R9, RZ ;  /* 0x0000000907357210 */ /* 0x000fc80007ffe0ff */
[----:B------:R-:W-:-:S04]  /*e610*/  LOP3.LUT R8, R50, R53, RZ, 0xfc, !PT ;  /* 0x0000003532087212 */ /* 0x000fc800078efcff */
[----:B------:R-:W-:-:S13]  /*e620*/  ISETP.NE.U32.AND P0, PT, R8, RZ, PT ;  /* 0x000000ff0800720c */ /* 0x000fda0003f05070 */
[----:B------:R-:W-:Y:S05]  /*e630*/  @P0 BRA `(.L_x_398) ;  /* 0x0000000000500947 */ /* 0x000fea0003800000 */
[----:B------:R-:W0:Y:S01]  /*e640*/  I2F.U32.RP R11, R6 ;  /* 0x00000006000b7306 */ /* 0x000e220000209000 */
[----:B------:R-:W-:-:S07]  /*e650*/  ISETP.NE.U32.AND P2, PT, R6, RZ, PT ;  /* 0x000000ff0600720c */ /* 0x000fce0003f45070 */
[----:B0-----:R-:W0:Y:S02]  /*e660*/  MUFU.RCP R11, R11 ;  /* 0x0000000b000b7308 */ /* 0x001e240000001000 */
[----:B0-----:R-:W-:-:S06]  /*e670*/  VIADD R8, R11, 0xffffffe ;  /* 0x0ffffffe0b087836 */ /* 0x001fcc0000000000 */
        /* <DEDUP_REMOVED lines=16> */
.L_x_398:
[----:B------:R-:W-:Y:S01]  /*e780*/  IMAD.MOV.U32 R51, RZ, RZ, R6 ;  /* 0x000000ffff337224 */ /* 0x000fe200078e0006 */
[----:B------:R-:W-:Y:S02]  /*e790*/  MOV R48, R4 ;  /* 0x0000000400307202 */ /* 0x000fe40000000f00 */
[----:B------:R-:W-:-:S07]  /*e7a0*/  MOV R52, 0xe7c0 ;  /* 0x0000e7c000347802 */ /* 0x000fce0000000f00 */
[----:B-1234-:R-:W-:Y:S05]  /*e7b0*/  CALL.REL.NOINC `($__internal_8_$__cuda_sm20_div_s64) ;  /* 0x000000b0006c7944 */ /* 0x01efea0003c00000 */
[----:B------:R-:W-:-:S07]  /*e7c0*/  IMAD.MOV.U32 R13, RZ, RZ, R42 ;  /* 0x000000ffff0d7224 */ /* 0x000fce00078e002a */
.L_x_399:
[----:B------:R-:W-:Y:S02]  /*e7d0*/  IMAD R10, R10, R117, RZ ;  /* 0x000000750a0a7224 */ /* 0x000fe400078e02ff */
[C---:B------:R-:W-:Y:S02]  /*e7e0*/  IMAD R8, R117.reuse, UR5, RZ ;  /* 0x0000000575087c24 */ /* 0x040fe4000f8e02ff */
[----:B------:R-:W-:Y:S01]  /*e7f0*/  IMAD.WIDE.U32 R6, R117, UR4, RZ ;  /* 0x0000000475067c25 */ /* 0x000fe2000f8e00ff */
[----:B------:R-:W-:-:S03]  /*e800*/  IADD3 R10, PT, PT, RZ, -R10, RZ ;  /* 0x8000000aff0a7210 */ /* 0x000fc60007ffe0ff */
[----:B------:R-:W-:Y:S02]  /*e810*/  IMAD R9, R5, UR4, R8 ;  /* 0x0000000405097c24 */ /* 0x000fe4000f8e0208 */
[----:B------:R-:W-:Y:S02]  /*e820*/  IMAD R48, R13, R10, R4 ;  /* 0x0000000a0d307224 */ /* 0x000fe400078e0204 */
[----:B------:R-:W-:-:S03]  /*e830*/  IMAD.IADD R53, R7, 0x1, R9 ;  /* 0x0000000107357824 */ /* 0x000fc600078e0209 */
        /* <DEDUP_REMOVED lines=24> */
.L_x_400:
[----:B------:R-:W-:Y:S02]  /*e9c0*/  MOV R51, R6 ;  /* 0x0000000600337202 */ /* 0x000fe40000000f00 */
[----:B------:R-:W-:-:S07]  /*e9d0*/  MOV R52, 0xe9f0 ;  /* 0x0000e9f000347802 */ /* 0x000fce0000000f00 */
[----:B-1234-:R-:W-:Y:S05]  /*e9e0*/  CALL.REL.NOINC `($__internal_8_$__cuda_sm20_div_s64) ;  /* 0x000000ac00e07944 */ /* 0x01efea0003c00000 */
[----:B------:R-:W-:-:S07]  /*e9f0*/  IMAD.MOV.U32 R8, RZ, RZ, R42 ;  /* 0x000000ffff087224 */ /* 0x000fce00078e002a */
.L_x_401:
        /* <DEDUP_REMOVED lines=27> */
.L_x_402:
[----:B------:R-:W-:Y:S01]  /*ebb0*/  IMAD.MOV.U32 R51, RZ, RZ, R117 ;  /* 0x000000ffff337224 */ /* 0x000fe200078e0075 */
[----:B------:R-:W-:Y:S02]  /*ebc0*/  MOV R53, R5 ;  /* 0x0000000500357202 */ /* 0x000fe40000000f00 */
[----:B------:R-:W-:-:S07]  /*ebd0*/  MOV R52, 0xebf0 ;  /* 0x0000ebf000347802 */ /* 0x000fce0000000f00 */
[----:B-1234-:R-:W-:Y:S05]  /*ebe0*/  CALL.REL.NOINC `($__internal_8_$__cuda_sm20_div_s64) ;  /* 0x000000ac00607944 */ /* 0x01efea0003c00000 */
[----:B------:R-:W-:-:S07]  /*ebf0*/  IMAD.MOV.U32 R9, RZ, RZ, R42 ;  /* 0x000000ffff097224 */ /* 0x000fce00078e002a */
.L_x_403:
[----:B------:R-:W0:Y:S01]  /*ec00*/  LDCU.64 UR4, c[0x0][0x390] ;  /* 0x00007200ff0477ac */ /* 0x000e220008000a00 */
[----:B------:R-:W5:Y:S01]  /*ec10*/  LDC R5, c[0x0][0x3d4] ;  /* 0x0000f500ff057b82 */ /* 0x000f620000000800 */
[----:B------:R-:W-:Y:S01]  /*ec20*/  MOV R10, RZ ;  /* 0x000000ff000a7202 */ /* 0x000fe20000000f00 */
[----:B0-----:R-:W-:-:S04]  /*ec30*/  UISETP.NE.U32.AND UP0, UPT, UR4, URZ, UPT ;  /* 0x000000ff0400728c */ /* 0x001fc8000bf05070 */
[----:B------:R-:W-:Y:S01]  /*ec40*/  UISETP.NE.AND.EX UP0, UPT, UR5, URZ, UPT, UP0 ;  /* 0x000000ff0500728c */ /* 0x000fe2000bf05300 */
[----:B-----5:R-:W-:-:S08]  /*ec50*/  IMAD R6, R8, R5, RZ ;  /* 0x0000000508067224 */ /* 0x020fd000078e02ff */
        /* <DEDUP_REMOVED lines=12> */
[----:B------:R-:W-:Y:S02]  /*ed20*/  IMAD R12, R9, 0x70, RZ ;  /* 0x00000070090c7824 */ /* 0x000fe400078e02ff */
[----:B-----5:R-:W-:-:S05]  /*ed30*/  IMAD.IADD R11, R7, 0x1, -R10 ;  /* 0x00000001070b7824 */ /* 0x020fca00078e0a0a */
[----:B------:R-:W-:-:S13]  /*ed40*/  ISETP.GE.AND P0, PT, R12, R11, PT ;  /* 0x0000000b0c00720c */ /* 0x000fda0003f06270 */
[----:B------:R-:W-:Y:S05]  /*ed50*/  @P0 EXIT ;  /* 0x000000000000094d */ /* 0x000fea0003800000 */
[----:B------:R-:W-:Y:S01]  /*ed60*/  BAR.SYNC.DEFER_BLOCKING 0x0 ;  /* 0x0000000000007b1d */ /* 0x000fe20000010000 */
[----:B------:R-:W-:Y:S02]  /*ed70*/  ISETP.GT.U32.AND P0, PT, R120, 0x6f, PT ;  /* 0x0000006f7800780c */ /* 0x000fe40003f04070 */
[----:B------:R-:W-:-:S11]  /*ed80*/  MOV R6, RZ ;  /* 0x000000ff00067202 */ /* 0x000fd60000000f00 */
[----:B------:R0:W-:Y:S01]  /*ed90*/  @!P0 STS [R118], R120 ;  /* 0x0000007876008388 */ /* 0x0001e20000000800 */
[----:B------:R-:W-:Y:S06]  /*eda0*/  BAR.SYNC.DEFER_BLOCKING 0x0 ;  /* 0x0000000000007b1d */ /* 0x000fec0000010000 */
.L_x_404:
[----:B------:R-:W5:Y:S01]  /*edb0*/  LDC R7, c[0x0][0x3c8] ;  /* 0x0000f200ff077b82 */ /* 0x000f620000000800 */
[----:B------:R-:W-:Y:S01]  /*edc0*/  IMAD.MOV.U32 R4, RZ, RZ, RZ ;  /* 0x000000ffff047224 */ /* 0x000fe200078e00ff */
[----:B------:R-:W-:Y:S01]  /*edd0*/  IABS R12, R8 ;  /* 0x00000008000c7213 */ /* 0x000fe20000000000 */
[----:B------:R-:W-:Y:S01]  /*ede0*/  IMAD R9, R9, 0x70, R10 ;  /* 0x0000007009097824 */ /* 0x000fe200078e020a */
[----:B------:R-:W-:Y:S02]  /*edf0*/  CS2R R196, SRZ ;  /* 0x0000000000c47805 */ /* 0x000fe4000001ff00 */
[----:B------:R-:W-:Y:S01]  /*ee00*/  CS2R R194, SRZ ;  /* 0x0000000000c27805 */ /* 0x000fe2000001ff00 */
[----:B----4-:R-:W-:Y:S01]  /*ee10*/  IMAD.MOV.U32 R186, RZ, RZ, RZ ;  /* 0x000000ffffba7224 */ /* 0x010fe200078e00ff */
[----:B------:R-:W-:Y:S01]  /*ee20*/  MOV R184, RZ ;  /* 0x000000ff00b87202 */ /* 0x000fe20000000f00 */
[----:B-1----:R-:W1:Y:S01]  /*ee30*/  LDC.64 R204, c[0x0][0x388] ;  /* 0x0000e200ffcc7b82 */ /* 0x002e620000000a00 */
[----:B------:R-:W-:Y:S01]  /*ee40*/  IMAD R9, R9, 0x24, R6 ;  /* 0x0000002409097824 */ /* 0x000fe200078e0206 */
[----:B------:R-:W-:Y:S01]  /*ee50*/  MOV R180, RZ ;  /* 0x000000ff00b47202 */ /* 0x000fe20000000f00 */
[----:B------:R-:W-:Y:S01]  /*ee60*/  IMAD.MOV.U32 R182, RZ, RZ, RZ ;  /* 0x000000ffffb67224 */ /* 0x000fe200078e00ff */
[----:B------:R-:W-:Y:S01]  /*ee70*/  CS2R R192, SRZ ;  /* 0x0000000000c07805 */ /* 0x000fe2000001ff00 */
[----:B------:R-:W-:Y:S01]  /*ee80*/  IMAD.MOV.U32 R178, RZ, RZ, RZ ;  /* 0x000000ffffb27224 */ /* 0x000fe200078e00ff */
[----:B------:R-:W-:Y:S01]  /*ee90*/  MOV R176, RZ ;  /* 0x000000ff00b07202 */ /* 0x000fe20000000f00 */
[----:B------:R-:W-:Y:S01]  /*eea0*/  IMAD.MOV.U32 R190, RZ, RZ, RZ ;  /* 0x000000ffffbe7224 */ /* 0x000fe200078e00ff */
[----:B------:R-:W-:Y:S01]  /*eeb0*/  MOV R174, RZ ;  /* 0x000000ff00ae7202 */ /* 0x000fe20000000f00 */
[----:B------:R-:W-:Y:S01]  /*eec0*/  IMAD.MOV.U32 R188, RZ, RZ, RZ ;  /* 0x000000ffffbc7224 */ /* 0x000fe200078e00ff */
[----:B------:R-:W-:-:S02]  /*eed0*/  MOV R172, RZ ;  /* 0x000000ff00ac7202 */ /* 0x000fc40000000f00 */
[----:B------:R-:W-:Y:S02]  /*eee0*/  CS2R R152, SRZ ;  /* 0x0000000000987805 */ /* 0x000fe4000001ff00 */
[----:B------:R-:W-:Y:S02]  /*eef0*/  CS2R R106, SRZ ;  /* 0x00000000006a7805 */ /* 0x000fe4000001ff00 */
[----:B------:R-:W-:Y:S01]  /*ef00*/  CS2R R150, SRZ ;  /* 0x0000000000967805 */ /* 0x000fe2000001ff00 */
[----:B--23--:R-:W-:Y:S01]  /*ef10*/  IMAD.MOV.U32 R43, RZ, RZ, RZ ;  /* 0x000000ffff2b7224 */ /* 0x00cfe200078e00ff */
[----:B------:R-:W-:Y:S02]  /*ef20*/  MOV R10, RZ ;  /* 0x000000ff000a7202 */ /* 0x000fe40000000f00 */
[----:B------:R-:W-:Y:S02]  /*ef30*/  CS2R R132, SRZ ;  /* 0x0000000000847805 */ /* 0x000fe4000001ff00 */
[----:B-----5:R-:W-:-:S02]  /*ef40*/  IABS R14, R7 ;  /* 0x00000007000e7213 */ /* 0x020fc40000000000 */
[----:B------:R-:W-:Y:S02]  /*ef50*/  CS2R R128, SRZ ;  /* 0x0000000000807805 */ /* 0x000fe4000001ff00 */
[----:B------:R-:W-:Y:S02]  /*ef60*/  LOP3.LUT R8, R8, R7, RZ, 0x3c, !PT ;  /* 0x0000000708087212 */ /* 0x000fe400078e3cff */
[----:B------:R-:W-:Y:S01]  /*ef70*/  CS2R R130, SRZ ;  /* 0x0000000000827805 */ /* 0x000fe2000001ff00 */
[----:B------:R-:W2:Y:S01]  /*ef80*/  I2F.RP R11, R14 ;  /* 0x0000000e000b7306 */ /* 0x000ea20000209400 */
[----:B------:R-:W-:Y:S02]  /*ef90*/  CS2R R126, SRZ ;  /* 0x00000000007e7805 */ /* 0x000fe4000001ff00 */
[----:B------:R-:W-:Y:S01]  /*efa0*/  ISETP.GE.AND P2, PT, R8, RZ, PT ;  /* 0x000000ff0800720c */ /* 0x000fe20003f46270 */
[----:B-1----:R-:W-:Y:S01]  /*efb0*/  IMAD.WIDE R204, R9, 0x4, R204 ;  /* 0x0000000409cc7825 */ /* 0x002fe200078e02cc */
[----:B------:R-:W-:-:S02]  /*efc0*/  CS2R R124, SRZ ;  /* 0x00000000007c7805 */ /* 0x000fc4000001ff00 */
[----:B------:R-:W-:Y:S02]  /*efd0*/  CS2R R136, SRZ ;  /* 0x0000000000887805 */ /* 0x000fe4000001ff00 */
[----:B------:R-:W-:Y:S01]  /*efe0*/  CS2R R134, SRZ ;  /* 0x0000000000867805 */ /* 0x000fe2000001ff00 */
[----:B------:R-:W-:Y:S01]  /*eff0*/  IMAD.MOV.U32 R123, RZ, RZ, RZ ;  /* 0x000000ffff7b7224 */ /* 0x000fe200078e00ff */
[----:B------:R-:W-:Y:S02]  /*f000*/  MOV R121, RZ ;  /* 0x000000ff00797202 */ /* 0x000fe40000000f00 */
[----:B------:R-:W-:Y:S02]  /*f010*/  CS2R R156, SRZ ;  /* 0x00000000009c7805 */ /* 0x000fe4000001ff00 */
[----:B------:R-:W-:Y:S02]  /*f020*/  CS2R R154, SRZ ;  /* 0x00000000009a7805 */ /* 0x000fe4000001ff00 */
[----:B------:R-:W-:-:S02]  /*f030*/  CS2R R144, SRZ ;  /* 0x0000000000907805 */ /* 0x000fc4000001ff00 */
[----:B------:R-:W-:Y:S02]  /*f040*/  CS2R R142, SRZ ;  /* 0x00000000008e7805 */ /* 0x000fe4000001ff00 */
[----:B------:R-:W-:Y:S02]  /*f050*/  CS2R R148, SRZ ;  /* 0x0000000000947805 */ /* 0x000fe4000001ff00 */
[----:B------:R-:W-:Y:S01]  /*f060*/  CS2R R146, SRZ ;  /* 0x0000000000927805 */ /* 0x000fe2000001ff00 */
[----:B--2---:R-:W1:Y:S01]  /*f070*/  MUFU.RCP R11, R11 ;  /* 0x0000000b000b7308 */ /* 0x004e620000001000 */
[----:B------:R-:W-:Y:S02]  /*f080*/  CS2R R140, SRZ ;  /* 0x00000000008c7805 */ /* 0x000fe4000001ff00 */
[----:B------:R-:W-:Y:S01]  /*f090*/  CS2R R138, SRZ ;  /* 0x00000000008a7805 */ /* 0x000fe2000001ff00 */
[----:B-1----:R-:W-:-:S04]  /*f0a0*/  VIADD R15, R11, 0xffffffe ;  /* 0x0ffffffe0b0f7836 */ /* 0x002fc80000000000 */
[----:B------:R-:W1:Y:S02]  /*f0b0*/  F2I.FTZ.U32.TRUNC.NTZ R5, R15 ;  /* 0x0000000f00057305 */ /* 0x000e64000021f000 */
[----:B-1----:R-:W-:-:S05]  /*f0c0*/  IADD3 R17, PT, PT, RZ, -R5, RZ ;  /* 0x80000005ff117210 */ /* 0x002fca0007ffe0ff */
[----:B------:R-:W-:-:S04]  /*f0d0*/  IMAD R17, R17, R14, RZ ;  /* 0x0000000e11117224 */ /* 0x000fc800078e02ff */
[----:B------:R-:W-:Y:S01]  /*f0e0*/  IMAD.HI.U32 R4, R5, R17, R4 ;  /* 0x0000001105047227 */ /* 0x000fe200078e0004 */
[----:B------:R-:W-:-:S05]  /*f0f0*/  MOV R5, R12 ;  /* 0x0000000c00057202 */ /* 0x000fca0000000f00 */
[----:B------:R-:W-:-:S04]  /*f100*/  IMAD.HI.U32 R4, R4, R5, RZ ;  /* 0x0000000504047227 */ /* 0x000fc800078e00ff */
[----:B------:R-:W-:-:S04]  /*f110*/  IMAD.MOV R12, RZ, RZ, -R4 ;  /* 0x000000ffff0c7224 */ /* 0x000fc800078e0a04 */
[----:B------:R-:W-:-:S05]  /*f120*/  IMAD R5, R14, R12, R5 ;  /* 0x0000000c0e057224 */ /* 0x000fca00078e0205 */
[----:B------:R-:W-:-:S13]  /*f130*/  ISETP.GT.U32.AND P1, PT, R14, R5, PT ;  /* 0x000000050e00720c */ /* 0x000fda0003f24070 */
[-C--:B------:R-:W-:Y:S01]  /*f140*/  @!P1 IADD3 R5, PT, PT, R5, -R14.reuse, RZ ;  /* 0x8000000e05059210 */ /* 0x080fe20007ffe0ff */
[----:B------:R-:W-:Y:S01]  /*f150*/  @!P1 VIADD R4, R4, 0x1 ;  /* 0x0000000104049836 */ /* 0x000fe20000000000 */
[----:B------:R-:W-:Y:S02]  /*f160*/  ISETP.NE.AND P1, PT, R7, RZ, PT ;  /* 0x000000ff0700720c */ /* 0x000fe40003f25270 */
[----:B------:R-:W-:Y:S01]  /*f170*/  ISETP.GE.U32.AND P0, PT, R5, R14, PT ;  /* 0x0000000e0500720c */ /* 0x000fe20003f06070 */
[----:B------:R-:W-:-:S05]  /*f180*/  IMAD.SHL.U32 R5, R3, 0x8, RZ ;  /* 0x0000000803057824 */ /* 0x000fca00078e00ff */
[----:B------:R-:W-:-:S04]  /*f190*/  LOP3.LUT R5, R5, 0x18, RZ, 0xc0, !PT ;  /* 0x0000001805057812 */ /* 0x000fc800078ec0ff */
[----:B------:R-:W-:-:S03]  /*f1a0*/  LOP3.LUT R122, R5, 0x20, R122, 0xf8, !PT ;  /* 0x00000020057a7812 */ /* 0x000fc600078ef87a */
[----:B------:R-:W-:Y:S02]  /*f1b0*/  @P0 IADD3 R4, PT, PT, R4, 0x1, RZ ;  /* 0x0000000104040810 */ /* 0x000fe40007ffe0ff */
[----:B------:R-:W-:Y:S02]  /*f1c0*/  ISETP.GE.AND P0, PT, R115, R38, PT ;  /* 0x000000267300720c */ /* 0x000fe40003f06270 */
[----:B------:R-:W-:Y:S02]  /*f1d0*/  @!P2 IADD3 R4, PT, PT, -R4, RZ, RZ ;  /* 0x000000ff0404a210 */ /* 0x000fe40007ffe1ff */
[----:B------:R-:W-:-:S09]  /*f1e0*/  @!P1 LOP3.LUT R4, RZ, R7, RZ, 0x33, !PT ;  /* 0x00000007ff049212 */ /* 0x000fd200078e33ff */
[----:B------:R-:W-:Y:S05]  /*f1f0*/  @P0 BRA `(.L_x_405) ;  /* 0x0000009800940947 */ /* 0x000fea0003800000 */
[----:B------:R-:W1:Y:S01]  /*f200*/  S2R R14, SR_CgaCtaId ;  /* 0x00000000000e7919 */ /* 0x000e620000008800 */
[----:B------:R-:W2:Y:S01]  /*f210*/  LDC R11, c[0x0][0x3bc] ;  /* 0x0000ef00ff0b7b82 */ /* 0x000ea20000000800 */
[----:B------:R-:W-:Y:S01]  /*f220*/  SHF.R.U32.HI R12, RZ, 0x2, R3 ;  /* 0x00000002ff0c7819 */ /* 0x000fe20000011603 */
[----:B------:R-:W3:Y:S01]  /*f230*/  LDCU UR4, c[0x0][0x3d0] ;  /* 0x00007a00ff0477ac */ /* 0x000ee20008000800 */
[----:B------:R-:W4:Y:S01]  /*f240*/  S2R R16, SR_SWINHI ;  /* 0x0000000000107919 */ /* 0x000f220000002f00 */
[----:B------:R-:W-:Y:S02]  /*f250*/  LOP3.LUT R7, R3, 0xf, RZ, 0xc0, !PT ;  /* 0x0000000f03077812 */ /* 0x000fe400078ec0ff */
[----:B------:R-:W-:Y:S02]  /*f260*/  MOV R119, 0x400 ;  /* 0x0000040000777802 */ /* 0x000fe40000000f00 */
[----:B------:R-:W-:Y:S01]  /*f270*/  LOP3.LUT R8, R12, 0xfc, RZ, 0xc0, !PT ;  /* 0x000000fc0c087812 */ /* 0x000fe200078ec0ff */
[----:B------:R-:W0:Y:S01]  /*f280*/  LDC R20, c[0x0][0x3c0] ;  /* 0x0000f000ff147b82 */ /* 0x000e220000000800 */
[----:B------:R-:W-:-:S02]  /*f290*/  LOP3.LUT R5, R2, 0x3fe, RZ, 0xc0, !PT ;  /* 0x000003fe02057812 */ /* 0x000fc400078ec0ff */
[----:B------:R-:W-:Y:S01]  /*f2a0*/  MOV R197, RZ ;  /* 0x000000ff00c57202 */ /* 0x000fe20000000f00 */
[----:B------:R-:W-:-:S04]  /*f2b0*/  IMAD R8, R7, 0x4c, R8 ;  /* 0x0000004c07087824 */ /* 0x000fc800078e0208 */
[----:B------:R-:W-:Y:S01]  /*f2c0*/  IMAD R5, R5, 0x4c0, R8 ;  /* 0x000004c005057824 */ /* 0x000fe200078e0208 */
[----:B------:R-:W0:Y:S01]  /*f2d0*/  LDC.64 R200, c[0x0][0x380] ;  /* 0x0000e000ffc87b82 */ /* 0x000e220000000a00 */
[-C--:B--2---:R-:W-:Y:S02]  /*f2e0*/  IMAD R6, R13, R11.reuse, RZ ;  /* 0x0000000b0d067224 */ /* 0x084fe400078e02ff */
[----:B------:R-:W-:Y:S02]  /*f2f0*/  IMAD R18, R2, R11, RZ ;  /* 0x0000000b02127224 */ /* 0x000fe400078e02ff */
[----:B------:R-:W-:Y:S02]  /*f300*/  IMAD R111, R6, 0x80, R115 ;  /* 0x00000080066f7824 */ /* 0x000fe400078e0273 */
[----:B------:R-:W-:Y:S01]  /*f310*/  IMAD R15, R11, 0x20, R18 ;  /* 0x000000200b0f7824 */ /* 0x000fe200078e0212 */
[----:B-1----:R-:W-:Y:S01]  /*f320*/  LEA R119, R14, R119, 0x18 ;  /* 0x000000770e777211 */ /* 0x002fe200078ec0ff */
[----:B---3--:R-:W-:Y:S01]  /*f330*/  IMAD R111, R4, UR4, R111 ;  /* 0x00000004046f7c24 */ /* 0x008fe2000f8e026f */
[----:B------:R-:W-:Y:S01]  /*f340*/  LOP3.LUT R14, R3, 0x7, RZ, 0xc0, !PT ;  /* 0x00000007030e7812 */ /* 0x000fe200078ec0ff */
[----:B------:R-:W-:Y:S01]  /*f350*/  IMAD.SHL.U32 R4, R11, 0x10, RZ ;  /* 0x000000100b047824 */ /* 0x000fe200078e00ff */
[----:B------:R-:W-:-:S02]  /*f360*/  MOV R202, R119 ;  /* 0x0000007700ca7202 */ /* 0x000fc40000000f00 */
[----:B----4-:R-:W-:Y:S02]  /*f370*/  MOV R203, R16 ;  /* 0x0000001000cb7202 */ /* 0x010fe40000000f00 */
[C---:B------:R-:W-:Y:S01]  /*f380*/  SHF.L.U32 R16, R2.reuse, 0x2, RZ ;  /* 0x0000000202107819 */ /* 0x040fe200000006ff */
[----:B------:R-:W-:Y:S01]  /*f390*/  IMAD R6, R2, R11, R4 ;  /* 0x0000000b02067224 */ /* 0x000fe200078e0204 */
[----:B------:R-:W-:Y:S01]  /*f3a0*/  LEA R29, R11, R15, 0x3 ;  /* 0x0000000f0b1d7211 */ /* 0x000fe200078e18ff */
[----:B------:R-:W-:Y:S01]  /*f3b0*/  IMAD.WIDE.U32 R202, R5, 0x4, R202 ;  /* 0x0000000405ca7825 */ /* 0x000fe200078e00ca */
[----:B------:R-:W-:Y:S02]  /*f3c0*/  LEA.HI R16, R3, R16, RZ, 0x1d ;  /* 0x0000001003107211 */ /* 0x000fe400078fe8ff */
[C---:B------:R-:W-:Y:S01]  /*f3d0*/  LEA R27, R11.reuse, R6, 0x3 ;  /* 0x000000060b1b7211 */ /* 0x040fe200078e18ff */
[----:B------:R-:W-:Y:S02]  /*f3e0*/  IMAD.SHL.U32 R5, R11, 0x40, RZ ;  /* 0x000000400b057824 */ /* 0x000fe400078e00ff */
[----:B------:R-:W-:Y:S01]  /*f3f0*/  IMAD.IADD R31, R4, 0x1, R15 ;  /* 0x00000001041f7824 */ /* 0x000fe200078e020f */
[----:B------:R-:W-:Y:S01]  /*f400*/  IADD3 R19, P0, PT, R12, R27, RZ ;  /* 0x0000001b0c137210 */ /* 0x000fe20007f1e0ff */
[----:B------:R-:W-:Y:S01]  /*f410*/  IMAD R22, R16, R11, R5 ;  /* 0x0000000b10167224 */ /* 0x000fe200078e0205 */
[----:B------:R-:W-:-:S02]  /*f420*/  IADD3 R8, PT, PT, R18, R5, RZ ;  /* 0x0000000512087210 */ /* 0x000fc40007ffe0ff */
[----:B------:R-:W-:Y:S02]  /*f430*/  IADD3 R24, P4, PT, R12, R31, RZ ;  /* 0x0000001f0c187210 */ /* 0x000fe40007f9e0ff */
[C---:B------:R-:W-:Y:S01]  /*f440*/  LEA R9, R11.reuse, R8, 0x5 ;  /* 0x000000080b097211 */ /* 0x040fe200078e28ff */
[C-C-:B------:R-:W-:Y:S01]  /*f450*/  IMAD R7, R11.reuse, 0x8, R8.reuse ;  /* 0x000000080b077824 */ /* 0x140fe200078e0208 */
[C---:B------:R-:W-:Y:S01]  /*f460*/  LEA R33, R11.reuse, R22, 0x5 ;  /* 0x000000160b217211 */ /* 0x040fe200078e28ff */
[----:B------:R-:W-:Y:S01]  /*f470*/  IMAD.IADD R8, R4, 0x1, R8 ;  /* 0x0000000104087824 */ /* 0x000fe200078e0208 */
[----:B------:R-:W-:Y:S01]  /*f480*/  IADD3 R22, P2, PT, R12, R29, RZ ;  /* 0x0000001d0c167210 */ /* 0x000fe20007f5e0ff */
[----:B------:R-:W-:Y:S01]  /*f490*/  IMAD.IADD R4, R4, 0x1, R9 ;  /* 0x0000000104047824 */ /* 0x000fe200078e0209 */
[----:B------:R-:W-:Y:S01]  /*f4a0*/  IADD3 R25, P5, PT, R12, R7, RZ ;  /* 0x000000070c197210 */ /* 0x000fe20007fbe0ff */
[----:B------:R-:W-:Y:S01]  /*f4b0*/  IMAD R41, R11, 0x8, R8 ;  /* 0x000000080b297824 */ /* 0x000fe200078e0208 */
[----:B------:R-:W-:-:S02]  /*f4c0*/  IADD3 R17, P6, PT, R14, R33, RZ ;  /* 0x000000210e117210 */ /* 0x000fc40007fde0ff */
[----:B------:R-:W-:Y:S01]  /*f4d0*/  LEA.HI.X.SX32 R32, R7, RZ, 0x1, P5 ;  /* 0x000000ff07207211 */ /* 0x000fe200028f0eff */
[C---:B------:R-:W-:Y:S01]  /*f4e0*/  IMAD R7, R11.reuse, 0x8, R4 ;  /* 0x000000080b077824 */ /* 0x040fe200078e0204 */
[CC--:B------:R-:W-:Y:S02]  /*f4f0*/  LEA R13, R11.reuse, R9.reuse, 0x3 ;  /* 0x000000090b0d7211 */ /* 0x0c0fe400078e18ff */
[C---:B------:R-:W-:Y:S02]  /*f500*/  IADD3 R21, P1, PT, R12.reuse, R9, RZ ;  /* 0x000000090c157210 */ /* 0x040fe40007f3e0ff */
[----:B------:R-:W-:Y:S02]  /*f510*/  IADD3 R23, P3, PT, R12, R8, RZ ;  /* 0x000000080c177210 */ /* 0x000fe40007f7e0ff */
[----:B------:R-:W-:Y:S02]  /*f520*/  LEA R5, R11, R31, 0x3 ;  /* 0x0000001f0b057211 */ /* 0x000fe400078e18ff */
[----:B------:R-:W-:-:S02]  /*f530*/  LEA.HI.X.SX32 R29, R29, RZ, 0x1, P2 ;  /* 0x000000ff1d1d7211 */ /* 0x000fc400010f0eff */
[----:B------:R-:W-:Y:S02]  /*f540*/  LEA.HI.X.SX32 R26, R33, RZ, 0x1, P6 ;  /* 0x000000ff211a7211 */ /* 0x000fe400030f0eff */
[----:B------:R-:W-:Y:S02]  /*f550*/  LEA.HI.X.SX32 R27, R27, RZ, 0x1, P0 ;  /* 0x000000ff1b1b7211 */ /* 0x000fe400000f0eff */
[----:B------:R-:W-:Y:S02]  /*f560*/  LEA.HI.X.SX32 R28, R9, RZ, 0x1, P1 ;  /* 0x000000ff091c7211 */ /* 0x000fe400008f0eff */
[----:B------:R-:W-:Y:S02]  /*f570*/  LEA.HI.X.SX32 R30, R8, RZ, 0x1, P3 ;  /* 0x000000ff081e7211 */ /* 0x000fe400018f0eff */
[----:B------:R-:W-:Y:S02]  /*f580*/  LEA.HI.X.SX32 R31, R31, RZ, 0x1, P4 ;  /* 0x000000ff1f1f7211 */ /* 0x000fe400020f0eff */
[----:B------:R-:W-:-:S02]  /*f590*/  IADD3 R34, P2, PT, R12, R13, RZ ;  /* 0x0000000d0c227210 */ /* 0x000fc40007f5e0ff */
[----:B------:R-:W-:Y:S02]  /*f5a0*/  IADD3 R198, P6, PT, R202, 0x41c0, RZ ;  /* 0x000041c0cac67810 */ /* 0x000fe40007fde0ff */
[C---:B------:R-:W-:Y:S02]  /*f5b0*/  IADD3 R33, P1, PT, R12.reuse, R4, RZ ;  /* 0x000000040c217210 */ /* 0x040fe40007f3e0ff */
[C---:B------:R-:W-:Y:S02]  /*f5c0*/  IADD3 R35, P3, PT, R12.reuse, R41, RZ ;  /* 0x000000290c237210 */ /* 0x040fe40007f7e0ff */
[C---:B------:R-:W-:Y:S02]  /*f5d0*/  IADD3 R36, P4, PT, R12.reuse, R5, RZ ;  /* 0x000000050c247210 */ /* 0x040fe40007f9e0ff */
[----:B------:R-:W-:Y:S02]  /*f5e0*/  IADD3 R37, P0, PT, R12, R7, RZ ;  /* 0x000000070c257210 */ /* 0x000fe40007f1e0ff */
[----:B------:R-:W-:-:S02]  /*f5f0*/  LEA.HI.X.SX32 R40, R13, RZ, 0x1, P2 ;  /* 0x000000ff0d287211 */ /* 0x000fc400010f0eff */
[----:B------:R-:W-:Y:S02]  /*f600*/  IADD3.X R199, PT, PT, RZ, R203, RZ, P6, !PT ;  /* 0x000000cbffc77210 */ /* 0x000fe400037fe4ff */
[----:B------:R-:W-:Y:S02]  /*f610*/  LEA.HI.X.SX32 R39, R4, RZ, 0x1, P1 ;  /* 0x000000ff04277211 */ /* 0x000fe400008f0eff */
[----:B------:R-:W-:Y:S02]  /*f620*/  LEA.HI.X.SX32 R41, R41, RZ, 0x1, P3 ;  /* 0x000000ff29297211 */ /* 0x000fe400018f0eff */
[----:B------:R-:W-:Y:S02]  /*f630*/  LEA.HI.X.SX32 R42, R5, RZ, 0x1, P4 ;  /* 0x000000ff052a7211 */ /* 0x000fe400020f0eff */
[----:B0-----:R-:W-:-:S07]  /*f640*/  LEA.HI.X.SX32 R13, R7, RZ, 0x1, P0 ;  /* 0x000000ff070d7211 */ /* 0x001fce00000f0eff */
.L_x_406:
        /* <DEDUP_REMOVED lines=9> */
[----:B------:R-:W-:Y:S01]  /*f6e0*/  IMAD.WIDE.U32 R6, R7, 0x12, R4 ;  /* 0x0000001207067825 */ /* 0x000fe200078e0004 */
[----:B------:R-:W-:-:S04]  /*f6f0*/  SHF.R.S32.HI R45, RZ, 0x1f, R15 ;  /* 0x0000001fff2d7819 */ /* 0x000fc8000001140f */
[----:B------:R-:W-:Y:S02]  /*f700*/  IADD3 R7, PT, PT, R7, R9, RZ ;  /* 0x0000000907077210 */ /* 0x000fe40007ffe0ff */
[----:B------:R-:W-:-:S03]  /*f710*/  IADD3 R9, P0, P1, R111, R12, R15 ;  /* 0x0000000c6f097210 */ /* 0x000fc6000791e00f */
[----:B------:R-:W2:Y:S01]  /*f720*/  LDG.E.U16.CONSTANT R83, desc[UR6][R6.64+-0x2] ;  /* 0xfffffe0606537981 */ /* 0x000ea2000c1e9500 */
[----:B------:R-:W-:-:S03]  /*f730*/  IADD3.X R8, PT, PT, R82, RZ, R45, P0, P1 ;  /* 0x000000ff52087210 */ /* 0x000fc600007e242d */
[----:B------:R0:W2:Y:S01]  /*f740*/  LDG.E.U16.CONSTANT R86, desc[UR6][R6.64] ;  /* 0x0000000606567981 */ /* 0x0000a2000c1e9500 */
[----:B------:R-:W-:Y:S02]  /*f750*/  IMAD R44, R11, 0x8, R18 ;  /* 0x000000080b2c7824 */ /* 0x000fe400078e0212 */
[----:B------:R-:W-:Y:S02]  /*f760*/  IMAD R45, R8, 0x12, RZ ;  /* 0x00000012082d7824 */ /* 0x000fe400078e02ff */
[----:B------:R-:W-:Y:S01]  /*f770*/  IMAD.WIDE.U32 R8, R9, 0x12, R4 ;  /* 0x0000001209087825 */ /* 0x000fe200078e0004 */
[----:B------:R-:W-:-:S04]  /*f780*/  SHF.R.S32.HI R47, RZ, 0x1f, R44 ;  /* 0x0000001fff2f7819 */ /* 0x000fc8000001142c */
[----:B------:R-:W-:Y:S02]  /*f790*/  IADD3 R9, PT, PT, R9, R45, RZ ;  /* 0x0000002d09097210 */ /* 0x000fe40007ffe0ff */
[----:B------:R-:W-:-:S03]  /*f7a0*/  IADD3 R45, P0, P1, R111, R12, R44 ;  /* 0x0000000c6f2d7210 */ /* 0x000fc6000791e02c */
[----:B------:R-:W3:Y:S04]  /*f7b0*/  LDG.E.U16.CONSTANT R54, desc[UR6][R8.64+-0x2] ;  /* 0xfffffe0608367981 */ /* 0x000ee8000c1e9500 */
[----:B------:R1:W3:Y:S01]  /*f7c0*/  LDG.E.U16.CONSTANT R57, desc[UR6][R8.64] ;  /* 0x0000000608397981 */ /* 0x0002e2000c1e9500 */
[----:B0-----:R-:W-:-:S05]  /*f7d0*/  IADD3.X R6, PT, PT, R82, RZ, R47, P0, P1 ;  /* 0x000000ff52067210 */ /* 0x001fca00007e242f */
[----:B------:R-:W-:Y:S02]  /*f7e0*/  IMAD R47, R6, 0x12, RZ ;  /* 0x00000012062f7824 */ /* 0x000fe400078e02ff */
[----:B------:R-:W-:-:S04]  /*f7f0*/  IMAD.WIDE.U32 R6, R45, 0x12, R4 ;  /* 0x000000122d067825 */ /* 0x000fc800078e0004 */
[----:B------:R-:W-:Y:S01]  /*f800*/  IMAD R45, R11, 0x10, R18 ;  /* 0x000000100b2d7824 */ /* 0x000fe200078e0212 */
[----:B------:R-:W-:-:S04]  /*f810*/  IADD3 R7, PT, PT, R7, R47, RZ ;  /* 0x0000002f07077210 */ /* 0x000fc80007ffe0ff */
[--C-:B------:R-:W-:Y:S01]  /*f820*/  SHF.R.S32.HI R47, RZ, 0x1f, R45.reuse ;  /* 0x0000001fff2f7819 */ /* 0x100fe2000001142d */
[----:B------:R-:W4:Y:S01]  /*f830*/  LDG.E.U16.CONSTANT R56, desc[UR6][R6.64+-0x2] ;  /* 0xfffffe0606387981 */ /* 0x000f22000c1e9500 */
[----:B------:R-:W-:-:S03]  /*f840*/  IADD3 R45, P0, P1, R111, R12, R45 ;  /* 0x0000000c6f2d7210 */ /* 0x000fc6000791e02d */
[----:B------:R0:W4:Y:S01]  /*f850*/  LDG.E.U16.CONSTANT R59, desc[UR6][R6.64] ;  /* 0x00000006063b7981 */ /* 0x000122000c1e9500 */
[----:B------:R-:W-:Y:S01]  /*f860*/  IADD3.X R44, PT, PT, R82, RZ, R47, P0, P1 ;  /* 0x000000ff522c7210 */ /* 0x000fe200007e242f */
[----:B-1----:R-:W-:-:S04]  /*f870*/  IMAD.WIDE.U32 R8, R45, 0x12, R4 ;  /* 0x000000122d087825 */ /* 0x002fc800078e0004 */
[----:B------:R-:W-:-:S04]  /*f880*/  IMAD R47, R44, 0x12, RZ ;  /* 0x000000122c2f7824 */ /* 0x000fc800078e02ff */
[----:B------:R-:W-:-:S05]  /*f890*/  IMAD.IADD R9, R9, 0x1, R47 ;  /* 0x0000000109097824 */ /* 0x000fca00078e022f */
[----:B------:R-:W5:Y:S04]  /*f8a0*/  LDG.E.U16.CONSTANT R60, desc[UR6][R8.64+-0x2] ;  /* 0xfffffe06083c7981 */ /* 0x000f68000c1e9500 */
[----:B------:R1:W5:Y:S01]  /*f8b0*/  LDG.E.U16.CONSTANT R61, desc[UR6][R8.64] ;  /* 0x00000006083d7981 */ /* 0x000362000c1e9500 */
[----:B------:R-:W-:-:S04]  /*f8c0*/  IADD3 R45, P0, PT, R111, R33, RZ ;  /* 0x000000216f2d7210 */ /* 0x000fc80007f1e0ff */
[----:B------:R-:W-:-:S05]  /*f8d0*/  IADD3.X R44, PT, PT, R82, R39, RZ, P0, !PT ;  /* 0x00000027522c7210 */ /* 0x000fca00007fe4ff */
[----:B------:R-:W-:Y:S02]  /*f8e0*/  IMAD R47, R44, 0x12, RZ ;  /* 0x000000122c2f7824 */ /* 0x000fe400078e02ff */
[----:B------:R-:W-:-:S04]  /*f8f0*/  IMAD.WIDE.U32 R44, R45, 0x12, R4 ;  /* 0x000000122d2c7825 */ /* 0x000fc800078e0004 */
[----:B0-----:R-:W-:Y:S01]  /*f900*/  IMAD.IADD R7, R45, 0x1, R47 ;  /* 0x000000012d077824 */ /* 0x001fe200078e022f */
[----:B------:R-:W-:-:S05]  /*f910*/  MOV R6, R44 ;  /* 0x0000002c00067202 */ /* 0x000fca0000000f00 */
[----:B------:R-:W5:Y:S04]  /*f920*/  LDG.E.U16.CONSTANT R62, desc[UR6][R6.64+-0x2] ;  /* 0xfffffe06063e7981 */ /* 0x000f68000c1e9500 */
[----:B------:R0:W5:Y:S01]  /*f930*/  LDG.E.U16.CONSTANT R65, desc[UR6][R6.64] ;  /* 0x0000000606417981 */ /* 0x000162000c1e9500 */
[----:B------:R-:W-:-:S05]  /*f940*/  IADD3 R45, P0, PT, R111, R34, RZ ;  /* 0x000000226f2d7210 */ /* 0x000fca0007f1e0ff */
[----:B------:R-:W-:-:S04]  /*f950*/  IMAD.X R44, R82, 0x1, R40, P0 ;  /* 0x00000001522c7824 */ /* 0x000fc800000e0628 */
[----:B-1----:R-:W-:Y:S02]  /*f960*/  IMAD R9, R44, 0x12, RZ ;  /* 0x000000122c097824 */ /* 0x002fe400078e02ff */
[----:B------:R-:W-:Y:S01]  /*f970*/  IMAD.WIDE.U32 R44, R45, 0x12, R4 ;  /* 0x000000122d2c7825 */ /* 0x000fe200078e0004 */
[----:B------:R-:W-:-:S04]  /*f980*/  IADD3 R49, P0, PT, R111, R19, RZ ;  /* 0x000000136f317210 */ /* 0x000fc80007f1e0ff */
[----:B------:R-:W-:Y:S01]  /*f990*/  IADD3 R45, PT, PT, R45, R9, RZ ;  /* 0x000000092d2d7210 */ /* 0x000fe20007ffe0ff */
[----:B------:R-:W-:-:S04]  /*f9a0*/  IMAD.X R8, R82, 0x1, R27, P0 ;  /* 0x0000000152087824 */ /* 0x000fc800000e061b */
[----:B------:R-:W5:Y:S04]  /*f9b0*/  LDG.E.U16.CONSTANT R52, desc[UR6][R44.64+-0x2] ;  /* 0xfffffe062c347981 */ /* 0x000f68000c1e9500 */
[----:B------:R1:W5:Y:S01]  /*f9c0*/  LDG.E.U16.CONSTANT R53, desc[UR6][R44.64] ;  /* 0x000000062c357981 */ /* 0x000362000c1e9500 */
[----:B0-----:R-:W-:Y:S02]  /*f9d0*/  IMAD R7, R8, 0x12, RZ ;  /* 0x0000001208077824 */ /* 0x001fe400078e02ff */
[----:B------:R-:W-:-:S05]  /*f9e0*/  IMAD.WIDE.U32 R48, R49, 0x12, R4 ;  /* 0x0000001231307825 */ /* 0x000fca00078e0004 */
[----:B------:R-:W-:-:S05]  /*f9f0*/  IADD3 R49, PT, PT, R49, R7, RZ ;  /* 0x0000000731317210 */ /* 0x000fca0007ffe0ff */
[----:B------:R-:W5:Y:S04]  /*fa00*/  LDG.E.U16.CONSTANT R55, desc[UR6][R48.64+-0x2] ;  /* 0xfffffe0630377981 */ /* 0x000f68000c1e9500 */
[----:B------:R0:W5:Y:S01]  /*fa10*/  LDG.E.U16.CONSTANT R58, desc[UR6][R48.64] ;  /* 0x00000006303a7981 */ /* 0x000162000c1e9500 */
[----:B------:R-:W-:-:S05]  /*fa20*/  IADD3 R7, P0, PT, R111, R21, RZ ;  /* 0x000000156f077210 */ /* 0x000fca0007f1e0ff */
[----:B------:R-:W-:Y:S01]  /*fa30*/  IMAD.X R6, R82, 0x1, R28, P0 ;  /* 0x0000000152067824 */ /* 0x000fe200000e061c */
[----:B------:R-:W-:Y:S01]  /*fa40*/  LOP3.LUT R46, R2, 0x1, RZ, 0xc0, !PT ;  /* 0x00000001022e7812 */ /* 0x000fe200078ec0ff */
[----:B-1----:R-:W-:-:S04]  /*fa50*/  IMAD.WIDE.U32 R44, R7, 0x12, R4 ;  /* 0x00000012072c7825 */ /* 0x002fc800078e0004 */
[----:B------:R-:W-:Y:S01]  /*fa60*/  IMAD R47, R6, 0x12, RZ ;  /* 0x00000012062f7824 */ /* 0x000fe200078e02ff */
[----:B------:R-:W-:Y:S01]  /*fa70*/  ISETP.NE.U32.AND P1, PT, R46, 0x1, PT ;  /* 0x000000012e00780c */ /* 0x000fe20003f25070 */
[----:B------:R-:W-:Y:S01]  /*fa80*/  IMAD.WIDE R8, R115, R20, RZ ;  /* 0x0000001473087225 */ /* 0x000fe200078e02ff */
[----:B------:R-:W-:Y:S02]  /*fa90*/  MOV R46, R44 ;  /* 0x0000002c002e7202 */ /* 0x000fe40000000f00 */
[----:B------:R-:W-:Y:S01]  /*faa0*/  IADD3 R47, PT, PT, R45, R47, RZ ;  /* 0x0000002f2d2f7210 */ /* 0x000fe20007ffe0ff */
[----:B------:R-:W-:Y:S01]  /*fab0*/  IMAD.MOV.U32 R7, RZ, RZ, RZ ;  /* 0x000000ffff077224 */ /* 0x000fe200078e00ff */
[----:B------:R-:W-:Y:S02]  /*fac0*/  MOV R6, R120 ;  /* 0x0000007800067202 */ /* 0x000fe40000000f00 */
[----:B------:R-:W-:Y:S01]  /*fad0*/  IADD3 R51, P0, PT, R111, R35, RZ ;  /* 0x000000236f337210 */ /* 0x000fe20007f1e0ff */
[----:B------:R-:W5:Y:S02]  /*fae0*/  LDG.E.U16.CONSTANT R63, desc[UR6][R46.64+-0x2] ;  /* 0xfffffe062e3f7981 */ /* 0x000f64000c1e9500 */
[----:B------:R-:W-:-:S02]  /*faf0*/  IMAD.WIDE.U32 R6, R8, 0x9, R6 ;  /* 0x0000000908067825 */ /* 0x000fc400078e0006 */
[----:B------:R1:W5:Y:S02]  /*fb00*/  LDG.E.U16.CONSTANT R64, desc[UR6][R46.64] ;  /* 0x000000062e407981 */ /* 0x000364000c1e9500 */
[----:B------:R-:W-:Y:S02]  /*fb10*/  IMAD.X R8, R82, 0x1, R41, P0 ;  /* 0x0000000152087824 */ /* 0x000fe400000e0629 */
[----:B0-----:R-:W-:Y:S02]  /*fb20*/  IMAD R49, R9, 0x9, RZ ;  /* 0x0000000909317824 */ /* 0x001fe400078e02ff */
[----:B------:R-:W-:Y:S02]  /*fb30*/  VIADD R44, R119, 0x1c0 ;  /* 0x000001c0772c7836 */ /* 0x000fe40000000000 */
[----:B------:R-:W-:Y:S02]  /*fb40*/  IMAD R45, R8, 0x12, RZ ;  /* 0x00000012082d7824 */ /* 0x000fe400078e02ff */
[----:B------:R-:W-:Y:S01]  /*fb50*/  IMAD.WIDE.U32 R8, R51, 0x12, R4 ;  /* 0x0000001233087825 */ /* 0x000fe200078e0004 */
[----:B------:R-:W-:-:S02]  /*fb60*/  IADD3 R108, PT, PT, R119, 0x640, RZ ;  /* 0x00000640776c7810 */ /* 0x000fc40007ffe0ff */
[----:B------:R-:W-:Y:S01]  /*fb70*/  @P1 IADD3 R108, PT, PT, R44, RZ, RZ ;  /* 0x000000ff2c6c1210 */ /* 0x000fe20007ffe0ff */
[----:B------:R-:W-:Y:S01]  /*fb80*/  IMAD.MOV.U32 R44, RZ, RZ, R8 ;  /* 0x000000ffff2c7224 */ /* 0x000fe200078e0008 */
[----:B------:R-:W-:Y:S01]  /*fb90*/  IADD3 R45, PT, PT, R9, R45, RZ ;  /* 0x0000002d092d7210 */ /* 0x000fe20007ffe0ff */
[----:B------:R-:W-:Y:S01]  /*fba0*/  IMAD.IADD R49, R7, 0x1, R49 ;  /* 0x0000000107317824 */ /* 0x000fe200078e0231 */
[----:B------:R-:W-:-:S03]  /*fbb0*/  LEA R76, P0, R6, R204, 0x2 ;  /* 0x000000cc064c7211 */ /* 0x000fc600078010ff */
[----:B------:R-:W5:Y:S01]  /*fbc0*/  LDG.E.U16.CONSTANT R66, desc[UR6][R44.64+-0x2] ;  /* 0xfffffe062c427981 */ /* 0x000f62000c1e9500 */
[----:B------:R-:W-:-:S03]  /*fbd0*/  LEA.HI.X R77, R6, R205, R49, 0x2, P0 ;  /* 0x000000cd064d7211 */ /* 0x000fc600000f1431 */
[----:B------:R0:W5:Y:S01]  /*fbe0*/  LDG.E.U16.CONSTANT R67, desc[UR6][R44.64] ;  /* 0x000000062c437981 */ /* 0x000162000c1e9500 */
[----:B------:R-:W-:Y:S01]  /*fbf0*/  IADD3 R7, P0, PT, R111, R22, RZ ;  /* 0x000000166f077210 */ /* 0x000fe20007f1e0ff */
[----:B------:R-:W-:Y:S01]  /*fc00*/  IMAD R85, R12, 0x8, R69 ;  /* 0x000000080c557824 */ /* 0x000fe200078e0245 */
[----:B------:R-:W-:Y:S01]  /*fc10*/  IADD3 R80, P1, PT, R202, 0x41e0, RZ ;  /* 0x000041e0ca507810 */ /* 0x000fe20007f3e0ff */
[----:B------:R-:W-:Y:S01]  /*fc20*/  IMAD R74, R16, R11, RZ ;  /* 0x0000000b104a7224 */ /* 0x000fe200078e02ff */
[----:B------:R-:W-:Y:S01]  /*fc30*/  IADD3.X R6, PT, PT, R82, R29, RZ, P0, !PT ;  /* 0x0000001d52067210 */ /* 0x000fe200007fe4ff */
[----:B------:R-:W5:Y:S04]  /*fc40*/  LDG.E.CONSTANT R97, desc[UR6][R76.64+0x3800] ;  /* 0x003800064c617981 */ /* 0x000f68000c1e9900 */
[----:B-1----:R-:W-:-:S02]  /*fc50*/  IMAD R47, R6, 0x12, RZ ;  /* 0x00000012062f7824 */ /* 0x002fc400078e02ff */
[----:B------:R-:W-:Y:S01]  /*fc60*/  IMAD.WIDE.U32 R6, R7, 0x12, R4 ;  /* 0x0000001207067825 */ /* 0x000fe200078e0004 */
[----:B------:R-:W-:-:S03]  /*fc70*/  IADD3 R78, P0, PT, R202, 0x54e0, RZ ;  /* 0x000054e0ca4e7810 */ /* 0x000fc60007f1e0ff */
[----:B------:R-:W-:Y:S01]  /*fc80*/  IMAD R109, R12, 0x1c, R85 ;  /* 0x0000001c0c6d7824 */ /* 0x000fe200078e0255 */
[----:B------:R-:W-:Y:S01]  /*fc90*/  MOV R46, R6 ;  /* 0x00000006002e7202 */ /* 0x000fe20000000f00 */
[----:B------:R-:W-:Y:S01]  /*fca0*/  IMAD.IADD R47, R7, 0x1, R47 ;  /* 0x00000001072f7824 */ /* 0x000fe200078e022f */
[----:B------:R-:W-:Y:S01]  /*fcb0*/  IADD3.X R79, PT, PT, RZ, R203, RZ, P0, !PT ;  /* 0x000000cbff4f7210 */ /* 0x000fe200007fe4ff */
[--C-:B------:R-:W-:Y:S01]  /*fcc0*/  IMAD R109, R109, 0x4, R108.reuse ;  /* 0x000000046d6d7824 */ /* 0x100fe200078e026c */
[----:B------:R-:W-:Y:S01]  /*fcd0*/  IADD3 R7, P0, PT, R111, R23, RZ ;  /* 0x000000176f077210 */ /* 0x000fe20007f1e0ff */
[----:B------:R-:W-:Y:S01]  /*fce0*/  IMAD R108, R69, 0x120, R108 ;  /* 0x00000120456c7824 */ /* 0x000fe200078e026c */
[----:B------:R-:W5:Y:S04]  /*fcf0*/  LDG.E.U16.CONSTANT R68, desc[UR6][R46.64+-0x2] ;  /* 0xfffffe062e447981 */ /* 0x000f68000c1e9500 */
[----:B------:R1:W5:Y:S01]  /*fd00*/  LDG.E.U16.CONSTANT R69, desc[UR6][R46.64] ;  /* 0x000000062e457981 */ /* 0x000362000c1e9500 */
[----:B------:R-:W-:Y:S01]  /*fd10*/  IMAD.X R81, RZ, RZ, R203, P1 ;  /* 0x000000ffff517224 */ /* 0x000fe200008e06cb */
[----:B0-----:R-:W-:Y:S01]  /*fd20*/  IADD3 R44, P1, PT, R202, 0x4200, RZ ;  /* 0x00004200ca2c7810 */ /* 0x001fe20007f3e0ff */
[----:B------:R-:W-:Y:S01]  /*fd30*/  IMAD.X R6, R82, 0x1, R30, P0 ;  /* 0x0000000152067824 */ /* 0x000fe200000e061e */
[----:B------:R-:W-:-:S02]  /*fd40*/  IADD3 R8, P2, PT, R202, 0x54c0, RZ ;  /* 0x000054c0ca087810 */ /* 0x000fc40007f5e0ff */
[-C--:B------:R-:W-:Y:S01]  /*fd50*/  IADD3.X R45, PT, PT, RZ, R203.reuse, RZ, P1, !PT ;  /* 0x000000cbff2d7210 */ /* 0x080fe20000ffe4ff */
[----:B------:R-:W-:Y:S01]  /*fd60*/  IMAD R49, R6, 0x12, RZ ;  /* 0x0000001206317824 */ /* 0x000fe200078e02ff */
[----:B------:R-:W-:Y:S01]  /*fd70*/  IADD3.X R9, PT, PT, RZ, R203, RZ, P2, !PT ;  /* 0x000000cbff097210 */ /* 0x000fe200017fe4ff */
[----:B------:R-:W-:Y:S01]  /*fd80*/  IMAD.WIDE.U32 R6, R7, 0x12, R4 ;  /* 0x0000001207067825 */ /* 0x000fe200078e0004 */
[----:B------:R-:W-:Y:S02]  /*fd90*/  MOV R93, R44 ;  /* 0x0000002c005d7202 */ /* 0x000fe40000000f00 */
[----:B------:R-:W-:Y:S01]  /*fda0*/  MOV R84, R8 ;  /* 0x0000000800547202 */ /* 0x000fe20000000f00 */
[----:B------:R-:W-:Y:S01]  /*fdb0*/  IMAD.IADD R45, R7, 0x1, R49 ;  /* 0x00000001072d7824 */ /* 0x000fe200078e0231 */
[----:B------:R-:W-:Y:S02]  /*fdc0*/  MOV R44, R6 ;  /* 0x00000006002c7202 */ /* 0x000fe40000000f00 */
[----:B------:R-:W-:-:S02]  /*fdd0*/  IADD3 R8, P2, PT, R202, 0x5500, RZ ;  /* 0x00005500ca087810 */ /* 0x000fc40007f5e0ff */
[----:B-1----:R-:W-:Y:S01]  /*fde0*/  IADD3 R47, P1, PT, R111, R24, RZ ;  /* 0x000000186f2f7210 */ /* 0x002fe20007f3e0ff */
[----:B------:R-:W5:Y:S02]  /*fdf0*/  LDG.E.U16.CONSTANT R70, desc[UR6][R44.64+-0x2] ;  /* 0xfffffe062c467981 */ /* 0x000f64000c1e9500 */
[----:B------:R-:W-:Y:S02]  /*fe00*/  IMAD.X R9, RZ, RZ, R203, P2 ;  /* 0x000000ffff097224 */ /* 0x000fe400010e06cb */
[----:B------:R0:W5:Y:S01]  /*fe10*/  LDG.E.U16.CONSTANT R71, desc[UR6][R44.64] ;  /* 0x000000062c477981 */ /* 0x000162000c1e9500 */
[----:B------:R-:W-:Y:S01]  /*fe20*/  IADD3 R164, P0, PT, R202, 0x4220, RZ ;  /* 0x00004220caa47810 */ /* 0x000fe20007f1e0ff */
[----:B------:R-:W-:Y:S01]  /*fe30*/  IMAD.X R46, R82, 0x1, R31, P1 ;  /* 0x00000001522e7824 */ /* 0x000fe200008e061f */
[----:B------:R-:W-:Y:S02]  /*fe40*/  MOV R92, R8 ;  /* 0x00000008005c7202 */ /* 0x000fe40000000f00 */
[----:B------:R-:W-:-:S02]  /*fe50*/  IADD3.X R165, PT, PT, RZ, R203, RZ, P0, !PT ;  /* 0x000000cbffa57210 */ /* 0x000fc400007fe4ff */
[----:B------:R-:W-:Y:S02]  /*fe60*/  IADD3 R8, P3, PT, R202, 0x4240, RZ ;  /* 0x00004240ca087810 */ /* 0x000fe40007f7e0ff */
[----:B------:R-:W-:Y:S01]  /*fe70*/  IADD3 R7, P0, PT, R111, R17, RZ ;  /* 0x000000116f077210 */ /* 0x000fe20007f1e0ff */
[----:B------:R-:W-:Y:S01]  /*fe80*/  IMAD R51, R46, 0x12, RZ ;  /* 0x000000122e337824 */ /* 0x000fe200078e02ff */
[----:B------:R-:W-:Y:S01]  /*fe90*/  IADD3.X R9, PT, PT, RZ, R203, RZ, P3, !PT ;  /* 0x000000cbff097210 */ /* 0x000fe20001ffe4ff */
[----:B0-----:R-:W-:Y:S01]  /*fea0*/  IMAD.WIDE.U32 R44, R47, 0x12, R4 ;  /* 0x000000122f2c7825 */ /* 0x001fe200078e0004 */
[----:B------:R-:W-:Y:S02]  /*feb0*/  IADD3.X R48, PT, PT, R82, R26, RZ, P0, !PT ;  /* 0x0000001a52307210 */ /* 0x000fe400007fe4ff */
[----:B------:R-:W-:Y:S02]  /*fec0*/  MOV R159, R8 ;  /* 0x00000008009f7202 */ /* 0x000fe40000000f00 */
[----:B------:R-:W-:Y:S01]  /*fed0*/  IADD3 R47, PT, PT, R45, R51, RZ ;  /* 0x000000332d2f7210 */ /* 0x000fe20007ffe0ff */
[----:B------:R-:W-:Y:S01]  /*fee0*/  IMAD.WIDE.U32 R6, R7, 0x12, R200 ;  /* 0x0000001207067825 */ /* 0x000fe200078e00c8 */
[----:B------:R-:W-:-:S02]  /*fef0*/  IADD3 R162, P2, PT, R202, 0x5520, RZ ;  /* 0x00005520caa27810 */ /* 0x000fc40007f5e0ff */
[----:B------:R-:W-:Y:S01]  /*ff00*/  SHF.R.S32.HI R9, RZ, 0x1f, R74 ;  /* 0x0000001fff097819 */ /* 0x000fe2000001144a */
[----:B------:R-:W-:Y:S01]  /*ff10*/  IMAD R49, R48, 0x12, RZ ;  /* 0x0000001230317824 */ /* 0x000fe200078e02ff */
[----:B------:R-:W-:Y:S01]  /*ff20*/  IADD3 R45, P0, P1, R111, R74, R14 ;  /* 0x0000004a6f2d7210 */ /* 0x000fe2000791e00e */
[----:B------:R-:W-:Y:S02]  /*ff30*/  IMAD.MOV.U32 R46, RZ, RZ, R44 ;  /* 0x000000ffff2e7224 */ /* 0x000fe400078e002c */
[----:B------:R-:W-:Y:S01]  /*ff40*/  IMAD.X R163, RZ, RZ, R203, P2 ;  /* 0x000000ffffa37224 */ /* 0x000fe200010e06cb */
[----:B------:R-:W-:Y:S01]  /*ff50*/  IADD3.X R9, PT, PT, R82, R9, RZ, P0, P1 ;  /* 0x0000000952097210 */ /* 0x000fe200007e24ff */
[----:B------:R-:W-:Y:S01]  /*ff60*/  IMAD.IADD R7, R7, 0x1, R49 ;  /* 0x0000000107077824 */ /* 0x000fe200078e0231 */
[----:B------:R-:W-:Y:S01]  /*ff70*/  IADD3 R49, P2, PT, R111, R25, RZ ;  /* 0x000000196f317210 */ /* 0x000fe20007f5e0ff */
[----:B------:R-:W5:Y:S01]  /*ff80*/  LDG.E.U16.CONSTANT R72, desc[UR6][R46.64+-0x2] ;  /* 0xfffffe062e487981 */ /* 0x000f62000c1e9500 */
[----:B------:R-:W-:Y:S01]  /*ff90*/  MOV R78, R78 ;  /* 0x0000004e004e7202 */ /* 0x000fe20000000f00 */
[----:B------:R-:W-:-:S02]  /*ffa0*/  IMAD R79, R9, 0x12, RZ ;  /* 0x00000012094f7824 */ /* 0x000fc400078e02ff */
[----:B------:R0:W5:Y:S01]  /*ffb0*/  LDG.E.U16.CONSTANT R73, desc[UR6][R46.64] ;  /* 0x000000062e497981 */ /* 0x000162000c1e9500 */
[----:B------:R-:W-:Y:S01]  /*ffc0*/  IADD3 R9, P3, PT, R111, R36, RZ ;  /* 0x000000246f097210 */ /* 0x000fe20007f7e0ff */
[----:B------:R-:W-:Y:S01]  /*ffd0*/  IMAD.X R8, R82, 0x1, R32, P2 ;  /* 0x0000000152087824 */ /* 0x000fe200010e0620 */
[----:B------:R-:W-:Y:S02]  /*ffe0*/  LEA R87, R11, R18, 0x6 ;  /* 0x000000120b577211 */ /* 0x000fe400078e30ff */
[C---:B------:R-:W-:Y:S02]  /*fff0*/  IADD3 R75, P0, PT, R111.reuse, R37, RZ ;  /* 0x000000256f4b7210 */ /* 0x040fe40007f1e0ff */
[----:B------:R-:W-:Y:S01]  /*10000*/  MOV R80, R80 ;  /* 0x0000005000507202 */ /* 0x000fe20000000f00 */
[----:B------:R-:W-:Y:S01]  /*10010*/  IMAD R81, R8, 0x12, RZ ;  /* 0x0000001208517824 */ /* 0x000fe200078e02ff */
[----:B------:R-:W-:Y:S01]  /*10020*/  IADD3 R51, P1, P2, R111, R12, R87 ;  /* 0x0000000c6f337210 */ /* 0x000fe20007a3e057 */
[----:B0-----:R-:W-:-:S04]  /*10030*/  IMAD.WIDE.U32 R46, R9, 0x12, R4 ;  /* 0x00000012092e7825 */ /* 0x001fc800078e0004 */
[----:B------:R-:W-:-:S04]  /*10040*/  IMAD.WIDE.U32 R44, R45, 0x12, R200 ;  /* 0x000000122d2c7825 */ /* 0x000fc800078e00c8 */
[----:B------:R-:W-:-:S04]  /*10050*/  IMAD.WIDE.U32 R48, R49, 0x12, R4 ;  /* 0x0000001231307825 */ /* 0x000fc800078e0004 */
[----:B------:R-:W-:-:S04]  /*10060*/  IMAD.WIDE.U32 R8, R75, 0x12, R4 ;  /* 0x000000124b087825 */ /* 0x000fc800078e0004 */
[----:B------:R-:W-:Y:S01]  /*10070*/  IMAD R75, R11, 0x20, R74 ;  /* 0x000000200b4b7824 */ /* 0x000fe200078e024a */
[----:B------:R-:W-:Y:S01]  /*10080*/  IADD3 R45, PT, PT, R45, R79, RZ ;  /* 0x0000004f2d2d7210 */ /* 0x000fe20007ffe0ff */
[----:B------:R-:W-:Y:S01]  /*10090*/  IMAD.WIDE.U32 R4, R51, 0x12, R4 ;  /* 0x0000001233047825 */ /* 0x000fe200078e0004 */
[----:B------:R-:W-:Y:S02]  /*100a0*/  IADD3 R51, PT, PT, R49, R81, RZ ;  /* 0x0000005131337210 */ /* 0x000fe40007ffe0ff */
[----:B------:R-:W-:Y:S01]  /*100b0*/  SHF.R.S32.HI R79, RZ, 0x1f, R75 ;  /* 0x0000001fff4f7819 */ /* 0x000fe2000001144b */
[C---:B------:R-:W-:Y:S01]  /*100c0*/  IMAD.X R49, R82.reuse, 0x1, R42, P3 ;  /* 0x0000000152317824 */ /* 0x040fe200018e062a */
[----:B------:R-:W-:Y:S01]  /*100d0*/  IADD3 R75, P3, P4, R111, R75, R14 ;  /* 0x0000004b6f4b7210 */ /* 0x000fe20007c7e00e */
[----:B------:R-:W5:Y:S01]  /*100e0*/  LDG.E.U16.CONSTANT R44, desc[UR6][R44.64] ;  /* 0x000000062c2c7981 */ /* 0x000f62000c1e9500 */
[----:B------:R-:W-:Y:S01]  /*100f0*/  MOV R50, R48 ;  /* 0x0000003000327202 */ /* 0x000fe20000000f00 */
[----:B------:R-:W-:Y:S01]  /*10100*/  IMAD R48, R11, 0x40, R74 ;  /* 0x000000400b307824 */ /* 0x000fe200078e024a */
[----:B------:R-:W-:Y:S01]  /*10110*/  IADD3.X R74, PT, PT, R82, R79, RZ, P3, P4 ;  /* 0x0000004f524a7210 */ /* 0x000fe20001fe84ff */
[----:B------:R-:W-:-:S03]  /*10120*/  IMAD R95, R49, 0x12, RZ ;  /* 0x00000012315f7824 */ /* 0x000fc600078e02ff */
[----:B------:R-:W-:Y:S01]  /*10130*/  SHF.R.S32.HI R79, RZ, 0x1f, R48 ;  /* 0x0000001fff4f7819 */ /* 0x000fe20000011430 */
[----:B------:R-:W-:Y:S01]  /*10140*/  IMAD R91, R74, 0x12, RZ ;  /* 0x000000124a5b7824 */ /* 0x000fe200078e02ff */
[----:B------:R-:W-:Y:S01]  /*10150*/  IADD3 R81, P3, P4, R111, R48, R14 ;  /* 0x000000306f517210 */ /* 0x000fe20007c7e00e */
[----:B------:R-:W-:Y:S01]  /*10160*/  IMAD.WIDE.U32 R48, R75, 0x12, R200 ;  /* 0x000000124b307825 */ /* 0x000fe200078e00c8 */
[----:B------:R-:W5:Y:S04]  /*10170*/  LDG.E.U16.CONSTANT R74, desc[UR6][R50.64+-0x2] ;  /* 0xfffffe06324a7981 */ /* 0x000f68000c1e9500 */
[----:B------:R0:W5:Y:S01]  /*10180*/  LDG.E.U16.CONSTANT R75, desc[UR6][R50.64] ;  /* 0x00000006324b7981 */ /* 0x000162000c1e9500 */
[----:B------:R-:W-:Y:S02]  /*10190*/  SHF.R.S32.HI R87, RZ, 0x1f, R87 ;  /* 0x0000001fff577819 */ /* 0x000fe40000011457 */
[----:B------:R-:W-:-:S02]  /*101a0*/  IADD3.X R89, PT, PT, R82, R79, RZ, P3, P4 ;  /* 0x0000004f52597210 */ /* 0x000fc40001fe84ff */
[C---:B------:R-:W-:Y:S01]  /*101b0*/  IADD3.X R87, PT, PT, R82.reuse, RZ, R87, P1, P2 ;  /* 0x000000ff52577210 */ /* 0x040fe20000fe4457 */
[----:B------:R-:W-:Y:S01]  /*101c0*/  IMAD.IADD R47, R47, 0x1, R95 ;  /* 0x000000012f2f7824 */ /* 0x000fe200078e025f */
[----:B------:R-:W-:Y:S02]  /*101d0*/  IADD3.X R82, PT, PT, R82, R13, RZ, P0, !PT ;  /* 0x0000000d52527210 */ /* 0x000fe400007fe4ff */
[----:B------:R-:W-:Y:S01]  /*101e0*/  IADD3 R49, PT, PT, R49, R91, RZ ;  /* 0x0000005b31317210 */ /* 0x000fe20007ffe0ff */
[----:B0-----:R-:W-:Y:S01]  /*101f0*/  IMAD.WIDE.U32 R50, R81, 0x12, R200 ;  /* 0x0000001251327825 */ /* 0x001fe200078e00c8 */
[----:B------:R0:W5:Y:S03]  /*10200*/  LDG.E.U16.CONSTANT R79, desc[UR6][R6.64] ;  /* 0x00000006064f7981 */ /* 0x000166000c1e9500 */
[----:B------:R-:W-:Y:S01]  /*10210*/  IMAD R91, R82, 0x12, RZ ;  /* 0x00000012525b7824 */ /* 0x000fe200078e02ff */
[----:B------:R-:W5:Y:S01]  /*10220*/  LDG.E.U16.CONSTANT R81, desc[UR6][R46.64+-0x2] ;  /* 0xfffffe062e517981 */ /* 0x000f62000c1e9500 */
[----:B------:R-:W-:-:S02]  /*10230*/  IMAD R89, R89, 0x12, RZ ;  /* 0x0000001259597824 */ /* 0x000fc400078e02ff */
[----:B--2---:R-:W-:Y:S01]  /*10240*/  IMAD R83, R86, 0x10000, R83 ;  /* 0x0001000056537824 */ /* 0x004fe200078e0253 */
[----:B------:R1:W2:Y:S01]  /*10250*/  LDG.E.U16.CONSTANT R82, desc[UR6][R46.64] ;  /* 0x000000062e527981 */ /* 0x0002a2000c1e9500 */
[----:B------:R-:W-:Y:S01]  /*10260*/  IMAD R87, R87, 0x12, RZ ;  /* 0x0000001257577824 */ /* 0x000fe200078e02ff */
[----:B0-----:R-:W-:Y:S02]  /*10270*/  IADD3 R7, PT, PT, R51, R89, RZ ;  /* 0x0000005933077210 */ /* 0x001fe40007ffe0ff */
[----:B------:R-:W-:Y:S01]  /*10280*/  SHF.R.U32.HI R45, RZ, 0x4, R83 ;  /* 0x00000004ff2d7819 */ /* 0x000fe20000011653 */
[----:B------:R-:W-:Y:S01]  /*10290*/  IMAD.MOV.U32 R6, RZ, RZ, R50 ;  /* 0x000000ffff067224 */ /* 0x000fe200078e0032 */
[----:B------:R-:W-:Y:S01]  /*102a0*/  LOP3.LUT R51, R83, 0xf0f0f0f, RZ, 0xc0, !PT ;  /* 0x0f0f0f0f53337812 */ /* 0x000fe200078ec0ff */
[----:B------:R-:W-:Y:S01]  /*102b0*/  IMAD.IADD R9, R9, 0x1, R91 ;  /* 0x0000000109097824 */ /* 0x000fe200078e025b */
[----:B------:R-:W-:Y:S01]  /*102c0*/  IADD3 R5, PT, PT, R5, R87, RZ ;  /* 0x0000005705057210 */ /* 0x000fe20007ffe0ff */
[----:B------:R-:W2:Y:S01]  /*102d0*/  LDG.E.U16.CONSTANT R48, desc[UR6][R48.64] ;  /* 0x0000000630307981 */ /* 0x000ea2000c1e9500 */
[----:B------:R-:W-:-:S02]  /*102e0*/  LOP3.LUT R87, R45, 0xf0f0f0f, RZ, 0xc0, !PT ;  /* 0x0f0f0f0f2d577812 */ /* 0x000fc400078ec0ff */
[----:B------:R-:W-:Y:S01]  /*102f0*/  IADD3 R50, PT, PT, R51, 0x78787878, RZ ;  /* 0x7878787833327810 */ /* 0x000fe20007ffe0ff */
[----:B------:R-:W2:Y:S02]  /*10300*/  LDG.E.U16.CONSTANT R6, desc[UR6][R6.64] ;  /* 0x0000000606067981 */ /* 0x000ea4000c1e9500 */
[----:B------:R-:W-:Y:S01]  /*10310*/  VIADD R90, R87, 0x78787878 ;  /* 0x78787878575a7836 */ /* 0x000fe20000000000 */
[----:B-1----:R-:W-:Y:S01]  /*10320*/  LOP3.LUT R46, R50, R83, RZ, 0x3c, !PT ;  /* 0x00000053322e7212 */ /* 0x002fe200078e3cff */
[----:B------:R-:W2:Y:S01]  /*10330*/  LDG.E.CONSTANT R91, desc[UR6][R76.64+0x1400] ;  /* 0x001400064c5b7981 */ /* 0x000ea2000c1e9900 */
[----:B---3--:R-:W-:Y:S02]  /*10340*/  LEA R54, R57, R54, 0x10 ;  /* 0x0000003639367211 */ /* 0x008fe400078e80ff */
[----:B------:R-:W-:Y:S01]  /*10350*/  LOP3.LUT R86, R90, R45, RZ, 0x3c, !PT ;  /* 0x0000002d5a567212 */ /* 0x000fe200078e3cff */
[----:B------:R-:W3:Y:S01]  /*10360*/  LDG.E.CONSTANT R89, desc[UR6][R76.64+0x1800] ;  /* 0x001800064c597981 */ /* 0x000ee2000c1e9900 */
[----:B------:R-:W-:-:S03]  /*10370*/  LOP3.LUT R47, R46, 0x8080808, R51, 0x60, !PT ;  /* 0x080808082e2f7812 */ /* 0x000fc600078e6033 */
[----:B------:R-:W3:Y:S01]  /*10380*/  LDG.E.U16.CONSTANT R45, desc[UR6][R8.64+-0x2] ;  /* 0xfffffe06082d7981 */ /* 0x000ee2000c1e9500 */
[----:B------:R-:W-:-:S03]  /*10390*/  LOP3.LUT R83, R86, 0x8080808, R87, 0x60, !PT ;  /* 0x0808080856537812 */ /* 0x000fc600078e6057 */
[----:B------:R0:W3:Y:S01]  /*103a0*/  LDG.E.U16.CONSTANT R46, desc[UR6][R8.64] ;  /* 0x00000006082e7981 */ /* 0x0000e2000c1e9500 */
[----:B------:R-:W-:Y:S02]  /*103b0*/  PRMT R86, R51, 0xba98, RZ ;  /* 0x0000ba9833567816 */ /* 0x000fe400000000ff */
[----:B------:R-:W-:Y:S01]  /*103c0*/  SHF.R.U32.HI R51, RZ, 0x4, R54 ;  /* 0x00000004ff337819 */ /* 0x000fe20000011636 */
[----:B------:R-:W3:Y:S01]  /*103d0*/  LDG.E.U16.CONSTANT R7, desc[UR6][R4.64+-0x2] ;  /* 0xfffffe0604077981 */ /* 0x000ee2000c1e9500 */
[----:B----4-:R-:W-:Y:S02]  /*103e0*/  LEA R56, R59, R56, 0x10 ;  /* 0x000000383b387211 */ /* 0x010fe400078e80ff */
[----:B-----5:R-:W-:Y:S01]  /*103f0*/  LEA R61, R61, R60, 0x10 ;  /* 0x0000003c3d3d7211 */ /* 0x020fe200078e80ff */
[----:B------:R-:W4:Y:S01]  /*10400*/  LDG.E.CONSTANT R95, desc[UR6][R76.64+0x3c00] ;  /* 0x003c00064c5f7981 */ /* 0x000f22000c1e9900 */
[----:B0-----:R-:W-:Y:S02]  /*10410*/  LOP3.LUT R9, R54, 0xf0f0f0f, RZ, 0xc0, !PT ;  /* 0x0f0f0f0f36097812 */ /* 0x001fe400078ec0ff */
[----:B------:R-:W-:-:S03]  /*10420*/  PRMT R47, R47, 0xba98, RZ ;  /* 0x0000ba982f2f7816 */ /* 0x000fc600000000ff */
[----:B------:R-:W-:Y:S01]  /*10430*/  VIADD R49, R9, 0x78787878 ;  /* 0x7878787809317836 */ /* 0x000fe20000000000 */
[----:B------:R-:W-:Y:S02]  /*10440*/  PRMT R83, R83, 0xba98, RZ ;  /* 0x0000ba9853537816 */ /* 0x000fe400000000ff */
[----:B------:R-:W-:Y:S02]  /*10450*/  LOP3.LUT R57, R51, 0xf0f0f0f, RZ, 0xc0, !PT ;  /* 0x0f0f0f0f33397812 */ /* 0x000fe400078ec0ff */
[----:B------:R-:W-:Y:S02]  /*10460*/  PRMT R94, R87, 0xba98, RZ ;  /* 0x0000ba98575e7816 */ /* 0x000fe400000000ff */
[----:B------:R-:W-:Y:S01]  /*10470*/  LOP3.LUT R50, R47, 0x80808080, R50, 0x6, !PT ;  /* 0x808080802f327812 */ /* 0x000fe200078e0632 */
[----:B------:R-:W-:Y:S01]  /*10480*/  IMAD R8, R2, 0x4c, R85 ;  /* 0x0000004c02087824 */ /* 0x000fe200078e0255 */
[----:B------:R-:W-:Y:S01]  /*10490*/  LOP3.LUT R54, R49, R54, RZ, 0x3c, !PT ;  /* 0x0000003631367212 */ /* 0x000fe200078e3cff */
[----:B------:R-:W5:Y:S01]  /*104a0*/  LDG.E.CONSTANT R87, desc[UR6][R76.64+0x1c00] ;  /* 0x001c00064c577981 */ /* 0x000f62000c1e9900 */
[----:B------:R-:W-:Y:S01]  /*104b0*/  LOP3.LUT R47, R47, 0x7f7f7f7f, R86, 0x60, !PT ;  /* 0x7f7f7f7f2f2f7812 */ /* 0x000fe200078e6056 */
[----:B------:R-:W-:Y:S01]  /*104c0*/  VIADD R86, R57, 0x78787878 ;  /* 0x7878787839567836 */ /* 0x000fe20000000000 */
[----:B------:R-:W-:Y:S01]  /*104d0*/  LOP3.LUT R90, R83, 0x80808080, R90, 0x6, !PT ;  /* 0x80808080535a7812 */ /* 0x000fe200078e065a */
[----:B------:R-:W-:Y:S01]  /*104e0*/  IMAD R62, R65, 0x10000, R62 ;  /* 0x00010000413e7824 */ /* 0x000fe200078e023e */
[----:B------:R-:W-:Y:S01]  /*104f0*/  LOP3.LUT R83, R83, 0x7f7f7f7f, R94, 0x60, !PT ;  /* 0x7f7f7f7f53537812 */ /* 0x000fe200078e605e */
[----:B------:R-:W4:Y:S01]  /*10500*/  LDG.E.CONSTANT R85, desc[UR6][R76.64+0x2000] ;  /* 0x002000064c557981 */ /* 0x000f22000c1e9900 */
[----:B------:R-:W-:-:S02]  /*10510*/  LOP3.LUT R54, R54, 0x8080808, R9, 0x60, !PT ;  /* 0x0808080836367812 */ /* 0x000fc400078e6009 */
[----:B------:R-:W-:Y:S01]  /*10520*/  LOP3.LUT R47, R50, R47, RZ, 0xfc, !PT ;  /* 0x0000002f322f7212 */ /* 0x000fe200078efcff */
[----:B------:R-:W4:Y:S01]  /*10530*/  LDG.E.CONSTANT R65, desc[UR6][R76.64+0x2800] ;  /* 0x002800064c417981 */ /* 0x000f22000c1e9900 */
[----:B------:R-:W-:-:S03]  /*10540*/  LOP3.LUT R83, R90, R83, RZ, 0xfc, !PT ;  /* 0x000000535a537212 */ /* 0x000fc600078efcff */
[----:B------:R0:W5:Y:S01]  /*10550*/  LDG.E.U16.CONSTANT R50, desc[UR6][R4.64] ;  /* 0x0000000604327981 */ /* 0x000162000c1e9500 */
[----:B------:R-:W-:Y:S02]  /*10560*/  LEA R8, R8, R119, 0x2 ;  /* 0x0000007708087211 */ /* 0x000fe400078e10ff */
[----:B------:R-:W-:Y:S02]  /*10570*/  LOP3.LUT R90, R86, R51, RZ, 0x3c, !PT ;  /* 0x00000033565a7212 */ /* 0x000fe400078e3cff */
[----:B------:R-:W-:Y:S02]  /*10580*/  PRMT R54, R54, 0xba98, RZ ;  /* 0x0000ba9836367816 */ /* 0x000fe400000000ff */
[----:B------:R-:W-:Y:S01]  /*10590*/  PRMT R9, R9, 0xba98, RZ ;  /* 0x0000ba9809097816 */ /* 0x000fe200000000ff */
[----:B------:R1:W-:Y:S01]  /*105a0*/  STS [R8+0x41c0], R47 ;  /* 0x0041c02f08007388 */ /* 0x0003e20000000800 */
[----:B------:R-:W-:Y:S02]  /*105b0*/  LOP3.LUT R90, R90, 0x8080808, R57, 0x60, !PT ;  /* 0x080808085a5a7812 */ /* 0x000fe400078e6039 */
[----:B------:R-:W-:-:S02]  /*105c0*/  LOP3.LUT R49, R54, 0x80808080, R49, 0x6, !PT ;  /* 0x8080808036317812 */ /* 0x000fc400078e0631 */
[----:B0-----:R-:W-:Y:S02]  /*105d0*/  LOP3.LUT R4, R56, 0xf0f0f0f, RZ, 0xc0, !PT ;  /* 0x0f0f0f0f38047812 */ /* 0x001fe400078ec0ff */
[----:B------:R-:W-:Y:S02]  /*105e0*/  LOP3.LUT R54, R54, 0x7f7f7f7f, R9, 0x60, !PT ;  /* 0x7f7f7f7f36367812 */ /* 0x000fe400078e6009 */
[----:B-1----:R-:W-:Y:S01]  /*105f0*/  SHF.R.U32.HI R47, RZ, 0x4, R56 ;  /* 0x00000004ff2f7819 */ /* 0x002fe20000011638 */
[----:B------:R-:W-:Y:S01]  /*10600*/  VIADD R5, R4, 0x78787878 ;  /* 0x7878787804057836 */ /* 0x000fe20000000000 */
[----:B------:R-:W-:Y:S02]  /*10610*/  PRMT R94, R57, 0xba98, RZ ;  /* 0x0000ba98395e7816 */ /* 0x000fe400000000ff */
[----:B------:R-:W-:Y:S02]  /*10620*/  PRMT R51, R90, 0xba98, RZ ;  /* 0x0000ba985a337816 */ /* 0x000fe400000000ff */
[----:B------:R-:W-:-:S02]  /*10630*/  LOP3.LUT R57, R49, R54, RZ, 0xfc, !PT ;  /* 0x0000003631397212 */ /* 0x000fc400078efcff */
[----:B------:R-:W-:Y:S02]  /*10640*/  LOP3.LUT R49, R47, 0xf0f0f0f, RZ, 0xc0, !PT ;  /* 0x0f0f0f0f2f317812 */ /* 0x000fe400078ec0ff */
[C---:B------:R-:W-:Y:S02]  /*10650*/  LOP3.LUT R86, R51.reuse, 0x80808080, R86, 0x6, !PT ;  /* 0x8080808033567812 */ /* 0x040fe400078e0656 */
[----:B------:R-:W-:Y:S02]  /*10660*/  LOP3.LUT R51, R51, 0x7f7f7f7f, R94, 0x60, !PT ;  /* 0x7f7f7f7f33337812 */ /* 0x000fe400078e605e */
[----:B------:R-:W-:Y:S01]  /*10670*/  LOP3.LUT R9, R5, R56, RZ, 0x3c, !PT ;  /* 0x0000003805097212 */ /* 0x000fe200078e3cff */
[----:B------:R-:W-:Y:S01]  /*10680*/  VIADD R56, R49, 0x78787878 ;  /* 0x7878787831387836 */ /* 0x000fe20000000000 */
[----:B------:R-:W-:Y:S02]  /*10690*/  LOP3.LUT R59, R86, R51, RZ, 0xfc, !PT ;  /* 0x00000033563b7212 */ /* 0x000fe400078efcff */
[----:B------:R-:W-:-:S02]  /*106a0*/  LOP3.LUT R51, R61, 0xf0f0f0f, RZ, 0xc0, !PT ;  /* 0x0f0f0f0f3d337812 */ /* 0x000fc400078ec0ff */
[----:B------:R-:W-:Y:S02]  /*106b0*/  LOP3.LUT R9, R9, 0x8080808, R4, 0x60, !PT ;  /* 0x0808080809097812 */ /* 0x000fe400078e6004 */
[----:B------:R-:W-:Y:S02]  /*106c0*/  LOP3.LUT R60, R56, R47, RZ, 0x3c, !PT ;  /* 0x0000002f383c7212 */ /* 0x000fe400078e3cff */
[----:B------:R-:W-:Y:S01]  /*106d0*/  IADD3 R86, PT, PT, R51, 0x78787878, RZ ;  /* 0x7878787833567810 */ /* 0x000fe20007ffe0ff */
[----:B------:R-:W-:Y:S01]  /*106e0*/  STS [R8+0x67c0], R57 ;  /* 0x0067c03908007388 */ /* 0x000fe20000000800 */
[----:B------:R-:W-:Y:S02]  /*106f0*/  PRMT R54, R9, 0xba98, RZ ;  /* 0x0000ba9809367816 */ /* 0x000fe400000000ff */
[----:B------:R-:W-:Y:S01]  /*10700*/  PRMT R9, R4, 0xba98, RZ ;  /* 0x0000ba9804097816 */ /* 0x000fe200000000ff */
[----:B------:R0:W-:Y:S01]  /*10710*/  STS [R8+0x41d0], R83 ;  /* 0x0041d05308007388 */ /* 0x0001e20000000800 */
[----:B------:R-:W-:-:S02]  /*10720*/  LOP3.LUT R60, R60, 0x8080808, R49, 0x60, !PT ;  /* 0x080808083c3c7812 */ /* 0x000fc400078e6031 */
[----:B------:R-:W-:Y:S01]  /*10730*/  LOP3.LUT R90, R86, R61, RZ, 0x3c, !PT ;  /* 0x0000003d565a7212 */ /* 0x000fe200078e3cff */
[----:B------:R1:W-:Y:S01]  /*10740*/  STS [R8+0x67d0], R59 ;  /* 0x0067d03b08007388 */ /* 0x0003e20000000800 */
[C---:B------:R-:W-:Y:S02]  /*10750*/  LOP3.LUT R5, R54.reuse, 0x80808080, R5, 0x6, !PT ;  /* 0x8080808036057812 */ /* 0x040fe400078e0605 */
[----:B------:R-:W-:Y:S01]  /*10760*/  LOP3.LUT R54, R54, 0x7f7f7f7f, R9, 0x60, !PT ;  /* 0x7f7f7f7f36367812 */ /* 0x000fe200078e6009 */
[----:B------:R-:W4:Y:S01]  /*10770*/  LDG.E.CONSTANT R47, desc[UR6][R76.64+0x800] ;  /* 0x000800064c2f7981 */ /* 0x000f22000c1e9900 */
[----:B------:R-:W-:Y:S02]  /*10780*/  PRMT R9, R60, 0xba98, RZ ;  /* 0x0000ba983c097816 */ /* 0x000fe400000000ff */
[----:B------:R-:W-:Y:S01]  /*10790*/  PRMT R4, R49, 0xba98, RZ ;  /* 0x0000ba9831047816 */ /* 0x000fe200000000ff */
[----:B0-----:R-:W4:Y:S01]  /*107a0*/  LDG.E.CONSTANT R83, desc[UR6][R76.64+0x2400] ;  /* 0x002400064c537981 */ /* 0x001f22000c1e9900 */
[----:B------:R-:W-:-:S02]  /*107b0*/  LOP3.LUT R90, R90, 0x8080808, R51, 0x60, !PT ;  /* 0x080808085a5a7812 */ /* 0x000fc400078e6033 */
[----:B------:R-:W-:Y:S01]  /*107c0*/  LOP3.LUT R56, R9, 0x80808080, R56, 0x6, !PT ;  /* 0x8080808009387812 */ /* 0x000fe200078e0638 */
[----:B------:R-:W4:Y:S01]  /*107d0*/  LDG.E.CONSTANT R49, desc[UR6][R76.64+0x400] ;  /* 0x000400064c317981 */ /* 0x000f22000c1e9900 */
[----:B------:R-:W-:Y:S02]  /*107e0*/  LOP3.LUT R57, R5, R54, RZ, 0xfc, !PT ;  /* 0x0000003605397212 */ /* 0x000fe400078efcff */
[----:B------:R-:W-:Y:S01]  /*107f0*/  LOP3.LUT R9, R9, 0x7f7f7f7f, R4, 0x60, !PT ;  /* 0x7f7f7f7f09097812 */ /* 0x000fe200078e6004 */
[----:B-1----:R-:W4:Y:S01]  /*10800*/  LDG.E.CONSTANT R59, desc[UR6][R76.64+0x3000] ;  /* 0x003000064c3b7981 */ /* 0x002f22000c1e9900 */
[----:B------:R-:W-:Y:S02]  /*10810*/  PRMT R5, R90, 0xba98, RZ ;  /* 0x0000ba985a057816 */ /* 0x000fe400000000ff */
[----:B------:R-:W-:Y:S01]  /*10820*/  PRMT R4, R51, 0xba98, RZ ;  /* 0x0000ba9833047816 */ /* 0x000fe200000000ff */
[----:B------:R0:W-:Y:S01]  /*10830*/  STS [R8+0x4b40], R57 ;  /* 0x004b403908007388 */ /* 0x0001e20000000800 */
[----:B------:R-:W-:-:S02]  /*10840*/  LOP3.LUT R99, R56, R9, RZ, 0xfc, !PT ;  /* 0x0000000938637212 */ /* 0x000fc400078efcff */
[C---:B------:R-:W-:Y:S01]  /*10850*/  LOP3.LUT R101, R5.reuse, 0x7f7f7f7f, R4, 0x60, !PT ;  /* 0x7f7f7f7f05657812 */ /* 0x040fe200078e6004 */
[----:B------:R-:W4:Y:S01]  /*10860*/  LDG.E.CONSTANT R51, desc[UR6][R76.64] ;  /* 0x000000064c337981 */ /* 0x000f22000c1e9900 */
[----:B------:R-:W-:Y:S02]  /*10870*/  LOP3.LUT R86, R5, 0x80808080, R86, 0x6, !PT ;  /* 0x8080808005567812 */ /* 0x000fe400078e0656 */
[----:B------:R-:W-:Y:S01]  /*10880*/  SHF.R.U32.HI R4, RZ, 0x4, R61 ;  /* 0x00000004ff047819 */ /* 0x000fe2000001163d */
[----:B------:R-:W4:Y:S04]  /*10890*/  LDG.E.CONSTANT R9, desc[UR6][R76.64+0xc00] ;  /* 0x000c00064c097981 */ /* 0x000f28000c1e9900 */
[----:B------:R-:W4:Y:S04]  /*108a0*/  LDG.E.CONSTANT R5, desc[UR6][R76.64+0x1000] ;  /* 0x001000064c057981 */ /* 0x000f28000c1e9900 */
[----:B------:R-:W4:Y:S04]  /*108b0*/  LDG.E.CONSTANT R61, desc[UR6][R76.64+0x2c00] ;  /* 0x002c00064c3d7981 */ /* 0x000f28000c1e9900 */
[----:B0-----:R-:W4:Y:S01]  /*108c0*/  LDG.E.CONSTANT R57, desc[UR6][R76.64+0x3400] ;  /* 0x003400064c397981 */ /* 0x001f22000c1e9900 */
[----:B------:R-:W-:-:S04]  /*108d0*/  LOP3.LUT R54, R4, 0xf0f0f0f, RZ, 0xc0, !PT ;  /* 0x0f0f0f0f04367812 */ /* 0x000fc800078ec0ff */
[----:B------:R-:W-:Y:S02]  /*108e0*/  IADD3 R103, PT, PT, R54, 0x78787878, RZ ;  /* 0x7878787836677810 */ /* 0x000fe40007ffe0ff */
[----:B------:R-:W-:Y:S02]  /*108f0*/  LOP3.LUT R56, R62, 0xf0f0f0f, RZ, 0xc0, !PT ;  /* 0x0f0f0f0f3e387812 */ /* 0x000fe400078ec0ff */
[----:B------:R-:W-:-:S04]  /*10900*/  LOP3.LUT R105, R103, R4, RZ, 0x3c, !PT ;  /* 0x0000000467697212 */ /* 0x000fc800078e3cff */
[----:B------:R-:W-:Y:S01]  /*10910*/  LOP3.LUT R105, R105, 0x8080808, R54, 0x60, !PT ;  /* 0x0808080869697812 */ /* 0x000fe200078e6036 */
[----:B------:R-:W-:-:S03]  /*10920*/  VIADD R113, R56, 0x78787878 ;  /* 0x7878787838717836 */ /* 0x000fc60000000000 */
[----:B------:R-:W-:Y:S02]  /*10930*/  PRMT R4, R105, 0xba98, RZ ;  /* 0x0000ba9869047816 */ /* 0x000fe400000000ff */
[----:B------:R-:W-:Y:S02]  /*10940*/  PRMT R105, R54, 0xba98, RZ ;  /* 0x0000ba9836697816 */ /* 0x000fe400000000ff */
[----:B------:R-:W-:Y:S02]  /*10950*/  SHF.R.U32.HI R54, RZ, 0x4, R62 ;  /* 0x00000004ff367819 */ /* 0x000fe4000001163e */
[----:B------:R-:W-:Y:S02]  /*10960*/  LOP3.LUT R117, R113, R62, RZ, 0x3c, !PT ;  /* 0x0000003e71757212 */ /* 0x000fe400078e3cff */
[C---:B------:R-:W-:Y:S02]  /*10970*/  LOP3.LUT R103, R4.reuse, 0x80808080, R103, 0x6, !PT ;  /* 0x8080808004677812 */ /* 0x040fe400078e0667 */
[----:B------:R-:W-:-:S02]  /*10980*/  LOP3.LUT R4, R4, 0x7f7f7f7f, R105, 0x60, !PT ;  /* 0x7f7f7f7f04047812 */ /* 0x000fc400078e6069 */
[----:B------:R-:W-:Y:S02]  /*10990*/  LOP3.LUT R60, R54, 0xf0f0f0f, RZ, 0xc0, !PT ;  /* 0x0f0f0f0f363c7812 */ /* 0x000fe400078ec0ff */
[----:B------:R-:W-:Y:S01]  /*109a0*/  LOP3.LUT R117, R117, 0x8080808, R56, 0x60, !PT ;  /* 0x0808080875757812 */ /* 0x000fe200078e6038 */
[----:B------:R0:W-:Y:S01]  /*109b0*/  STS [R8+0x4b50], R99 ;  /* 0x004b506308007388 */ /* 0x0001e20000000800 */
[----:B------:R-:W-:Y:S01]  /*109c0*/  LOP3.LUT R103, R103, R4, RZ, 0xfc, !PT ;  /* 0x0000000467677212 */ /* 0x000fe200078efcff */
[----:B------:R-:W-:Y:S01]  /*109d0*/  IMAD R52, R53, 0x10000, R52 ;  /* 0x0001000035347824 */ /* 0x000fe200078e0234 */
[----:B------:R-:W-:Y:S02]  /*109e0*/  IADD3 R105, PT, PT, R60, 0x78787878, RZ ;  /* 0x787878783c697810 */ /* 0x000fe40007ffe0ff */
[----:B------:R-:W-:Y:S02]  /*109f0*/  PRMT R4, R117, 0xba98, RZ ;  /* 0x0000ba9875047816 */ /* 0x000fe400000000ff */
[----:B------:R-:W-:-:S02]  /*10a00*/  LOP3.LUT R53, R105, R54, RZ, 0x3c, !PT ;  /* 0x0000003669357212 */ /* 0x000fc400078e3cff */
[----:B0-----:R-:W-:Y:S02]  /*10a10*/  PRMT R99, R56, 0xba98, RZ ;  /* 0x0000ba9838637816 */ /* 0x001fe400000000ff */
[C---:B------:R-:W-:Y:S02]  /*10a20*/  LOP3.LUT R113, R4.reuse, 0x80808080, R113, 0x6, !PT ;  /* 0x8080808004717812 */ /* 0x040fe400078e0671 */
[----:B------:R-:W-:Y:S02]  /*10a30*/  LOP3.LUT R54, R4, 0x7f7f7f7f, R99, 0x60, !PT ;  /* 0x7f7f7f7f04367812 */ /* 0x000fe400078e6063 */
[----:B------:R-:W-:Y:S02]  /*10a40*/  LOP3.LUT R4, R52, 0xf0f0f0f, RZ, 0xc0, !PT ;  /* 0x0f0f0f0f34047812 */ /* 0x000fe400078ec0ff */
[----:B------:R-:W-:Y:S02]  /*10a50*/  LOP3.LUT R101, R86, R101, RZ, 0xfc, !PT ;  /* 0x0000006556657212 */ /* 0x000fe400078efcff */
[----:B------:R-:W-:-:S02]  /*10a60*/  LOP3.LUT R56, R53, 0x8080808, R60, 0x60, !PT ;  /* 0x0808080835387812 */ /* 0x000fc400078e603c */
[----:B------:R-:W-:Y:S01]  /*10a70*/  IADD3 R53, PT, PT, R4, 0x78787878, RZ ;  /* 0x7878787804357810 */ /* 0x000fe20007ffe0ff */
[----:B------:R0:W-:Y:S01]  /*10a80*/  STS [R8+0x54c0], R101 ;  /* 0x0054c06508007388 */ /* 0x0001e20000000800 */
[----:B------:R-:W-:Y:S02]  /*10a90*/  PRMT R56, R56, 0xba98, RZ ;  /* 0x0000ba9838387816 */ /* 0x000fe400000000ff */
[----:B------:R-:W-:Y:S02]  /*10aa0*/  LOP3.LUT R113, R113, R54, RZ, 0xfc, !PT ;  /* 0x0000003671717212 */ /* 0x000fe400078efcff */
[----:B------:R-:W-:Y:S02]  /*10ab0*/  LOP3.LUT R99, R53, R52, RZ, 0x3c, !PT ;  /* 0x0000003435637212 */ /* 0x000fe400078e3cff */
[----:B------:R-:W-:Y:S02]  /*10ac0*/  SHF.R.U32.HI R54, RZ, 0x4, R52 ;  /* 0x00000004ff367819 */ /* 0x000fe40000011634 */
[----:B0-----:R-:W-:-:S02]  /*10ad0*/  PRMT R101, R60, 0xba98, RZ ;  /* 0x0000ba983c657816 */ /* 0x001fc400000000ff */
[C---:B------:R-:W-:Y:S02]  /*10ae0*/  LOP3.LUT R105, R56.reuse, 0x80808080, R105, 0x6, !PT ;  /* 0x8080808038697812 */ /* 0x040fe400078e0669 */
[----:B------:R-:W-:Y:S01]  /*10af0*/  LOP3.LUT R52, R56, 0x7f7f7f7f, R101, 0x60, !PT ;  /* 0x7f7f7f7f38347812 */ /* 0x000fe200078e6065 */
[----:B------:R-:W-:Y:S01]  /*10b00*/  IMAD R55, R58, 0x10000, R55 ;  /* 0x000100003a377824 */ /* 0x000fe200078e0237 */
[----:B------:R-:W-:Y:S02]  /*10b10*/  LOP3.LUT R99, R99, 0x8080808, R4, 0x60, !PT ;  /* 0x0808080863637812 */ /* 0x000fe400078e6004 */
[----:B------:R-:W-:Y:S02]  /*10b20*/  LOP3.LUT R56, R54, 0xf0f0f0f, RZ, 0xc0, !PT ;  /* 0x0f0f0f0f36387812 */ /* 0x000fe400078ec0ff */
[----:B------:R-:W-:Y:S02]  /*10b30*/  LOP3.LUT R105, R105, R52, RZ, 0xfc, !PT ;  /* 0x0000003469697212 */ /* 0x000fe400078efcff */
[----:B------:R-:W-:-:S02]  /*10b40*/  PRMT R52, R99, 0xba98, RZ ;  /* 0x0000ba9863347816 */ /* 0x000fc400000000ff */
[----:B------:R-:W-:Y:S02]  /*10b50*/  IADD3 R101, PT, PT, R56, 0x78787878, RZ ;  /* 0x7878787838657810 */ /* 0x000fe40007ffe0ff */
[----:B------:R-:W-:Y:S02]  /*10b60*/  PRMT R99, R4, 0xba98, RZ ;  /* 0x0000ba9804637816 */ /* 0x000fe400000000ff */
[----:B------:R-:W-:Y:S01]  /*10b70*/  LOP3.LUT R4, R55, 0xf0f0f0f, RZ, 0xc0, !PT ;  /* 0x0f0f0f0f37047812 */ /* 0x000fe200078ec0ff */
[----:B------:R0:W-:Y:S01]  /*10b80*/  STS [R8+0x54d0], R103 ;  /* 0x0054d06708007388 */ /* 0x0001e20000000800 */
[C---:B------:R-:W-:Y:S02]  /*10b90*/  LOP3.LUT R53, R52.reuse, 0x80808080, R53, 0x6, !PT ;  /* 0x8080808034357812 */ /* 0x040fe400078e0635 */
[----:B0-----:R-:W-:Y:S02]  /*10ba0*/  LOP3.LUT R103, R101, R54, RZ, 0x3c, !PT ;  /* 0x0000003665677212 */ /* 0x001fe400078e3cff */
[----:B------:R-:W-:Y:S01]  /*10bb0*/  LOP3.LUT R54, R52, 0x7f7f7f7f, R99, 0x60, !PT ;  /* 0x7f7f7f7f34367812 */ /* 0x000fe200078e6063 */
[----:B------:R-:W-:-:S03]  /*10bc0*/  VIADD R52, R4, 0x78787878 ;  /* 0x7878787804347836 */ /* 0x000fc60000000000 */
[----:B------:R-:W-:Y:S02]  /*10bd0*/  LOP3.LUT R99, R53, R54, RZ, 0xfc, !PT ;  /* 0x0000003635637212 */ /* 0x000fe400078efcff */
[----:B------:R-:W-:Y:S02]  /*10be0*/  SHF.R.U32.HI R53, RZ, 0x4, R55 ;  /* 0x00000004ff357819 */ /* 0x000fe40000011637 */
[----:B------:R-:W-:-:S04]  /*10bf0*/  LOP3.LUT R55, R52, R55, RZ, 0x3c, !PT ;  /* 0x0000003734377212 */ /* 0x000fc800078e3cff */
[----:B------:R-:W-:Y:S02]  /*10c00*/  LOP3.LUT R55, R55, 0x8080808, R4, 0x60, !PT ;  /* 0x0808080837377812 */ /* 0x000fe400078e6004 */
[----:B------:R-:W-:Y:S02]  /*10c10*/  LOP3.LUT R103, R103, 0x8080808, R56, 0x60, !PT ;  /* 0x0808080867677812 */ /* 0x000fe400078e6038 */
[----:B------:R-:W-:Y:S02]  /*10c20*/  PRMT R55, R55, 0xba98, RZ ;  /* 0x0000ba9837377816 */ /* 0x000fe400000000ff */
[----:B------:R-:W-:Y:S01]  /*10c30*/  PRMT R4, R4, 0xba98, RZ ;  /* 0x0000ba9804047816 */ /* 0x000fe200000000ff */
[----:B------:R-:W-:Y:S01]  /*10c40*/  IMAD R63, R64, 0x10000, R63 ;  /* 0x00010000403f7824 */ /* 0x000fe200078e023f */
[----:B------:R-:W-:Y:S02]  /*10c50*/  PRMT R58, R103, 0xba98, RZ ;  /* 0x0000ba98673a7816 */ /* 0x000fe400000000ff */
[----:B------:R-:W-:-:S02]  /*10c60*/  LOP3.LUT R52, R55, 0x80808080, R52, 0x6, !PT ;  /* 0x8080808037347812 */ /* 0x000fc400078e0634 */
[----:B------:R-:W-:Y:S02]  /*10c70*/  PRMT R103, R56, 0xba98, RZ ;  /* 0x0000ba9838677816 */ /* 0x000fe400000000ff */
[----:B------:R-:W-:Y:S02]  /*10c80*/  LOP3.LUT R55, R55, 0x7f7f7f7f, R4, 0x60, !PT ;  /* 0x7f7f7f7f37377812 */ /* 0x000fe400078e6004 */
[----:B------:R-:W-:Y:S02]  /*10c90*/  LOP3.LUT R54, R53, 0xf0f0f0f, RZ, 0xc0, !PT ;  /* 0x0f0f0f0f35367812 */ /* 0x000fe400078ec0ff */
[C---:B------:R-:W-:Y:S02]  /*10ca0*/  LOP3.LUT R101, R58.reuse, 0x80808080, R101, 0x6, !PT ;  /* 0x808080803a657812 */ /* 0x040fe400078e0665 */
[----:B------:R-:W-:Y:S02]  /*10cb0*/  SHF.R.U32.HI R4, RZ, 0x4, R63 ;  /* 0x00000004ff047819 */ /* 0x000fe4000001163f */
[----:B------:R-:W-:-:S02]  /*10cc0*/  LOP3.LUT R58, R58, 0x7f7f7f7f, R103, 0x60, !PT ;  /* 0x7f7f7f7f3a3a7812 */ /* 0x000fc400078e6067 */
[----:B------:R-:W-:Y:S02]  /*10cd0*/  LOP3.LUT R55, R52, R55, RZ, 0xfc, !PT ;  /* 0x0000003734377212 */ /* 0x000fe400078efcff */
[----:B------:R-:W-:Y:S02]  /*10ce0*/  LOP3.LUT R52, R63, 0xf0f0f0f, RZ, 0xc0, !PT ;  /* 0x0f0f0f0f3f347812 */ /* 0x000fe400078ec0ff */
[----:B------:R-:W-:Y:S02]  /*10cf0*/  IADD3 R56, PT, PT, R54, 0x78787878, RZ ;  /* 0x7878787836387810 */ /* 0x000fe40007ffe0ff */
[----:B------:R-:W-:Y:S02]  /*10d00*/  LOP3.LUT R60, R4, 0xf0f0f0f, RZ, 0xc0, !PT ;  /* 0x0f0f0f0f043c7812 */ /* 0x000fe400078ec0ff */
[----:B------:R-:W-:Y:S02]  /*10d10*/  LOP3.LUT R101, R101, R58, RZ, 0xfc, !PT ;  /* 0x0000003a65657212 */ /* 0x000fe400078efcff */
[----:B------:R-:W-:Y:S01]  /*10d20*/  IADD3 R58, PT, PT, R52, 0x78787878, RZ ;  /* 0x78787878343a7810 */ /* 0x000fe20007ffe0ff */
[----:B------:R0:W-:Y:S01]  /*10d30*/  STS [R8+0xbd40], R99 ;  /* 0x00bd406308007388 */ /* 0x0001e20000000800 */
[----:B------:R-:W-:-:S02]  /*10d40*/  LOP3.LUT R53, R56, R53, RZ, 0x3c, !PT ;  /* 0x0000003538357212 */ /* 0x000fc400078e3cff */
[----:B------:R-:W-:Y:S02]  /*10d50*/  LOP3.LUT R63, R58, R63, RZ, 0x3c, !PT ;  /* 0x0000003f3a3f7212 */ /* 0x000fe400078e3cff */
[----:B------:R-:W-:Y:S01]  /*10d60*/  LOP3.LUT R53, R53, 0x8080808, R54, 0x60, !PT ;  /* 0x0808080835357812 */ /* 0x000fe200078e6036 */
[----:B0-----:R-:W-:Y:S01]  /*10d70*/  VIADD R99, R60, 0x78787878 ;  /* 0x787878783c637836 */ /* 0x001fe20000000000 */
[----:B------:R-:W-:Y:S02]  /*10d80*/  LEA R66, R67, R66, 0x10 ;  /* 0x0000004243427211 */ /* 0x000fe400078e80ff */
[----:B------:R-:W-:Y:S02]  /*10d90*/  LOP3.LUT R63, R63, 0x8080808, R52, 0x60, !PT ;  /* 0x080808083f3f7812 */ /* 0x000fe400078e6034 */
[----:B------:R-:W-:Y:S02]  /*10da0*/  LOP3.LUT R67, R99, R4, RZ, 0x3c, !PT ;  /* 0x0000000463437212 */ /* 0x000fe400078e3cff */
[----:B------:R-:W-:-:S02]  /*10db0*/  PRMT R53, R53, 0xba98, RZ ;  /* 0x0000ba9835357816 */ /* 0x000fc400000000ff */
[----:B------:R-:W-:Y:S02]  /*10dc0*/  PRMT R54, R54, 0xba98, RZ ;  /* 0x0000ba9836367816 */ /* 0x000fe400000000ff */
[----:B------:R-:W-:Y:S02]  /*10dd0*/  LOP3.LUT R4, R66, 0xf0f0f0f, RZ, 0xc0, !PT ;  /* 0x0f0f0f0f42047812 */ /* 0x000fe400078ec0ff */
[----:B------:R-:W-:Y:S02]  /*10de0*/  LOP3.LUT R67, R67, 0x8080808, R60, 0x60, !PT ;  /* 0x0808080843437812 */ /* 0x000fe400078e603c */
[----:B------:R-:W-:Y:S02]  /*10df0*/  PRMT R63, R63, 0xba98, RZ ;  /* 0x0000ba983f3f7816 */ /* 0x000fe400000000ff */
[----:B------:R-:W-:Y:S02]  /*10e00*/  PRMT R52, R52, 0xba98, RZ ;  /* 0x0000ba9834347816 */ /* 0x000fe400000000ff */
[C---:B------:R-:W-:Y:S01]  /*10e10*/  LOP3.LUT R56, R53.reuse, 0x80808080, R56, 0x6, !PT ;  /* 0x8080808035387812 */ /* 0x040fe200078e0638 */
[----:B------:R0:W-:Y:S01]  /*10e20*/  STS [R8+0xbd50], R101 ;  /* 0x00bd506508007388 */ /* 0x0001e20000000800 */
[----:B------:R-:W-:-:S02]  /*10e30*/  LOP3.LUT R53, R53, 0x7f7f7f7f, R54, 0x60, !PT ;  /* 0x7f7f7f7f35357812 */ /* 0x000fc400078e6036 */
[----:B------:R-:W-:Y:S01]  /*10e40*/  PRMT R54, R67, 0xba98, RZ ;  /* 0x0000ba9843367816 */ /* 0x000fe200000000ff */
[----:B------:R1:W-:Y:S01]  /*10e50*/  STS [R8+0x5e40], R55 ;  /* 0x005e403708007388 */ /* 0x0003e20000000800 */
[C---:B------:R-:W-:Y:S02]  /*10e60*/  LOP3.LUT R58, R63.reuse, 0x80808080, R58, 0x6, !PT ;  /* 0x808080803f3a7812 */ /* 0x040fe400078e063a */
[----:B------:R-:W-:Y:S02]  /*10e70*/  LOP3.LUT R63, R63, 0x7f7f7f7f, R52, 0x60, !PT ;  /* 0x7f7f7f7f3f3f7812 */ /* 0x000fe400078e6034 */
[----:B0-----:R-:W-:Y:S01]  /*10e80*/  PRMT R101, R60, 0xba98, RZ ;  /* 0x0000ba983c657816 */ /* 0x001fe200000000ff */
[----:B-1----:R-:W-:Y:S01]  /*10e90*/  VIADD R55, R4, 0x78787878 ;  /* 0x7878787804377836 */ /* 0x002fe20000000000 */
[C---:B------:R-:W-:Y:S02]  /*10ea0*/  LOP3.LUT R52, R54.reuse, 0x80808080, R99, 0x6, !PT ;  /* 0x8080808036347812 */ /* 0x040fe400078e0663 */
[----:B------:R-:W-:-:S02]  /*10eb0*/  LOP3.LUT R101, R54, 0x7f7f7f7f, R101, 0x60, !PT ;  /* 0x7f7f7f7f36657812 */ /* 0x000fc400078e6065 */
[----:B------:R-:W-:Y:S02]  /*10ec0*/  LOP3.LUT R99, R58, R63, RZ, 0xfc, !PT ;  /* 0x0000003f3a637212 */ /* 0x000fe400078efcff */
[----:B------:R-:W-:Y:S02]  /*10ed0*/  SHF.R.U32.HI R54, RZ, 0x4, R66 ;  /* 0x00000004ff367819 */ /* 0x000fe40000011642 */
[----:B------:R-:W-:Y:S02]  /*10ee0*/  LOP3.LUT R63, R55, R66, RZ, 0x3c, !PT ;  /* 0x00000042373f7212 */ /* 0x000fe400078e3cff */
[----:B------:R-:W-:Y:S02]  /*10ef0*/  LOP3.LUT R53, R56, R53, RZ, 0xfc, !PT ;  /* 0x0000003538357212 */ /* 0x000fe400078efcff */
[----:B------:R-:W-:Y:S02]  /*10f00*/  LOP3.LUT R56, R54, 0xf0f0f0f, RZ, 0xc0, !PT ;  /* 0x0f0f0f0f36387812 */ /* 0x000fe400078ec0ff */
[----:B------:R-:W-:-:S02]  /*10f10*/  LOP3.LUT R63, R63, 0x8080808, R4, 0x60, !PT ;  /* 0x080808083f3f7812 */ /* 0x000fc400078e6004 */
[----:B------:R-:W-:Y:S01]  /*10f20*/  LOP3.LUT R101, R52, R101, RZ, 0xfc, !PT ;  /* 0x0000006534657212 */ /* 0x000fe200078efcff */
[----:B------:R-:W-:Y:S01]  /*10f30*/  IMAD R68, R69, 0x10000, R68 ;  /* 0x0001000045447824 */ /* 0x000fe200078e0244 */
[----:B------:R-:W-:Y:S02]  /*10f40*/  IADD3 R67, PT, PT, R56, 0x78787878, RZ ;  /* 0x7878787838437810 */ /* 0x000fe40007ffe0ff */
[----:B------:R-:W-:Y:S02]  /*10f50*/  PRMT R52, R63, 0xba98, RZ ;  /* 0x0000ba983f347816 */ /* 0x000fe400000000ff */
[----:B------:R-:W-:Y:S02]  /*10f60*/  PRMT R63, R4, 0xba98, RZ ;  /* 0x0000ba98043f7816 */ /* 0x000fe400000000ff */
[----:B------:R-:W-:Y:S02]  /*10f70*/  LOP3.LUT R69, R67, R54, RZ, 0x3c, !PT ;  /* 0x0000003643457212 */ /* 0x000fe400078e3cff */
[----:B------:R-:W-:-:S02]  /*10f80*/  LOP3.LUT R55, R52, 0x80808080, R55, 0x6, !PT ;  /* 0x8080808034377812 */ /* 0x000fc400078e0637 */
[----:B------:R-:W-:Y:S02]  /*10f90*/  LOP3.LUT R54, R52, 0x7f7f7f7f, R63, 0x60, !PT ;  /* 0x7f7f7f7f34367812 */ /* 0x000fe400078e603f */
[----:B------:R-:W-:Y:S01]  /*10fa0*/  SHF.R.U32.HI R52, RZ, 0x4, R68 ;  /* 0x00000004ff347819 */ /* 0x000fe20000011644 */
[----:B------:R0:W-:Y:S01]  /*10fb0*/  STS [R8+0xb3c0], R99 ;  /* 0x00b3c06308007388 */ /* 0x0001e20000000800 */
[----:B------:R-:W-:Y:S02]  /*10fc0*/  LOP3.LUT R4, R68, 0xf0f0f0f, RZ, 0xc0, !PT ;  /* 0x0f0f0f0f44047812 */ /* 0x000fe400078ec0ff */
[----:B------:R-:W-:Y:S01]  /*10fd0*/  LOP3.LUT R69, R69, 0x8080808, R56, 0x60, !PT ;  /* 0x0808080845457812 */ /* 0x000fe200078e6038 */
[----:B------:R1:W-:Y:S01]  /*10fe0*/  STS [R8+0x5e50], R53 ;  /* 0x005e503508007388 */ /* 0x0003e20000000800 */
[----:B0-----:R-:W-:Y:S02]  /*10ff0*/  LOP3.LUT R99, R55, R54, RZ, 0xfc, !PT ;  /* 0x0000003637637212 */ /* 0x001fe400078efcff */
[----:B------:R-:W-:-:S02]  /*11000*/  LOP3.LUT R54, R52, 0xf0f0f0f, RZ, 0xc0, !PT ;  /* 0x0f0f0f0f34367812 */ /* 0x000fc400078ec0ff */
[----:B-1----:R-:W-:Y:S02]  /*11010*/  IADD3 R53, PT, PT, R4, 0x78787878, RZ ;  /* 0x7878787804357810 */ /* 0x002fe40007ffe0ff */
[----:B------:R-:W-:Y:S01]  /*11020*/  PRMT R58, R69, 0xba98, RZ ;  /* 0x0000ba98453a7816 */ /* 0x000fe200000000ff */
[----:B------:R-:W-:Y:S01]  /*11030*/  VIADD R63, R54, 0x78787878 ;  /* 0x78787878363f7836 */ /* 0x000fe20000000000 */
[----:B------:R-:W-:Y:S02]  /*11040*/  LOP3.LUT R55, R53, R68, RZ, 0x3c, !PT ;  /* 0x0000004435377212 */ /* 0x000fe400078e3cff */
[----:B------:R-:W-:Y:S02]  /*11050*/  PRMT R69, R56, 0xba98, RZ ;  /* 0x0000ba9838457816 */ /* 0x000fe400000000ff */
[----:B------:R-:W-:Y:S02]  /*11060*/  LOP3.LUT R56, R58, 0x80808080, R67, 0x6, !PT ;  /* 0x808080803a387812 */ /* 0x000fe400078e0643 */
[----:B------:R-:W-:-:S02]  /*11070*/  LOP3.LUT R67, R63, R52, RZ, 0x3c, !PT ;  /* 0x000000343f437212 */ /* 0x000fc400078e3cff */
[----:B------:R-:W-:Y:S01]  /*11080*/  LOP3.LUT R55, R55, 0x8080808, R4, 0x60, !PT ;  /* 0x0808080837377812 */ /* 0x000fe200078e6004 */
[----:B------:R0:W-:Y:S01]  /*11090*/  STS [R8+0xb3d0], R101 ;  /* 0x00b3d06508007388 */ /* 0x0001e20000000800 */
[----:B------:R-:W-:Y:S02]  /*110a0*/  LEA R70, R71, R70, 0x10 ;  /* 0x0000004647467211 */ /* 0x000fe400078e80ff */
[----:B------:R-:W-:Y:S02]  /*110b0*/  LOP3.LUT R67, R67, 0x8080808, R54, 0x60, !PT ;  /* 0x0808080843437812 */ /* 0x000fe400078e6036 */
[----:B------:R-:W-:Y:S02]  /*110c0*/  PRMT R52, R55, 0xba98, RZ ;  /* 0x0000ba9837347816 */ /* 0x000fe400000000ff */
[----:B------:R-:W-:Y:S02]  /*110d0*/  PRMT R55, R4, 0xba98, RZ ;  /* 0x0000ba9804377816 */ /* 0x000fe400000000ff */
[----:B0-----:R-:W-:-:S02]  /*110e0*/  LOP3.LUT R101, R58, 0x7f7f7f7f, R69, 0x60, !PT ;  /* 0x7f7f7f7f3a657812 */ /* 0x001fc400078e6045 */
[----:B------:R-:W-:Y:S02]  /*110f0*/  PRMT R69, R54, 0xba98, RZ ;  /* 0x0000ba9836457816 */ /* 0x000fe400000000ff */
[----:B------:R-:W-:Y:S02]  /*11100*/  LOP3.LUT R54, R70, 0xf0f0f0f, RZ, 0xc0, !PT ;  /* 0x0f0f0f0f46367812 */ /* 0x000fe400078ec0ff */
[C---:B------:R-:W-:Y:S02]  /*11110*/  LOP3.LUT R53, R52.reuse, 0x80808080, R53, 0x6, !PT ;  /* 0x8080808034357812 */ /* 0x040fe400078e0635 */
[----:B------:R-:W-:Y:S01]  /*11120*/  LOP3.LUT R52, R52, 0x7f7f7f7f, R55, 0x60, !PT ;  /* 0x7f7f7f7f34347812 */ /* 0x000fe200078e6037 */
[----:B------:R-:W-:Y:S01]  /*11130*/  VIADD R55, R54, 0x78787878 ;  /* 0x7878787836377836 */ /* 0x000fe20000000000 */
[----:B------:R-:W-:Y:S02]  /*11140*/  LOP3.LUT R101, R56, R101, RZ, 0xfc, !PT ;  /* 0x0000006538657212 */ /* 0x000fe400078efcff */
[----:B------:R-:W-:-:S02]  /*11150*/  SHF.R.U32.HI R56, RZ, 0x4, R70 ;  /* 0x00000004ff387819 */ /* 0x000fc40000011646 */
[----:B------:R-:W-:Y:S02]  /*11160*/  PRMT R4, R67, 0xba98, RZ ;  /* 0x0000ba9843047816 */ /* 0x000fe400000000ff */
[----:B------:R-:W-:Y:S02]  /*11170*/  LOP3.LUT R67, R55, R70, RZ, 0x3c, !PT ;  /* 0x0000004637437212 */ /* 0x000fe400078e3cff */
[----:B------:R-:W-:Y:S02]  /*11180*/  LOP3.LUT R58, R56, 0xf0f0f0f, RZ, 0xc0, !PT ;  /* 0x0f0f0f0f383a7812 */ /* 0x000fe400078ec0ff */
[----:B------:R-:W-:Y:S02]  /*11190*/  LOP3.LUT R67, R67, 0x8080808, R54, 0x60, !PT ;  /* 0x0808080843437812 */ /* 0x000fe400078e6036 */
[----:B------:R-:W-:Y:S01]  /*111a0*/  LOP3.LUT R63, R4, 0x80808080, R63, 0x6, !PT ;  /* 0x80808080043f7812 */ /* 0x000fe200078e063f */
[----:B------:R-:W-:Y:S01]  /*111b0*/  VIADD R71, R58, 0x78787878 ;  /* 0x787878783a477836 */ /* 0x000fe20000000000 */
[----:B------:R-:W-:-:S02]  /*111c0*/  LOP3.LUT R53, R53, R52, RZ, 0xfc, !PT ;  /* 0x0000003435357212 */ /* 0x000fc400078efcff */
[----:B------:R-:W-:Y:S02]  /*111d0*/  LOP3.LUT R4, R4, 0x7f7f7f7f, R69, 0x60, !PT ;  /* 0x7f7f7f7f04047812 */ /* 0x000fe400078e6045 */
[----:B------:R-:W-:Y:S02]  /*111e0*/  PRMT R52, R67, 0xba98, RZ ;  /* 0x0000ba9843347816 */ /* 0x000fe400000000ff */
[----:B------:R-:W-:Y:S02]  /*111f0*/  LEA R72, R73, R72, 0x10 ;  /* 0x0000004849487211 */ /* 0x000fe400078e80ff */
[----:B------:R-:W-:Y:S02]  /*11200*/  PRMT R67, R54, 0xba98, RZ ;  /* 0x0000ba9836437816 */ /* 0x000fe400000000ff */
[----:B------:R-:W-:Y:S02]  /*11210*/  LOP3.LUT R63, R63, R4, RZ, 0xfc, !PT ;  /* 0x000000043f3f7212 */ /* 0x000fe400078efcff */
[----:B------:R-:W-:-:S02]  /*11220*/  LOP3.LUT R69, R71, R56, RZ, 0x3c, !PT ;  /* 0x0000003847457212 */ /* 0x000fc400078e3cff */
[----:B------:R-:W-:Y:S02]  /*11230*/  LOP3.LUT R4, R72, 0xf0f0f0f, RZ, 0xc0, !PT ;  /* 0x0f0f0f0f48047812 */ /* 0x000fe400078ec0ff */
[C---:B------:R-:W-:Y:S02]  /*11240*/  LOP3.LUT R55, R52.reuse, 0x80808080, R55, 0x6, !PT ;  /* 0x8080808034377812 */ /* 0x040fe400078e0637 */
[----:B------:R-:W-:Y:S02]  /*11250*/  LOP3.LUT R54, R52, 0x7f7f7f7f, R67, 0x60, !PT ;  /* 0x7f7f7f7f34367812 */ /* 0x000fe400078e6043 */
[----:B------:R-:W-:Y:S01]  /*11260*/  SHF.R.U32.HI R52, RZ, 0x4, R72 ;  /* 0x00000004ff347819 */ /* 0x000fe20000011648 */
[----:B------:R0:W-:Y:S01]  /*11270*/  STS [R8+0x7140], R53 ;  /* 0x0071403508007388 */ /* 0x0001e20000000800 */
[----:B------:R-:W-:Y:S02]  /*11280*/  LOP3.LUT R56, R69, 0x8080808, R58, 0x60, !PT ;  /* 0x0808080845387812 */ /* 0x000fe400078e603a */
[----:B------:R-:W-:-:S02]  /*11290*/  LOP3.LUT R69, R55, R54, RZ, 0xfc, !PT ;  /* 0x0000003637457212 */ /* 0x000fc400078efcff */
[----:B------:R-:W-:Y:S02]  /*112a0*/  LOP3.LUT R54, R52, 0xf0f0f0f, RZ, 0xc0, !PT ;  /* 0x0f0f0f0f34367812 */ /* 0x000fe400078ec0ff */
[----:B0-----:R-:W-:Y:S01]  /*112b0*/  IADD3 R53, PT, PT, R4, 0x78787878, RZ ;  /* 0x7878787804357810 */ /* 0x001fe20007ffe0ff */
[----:B------:R0:W-:Y:S01]  /*112c0*/  STS [R8+0x7150], R63 ;  /* 0x0071503f08007388 */ /* 0x0001e20000000800 */
[----:B------:R-:W-:Y:S02]  /*112d0*/  PRMT R56, R56, 0xba98, RZ ;  /* 0x0000ba9838387816 */ /* 0x000fe400000000ff */
[----:B------:R-:W-:Y:S02]  /*112e0*/  LOP3.LUT R55, R53, R72, RZ, 0x3c, !PT ;  /* 0x0000004835377212 */ /* 0x000fe400078e3cff */
[----:B------:R-:W-:Y:S02]  /*112f0*/  PRMT R67, R58, 0xba98, RZ ;  /* 0x0000ba983a437816 */ /* 0x000fe400000000ff */
[----:B------:R-:W-:Y:S01]  /*11300*/  LOP3.LUT R55, R55, 0x8080808, R4, 0x60, !PT ;  /* 0x0808080837377812 */ /* 0x000fe200078e6004 */
[----:B0-----:R-:W-:Y:S01]  /*11310*/  VIADD R63, R54, 0x78787878 ;  /* 0x78787878363f7836 */ /* 0x001fe20000000000 */
[----:B------:R-:W-:-:S02]  /*11320*/  LOP3.LUT R71, R56, 0x80808080, R71, 0x6, !PT ;  /* 0x8080808038477812 */ /* 0x000fc400078e0647 */
[----:B------:R-:W-:Y:S02]  /*11330*/  LOP3.LUT R56, R56, 0x7f7f7f7f, R67, 0x60, !PT ;  /* 0x7f7f7f7f38387812 */ /* 0x000fe400078e6043 */
[----:B------:R-:W-:Y:S02]  /*11340*/  LOP3.LUT R67, R63, R52, RZ, 0x3c, !PT ;  /* 0x000000343f437212 */ /* 0x000fe400078e3cff */
[----:B------:R-:W-:Y:S02]  /*11350*/  PRMT R52, R55, 0xba98, RZ ;  /* 0x0000ba9837347816 */ /* 0x000fe400000000ff */
[----:B------:R-:W-:Y:S02]  /*11360*/  PRMT R55, R4, 0xba98, RZ ;  /* 0x0000ba9804377816 */ /* 0x000fe400000000ff */
[----:B------:R-:W-:Y:S02]  /*11370*/  LOP3.LUT R53, R52, 0x80808080, R53, 0x6, !PT ;  /* 0x8080808034357812 */ /* 0x000fe400078e0635 */
[----:B------:R-:W-:-:S02]  /*11380*/  LOP3.LUT R67, R67, 0x8080808, R54, 0x60, !PT ;  /* 0x0808080843437812 */ /* 0x000fc400078e6036 */
[----:B------:R-:W-:Y:S02]  /*11390*/  LOP3.LUT R52, R52, 0x7f7f7f7f, R55, 0x60, !PT ;  /* 0x7f7f7f7f34347812 */ /* 0x000fe400078e6037 */
[----:B------:R-:W-:Y:S02]  /*113a0*/  LEA R74, R75, R74, 0x10 ;  /* 0x0000004a4b4a7211 */ /* 0x000fe400078e80ff */
[----:B------:R-:W-:Y:S02]  /*113b0*/  PRMT R4, R67, 0xba98, RZ ;  /* 0x0000ba9843047816 */ /* 0x000fe400000000ff */
[----:B------:R-:W-:Y:S02]  /*113c0*/  LOP3.LUT R53, R53, R52, RZ, 0xfc, !PT ;  /* 0x0000003435357212 */ /* 0x000fe400078efcff */
[----:B------:R-:W-:Y:S02]  /*113d0*/  PRMT R55, R54, 0xba98, RZ ;  /* 0x0000ba9836377816 */ /* 0x000fe400000000ff */
[----:B------:R-:W-:-:S02]  /*113e0*/  LOP3.LUT R52, R74, 0xf0f0f0f, RZ, 0xc0, !PT ;  /* 0x0f0f0f0f4a347812 */ /* 0x000fc400078ec0ff */
[C---:B------:R-:W-:Y:S02]  /*113f0*/  LOP3.LUT R63, R4.reuse, 0x80808080, R63, 0x6, !PT ;  /* 0x80808080043f7812 */ /* 0x040fe400078e063f */
[----:B------:R-:W-:Y:S01]  /*11400*/  LOP3.LUT R4, R4, 0x7f7f7f7f, R55, 0x60, !PT ;  /* 0x7f7f7f7f04047812 */ /* 0x000fe200078e6037 */
[----:B------:R-:W-:-:S05]  /*11410*/  VIADD R55, R52, 0x78787878 ;  /* 0x7878787834377836 */ /* 0x000fca0000000000 */
[----:B------:R-:W-:Y:S02]  /*11420*/  LOP3.LUT R67, R55, R74, RZ, 0x3c, !PT ;  /* 0x0000004a37437212 */ /* 0x000fe400078e3cff */
[----:B--2---:R-:W-:Y:S02]  /*11430*/  LEA R81, R82, R81, 0x10 ;  /* 0x0000005152517211 */ /* 0x004fe400078e80ff */
[----:B------:R-:W-:Y:S02]  /*11440*/  LOP3.LUT R67, R67, 0x8080808, R52, 0x60, !PT ;  /* 0x0808080843437812 */ /* 0x000fe400078e6034 */
[----:B------:R-:W-:Y:S02]  /*11450*/  LOP3.LUT R71, R71, R56, RZ, 0xfc, !PT ;  /* 0x0000003847477212 */ /* 0x000fe400078efcff */
[----:B------:R-:W-:Y:S02]  /*11460*/  PRMT R56, R67, 0xba98, RZ ;  /* 0x0000ba9843387816 */ /* 0x000fe400000000ff */
[----:B------:R-:W-:-:S02]  /*11470*/  SHF.R.U32.HI R54, RZ, 0x4, R81 ;  /* 0x00000004ff367819 */ /* 0x000fc40000011651 */
[----:B------:R-:W-:Y:S01]  /*11480*/  PRMT R67, R52, 0xba98, RZ ;  /* 0x0000ba9834437816 */ /* 0x000fe200000000ff */
[----:B------:R0:W-:Y:S01]  /*11490*/  STS [R8+0x7ac0], R53 ;  /* 0x007ac03508007388 */ /* 0x0001e20000000800 */
[----:B------:R-:W-:Y:S02]  /*114a0*/  LOP3.LUT R63, R63, R4, RZ, 0xfc, !PT ;  /* 0x000000043f3f7212 */ /* 0x000fe400078efcff */
[C---:B------:R-:W-:Y:S02]  /*114b0*/  LOP3.LUT R55, R56.reuse, 0x80808080, R55, 0x6, !PT ;  /* 0x8080808038377812 */ /* 0x040fe400078e0637 */
[----:B------:R-:W-:Y:S01]  /*114c0*/  LOP3.LUT R56, R56, 0x7f7f7f7f, R67, 0x60, !PT ;  /* 0x7f7f7f7f38387812 */ /* 0x000fe200078e6043 */
[----:B------:R1:W-:Y:S01]  /*114d0*/  STS [R8+0x7ad0], R63 ;  /* 0x007ad03f08007388 */ /* 0x0003e20000000800 */
[----:B------:R-:W-:Y:S02]  /*114e0*/  LOP3.LUT R4, R81, 0xf0f0f0f, RZ, 0xc0, !PT ;  /* 0x0f0f0f0f51047812 */ /* 0x000fe400078ec0ff */
[----:B0-----:R-:W-:-:S02]  /*114f0*/  LOP3.LUT R53, R54, 0xf0f0f0f, RZ, 0xc0, !PT ;  /* 0x0f0f0f0f36357812 */ /* 0x001fc400078ec0ff */
[----:B------:R-:W-:Y:S02]  /*11500*/  IADD3 R52, PT, PT, R4, 0x78787878, RZ ;  /* 0x7878787804347810 */ /* 0x000fe40007ffe0ff */
[----:B-1----:R-:W-:Y:S01]  /*11510*/  LOP3.LUT R63, R55, R56, RZ, 0xfc, !PT ;  /* 0x00000038373f7212 */ /* 0x002fe200078efcff */
[----:B------:R-:W-:Y:S01]  /*11520*/  VIADD R55, R53, 0x78787878 ;  /* 0x7878787835377836 */ /* 0x000fe20000000000 */
[----:B------:R-:W-:Y:S02]  /*11530*/  SHF.R.U32.HI R74, RZ, 0x4, R74 ;  /* 0x00000004ff4a7819 */ /* 0x000fe4000001164a */
[----:B------:R-:W-:Y:S02]  /*11540*/  LOP3.LUT R81, R52, R81, RZ, 0x3c, !PT ;  /* 0x0000005134517212 */ /* 0x000fe400078e3cff */
[----:B------:R-:W-:Y:S02]  /*11550*/  LOP3.LUT R54, R55, R54, RZ, 0x3c, !PT ;  /* 0x0000003637367212 */ /* 0x000fe400078e3cff */
[----:B------:R-:W-:-:S02]  /*11560*/  LOP3.LUT R58, R74, 0xf0f0f0f, RZ, 0xc0, !PT ;  /* 0x0f0f0f0f4a3a7812 */ /* 0x000fc400078ec0ff */
[----:B------:R-:W-:Y:S02]  /*11570*/  LOP3.LUT R81, R81, 0x8080808, R4, 0x60, !PT ;  /* 0x0808080851517812 */ /* 0x000fe400078e6004 */
[----:B------:R-:W-:Y:S01]  /*11580*/  LOP3.LUT R54, R54, 0x8080808, R53, 0x60, !PT ;  /* 0x0808080836367812 */ /* 0x000fe200078e6035 */
[----:B------:R0:W-:Y:S01]  /*11590*/  STS [R8+0xa0c0], R69 ;  /* 0x00a0c04508007388 */ /* 0x0001e20000000800 */
[----:B------:R-:W-:Y:S02]  /*115a0*/  PRMT R81, R81, 0xba98, RZ ;  /* 0x0000ba9851517816 */ /* 0x000fe400000000ff */
[----:B------:R-:W-:Y:S02]  /*115b0*/  PRMT R54, R54, 0xba98, RZ ;  /* 0x0000ba9836367816 */ /* 0x000fe400000000ff */
[----:B------:R-:W-:Y:S02]  /*115c0*/  PRMT R4, R4, 0xba98, RZ ;  /* 0x0000ba9804047816 */ /* 0x000fe400000000ff */
[----:B------:R-:W-:Y:S01]  /*115d0*/  PRMT R53, R53, 0xba98, RZ ;  /* 0x0000ba9835357816 */ /* 0x000fe200000000ff */
[----:B0-----:R-:W-:Y:S01]  /*115e0*/  VIADD R69, R58, 0x78787878 ;  /* 0x787878783a457836 */ /* 0x001fe20000000000 */
[----:B---3--:R-:W-:-:S02]  /*115f0*/  LEA R45, R46, R45, 0x10 ;  /* 0x0000002d2e2d7211 */ /* 0x008fc400078e80ff */
[----:B------:R-:W-:Y:S02]  /*11600*/  LOP3.LUT R52, R81, 0x80808080, R52, 0x6, !PT ;  /* 0x8080808051347812 */ /* 0x000fe400078e0634 */
[----:B------:R-:W-:Y:S02]  /*11610*/  LOP3.LUT R67, R69, R74, RZ, 0x3c, !PT ;  /* 0x0000004a45437212 */ /* 0x000fe400078e3cff */
[C---:B------:R-:W-:Y:S02]  /*11620*/  LOP3.LUT R55, R54.reuse, 0x80808080, R55, 0x6, !PT ;  /* 0x8080808036377812 */ /* 0x040fe400078e0637 */
[----:B------:R-:W-:Y:S02]  /*11630*/  LOP3.LUT R81, R81, 0x7f7f7f7f, R4, 0x60, !PT ;  /* 0x7f7f7f7f51517812 */ /* 0x000fe400078e6004 */
[----:B------:R-:W-:Y:S02]  /*11640*/  LOP3.LUT R54, R54, 0x7f7f7f7f, R53, 0x60, !PT ;  /* 0x7f7f7f7f36367812 */ /* 0x000fe400078e6035 */
[----:B------:R-:W-:-:S02]  /*11650*/  LOP3.LUT R46, R45, 0xf0f0f0f, RZ, 0xc0, !PT ;  /* 0x0f0f0f0f2d2e7812 */ /* 0x000fc400078ec0ff */
[----:B------:R-:W-:Y:S02]  /*11660*/  LOP3.LUT R67, R67, 0x8080808, R58, 0x60, !PT ;  /* 0x0808080843437812 */ /* 0x000fe400078e603a */
[----:B------:R-:W-:Y:S02]  /*11670*/  LOP3.LUT R81, R52, R81, RZ, 0xfc, !PT ;  /* 0x0000005134517212 */ /* 0x000fe400078efcff */
[----:B------:R-:W-:Y:S01]  /*11680*/  LOP3.LUT R55, R55, R54, RZ, 0xfc, !PT ;  /* 0x0000003637377212 */ /* 0x000fe200078efcff */
[----:B------:R-:W-:Y:S01]  /*11690*/  VIADD R54, R46, 0x78787878 ;  /* 0x787878782e367836 */ /* 0x000fe20000000000 */
[----:B------:R-:W-:Y:S02]  /*116a0*/  SHF.R.U32.HI R52, RZ, 0x4, R45 ;  /* 0x00000004ff347819 */ /* 0x000fe4000001162d */
[----:B------:R-:W-:Y:S02]  /*116b0*/  PRMT R56, R67, 0xba98, RZ ;  /* 0x0000ba9843387816 */ /* 0x000fe400000000ff */
[----:B-----5:R-:W-:-:S02]  /*116c0*/  LEA R7, R50, R7, 0x10 ;  /* 0x0000000732077211 */ /* 0x020fc400078e80ff */
[----:B------:R-:W-:Y:S02]  /*116d0*/  PRMT R67, R58, 0xba98, RZ ;  /* 0x0000ba983a437816 */ /* 0x000fe400000000ff */
[----:B------:R-:W-:Y:S02]  /*116e0*/  LOP3.LUT R58, R52, 0xf0f0f0f, RZ, 0xc0, !PT ;  /* 0x0f0f0f0f343a7812 */ /* 0x000fe400078ec0ff */
[----:B------:R-:W-:Y:S02]  /*116f0*/  LOP3.LUT R53, R54, R45, RZ, 0x3c, !PT ;  /* 0x0000002d36357212 */ /* 0x000fe400078e3cff */
[----:B------:R-:W-:Y:S01]  /*11700*/  SHF.R.U32.HI R45, RZ, 0x4, R7 ;  /* 0x00000004ff2d7819 */ /* 0x000fe20000011607 */
[----:B------:R0:W-:Y:S01]  /*11710*/  STS [R8+0x9740], R63 ;  /* 0x0097403f08007388 */ /* 0x0001e20000000800 */
[C---:B------:R-:W-:Y:S02]  /*11720*/  LOP3.LUT R69, R56.reuse, 0x80808080, R69, 0x6, !PT ;  /* 0x8080808038457812 */ /* 0x040fe400078e0645 */
[----:B------:R-:W-:-:S02]  /*11730*/  LOP3.LUT R56, R56, 0x7f7f7f7f, R67, 0x60, !PT ;  /* 0x7f7f7f7f38387812 */ /* 0x000fc400078e6043 */
[----:B------:R-:W-:Y:S02]  /*11740*/  LOP3.LUT R50, R45, 0xf0f0f0f, RZ, 0xc0, !PT ;  /* 0x0f0f0f0f2d327812 */ /* 0x000fe400078ec0ff */
[----:B------:R-:W-:Y:S01]  /*11750*/  LOP3.LUT R4, R7, 0xf0f0f0f, RZ, 0xc0, !PT ;  /* 0x0f0f0f0f07047812 */ /* 0x000fe200078ec0ff */
[----:B0-----:R-:W-:Y:S01]  /*11760*/  VIADD R63, R58, 0x78787878 ;  /* 0x787878783a3f7836 */ /* 0x001fe20000000000 */
[----:B------:R-:W-:Y:S02]  /*11770*/  LOP3.LUT R69, R69, R56, RZ, 0xfc, !PT ;  /* 0x0000003845457212 */ /* 0x000fe400078efcff */
[----:B------:R-:W-:Y:S02]  /*11780*/  LOP3.LUT R53, R53, 0x8080808, R46, 0x60, !PT ;  /* 0x0808080835357812 */ /* 0x000fe400078e602e */
[----:B------:R-:W-:Y:S02]  /*11790*/  PRMT R56, R46, 0xba98, RZ ;  /* 0x0000ba982e387816 */ /* 0x000fe400000000ff */
[----:B------:R-:W-:Y:S01]  /*117a0*/  LOP3.LUT R67, R63, R52, RZ, 0x3c, !PT ;  /* 0x000000343f437212 */ /* 0x000fe200078e3cff */
[----:B------:R-:W-:Y:S01]  /*117b0*/  VIADD R52, R50, 0x78787878 ;  /* 0x7878787832347836 */ /* 0x000fe20000000000 */
[----:B------:R-:W-:-:S04]  /*117c0*/  IADD3 R46, PT, PT, R4, 0x78787878, RZ ;  /* 0x78787878042e7810 */ /* 0x000fc80007ffe0ff */
[----:B------:R-:W-:Y:S02]  /*117d0*/  LOP3.LUT R7, R46, R7, RZ, 0x3c, !PT ;  /* 0x000000072e077212 */ /* 0x000fe400078e3cff */
[----:B------:R-:W-:Y:S02]  /*117e0*/  LOP3.LUT R45, R52, R45, RZ, 0x3c, !PT ;  /* 0x0000002d342d7212 */ /* 0x000fe400078e3cff */
[----:B------:R-:W-:Y:S02]  /*117f0*/  PRMT R53, R53, 0xba98, RZ ;  /* 0x0000ba9835357816 */ /* 0x000fe400000000ff */
[----:B------:R-:W-:Y:S02]  /*11800*/  LOP3.LUT R7, R7, 0x8080808, R4, 0x60, !PT ;  /* 0x0808080807077812 */ /* 0x000fe400078e6004 */
[----:B------:R-:W-:Y:S02]  /*11810*/  LOP3.LUT R67, R67, 0x8080808, R58, 0x60, !PT ;  /* 0x0808080843437812 */ /* 0x000fe400078e603a */
[----:B------:R-:W-:-:S02]  /*11820*/  LOP3.LUT R45, R45, 0x8080808, R50, 0x60, !PT ;  /* 0x080808082d2d7812 */ /* 0x000fc400078e6032 */
[C---:B------:R-:W-:Y:S01]  /*11830*/  LOP3.LUT R54, R53.reuse, 0x80808080, R54, 0x6, !PT ;  /* 0x8080808035367812 */ /* 0x040fe200078e0636 */
[----:B------:R0:W-:Y:S01]  /*11840*/  STS [R8+0x8450], R55 ;  /* 0x0084503708007388 */ /* 0x0001e20000000800 */
[----:B------:R-:W-:Y:S02]  /*11850*/  LOP3.LUT R53, R53, 0x7f7f7f7f, R56, 0x60, !PT ;  /* 0x7f7f7f7f35357812 */ /* 0x000fe400078e6038 */
[----:B------:R-:W-:Y:S02]  /*11860*/  PRMT R7, R7, 0xba98, RZ ;  /* 0x0000ba9807077816 */ /* 0x000fe400000000ff */
[----:B------:R-:W-:Y:S02]  /*11870*/  PRMT R56, R67, 0xba98, RZ ;  /* 0x0000ba9843387816 */ /* 0x000fe400000000ff */
[----:B------:R-:W-:Y:S02]  /*11880*/  PRMT R4, R4, 0xba98, RZ ;  /* 0x0000ba9804047816 */ /* 0x000fe400000000ff */
[----:B------:R-:W-:-:S02]  /*11890*/  PRMT R45, R45, 0xba98, RZ ;  /* 0x0000ba982d2d7816 */ /* 0x000fc400000000ff */
[----:B0-----:R-:W-:Y:S02]  /*118a0*/  PRMT R55, R58, 0xba98, RZ ;  /* 0x0000ba983a377816 */ /* 0x001fe400000000ff */
[----:B------:R-:W-:Y:S02]  /*118b0*/  PRMT R50, R50, 0xba98, RZ ;  /* 0x0000ba9832327816 */ /* 0x000fe400000000ff */
[C---:B------:R-:W-:Y:S02]  /*118c0*/  LOP3.LUT R46, R7.reuse, 0x80808080, R46, 0x6, !PT ;  /* 0x80808080072e7812 */ /* 0x040fe400078e062e */
[----:B------:R-:W-:Y:S02]  /*118d0*/  LOP3.LUT R63, R56, 0x80808080, R63, 0x6, !PT ;  /* 0x80808080383f7812 */ /* 0x000fe400078e063f */
[----:B------:R-:W-:Y:S01]  /*118e0*/  LOP3.LUT R7, R7, 0x7f7f7f7f, R4, 0x60, !PT ;  /* 0x7f7f7f7f07077812 */ /* 0x000fe200078e6004 */
[----:B------:R-:W-:Y:S01]  /*118f0*/  IMAD R4, R16, 0x4c, R14 ;  /* 0x0000004c10047824 */ /* 0x000fe200078e020e */
[----:B------:R-:W-:-:S02]  /*11900*/  LOP3.LUT R52, R45, 0x80808080, R52, 0x6, !PT ;  /* 0x808080802d347812 */ /* 0x000fc400078e0634 */
[----:B------:R-:W-:Y:S02]  /*11910*/  LOP3.LUT R56, R56, 0x7f7f7f7f, R55, 0x60, !PT ;  /* 0x7f7f7f7f38387812 */ /* 0x000fe400078e6037 */
[----:B------:R-:W-:Y:S01]  /*11920*/  LOP3.LUT R45, R45, 0x7f7f7f7f, R50, 0x60, !PT ;  /* 0x7f7f7f7f2d2d7812 */ /* 0x000fe200078e6032 */
[----:B------:R-:W-:Y:S01]  /*11930*/  HADD2.F32 R44, -RZ, R44.H0_H0 ;  /* 0x2000002cff2c7230 */ /* 0x000fe20000004100 */
        /* <DEDUP_REMOVED lines=22> */
[----:B------:R1:W-:Y:S04]  /*11aa0*/  STS [R55+0x8ec0], R6 ;  /* 0x008ec00637007388 */ /* 0x0003e80000000800 */
[----:B------:R-:W-:Y:S04]  /*11ab0*/  STS [R55+0xb4c0], R79 ;  /* 0x00b4c04f37007388 */ /* 0x000fe80000000800 */
[----:B----4-:R-:W-:Y:S04]  /*11ac0*/  STS [R160+0x1c0], R51 ;  /* 0x0001c033a0007388 */ /* 0x010fe80000000800 */
[----:B------:R-:W-:Y:S04]  /*11ad0*/  STS [R160+0x5c0], R49 ;  /* 0x0005c031a0007388 */ /* 0x000fe80000000800 */
[----:B------:R-:W-:Y:S04]  /*11ae0*/  STS [R160+0x9c0], R47 ;  /* 0x0009c02fa0007388 */ /* 0x000fe80000000800 */
        /* <DEDUP_REMOVED lines=15> */
[C---:B0-----:R-:W-:Y:S02]  /*11be0*/  IADD3 R8, P2, PT, R202.reuse, 0x5540, RZ ;  /* 0x00005540ca087810 */ /* 0x041fe40007f5e0ff */
[C---:B------:R-:W-:Y:S02]  /*11bf0*/  IADD3 R4, P0, PT, R202.reuse, 0x4260, RZ ;  /* 0x00004260ca047810 */ /* 0x040fe40007f1e0ff */
[----:B-1----:R-:W-:Y:S02]  /*11c00*/  IADD3 R6, P1, PT, R202, 0x4280, RZ ;  /* 0x00004280ca067810 */ /* 0x002fe40007f3e0ff */
[----:B--2---:R-:W-:Y:S01]  /*11c10*/  IADD3.X R9, PT, PT, RZ, R203, RZ, P2, !PT ;  /* 0x000000cbff097210 */ /* 0x004fe200017fe4ff */
[--C-:B---3--:R-:W-:Y:S02]  /*11c20*/  IMAD.X R5, RZ, RZ, R203.reuse, P0 ;  /* 0x000000ffff057224 */ /* 0x108fe400000e06cb */
[----:B------:R-:W-:Y:S01]  /*11c30*/  IMAD.X R7, RZ, RZ, R203, P1 ;  /* 0x000000ffff077224 */ /* 0x000fe200008e06cb */
[----:B------:R-:W-:-:S02]  /*11c40*/  MOV R158, R8 ;  /* 0x00000008009e7202 */ /* 0x000fc40000000f00 */
[----:B------:R-:W-:Y:S01]  /*11c50*/  IADD3 R8, P1, PT, R202, 0x5580, RZ ;  /* 0x00005580ca087810 */ /* 0x000fe20007f3e0ff */
[----:B------:R-:W-:Y:S04]  /*11c60*/  LDS R64, [R109+0x10] ;  /* 0x000010006d407984 */ /* 0x000fe80000000800 */
[----:B------:R-:W-:Y:S04]  /*11c70*/  LDS R65, [R109+0x20] ;  /* 0x000020006d417984 */ /* 0x000fe80000000800 */
[----:B------:R-:W0:Y:S01]  /*11c80*/  LDSM.16.M88.4 R88, [R88] ;  /* 0x000000005858783b */ /* 0x000e220000000200 */
[----:B------:R-:W-:Y:S01]  /*11c90*/  MOV R117, R4 ;  /* 0x0000000400757202 */ /* 0x000fe20000000f00 */
[----:B------:R-:W-:Y:S01]  /*11ca0*/  IMAD.SHL.U32 R5, R2, 0x10, RZ ;  /* 0x0000001002057824 */ /* 0x000fe200078e00ff */
[----:B------:R-:W-:Y:S01]  /*11cb0*/  IADD3.X R9, PT, PT, RZ, R203, RZ, P1, !PT ;  /* 0x000000cbff097210 */ /* 0x000fe20000ffe4ff */
[----:B------:R-:W-:Y:S03]  /*11cc0*/  LDSM.16.M88.4 R84, [R84] ;  /* 0x000000005454783b */ /* 0x000fe60000000200 */
[----:B------:R-:W-:Y:S01]  /*11cd0*/  MOV R113, R8 ;  /* 0x0000000800717202 */ /* 0x000fe20000000f00 */
[----:B------:R-:W1:Y:S01]  /*11ce0*/  LDS.128 R68, [R108] ;  /* 0x000000006c447984 */ /* 0x000e620000000c00 */
[----:B------:R-:W-:-:S02]  /*11cf0*/  LOP3.LUT R9, R5, 0x3fe0, RZ, 0xc0, !PT ;  /* 0x00003fe005097812 */ /* 0x000fc400078ec0ff */
[----:B------:R-:W-:Y:S01]  /*11d00*/  IADD3 R44, P3, PT, R202, 0x5560, RZ ;  /* 0x00005560ca2c7810 */ /* 0x000fe20007f7e0ff */
[----:B------:R-:W-:Y:S01]  /*11d10*/  LDS.128 R60, [R108+0x90] ;  /* 0x000090006c3c7984 */ /* 0x000fe20000000c00 */
[----:B------:R-:W-:Y:S02]  /*11d20*/  IADD3 R118, PT, PT, R12, R9, RZ ;  /* 0x000000090c767210 */ /* 0x000fe40007ffe0ff */
[----:B------:R-:W-:Y:S01]  /*11d30*/  IADD3.X R45, PT, PT, RZ, R203, RZ, P3, !PT ;  /* 0x000000cbff2d7210 */ /* 0x000fe20001ffe4ff */
[----:B------:R-:W-:Y:S02]  /*11d40*/  LDS R8, [R109+0x910] ;  /* 0x000910006d087984 */ /* 0x000fe40000000800 */
[----:B------:R-:W-:Y:S01]  /*11d50*/  IMAD R118, R118, 0x130, R119 ;  /* 0x0000013076767824 */ /* 0x000fe200078e0277 */
[----:B------:R-:W-:Y:S01]  /*11d60*/  MOV R116, R44 ;  /* 0x0000002c00747202 */ /* 0x000fe20000000f00 */
[----:B------:R-:W-:Y:S04]  /*11d70*/  LDS R9, [R109+0x920] ;  /* 0x000920006d097984 */ /* 0x000fe80000000800 */
[----:B------:R-:W2:Y:S04]  /*11d80*/  LDS.128 R56, [R118+0x42c0] ;  /* 0x0042c00076387984 */ /* 0x000ea80000000c00 */
[----:B------:R-:W3:Y:S01]  /*11d90*/  LDS.128 R44, [R118+0x4c40] ;  /* 0x004c4000762c7984 */ /* 0x000ee20000000c00 */
[----:B------:R-:W-:-:S02]  /*11da0*/  MOV R114, R6 ;  /* 0x0000000600727202 */ /* 0x000fc40000000f00 */
[C---:B------:R-:W-:Y:S01]  /*11db0*/  IADD3 R4, P1, PT, R202.reuse, 0x55a0, RZ ;  /* 0x000055a0ca047810 */ /* 0x040fe20007f3e0ff */
[----:B------:R-:W4:Y:S01]  /*11dc0*/  LDS.128 R48, [R118+0x55c0] ;  /* 0x0055c00076307984 */ /* 0x000f220000000c00 */
[----:B------:R-:W-:Y:S01]  /*11dd0*/  IADD3 R6, P0, PT, R202, 0x42a0, RZ ;  /* 0x000042a0ca067810 */ /* 0x000fe20007f1e0ff */
[----:B------:R-:W-:Y:S02]  /*11de0*/  IMAD.WIDE R76, R20, 0x90, R76 ;  /* 0x00000090144c7825 */ /* 0x000fe400078e024c */
[----:B------:R-:W5:Y:S01]  /*11df0*/  LDS.128 R52, [R118+0x5f40] ;  /* 0x005f400076347984 */ /* 0x000f620000000c00 */
[----:B0-----:R-:W-:Y:S01]  /*11e00*/  IMMA.16832.S8.S8 R72, R88.ROW, R64.COL, RZ ;  /* 0x0000004058487237 */ /* 0x001fe20000405cff */
[----:B------:R-:W-:Y:S01]  /*11e10*/  IADD3.X R7, PT, PT, RZ, R203, RZ, P0, !PT ;  /* 0x000000cbff077210 */ /* 0x000fe200007fe4ff */
[----:B------:R-:W-:Y:S01]  /*11e20*/  IMAD.X R5, RZ, RZ, R203, P1 ;  /* 0x000000ffff057224 */ /* 0x000fe200008e06cb */
[----:B------:R-:W-:Y:S02]  /*11e30*/  LDSM.16.M88.4 R80, [R80] ;  /* 0x000000005050783b */ /* 0x000fe40000000200 */
[----:B------:R-:W-:-:S02]  /*11e40*/  MOV R112, R6 ;  /* 0x0000000600707202 */ /* 0x000fc40000000f00 */
[----:B------:R-:W-:Y:S01]  /*11e50*/  MOV R110, R4 ;  /* 0x00000004006e7202 */ /* 0x000fe20000000f00 */
[----:B-1----:R-:W-:Y:S01]  /*11e60*/  HADD2.F32 R94, -RZ, R69.H0_H0 ;  /* 0x20000045ff5e7230 */ /* 0x002fe20000004100 */
[----:B------:R-:W0:Y:S01]  /*11e70*/  LDS.128 R4, [R108+0x900] ;  /* 0x000900006c047984 */ /* 0x000e220000000c00 */
[----:B------:R-:W-:Y:S01]  /*11e80*/  IMMA.16832.S8.S8 R64, R84.ROW, R64.COL, RZ ;  /* 0x0000004054407237 */ /* 0x000fe20000405cff */
[----:B------:R-:W-:Y:S01]  /*11e90*/  HADD2.F32 R103, -RZ, R71.H0_H0 ;  /* 0x20000047ff677230 */ /* 0x000fe20000004100 */
[----:B------:R-:W-:Y:S01]  /*11ea0*/  MOV R164, R164 ;  /* 0x000000a400a47202 */ /* 0x000fe20000000f00 */
[----:B------:R-:W5:Y:S01]  /*11eb0*/  LDG.E.CONSTANT R191, desc[UR6][R76.64] ;  /* 0x000000064cbf7981 */ /* 0x000f62000c1e9900 */
[----:B------:R-:W-:-:S03]  /*11ec0*/  MOV R162, R162 ;  /* 0x000000a200a27202 */ /* 0x000fc60000000f00 */
[----:B------:R-:W5:Y:S02]  /*11ed0*/  LDG.E.CONSTANT R189, desc[UR6][R76.64+0x400] ;  /* 0x000400064cbd7981 */ /* 0x000f64000c1e9900 */
[----:B------:R-:W-:Y:S02]  /*11ee0*/  I2FP.F32.S32 R69, R72 ;  /* 0x0000004800457245 */ /* 0x000fe40000201400 */
[----:B------:R-:W-:Y:S01]  /*11ef0*/  I2FP.F32.S32 R71, R73 ;  /* 0x0000004900477245 */ /* 0x000fe20000201400 */
[----:B------:R-:W-:Y:S04]  /*11f00*/  LDS R72, [R109+0x30] ;  /* 0x000030006d487984 */ /* 0x000fe80000000800 */
[----:B------:R-:W1:Y:S01]  /*11f10*/  LDS R73, [R109+0x40] ;  /* 0x000040006d497984 */ /* 0x000e620000000800 */
[----:B------:R-:W-:-:S03]  /*11f20*/  I2FP.F32.S32 R97, R74 ;  /* 0x0000004a00617245 */ /* 0x000fc60000201400 */
        /* <DEDUP_REMOVED lines=14> */
[----:B------:R-:W-:Y:S01]  /*12010*/  I2FP.F32.S32 R99, R75 ;  /* 0x0000004b00637245 */ /* 0x000fe20000201400 */
[----:B------:R-:W-:-:S02]  /*12020*/  HADD2.F32 R217, -RZ, R68.H0_H0 ;  /* 0x20000044ffd97230 */ /* 0x000fc40000004100 */
[----:B--2---:R-:W-:Y:S01]  /*12030*/  FMUL R68, R56, R69 ;  /* 0x0000004538447220 */ /* 0x004fe20000400000 */
[----:B------:R-:W-:Y:S01]  /*12040*/  HADD2.F32 R100, -RZ, R70.H0_H0 ;  /* 0x20000046ff647230 */ /* 0x000fe20000004100 */
[----:B------:R-:W-:Y:S04]  /*12050*/  LDS R98, [R109+0x50] ;  /* 0x000050006d627984 */ /* 0x000fe80000000800 */
[----:B---3--:R-:W2:Y:S01]  /*12060*/  LDSM.16.M88.4 R76, [R78] ;  /* 0x000000004e4c783b */ /* 0x008ea20000000200 */
[----:B------:R-:W-:Y:S02]  /*12070*/  HADD2.F32 R75, -RZ, R60.H0_H0 ;  /* 0x2000003cff4b7230 */ /* 0x000fe40000004100 */
[----:B------:R-:W-:Y:S01]  /*12080*/  FMUL R70, R44, R97 ;  /* 0x000000612c467220 */ /* 0x000fe20000400000 */
[----:B------:R-:W-:-:S02]  /*12090*/  HADD2.F32 R95, -RZ, R61.H0_H0 ;  /* 0x2000003dff5f7230 */ /* 0x000fc40000004100 */
[----:B------:R-:W-:Y:S01]  /*120a0*/  FMUL R71, R56, R71 ;  /* 0x0000004738477220 */ /* 0x000fe20000400000 */
[----:B------:R-:W-:Y:S02]  /*120b0*/  HADD2.F32 R101, -RZ, R62.H0_H0 ;  /* 0x2000003eff657230 */ /* 0x000fe40000004100 */
[----:B------:R-:W-:Y:S02]  /*120c0*/  HADD2.F32 R102, -RZ, R63.H0_H0 ;  /* 0x2000003fff667230 */ /* 0x000fe40000004100 */
[----:B------:R-:W3:Y:S01]  /*120d0*/  LDS.128 R60, [R108+0x990] ;  /* 0x000990006c3c7984 */ /* 0x000ee20000000c00 */
[----:B------:R-:W-:Y:S01]  /*120e0*/  I2FP.F32.S32 R105, R64 ;  /* 0x0000004000697245 */ /* 0x000fe20000201400 */
[C---:B------:R-:W-:Y:S01]  /*120f0*/  FFMA R197, R217.reuse, R68, R197 ;  /* 0x00000044d9c57223 */ /* 0x040fe200000000c5 */
[----:B------:R-:W-:Y:S01]  /*12100*/  I2FP.F32.S32 R207, R65 ;  /* 0x0000004100cf7245 */ /* 0x000fe20000201400 */
[----:B------:R-:W-:Y:S01]  /*12110*/  FFMA R195, R217, R70, R195 ;  /* 0x00000046d9c37223 */ /* 0x000fe200000000c3 */
[----:B------:R-:W-:Y:S01]  /*12120*/  I2FP.F32.S32 R209, R66 ;  /* 0x0000004200d17245 */ /* 0x000fe20000201400 */
[----:B------:R-:W-:Y:S01]  /*12130*/  FFMA R196, R75, R71, R196 ;  /* 0x000000474bc47223 */ /* 0x000fe200000000c4 */
[----:B------:R-:W-:Y:S01]  /*12140*/  I2FP.F32.S32 R211, R67 ;  /* 0x0000004300d37245 */ /* 0x000fe20000201400 */
[-C--:B------:R-:W-:Y:S08]  /*12150*/  IMMA.16832.S8.S8 R68, R84.ROW, R8.reuse.COL, RZ ;  /* 0x0000000854447237 */ /* 0x080ff00000405cff */
[----:B------:R-:W-:Y:S01]  /*12160*/  IMMA.16832.S8.S8 R64, R88.ROW, R8.COL, RZ ;  /* 0x0000000858407237 */ /* 0x000fe20000405cff */
[----:B----4-:R-:W-:Y:S01]  /*12170*/  FMUL R97, R48, R105 ;  /* 0x0000006930617220 */ /* 0x010fe20000400000 */
[----:B------:R-:W-:Y:S01]  /*12180*/  LDS R8, [R109+0x930] ;  /* 0x000930006d087984 */ /* 0x000fe20000000800 */
[----:B-----5:R-:W-:Y:S01]  /*12190*/  FMUL R209, R52, R209 ;  /* 0x000000d134d17220 */ /* 0x020fe20000400000 */
[----:B------:R-:W-:-:S02]  /*121a0*/  FMUL R99, R44, R99 ;  /* 0x000000632c637220 */ /* 0x000fc40000400000 */
[----:B------:R-:W4:Y:S01]  /*121b0*/  LDS R9, [R109+0x940] ;  /* 0x000940006d097984 */ /* 0x000f220000000800 */
[----:B------:R-:W-:Y:S01]  /*121c0*/  FMUL R207, R48, R207 ;  /* 0x000000cf30cf7220 */ /* 0x000fe20000400000 */
[----:B------:R-:W-:Y:S01]  /*121d0*/  FMUL R211, R52, R211 ;  /* 0x000000d334d37220 */ /* 0x000fe20000400000 */
[C---:B------:R-:W-:Y:S01]  /*121e0*/  FFMA R97, R217.reuse, R97, R186 ;  /* 0x00000061d9617223 */ /* 0x040fe200000000ba */
[----:B------:R-:W-:Y:S01]  /*121f0*/  FFMA R217, R217, R209, R182 ;  /* 0x000000d1d9d97223 */ /* 0x000fe200000000b6 */
[----:B0-----:R-:W-:Y:S02]  /*12200*/  HADD2.F32 R170, -RZ, R5.H0_H0 ;  /* 0x20000005ffaa7230 */ /* 0x001fe40000004100 */
[C---:B------:R-:W-:Y:S01]  /*12210*/  FFMA R194, R75.reuse, R99, R194 ;  /* 0x000000634bc27223 */ /* 0x040fe200000000c2 */
[C---:B------:R-:W-:Y:S01]  /*12220*/  FFMA R184, R75.reuse, R207, R184 ;  /* 0x000000cf4bb87223 */ /* 0x040fe200000000b8 */
[----:B------:R-:W-:Y:S01]  /*12230*/  FFMA R182, R75, R211, R180 ;  /* 0x000000d34bb67223 */ /* 0x000fe200000000b4 */
[----:B------:R-:W-:Y:S01]  /*12240*/  HADD2.F32 R104, -RZ, R7.H0_H0 ;  /* 0x20000007ff687230 */ /* 0x000fe20000004100 */
[----:B------:R-:W-:-:S02]  /*12250*/  I2FP.F32.S32 R75, R68 ;  /* 0x00000044004b7245 */ /* 0x000fc40000201400 */
[----:B------:R-:W-:Y:S02]  /*12260*/  I2FP.F32.S32 R99, R70 ;  /* 0x0000004600637245 */ /* 0x000fe40000201400 */
[----:B------:R-:W-:Y:S02]  /*12270*/  I2FP.F32.S32 R5, R64 ;  /* 0x0000004000057245 */ /* 0x000fe40000201400 */
[----:B------:R-:W-:Y:S01]  /*12280*/  I2FP.F32.S32 R7, R66 ;  /* 0x0000004200077245 */ /* 0x000fe20000201400 */
[----:B------:R-:W-:Y:S01]  /*12290*/  HADD2.F32 R4, -RZ, R4.H0_H0 ;  /* 0x20000004ff047230 */ /* 0x000fe20000004100 */
[----:B------:R-:W-:Y:S01]  /*122a0*/  I2FP.F32.S32 R207, R65 ;  /* 0x0000004100cf7245 */ /* 0x000fe20000201400 */
[----:B------:R-:W-:Y:S01]  /*122b0*/  FMUL R5, R56, R5 ;  /* 0x0000000538057220 */ /* 0x000fe20000400000 */
[----:B------:R-:W-:Y:S01]  /*122c0*/  I2FP.F32.S32 R211, R67 ;  /* 0x0000004300d37245 */ /* 0x000fe20000201400 */
[----:B------:R-:W-:Y:S01]  /*122d0*/  FMUL R7, R44, R7 ;  /* 0x000000072c077220 */ /* 0x000fe20000400000 */
[----:B-1----:R-:W-:Y:S01]  /*122e0*/  IMMA.16832.S8.S8 R64, R80.ROW, R72.COL, RZ ;  /* 0x0000004850407237 */ /* 0x002fe20000405cff */
[----:B------:R-:W-:Y:S01]  /*122f0*/  FMUL R75, R48, R75 ;  /* 0x0000004b304b7220 */ /* 0x000fe20000400000 */
[----:B------:R-:W-:Y:S01]  /*12300*/  FMUL R99, R52, R99 ;  /* 0x0000006334637220 */ /* 0x000fe20000400000 */
[----:B------:R-:W-:Y:S01]  /*12310*/  FFMA R223, R4, R5, R193 ;  /* 0x0000000504df7223 */ /* 0x000fe200000000c1 */
[----:B------:R-:W-:-:S02]  /*12320*/  HADD2.F32 R166, -RZ, R6.H0_H0 ;  /* 0x20000006ffa67230 */ /* 0x000fc40000004100 */
[C---:B------:R-:W-:Y:S01]  /*12330*/  FFMA R219, R4.reuse, R7, R192 ;  /* 0x0000000704db7223 */ /* 0x040fe200000000c0 */
[C---:B------:R-:W-:Y:S01]  /*12340*/  FFMA R221, R4.reuse, R75, R190 ;  /* 0x0000004b04dd7223 */ /* 0x040fe200000000be */
[----:B------:R-:W-:Y:S02]  /*12350*/  FFMA R193, R4, R99, R188 ;  /* 0x0000006304c17223 */ /* 0x000fe400000000bc */
[----:B--2---:R-:W-:Y:S01]  /*12360*/  IMMA.16832.S8.S8 R4, R76.ROW, R72.COL, RZ ;  /* 0x000000484c047237 */ /* 0x004fe20000405cff */
[----:B------:R-:W-:Y:S02]  /*12370*/  I2FP.F32.S32 R69, R69 ;  /* 0x0000004500457245 */ /* 0x000fe40000201400 */
[----:B------:R-:W-:Y:S01]  /*12380*/  I2FP.F32.S32 R71, R71 ;  /* 0x0000004700477245 */ /* 0x000fe20000201400 */
[----:B---3--:R-:W-:Y:S01]  /*12390*/  HADD2.F32 R209, -RZ, R60.H0_H0 ;  /* 0x2000003cffd17230 */ /* 0x008fe20000004100 */
[----:B------:R-:W-:Y:S01]  /*123a0*/  LDS R99, [R109+0x60] ;  /* 0x000060006d637984 */ /* 0x000fe20000000800 */
[----:B------:R-:W-:Y:S01]  /*123b0*/  FMUL R207, R56, R207 ;  /* 0x000000cf38cf7220 */ /* 0x000fe20000400000 */
[----:B------:R-:W-:Y:S01]  /*123c0*/  FMUL R211, R44, R211 ;  /* 0x000000d32cd37220 */ /* 0x000fe20000400000 */
[----:B------:R-:W-:Y:S01]  /*123d0*/  FMUL R69, R48, R69 ;  /* 0x0000004530457220 */ /* 0x000fe20000400000 */
[----:B------:R-:W0:Y:S01]  /*123e0*/  LDSM.16.M88.4 R72, [R93] ;  /* 0x000000005d48783b */ /* 0x000e220000000200 */
[----:B------:R-:W-:Y:S01]  /*123f0*/  FMUL R71, R52, R71 ;  /* 0x0000004734477220 */ /* 0x000fe20000400000 */
[C---:B------:R-:W-:Y:S01]  /*12400*/  FFMA R207, R209.reuse, R207, R178 ;  /* 0x000000cfd1cf7223 */ /* 0x040fe200000000b2 */
[C---:B------:R-:W-:Y:S01]  /*12410*/  FFMA R211, R209.reuse, R211, R176 ;  /* 0x000000d3d1d37223 */ /* 0x040fe200000000b0 */
[C---:B------:R-:W-:Y:S01]  /*12420*/  FFMA R213, R209.reuse, R69, R174 ;  /* 0x00000045d1d57223 */ /* 0x040fe200000000ae */
[----:B------:R-:W-:Y:S01]  /*12430*/  FFMA R209, R209, R71, R172 ;  /* 0x00000047d1d17223 */ /* 0x000fe200000000ac */
[----:B------:R-:W-:Y:S01]  /*12440*/  I2FP.F32.S32 R64, R64 ;  /* 0x0000004000407245 */ /* 0x000fe20000201400 */
[----:B------:R0:W1:Y:S03]  /*12450*/  LDSM.16.M88.4 R68, [R92] ;  /* 0x000000005c44783b */ /* 0x0000660000000200 */
[----:B------:R-:W-:Y:S01]  /*12460*/  I2FP.F32.S32 R4, R4 ;  /* 0x0000000400047245 */ /* 0x000fe20000201400 */
[----:B------:R-:W-:Y:S01]  /*12470*/  FMUL R64, R57, R64 ;  /* 0x0000004039407220 */ /* 0x000fe20000400000 */
[----:B------:R-:W-:Y:S01]  /*12480*/  I2FP.F32.S32 R6, R6 ;  /* 0x0000000600067245 */ /* 0x000fe20000201400 */
[----:B------:R-:W-:-:S02]  /*12490*/  HADD2.F32 R180, -RZ, R61.H0_H0 ;  /* 0x2000003dffb47230 */ /* 0x000fc40000004100 */
[----:B------:R-:W-:Y:S02]  /*124a0*/  HADD2.F32 R168, -RZ, R62.H0_H0 ;  /* 0x2000003effa87230 */ /* 0x000fe40000004100 */
[----:B------:R-:W-:Y:S01]  /*124b0*/  FFMA R197, R94, R64, R197 ;  /* 0x000000405ec57223 */ /* 0x000fe200000000c5 */
[----:B------:R-:W-:Y:S01]  /*124c0*/  HADD2.F32 R105, -RZ, R63.H0_H0 ;  /* 0x2000003fff697230 */ /* 0x000fe20000004100 */
[----:B------:R-:W-:Y:S01]  /*124d0*/  I2FP.F32.S32 R176, R5 ;  /* 0x0000000500b07245 */ /* 0x000fe20000201400 */
[----:B----4-:R-:W-:Y:S01]  /*124e0*/  IMMA.16832.S8.S8 R60, R80.ROW, R8.COL, RZ ;  /* 0x00000008503c7237 */ /* 0x010fe20000405cff */
[----:B------:R-:W-:Y:S01]  /*124f0*/  I2FP.F32.S32 R178, R7 ;  /* 0x0000000700b27245 */ /* 0x000fe20000201400 */
[----:B------:R-:W-:Y:S01]  /*12500*/  FMUL R64, R49, R4 ;  /* 0x0000000431407220 */ /* 0x000fe20000400000 */
[----:B------:R-:W-:-:S05]  /*12510*/  FMUL R96, R53, R6 ;  /* 0x0000000635607220 */ /* 0x000fca0000400000 */
[----:B------:R-:W-:Y:S01]  /*12520*/  IMMA.16832.S8.S8 R4, R76.ROW, R8.COL, RZ ;  /* 0x000000084c047237 */ /* 0x000fe20000405cff */
[C---:B------:R-:W-:Y:S01]  /*12530*/  FFMA R215, R94.reuse, R64, R97 ;  /* 0x000000405ed77223 */ /* 0x040fe20000000061 */
[C---:B------:R-:W-:Y:S01]  /*12540*/  FFMA R217, R94.reuse, R96, R217 ;  /* 0x000000605ed97223 */ /* 0x040fe200000000d9 */
[----:B------:R-:W-:Y:S01]  /*12550*/  LDS R97, [R109+0x960] ;  /* 0x000960006d617984 */ /* 0x000fe20000000800 */
[----:B------:R-:W-:Y:S02]  /*12560*/  I2FP.F32.S32 R172, R65 ;  /* 0x0000004100ac7245 */ /* 0x000fe40000201400 */
[----:B------:R-:W-:Y:S01]  /*12570*/  I2FP.F32.S32 R66, R66 ;  /* 0x0000004200427245 */ /* 0x000fe20000201400 */
[----:B------:R-:W2:Y:S01]  /*12580*/  LDS R96, [R109+0x950] ;  /* 0x000950006d607984 */ /* 0x000ea20000000800 */
[----:B------:R-:W-:Y:S01]  /*12590*/  I2FP.F32.S32 R174, R67 ;  /* 0x0000004300ae7245 */ /* 0x000fe20000201400 */
[----:B------:R-:W-:Y:S01]  /*125a0*/  FMUL R172, R57, R172 ;  /* 0x000000ac39ac7220 */ /* 0x000fe20000400000 */
[----:B------:R-:W-:Y:S01]  /*125b0*/  FMUL R65, R49, R176 ;  /* 0x000000b031417220 */ /* 0x000fe20000400000 */
[----:B------:R-:W-:Y:S01]  /*125c0*/  I2FP.F32.S32 R60, R60 ;  /* 0x0000003c003c7245 */ /* 0x000fe20000201400 */
[C---:B------:R-:W-:Y:S01]  /*125d0*/  FMUL R66, R45.reuse, R66 ;  /* 0x000000422d427220 */ /* 0x040fe20000400000 */
[----:B------:R-:W-:Y:S01]  /*125e0*/  FMUL R9, R45, R174 ;  /* 0x000000ae2d097220 */ /* 0x000fe20000400000 */
[----:B------:R-:W-:Y:S01]  /*125f0*/  FMUL R67, R53, R178 ;  /* 0x000000b235437220 */ /* 0x000fe20000400000 */
[----:B------:R-:W-:Y:S01]  /*12600*/  I2FP.F32.S32 R62, R62 ;  /* 0x0000003e003e7245 */ /* 0x000fe20000201400 */
[----:B------:R-:W-:-:S03]  /*12610*/  FFMA R195, R94, R66, R195 ;  /* 0x000000425ec37223 */ /* 0x000fc600000000c3 */
[----:B------:R-:W-:Y:S01]  /*12620*/  I2FP.F32.S32 R4, R4 ;  /* 0x0000000400047245 */ /* 0x000fe20000201400 */
[C---:B------:R-:W-:Y:S01]  /*12630*/  FFMA R196, R95.reuse, R172, R196 ;  /* 0x000000ac5fc47223 */ /* 0x040fe200000000c4 */
[C---:B------:R-:W-:Y:S01]  /*12640*/  FFMA R194, R95.reuse, R9, R194 ;  /* 0x000000095fc27223 */ /* 0x040fe200000000c2 */
[C---:B------:R-:W-:Y:S01]  /*12650*/  FFMA R184, R95.reuse, R65, R184 ;  /* 0x000000415fb87223 */ /* 0x040fe200000000b8 */
[----:B------:R-:W-:Y:S01]  /*12660*/  FFMA R182, R95, R67, R182 ;  /* 0x000000435fb67223 */ /* 0x000fe200000000b6 */
[----:B------:R-:W-:Y:S01]  /*12670*/  FMUL R60, R57, R60 ;  /* 0x0000003c393c7220 */ /* 0x000fe20000400000 */
[-C--:B0-----:R-:W-:Y:S01]  /*12680*/  IMMA.16832.S8.S8 R92, R72.ROW, R98.reuse.COL, RZ ;  /* 0x00000062485c7237 */ /* 0x081fe20000405cff */
[----:B------:R-:W-:Y:S01]  /*12690*/  I2FP.F32.S32 R6, R6 ;  /* 0x0000000600067245 */ /* 0x000fe20000201400 */
[----:B------:R-:W-:Y:S01]  /*126a0*/  FMUL R62, R45, R62 ;  /* 0x0000003e2d3e7220 */ /* 0x000fe20000400000 */
[----:B------:R-:W-:Y:S01]  /*126b0*/  FMUL R4, R49, R4 ;  /* 0x0000000431047220 */ /* 0x000fe20000400000 */
[C---:B------:R-:W-:Y:S01]  /*126c0*/  FFMA R225, R170.reuse, R60, R223 ;  /* 0x0000003caae17223 */ /* 0x040fe200000000df */
[----:B------:R-:W-:Y:S01]  /*126d0*/  I2FP.F32.S32 R176, R5 ;  /* 0x0000000500b07245 */ /* 0x000fe20000201400 */
[C---:B------:R-:W-:Y:S01]  /*126e0*/  FFMA R223, R170.reuse, R62, R219 ;  /* 0x0000003eaadf7223 */ /* 0x040fe200000000db */
[----:B------:R-:W-:Y:S01]  /*126f0*/  I2FP.F32.S32 R178, R7 ;  /* 0x0000000700b27245 */ /* 0x000fe20000201400 */
[----:B------:R-:W-:Y:S01]  /*12700*/  FMUL R8, R53, R6 ;  /* 0x0000000635087220 */ /* 0x000fe20000400000 */
[C---:B------:R-:W-:Y:S01]  /*12710*/  FFMA R219, R170.reuse, R4, R221 ;  /* 0x00000004aadb7223 */ /* 0x040fe200000000dd */
[----:B------:R-:W-:Y:S01]  /*12720*/  I2FP.F32.S32 R172, R61 ;  /* 0x0000003d00ac7245 */ /* 0x000fe20000201400 */
[----:B-1----:R-:W-:Y:S01]  /*12730*/  IMMA.16832.S8.S8 R4, R68.ROW, R98.COL, RZ ;  /* 0x0000006244047237 */ /* 0x002fe20000405cff */
[----:B------:R-:W-:Y:S01]  /*12740*/  I2FP.F32.S32 R174, R63 ;  /* 0x0000003f00ae7245 */ /* 0x000fe20000201400 */
[----:B------:R-:W-:Y:S01]  /*12750*/  FFMA R99, R170, R8, R193 ;  /* 0x00000008aa637223 */ /* 0x000fe200000000c1 */
[----:B------:R-:W-:Y:S04]  /*12760*/  LDS R9, [R109+0x80] ;  /* 0x000080006d097984 */ /* 0x000fe80000000800 */
[----:B------:R-:W-:Y:S01]  /*12770*/  LDS R8, [R109+0x70] ;  /* 0x000070006d087984 */ /* 0x000fe20000000800 */
[----:B------:R-:W-:-:S03]  /*12780*/  I2FP.F32.S32 R193, R92 ;  /* 0x0000005c00c17245 */ /* 0x000fc60000201400 */
[----:B------:R-:W0:Y:S01]  /*12790*/  LDSM.16.M88.4 R60, [R162] ;  /* 0x00000000a23c783b */ /* 0x000e220000000200 */
[----:B------:R-:W-:-:S03]  /*127a0*/  FMUL R176, R49, R176 ;  /* 0x000000b031b07220 */ /* 0x000fc60000400000 */
[----:B------:R1:W3:Y:S01]  /*127b0*/  LDSM.16.M88.4 R64, [R164] ;  /* 0x00000000a440783b */ /* 0x0002e20000000200 */
        /* <DEDUP_REMOVED lines=8> */
[----:B------:R-:W-:Y:S02]  /*12840*/  I2FP.F32.S32 R207, R93 ;  /* 0x0000005d00cf7245 */ /* 0x000fe40000201400 */
[----:B------:R-:W-:-:S02]  /*12850*/  I2FP.F32.S32 R209, R94 ;  /* 0x0000005e00d17245 */ /* 0x000fc40000201400 */
[----:B------:R-:W-:Y:S02]  /*12860*/  I2FP.F32.S32 R229, R95 ;  /* 0x0000005f00e57245 */ /* 0x000fe40000201400 */
[----:B--2---:R-:W-:Y:S01]  /*12870*/  IMMA.16832.S8.S8 R92, R72.ROW, R96.COL, RZ ;  /* 0x00000060485c7237 */ /* 0x004fe20000405cff */
[----:B------:R-:W-:Y:S01]  /*12880*/  I2FP.F32.S32 R231, R4 ;  /* 0x0000000400e77245 */ /* 0x000fe20000201400 */
[----:B-1----:R-:W-:Y:S01]  /*12890*/  FMUL R164, R54, R5 ;  /* 0x0000000536a47220 */ /* 0x002fe20000400000 */
[----:B------:R-:W-:-:S05]  /*128a0*/  I2FP.F32.S32 R233, R7 ;  /* 0x0000000700e97245 */ /* 0x000fca0000201400 */
[----:B------:R-:W-:Y:S01]  /*128b0*/  IMMA.16832.S8.S8 R4, R68.ROW, R96.COL, RZ ;  /* 0x0000006044047237 */ /* 0x000fe20000405cff */
[----:B------:R-:W-:Y:S01]  /*128c0*/  LDS R96, [R109+0x970] ;  /* 0x000970006d607984 */ /* 0x000fe20000000800 */
[----:B------:R-:W-:-:S03]  /*128d0*/  FMUL R193, R50, R193 ;  /* 0x000000c132c17220 */ /* 0x000fc60000400000 */
[----:B------:R-:W1:Y:S01]  /*128e0*/  LDS R97, [R109+0x980] ;  /* 0x000980006d617984 */ /* 0x000e620000000800 */
[----:B------:R-:W-:Y:S01]  /*128f0*/  FMUL R162, R46, R209 ;  /* 0x000000d12ea27220 */ /* 0x000fe20000400000 */
[----:B------:R-:W-:Y:S01]  /*12900*/  FFMA R209, R101, R193, R184 ;  /* 0x000000c165d17223 */ /* 0x000fe200000000b8 */
[----:B------:R-:W-:Y:S01]  /*12910*/  FFMA R188, R100, R188, R197 ;  /* 0x000000bc64bc7223 */ /* 0x000fe200000000c5 */
[----:B------:R-:W-:Y:S02]  /*12920*/  FMUL R186, R50, R231 ;  /* 0x000000e732ba7220 */ /* 0x000fe40000400000 */
[----:B------:R-:W-:Y:S01]  /*12930*/  I2FP.F32.S32 R193, R94 ;  /* 0x0000005e00c17245 */ /* 0x000fe20000201400 */
[----:B------:R-:W-:Y:S01]  /*12940*/  FMUL R197, R58, R207 ;  /* 0x000000cf3ac57220 */ /* 0x000fe20000400000 */
[C---:B------:R-:W-:Y:S01]  /*12950*/  FFMA R162, R100.reuse, R162, R195 ;  /* 0x000000a264a27223 */ /* 0x040fe200000000c3 */
[----:B------:R-:W-:Y:S01]  /*12960*/  FFMA R186, R100, R186, R215 ;  /* 0x000000ba64ba7223 */ /* 0x000fe200000000d7 */
[----:B------:R-:W-:Y:S01]  /*12970*/  FMUL R195, R46, R229 ;  /* 0x000000e52ec37220 */ /* 0x000fe20000400000 */
[----:B------:R-:W-:-:S03]  /*12980*/  FMUL R215, R54, R233 ;  /* 0x000000e936d77220 */ /* 0x000fc60000400000 */
[----:B------:R-:W-:Y:S01]  /*12990*/  I2FP.F32.S32 R207, R4 ;  /* 0x0000000400cf7245 */ /* 0x000fe20000201400 */
[----:B------:R-:W-:Y:S01]  /*129a0*/  FMUL R4, R46, R193 ;  /* 0x000000c12e047220 */ /* 0x000fe20000400000 */
[----:B------:R-:W-:Y:S01]  /*129b0*/  I2FP.F32.S32 R231, R5 ;  /* 0x0000000500e77245 */ /* 0x000fe20000201400 */
[----:B------:R-:W-:Y:S01]  /*129c0*/  FFMA R164, R100, R164, R217 ;  /* 0x000000a464a47223 */ /* 0x000fe200000000d9 */
[----:B------:R-:W-:Y:S01]  /*129d0*/  I2FP.F32.S32 R233, R6 ;  /* 0x0000000600e97245 */ /* 0x000fe20000201400 */
[----:B------:R-:W-:Y:S01]  /*129e0*/  FMUL R98, R50, R207 ;  /* 0x000000cf32627220 */ /* 0x000fe20000400000 */
[----:B------:R-:W-:Y:S01]  /*129f0*/  I2FP.F32.S32 R235, R7 ;  /* 0x0000000700eb7245 */ /* 0x000fe20000201400 */
[----:B------:R-:W-:Y:S01]  /*12a00*/  FFMA R207, R166, R4, R223 ;  /* 0x00000004a6cf7223 */ /* 0x000fe200000000df */
[C---:B------:R-:W-:Y:S01]  /*12a10*/  FFMA R197, R101.reuse, R197, R196 ;  /* 0x000000c565c57223 */ /* 0x040fe200000000c4 */
[C---:B------:R-:W-:Y:S01]  /*12a20*/  FFMA R195, R101.reuse, R195, R194 ;  /* 0x000000c365c37223 */ /* 0x040fe200000000c2 */
[----:B------:R-:W-:Y:S01]  /*12a30*/  FFMA R215, R101, R215, R182 ;  /* 0x000000d765d77223 */ /* 0x000fe200000000b6 */
[----:B0-----:R-:W-:Y:S01]  /*12a40*/  IMMA.16832.S8.S8 R4, R60.ROW, R8.COL, RZ ;  /* 0x000000083c047237 */ /* 0x001fe20000405cff */
[----:B------:R-:W-:Y:S01]  /*12a50*/  I2FP.F32.S32 R101, R92 ;  /* 0x0000005c00657245 */ /* 0x000fe20000201400 */
[----:B------:R-:W-:Y:S01]  /*12a60*/  LDS R100, [R109+0x1210] ;  /* 0x001210006d647984 */ /* 0x000fe20000000800 */
[----:B------:R-:W-:-:S02]  /*12a70*/  I2FP.F32.S32 R217, R93 ;  /* 0x0000005d00d97245 */ /* 0x000fc40000201400 */
[----:B------:R-:W-:-:S03]  /*12a80*/  I2FP.F32.S32 R229, R95 ;  /* 0x0000005f00e57245 */ /* 0x000fc60000201400 */
[----:B---3--:R-:W-:Y:S01]  /*12a90*/  IMMA.16832.S8.S8 R92, R64.ROW, R8.COL, RZ ;  /* 0x00000008405c7237 */ /* 0x008fe20000405cff */
[----:B------:R-:W-:Y:S01]  /*12aa0*/  FMUL R101, R58, R101 ;  /* 0x000000653a657220 */ /* 0x000fe20000400000 */
[----:B------:R-:W-:Y:S01]  /*12ab0*/  FMUL R174, R45, R174 ;  /* 0x000000ae2dae7220 */ /* 0x000fe20000400000 */
[----:B------:R-:W-:Y:S01]  /*12ac0*/  FMUL R8, R54, R233 ;  /* 0x000000e936087220 */ /* 0x000fe20000400000 */
[----:B------:R-:W-:Y:S01]  /*12ad0*/  FMUL R178, R58, R217 ;  /* 0x000000d93ab27220 */ /* 0x000fe20000400000 */
[----:B------:R-:W-:Y:S01]  /*12ae0*/  FFMA R193, R166, R101, R225 ;  /* 0x00000065a6c17223 */ /* 0x000fe200000000e1 */
[----:B------:R-:W-:Y:S01]  /*12af0*/  FMUL R176, R46, R229 ;  /* 0x000000e52eb07220 */ /* 0x000fe20000400000 */
[----:B------:R-:W0:Y:S01]  /*12b00*/  LDS R101, [R109+0x1220] ;  /* 0x001220006d657984 */ /* 0x000e220000000800 */
[----:B------:R-:W-:Y:S01]  /*12b10*/  FFMA R211, R180, R174, R211 ;  /* 0x000000aeb4d37223 */ /* 0x000fe200000000d3 */
[----:B------:R-:W-:Y:S01]  /*12b20*/  FMUL R174, R50, R231 ;  /* 0x000000e732ae7220 */ /* 0x000fe20000400000 */
[----:B------:R-:W-:Y:S01]  /*12b30*/  FMUL R172, R54, R235 ;  /* 0x000000eb36ac7220 */ /* 0x000fe20000400000 */
[----:B------:R-:W-:Y:S01]  /*12b40*/  I2FP.F32.S32 R4, R4 ;  /* 0x0000000400047245 */ /* 0x000fe20000201400 */
[C---:B------:R-:W-:Y:S01]  /*12b50*/  FFMA R217, R166.reuse, R8, R99 ;  /* 0x00000008a6d97223 */ /* 0x040fe20000000063 */
[----:B------:R-:W-:Y:S01]  /*12b60*/  I2FP.F32.S32 R6, R6 ;  /* 0x0000000600067245 */ /* 0x000fe20000201400 */
[----:B------:R-:W-:Y:S01]  /*12b70*/  FFMA R219, R166, R98, R219 ;  /* 0x00000062a6db7223 */ /* 0x000fe200000000db */
[C---:B------:R-:W-:Y:S01]  /*12b80*/  FFMA R178, R168.reuse, R178, R221 ;  /* 0x000000b2a8b27223 */ /* 0x040fe200000000dd */
[C---:B------:R-:W-:Y:S01]  /*12b90*/  FFMA R176, R168.reuse, R176, R211 ;  /* 0x000000b0a8b07223 */ /* 0x040fe200000000d3 */
[C---:B------:R-:W-:Y:S01]  /*12ba0*/  FFMA R174, R168.reuse, R174, R227 ;  /* 0x000000aea8ae7223 */ /* 0x040fe200000000e3 */
[----:B------:R-:W-:Y:S01]  /*12bb0*/  I2FP.F32.S32 R170, R5 ;  /* 0x0000000500aa7245 */ /* 0x000fe20000201400 */
[----:B------:R-:W-:Y:S01]  /*12bc0*/  LDS R9, [R109+0x1240] ;  /* 0x001240006d097984 */ /* 0x000fe20000000800 */
[----:B------:R-:W-:Y:S01]  /*12bd0*/  I2FP.F32.S32 R8, R92 ;  /* 0x0000005c00087245 */ /* 0x000fe20000201400 */
[----:B------:R-:W-:Y:S01]  /*12be0*/  FFMA R172, R168, R172, R213 ;  /* 0x000000aca8ac7223 */ /* 0x000fe200000000d5 */
[----:B------:R-:W-:Y:S01]  /*12bf0*/  I2FP.F32.S32 R180, R7 ;  /* 0x0000000700b47245 */ /* 0x000fe20000201400 */
[----:B------:R-:W-:Y:S01]  /*12c00*/  FMUL R5, R51, R4 ;  /* 0x0000000433057220 */ /* 0x000fe20000400000 */
[----:B------:R-:W-:Y:S01]  /*12c10*/  I2FP.F32.S32 R166, R93 ;  /* 0x0000005d00a67245 */ /* 0x000fe20000201400 */
[----:B------:R-:W-:Y:S01]  /*12c20*/  FMUL R7, R55, R6 ;  /* 0x0000000637077220 */ /* 0x000fe20000400000 */
[----:B------:R-:W-:-:S02]  /*12c30*/  I2FP.F32.S32 R98, R94 ;  /* 0x0000005e00627245 */ /* 0x000fc40000201400 */
[----:B------:R-:W-:Y:S01]  /*12c40*/  I2FP.F32.S32 R168, R95 ;  /* 0x0000005f00a87245 */ /* 0x000fe20000201400 */
[----:B------:R-:W-:Y:S01]  /*12c50*/  FMUL R8, R59, R8 ;  /* 0x000000083b087220 */ /* 0x000fe20000400000 */
[----:B-1----:R-:W-:Y:S01]  /*12c60*/  IMMA.16832.S8.S8 R92, R64.ROW, R96.COL, RZ ;  /* 0x00000060405c7237 */ /* 0x002fe20000405cff */
[C---:B------:R-:W-:Y:S01]  /*12c70*/  FFMA R186, R103.reuse, R5, R186 ;  /* 0x0000000567ba7223 */ /* 0x040fe200000000ba */
[----:B------:R-:W-:Y:S01]  /*12c80*/  FFMA R182, R103, R7, R164 ;  /* 0x0000000767b67223 */ /* 0x000fe200000000a4 */
[----:B------:R-:W-:Y:S01]  /*12c90*/  FMUL R196, R47, R98 ;  /* 0x000000622fc47220 */ /* 0x000fe20000400000 */
[----:B------:R-:W1:Y:S01]  /*12ca0*/  LDS.128 R4, [R108+0x1200] ;  /* 0x001200006c047984 */ /* 0x000e620000000c00 */
[----:B------:R-:W-:-:S03]  /*12cb0*/  FFMA R188, R103, R8, R188 ;  /* 0x0000000867bc7223 */ /* 0x000fc600000000bc */
[----:B------:R-:W-:Y:S01]  /*12cc0*/  IMMA.16832.S8.S8 R96, R60.ROW, R96.COL, RZ ;  /* 0x000000603c607237 */ /* 0x000fe20000405cff */
[----:B------:R-:W2:Y:S01]  /*12cd0*/  LDS R8, [R109+0x1230] ;  /* 0x001230006d087984 */ /* 0x000ea20000000800 */
[----:B------:R-:W-:Y:S01]  /*12ce0*/  FMUL R166, R59, R166 ;  /* 0x000000a63ba67220 */ /* 0x000fe20000400000 */
[----:B------:R-:W-:Y:S01]  /*12cf0*/  FMUL R168, R47, R168 ;  /* 0x000000a82fa87220 */ /* 0x000fe20000400000 */
[----:B------:R-:W-:Y:S01]  /*12d00*/  FMUL R170, R51, R170 ;  /* 0x000000aa33aa7220 */ /* 0x000fe20000400000 */
[----:B------:R-:W-:Y:S01]  /*12d10*/  FMUL R180, R55, R180 ;  /* 0x000000b437b47220 */ /* 0x000fe20000400000 */
[C---:B------:R-:W-:Y:S01]  /*12d20*/  FFMA R197, R102.reuse, R166, R197 ;  /* 0x000000a666c57223 */ /* 0x040fe200000000c5 */
[C---:B------:R-:W-:Y:S01]  /*12d30*/  FFMA R195, R102.reuse, R168, R195 ;  /* 0x000000a866c37223 */ /* 0x040fe200000000c3 */
[C---:B------:R-:W-:Y:S01]  /*12d40*/  FFMA R184, R102.reuse, R170, R209 ;  /* 0x000000aa66b87223 */ /* 0x040fe200000000d1 */
[----:B------:R-:W-:Y:S02]  /*12d50*/  FFMA R180, R102, R180, R215 ;  /* 0x000000b466b47223 */ /* 0x000fe400000000d7 */
[----:B------:R-:W-:-:S02]  /*12d60*/  I2FP.F32.S32 R102, R92 ;  /* 0x0000005c00667245 */ /* 0x000fc40000201400 */
[----:B------:R-:W-:Y:S01]  /*12d70*/  I2FP.F32.S32 R164, R94 ;  /* 0x0000005e00a47245 */ /* 0x000fe20000201400 */
[----:B------:R-:W-:Y:S01]  /*12d80*/  FFMA R196, R103, R196, R162 ;  /* 0x000000c467c47223 */ /* 0x000fe200000000a2 */
[----:B------:R-:W-:Y:S01]  /*12d90*/  I2FP.F32.S32 R162, R93 ;  /* 0x0000005d00a27245 */ /* 0x000fe20000201400 */
[----:B------:R-:W-:Y:S01]  /*12da0*/  FMUL R102, R59, R102 ;  /* 0x000000663b667220 */ /* 0x000fe20000400000 */
[----:B------:R-:W-:Y:S01]  /*12db0*/  I2FP.F32.S32 R166, R95 ;  /* 0x0000005f00a67245 */ /* 0x000fe20000201400 */
[----:B------:R-:W-:Y:S01]  /*12dc0*/  FMUL R164, R47, R164 ;  /* 0x000000a42fa47220 */ /* 0x000fe20000400000 */
[----:B------:R-:W-:Y:S02]  /*12dd0*/  I2FP.F32.S32 R168, R96 ;  /* 0x0000006000a87245 */ /* 0x000fe40000201400 */
[----:B------:R-:W-:Y:S02]  /*12de0*/  I2FP.F32.S32 R170, R97 ;  /* 0x0000006100aa7245 */ /* 0x000fe40000201400 */
[----:B------:R-:W-:-:S02]  /*12df0*/  I2FP.F32.S32 R190, R98 ;  /* 0x0000006200be7245 */ /* 0x000fc40000201400 */
[----:B------:R-:W-:Y:S01]  /*12e00*/  I2FP.F32.S32 R206, R99 ;  /* 0x0000006300ce7245 */ /* 0x000fe20000201400 */
[C---:B------:R-:W-:Y:S01]  /*12e10*/  FFMA R194, R104.reuse, R102, R193 ;  /* 0x0000006668c27223 */ /* 0x040fe200000000c1 */
[-C--:B0-----:R-:W-:Y:S01]  /*12e20*/  IMMA.16832.S8.S8 R96, R88.ROW, R100.reuse.COL, RZ ;  /* 0x0000006458607237 */ /* 0x081fe20000405cff */
[----:B------:R-:W0:Y:S01]  /*12e30*/  LDS.128 R92, [R108+0x1290] ;  /* 0x001290006c5c7984 */ /* 0x000e220000000c00 */
[C---:B------:R-:W-:Y:S01]  /*12e40*/  FFMA R193, R104.reuse, R164, R207 ;  /* 0x000000a468c17223 */ /* 0x040fe200000000cf */
[----:B------:R-:W-:Y:S01]  /*12e50*/  FMUL R168, R51, R168 ;  /* 0x000000a833a87220 */ /* 0x000fe20000400000 */
[----:B------:R-:W-:Y:S01]  /*12e60*/  FMUL R190, R55, R190 ;  /* 0x000000be37be7220 */ /* 0x000fe20000400000 */
[----:B------:R-:W-:Y:S01]  /*12e70*/  FMUL R162, R59, R162 ;  /* 0x000000a23ba27220 */ /* 0x000fe20000400000 */
[----:B------:R-:W-:Y:S01]  /*12e80*/  FMUL R207, R47, R166 ;  /* 0x000000a62fcf7220 */ /* 0x000fe20000400000 */
[----:B------:R-:W-:Y:S01]  /*12e90*/  FMUL R209, R51, R170 ;  /* 0x000000aa33d17220 */ /* 0x000fe20000400000 */
[----:B------:R-:W-:Y:S01]  /*12ea0*/  IMMA.16832.S8.S8 R100, R84.ROW, R100.COL, RZ ;  /* 0x0000006454647237 */ /* 0x000fe20000405cff */
        /* <DEDUP_REMOVED lines=9> */
[----:B-1----:R-:W-:Y:S01]  /*12f40*/  HADD2.F32 R166, -RZ, R5.H0_H0 ;  /* 0x20000005ffa67230 */ /* 0x002fe20000004100 */
[----:B------:R-:W-:Y:S01]  /*12f50*/  I2FP.F32.S32 R5, R96 ;  /* 0x0000006000057245 */ /* 0x000fe20000201400 */
[----:B------:R-:W-:Y:S01]  /*12f60*/  HADD2.F32 R162, -RZ, R7.H0_H0 ;  /* 0x20000007ffa27230 */ /* 0x000fe20000004100 */
[----:B------:R-:W-:-:S02]  /*12f70*/  I2FP.F32.S32 R7, R98 ;  /* 0x0000006200077245 */ /* 0x000fc40000201400 */
[----:B------:R-:W-:Y:S02]  /*12f80*/  I2FP.F32.S32 R207, R97 ;  /* 0x0000006100cf7245 */ /* 0x000fe40000201400 */
[----:B------:R-:W-:Y:S02]  /*12f90*/  I2FP.F32.S32 R209, R99 ;  /* 0x0000006300d17245 */ /* 0x000fe40000201400 */
[----:B--2---:R-:W-:Y:S01]  /*12fa0*/  IMMA.16832.S8.S8 R96, R80.ROW, R8.COL, RZ ;  /* 0x0000000850607237 */ /* 0x004fe20000405cff */
[----:B------:R-:W-:Y:S02]  /*12fb0*/  I2FP.F32.S32 R211, R100 ;  /* 0x0000006400d37245 */ /* 0x000fe40000201400 */
[----:B------:R-:W-:Y:S01]  /*12fc0*/  I2FP.F32.S32 R215, R102 ;  /* 0x0000006600d77245 */ /* 0x000fe20000201400 */
[----:B------:R-:W-:Y:S02]  /*12fd0*/  HADD2.F32 R4, -RZ, R4.H0_H0 ;  /* 0x20000004ff047230 */ /* 0x000fe40000004100 */
[----:B------:R-:W-:Y:S01]  /*12fe0*/  FMUL R5, R56, R5 ;  /* 0x0000000538057220 */ /* 0x000fe20000400000 */
[----:B------:R-:W-:-:S02]  /*12ff0*/  HADD2.F32 R164, -RZ, R6.H0_H0 ;  /* 0x20000006ffa47230 */ /* 0x000fc40000004100 */
[----:B------:R-:W-:Y:S01]  /*13000*/  FMUL R7, R44, R7 ;  /* 0x000000072c077220 */ /* 0x000fe20000400000 */
[----:B------:R-:W-:Y:S01]  /*13010*/  FMUL R6, R48, R211 ;  /* 0x000000d330067220 */ /* 0x000fe20000400000 */
[----:B------:R-:W-:Y:S01]  /*13020*/  FMUL R215, R52, R215 ;  /* 0x000000d734d77220 */ /* 0x000fe20000400000 */
[----:B------:R-:W-:Y:S01]  /*13030*/  I2FP.F32.S32 R213, R101 ;  /* 0x0000006500d57245 */ /* 0x000fe20000201400 */
[C---:B------:R-:W-:Y:S01]  /*13040*/  FFMA R153, R4.reuse, R5, R153 ;  /* 0x0000000504997223 */ /* 0x040fe20000000099 */
[C---:B------:R-:W-:Y:S01]  /*13050*/  FFMA R101, R4.reuse, R7, R152 ;  /* 0x0000000704657223 */ /* 0x040fe20000000098 */
[C---:B------:R-:W-:Y:S01]  /*13060*/  FFMA R151, R4.reuse, R6, R151 ;  /* 0x0000000604977223 */ /* 0x040fe20000000097 */
[----:B------:R-:W-:Y:S02]  /*13070*/  FFMA R215, R4, R215, R150 ;  /* 0x000000d704d77223 */ /* 0x000fe40000000096 */
[----:B------:R-:W-:Y:S01]  /*13080*/  IMMA.16832.S8.S8 R4, R76.ROW, R8.COL, RZ ;  /* 0x000000084c047237 */ /* 0x000fe20000405cff */
[----:B------:R-:W-:Y:S04]  /*13090*/  LDS R8, [R109+0x1270] ;  /* 0x001270006d087984 */ /* 0x000fe80000000800 */
[----:B------:R-:W1:Y:S01]  /*130a0*/  LDS R9, [R109+0x1280] ;  /* 0x001280006d097984 */ /* 0x000e620000000800 */
[----:B------:R-:W-:-:S02]  /*130b0*/  I2FP.F32.S32 R103, R103 ;  /* 0x0000006700677245 */ /* 0x000fc40000201400 */
[----:B------:R-:W-:Y:S02]  /*130c0*/  I2FP.F32.S32 R96, R96 ;  /* 0x0000006000607245 */ /* 0x000fe40000201400 */
[----:B------:R-:W-:Y:S01]  /*130d0*/  I2FP.F32.S32 R98, R98 ;  /* 0x0000006200627245 */ /* 0x000fe20000201400 */
[----:B0-----:R-:W-:Y:S02]  /*130e0*/  HADD2.F32 R92, -RZ, R92.H0_H0 ;  /* 0x2000005cff5c7230 */ /* 0x001fe40000004100 */
[----:B------:R-:W-:Y:S01]  /*130f0*/  FMUL R207, R56, R207 ;  /* 0x000000cf38cf7220 */ /* 0x000fe20000400000 */
[----:B------:R-:W-:Y:S02]  /*13100*/  HADD2.F32 R100, -RZ, R94.H0_H0 ;  /* 0x2000005eff647230 */ /* 0x000fe40000004100 */
[----:B------:R-:W-:Y:S01]  /*13110*/  FMUL R209, R44, R209 ;  /* 0x000000d12cd17220 */ /* 0x000fe20000400000 */
[----:B------:R-:W-:Y:S01]  /*13120*/  FMUL R94, R48, R213 ;  /* 0x000000d5305e7220 */ /* 0x000fe20000400000 */
[----:B------:R-:W-:Y:S01]  /*13130*/  FMUL R103, R52, R103 ;  /* 0x0000006734677220 */ /* 0x000fe20000400000 */
[----:B------:R-:W-:Y:S01]  /*13140*/  FMUL R96, R57, R96 ;  /* 0x0000006039607220 */ /* 0x000fe20000400000 */
[----:B------:R-:W-:Y:S01]  /*13150*/  FMUL R98, R45, R98 ;  /* 0x000000622d627220 */ /* 0x000fe20000400000 */
[----:B------:R-:W-:-:S02]  /*13160*/  HADD2.F32 R102, -RZ, R93.H0_H0 ;  /* 0x2000005dff667230 */ /* 0x000fc40000004100 */
[C---:B------:R-:W-:Y:S01]  /*13170*/  FFMA R207, R92.reuse, R207, R107 ;  /* 0x000000cf5ccf7223 */ /* 0x040fe2000000006b */
[----:B------:R-:W-:Y:S02]  /*13180*/  HADD2.F32 R152, -RZ, R95.H0_H0 ;  /* 0x2000005fff987230 */ /* 0x000fe40000004100 */
[C---:B------:R-:W-:Y:S01]  /*13190*/  FFMA R209, R92.reuse, R209, R106 ;  /* 0x000000d15cd17223 */ /* 0x040fe2000000006a */
[C---:B------:R-:W-:Y:S01]  /*131a0*/  FFMA R43, R92.reuse, R94, R43 ;  /* 0x0000005e5c2b7223 */ /* 0x040fe2000000002b */
[----:B------:R-:W-:Y:S01]  /*131b0*/  FFMA R103, R92, R103, R10 ;  /* 0x000000675c677223 */ /* 0x000fe2000000000a */
[----:B------:R-:W-:Y:S01]  /*131c0*/  I2FP.F32.S32 R10, R97 ;  /* 0x00000061000a7245 */ /* 0x000fe20000201400 */
[----:B---3--:R-:W-:Y:S01]  /*131d0*/  IMMA.16832.S8.S8 R92, R72.ROW, R104.COL, RZ ;  /* 0x00000068485c7237 */ /* 0x008fe20000405cff */
[----:B------:R-:W-:Y:S01]  /*131e0*/  I2FP.F32.S32 R106, R99 ;  /* 0x00000063006a7245 */ /* 0x000fe20000201400 */
[C---:B------:R-:W-:Y:S01]  /*131f0*/  FFMA R153, R166.reuse, R96, R153 ;  /* 0x00000060a6997223 */ /* 0x040fe20000000099 */
[----:B------:R-:W-:-:S05]  /*13200*/  FFMA R101, R166, R98, R101 ;  /* 0x00000062a6657223 */ /* 0x000fca0000000065 */
[----:B------:R-:W-:Y:S01]  /*13210*/  IMMA.16832.S8.S8 R96, R68.ROW, R104.COL, RZ ;  /* 0x0000006844607237 */ /* 0x000fe20000405cff */
[----:B------:R-:W-:Y:S01]  /*13220*/  LDS R104, [R109+0x1b10] ;  /* 0x001b10006d687984 */ /* 0x000fe20000000800 */
[----:B------:R-:W-:Y:S02]  /*13230*/  I2FP.F32.S32 R4, R4 ;  /* 0x0000000400047245 */ /* 0x000fe40000201400 */
[----:B------:R-:W-:Y:S01]  /*13240*/  I2FP.F32.S32 R6, R6 ;  /* 0x0000000600067245 */ /* 0x000fe20000201400 */
[----:B------:R-:W0:Y:S01]  /*13250*/  LDS R105, [R109+0x1b20] ;  /* 0x001b20006d697984 */ /* 0x000e220000000800 */
[----:B------:R-:W-:Y:S01]  /*13260*/  FMUL R10, R57, R10 ;  /* 0x0000000a390a7220 */ /* 0x000fe20000400000 */
[----:B------:R-:W-:Y:S02]  /*13270*/  FMUL R4, R49, R4 ;  /* 0x0000000431047220 */ /* 0x000fe40000400000 */
[----:B------:R-:W-:Y:S02]  /*13280*/  FMUL R6, R53, R6 ;  /* 0x0000000635067220 */ /* 0x000fe40000400000 */
[----:B------:R-:W-:-:S02]  /*13290*/  I2FP.F32.S32 R211, R93 ;  /* 0x0000005d00d37245 */ /* 0x000fc40000201400 */
[----:B------:R-:W-:Y:S02]  /*132a0*/  I2FP.F32.S32 R213, R95 ;  /* 0x0000005f00d57245 */ /* 0x000fe40000201400 */
[----:B------:R-:W-:-:S04]  /*132b0*/  I2FP.F32.S32 R93, R94 ;  /* 0x0000005e005d7245 */ /* 0x000fc80000201400 */
[----:B------:R-:W-:Y:S01]  /*132c0*/  I2FP.F32.S32 R95, R96 ;  /* 0x00000060005f7245 */ /* 0x000fe20000201400 */
[C---:B------:R-:W-:Y:S01]  /*132d0*/  FFMA R151, R166.reuse, R4, R151 ;  /* 0x00000004a6977223 */ /* 0x040fe20000000097 */
[----:B------:R-:W-:Y:S01]  /*132e0*/  I2FP.F32.S32 R150, R5 ;  /* 0x0000000500967245 */ /* 0x000fe20000201400 */
[----:B------:R-:W-:Y:S01]  /*132f0*/  FFMA R215, R166, R6, R215 ;  /* 0x00000006a6d77223 */ /* 0x000fe200000000d7 */
[----:B------:R-:W-:Y:S01]  /*13300*/  I2FP.F32.S32 R168, R7 ;  /* 0x0000000700a87245 */ /* 0x000fe20000201400 */
[----:B------:R-:W-:Y:S01]  /*13310*/  FFMA R207, R102, R10, R207 ;  /* 0x0000000a66cf7223 */ /* 0x000fe200000000cf */
[----:B------:R-:W-:Y:S01]  /*13320*/  I2FP.F32.S32 R107, R92 ;  /* 0x0000005c006b7245 */ /* 0x000fe20000201400 */
[----:B-1----:R-:W-:Y:S01]  /*13330*/  IMMA.16832.S8.S8 R4, R64.ROW, R8.COL, RZ ;  /* 0x0000000840047237 */ /* 0x002fe20000405cff */
[----:B------:R-:W-:Y:S01]  /*13340*/  FMUL R10, R46, R93 ;  /* 0x0000005d2e0a7220 */ /* 0x000fe20000400000 */
[----:B------:R-:W-:Y:S01]  /*13350*/  FMUL R96, R50, R95 ;  /* 0x0000005f32607220 */ /* 0x000fe20000400000 */
[----:B------:R-:W-:-:S02]  /*13360*/  I2FP.F32.S32 R217, R97 ;  /* 0x0000006100d97245 */ /* 0x000fc40000201400 */
[----:B------:R-:W-:-:S03]  /*13370*/  I2FP.F32.S32 R97, R98 ;  /* 0x0000006200617245 */ /* 0x000fc60000201400 */
[----:B------:R-:W-:Y:S01]  /*13380*/  IMMA.16832.S8.S8 R92, R60.ROW, R8.COL, RZ ;  /* 0x000000083c5c7237 */ /* 0x000fe20000405cff */
[----:B------:R-:W-:Y:S01]  /*13390*/  FMUL R107, R58, R107 ;  /* 0x0000006b3a6b7220 */ /* 0x000fe20000400000 */
[----:B------:R-:W-:Y:S01]  /*133a0*/  FMUL R98, R54, R97 ;  /* 0x0000006136627220 */ /* 0x000fe20000400000 */
[----:B------:R-:W-:Y:S01]  /*133b0*/  FMUL R150, R49, R150 ;  /* 0x0000009631967220 */ /* 0x000fe20000400000 */
[----:B------:R-:W-:Y:S01]  /*133c0*/  I2FP.F32.S32 R219, R99 ;  /* 0x0000006300db7245 */ /* 0x000fe20000201400 */
[C---:B------:R-:W-:Y:S01]  /*133d0*/  FFMA R107, R164.reuse, R107, R153 ;  /* 0x0000006ba46b7223 */ /* 0x040fe20000000099 */
[C---:B------:R-:W-:Y:S01]  /*133e0*/  FFMA R153, R164.reuse, R96, R151 ;  /* 0x00000060a4997223 */ /* 0x040fe20000000097 */
[----:B------:R-:W-:Y:S01]  /*133f0*/  FFMA R215, R164, R98, R215 ;  /* 0x00000062a4d77223 */ /* 0x000fe200000000d7 */
[----:B------:R-:W-:Y:S01]  /*13400*/  FFMA R43, R102, R150, R43 ;  /* 0x00000096662b7223 */ /* 0x000fe2000000002b */
[----:B------:R-:W1:Y:S01]  /*13410*/  LDS.128 R96, [R108+0x1b00] ;  /* 0x001b00006c607984 */ /* 0x000e620000000c00 */
[----:B------:R-:W-:Y:S01]  /*13420*/  FFMA R9, R164, R10, R101 ;  /* 0x0000000aa4097223 */ /* 0x000fe20000000065 */
[----:B------:R-:W-:Y:S01]  /*13430*/  FMUL R211, R58, R211 ;  /* 0x000000d33ad37220 */ /* 0x000fe20000400000 */
[----:B------:R-:W-:Y:S01]  /*13440*/  FMUL R10, R50, R217 ;  /* 0x000000d9320a7220 */ /* 0x000fe20000400000 */
[----:B------:R-:W-:Y:S01]  /*13450*/  LDS R150, [R109+0x1b30] ;  /* 0x001b30006d967984 */ /* 0x000fe20000000800 */
[----:B------:R-:W-:Y:S01]  /*13460*/  FMUL R106, R45, R106 ;  /* 0x0000006a2d6a7220 */ /* 0x000fe20000400000 */
[----:B------:R-:W-:-:S02]  /*13470*/  FMUL R168, R53, R168 ;  /* 0x000000a835a87220 */ /* 0x000fc40000400000 */
[----:B------:R-:W2:Y:S01]  /*13480*/  LDS R151, [R109+0x1b40] ;  /* 0x001b40006d977984 */ /* 0x000ea20000000800 */
[C---:B------:R-:W-:Y:S01]  /*13490*/  FFMA R207, R100.reuse, R211, R207 ;  /* 0x000000d364cf7223 */ /* 0x040fe200000000cf */
[----:B------:R-:W-:Y:S01]  /*134a0*/  FFMA R211, R100, R10, R43 ;  /* 0x0000000a64d37223 */ /* 0x000fe2000000002b */
[----:B------:R-:W-:Y:S01]  /*134b0*/  I2FP.F32.S32 R6, R6 ;  /* 0x0000000600067245 */ /* 0x000fe20000201400 */
[C---:B------:R-:W-:Y:S01]  /*134c0*/  FFMA R209, R102.reuse, R106, R209 ;  /* 0x0000006a66d17223 */ /* 0x040fe200000000d1 */
[----:B------:R-:W-:Y:S01]  /*134d0*/  FFMA R103, R102, R168, R103 ;  /* 0x000000a866677223 */ /* 0x000fe20000000067 */
[----:B------:R-:W-:Y:S01]  /*134e0*/  I2FP.F32.S32 R4, R4 ;  /* 0x0000000400047245 */ /* 0x000fe20000201400 */
[----:B------:R-:W-:Y:S01]  /*134f0*/  FMUL R102, R54, R219 ;  /* 0x000000db36667220 */ /* 0x000fe20000400000 */
[----:B------:R-:W-:Y:S01]  /*13500*/  I2FP.F32.S32 R10, R94 ;  /* 0x0000005e000a7245 */ /* 0x000fe20000201400 */
[----:B------:R-:W-:Y:S01]  /*13510*/  FMUL R8, R46, R213 ;  /* 0x000000d52e087220 */ /* 0x000fe20000400000 */
[----:B------:R-:W-:Y:S01]  /*13520*/  FMUL R6, R47, R6 ;  /* 0x000000062f067220 */ /* 0x000fe20000400000 */
[----:B------:R-:W-:Y:S01]  /*13530*/  FMUL R4, R59, R4 ;  /* 0x000000043b047220 */ /* 0x000fe20000400000 */
[C---:B------:R-:W-:Y:S01]  /*13540*/  FFMA R213, R100.reuse, R102, R103 ;  /* 0x0000006664d57223 */ /* 0x040fe20000000067 */
[----:B------:R-:W-:Y:S01]  /*13550*/  FMUL R106, R55, R10 ;  /* 0x0000000a376a7220 */ /* 0x000fe20000400000 */
[----:B------:R-:W-:Y:S01]  /*13560*/  FFMA R209, R100, R8, R209 ;  /* 0x0000000864d17223 */ /* 0x000fe200000000d1 */
[----:B------:R-:W-:Y:S01]  /*13570*/  I2FP.F32.S32 R8, R92 ;  /* 0x0000005c00087245 */ /* 0x000fe20000201400 */
[----:B------:R-:W3:Y:S01]  /*13580*/  LDS.128 R100, [R108+0x1b90] ;  /* 0x001b90006c647984 */ /* 0x000ee20000000c00 */
[----:B------:R-:W-:Y:S01]  /*13590*/  I2FP.F32.S32 R168, R93 ;  /* 0x0000005d00a87245 */ /* 0x000fe20000201400 */
[C---:B------:R-:W-:Y:S01]  /*135a0*/  FFMA R10, R162.reuse, R6, R9 ;  /* 0x00000006a20a7223 */ /* 0x040fe20000000009 */
[----:B------:R-:W-:Y:S01]  /*135b0*/  I2FP.F32.S32 R170, R95 ;  /* 0x0000005f00aa7245 */ /* 0x000fe20000201400 */
[C---:B------:R-:W-:Y:S01]  /*135c0*/  FFMA R43, R162.reuse, R4, R107 ;  /* 0x00000004a22b7223 */ /* 0x040fe2000000006b */
[----:B0-----:R-:W-:Y:S01]  /*135d0*/  IMMA.16832.S8.S8 R92, R88.ROW, R104.COL, RZ ;  /* 0x00000068585c7237 */ /* 0x001fe20000405cff */
[----:B------:R-:W-:Y:S01]  /*135e0*/  FFMA R9, R162, R106, R215 ;  /* 0x0000006aa2097223 */ /* 0x000fe200000000d7 */
[----:B------:R-:W-:-:S02]  /*135f0*/  I2FP.F32.S32 R164, R5 ;  /* 0x0000000500a47245 */ /* 0x000fc40000201400 */
[----:B------:R-:W-:-:S04]  /*13600*/  I2FP.F32.S32 R166, R7 ;  /* 0x0000000700a67245 */ /* 0x000fc80000201400 */
        /* <DEDUP_REMOVED lines=12> */
[----:B------:R-:W0:Y:S01]  /*136d0*/  LDS R152, [R109+0x1b50] ;  /* 0x001b50006d987984 */ /* 0x000e220000000800 */
[----:B------:R-:W-:-:S02]  /*136e0*/  I2FP.F32.S32 R211, R93 ;  /* 0x0000005d00d37245 */ /* 0x000fc40000201400 */
[----:B------:R-:W-:Y:S02]  /*136f0*/  I2FP.F32.S32 R215, R95 ;  /* 0x0000005f00d77245 */ /* 0x000fe40000201400 */
[----:B------:R-:W-:Y:S02]  /*13700*/  I2FP.F32.S32 R213, R94 ;  /* 0x0000005e00d57245 */ /* 0x000fe40000201400 */
[----:B------:R-:W-:Y:S02]  /*13710*/  I2FP.F32.S32 R93, R104 ;  /* 0x00000068005d7245 */ /* 0x000fe40000201400 */
[----:B------:R-:W-:Y:S01]  /*13720*/  I2FP.F32.S32 R95, R106 ;  /* 0x0000006a005f7245 */ /* 0x000fe20000201400 */
[----:B-1----:R-:W-:Y:S01]  /*13730*/  HADD2.F32 R207, -RZ, R96.H0_H0 ;  /* 0x20000060ffcf7230 */ /* 0x002fe20000004100 */
[----:B------:R-:W-:Y:S01]  /*13740*/  I2FP.F32.S32 R209, R92 ;  /* 0x0000005c00d17245 */ /* 0x000fe20000201400 */
[----:B------:R-:W-:Y:S02]  /*13750*/  HADD2.F32 R166, -RZ, R97.H0_H0 ;  /* 0x20000061ffa67230 */ /* 0x000fe40000004100 */
[----:B------:R-:W-:Y:S01]  /*13760*/  FMUL R92, R44, R213 ;  /* 0x000000d52c5c7220 */ /* 0x000fe20000400000 */
[----:B------:R-:W-:-:S02]  /*13770*/  HADD2.F32 R162, -RZ, R98.H0_H0 ;  /* 0x20000062ffa27230 */ /* 0x000fc40000004100 */
[----:B------:R-:W-:Y:S01]  /*13780*/  FMUL R93, R48, R93 ;  /* 0x0000005d305d7220 */ /* 0x000fe20000400000 */
[----:B------:R-:W-:Y:S02]  /*13790*/  HADD2.F32 R164, -RZ, R99.H0_H0 ;  /* 0x20000063ffa47230 */ /* 0x000fe40000004100 */
[----:B------:R-:W-:Y:S01]  /*137a0*/  FMUL R94, R52, R95 ;  /* 0x0000005f345e7220 */ /* 0x000fe20000400000 */
[----:B--2---:R-:W-:Y:S01]  /*137b0*/  IMMA.16832.S8.S8 R96, R80.ROW, R150.COL, RZ ;  /* 0x0000009650607237 */ /* 0x004fe20000405cff */
[----:B------:R-:W-:Y:S01]  /*137c0*/  I2FP.F32.S32 R219, R107 ;  /* 0x0000006b00db7245 */ /* 0x000fe20000201400 */
[C---:B------:R-:W-:Y:S01]  /*137d0*/  FFMA R131, R207.reuse, R92, R131 ;  /* 0x0000005ccf837223 */ /* 0x040fe20000000083 */
[C---:B------:R-:W-:Y:S01]  /*137e0*/  FFMA R107, R207.reuse, R93, R130 ;  /* 0x0000005dcf6b7223 */ /* 0x040fe20000000082 */
[----:B------:R-:W-:Y:S01]  /*137f0*/  FFMA R129, R207, R94, R129 ;  /* 0x0000005ecf817223 */ /* 0x000fe20000000081 */
[----:B------:R-:W-:-:S03]  /*13800*/  FMUL R209, R56, R209 ;  /* 0x000000d138d17220 */ /* 0x000fc60000400000 */
[----:B------:R-:W-:Y:S01]  /*13810*/  IMMA.16832.S8.S8 R92, R76.ROW, R150.COL, RZ ;  /* 0x000000964c5c7237 */ /* 0x000fe20000405cff */
[----:B------:R-:W-:Y:S01]  /*13820*/  I2FP.F32.S32 R217, R105 ;  /* 0x0000006900d97245 */ /* 0x000fe20000201400 */
[----:B------:R-:W-:Y:S01]  /*13830*/  FFMA R209, R207, R209, R132 ;  /* 0x000000d1cfd17223 */ /* 0x000fe20000000084 */
[----:B---3--:R-:W-:Y:S02]  /*13840*/  HADD2.F32 R105, -RZ, R100.H0_H0 ;  /* 0x20000064ff697230 */ /* 0x008fe40000004100 */
[----:B------:R-:W-:Y:S01]  /*13850*/  FMUL R104, R52, R219 ;  /* 0x000000db34687220 */ /* 0x000fe20000400000 */
[----:B------:R-:W-:Y:S01]  /*13860*/  HADD2.F32 R132, -RZ, R101.H0_H0 ;  /* 0x20000065ff847230 */ /* 0x000fe20000004100 */
[----:B------:R-:W-:Y:S04]  /*13870*/  LDS R100, [R109+0x1b70] ;  /* 0x001b70006d647984 */ /* 0x000fe80000000800 */
[----:B------:R-:W1:Y:S01]  /*13880*/  LDS R101, [R109+0x1b80] ;  /* 0x001b80006d657984 */ /* 0x000e620000000800 */
[----:B------:R-:W-:Y:S01]  /*13890*/  FFMA R125, R105, R104, R125 ;  /* 0x00000068697d7223 */ /* 0x000fe2000000007d */
[----:B------:R-:W-:Y:S01]  /*138a0*/  I2FP.F32.S32 R104, R96 ;  /* 0x0000006000687245 */ /* 0x000fe20000201400 */
[----:B------:R-:W-:Y:S01]  /*138b0*/  FMUL R211, R56, R211 ;  /* 0x000000d338d37220 */ /* 0x000fe20000400000 */
[----:B------:R-:W-:-:S03]  /*138c0*/  FMUL R217, R48, R217 ;  /* 0x000000d930d97220 */ /* 0x000fc60000400000 */
[----:B------:R-:W-:Y:S01]  /*138d0*/  FMUL R104, R57, R104 ;  /* 0x0000006839687220 */ /* 0x000fe20000400000 */
[----:B------:R-:W-:Y:S01]  /*138e0*/  I2FP.F32.S32 R92, R92 ;  /* 0x0000005c005c7245 */ /* 0x000fe20000201400 */
[C---:B------:R-:W-:Y:S02]  /*138f0*/  FFMA R211, R105.reuse, R211, R128 ;  /* 0x000000d369d37223 */ /* 0x040fe40000000080 */
[----:B------:R-:W-:Y:S01]  /*13900*/  FFMA R209, R166, R104, R209 ;  /* 0x00000068a6d17223 */ /* 0x000fe200000000d1 */
[----:B------:R-:W-:Y:S01]  /*13910*/  FFMA R217, R105, R217, R126 ;  /* 0x000000d969d97223 */ /* 0x000fe2000000007e */
[----:B------:R-:W-:Y:S01]  /*13920*/  I2FP.F32.S32 R168, R93 ;  /* 0x0000005d00a87245 */ /* 0x000fe20000201400 */
[----:B------:R-:W-:Y:S01]  /*13930*/  FMUL R104, R49, R92 ;  /* 0x0000005c31687220 */ /* 0x000fe20000400000 */
[----:B------:R-:W-:Y:S02]  /*13940*/  I2FP.F32.S32 R170, R94 ;  /* 0x0000005e00aa7245 */ /* 0x000fe40000201400 */
[----:B------:R-:W-:-:S02]  /*13950*/  I2FP.F32.S32 R206, R95 ;  /* 0x0000005f00ce7245 */ /* 0x000fc40000201400 */
[----:B------:R-:W-:Y:S01]  /*13960*/  I2FP.F32.S32 R126, R97 ;  /* 0x00000061007e7245 */ /* 0x000fe20000201400 */
[----:B0-----:R-:W-:Y:S01]  /*13970*/  IMMA.16832.S8.S8 R92, R68.ROW, R152.COL, RZ ;  /* 0x00000098445c7237 */ /* 0x001fe20000405cff */
[----:B------:R-:W-:Y:S02]  /*13980*/  I2FP.F32.S32 R128, R98 ;  /* 0x0000006200807245 */ /* 0x000fe40000201400 */
[----:B------:R-:W-:Y:S01]  /*13990*/  I2FP.F32.S32 R150, R99 ;  /* 0x0000006300967245 */ /* 0x000fe20000201400 */
[----:B------:R-:W-:-:S04]  /*139a0*/  HADD2.F32 R106, -RZ, R102.H0_H0 ;  /* 0x20000066ff6a7230 */ /* 0x000fc80000004100 */
[----:B------:R-:W-:Y:S01]  /*139b0*/  IMMA.16832.S8.S8 R96, R72.ROW, R152.COL, RZ ;  /* 0x0000009848607237 */ /* 0x000fe20000405cff */
[----:B------:R-:W-:-:S04]  /*139c0*/  FMUL R102, R44, R215 ;  /* 0x000000d72c667220 */ /* 0x000fc80000400000 */
[----:B------:R-:W-:Y:S01]  /*139d0*/  FFMA R102, R105, R102, R127 ;  /* 0x0000006669667223 */ /* 0x000fe2000000007f */
[----:B------:R-:W-:Y:S01]  /*139e0*/  FFMA R127, R166, R104, R107 ;  /* 0x00000068a67f7223 */ /* 0x000fe2000000006b */
[----:B------:R-:W-:Y:S04]  /*139f0*/  LDS R105, [R109+0x2420] ;  /* 0x002420006d697984 */ /* 0x000fe80000000800 */
[----:B------:R-:W0:Y:S01]  /*13a00*/  LDS R104, [R109+0x2410] ;  /* 0x002410006d687984 */ /* 0x000e220000000800 */
[----:B------:R-:W-:Y:S02]  /*13a10*/  HADD2.F32 R130, -RZ, R103.H0_H0 ;  /* 0x20000067ff827230 */ /* 0x000fe40000004100 */
[C---:B------:R-:W-:Y:S01]  /*13a20*/  FMUL R103, R45.reuse, R150 ;  /* 0x000000962d677220 */ /* 0x040fe20000400000 */
[----:B------:R-:W-:Y:S01]  /*13a30*/  I2FP.F32.S32 R215, R93 ;  /* 0x0000005d00d77245 */ /* 0x000fe20000201400 */
[----:B------:R-:W-:Y:S01]  /*13a40*/  FMUL R128, R45, R128 ;  /* 0x000000802d807220 */ /* 0x000fe20000400000 */
[----:B------:R-:W-:Y:S01]  /*13a50*/  I2FP.F32.S32 R213, R92 ;  /* 0x0000005c00d57245 */ /* 0x000fe20000201400 */
[----:B------:R-:W-:Y:S01]  /*13a60*/  FFMA R107, R132, R103, R102 ;  /* 0x00000067846b7223 */ /* 0x000fe20000000066 */
[----:B------:R-:W-:-:S02]  /*13a70*/  I2FP.F32.S32 R93, R94 ;  /* 0x0000005e005d7245 */ /* 0x000fc40000201400 */
[----:B------:R-:W-:Y:S01]  /*13a80*/  I2FP.F32.S32 R153, R98 ;  /* 0x0000006200997245 */ /* 0x000fe20000201400 */
[----:B------:R-:W-:Y:S01]  /*13a90*/  FMUL R170, R53, R170 ;  /* 0x000000aa35aa7220 */ /* 0x000fe20000400000 */
[----:B------:R-:W-:Y:S02]  /*13aa0*/  I2FP.F32.S32 R103, R96 ;  /* 0x0000006000677245 */ /* 0x000fe40000201400 */
[----:B------:R-:W-:Y:S02]  /*13ab0*/  I2FP.F32.S32 R151, R97 ;  /* 0x0000006100977245 */ /* 0x000fe40000201400 */
[----:B------:R-:W-:Y:S01]  /*13ac0*/  I2FP.F32.S32 R207, R99 ;  /* 0x0000006300cf7245 */ /* 0x000fe20000201400 */
[----:B------:R-:W-:Y:S01]  /*13ad0*/  FFMA R131, R166, R128, R131 ;  /* 0x00000080a6837223 */ /* 0x000fe20000000083 */
[-C--:B-1----:R-:W-:Y:S01]  /*13ae0*/  IMMA.16832.S8.S8 R96, R64.ROW, R100.reuse.COL, RZ ;  /* 0x0000006440607237 */ /* 0x082fe20000405cff */
[----:B------:R-:W-:Y:S01]  /*13af0*/  FMUL R153, R46, R153 ;  /* 0x000000992e997220 */ /* 0x000fe20000400000 */
[----:B------:R-:W-:Y:S01]  /*13b00*/  FMUL R92, R50, R213 ;  /* 0x000000d5325c7220 */ /* 0x000fe20000400000 */
[----:B------:R-:W-:Y:S01]  /*13b10*/  FMUL R94, R54, R93 ;  /* 0x0000005d365e7220 */ /* 0x000fe20000400000 */
[----:B------:R-:W-:Y:S01]  /*13b20*/  FFMA R129, R166, R170, R129 ;  /* 0x000000aaa6817223 */ /* 0x000fe20000000081 */
[----:B------:R-:W-:Y:S01]  /*13b30*/  FMUL R103, R58, R103 ;  /* 0x000000673a677220 */ /* 0x000fe20000400000 */
[C---:B------:R-:W-:Y:S01]  /*13b40*/  FFMA R131, R162.reuse, R153, R131 ;  /* 0x00000099a2837223 */ /* 0x040fe20000000083 */
[----:B------:R-:W-:Y:S01]  /*13b50*/  I2FP.F32.S32 R219, R95 ;  /* 0x0000005f00db7245 */ /* 0x000fe20000201400 */
[C---:B------:R-:W-:Y:S01]  /*13b60*/  FFMA R153, R162.reuse, R92, R127 ;  /* 0x0000005ca2997223 */ /* 0x040fe2000000007f */
[C---:B------:R-:W-:Y:S01]  /*13b70*/  FFMA R213, R162.reuse, R94, R129 ;  /* 0x0000005ea2d57223 */ /* 0x040fe20000000081 */
[----:B------:R-:W-:Y:S01]  /*13b80*/  FMUL R126, R57, R126 ;  /* 0x0000007e397e7220 */ /* 0x000fe20000400000 */
[----:B------:R-:W-:Y:S01]  /*13b90*/  FFMA R209, R162, R103, R209 ;  /* 0x00000067a2d17223 */ /* 0x000fe200000000d1 */
[----:B------:R-:W1:Y:S01]  /*13ba0*/  LDS.128 R92, [R108+0x2400] ;  /* 0x002400006c5c7984 */ /* 0x000e620000000c00 */
[----:B------:R-:W-:Y:S01]  /*13bb0*/  IMMA.16832.S8.S8 R100, R60.ROW, R100.COL, RZ ;  /* 0x000000643c647237 */ /* 0x000fe20000405cff */
[----:B------:R-:W-:Y:S01]  /*13bc0*/  FMUL R168, R49, R168 ;  /* 0x000000a831a87220 */ /* 0x000fe20000400000 */
[----:B------:R-:W-:Y:S01]  /*13bd0*/  FMUL R206, R53, R206 ;  /* 0x000000ce35ce7220 */ /* 0x000fe20000400000 */
[----:B------:R-:W-:Y:S01]  /*13be0*/  FFMA R211, R132, R126, R211 ;  /* 0x0000007e84d37223 */ /* 0x000fe200000000d3 */
[----:B------:R-:W-:Y:S01]  /*13bf0*/  FMUL R126, R46, R207 ;  /* 0x000000cf2e7e7220 */ /* 0x000fe20000400000 */
[C---:B------:R-:W-:Y:S01]  /*13c00*/  FFMA R217, R132.reuse, R168, R217 ;  /* 0x000000a884d97223 */ /* 0x040fe200000000d9 */
[----:B------:R-:W-:Y:S01]  /*13c10*/  FFMA R125, R132, R206, R125 ;  /* 0x000000ce847d7223 */ /* 0x000fe2000000007d */
        /* <DEDUP_REMOVED lines=17> */
[----:B0-----:R-:W-:Y:S01]  /*13d30*/  IMMA.16832.S8.S8 R100, R88.ROW, R104.COL, RZ ;  /* 0x0000006858647237 */ /* 0x001fe20000405cff */
[----:B------:R-:W-:-:S02]  /*13d40*/  I2FP.F32.S32 R128, R97 ;  /* 0x0000006100807245 */ /* 0x000fc40000201400 */
[----:B------:R-:W-:Y:S01]  /*13d50*/  I2FP.F32.S32 R150, R99 ;  /* 0x0000006300967245 */ /* 0x000fe20000201400 */
[----:B------:R-:W-:Y:S01]  /*13d60*/  FMUL R132, R47, R132 ;  /* 0x000000842f847220 */ /* 0x000fe20000400000 */
[----:B------:R-:W0:Y:S03]  /*13d70*/  LDS.128 R96, [R108+0x2490] ;  /* 0x002490006c607984 */ /* 0x000e260000000c00 */
[----:B------:R-:W-:Y:S01]  /*13d80*/  IMMA.16832.S8.S8 R104, R84.ROW, R104.COL, RZ ;  /* 0x0000006854687237 */ /* 0x000fe20000405cff */
[----:B------:R-:W-:Y:S01]  /*13d90*/  FFMA R168, R164, R132, R131 ;  /* 0x00000084a4a87223 */ /* 0x000fe20000000083 */
[----:B------:R-:W-:Y:S01]  /*13da0*/  FMUL R128, R59, R128 ;  /* 0x000000803b807220 */ /* 0x000fe20000400000 */
[----:B------:R-:W-:Y:S01]  /*13db0*/  FMUL R132, R47, R150 ;  /* 0x000000962f847220 */ /* 0x000fe20000400000 */
[C---:B------:R-:W-:Y:S01]  /*13dc0*/  FMUL R150, R51.reuse, R162 ;  /* 0x000000a233967220 */ /* 0x040fe20000400000 */
[----:B------:R-:W-:Y:S01]  /*13dd0*/  FMUL R152, R51, R152 ;  /* 0x0000009833987220 */ /* 0x000fe20000400000 */
[C---:B------:R-:W-:Y:S01]  /*13de0*/  FFMA R162, R130.reuse, R128, R151 ;  /* 0x0000008082a27223 */ /* 0x040fe20000000097 */
[----:B------:R-:W-:Y:S01]  /*13df0*/  FFMA R132, R130, R132, R129 ;  /* 0x0000008482847223 */ /* 0x000fe20000000081 */
[----:B------:R-:W-:Y:S01]  /*13e00*/  FMUL R206, R55, R166 ;  /* 0x000000a637ce7220 */ /* 0x000fe20000400000 */
[----:B------:R-:W-:Y:S01]  /*13e10*/  LDS R128, [R109+0x2450] ;  /* 0x002450006d807984 */ /* 0x000fe20000000800 */
[----:B------:R-:W-:-:S03]  /*13e20*/  FFMA R166, R164, R152, R153 ;  /* 0x00000098a4a67223 */ /* 0x000fc60000000099 */
[----:B------:R-:W3:Y:S01]  /*13e30*/  LDS R129, [R109+0x2460] ;  /* 0x002460006d817984 */ /* 0x000ee20000000800 */
[----:B------:R-:W-:Y:S01]  /*13e40*/  FFMA R131, R130, R150, R217 ;  /* 0x0000009682837223 */ /* 0x000fe200000000d9 */
[----:B------:R-:W-:Y:S01]  /*13e50*/  FFMA R164, R164, R206, R213 ;  /* 0x000000cea4a47223 */ /* 0x000fe200000000d5 */
[----:B------:R-:W-:Y:S01]  /*13e60*/  FMUL R208, R55, R208 ;  /* 0x000000d037d07220 */ /* 0x000fe20000400000 */
[----:B-1----:R-:W-:Y:S01]  /*13e70*/  HADD2.F32 R153, -RZ, R93.H0_H0 ;  /* 0x2000005dff997230 */ /* 0x002fe20000004100 */
[----:B------:R-:W-:Y:S01]  /*13e80*/  I2FP.F32.S32 R93, R100 ;  /* 0x00000064005d7245 */ /* 0x000fe20000201400 */
[----:B------:R-:W-:Y:S01]  /*13e90*/  HADD2.F32 R150, -RZ, R95.H0_H0 ;  /* 0x2000005fff967230 */ /* 0x000fe20000004100 */
[----:B------:R-:W-:Y:S02]  /*13ea0*/  I2FP.F32.S32 R95, R102 ;  /* 0x00000066005f7245 */ /* 0x000fe40000201400 */
[----:B------:R-:W-:Y:S01]  /*13eb0*/  I2FP.F32.S32 R213, R106 ;  /* 0x0000006a00d57245 */ /* 0x000fe20000201400 */
[----:B------:R-:W-:Y:S01]  /*13ec0*/  FFMA R130, R130, R208, R125 ;  /* 0x000000d082827223 */ /* 0x000fe2000000007d */
[----:B------:R-:W-:Y:S01]  /*13ed0*/  HADD2.F32 R125, -RZ, R92.H0_H0 ;  /* 0x2000005cff7d7230 */ /* 0x000fe20000004100 */
[----:B------:R-:W-:Y:S01]  /*13ee0*/  I2FP.F32.S32 R151, R104 ;  /* 0x0000006800977245 */ /* 0x000fe20000201400 */
[----:B------:R-:W-:Y:S01]  /*13ef0*/  HADD2.F32 R152, -RZ, R94.H0_H0 ;  /* 0x2000005eff987230 */ /* 0x000fe20000004100 */
        /* <DEDUP_REMOVED lines=8> */
[----:B------:R-:W-:Y:S01]  /*13f80*/  FFMA R208, R125, R94, R133 ;  /* 0x0000005e7dd07223 */ /* 0x000fe20000000085 */
[----:B------:R-:W-:Y:S01]  /*13f90*/  I2FP.F32.S32 R207, R101 ;  /* 0x0000006500cf7245 */ /* 0x000fe20000201400 */
[----:B--2---:R-:W-:Y:S01]  /*13fa0*/  IMMA.16832.S8.S8 R92, R76.ROW, R126.COL, RZ ;  /* 0x0000007e4c5c7237 */ /* 0x004fe20000405cff */
[----:B------:R-:W-:-:S07]  /*13fb0*/  I2FP.F32.S32 R209, R103 ;  /* 0x0000006700d17245 */ /* 0x000fce0000201400 */
[----:B------:R-:W-:Y:S01]  /*13fc0*/  IMMA.16832.S8.S8 R100, R80.ROW, R126.COL, RZ ;  /* 0x0000007e50647237 */ /* 0x000fe20000405cff */
[----:B------:R-:W-:Y:S01]  /*13fd0*/  I2FP.F32.S32 R107, R107 ;  /* 0x0000006b006b7245 */ /* 0x000fe20000201400 */
[----:B0-----:R-:W-:Y:S02]  /*13fe0*/  HADD2.F32 R96, -RZ, R96.H0_H0 ;  /* 0x20000060ff607230 */ /* 0x001fe40000004100 */
[----:B------:R-:W-:Y:S01]  /*13ff0*/  FMUL R151, R48, R151 ;  /* 0x0000009730977220 */ /* 0x000fe20000400000 */
[----:B------:R-:W-:Y:S01]  /*14000*/  FMUL R207, R56, R207 ;  /* 0x000000cf38cf7220 */ /* 0x000fe20000400000 */
[----:B------:R-:W-:Y:S02]  /*14010*/  HADD2.F32 R126, -RZ, R98.H0_H0 ;  /* 0x20000062ff7e7230 */ /* 0x000fe40000004100 */
[----:B------:R-:W-:Y:S01]  /*14020*/  FMUL R98, R44, R209 ;  /* 0x000000d12c627220 */ /* 0x000fe20000400000 */
[----:B------:R-:W-:Y:S01]  /*14030*/  FFMA R134, R125, R151, R134 ;  /* 0x000000977d867223 */ /* 0x000fe20000000086 */
[----:B------:R-:W-:Y:S01]  /*14040*/  FMUL R206, R48, R211 ;  /* 0x000000d330ce7220 */ /* 0x000fe20000400000 */
[----:B------:R-:W-:Y:S01]  /*14050*/  FMUL R210, R52, R107 ;  /* 0x0000006b34d27220 */ /* 0x000fe20000400000 */
[----:B------:R-:W-:Y:S01]  /*14060*/  FFMA R207, R96, R207, R124 ;  /* 0x000000cf60cf7223 */ /* 0x000fe2000000007c */
[----:B------:R-:W-:Y:S01]  /*14070*/  I2FP.F32.S32 R92, R92 ;  /* 0x0000005c005c7245 */ /* 0x000fe20000201400 */
[----:B------:R-:W-:Y:S01]  /*14080*/  LDS R124, [R109+0x2d10] ;  /* 0x002d10006d7c7984 */ /* 0x000fe20000000800 */
[----:B------:R-:W-:-:S03]  /*14090*/  I2FP.F32.S32 R94, R94 ;  /* 0x0000005e005e7245 */ /* 0x000fc60000201400 */
[----:B------:R-:W0:Y:S01]  /*140a0*/  LDS R125, [R109+0x2d20] ;  /* 0x002d20006d7d7984 */ /* 0x000e220000000800 */
[----:B------:R-:W-:Y:S02]  /*140b0*/  I2FP.F32.S32 R100, R100 ;  /* 0x0000006400647245 */ /* 0x000fe40000201400 */
[----:B------:R-:W-:Y:S01]  /*140c0*/  I2FP.F32.S32 R102, R102 ;  /* 0x0000006600667245 */ /* 0x000fe20000201400 */
[----:B------:R-:W-:Y:S01]  /*140d0*/  HADD2.F32 R212, -RZ, R97.H0_H0 ;  /* 0x20000061ffd47230 */ /* 0x000fe20000004100 */
[----:B------:R-:W-:Y:S01]  /*140e0*/  I2FP.F32.S32 R214, R101 ;  /* 0x0000006500d67245 */ /* 0x000fe20000201400 */
[----:B------:R-:W-:Y:S01]  /*140f0*/  HADD2.F32 R151, -RZ, R99.H0_H0 ;  /* 0x20000063ff977230 */ /* 0x000fe20000004100 */
[----:B------:R-:W-:Y:S01]  /*14100*/  I2FP.F32.S32 R216, R103 ;  /* 0x0000006700d87245 */ /* 0x000fe20000201400 */
[C---:B------:R-:W-:Y:S01]  /*14110*/  FFMA R123, R96.reuse, R98, R123 ;  /* 0x00000062607b7223 */ /* 0x040fe2000000007b */
[C---:B------:R-:W-:Y:S01]  /*14120*/  FFMA R206, R96.reuse, R206, R121 ;  /* 0x000000ce60ce7223 */ /* 0x040fe20000000079 */
[----:B------:R-:W-:Y:S01]  /*14130*/  FFMA R210, R96, R210, R137 ;  /* 0x000000d260d27223 */ /* 0x000fe20000000089 */
[----:B------:R-:W-:Y:S01]  /*14140*/  I2FP.F32.S32 R218, R93 ;  /* 0x0000005d00da7245 */ /* 0x000fe20000201400 */
[----:B------:R-:W-:Y:S01]  /*14150*/  FMUL R101, R49, R92 ;  /* 0x0000005c31657220 */ /* 0x000fe20000400000 */
[----:B------:R-:W-:Y:S01]  /*14160*/  I2FP.F32.S32 R220, R95 ;  /* 0x0000005f00dc7245 */ /* 0x000fe20000201400 */
[----:B------:R-:W-:Y:S01]  /*14170*/  FMUL R103, R53, R94 ;  /* 0x0000005e35677220 */ /* 0x000fe20000400000 */
[-C--:B---3--:R-:W-:Y:S01]  /*14180*/  IMMA.16832.S8.S8 R96, R72.ROW, R128.reuse.COL, RZ ;  /* 0x0000008048607237 */ /* 0x088fe20000405cff */
[----:B------:R-:W-:Y:S01]  /*14190*/  FMUL R100, R57, R100 ;  /* 0x0000006439647220 */ /* 0x000fe20000400000 */
[----:B------:R-:W-:Y:S01]  /*141a0*/  FMUL R102, R45, R102 ;  /* 0x000000662d667220 */ /* 0x000fe20000400000 */
[----:B------:R-:W-:Y:S05]  /*141b0*/  LDS R107, [R109+0x3620] ;  /* 0x003620006d6b7984 */ /* 0x000fea0000000800 */
[----:B------:R-:W-:Y:S01]  /*141c0*/  IMMA.16832.S8.S8 R92, R68.ROW, R128.COL, RZ ;  /* 0x00000080445c7237 */ /* 0x000fe20000405cff */
[C---:B------:R-:W-:Y:S01]  /*141d0*/  FFMA R121, R153.reuse, R100, R136 ;  /* 0x0000006499797223 */ /* 0x040fe20000000088 */
[C---:B------:R-:W-:Y:S01]  /*141e0*/  FFMA R127, R153.reuse, R102, R106 ;  /* 0x00000066997f7223 */ /* 0x040fe2000000006a */
[C---:B------:R-:W-:Y:S01]  /*141f0*/  FFMA R129, R153.reuse, R101, R134 ;  /* 0x0000006599817223 */ /* 0x040fe20000000086 */
[----:B------:R-:W-:Y:S01]  /*14200*/  FFMA R153, R153, R103, R208 ;  /* 0x0000006799997223 */ /* 0x000fe200000000d0 */
[----:B------:R-:W-:Y:S01]  /*14210*/  FMUL R101, R49, R218 ;  /* 0x000000da31657220 */ /* 0x000fe20000400000 */
[----:B------:R-:W-:Y:S01]  /*14220*/  FMUL R103, R53, R220 ;  /* 0x000000dc35677220 */ /* 0x000fe20000400000 */
[----:B------:R-:W2:Y:S02]  /*14230*/  LDS R106, [R109+0x3610] ;  /* 0x003610006d6a7984 */ /* 0x000ea40000000800 */
[C---:B------:R-:W-:Y:S01]  /*14240*/  FFMA R133, R212.reuse, R101, R206 ;  /* 0x00000065d4857223 */ /* 0x040fe200000000ce */
[----:B------:R-:W-:-:S02]  /*14250*/  FFMA R135, R212, R103, R210 ;  /* 0x00000067d4877223 */ /* 0x000fc400000000d2 */
[----:B-1----:R-:W-:Y:S01]  /*14260*/  IMMA.16832.S8.S8 R100, R64.ROW, R104.COL, RZ ;  /* 0x0000006840647237 */ /* 0x002fe20000405cff */
[----:B------:R-:W-:Y:S02]  /*14270*/  I2FP.F32.S32 R137, R96 ;  /* 0x0000006000897245 */ /* 0x000fe40000201400 */
[----:B------:R-:W-:Y:S01]  /*14280*/  I2FP.F32.S32 R211, R98 ;  /* 0x0000006200d37245 */ /* 0x000fe20000201400 */
[----:B------:R-:W-:Y:S01]  /*14290*/  FMUL R214, R57, R214 ;  /* 0x000000d639d67220 */ /* 0x000fe20000400000 */
[----:B------:R-:W-:Y:S02]  /*142a0*/  I2FP.F32.S32 R209, R97 ;  /* 0x0000006100d17245 */ /* 0x000fe40000201400 */
[----:B------:R-:W-:Y:S02]  /*142b0*/  I2FP.F32.S32 R215, R92 ;  /* 0x0000005c00d77245 */ /* 0x000fe40000201400 */
[----:B------:R-:W-:Y:S01]  /*142c0*/  I2FP.F32.S32 R217, R94 ;  /* 0x0000005e00d97245 */ /* 0x000fe20000201400 */
[----:B------:R-:W-:Y:S01]  /*142d0*/  FMUL R216, R45, R216 ;  /* 0x000000d82dd87220 */ /* 0x000fe20000400000 */
[----:B------:R-:W-:-:S02]  /*142e0*/  I2FP.F32.S32 R213, R99 ;  /* 0x0000006300d57245 */ /* 0x000fc40000201400 */
[----:B------:R-:W-:Y:S02]  /*142f0*/  I2FP.F32.S32 R93, R93 ;  /* 0x0000005d005d7245 */ /* 0x000fe40000201400 */
[----:B------:R-:W-:Y:S01]  /*14300*/  I2FP.F32.S32 R95, R95 ;  /* 0x0000005f005f7245 */ /* 0x000fe20000201400 */
[----:B------:R-:W-:Y:S01]  /*14310*/  FMUL R137, R58, R137 ;  /* 0x000000893a897220 */ /* 0x000fe20000400000 */
[----:B------:R-:W-:Y:S01]  /*14320*/  FMUL R211, R46, R211 ;  /* 0x000000d32ed37220 */ /* 0x000fe20000400000 */
[----:B------:R-:W-:Y:S01]  /*14330*/  FMUL R92, R50, R215 ;  /* 0x000000d7325c7220 */ /* 0x000fe20000400000 */
[----:B------:R-:W-:Y:S01]  /*14340*/  FMUL R94, R54, R217 ;  /* 0x000000d9365e7220 */ /* 0x000fe20000400000 */
[C---:B------:R-:W-:Y:S01]  /*14350*/  FFMA R207, R212.reuse, R214, R207 ;  /* 0x000000d6d4cf7223 */ /* 0x040fe200000000cf */
[----:B------:R-:W-:Y:S01]  /*14360*/  FFMA R123, R212, R216, R123 ;  /* 0x000000d8d47b7223 */ /* 0x000fe2000000007b */
[----:B------:R-:W-:Y:S01]  /*14370*/  FMUL R209, R58, R209 ;  /* 0x000000d13ad17220 */ /* 0x000fe20000400000 */
[----:B------:R-:W-:Y:S01]  /*14380*/  FMUL R213, R46, R213 ;  /* 0x000000d52ed57220 */ /* 0x000fe20000400000 */
[----:B------:R-:W-:Y:S01]  /*14390*/  FMUL R134, R50, R93 ;  /* 0x0000005d32867220 */ /* 0x000fe20000400000 */
[----:B------:R-:W-:Y:S01]  /*143a0*/  FMUL R136, R54, R95 ;  /* 0x0000005f36887220 */ /* 0x000fe20000400000 */
[C---:B------:R-:W-:Y:S01]  /*143b0*/  FFMA R121, R152.reuse, R137, R121 ;  /* 0x0000008998797223 */ /* 0x040fe20000000079 */
[----:B------:R-:W-:Y:S01]  /*143c0*/  IMMA.16832.S8.S8 R96, R60.ROW, R104.COL, RZ ;  /* 0x000000683c607237 */ /* 0x000fe20000405cff */
[C---:B------:R-:W-:Y:S01]  /*143d0*/  FFMA R127, R152.reuse, R211, R127 ;  /* 0x000000d3987f7223 */ /* 0x040fe2000000007f */
[C---:B------:R-:W-:Y:S01]  /*143e0*/  FFMA R129, R152.reuse, R92, R129 ;  /* 0x0000005c98817223 */ /* 0x040fe20000000081 */
[----:B------:R-:W-:Y:S01]  /*143f0*/  FFMA R153, R152, R94, R153 ;  /* 0x0000005e98997223 */ /* 0x000fe20000000099 */
[C---:B------:R-:W-:Y:S01]  /*14400*/  FFMA R104, R126.reuse, R209, R207 ;  /* 0x000000d17e687223 */ /* 0x040fe200000000cf */
[C---:B------:R-:W-:Y:S01]  /*14410*/  FFMA R128, R126.reuse, R213, R123 ;  /* 0x000000d57e807223 */ /* 0x040fe2000000007b */
[C---:B------:R-:W-:Y:S01]  /*14420*/  FFMA R152, R126.reuse, R134, R133 ;  /* 0x000000867e987223 */ /* 0x040fe20000000085 */
[----:B------:R-:W-:Y:S01]  /*14430*/  FFMA R206, R126, R136, R135 ;  /* 0x000000887ece7223 */ /* 0x000fe20000000087 */
[----:B------:R-:W-:-:S02]  /*14440*/  I2FP.F32.S32 R126, R100 ;  /* 0x00000064007e7245 */ /* 0x000fc40000201400 */
[----:B------:R-:W-:Y:S01]  /*14450*/  I2FP.F32.S32 R134, R102 ;  /* 0x0000006600867245 */ /* 0x000fe20000201400 */
[----:B0-----:R-:W-:Y:S02]  /*14460*/  IMMA.16832.S8.S8 R92, R88.ROW, R124.COL, RZ ;  /* 0x0000007c585c7237 */ /* 0x001fe40000405cff */
[----:B------:R-:W-:Y:S02]  /*14470*/  FMUL R126, R59, R126 ;  /* 0x0000007e3b7e7220 */ /* 0x000fe40000400000 */
[----:B------:R-:W-:Y:S02]  /*14480*/  FMUL R134, R47, R134 ;  /* 0x000000862f867220 */ /* 0x000fe40000400000 */
[C---:B------:R-:W-:Y:S02]  /*14490*/  FFMA R135, R150.reuse, R126, R121 ;  /* 0x0000007e96877223 */ /* 0x040fe40000000079 */
[----:B------:R-:W-:Y:S01]  /*144a0*/  FFMA R134, R150, R134, R127 ;  /* 0x0000008696867223 */ /* 0x000fe2000000007f */
[----:B------:R-:W-:Y:S01]  /*144b0*/  LDS R126, [R109+0x2d30] ;  /* 0x002d30006d7e7984 */ /* 0x000fe20000000800 */
[----:B------:R-:W-:-:S03]  /*144c0*/  I2FP.F32.S32 R136, R101 ;  /* 0x0000006500887245 */ /* 0x000fc60000201400 */
[----:B------:R-:W0:Y:S01]  /*144d0*/  LDS R127, [R109+0x2d40] ;  /* 0x002d40006d7f7984 */ /* 0x000e220000000800 */
[----:B------:R-:W-:Y:S02]  /*144e0*/  I2FP.F32.S32 R208, R103 ;  /* 0x0000006700d07245 */ /* 0x000fe40000201400 */
[----:B--2---:R-:W-:Y:S01]  /*144f0*/  IMMA.16832.S8.S8 R100, R88.ROW, R106.COL, RZ ;  /* 0x0000006a58647237 */ /* 0x004fe20000405cff */
[----:B------:R-:W-:Y:S02]  /*14500*/  I2FP.F32.S32 R96, R96 ;  /* 0x0000006000607245 */ /* 0x000fe40000201400 */
[----:B------:R-:W-:Y:S02]  /*14510*/  I2FP.F32.S32 R210, R97 ;  /* 0x0000006100d27245 */ /* 0x000fe40000201400 */
[----:B------:R-:W-:-:S03]  /*14520*/  I2FP.F32.S32 R214, R99 ;  /* 0x0000006300d67245 */ /* 0x000fc60000201400 */
[C---:B------:R-:W-:Y:S01]  /*14530*/  IMMA.16832.S8.S8 R88, R84.reuse.ROW, R124.COL, RZ ;  /* 0x0000007c54587237 */ /* 0x040fe20000405cff */
[----:B------:R-:W-:Y:S01]  /*14540*/  FMUL R124, R59, R136 ;  /* 0x000000883b7c7220 */ /* 0x000fe20000400000 */
[----:B------:R-:W-:Y:S01]  /*14550*/  FMUL R96, R51, R96 ;  /* 0x0000006033607220 */ /* 0x000fe20000400000 */
[----:B------:R-:W-:Y:S02]  /*14560*/  FMUL R123, R47, R208 ;  /* 0x000000d02f7b7220 */ /* 0x000fe40000400000 */
[----:B------:R-:W-:Y:S01]  /*14570*/  FFMA R124, R151, R124, R104 ;  /* 0x0000007c977c7223 */ /* 0x000fe20000000068 */
[----:B------:R-:W-:Y:S02]  /*14580*/  FMUL R121, R51, R210 ;  /* 0x000000d233797220 */ /* 0x000fe40000400000 */
[----:B------:R-:W-:Y:S01]  /*14590*/  IMMA.16832.S8.S8 R84, R84.ROW, R106.COL, RZ ;  /* 0x0000006a54547237 */ /* 0x000fe20000405cff */
[----:B------:R-:W1:Y:S01]  /*145a0*/  LDS.128 R104, [R108+0x2d90] ;  /* 0x002d90006c687984 */ /* 0x000e620000000c00 */
[----:B------:R-:W-:Y:S01]  /*145b0*/  FMUL R137, R55, R214 ;  /* 0x000000d637897220 */ /* 0x000fe20000400000 */
[----:B------:R-:W-:Y:S01]  /*145c0*/  I2FP.F32.S32 R93, R93 ;  /* 0x0000005d005d7245 */ /* 0x000fe20000201400 */
[----:B------:R-:W-:Y:S01]  /*145d0*/  FFMA R133, R150, R96, R129 ;  /* 0x0000006096857223 */ /* 0x000fe20000000081 */
[----:B------:R-:W-:Y:S01]  /*145e0*/  I2FP.F32.S32 R212, R98 ;  /* 0x0000006200d47245 */ /* 0x000fe20000201400 */
[C---:B------:R-:W-:Y:S01]  /*145f0*/  FFMA R123, R151.reuse, R123, R128 ;  /* 0x0000007b977b7223 */ /* 0x040fe20000000080 */
[----:B------:R-:W2:Y:S01]  /*14600*/  LDS.128 R96, [R108+0x2d00] ;  /* 0x002d00006c607984 */ /* 0x000ea20000000c00 */
[C---:B------:R-:W-:Y:S01]  /*14610*/  FFMA R121, R151.reuse, R121, R152 ;  /* 0x0000007997797223 */ /* 0x040fe20000000098 */
[----:B------:R-:W-:Y:S01]  /*14620*/  FFMA R137, R151, R137, R206 ;  /* 0x0000008997897223 */ /* 0x000fe200000000ce */
[----:B------:R-:W-:Y:S01]  /*14630*/  I2FP.F32.S32 R125, R92 ;  /* 0x0000005c007d7245 */ /* 0x000fe20000201400 */
[C---:B------:R-:W-:Y:S01]  /*14640*/  FMUL R151, R56.reuse, R93 ;  /* 0x0000005d38977220 */ /* 0x040fe20000400000 */
[----:B------:R-:W-:Y:S04]  /*14650*/  LDS R92, [R109+0x2d50] ;  /* 0x002d50006d5c7984 */ /* 0x000fe80000000800 */
[----:B------:R-:W3:Y:S01]  /*14660*/  LDS R93, [R109+0x2d60] ;  /* 0x002d60006d5d7984 */ /* 0x000ee20000000800 */
[----:B------:R-:W-:Y:S01]  /*14670*/  I2FP.F32.S32 R129, R100 ;  /* 0x0000006400817245 */ /* 0x000fe20000201400 */
[----:B------:R-:W-:Y:S01]  /*14680*/  FMUL R100, R56, R125 ;  /* 0x0000007d38647220 */ /* 0x000fe20000400000 */
[----:B------:R-:W-:Y:S01]  /*14690*/  I2FP.F32.S32 R101, R101 ;  /* 0x0000006500657245 */ /* 0x000fe20000201400 */
[----:B------:R-:W-:Y:S01]  /*146a0*/  FMUL R212, R55, R212 ;  /* 0x000000d437d47220 */ /* 0x000fe20000400000 */
[----:B------:R-:W-:-:S02]  /*146b0*/  I2FP.F32.S32 R125, R95 ;  /* 0x0000005f007d7245 */ /* 0x000fc40000201400 */
[----:B------:R-:W-:Y:S01]  /*146c0*/  I2FP.F32.S32 R85, R85 ;  /* 0x0000005500557245 */ /* 0x000fe20000201400 */
[----:B------:R-:W-:Y:S01]  /*146d0*/  FMUL R128, R56, R129 ;  /* 0x0000008138807220 */ /* 0x000fe20000400000 */
[----:B------:R-:W-:Y:S01]  /*146e0*/  I2FP.F32.S32 R89, R89 ;  /* 0x0000005900597245 */ /* 0x000fe20000201400 */
[----:B------:R-:W-:Y:S01]  /*146f0*/  FFMA R136, R150, R212, R153 ;  /* 0x000000d496887223 */ /* 0x000fe20000000099 */
[----:B------:R-:W-:Y:S01]  /*14700*/  FMUL R56, R56, R101 ;  /* 0x0000006538387220 */ /* 0x000fe20000400000 */
[----:B------:R-:W-:Y:S01]  /*14710*/  I2FP.F32.S32 R101, R94 ;  /* 0x0000005e00657245 */ /* 0x000fe20000201400 */
[----:B------:R-:W-:Y:S01]  /*14720*/  FMUL R153, R44, R125 ;  /* 0x0000007d2c997220 */ /* 0x000fe20000400000 */
[----:B------:R-:W-:Y:S01]  /*14730*/  I2FP.F32.S32 R129, R102 ;  /* 0x0000006600817245 */ /* 0x000fe20000201400 */
[----:B------:R-:W-:Y:S01]  /*14740*/  FMUL R102, R48, R85 ;  /* 0x0000005530667220 */ /* 0x000fe20000400000 */
[----:B------:R-:W-:Y:S02]  /*14750*/  I2FP.F32.S32 R103, R103 ;  /* 0x0000006700677245 */ /* 0x000fe40000201400 */
[----:B------:R-:W-:-:S02]  /*14760*/  I2FP.F32.S32 R209, R84 ;  /* 0x0000005400d17245 */ /* 0x000fc40000201400 */
[----:B------:R-:W-:Y:S01]  /*14770*/  I2FP.F32.S32 R207, R88 ;  /* 0x0000005800cf7245 */ /* 0x000fe20000201400 */
[----:B------:R-:W-:Y:S01]  /*14780*/  FMUL R152, R48, R89 ;  /* 0x0000005930987220 */ /* 0x000fe20000400000 */
[----:B------:R-:W-:Y:S01]  /*14790*/  I2FP.F32.S32 R125, R91 ;  /* 0x0000005b007d7245 */ /* 0x000fe20000201400 */
[----:B------:R-:W-:Y:S01]  /*147a0*/  LDS R94, [R109+0x3630] ;  /* 0x003630006d5e7984 */ /* 0x000fe20000000800 */
[----:B------:R-:W-:Y:S02]  /*147b0*/  I2FP.F32.S32 R85, R90 ;  /* 0x0000005a00557245 */ /* 0x000fe40000201400 */
[----:B------:R-:W-:Y:S01]  /*147c0*/  I2FP.F32.S32 R87, R87 ;  /* 0x0000005700577245 */ /* 0x000fe20000201400 */
[----:B0-----:R-:W-:Y:S01]  /*147d0*/  IMMA.16832.S8.S8 R88, R80.ROW, R126.COL, RZ ;  /* 0x0000007e50587237 */ /* 0x001fe20000405cff */
[C---:B------:R-:W-:Y:S01]  /*147e0*/  FMUL R95, R44.reuse, R101 ;  /* 0x000000652c5f7220 */ /* 0x040fe20000400000 */
[C---:B------:R-:W-:Y:S01]  /*147f0*/  FMUL R129, R44.reuse, R129 ;  /* 0x000000812c817220 */ /* 0x040fe20000400000 */
[----:B------:R-:W-:Y:S01]  /*14800*/  FMUL R103, R44, R103 ;  /* 0x000000672c677220 */ /* 0x000fe20000400000 */
[C---:B------:R-:W-:Y:S01]  /*14810*/  FMUL R150, R48.reuse, R209 ;  /* 0x000000d130967220 */ /* 0x040fe20000400000 */
[----:B------:R-:W-:Y:S01]  /*14820*/  FMUL R44, R48, R207 ;  /* 0x000000cf302c7220 */ /* 0x000fe20000400000 */
[C---:B------:R-:W-:Y:S01]  /*14830*/  FMUL R209, R52.reuse, R125 ;  /* 0x0000007d34d17220 */ /* 0x040fe20000400000 */
[----:B------:R-:W-:Y:S01]  /*14840*/  I2FP.F32.S32 R211, R86 ;  /* 0x0000005600d37245 */ /* 0x000fe20000201400 */
[C---:B------:R-:W-:Y:S01]  /*14850*/  FMUL R207, R52.reuse, R85 ;  /* 0x0000005534cf7220 */ /* 0x040fe20000400000 */
[----:B------:R-:W-:-:S02]  /*14860*/  FMUL R125, R52, R87 ;  /* 0x00000057347d7220 */ /* 0x000fc40000400000 */
[----:B------:R-:W-:Y:S01]  /*14870*/  IMMA.16832.S8.S8 R84, R76.ROW, R126.COL, RZ ;  /* 0x0000007e4c547237 */ /* 0x000fe20000405cff */
[----:B-1----:R-:W-:Y:S02]  /*14880*/  HADD2.F32 R104, -RZ, R104.H0_H0 ;  /* 0x20000068ff687230 */ /* 0x002fe40000004100 */
[----:B------:R-:W-:Y:S01]  /*14890*/  FMUL R48, R52, R211 ;  /* 0x000000d334307220 */ /* 0x000fe20000400000 */
[----:B--2---:R-:W-:Y:S02]  /*148a0*/  HADD2.F32 R101, -RZ, R96.H0_H0 ;  /* 0x20000060ff657230 */ /* 0x004fe40000004100 */
        /* <DEDUP_REMOVED lines=8> */
[----:B---3--:R-:W-:Y:S01]  /*14930*/  IMMA.16832.S8.S8 R88, R72.ROW, R92.COL, RZ ;  /* 0x0000005c48587237 */ /* 0x008fe20000405cff */
[----:B------:R-:W-:Y:S01]  /*14940*/  I2FP.F32.S32 R84, R84 ;  /* 0x0000005400547245 */ /* 0x000fe20000201400 */
[C---:B------:R-:W-:Y:S01]  /*14950*/  FFMA R156, R101.reuse, R100, R156 ;  /* 0x00000064659c7223 */ /* 0x040fe2000000009c */
[C---:B------:R-:W-:Y:S01]  /*14960*/  FFMA R144, R101.reuse, R95, R144 ;  /* 0x0000005f65907223 */ /* 0x040fe20000000090 */
[C---:B------:R-:W-:Y:S01]  /*14970*/  FFMA R44, R101.reuse, R44, R143 ;  /* 0x0000002c652c7223 */ /* 0x040fe2000000008f */
[----:B------:R-:W-:Y:S01]  /*14980*/  FFMA R207, R101, R207, R142 ;  /* 0x000000cf65cf7223 */ /* 0x000fe2000000008e */
[----:B------:R-:W-:Y:S01]  /*14990*/  HADD2.F32 R97, -RZ, R97.H0_H0 ;  /* 0x20000061ff617230 */ /* 0x000fe20000004100 */
[----:B------:R-:W-:Y:S01]  /*149a0*/  I2FP.F32.S32 R86, R86 ;  /* 0x0000005600567245 */ /* 0x000fe20000201400 */
[----:B------:R-:W-:Y:S01]  /*149b0*/  LDS R100, [R109+0x2d70] ;  /* 0x002d70006d647984 */ /* 0x000fe20000000800 */
[----:B------:R-:W-:Y:S01]  /*149c0*/  FMUL R127, R49, R84 ;  /* 0x00000054317f7220 */ /* 0x000fe20000400000 */
[----:B------:R-:W-:-:S02]  /*149d0*/  I2FP.F32.S32 R142, R85 ;  /* 0x00000055008e7245 */ /* 0x000fc40000201400 */
[----:B------:R-:W0:Y:S01]  /*149e0*/  LDS R101, [R109+0x2d80] ;  /* 0x002d80006d657984 */ /* 0x000e220000000800 */
[----:B------:R-:W-:-:S03]  /*149f0*/  I2FP.F32.S32 R154, R87 ;  /* 0x00000057009a7245 */ /* 0x000fc60000201400 */
[----:B------:R-:W1:Y:S01]  /*14a00*/  LDS R95, [R109+0x3640] ;  /* 0x003640006d5f7984 */ /* 0x000e620000000800 */
[----:B------:R-:W-:Y:S01]  /*14a10*/  FMUL R148, R53, R86 ;  /* 0x0000005635947220 */ /* 0x000fe20000400000 */
[----:B------:R-:W-:Y:S01]  /*14a20*/  FFMA R127, R97, R127, R44 ;  /* 0x0000007f617f7223 */ /* 0x000fe2000000002c */
[----:B------:R-:W-:Y:S01]  /*14a30*/  IMMA.16832.S8.S8 R84, R68.ROW, R92.COL, RZ ;  /* 0x0000005c44547237 */ /* 0x000fe20000405cff */
[----:B------:R-:W-:Y:S02]  /*14a40*/  HADD2.F32 R44, -RZ, R105.H0_H0 ;  /* 0x20000069ff2c7230 */ /* 0x000fe40000004100 */
[----:B------:R-:W-:Y:S01]  /*14a50*/  FMUL R93, R49, R142 ;  /* 0x0000008e315d7220 */ /* 0x000fe20000400000 */
[----:B------:R-:W-:Y:S01]  /*14a60*/  FMUL R52, R57, R52 ;  /* 0x0000003439347220 */ /* 0x000fe20000400000 */
[----:B------:R-:W-:Y:S01]  /*14a70*/  FMUL R104, R45, R104 ;  /* 0x000000682d687220 */ /* 0x000fe20000400000 */
[C---:B------:R-:W-:Y:S01]  /*14a80*/  FFMA R148, R97.reuse, R148, R207 ;  /* 0x0000009461947223 */ /* 0x040fe200000000cf */
[----:B------:R-:W-:Y:S01]  /*14a90*/  FFMA R152, R44, R93, R152 ;  /* 0x0000005d2c987223 */ /* 0x000fe20000000098 */
[----:B------:R-:W-:Y:S01]  /*14aa0*/  I2FP.F32.S32 R93, R88 ;  /* 0x00000058005d7245 */ /* 0x000fe20000201400 */
[C---:B------:R-:W-:Y:S01]  /*14ab0*/  FFMA R52, R97.reuse, R52, R156 ;  /* 0x0000003461347223 */ /* 0x040fe2000000009c */
[----:B------:R-:W-:Y:S01]  /*14ac0*/  FFMA R104, R97, R104, R144 ;  /* 0x0000006861687223 */ /* 0x000fe20000000090 */
[----:B------:R-:W-:Y:S01]  /*14ad0*/  HADD2.F32 R97, -RZ, R98.H0_H0 ;  /* 0x20000062ff617230 */ /* 0x000fe20000004100 */
[----:B------:R-:W-:Y:S01]  /*14ae0*/  LDS R92, [R109+0x3650] ;  /* 0x003650006d5c7984 */ /* 0x000fe20000000800 */
[----:B------:R-:W-:Y:S01]  /*14af0*/  FMUL R93, R58, R93 ;  /* 0x0000005d3a5d7220 */ /* 0x000fe20000400000 */
[----:B------:R-:W-:-:S03]  /*14b00*/  FMUL R126, R45, R126 ;  /* 0x0000007e2d7e7220 */ /* 0x000fc60000400000 */
[----:B------:R-:W-:Y:S02]  /*14b10*/  FFMA R52, R97, R93, R52 ;  /* 0x0000005d61347223 */ /* 0x000fe40000000034 */
[----:B------:R-:W2:Y:S01]  /*14b20*/  LDS R93, [R109+0x3660] ;  /* 0x003660006d5d7984 */ /* 0x000ea20000000800 */
[----:B------:R-:W-:Y:S01]  /*14b30*/  FFMA R126, R44, R126, R153 ;  /* 0x0000007e2c7e7223 */ /* 0x000fe20000000099 */
[----:B------:R-:W-:Y:S02]  /*14b40*/  I2FP.F32.S32 R153, R85 ;  /* 0x0000005500997245 */ /* 0x000fe40000201400 */
[----:B------:R-:W-:Y:S01]  /*14b50*/  I2FP.F32.S32 R85, R86 ;  /* 0x0000005600557245 */ /* 0x000fe20000201400 */
[----:B------:R-:W-:-:S04]  /*14b60*/  FMUL R96, R57, R96 ;  /* 0x0000006039607220 */ /* 0x000fc80000400000 */
[----:B------:R-:W-:Y:S01]  /*14b70*/  FMUL R85, R54, R85 ;  /* 0x0000005536557220 */ /* 0x000fe20000400000 */
[----:B------:R-:W-:Y:S01]  /*14b80*/  FFMA R96, R44, R96, R151 ;  /* 0x000000602c607223 */ /* 0x000fe20000000097 */
[----:B------:R-:W-:Y:S02]  /*14b90*/  I2FP.F32.S32 R151, R84 ;  /* 0x0000005400977245 */ /* 0x000fe40000201400 */
[----:B------:R-:W-:Y:S01]  /*14ba0*/  I2FP.F32.S32 R155, R87 ;  /* 0x00000057009b7245 */ /* 0x000fe20000201400 */
[----:B------:R-:W-:Y:S02]  /*14bb0*/  FFMA R142, R97, R85, R148 ;  /* 0x00000055618e7223 */ /* 0x000fe40000000094 */
[----:B0-----:R-:W-:Y:S01]  /*14bc0*/  IMMA.16832.S8.S8 R84, R60.ROW, R100.COL, RZ ;  /* 0x000000643c547237 */ /* 0x001fe20000405cff */
[----:B------:R-:W-:Y:S02]  /*14bd0*/  I2FP.F32.S32 R105, R89 ;  /* 0x0000005900697245 */ /* 0x000fe40000201400 */
[----:B------:R-:W-:-:S05]  /*14be0*/  I2FP.F32.S32 R143, R90 ;  /* 0x0000005a008f7245 */ /* 0x000fca0000201400 */
[----:B-1----:R-:W-:Y:S01]  /*14bf0*/  IMMA.16832.S8.S8 R80, R80.ROW, R94.COL, RZ ;  /* 0x0000005e50507237 */ /* 0x002fe20000405cff */
[----:B------:R-:W-:-:S07]  /*14c00*/  I2FP.F32.S32 R149, R91 ;  /* 0x0000005b00957245 */ /* 0x000fce0000201400 */
[----:B------:R-:W-:Y:S01]  /*14c10*/  IMMA.16832.S8.S8 R76, R76.ROW, R94.COL, RZ ;  /* 0x0000005e4c4c7237 */ /* 0x000fe20000405cff */
[----:B------:R-:W-:Y:S04]  /*14c20*/  LDS R94, [R109+0x3670] ;  /* 0x003670006d5e7984 */ /* 0x000fe80000000800 */
[----:B------:R-:W0:Y:S03]  /*14c30*/  LDS R95, [R109+0x3680] ;  /* 0x003680006d5f7984 */ /* 0x000e260000000800 */
[----:B------:R-:W-:Y:S01]  /*14c40*/  IMMA.16832.S8.S8 R88, R64.ROW, R100.COL, RZ ;  /* 0x0000006440587237 */ /* 0x000fe20000405cff */
[----:B------:R-:W-:Y:S01]  /*14c50*/  FMUL R154, R53, R154 ;  /* 0x0000009a359a7220 */ /* 0x000fe20000400000 */
[----:B------:R-:W-:Y:S01]  /*14c60*/  FMUL R143, R46, R143 ;  /* 0x0000008f2e8f7220 */ /* 0x000fe20000400000 */
[----:B------:R-:W-:-:S02]  /*14c70*/  I2FP.F32.S32 R84, R84 ;  /* 0x0000005400547245 */ /* 0x000fc40000201400 */
[----:B------:R-:W-:Y:S01]  /*14c80*/  FFMA R154, R44, R154, R209 ;  /* 0x0000009a2c9a7223 */ /* 0x000fe200000000d1 */
[----:B------:R-:W-:Y:S01]  /*14c90*/  FMUL R44, R50, R151 ;  /* 0x00000097322c7220 */ /* 0x000fe20000400000 */
[C---:B------:R-:W-:Y:S01]  /*14ca0*/  FFMA R104, R97.reuse, R143, R104 ;  /* 0x0000008f61687223 */ /* 0x040fe20000000068 */
[----:B--2---:R-:W-:Y:S01]  /*14cb0*/  IMMA.16832.S8.S8 R72, R72.ROW, R92.COL, RZ ;  /* 0x0000005c48487237 */ /* 0x004fe20000405cff */
[----:B------:R-:W-:Y:S02]  /*14cc0*/  HADD2.F32 R99, -RZ, R99.H0_H0 ;  /* 0x20000063ff637230 */ /* 0x000fe40000004100 */
[----:B------:R-:W-:Y:S01]  /*14cd0*/  FFMA R44, R97, R44, R127 ;  /* 0x0000002c612c7223 */ /* 0x000fe2000000007f */
[----:B------:R-:W-:Y:S01]  /*14ce0*/  FMUL R143, R51, R84 ;  /* 0x00000054338f7220 */ /* 0x000fe20000400000 */
[----:B------:R-:W-:-:S03]  /*14cf0*/  HADD2.F32 R97, -RZ, R106.H0_H0 ;  /* 0x2000006aff617230 */ /* 0x000fc60000004100 */
[----:B------:R-:W-:Y:S03]  /*14d00*/  IMMA.16832.S8.S8 R68, R68.ROW, R92.COL, RZ ;  /* 0x0000005c44447237 */ /* 0x000fe60000405cff */
[----:B------:R-:W-:Y:S01]  /*14d10*/  I2FP.F32.S32 R88, R88 ;  /* 0x0000005800587245 */ /* 0x000fe20000201400 */
[----:B------:R-:W-:Y:S01]  /*14d20*/  FFMA R143, R99, R143, R44 ;  /* 0x0000008f638f7223 */ /* 0x000fe2000000002c */
        /* <DEDUP_REMOVED lines=15> */
[----:B------:R-:W-:-:S02]  /*14e20*/  I2FP.F32.S32 R76, R76 ;  /* 0x0000004c004c7245 */ /* 0x000fc40000201400 */
[----:B------:R-:W-:Y:S01]  /*14e30*/  I2FP.F32.S32 R44, R77 ;  /* 0x0000004d002c7245 */ /* 0x000fe20000201400 */
[----:B------:R-:W-:Y:S01]  /*14e40*/  FMUL R81, R45, R82 ;  /* 0x000000522d517220 */ /* 0x000fe20000400000 */
[----:B------:R-:W-:Y:S02]  /*14e50*/  HADD2.F32 R107, -RZ, R107.H0_H0 ;  /* 0x2000006bff6b7230 */ /* 0x000fe40000004100 */
[----:B------:R-:W-:Y:S01]  /*14e60*/  FFMA R142, R99, R85, R142 ;  /* 0x00000055638e7223 */ /* 0x000fe2000000008e */
[----:B------:R-:W-:Y:S01]  /*14e70*/  I2FP.F32.S32 R82, R78 ;  /* 0x0000004e00527245 */ /* 0x000fe20000201400 */
[----:B------:R-:W-:Y:S01]  /*14e80*/  FFMA R154, R97, R155, R154 ;  /* 0x0000009b619a7223 */ /* 0x000fe2000000009a */
[----:B------:R-:W-:Y:S01]  /*14e90*/  FMUL R85, R55, R156 ;  /* 0x0000009c37557220 */ /* 0x000fe20000400000 */
[----:B------:R-:W-:Y:S01]  /*14ea0*/  FMUL R52, R45, R52 ;  /* 0x000000342d347220 */ /* 0x000fe20000400000 */
[----:B------:R-:W-:Y:S01]  /*14eb0*/  I2FP.F32.S32 R86, R79 ;  /* 0x0000004f00567245 */ /* 0x000fe20000201400 */
[C---:B------:R-:W-:Y:S01]  /*14ec0*/  FMUL R84, R49.reuse, R76 ;  /* 0x0000004c31547220 */ /* 0x040fe20000400000 */
[----:B------:R-:W-:Y:S01]  /*14ed0*/  FMUL R78, R49, R44 ;  /* 0x0000002c314e7220 */ /* 0x000fe20000400000 */
[----:B------:R-:W-:-:S02]  /*14ee0*/  I2FP.F32.S32 R45, R72 ;  /* 0x00000048002d7245 */ /* 0x000fc40000201400 */
[----:B------:R-:W-:Y:S02]  /*14ef0*/  I2FP.F32.S32 R49, R73 ;  /* 0x0000004900317245 */ /* 0x000fe40000201400 */
[----:B------:R-:W-:Y:S02]  /*14f00*/  I2FP.F32.S32 R77, R74 ;  /* 0x0000004a004d7245 */ /* 0x000fe40000201400 */
[----:B------:R-:W-:Y:S02]  /*14f10*/  I2FP.F32.S32 R79, R75 ;  /* 0x0000004b004f7245 */ /* 0x000fe40000201400 */
[-C--:B0-----:R-:W-:Y:S01]  /*14f20*/  IMMA.16832.S8.S8 R72, R60.ROW, R94.reuse.COL, RZ ;  /* 0x0000005e3c487237 */ /* 0x081fe20000405cff */
[----:B------:R-:W-:Y:S01]  /*14f30*/  I2FP.F32.S32 R61, R70 ;  /* 0x00000046003d7245 */ /* 0x000fe20000201400 */
[----:B------:R-:W-:Y:S01]  /*14f40*/  FFMA R154, R107, R85, R154 ;  /* 0x000000556b9a7223 */ /* 0x000fe2000000009a */
[----:B------:R-:W-:Y:S01]  /*14f50*/  I2FP.F32.S32 R63, R71 ;  /* 0x00000047003f7245 */ /* 0x000fe20000201400 */
[C---:B------:R-:W-:Y:S01]  /*14f60*/  FMUL R85, R53.reuse, R82 ;  /* 0x0000005235557220 */ /* 0x040fe20000400000 */
[----:B------:R-:W-:Y:S01]  /*14f70*/  FMUL R53, R53, R86 ;  /* 0x0000005635357220 */ /* 0x000fe20000400000 */
[C---:B------:R-:W-:Y:S01]  /*14f80*/  FMUL R86, R58.reuse, R45 ;  /* 0x0000002d3a567220 */ /* 0x040fe20000400000 */
[----:B------:R-:W-:Y:S01]  /*14f90*/  FMUL R87, R58, R49 ;  /* 0x000000313a577220 */ /* 0x000fe20000400000 */
[----:B------:R-:W-:Y:S01]  /*14fa0*/  I2FP.F32.S32 R45, R68 ;  /* 0x00000044002d7245 */ /* 0x000fe20000201400 */
[C---:B------:R-:W-:Y:S01]  /*14fb0*/  FMUL R93, R54.reuse, R61 ;  /* 0x0000003d365d7220 */ /* 0x040fe20000400000 */
[----:B------:R-:W-:Y:S01]  /*14fc0*/  I2FP.F32.S32 R49, R69 ;  /* 0x0000004500317245 */ /* 0x000fe20000201400 */
[----:B------:R-:W-:Y:S01]  /*14fd0*/  FMUL R92, R54, R63 ;  /* 0x0000003f365c7220 */ /* 0x000fe20000400000 */
[----:B------:R-:W0:Y:S04]  /*14fe0*/  LDS.128 R68, [R108+0x3600] ;  /* 0x003600006c447984 */ /* 0x000e280000000c00 */
[----:B------:R-:W1:Y:S01]  /*14ff0*/  LDS.128 R60, [R108+0x3690] ;  /* 0x003690006c3c7984 */ /* 0x000e620000000c00 */
[----:B------:R-:W-:Y:S01]  /*15000*/  BAR.SYNC.DEFER_BLOCKING 0x0 ;  /* 0x0000000000007b1d */ /* 0x000fe20000010000 */
[----:B------:R-:W-:Y:S01]  /*15010*/  IMMA.16832.S8.S8 R64, R64.ROW, R94.COL, RZ ;  /* 0x0000005e40407237 */ /* 0x000fe20000405cff */
[----:B------:R-:W-:Y:S01]  /*15020*/  I2FP.F32.S32 R90, R90 ;  /* 0x0000005a005a7245 */ /* 0x000fe20000201400 */
[C---:B------:R-:W-:Y:S01]  /*15030*/  FMUL R88, R46.reuse, R77 ;  /* 0x0000004d2e587220 */ /* 0x040fe20000400000 */
[----:B------:R-:W-:Y:S01]  /*15040*/  FMUL R79, R46, R79 ;  /* 0x0000004f2e4f7220 */ /* 0x000fe20000400000 */
        /* <DEDUP_REMOVED lines=24> */
[C---:B------:R-:W-:Y:S01]  /*151d0*/  FMUL R89, R50.reuse, R45 ;  /* 0x0000002d32597220 */ /* 0x040fe20000400000 */
[----:B------:R-:W-:Y:S01]  /*151e0*/  FMUL R83, R59, R44 ;  /* 0x0000002c3b537220 */ /* 0x000fe20000400000 */
[C---:B------:R-:W-:Y:S01]  /*151f0*/  FMUL R66, R47.reuse, R66 ;  /* 0x000000422f427220 */ /* 0x040fe20000400000 */
[----:B------:R-:W-:Y:S01]  /*15200*/  FMUL R91, R47, R46 ;  /* 0x0000002e2f5b7220 */ /* 0x000fe20000400000 */
[----:B------:R-:W-:Y:S01]  /*15210*/  FFMA R144, R99, R90, R104 ;  /* 0x0000005a63907223 */ /* 0x000fe20000000068 */
[C---:B------:R-:W-:Y:S01]  /*15220*/  FMUL R153, R50.reuse, R153 ;  /* 0x0000009932997220 */ /* 0x040fe20000400000 */
[----:B------:R-:W-:Y:S01]  /*15230*/  FMUL R90, R50, R49 ;  /* 0x00000031325a7220 */ /* 0x000fe20000400000 */
[----:B------:R-:W-:Y:S01]  /*15240*/  FMUL R105, R58, R105 ;  /* 0x000000693a697220 */ /* 0x000fe20000400000 */
[----:B------:R-:W-:Y:S01]  /*15250*/  I2FP.F32.S32 R72, R72 ;  /* 0x0000004800487245 */ /* 0x000fe20000201400 */
[----:B0-----:R-:W-:Y:S01]  /*15260*/  HADD2.F32 R68, -RZ, R68.H0_H0 ;  /* 0x20000044ff447230 */ /* 0x001fe20000004100 */
[----:B------:R-:W-:-:S02]  /*15270*/  I2FP.F32.S32 R82, R73 ;  /* 0x0000004900527245 */ /* 0x000fc40000201400 */
[----:B------:R-:W-:Y:S01]  /*15280*/  I2FP.F32.S32 R50, R75 ;  /* 0x0000004b00327245 */ /* 0x000fe20000201400 */
[----:B------:R-:W-:Y:S04]  /*15290*/  LDS R76, [R109+0x10] ;  /* 0x000010006d4c7984 */ /* 0x000fe80000000800 */
[----:B------:R-:W-:Y:S04]  /*152a0*/  LDS R77, [R109+0x20] ;  /* 0x000020006d4d7984 */ /* 0x000fe80000000800 */
[----:B------:R-:W0:Y:S01]  /*152b0*/  LDSM.16.M88.4 R44, [R159] ;  /* 0x000000009f2c783b */ /* 0x000e220000000200 */
[----:B------:R-:W-:Y:S01]  /*152c0*/  I2FP.F32.S32 R74, R74 ;  /* 0x0000004a004a7245 */ /* 0x000fe20000201400 */
[C---:B------:R-:W-:Y:S01]  /*152d0*/  FFMA R96, R97.reuse, R105, R96 ;  /* 0x0000006961607223 */ /* 0x040fe20000000060 */
[----:B------:R-:W-:Y:S01]  /*152e0*/  FFMA R152, R97, R153, R152 ;  /* 0x0000009961987223 */ /* 0x000fe20000000098 */
[C---:B------:R-:W-:Y:S01]  /*152f0*/  FMUL R155, R51.reuse, R106 ;  /* 0x0000006a339b7220 */ /* 0x040fe20000400000 */
[C---:B------:R-:W-:Y:S01]  /*15300*/  FMUL R97, R51.reuse, R72 ;  /* 0x0000004833617220 */ /* 0x040fe20000400000 */
[----:B------:R-:W-:Y:S01]  /*15310*/  FMUL R82, R51, R82 ;  /* 0x0000005233527220 */ /* 0x000fe20000400000 */
[C---:B------:R-:W-:Y:S01]  /*15320*/  FMUL R99, R55.reuse, R50 ;  /* 0x0000003237637220 */ /* 0x040fe20000400000 */
[----:B------:R-:W-:Y:S01]  /*15330*/  FFMA R54, R68, R48, R157 ;  /* 0x0000003044367223 */ /* 0x000fe2000000009d */
[----:B------:R-:W-:Y:S01]  /*15340*/  FMUL R94, R55, R74 ;  /* 0x0000004a375e7220 */ /* 0x000fe20000400000 */
[----:B------:R-:W2:Y:S01]  /*15350*/  LDSM.16.M88.4 R48, [R158] ;  /* 0x000000009e30783b */ /* 0x000ea20000000200 */
[----:B------:R-:W-:-:S02]  /*15360*/  HADD2.F32 R58, -RZ, R69.H0_H0 ;  /* 0x20000045ff3a7230 */ /* 0x000fc40000004100 */
[C---:B------:R-:W-:Y:S01]  /*15370*/  FFMA R147, R68.reuse, R128, R147 ;  /* 0x0000008044937223 */ /* 0x040fe20000000093 */
[----:B------:R-:W-:Y:S02]  /*15380*/  HADD2.F32 R55, -RZ, R70.H0_H0 ;  /* 0x20000046ff377230 */ /* 0x000fe40000004100 */
[C---:B------:R-:W-:Y:S01]  /*15390*/  FFMA R146, R68.reuse, R129, R146 ;  /* 0x0000008144927223 */ /* 0x040fe20000000092 */
[----:B------:R-:W-:Y:S02]  /*153a0*/  HADD2.F32 R67, -RZ, R71.H0_H0 ;  /* 0x20000047ff437230 */ /* 0x000fe40000004100 */
[----:B------:R-:W-:Y:S01]  /*153b0*/  FFMA R145, R68, R150, R145 ;  /* 0x0000009644917223 */ /* 0x000fe20000000091 */
[----:B-1----:R-:W-:Y:S01]  /*153c0*/  HADD2.F32 R60, -RZ, R60.H0_H0 ;  /* 0x2000003cff3c7230 */ /* 0x002fe20000004100 */
[----:B------:R-:W1:Y:S01]  /*153d0*/  LDS.128 R68, [R108] ;  /* 0x000000006c447984 */ /* 0x000e620000000c00 */
[----:B------:R-:W-:Y:S02]  /*153e0*/  HADD2.F32 R61, -RZ, R61.H0_H0 ;  /* 0x2000003dff3d7230 */ /* 0x000fe40000004100 */
[----:B------:R-:W-:Y:S01]  /*153f0*/  FFMA R54, R58, R85, R54 ;  /* 0x000000553a367223 */ /* 0x000fe20000000036 */
[C---:B------:R-:W-:Y:S01]  /*15400*/  FFMA R56, R60.reuse, R56, R141 ;  /* 0x000000383c387223 */ /* 0x040fe2000000008d */
[----:B------:R-:W3:Y:S01]  /*15410*/  LDS.128 R72, [R108+0x90] ;  /* 0x000090006c487984 */ /* 0x000ee20000000c00 */
[C---:B------:R-:W-:Y:S01]  /*15420*/  FFMA R103, R60.reuse, R103, R140 ;  /* 0x000000673c677223 */ /* 0x040fe2000000008c */
[C---:B------:R-:W-:Y:S01]  /*15430*/  FFMA R139, R60.reuse, R102, R139 ;  /* 0x000000663c8b7223 */ /* 0x040fe2000000008b */
[----:B------:R-:W-:Y:S01]  /*15440*/  FFMA R60, R60, R125, R138 ;  /* 0x0000007d3c3c7223 */ /* 0x000fe2000000008a */
[C---:B------:R-:W-:Y:S01]  /*15450*/  FFMA R80, R58.reuse, R80, R147 ;  /* 0x000000503a507223 */ /* 0x040fe20000000093 */
[C---:B------:R-:W-:Y:S01]  /*15460*/  FFMA R81, R58.reuse, R81, R146 ;  /* 0x000000513a517223 */ /* 0x040fe20000000092 */
[----:B------:R-:W-:Y:S01]  /*15470*/  FFMA R84, R58, R84, R145 ;  /* 0x000000543a547223 */ /* 0x000fe20000000091 */
[----:B------:R-:W-:Y:S01]  /*15480*/  I2FP.F32.S32 R64, R64 ;  /* 0x0000004000407245 */ /* 0x000fe20000201400 */
[----:B------:R-:W-:-:S02]  /*15490*/  HADD2.F32 R65, -RZ, R62.H0_H0 ;  /* 0x2000003eff417230 */ /* 0x000fc40000004100 */
[C---:B------:R-:W-:Y:S01]  /*154a0*/  FFMA R56, R61.reuse, R57, R56 ;  /* 0x000000393d387223 */ /* 0x040fe20000000038 */
[C---:B------:R-:W-:Y:S01]  /*154b0*/  FFMA R62, R61.reuse, R52, R103 ;  /* 0x000000343d3e7223 */ /* 0x040fe20000000067 */
[C---:B------:R-:W-:Y:S01]  /*154c0*/  FFMA R139, R61.reuse, R78, R139 ;  /* 0x0000004e3d8b7223 */ /* 0x040fe2000000008b */
[----:B------:R-:W-:Y:S01]  /*154d0*/  FFMA R61, R61, R53, R60 ;  /* 0x000000353d3d7223 */ /* 0x000fe2000000003c */
[C---:B------:R-:W-:Y:S01]  /*154e0*/  FFMA R80, R55.reuse, R86, R80 ;  /* 0x0000005637507223 */ /* 0x040fe20000000050 */
[C---:B------:R-:W-:Y:S01]  /*154f0*/  FFMA R81, R55.reuse, R88, R81 ;  /* 0x0000005837517223 */ /* 0x040fe20000000051 */
[C---:B------:R-:W-:Y:S01]  /*15500*/  FFMA R146, R55.reuse, R89, R84 ;  /* 0x0000005937927223 */ /* 0x040fe20000000054 */
[----:B------:R-:W-:Y:S01]  /*15510*/  FFMA R93, R55, R93, R54 ;  /* 0x0000005d375d7223 */ /* 0x000fe20000000036 */
[C---:B------:R-:W-:Y:S01]  /*15520*/  FMUL R98, R59.reuse, R98 ;  /* 0x000000623b627220 */ /* 0x040fe20000400000 */
[----:B------:R-:W4:Y:S01]  /*15530*/  LDS.128 R52, [R118+0x42d0] ;  /* 0x0042d00076347984 */ /* 0x000f220000000c00 */
[----:B------:R-:W-:Y:S01]  /*15540*/  FMUL R64, R59, R64 ;  /* 0x000000403b407220 */ /* 0x000fe20000400000 */
[----:B------:R-:W-:-:S02]  /*15550*/  FFMA R78, R65, R87, R56 ;  /* 0x00000057414e7223 */ /* 0x000fc40000000038 */
[----:B------:R-:W5:Y:S04]  /*15560*/  LDS.128 R56, [R118+0x4c50] ;  /* 0x004c500076387984 */ /* 0x000f680000000c00 */
[----:B------:R-:W-:Y:S04]  /*15570*/  LDS R88, [R109+0x910] ;  /* 0x000910006d587984 */ /* 0x000fe80000000800 */
[----:B------:R-:W5:Y:S01]  /*15580*/  LDS R89, [R109+0x920] ;  /* 0x000920006d597984 */ /* 0x000f620000000800 */
[----:B------:R-:W-:Y:S02]  /*15590*/  HADD2.F32 R95, -RZ, R63.H0_H0 ;  /* 0x2000003fff5f7230 */ /* 0x000fe40000004100 */
[C---:B------:R-:W-:Y:S01]  /*155a0*/  FFMA R138, R65.reuse, R79, R62 ;  /* 0x0000004f418a7223 */ /* 0x040fe2000000003e */
[C---:B------:R-:W-:Y:S01]  /*155b0*/  FFMA R141, R65.reuse, R90, R139 ;  /* 0x0000005a418d7223 */ /* 0x040fe2000000008b */
[----:B------:R-:W-:Y:S01]  /*155c0*/  FFMA R92, R65, R92, R61 ;  /* 0x0000005c415c7223 */ /* 0x000fe2000000003d */
[C---:B------:R-:W-:Y:S01]  /*155d0*/  FFMA R157, R67.reuse, R64, R80 ;  /* 0x00000040439d7223 */ /* 0x040fe20000000050 */
[C---:B------:R-:W-:Y:S01]  /*155e0*/  FFMA R147, R67.reuse, R66, R81 ;  /* 0x0000004243937223 */ /* 0x040fe20000000051 */
[C---:B------:R-:W-:Y:S01]  /*155f0*/  FFMA R146, R67.reuse, R97, R146 ;  /* 0x0000006143927223 */ /* 0x040fe20000000092 */
[----:B------:R-:W-:Y:S01]  /*15600*/  FFMA R145, R67, R94, R93 ;  /* 0x0000005e43917223 */ /* 0x000fe2000000005d */
[----:B------:R-:W5:Y:S01]  /*15610*/  LDS.128 R60, [R118+0x55d0] ;  /* 0x0055d000763c7984 */ /* 0x000f620000000c00 */
[-C--:B0-----:R-:W-:Y:S03]  /*15620*/  IMMA.16832.S8.S8 R84, R44.ROW, R76.reuse.COL, RZ ;  /* 0x0000004c2c547237 */ /* 0x081fe60000405cff */
[----:B------:R-:W0:Y:S01]  /*15630*/  LDS.128 R64, [R118+0x5f50] ;  /* 0x005f500076407984 */ /* 0x000e220000000c00 */
[----:B------:R-:W-:Y:S01]  /*15640*/  FFMA R139, R95, R83, R78 ;  /* 0x000000535f8b7223 */ /* 0x000fe2000000004e */
[----:B------:R-:W-:Y:S01]  /*15650*/  FFMA R148, R107, R98, R96 ;  /* 0x000000626b947223 */ /* 0x000fe20000000060 */
[C---:B------:R-:W-:Y:S01]  /*15660*/  FFMA R138, R95.reuse, R91, R138 ;  /* 0x0000005b5f8a7223 */ /* 0x040fe2000000008a */
[C---:B------:R-:W-:Y:S01]  /*15670*/  FFMA R141, R95.reuse, R82, R141 ;  /* 0x000000525f8d7223 */ /* 0x040fe2000000008d */
[----:B--2---:R-:W-:Y:S01]  /*15680*/  IMMA.16832.S8.S8 R76, R48.ROW, R76.COL, RZ ;  /* 0x0000004c304c7237 */ /* 0x004fe20000405cff */
[----:B------:R-:W-:Y:S01]  /*15690*/  FFMA R140, R95, R99, R92 ;  /* 0x000000635f8c7223 */ /* 0x000fe2000000005c */
[----:B------:R-:W2:Y:S01]  /*156a0*/  LDS.128 R80, [R108+0x900] ;  /* 0x000900006c507984 */ /* 0x000ea20000000c00 */
[----:B-1----:R-:W-:-:S02]  /*156b0*/  HADD2.F32 R95, -RZ, R68.H0_H0 ;  /* 0x20000044ff5f7230 */ /* 0x002fc40000004100 */
[----:B------:R-:W-:Y:S01]  /*156c0*/  HADD2.F32 R96, -RZ, R69.H0_H0 ;  /* 0x20000045ff607230 */ /* 0x000fe20000004100 */
[----:B------:R-:W-:Y:S01]  /*156d0*/  LDS R92, [R109+0x30] ;  /* 0x000030006d5c7984 */ /* 0x000fe20000000800 */
[----:B------:R-:W-:Y:S02]  /*156e0*/  HADD2.F32 R104, -RZ, R70.H0_H0 ;  /* 0x20000046ff687230 */ /* 0x000fe40000004100 */
[----:B------:R-:W-:Y:S01]  /*156f0*/  HADD2.F32 R106, -RZ, R71.H0_H0 ;  /* 0x20000047ff6a7230 */ /* 0x000fe20000004100 */
[----:B------:R-:W-:Y:S04]  /*15700*/  LDS R93, [R109+0x40] ;  /* 0x000040006d5d7984 */ /* 0x000fe80000000800 */
[----:B------:R1:W1:Y:S01]  /*15710*/  LDSM.16.M88.4 R68, [R117] ;  /* 0x000000007544783b */ /* 0x0002620000000200 */
[C---:B------:R-:W-:Y:S01]  /*15720*/  FFMA R156, R107.reuse, R100, R126 ;  /* 0x000000646b9c7223 */ /* 0x040fe2000000007e */
[----:B------:R-:W-:Y:S01]  /*15730*/  FFMA R155, R107, R155, R152 ;  /* 0x0000009b6b9b7223 */ /* 0x000fe20000000098 */
[----:B---3--:R-:W-:-:S02]  /*15740*/  HADD2.F32 R94, -RZ, R72.H0_H0 ;  /* 0x20000048ff5e7230 */ /* 0x008fc40000004100 */
[----:B------:R-:W-:Y:S02]  /*15750*/  HADD2.F32 R97, -RZ, R73.H0_H0 ;  /* 0x20000049ff617230 */ /* 0x000fe40000004100 */
[----:B------:R-:W-:Y:S02]  /*15760*/  HADD2.F32 R105, -RZ, R74.H0_H0 ;  /* 0x2000004aff697230 */ /* 0x000fe40000004100 */
[----:B------:R-:W-:Y:S01]  /*15770*/  HADD2.F32 R107, -RZ, R75.H0_H0 ;  /* 0x2000004bff6b7230 */ /* 0x000fe20000004100 */
[----:B------:R-:W-:Y:S01]  /*15780*/  I2FP.F32.S32 R91, R84 ;  /* 0x00000054005b7245 */ /* 0x000fe20000201400 */
[----:B------:R-:W3:Y:S01]  /*15790*/  LDSM.16.M88.4 R72, [R116] ;  /* 0x000000007448783b */ /* 0x000ee20000000200 */
[----:B------:R-:W-:-:S03]  /*157a0*/  I2FP.F32.S32 R101, R86 ;  /* 0x0000005600657245 */ /* 0x000fc60000201400 */
[----:B----4-:R-:W-:Y:S01]  /*157b0*/  FMUL R91, R52, R91 ;  /* 0x0000005b345b7220 */ /* 0x010fe20000400000 */
[----:B------:R-:W-:Y:S01]  /*157c0*/  I2FP.F32.S32 R99, R85 ;  /* 0x0000005500637245 */ /* 0x000fe20000201400 */
[----:B-----5:R-:W-:Y:S01]  /*157d0*/  FMUL R103, R56, R101 ;  /* 0x0000006538677220 */ /* 0x020fe20000400000 */
[----:B------:R-:W-:Y:S01]  /*157e0*/  I2FP.F32.S32 R125, R87 ;  /* 0x00000057007d7245 */ /* 0x000fe20000201400 */
[----:B------:R-:W-:Y:S01]  /*157f0*/  FFMA R101, R95, R91, R188 ;  /* 0x0000005b5f657223 */ /* 0x000fe200000000bc */
[----:B------:R-:W-:Y:S01]  /*15800*/  I2FP.F32.S32 R127, R76 ;  /* 0x0000004c007f7245 */ /* 0x000fe20000201400 */
[----:B------:R-:W-:Y:S01]  /*15810*/  IMMA.16832.S8.S8 R84, R44.ROW, R88.COL, RZ ;  /* 0x000000582c547237 */ /* 0x000fe20000405cff */
[----:B------:R-:W-:Y:S02]  /*15820*/  I2FP.F32.S32 R129, R77 ;  /* 0x0000004d00817245 */ /* 0x000fe40000201400 */
[----:B------:R-:W-:Y:S02]  /*15830*/  I2FP.F32.S32 R151, R78 ;  /* 0x0000004e00977245 */ /* 0x000fe40000201400 */
[----:B------:R-:W-:-:S02]  /*15840*/  I2FP.F32.S32 R153, R79 ;  /* 0x0000004f00997245 */ /* 0x000fc40000201400 */
[----:B------:R-:W4:Y:S01]  /*15850*/  LDS.128 R76, [R108+0x990] ;  /* 0x000990006c4c7984 */ /* 0x000f220000000c00 */
[----:B------:R-:W-:Y:S01]  /*15860*/  IMMA.16832.S8.S8 R88, R48.ROW, R88.COL, RZ ;  /* 0x0000005830587237 */ /* 0x000fe20000405cff */
[----:B------:R-:W-:Y:S01]  /*15870*/  FMUL R98, R52, R99 ;  /* 0x0000006334627220 */ /* 0x000fe20000400000 */
[----:B------:R-:W-:Y:S01]  /*15880*/  FMUL R102, R56, R125 ;  /* 0x0000007d38667220 */ /* 0x000fe20000400000 */
[C---:B------:R-:W-:Y:S01]  /*15890*/  FMUL R127, R60.reuse, R127 ;  /* 0x0000007f3c7f7220 */ /* 0x040fe20000400000 */
[----:B------:R-:W-:Y:S01]  /*158a0*/  FMUL R129, R60, R129 ;  /* 0x000000813c817220 */ /* 0x000fe20000400000 */
[C---:B0-----:R-:W-:Y:S01]  /*158b0*/  FMUL R151, R64.reuse, R151 ;  /* 0x0000009740977220 */ /* 0x041fe20000400000 */
[----:B------:R-:W-:Y:S01]  /*158c0*/  FMUL R153, R64, R153 ;  /* 0x0000009940997220 */ /* 0x000fe20000400000 */
[C---:B------:R-:W-:Y:S01]  /*158d0*/  FFMA R99, R95.reuse, R103, R196 ;  /* 0x000000675f637223 */ /* 0x040fe200000000c4 */
[C---:B------:R-:W-:Y:S01]  /*158e0*/  FFMA R98, R94.reuse, R98, R197 ;  /* 0x000000625e627223 */ /* 0x040fe200000000c5 */
[C---:B------:R-:W-:Y:S01]  /*158f0*/  FFMA R102, R94.reuse, R102, R195 ;  /* 0x000000665e667223 */ /* 0x040fe200000000c3 */
[C---:B------:R-:W-:Y:S01]  /*15900*/  FFMA R127, R95.reuse, R127, R186 ;  /* 0x0000007f5f7f7223 */ /* 0x040fe200000000ba */
[C---:B------:R-:W-:Y:S01]  /*15910*/  FFMA R184, R94.reuse, R129, R184 ;  /* 0x000000815eb87223 */ /* 0x040fe200000000b8 */
[----:B------:R-:W-:Y:S01]  /*15920*/  FFMA R151, R95, R151, R182 ;  /* 0x000000975f977223 */ /* 0x000fe200000000b6 */
        /* <DEDUP_REMOVED lines=8> */
[----:B--2---:R-:W-:Y:S01]  /*159b0*/  HADD2.F32 R125, -RZ, R80.H0_H0 ;  /* 0x20000050ff7d7230 */ /* 0x004fe20000004100 */
[----:B------:R-:W-:Y:S01]  /*159c0*/  I2FP.F32.S32 R129, R84 ;  /* 0x0000005400817245 */ /* 0x000fe20000201400 */
[----:B------:R-:W-:Y:S02]  /*159d0*/  HADD2.F32 R103, -RZ, R81.H0_H0 ;  /* 0x20000051ff677230 */ /* 0x000fe40000004100 */
[----:B-1----:R-:W-:-:S02]  /*159e0*/  HADD2.F32 R117, -RZ, R82.H0_H0 ;  /* 0x20000052ff757230 */ /* 0x002fc40000004100 */
[----:B------:R-:W-:Y:S02]  /*159f0*/  HADD2.F32 R188, -RZ, R83.H0_H0 ;  /* 0x20000053ffbc7230 */ /* 0x000fe40000004100 */
[----:B------:R-:W-:Y:S01]  /*15a00*/  FMUL R84, R56, R159 ;  /* 0x0000009f38547220 */ /* 0x000fe20000400000 */
[-C--:B------:R-:W-:Y:S01]  /*15a10*/  IMMA.16832.S8.S8 R80, R68.ROW, R92.reuse.COL, RZ ;  /* 0x0000005c44507237 */ /* 0x080fe20000405cff */
[----:B------:R-:W-:Y:S01]  /*15a20*/  FMUL R85, R60, R85 ;  /* 0x000000553c557220 */ /* 0x000fe20000400000 */
[----:B------:R-:W-:Y:S01]  /*15a30*/  FMUL R87, R64, R87 ;  /* 0x0000005740577220 */ /* 0x000fe20000400000 */
[C---:B------:R-:W-:Y:S02]  /*15a40*/  FFMA R160, R125.reuse, R84, R193 ;  /* 0x000000547da07223 */ /* 0x040fe400000000c1 */
[C---:B------:R-:W-:Y:S01]  /*15a50*/  FFMA R192, R125.reuse, R85, R192 ;  /* 0x000000557dc07223 */ /* 0x040fe200000000c0 */
[C---:B------:R-:W-:Y:S02]  /*15a60*/  FFMA R190, R125.reuse, R87, R190 ;  /* 0x000000577dbe7223 */ /* 0x040fe400000000be */
[----:B---3--:R-:W-:Y:S01]  /*15a70*/  IMMA.16832.S8.S8 R84, R72.ROW, R92.COL, RZ ;  /* 0x0000005c48547237 */ /* 0x008fe20000405cff */
[----:B------:R-:W-:Y:S01]  /*15a80*/  FMUL R129, R52, R129 ;  /* 0x0000008134817220 */ /* 0x000fe20000400000 */
[----:B------:R-:W-:Y:S01]  /*15a90*/  I2FP.F32.S32 R163, R89 ;  /* 0x0000005900a37245 */ /* 0x000fe20000201400 */
[----:B----4-:R-:W-:Y:S01]  /*15aa0*/  HADD2.F32 R89, -RZ, R76.H0_H0 ;  /* 0x2000004cff597230 */ /* 0x010fe20000004100 */
[----:B------:R-:W-:Y:S01]  /*15ab0*/  LDS R92, [R109+0x50] ;  /* 0x000050006d5c7984 */ /* 0x000fe20000000800 */
[----:B------:R-:W-:Y:S01]  /*15ac0*/  FFMA R194, R125, R129, R194 ;  /* 0x000000817dc27223 */ /* 0x000fe200000000c2 */
[----:B------:R-:W-:-:S02]  /*15ad0*/  HADD2.F32 R125, -RZ, R77.H0_H0 ;  /* 0x2000004dff7d7230 */ /* 0x000fc40000004100 */
[----:B------:R-:W-:Y:S01]  /*15ae0*/  HADD2.F32 R118, -RZ, R78.H0_H0 ;  /* 0x2000004eff767230 */ /* 0x000fe20000004100 */
[----:B------:R-:W-:Y:S01]  /*15af0*/  LDS R93, [R109+0x60] ;  /* 0x000060006d5d7984 */ /* 0x000fe20000000800 */
[----:B------:R-:W-:Y:S01]  /*15b00*/  HADD2.F32 R116, -RZ, R79.H0_H0 ;  /* 0x2000004fff747230 */ /* 0x000fe20000004100 */
[----:B------:R-:W-:Y:S02]  /*15b10*/  I2FP.F32.S32 R100, R80 ;  /* 0x0000005000647245 */ /* 0x000fe40000201400 */
[----:B------:R1:W2:Y:S01]  /*15b20*/  LDSM.16.M88.4 R76, [R114] ;  /* 0x00000000724c783b */ /* 0x0002a20000000200 */
[----:B------:R-:W-:Y:S02]  /*15b30*/  I2FP.F32.S32 R126, R81 ;  /* 0x00000051007e7245 */ /* 0x000fe40000201400 */
[----:B------:R-:W-:Y:S02]  /*15b40*/  I2FP.F32.S32 R128, R83 ;  /* 0x0000005300807245 */ /* 0x000fe40000201400 */
[----:B------:R-:W-:-:S02]  /*15b50*/  I2FP.F32.S32 R91, R91 ;  /* 0x0000005b005b7245 */ /* 0x000fc40000201400 */
[----:B-1----:R-:W-:Y:S02]  /*15b60*/  I2FP.F32.S32 R114, R82 ;  /* 0x0000005200727245 */ /* 0x002fe40000201400 */
[----:B------:R1:W3:Y:S01]  /*15b70*/  LDSM.16.M88.4 R80, [R113] ;  /* 0x000000007150783b */ /* 0x0002e20000000200 */
[----:B------:R-:W-:Y:S01]  /*15b80*/  I2FP.F32.S32 R84, R84 ;  /* 0x0000005400547245 */ /* 0x000fe20000201400 */
[----:B------:R-:W-:Y:S01]  /*15b90*/  FMUL R100, R53, R100 ;  /* 0x0000006435647220 */ /* 0x000fe20000400000 */
[----:B------:R-:W-:Y:S01]  /*15ba0*/  I2FP.F32.S32 R86, R86 ;  /* 0x0000005600567245 */ /* 0x000fe20000201400 */
        /* <DEDUP_REMOVED lines=9> */
[----:B------:R-:W-:Y:S01]  /*15c40*/  I2FP.F32.S32 R150, R85 ;  /* 0x0000005500967245 */ /* 0x000fe20000201400 */
[----:B------:R-:W-:Y:S01]  /*15c50*/  FMUL R100, R61, R84 ;  /* 0x000000543d647220 */ /* 0x000fe20000400000 */
[----:B------:R-:W-:Y:S01]  /*15c60*/  I2FP.F32.S32 R158, R87 ;  /* 0x00000057009e7245 */ /* 0x000fe20000201400 */
[----:B------:R-:W-:Y:S01]  /*15c70*/  FMUL R152, R65, R86 ;  /* 0x0000005641987220 */ /* 0x000fe20000400000 */
[-C--:B0-----:R-:W-:Y:S01]  /*15c80*/  IMMA.16832.S8.S8 R88, R68.ROW, R94.reuse.COL, RZ ;  /* 0x0000005e44587237 */ /* 0x081fe20000405cff */
[----:B------:R-:W-:Y:S07]  /*15c90*/  LDS R101, [R109+0x960] ;  /* 0x000960006d657984 */ /* 0x000fee0000000800 */
[----:B------:R-:W-:Y:S01]  /*15ca0*/  IMMA.16832.S8.S8 R84, R72.ROW, R94.COL, RZ ;  /* 0x0000005e48547237 */ /* 0x000fe20000405cff */
[----:B------:R-:W-:-:S02]  /*15cb0*/  FFMA R127, R96, R100, R127 ;  /* 0x00000064607f7223 */ /* 0x000fc4000000007f */
[----:B------:R-:W0:Y:S01]  /*15cc0*/  LDS R100, [R109+0x950] ;  /* 0x000950006d647984 */ /* 0x000e220000000800 */
[----:B------:R-:W-:Y:S01]  /*15cd0*/  FMUL R114, R57, R114 ;  /* 0x0000007239727220 */ /* 0x000fe20000400000 */
[C---:B------:R-:W-:Y:S01]  /*15ce0*/  FFMA R151, R96.reuse, R152, R151 ;  /* 0x0000009860977223 */ /* 0x040fe20000000097 */
[----:B------:R-:W-:Y:S01]  /*15cf0*/  FMUL R153, R65, R158 ;  /* 0x0000009e41997220 */ /* 0x000fe20000400000 */
[----:B------:R-:W-:Y:S01]  /*15d00*/  FMUL R126, R53, R126 ;  /* 0x0000007e357e7220 */ /* 0x000fe20000400000 */
[----:B-1----:R-:W-:-:S03]  /*15d10*/  FFMA R113, R96, R114, R99 ;  /* 0x0000007260717223 */ /* 0x002fc60000000063 */
[----:B------:R-:W-:Y:S02]  /*15d20*/  I2FP.F32.S32 R90, R90 ;  /* 0x0000005a005a7245 */ /* 0x000fe40000201400 */
[----:B------:R-:W-:Y:S01]  /*15d30*/  I2FP.F32.S32 R88, R88 ;  /* 0x0000005800587245 */ /* 0x000fe20000201400 */
[----:B------:R-:W-:Y:S01]  /*15d40*/  FMUL R95, R57, R128 ;  /* 0x00000080395f7220 */ /* 0x000fe20000400000 */
[----:B------:R-:W-:-:S04]  /*15d50*/  FMUL R99, R61, R150 ;  /* 0x000000963d637220 */ /* 0x000fc80000400000 */
        /* <DEDUP_REMOVED lines=13> */
[----:B------:R-:W-:Y:S01]  /*15e30*/  I2FP.F32.S32 R150, R91 ;  /* 0x0000005b00967245 */ /* 0x000fe20000201400 */
[-C--:B--2---:R-:W-:Y:S01]  /*15e40*/  IMMA.16832.S8.S8 R96, R76.ROW, R92.reuse.COL, RZ ;  /* 0x0000005c4c607237 */ /* 0x084fe20000405cff */
[C---:B------:R-:W-:Y:S01]  /*15e50*/  FFMA R194, R103.reuse, R88, R194 ;  /* 0x0000005867c27223 */ /* 0x040fe200000000c2 */
[C---:B------:R-:W-:Y:S01]  /*15e60*/  FFMA R160, R103.reuse, R85, R160 ;  /* 0x0000005567a07223 */ /* 0x040fe200000000a0 */
[C---:B------:R-:W-:Y:S01]  /*15e70*/  FFMA R192, R103.reuse, R87, R192 ;  /* 0x0000005767c07223 */ /* 0x040fe200000000c0 */
[----:B------:R-:W-:Y:S01]  /*15e80*/  FFMA R190, R103, R89, R190 ;  /* 0x0000005967be7223 */ /* 0x000fe200000000be */
[----:B------:R-:W-:Y:S03]  /*15e90*/  LDS R102, [R109+0x70] ;  /* 0x000070006d667984 */ /* 0x000fe60000000800 */
[----:B---3--:R-:W-:Y:S01]  /*15ea0*/  IMMA.16832.S8.S8 R92, R80.ROW, R92.COL, RZ ;  /* 0x0000005c505c7237 */ /* 0x008fe20000405cff */
[----:B------:R-:W-:Y:S01]  /*15eb0*/  LDS R103, [R109+0x80] ;  /* 0x000080006d677984 */ /* 0x000fe20000000800 */
[----:B------:R-:W-:Y:S01]  /*15ec0*/  FMUL R89, R57, R150 ;  /* 0x0000009639597220 */ /* 0x000fe20000400000 */
[----:B------:R-:W-:-:S02]  /*15ed0*/  FMUL R91, R61, R152 ;  /* 0x000000983d5b7220 */ /* 0x000fc40000400000 */
[----:B------:R1:W2:Y:S01]  /*15ee0*/  LDSM.16.M88.4 R84, [R112] ;  /* 0x000000007054783b */ /* 0x0002a20000000200 */
[C---:B------:R-:W-:Y:S01]  /*15ef0*/  FFMA R171, R125.reuse, R89, R176 ;  /* 0x000000597dab7223 */ /* 0x040fe200000000b0 */
[----:B------:R-:W-:Y:S02]  /*15f00*/  FFMA R173, R125, R91, R174 ;  /* 0x0000005b7dad7223 */ /* 0x000fe400000000ae */
[----:B------:R3:W4:Y:S01]  /*15f10*/  LDSM.16.M88.4 R88, [R110] ;  /* 0x000000006e58783b */ /* 0x0007220000000200 */
[----:B------:R-:W-:Y:S01]  /*15f20*/  FMUL R128, R53, R128 ;  /* 0x0000008035807220 */ /* 0x000fe20000400000 */
[----:B------:R-:W-:Y:S01]  /*15f30*/  FMUL R153, R65, R158 ;  /* 0x0000009e41997220 */ /* 0x000fe20000400000 */
[----:B------:R-:W-:Y:S02]  /*15f40*/  I2FP.F32.S32 R159, R98 ;  /* 0x00000062009f7245 */ /* 0x000fe40000201400 */
[C---:B------:R-:W-:Y:S01]  /*15f50*/  FFMA R169, R125.reuse, R128, R178 ;  /* 0x000000807da97223 */ /* 0x040fe200000000b2 */
[----:B------:R-:W-:Y:S01]  /*15f60*/  FFMA R175, R125, R153, R172 ;  /* 0x000000997daf7223 */ /* 0x000fe200000000ac */
[----:B------:R-:W-:-:S02]  /*15f70*/  I2FP.F32.S32 R125, R96 ;  /* 0x00000060007d7245 */ /* 0x000fc40000201400 */
[----:B------:R-:W-:Y:S02]  /*15f80*/  I2FP.F32.S32 R153, R97 ;  /* 0x0000006100997245 */ /* 0x000fe40000201400 */
[----:B------:R-:W-:Y:S02]  /*15f90*/  I2FP.F32.S32 R165, R93 ;  /* 0x0000005d00a57245 */ /* 0x000fe40000201400 */
[----:B------:R-:W-:Y:S02]  /*15fa0*/  I2FP.F32.S32 R161, R99 ;  /* 0x0000006300a17245 */ /* 0x000fe40000201400 */
[----:B------:R-:W-:Y:S01]  /*15fb0*/  I2FP.F32.S32 R93, R94 ;  /* 0x0000005e005d7245 */ /* 0x000fe20000201400 */
[----:B0-----:R-:W-:Y:S01]  /*15fc0*/  IMMA.16832.S8.S8 R96, R76.ROW, R100.COL, RZ ;  /* 0x000000644c607237 */ /* 0x001fe20000405cff */
[----:B------:R-:W-:Y:S02]  /*15fd0*/  I2FP.F32.S32 R163, R92 ;  /* 0x0000005c00a37245 */ /* 0x000fe40000201400 */
[----:B------:R-:W-:Y:S01]  /*15fe0*/  I2FP.F32.S32 R167, R95 ;  /* 0x0000005f00a77245 */ /* 0x000fe20000201400 */
[----:B-1----:R-:W-:-:S04]  /*15ff0*/  FMUL R112, R66, R93 ;  /* 0x0000005d42707220 */ /* 0x002fc80000400000 */
[----:B------:R-:W-:Y:S01]  /*16000*/  IMMA.16832.S8.S8 R92, R80.ROW, R100.COL, RZ ;  /* 0x00000064505c7237 */ /* 0x000fe20000405cff */
[----:B------:R-:W-:Y:S04]  /*16010*/  LDS R100, [R109+0x970] ;  /* 0x000970006d647984 */ /* 0x000fe80000000800 */
[----:B------:R-:W0:Y:S01]  /*16020*/  LDS R101, [R109+0x980] ;  /* 0x000980006d657984 */ /* 0x000e220000000800 */
        /* <DEDUP_REMOVED lines=16> */
[----:B--2---:R-:W-:Y:S01]  /*16130*/  IMMA.16832.S8.S8 R96, R84.ROW, R102.COL, RZ ;  /* 0x0000006654607237 */ /* 0x004fe20000405cff */
[----:B---3--:R-:W-:Y:S01]  /*16140*/  FMUL R110, R62, R163 ;  /* 0x000000a33e6e7220 */ /* 0x008fe20000400000 */
[----:B------:R-:W-:Y:S01]  /*16150*/  I2FP.F32.S32 R163, R93 ;  /* 0x0000005d00a37245 */ /* 0x000fe20000201400 */
[C---:B------:R-:W-:Y:S01]  /*16160*/  FFMA R151, R104.reuse, R112, R151 ;  /* 0x0000007068977223 */ /* 0x040fe20000000097 */
[----:B------:R-:W-:Y:S01]  /*16170*/  I2FP.F32.S32 R161, R92 ;  /* 0x0000005c00a17245 */ /* 0x000fe20000201400 */
[----:B------:R-:W-:Y:S01]  /*16180*/  FFMA R127, R104, R110, R127 ;  /* 0x0000006e687f7223 */ /* 0x000fe2000000007f */
[----:B------:R-:W-:-:S02]  /*16190*/  I2FP.F32.S32 R165, R94 ;  /* 0x0000005e00a57245 */ /* 0x000fc40000201400 */
[----:B------:R-:W-:Y:S01]  /*161a0*/  I2FP.F32.S32 R167, R95 ;  /* 0x0000005f00a77245 */ /* 0x000fe20000201400 */
[----:B------:R-:W-:Y:S01]  /*161b0*/  FMUL R105, R54, R105 ;  /* 0x0000006936697220 */ /* 0x000fe20000400000 */
[----:B----4-:R-:W-:Y:S01]  /*161c0*/  IMMA.16832.S8.S8 R92, R88.ROW, R102.COL, RZ ;  /* 0x00000066585c7237 */ /* 0x010fe20000405cff */
[----:B------:R-:W-:Y:S01]  /*161d0*/  FMUL R102, R58, R159 ;  /* 0x0000009f3a667220 */ /* 0x000fe20000400000 */
[----:B------:R-:W-:Y:S01]  /*161e0*/  FMUL R104, R62, R163 ;  /* 0x000000a33e687220 */ /* 0x000fe20000400000 */
[----:B------:R-:W-:Y:S02]  /*161f0*/  FFMA R193, R117, R105, R194 ;  /* 0x0000006975c17223 */ /* 0x000fe400000000c2 */
[----:B------:R-:W-:Y:S01]  /*16200*/  FFMA R171, R118, R102, R171 ;  /* 0x0000006676ab7223 */ /* 0x000fe200000000ab */
[----:B------:R-:W-:Y:S01]  /*16210*/  FMUL R102, R66, R167 ;  /* 0x000000a742667220 */ /* 0x000fe20000400000 */
[C---:B------:R-:W-:Y:S01]  /*16220*/  FFMA R173, R118.reuse, R104, R173 ;  /* 0x0000006876ad7223 */ /* 0x040fe200000000ad */
[----:B------:R-:W-:Y:S04]  /*16230*/  LDS R105, [R109+0x1220] ;  /* 0x001220006d697984 */ /* 0x000fe80000000800 */
[----:B------:R-:W1:Y:S01]  /*16240*/  LDS R104, [R109+0x1210] ;  /* 0x001210006d687984 */ /* 0x000e620000000800 */
[----:B------:R-:W-:Y:S01]  /*16250*/  FFMA R175, R118, R102, R175 ;  /* 0x0000006676af7223 */ /* 0x000fe200000000af */
[----:B------:R-:W-:Y:S01]  /*16260*/  I2FP.F32.S32 R102, R96 ;  /* 0x0000006000667245 */ /* 0x000fe20000201400 */
[----:B------:R-:W-:Y:S01]  /*16270*/  FMUL R129, R54, R129 ;  /* 0x0000008136817220 */ /* 0x000fe20000400000 */
[----:B------:R-:W-:-:S03]  /*16280*/  I2FP.F32.S32 R110, R97 ;  /* 0x00000061006e7245 */ /* 0x000fc60000201400 */
[----:B------:R-:W-:Y:S01]  /*16290*/  FMUL R102, R55, R102 ;  /* 0x0000006637667220 */ /* 0x000fe20000400000 */
[----:B------:R-:W-:Y:S01]  /*162a0*/  FFMA R129, R118, R129, R169 ;  /* 0x0000008176817223 */ /* 0x000fe200000000a9 */
[----:B------:R-:W-:Y:S02]  /*162b0*/  I2FP.F32.S32 R112, R98 ;  /* 0x0000006200707245 */ /* 0x000fe40000201400 */
[----:B------:R-:W-:Y:S01]  /*162c0*/  I2FP.F32.S32 R118, R99 ;  /* 0x0000006300767245 */ /* 0x000fe20000201400 */
[----:B------:R-:W-:Y:S01]  /*162d0*/  FFMA R197, R106, R102, R125 ;  /* 0x000000666ac57223 */ /* 0x000fe2000000007d */
[----:B0-----:R-:W-:Y:S01]  /*162e0*/  IMMA.16832.S8.S8 R96, R84.ROW, R100.COL, RZ ;  /* 0x0000006454607237 */ /* 0x001fe20000405cff */
[----:B------:R-:W-:Y:S02]  /*162f0*/  I2FP.F32.S32 R92, R92 ;  /* 0x0000005c005c7245 */ /* 0x000fe40000201400 */
[----:B------:R-:W-:-:S05]  /*16300*/  I2FP.F32.S32 R94, R94 ;  /* 0x0000005e005e7245 */ /* 0x000fca0000201400 */
[----:B------:R-:W-:Y:S01]  /*16310*/  IMMA.16832.S8.S8 R100, R88.ROW, R100.COL, RZ ;  /* 0x0000006458647237 */ /* 0x000fe20000405cff */
[----:B------:R-:W-:Y:S01]  /*16320*/  FMUL R92, R63, R92 ;  /* 0x0000005c3f5c7220 */ /* 0x000fe20000400000 */
[----:B------:R-:W-:Y:S01]  /*16330*/  FMUL R94, R67, R94 ;  /* 0x0000005e435e7220 */ /* 0x000fe20000400000 */
[C---:B------:R-:W-:Y:S01]  /*16340*/  FMUL R112, R59.reuse, R112 ;  /* 0x000000703b707220 */ /* 0x040fe20000400000 */
[----:B------:R-:W-:Y:S01]  /*16350*/  I2FP.F32.S32 R128, R93 ;  /* 0x0000005d00807245 */ /* 0x000fe20000201400 */
[C---:B------:R-:W-:Y:S01]  /*16360*/  FFMA R186, R106.reuse, R92, R127 ;  /* 0x0000005c6aba7223 */ /* 0x040fe2000000007f */
[----:B------:R-:W-:Y:S01]  /*16370*/  I2FP.F32.S32 R150, R95 ;  /* 0x0000005f00967245 */ /* 0x000fe20000201400 */
[C---:B------:R-:W-:Y:S01]  /*16380*/  FFMA R182, R106.reuse, R94, R151 ;  /* 0x0000005e6ab67223 */ /* 0x040fe20000000097 */
[----:B------:R-:W-:Y:S01]  /*16390*/  FFMA R195, R106, R112, R113 ;  /* 0x000000706ac37223 */ /* 0x000fe20000000071 */
[----:B------:R-:W0:Y:S01]  /*163a0*/  LDS.128 R92, [R108+0x1200] ;  /* 0x001200006c5c7984 */ /* 0x000e220000000c00 */
        /* <DEDUP_REMOVED lines=8> */
[----:B------:R-:W-:Y:S01]  /*16430*/  FFMA R165, R117, R165, R190 ;  /* 0x000000a575a57223 */ /* 0x000fe200000000be */
[----:B------:R-:W-:Y:S01]  /*16440*/  LDS R112, [R109+0x1230] ;  /* 0x001230006d707984 */ /* 0x000fe20000000800 */
[----:B------:R-:W-:Y:S01]  /*16450*/  I2FP.F32.S32 R106, R96 ;  /* 0x00000060006a7245 */ /* 0x000fe20000201400 */
[----:B------:R-:W-:Y:S01]  /*16460*/  FMUL R117, R63, R128 ;  /* 0x000000803f757220 */ /* 0x000fe20000400000 */
[----:B------:R-:W-:Y:S01]  /*16470*/  FFMA R196, R107, R110, R126 ;  /* 0x0000006e6bc47223 */ /* 0x000fe2000000007e */
[----:B------:R-:W2:Y:S01]  /*16480*/  LDS R113, [R109+0x1240] ;  /* 0x001240006d717984 */ /* 0x000ea20000000800 */
[----:B------:R-:W-:-:S02]  /*16490*/  I2FP.F32.S32 R110, R97 ;  /* 0x00000061006e7245 */ /* 0x000fc40000201400 */
[----:B------:R-:W-:Y:S02]  /*164a0*/  I2FP.F32.S32 R118, R99 ;  /* 0x0000006300767245 */ /* 0x000fe40000201400 */
[----:B------:R-:W-:Y:S02]  /*164b0*/  I2FP.F32.S32 R128, R101 ;  /* 0x0000006500807245 */ /* 0x000fe40000201400 */
[----:B------:R-:W-:Y:S01]  /*164c0*/  I2FP.F32.S32 R152, R103 ;  /* 0x0000006700987245 */ /* 0x000fe20000201400 */
[----:B------:R-:W-:Y:S01]  /*164d0*/  FMUL R125, R67, R150 ;  /* 0x00000096437d7220 */ /* 0x000fe20000400000 */
[----:B------:R-:W-:Y:S01]  /*164e0*/  I2FP.F32.S32 R114, R98 ;  /* 0x0000006200727245 */ /* 0x000fe20000201400 */
[C---:B------:R-:W-:Y:S01]  /*164f0*/  FMUL R106, R55.reuse, R106 ;  /* 0x0000006a376a7220 */ /* 0x040fe20000400000 */
[----:B------:R-:W3:Y:S01]  /*16500*/  LDS.128 R96, [R108+0x1290] ;  /* 0x001290006c607984 */ /* 0x000ee20000000c00 */
[----:B------:R-:W-:Y:S01]  /*16510*/  FMUL R110, R55, R110 ;  /* 0x0000006e376e7220 */ /* 0x000fe20000400000 */
[----:B------:R-:W-:Y:S01]  /*16520*/  FMUL R118, R59, R118 ;  /* 0x000000763b767220 */ /* 0x000fe20000400000 */
[----:B------:R-:W-:Y:S01]  /*16530*/  FMUL R128, R63, R128 ;  /* 0x000000803f807220 */ /* 0x000fe20000400000 */
[----:B------:R-:W-:Y:S01]  /*16540*/  FMUL R152, R67, R152 ;  /* 0x0000009843987220 */ /* 0x000fe20000400000 */
[----:B------:R-:W-:Y:S01]  /*16550*/  I2FP.F32.S32 R126, R100 ;  /* 0x00000064007e7245 */ /* 0x000fe20000201400 */
[C---:B------:R-:W-:Y:S01]  /*16560*/  FFMA R184, R107.reuse, R117, R184 ;  /* 0x000000756bb87223 */ /* 0x040fe200000000b8 */
[----:B------:R-:W-:Y:S01]  /*16570*/  I2FP.F32.S32 R150, R102 ;  /* 0x0000006600967245 */ /* 0x000fe20000201400 */
[----:B------:R-:W-:Y:S01]  /*16580*/  FFMA R180, R107, R125, R180 ;  /* 0x0000007d6bb47223 */ /* 0x000fe200000000b4 */
[-C--:B-1----:R-:W-:Y:S01]  /*16590*/  IMMA.16832.S8.S8 R100, R44.ROW, R104.reuse.COL, RZ ;  /* 0x000000682c647237 */ /* 0x082fe20000405cff */
[----:B------:R-:W-:Y:S01]  /*165a0*/  FFMA R193, R188, R106, R193 ;  /* 0x0000006abcc17223 */ /* 0x000fe200000000c1 */
[C---:B------:R-:W-:Y:S01]  /*165b0*/  FFMA R178, R116.reuse, R110, R129 ;  /* 0x0000006e74b27223 */ /* 0x040fe20000000081 */
[C---:B------:R-:W-:Y:S01]  /*165c0*/  FFMA R176, R116.reuse, R118, R171 ;  /* 0x0000007674b07223 */ /* 0x040fe200000000ab */
[C---:B------:R-:W-:Y:S01]  /*165d0*/  FFMA R174, R116.reuse, R128, R173 ;  /* 0x0000008074ae7223 */ /* 0x040fe200000000ad */
[----:B------:R-:W-:Y:S01]  /*165e0*/  FFMA R172, R116, R152, R175 ;  /* 0x0000009874ac7223 */ /* 0x000fe200000000af */
[----:B------:R-:W-:Y:S02]  /*165f0*/  LDS R117, [R109+0x1260] ;  /* 0x001260006d757984 */ /* 0x000fe40000000800 */
[----:B------:R-:W-:Y:S02]  /*16600*/  IMMA.16832.S8.S8 R104, R48.ROW, R104.COL, RZ ;  /* 0x0000006830687237 */ /* 0x000fe40000405cff */
[----:B------:R-:W1:Y:S01]  /*16610*/  LDS R116, [R109+0x1250] ;  /* 0x001250006d747984 */ /* 0x000e620000000800 */
[----:B------:R-:W-:Y:S01]  /*16620*/  FMUL R114, R59, R114 ;  /* 0x000000723b727220 */ /* 0x000fe20000400000 */
[----:B------:R-:W-:-:S03]  /*16630*/  FMUL R126, R63, R126 ;  /* 0x0000007e3f7e7220 */ /* 0x000fc60000400000 */
[----:B------:R-:W-:-:S04]  /*16640*/  FFMA R192, R188, R114, R153 ;  /* 0x00000072bcc07223 */ /* 0x000fc80000000099 */
[----:B------:R-:W-:Y:S02]  /*16650*/  I2FP.F32.S32 R127, R101 ;  /* 0x00000065007f7245 */ /* 0x000fe40000201400 */
[----:B------:R-:W-:Y:S02]  /*16660*/  I2FP.F32.S32 R125, R100 ;  /* 0x00000064007d7245 */ /* 0x000fe40000201400 */
[----:B------:R-:W-:Y:S02]  /*16670*/  I2FP.F32.S32 R129, R102 ;  /* 0x0000006600817245 */ /* 0x000fe40000201400 */
[----:B------:R-:W-:Y:S02]  /*16680*/  I2FP.F32.S32 R151, R103 ;  /* 0x0000006700977245 */ /* 0x000fe40000201400 */
[----:B------:R-:W-:Y:S02]  /*16690*/  I2FP.F32.S32 R101, R104 ;  /* 0x0000006800657245 */ /* 0x000fe40000201400 */
[----:B------:R-:W-:Y:S01]  /*166a0*/  I2FP.F32.S32 R103, R106 ;  /* 0x0000006a00677245 */ /* 0x000fe20000201400 */
[----:B0-----:R-:W-:-:S02]  /*166b0*/  HADD2.F32 R114, -RZ, R92.H0_H0 ;  /* 0x2000005cff727230 */ /* 0x001fc40000004100 */
        /* <DEDUP_REMOVED lines=10> */
[----:B------:R-:W-:Y:S01]  /*16760*/  FFMA R188, R188, R150, R165 ;  /* 0x00000096bcbc7223 */ /* 0x000fe200000000a5 */
[-C--:B--2---:R-:W-:Y:S01]  /*16770*/  IMMA.16832.S8.S8 R100, R72.ROW, R112.reuse.COL, RZ ;  /* 0x0000007048647237 */ /* 0x084fe20000405cff */
[----:B------:R-:W-:Y:S01]  /*16780*/  HADD2.F32 R118, -RZ, R93.H0_H0 ;  /* 0x2000005dff767230 */ /* 0x000fe20000004100 */
[----:B------:R-:W-:Y:S01]  /*16790*/  I2FP.F32.S32 R105, R105 ;  /* 0x0000006900697245 */ /* 0x000fe20000201400 */
[----:B------:R-:W-:Y:S01]  /*167a0*/  HADD2.F32 R110, -RZ, R94.H0_H0 ;  /* 0x2000005eff6e7230 */ /* 0x000fe20000004100 */
[----:B------:R-:W-:Y:S01]  /*167b0*/  I2FP.F32.S32 R107, R107 ;  /* 0x0000006b006b7245 */ /* 0x000fe20000201400 */
[----:B------:R-:W-:Y:S01]  /*167c0*/  HADD2.F32 R150, -RZ, R95.H0_H0 ;  /* 0x2000005fff967230 */ /* 0x000fe20000004100 */
[----:B------:R-:W-:Y:S02]  /*167d0*/  LDS R8, [R109+0x1270] ;  /* 0x001270006d087984 */ /* 0x000fe40000000800 */
[----:B------:R-:W-:Y:S02]  /*167e0*/  IMMA.16832.S8.S8 R92, R68.ROW, R112.COL, RZ ;  /* 0x00000070445c7237 */ /* 0x000fe40000405cff */
[----:B------:R-:W0:Y:S01]  /*167f0*/  LDS R9, [R109+0x1280] ;  /* 0x001280006d097984 */ /* 0x000e220000000800 */
[----:B---3--:R-:W-:-:S02]  /*16800*/  HADD2.F32 R96, -RZ, R96.H0_H0 ;  /* 0x20000060ff607230 */ /* 0x008fc40000004100 */
[----:B------:R-:W-:Y:S01]  /*16810*/  FMUL R127, R52, R127 ;  /* 0x0000007f347f7220 */ /* 0x000fe20000400000 */
[----:B------:R-:W-:Y:S02]  /*16820*/  HADD2.F32 R43, -RZ, R98.H0_H0 ;  /* 0x20000062ff2b7230 */ /* 0x000fe40000004100 */
[----:B------:R-:W-:Y:S01]  /*16830*/  FMUL R151, R56, R151 ;  /* 0x0000009738977220 */ /* 0x000fe20000400000 */
[----:B------:R-:W-:Y:S01]  /*16840*/  FMUL R98, R60, R105 ;  /* 0x000000693c627220 */ /* 0x000fe20000400000 */
[----:B------:R-:W-:Y:S01]  /*16850*/  FMUL R107, R64, R107 ;  /* 0x0000006b406b7220 */ /* 0x000fe20000400000 */
[----:B------:R-:W-:Y:S02]  /*16860*/  HADD2.F32 R106, -RZ, R97.H0_H0 ;  /* 0x20000061ff6a7230 */ /* 0x000fe40000004100 */
[C---:B------:R-:W-:Y:S01]  /*16870*/  FFMA R127, R96.reuse, R127, R7 ;  /* 0x0000007f607f7223 */ /* 0x040fe20000000007 */
[----:B------:R-:W-:Y:S02]  /*16880*/  HADD2.F32 R10, -RZ, R99.H0_H0 ;  /* 0x20000063ff0a7230 */ /* 0x000fe40000004100 */
[C---:B------:R-:W-:Y:S01]  /*16890*/  FFMA R151, R96.reuse, R151, R4 ;  /* 0x0000009760977223 */ /* 0x040fe20000000004 */
[C---:B------:R-:W-:Y:S01]  /*168a0*/  FFMA R105, R96.reuse, R98, R5 ;  /* 0x0000006260697223 */ /* 0x040fe20000000005 */
[----:B------:R-:W-:-:S02]  /*168b0*/  FFMA R107, R96, R107, R6 ;  /* 0x0000006b606b7223 */ /* 0x000fc40000000006 */
[----:B-1----:R-:W-:Y:S01]  /*168c0*/  IMMA.16832.S8.S8 R4, R76.ROW, R116.COL, RZ ;  /* 0x000000744c047237 */ /* 0x002fe20000405cff */
[----:B------:R-:W-:-:S07]  /*168d0*/  I2FP.F32.S32 R100, R100 ;  /* 0x0000006400647245 */ /* 0x000fce0000201400 */
[----:B------:R-:W-:Y:S01]  /*168e0*/  IMMA.16832.S8.S8 R96, R80.ROW, R116.COL, RZ ;  /* 0x0000007450607237 */ /* 0x000fe20000405cff */
[----:B------:R-:W-:Y:S02]  /*168f0*/  I2FP.F32.S32 R112, R93 ;  /* 0x0000005d00707245 */ /* 0x000fe40000201400 */
[----:B------:R-:W-:Y:S01]  /*16900*/  I2FP.F32.S32 R152, R103 ;  /* 0x0000006700987245 */ /* 0x000fe20000201400 */
[----:B------:R-:W-:Y:S01]  /*16910*/  FMUL R93, R61, R100 ;  /* 0x000000643d5d7220 */ /* 0x000fe20000400000 */
[----:B------:R-:W-:Y:S01]  /*16920*/  I2FP.F32.S32 R128, R101 ;  /* 0x0000006500807245 */ /* 0x000fe20000201400 */
[----:B------:R-:W-:Y:S01]  /*16930*/  LDS R100, [R109+0x1b10] ;  /* 0x001b10006d647984 */ /* 0x000fe20000000800 */
[----:B------:R-:W-:Y:S01]  /*16940*/  FMUL R112, R53, R112 ;  /* 0x0000007035707220 */ /* 0x000fe20000400000 */
[----:B------:R-:W-:Y:S02]  /*16950*/  FMUL R152, R65, R152 ;  /* 0x0000009841987220 */ /* 0x000fe40000400000 */
[----:B------:R-:W1:Y:S01]  /*16960*/  LDS R101, [R109+0x1b20] ;  /* 0x001b20006d657984 */ /* 0x000e620000000800 */
[----:B------:R-:W-:Y:S01]  /*16970*/  I2FP.F32.S32 R94, R94 ;  /* 0x0000005e005e7245 */ /* 0x000fe20000201400 */
[C---:B------:R-:W-:Y:S01]  /*16980*/  FFMA R112, R106.reuse, R112, R127 ;  /* 0x000000706a707223 */ /* 0x040fe2000000007f */
[----:B------:R-:W-:Y:S01]  /*16990*/  I2FP.F32.S32 R102, R102 ;  /* 0x0000006600667245 */ /* 0x000fe20000201400 */
[----:B------:R-:W-:Y:S01]  /*169a0*/  FFMA R152, R106, R152, R107 ;  /* 0x000000986a987223 */ /* 0x000fe2000000006b */
[----:B------:R-:W-:Y:S01]  /*169b0*/  FMUL R128, R61, R128 ;  /* 0x000000803d807220 */ /* 0x000fe20000400000 */
[----:B------:R-:W-:-:S02]  /*169c0*/  I2FP.F32.S32 R107, R5 ;  /* 0x00000005006b7245 */ /* 0x000fc40000201400 */
[----:B------:R-:W-:Y:S02]  /*169d0*/  I2FP.F32.S32 R117, R7 ;  /* 0x0000000700757245 */ /* 0x000fe40000201400 */
[----:B------:R-:W-:Y:S02]  /*169e0*/  I2FP.F32.S32 R127, R97 ;  /* 0x00000061007f7245 */ /* 0x000fe40000201400 */
[----:B------:R-:W-:Y:S02]  /*169f0*/  I2FP.F32.S32 R5, R6 ;  /* 0x0000000600057245 */ /* 0x000fe40000201400 */
[----:B------:R-:W-:Y:S02]  /*16a00*/  I2FP.F32.S32 R7, R96 ;  /* 0x0000006000077245 */ /* 0x000fe40000201400 */
        /* <DEDUP_REMOVED lines=17> */
[----:B------:R-:W-:Y:S01]  /*16b20*/  FFMA R113, R110, R6, R113 ;  /* 0x000000066e717223 */ /* 0x000fe20000000071 */
[----:B------:R-:W-:Y:S01]  /*16b30*/  FFMA R125, R118, R92, R125 ;  /* 0x0000005c767d7223 */ /* 0x000fe2000000007d */
[----:B------:R-:W-:Y:S01]  /*16b40*/  FFMA R126, R106, R126, R151 ;  /* 0x0000007e6a7e7223 */ /* 0x000fe20000000097 */
[----:B------:R-:W2:Y:S01]  /*16b50*/  LDS.128 R4, [R108+0x1b00] ;  /* 0x001b00006c047984 */ /* 0x000ea20000000c00 */
[----:B0-----:R-:W-:Y:S01]  /*16b60*/  IMMA.16832.S8.S8 R92, R84.ROW, R8.COL, RZ ;  /* 0x00000008545c7237 */ /* 0x001fe20000405cff */
[----:B------:R-:W-:-:S07]  /*16b70*/  I2FP.F32.S32 R151, R99 ;  /* 0x0000006300977245 */ /* 0x000fce0000201400 */
[----:B------:R-:W-:Y:S01]  /*16b80*/  IMMA.16832.S8.S8 R96, R88.ROW, R8.COL, RZ ;  /* 0x0000000858607237 */ /* 0x000fe20000405cff */
[----:B------:R-:W-:Y:S04]  /*16b90*/  LDS R8, [R109+0x1b30] ;  /* 0x001b30006d087984 */ /* 0x000fe80000000800 */
[----:B------:R-:W0:Y:S01]  /*16ba0*/  LDS R9, [R109+0x1b40] ;  /* 0x001b40006d097984 */ /* 0x000e220000000800 */
[C---:B------:R-:W-:Y:S01]  /*16bb0*/  FMUL R107, R54.reuse, R107 ;  /* 0x0000006b366b7220 */ /* 0x040fe20000400000 */
[----:B------:R-:W-:-:S03]  /*16bc0*/  FMUL R105, R54, R105 ;  /* 0x0000006936697220 */ /* 0x000fc60000400000 */
[----:B------:R-:W-:Y:S01]  /*16bd0*/  FFMA R107, R43, R107, R112 ;  /* 0x0000006b2b6b7223 */ /* 0x000fe20000000070 */
[----:B------:R-:W-:Y:S02]  /*16be0*/  I2FP.F32.S32 R104, R93 ;  /* 0x0000005d00687245 */ /* 0x000fe40000201400 */
[----:B------:R-:W-:Y:S01]  /*16bf0*/  I2FP.F32.S32 R102, R92 ;  /* 0x0000005c00667245 */ /* 0x000fe20000201400 */
[----:B------:R-:W-:Y:S01]  /*16c00*/  FFMA R105, R110, R105, R125 ;  /* 0x000000696e697223 */ /* 0x000fe2000000007d */
[----:B------:R-:W-:-:S04]  /*16c10*/  I2FP.F32.S32 R106, R94 ;  /* 0x0000005e006a7245 */ /* 0x000fc80000201400 */
[----:B------:R-:W-:Y:S02]  /*16c20*/  I2FP.F32.S32 R112, R96 ;  /* 0x0000006000707245 */ /* 0x000fe40000201400 */
[----:B------:R-:W-:Y:S02]  /*16c30*/  I2FP.F32.S32 R114, R97 ;  /* 0x0000006100727245 */ /* 0x000fe40000201400 */
[----:B------:R-:W-:Y:S02]  /*16c40*/  I2FP.F32.S32 R116, R98 ;  /* 0x0000006200747245 */ /* 0x000fe40000201400 */
[----:B------:R-:W-:Y:S02]  /*16c50*/  I2FP.F32.S32 R118, R99 ;  /* 0x0000006300767245 */ /* 0x000fe40000201400 */
[----:B-1----:R-:W-:Y:S01]  /*16c60*/  IMMA.16832.S8.S8 R96, R44.ROW, R100.COL, RZ ;  /* 0x000000642c607237 */ /* 0x002fe20000405cff */
[----:B------:R-:W-:Y:S01]  /*16c70*/  I2FP.F32.S32 R110, R95 ;  /* 0x0000005f006e7245 */ /* 0x000fe20000201400 */
[C---:B------:R-:W-:Y:S01]  /*16c80*/  FMUL R104, R55.reuse, R104 ;  /* 0x0000006837687220 */ /* 0x040fe20000400000 */
[----:B------:R-:W1:Y:S01]  /*16c90*/  LDS.128 R92, [R108+0x1b90] ;  /* 0x001b90006c5c7984 */ /* 0x000e620000000c00 */
[----:B------:R-:W-:-:S02]  /*16ca0*/  FMUL R102, R55, R102 ;  /* 0x0000006637667220 */ /* 0x000fc40000400000 */
[----:B------:R-:W-:Y:S02]  /*16cb0*/  FFMA R107, R10, R104, R107 ;  /* 0x000000680a6b7223 */ /* 0x000fe4000000006b */
[----:B------:R-:W-:Y:S01]  /*16cc0*/  FFMA R153, R150, R102, R105 ;  /* 0x0000006696997223 */ /* 0x000fe20000000069 */
[----:B------:R-:W-:Y:S01]  /*16cd0*/  LDS R104, [R109+0x1b50] ;  /* 0x001b50006d687984 */ /* 0x000fe20000000800 */
[----:B------:R-:W-:-:S03]  /*16ce0*/  FMUL R151, R66, R151 ;  /* 0x0000009742977220 */ /* 0x000fc60000400000 */
[----:B------:R-:W3:Y:S01]  /*16cf0*/  LDS R105, [R109+0x1b60] ;  /* 0x001b60006d697984 */ /* 0x000ee20000000800 */
[----:B------:R-:W-:Y:S01]  /*16d00*/  FMUL R106, R59, R106 ;  /* 0x0000006a3b6a7220 */ /* 0x000fe20000400000 */
[----:B------:R-:W-:Y:S01]  /*16d10*/  FMUL R112, R63, R112 ;  /* 0x000000703f707220 */ /* 0x000fe20000400000 */
[----:B------:R-:W-:Y:S01]  /*16d20*/  FMUL R117, R58, R117 ;  /* 0x000000753a757220 */ /* 0x000fe20000400000 */
[----:B------:R-:W-:Y:S01]  /*16d30*/  FMUL R127, R62, R127 ;  /* 0x0000007f3e7f7220 */ /* 0x000fe20000400000 */
[----:B------:R-:W-:Y:S01]  /*16d40*/  FFMA R125, R43, R151, R152 ;  /* 0x000000972b7d7223 */ /* 0x000fe20000000098 */
[C---:B------:R-:W-:Y:S01]  /*16d50*/  FFMA R152, R150.reuse, R106, R129 ;  /* 0x0000006a96987223 */ /* 0x040fe20000000081 */
[----:B------:R-:W-:Y:S01]  /*16d60*/  FMUL R116, R67, R116 ;  /* 0x0000007443747220 */ /* 0x000fe20000400000 */
[----:B------:R-:W-:Y:S01]  /*16d70*/  FFMA R151, R150, R112, R103 ;  /* 0x0000007096977223 */ /* 0x000fe20000000067 */
[----:B--2---:R-:W-:Y:S02]  /*16d80*/  HADD2.F32 R163, -RZ, R5.H0_H0 ;  /* 0x20000005ffa37230 */ /* 0x004fe40000004100 */
[----:B------:R-:W-:Y:S01]  /*16d90*/  FFMA R117, R43, R117, R126 ;  /* 0x000000752b757223 */ /* 0x000fe2000000007e */
[----:B------:R-:W-:-:S02]  /*16da0*/  HADD2.F32 R129, -RZ, R7.H0_H0 ;  /* 0x20000007ff817230 */ /* 0x000fc40000004100 */
[----:B------:R-:W-:Y:S01]  /*16db0*/  FFMA R127, R43, R127, R128 ;  /* 0x0000007f2b7f7223 */ /* 0x000fe20000000080 */
[----:B------:R-:W-:Y:S01]  /*16dc0*/  IMMA.16832.S8.S8 R100, R48.ROW, R100.COL, RZ ;  /* 0x0000006430647237 */ /* 0x000fe20000405cff */
[----:B------:R-:W-:Y:S01]  /*16dd0*/  FMUL R110, R59, R110 ;  /* 0x0000006e3b6e7220 */ /* 0x000fe20000400000 */
[----:B------:R-:W-:Y:S01]  /*16de0*/  FMUL R114, R63, R114 ;  /* 0x000000723f727220 */ /* 0x000fe20000400000 */
[----:B------:R-:W-:Y:S02]  /*16df0*/  I2FP.F32.S32 R5, R96 ;  /* 0x0000006000057245 */ /* 0x000fe40000201400 */
[----:B------:R-:W-:Y:S01]  /*16e00*/  I2FP.F32.S32 R7, R98 ;  /* 0x0000006200077245 */ /* 0x000fe20000201400 */
[----:B------:R-:W-:Y:S01]  /*16e10*/  FFMA R150, R150, R116, R113 ;  /* 0x0000007496967223 */ /* 0x000fe20000000071 */
[C---:B------:R-:W-:Y:S01]  /*16e20*/  FFMA R106, R10.reuse, R110, R117 ;  /* 0x0000006e0a6a7223 */ /* 0x040fe20000000075 */
[----:B------:R-:W-:Y:S01]  /*16e30*/  FFMA R43, R10, R114, R127 ;  /* 0x000000720a2b7223 */ /* 0x000fe2000000007f */
[----:B------:R-:W-:Y:S01]  /*16e40*/  HADD2.F32 R113, -RZ, R4.H0_H0 ;  /* 0x20000004ff717230 */ /* 0x000fe20000004100 */
[----:B------:R-:W-:Y:S01]  /*16e50*/  I2FP.F32.S32 R117, R97 ;  /* 0x0000006100757245 */ /* 0x000fe20000201400 */
[----:B------:R-:W-:Y:S01]  /*16e60*/  FMUL R5, R52, R5 ;  /* 0x0000000534057220 */ /* 0x000fe20000400000 */
[----:B------:R-:W-:Y:S01]  /*16e70*/  I2FP.F32.S32 R127, R99 ;  /* 0x00000063007f7245 */ /* 0x000fe20000201400 */
[----:B------:R-:W-:Y:S01]  /*16e80*/  FMUL R7, R56, R7 ;  /* 0x0000000738077220 */ /* 0x000fe20000400000 */
[----:B0-----:R-:W-:Y:S01]  /*16e90*/  IMMA.16832.S8.S8 R96, R68.ROW, R8.COL, RZ ;  /* 0x0000000844607237 */ /* 0x001fe20000405cff */
[----:B------:R-:W-:-:S02]  /*16ea0*/  HADD2.F32 R110, -RZ, R6.H0_H0 ;  /* 0x20000006ff6e7230 */ /* 0x000fc40000004100 */
[C---:B------:R-:W-:Y:S01]  /*16eb0*/  FFMA R170, R113.reuse, R5, R170 ;  /* 0x0000000571aa7223 */ /* 0x040fe200000000aa */
[----:B------:R-:W-:Y:S01]  /*16ec0*/  FFMA R168, R113, R7, R168 ;  /* 0x0000000771a87223 */ /* 0x000fe200000000a8 */
[----:B------:R-:W-:-:S03]  /*16ed0*/  FMUL R118, R67, R118 ;  /* 0x0000007643767220 */ /* 0x000fc60000400000 */
[----:B------:R-:W-:Y:S01]  /*16ee0*/  IMMA.16832.S8.S8 R4, R72.ROW, R8.COL, RZ ;  /* 0x0000000848047237 */ /* 0x000fe20000405cff */
[----:B------:R-:W-:Y:S01]  /*16ef0*/  FFMA R10, R10, R118, R125 ;  /* 0x000000760a0a7223 */ /* 0x000fe2000000007d */
[----:B------:R-:W-:Y:S01]  /*16f00*/  I2FP.F32.S32 R125, R100 ;  /* 0x00000064007d7245 */ /* 0x000fe20000201400 */
[----:B------:R-:W-:Y:S01]  /*16f10*/  LDS R8, [R109+0x1b70] ;  /* 0x001b70006d087984 */ /* 0x000fe20000000800 */
[----:B------:R-:W-:-:S03]  /*16f20*/  I2FP.F32.S32 R159, R101 ;  /* 0x00000065009f7245 */ /* 0x000fc60000201400 */
[----:B------:R-:W0:Y:S01]  /*16f30*/  LDS R9, [R109+0x1b80] ;  /* 0x001b80006d097984 */ /* 0x000e220000000800 */
[----:B------:R-:W-:Y:S01]  /*16f40*/  I2FP.F32.S32 R161, R102 ;  /* 0x0000006600a17245 */ /* 0x000fe20000201400 */
[C---:B------:R-:W-:Y:S01]  /*16f50*/  FMUL R125, R60.reuse, R125 ;  /* 0x0000007d3c7d7220 */ /* 0x040fe20000400000 */
[----:B-1----:R-:W-:Y:S02]  /*16f60*/  HADD2.F32 R101, -RZ, R92.H0_H0 ;  /* 0x2000005cff657230 */ /* 0x002fe40000004100 */
[----:B------:R-:W-:Y:S01]  /*16f70*/  FMUL R92, R60, R159 ;  /* 0x0000009f3c5c7220 */ /* 0x000fe20000400000 */
[----:B------:R-:W-:Y:S01]  /*16f80*/  I2FP.F32.S32 R98, R98 ;  /* 0x0000006200627245 */ /* 0x000fe20000201400 */
[----:B------:R-:W-:Y:S01]  /*16f90*/  FFMA R166, R113, R125, R166 ;  /* 0x0000007d71a67223 */ /* 0x000fe200000000a6 */
[----:B------:R-:W-:Y:S01]  /*16fa0*/  FMUL R161, R64, R161 ;  /* 0x000000a140a17220 */ /* 0x000fe20000400000 */
[----:B------:R-:W-:Y:S02]  /*16fb0*/  HADD2.F32 R112, -RZ, R93.H0_H0 ;  /* 0x2000005dff707230 */ /* 0x000fe40000004100 */
[----:B------:R-:W-:Y:S01]  /*16fc0*/  FFMA R131, R101, R92, R131 ;  /* 0x0000005c65837223 */ /* 0x000fe20000000083 */
[----:B------:R-:W-:-:S02]  /*16fd0*/  HADD2.F32 R102, -RZ, R94.H0_H0 ;  /* 0x2000005eff667230 */ /* 0x000fc40000004100 */
[----:B------:R-:W-:Y:S01]  /*16fe0*/  HADD2.F32 R125, -RZ, R95.H0_H0 ;  /* 0x2000005fff7d7230 */ /* 0x000fe20000004100 */
[----:B------:R-:W-:Y:S01]  /*16ff0*/  I2FP.F32.S32 R4, R4 ;  /* 0x0000000400047245 */ /* 0x000fe20000201400 */
[----:B---3--:R-:W-:Y:S01]  /*17000*/  IMMA.16832.S8.S8 R92, R76.ROW, R104.COL, RZ ;  /* 0x000000684c5c7237 */ /* 0x008fe20000405cff */
[----:B------:R-:W-:Y:S01]  /*17010*/  I2FP.F32.S32 R116, R5 ;  /* 0x0000000500747245 */ /* 0x000fe20000201400 */
[----:B------:R-:W-:Y:S01]  /*17020*/  FMUL R5, R57, R98 ;  /* 0x0000006239057220 */ /* 0x000fe20000400000 */
[----:B------:R-:W-:Y:S01]  /*17030*/  FFMA R161, R113, R161, R164 ;  /* 0x000000a171a17223 */ /* 0x000fe200000000a4 */
[----:B------:R-:W-:Y:S01]  /*17040*/  I2FP.F32.S32 R114, R99 ;  /* 0x0000006300727245 */ /* 0x000fe20000201400 */
[----:B------:R-:W-:Y:S01]  /*17050*/  FMUL R99, R61, R4 ;  /* 0x000000043d637220 */ /* 0x000fe20000400000 */
[----:B------:R-:W-:Y:S01]  /*17060*/  I2FP.F32.S32 R118, R6 ;  /* 0x0000000600767245 */ /* 0x000fe20000201400 */
[----:B------:R-:W-:Y:S01]  /*17070*/  FFMA R113, R163, R5, R168 ;  /* 0x00000005a3717223 */ /* 0x000fe200000000a8 */
[----:B------:R-:W-:-:S02]  /*17080*/  I2FP.F32.S32 R98, R7 ;  /* 0x0000000700627245 */ /* 0x000fc40000201400 */
[----:B------:R-:W-:Y:S01]  /*17090*/  IMMA.16832.S8.S8 R4, R80.ROW, R104.COL, RZ ;  /* 0x0000006850047237 */ /* 0x000fe20000405cff */
[----:B------:R-:W-:Y:S01]  /*170a0*/  I2FP.F32.S32 R100, R97 ;  /* 0x0000006100647245 */ /* 0x000fe20000201400 */
[----:B------:R-:W-:Y:S01]  /*170b0*/  FMUL R117, R52, R117 ;  /* 0x0000007534757220 */ /* 0x000fe20000400000 */
[----:B------:R-:W-:Y:S01]  /*170c0*/  I2FP.F32.S32 R103, R103 ;  /* 0x0000006700677245 */ /* 0x000fe20000201400 */
[----:B------:R-:W-:Y:S02]  /*170d0*/  FMUL R127, R56, R127 ;  /* 0x0000007f387f7220 */ /* 0x000fe40000400000 */
[----:B------:R-:W-:Y:S01]  /*170e0*/  FMUL R100, R53, R100 ;  /* 0x0000006435647220 */ /* 0x000fe20000400000 */
[C---:B------:R-:W-:Y:S01]  /*170f0*/  FFMA R117, R101.reuse, R117, R162 ;  /* 0x0000007565757223 */ /* 0x040fe200000000a2 */
[----:B------:R-:W-:Y:S01]  /*17100*/  FMUL R103, R64, R103 ;  /* 0x0000006740677220 */ /* 0x000fe20000400000 */
[----:B------:R-:W-:Y:S01]  /*17110*/  I2FP.F32.S32 R96, R96 ;  /* 0x0000006000607245 */ /* 0x000fe20000201400 */
[C---:B------:R-:W-:Y:S01]  /*17120*/  FFMA R127, R101.reuse, R127, R132 ;  /* 0x0000007f657f7223 */ /* 0x040fe20000000084 */
[----:B------:R-:W-:Y:S01]  /*17130*/  FFMA R117, R112, R100, R117 ;  /* 0x0000006470757223 */ /* 0x000fe20000000075 */
[----:B------:R-:W-:Y:S01]  /*17140*/  FFMA R103, R101, R103, R130 ;  /* 0x0000006765677223 */ /* 0x000fe20000000082 */
[----:B------:R-:W-:Y:S01]  /*17150*/  LDS R100, [R109+0x2410] ;  /* 0x002410006d647984 */ /* 0x000fe20000000800 */
[----:B------:R-:W-:Y:S01]  /*17160*/  FFMA R105, R163, R99, R166 ;  /* 0x00000063a3697223 */ /* 0x000fe200000000a6 */
[----:B------:R-:W-:-:S02]  /*17170*/  I2FP.F32.S32 R99, R92 ;  /* 0x0000005c00637245 */ /* 0x000fc40000201400 */
[----:B------:R-:W1:Y:S01]  /*17180*/  LDS R101, [R109+0x2420] ;  /* 0x002420006d657984 */ /* 0x000e620000000800 */
[----:B------:R-:W-:Y:S01]  /*17190*/  FMUL R96, R53, R96 ;  /* 0x0000006035607220 */ /* 0x000fe20000400000 */
[C---:B------:R-:W-:Y:S01]  /*171a0*/  FMUL R118, R65.reuse, R118 ;  /* 0x0000007641767220 */ /* 0x040fe20000400000 */
[----:B------:R-:W-:Y:S01]  /*171b0*/  FMUL R98, R65, R98 ;  /* 0x0000006241627220 */ /* 0x000fe20000400000 */
[----:B------:R-:W-:Y:S01]  /*171c0*/  FMUL R99, R54, R99 ;  /* 0x0000006336637220 */ /* 0x000fe20000400000 */
[C---:B------:R-:W-:Y:S01]  /*171d0*/  FFMA R97, R163.reuse, R96, R170 ;  /* 0x00000060a3617223 */ /* 0x040fe200000000aa */
[----:B------:R-:W-:Y:S02]  /*171e0*/  I2FP.F32.S32 R169, R5 ;  /* 0x0000000500a97245 */ /* 0x000fe40000201400 */
[----:B------:R-:W-:Y:S02]  /*171f0*/  I2FP.F32.S32 R167, R4 ;  /* 0x0000000400a77245 */ /* 0x000fe40000201400 */
[----:B------:R-:W-:Y:S01]  /*17200*/  I2FP.F32.S32 R5, R6 ;  /* 0x0000000600057245 */ /* 0x000fe20000201400 */
[----:B------:R-:W-:Y:S01]  /*17210*/  FFMA R161, R163, R118, R161 ;  /* 0x00000076a3a17223 */ /* 0x000fe200000000a1 */
[----:B------:R-:W-:Y:S01]  /*17220*/  FFMA R103, R112, R98, R103 ;  /* 0x0000006270677223 */ /* 0x000fe20000000067 */
        /* <DEDUP_REMOVED lines=9> */
[----:B------:R-:W-:Y:S01]  /*172c0*/  FFMA R127, R112, R114, R127 ;  /* 0x00000072707f7223 */ /* 0x000fe2000000007f */
[----:B------:R-:W-:Y:S01]  /*172d0*/  I2FP.F32.S32 R171, R7 ;  /* 0x0000000700ab7245 */ /* 0x000fe20000201400 */
[C---:B------:R-:W-:Y:S01]  /*172e0*/  FFMA R130, R110.reuse, R4, R105 ;  /* 0x000000046e827223 */ /* 0x040fe20000000069 */
[----:B------:R-:W-:Y:S01]  /*172f0*/  FFMA R114, R110, R6, R161 ;  /* 0x000000066e727223 */ /* 0x000fe200000000a1 */
[----:B------:R-:W-:Y:S01]  /*17300*/  FMUL R116, R61, R116 ;  /* 0x000000743d747220 */ /* 0x000fe20000400000 */
[----:B------:R-:W0:Y:S01]  /*17310*/  LDS.128 R4, [R108+0x2400] ;  /* 0x002400006c047984 */ /* 0x000e220000000c00 */
[C---:B------:R-:W-:Y:S01]  /*17320*/  FMUL R163, R58.reuse, R163 ;  /* 0x000000a33aa37220 */ /* 0x040fe20000400000 */
[----:B------:R-:W-:Y:S01]  /*17330*/  FMUL R8, R58, R165 ;  /* 0x000000a53a087220 */ /* 0x000fe20000400000 */
[----:B------:R-:W-:Y:S01]  /*17340*/  FFMA R131, R112, R116, R131 ;  /* 0x0000007470837223 */ /* 0x000fe20000000083 */
        /* <DEDUP_REMOVED lines=11> */
[----:B------:R-:W2:Y:S01]  /*17400*/  LDS R9, [R109+0x2440] ;  /* 0x002440006d097984 */ /* 0x000ea20000000800 */
        /* <DEDUP_REMOVED lines=8> */
[----:B-1----:R-:W-:Y:S01]  /*17490*/  IMMA.16832.S8.S8 R96, R44.ROW, R100.COL, RZ ;  /* 0x000000642c607237 */ /* 0x002fe20000405cff */
[C---:B------:R-:W-:Y:S01]  /*174a0*/  FFMA R132, R129.reuse, R102, R132 ;  /* 0x0000006681847223 */ /* 0x040fe20000000084 */
[----:B------:R-:W-:Y:S01]  /*174b0*/  FFMA R130, R129, R103, R130 ;  /* 0x0000006781827223 */ /* 0x000fe20000000082 */
[----:B------:R-:W-:-:S02]  /*174c0*/  I2FP.F32.S32 R118, R93 ;  /* 0x0000005d00767245 */ /* 0x000fc40000201400 */
[----:B------:R-:W-:Y:S01]  /*174d0*/  I2FP.F32.S32 R158, R95 ;  /* 0x0000005f009e7245 */ /* 0x000fe20000201400 */
[C---:B------:R-:W-:Y:S01]  /*174e0*/  FFMA R131, R129.reuse, R131, R104 ;  /* 0x0000008381837223 */ /* 0x040fe20000000068 */
[----:B------:R-:W1:Y:S01]  /*174f0*/  LDS.128 R92, [R108+0x2490] ;  /* 0x002490006c5c7984 */ /* 0x000e620000000c00 */
[----:B------:R-:W-:Y:S01]  /*17500*/  IMMA.16832.S8.S8 R100, R48.ROW, R100.COL, RZ ;  /* 0x0000006430647237 */ /* 0x000fe20000405cff */
[----:B------:R-:W-:Y:S01]  /*17510*/  FFMA R129, R129, R105, R114 ;  /* 0x0000006981817223 */ /* 0x000fe20000000072 */
[----:B------:R-:W-:Y:S01]  /*17520*/  FMUL R105, R63, R162 ;  /* 0x000000a23f697220 */ /* 0x000fe20000400000 */
[----:B------:R-:W-:Y:S03]  /*17530*/  LDS R104, [R109+0x2450] ;  /* 0x002450006d687984 */ /* 0x000fe60000000800 */
[----:B------:R-:W-:Y:S02]  /*17540*/  FFMA R126, R125, R105, R112 ;  /* 0x000000697d7e7223 */ /* 0x000fe40000000070 */
[----:B------:R-:W3:Y:S01]  /*17550*/  LDS R105, [R109+0x2460] ;  /* 0x002460006d697984 */ /* 0x000ee20000000800 */
[----:B------:R-:W-:Y:S01]  /*17560*/  FMUL R118, R55, R118 ;  /* 0x0000007637767220 */ /* 0x000fe20000400000 */
[----:B------:R-:W-:Y:S01]  /*17570*/  FMUL R127, R59, R158 ;  /* 0x0000009e3b7f7220 */ /* 0x000fe20000400000 */
[----:B------:R-:W-:-:S02]  /*17580*/  FMUL R113, R67, R166 ;  /* 0x000000a643717220 */ /* 0x000fc40000400000 */
[C---:B------:R-:W-:Y:S01]  /*17590*/  FFMA R128, R125.reuse, R118, R128 ;  /* 0x000000767d807223 */ /* 0x040fe20000000080 */
[C---:B------:R-:W-:Y:S01]  /*175a0*/  FFMA R127, R125.reuse, R127, R110 ;  /* 0x0000007f7d7f7223 */ /* 0x040fe2000000006e */
[----:B------:R-:W-:Y:S01]  /*175b0*/  FFMA R125, R125, R113, R116 ;  /* 0x000000717d7d7223 */ /* 0x000fe20000000074 */
[----:B0-----:R-:W-:Y:S01]  /*175c0*/  HADD2.F32 R116, -RZ, R5.H0_H0 ;  /* 0x20000005ff747230 */ /* 0x001fe20000004100 */
[----:B------:R-:W-:Y:S01]  /*175d0*/  I2FP.F32.S32 R5, R96 ;  /* 0x0000006000057245 */ /* 0x000fe20000201400 */
[----:B------:R-:W-:Y:S01]  /*175e0*/  HADD2.F32 R110, -RZ, R7.H0_H0 ;  /* 0x20000007ff6e7230 */ /* 0x000fe20000004100 */
[----:B------:R-:W-:Y:S02]  /*175f0*/  I2FP.F32.S32 R7, R98 ;  /* 0x0000006200077245 */ /* 0x000fe40000201400 */
[----:B------:R-:W-:Y:S02]  /*17600*/  I2FP.F32.S32 R161, R100 ;  /* 0x0000006400a17245 */ /* 0x000fe40000201400 */
[----:B------:R-:W-:Y:S01]  /*17610*/  I2FP.F32.S32 R163, R102 ;  /* 0x0000006600a37245 */ /* 0x000fe20000201400 */
[----:B------:R-:W-:-:S02]  /*17620*/  HADD2.F32 R4, -RZ, R4.H0_H0 ;  /* 0x20000004ff047230 */ /* 0x000fc40000004100 */
[----:B------:R-:W-:Y:S01]  /*17630*/  FMUL R5, R52, R5 ;  /* 0x0000000534057220 */ /* 0x000fe20000400000 */
[----:B------:R-:W-:Y:S02]  /*17640*/  HADD2.F32 R113, -RZ, R6.H0_H0 ;  /* 0x20000006ff717230 */ /* 0x000fe40000004100 */
[----:B------:R-:W-:Y:S01]  /*17650*/  FMUL R7, R56, R7 ;  /* 0x0000000738077220 */ /* 0x000fe20000400000 */
[----:B------:R-:W-:Y:S01]  /*17660*/  FMUL R6, R60, R161 ;  /* 0x000000a13c067220 */ /* 0x000fe20000400000 */
        /* <DEDUP_REMOVED lines=8> */
[----:B------:R-:W-:Y:S01]  /*176f0*/  LDS R102, [R109+0x2470] ;  /* 0x002470006d667984 */ /* 0x000fe20000000800 */
[-C--:B--2---:R-:W-:Y:S03]  /*17700*/  IMMA.16832.S8.S8 R96, R68.ROW, R8.reuse.COL, RZ ;  /* 0x0000000844607237 */ /* 0x084fe60000405cff */
[----:B------:R-:W0:Y:S05]  /*17710*/  LDS R103, [R109+0x2480] ;  /* 0x002480006d677984 */ /* 0x000e2a0000000800 */
[----:B------:R-:W-:Y:S01]  /*17720*/  IMMA.16832.S8.S8 R4, R72.ROW, R8.COL, RZ ;  /* 0x0000000848047237 */ /* 0x000fe20000405cff */
[----:B------:R-:W-:Y:S01]  /*17730*/  I2FP.F32.S32 R101, R101 ;  /* 0x0000006500657245 */ /* 0x000fe20000201400 */
[----:B-1----:R-:W-:-:S02]  /*17740*/  HADD2.F32 R92, -RZ, R92.H0_H0 ;  /* 0x2000005cff5c7230 */ /* 0x002fc40000004100 */
[----:B------:R-:W-:Y:S01]  /*17750*/  FMUL R100, R64, R165 ;  /* 0x000000a540647220 */ /* 0x000fe20000400000 */
[----:B------:R-:W-:Y:S02]  /*17760*/  HADD2.F32 R114, -RZ, R94.H0_H0 ;  /* 0x2000005eff727230 */ /* 0x000fe40000004100 */
[----:B------:R-:W-:Y:S01]  /*17770*/  FMUL R117, R52, R117 ;  /* 0x0000007534757220 */ /* 0x000fe20000400000 */
[----:B------:R-:W-:Y:S01]  /*17780*/  FMUL R8, R56, R159 ;  /* 0x0000009f38087220 */ /* 0x000fe20000400000 */
[----:B------:R-:W-:Y:S01]  /*17790*/  FMUL R94, R60, R101 ;  /* 0x000000653c5e7220 */ /* 0x000fe20000400000 */
[----:B------:R-:W-:Y:S01]  /*177a0*/  FFMA R137, R92, R100, R137 ;  /* 0x000000645c897223 */ /* 0x000fe20000000089 */
[----:B------:R-:W-:Y:S01]  /*177b0*/  LDS R101, [R109+0x2d20] ;  /* 0x002d20006d657984 */ /* 0x000fe20000000800 */
[----:B------:R-:W-:Y:S01]  /*177c0*/  HADD2.F32 R118, -RZ, R93.H0_H0 ;  /* 0x2000005dff767230 */ /* 0x000fe20000004100 */
[----:B------:R-:W-:Y:S02]  /*177d0*/  I2FP.F32.S32 R98, R98 ;  /* 0x0000006200627245 */ /* 0x000fe40000201400 */
[----:B------:R-:W1:Y:S01]  /*177e0*/  LDS R100, [R109+0x2d10] ;  /* 0x002d10006d647984 */ /* 0x000e620000000800 */
[----:B------:R-:W-:-:S02]  /*177f0*/  HADD2.F32 R112, -RZ, R95.H0_H0 ;  /* 0x2000005fff707230 */ /* 0x000fc40000004100 */
[C---:B------:R-:W-:Y:S01]  /*17800*/  FFMA R117, R92.reuse, R117, R124 ;  /* 0x000000755c757223 */ /* 0x040fe2000000007c */
[C---:B------:R-:W-:Y:S01]  /*17810*/  FFMA R123, R92.reuse, R8, R123 ;  /* 0x000000085c7b7223 */ /* 0x040fe2000000007b */
[----:B------:R-:W-:Y:S01]  /*17820*/  FFMA R121, R92, R94, R121 ;  /* 0x0000005e5c797223 */ /* 0x000fe20000000079 */
[----:B------:R-:W-:Y:S01]  /*17830*/  I2FP.F32.S32 R4, R4 ;  /* 0x0000000400047245 */ /* 0x000fe20000201400 */
[----:B---3--:R-:W-:Y:S01]  /*17840*/  IMMA.16832.S8.S8 R92, R76.ROW, R104.COL, RZ ;  /* 0x000000684c5c7237 */ /* 0x008fe20000405cff */
[----:B------:R-:W-:Y:S01]  /*17850*/  I2FP.F32.S32 R6, R6 ;  /* 0x0000000600067245 */ /* 0x000fe20000201400 */
[----:B------:R-:W-:Y:S02]  /*17860*/  FMUL R9, R57, R98 ;  /* 0x0000006239097220 */ /* 0x000fe40000400000 */
[----:B------:R-:W-:Y:S01]  /*17870*/  FMUL R8, R61, R4 ;  /* 0x000000043d087220 */ /* 0x000fe20000400000 */
[----:B------:R-:W-:Y:S01]  /*17880*/  I2FP.F32.S32 R158, R97 ;  /* 0x00000061009e7245 */ /* 0x000fe20000201400 */
[----:B------:R-:W-:Y:S01]  /*17890*/  FMUL R97, R65, R6 ;  /* 0x0000000641617220 */ /* 0x000fe20000400000 */
[----:B------:R-:W-:-:S02]  /*178a0*/  I2FP.F32.S32 R162, R5 ;  /* 0x0000000500a27245 */ /* 0x000fc40000201400 */
[----:B------:R-:W-:Y:S01]  /*178b0*/  I2FP.F32.S32 R164, R7 ;  /* 0x0000000700a47245 */ /* 0x000fe20000201400 */
[C---:B------:R-:W-:Y:S01]  /*178c0*/  FFMA R134, R116.reuse, R9, R134 ;  /* 0x0000000974867223 */ /* 0x040fe20000000086 */
[----:B------:R-:W-:Y:S01]  /*178d0*/  IMMA.16832.S8.S8 R4, R80.ROW, R104.COL, RZ ;  /* 0x0000006850047237 */ /* 0x000fe20000405cff */
[----:B------:R-:W-:Y:S01]  /*178e0*/  I2FP.F32.S32 R96, R96 ;  /* 0x0000006000607245 */ /* 0x000fe20000201400 */
[C---:B------:R-:W-:Y:S01]  /*178f0*/  FFMA R104, R116.reuse, R8, R133 ;  /* 0x0000000874687223 */ /* 0x040fe20000000085 */
[----:B------:R-:W-:Y:S04]  /*17900*/  LDS R9, [R109+0x3620] ;  /* 0x003620006d097984 */ /* 0x000fe80000000800 */
[----:B------:R-:W2:Y:S01]  /*17910*/  LDS R8, [R109+0x3610] ;  /* 0x003610006d087984 */ /* 0x000ea20000000800 */
[----:B------:R-:W-:Y:S01]  /*17920*/  FMUL R96, R53, R96 ;  /* 0x0000006035607220 */ /* 0x000fe20000400000 */
[----:B------:R-:W-:Y:S01]  /*17930*/  I2FP.F32.S32 R160, R99 ;  /* 0x0000006300a07245 */ /* 0x000fe20000201400 */
[----:B------:R-:W-:-:S02]  /*17940*/  FFMA R136, R116, R97, R136 ;  /* 0x0000006174887223 */ /* 0x000fc40000000088 */
[----:B------:R-:W-:Y:S01]  /*17950*/  FFMA R124, R116, R96, R135 ;  /* 0x00000060747c7223 */ /* 0x000fe20000000087 */
[----:B------:R-:W-:Y:S01]  /*17960*/  I2FP.F32.S32 R105, R92 ;  /* 0x0000005c00697245 */ /* 0x000fe20000201400 */
[----:B0-----:R-:W-:Y:S01]  /*17970*/  IMMA.16832.S8.S8 R96, R84.ROW, R102.COL, RZ ;  /* 0x0000006654607237 */ /* 0x001fe20000405cff */
[----:B------:R-:W-:Y:S02]  /*17980*/  I2FP.F32.S32 R133, R93 ;  /* 0x0000005d00857245 */ /* 0x000fe40000201400 */
[----:B------:R-:W-:Y:S02]  /*17990*/  I2FP.F32.S32 R135, R94 ;  /* 0x0000005e00877245 */ /* 0x000fe40000201400 */
[----:B------:R-:W-:-:S03]  /*179a0*/  I2FP.F32.S32 R159, R95 ;  /* 0x0000005f009f7245 */ /* 0x000fc60000201400 */
[----:B------:R-:W-:Y:S01]  /*179b0*/  IMMA.16832.S8.S8 R92, R88.ROW, R102.COL, RZ ;  /* 0x00000066585c7237 */ /* 0x000fe20000405cff */
[----:B------:R-:W-:Y:S02]  /*179c0*/  I2FP.F32.S32 R161, R4 ;  /* 0x0000000400a17245 */ /* 0x000fe40000201400 */
[----:B------:R-:W-:Y:S02]  /*179d0*/  I2FP.F32.S32 R5, R5 ;  /* 0x0000000500057245 */ /* 0x000fe40000201400 */
[----:B------:R-:W-:Y:S01]  /*179e0*/  I2FP.F32.S32 R7, R7 ;  /* 0x0000000700077245 */ /* 0x000fe20000201400 */
[C---:B------:R-:W-:Y:S01]  /*179f0*/  FMUL R161, R62.reuse, R161 ;  /* 0x000000a13ea17220 */ /* 0x040fe20000400000 */
[----:B------:R-:W-:Y:S01]  /*17a00*/  FMUL R162, R61, R162 ;  /* 0x000000a23da27220 */ /* 0x000fe20000400000 */
[----:B------:R-:W-:Y:S01]  /*17a10*/  I2FP.F32.S32 R163, R6 ;  /* 0x0000000600a37245 */ /* 0x000fe20000201400 */
[----:B------:R-:W-:Y:S01]  /*17a20*/  FMUL R102, R62, R5 ;  /* 0x000000053e667220 */ /* 0x000fe20000400000 */
[----:B------:R-:W-:Y:S01]  /*17a30*/  FFMA R161, R113, R161, R104 ;  /* 0x000000a171a17223 */ /* 0x000fe20000000068 */
[----:B------:R-:W-:Y:S01]  /*17a40*/  FMUL R104, R66, R7 ;  /* 0x0000000742687220 */ /* 0x000fe20000400000 */
[----:B------:R-:W-:Y:S01]  /*17a50*/  FMUL R105, R54, R105 ;  /* 0x0000006936697220 */ /* 0x000fe20000400000 */
[----:B-1----:R-:W-:Y:S01]  /*17a60*/  IMMA.16832.S8.S8 R4, R44.ROW, R100.COL, RZ ;  /* 0x000000642c047237 */ /* 0x002fe20000405cff */
[----:B------:R-:W-:Y:S01]  /*17a70*/  I2FP.F32.S32 R96, R96 ;  /* 0x0000006000607245 */ /* 0x000fe20000201400 */
[----:B------:R-:W-:Y:S01]  /*17a80*/  FMUL R164, R65, R164 ;  /* 0x000000a441a47220 */ /* 0x000fe20000400000 */
[----:B------:R-:W-:Y:S01]  /*17a90*/  FFMA R121, R118, R162, R121 ;  /* 0x000000a276797223 */ /* 0x000fe20000000079 */
[----:B------:R-:W-:-:S02]  /*17aa0*/  FFMA R105, R113, R105, R124 ;  /* 0x0000006971697223 */ /* 0x000fc4000000007c */
[----:B------:R-:W-:Y:S01]  /*17ab0*/  I2FP.F32.S32 R92, R92 ;  /* 0x0000005c005c7245 */ /* 0x000fe20000201400 */
[----:B------:R-:W-:Y:S01]  /*17ac0*/  FMUL R163, R66, R163 ;  /* 0x000000a342a37220 */ /* 0x000fe20000400000 */
[----:B------:R-:W-:Y:S01]  /*17ad0*/  FMUL R158, R53, R158 ;  /* 0x0000009e359e7220 */ /* 0x000fe20000400000 */
[----:B------:R-:W-:Y:S01]  /*17ae0*/  FMUL R160, R57, R160 ;  /* 0x000000a039a07220 */ /* 0x000fe20000400000 */
[----:B------:R-:W-:Y:S01]  /*17af0*/  FFMA R137, R118, R164, R137 ;  /* 0x000000a476897223 */ /* 0x000fe20000000089 */
[----:B------:R-:W-:Y:S01]  /*17b00*/  FMUL R96, R55, R96 ;  /* 0x0000006037607220 */ /* 0x000fe20000400000 */
[----:B------:R-:W-:Y:S01]  /*17b10*/  FMUL R135, R58, R135 ;  /* 0x000000873a877220 */ /* 0x000fe20000400000 */
[----:B------:R-:W-:Y:S01]  /*17b20*/  FFMA R121, R114, R102, R121 ;  /* 0x0000006672797223 */ /* 0x000fe20000000079 */
[----:B------:R-:W-:Y:S01]  /*17b30*/  I2FP.F32.S32 R98, R98 ;  /* 0x0000006200627245 */ /* 0x000fe20000201400 */
[----:B------:R-:W-:Y:S01]  /*17b40*/  FMUL R92, R63, R92 ;  /* 0x0000005c3f5c7220 */ /* 0x000fe20000400000 */
[C---:B------:R-:W-:Y:S01]  /*17b50*/  FFMA R163, R113.reuse, R163, R136 ;  /* 0x000000a371a37223 */ /* 0x040fe20000000088 */
[----:B------:R-:W-:Y:S01]  /*17b60*/  I2FP.F32.S32 R102, R97 ;  /* 0x0000006100667245 */ /* 0x000fe20000201400 */
[C---:B------:R-:W-:Y:S01]  /*17b70*/  FFMA R117, R118.reuse, R158, R117 ;  /* 0x0000009e76757223 */ /* 0x040fe20000000075 */
[----:B------:R-:W-:Y:S01]  /*17b80*/  FFMA R123, R118, R160, R123 ;  /* 0x000000a0767b7223 */ /* 0x000fe2000000007b */
[----:B------:R-:W-:Y:S01]  /*17b90*/  FMUL R133, R54, R133 ;  /* 0x0000008536857220 */ /* 0x000fe20000400000 */
[----:B------:R-:W-:Y:S01]  /*17ba0*/  FMUL R159, R58, R159 ;  /* 0x0000009f3a9f7220 */ /* 0x000fe20000400000 */
[----:B------:R-:W-:Y:S01]  /*17bb0*/  FFMA R137, R114, R104, R137 ;  /* 0x0000006872897223 */ /* 0x000fe20000000089 */
[C---:B------:R-:W-:Y:S01]  /*17bc0*/  FFMA R136, R110.reuse, R96, R105 ;  /* 0x000000606e887223 */ /* 0x040fe20000000069 */
[----:B------:R-:W-:Y:S01]  /*17bd0*/  LDS R104, [R109+0x2d30] ;  /* 0x002d30006d687984 */ /* 0x000fe20000000800 */
[----:B------:R-:W-:Y:S01]  /*17be0*/  FFMA R135, R113, R135, R134 ;  /* 0x0000008771877223 */ /* 0x000fe20000000086 */
[----:B--2---:R-:W-:Y:S02]  /*17bf0*/  IMMA.16832.S8.S8 R44, R44.ROW, R8.COL, RZ ;  /* 0x000000082c2c7237 */ /* 0x004fe40000405cff */
[----:B------:R-:W-:Y:S01]  /*17c00*/  LDS R105, [R109+0x2d40] ;  /* 0x002d40006d697984 */ /* 0x000fe20000000800 */
[----:B------:R-:W-:Y:S01]  /*17c10*/  I2FP.F32.S32 R116, R93 ;  /* 0x0000005d00747245 */ /* 0x000fe20000201400 */
[----:B------:R-:W-:Y:S01]  /*17c20*/  FMUL R98, R59, R98 ;  /* 0x000000623b627220 */ /* 0x000fe20000400000 */
[----:B------:R-:W-:Y:S01]  /*17c30*/  I2FP.F32.S32 R118, R94 ;  /* 0x0000005e00767245 */ /* 0x000fe20000201400 */
[----:B------:R-:W-:Y:S01]  /*17c40*/  FFMA R134, R110, R92, R161 ;  /* 0x0000005c6e867223 */ /* 0x000fe200000000a1 */
[----:B------:R-:W-:Y:S01]  /*17c50*/  I2FP.F32.S32 R158, R95 ;  /* 0x0000005f009e7245 */ /* 0x000fe20000201400 */
[C---:B------:R-:W-:Y:S01]  /*17c60*/  FFMA R117, R114.reuse, R133, R117 ;  /* 0x0000008572757223 */ /* 0x040fe20000000075 */
[----:B------:R-:W-:Y:S01]  /*17c70*/  FFMA R123, R114, R159, R123 ;  /* 0x0000009f727b7223 */ /* 0x000fe2000000007b */
[----:B------:R-:W0:Y:S01]  /*17c80*/  LDS.128 R92, [R108+0x2d00] ;  /* 0x002d00006c5c7984 */ /* 0x000e220000000c00 */
[----:B------:R-:W-:Y:S01]  /*17c90*/  FMUL R102, R55, R102 ;  /* 0x0000006637667220 */ /* 0x000fe20000400000 */
[----:B------:R-:W-:Y:S01]  /*17ca0*/  I2FP.F32.S32 R114, R99 ;  /* 0x0000006300727245 */ /* 0x000fe20000201400 */
[----:B------:R-:W-:-:S02]  /*17cb0*/  FFMA R135, R110, R98, R135 ;  /* 0x000000626e877223 */ /* 0x000fc40000000087 */
[C---:B------:R-:W-:Y:S01]  /*17cc0*/  IMMA.16832.S8.S8 R96, R48.reuse.ROW, R100.COL, RZ ;  /* 0x0000006430607237 */ /* 0x040fe20000405cff */
[C---:B------:R-:W-:Y:S01]  /*17cd0*/  FFMA R124, R112.reuse, R102, R117 ;  /* 0x00000066707c7223 */ /* 0x040fe20000000075 */
[----:B------:R-:W-:Y:S01]  /*17ce0*/  FMUL R114, R59, R114 ;  /* 0x000000723b727220 */ /* 0x000fe20000400000 */
[----:B------:R-:W1:Y:S05]  /*17cf0*/  LDS.128 R100, [R108+0x2d90] ;  /* 0x002d90006c647984 */ /* 0x000e6a0000000c00 */
[----:B------:R-:W-:Y:S01]  /*17d00*/  IMMA.16832.S8.S8 R48, R48.ROW, R8.COL, RZ ;  /* 0x0000000830307237 */ /* 0x000fe20000405cff */
[----:B------:R-:W-:Y:S01]  /*17d10*/  I2FP.F32.S32 R9, R4 ;  /* 0x0000000400097245 */ /* 0x000fe20000201400 */
[----:B------:R-:W-:Y:S01]  /*17d20*/  FFMA R123, R112, R114, R123 ;  /* 0x00000072707b7223 */ /* 0x000fe2000000007b */
[----:B------:R-:W-:Y:S03]  /*17d30*/  LDS R8, [R109+0x2d50] ;  /* 0x002d50006d087984 */ /* 0x000fe60000000800 */
[----:B------:R-:W-:-:S02]  /*17d40*/  FMUL R114, R52, R9 ;  /* 0x0000000934727220 */ /* 0x000fc40000400000 */
[----:B------:R-:W2:Y:S01]  /*17d50*/  LDS R9, [R109+0x2d60] ;  /* 0x002d60006d097984 */ /* 0x000ea20000000800 */
[----:B------:R-:W-:Y:S01]  /*17d60*/  FMUL R118, R67, R118 ;  /* 0x0000007643767220 */ /* 0x000fe20000400000 */
[----:B------:R-:W-:Y:S01]  /*17d70*/  FMUL R116, R63, R116 ;  /* 0x000000743f747220 */ /* 0x000fe20000400000 */
[----:B------:R-:W-:Y:S02]  /*17d80*/  I2FP.F32.S32 R5, R5 ;  /* 0x0000000500057245 */ /* 0x000fe40000201400 */
[----:B------:R-:W-:Y:S02]  /*17d90*/  I2FP.F32.S32 R113, R44 ;  /* 0x0000002c00717245 */ /* 0x000fe40000201400 */
[----:B------:R-:W-:Y:S01]  /*17da0*/  I2FP.F32.S32 R45, R45 ;  /* 0x0000002d002d7245 */ /* 0x000fe20000201400 */
[----:B------:R-:W-:Y:S01]  /*17db0*/  FFMA R133, R110, R118, R163 ;  /* 0x000000766e857223 */ /* 0x000fe200000000a3 */
[----:B------:R-:W-:Y:S01]  /*17dc0*/  FFMA R121, R112, R116, R121 ;  /* 0x0000007470797223 */ /* 0x000fe20000000079 */
[C---:B------:R-:W-:Y:S01]  /*17dd0*/  FMUL R116, R52.reuse, R5 ;  /* 0x0000000534747220 */ /* 0x040fe20000400000 */
[C---:B------:R-:W-:Y:S01]  /*17de0*/  FMUL R110, R52.reuse, R113 ;  /* 0x00000071346e7220 */ /* 0x040fe20000400000 */
[----:B------:R-:W-:Y:S01]  /*17df0*/  FMUL R158, R67, R158 ;  /* 0x0000009e439e7220 */ /* 0x000fe20000400000 */
[----:B------:R-:W-:Y:S01]  /*17e00*/  FMUL R52, R52, R45 ;  /* 0x0000002d34347220 */ /* 0x000fe20000400000 */
[----:B------:R-:W-:-:S02]  /*17e10*/  I2FP.F32.S32 R113, R46 ;  /* 0x0000002e00717245 */ /* 0x000fc40000201400 */
[----:B------:R-:W-:Y:S02]  /*17e20*/  I2FP.F32.S32 R47, R47 ;  /* 0x0000002f002f7245 */ /* 0x000fe40000201400 */
[----:B------:R-:W-:Y:S01]  /*17e30*/  I2FP.F32.S32 R45, R96 ;  /* 0x00000060002d7245 */ /* 0x000fe20000201400 */
[----:B------:R-:W-:Y:S01]  /*17e40*/  FFMA R137, R112, R158, R137 ;  /* 0x0000009e70897223 */ /* 0x000fe20000000089 */
[----:B------:R-:W-:Y:S01]  /*17e50*/  I2FP.F32.S32 R97, R97 ;  /* 0x0000006100617245 */ /* 0x000fe20000201400 */
[C---:B------:R-:W-:Y:S01]  /*17e60*/  FMUL R112, R56.reuse, R113 ;  /* 0x0000007138707220 */ /* 0x040fe20000400000 */
[----:B------:R-:W-:Y:S01]  /*17e70*/  I2FP.F32.S32 R117, R48 ;  /* 0x0000003000757245 */ /* 0x000fe20000201400 */
[----:B------:R-:W-:Y:S01]  /*17e80*/  FMUL R113, R56, R47 ;  /* 0x0000002f38717220 */ /* 0x000fe20000400000 */
[----:B------:R-:W-:Y:S01]  /*17e90*/  I2FP.F32.S32 R159, R49 ;  /* 0x00000031009f7245 */ /* 0x000fe20000201400 */
[----:B------:R-:W-:Y:S01]  /*17ea0*/  FMUL R48, R60, R45 ;  /* 0x0000002d3c307220 */ /* 0x000fe20000400000 */
[----:B------:R-:W-:-:S02]  /*17eb0*/  I2FP.F32.S32 R5, R6 ;  /* 0x0000000600057245 */ /* 0x000fc40000201400 */
[----:B------:R-:W-:Y:S01]  /*17ec0*/  I2FP.F32.S32 R7, R7 ;  /* 0x0000000700077245 */ /* 0x000fe20000201400 */
[----:B0-----:R-:W-:Y:S01]  /*17ed0*/  HADD2.F32 R92, -RZ, R92.H0_H0 ;  /* 0x2000005cff5c7230 */ /* 0x001fe20000004100 */
[----:B------:R-:W-:Y:S01]  /*17ee0*/  I2FP.F32.S32 R45, R98 ;  /* 0x00000062002d7245 */ /* 0x000fe20000201400 */
[----:B------:R-:W-:Y:S01]  /*17ef0*/  HADD2.F32 R93, -RZ, R93.H0_H0 ;  /* 0x2000005dff5d7230 */ /* 0x000fe20000004100 */
[----:B------:R-:W-:Y:S01]  /*17f00*/  I2FP.F32.S32 R47, R50 ;  /* 0x00000032002f7245 */ /* 0x000fe20000201400 */
[C---:B------:R-:W-:Y:S01]  /*17f10*/  FMUL R118, R60.reuse, R97 ;  /* 0x000000613c767220 */ /* 0x040fe20000400000 */
[C---:B------:R-:W-:Y:S01]  /*17f20*/  FMUL R117, R60.reuse, R117 ;  /* 0x000000753c757220 */ /* 0x040fe20000400000 */
[----:B------:R-:W-:Y:S01]  /*17f30*/  FMUL R60, R60, R159 ;  /* 0x0000009f3c3c7220 */ /* 0x000fe20000400000 */
[C---:B------:R-:W-:Y:S01]  /*17f40*/  FMUL R49, R56.reuse, R5 ;  /* 0x0000000538317220 */ /* 0x040fe20000400000 */
[----:B------:R-:W-:Y:S01]  /*17f50*/  FMUL R161, R56, R7 ;  /* 0x0000000738a17220 */ /* 0x000fe20000400000 */
[----:B------:R-:W-:Y:S01]  /*17f60*/  I2FP.F32.S32 R159, R51 ;  /* 0x00000033009f7245 */ /* 0x000fe20000201400 */
[C---:B------:R-:W-:Y:S01]  /*17f70*/  FMUL R51, R64.reuse, R45 ;  /* 0x0000002d40337220 */ /* 0x040fe20000400000 */
[----:B------:R-:W-:Y:S01]  /*17f80*/  FMUL R56, R64, R47 ;  /* 0x0000002f40387220 */ /* 0x000fe20000400000 */
[----:B------:R-:W-:Y:S01]  /*17f90*/  IMMA.16832.S8.S8 R4, R68.ROW, R104.COL, RZ ;  /* 0x0000006844047237 */ /* 0x000fe20000405cff */
[----:B------:R-:W-:Y:S01]  /*17fa0*/  I2FP.F32.S32 R99, R99 ;  /* 0x0000006300637245 */ /* 0x000fe20000201400 */
[C---:B------:R-:W-:Y:S01]  /*17fb0*/  FFMA R143, R92.reuse, R48, R143 ;  /* 0x000000305c8f7223 */ /* 0x040fe2000000008f */
[----:B------:R-:W-:Y:S01]  /*17fc0*/  LDS R98, [R109+0x2d70] ;  /* 0x002d70006d627984 */ /* 0x000fe20000000800 */
[----:B------:R-:W-:Y:S01]  /*17fd0*/  FFMA R114, R92, R114, R149 ;  /* 0x000000725c727223 */ /* 0x000fe20000000095 */
[----:B-1----:R-:W-:-:S02]  /*17fe0*/  HADD2.F32 R101, -RZ, R101.H0_H0 ;  /* 0x20000065ff657230 */ /* 0x002fc40000004100 */
[----:B------:R-:W-:Y:S01]  /*17ff0*/  LDS R96, [R109+0x3630] ;  /* 0x003630006d607984 */ /* 0x000fe20000000800 */
[----:B------:R-:W-:Y:S01]  /*18000*/  IMMA.16832.S8.S8 R44, R72.ROW, R104.COL, RZ ;  /* 0x00000068482c7237 */ /* 0x000fe20000405cff */
[----:B------:R-:W-:Y:S01]  /*18010*/  FFMA R144, R92, R49, R144 ;  /* 0x000000315c907223 */ /* 0x000fe20000000090 */
[----:B------:R-:W-:Y:S02]  /*18020*/  HADD2.F32 R49, -RZ, R100.H0_H0 ;  /* 0x20000064ff317230 */ /* 0x000fe40000004100 */
[----:B------:R-:W-:Y:S01]  /*18030*/  FMUL R99, R64, R99 ;  /* 0x0000006340637220 */ /* 0x000fe20000400000 */
[----:B------:R-:W-:Y:S01]  /*18040*/  FFMA R142, R92, R51, R142 ;  /* 0x000000335c8e7223 */ /* 0x000fe2000000008e */
[----:B------:R-:W-:Y:S01]  /*18050*/  LDS R97, [R109+0x3640] ;  /* 0x003640006d617984 */ /* 0x000fe20000000800 */
[C---:B------:R-:W-:Y:S01]  /*18060*/  FFMA R116, R49.reuse, R116, R148 ;  /* 0x0000007431747223 */ /* 0x040fe20000000094 */
[C---:B------:R-:W-:Y:S01]  /*18070*/  FFMA R156, R49.reuse, R161, R156 ;  /* 0x000000a1319c7223 */ /* 0x040fe2000000009c */
[C---:B------:R-:W-:Y:S01]  /*18080*/  FFMA R118, R49.reuse, R118, R155 ;  /* 0x0000007631767223 */ /* 0x040fe2000000009b */
[----:B------:R-:W-:-:S02]  /*18090*/  FFMA R154, R49, R99, R154 ;  /* 0x00000063319a7223 */ /* 0x000fc4000000009a */
[----:B--2---:R-:W-:Y:S01]  /*180a0*/  IMMA.16832.S8.S8 R48, R76.ROW, R8.COL, RZ ;  /* 0x000000084c307237 */ /* 0x004fe20000405cff */
[----:B------:R-:W-:Y:S01]  /*180b0*/  FMUL R159, R64, R159 ;  /* 0x0000009f409f7220 */ /* 0x000fe20000400000 */
[----:B------:R-:W0:Y:S01]  /*180c0*/  LDS R99, [R109+0x2d80] ;  /* 0x002d80006d637984 */ /* 0x000e220000000800 */
[----:B------:R-:W-:Y:S02]  /*180d0*/  I2FP.F32.S32 R64, R4 ;  /* 0x0000000400407245 */ /* 0x000fe40000201400 */
[----:B------:R-:W-:Y:S02]  /*180e0*/  I2FP.F32.S32 R100, R6 ;  /* 0x0000000600647245 */ /* 0x000fe40000201400 */
[----:B------:R-:W-:Y:S02]  /*180f0*/  I2FP.F32.S32 R44, R44 ;  /* 0x0000002c002c7245 */ /* 0x000fe40000201400 */
[----:B------:R-:W-:Y:S02]  /*18100*/  I2FP.F32.S32 R46, R46 ;  /* 0x0000002e002e7245 */ /* 0x000fe40000201400 */
[----:B------:R-:W-:-:S02]  /*18110*/  I2FP.F32.S32 R92, R5 ;  /* 0x00000005005c7245 */ /* 0x000fc40000201400 */
        /* <DEDUP_REMOVED lines=21> */
[----:B------:R-:W-:Y:S01]  /*18270*/  I2FP.F32.S32 R101, R49 ;  /* 0x0000003100657245 */ /* 0x000fe20000201400 */
[----:B------:R-:W-:Y:S04]  /*18280*/  LDS R48, [R109+0x3650] ;  /* 0x003650006d307984 */ /* 0x000fe80000000800 */
[----:B------:R-:W1:Y:S01]  /*18290*/  LDS R49, [R109+0x3660] ;  /* 0x003660006d317984 */ /* 0x000e620000000800 */
[----:B------:R-:W-:Y:S02]  /*182a0*/  I2FP.F32.S32 R105, R50 ;  /* 0x0000003200697245 */ /* 0x000fe40000201400 */
[----:B------:R-:W-:Y:S02]  /*182b0*/  I2FP.F32.S32 R143, R4 ;  /* 0x00000004008f7245 */ /* 0x000fe40000201400 */
        /* <DEDUP_REMOVED lines=10> */
[----:B0-----:R-:W-:Y:S01]  /*18360*/  IMMA.16832.S8.S8 R44, R88.ROW, R98.COL, RZ ;  /* 0x00000062582c7237 */ /* 0x001fe20000405cff */
[----:B------:R-:W-:-:S02]  /*18370*/  I2FP.F32.S32 R149, R5 ;  /* 0x0000000500957245 */ /* 0x000fc40000201400 */
[----:B------:R-:W-:-:S05]  /*18380*/  I2FP.F32.S32 R161, R7 ;  /* 0x0000000700a17245 */ /* 0x000fca0000201400 */
[----:B------:R-:W-:Y:S08]  /*18390*/  IMMA.16832.S8.S8 R4, R84.ROW, R98.COL, RZ ;  /* 0x0000006254047237 */ /* 0x000ff00000405cff */
[----:B------:R-:W-:Y:S01]  /*183a0*/  IMMA.16832.S8.S8 R68, R68.ROW, R96.COL, RZ ;  /* 0x0000006044447237 */ /* 0x000fe20000405cff */
[----:B------:R-:W-:Y:S02]  /*183b0*/  I2FP.F32.S32 R51, R51 ;  /* 0x0000003300337245 */ /* 0x000fe40000201400 */
[----:B------:R-:W-:-:S05]  /*183c0*/  I2FP.F32.S32 R44, R44 ;  /* 0x0000002c002c7245 */ /* 0x000fca0000201400 */
[----:B------:R-:W-:Y:S01]  /*183d0*/  IMMA.16832.S8.S8 R72, R72.ROW, R96.COL, RZ ;  /* 0x0000006048487237 */ /* 0x000fe20000405cff */
[----:B------:R-:W-:Y:S02]  /*183e0*/  HADD2.F32 R9, -RZ, R102.H0_H0 ;  /* 0x20000066ff097230 */ /* 0x000fe40000004100 */
[----:B------:R-:W-:-:S05]  /*183f0*/  FMUL R8, R66, R161 ;  /* 0x000000a142087220 */ /* 0x000fca0000400000 */
[----:B-1----:R-:W-:Y:S01]  /*18400*/  IMMA.16832.S8.S8 R76, R76.ROW, R48.COL, RZ ;  /* 0x000000304c4c7237 */ /* 0x002fe20000405cff */
[----:B------:R-:W-:Y:S01]  /*18410*/  FMUL R101, R54, R101 ;  /* 0x0000006536657220 */ /* 0x000fe20000400000 */
[----:B------:R-:W-:Y:S01]  /*18420*/  FMUL R51, R58, R51 ;  /* 0x000000333a337220 */ /* 0x000fe20000400000 */
[----:B------:R-:W-:Y:S01]  /*18430*/  FMUL R149, R62, R149 ;  /* 0x000000953e957220 */ /* 0x000fe20000400000 */
[----:B------:R-:W-:Y:S01]  /*18440*/  HADD2.F32 R95, -RZ, R95.H0_H0 ;  /* 0x2000005fff5f7230 */ /* 0x000fe20000004100 */
[----:B------:R-:W-:Y:S01]  /*18450*/  I2FP.F32.S32 R4, R4 ;  /* 0x0000000400047245 */ /* 0x000fe20000201400 */
[----:B------:R-:W-:Y:S01]  /*18460*/  FMUL R44, R63, R44 ;  /* 0x0000002c3f2c7220 */ /* 0x000fe20000400000 */
[----:B------:R-:W-:Y:S02]  /*18470*/  I2FP.F32.S32 R50, R5 ;  /* 0x0000000500327245 */ /* 0x000fe40000201400 */
[----:B------:R-:W-:Y:S02]  /*18480*/  I2FP.F32.S32 R6, R6 ;  /* 0x0000000600067245 */ /* 0x000fe40000201400 */
[----:B------:R-:W-:Y:S01]  /*18490*/  I2FP.F32.S32 R46, R46 ;  /* 0x0000002e002e7245 */ /* 0x000fe20000201400 */
[C---:B------:R-:W-:Y:S01]  /*184a0*/  FFMA R92, R9.reuse, R101, R92 ;  /* 0x00000065095c7223 */ /* 0x040fe2000000005c */
[C---:B------:R-:W-:Y:S01]  /*184b0*/  FFMA R51, R9.reuse, R51, R156 ;  /* 0x0000003309337223 */ /* 0x040fe2000000009c */
[C---:B------:R-:W-:Y:S01]  /*184c0*/  FFMA R149, R9.reuse, R149, R118 ;  /* 0x0000009509957223 */ /* 0x040fe20000000076 */
[----:B------:R-:W-:Y:S01]  /*184d0*/  FFMA R93, R9, R8, R93 ;  /* 0x00000008095d7223 */ /* 0x000fe2000000005d */
[----:B------:R-:W-:Y:S01]  /*184e0*/  HADD2.F32 R103, -RZ, R103.H0_H0 ;  /* 0x20000067ff677230 */ /* 0x000fe20000004100 */
[----:B------:R-:W-:Y:S01]  /*184f0*/  LDS R9, [R109+0x3680] ;  /* 0x003680006d097984 */ /* 0x000fe20000000800 */
[----:B------:R-:W-:Y:S01]  /*18500*/  I2FP.F32.S32 R94, R7 ;  /* 0x00000007005e7245 */ /* 0x000fe20000201400 */
[----:B------:R-:W-:Y:S01]  /*18510*/  FFMA R143, R95, R44, R143 ;  /* 0x0000002c5f8f7223 */ /* 0x000fe2000000008f */
[----:B------:R-:W-:Y:S01]  /*18520*/  I2FP.F32.S32 R68, R68 ;  /* 0x0000004400447245 */ /* 0x000fe20000201400 */
[----:B------:R-:W0:Y:S01]  /*18530*/  LDS R8, [R109+0x3670] ;  /* 0x003670006d087984 */ /* 0x000e220000000800 */
[----:B------:R-:W-:Y:S01]  /*18540*/  FMUL R4, R55, R4 ;  /* 0x0000000437047220 */ /* 0x000fe20000400000 */
[----:B------:R-:W-:Y:S01]  /*18550*/  FMUL R5, R59, R6 ;  /* 0x000000063b057220 */ /* 0x000fe20000400000 */
[----:B------:R-:W-:Y:S01]  /*18560*/  FMUL R7, R67, R46 ;  /* 0x0000002e43077220 */ /* 0x000fe20000400000 */
[----:B------:R-:W-:Y:S01]  /*18570*/  FMUL R50, R55, R50 ;  /* 0x0000003237327220 */ /* 0x000fe20000400000 */
[----:B------:R-:W-:Y:S01]  /*18580*/  I2FP.F32.S32 R44, R69 ;  /* 0x00000045002c7245 */ /* 0x000fe20000201400 */
[----:B------:R-:W-:Y:S01]  /*18590*/  FMUL R68, R53, R68 ;  /* 0x0000004435447220 */ /* 0x000fe20000400000 */
[----:B------:R-:W-:Y:S01]  /*185a0*/  I2FP.F32.S32 R72, R72 ;  /* 0x0000004800487245 */ /* 0x000fe20000201400 */
[----:B------:R-:W-:Y:S01]  /*185b0*/  FFMA R155, R103, R50, R92 ;  /* 0x00000032679b7223 */ /* 0x000fe2000000005c */
[----:B------:R-:W-:Y:S01]  /*185c0*/  I2FP.F32.S32 R96, R45 ;  /* 0x0000002d00607245 */ /* 0x000fe20000201400 */
[C---:B------:R-:W-:Y:S01]  /*185d0*/  FFMA R156, R95.reuse, R4, R64 ;  /* 0x000000045f9c7223 */ /* 0x040fe20000000040 */
[----:B------:R-:W-:Y:S01]  /*185e0*/  I2FP.F32.S32 R98, R47 ;  /* 0x0000002f00627245 */ /* 0x000fe20000201400 */
[C---:B------:R-:W-:Y:S01]  /*185f0*/  FFMA R144, R95.reuse, R5, R144 ;  /* 0x000000055f907223 */ /* 0x040fe20000000090 */
[----:B------:R-:W-:Y:S01]  /*18600*/  FFMA R142, R95, R7, R142 ;  /* 0x000000075f8e7223 */ /* 0x000fe2000000008e */
[----:B------:R-:W-:Y:S01]  /*18610*/  FMUL R94, R59, R94 ;  /* 0x0000005e3b5e7220 */ /* 0x000fe20000400000 */
[----:B------:R-:W-:Y:S01]  /*18620*/  I2FP.F32.S32 R70, R70 ;  /* 0x0000004600467245 */ /* 0x000fe20000201400 */
[----:B------:R-:W-:Y:S01]  /*18630*/  FMUL R53, R53, R44 ;  /* 0x0000002c35357220 */ /* 0x000fe20000400000 */
[----:B------:R-:W-:Y:S01]  /*18640*/  I2FP.F32.S32 R46, R71 ;  /* 0x00000047002e7245 */ /* 0x000fe20000201400 */
[----:B------:R-:W1:Y:S01]  /*18650*/  LDS.128 R4, [R108+0x3600] ;  /* 0x003600006c047984 */ /* 0x000e620000000c00 */
[----:B------:R-:W-:-:S02]  /*18660*/  I2FP.F32.S32 R50, R73 ;  /* 0x0000004900327245 */ /* 0x000fc40000201400 */
[----:B------:R-:W-:Y:S02]  /*18670*/  I2FP.F32.S32 R74, R74 ;  /* 0x0000004a004a7245 */ /* 0x000fe40000201400 */
[----:B------:R-:W-:Y:S02]  /*18680*/  I2FP.F32.S32 R44, R75 ;  /* 0x0000004b002c7245 */ /* 0x000fe40000201400 */
[----:B------:R-:W-:Y:S02]  /*18690*/  I2FP.F32.S32 R45, R76 ;  /* 0x0000004c002d7245 */ /* 0x000fe40000201400 */
[----:B------:R-:W-:Y:S01]  /*186a0*/  I2FP.F32.S32 R47, R78 ;  /* 0x0000004e002f7245 */ /* 0x000fe20000201400 */
[----:B------:R-:W-:Y:S01]  /*186b0*/  FFMA R154, R103, R94, R51 ;  /* 0x0000005e679a7223 */ /* 0x000fe20000000033 */
[----:B------:R-:W-:Y:S01]  /*186c0*/  IMMA.16832.S8.S8 R80, R80.ROW, R48.COL, RZ ;  /* 0x0000003050507237 */ /* 0x000fe20000405cff */
[----:B------:R-:W-:Y:S01]  /*186d0*/  FMUL R72, R61, R72 ;  /* 0x000000483d487220 */ /* 0x000fe20000400000 */
[C---:B------:R-:W-:Y:S01]  /*186e0*/  FMUL R49, R57.reuse, R70 ;  /* 0x0000004639317220 */ /* 0x040fe20000400000 */
[----:B------:R-:W-:Y:S01]  /*186f0*/  FMUL R48, R57, R46 ;  /* 0x0000002e39307220 */ /* 0x000fe20000400000 */
[----:B------:R-:W-:Y:S01]  /*18700*/  FMUL R61, R61, R50 ;  /* 0x000000323d3d7220 */ /* 0x000fe20000400000 */
[C---:B------:R-:W-:Y:S01]  /*18710*/  FMUL R51, R65.reuse, R74 ;  /* 0x0000004a41337220 */ /* 0x040fe20000400000 */
[----:B------:R-:W-:Y:S01]  /*18720*/  FMUL R65, R65, R44 ;  /* 0x0000002c41417220 */ /* 0x000fe20000400000 */
[----:B------:R-:W-:Y:S01]  /*18730*/  FMUL R57, R54, R45 ;  /* 0x0000002d36397220 */ /* 0x000fe20000400000 */
[----:B------:R-:W-:-:S02]  /*18740*/  FMUL R50, R58, R47 ;  /* 0x0000002f3a327220 */ /* 0x000fc40000400000 */
[----:B------:R-:W2:Y:S01]  /*18750*/  LDS.128 R44, [R108+0x3690] ;  /* 0x003690006c2c7984 */ /* 0x000ea20000000c00 */
[-C--:B0-----:R-:W-:Y:S08]  /*18760*/  IMMA.16832.S8.S8 R84, R84.ROW, R8.reuse.COL, RZ ;  /* 0x0000000854547237 */ /* 0x081ff00000405cff */
[----:B------:R-:W-:Y:S01]  /*18770*/  IMMA.16832.S8.S8 R88, R88.ROW, R8.COL, RZ ;  /* 0x0000000858587237 */ /* 0x000fe20000405cff */
[----:B------:R-:W-:Y:S01]  /*18780*/  VIADD R115, R115, 0x8 ;  /* 0x0000000873737836 */ /* 0x000fe20000000000 */
[----:B------:R-:W-:Y:S01]  /*18790*/  I2FP.F32.S32 R77, R77 ;  /* 0x0000004d004d7245 */ /* 0x000fe20000201400 */
[----:B-1----:R-:W-:-:S02]  /*187a0*/  HADD2.F32 R4, -RZ, R4.H0_H0 ;  /* 0x20000004ff047230 */ /* 0x002fc40000004100 */
[----:B------:R-:W-:-:S03]  /*187b0*/  HADD2.F32 R5, -RZ, R5.H0_H0 ;  /* 0x20000005ff057230 */ /* 0x000fc60000004100 */
[C---:B------:R-:W-:Y:S01]  /*187c0*/  FFMA R112, R4.reuse, R112, R147 ;  /* 0x0000007004707223 */ /* 0x040fe20000000093 */
[----:B------:R-:W-:Y:S01]  /*187d0*/  HADD2.F32 R6, -RZ, R6.H0_H0 ;  /* 0x20000006ff067230 */ /* 0x000fe20000004100 */
[----:B------:R-:W-:Y:S01]  /*187e0*/  ISETP.GE.AND P0, PT, R115, R38, PT ;  /* 0x000000267300720c */ /* 0x000fe20003f06270 */
[C---:B------:R-:W-:Y:S01]  /*187f0*/  FFMA R110, R4.reuse, R110, R157 ;  /* 0x0000006e046e7223 */ /* 0x040fe2000000009d */
[----:B------:R-:W-:Y:S01]  /*18800*/  I2FP.F32.S32 R71, R82 ;  /* 0x0000005200477245 */ /* 0x000fe20000201400 */
[C---:B------:R-:W-:Y:S01]  /*18810*/  FFMA R117, R4.reuse, R117, R146 ;  /* 0x0000007504757223 */ /* 0x040fe20000000092 */
[----:B------:R-:W-:Y:S01]  /*18820*/  FFMA R56, R4, R56, R145 ;  /* 0x0000003804387223 */ /* 0x000fe20000000091 */
[----:B------:R-:W-:Y:S01]  /*18830*/  FFMA R49, R5, R49, R112 ;  /* 0x0000003105317223 */ /* 0x000fe20000000070 */
[----:B------:R-:W-:Y:S02]  /*18840*/  I2FP.F32.S32 R79, R79 ;  /* 0x0000004f004f7245 */ /* 0x000fe40000201400 */
[----:B------:R-:W-:-:S02]  /*18850*/  I2FP.F32.S32 R69, R80 ;  /* 0x0000005000457245 */ /* 0x000fc40000201400 */
[----:B------:R-:W-:Y:S01]  /*18860*/  I2FP.F32.S32 R81, R81 ;  /* 0x0000005100517245 */ /* 0x000fe20000201400 */
[----:B--2---:R-:W-:Y:S01]  /*18870*/  HADD2.F32 R44, -RZ, R44.H0_H0 ;  /* 0x2000002cff2c7230 */ /* 0x004fe20000004100 */
[----:B------:R-:W-:Y:S01]  /*18880*/  I2FP.F32.S32 R83, R83 ;  /* 0x0000005300537245 */ /* 0x000fe20000201400 */
[----:B------:R-:W-:Y:S01]  /*18890*/  HADD2.F32 R45, -RZ, R45.H0_H0 ;  /* 0x2000002dff2d7230 */ /* 0x000fe20000004100 */
[----:B------:R-:W-:Y:S02]  /*188a0*/  I2FP.F32.S32 R86, R86 ;  /* 0x0000005600567245 */ /* 0x000fe40000201400 */
[C---:B------:R-:W-:Y:S01]  /*188b0*/  FFMA R52, R44.reuse, R52, R139 ;  /* 0x000000342c347223 */ /* 0x040fe2000000008b */
[C---:B------:R-:W-:Y:S01]  /*188c0*/  FFMA R113, R44.reuse, R113, R138 ;  /* 0x000000712c717223 */ /* 0x040fe2000000008a */
[C---:B------:R-:W-:Y:S01]  /*188d0*/  FFMA R60, R44.reuse, R60, R141 ;  /* 0x0000003c2c3c7223 */ /* 0x040fe2000000008d */
[----:B------:R-:W-:Y:S01]  /*188e0*/  FFMA R140, R44, R159, R140 ;  /* 0x0000009f2c8c7223 */ /* 0x000fe2000000008c */
[----:B------:R-:W-:Y:S01]  /*188f0*/  I2FP.F32.S32 R8, R87 ;  /* 0x0000005700087245 */ /* 0x000fe20000201400 */
[----:B------:R-:W-:Y:S01]  /*18900*/  FMUL R77, R54, R77 ;  /* 0x0000004d364d7220 */ /* 0x000fe20000400000 */
[C---:B------:R-:W-:Y:S01]  /*18910*/  FFMA R68, R5.reuse, R68, R110 ;  /* 0x0000004405447223 */ /* 0x040fe2000000006e */
[C---:B------:R-:W-:Y:S01]  /*18920*/  FFMA R72, R5.reuse, R72, R117 ;  /* 0x0000004805487223 */ /* 0x040fe20000000075 */
[----:B------:R-:W-:Y:S01]  /*18930*/  FFMA R51, R5, R51, R56 ;  /* 0x0000003305337223 */ /* 0x000fe20000000038 */
[----:B------:R-:W-:Y:S01]  /*18940*/  FFMA R49, R6, R50, R49 ;  /* 0x0000003206317223 */ /* 0x000fe20000000031 */
[----:B------:R-:W-:Y:S01]  /*18950*/  I2FP.F32.S32 R88, R88 ;  /* 0x0000005800587245 */ /* 0x000fe20000201400 */
[----:B------:R-:W-:Y:S01]  /*18960*/  FMUL R71, R66, R71 ;  /* 0x0000004742477220 */ /* 0x000fe20000400000 */
[----:B------:R-:W-:Y:S01]  /*18970*/  I2FP.F32.S32 R84, R84 ;  /* 0x0000005400547245 */ /* 0x000fe20000201400 */
[----:B------:R-:W-:Y:S01]  /*18980*/  HADD2.F32 R5, -RZ, R46.H0_H0 ;  /* 0x2000002eff057230 */ /* 0x000fe20000004100 */
[----:B------:R-:W-:Y:S01]  /*18990*/  I2FP.F32.S32 R54, R85 ;  /* 0x0000005500367245 */ /* 0x000fe20000201400 */
[----:B------:R-:W-:Y:S01]  /*189a0*/  FMUL R79, R58, R79 ;  /* 0x0000004f3a4f7220 */ /* 0x000fe20000400000 */
[----:B------:R-:W-:Y:S01]  /*189b0*/  I2FP.F32.S32 R4, R89 ;  /* 0x0000005900047245 */ /* 0x000fe20000201400 */
[C---:B------:R-:W-:Y:S01]  /*189c0*/  FMUL R69, R62.reuse, R69 ;  /* 0x000000453e457220 */ /* 0x040fe20000400000 */
        /* <DEDUP_REMOVED lines=11> */
[----:B------:R-:W-:-:S02]  /*18a80*/  HADD2.F32 R8, -RZ, R7.H0_H0 ;  /* 0x20000007ff087230 */ /* 0x000fc40000004100 */
[----:B------:R-:W-:Y:S01]  /*18a90*/  FMUL R88, R63, R88 ;  /* 0x000000583f587220 */ /* 0x000fe20000400000 */
[----:B------:R-:W-:Y:S02]  /*18aa0*/  HADD2.F32 R47, -RZ, R47.H0_H0 ;  /* 0x2000002fff2f7230 */ /* 0x000fe40000004100 */
[----:B------:R-:W-:Y:S01]  /*18ab0*/  FMUL R98, R67, R98 ;  /* 0x0000006243627220 */ /* 0x000fe20000400000 */
[C---:B------:R-:W-:Y:S01]  /*18ac0*/  FMUL R84, R55.reuse, R84 ;  /* 0x0000005437547220 */ /* 0x040fe20000400000 */
[----:B------:R-:W-:Y:S01]  /*18ad0*/  FMUL R54, R55, R54 ;  /* 0x0000003637367220 */ /* 0x000fe20000400000 */
[C---:B------:R-:W-:Y:S01]  /*18ae0*/  FFMA R57, R6.reuse, R57, R68 ;  /* 0x0000003906397223 */ /* 0x040fe20000000044 */
[C---:B------:R-:W-:Y:S01]  /*18af0*/  FFMA R69, R6.reuse, R69, R72 ;  /* 0x0000004506457223 */ /* 0x040fe20000000048 */
[----:B------:R-:W-:Y:S01]  /*18b00*/  FFMA R51, R6, R71, R51 ;  /* 0x0000004706337223 */ /* 0x000fe20000000033 */
[----:B------:R-:W-:Y:S01]  /*18b10*/  FMUL R63, R63, R4 ;  /* 0x000000043f3f7220 */ /* 0x000fe20000400000 */
[C---:B------:R-:W-:Y:S01]  /*18b20*/  FMUL R90, R67.reuse, R90 ;  /* 0x0000005a435a7220 */ /* 0x040fe20000400000 */
        /* <DEDUP_REMOVED lines=18> */
.L_x_405:
[----:B------:R-:W-:Y:S01]  /*18c50*/  IMAD.IADD R122, R119, 0x1, R122 ;  /* 0x00000001777a7824 */ /* 0x000fe200078e027a */
[----:B------:R-:W-:Y:S01]  /*18c60*/  SHF.L.U32 R2, R2, 0x4, RZ ;  /* 0x0000000402027819 */ /* 0x000fe200000006ff */
[----:B------:R-:W1:Y:S01]  /*18c70*/  LDCU.64 UR4, c[0x0][0x3a8] ;  /* 0x00007500ff0477ac */ /* 0x000e620008000a00 */
[----:B------:R-:W-:Y:S02]  /*18c80*/  IMAD R0, R0, 0x3800, RZ ;  /* 0x0000380000007824 */ /* 0x000fe400078e02ff */
[----:B------:R-:W2:Y:S01]  /*18c90*/  LDS.64 R4, [R122] ;  /* 0x000000007a047984 */ /* 0x000ea20000000a00 */
[----:B------:R-:W-:-:S03]  /*18ca0*/  LOP3.LUT R2, R2, 0x3fe0, RZ, 0xc0, !PT ;  /* 0x00003fe002027812 */ /* 0x000fc600078ec0ff */
[----:B------:R-:W-:Y:S01]  /*18cb0*/  LDS.64 R12, [R122+0x40] ;  /* 0x000040007a0c7984 */ /* 0x000fe20000000a00 */
[----:B------:R-:W-:-:S03]  /*18cc0*/  LEA.HI R14, R3, R2, RZ, 0x1e ;  /* 0x00000002030e7211 */ /* 0x000fc600078ff0ff */
[----:B------:R-:W3:Y:S02]  /*18cd0*/  LDS.64 R16, [R122+0x80] ;  /* 0x000080007a107984 */ /* 0x000ee40000000a00 */
[----:B--2---:R-:W-:Y:S01]  /*18ce0*/  IMAD R7, R4, 0x80, R14 ;  /* 0x0000008004077824 */ /* 0x004fe200078e020e */
[----:B------:R-:W-:-:S04]  /*18cf0*/  LEA R5, R5, R14, 0x7 ;  /* 0x0000000e05057211 */ /* 0x000fc800078e38ff */
[C---:B------:R-:W-:Y:S02]  /*18d00*/  IADD3 R3, P0, PT, R0.reuse, R7, RZ ;  /* 0x0000000700037210 */ /* 0x040fe40007f1e0ff */
[----:B------:R-:W-:Y:S01]  /*18d10*/  IADD3 R9, PT, PT, R5, 0x10, RZ ;  /* 0x0000001005097810 */ /* 0x000fe20007ffe0ff */
[----:B---3--:R-:W-:Y:S01]  /*18d20*/  IMAD R17, R17, 0x80, R14 ;  /* 0x0000008011117824 */ /* 0x008fe200078e020e */
[C---:B------:R-:W-:Y:S01]  /*18d30*/  LEA.HI.X.SX32 R4, R7.reuse, RZ, 0x1, P0 ;  /* 0x000000ff07047211 */ /* 0x040fe200000f0eff */
[----:B------:R-:W-:Y:S01]  /*18d40*/  VIADD R7, R7, 0x10 ;  /* 0x0000001007077836 */ /* 0x000fe20000000000 */
[C---:B-1----:R-:W-:Y:S02]  /*18d50*/  LEA R2, P0, R3.reuse, UR4, 0x2 ;  /* 0x0000000403027c11 */ /* 0x042fe4000f8010ff */
[----:B------:R-:W-:Y:S02]  /*18d60*/  IADD3 R11, P2, PT, R0, R9, RZ ;  /* 0x00000009000b7210 */ /* 0x000fe40007f5e0ff */
[----:B------:R-:W-:-:S02]  /*18d70*/  LEA.HI.X R3, R3, UR5, R4, 0x2, P0 ;  /* 0x0000000503037c11 */ /* 0x000fc400080f1404 */
[----:B------:R-:W-:Y:S02]  /*18d80*/  LEA.HI.X.SX32 R18, R9, RZ, 0x1, P2 ;  /* 0x000000ff09127211 */ /* 0x000fe400010f0eff */
[C---:B------:R-:W-:Y:S01]  /*18d90*/  IADD3 R19, P0, PT, R0.reuse, R5, RZ ;  /* 0x0000000500137210 */ /* 0x040fe20007f1e0ff */
[----:B------:R-:W-:Y:S01]  /*18da0*/  STG.E desc[UR6][R2.64], R197 ;  /* 0x000000c502007986 */ /* 0x000fe2000c101906 */
[----:B------:R-:W-:Y:S02]  /*18db0*/  LEA R8, P2, R11, UR4, 0x2 ;  /* 0x000000040b087c11 */ /* 0x000fe4000f8410ff */
[----:B------:R-:W-:Y:S02]  /*18dc0*/  IADD3 R15, P1, PT, R0, R7, RZ ;  /* 0x00000007000f7210 */ /* 0x000fe40007f3e0ff */
[----:B------:R-:W-:Y:S02]  /*18dd0*/  LEA.HI.X.SX32 R22, R5, RZ, 0x1, P0 ;  /* 0x000000ff05167211 */ /* 0x000fe400000f0eff */
[----:B------:R-:W-:Y:S01]  /*18de0*/  LEA.HI.X R9, R11, UR5, R18, 0x2, P2 ;  /* 0x000000050b097c11 */ /* 0x000fe200090f1412 */
[----:B------:R-:W-:Y:S01]  /*18df0*/  IMAD R11, R12, 0x80, R14 ;  /* 0x000000800c0b7824 */ /* 0x000fe200078e020e */
[----:B------:R-:W-:-:S02]  /*18e00*/  LEA R4, P0, R19, UR4, 0x2 ;  /* 0x0000000413047c11 */ /* 0x000fc4000f8010ff */
[----:B------:R-:W-:Y:S02]  /*18e10*/  LEA.HI.X.SX32 R20, R7, RZ, 0x1, P1 ;  /* 0x000000ff07147211 */ /* 0x000fe400008f0eff */
[----:B------:R-:W-:Y:S02]  /*18e20*/  LEA R6, P1, R15, UR4, 0x2 ;  /* 0x000000040f067c11 */ /* 0x000fe4000f8210ff */
[----:B------:R-:W-:Y:S02]  /*18e30*/  LEA.HI.X R5, R19, UR5, R22, 0x2, P0 ;  /* 0x0000000513057c11 */ /* 0x000fe400080f1416 */
[----:B------:R-:W-:Y:S02]  /*18e40*/  IADD3 R18, P0, PT, R0, R11, RZ ;  /* 0x0000000b00127210 */ /* 0x000fe40007f1e0ff */
[----:B------:R-:W-:Y:S01]  /*18e50*/  LEA.HI.X R7, R15, UR5, R20, 0x2, P1 ;  /* 0x000000050f077c11 */ /* 0x000fe200088f1414 */
[----:B------:R-:W-:Y:S01]  /*18e60*/  STG.E desc[UR6][R4.64], R196 ;  /* 0x000000c404007986 */ /* 0x000fe2000c101906 */
[----:B------:R-:W-:-:S02]  /*18e70*/  LEA R15, R13, R14, 0x7 ;  /* 0x0000000e0d0f7211 */ /* 0x000fc400078e38ff */
[C---:B------:R-:W-:Y:S01]  /*18e80*/  LEA.HI.X.SX32 R13, R11.reuse, RZ, 0x1, P0 ;  /* 0x000000ff0b0d7211 */ /* 0x040fe200000f0eff */
[----:B------:R-:W-:Y:S01]  /*18e90*/  VIADD R11, R11, 0x10 ;  /* 0x000000100b0b7836 */ /* 0x000fe20000000000 */
[----:B------:R1:W-:Y:S01]  /*18ea0*/  STG.E desc[UR6][R2.64+0x20], R195 ;  /* 0x000020c302007986 */ /* 0x0003e2000c101906 */
[----:B------:R-:W-:Y:S02]  /*18eb0*/  LEA R12, P0, R18, UR4, 0x2 ;  /* 0x00000004120c7c11 */ /* 0x000fe4000f8010ff */
[----:B------:R-:W-:Y:S01]  /*18ec0*/  IADD3 R19, P1, PT, R0, R15, RZ ;  /* 0x0000000f00137210 */ /* 0x000fe20007f3e0ff */
[----:B------:R2:W-:Y:S01]  /*18ed0*/  STG.E desc[UR6][R4.64+0x20], R194 ;  /* 0x000020c204007986 */ /* 0x0005e2000c101906 */
[----:B------:R-:W-:Y:S02]  /*18ee0*/  LEA.HI.X R13, R18, UR5, R13, 0x2, P0 ;  /* 0x00000005120d7c11 */ /* 0x000fe400080f140d */
[C---:B------:R-:W-:Y:S01]  /*18ef0*/  LEA.HI.X.SX32 R20, R15.reuse, RZ, 0x1, P1 ;  /* 0x000000ff0f147211 */ /* 0x040fe200008f0eff */
[----:B------:R-:W-:Y:S01]  /*18f00*/  STG.E desc[UR6][R6.64], R186 ;  /* 0x000000ba06007986 */ /* 0x000fe2000c101906 */
[----:B-1----:R-:W-:-:S03]  /*18f10*/  IADD3 R3, PT, PT, R15, 0x10, RZ ;  /* 0x000000100f037810 */ /* 0x002fc60007ffe0ff */
[----:B------:R-:W-:Y:S01]  /*18f20*/  STG.E desc[UR6][R8.64], R184 ;  /* 0x000000b808007986 */ /* 0x000fe2000c101906 */
[----:B------:R-:W-:Y:S02]  /*18f30*/  LEA R2, P0, R19, UR4, 0x2 ;  /* 0x0000000413027c11 */ /* 0x000fe4000f8010ff */
[----:B--2---:R-:W-:Y:S01]  /*18f40*/  IADD3 R5, P2, PT, R0, R11, RZ ;  /* 0x0000000b00057210 */ /* 0x004fe20007f5e0ff */
[----:B------:R1:W-:Y:S03]  /*18f50*/  STG.E desc[UR6][R6.64+0x20], R182 ;  /* 0x000020b606007986 */ /* 0x0003e6000c101906 */
[----:B------:R-:W-:Y:S01]  /*18f60*/  LEA.HI.X.SX32 R18, R11, RZ, 0x1, P2 ;  /* 0x000000ff0b127211 */ /* 0x000fe200010f0eff */
[----:B------:R2:W-:Y:S01]  /*18f70*/  STG.E desc[UR6][R8.64+0x20], R180 ;  /* 0x000020b408007986 */ /* 0x0005e2000c101906 */
[C---:B------:R-:W-:Y:S02]  /*18f80*/  LEA R4, P1, R5.reuse, UR4, 0x2 ;  /* 0x0000000405047c11 */ /* 0x040fe4000f8210ff */
[----:B------:R-:W-:Y:S01]  /*18f90*/  LEA R11, R16, R14, 0x7 ;  /* 0x0000000e100b7211 */ /* 0x000fe200078e38ff */
[----:B------:R-:W-:Y:S01]  /*18fa0*/  STG.E desc[UR6][R12.64], R193 ;  /* 0x000000c10c007986 */ /* 0x000fe2000c101906 */
[----:B------:R-:W-:-:S02]  /*18fb0*/  LEA.HI.X R5, R5, UR5, R18, 0x2, P1 ;  /* 0x0000000505057c11 */ /* 0x000fc400088f1412 */
[----:B-1----:R-:W-:-:S04]  /*18fc0*/  IADD3 R7, P3, PT, R0, R3, RZ ;  /* 0x0000000300077210 */ /* 0x002fc80007f7e0ff */
[----:B--2---:R-:W-:Y:S02]  /*18fd0*/  LEA.HI.X.SX32 R8, R3, RZ, 0x1, P3 ;  /* 0x000000ff03087211 */ /* 0x004fe400018f0eff */
[----:B------:R-:W-:Y:S02]  /*18fe0*/  LEA.HI.X R3, R19, UR5, R20, 0x2, P0 ;  /* 0x0000000513037c11 */ /* 0x000fe400080f1414 */
[----:B------:R-:W1:Y:S01]  /*18ff0*/  LDS.64 R18, [R122+0xc0] ;  /* 0x0000c0007a127984 */ /* 0x000e620000000a00 */
[----:B------:R-:W-:Y:S02]  /*19000*/  IADD3 R9, P0, PT, R0, R11, RZ ;  /* 0x0000000b00097210 */ /* 0x000fe40007f1e0ff */
[----:B------:R-:W-:Y:S01]  /*19010*/  LEA R6, P2, R7, UR4, 0x2 ;  /* 0x0000000407067c11 */ /* 0x000fe2000f8410ff */
[----:B------:R-:W-:Y:S01]  /*19020*/  STG.E desc[UR6][R2.64], R178 ;  /* 0x000000b202007986 */ /* 0x000fe2000c101906 */
[----:B------:R-:W-:Y:S02]  /*19030*/  LEA.HI.X.SX32 R16, R11, RZ, 0x1, P0 ;  /* 0x000000ff0b107211 */ /* 0x000fe400000f0eff */
[----:B------:R-:W-:Y:S01]  /*19040*/  LEA.HI.X R7, R7, UR5, R8, 0x2, P2 ;  /* 0x0000000507077c11 */ /* 0x000fe200090f1408 */
[----:B------:R2:W-:Y:S01]  /*19050*/  STG.E desc[UR6][R12.64+0x20], R192 ;  /* 0x000020c00c007986 */ /* 0x0005e2000c101906 */
[----:B------:R-:W-:-:S02]  /*19060*/  IADD3 R11, PT, PT, R11, 0x10, RZ ;  /* 0x000000100b0b7810 */ /* 0x000fc40007ffe0ff */
[C---:B------:R-:W-:Y:S01]  /*19070*/  LEA R8, P0, R9.reuse, UR4, 0x2 ;  /* 0x0000000409087c11 */ /* 0x040fe2000f8010ff */
[----:B------:R3:W-:Y:S01]  /*19080*/  STG.E desc[UR6][R2.64+0x20], R176 ;  /* 0x000020b002007986 */ /* 0x0007e2000c101906 */
[C---:B------:R-:W-:Y:S02]  /*19090*/  IADD3 R22, P1, PT, R0.reuse, R11, RZ ;  /* 0x0000000b00167210 */ /* 0x040fe40007f3e0ff */
[----:B------:R-:W-:Y:S01]  /*190a0*/  LEA.HI.X R9, R9, UR5, R16, 0x2, P0 ;  /* 0x0000000509097c11 */ /* 0x000fe200080f1410 */
[----:B------:R-:W-:Y:S01]  /*190b0*/  STG.E desc[UR6][R4.64], R190 ;  /* 0x000000be04007986 */ /* 0x000fe2000c101906 */
[----:B------:R-:W-:Y:S02]  /*190c0*/  IADD3 R23, P0, PT, R0, R17, RZ ;  /* 0x0000001100177210 */ /* 0x000fe40007f1e0ff */
[----:B------:R-:W-:Y:S01]  /*190d0*/  LEA.HI.X.SX32 R11, R11, RZ, 0x1, P1 ;  /* 0x000000ff0b0b7211 */ /* 0x000fe200008f0eff */
[----:B------:R-:W-:Y:S01]  /*190e0*/  STG.E desc[UR6][R6.64], R174 ;  /* 0x000000ae06007986 */ /* 0x000fe2000c101906 */
[----:B--2---:R-:W-:-:S02]  /*190f0*/  IADD3 R13, PT, PT, R17, 0x10, RZ ;  /* 0x00000010110d7810 */ /* 0x004fc40007ffe0ff */
[----:B------:R-:W-:Y:S01]  /*19100*/  LEA.HI.X.SX32 R24, R17, RZ, 0x1, P0 ;  /* 0x000000ff11187211 */ /* 0x000fe200000f0eff */
[----:B------:R2:W-:Y:S01]  /*19110*/  STG.E desc[UR6][R4.64+0x20], R188 ;  /* 0x000020bc04007986 */ /* 0x0005e2000c101906 */
[----:B------:R-:W-:Y:S02]  /*19120*/  IADD3 R15, P2, PT, R0, R13, RZ ;  /* 0x0000000d000f7210 */ /* 0x000fe40007f5e0ff */
[----:B---3--:R-:W-:Y:S01]  /*19130*/  LEA R2, P0, R23, UR4, 0x2 ;  /* 0x0000000417027c11 */ /* 0x008fe2000f8010ff */
[----:B------:R-:W3:Y:S01]  /*19140*/  LDS.64 R20, [R122+0x100] ;  /* 0x000100007a147984 */ /* 0x000ee20000000a00 */
[----:B------:R-:W-:Y:S02]  /*19150*/  LEA.HI.X.SX32 R16, R13, RZ, 0x1, P2 ;  /* 0x000000ff0d107211 */ /* 0x000fe400010f0eff */
[----:B------:R-:W-:Y:S01]  /*19160*/  LEA R12, P2, R15, UR4, 0x2 ;  /* 0x000000040f0c7c11 */ /* 0x000fe2000f8410ff */
[----:B------:R4:W-:Y:S01]  /*19170*/  STG.E desc[UR6][R6.64+0x20], R172 ;  /* 0x000020ac06007986 */ /* 0x0009e2000c101906 */
[----:B------:R-:W-:-:S02]  /*19180*/  LEA.HI.X R3, R23, UR5, R24, 0x2, P0 ;  /* 0x0000000517037c11 */ /* 0x000fc400080f1418 */
[----:B------:R-:W-:Y:S01]  /*19190*/  LEA.HI.X R13, R15, UR5, R16, 0x2, P2 ;  /* 0x000000050f0d7c11 */ /* 0x000fe200090f1410 */
[----:B------:R-:W-:Y:S01]  /*191a0*/  STG.E desc[UR6][R8.64], R153 ;  /* 0x0000009908007986 */ /* 0x000fe2000c101906 */
[C---:B--2---:R-:W-:Y:S02]  /*191b0*/  LEA R4, P1, R22.reuse, UR4, 0x2 ;  /* 0x0000000416047c11 */ /* 0x044fe4000f8210ff */
[----:B-1----:R-:W-:Y:S01]  /*191c0*/  LEA R19, R19, R14, 0x7 ;  /* 0x0000000e13137211 */ /* 0x002fe200078e38ff */
[----:B------:R-:W-:Y:S01]  /*191d0*/  STG.E desc[UR6][R2.64], R107 ;  /* 0x0000006b02007986 */ /* 0x000fe2000c101906 */
[----:B------:R-:W-:Y:S01]  /*191e0*/  LEA.HI.X R5, R22, UR5, R11, 0x2, P1 ;  /* 0x0000000516057c11 */ /* 0x000fe200088f140b */
[----:B------:R-:W-:Y:S01]  /*191f0*/  IMAD R11, R18, 0x80, R14 ;  /* 0x00000080120b7824 */ /* 0x000fe200078e020e */
[C---:B------:R-:W-:Y:S01]  /*19200*/  IADD3 R16, P1, PT, R0.reuse, R19, RZ ;  /* 0x0000001300107210 */ /* 0x040fe20007f3e0ff */
[----:B------:R-:W-:Y:S03]  /*19210*/  STG.E desc[UR6][R8.64+0x20], R152 ;  /* 0x0000209808007986 */ /* 0x000fe6000c101906 */
[----:B------:R-:W-:Y:S01]  /*19220*/  IADD3 R15, P0, PT, R0, R11, RZ ;  /* 0x0000000b000f7210 */ /* 0x000fe20007f1e0ff */
[----:B------:R1:W-:Y:S03]  /*19230*/  STG.E desc[UR6][R2.64+0x20], R106 ;  /* 0x0000206a02007986 */ /* 0x0003e6000c101906 */
[----:B------:R-:W-:Y:S01]  /*19240*/  LEA.HI.X.SX32 R18, R11, RZ, 0x1, P0 ;  /* 0x000000ff0b127211 */ /* 0x000fe200000f0eff */
[----:B------:R-:W-:Y:S01]  /*19250*/  STG.E desc[UR6][R4.64], R151 ;  /* 0x0000009704007986 */ /* 0x000fe2000c101906 */
[----:B----4-:R-:W-:-:S02]  /*19260*/  LEA R6, P0, R15, UR4, 0x2 ;  /* 0x000000040f067c11 */ /* 0x010fc4000f8010ff */
[----:B------:R-:W-:Y:S01]  /*19270*/  IADD3 R11, PT, PT, R11, 0x10, RZ ;  /* 0x000000100b0b7810 */ /* 0x000fe20007ffe0ff */
[----:B------:R-:W-:Y:S01]  /*19280*/  STG.E desc[UR6][R12.64], R43 ;  /* 0x0000002b0c007986 */ /* 0x000fe2000c101906 */
[----:B------:R-:W-:Y:S02]  /*19290*/  LEA.HI.X R7, R15, UR5, R18, 0x2, P0 ;  /* 0x000000050f077c11 */ /* 0x000fe400080f1412 */
[----:B------:R-:W-:Y:S01]  /*192a0*/  IADD3 R15, P2, PT, R0, R11, RZ ;  /* 0x0000000b000f7210 */ /* 0x000fe20007f5e0ff */
[C---:B-1----:R-:W-:Y:S01]  /*192b0*/  VIADD R3, R19.reuse, 0x10 ;  /* 0x0000001013037836 */ /* 0x042fe20000000000 */
[----:B------:R-:W-:Y:S01]  /*192c0*/  LEA.HI.X.SX32 R19, R19, RZ, 0x1, P1 ;  /* 0x000000ff13137211 */ /* 0x000fe200008f0eff */
[----:B------:R1:W-:Y:S01]  /*192d0*/  STG.E desc[UR6][R4.64+0x20], R150 ;  /* 0x0000209604007986 */ /* 0x0003e2000c101906 */
[----:B------:R-:W-:Y:S02]  /*192e0*/  LEA R2, P0, R16, UR4, 0x2 ;  /* 0x0000000410027c11 */ /* 0x000fe4000f8010ff */
[----:B------:R-:W-:Y:S01]  /*192f0*/  IADD3 R9, P3, PT, R0, R3, RZ ;  /* 0x0000000300097210 */ /* 0x000fe20007f7e0ff */
[----:B------:R2:W-:Y:S01]  /*19300*/  STG.E desc[UR6][R12.64+0x20], R10 ;  /* 0x0000200a0c007986 */ /* 0x0005e2000c101906 */
[----:B---3--:R-:W-:-:S03]  /*19310*/  LEA R21, R21, R14, 0x7 ;  /* 0x0000000e15157211 */ /* 0x008fc600078e38ff */
[----:B------:R-:W-:Y:S01]  /*19320*/  STG.E desc[UR6][R6.64], R132 ;  /* 0x0000008406007986 */ /* 0x000fe2000c101906 */
[----:B-1----:R-:W-:Y:S02]  /*19330*/  LEA R4, P1, R15, UR4, 0x2 ;  /* 0x000000040f047c11 */ /* 0x002fe4000f8210ff */
[----:B--2---:R-:W-:Y:S02]  /*19340*/  LEA.HI.X.SX32 R10, R3, RZ, 0x1, P3 ;  /* 0x000000ff030a7211 */ /* 0x004fe400018f0eff */
[----:B------:R-:W-:Y:S02]  /*19350*/  LEA.HI.X R3, R16, UR5, R19, 0x2, P0 ;  /* 0x0000000510037c11 */ /* 0x000fe400080f1413 */
[----:B------:R-:W1:Y:S01]  /*19360*/  LDS.64 R16, [R122+0x140] ;  /* 0x000140007a107984 */ /* 0x000e620000000a00 */
[----:B------:R-:W-:Y:S02]  /*19370*/  LEA R13, R20, R14, 0x7 ;  /* 0x0000000e140d7211 */ /* 0x000fe400078e38ff */
[----:B------:R-:W-:Y:S01]  /*19380*/  LEA.HI.X.SX32 R12, R11, RZ, 0x1, P2 ;  /* 0x000000ff0b0c7211 */ /* 0x000fe200010f0eff */
[----:B------:R-:W2:Y:S01]  /*19390*/  LDS.64 R18, [R122+0x180] ;  /* 0x000180007a127984 */ /* 0x000ea20000000a00 */
[----:B------:R-:W-:-:S02]  /*193a0*/  LEA R8, P2, R9, UR4, 0x2 ;  /* 0x0000000409087c11 */ /* 0x000fc4000f8410ff */
[C---:B------:R-:W-:Y:S01]  /*193b0*/  IADD3 R11, P0, PT, R0.reuse, R13, RZ ;  /* 0x0000000d000b7210 */ /* 0x040fe20007f1e0ff */
[----:B------:R-:W-:Y:S01]  /*193c0*/  STG.E desc[UR6][R2.64], R128 ;  /* 0x0000008002007986 */ /* 0x000fe2000c101906 */
[----:B------:R-:W-:Y:S02]  /*193d0*/  LEA.HI.X R5, R15, UR5, R12, 0x2, P1 ;  /* 0x000000050f057c11 */ /* 0x000fe400088f140c */
        /* <DEDUP_REMOVED lines=11> */
[C---:B---3--:R-:W-:Y:S02]  /*19490*/  IADD3 R7, PT, PT, R21.reuse, 0x10, RZ ;  /* 0x0000001015077810 */ /* 0x048fe40007ffe0ff */
[----:B------:R-:W-:Y:S01]  /*194a0*/  LEA.HI.X.SX32 R21, R21, RZ, 0x1, P0 ;  /* 0x000000ff15157211 */ /* 0x000fe200000f0eff */
[----:B------:R3:W-:Y:S01]  /*194b0*/  STG.E desc[UR6][R4.64+0x20], R129 ;  /* 0x0000208104007986 */ /* 0x0007e2000c101906 */
[----:B------:R-:W-:Y:S02]  /*194c0*/  IADD3 R12, P2, PT, R0, R7, RZ ;  /* 0x00000007000c7210 */ /* 0x000fe40007f5e0ff */
[----:B----4-:R-:W-:Y:S01]  /*194d0*/  LEA R2, P0, R22, UR4, 0x2 ;  /* 0x0000000416027c11 */ /* 0x010fe2000f8010ff */
[----:B------:R4:W-:Y:S01]  /*194e0*/  STG.E desc[UR6][R8.64+0x20], R125 ;  /* 0x0000207d08007986 */ /* 0x0009e2000c101906 */
[----:B------:R-:W-:-:S02]  /*194f0*/  LEA.HI.X.SX32 R7, R7, RZ, 0x1, P2 ;  /* 0x000000ff07077211 */ /* 0x000fc400010f0eff */
[----:B------:R-:W-:Y:S01]  /*19500*/  LEA.HI.X.SX32 R20, R13, RZ, 0x1, P1 ;  /* 0x000000ff0d147211 */ /* 0x000fe200008f0eff */
[----:B------:R-:W-:Y:S01]  /*19510*/  STG.E desc[UR6][R10.64], R136 ;  /* 0x000000880a007986 */ /* 0x000fe2000c101906 */
[----:B------:R-:W-:Y:S02]  /*19520*/  LEA R6, P2, R12, UR4, 0x2 ;  /* 0x000000040c067c11 */ /* 0x000fe4000f8410ff */
[----:B------:R-:W-:Y:S01]  /*19530*/  LEA.HI.X R3, R22, UR5, R21, 0x2, P0 ;  /* 0x0000000516037c11 */ /* 0x000fe200080f1415 */
[----:B-1----:R-:W-:Y:S01]  /*19540*/  IMAD R17, R17, 0x80, R14 ;  /* 0x0000008011117824 */ /* 0x002fe200078e020e */
[----:B------:R-:W-:Y:S02]  /*19550*/  LEA R13, R16, R14, 0x7 ;  /* 0x0000000e100d7211 */ /* 0x000fe400078e38ff */
[----:B------:R-:W-:Y:S01]  /*19560*/  LEA.HI.X R7, R12, UR5, R7, 0x2, P2 ;  /* 0x000000050c077c11 */ /* 0x000fe200090f1407 */
[----:B------:R-:W-:Y:S01]  /*19570*/  STG.E desc[UR6][R2.64], R124 ;  /* 0x0000007c02007986 */ /* 0x000fe2000c101906 */
[----:B------:R-:W-:-:S02]  /*19580*/  IADD3 R12, P0, PT, R0, R13, RZ ;  /* 0x0000000d000c7210 */ /* 0x000fc40007f1e0ff */
[----:B---3--:R-:W-:Y:S01]  /*19590*/  LEA R4, P1, R15, UR4, 0x2 ;  /* 0x000000040f047c11 */ /* 0x008fe2000f8210ff */
[----:B------:R1:W-:Y:S01]  /*195a0*/  STG.E desc[UR6][R10.64+0x20], R135 ;  /* 0x000020870a007986 */ /* 0x0003e2000c101906 */
[C---:B----4-:R-:W-:Y:S02]  /*195b0*/  LEA.HI.X.SX32 R9, R13.reuse, RZ, 0x1, P0 ;  /* 0x000000ff0d097211 */ /* 0x050fe400000f0eff */
[C---:B------:R-:W-:Y:S01]  /*195c0*/  LEA R8, P0, R12.reuse, UR4, 0x2 ;  /* 0x000000040c087c11 */ /* 0x040fe2000f8010ff */
[----:B------:R3:W-:Y:S01]  /*195d0*/  STG.E desc[UR6][R2.64+0x20], R123 ;  /* 0x0000207b02007986 */ /* 0x0007e2000c101906 */
[----:B------:R-:W-:Y:S02]  /*195e0*/  IADD3 R13, PT, PT, R13, 0x10, RZ ;  /* 0x000000100d0d7810 */ /* 0x000fe40007ffe0ff */
[----:B------:R-:W-:Y:S02]  /*195f0*/  LEA.HI.X R5, R15, UR5, R20, 0x2, P1 ;  /* 0x000000050f057c11 */ /* 0x000fe400088f1414 */
[----:B------:R-:W-:-:S02]  /*19600*/  LEA.HI.X R9, R12, UR5, R9, 0x2, P0 ;  /* 0x000000050c097c11 */ /* 0x000fc400080f1409 */
[C---:B------:R-:W-:Y:S01]  /*19610*/  IADD3 R15, P2, PT, R0.reuse, R13, RZ ;  /* 0x0000000d000f7210 */ /* 0x040fe20007f5e0ff */
[----:B------:R-:W-:Y:S01]  /*19620*/  STG.E desc[UR6][R4.64], R134 ;  /* 0x0000008604007986 */ /* 0x000fe2000c101906 */
[----:B-1----:R-:W-:Y:S02]  /*19630*/  IADD3 R11, PT, PT, R17, 0x10, RZ ;  /* 0x00000010110b7810 */ /* 0x002fe40007ffe0ff */
[C---:B------:R-:W-:Y:S01]  /*19640*/  IADD3 R20, P1, PT, R0.reuse, R17, RZ ;  /* 0x0000001100147210 */ /* 0x040fe20007f3e0ff */
[----:B------:R-:W-:Y:S01]  /*19650*/  STG.E desc[UR6][R6.64], R121 ;  /* 0x0000007906007986 */ /* 0x000fe2000c101906 */
[----:B------:R-:W-:Y:S02]  /*19660*/  IADD3 R12, P3, PT, R0, R11, RZ ;  /* 0x0000000b000c7210 */ /* 0x000fe40007f7e0ff */
[----:B------:R-:W-:Y:S01]  /*19670*/  LEA.HI.X.SX32 R16, R13, RZ, 0x1, P2 ;  /* 0x000000ff0d107211 */ /* 0x000fe200010f0eff */
[----:B--2---:R-:W-:Y:S01]  /*19680*/  IMAD R13, R18, 0x80, R14 ;  /* 0x00000080120d7824 */ /* 0x004fe200078e020e */
[----:B------:R-:W-:Y:S01]  /*19690*/  LEA.HI.X.SX32 R17, R17, RZ, 0x1, P1 ;  /* 0x000000ff11117211 */ /* 0x000fe200008f0eff */
[----:B------:R1:W-:Y:S01]  /*196a0*/  STG.E desc[UR6][R4.64+0x20], R133 ;  /* 0x0000208504007986 */ /* 0x0003e2000c101906 */
[----:B---3--:R-:W-:-:S02]  /*196b0*/  LEA R2, P0, R20, UR4, 0x2 ;  /* 0x0000000414027c11 */ /* 0x008fc4000f8010ff */
[----:B------:R-:W-:Y:S01]  /*196c0*/  LEA.HI.X.SX32 R11, R11, RZ, 0x1, P3 ;  /* 0x000000ff0b0b7211 */ /* 0x000fe200018f0eff */
[----:B------:R2:W-:Y:S01]  /*196d0*/  STG.E desc[UR6][R6.64+0x20], R137 ;  /* 0x0000208906007986 */ /* 0x0005e2000c101906 */
[----:B------:R-:W-:Y:S02]  /*196e0*/  LEA R10, P2, R12, UR4, 0x2 ;  /* 0x000000040c0a7c11 */ /* 0x000fe4000f8410ff */
[----:B------:R-:W-:Y:S01]  /*196f0*/  LEA.HI.X R3, R20, UR5, R17, 0x2, P0 ;  /* 0x0000000514037c11 */ /* 0x000fe200080f1411 */
[----:B------:R-:W-:Y:S01]  /*19700*/  STG.E desc[UR6][R8.64], R156 ;  /* 0x0000009c08007986 */ /* 0x000fe2000c101906 */
[----:B------:R-:W-:Y:S02]  /*19710*/  LEA.HI.X R11, R12, UR5, R11, 0x2, P2 ;  /* 0x000000050c0b7c11 */ /* 0x000fe400090f140b */
[----:B------:R-:W-:Y:S01]  /*19720*/  IADD3 R12, P0, PT, R0, R13, RZ ;  /* 0x0000000d000c7210 */ /* 0x000fe20007f1e0ff */
[----:B------:R-:W-:Y:S01]  /*19730*/  STG.E desc[UR6][R2.64], R155 ;  /* 0x0000009b02007986 */ /* 0x000fe2000c101906 */
[----:B-1----:R-:W-:-:S02]  /*19740*/  LEA R4, P1, R15, UR4, 0x2 ;  /* 0x000000040f047c11 */ /* 0x002fc4000f8210ff */
[----:B------:R-:W-:Y:S01]  /*19750*/  LEA R19, R19, R14, 0x7 ;  /* 0x0000000e13137211 */ /* 0x000fe200078e38ff */
[----:B------:R1:W-:Y:S01]  /*19760*/  STG.E desc[UR6][R8.64+0x20], R144 ;  /* 0x0000209008007986 */ /* 0x0003e2000c101906 */
[----:B------:R-:W-:Y:S02]  /*19770*/  LEA.HI.X R5, R15, UR5, R16, 0x2, P1 ;  /* 0x000000050f057c11 */ /* 0x000fe400088f1410 */
[----:B--2---:R-:W-:Y:S01]  /*19780*/  LEA.HI.X.SX32 R7, R13, RZ, 0x1, P0 ;  /* 0x000000ff0d077211 */ /* 0x004fe200000f0eff */
[----:B------:R-:W-:Y:S01]  /*19790*/  VIADD R15, R19, 0x10 ;  /* 0x00000010130f7836 */ /* 0x000fe20000000000 */
[----:B------:R-:W-:Y:S01]  /*197a0*/  LEA R6, P0, R12, UR4, 0x2 ;  /* 0x000000040c067c11 */ /* 0x000fe2000f8010ff */
[----:B------:R2:W-:Y:S01]  /*197b0*/  STG.E desc[UR6][R2.64+0x20], R154 ;  /* 0x0000209a02007986 */ /* 0x0005e2000c101906 */
[----:B------:R-:W-:Y:S02]  /*197c0*/  IADD3 R13, PT, PT, R13, 0x10, RZ ;  /* 0x000000100d0d7810 */ /* 0x000fe40007ffe0ff */
[----:B------:R-:W-:Y:S01]  /*197d0*/  IADD3 R14, P1, PT, R0, R19, RZ ;  /* 0x00000013000e7210 */ /* 0x000fe20007f3e0ff */
[----:B------:R-:W-:Y:S01]  /*197e0*/  STG.E desc[UR6][R4.64], R143 ;  /* 0x0000008f04007986 */ /* 0x000fe2000c101906 */
[----:B------:R-:W-:-:S02]  /*197f0*/  LEA.HI.X R7, R12, UR5, R7, 0x2, P0 ;  /* 0x000000050c077c11 */ /* 0x000fc400080f1407 */
[C---:B-1----:R-:W-:Y:S01]  /*19800*/  IADD3 R9, P2, PT, R0.reuse, R13, RZ ;  /* 0x0000000d00097210 */ /* 0x042fe20007f5e0ff */
[----:B------:R-:W-:Y:S01]  /*19810*/  STG.E desc[UR6][R10.64], R149 ;  /* 0x000000950a007986 */ /* 0x000fe2000c101906 */
[----:B------:R-:W-:Y:S02]  /*19820*/  IADD3 R0, P3, PT, R0, R15, RZ ;  /* 0x0000000f00007210 */ /* 0x000fe40007f7e0ff */
[----:B------:R-:W-:Y:S01]  /*19830*/  LEA.HI.X.SX32 R19, R19, RZ, 0x1, P1 ;  /* 0x000000ff13137211 */ /* 0x000fe200008f0eff */
[----:B------:R1:W-:Y:S01]  /*19840*/  STG.E desc[UR6][R4.64+0x20], R142 ;  /* 0x0000208e04007986 */ /* 0x0003e2000c101906 */
[----:B--2---:R-:W-:Y:S02]  /*19850*/  LEA R2, P0, R14, UR4, 0x2 ;  /* 0x000000040e027c11 */ /* 0x004fe4000f8010ff */
[----:B------:R-:W-:Y:S01]  /*19860*/  LEA.HI.X.SX32 R12, R13, RZ, 0x1, P2 ;  /* 0x000000ff0d0c7211 */ /* 0x000fe200010f0eff */
[----:B------:R-:W-:Y:S01]  /*19870*/  STG.E desc[UR6][R10.64+0x20], R148 ;  /* 0x000020940a007986 */ /* 0x000fe2000c101906 */
[----:B------:R-:W-:-:S02]  /*19880*/  LEA.HI.X.SX32 R15, R15, RZ, 0x1, P3 ;  /* 0x000000ff0f0f7211 */ /* 0x000fc400018f0eff */
[----:B------:R-:W-:Y:S01]  /*19890*/  LEA R8, P2, R0, UR4, 0x2 ;  /* 0x0000000400087c11 */ /* 0x000fe2000f8410ff */
[----:B------:R-:W-:Y:S01]  /*198a0*/  STG.E desc[UR6][R6.64], R147 ;  /* 0x0000009306007986 */ /* 0x000fe2000c101906 */
[----:B------:R-:W-:Y:S02]  /*198b0*/  LEA.HI.X R3, R14, UR5, R19, 0x2, P0 ;  /* 0x000000050e037c11 */ /* 0x000fe400080f1413 */
[----:B-1----:R-:W-:-:S03]  /*198c0*/  LEA R4, P1, R9, UR4, 0x2 ;  /* 0x0000000409047c11 */ /* 0x002fc6000f8210ff */
[----:B------:R-:W-:Y:S01]  /*198d0*/  STG.E desc[UR6][R2.64], R141 ;  /* 0x0000008d02007986 */ /* 0x000fe2000c101906 */
[----:B------:R-:W-:Y:S02]  /*198e0*/  LEA.HI.X R5, R9, UR5, R12, 0x2, P1 ;  /* 0x0000000509057c11 */ /* 0x000fe400088f140c */
[----:B------:R-:W-:Y:S01]  /*198f0*/  LEA.HI.X R9, R0, UR5, R15, 0x2, P2 ;  /* 0x0000000500097c11 */ /* 0x000fe200090f140f */
[----:B------:R-:W-:Y:S04]  /*19900*/  STG.E desc[UR6][R6.64+0x20], R146 ;  /* 0x0000209206007986 */ /* 0x000fe8000c101906 */
[----:B------:R-:W-:Y:S04]  /*19910*/  STG.E desc[UR6][R2.64+0x20], R140 ;  /* 0x0000208c02007986 */ /* 0x000fe8000c101906 */
[----:B------:R-:W-:Y:S04]  /*19920*/  STG.E desc[UR6][R4.64], R145 ;  /* 0x0000009104007986 */ /* 0x000fe8000c101906 */
[----:B------:R-:W-:Y:S04]  /*19930*/  STG.E desc[UR6][R8.64], R139 ;  /* 0x0000008b08007986 */ /* 0x000fe8000c101906 */
[----:B------:R-:W-:Y:S04]  /*19940*/  STG.E desc[UR6][R4.64+0x20], R157 ;  /* 0x0000209d04007986 */ /* 0x000fe8000c101906 */
[----:B------:R-:W-:Y:S01]  /*19950*/  STG.E desc[UR6][R8.64+0x20], R138 ;  /* 0x0000208a08007986 */ /* 0x000fe2000c101906 */
[----:B------:R-:W-:Y:S05]  /*19960*/  EXIT ;  /* 0x000000000000794d */ /* 0x000fea0003800000 */
        .weak           $__internal_8_$__cuda_sm20_div_s64
        .type           $__internal_8_$__cuda_sm20_div_s64,@function
        .size           $__internal_8_$__cuda_sm20_div_s64,($__internal_9_$__cuda_sm20_rem_s64 - $__internal_8_$__cuda_sm20_div_s64)
$__internal_8_$__cuda_sm20_div_s64:
        /* <DEDUP_REMOVED lines=22> */
[----:B------:R-:W-:Y:S02]  /*19ad0*/  IADD3 R43, P2, PT, R59, R42, RZ ;  /* 0x0000002a3b2b7210 */ /* 0x000fe40007f5e0ff */
[----:B------:R-:W-:Y:S02]  /*19ae0*/  IADD3 R59, P4, PT, RZ, -R48, RZ ;  /* 0x80000030ff3b7210 */ /* 0x000fe40007f9e0ff */
[----:B------:R-:W-:Y:S01]  /*19af0*/  IADD3.X R39, PT, PT, RZ, RZ, R39, P2, P1 ;  /* 0x000000ffff277210 */ /* 0x000fe200017e2427 */
[----:B------:R-:W-:Y:S01]  /*19b00*/  IMAD.WIDE.U32 R40, R43, R44, RZ ;  /* 0x0000002c2b287225 */ /* 0x000fe200078e00ff */
[----:B------:R-:W-:-:S03]  /*19b10*/  SEL R59, R59, R48, !P3 ;  /* 0x000000303b3b7207 */ /* 0x000fc60005800000 */
[----:B------:R-:W-:Y:S01]  /*19b20*/  IMAD R41, R43, R45, R41 ;  /* 0x0000002d2b297224 */ /* 0x000fe200078e0229 */
[----:B------:R-:W-:-:S03]  /*19b30*/  IADD3 R55, P0, PT, RZ, -R40, RZ ;  /* 0x80000028ff377210 */ /* 0x000fc60007f1e0ff */
[----:B------:R-:W-:Y:S02]  /*19b40*/  IMAD R41, R39, R44, R41 ;  /* 0x0000002c27297224 */ /* 0x000fe400078e0229 */
[----:B------:R-:W-:-:S04]  /*19b50*/  IMAD.HI.U32 R42, R43, R55, RZ ;  /* 0x000000372b2a7227 */ /* 0x000fc800078e00ff */
[----:B------:R-:W-:Y:S01]  /*19b60*/  IMAD.X R40, RZ, RZ, ~R41, P0 ;  /* 0x000000ffff287224 */ /* 0x000fe200000e0e29 */
[----:B------:R-:W-:-:S03]  /*19b70*/  IADD3.X R41, PT, PT, RZ, ~R50, RZ, P4, !PT ;  /* 0x80000032ff297210 */ /* 0x000fc600027fe4ff */
[----:B------:R-:W-:-:S04]  /*19b80*/  IMAD.WIDE.U32 R42, P0, R43, R40, R42 ;  /* 0x000000282b2a7225 */ /* 0x000fc8000780002a */
[----:B------:R-:W-:-:S04]  /*19b90*/  IMAD.HI.U32 R43, P1, R39, R55, R42 ;  /* 0x00000037272b7227 */ /* 0x000fc8000782002a */
[CC--:B------:R-:W-:Y:S02]  /*19ba0*/  IMAD R42, R39.reuse, R40.reuse, RZ ;  /* 0x00000028272a7224 */ /* 0x0c0fe400078e02ff */
[----:B------:R-:W-:-:S03]  /*19bb0*/  IMAD.HI.U32 R40, R39, R40, RZ ;  /* 0x0000002827287227 */ /* 0x000fc600078e00ff */
[----:B------:R-:W-:Y:S02]  /*19bc0*/  IADD3 R43, P2, PT, R42, R43, RZ ;  /* 0x0000002b2a2b7210 */ /* 0x000fe40007f5e0ff */
[----:B------:R-:W-:Y:S02]  /*19bd0*/  IADD3.X R39, PT, PT, R40, R39, RZ, P0, !PT ;  /* 0x0000002728277210 */ /* 0x000fe400007fe4ff */
[----:B------:R-:W-:Y:S01]  /*19be0*/  SEL R42, R41, R50, !P3 ;  /* 0x00000032292a7207 */ /* 0x000fe20005800000 */
[----:B------:R-:W-:Y:S01]  /*19bf0*/  IMAD.HI.U32 R40, R43, R59, RZ ;  /* 0x0000003b2b287227 */ /* 0x000fe200078e00ff */
[----:B------:R-:W-:-:S03]  /*19c00*/  IADD3.X R39, PT, PT, RZ, RZ, R39, P2, P1 ;  /* 0x000000ffff277210 */ /* 0x000fc600017e2427 */
[----:B------:R-:W-:Y:S02]  /*19c10*/  IMAD.MOV.U32 R41, RZ, RZ, RZ ;  /* 0x000000ffff297224 */ /* 0x000fe400078e00ff */
        /* <DEDUP_REMOVED lines=8> */
[C---:B------:R-:W-:Y:S01]  /*19ca0*/  IMAD R41, R43.reuse, R45, R41 ;  /* 0x0000002d2b297224 */ /* 0x040fe200078e0229 */
[----:B------:R-:W-:Y:S02]  /*19cb0*/  IADD3 R59, P1, PT, -R40, R59, RZ ;  /* 0x0000003b283b7210 */ /* 0x000fe40007f3e1ff */
[----:B------:R-:W-:Y:S01]  /*19cc0*/  IADD3 R40, P2, PT, R43, 0x1, RZ ;  /* 0x000000012b287810 */ /* 0x000fe20007f5e0ff */
[-C--:B------:R-:W-:Y:S01]  /*19cd0*/  IMAD R41, R39, R44.reuse, R41 ;  /* 0x0000002c27297224 */ /* 0x080fe200078e0229 */
[----:B------:R-:W-:-:S03]  /*19ce0*/  ISETP.GE.U32.AND P0, PT, R59, R44, PT ;  /* 0x0000002c3b00720c */ /* 0x000fc60003f06070 */
[----:B------:R-:W-:Y:S01]  /*19cf0*/  IMAD.X R41, R42, 0x1, ~R41, P1 ;  /* 0x000000012a297824 */ /* 0x000fe200008e0e29 */
[----:B------:R-:W-:Y:S02]  /*19d00*/  IADD3 R55, P1, PT, R59, -R44, RZ ;  /* 0x8000002c3b377210 */ /* 0x000fe40007f3e0ff */
[----:B------:R-:W-:Y:S02]  /*19d10*/  IADD3.X R42, PT, PT, RZ, R39, RZ, P2, !PT ;  /* 0x00000027ff2a7210 */ /* 0x000fe400017fe4ff */
[CC--:B------:R-:W-:Y:S02]  /*19d20*/  ISETP.GE.U32.AND.EX P0, PT, R41.reuse, R45.reuse, PT, P0 ;  /* 0x0000002d2900720c */ /* 0x0c0fe40003f06100 */
[----:B------:R-:W-:Y:S02]  /*19d30*/  IADD3.X R57, PT, PT, R41, ~R45, RZ, P1, !PT ;  /* 0x8000002d29397210 */ /* 0x000fe40000ffe4ff */
[----:B------:R-:W-:Y:S02]  /*19d40*/  SEL R55, R55, R59, P0 ;  /* 0x0000003b37377207 */ /* 0x000fe40000000000 */
[----:B------:R-:W-:-:S02]  /*19d50*/  SEL R57, R57, R41, P0 ;  /* 0x0000002939397207 */ /* 0x000fc40000000000 */
[----:B------:R-:W-:Y:S02]  /*19d60*/  SEL R41, R40, R43, P0 ;  /* 0x0000002b28297207 */ /* 0x000fe40000000000 */
[----:B------:R-:W-:Y:S02]  /*19d70*/  ISETP.GE.U32.AND P1, PT, R55, R44, PT ;  /* 0x0000002c3700720c */ /* 0x000fe40003f26070 */
[----:B------:R-:W-:Y:S02]  /*19d80*/  SEL R40, R42, R39, P0 ;  /* 0x000000272a287207 */ /* 0x000fe40000000000 */
[----:B------:R-:W-:Y:S02]  /*19d90*/  IADD3 R42, P2, PT, R41, 0x1, RZ ;  /* 0x00000001292a7810 */ /* 0x000fe40007f5e0ff */
[----:B------:R-:W-:Y:S02]  /*19da0*/  ISETP.GE.U32.AND.EX P0, PT, R57, R45, PT, P1 ;  /* 0x0000002d3900720c */ /* 0x000fe40003f06110 */
[----:B------:R-:W-:Y:S01]  /*19db0*/  LOP3.LUT R39, R53, R50, RZ, 0x3c, !PT ;  /* 0x0000003235277212 */ /* 0x000fe200078e3cff */
[----:B------:R-:W-:Y:S01]  /*19dc0*/  IMAD.X R43, RZ, RZ, R40, P2 ;  /* 0x000000ffff2b7224 */ /* 0x000fe200010e0628 */
[----:B------:R-:W-:-:S02]  /*19dd0*/  SEL R42, R42, R41, P0 ;  /* 0x000000292a2a7207 */ /* 0x000fc40000000000 */
[----:B------:R-:W-:Y:S02]  /*19de0*/  ISETP.GE.AND P1, PT, R39, RZ, PT ;  /* 0x000000ff2700720c */ /* 0x000fe40003f26270 */
[----:B------:R-:W-:Y:S02]  /*19df0*/  SEL R43, R43, R40, P0 ;  /* 0x000000282b2b7207 */ /* 0x000fe40000000000 */
[-C--:B------:R-:W-:Y:S02]  /*19e00*/  IADD3 R41, P2, PT, RZ, -R42.reuse, RZ ;  /* 0x8000002aff297210 */ /* 0x080fe40007f5e0ff */
[----:B------:R-:W-:Y:S02]  /*19e10*/  ISETP.NE.U32.AND P0, PT, R51, RZ, PT ;  /* 0x000000ff3300720c */ /* 0x000fe40003f05070 */
[-C--:B------:R-:W-:Y:S02]  /*19e20*/  IADD3.X R40, PT, PT, RZ, ~R43.reuse, RZ, P2, !PT ;  /* 0x8000002bff287210 */ /* 0x080fe400017fe4ff */
[----:B------:R-:W-:Y:S01]  /*19e30*/  SEL R42, R41, R42, !P1 ;  /* 0x0000002a292a7207 */ /* 0x000fe20004800000 */
[----:B------:R-:W-:Y:S01]  /*19e40*/  IMAD.MOV.U32 R41, RZ, RZ, 0x0 ;  /* 0x00000000ff297424 */ /* 0x000fe200078e00ff */
[----:B------:R-:W-:-:S02]  /*19e50*/  SEL R43, R40, R43, !P1 ;  /* 0x0000002b282b7207 */ /* 0x000fc40004800000 */
[----:B------:R-:W-:Y:S02]  /*19e60*/  MOV R40, R52 ;  /* 0x0000003400287202 */ /* 0x000fe40000000f00 */
[----:B------:R-:W-:-:S04]  /*19e70*/  ISETP.NE.AND.EX P0, PT, R53, RZ, PT, P0 ;  /* 0x000000ff3500720c */ /* 0x000fc80003f05300 */
[----:B------:R-:W-:Y:S02]  /*19e80*/  SEL R42, R42, 0xffffffff, P0 ;  /* 0xffffffff2a2a7807 */ /* 0x000fe40000000000 */
[----:B------:R-:W-:Y:S01]  /*19e90*/  SEL R43, R43, 0xffffffff, P0 ;  /* 0xffffffff2b2b7807 */ /* 0x000fe20000000000 */
[----:B------:R-:W-:Y:S06]  /*19ea0*/  RET.REL.NODEC R40 `(mul_mat_q40_112_8_false) ;  /* 0xfffffe6028547950 */ /* 0x000fec0003c3ffff */
        .weak           $__internal_9_$__cuda_sm20_rem_s64
        .type           $__internal_9_$__cuda_sm20_rem_s64,@function
        .size           $__internal_9_$__cuda_sm20_rem_s64,(.L_x_3695 - $__internal_9_$__cuda_sm20_rem_s64)
$__internal_9_$__cuda_sm20_rem_s64:
        /* <DEDUP_REMOVED lines=21> */
[----:B------:R-:W-:Y:S02]  /*1a000*/  IADD3.X R40, PT, PT, R51, R39, RZ, P0, !PT ;  /* 0x0000002733287210 */ /* 0x000fe400007fe4ff */
[----:B------:R-:W-:Y:S01]  /*1a010*/  IADD3 R51, P4, PT, RZ, -R46, RZ ;  /* 0x8000002eff337210 */ /* 0x000fe20007f9e0ff */
[C---:B------:R-:W-:Y:S01]  /*1a020*/  IMAD.WIDE.U32 R38, R41.reuse, R42, RZ ;  /* 0x0000002a29267225 */ /* 0x040fe200078e00ff */
[----:B------:R-:W-:Y:S02]  /*1a030*/  IADD3.X R45, PT, PT, RZ, RZ, R40, P2, P1 ;  /* 0x000000ffff2d7210 */ /* 0x000fe400017e2428 */
[----:B------:R-:W-:Y:S01]  /*1a040*/  ISETP.GE.AND P1, PT, R48, RZ, PT ;  /* 0x000000ff3000720c */ /* 0x000fe20003f26270 */
[----:B------:R-:W-:Y:S01]  /*1a050*/  IMAD R39, R41, R43, R39 ;  /* 0x0000002b29277224 */ /* 0x000fe200078e0227 */
[----:B------:R-:W-:-:S02]  /*1a060*/  IADD3 R53, P0, PT, RZ, -R38, RZ ;  /* 0x80000026ff357210 */ /* 0x000fc40007f1e0ff */
[----:B------:R-:W-:Y:S01]  /*1a070*/  SEL R51, R51, R46, !P1 ;  /* 0x0000002e33337207 */ /* 0x000fe20004800000 */
[----:B------:R-:W-:Y:S02]  /*1a080*/  IMAD R39, R45, R42, R39 ;  /* 0x0000002a2d277224 */ /* 0x000fe400078e0227 */
[----:B------:R-:W-:-:S04]  /*1a090*/  IMAD.HI.U32 R40, R41, R53, RZ ;  /* 0x0000003529287227 */ /* 0x000fc800078e00ff */
[----:B------:R-:W-:Y:S01]  /*1a0a0*/  IMAD.X R38, RZ, RZ, ~R39, P0 ;  /* 0x000000ffff267224 */ /* 0x000fe200000e0e27 */
[----:B------:R-:W-:-:S03]  /*1a0b0*/  IADD3.X R39, PT, PT, RZ, ~R48, RZ, P4, !PT ;  /* 0x80000030ff277210 */ /* 0x000fc600027fe4ff */
[----:B------:R-:W-:Y:S01]  /*1a0c0*/  IMAD.WIDE.U32 R40, P0, R41, R38, R40 ;  /* 0x0000002629287225 */ /* 0x000fe20007800028 */
[----:B------:R-:W-:-:S03]  /*1a0d0*/  SEL R44, R39, R48, !P1 ;  /* 0x00000030272c7207 */ /* 0x000fc60004800000 */
[----:B------:R-:W-:Y:S02]  /*1a0e0*/  IMAD.MOV.U32 R39, RZ, RZ, RZ ;  /* 0x000000ffff277224 */ /* 0x000fe400078e00ff */
[----:B------:R-:W-:-:S04]  /*1a0f0*/  IMAD.HI.U32 R41, P2, R45, R53, R40 ;  /* 0x000000352d297227 */ /* 0x000fc80007840028 */
        /* <DEDUP_REMOVED lines=40> */
[----:B------:R-:W-:Y:S06]  /*1a380*/  RET.REL.NODEC R38 `(mul_mat_q40_112_8_false) ;  /* 0xfffffe5c261c7950 */ /* 0x000fec0003c3ffff */
.L_x_407:
        /* <DEDUP_REMOVED lines=15> */
.L_x_3695:


//--------------------- .text.mul_mat_q40_stream_k_fixup_96_8_false --------------------------
	.section	.text.mul_mat_q40_stream_k_fixup_96_8_false,"ax",@progbits
	.align	128
        .global         mul_mat_q40_stream_k_fixup_96_8_false
        .type           mul_mat_q40_stream_k_fixup_96_8_false,@function
        .size           mul_mat_q40_stream_k_fixup_96_8_false,(.L_x_3697 - mul_mat_q40_stream_k_fixup_96_8_false)
        .other          mul_mat_q40_stream_k_fixup_96_8_false,@"STO_CUDA_ENTRY STV_DEFAULT"
mul_mat_q40_stream_k_fixup_96_8_false:
.text.mul_mat_q40_stream_k_fixup_96_8_false:
        /* <DEDUP_REMOVED lines=21> */
[----:B------:R-:W-:Y:S02]  /*0150*/  UIMAD.WIDE UR4, UR5, 0x2aaaaaab, URZ ;  /* 0x2aaaaaab050478a5 */ /* 0x000fe4000f8e02ff */
[----:B------:R-:W-:Y:S02]  /*0160*/  UIADD3 UR9, UPT, UPT, UR11, UR9, URZ ;  /* 0x000000090b097290 */ /* 0x000fe4000fffe0ff */
[----:B---3--:R-:W-:Y:S02]  /*0170*/  USHF.R.S32.HI UR17, URZ, 0x1f, UR13 ;  /* 0x0000001fff117899 */ /* 0x008fe4000801140d */
[----:B------:R-:W-:-:S03]  /*0180*/  UIMAD UR12, UR9, UR13, URZ ;  /* 0x0000000d090c72a4 */ /* 0x000fc6000f8e02ff */
[----:B------:R-:W-:Y:S01]  /*0190*/  UMOV UR9, UR5 ;  /* 0x0000000500097c82 */ /* 0x000fe20008000000 */
[----:B------:R-:W-:Y:S02]  /*01a0*/  UIMAD.WIDE.U32 UR4, UR10, UR13, URZ ;  /* 0x0000000d0a0472a5 */ /* 0x000fe4000f8e00ff */
[----:B------:R-:W-:Y:S02]  /*01b0*/  USHF.R.U32.HI UR11, URZ, 0x1f, UR9 ;  /* 0x0000001fff0b7899 */ /* 0x000fe40008011609 */
[----:B------:R-:W-:Y:S02]  /*01c0*/  UIMAD UR12, UR17, UR10, UR12 ;  /* 0x0000000a110c72a4 */ /* 0x000fe4000f8e020c */
[----:B------:R-:W-:Y:S02]  /*01d0*/  ULEA.HI.SX32 UR9, UR9, UR11, 0x1c ;  /* 0x0000000b09097291 */ /* 0x000fe4000f8fe2ff */
[----:B------:R-:W-:Y:S02]  /*01e0*/  UIADD3 UR5, UPT, UPT, UR5, UR12, URZ ;  /* 0x0000000c05057290 */ /* 0x000fe4000fffe0ff */
[----:B------:R-:W-:-:S02]  /*01f0*/  USHF.R.S32.HI UR10, URZ, 0x1f, UR9 ;  /* 0x0000001fff0a7899 */ /* 0x000fc40008011409 */
[----:B------:R-:W-:Y:S02]  /*0200*/  UIMAD UR5, UR5, UR9, URZ ;  /* 0x00000009050572a4 */ /* 0x000fe4000f8e02ff */
        /* <DEDUP_REMOVED lines=28> */
.L_x_408:
[----:B------:R-:W-:Y:S01]  /*03d0*/  IMAD.U32 R2, RZ, RZ, UR12 ;  /* 0x0000000cff027e24 */ /* 0x000fe2000f8e00ff */
[----:B------:R-:W-:Y:S01]  /*03e0*/  MOV R42, 0x450 ;  /* 0x00000450002a7802 */ /* 0x000fe20000000f00 */
[----:B------:R-:W-:Y:S01]  /*03f0*/  IMAD.U32 R3, RZ, RZ, UR13 ;  /* 0x0000000dff037e24 */ /* 0x000fe2000f8e00ff */
[----:B0-----:R-:W-:Y:S01]  /*0400*/  UMOV UR14, UR11 ;  /* 0x0000000b000e7c82 */ /* 0x001fe20008000000 */
[----:B------:R-:W-:Y:S02]  /*0410*/  IMAD.MOV.U32 R67, RZ, RZ, R2 ;  /* 0x000000ffff437224 */ /* 0x000fe400078e0002 */
[----:B------:R-:W-:Y:S01]  /*0420*/  IMAD.U32 R69, RZ, RZ, UR4 ;  /* 0x00000004ff457e24 */ /* 0x000fe2000f8e00ff */
[----:B------:R-:W-:-:S06]  /*0430*/  UMOV UR4, URZ ;  /* 0x000000ff00047c82 */ /* 0x000fcc0008000000 */
[----:B------:R-:W-:Y:S05]  /*0440*/  CALL.REL.NOINC `($__internal_10_$__cuda_sm20_div_s64) ;  /* 0x0000005c00c07944 */ /* 0x000fea0003c00000 */
[----:B------:R-:W-:Y:S02]  /*0450*/  IMAD.MOV.U32 R2, RZ, RZ, R38 ;  /* 0x000000ffff027224 */ /* 0x000fe400078e0026 */
[----:B------:R-:W-:-:S07]  /*0460*/  IMAD.MOV.U32 R3, RZ, RZ, R39 ;  /* 0x000000ffff037224 */ /* 0x000fce00078e0027 */
.L_x_409:
[----:B------:R-:W-:Y:S01]  /*0470*/  UIADD3 UR12, UPT, UPT, UR16, 0x1, URZ ;  /* 0x00000001100c7890 */ /* 0x000fe2000fffe0ff */
[----:B------:R-:W0:Y:S03]  /*0480*/  LDCU UR14, c[0x0][0x3b0] ;  /* 0x00007600ff0e77ac */ /* 0x000e260008000800 */
[----:B------:R-:W-:Y:S02]  /*0490*/  UIMAD.WIDE.U32 UR4, UR7, UR12, URZ ;  /* 0x0000000c070472a5 */ /* 0x000fe4000f8e00ff */
[----:B------:R-:W-:-:S04]  /*04a0*/  UIMAD UR12, UR6, UR12, URZ ;  /* 0x0000000c060c72a4 */ /* 0x000fc8000f8e02ff */
[----:B------:R-:W-:Y:S02]  /*04b0*/  UIADD3 UR5, UPT, UPT, UR5, UR12, URZ ;  /* 0x0000000c05057290 */ /* 0x000fe4000fffe0ff */
[----:B------:R-:W-:Y:S02]  /*04c0*/  UIMAD.WIDE.U32 UR12, UR4, UR8, URZ ;  /* 0x00000008040c72a5 */ /* 0x000fe4000f8e00ff */
[----:B------:R-:W-:-:S04]  /*04d0*/  UIMAD UR5, UR5, UR8, URZ ;  /* 0x00000008050572a4 */ /* 0x000fc8000f8e02ff */
[----:B------:R-:W-:-:S04]  /*04e0*/  UIMAD UR4, UR15, UR4, UR5 ;  /* 0x000000040f0472a4 */ /* 0x000fc8000f8e0205 */
[----:B------:R-:W-:-:S04]  /*04f0*/  UIADD3 UR4, UPT, UPT, UR13, UR4, URZ ;  /* 0x000000040d047290 */ /* 0x000fc8000fffe0ff */
[----:B0-----:R-:W-:Y:S02]  /*0500*/  UIMAD UR13, UR4, UR14, URZ ;  /* 0x0000000e040d72a4 */ /* 0x001fe4000f8e02ff */
[----:B------:R-:W-:Y:S02]  /*0510*/  UIMAD.WIDE.U32 UR4, UR12, UR14, URZ ;  /* 0x0000000e0c0472a5 */ /* 0x000fe4000f8e00ff */
[----:B------:R-:W-:-:S04]  /*0520*/  UIMAD UR13, UR17, UR12, UR13 ;  /* 0x0000000c110d72a4 */ /* 0x000fc8000f8e020d */
[----:B------:R-:W-:Y:S02]  /*0530*/  UIADD3 UR5, UPT, UPT, UR5, UR13, URZ ;  /* 0x0000000d05057290 */ /* 0x000fe4000fffe0ff */
[----:B------:R-:W-:Y:S02]  /*0540*/  UIMAD.WIDE.U32 UR12, UR4, UR9, URZ ;  /* 0x00000009040c72a5 */ /* 0x000fe4000f8e00ff */
        /* <DEDUP_REMOVED lines=27> */
.L_x_410:
[----:B------:R-:W-:Y:S01]  /*0700*/  IMAD.U32 R4, RZ, RZ, UR12 ;  /* 0x0000000cff047e24 */ /* 0x000fe2000f8e00ff */
[----:B------:R-:W-:Y:S01]  /*0710*/  MOV R42, 0x780 ;  /* 0x00000780002a7802 */ /* 0x000fe20000000f00 */
[----:B------:R-:W-:Y:S01]  /*0720*/  IMAD.U32 R5, RZ, RZ, UR13 ;  /* 0x0000000dff057e24 */ /* 0x000fe2000f8e00ff */
[----:B------:R-:W-:Y:S01]  /*0730*/  UMOV UR14, UR11 ;  /* 0x0000000b000e7c82 */ /* 0x000fe20008000000 */
[----:B------:R-:W-:Y:S02]  /*0740*/  IMAD.MOV.U32 R67, RZ, RZ, R4 ;  /* 0x000000ffff437224 */ /* 0x000fe400078e0004 */
[----:B------:R-:W-:Y:S01]  /*0750*/  IMAD.U32 R69, RZ, RZ, UR4 ;  /* 0x00000004ff457e24 */ /* 0x000fe2000f8e00ff */
[----:B------:R-:W-:-:S06]  /*0760*/  UMOV UR4, URZ ;  /* 0x000000ff00047c82 */ /* 0x000fcc0008000000 */
[----:B------:R-:W-:Y:S05]  /*0770*/  CALL.REL.NOINC `($__internal_10_$__cuda_sm20_div_s64) ;  /* 0x0000005800f47944 */ /* 0x000fea0003c00000 */
[----:B------:R-:W-:Y:S02]  /*0780*/  IMAD.MOV.U32 R4, RZ, RZ, R38 ;  /* 0x000000ffff047224 */ /* 0x000fe400078e0026 */
[----:B------:R-:W-:-:S07]  /*0790*/  IMAD.MOV.U32 R5, RZ, RZ, R39 ;  /* 0x000000ffff057224 */ /* 0x000fce00078e0027 */
.L_x_411:
        /* <DEDUP_REMOVED lines=21> */
.L_x_412:
[----:B------:R-:W-:Y:S01]  /*08f0*/  IMAD.MOV.U32 R67, RZ, RZ, R2 ;  /* 0x000000ffff437224 */ /* 0x000fe200078e0002 */
[----:B------:R-:W-:Y:S01]  /*0900*/  MOV R62, 0x930 ;  /* 0x00000930003e7802 */ /* 0x000fe20000000f00 */
[----:B------:R-:W-:-:S07]  /*0910*/  IMAD.MOV.U32 R69, RZ, RZ, R3 ;  /* 0x000000ffff457224 */ /* 0x000fce00078e0003 */
[----:B------:R-:W-:Y:S05]  /*0920*/  CALL.REL.NOINC `($__internal_11_$__cuda_sm20_rem_s64) ;  /* 0x0000005c00d47944 */ /* 0x000fea0003c00000 */
[----:B------:R-:W-:-:S07]  /*0930*/  IMAD.MOV.U32 R7, RZ, RZ, R42 ;  /* 0x000000ffff077224 */ /* 0x000fce00078e002a */
.L_x_413:
        /* <DEDUP_REMOVED lines=28> */
.L_x_414:
[----:B------:R-:W-:Y:S01]  /*0b00*/  IMAD.MOV.U32 R67, RZ, RZ, R4 ;  /* 0x000000ffff437224 */ /* 0x000fe200078e0004 */
[----:B------:R-:W-:Y:S01]  /*0b10*/  MOV R62, 0xb40 ;  /* 0x00000b40003e7802 */ /* 0x000fe20000000f00 */
[----:B------:R-:W-:-:S07]  /*0b20*/  IMAD.MOV.U32 R69, RZ, RZ, R5 ;  /* 0x000000ffff457224 */ /* 0x000fce00078e0005 */
[----:B------:R-:W-:Y:S05]  /*0b30*/  CALL.REL.NOINC `($__internal_11_$__cuda_sm20_rem_s64) ;  /* 0x0000005c00507944 */ /* 0x000fea0003c00000 */
[----:B------:R-:W-:-:S07]  /*0b40*/  IMAD.MOV.U32 R0, RZ, RZ, R42 ;  /* 0x000000ffff007224 */ /* 0x000fce00078e002a */
.L_x_415:
        /* <DEDUP_REMOVED lines=33> */
.L_x_416:
[----:B------:R-:W-:Y:S01]  /*0d60*/  IMAD.MOV.U32 R67, RZ, RZ, R34 ;  /* 0x000000ffff437224 */ /* 0x000fe200078e0022 */
[----:B------:R-:W-:Y:S01]  /*0d70*/  MOV R42, 0xdc0 ;  /* 0x00000dc0002a7802 */ /* 0x000fe20000000f00 */
[----:B------:R-:W-:Y:S01]  /*0d80*/  IMAD.MOV.U32 R69, RZ, RZ, R35 ;  /* 0x000000ffff457224 */ /* 0x000fe200078e0023 */
[----:B------:R-:W-:Y:S01]  /*0d90*/  UMOV UR14, UR7 ;  /* 0x00000007000e7c82 */ /* 0x000fe20008000000 */
[----:B------:R-:W-:-:S05]  /*0da0*/  UMOV UR4, UR6 ;  /* 0x0000000600047c82 */ /* 0x000fca0008000000 */
[----:B------:R-:W-:Y:S05]  /*0db0*/  CALL.REL.NOINC `($__internal_10_$__cuda_sm20_div_s64) ;  /* 0x0000005400647944 */ /* 0x000fea0003c00000 */
        /* <DEDUP_REMOVED lines=9> */
.L_x_417:
        /* <DEDUP_REMOVED lines=23> */
.L_x_418:
[----:B------:R-:W-:Y:S01]  /*0fc0*/  IMAD.MOV.U32 R67, RZ, RZ, R3 ;  /* 0x000000ffff437224 */ /* 0x000fe200078e0003 */
[----:B------:R-:W-:Y:S01]  /*0fd0*/  MOV R42, 0x1020 ;  /* 0x00001020002a7802 */ /* 0x000fe20000000f00 */
[----:B------:R-:W-:Y:S01]  /*0fe0*/  IMAD.MOV.U32 R69, RZ, RZ, R5 ;  /* 0x000000ffff457224 */ /* 0x000fe200078e0005 */
[----:B------:R-:W-:Y:S01]  /*0ff0*/  UMOV UR14, UR7 ;  /* 0x00000007000e7c82 */ /* 0x000fe20008000000 */
[----:B------:R-:W-:-:S05]  /*1000*/  UMOV UR4, UR6 ;  /* 0x0000000600047c82 */ /* 0x000fca0008000000 */
[----:B------:R-:W-:Y:S05]  /*1010*/  CALL.REL.NOINC `($__internal_10_$__cuda_sm20_div_s64) ;  /* 0x0000005000cc7944 */ /* 0x000fea0003c00000 */
.L_x_419:
        /* <DEDUP_REMOVED lines=26> */
.L_x_421:
[----:B------:R-:W-:Y:S01]  /*11c0*/  IMAD.MOV.U32 R67, RZ, RZ, R3 ;  /* 0x000000ffff437224 */ /* 0x000fe200078e0003 */
[----:B------:R-:W-:Y:S01]  /*11d0*/  MOV R62, 0x1200 ;  /* 0x00001200003e7802 */ /* 0x000fe20000000f00 */
[----:B------:R-:W-:-:S07]  /*11e0*/  IMAD.MOV.U32 R69, RZ, RZ, R5 ;  /* 0x000000ffff457224 */ /* 0x000fce00078e0005 */
[----:B------:R-:W-:Y:S05]  /*11f0*/  CALL.REL.NOINC `($__internal_11_$__cuda_sm20_rem_s64) ;  /* 0x0000005400a07944 */ /* 0x000fea0003c00000 */
[----:B------:R-:W-:-:S04]  /*1200*/  ISETP.NE.U32.AND P0, PT, R42, RZ, PT ;  /* 0x000000ff2a00720c */ /* 0x000fc80003f05070 */
[----:B------:R-:W-:-:S13]  /*1210*/  ISETP.NE.AND.EX P0, PT, R43, RZ, PT, P0 ;  /* 0x000000ff2b00720c */ /* 0x000fda0003f05300 */
.L_x_420:
[----:B------:R-:W-:Y:S02]  /*1220*/  ISETP.NE.U32.AND P1, PT, R34, R3, PT ;  /* 0x000000032200720c */ /* 0x000fe40003f25070 */
[----:B------:R-:W-:Y:S02]  /*1230*/  ISETP.EQ.U32.AND P2, PT, R2, RZ, PT ;  /* 0x000000ff0200720c */ /* 0x000fe40003f42070 */
[----:B------:R-:W-:-:S04]  /*1240*/  ISETP.NE.AND.EX P1, PT, R35, R5, PT, P1 ;  /* 0x000000052300720c */ /* 0x000fc80003f25310 */
[----:B------:R-:W-:-:S04]  /*1250*/  ISETP.EQ.OR.EX P1, PT, R0, RZ, !P1, P2 ;  /* 0x000000ff0000720c */ /* 0x000fc80004f22720 */
[----:B------:R-:W-:-:S13]  /*1260*/  PLOP3.LUT P0, PT, P1, P0, PT, 0xf8, 0x8f ;  /* 0x00000000008f781c */ /* 0x000fda0000f01f70 */
[----:B------:R-:W-:Y:S05]  /*1270*/  @P0 EXIT ;  /* 0x000000000000094d */ /* 0x000fea0003800000 */
[----:B------:R-:W0:Y:S01]  /*1280*/  LDCU UR13, c[0x0][0x3b0] ;  /* 0x00007600ff0d77ac */ /* 0x000e220008000800 */
[----:B------:R-:W1:Y:S01]  /*1290*/  S2R R60, SR_TID.X ;  /* 0x00000000003c7919 */ /* 0x000e620000002100 */
[----:B------:R-:W-:Y:S01]  /*12a0*/  IMAD.MOV.U32 R63, RZ, RZ, R35 ;  /* 0x000000ffff3f7224 */ /* 0x000fe200078e0023 */
[----:B------:R-:W-:Y:S01]  /*12b0*/  CS2R R58, SRZ ;  /* 0x00000000003a7805 */ /* 0x000fe2000001ff00 */
[----:B------:R-:W-:Y:S01]  /*12c0*/  UIMAD UR12, UR15, UR7, URZ ;  /* 0x000000070f0c72a4 */ /* 0x000fe2000f8e02ff */
[----:B------:R-:W2:Y:S01]  /*12d0*/  S2R R61, SR_TID.Y ;  /* 0x00000000003d7919 */ /* 0x000ea20000002200 */
[----:B------:R-:W-:Y:S01]  /*12e0*/  UIMAD.WIDE.U32 UR4, UR8, UR7, URZ ;  /* 0x00000007080472a5 */ /* 0x000fe2000f8e00ff */
[----:B------:R-:W-:Y:S01]  /*12f0*/  CS2R R56, SRZ ;  /* 0x0000000000387805 */ /* 0x000fe2000001ff00 */
[----:B------:R-:W-:Y:S01]  /*1300*/  UIMAD UR12, UR8, UR6, UR12 ;  /* 0x00000006080c72a4 */ /* 0x000fe2000f8e020c */
[----:B------:R-:W-:Y:S01]  /*1310*/  CS2R R54, SRZ ;  /* 0x0000000000367805 */ /* 0x000fe2000001ff00 */
[----:B------:R-:W-:Y:S01]  /*1320*/  UIADD3 UR14, UPT, UPT, UR16, -0x1, URZ ;  /* 0xffffffff100e7890 */ /* 0x000fe2000fffe0ff */
[----:B------:R-:W-:Y:S01]  /*1330*/  CS2R R52, SRZ ;  /* 0x0000000000347805 */ /* 0x000fe2000001ff00 */
[----:B------:R-:W-:Y:S01]  /*1340*/  UIADD3 UR5, UPT, UPT, UR5, UR12, URZ ;  /* 0x0000000c05057290 */ /* 0x000fe2000fffe0ff */
[----:B------:R-:W-:-:S02]  /*1350*/  CS2R R50, SRZ ;  /* 0x0000000000327805 */ /* 0x000fc4000001ff00 */
[----:B------:R-:W-:Y:S02]  /*1360*/  CS2R R48, SRZ ;  /* 0x0000000000307805 */ /* 0x000fe4000001ff00 */
[----:B------:R-:W-:Y:S02]  /*1370*/  CS2R R46, SRZ ;  /* 0x00000000002e7805 */ /* 0x000fe4000001ff00 */
[----:B------:R-:W-:Y:S02]  /*1380*/  CS2R R44, SRZ ;  /* 0x00000000002c7805 */ /* 0x000fe4000001ff00 */
[----:B------:R-:W-:Y:S01]  /*1390*/  CS2R R32, SRZ ;  /* 0x0000000000207805 */ /* 0x000fe2000001ff00 */
[----:B0-----:R-:W-:Y:S01]  /*13a0*/  UIMAD UR5, UR5, UR13, URZ ;  /* 0x0000000d050572a4 */ /* 0x001fe2000f8e02ff */
[----:B------:R-:W-:Y:S01]  /*13b0*/  CS2R R30, SRZ ;  /* 0x00000000001e7805 */ /* 0x000fe2000001ff00 */
[----:B------:R-:W-:Y:S01]  /*13c0*/  UIMAD.WIDE.U32 UR12, UR4, UR13, URZ ;  /* 0x0000000d040c72a5 */ /* 0x000fe2000f8e00ff */
[----:B------:R-:W-:Y:S01]  /*13d0*/  CS2R R28, SRZ ;  /* 0x00000000001c7805 */ /* 0x000fe2000001ff00 */
[----:B------:R-:W-:Y:S01]  /*13e0*/  UIMAD UR4, UR17, UR4, UR5 ;  /* 0x00000004110472a4 */ /* 0x000fe2000f8e0205 */
[----:B------:R-:W-:Y:S01]  /*13f0*/  CS2R R26, SRZ ;  /* 0x00000000001a7805 */ /* 0x000fe2000001ff00 */
[----:B------:R-:W-:Y:S01]  /*1400*/  USHF.R.S32.HI UR5, URZ, 0x1f, UR14 ;  /* 0x0000001fff057899 */ /* 0x000fe2000801140e */
[----:B------:R-:W-:Y:S01]  /*1410*/  CS2R R24, SRZ ;  /* 0x0000000000187805 */ /* 0x000fe2000001ff00 */
[----:B------:R-:W-:Y:S01]  /*1420*/  UIADD3 UR4, UPT, UPT, UR13, UR4, URZ ;  /* 0x000000040d047290 */ /* 0x000fe2000fffe0ff */
[----:B------:R-:W-:Y:S01]  /*1430*/  CS2R R22, SRZ ;  /* 0x0000000000167805 */ /* 0x000fe2000001ff00 */
[----:B------:R-:W-:Y:S01]  /*1440*/  UIMAD.WIDE.U32 UR20, UR12, UR9, URZ ;  /* 0x000000090c1472a5 */ /* 0x000fe2000f8e00ff */
[----:B------:R-:W-:Y:S01]  /*1450*/  CS2R R20, SRZ ;  /* 0x0000000000147805 */ /* 0x000fe2000001ff00 */
[----:B------:R-:W-:Y:S01]  /*1460*/  UIMAD UR4, UR4, UR9, URZ ;  /* 0x00000009040472a4 */ /* 0x000fe2000f8e02ff */
[----:B------:R-:W-:-:S02]  /*1470*/  CS2R R18, SRZ ;  /* 0x0000000000127805 */ /* 0x000fc4000001ff00 */
[----:B------:R-:W-:Y:S02]  /*1480*/  CS2R R16, SRZ ;  /* 0x0000000000107805 */ /* 0x000fe4000001ff00 */
[----:B------:R-:W-:Y:S01]  /*1490*/  CS2R R14, SRZ ;  /* 0x00000000000e7805 */ /* 0x000fe2000001ff00 */
[----:B------:R-:W-:Y:S01]  /*14a0*/  UIMAD UR4, UR10, UR12, UR4 ;  /* 0x0000000c0a0472a4 */ /* 0x000fe2000f8e0204 */
[----:B------:R-:W-:Y:S02]  /*14b0*/  CS2R R12, SRZ ;  /* 0x00000000000c7805 */ /* 0x000fe4000001ff00 */
[----:B------:R-:W-:Y:S02]  /*14c0*/  CS2R R10, SRZ ;  /* 0x00000000000a7805 */ /* 0x000fe4000001ff00 */
[----:B------:R-:W-:Y:S02]  /*14d0*/  CS2R R8, SRZ ;  /* 0x0000000000087805 */ /* 0x000fe4000001ff00 */
[----:B------:R-:W-:-:S02]  /*14e0*/  CS2R R6, SRZ ;  /* 0x0000000000067805 */ /* 0x000fc4000001ff00 */
[----:B------:R-:W-:Y:S02]  /*14f0*/  CS2R R4, SRZ ;  /* 0x0000000000047805 */ /* 0x000fe4000001ff00 */
[----:B------:R-:W-:Y:S01]  /*1500*/  CS2R R2, SRZ ;  /* 0x0000000000027805 */ /* 0x000fe2000001ff00 */
[----:B------:R-:W-:Y:S01]  /*1510*/  IMAD.MOV.U32 R64, RZ, RZ, R34 ;  /* 0x000000ffff407224 */ /* 0x000fe200078e0022 */
[----:B------:R-:W0:Y:S01]  /*1520*/  LDCU.64 UR18, c[0x0][0x358] ;  /* 0x00006b00ff1277ac */ /* 0x000e220008000a00 */
[----:B-1----:R-:W-:Y:S02]  /*1530*/  VIADD R0, R60, 0x20 ;  /* 0x000000203c007836 */ /* 0x002fe40000000000 */
[----:B------:R-:W-:Y:S01]  /*1540*/  IMAD.U32 R65, RZ, RZ, UR14 ;  /* 0x0000000eff417e24 */ /* 0x000fe2000f8e00ff */
[----:B------:R-:W1:Y:S01]  /*1550*/  LDCU.64 UR22, c[0x0][0x398] ;  /* 0x00007300ff1677ac */ /* 0x000e620008000a00 */
[----:B------:R-:W-:Y:S01]  /*1560*/  IMAD.U32 R66, RZ, RZ, UR5 ;  /* 0x00000005ff427e24 */ /* 0x000fe2000f8e00ff */
[----:B--2---:R-:W-:-:S12]  /*1570*/  UIADD3 UR15, UPT, UPT, UR21, UR4, URZ ;  /* 0x00000004150f7290 */ /* 0x004fd8000fffe0ff */
.L_x_432:
[C---:B------:R-:W-:Y:S02]  /*1580*/  IMAD R39, R65.reuse, UR15, RZ ;  /* 0x0000000f41277c24 */ /* 0x040fe4000f8e02ff */
[----:B------:R-:W-:-:S04]  /*1590*/  IMAD.WIDE.U32 R40, R65, UR20, RZ ;  /* 0x0000001441287c25 */ /* 0x000fc8000f8e00ff */
[----:B------:R-:W-:-:S04]  /*15a0*/  IMAD R39, R66, UR20, R39 ;  /* 0x0000001442277c24 */ /* 0x000fc8000f8e0227 */
[----:B------:R-:W-:-:S05]  /*15b0*/  IMAD.IADD R69, R41, 0x1, R39 ;  /* 0x0000000129457824 */ /* 0x000fca00078e0227 */
[----:B------:R-:W-:-:S13]  /*15c0*/  ISETP.NE.U32.AND P0, PT, R69, RZ, PT ;  /* 0x000000ff4500720c */ /* 0x000fda0003f05070 */
[----:B------:R-:W-:Y:S05]  /*15d0*/  @P0 BRA `(.L_x_422) ;  /* 0x0000000000500947 */ /* 0x000fea0003800000 */
[----:B------:R-:W2:Y:S01]  /*15e0*/  I2F.U32.RP R41, UR11 ;  /* 0x0000000b00297d06 */ /* 0x000ea20008209000 */
[----:B------:R-:W-:Y:S01]  /*15f0*/  IMAD.MOV.U32 R38, RZ, RZ, RZ ;  /* 0x000000ffff267224 */ /* 0x000fe200078e00ff */
[----:B------:R-:W-:-:S06]  /*1600*/  ISETP.NE.U32.AND P2, PT, RZ, UR11, PT ;  /* 0x0000000bff007c0c */ /* 0x000fcc000bf45070 */
[----:B--2---:R-:W2:Y:S02]  /*1610*/  MUFU.RCP R41, R41 ;  /* 0x0000002900297308 */ /* 0x004ea40000001000 */
[----:B--2---:R-:W-:-:S06]  /*1620*/  VIADD R42, R41, 0xffffffe ;  /* 0x0ffffffe292a7836 */ /* 0x004fcc0000000000 */
[----:B------:R-:W2:Y:S02]  /*1630*/  F2I.FTZ.U32.TRUNC.NTZ R39, R42 ;  /* 0x0000002a00277305 */ /* 0x000ea4000021f000 */
[----:B--2---:R-:W-:-:S04]  /*1640*/  IMAD.MOV R43, RZ, RZ, -R39 ;  /* 0x000000ffff2b7224 */ /* 0x004fc800078e0a27 */
        /* <DEDUP_REMOVED lines=13> */
.L_x_422:
[----:B------:R-:W-:Y:S01]  /*1720*/  IMAD.MOV.U32 R67, RZ, RZ, R40 ;  /* 0x000000ffff437224 */ /* 0x000fe200078e0028 */
[----:B------:R-:W-:Y:S01]  /*1730*/  MOV R42, 0x1770 ;  /* 0x00001770002a7802 */ /* 0x000fe20000000f00 */
[----:B------:R-:W-:Y:S01]  /*1740*/  UMOV UR14, UR11 ;  /* 0x0000000b000e7c82 */ /* 0x000fe20008000000 */
[----:B------:R-:W-:-:S05]  /*1750*/  UMOV UR4, URZ ;  /* 0x000000ff00047c82 */ /* 0x000fca0008000000 */
[----:B01----:R-:W-:Y:S05]  /*1760*/  CALL.REL.NOINC `($__internal_10_$__cuda_sm20_div_s64) ;  /* 0x0000004800f87944 */ /* 0x003fea0003c00000 */
.L_x_423:
[----:B------:R-:W-:-:S04]  /*1770*/  LOP3.LUT R40, R39, UR6, RZ, 0xfc, !PT ;  /* 0x0000000627287c12 */ /* 0x000fc8000f8efcff */
[----:B------:R-:W-:-:S13]  /*1780*/  ISETP.NE.U32.AND P0, PT, R40, RZ, PT ;  /* 0x000000ff2800720c */ /* 0x000fda0003f05070 */
[----:B------:R-:W-:Y:S05]  /*1790*/  @P0 BRA `(.L_x_424) ;  /* 0x00000000004c0947 */ /* 0x000fea0003800000 */
[----:B------:R-:W2:Y:S01]  /*17a0*/  I2F.U32.RP R42, UR7 ;  /* 0x00000007002a7d06 */ /* 0x000ea20008209000 */
[----:B------:R-:W-:Y:S01]  /*17b0*/  IMAD R67, RZ, RZ, -UR7 ;  /* 0x80000007ff437e24 */ /* 0x000fe2000f8e02ff */
[----:B------:R-:W-:Y:S01]  /*17c0*/  ISETP.NE.U32.AND P1, PT, RZ, UR7, PT ;  /* 0x00000007ff007c0c */ /* 0x000fe2000bf25070 */
[----:B------:R-:W-:-:S05]  /*17d0*/  IMAD.MOV.U32 R40, RZ, RZ, RZ ;  /* 0x000000ffff287224 */ /* 0x000fca00078e00ff */
[----:B--2---:R-:W2:Y:S02]  /*17e0*/  MUFU.RCP R42, R42 ;  /* 0x0000002a002a7308 */ /* 0x004ea40000001000 */
[----:B--2---:R-:W-:-:S06]  /*17f0*/  VIADD R43, R42, 0xffffffe ;  /* 0x0ffffffe2a2b7836 */ /* 0x004fcc0000000000 */
[----:B------:R-:W2:Y:S02]  /*1800*/  F2I.FTZ.U32.TRUNC.NTZ R41, R43 ;  /* 0x0000002b00297305 */ /* 0x000ea4000021f000 */
[----:B--2---:R-:W-:-:S04]  /*1810*/  IMAD R67, R67, R41, RZ ;  /* 0x0000002943437224 */ /* 0x004fc800078e02ff */
        /* <DEDUP_REMOVED lines=11> */
.L_x_424:
[----:B------:R-:W-:Y:S01]  /*18d0*/  IMAD.MOV.U32 R67, RZ, RZ, R38 ;  /* 0x000000ffff437224 */ /* 0x000fe200078e0026 */
[----:B------:R-:W-:Y:S01]  /*18e0*/  MOV R62, 0x1910 ;  /* 0x00001910003e7802 */ /* 0x000fe20000000f00 */
[----:B------:R-:W-:-:S07]  /*18f0*/  IMAD.MOV.U32 R69, RZ, RZ, R39 ;  /* 0x000000ffff457224 */ /* 0x000fce00078e0027 */
[----:B01----:R-:W-:Y:S05]  /*1900*/  CALL.REL.NOINC `($__internal_11_$__cuda_sm20_rem_s64) ;  /* 0x0000004c00dc7944 */ /* 0x003fea0003c00000 */
[----:B------:R-:W-:Y:S02]  /*1910*/  IMAD.MOV.U32 R40, RZ, RZ, R42 ;  /* 0x000000ffff287224 */ /* 0x000fe400078e002a */
[----:B------:R-:W-:-:S07]  /*1920*/  IMAD.MOV.U32 R41, RZ, RZ, R43 ;  /* 0x000000ffff297224 */ /* 0x000fce00078e002b */
.L_x_425:
        /* <DEDUP_REMOVED lines=15> */
[----:B-1----:R-:W-:-:S04]  /*1a20*/  LEA R38, P0, R40, UR22, 0x2 ;  /* 0x0000001628267c11 */ /* 0x002fc8000f8010ff */
[----:B------:R-:W-:-:S05]  /*1a30*/  LEA.HI.X R39, R40, UR23, R39, 0x2, P0 ;  /* 0x0000001728277c11 */ /* 0x000fca00080f1427 */
[----:B0-----:R-:W2:Y:S04]  /*1a40*/  LDG.E.CONSTANT R41, desc[UR18][R38.64] ;  /* 0x0000001226297981 */ /* 0x001ea8000c1e9900 */
[----:B------:R-:W3:Y:S04]  /*1a50*/  LDG.E.CONSTANT R40, desc[UR18][R38.64+0x80] ;  /* 0x0000801226287981 */ /* 0x000ee8000c1e9900 */
[----:B------:R-:W4:Y:S04]  /*1a60*/  LDG.E.CONSTANT R43, desc[UR18][R38.64+0x1000] ;  /* 0x00100012262b7981 */ /* 0x000f28000c1e9900 */
        /* <DEDUP_REMOVED lines=39> */
[----:B------:R-:W-:Y:S01]  /*1ce0*/  FADD R8, R8, R63 ;  /* 0x0000003f08087221 */ /* 0x000fe20000000000 */
[----:B------:R-:W-:Y:S01]  /*1cf0*/  FADD R13, R13, R62 ;  /* 0x0000003e0d0d7221 */ /* 0x000fe20000000000 */
[----:B----4-:R-:W-:Y:S01]  /*1d00*/  FADD R26, R26, R43 ;  /* 0x0000002b1a1a7221 */ /* 0x010fe20000000000 */
[----:B------:R-:W4:Y:S01]  /*1d10*/  LDG.E.CONSTANT R63, desc[UR18][R38.64+0x4000] ;  /* 0x00400012263f7981 */ /* 0x000f22000c1e9900 */
[----:B-----5:R-:W-:-:S03]  /*1d20*/  FADD R27, R27, R42 ;  /* 0x0000002a1b1b7221 */ /* 0x020fc60000000000 */
        /* <DEDUP_REMOVED lines=43> */
[----:B------:R-:W-:-:S04]  /*1fe0*/  LOP3.LUT R64, R69, UR6, RZ, 0xfc, !PT ;  /* 0x0000000645407c12 */ /* 0x000fc8000f8efcff */
[----:B------:R-:W-:Y:S01]  /*1ff0*/  ISETP.NE.U32.AND P0, PT, R64, RZ, PT ;  /* 0x000000ff4000720c */ /* 0x000fe20003f05070 */
[----:B----4-:R-:W-:Y:S01]  /*2000*/  FADD R58, R58, R63 ;  /* 0x0000003f3a3a7221 */ /* 0x010fe20000000000 */
[----:B-----5:R-:W-:Y:S01]  /*2010*/  FADD R59, R59, R62 ;  /* 0x0000003e3b3b7221 */ /* 0x020fe20000000000 */
[----:B------:R-:W-:Y:S01]  /*2020*/  FADD R57, R57, R42 ;  /* 0x0000002a39397221 */ /* 0x000fe20000000000 */
[----:B------:R-:W-:Y:S01]  /*2030*/  FADD R56, R56, R43 ;  /* 0x0000002b38387221 */ /* 0x000fe20000000000 */
[----:B--2---:R-:W-:Y:S01]  /*2040*/  FADD R54, R54, R41 ;  /* 0x0000002936367221 */ /* 0x004fe20000000000 */
[----:B---3--:R-:W-:-:S07]  /*2050*/  FADD R55, R55, R40 ;  /* 0x0000002837377221 */ /* 0x008fce0000000000 */
        /* <DEDUP_REMOVED lines=21> */
.L_x_427:
[----:B------:R-:W-:-:S07]  /*21b0*/  MOV R62, 0x21d0 ;  /* 0x000021d0003e7802 */ /* 0x000fce0000000f00 */
[----:B------:R-:W-:Y:S05]  /*21c0*/  CALL.REL.NOINC `($__internal_11_$__cuda_sm20_rem_s64) ;  /* 0x0000004400ac7944 */ /* 0x000fea0003c00000 */
[----:B------:R-:W-:-:S04]  /*21d0*/  ISETP.NE.U32.AND P0, PT, R42, RZ, PT ;  /* 0x000000ff2a00720c */ /* 0x000fc80003f05070 */
[----:B------:R-:W-:-:S13]  /*21e0*/  ISETP.NE.AND.EX P0, PT, R43, RZ, PT, P0 ;  /* 0x000000ff2b00720c */ /* 0x000fda0003f05300 */
.L_x_428:
        /* <DEDUP_REMOVED lines=24> */
.L_x_430:
[----:B------:R-:W-:Y:S01]  /*2370*/  MOV R42, 0x23b0 ;  /* 0x000023b0002a7802 */ /* 0x000fe20000000f00 */
[----:B------:R-:W-:Y:S01]  /*2380*/  UMOV UR14, UR7 ;  /* 0x00000007000e7c82 */ /* 0x000fe20008000000 */
[----:B------:R-:W-:-:S05]  /*2390*/  UMOV UR4, UR6 ;  /* 0x0000000600047c82 */ /* 0x000fca0008000000 */
[----:B------:R-:W-:Y:S05]  /*23a0*/  CALL.REL.NOINC `($__internal_10_$__cuda_sm20_div_s64) ;  /* 0x0000003c00e87944 */ /* 0x000fea0003c00000 */
.L_x_431:
[----:B------:R-:W-:-:S04]  /*23b0*/  ISETP.GE.U32.AND P0, PT, R38, R36, PT ;  /* 0x000000242600720c */ /* 0x000fc80003f06070 */
[----:B------:R-:W-:-:S13]  /*23c0*/  ISETP.GE.AND.EX P0, PT, R39, R37, PT, P0 ;  /* 0x000000252700720c */ /* 0x000fda0003f06300 */
[----:B------:R-:W-:Y:S05]  /*23d0*/  @!P0 BRA `(.L_x_429) ;  /* 0x0000000000148947 */ /* 0x000fea0003800000 */
.L_x_426:
[----:B------:R-:W-:Y:S01]  /*23e0*/  IADD3 R65, P0, PT, R65, -0x1, RZ ;  /* 0xffffffff41417810 */ /* 0x000fe20007f1e0ff */
[----:B------:R-:W-:Y:S02]  /*23f0*/  IMAD.MOV.U32 R64, RZ, RZ, R67 ;  /* 0x000000ffff407224 */ /* 0x000fe400078e0043 */
[----:B------:R-:W-:Y:S01]  /*2400*/  IMAD.MOV.U32 R63, RZ, RZ, R69 ;  /* 0x000000ffff3f7224 */ /* 0x000fe200078e0045 */
[----:B------:R-:W-:Y:S01]  /*2410*/  IADD3.X R66, PT, PT, R66, -0x1, RZ, P0, !PT ;  /* 0xffffffff42427810 */ /* 0x000fe200007fe4ff */
[----:B------:R-:W-:Y:S08]  /*2420*/  BRA `(.L_x_432) ;  /* 0xfffffff000547947 */ /* 0x000ff0000383ffff */
.L_x_429:
        /* <DEDUP_REMOVED lines=11> */
[----:B------:R-:W0:Y:S01]  /*24e0*/  I2F.U32.RP R38, UR4 ;  /* 0x0000000400267d06 */ /* 0x000e220008209000 */
[----:B------:R-:W-:-:S07]  /*24f0*/  ISETP.NE.U32.AND P2, PT, RZ, UR4, PT ;  /* 0x00000004ff007c0c */ /* 0x000fce000bf45070 */
[----:B0-----:R-:W0:Y:S02]  /*2500*/  MUFU.RCP R38, R38 ;  /* 0x0000002600267308 */ /* 0x001e240000001000 */
[----:B0-----:R-:W-:-:S06]  /*2510*/  VIADD R36, R38, 0xffffffe ;  /* 0x0ffffffe26247836 */ /* 0x001fcc0000000000 */
[----:B------:R0:W1:Y:S02]  /*2520*/  F2I.FTZ.U32.TRUNC.NTZ R37, R36 ;  /* 0x0000002400257305 */ /* 0x000064000021f000 */
[----:B0-----:R-:W-:Y:S02]  /*2530*/  IMAD.MOV.U32 R36, RZ, RZ, RZ ;  /* 0x000000ffff247224 */ /* 0x001fe400078e00ff */
        /* <DEDUP_REMOVED lines=13> */
.L_x_433:
[----:B------:R-:W-:Y:S01]  /*2610*/  IMAD.MOV.U32 R67, RZ, RZ, R34 ;  /* 0x000000ffff437224 */ /* 0x000fe200078e0022 */
[----:B------:R-:W-:Y:S01]  /*2620*/  MOV R42, 0x2660 ;  /* 0x00002660002a7802 */ /* 0x000fe20000000f00 */
[----:B------:R-:W-:Y:S01]  /*2630*/  UMOV UR14, UR4 ;  /* 0x00000004000e7c82 */ /* 0x000fe20008000000 */
[----:B------:R-:W-:-:S05]  /*2640*/  UMOV UR4, UR11 ;  /* 0x0000000b00047c82 */ /* 0x000fca0008000000 */
[----:B------:R-:W-:Y:S05]  /*2650*/  CALL.REL.NOINC `($__internal_10_$__cuda_sm20_div_s64) ;  /* 0x0000003c003c7944 */ /* 0x000fea0003c00000 */
[----:B------:R-:W-:-:S07]  /*2660*/  IMAD.MOV.U32 R37, RZ, RZ, R38 ;  /* 0x000000ffff257224 */ /* 0x000fce00078e0026 */
.L_x_434:
[----:B------:R-:W-:Y:S02]  /*2670*/  UIMAD UR8, UR8, UR7, URZ ;  /* 0x00000007080872a4 */ /* 0x000fe4000f8e02ff */
[----:B------:R-:W-:Y:S02]  /*2680*/  UIMAD UR4, UR10, UR7, URZ ;  /* 0x000000070a0472a4 */ /* 0x000fe4000f8e02ff */
[----:B------:R-:W-:Y:S02]  /*2690*/  UIMAD.WIDE.U32 UR10, UR9, UR7, URZ ;  /* 0x00000007090a72a5 */ /* 0x000fe4000f8e00ff */
[----:B------:R-:W-:Y:S01]  /*26a0*/  IMAD R67, RZ, RZ, -UR8 ;  /* 0x80000008ff437e24 */ /* 0x000fe2000f8e02ff */
[----:B------:R-:W-:-:S03]  /*26b0*/  UIMAD UR4, UR9, UR6, UR4 ;  /* 0x00000006090472a4 */ /* 0x000fc6000f8e0204 */
[----:B------:R-:W-:Y:S01]  /*26c0*/  IMAD R67, R37, R67, R34 ;  /* 0x0000004325437224 */ /* 0x000fe200078e0222 */
[----:B------:R-:W-:-:S04]  /*26d0*/  UIADD3 UR4, UPT, UPT, UR11, UR4, URZ ;  /* 0x000000040b047290 */ /* 0x000fc8000fffe0ff */
[----:B------:R-:W-:-:S04]  /*26e0*/  SHF.R.S32.HI R69, RZ, 0x1f, R67 ;  /* 0x0000001fff457819 */ /* 0x000fc80000011443 */
        /* <DEDUP_REMOVED lines=22> */
.L_x_435:
[----:B------:R-:W-:Y:S01]  /*2850*/  MOV R42, 0x2880 ;  /* 0x00002880002a7802 */ /* 0x000fe20000000f00 */
[----:B------:R-:W-:-:S06]  /*2860*/  UMOV UR14, UR10 ;  /* 0x0000000a000e7c82 */ /* 0x000fcc0008000000 */
[----:B------:R-:W-:Y:S05]  /*2870*/  CALL.REL.NOINC `($__internal_10_$__cuda_sm20_div_s64) ;  /* 0x0000003800b47944 */ /* 0x000fea0003c00000 */
[----:B------:R-:W-:-:S07]  /*2880*/  IMAD.MOV.U32 R36, RZ, RZ, R38 ;  /* 0x000000ffff247224 */ /* 0x000fce00078e0026 */
.L_x_436:
[----:B------:R-:W-:-:S04]  /*2890*/  IMAD R34, RZ, RZ, -UR10 ;  /* 0x8000000aff227e24 */ /* 0x000fc8000f8e02ff */
[----:B------:R-:W-:-:S05]  /*28a0*/  IMAD R67, R36, R34, R67 ;  /* 0x0000002224437224 */ /* 0x000fca00078e0243 */
        /* <DEDUP_REMOVED lines=23> */
.L_x_437:
[----:B------:R-:W-:Y:S01]  /*2a20*/  MOV R42, 0x2a60 ;  /* 0x00002a60002a7802 */ /* 0x000fe20000000f00 */
[----:B------:R-:W-:Y:S01]  /*2a30*/  UMOV UR14, UR7 ;  /* 0x00000007000e7c82 */ /* 0x000fe20008000000 */
[----:B------:R-:W-:-:S05]  /*2a40*/  UMOV UR4, UR6 ;  /* 0x0000000600047c82 */ /* 0x000fca0008000000 */
[----:B------:R-:W-:Y:S05]  /*2a50*/  CALL.REL.NOINC `($__internal_10_$__cuda_sm20_div_s64) ;  /* 0x00000038003c7944 */ /* 0x000fea0003c00000 */
[----:B------:R-:W-:-:S07]  /*2a60*/  IMAD.MOV.U32 R42, RZ, RZ, R38 ;  /* 0x000000ffff2a7224 */ /* 0x000fce00078e0026 */
.L_x_438:
        /* <DEDUP_REMOVED lines=23> */
[----:B------:R-:W-:Y:S01]  /*2be0*/  IADD3 R40, P0, PT, R43, R64, RZ ;  /* 0x000000402b287210 */ /* 0x000fe20007f1e0ff */
[----:B--2---:R-:W-:-:S03]  /*2bf0*/  FADD R63, R2, R39 ;  /* 0x00000027023f7221 */ /* 0x004fc60000000000 */
[----:B------:R-:W-:Y:S02]  /*2c00*/  LEA.HI.X.SX32 R39, R64, R62, 0x1, P0 ;  /* 0x0000003e40277211 */ /* 0x000fe400000f0eff */
[C---:B------:R-:W-:Y:S01]  /*2c10*/  LEA R38, P0, R40.reuse, UR4, 0x2 ;  /* 0x0000000428267c11 */ /* 0x040fe2000f8010ff */
[----:B------:R0:W-:Y:S03]  /*2c20*/  STG.E desc[UR18][R36.64], R63 ;  /* 0x0000003f24007986 */ /* 0x0001e6000c101912 */
[----:B------:R-:W-:-:S05]  /*2c30*/  LEA.HI.X R39, R40, UR5, R39, 0x2, P0 ;  /* 0x0000000528277c11 */ /* 0x000fca00080f1427 */
        /* <DEDUP_REMOVED lines=416> */
.L_x_439:
        /* <DEDUP_REMOVED lines=465> */
        .weak           $__internal_10_$__cuda_sm20_div_s64
        .type           $__internal_10_$__cuda_sm20_div_s64,@function
        .size           $__internal_10_$__cuda_sm20_div_s64,($__internal_11_$__cuda_sm20_rem_s64 - $__internal_10_$__cuda_sm20_div_s64)
$__internal_10_$__cuda_sm20_div_s64:
        /* <DEDUP_REMOVED lines=19> */
[----:B------:R-:W-:-:S04]  /*6480*/  IMAD.HI.U32 R39, R41, R71, RZ ;  /* 0x0000004729277227 */ /* 0x000fc800078e00ff */
[----:B------:R-:W-:Y:S02]  /*6490*/  IMAD R71, R41, R71, RZ ;  /* 0x0000004729477224 */ /* 0x000fe400078e02ff */
[----:B------:R-:W-:-:S03]  /*64a0*/  IMAD.X R43, R39, 0x1, R41, P0 ;  /* 0x00000001272b7824 */ /* 0x000fc600000e0629 */
[----:B------:R-:W-:-:S04]  /*64b0*/  IADD3 R39, P0, PT, R71, R38, RZ ;  /* 0x0000002647277210 */ /* 0x000fc80007f1e0ff */
[----:B------:R-:W-:Y:S01]  /*64c0*/  IADD3.X R43, PT, PT, RZ, RZ, R43, P0, P1 ;  /* 0x000000ffff2b7210 */ /* 0x000fe200007e242b */
[----:B------:R-:W-:-:S04]  /*64d0*/  IMAD.WIDE.U32 R40, R39, UR12, RZ ;  /* 0x0000000c27287c25 */ /* 0x000fc8000f8e00ff */
[----:B------:R-:W-:Y:S01]  /*64e0*/  IMAD R38, R39, UR13, R41 ;  /* 0x0000000d27267c24 */ /* 0x000fe2000f8e0229 */
[----:B------:R-:W-:-:S03]  /*64f0*/  IADD3 R41, P0, PT, RZ, -R40, RZ ;  /* 0x80000028ff297210 */ /* 0x000fc60007f1e0ff */
[----:B------:R-:W-:-:S04]  /*6500*/  IMAD R38, R43, UR12, R38 ;  /* 0x0000000c2b267c24 */ /* 0x000fc8000f8e0226 */
[----:B------:R-:W-:Y:S02]  /*6510*/  IMAD.X R40, RZ, RZ, ~R38, P0 ;  /* 0x000000ffff287224 */ /* 0x000fe400000e0e26 */
[----:B------:R-:W-:-:S04]  /*6520*/  IMAD.HI.U32 R38, R39, R41, RZ ;  /* 0x0000002927267227 */ /* 0x000fc800078e00ff */
[----:B------:R-:W-:-:S04]  /*6530*/  IMAD.HI.U32 R62, R43, R40, RZ ;  /* 0x000000282b3e7227 */ /* 0x000fc800078e00ff */
[----:B------:R-:W-:-:S04]  /*6540*/  IMAD.WIDE.U32 R38, P1, R39, R40, R38 ;  /* 0x0000002827267225 */ /* 0x000fc80007820026 */
[----:B------:R-:W-:-:S04]  /*6550*/  IMAD.HI.U32 R38, P0, R43, R41, R38 ;  /* 0x000000292b267227 */ /* 0x000fc80007800026 */
[----:B------:R-:W-:Y:S02]  /*6560*/  IMAD R39, R43, R40, RZ ;  /* 0x000000282b277224 */ /* 0x000fe400078e02ff */
[----:B------:R-:W-:-:S03]  /*6570*/  IMAD.X R40, R62, 0x1, R43, P1 ;  /* 0x000000013e287824 */ /* 0x000fc600008e062b */
[----:B------:R-:W-:Y:S01]  /*6580*/  IADD3 R62, P1, PT, R39, R38, RZ ;  /* 0x00000026273e7210 */ /* 0x000fe20007f3e0ff */
[----:B------:R-:W-:Y:S01]  /*6590*/  IMAD.MOV.U32 R39, RZ, RZ, RZ ;  /* 0x000000ffff277224 */ /* 0x000fe200078e00ff */
[-C--:B------:R-:W-:Y:S02]  /*65a0*/  IADD3 R38, P3, PT, RZ, -R67.reuse, RZ ;  /* 0x80000043ff267210 */ /* 0x080fe40007f7e0ff */
[----:B------:R-:W-:Y:S02]  /*65b0*/  IADD3.X R40, PT, PT, RZ, RZ, R40, P1, P0 ;  /* 0x000000ffff287210 */ /* 0x000fe40000fe0428 */
[----:B------:R-:W-:Y:S01]  /*65c0*/  SEL R41, R38, R67, !P2 ;  /* 0x0000004326297207 */ /* 0x000fe20005000000 */
[----:B------:R-:W-:-:S05]  /*65d0*/  IMAD.X R38, RZ, RZ, ~R69, P3 ;  /* 0x000000ffff267224 */ /* 0x000fca00018e0e45 */
[----:B------:R-:W-:Y:S01]  /*65e0*/  SEL R43, R38, R69, !P2 ;  /* 0x00000045262b7207 */ /* 0x000fe20005000000 */
[----:B------:R-:W-:-:S04]  /*65f0*/  IMAD.HI.U32 R38, R62, R41, RZ ;  /* 0x000000293e267227 */ /* 0x000fc800078e00ff */
[-C--:B------:R-:W-:Y:S02]  /*6600*/  IMAD R71, R40, R43.reuse, RZ ;  /* 0x0000002b28477224 */ /* 0x080fe400078e02ff */
[----:B------:R-:W-:-:S04]  /*6610*/  IMAD.WIDE.U32 R38, R62, R43, R38 ;  /* 0x0000002b3e267225 */ /* 0x000fc800078e0026 */
[----:B------:R-:W-:-:S04]  /*6620*/  IMAD.HI.U32 R38, P0, R40, R41, R38 ;  /* 0x0000002928267227 */ /* 0x000fc80007800026 */
[----:B------:R-:W-:Y:S01]  /*6630*/  IMAD.HI.U32 R40, R40, R43, RZ ;  /* 0x0000002b28287227 */ /* 0x000fe200078e00ff */
[----:B------:R-:W-:Y:S02]  /*6640*/  IADD3 R71, P1, PT, R71, R38, RZ ;  /* 0x0000002647477210 */ /* 0x000fe40007f3e0ff */
[----:B------:R-:W-:Y:S01]  /*6650*/  LOP3.LUT R38, R69, UR4, RZ, 0x3c, !PT ;  /* 0x0000000445267c12 */ /* 0x000fe2000f8e3cff */
[----:B------:R-:W-:-:S03]  /*6660*/  IMAD.X R40, RZ, RZ, R40, P0 ;  /* 0x000000ffff287224 */ /* 0x000fc600000e0628 */
[----:B------:R-:W-:Y:S01]  /*6670*/  ISETP.GE.AND P2, PT, R38, RZ, PT ;  /* 0x000000ff2600720c */ /* 0x000fe20003f46270 */
[----:B------:R-:W-:-:S04]  /*6680*/  IMAD.WIDE.U32 R38, R71, UR12, RZ ;  /* 0x0000000c47267c25 */ /* 0x000fc8000f8e00ff */
[----:B------:R-:W-:Y:S01]  /*6690*/  IMAD R39, R71, UR13, R39 ;  /* 0x0000000d47277c24 */ /* 0x000fe2000f8e0227 */
[----:B------:R-:W-:Y:S01]  /*66a0*/  IADD3 R41, P0, PT, -R38, R41, RZ ;  /* 0x0000002926297210 */ /* 0x000fe20007f1e1ff */
[----:B------:R-:W-:-:S04]  /*66b0*/  IMAD.X R40, RZ, RZ, R40, P1 ;  /* 0x000000ffff287224 */ /* 0x000fc800008e0628 */
[----:B------:R-:W-:-:S04]  /*66c0*/  IMAD R38, R40, UR12, R39 ;  /* 0x0000000c28267c24 */ /* 0x000fc8000f8e0227 */
[----:B------:R-:W-:Y:S01]  /*66d0*/  IMAD.X R43, R43, 0x1, ~R38, P0 ;  /* 0x000000012b2b7824 */ /* 0x000fe200000e0e26 */
[C---:B------:R-:W-:Y:S02]  /*66e0*/  ISETP.GE.U32.AND P0, PT, R41.reuse, UR12, PT ;  /* 0x0000000c29007c0c */ /* 0x040fe4000bf06070 */
[----:B------:R-:W-:Y:S02]  /*66f0*/  IADD3 R38, P3, PT, R41, -UR12, RZ ;  /* 0x8000000c29267c10 */ /* 0x000fe4000ff7e0ff */
[----:B------:R-:W-:-:S04]  /*6700*/  ISETP.GE.U32.AND.EX P0, PT, R43, UR13, PT, P0 ;  /* 0x0000000d2b007c0c */ /* 0x000fc8000bf06100 */
[----:B------:R-:W-:Y:S02]  /*6710*/  SEL R41, R38, R41, P0 ;  /* 0x0000002926297207 */ /* 0x000fe40000000000 */
[----:B------:R-:W-:Y:S02]  /*6720*/  IADD3.X R38, PT, PT, R43, ~UR13, RZ, P3, !PT ;  /* 0x8000000d2b267c10 */ /* 0x000fe40009ffe4ff */
[----:B------:R-:W-:Y:S02]  /*6730*/  ISETP.GE.U32.AND P1, PT, R41, UR12, PT ;  /* 0x0000000c29007c0c */ /* 0x000fe4000bf26070 */
[----:B------:R-:W-:Y:S02]  /*6740*/  SEL R43, R38, R43, P0 ;  /* 0x0000002b262b7207 */ /* 0x000fe40000000000 */
[----:B------:R-:W-:Y:S02]  /*6750*/  IADD3 R38, P3, PT, R71, 0x1, RZ ;  /* 0x0000000147267810 */ /* 0x000fe40007f7e0ff */
[----:B------:R-:W-:Y:S01]  /*6760*/  ISETP.GE.U32.AND.EX P1, PT, R43, UR13, PT, P1 ;  /* 0x0000000d2b007c0c */ /* 0x000fe2000bf26110 */
[----:B------:R-:W-:Y:S01]  /*6770*/  IMAD.MOV.U32 R43, RZ, RZ, 0x0 ;  /* 0x00000000ff2b7424 */ /* 0x000fe200078e00ff */
[----:B------:R-:W-:Y:S01]  /*6780*/  SEL R71, R38, R71, P0 ;  /* 0x0000004726477207 */ /* 0x000fe20000000000 */
[----:B------:R-:W-:-:S05]  /*6790*/  IMAD.X R39, RZ, RZ, R40, P3 ;  /* 0x000000ffff277224 */ /* 0x000fca00018e0628 */
[----:B------:R-:W-:Y:S02]  /*67a0*/  SEL R40, R39, R40, P0 ;  /* 0x0000002827287207 */ /* 0x000fe40000000000 */
[----:B------:R-:W-:-:S04]  /*67b0*/  IADD3 R38, P0, PT, R71, 0x1, RZ ;  /* 0x0000000147267810 */ /* 0x000fc80007f1e0ff */
[----:B------:R-:W-:Y:S01]  /*67c0*/  SEL R38, R38, R71, P1 ;  /* 0x0000004726267207 */ /* 0x000fe20000800000 */
[----:B------:R-:W-:Y:S01]  /*67d0*/  IMAD.X R39, RZ, RZ, R40, P0 ;  /* 0x000000ffff277224 */ /* 0x000fe200000e0628 */
[----:B------:R-:W-:-:S04]  /*67e0*/  ISETP.NE.U32.AND P0, PT, RZ, UR14, PT ;  /* 0x0000000eff007c0c */ /* 0x000fc8000bf05070 */
[----:B------:R-:W-:Y:S02]  /*67f0*/  SEL R39, R39, R40, P1 ;  /* 0x0000002827277207 */ /* 0x000fe40000800000 */
[-C--:B------:R-:W-:Y:S02]  /*6800*/  IADD3 R41, P1, PT, RZ, -R38.reuse, RZ ;  /* 0x80000026ff297210 */ /* 0x080fe40007f3e0ff */
[----:B------:R-:W-:Y:S02]  /*6810*/  ISETP.NE.AND.EX P0, PT, RZ, UR4, PT, P0 ;  /* 0x00000004ff007c0c */ /* 0x000fe4000bf05300 */
[----:B------:R-:W-:Y:S01]  /*6820*/  SEL R38, R41, R38, !P2 ;  /* 0x0000002629267207 */ /* 0x000fe20005000000 */
[----:B------:R-:W-:-:S03]  /*6830*/  IMAD.X R40, RZ, RZ, ~R39, P1 ;  /* 0x000000ffff287224 */ /* 0x000fc600008e0e27 */
[----:B------:R-:W-:Y:S02]  /*6840*/  SEL R38, R38, 0xffffffff, P0 ;  /* 0xffffffff26267807 */ /* 0x000fe40000000000 */
[----:B------:R-:W-:-:S04]  /*6850*/  SEL R39, R40, R39, !P2 ;  /* 0x0000002728277207 */ /* 0x000fc80005000000 */
[----:B------:R-:W-:Y:S01]  /*6860*/  SEL R39, R39, 0xffffffff, P0 ;  /* 0xffffffff27277807 */ /* 0x000fe20000000000 */
[----:B------:R-:W-:Y:S06]  /*6870*/  RET.REL.NODEC R42 `(mul_mat_q40_stream_k_fixup_96_8_false) ;  /* 0xffffff942ae07950 */ /* 0x000fec0003c3ffff */
        .weak           $__internal_11_$__cuda_sm20_rem_s64
        .type           $__internal_11_$__cuda_sm20_rem_s64,@function
        .size           $__internal_11_$__cuda_sm20_rem_s64,(.L_x_3697 - $__internal_11_$__cuda_sm20_rem_s64)
$__internal_11_$__cuda_sm20_rem_s64:
        /* <DEDUP_REMOVED lines=19> */
[----:B------:R-:W-:Y:S02]  /*69b0*/  IMAD.X R71, R71, 0x1, R41, P0 ;  /* 0x0000000147477824 */ /* 0x000fe400000e0629 */
[----:B------:R-:W-:-:S05]  /*69c0*/  IMAD R41, R41, R73, RZ ;  /* 0x0000004929297224 */ /* 0x000fca00078e02ff */
        /* <DEDUP_REMOVED lines=10> */
[----:B------:R-:W-:Y:S01]  /*6a70*/  IMAD.X R42, R42, 0x1, R71, P1 ;  /* 0x000000012a2a7824 */ /* 0x000fe200008e0647 */
[----:B------:R-:W-:Y:S01]  /*6a80*/  ISETP.GE.AND P1, PT, R69, RZ, PT ;  /* 0x000000ff4500720c */ /* 0x000fe20003f26270 */
[----:B------:R-:W-:-:S04]  /*6a90*/  IMAD.HI.U32 R40, P0, R71, R43, R40 ;  /* 0x0000002b47287227 */ /* 0x000fc80007800028 */
[----:B------:R-:W-:Y:S02]  /*6aa0*/  IMAD R71, R71, R68, RZ ;  /* 0x0000004447477224 */ /* 0x000fe400078e02ff */
[----:B------:R-:W-:-:S03]  /*6ab0*/  IMAD.MOV.U32 R41, RZ, RZ, RZ ;  /* 0x000000ffff297224 */ /* 0x000fc600078e00ff */
[----:B------:R-:W-:Y:S02]  /*6ac0*/  IADD3 R68, P2, PT, R71, R40, RZ ;  /* 0x0000002847447210 */ /* 0x000fe40007f5e0ff */
        /* <DEDUP_REMOVED lines=8> */
[----:B------:R-:W-:-:S05]  /*6b50*/  IMAD.HI.U32 R40, P0, R42, R43, R40 ;  /* 0x0000002b2a287227 */ /* 0x000fca0007800028 */
[----:B------:R-:W-:-:S05]  /*6b60*/  IADD3 R73, P2, PT, R73, R40, RZ ;  /* 0x0000002849497210 */ /* 0x000fca0007f5e0ff */
[----:B------:R-:W-:-:S04]  /*6b70*/  IMAD.WIDE.U32 R40, R73, UR4, RZ ;  /* 0x0000000449287c25 */ /* 0x000fc8000f8e00ff */
[----:B------:R-:W-:Y:S01]  /*6b80*/  IMAD R73, R73, UR5, R41 ;  /* 0x0000000549497c24 */ /* 0x000fe2000f8e0229 */
[----:B------:R-:W-:Y:S01]  /*6b90*/  IADD3 R40, P3, PT, -R40, R43, RZ ;  /* 0x0000002b28287210 */ /* 0x000fe20007f7e1ff */
[----:B------:R-:W-:-:S04]  /*6ba0*/  IMAD.HI.U32 R41, R42, R71, RZ ;  /* 0x000000472a297227 */ /* 0x000fc800078e00ff */
[----:B------:R-:W-:Y:S01]  /*6bb0*/  IMAD.X R41, RZ, RZ, R41, P0 ;  /* 0x000000ffff297224 */ /* 0x000fe200000e0629 */
[----:B------:R-:W-:-:S03]  /*6bc0*/  ISETP.GE.U32.AND P0, PT, R40, UR4, PT ;  /* 0x0000000428007c0c */ /* 0x000fc6000bf06070 */
[----:B------:R-:W-:Y:S01]  /*6bd0*/  IMAD.X R42, RZ, RZ, R41, P2 ;  /* 0x000000ffff2a7224 */ /* 0x000fe200010e0629 */
[----:B------:R-:W-:-:S03]  /*6be0*/  IADD3 R41, P2, PT, R40, -UR4, RZ ;  /* 0x8000000428297c10 */ /* 0x000fc6000ff5e0ff */
[----:B------:R-:W-:-:S04]  /*6bf0*/  IMAD R42, R42, UR4, R73 ;  /* 0x000000042a2a7c24 */ /* 0x000fc8000f8e0249 */
[----:B------:R-:W-:-:S05]  /*6c00*/  IMAD.X R71, R71, 0x1, ~R42, P3 ;  /* 0x0000000147477824 */ /* 0x000fca00018e0e2a */
[----:B------:R-:W-:-:S04]  /*6c10*/  ISETP.GE.U32.AND.EX P0, PT, R71, UR5, PT, P0 ;  /* 0x0000000547007c0c */ /* 0x000fc8000bf06100 */
[----:B------:R-:W-:Y:S02]  /*6c20*/  SEL R41, R41, R40, P0 ;  /* 0x0000002829297207 */ /* 0x000fe40000000000 */
[----:B------:R-:W-:Y:S02]  /*6c30*/  IADD3.X R40, PT, PT, R71, ~UR5, RZ, P2, !PT ;  /* 0x8000000547287c10 */ /* 0x000fe400097fe4ff */
[C---:B------:R-:W-:Y:S02]  /*6c40*/  IADD3 R42, P2, PT, R41.reuse, -UR4, RZ ;  /* 0x80000004292a7c10 */ /* 0x040fe4000ff5e0ff */
[----:B------:R-:W-:Y:S02]  /*6c50*/  SEL R40, R40, R71, P0 ;  /* 0x0000004728287207 */ /* 0x000fe40000000000 */
[----:B------:R-:W-:Y:S02]  /*6c60*/  ISETP.GE.U32.AND P0, PT, R41, UR4, PT ;  /* 0x0000000429007c0c */ /* 0x000fe4000bf06070 */
[----:B------:R-:W-:-:S02]  /*6c70*/  IADD3.X R43, PT, PT, R40, ~UR5, RZ, P2, !PT ;  /* 0x80000005282b7c10 */ /* 0x000fc400097fe4ff */
[----:B------:R-:W-:-:S04]  /*6c80*/  ISETP.GE.U32.AND.EX P0, PT, R40, UR5, PT, P0 ;  /* 0x0000000528007c0c */ /* 0x000fc8000bf06100 */
[----:B------:R-:W-:Y:S02]  /*6c90*/  SEL R42, R42, R41, P0 ;  /* 0x000000292a2a7207 */ /* 0x000fe40000000000 */
        /* <DEDUP_REMOVED lines=11> */
[----:B------:R-:W-:Y:S06]  /*6d50*/  RET.REL.NODEC R40 `(mul_mat_q40_stream_k_fixup_96_8_false) ;  /* 0xffffff9028a87950 */ /* 0x000fec0003c3ffff */
.L_x_440:
        /* <DEDUP_REMOVED lines=10> */
.L_x_3697:


//--------------------- .text.mul_mat_q40_96_8_false --------------------------
	.section	.text.mul_mat_q40_96_8_false,"ax",@progbits
	.align	128
        .global         mul_mat_q40_96_8_false
        .type           mul_mat_q40_96_8_false,@function
        .size           mul_mat_q40_96_8_false,(.L_x_3699 - mul_mat_q40_96_8_false)
        .other          mul_mat_q40_96_8_false,@"STO_CUDA_ENTRY STV_DEFAULT"
mul_mat_q40_96_8_false:
.text.mul_mat_q40_96_8_false:
[----:B------:R-:W-:Y:S08]  /*0000*/  LDC R1, c[0x0][0x37c] ;  /* 0x0000df00ff017b82 */ /* 0x000ff00000000800 */
[----:B------:R-:W0:Y:S01]  /*0010*/  LDC R3, c[0x0][0x3b0] ;  /* 0x0000ec00ff037b82 */ /* 0x000e220000000800 */
[----:B------:R-:W1:Y:S01]  /*0020*/  S2R R124, SR_CTAID.X ;  /* 0x00000000007c7919 */ /* 0x000e620000002500 */
[----:B------:R-:W2:Y:S01]  /*0030*/  LDCU UR4, c[0x0][0x3b4] ;  /* 0x00007680ff0477ac */ /* 0x000ea20008000800 */
[----:B------:R-:W-:Y:S01]  /*0040*/  MOV R146, 0x400 ;  /* 0x0000040000927802 */ /* 0x000fe20000000f00 */
[----:B------:R-:W3:Y:S01]  /*0050*/  S2R R126, SR_TID.Y ;  /* 0x00000000007e7919 */ /* 0x000ee20000002200 */
[----:B------:R-:W4:Y:S03]  /*0060*/  LDCU UR6, c[0x0][0x3b8] ;  /* 0x00007700ff0677ac */ /* 0x000f260008000800 */
[----:B------:R-:W5:Y:S01]  /*0070*/  LDC R13, c[0x0][0x3cc] ;  /* 0x0000f300ff0d7b82 */ /* 0x000f620000000800 */
[----:B------:R-:W3:Y:S01]  /*0080*/  S2R R125, SR_TID.X ;  /* 0x00000000007d7919 */ /* 0x000ee20000002100 */
[----:B------:R-:W3:Y:S06]  /*0090*/  S2R R5, SR_CgaCtaId ;  /* 0x0000000000057919 */ /* 0x000eec0000008800 */
[----:B------:R-:W3:Y:S01]  /*00a0*/  LDC R9, c[0x0][0x370] ;  /* 0x0000dc00ff097b82 */ /* 0x000ee20000000800 */
[----:B--2---:R-:W-:Y:S01]  /*00b0*/  UIADD3 UR4, UPT, UPT, UR4, 0x7f, URZ ;  /* 0x0000007f04047890 */ /* 0x004fe2000fffe0ff */
[----:B0-----:R-:W-:-:S03]  /*00c0*/  SHF.R.S32.HI R0, RZ, 0x1f, R3 ;  /* 0x0000001fff007819 */ /* 0x001fc60000011403 */
[----:B------:R-:W-:Y:S01]  /*00d0*/  USHF.R.S32.HI UR5, URZ, 0x1f, UR4 ;  /* 0x0000001fff057899 */ /* 0x000fe20008011404 */
[----:B------:R-:W-:-:S03]  /*00e0*/  LEA.HI R0, R0, R3, RZ, 0x5 ;  /* 0x0000000300007211 */ /* 0x000fc600078f28ff */
[----:B------:R-:W-:Y:S02]  /*00f0*/  ULEA.HI UR5, UR5, UR4, URZ, 0x7 ;  /* 0x0000000405057291 */ /* 0x000fe4000f8f38ff */
[----:B----4-:R-:W-:Y:S01]  /*0100*/  UIADD3 UR4, UPT, UPT, UR6, 0x5f, URZ ;  /* 0x0000005f06047890 */ /* 0x010fe2000fffe0ff */
[----:B------:R-:W-:Y:S01]  /*0110*/  SHF.R.S32.HI R141, RZ, 0x5, R0 ;  /* 0x00000005ff8d7819 */ /* 0x000fe20000011400 */
[----:B------:R-:W-:Y:S01]  /*0120*/  USHF.R.S32.HI UR6, URZ, 0x7, UR5 ;  /* 0x00000007ff067899 */ /* 0x000fe20008011405 */
[----:B-----5:R-:W-:Y:S01]  /*0130*/  SHF.R.S32.HI R11, RZ, 0x1f, R13 ;  /* 0x0000001fff0b7819 */ /* 0x020fe2000001140d */
[----:B------:R-:W-:Y:S01]  /*0140*/  UIMAD.WIDE UR4, UR4, 0x2aaaaaab, URZ ;  /* 0x2aaaaaab040478a5 */ /* 0x000fe2000f8e02ff */
[----:B------:R-:W-:Y:S01]  /*0150*/  SHF.R.S32.HI R123, RZ, 0x1f, R141 ;  /* 0x0000001fff7b7819 */ /* 0x000fe2000001148d */
[-C--:B-1----:R-:W-:Y:S01]  /*0160*/  IMAD.WIDE.U32 R2, R141, R124.reuse, RZ ;  /* 0x0000007c8d027225 */ /* 0x082fe200078e00ff */
[----:B------:R-:W-:Y:S02]  /*0170*/  USHF.R.S32.HI UR7, URZ, 0x1f, UR6 ;  /* 0x0000001fff077899 */ /* 0x000fe40008011406 */
[----:B------:R-:W-:Y:S01]  /*0180*/  USHF.R.U32.HI UR4, URZ, 0x1f, UR5 ;  /* 0x0000001fff047899 */ /* 0x000fe20008011605 */
[----:B------:R-:W-:-:S02]  /*0190*/  IMAD R7, R123, R124, RZ ;  /* 0x0000007c7b077224 */ /* 0x000fc400078e02ff */
[----:B---3--:R-:W-:Y:S01]  /*01a0*/  IMAD.SHL.U32 R150, R126, 0x20, RZ ;  /* 0x000000207e967824 */ /* 0x008fe200078e00ff */
[----:B------:R-:W-:Y:S01]  /*01b0*/  ULEA.HI.SX32 UR4, UR5, UR4, 0x1c ;  /* 0x0000000405047291 */ /* 0x000fe2000f8fe2ff */
[----:B------:R-:W-:Y:S01]  /*01c0*/  IMAD.IADD R0, R3, 0x1, R7 ;  /* 0x0000000103007824 */ /* 0x000fe200078e0207 */
[----:B------:R-:W-:Y:S01]  /*01d0*/  LEA R146, R5, R146, 0x18 ;  /* 0x0000009205927211 */ /* 0x000fe200078ec0ff */
[----:B------:R-:W-:Y:S01]  /*01e0*/  IMAD.IADD R148, R150, 0x1, R125 ;  /* 0x0000000196947824 */ /* 0x000fe200078e027d */
[----:B------:R-:W-:Y:S01]  /*01f0*/  USHF.R.S32.HI UR5, URZ, 0x1f, UR4 ;  /* 0x0000001fff057899 */ /* 0x000fe20008011404 */
[----:B------:R-:W-:-:S03]  /*0200*/  IMAD R3, R0, UR6, RZ ;  /* 0x0000000600037c24 */ /* 0x000fc6000f8e02ff */
[----:B------:R-:W-:Y:S01]  /*0210*/  ISETP.GT.U32.AND P0, PT, R148, 0x5f, PT ;  /* 0x0000005f9400780c */ /* 0x000fe20003f04070 */
[----:B------:R-:W-:Y:S01]  /*0220*/  IMAD R7, R2, UR7, R3 ;  /* 0x0000000702077c24 */ /* 0x000fe2000f8e0203 */
[----:B------:R-:W-:Y:S01]  /*0230*/  LEA R143, R148, R146, 0x2 ;  /* 0x00000092948f7211 */ /* 0x000fe200078e10ff */
[----:B------:R-:W-:-:S05]  /*0240*/  IMAD.WIDE.U32 R2, R2, UR6, RZ ;  /* 0x0000000602027c25 */ /* 0x000fca000f8e00ff */
[----:B------:R-:W-:-:S05]  /*0250*/  IADD3 R0, PT, PT, R3, R7, RZ ;  /* 0x0000000703007210 */ /* 0x000fca0007ffe0ff */
[----:B------:R-:W-:Y:S01]  /*0260*/  IMAD R3, R0, UR4, RZ ;  /* 0x0000000400037c24 */ /* 0x000fe2000f8e02ff */
[----:B------:R0:W-:Y:S03]  /*0270*/  @!P0 STS [R143], R148 ;  /* 0x000000948f008388 */ /* 0x0001e60000000800 */
[C---:B------:R-:W-:Y:S02]  /*0280*/  IMAD R7, R2.reuse, UR5, R3 ;  /* 0x0000000502077c24 */ /* 0x040fe4000f8e0203 */
[----:B------:R-:W-:-:S04]  /*0290*/  IMAD.WIDE.U32 R2, R2, UR4, RZ ;  /* 0x0000000402027c25 */ /* 0x000fc8000f8e00ff */
[----:B------:R-:W-:Y:S02]  /*02a0*/  IMAD.IADD R0, R3, 0x1, R7 ;  /* 0x0000000103007824 */ /* 0x000fe400078e0207 */
[----:B------:R-:W-:-:S04]  /*02b0*/  IMAD.WIDE.U32 R4, R2, R13, RZ ;  /* 0x0000000d02047225 */ /* 0x000fc800078e00ff */
[----:B------:R-:W-:-:S04]  /*02c0*/  IMAD R0, R0, R13, RZ ;  /* 0x0000000d00007224 */ /* 0x000fc800078e02ff */
[----:B------:R-:W-:-:S04]  /*02d0*/  IMAD R51, R11, R2, R0 ;  /* 0x000000020b337224 */ /* 0x000fc800078e0200 */
[----:B------:R-:W-:Y:S01]  /*02e0*/  IMAD.IADD R51, R5, 0x1, R51 ;  /* 0x0000000105337824 */ /* 0x000fe200078e0233 */
[----:B------:R-:W-:Y:S04]  /*02f0*/  BAR.SYNC.DEFER_BLOCKING 0x0 ;  /* 0x0000000000007b1d */ /* 0x000fe80000010000 */
        /* <DEDUP_REMOVED lines=11> */
[----:B------:R-:W-:-:S04]  /*03b0*/  IMAD.HI.U32 R2, R3, R4, RZ ;  /* 0x0000000403027227 */ /* 0x000fc800078e00ff */
[----:B------:R-:W-:-:S04]  /*03c0*/  IMAD.MOV R3, RZ, RZ, -R2 ;  /* 0x000000ffff037224 */ /* 0x000fc800078e0a02 */
[----:B------:R-:W-:Y:S01]  /*03d0*/  IMAD R4, R9, R3, R4 ;  /* 0x0000000309047224 */ /* 0x000fe200078e0204 */
[----:B------:R-:W-:-:S04]  /*03e0*/  MOV R3, RZ ;  /* 0x000000ff00037202 */ /* 0x000fc80000000f00 */
[----:B------:R-:W-:-:S13]  /*03f0*/  ISETP.GE.U32.AND P0, PT, R4, R9, PT ;  /* 0x000000090400720c */ /* 0x000fda0003f06070 */
[----:B------:R-:W-:Y:S01]  /*0400*/  @P0 IADD3 R4, PT, PT, R4, -R9, RZ ;  /* 0x8000000904040210 */ /* 0x000fe20007ffe0ff */
[----:B------:R-:W-:-:S03]  /*0410*/  @P0 VIADD R2, R2, 0x1 ;  /* 0x0000000102020836 */ /* 0x000fc60000000000 */
[----:B------:R-:W-:-:S13]  /*0420*/  ISETP.GE.U32.AND P1, PT, R4, R9, PT ;  /* 0x000000090400720c */ /* 0x000fda0003f26070 */
[----:B------:R-:W-:Y:S01]  /*0430*/  @P1 VIADD R2, R2, 0x1 ;  /* 0x0000000102021836 */ /* 0x000fe20000000000 */
[----:B------:R-:W-:Y:S01]  /*0440*/  @!P2 LOP3.LUT R2, RZ, R9, RZ, 0x33, !PT ;  /* 0x00000009ff02a212 */ /* 0x000fe200078e33ff */
[----:B------:R-:W-:Y:S06]  /*0450*/  BRA `(.L_x_442) ;  /* 0x00000000001c7947 */ /* 0x000fec0003800000 */
.L_x_441:
[----:B------:R-:W-:Y:S01]  /*0460*/  IMAD.MOV.U32 R50, RZ, RZ, R4 ;  /* 0x000000ffff327224 */ /* 0x000fe200078e0004 */
[----:B------:R-:W-:Y:S01]  /*0470*/  MOV R54, RZ ;  /* 0x000000ff00367202 */ /* 0x000fe20000000f00 */
[----:B------:R-:W-:Y:S01]  /*0480*/  IMAD.MOV.U32 R52, RZ, RZ, R9 ;  /* 0x000000ffff347224 */ /* 0x000fe200078e0009 */
[----:B------:R-:W-:-:S07]  /*0490*/  MOV R53, 0x4b0 ;  /* 0x000004b000357802 */ /* 0x000fce0000000f00 */
[----:B------:R-:W-:Y:S05]  /*04a0*/  CALL.REL.NOINC `($__internal_12_$__cuda_sm20_div_s64) ;  /* 0x0000016c00147944 */ /* 0x000fea0003c00000 */
[----:B------:R-:W-:Y:S02]  /*04b0*/  IMAD.MOV.U32 R2, RZ, RZ, R42 ;  /* 0x000000ffff027224 */ /* 0x000fe400078e002a */
[----:B------:R-:W-:-:S07]  /*04c0*/  IMAD.MOV.U32 R3, RZ, RZ, R43 ;  /* 0x000000ffff037224 */ /* 0x000fce00078e002b */
.L_x_442:
[----:B------:R-:W-:Y:S01]  /*04d0*/  IADD3 R4, PT, PT, R124, 0x1, RZ ;  /* 0x000000017c047810 */ /* 0x000fe20007ffe0ff */
[----:B------:R-:W0:Y:S04]  /*04e0*/  LDC R13, c[0x0][0x3cc] ;  /* 0x0000f300ff0d7b82 */ /* 0x000e280000000800 */
[-C--:B------:R-:W-:Y:S02]  /*04f0*/  IMAD R7, R123, R4.reuse, RZ ;  /* 0x000000047b077224 */ /* 0x080fe400078e02ff */
[----:B------:R-:W-:-:S04]  /*0500*/  IMAD.WIDE.U32 R4, R141, R4, RZ ;  /* 0x000000048d047225 */ /* 0x000fc800078e00ff */
[----:B------:R-:W-:Y:S02]  /*0510*/  IMAD.IADD R0, R5, 0x1, R7 ;  /* 0x0000000105007824 */ /* 0x000fe400078e0207 */
        /* <DEDUP_REMOVED lines=24> */
[----:B------:R-:W-:-:S04]  /*06a0*/  IMAD.HI.U32 R4, R11, R6, RZ ;  /* 0x000000060b047227 */ /* 0x000fc800078e00ff */
[----:B------:R-:W-:-:S04]  /*06b0*/  IMAD.MOV R0, RZ, RZ, -R4 ;  /* 0x000000ffff007224 */ /* 0x000fc800078e0a04 */
[----:B------:R-:W-:-:S05]  /*06c0*/  IMAD R6, R9, R0, R6 ;  /* 0x0000000009067224 */ /* 0x000fca00078e0206 */
[----:B------:R-:W-:-:S13]  /*06d0*/  ISETP.GE.U32.AND P0, PT, R6, R9, PT ;  /* 0x000000090600720c */ /* 0x000fda0003f06070 */
[----:B------:R-:W-:Y:S01]  /*06e0*/  @P0 IADD3 R6, PT, PT, R6, -R9, RZ ;  /* 0x8000000906060210 */ /* 0x000fe20007ffe0ff */
[----:B------:R-:W-:-:S03]  /*06f0*/  @P0 VIADD R4, R4, 0x1 ;  /* 0x0000000104040836 */ /* 0x000fc60000000000 */
[----:B------:R-:W-:-:S13]  /*0700*/  ISETP.GE.U32.AND P1, PT, R6, R9, PT ;  /* 0x000000090600720c */ /* 0x000fda0003f26070 */
[----:B------:R-:W-:Y:S01]  /*0710*/  @P1 VIADD R4, R4, 0x1 ;  /* 0x0000000104041836 */ /* 0x000fe20000000000 */
[----:B------:R-:W-:Y:S01]  /*0720*/  @!P2 LOP3.LUT R4, RZ, R9, RZ, 0x33, !PT ;  /* 0x00000009ff04a212 */ /* 0x000fe200078e33ff */
[----:B------:R-:W-:Y:S06]  /*0730*/  BRA `(.L_x_444) ;  /* 0x00000000001c7947 */ /* 0x000fec0003800000 */
.L_x_443:
[----:B------:R-:W-:Y:S01]  /*0740*/  IMAD.MOV.U32 R50, RZ, RZ, R6 ;  /* 0x000000ffff327224 */ /* 0x000fe200078e0006 */
[----:B------:R-:W-:Y:S01]  /*0750*/  MOV R54, RZ ;  /* 0x000000ff00367202 */ /* 0x000fe20000000f00 */
[----:B------:R-:W-:Y:S01]  /*0760*/  IMAD.MOV.U32 R52, RZ, RZ, R9 ;  /* 0x000000ffff347224 */ /* 0x000fe200078e0009 */
[----:B------:R-:W-:-:S07]  /*0770*/  MOV R53, 0x790 ;  /* 0x0000079000357802 */ /* 0x000fce0000000f00 */
[----:B------:R-:W-:Y:S05]  /*0780*/  CALL.REL.NOINC `($__internal_12_$__cuda_sm20_div_s64) ;  /* 0x00000168005c7944 */ /* 0x000fea0003c00000 */
[----:B------:R-:W-:Y:S02]  /*0790*/  IMAD.MOV.U32 R4, RZ, RZ, R42 ;  /* 0x000000ffff047224 */ /* 0x000fe400078e002a */
[----:B------:R-:W-:-:S07]  /*07a0*/  IMAD.MOV.U32 R5, RZ, RZ, R43 ;  /* 0x000000ffff057224 */ /* 0x000fce00078e002b */
.L_x_444:
        /* <DEDUP_REMOVED lines=18> */
[----:B------:R-:W-:Y:S01]  /*08d0*/  @P0 IMAD.IADD R8, R8, 0x1, -R141 ;  /* 0x0000000108080824 */ /* 0x000fe200078e0a8d */
[----:B------:R-:W-:Y:S01]  /*08e0*/  @!P1 LOP3.LUT R8, RZ, R141, RZ, 0x33, !PT ;  /* 0x0000008dff089212 */ /* 0x000fe200078e33ff */
[----:B------:R-:W-:Y:S06]  /*08f0*/  BRA `(.L_x_446) ;  /* 0x0000000000147947 */ /* 0x000fec0003800000 */
.L_x_445:
[----:B------:R-:W-:Y:S01]  /*0900*/  MOV R46, R2 ;  /* 0x00000002002e7202 */ /* 0x000fe20000000f00 */
[----:B------:R-:W-:Y:S01]  /*0910*/  IMAD.MOV.U32 R47, RZ, RZ, R3 ;  /* 0x000000ffff2f7224 */ /* 0x000fe200078e0003 */
[----:B------:R-:W-:-:S07]  /*0920*/  MOV R48, 0x940 ;  /* 0x0000094000307802 */ /* 0x000fce0000000f00 */
[----:B------:R-:W-:Y:S05]  /*0930*/  CALL.REL.NOINC `($__internal_13_$__cuda_sm20_rem_s64) ;  /* 0x0000016c00407944 */ /* 0x000fea0003c00000 */
[----:B------:R-:W-:-:S07]  /*0940*/  IMAD.MOV.U32 R8, RZ, RZ, R144 ;  /* 0x000000ffff087224 */ /* 0x000fce00078e0090 */
.L_x_446:
        /* <DEDUP_REMOVED lines=28> */
.L_x_447:
[----:B------:R-:W-:Y:S01]  /*0b10*/  IMAD.MOV.U32 R46, RZ, RZ, R4 ;  /* 0x000000ffff2e7224 */ /* 0x000fe200078e0004 */
[----:B------:R-:W-:Y:S02]  /*0b20*/  MOV R47, R5 ;  /* 0x00000005002f7202 */ /* 0x000fe40000000f00 */
[----:B------:R-:W-:-:S07]  /*0b30*/  MOV R48, 0xb50 ;  /* 0x00000b5000307802 */ /* 0x000fce0000000f00 */
[----:B------:R-:W-:Y:S05]  /*0b40*/  CALL.REL.NOINC `($__internal_13_$__cuda_sm20_rem_s64) ;  /* 0x0000016800bc7944 */ /* 0x000fea0003c00000 */
[----:B------:R-:W-:-:S07]  /*0b50*/  IMAD.MOV.U32 R6, RZ, RZ, R144 ;  /* 0x000000ffff067224 */ /* 0x000fce00078e0090 */
.L_x_448:
        /* <DEDUP_REMOVED lines=11> */
[----:B------:R-:W-:Y:S01]  /*0c10*/  IMAD.MOV R9, RZ, RZ, -R141 ;  /* 0x000000ffff097224 */ /* 0x000fe200078e0a8d */
[----:B------:R-:W-:Y:S01]  /*0c20*/  ISETP.NE.U32.AND P1, PT, R141, RZ, PT ;  /* 0x000000ff8d00720c */ /* 0x000fe20003f25070 */
[----:B------:R-:W-:-:S05]  /*0c30*/  IMAD.MOV.U32 R145, RZ, RZ, RZ ;  /* 0x000000ffff917224 */ /* 0x000fca00078e00ff */
[----:B0-----:R-:W0:Y:S02]  /*0c40*/  MUFU.RCP R8, R8 ;  /* 0x0000000800087308 */ /* 0x001e240000001000 */
[----:B0-----:R-:W-:-:S06]  /*0c50*/  VIADD R6, R8, 0xffffffe ;  /* 0x0ffffffe08067836 */ /* 0x001fcc0000000000 */
        /* <DEDUP_REMOVED lines=8> */
[----:B------:R-:W-:-:S05]  /*0ce0*/  @P0 IMAD.IADD R144, R144, 0x1, -R141 ;  /* 0x0000000190900824 */ /* 0x000fca00078e0a8d */
[----:B------:R-:W-:-:S13]  /*0cf0*/  ISETP.GE.U32.AND P0, PT, R144, R141, PT ;  /* 0x0000008d9000720c */ /* 0x000fda0003f06070 */
[----:B------:R-:W-:Y:S02]  /*0d00*/  @P0 IADD3 R144, PT, PT, -R141, R144, RZ ;  /* 0x000000908d900210 */ /* 0x000fe40007ffe1ff */
[----:B------:R-:W-:Y:S01]  /*0d10*/  @!P1 LOP3.LUT R144, RZ, R141, RZ, 0x33, !PT ;  /* 0x0000008dff909212 */ /* 0x000fe200078e33ff */
[----:B------:R-:W-:Y:S06]  /*0d20*/  BRA `(.L_x_450) ;  /* 0x0000000000107947 */ /* 0x000fec0003800000 */
.L_x_449:
[----:B------:R-:W-:Y:S01]  /*0d30*/  IMAD.MOV.U32 R46, RZ, RZ, R0 ;  /* 0x000000ffff2e7224 */ /* 0x000fe200078e0000 */
[----:B------:R-:W-:Y:S02]  /*0d40*/  MOV R47, R2 ;  /* 0x00000002002f7202 */ /* 0x000fe40000000f00 */
[----:B------:R-:W-:-:S07]  /*0d50*/  MOV R48, 0xd70 ;  /* 0x00000d7000307802 */ /* 0x000fce0000000f00 */
[----:B------:R-:W-:Y:S05]  /*0d60*/  CALL.REL.NOINC `($__internal_13_$__cuda_sm20_rem_s64) ;  /* 0x0000016800347944 */ /* 0x000fea0003c00000 */
.L_x_450:
        /* <DEDUP_REMOVED lines=15> */
[C---:B------:R-:W-:Y:S01]  /*0e60*/  LOP3.LUT R4, R126.reuse, 0x1, RZ, 0xc0, !PT ;  /* 0x000000017e047812 */ /* 0x040fe200078ec0ff */
[C---:B------:R-:W-:Y:S01]  /*0e70*/  IMAD.SHL.U32 R136, R126.reuse, 0x4, RZ ;  /* 0x000000047e887824 */ /* 0x040fe200078e00ff */
[----:B------:R-:W2:Y:S01]  /*0e80*/  S2R R11, SR_SWINHI ;  /* 0x00000000000b7919 */ /* 0x000ea20000002f00 */
[----:B------:R-:W-:Y:S01]  /*0e90*/  MOV R146, 0x400 ;  /* 0x0000040000927802 */ /* 0x000fe20000000f00 */
[----:B------:R-:W-:Y:S01]  /*0ea0*/  IMAD.SHL.U32 R9, R126, 0x8, RZ ;  /* 0x000000087e097824 */ /* 0x000fe200078e00ff */
[----:B------:R-:W-:Y:S02]  /*0eb0*/  SHF.R.U32.HI R140, RZ, 0x2, R125 ;  /* 0x00000002ff8c7819 */ /* 0x000fe4000001167d */
[----:B------:R-:W3:Y:S01]  /*0ec0*/  LDC R142, c[0x0][0x3cc] ;  /* 0x0000f300ff8e7b82 */ /* 0x000ee20000000800 */
[----:B------:R-:W-:Y:S01]  /*0ed0*/  ISETP.NE.U32.AND P0, PT, R4, 0x1, PT ;  /* 0x000000010400780c */ /* 0x000fe20003f05070 */
[----:B------:R-:W-:Y:S01]  /*0ee0*/  IMAD.SHL.U32 R4, R125, 0x2, RZ ;  /* 0x000000027d047824 */ /* 0x000fe200078e00ff */
[----:B------:R-:W-:-:S02]  /*0ef0*/  LOP3.LUT R8, R140, 0xfc, RZ, 0xc0, !PT ;  /* 0x000000fc8c087812 */ /* 0x000fc400078ec0ff */
[C---:B------:R-:W-:Y:S02]  /*0f00*/  LOP3.LUT R138, R125.reuse, 0x3, RZ, 0xc0, !PT ;  /* 0x000000037d8a7812 */ /* 0x040fe400078ec0ff */
[----:B------:R-:W-:Y:S02]  /*0f10*/  LOP3.LUT R4, R4, 0x6, RZ, 0xc0, !PT ;  /* 0x0000000604047812 */ /* 0x000fe400078ec0ff */
[----:B------:R-:W-:Y:S02]  /*0f20*/  LOP3.LUT R6, R126, 0x3fe, RZ, 0xc0, !PT ;  /* 0x000003fe7e067812 */ /* 0x000fe400078ec0ff */
[----:B------:R-:W-:Y:S02]  /*0f30*/  LEA R139, R140, R138, 0x3 ;  /* 0x0000008a8c8b7211 */ /* 0x000fe400078e18ff */
[----:B------:R-:W-:Y:S02]  /*0f40*/  SEL R135, RZ, 0x480, P0 ;  /* 0x00000480ff877807 */ /* 0x000fe40000000000 */
[C---:B------:R-:W-:Y:S01]  /*0f50*/  LEA.HI R136, R125.reuse, R136, RZ, 0x1d ;  /* 0x000000887d887211 */ /* 0x040fe200078fe8ff */
[----:B-1----:R-:W-:Y:S01]  /*0f60*/  IMAD R132, R126, R24, RZ ;  /* 0x000000187e847224 */ /* 0x002fe200078e02ff */
[----:B------:R-:W-:Y:S01]  /*0f70*/  LOP3.LUT R134, R4, 0x8, R9, 0xf8, !PT ;  /* 0x0000000804867812 */ /* 0x000fe200078ef809 */
[----:B------:R-:W-:Y:S01]  /*0f80*/  IMAD R4, R140, 0x1c, R139 ;  /* 0x0000001c8c047824 */ /* 0x000fe200078e028b */
[----:B------:R-:W-:Y:S01]  /*0f90*/  LOP3.LUT R137, R125, 0x7, RZ, 0xc0, !PT ;  /* 0x000000077d897812 */ /* 0x000fe200078ec0ff */
[C---:B------:R-:W-:Y:S01]  /*0fa0*/  IMAD R9, R24.reuse, 0x8, R132 ;  /* 0x0000000818097824 */ /* 0x040fe200078e0284 */
[----:B------:R-:W-:Y:S01]  /*0fb0*/  LEA R121, R24, R132, 0x6 ;  /* 0x0000008418797211 */ /* 0x000fe200078e30ff */
[----:B------:R-:W-:Y:S01]  /*0fc0*/  IMAD R130, R136, R24, RZ ;  /* 0x0000001888827224 */ /* 0x000fe200078e02ff */
[----:B0-----:R-:W-:Y:S01]  /*0fd0*/  LEA R146, R7, R146, 0x18 ;  /* 0x0000009207927211 */ /* 0x001fe200078ec0ff */
[----:B---3--:R-:W-:Y:S01]  /*0fe0*/  IMAD R142, R142, UR4, RZ ;  /* 0x000000048e8e7c24 */ /* 0x008fe2000f8e02ff */
[----:B------:R-:W-:Y:S01]  /*0ff0*/  LOP3.LUT R7, R125, 0xf, RZ, 0xc0, !PT ;  /* 0x0000000f7d077812 */ /* 0x000fe200078ec0ff */
[----:B------:R-:W-:Y:S01]  /*1000*/  IMAD R20, R24, 0x20, R130 ;  /* 0x0000002018147824 */ /* 0x000fe200078e0282 */
[----:B------:R-:W-:-:S02]  /*1010*/  MOV R194, R146 ;  /* 0x0000009200c27202 */ /* 0x000fc40000000f00 */
[----:B--2---:R-:W-:Y:S01]  /*1020*/  MOV R195, R11 ;  /* 0x0000000b00c37202 */ /* 0x004fe20000000f00 */
[----:B------:R-:W-:Y:S01]  /*1030*/  IMAD.IADD R133, R146, 0x1, R135 ;  /* 0x0000000192857824 */ /* 0x000fe200078e0287 */
[C---:B------:R-:W-:Y:S01]  /*1040*/  LEA R13, R24.reuse, R132, 0x5 ;  /* 0x00000084180d7211 */ /* 0x040fe200078e28ff */
[----:B------:R-:W-:Y:S01]  /*1050*/  IMAD R7, R7, 0x4c, R8 ;  /* 0x0000004c07077824 */ /* 0x000fe200078e0208 */
[----:B------:R-:W-:Y:S01]  /*1060*/  SHF.R.S32.HI R8, RZ, 0x1f, R142 ;  /* 0x0000001fff087819 */ /* 0x000fe2000001148e */
[C---:B------:R-:W-:Y:S01]  /*1070*/  IMAD R11, R24.reuse, 0x10, R132 ;  /* 0x00000010180b7824 */ /* 0x040fe200078e0284 */
[----:B------:R-:W-:Y:S01]  /*1080*/  LEA R18, R24, R130, 0x6 ;  /* 0x0000008218127211 */ /* 0x000fe200078e30ff */
[----:B------:R-:W-:Y:S01]  /*1090*/  IMAD R7, R6, 0x4c0, R7 ;  /* 0x000004c006077824 */ /* 0x000fe200078e0207 */
[----:B------:R-:W-:Y:S01]  /*10a0*/  SHF.L.U32 R6, R126, 0x4, RZ ;  /* 0x000000047e067819 */ /* 0x000fe200000006ff */
[----:B------:R-:W-:Y:S01]  /*10b0*/  IMAD R133, R4, 0x4, R133 ;  /* 0x0000000404857824 */ /* 0x000fe200078e0285 */
[----:B------:R-:W-:Y:S01]  /*10c0*/  IADD3 R4, P0, PT, R140, R9, RZ ;  /* 0x000000098c047210 */ /* 0x000fe20007f1e0ff */
[----:B------:R-:W-:Y:S01]  /*10d0*/  IMAD R31, R24, 0x20, R121 ;  /* 0x00000020181f7824 */ /* 0x000fe200078e0279 */
[----:B------:R-:W-:Y:S01]  /*10e0*/  LOP3.LUT R131, R6, 0x3fe0, RZ, 0xc0, !PT ;  /* 0x00003fe006837812 */ /* 0x000fe200078ec0ff */
[----:B------:R-:W-:Y:S01]  /*10f0*/  IMAD R22, R8, R141, RZ ;  /* 0x0000008d08167224 */ /* 0x000fe200078e02ff */
[----:B------:R-:W-:Y:S01]  /*1100*/  IADD3 R6, P1, PT, R140, R11, RZ ;  /* 0x0000000b8c067210 */ /* 0x000fe20007f3e0ff */
[----:B------:R-:W-:Y:S01]  /*1110*/  IMAD.WIDE.U32 R194, R7, 0x4, R194 ;  /* 0x0000000407c27825 */ /* 0x000fe200078e00c2 */
[----:B------:R-:W-:-:S02]  /*1120*/  LEA.HI.X.SX32 R8, R9, RZ, 0x1, P0 ;  /* 0x000000ff09087211 */ /* 0x000fc400000f0eff */
[C---:B------:R-:W-:Y:S01]  /*1130*/  LEA R21, R24.reuse, R11, 0x3 ;  /* 0x0000000b18157211 */ /* 0x040fe200078e18ff */
[C---:B------:R-:W-:Y:S01]  /*1140*/  IMAD R27, R24.reuse, 0x8, R121 ;  /* 0x00000008181b7824 */ /* 0x040fe200078e0279 */
[----:B------:R-:W-:Y:S01]  /*1150*/  LEA.HI.X.SX32 R9, R11, RZ, 0x1, P1 ;  /* 0x000000ff0b097211 */ /* 0x000fe200008f0eff */
[C-C-:B------:R-:W-:Y:S01]  /*1160*/  IMAD R23, R24.reuse, 0x8, R13.reuse ;  /* 0x0000000818177824 */ /* 0x140fe200078e020d */
[C---:B------:R-:W-:Y:S01]  /*1170*/  IADD3 R12, P5, PT, R137.reuse, R20, RZ ;  /* 0x00000014890c7210 */ /* 0x040fe20007fbe0ff */
[----:B------:R-:W-:Y:S01]  /*1180*/  IMAD R25, R24, 0x10, R13 ;  /* 0x0000001018197824 */ /* 0x000fe200078e020d */
[----:B------:R-:W-:Y:S01]  /*1190*/  IADD3 R7, P2, PT, R140, R13, RZ ;  /* 0x0000000d8c077210 */ /* 0x000fe20007f5e0ff */
[C---:B------:R-:W-:Y:S01]  /*11a0*/  IMAD R34, R24.reuse, 0x20, R18 ;  /* 0x0000002018227824 */ /* 0x040fe200078e0212 */
[CC--:B------:R-:W-:Y:S01]  /*11b0*/  LEA R29, R24.reuse, R121.reuse, 0x4 ;  /* 0x00000079181d7211 */ /* 0x0c0fe200078e20ff */
[----:B------:R-:W-:Y:S01]  /*11c0*/  IMAD R35, R24, 0x8, R31 ;  /* 0x0000000818237824 */ /* 0x000fe200078e021f */
[----:B------:R-:W-:Y:S01]  /*11d0*/  IADD3 R122, P3, PT, R140, R121, RZ ;  /* 0x000000798c7a7210 */ /* 0x000fe20007f7e0ff */
[----:B------:R-:W-:Y:S01]  /*11e0*/  IMAD R33, R142, R123, R22 ;  /* 0x0000007b8e217224 */ /* 0x000fe200078e0216 */
[----:B------:R-:W-:Y:S01]  /*11f0*/  IADD3 R11, P4, PT, R137, R18, RZ ;  /* 0x00000012890b7210 */ /* 0x000fe20007f9e0ff */
[C---:B------:R-:W-:Y:S01]  /*1200*/  IMAD R39, R24.reuse, 0x8, R29 ;  /* 0x0000000818277824 */ /* 0x040fe200078e021d */
[----:B------:R-:W-:Y:S01]  /*1210*/  LEA R41, R24, R31, 0x4 ;  /* 0x0000001f18297211 */ /* 0x000fe200078e20ff */
[----:B------:R-:W-:Y:S01]  /*1220*/  IMAD.WIDE.U32 R192, R142, R141, RZ ;  /* 0x0000008d8ec07225 */ /* 0x000fe200078e00ff */
[----:B------:R-:W-:-:S02]  /*1230*/  LEA.HI.X.SX32 R19, R20, RZ, 0x1, P5 ;  /* 0x000000ff14137211 */ /* 0x000fc400028f0eff */
[----:B------:R-:W-:Y:S01]  /*1240*/  LEA.HI.X.SX32 R10, R13, RZ, 0x1, P2 ;  /* 0x000000ff0d0a7211 */ /* 0x000fe200010f0eff */
[----:B------:R-:W-:Y:S01]  /*1250*/  IMAD R43, R24, 0x8, R41 ;  /* 0x00000008182b7824 */ /* 0x000fe200078e0229 */
[----:B------:R-:W-:Y:S01]  /*1260*/  LEA.HI.X.SX32 R121, R121, RZ, 0x1, P3 ;  /* 0x000000ff79797211 */ /* 0x000fe200018f0eff */
[C---:B------:R-:W-:Y:S01]  /*1270*/  IMAD.IADD R131, R140.reuse, 0x1, R131 ;  /* 0x000000018c837824 */ /* 0x040fe200078e0283 */
[----:B------:R-:W-:Y:S01]  /*1280*/  IADD3 R14, P0, PT, R140, R31, RZ ;  /* 0x0000001f8c0e7210 */ /* 0x000fe20007f1e0ff */
[----:B------:R-:W-:Y:S01]  /*1290*/  IMAD R128, R134, 0x4, R146 ;  /* 0x0000000486807824 */ /* 0x000fe200078e0292 */
[----:B------:R-:W-:Y:S01]  /*12a0*/  LEA.HI.X.SX32 R17, R18, RZ, 0x1, P4 ;  /* 0x000000ff12117211 */ /* 0x000fe200020f0eff */
[----:B------:R-:W-:Y:S01]  /*12b0*/  VIADD R129, R131, 0x10 ;  /* 0x0000001083817836 */ /* 0x000fe20000000000 */
[C---:B------:R-:W-:Y:S02]  /*12c0*/  IADD3 R20, P5, PT, R140.reuse, R27, RZ ;  /* 0x0000001b8c147210 */ /* 0x040fe40007fbe0ff */
[----:B------:R-:W-:-:S02]  /*12d0*/  IADD3 R13, P3, PT, R140, R21, RZ ;  /* 0x000000158c0d7210 */ /* 0x000fc40007f7e0ff */
[C---:B------:R-:W-:Y:S02]  /*12e0*/  IADD3 R15, P1, PT, R140.reuse, R23, RZ ;  /* 0x000000178c0f7210 */ /* 0x040fe40007f3e0ff */
[C---:B------:R-:W-:Y:S02]  /*12f0*/  IADD3 R16, P2, PT, R140.reuse, R29, RZ ;  /* 0x0000001d8c107210 */ /* 0x040fe40007f5e0ff */
[-C--:B------:R-:W-:Y:S02]  /*1300*/  IADD3 R18, P4, PT, R140, R25.reuse, RZ ;  /* 0x000000198c127210 */ /* 0x080fe40007f9e0ff */
[----:B------:R-:W-:Y:S02]  /*1310*/  LEA R37, R24, R25, 0x3 ;  /* 0x0000001918257211 */ /* 0x000fe400078e18ff */
[----:B------:R-:W-:Y:S01]  /*1320*/  LEA.HI.X.SX32 R22, R31, RZ, 0x1, P0 ;  /* 0x000000ff1f167211 */ /* 0x000fe200000f0eff */
[----:B------:R-:W-:Y:S01]  /*1330*/  IMAD.IADD R31, R193, 0x1, R33 ;  /* 0x00000001c11f7824 */ /* 0x000fe200078e0221 */
[----:B------:R-:W-:-:S02]  /*1340*/  LEA.HI.X.SX32 R26, R27, RZ, 0x1, P5 ;  /* 0x000000ff1b1a7211 */ /* 0x000fc400028f0eff */
[----:B------:R-:W-:Y:S02]  /*1350*/  LEA.HI.X.SX32 R21, R21, RZ, 0x1, P3 ;  /* 0x000000ff15157211 */ /* 0x000fe400018f0eff */
[----:B------:R-:W-:Y:S02]  /*1360*/  LEA.HI.X.SX32 R23, R23, RZ, 0x1, P1 ;  /* 0x000000ff17177211 */ /* 0x000fe400008f0eff */
[----:B------:R-:W-:Y:S02]  /*1370*/  LEA.HI.X.SX32 R24, R29, RZ, 0x1, P2 ;  /* 0x000000ff1d187211 */ /* 0x000fe400010f0eff */
[----:B------:R-:W-:Y:S02]  /*1380*/  LEA.HI.X.SX32 R25, R25, RZ, 0x1, P4 ;  /* 0x000000ff19197211 */ /* 0x000fe400020f0eff */
[----:B------:R-:W-:Y:S02]  /*1390*/  IADD3 R27, P0, PT, R137, R34, RZ ;  /* 0x00000022891b7210 */ /* 0x000fe40007f1e0ff */
[----:B------:R-:W-:-:S02]  /*13a0*/  IADD3 R190, P3, PT, R194, 0x3980, RZ ;  /* 0x00003980c2be7810 */ /* 0x000fc40007f7e0ff */
[C---:B------:R-:W-:Y:S02]  /*13b0*/  IADD3 R28, P2, PT, R140.reuse, R41, RZ ;  /* 0x000000298c1c7210 */ /* 0x040fe40007f5e0ff */
        /* <DEDUP_REMOVED lines=9> */
[----:B------:R-:W-:Y:S02]  /*1450*/  LEA.HI.X.SX32 R37, R37, RZ, 0x1, P6 ;  /* 0x000000ff25257211 */ /* 0x000fe400030f0eff */
[----:B------:R-:W-:-:S07]  /*1460*/  LEA.HI.X.SX32 R38, R43, RZ, 0x1, P1 ;  /* 0x000000ff2b267211 */ /* 0x000fce00008f0eff */
.L_x_565:
        /* <DEDUP_REMOVED lines=17> */
[----:B------:R-:W-:Y:S01]  /*1580*/  @P0 IMAD.IADD R43, R43, 0x1, -R192 ;  /* 0x000000012b2b0824 */ /* 0x000fe200078e0ac0 */
[----:B------:R-:W-:-:S04]  /*1590*/  @P0 IADD3 R41, PT, PT, R41, 0x1, RZ ;  /* 0x0000000129290810 */ /* 0x000fc80007ffe0ff */
[----:B------:R-:W-:-:S13]  /*15a0*/  ISETP.GE.U32.AND P1, PT, R43, R192, PT ;  /* 0x000000c02b00720c */ /* 0x000fda0003f26070 */
[----:B------:R-:W-:Y:S01]  /*15b0*/  @P1 VIADD R41, R41, 0x1 ;  /* 0x0000000129291836 */ /* 0x000fe20000000000 */
[----:B------:R-:W-:-:S05]  /*15c0*/  @!P2 LOP3.LUT R41, RZ, R192, RZ, 0x33, !PT ;  /* 0x000000c0ff29a212 */ /* 0x000fca00078e33ff */
[----:B------:R-:W-:Y:S01]  /*15d0*/  IMAD.MOV.U32 R47, RZ, RZ, R41 ;  /* 0x000000ffff2f7224 */ /* 0x000fe200078e0029 */
[----:B------:R-:W-:Y:S06]  /*15e0*/  BRA `(.L_x_453) ;  /* 0x0000000000187947 */ /* 0x000fec0003800000 */
.L_x_452:
[----:B------:R-:W-:Y:S01]  /*15f0*/  MOV R52, R192 ;  /* 0x000000c000347202 */ /* 0x000fe20000000f00 */
[----:B------:R-:W-:Y:S01]  /*1600*/  IMAD.MOV.U32 R50, RZ, RZ, R0 ;  /* 0x000000ffff327224 */ /* 0x000fe200078e0000 */
[----:B------:R-:W-:Y:S01]  /*1610*/  MOV R53, 0x1640 ;  /* 0x0000164000357802 */ /* 0x000fe20000000f00 */
[----:B------:R-:W-:-:S07]  /*1620*/  IMAD.MOV.U32 R54, RZ, RZ, R31 ;  /* 0x000000ffff367224 */ /* 0x000fce00078e001f */
[----:B------:R-:W-:Y:S05]  /*1630*/  CALL.REL.NOINC `($__internal_12_$__cuda_sm20_div_s64) ;  /* 0x0000015800b07944 */ /* 0x000fea0003c00000 */
[----:B------:R-:W-:-:S07]  /*1640*/  MOV R47, R42 ;  /* 0x0000002a002f7202 */ /* 0x000fce0000000f00 */
.L_x_453:
[----:B------:R-:W-:-:S04]  /*1650*/  IMAD.WIDE.U32 R192, R142, R141, RZ ;  /* 0x0000008d8ec07225 */ /* 0x000fc800078e00ff */
[C---:B------:R-:W-:Y:S02]  /*1660*/  IMAD R42, R141.reuse, UR5, RZ ;  /* 0x000000058d2a7c24 */ /* 0x040fe4000f8e02ff */
[----:B------:R-:W-:Y:S02]  /*1670*/  IMAD.MOV R39, RZ, RZ, -R192 ;  /* 0x000000ffff277224 */ /* 0x000fe400078e0ac0 */
[----:B------:R-:W-:-:S04]  /*1680*/  IMAD.WIDE.U32 R40, R141, UR4, RZ ;  /* 0x000000048d287c25 */ /* 0x000fc8000f8e00ff */
        /* <DEDUP_REMOVED lines=12> */
[----:B0-----:R-:W-:Y:S02]  /*1750*/  IMAD.MOV.U32 R42, RZ, RZ, RZ ;  /* 0x000000ffff2a7224 */ /* 0x001fe400078e00ff */
[----:B-1----:R-:W-:-:S04]  /*1760*/  IMAD.MOV R41, RZ, RZ, -R43 ;  /* 0x000000ffff297224 */ /* 0x002fc800078e0a2b */
[----:B------:R-:W-:-:S04]  /*1770*/  IMAD R41, R41, R40, RZ ;  /* 0x0000002829297224 */ /* 0x000fc800078e02ff */
[----:B------:R-:W-:-:S06]  /*1780*/  IMAD.HI.U32 R43, R43, R41, R42 ;  /* 0x000000292b2b7227 */ /* 0x000fcc00078e002a */
[----:B------:R-:W-:-:S05]  /*1790*/  IMAD.HI.U32 R43, R43, R50, RZ ;  /* 0x000000322b2b7227 */ /* 0x000fca00078e00ff */
[----:B------:R-:W-:-:S05]  /*17a0*/  IADD3 R41, PT, PT, -R43, RZ, RZ ;  /* 0x000000ff2b297210 */ /* 0x000fca0007ffe1ff */
[----:B------:R-:W-:-:S05]  /*17b0*/  IMAD R41, R40, R41, R50 ;  /* 0x0000002928297224 */ /* 0x000fca00078e0232 */
[----:B------:R-:W-:-:S13]  /*17c0*/  ISETP.GE.U32.AND P0, PT, R41, R40, PT ;  /* 0x000000282900720c */ /* 0x000fda0003f06070 */
[----:B------:R-:W-:Y:S02]  /*17d0*/  @P0 IMAD.IADD R41, R41, 0x1, -R40 ;  /* 0x0000000129290824 */ /* 0x000fe400078e0a28 */
[----:B------:R-:W-:-:S03]  /*17e0*/  @P0 VIADD R43, R43, 0x1 ;  /* 0x000000012b2b0836 */ /* 0x000fc60000000000 */
[----:B------:R-:W-:-:S13]  /*17f0*/  ISETP.GE.U32.AND P1, PT, R41, R40, PT ;  /* 0x000000282900720c */ /* 0x000fda0003f26070 */
[----:B------:R-:W-:Y:S02]  /*1800*/  @P1 IADD3 R43, PT, PT, R43, 0x1, RZ ;  /* 0x000000012b2b1810 */ /* 0x000fe40007ffe0ff */
[----:B------:R-:W-:-:S05]  /*1810*/  @!P2 LOP3.LUT R43, RZ, R40, RZ, 0x33, !PT ;  /* 0x00000028ff2ba212 */ /* 0x000fca00078e33ff */
[----:B------:R-:W-:Y:S01]  /*1820*/  IMAD.MOV.U32 R46, RZ, RZ, R43 ;  /* 0x000000ffff2e7224 */ /* 0x000fe200078e002b */
[----:B------:R-:W-:Y:S06]  /*1830*/  BRA `(.L_x_455) ;  /* 0x0000000000107947 */ /* 0x000fec0003800000 */
.L_x_454:
[----:B------:R-:W-:Y:S01]  /*1840*/  IMAD.MOV.U32 R52, RZ, RZ, R40 ;  /* 0x000000ffff347224 */ /* 0x000fe200078e0028 */
[----:B------:R-:W-:-:S07]  /*1850*/  MOV R53, 0x1870 ;  /* 0x0000187000357802 */ /* 0x000fce0000000f00 */
[----:B------:R-:W-:Y:S05]  /*1860*/  CALL.REL.NOINC `($__internal_12_$__cuda_sm20_div_s64) ;  /* 0x0000015800247944 */ /* 0x000fea0003c00000 */
[----:B------:R-:W-:-:S07]  /*1870*/  MOV R46, R42 ;  /* 0x0000002a002e7202 */ /* 0x000fce0000000f00 */
.L_x_455:
        /* <DEDUP_REMOVED lines=23> */
[----:B------:R-:W-:Y:S01]  /*19f0*/  @P1 VIADD R39, R39, 0x1 ;  /* 0x0000000127271836 */ /* 0x000fe20000000000 */
[----:B------:R-:W-:Y:S01]  /*1a00*/  @!P2 LOP3.LUT R39, RZ, R141, RZ, 0x33, !PT ;  /* 0x0000008dff27a212 */ /* 0x000fe200078e33ff */
[----:B------:R-:W-:Y:S06]  /*1a10*/  BRA `(.L_x_457) ;  /* 0x0000000000147947 */ /* 0x000fec0003800000 */
.L_x_456:
[----:B------:R-:W-:Y:S01]  /*1a20*/  MOV R52, R141 ;  /* 0x0000008d00347202 */ /* 0x000fe20000000f00 */
[----:B------:R-:W-:Y:S01]  /*1a30*/  IMAD.MOV.U32 R54, RZ, RZ, R123 ;  /* 0x000000ffff367224 */ /* 0x000fe200078e007b */
[----:B------:R-:W-:-:S07]  /*1a40*/  MOV R53, 0x1a60 ;  /* 0x00001a6000357802 */ /* 0x000fce0000000f00 */
[----:B------:R-:W-:Y:S05]  /*1a50*/  CALL.REL.NOINC `($__internal_12_$__cuda_sm20_div_s64) ;  /* 0x0000015400a87944 */ /* 0x000fea0003c00000 */
[----:B------:R-:W-:-:S07]  /*1a60*/  IMAD.MOV.U32 R39, RZ, RZ, R42 ;  /* 0x000000ffff277224 */ /* 0x000fce00078e002a */
.L_x_457:
        /* <DEDUP_REMOVED lines=13> */
[----:B------:R-:W0:Y:S01]  /*1b40*/  LDC.64 R48, c[0x0][0x398] ;  /* 0x0000e600ff307b82 */ /* 0x000e220000000a00 */
[----:B------:R-:W-:Y:S02]  /*1b50*/  IADD3 R43, P0, PT, RZ, RZ, RZ ;  /* 0x000000ffff2b7210 */ /* 0x000fe40007f1e0ff */
[----:B------:R-:W-:Y:S02]  /*1b60*/  SHF.R.S64 R41, RZ, 0x1e, R46 ;  /* 0x0000001eff297819 */ /* 0x000fe4000000102e */
[----:B-1----:R-:W-:-:S04]  /*1b70*/  IADD3.X R44, PT, PT, R46, 0x1, RZ, P0, !PT ;  /* 0x000000012e2c7810 */ /* 0x002fc800007fe4ff */
        /* <DEDUP_REMOVED lines=10> */
[----:B------:R-:W-:-:S05]  /*1c20*/  IADD3 R53, P0, PT, R141, R0, RZ ;  /* 0x000000008d357210 */ /* 0x000fca0007f1e0ff */
[----:B------:R-:W-:-:S05]  /*1c30*/  IMAD.X R2, R123, 0x1, R2, P0 ;  /* 0x000000017b027824 */ /* 0x000fca00000e0602 */
[----:B------:R-:W-:-:S04]  /*1c40*/  LOP3.LUT R0, R2, R123, RZ, 0xfc, !PT ;  /* 0x0000007b02007212 */ /* 0x000fc800078efcff */
[----:B------:R-:W-:-:S13]  /*1c50*/  ISETP.NE.U32.AND P0, PT, R0, RZ, PT ;  /* 0x000000ff0000720c */ /* 0x000fda0003f05070 */
[----:B------:R-:W-:Y:S05]  /*1c60*/  @P0 BRA `(.L_x_460) ;  /* 0x00000000004c0947 */ /* 0x000fea0003800000 */
[----:B------:R-:W0:Y:S01]  /*1c70*/  I2F.U32.RP R39, R141 ;  /* 0x0000008d00277306 */ /* 0x000e220000209000 */
[----:B------:R-:W-:Y:S01]  /*1c80*/  IMAD.MOV R43, RZ, RZ, -R141 ;  /* 0x000000ffff2b7224 */ /* 0x000fe200078e0a8d */
[----:B------:R-:W-:Y:S01]  /*1c90*/  ISETP.NE.U32.AND P1, PT, R141, RZ, PT ;  /* 0x000000ff8d00720c */ /* 0x000fe20003f25070 */
[----:B------:R-:W-:-:S05]  /*1ca0*/  IMAD.MOV.U32 R40, RZ, RZ, RZ ;  /* 0x000000ffff287224 */ /* 0x000fca00078e00ff */
[----:B0-----:R-:W0:Y:S02]  /*1cb0*/  MUFU.RCP R39, R39 ;  /* 0x0000002700277308 */ /* 0x001e240000001000 */
        /* <DEDUP_REMOVED lines=14> */
.L_x_460:
[----:B------:R-:W-:Y:S01]  /*1da0*/  IMAD.MOV.U32 R46, RZ, RZ, R53 ;  /* 0x000000ffff2e7224 */ /* 0x000fe200078e0035 */
[----:B------:R-:W-:Y:S01]  /*1db0*/  MOV R48, 0x1de0 ;  /* 0x00001de000307802 */ /* 0x000fe20000000f00 */
[----:B------:R-:W-:-:S07]  /*1dc0*/  IMAD.MOV.U32 R47, RZ, RZ, R2 ;  /* 0x000000ffff2f7224 */ /* 0x000fce00078e0002 */
[----:B------:R-:W-:Y:S05]  /*1dd0*/  CALL.REL.NOINC `($__internal_13_$__cuda_sm20_rem_s64) ;  /* 0x0000015800187944 */ /* 0x000fea0003c00000 */
[----:B------:R-:W-:Y:S01]  /*1de0*/  MOV R40, R144 ;  /* 0x0000009000287202 */ /* 0x000fe20000000f00 */
[----:B------:R-:W-:-:S07]  /*1df0*/  IMAD.MOV.U32 R41, RZ, RZ, R145 ;  /* 0x000000ffff297224 */ /* 0x000fce00078e0091 */
.L_x_461:
[----:B------:R-:W-:-:S04]  /*1e00*/  IADD3 R0, P0, PT, -R40, R53, RZ ;  /* 0x0000003528007210 */ /* 0x000fc80007f1e1ff */
[----:B------:R-:W-:Y:S01]  /*1e10*/  IADD3 R40, P1, PT, -R0, R3, RZ ;  /* 0x0000000300287210 */ /* 0x000fe20007f3e1ff */
[----:B------:R-:W-:-:S03]  /*1e20*/  IMAD.X R2, R2, 0x1, ~R41, P0 ;  /* 0x0000000102027824 */ /* 0x000fc600000e0e29 */
[----:B------:R-:W-:Y:S02]  /*1e30*/  ISETP.LT.U32.AND P0, PT, R141, R40, PT ;  /* 0x000000288d00720c */ /* 0x000fe40003f01070 */
[----:B------:R-:W-:-:S04]  /*1e40*/  IADD3.X R42, PT, PT, ~R2, R5, RZ, P1, !PT ;  /* 0x00000005022a7210 */ /* 0x000fc80000ffe5ff */
[----:B------:R-:W-:-:S04]  /*1e50*/  ISETP.LT.AND.EX P0, PT, R123, R42, PT, P0 ;  /* 0x0000002a7b00720c */ /* 0x000fc80003f01300 */
[----:B------:R-:W-:Y:S01]  /*1e60*/  SEL R39, R141, R40, P0 ;  /* 0x000000288d277207 */ /* 0x000fe20000000000 */
[----:B------:R-:W-:Y:S08]  /*1e70*/  BRA `(.L_x_462) ;  /* 0x000000b0000c7947 */ /* 0x000ff00003800000 */
.L_x_459:
        /* <DEDUP_REMOVED lines=9> */
.L_x_464:
[----:B------:R-:W-:Y:S05]  /*1f10*/  BSYNC.RECONVERGENT B0 ;  /* 0x0000000000007941 */ /* 0x000fea0003800200 */
.L_x_463:
[----:B------:R-:W-:Y:S01]  /*1f20*/  BAR.SYNC.DEFER_BLOCKING 0x0 ;  /* 0x0000000000007b1d */ /* 0x000fe20000010000 */
[----:B------:R-:W-:-:S07]  /*1f30*/  CS2R R42, SRZ ;  /* 0x00000000002a7805 */ /* 0x000fce000001ff00 */
.L_x_458:
[----:B------:R-:W2:Y:S01]  /*1f40*/  LDC R51, c[0x0][0x3c8] ;  /* 0x0000f200ff337b82 */ /* 0x000ea20000000800 */
[----:B------:R-:W-:Y:S01]  /*1f50*/  IADD3 R45, PT, PT, R55, R45, RZ ;  /* 0x0000002d372d7210 */ /* 0x000fe20007ffe0ff */
[----:B-1----:R-:W-:Y:S01]  /*1f60*/  IMAD R39, R39, -0x60, R44 ;  /* 0xffffffa027277824 */ /* 0x002fe200078e022c */
[C---:B------:R-:W-:Y:S01]  /*1f70*/  LOP3.LUT R44, R134.reuse, 0x20, RZ, 0xfc, !PT ;  /* 0x00000020862c7812 */ /* 0x040fe200078efcff */
[----:B------:R-:W-:Y:S01]  /*1f80*/  IMAD.SHL.U32 R47, R47, 0x80, RZ ;  /* 0x000000802f2f7824 */ /* 0x000fe200078e00ff */
[----:B------:R-:W-:Y:S01]  /*1f90*/  CS2R R156, SRZ ;  /* 0x00000000009c7805 */ /* 0x000fe2000001ff00 */
[----:B------:R-:W-:Y:S01]  /*1fa0*/  IMAD R45, R45, 0x24, R42 ;  /* 0x000000242d2d7824 */ /* 0x000fe200078e022a */
[----:B------:R-:W-:Y:S01]  /*1fb0*/  CS2R R158, SRZ ;  /* 0x00000000009e7805 */ /* 0x000fe2000001ff00 */
[----:B------:R-:W-:Y:S01]  /*1fc0*/  VIADD R42, R134, 0x11 ;  /* 0x00000011862a7836 */ /* 0x000fe20000000000 */
        /* <DEDUP_REMOVED lines=8> */
[----:B------:R-:W-:Y:S01]  /*2050*/  CS2R R222, SRZ ;  /* 0x0000000000de7805 */ /* 0x000fe2000001ff00 */
[----:B------:R-:W-:Y:S01]  /*2060*/  IMAD.MOV.U32 R181, RZ, RZ, RZ ;  /* 0x000000ffffb57224 */ /* 0x000fe200078e00ff */
[----:B------:R-:W-:Y:S01]  /*2070*/  CS2R R114, SRZ ;  /* 0x0000000000727805 */ /* 0x000fe2000001ff00 */
[----:B------:R-:W-:Y:S01]  /*2080*/  IMAD.MOV.U32 R179, RZ, RZ, RZ ;  /* 0x000000ffffb37224 */ /* 0x000fe200078e00ff */
[----:B------:R-:W-:Y:S01]  /*2090*/  CS2R R220, SRZ ;  /* 0x0000000000dc7805 */ /* 0x000fe2000001ff00 */
[----:B------:R-:W-:Y:S01]  /*20a0*/  IMAD.MOV.U32 R185, RZ, RZ, RZ ;  /* 0x000000ffffb97224 */ /* 0x000fe200078e00ff */
[----:B------:R-:W-:-:S02]  /*20b0*/  CS2R R112, SRZ ;  /* 0x0000000000707805 */ /* 0x000fc4000001ff00 */
[----:B--2---:R-:W-:Y:S02]  /*20c0*/  IABS R49, R51 ;  /* 0x0000003300317213 */ /* 0x004fe40000000000 */
[----:B------:R-:W-:Y:S02]  /*20d0*/  CS2R R94, SRZ ;  /* 0x00000000005e7805 */ /* 0x000fe4000001ff00 */
[----:B------:R-:W-:Y:S02]  /*20e0*/  ISETP.NE.AND P3, PT, R51, RZ, PT ;  /* 0x000000ff3300720c */ /* 0x000fe40003f65270 */
[----:B------:R-:W-:Y:S01]  /*20f0*/  CS2R R98, SRZ ;  /* 0x0000000000627805 */ /* 0x000fe2000001ff00 */
[----:B------:R-:W1:Y:S01]  /*2100*/  I2F.RP R48, R49 ;  /* 0x0000003100307306 */ /* 0x000e620000209400 */
[----:B------:R-:W-:Y:S02]  /*2110*/  CS2R R92, SRZ ;  /* 0x00000000005c7805 */ /* 0x000fe4000001ff00 */
[----:B------:R-:W-:Y:S01]  /*2120*/  MOV R219, RZ ;  /* 0x000000ff00db7202 */ /* 0x000fe20000000f00 */
[----:B------:R-:W-:Y:S01]  /*2130*/  IMAD.MOV.U32 R217, RZ, RZ, RZ ;  /* 0x000000ffffd97224 */ /* 0x000fe200078e00ff */
[----:B------:R-:W-:-:S02]  /*2140*/  CS2R R206, SRZ ;  /* 0x0000000000ce7805 */ /* 0x000fc4000001ff00 */
[----:B------:R-:W-:Y:S02]  /*2150*/  CS2R R204, SRZ ;  /* 0x0000000000cc7805 */ /* 0x000fe4000001ff00 */
[----:B------:R-:W-:Y:S02]  /*2160*/  CS2R R202, SRZ ;  /* 0x0000000000ca7805 */ /* 0x000fe4000001ff00 */
[----:B------:R-:W-:Y:S02]  /*2170*/  CS2R R210, SRZ ;  /* 0x0000000000d27805 */ /* 0x000fe4000001ff00 */
[----:B------:R-:W-:Y:S02]  /*2180*/  CS2R R96, SRZ ;  /* 0x0000000000607805 */ /* 0x000fe4000001ff00 */
[----:B------:R-:W-:Y:S02]  /*2190*/  CS2R R208, SRZ ;  /* 0x0000000000d07805 */ /* 0x000fe4000001ff00 */
[----:B------:R-:W-:-:S02]  /*21a0*/  CS2R R90, SRZ ;  /* 0x00000000005a7805 */ /* 0x000fc4000001ff00 */
[----:B------:R-:W-:Y:S01]  /*21b0*/  ISETP.GE.AND P5, PT, R134, R39, PT ;  /* 0x000000278600720c */ /* 0x000fe20003fa6270 */
[----:B------:R-:W-:Y:S01]  /*21c0*/  IMAD.MOV.U32 R89, RZ, RZ, RZ ;  /* 0x000000ffff597224 */ /* 0x000fe200078e00ff */
[----:B------:R-:W-:Y:S01]  /*21d0*/  MOV R212, RZ ;  /* 0x000000ff00d47202 */ /* 0x000fe20000000f00 */
[----:B-1----:R-:W0:Y:S02]  /*21e0*/  MUFU.RCP R48, R48 ;  /* 0x0000003000307308 */ /* 0x002e240000001000 */
[----:B0-----:R-:W-:-:S06]  /*21f0*/  VIADD R40, R48, 0xffffffe ;  /* 0x0ffffffe30287836 */ /* 0x001fcc0000000000 */
[----:B------:R0:W1:Y:S02]  /*2200*/  F2I.FTZ.U32.TRUNC.NTZ R41, R40 ;  /* 0x0000002800297305 */ /* 0x000064000021f000 */
[----:B0-----:R-:W-:Y:S01]  /*2210*/  MOV R40, RZ ;  /* 0x000000ff00287202 */ /* 0x001fe20000000f00 */
[----:B-1----:R-:W-:-:S04]  /*2220*/  IMAD.MOV R50, RZ, RZ, -R41 ;  /* 0x000000ffff327224 */ /* 0x002fc800078e0a29 */
[----:B------:R-:W-:Y:S01]  /*2230*/  IMAD R53, R50, R49, RZ ;  /* 0x0000003132357224 */ /* 0x000fe200078e02ff */
[----:B------:R-:W-:Y:S02]  /*2240*/  IABS R50, R46 ;  /* 0x0000002e00327213 */ /* 0x000fe40000000000 */
[----:B------:R-:W-:Y:S01]  /*2250*/  LOP3.LUT R46, R46, R51, RZ, 0x3c, !PT ;  /* 0x000000332e2e7212 */ /* 0x000fe200078e3cff */
[----:B------:R-:W-:-:S03]  /*2260*/  IMAD.HI.U32 R41, R41, R53, R40 ;  /* 0x0000003529297227 */ /* 0x000fc600078e0028 */
[----:B------:R-:W-:Y:S01]  /*2270*/  ISETP.GE.AND P2, PT, R46, RZ, PT ;  /* 0x000000ff2e00720c */ /* 0x000fe20003f46270 */
[----:B------:R-:W-:Y:S02]  /*2280*/  VIADD R40, R134, 0x1 ;  /* 0x0000000186287836 */ /* 0x000fe40000000000 */
[----:B------:R-:W-:-:S03]  /*2290*/  IMAD.HI.U32 R41, R41, R50, RZ ;  /* 0x0000003229297227 */ /* 0x000fc600078e00ff */
[----:B------:R-:W-:Y:S01]  /*22a0*/  ISETP.GE.AND P4, PT, R40, R39, PT ;  /* 0x000000272800720c */ /* 0x000fe20003f86270 */
[----:B------:R-:W-:Y:S01]  /*22b0*/  IMAD.MOV R48, RZ, RZ, -R41 ;  /* 0x000000ffff307224 */ /* 0x000fe200078e0a29 */
[----:B------:R-:W-:-:S03]  /*22c0*/  LOP3.LUT R40, R134, 0x10, RZ, 0xfc, !PT ;  /* 0x0000001086287812 */ /* 0x000fc600078efcff */
[----:B------:R-:W-:-:S05]  /*22d0*/  IMAD R48, R49, R48, R50 ;  /* 0x0000003031307224 */ /* 0x000fca00078e0232 */
[----:B------:R-:W-:-:S13]  /*22e0*/  ISETP.GT.U32.AND P1, PT, R49, R48, PT ;  /* 0x000000303100720c */ /* 0x000fda0003f24070 */
[----:B------:R-:W-:Y:S02]  /*22f0*/  @!P1 IMAD.IADD R48, R48, 0x1, -R49 ;  /* 0x0000000130309824 */ /* 0x000fe400078e0a31 */
[----:B------:R-:W-:Y:S01]  /*2300*/  @!P1 VIADD R41, R41, 0x1 ;  /* 0x0000000129299836 */ /* 0x000fe20000000000 */
[----:B------:R-:W-:Y:S02]  /*2310*/  ISETP.GE.AND P1, PT, R42, R39, PT ;  /* 0x000000272a00720c */ /* 0x000fe40003f26270 */
[----:B------:R-:W-:-:S13]  /*2320*/  ISETP.GE.U32.AND P0, PT, R48, R49, PT ;  /* 0x000000313000720c */ /* 0x000fda0003f06070 */
[----:B------:R-:W-:Y:S02]  /*2330*/  @P0 IADD3 R41, PT, PT, R41, 0x1, RZ ;  /* 0x0000000129290810 */ /* 0x000fe40007ffe0ff */
[----:B------:R-:W-:-:S03]  /*2340*/  ISETP.GE.AND P0, PT, R44, R39, PT ;  /* 0x000000272c00720c */ /* 0x000fc60003f06270 */
[----:B------:R-:W-:-:S05]  /*2350*/  IMAD.MOV.U32 R46, RZ, RZ, R41 ;  /* 0x000000ffff2e7224 */ /* 0x000fca00078e0029 */
[----:B------:R-:W-:Y:S02]  /*2360*/  @!P2 IADD3 R46, PT, PT, -R46, RZ, RZ ;  /* 0x000000ff2e2ea210 */ /* 0x000fe40007ffe1ff */
[----:B------:R-:W-:Y:S02]  /*2370*/  @!P3 LOP3.LUT R46, RZ, R51, RZ, 0x33, !PT ;  /* 0x00000033ff2eb212 */ /* 0x000fe400078e33ff */
[----:B------:R-:W-:Y:S02]  /*2380*/  ISETP.GE.AND P3, PT, R144, R141, PT ;  /* 0x0000008d9000720c */ /* 0x000fe40003f66270 */
[----:B------:R-:W-:Y:S01]  /*2390*/  ISETP.GE.AND P2, PT, R40, R39, PT ;  /* 0x000000272800720c */ /* 0x000fe20003f46270 */
[----:B------:R-:W-:-:S10]  /*23a0*/  IMAD.IADD R40, R47, 0x1, R43 ;  /* 0x000000012f287824 */ /* 0x000fd400078e022b */
[----:B------:R-:W-:Y:S05]  /*23b0*/  @P3 BRA `(.L_x_465) ;  /* 0x00000084004c3947 */ /* 0x000fea0003800000 */
[----:B------:R-:W0:Y:S01]  /*23c0*/  LDC.64 R42, c[0x0][0x388] ;  /* 0x0000e200ff2a7b82 */ /* 0x000e220000000a00 */
[----:B------:R-:W1:Y:S01]  /*23d0*/  LDCU UR10, c[0x0][0x3bc] ;  /* 0x00007780ff0a77ac */ /* 0x000e620008000800 */
[----:B------:R-:W-:Y:S01]  /*23e0*/  SHF.R.S32.HI R44, RZ, 0x1f, R45 ;  /* 0x0000001fff2c7819 */ /* 0x000fe2000001142d */
[----:B------:R-:W-:Y:S01]  /*23f0*/  IMAD.MOV.U32 R156, RZ, RZ, RZ ;  /* 0x000000ffff9c7224 */ /* 0x000fe200078e00ff */
[----:B------:R-:W2:Y:S04]  /*2400*/  LDCU UR9, c[0x0][0x3d0] ;  /* 0x00007a00ff0977ac */ /* 0x000ea80008000800 */
[----:B------:R-:W3:Y:S08]  /*2410*/  LDC R41, c[0x0][0x3c0] ;  /* 0x0000f000ff297b82 */ /* 0x000ef00000000800 */
[----:B------:R-:W4:Y:S01]  /*2420*/  LDC.64 R196, c[0x0][0x380] ;  /* 0x0000e000ffc47b82 */ /* 0x000f220000000a00 */
[----:B-1----:R-:W-:-:S04]  /*2430*/  IMAD R127, R47, UR10, R144 ;  /* 0x0000000a2f7f7c24 */ /* 0x002fc8000f8e0290 */
[----:B--2---:R-:W-:Y:S01]  /*2440*/  IMAD R127, R46, UR9, R127 ;  /* 0x000000092e7f7c24 */ /* 0x004fe2000f8e027f */
[----:B0-----:R-:W-:-:S04]  /*2450*/  LEA R42, P3, R45, R42, 0x2 ;  /* 0x0000002a2d2a7211 */ /* 0x001fc800078610ff */
[----:B------:R-:W-:-:S09]  /*2460*/  LEA.HI.X R43, R45, R43, R44, 0x2, P3 ;  /* 0x0000002b2d2b7211 */ /* 0x000fd200018f142c */
.L_x_466:
[----:B------:R-:W-:Y:S01]  /*2470*/  SHF.R.S32.HI R62, RZ, 0x1f, R127 ;  /* 0x0000001fff3e7819 */ /* 0x000fe2000001147f */
[----:B----4-:R-:W-:Y:S01]  /*2480*/  IMAD.WIDE.U32 R46, R138, 0x4, R196 ;  /* 0x000000048a2e7825 */ /* 0x010fe200078e00c4 */
[--C-:B------:R-:W-:Y:S02]  /*2490*/  SHF.R.S32.HI R45, RZ, 0x1f, R132.reuse ;  /* 0x0000001fff2d7819 */ /* 0x100fe40000011484 */
[----:B------:R-:W-:-:S04]  /*24a0*/  IADD3 R49, P3, P6, R127, R140, R132 ;  /* 0x0000008c7f317210 */ /* 0x000fc80007e7e084 */
[----:B------:R-:W-:Y:S02]  /*24b0*/  IADD3.X R45, PT, PT, R62, RZ, R45, P3, P6 ;  /* 0x000000ff3e2d7210 */ /* 0x000fe40001fec42d */
[----:B------:R-:W-:-:S03]  /*24c0*/  IADD3 R52, P3, PT, R46, 0x4, RZ ;  /* 0x000000042e347810 */ /* 0x000fc60007f7e0ff */
[----:B------:R-:W-:Y:S01]  /*24d0*/  IMAD R45, R45, 0x12, RZ ;  /* 0x000000122d2d7824 */ /* 0x000fe200078e02ff */
[----:B------:R-:W-:-:S03]  /*24e0*/  IADD3.X R53, PT, PT, RZ, R47, RZ, P3, !PT ;  /* 0x0000002fff357210 */ /* 0x000fc60001ffe4ff */
[----:B------:R-:W-:-:S04]  /*24f0*/  IMAD.WIDE.U32 R46, R49, 0x12, R52 ;  /* 0x00000012312e7825 */ /* 0x000fc800078e0034 */
[----:B------:R-:W-:-:S05]  /*2500*/  IMAD.IADD R47, R47, 0x1, R45 ;  /* 0x000000012f2f7824 */ /* 0x000fca00078e022d */
[----:B------:R-:W2:Y:S04]  /*2510*/  LDG.E.U16.CONSTANT R61, desc[UR6][R46.64+-0x2] ;  /* 0xfffffe062e3d7981 */ /* 0x000ea8000c1e9500 */
[----:B------:R0:W2:Y:S01]  /*2520*/  LDG.E.U16.CONSTANT R64, desc[UR6][R46.64] ;  /* 0x000000062e407981 */ /* 0x0000a2000c1e9500 */
[----:B------:R-:W-:-:S05]  /*2530*/  IADD3 R45, P3, PT, R127, R4, RZ ;  /* 0x000000047f2d7210 */ /* 0x000fca0007f7e0ff */
[----:B------:R-:W-:Y:S01]  /*2540*/  IMAD.X R44, R62, 0x1, R8, P3 ;  /* 0x000000013e2c7824 */ /* 0x000fe200018e0608 */
[----:B------:R-:W-:-:S03]  /*2550*/  IADD3 R49, P3, PT, R127, R6, RZ ;  /* 0x000000067f317210 */ /* 0x000fc60007f7e0ff */
[----:B------:R-:W-:Y:S02]  /*2560*/  IMAD R51, R44, 0x12, RZ ;  /* 0x000000122c337824 */ /* 0x000fe400078e02ff */
[----:B------:R-:W-:-:S04]  /*2570*/  IMAD.WIDE.U32 R44, R45, 0x12, R52 ;  /* 0x000000122d2c7825 */ /* 0x000fc800078e0034 */
[----:B------:R-:W-:Y:S01]  /*2580*/  IMAD.X R48, R62, 0x1, R9, P3 ;  /* 0x000000013e307824 */ /* 0x000fe200018e0609 */
[----:B------:R-:W-:Y:S01]  /*2590*/  IADD3 R45, PT, PT, R45, R51, RZ ;  /* 0x000000332d2d7210 */ /* 0x000fe20007ffe0ff */
[----:B0-----:R-:W-:-:S04]  /*25a0*/  IMAD.WIDE.U32 R46, R49, 0x12, R52 ;  /* 0x00000012312e7825 */ /* 0x001fc800078e0034 */
[----:B------:R-:W-:Y:S01]  /*25b0*/  IMAD R51, R48, 0x12, RZ ;  /* 0x0000001230337824 */ /* 0x000fe200078e02ff */
[----:B------:R-:W4:Y:S01]  /*25c0*/  LDG.E.U16.CONSTANT R60, desc[UR6][R44.64+-0x2] ;  /* 0xfffffe062c3c7981 */ /* 0x000f22000c1e9500 */
[----:B------:R-:W-:Y:S02]  /*25d0*/  MOV R48, R46 ;  /* 0x0000002e00307202 */ /* 0x000fe40000000f00 */
[----:B------:R-:W-:Y:S01]  /*25e0*/  IMAD.IADD R49, R47, 0x1, R51 ;  /* 0x000000012f317824 */ /* 0x000fe200078e0233 */
[----:B------:R0:W4:Y:S04]  /*25f0*/  LDG.E.U16.CONSTANT R63, desc[UR6][R44.64] ;  /* 0x000000062c3f7981 */ /* 0x000128000c1e9500 */
[----:B------:R-:W5:Y:S04]  /*2600*/  LDG.E.U16.CONSTANT R65, desc[UR6][R48.64+-0x2] ;  /* 0xfffffe0630417981 */ /* 0x000f68000c1e9500 */
[----:B------:R1:W5:Y:S01]  /*2610*/  LDG.E.U16.CONSTANT R66, desc[UR6][R48.64] ;  /* 0x0000000630427981 */ /* 0x000362000c1e9500 */
[----:B------:R-:W-:-:S02]  /*2620*/  IADD3 R51, P6, PT, R127, R7, RZ ;  /* 0x000000077f337210 */ /* 0x000fc40007fde0ff */
[----:B------:R-:W-:-:S03]  /*2630*/  IADD3 R47, P3, PT, R127, R13, RZ ;  /* 0x0000000d7f2f7210 */ /* 0x000fc60007f7e0ff */
[C---:B------:R-:W-:Y:S02]  /*2640*/  IMAD.X R46, R62.reuse, 0x1, R10, P6 ;  /* 0x000000013e2e7824 */ /* 0x040fe400030e060a */
[----:B------:R-:W-:Y:S02]  /*2650*/  IMAD.X R50, R62, 0x1, R21, P3 ;  /* 0x000000013e327824 */ /* 0x000fe400018e0615 */
[----:B------:R-:W-:Y:S02]  /*2660*/  IMAD R57, R46, 0x12, RZ ;  /* 0x000000122e397824 */ /* 0x000fe400078e02ff */
[----:B------:R-:W-:Y:S02]  /*2670*/  IMAD R55, R50, 0x12, RZ ;  /* 0x0000001232377824 */ /* 0x000fe400078e02ff */
[----:B------:R-:W-:-:S04]  /*2680*/  IMAD.WIDE.U32 R46, R47, 0x12, R52 ;  /* 0x000000122f2e7825 */ /* 0x000fc800078e0034 */
[----:B0-----:R-:W-:Y:S01]  /*2690*/  IMAD.WIDE.U32 R44, R51, 0x12, R52 ;  /* 0x00000012332c7825 */ /* 0x001fe200078e0034 */
[----:B------:R-:W-:-:S03]  /*26a0*/  IADD3 R47, PT, PT, R47, R55, RZ ;  /* 0x000000372f2f7210 */ /* 0x000fc60007ffe0ff */
[----:B------:R-:W-:Y:S02]  /*26b0*/  IMAD.IADD R45, R45, 0x1, R57 ;  /* 0x000000012d2d7824 */ /* 0x000fe400078e0239 */
[----:B------:R-:W5:Y:S04]  /*26c0*/  LDG.E.U16.CONSTANT R67, desc[UR6][R46.64+-0x2] ;  /* 0xfffffe062e437981 */ /* 0x000f68000c1e9500 */
[----:B------:R0:W5:Y:S04]  /*26d0*/  LDG.E.U16.CONSTANT R70, desc[UR6][R46.64] ;  /* 0x000000062e467981 */ /* 0x000168000c1e9500 */
[----:B------:R-:W5:Y:S04]  /*26e0*/  LDG.E.U16.CONSTANT R68, desc[UR6][R44.64+-0x2] ;  /* 0xfffffe062c447981 */ /* 0x000f68000c1e9500 */
[----:B------:R3:W5:Y:S01]  /*26f0*/  LDG.E.U16.CONSTANT R69, desc[UR6][R44.64] ;  /* 0x000000062c457981 */ /* 0x000762000c1e9500 */
[----:B-1----:R-:W-:-:S05]  /*2700*/  IADD3 R49, P3, PT, R127, R15, RZ ;  /* 0x0000000f7f317210 */ /* 0x002fca0007f7e0ff */
[----:B------:R-:W-:-:S04]  /*2710*/  IMAD.X R48, R62, 0x1, R23, P3 ;  /* 0x000000013e307824 */ /* 0x000fc800018e0617 */
[----:B------:R-:W-:Y:S02]  /*2720*/  IMAD R51, R48, 0x12, RZ ;  /* 0x0000001230337824 */ /* 0x000fe400078e02ff */
[----:B------:R-:W-:-:S05]  /*2730*/  IMAD.WIDE.U32 R48, R49, 0x12, R52 ;  /* 0x0000001231307825 */ /* 0x000fca00078e0034 */
[----:B------:R-:W-:Y:S02]  /*2740*/  IADD3 R49, PT, PT, R49, R51, RZ ;  /* 0x0000003331317210 */ /* 0x000fe40007ffe0ff */
[----:B------:R-:W-:-:S03]  /*2750*/  IADD3 R51, P3, PT, R127, R18, RZ ;  /* 0x000000127f337210 */ /* 0x000fc60007f7e0ff */
[----:B------:R-:W5:Y:S04]  /*2760*/  LDG.E.U16.CONSTANT R71, desc[UR6][R48.64+-0x2] ;  /* 0xfffffe0630477981 */ /* 0x000f68000c1e9500 */
[----:B------:R1:W5:Y:S01]  /*2770*/  LDG.E.U16.CONSTANT R72, desc[UR6][R48.64] ;  /* 0x0000000630487981 */ /* 0x000362000c1e9500 */
[----:B0-----:R-:W-:Y:S02]  /*2780*/  IMAD.X R46, R62, 0x1, R25, P3 ;  /* 0x000000013e2e7824 */ /* 0x001fe400018e0619 */
[----:B---3--:R-:W-:-:S04]  /*2790*/  IMAD.WIDE.U32 R44, R51, 0x12, R52 ;  /* 0x00000012332c7825 */ /* 0x008fc800078e0034 */
[----:B------:R-:W-:-:S04]  /*27a0*/  IMAD R47, R46, 0x12, RZ ;  /* 0x000000122e2f7824 */ /* 0x000fc800078e02ff */
[----:B------:R-:W-:-:S05]  /*27b0*/  IMAD.IADD R45, R45, 0x1, R47 ;  /* 0x000000012d2d7824 */ /* 0x000fca00078e022f */
[----:B------:R-:W3:Y:S04]  /*27c0*/  LDG.E.U16.CONSTANT R73, desc[UR6][R44.64+-0x2] ;  /* 0xfffffe062c497981 */ /* 0x000ee8000c1e9500 */
[----:B------:R0:W3:Y:S01]  /*27d0*/  LDG.E.U16.CONSTANT R74, desc[UR6][R44.64] ;  /* 0x000000062c4a7981 */ /* 0x0000e2000c1e9500 */
[----:B------:R-:W-:-:S04]  /*27e0*/  IADD3 R47, P3, PT, R127, R120, RZ ;  /* 0x000000787f2f7210 */ /* 0x000fc80007f7e0ff */
[----:B------:R-:W-:Y:S02]  /*27f0*/  IADD3.X R46, PT, PT, R62, R37, RZ, P3, !PT ;  /* 0x000000253e2e7210 */ /* 0x000fe40001ffe4ff */
[----:B-1----:R-:W-:-:S03]  /*2800*/  IADD3 R49, P3, PT, R127, R122, RZ ;  /* 0x0000007a7f317210 */ /* 0x002fc60007f7e0ff */
[----:B------:R-:W-:Y:S02]  /*2810*/  IMAD R51, R46, 0x12, RZ ;  /* 0x000000122e337824 */ /* 0x000fe400078e02ff */
[----:B------:R-:W-:-:S04]  /*2820*/  IMAD.WIDE.U32 R46, R47, 0x12, R52 ;  /* 0x000000122f2e7825 */ /* 0x000fc800078e0034 */
[----:B------:R-:W-:Y:S01]  /*2830*/  IMAD.IADD R51, R47, 0x1, R51 ;  /* 0x000000012f337824 */ /* 0x000fe200078e0233 */
[----:B------:R-:W-:Y:S01]  /*2840*/  MOV R50, R46 ;  /* 0x0000002e00327202 */ /* 0x000fe20000000f00 */
[----:B------:R-:W-:-:S04]  /*2850*/  IMAD.X R47, R62, 0x1, R121, P3 ;  /* 0x000000013e2f7824 */ /* 0x000fc800018e0679 */
[----:B------:R-:W3:Y:S04]  /*2860*/  LDG.E.U16.CONSTANT R75, desc[UR6][R50.64+-0x2] ;  /* 0xfffffe06324b7981 */ /* 0x000ee8000c1e9500 */
[----:B------:R1:W3:Y:S01]  /*2870*/  LDG.E.U16.CONSTANT R78, desc[UR6][R50.64] ;  /* 0x00000006324e7981 */ /* 0x0002e2000c1e9500 */
[----:B0-----:R-:W-:Y:S01]  /*2880*/  IMAD R45, R47, 0x12, RZ ;  /* 0x000000122f2d7824 */ /* 0x001fe200078e02ff */
[----:B------:R-:W-:Y:S01]  /*2890*/  SHF.R.S32.HI R55, RZ, 0x1f, R130 ;  /* 0x0000001fff377819 */ /* 0x000fe20000011482 */
[----:B------:R-:W-:Y:S01]  /*28a0*/  IMAD.WIDE.U32 R46, R49, 0x12, R52 ;  /* 0x00000012312e7825 */ /* 0x000fe200078e0034 */
[----:B------:R-:W-:-:S03]  /*28b0*/  IADD3 R109, P3, P6, R127, R130, R137 ;  /* 0x000000827f6d7210 */ /* 0x000fc60007e7e089 */
[----:B------:R-:W-:Y:S01]  /*28c0*/  IMAD.IADD R47, R47, 0x1, R45 ;  /* 0x000000012f2f7824 */ /* 0x000fe200078e022d */
[----:B------:R-:W-:Y:S01]  /*28d0*/  IADD3.X R106, PT, PT, R62, R55, RZ, P3, P6 ;  /* 0x000000373e6a7210 */ /* 0x000fe20001fec4ff */
[----:B------:R-:W-:Y:S01]  /*28e0*/  IMAD.WIDE R48, R144, R41, RZ ;  /* 0x0000002990307225 */ /* 0x000fe200078e02ff */
[C---:B-1----:R-:W-:Y:S02]  /*28f0*/  IADD3 R51, P6, PT, R127.reuse, R20, RZ ;  /* 0x000000147f337210 */ /* 0x042fe40007fde0ff */
[----:B------:R-:W3:Y:S01]  /*2900*/  LDG.E.U16.CONSTANT R79, desc[UR6][R46.64+-0x2] ;  /* 0xfffffe062e4f7981 */ /* 0x000ee2000c1e9500 */
[----:B------:R-:W-:Y:S01]  /*2910*/  IMAD.MOV.U32 R149, RZ, RZ, RZ ;  /* 0x000000ffff957224 */ /* 0x000fe200078e00ff */
[----:B------:R-:W-:Y:S01]  /*2920*/  IADD3 R107, P3, PT, R127, R32, RZ ;  /* 0x000000207f6b7210 */ /* 0x000fe20007f7e0ff */
[----:B------:R-:W-:Y:S01]  /*2930*/  IMAD R49, R49, 0x9, RZ ;  /* 0x0000000931317824 */ /* 0x000fe200078e02ff */
[----:B------:R0:W3:Y:S01]  /*2940*/  LDG.E.U16.CONSTANT R80, desc[UR6][R46.64] ;  /* 0x000000062e507981 */ /* 0x0000e2000c1e9500 */
[----:B------:R-:W-:Y:S01]  /*2950*/  IMAD.WIDE.U32 R44, R48, 0x9, R148 ;  /* 0x00000009302c7825 */ /* 0x000fe200078e0094 */
[----:B------:R-:W-:-:S03]  /*2960*/  IADD3.X R102, PT, PT, R62, R38, RZ, P3, !PT ;  /* 0x000000263e667210 */ /* 0x000fc60001ffe4ff */
[----:B------:R-:W-:Y:S01]  /*2970*/  IMAD.X R48, R62, 0x1, R26, P6 ;  /* 0x000000013e307824 */ /* 0x000fe200030e061a */
[----:B------:R-:W-:Y:S01]  /*2980*/  LEA R76, P6, R44, R42, 0x2 ;  /* 0x0000002a2c4c7211 */ /* 0x000fe200078c10ff */
[----:B------:R-:W-:Y:S01]  /*2990*/  IMAD.IADD R45, R45, 0x1, R49 ;  /* 0x000000012d2d7824 */ /* 0x000fe200078e0231 */
[----:B------:R-:W-:Y:S01]  /*29a0*/  IADD3 R87, P3, PT, R127, R29, RZ ;  /* 0x0000001d7f577210 */ /* 0x000fe20007f7e0ff */
[----:B------:R-:W-:Y:S02]  /*29b0*/  IMAD R49, R48, 0x12, RZ ;  /* 0x0000001230317824 */ /* 0x000fe400078e02ff */
[----:B------:R-:W-:Y:S01]  /*29c0*/  IMAD.WIDE.U32 R50, R51, 0x12, R52 ;  /* 0x0000001233327825 */ /* 0x000fe200078e0034 */
[----:B------:R-:W-:Y:S02]  /*29d0*/  LEA.HI.X R77, R44, R43, R45, 0x2, P6 ;  /* 0x0000002b2c4d7211 */ /* 0x000fe400030f142d */
[----:B------:R-:W-:Y:S02]  /*29e0*/  IADD3.X R103, PT, PT, R62, R35, RZ, P3, !PT ;  /* 0x000000233e677210 */ /* 0x000fe40001ffe4ff */
[----:B------:R-:W-:Y:S01]  /*29f0*/  IADD3 R44, P6, PT, R194, 0x4c80, RZ ;  /* 0x00004c80c22c7810 */ /* 0x000fe20007fde0ff */
[----:B------:R-:W-:Y:S01]  /*2a00*/  IMAD.IADD R51, R51, 0x1, R49 ;  /* 0x0000000133337824 */ /* 0x000fe200078e0231 */
[C---:B------:R-:W-:Y:S01]  /*2a10*/  IADD3 R57, P3, PT, R127.reuse, R14, RZ ;  /* 0x0000000e7f397210 */ /* 0x040fe20007f7e0ff */
[----:B------:R-:W3:Y:S02]  /*2a20*/  LDG.E.CONSTANT R162, desc[UR6][R76.64+0x2400] ;  /* 0x002400064ca27981 */ /* 0x000ee4000c1e9900 */
[----:B------:R-:W-:Y:S01]  /*2a30*/  IMAD.X R45, RZ, RZ, R195, P6 ;  /* 0x000000ffff2d7224 */ /* 0x000fe200030e06c3 */
[----:B------:R-:W-:Y:S01]  /*2a40*/  IADD3.X R56, PT, PT, R62, R22, RZ, P3, !PT ;  /* 0x000000163e387210 */ /* 0x000fe20001ffe4ff */
[----:B------:R-:W3:Y:S01]  /*2a50*/  LDG.E.U16.CONSTANT R81, desc[UR6][R50.64+-0x2] ;  /* 0xfffffe0632517981 */ /* 0x000ee2000c1e9500 */
[----:B0-----:R-:W-:-:S03]  /*2a60*/  IADD3 R47, P3, PT, R127, R16, RZ ;  /* 0x000000107f2f7210 */ /* 0x001fc60007f7e0ff */
[----:B------:R0:W3:Y:S01]  /*2a70*/  LDG.E.U16.CONSTANT R82, desc[UR6][R50.64] ;  /* 0x0000000632527981 */ /* 0x0000e2000c1e9500 */
[----:B------:R-:W-:Y:S01]  /*2a80*/  MOV R108, R44 ;  /* 0x0000002c006c7202 */ /* 0x000fe20000000f00 */
[----:B------:R-:W-:Y:S02]  /*2a90*/  IMAD.X R44, R62, 0x1, R24, P3 ;  /* 0x000000013e2c7824 */ /* 0x000fe400018e0618 */
[----:B------:R-:W3:Y:S02]  /*2aa0*/  LDG.E.CONSTANT R152, desc[UR6][R76.64+0x2800] ;  /* 0x002800064c987981 */ /* 0x000ee4000c1e9900 */
[----:B------:R-:W-:Y:S02]  /*2ab0*/  IMAD R49, R44, 0x12, RZ ;  /* 0x000000122c317824 */ /* 0x000fe400078e02ff */
[----:B------:R-:W-:Y:S01]  /*2ac0*/  IMAD.WIDE.U32 R44, R47, 0x12, R52 ;  /* 0x000000122f2c7825 */ /* 0x000fe200078e0034 */
[----:B------:R-:W-:Y:S01]  /*2ad0*/  IADD3 R104, P6, PT, R194, 0x39a0, RZ ;  /* 0x000039a0c2687810 */ /* 0x000fe20007fde0ff */
[----:B------:R-:W3:Y:S02]  /*2ae0*/  LDG.E.CONSTANT R164, desc[UR6][R76.64+0x3400] ;  /* 0x003400064ca47981 */ /* 0x000ee4000c1e9900 */
[----:B------:R-:W-:Y:S01]  /*2af0*/  IMAD.IADD R49, R45, 0x1, R49 ;  /* 0x000000012d317824 */ /* 0x000fe200078e0231 */
[----:B------:R-:W-:Y:S01]  /*2b00*/  MOV R48, R44 ;  /* 0x0000002c00307202 */ /* 0x000fe20000000f00 */
[----:B------:R-:W-:Y:S01]  /*2b10*/  IMAD.X R105, RZ, RZ, R195, P6 ;  /* 0x000000ffff697224 */ /* 0x000fe200030e06c3 */
[----:B------:R-:W-:-:S03]  /*2b20*/  IADD3 R55, P6, PT, R127, R30, RZ ;  /* 0x0000001e7f377210 */ /* 0x000fc60007fde0ff */
[----:B------:R-:W3:Y:S04]  /*2b30*/  LDG.E.U16.CONSTANT R83, desc[UR6][R48.64+-0x2] ;  /* 0xfffffe0630537981 */ /* 0x000ee8000c1e9500 */
[----:B------:R1:W3:Y:S01]  /*2b40*/  LDG.E.U16.CONSTANT R84, desc[UR6][R48.64] ;  /* 0x0000000630547981 */ /* 0x0002e2000c1e9500 */
[----:B------:R-:W-:Y:S01]  /*2b50*/  IMAD.X R54, R62, 0x1, R36, P6 ;  /* 0x000000013e367824 */ /* 0x000fe200030e0624 */
[C---:B------:R-:W-:Y:S02]  /*2b60*/  IADD3 R100, P3, PT, R194.reuse, 0x4ca0, RZ ;  /* 0x00004ca0c2647810 */ /* 0x040fe40007f7e0ff */
[----:B------:R-:W-:Y:S01]  /*2b70*/  IADD3 R46, P6, PT, R194, 0x39c0, RZ ;  /* 0x000039c0c22e7810 */ /* 0x000fe20007fde0ff */
[----:B------:R-:W-:Y:S02]  /*2b80*/  IMAD R59, R54, 0x12, RZ ;  /* 0x00000012363b7824 */ /* 0x000fe400078e02ff */
[----:B0-----:R-:W-:Y:S01]  /*2b90*/  IMAD.WIDE.U32 R50, R55, 0x12, R52 ;  /* 0x0000001237327825 */ /* 0x001fe200078e0034 */
[----:B------:R-:W-:-:S02]  /*2ba0*/  IADD3.X R101, PT, PT, RZ, R195, RZ, P3, !PT ;  /* 0x000000c3ff657210 */ /* 0x000fc40001ffe4ff */
[----:B------:R-:W-:Y:S01]  /*2bb0*/  IADD3 R117, P3, PT, R127, R27, RZ ;  /* 0x0000001b7f757210 */ /* 0x000fe20007f7e0ff */
[----:B------:R-:W-:Y:S02]  /*2bc0*/  IMAD.X R47, RZ, RZ, R195, P6 ;  /* 0x000000ffff2f7224 */ /* 0x000fe400030e06c3 */
[----:B------:R-:W-:Y:S01]  /*2bd0*/  IMAD.IADD R51, R51, 0x1, R59 ;  /* 0x0000000133337824 */ /* 0x000fe200078e023b */
[----:B------:R-:W-:Y:S01]  /*2be0*/  IADD3 R44, P6, PT, R194, 0x4cc0, RZ ;  /* 0x00004cc0c22c7810 */ /* 0x000fe20007fde0ff */
[----:B------:R-:W-:Y:S01]  /*2bf0*/  IMAD.X R118, R62, 0x1, R33, P3 ;  /* 0x000000013e767824 */ /* 0x000fe200018e0621 */
[----:B------:R-:W-:Y:S02]  /*2c00*/  MOV R201, R46 ;  /* 0x0000002e00c97202 */ /* 0x000fe40000000f00 */
[----:B------:R-:W-:Y:S01]  /*2c10*/  IADD3 R46, P3, PT, R194, 0x39e0, RZ ;  /* 0x000039e0c22e7810 */ /* 0x000fe20007f7e0ff */
[----:B------:R-:W3:Y:S01]  /*2c20*/  LDG.E.U16.CONSTANT R85, desc[UR6][R50.64+-0x2] ;  /* 0xfffffe0632557981 */ /* 0x000ee2000c1e9500 */
[----:B------:R-:W-:-:S03]  /*2c30*/  IADD3.X R45, PT, PT, RZ, R195, RZ, P6, !PT ;  /* 0x000000c3ff2d7210 */ /* 0x000fc600037fe4ff */
[----:B------:R-:W3:Y:S01]  /*2c40*/  LDG.E.U16.CONSTANT R86, desc[UR6][R50.64] ;  /* 0x0000000632567981 */ /* 0x000ee2000c1e9500 */
[----:B------:R-:W-:Y:S01]  /*2c50*/  IMAD.X R47, RZ, RZ, R195, P3 ;  /* 0x000000ffff2f7224 */ /* 0x000fe200018e06c3 */
[----:B------:R-:W-:Y:S02]  /*2c60*/  MOV R200, R44 ;  /* 0x0000002c00c87202 */ /* 0x000fe40000000f00 */
[----:B------:R-:W-:Y:S02]  /*2c70*/  IADD3 R44, P3, PT, R194, 0x4ce0, RZ ;  /* 0x00004ce0c22c7810 */ /* 0x000fe40007f7e0ff */
[----:B------:R-:W-:-:S03]  /*2c80*/  MOV R167, R46 ;  /* 0x0000002e00a77202 */ /* 0x000fc60000000f00 */
[----:B------:R-:W-:Y:S01]  /*2c90*/  IMAD.X R45, RZ, RZ, R195, P3 ;  /* 0x000000ffff2d7224 */ /* 0x000fe200018e06c3 */
[----:B------:R-:W-:Y:S01]  /*2ca0*/  IADD3 R46, P3, PT, R194, 0x4d00, RZ ;  /* 0x00004d00c22e7810 */ /* 0x000fe20007f7e0ff */
[----:B------:R-:W-:-:S03]  /*2cb0*/  IMAD R59, R56, 0x12, RZ ;  /* 0x00000012383b7824 */ /* 0x000fc600078e02ff */
[----:B------:R-:W-:Y:S01]  /*2cc0*/  MOV R165, R44 ;  /* 0x0000002c00a57202 */ /* 0x000fe20000000f00 */
[----:B------:R-:W-:Y:S01]  /*2cd0*/  IMAD.WIDE.U32 R44, R57, 0x12, R52 ;  /* 0x00000012392c7825 */ /* 0x000fe200078e0034 */
[----:B------:R-:W-:Y:S02]  /*2ce0*/  IADD3.X R47, PT, PT, RZ, R195, RZ, P3, !PT ;  /* 0x000000c3ff2f7210 */ /* 0x000fe40001ffe4ff */
[----:B------:R-:W-:Y:S01]  /*2cf0*/  IADD3 R55, P3, PT, R127, R28, RZ ;  /* 0x0000001c7f377210 */ /* 0x000fe20007f7e0ff */
[----:B------:R-:W-:Y:S01]  /*2d00*/  IMAD.IADD R59, R45, 0x1, R59 ;  /* 0x000000012d3b7824 */ /* 0x000fe200078e023b */
[----:B------:R-:W-:Y:S01]  /*2d10*/  MOV R58, R44 ;  /* 0x0000002c003a7202 */ /* 0x000fe20000000f00 */
[----:B------:R-:W-:-:S04]  /*2d20*/  IMAD.WIDE.U32 R56, R107, 0x12, R52 ;  /* 0x000000126b387825 */ /* 0x000fc800078e0034 */
[--C-:B------:R-:W-:Y:S01]  /*2d30*/  IMAD.WIDE.U32 R54, R55, 0x12, R52.reuse ;  /* 0x0000001237367825 */ /* 0x100fe200078e0034 */
[----:B------:R-:W3:Y:S03]  /*2d40*/  LDG.E.U16.CONSTANT R88, desc[UR6][R58.64] ;  /* 0x000000063a587981 */ /* 0x000ee6000c1e9500 */
[----:B------:R-:W-:Y:S02]  /*2d50*/  IMAD.WIDE.U32 R52, R87, 0x12, R52 ;  /* 0x0000001257347825 */ /* 0x000fe400078e0034 */
[----:B------:R-:W3:Y:S01]  /*2d60*/  LDG.E.U16.CONSTANT R87, desc[UR6][R58.64+-0x2] ;  /* 0xfffffe063a577981 */ /* 0x000ee2000c1e9500 */
[----:B------:R-:W-:-:S04]  /*2d70*/  IADD3 R111, P6, PT, R127, R11, RZ ;  /* 0x0000000b7f6f7210 */ /* 0x000fc80007fde0ff */
[----:B------:R-:W-:Y:S02]  /*2d80*/  IADD3.X R110, PT, PT, R62, R17, RZ, P6, !PT ;  /* 0x000000113e6e7210 */ /* 0x000fe400037fe4ff */
[----:B-1----:R-:W-:Y:S01]  /*2d90*/  IADD3 R48, P6, PT, R194, 0x3a00, RZ ;  /* 0x00003a00c2307810 */ /* 0x002fe20007fde0ff */
[----:B------:R-:W-:Y:S01]  /*2da0*/  IMAD R103, R103, 0x12, RZ ;  /* 0x0000001267677824 */ /* 0x000fe200078e02ff */
[----:B------:R-:W-:-:S03]  /*2db0*/  MOV R100, R100 ;  /* 0x0000006400647202 */ /* 0x000fc60000000f00 */
[----:B------:R-:W-:Y:S01]  /*2dc0*/  IMAD.X R49, RZ, RZ, R195, P6 ;  /* 0x000000ffff317224 */ /* 0x000fe200030e06c3 */
[----:B------:R-:W-:Y:S01]  /*2dd0*/  IADD3 R101, P6, PT, R127, R12, RZ ;  /* 0x0000000c7f657210 */ /* 0x000fe20007fde0ff */
[----:B------:R-:W-:Y:S01]  /*2de0*/  IMAD.IADD R53, R53, 0x1, R103 ;  /* 0x0000000135357824 */ /* 0x000fe200078e0267 */
[----:B------:R-:W-:Y:S02]  /*2df0*/  MOV R104, R104 ;  /* 0x0000006800687202 */ /* 0x000fe40000000f00 */
[----:B------:R-:W-:Y:S01]  /*2e00*/  MOV R161, R48 ;  /* 0x0000003000a17202 */ /* 0x000fe20000000f00 */
[----:B------:R-:W-:Y:S01]  /*2e10*/  IMAD.X R105, R62, 0x1, R19, P6 ;  /* 0x000000013e697824 */ /* 0x000fe200030e0613 */
[----:B------:R-:W-:Y:S01]  /*2e20*/  MOV R160, R46 ;  /* 0x0000002e00a07202 */ /* 0x000fe20000000f00 */
[--C-:B------:R-:W-:Y:S01]  /*2e30*/  IMAD.WIDE.U32 R48, R101, 0x12, R196.reuse ;  /* 0x0000001265307825 */ /* 0x100fe200078e00c4 */
[----:B------:R-:W3:Y:S03]  /*2e40*/  LDG.E.U16.CONSTANT R58, desc[UR6][R52.64+-0x2] ;  /* 0xfffffe06343a7981 */ /* 0x000ee6000c1e9500 */
[----:B------:R-:W-:Y:S01]  /*2e50*/  IMAD.WIDE.U32 R44, R117, 0x12, R196 ;  /* 0x00000012752c7825 */ /* 0x000fe200078e00c4 */
[----:B------:R0:W3:Y:S03]  /*2e60*/  LDG.E.U16.CONSTANT R59, desc[UR6][R52.64] ;  /* 0x00000006343b7981 */ /* 0x0000e6000c1e9500 */
[----:B------:R-:W-:-:S02]  /*2e70*/  IMAD R101, R118, 0x12, RZ ;  /* 0x0000001276657824 */ /* 0x000fc400078e02ff */
[----:B------:R-:W-:Y:S01]  /*2e80*/  IMAD R107, R105, 0x12, RZ ;  /* 0x00000012696b7824 */ /* 0x000fe200078e02ff */
[----:B------:R-:W3:Y:S01]  /*2e90*/  LDG.E.CONSTANT R118, desc[UR6][R76.64] ;  /* 0x000000064c767981 */ /* 0x000ee2000c1e9900 */
[----:B------:R-:W-:-:S04]  /*2ea0*/  IMAD.WIDE.U32 R46, R111, 0x12, R196 ;  /* 0x000000126f2e7825 */ /* 0x000fc800078e00c4 */
[----:B------:R-:W-:Y:S01]  /*2eb0*/  IMAD R105, R110, 0x12, RZ ;  /* 0x000000126e697824 */ /* 0x000fe200078e02ff */
[----:B--2---:R-:W-:Y:S01]  /*2ec0*/  LEA R61, R64, R61, 0x10 ;  /* 0x0000003d403d7211 */ /* 0x004fe200078e80ff */
[----:B------:R-:W-:Y:S01]  /*2ed0*/  IMAD.X R64, R62, 0x1, R34, P3 ;  /* 0x000000013e407824 */ /* 0x000fe200018e0622 */
[----:B------:R-:W2:Y:S01]  /*2ee0*/  LDG.E.CONSTANT R110, desc[UR6][R76.64+0x400] ;  /* 0x000400064c6e7981 */ /* 0x000ea2000c1e9900 */
[----:B------:R-:W-:Y:S01]  /*2ef0*/  IMAD.IADD R45, R45, 0x1, R101 ;  /* 0x000000012d2d7824 */ /* 0x000fe200078e0265 */
[----:B------:R-:W-:Y:S02]  /*2f00*/  LOP3.LUT R62, R61, 0xf0f0f0f, RZ, 0xc0, !PT ;  /* 0x0f0f0f0f3d3e7812 */ /* 0x000fe400078ec0ff */
[----:B------:R-:W-:Y:S02]  /*2f10*/  SHF.R.U32.HI R101, RZ, 0x4, R61 ;  /* 0x00000004ff657819 */ /* 0x000fe4000001163d */
[----:B------:R-:W-:Y:S01]  /*2f20*/  IADD3 R47, PT, PT, R47, R105, RZ ;  /* 0x000000692f2f7210 */ /* 0x000fe20007ffe0ff */
[----:B------:R-:W-:Y:S01]  /*2f30*/  IMAD R105, R64, 0x12, RZ ;  /* 0x0000001240697824 */ /* 0x000fe200078e02ff */
[----:B0-----:R-:W-:Y:S01]  /*2f40*/  LOP3.LUT R53, R101, 0xf0f0f0f, RZ, 0xc0, !PT ;  /* 0x0f0f0f0f65357812 */ /* 0x001fe200078ec0ff */
[----:B------:R-:W-:Y:S01]  /*2f50*/  VIADD R64, R62, 0x78787878 ;  /* 0x787878783e407836 */ /* 0x000fe20000000000 */
[----:B------:R-:W2:Y:S01]  /*2f60*/  LDG.E.U16.CONSTANT R44, desc[UR6][R44.64] ;  /* 0x000000062c2c7981 */ /* 0x000ea2000c1e9500 */
[----:B------:R-:W-:-:S02]  /*2f70*/  IMAD R103, R102, 0x12, RZ ;  /* 0x0000001266677824 */ /* 0x000fc400078e02ff */
[----:B------:R-:W-:Y:S01]  /*2f80*/  VIADD R102, R53, 0x78787878 ;  /* 0x7878787835667836 */ /* 0x000fe20000000000 */
[----:B------:R-:W-:Y:S01]  /*2f90*/  LOP3.LUT R61, R64, R61, RZ, 0x3c, !PT ;  /* 0x0000003d403d7212 */ /* 0x000fe200078e3cff */
[----:B------:R-:W-:Y:S01]  /*2fa0*/  IMAD.IADD R49, R49, 0x1, R107 ;  /* 0x0000000131317824 */ /* 0x000fe200078e026b */
[----:B------:R-:W2:Y:S01]  /*2fb0*/  LDG.E.U16.CONSTANT R46, desc[UR6][R46.64] ;  /* 0x000000062e2e7981 */ /* 0x000ea2000c1e9500 */
[----:B------:R-:W-:Y:S01]  /*2fc0*/  IMAD.WIDE.U32 R50, R109, 0x12, R196 ;  /* 0x000000126d327825 */ /* 0x000fe200078e00c4 */
[----:B------:R-:W-:Y:S02]  /*2fd0*/  LOP3.LUT R61, R61, 0x8080808, R62, 0x60, !PT ;  /* 0x080808083d3d7812 */ /* 0x000fe400078e603e */
[----:B------:R-:W-:Y:S01]  /*2fe0*/  LOP3.LUT R52, R102, R101, RZ, 0x3c, !PT ;  /* 0x0000006566347212 */ /* 0x000fe200078e3cff */
[----:B------:R-:W-:Y:S01]  /*2ff0*/  IMAD R109, R106, 0x12, RZ ;  /* 0x000000126a6d7824 */ /* 0x000fe200078e02ff */
[----:B------:R0:W2:Y:S01]  /*3000*/  LDG.E.U16.CONSTANT R48, desc[UR6][R48.64] ;  /* 0x0000000630307981 */ /* 0x0000a2000c1e9500 */
[----:B------:R-:W-:Y:S01]  /*3010*/  PRMT R61, R61, 0xba98, RZ ;  /* 0x0000ba983d3d7816 */ /* 0x000fe200000000ff */
[----:B------:R-:W-:Y:S01]  /*3020*/  IMAD.IADD R55, R55, 0x1, R105 ;  /* 0x0000000137377824 */ /* 0x000fe200078e0269 */
[----:B------:R-:W-:Y:S01]  /*3030*/  PRMT R62, R62, 0xba98, RZ ;  /* 0x0000ba983e3e7816 */ /* 0x000fe200000000ff */
[----:B------:R-:W-:Y:S01]  /*3040*/  IMAD.IADD R51, R51, 0x1, R109 ;  /* 0x0000000133337824 */ /* 0x000fe200078e026d */
[----:B------:R-:W-:-:S02]  /*3050*/  LOP3.LUT R64, R61, 0x80808080, R64, 0x6, !PT ;  /* 0x808080803d407812 */ /* 0x000fc400078e0640 */
[----:B----4-:R-:W-:Y:S01]  /*3060*/  LEA R60, R63, R60, 0x10 ;  /* 0x0000003c3f3c7211 */ /* 0x010fe200078e80ff */
[----:B------:R-:W4:Y:S01]  /*3070*/  LDG.E.U16.CONSTANT R47, desc[UR6][R54.64+-0x2] ;  /* 0xfffffe06362f7981 */ /* 0x000f22000c1e9500 */
[----:B0-----:R-:W-:Y:S02]  /*3080*/  LOP3.LUT R49, R52, 0x8080808, R53, 0x60, !PT ;  /* 0x0808080834317812 */ /* 0x001fe400078e6035 */
[----:B------:R-:W-:Y:S01]  /*3090*/  LOP3.LUT R61, R61, 0x7f7f7f7f, R62, 0x60, !PT ;  /* 0x7f7f7f7f3d3d7812 */ /* 0x000fe200078e603e */
[----:B------:R0:W2:Y:S01]  /*30a0*/  LDG.E.U16.CONSTANT R50, desc[UR6][R50.64] ;  /* 0x0000000632327981 */ /* 0x0000a2000c1e9500 */
[----:B------:R-:W-:Y:S02]  /*30b0*/  PRMT R49, R49, 0xba98, RZ ;  /* 0x0000ba9831317816 */ /* 0x000fe400000000ff */
[----:B------:R-:W-:Y:S01]  /*30c0*/  PRMT R62, R53, 0xba98, RZ ;  /* 0x0000ba98353e7816 */ /* 0x000fe200000000ff */
[----:B------:R-:W4:Y:S01]  /*30d0*/  LDG.E.U16.CONSTANT R52, desc[UR6][R54.64] ;  /* 0x0000000636347981 */ /* 0x000f22000c1e9500 */
[----:B------:R-:W-:-:S02]  /*30e0*/  LOP3.LUT R102, R49, 0x80808080, R102, 0x6, !PT ;  /* 0x8080808031667812 */ /* 0x000fc400078e0666 */
[----:B------:R-:W-:Y:S02]  /*30f0*/  LOP3.LUT R49, R49, 0x7f7f7f7f, R62, 0x60, !PT ;  /* 0x7f7f7f7f31317812 */ /* 0x000fe400078e603e */
[----:B0-----:R-:W-:Y:S02]  /*3100*/  LOP3.LUT R51, R60, 0xf0f0f0f, RZ, 0xc0, !PT ;  /* 0x0f0f0f0f3c337812 */ /* 0x001fe400078ec0ff */
[----:B-----5:R-:W-:Y:S02]  /*3110*/  LEA R65, R66, R65, 0x10 ;  /* 0x0000004142417211 */ /* 0x020fe400078e80ff */
[----:B------:R-:W-:Y:S01]  /*3120*/  IADD3 R57, PT, PT, R57, R103, RZ ;  /* 0x0000006739397210 */ /* 0x000fe20007ffe0ff */
[----:B------:R-:W-:Y:S01]  /*3130*/  VIADD R53, R51, 0x78787878 ;  /* 0x7878787833357836 */ /* 0x000fe20000000000 */
[----:B------:R-:W-:Y:S01]  /*3140*/  LOP3.LUT R64, R64, R61, RZ, 0xfc, !PT ;  /* 0x0000003d40407212 */ /* 0x000fe200078efcff */
[----:B------:R-:W-:Y:S01]  /*3150*/  IMAD R45, R126, 0x4c, R139 ;  /* 0x0000004c7e2d7824 */ /* 0x000fe200078e028b */
[----:B------:R-:W-:Y:S01]  /*3160*/  LOP3.LUT R61, R65, 0xf0f0f0f, RZ, 0xc0, !PT ;  /* 0x0f0f0f0f413d7812 */ /* 0x000fe200078ec0ff */
[----:B------:R-:W5:Y:S01]  /*3170*/  LDG.E.U16.CONSTANT R54, desc[UR6][R56.64] ;  /* 0x0000000638367981 */ /* 0x000f62000c1e9500 */
[----:B------:R-:W-:Y:S01]  /*3180*/  LOP3.LUT R102, R102, R49, RZ, 0xfc, !PT ;  /* 0x0000003166667212 */ /* 0x000fe200078efcff */
[----:B------:R-:W-:-:S02]  /*3190*/  IMAD R45, R45, 0x4, R146 ;  /* 0x000000042d2d7824 */ /* 0x000fc400078e0292 */
[----:B------:R0:W5:Y:S01]  /*31a0*/  LDG.E.U16.CONSTANT R49, desc[UR6][R56.64+-0x2] ;  /* 0xfffffe0638317981 */ /* 0x000162000c1e9500 */
[----:B------:R-:W-:Y:S02]  /*31b0*/  LOP3.LUT R62, R53, R60, RZ, 0x3c, !PT ;  /* 0x0000003c353e7212 */ /* 0x000fe400078e3cff */
[----:B------:R-:W-:Y:S01]  /*31c0*/  SHF.R.U32.HI R60, RZ, 0x4, R60 ;  /* 0x00000004ff3c7819 */ /* 0x000fe2000001163c */
[----:B------:R1:W-:Y:S01]  /*31d0*/  STS [R45+0x3980], R64 ;  /* 0x003980402d007388 */ /* 0x0003e20000000800 */
[----:B------:R-:W-:Y:S01]  /*31e0*/  LOP3.LUT R62, R62, 0x8080808, R51, 0x60, !PT ;  /* 0x080808083e3e7812 */ /* 0x000fe200078e6033 */
[----:B0-----:R-:W-:Y:S01]  /*31f0*/  VIADD R56, R61, 0x78787878 ;  /* 0x787878783d387836 */ /* 0x001fe20000000000 */
[----:B------:R-:W-:Y:S02]  /*3200*/  LOP3.LUT R55, R60, 0xf0f0f0f, RZ, 0xc0, !PT ;  /* 0x0f0f0f0f3c377812 */ /* 0x000fe400078ec0ff */
[----:B------:R-:W-:Y:S02]  /*3210*/  SHF.R.U32.HI R63, RZ, 0x4, R65 ;  /* 0x00000004ff3f7819 */ /* 0x000fe40000011641 */
[----:B-1----:R-:W-:-:S02]  /*3220*/  LOP3.LUT R64, R56, R65, RZ, 0x3c, !PT ;  /* 0x0000004138407212 */ /* 0x002fc400078e3cff */
[----:B------:R-:W-:Y:S01]  /*3230*/  PRMT R62, R62, 0xba98, RZ ;  /* 0x0000ba983e3e7816 */ /* 0x000fe200000000ff */
[----:B------:R-:W-:Y:S01]  /*3240*/  VIADD R57, R55, 0x78787878 ;  /* 0x7878787837397836 */ /* 0x000fe20000000000 */
[----:B------:R-:W-:Y:S02]  /*3250*/  PRMT R51, R51, 0xba98, RZ ;  /* 0x0000ba9833337816 */ /* 0x000fe400000000ff */
[----:B------:R-:W-:Y:S02]  /*3260*/  LOP3.LUT R64, R64, 0x8080808, R61, 0x60, !PT ;  /* 0x0808080840407812 */ /* 0x000fe400078e603d */
[----:B------:R-:W-:Y:S02]  /*3270*/  LOP3.LUT R101, R63, 0xf0f0f0f, RZ, 0xc0, !PT ;  /* 0x0f0f0f0f3f657812 */ /* 0x000fe400078ec0ff */
[C---:B------:R-:W-:Y:S01]  /*3280*/  LOP3.LUT R53, R62.reuse, 0x80808080, R53, 0x6, !PT ;  /* 0x808080803e357812 */ /* 0x040fe200078e0635 */
[----:B------:R0:W-:Y:S01]  /*3290*/  STS [R45+0x3990], R102 ;  /* 0x003990662d007388 */ /* 0x0001e20000000800 */
[----:B------:R-:W-:-:S02]  /*32a0*/  LOP3.LUT R62, R62, 0x7f7f7f7f, R51, 0x60, !PT ;  /* 0x7f7f7f7f3e3e7812 */ /* 0x000fc400078e6033 */
[----:B------:R-:W-:Y:S02]  /*32b0*/  PRMT R51, R64, 0xba98, RZ ;  /* 0x0000ba9840337816 */ /* 0x000fe400000000ff */
[----:B------:R-:W-:Y:S02]  /*32c0*/  LOP3.LUT R60, R57, R60, RZ, 0x3c, !PT ;  /* 0x0000003c393c7212 */ /* 0x000fe400078e3cff */
[----:B------:R-:W-:Y:S02]  /*32d0*/  PRMT R66, R61, 0xba98, RZ ;  /* 0x0000ba983d427816 */ /* 0x000fe400000000ff */
[----:B0-----:R-:W-:Y:S01]  /*32e0*/  IADD3 R102, PT, PT, R101, 0x78787878, RZ ;  /* 0x7878787865667810 */ /* 0x001fe20007ffe0ff */
[----:B------:R-:W-:Y:S01]  /*32f0*/  IMAD R67, R70, 0x10000, R67 ;  /* 0x0001000046437824 */ /* 0x000fe200078e0243 */
[----:B------:R-:W-:Y:S01]  /*3300*/  LOP3.LUT R56, R51, 0x80808080, R56, 0x6, !PT ;  /* 0x8080808033387812 */ /* 0x000fe200078e0638 */
[----:B------:R-:W-:Y:S01]  /*3310*/  IMAD R69, R69, 0x10000, R68 ;  /* 0x0001000045457824 */ /* 0x000fe200078e0244 */
[----:B------:R-:W-:Y:S01]  /*3320*/  LOP3.LUT R60, R60, 0x8080808, R55, 0x60, !PT ;  /* 0x080808083c3c7812 */ /* 0x000fe200078e6037 */
[----:B------:R-:W2:Y:S01]  /*3330*/  LDG.E.CONSTANT R70, desc[UR6][R76.64+0x1000] ;  /* 0x001000064c467981 */ /* 0x000ea2000c1e9900 */
[----:B------:R-:W-:-:S02]  /*3340*/  LOP3.LUT R106, R102, R63, RZ, 0x3c, !PT ;  /* 0x0000003f666a7212 */ /* 0x000fc400078e3cff */
[----:B------:R-:W-:Y:S01]  /*3350*/  LOP3.LUT R51, R51, 0x7f7f7f7f, R66, 0x60, !PT ;  /* 0x7f7f7f7f33337812 */ /* 0x000fe200078e6042 */
[----:B------:R-:W2:Y:S01]  /*3360*/  LDG.E.CONSTANT R68, desc[UR6][R76.64+0x1400] ;  /* 0x001400064c447981 */ /* 0x000ea2000c1e9900 */
[----:B------:R-:W-:Y:S02]  /*3370*/  PRMT R60, R60, 0xba98, RZ ;  /* 0x0000ba983c3c7816 */ /* 0x000fe400000000ff */
[----:B------:R-:W-:Y:S01]  /*3380*/  LOP3.LUT R106, R106, 0x8080808, R101, 0x60, !PT ;  /* 0x080808086a6a7812 */ /* 0x000fe200078e6065 */
[----:B------:R-:W2:Y:S01]  /*3390*/  LDG.E.CONSTANT R66, desc[UR6][R76.64+0x1c00] ;  /* 0x001c00064c427981 */ /* 0x000ea2000c1e9900 */
[----:B------:R-:W-:Y:S02]  /*33a0*/  LOP3.LUT R56, R56, R51, RZ, 0xfc, !PT ;  /* 0x0000003338387212 */ /* 0x000fe400078efcff */
[----:B------:R-:W-:Y:S02]  /*33b0*/  PRMT R55, R55, 0xba98, RZ ;  /* 0x0000ba9837377816 */ /* 0x000fe400000000ff */
[----:B------:R-:W-:-:S02]  /*33c0*/  LOP3.LUT R51, R67, 0xf0f0f0f, RZ, 0xc0, !PT ;  /* 0x0f0f0f0f43337812 */ /* 0x000fc400078ec0ff */
[----:B------:R-:W-:Y:S02]  /*33d0*/  LOP3.LUT R62, R53, R62, RZ, 0xfc, !PT ;  /* 0x0000003e353e7212 */ /* 0x000fe400078efcff */
[----:B------:R-:W-:Y:S02]  /*33e0*/  LOP3.LUT R57, R60, 0x80808080, R57, 0x6, !PT ;  /* 0x808080803c397812 */ /* 0x000fe400078e0639 */
[----:B------:R-:W-:Y:S02]  /*33f0*/  PRMT R53, R106, 0xba98, RZ ;  /* 0x0000ba986a357816 */ /* 0x000fe400000000ff */
[----:B------:R-:W-:Y:S02]  /*3400*/  LOP3.LUT R60, R60, 0x7f7f7f7f, R55, 0x60, !PT ;  /* 0x7f7f7f7f3c3c7812 */ /* 0x000fe400078e6037 */
[----:B------:R-:W-:Y:S02]  /*3410*/  PRMT R64, R101, 0xba98, RZ ;  /* 0x0000ba9865407816 */ /* 0x000fe400000000ff */
[----:B------:R-:W-:Y:S01]  /*3420*/  IADD3 R166, PT, PT, R51, 0x78787878, RZ ;  /* 0x7878787833a67810 */ /* 0x000fe20007ffe0ff */
[----:B------:R0:W-:Y:S01]  /*3430*/  STS [R45+0x4c80], R56 ;  /* 0x004c80382d007388 */ /* 0x0001e20000000800 */
[----:B------:R-:W-:-:S02]  /*3440*/  LOP3.LUT R102, R53, 0x80808080, R102, 0x6, !PT ;  /* 0x8080808035667812 */ /* 0x000fc400078e0666 */
[----:B------:R-:W-:Y:S01]  /*3450*/  LOP3.LUT R60, R57, R60, RZ, 0xfc, !PT ;  /* 0x0000003c393c7212 */ /* 0x000fe200078efcff */
[----:B------:R1:W-:Y:S01]  /*3460*/  STS [R45+0x4300], R62 ;  /* 0x0043003e2d007388 */ /* 0x0003e20000000800 */
[----:B------:R-:W-:-:S03]  /*3470*/  LOP3.LUT R53, R53, 0x7f7f7f7f, R64, 0x60, !PT ;  /* 0x7f7f7f7f35357812 */ /* 0x000fc600078e6040 */
[----:B------:R-:W2:Y:S01]  /*3480*/  LDG.E.CONSTANT R106, desc[UR6][R76.64+0x800] ;  /* 0x000800064c6a7981 */ /* 0x000ea2000c1e9900 */
[----:B0-----:R-:W-:Y:S02]  /*3490*/  LOP3.LUT R56, R166, R67, RZ, 0x3c, !PT ;  /* 0x00000043a6387212 */ /* 0x001fe400078e3cff */
[----:B------:R-:W-:Y:S01]  /*34a0*/  LOP3.LUT R154, R102, R53, RZ, 0xfc, !PT ;  /* 0x00000035669a7212 */ /* 0x000fe200078efcff */
[----:B------:R0:W-:Y:S01]  /*34b0*/  STS [R45+0x4310], R60 ;  /* 0x0043103c2d007388 */ /* 0x0001e20000000800 */
[----:B------:R-:W-:-:S03]  /*34c0*/  LOP3.LUT R53, R56, 0x8080808, R51, 0x60, !PT ;  /* 0x0808080838357812 */ /* 0x000fc600078e6033 */
[----:B------:R-:W2:Y:S04]  /*34d0*/  LDG.E.CONSTANT R102, desc[UR6][R76.64+0xc00] ;  /* 0x000c00064c667981 */ /* 0x000ea8000c1e9900 */
[----:B------:R-:W2:Y:S04]  /*34e0*/  LDG.E.CONSTANT R64, desc[UR6][R76.64+0x1800] ;  /* 0x001800064c407981 */ /* 0x000ea8000c1e9900 */
[----:B-1----:R-:W2:Y:S04]  /*34f0*/  LDG.E.CONSTANT R62, desc[UR6][R76.64+0x2000] ;  /* 0x002000064c3e7981 */ /* 0x002ea8000c1e9900 */
[----:B------:R-:W2:Y:S04]  /*3500*/  LDG.E.CONSTANT R56, desc[UR6][R76.64+0x2c00] ;  /* 0x002c00064c387981 */ /* 0x000ea8000c1e9900 */
[----:B0-----:R-:W2:Y:S01]  /*3510*/  LDG.E.CONSTANT R60, desc[UR6][R76.64+0x3000] ;  /* 0x003000064c3c7981 */ /* 0x001ea2000c1e9900 */
[----:B------:R-:W-:-:S04]  /*3520*/  SHF.R.U32.HI R55, RZ, 0x4, R67 ;  /* 0x00000004ff377819 */ /* 0x000fc80000011643 */
[----:B------:R-:W-:Y:S02]  /*3530*/  LOP3.LUT R57, R55, 0xf0f0f0f, RZ, 0xc0, !PT ;  /* 0x0f0f0f0f37397812 */ /* 0x000fe400078ec0ff */
[----:B------:R-:W-:-:S03]  /*3540*/  PRMT R53, R53, 0xba98, RZ ;  /* 0x0000ba9835357816 */ /* 0x000fc600000000ff */
[----:B------:R-:W-:Y:S01]  /*3550*/  VIADD R170, R57, 0x78787878 ;  /* 0x7878787839aa7836 */ /* 0x000fe20000000000 */
[----:B------:R-:W-:Y:S02]  /*3560*/  PRMT R168, R51, 0xba98, RZ ;  /* 0x0000ba9833a87816 */ /* 0x000fe400000000ff */
[----:B------:R-:W-:Y:S02]  /*3570*/  LOP3.LUT R166, R53, 0x80808080, R166, 0x6, !PT ;  /* 0x8080808035a67812 */ /* 0x000fe400078e06a6 */
[----:B------:R-:W-:Y:S02]  /*3580*/  LOP3.LUT R172, R170, R55, RZ, 0x3c, !PT ;  /* 0x00000037aaac7212 */ /* 0x000fe400078e3cff */
[----:B------:R-:W-:Y:S02]  /*3590*/  LOP3.LUT R55, R69, 0xf0f0f0f, RZ, 0xc0, !PT ;  /* 0x0f0f0f0f45377812 */ /* 0x000fe400078ec0ff */
[----:B------:R-:W-:Y:S02]  /*35a0*/  LOP3.LUT R53, R53, 0x7f7f7f7f, R168, 0x60, !PT ;  /* 0x7f7f7f7f35357812 */ /* 0x000fe400078e60a8 */
[----:B------:R-:W-:Y:S01]  /*35b0*/  LOP3.LUT R172, R172, 0x8080808, R57, 0x60, !PT ;  /* 0x08080808acac7812 */ /* 0x000fe200078e6039 */
[----:B------:R-:W-:Y:S01]  /*35c0*/  VIADD R174, R55, 0x78787878 ;  /* 0x7878787837ae7836 */ /* 0x000fe20000000000 */
[----:B------:R-:W-:-:S02]  /*35d0*/  LOP3.LUT R166, R166, R53, RZ, 0xfc, !PT ;  /* 0x00000035a6a67212 */ /* 0x000fc400078efcff */
[----:B------:R-:W-:Y:S02]  /*35e0*/  SHF.R.U32.HI R53, RZ, 0x4, R69 ;  /* 0x00000004ff357819 */ /* 0x000fe40000011645 */
[----:B------:R-:W-:Y:S02]  /*35f0*/  PRMT R51, R172, 0xba98, RZ ;  /* 0x0000ba98ac337816 */ /* 0x000fe400000000ff */
[----:B------:R-:W-:Y:S02]  /*3600*/  PRMT R168, R57, 0xba98, RZ ;  /* 0x0000ba9839a87816 */ /* 0x000fe400000000ff */
[----:B------:R-:W-:Y:S02]  /*3610*/  LOP3.LUT R172, R174, R69, RZ, 0x3c, !PT ;  /* 0x00000045aeac7212 */ /* 0x000fe400078e3cff */
[----:B------:R-:W-:Y:S02]  /*3620*/  LOP3.LUT R57, R53, 0xf0f0f0f, RZ, 0xc0, !PT ;  /* 0x0f0f0f0f35397812 */ /* 0x000fe400078ec0ff */
[----:B------:R-:W-:-:S02]  /*3630*/  LOP3.LUT R170, R51, 0x80808080, R170, 0x6, !PT ;  /* 0x8080808033aa7812 */ /* 0x000fc400078e06aa */
[----:B------:R-:W-:Y:S01]  /*3640*/  LOP3.LUT R51, R51, 0x7f7f7f7f, R168, 0x60, !PT ;  /* 0x7f7f7f7f33337812 */ /* 0x000fe200078e60a8 */
[----:B------:R-:W-:Y:S01]  /*3650*/  IMAD R71, R72, 0x10000, R71 ;  /* 0x0001000048477824 */ /* 0x000fe200078e0247 */
[----:B------:R-:W-:Y:S02]  /*3660*/  LOP3.LUT R172, R172, 0x8080808, R55, 0x60, !PT ;  /* 0x08080808acac7812 */ /* 0x000fe400078e6037 */
[----:B------:R-:W-:Y:S01]  /*3670*/  IADD3 R168, PT, PT, R57, 0x78787878, RZ ;  /* 0x7878787839a87810 */ /* 0x000fe20007ffe0ff */
[----:B------:R0:W-:Y:S01]  /*3680*/  STS [R45+0x4c90], R154 ;  /* 0x004c909a2d007388 */ /* 0x0001e20000000800 */
[----:B------:R-:W-:Y:S02]  /*3690*/  LOP3.LUT R170, R170, R51, RZ, 0xfc, !PT ;  /* 0x00000033aaaa7212 */ /* 0x000fe400078efcff */
[----:B------:R-:W-:Y:S02]  /*36a0*/  PRMT R51, R172, 0xba98, RZ ;  /* 0x0000ba98ac337816 */ /* 0x000fe400000000ff */
[----:B------:R-:W-:-:S02]  /*36b0*/  LOP3.LUT R72, R168, R53, RZ, 0x3c, !PT ;  /* 0x00000035a8487212 */ /* 0x000fc400078e3cff */
[----:B------:R-:W-:Y:S02]  /*36c0*/  LOP3.LUT R53, R71, 0xf0f0f0f, RZ, 0xc0, !PT ;  /* 0x0f0f0f0f47357812 */ /* 0x000fe400078ec0ff */
[----:B0-----:R-:W-:Y:S02]  /*36d0*/  PRMT R154, R55, 0xba98, RZ ;  /* 0x0000ba98379a7816 */ /* 0x001fe400000000ff */
[C---:B------:R-:W-:Y:S02]  /*36e0*/  LOP3.LUT R174, R51.reuse, 0x80808080, R174, 0x6, !PT ;  /* 0x8080808033ae7812 */ /* 0x040fe400078e06ae */
[----:B------:R-:W-:Y:S01]  /*36f0*/  LOP3.LUT R51, R51, 0x7f7f7f7f, R154, 0x60, !PT ;  /* 0x7f7f7f7f33337812 */ /* 0x000fe200078e609a */
[----:B------:R-:W-:Y:S01]  /*3700*/  VIADD R154, R53, 0x78787878 ;  /* 0x78787878359a7836 */ /* 0x000fe20000000000 */
[----:B------:R-:W-:Y:S02]  /*3710*/  LOP3.LUT R72, R72, 0x8080808, R57, 0x60, !PT ;  /* 0x0808080848487812 */ /* 0x000fe400078e6039 */
[----:B------:R-:W-:-:S02]  /*3720*/  SHF.R.U32.HI R55, RZ, 0x4, R71 ;  /* 0x00000004ff377819 */ /* 0x000fc40000011647 */
[----:B------:R-:W-:Y:S01]  /*3730*/  LOP3.LUT R174, R174, R51, RZ, 0xfc, !PT ;  /* 0x00000033aeae7212 */ /* 0x000fe200078efcff */
[----:B------:R0:W-:Y:S01]  /*3740*/  STS [R45+0x5600], R166 ;  /* 0x005600a62d007388 */ /* 0x0001e20000000800 */
[----:B------:R-:W-:Y:S02]  /*3750*/  PRMT R51, R72, 0xba98, RZ ;  /* 0x0000ba9848337816 */ /* 0x000fe400000000ff */
[----:B------:R-:W-:Y:S02]  /*3760*/  PRMT R72, R57, 0xba98, RZ ;  /* 0x0000ba9839487816 */ /* 0x000fe400000000ff */
[----:B------:R-:W-:Y:S02]  /*3770*/  LOP3.LUT R57, R55, 0xf0f0f0f, RZ, 0xc0, !PT ;  /* 0x0f0f0f0f37397812 */ /* 0x000fe400078ec0ff */
[----:B---3--:R-:W-:Y:S02]  /*3780*/  LEA R73, R74, R73, 0x10 ;  /* 0x000000494a497211 */ /* 0x008fe400078e80ff */
[----:B0-----:R-:W-:-:S02]  /*3790*/  LOP3.LUT R166, R154, R71, RZ, 0x3c, !PT ;  /* 0x000000479aa67212 */ /* 0x001fc400078e3cff */
[C---:B------:R-:W-:Y:S02]  /*37a0*/  LOP3.LUT R168, R51.reuse, 0x80808080, R168, 0x6, !PT ;  /* 0x8080808033a87812 */ /* 0x040fe400078e06a8 */
[----:B------:R-:W-:Y:S01]  /*37b0*/  LOP3.LUT R51, R51, 0x7f7f7f7f, R72, 0x60, !PT ;  /* 0x7f7f7f7f33337812 */ /* 0x000fe200078e6048 */
[----:B------:R-:W-:Y:S01]  /*37c0*/  VIADD R74, R57, 0x78787878 ;  /* 0x78787878394a7836 */ /* 0x000fe20000000000 */
[----:B------:R-:W-:Y:S02]  /*37d0*/  LOP3.LUT R166, R166, 0x8080808, R53, 0x60, !PT ;  /* 0x08080808a6a67812 */ /* 0x000fe400078e6035 */
[----:B------:R-:W-:Y:S02]  /*37e0*/  PRMT R72, R53, 0xba98, RZ ;  /* 0x0000ba9835487816 */ /* 0x000fe400000000ff */
[----:B------:R-:W-:Y:S02]  /*37f0*/  LOP3.LUT R53, R73, 0xf0f0f0f, RZ, 0xc0, !PT ;  /* 0x0f0f0f0f49357812 */ /* 0x000fe400078ec0ff */
[----:B------:R-:W-:Y:S01]  /*3800*/  LOP3.LUT R168, R168, R51, RZ, 0xfc, !PT ;  /* 0x00000033a8a87212 */ /* 0x000fe200078efcff */
[----:B------:R0:W-:Y:S01]  /*3810*/  STS [R45+0x5610], R170 ;  /* 0x005610aa2d007388 */ /* 0x0001e20000000800 */
[----:B------:R-:W-:-:S02]  /*3820*/  PRMT R51, R166, 0xba98, RZ ;  /* 0x0000ba98a6337816 */ /* 0x000fc400000000ff */
[----:B------:R-:W-:Y:S02]  /*3830*/  LOP3.LUT R166, R74, R55, RZ, 0x3c, !PT ;  /* 0x000000374aa67212 */ /* 0x000fe400078e3cff */
[C---:B------:R-:W-:Y:S02]  /*3840*/  LOP3.LUT R154, R51.reuse, 0x80808080, R154, 0x6, !PT ;  /* 0x80808080339a7812 */ /* 0x040fe400078e069a */
[----:B------:R-:W-:Y:S01]  /*3850*/  LOP3.LUT R51, R51, 0x7f7f7f7f, R72, 0x60, !PT ;  /* 0x7f7f7f7f33337812 */ /* 0x000fe200078e6048 */
[----:B0-----:R-:W-:Y:S01]  /*3860*/  VIADD R170, R53, 0x78787878 ;  /* 0x7878787835aa7836 */ /* 0x001fe20000000000 */
[----:B------:R-:W-:Y:S02]  /*3870*/  LOP3.LUT R166, R166, 0x8080808, R57, 0x60, !PT ;  /* 0x08080808a6a67812 */ /* 0x000fe400078e6039 */
[----:B------:R-:W-:Y:S02]  /*3880*/  SHF.R.U32.HI R61, RZ, 0x4, R73 ;  /* 0x00000004ff3d7819 */ /* 0x000fe40000011649 */
[----:B------:R-:W-:-:S02]  /*3890*/  LOP3.LUT R172, R170, R73, RZ, 0x3c, !PT ;  /* 0x00000049aaac7212 */ /* 0x000fc400078e3cff */
[----:B------:R-:W-:Y:S02]  /*38a0*/  LOP3.LUT R154, R154, R51, RZ, 0xfc, !PT ;  /* 0x000000339a9a7212 */ /* 0x000fe400078efcff */
[----:B------:R-:W-:Y:S02]  /*38b0*/  PRMT R51, R166, 0xba98, RZ ;  /* 0x0000ba98a6337816 */ /* 0x000fe400000000ff */
[----:B------:R-:W-:Y:S02]  /*38c0*/  PRMT R72, R57, 0xba98, RZ ;  /* 0x0000ba9839487816 */ /* 0x000fe400000000ff */
[----:B------:R-:W-:Y:S02]  /*38d0*/  LOP3.LUT R172, R172, 0x8080808, R53, 0x60, !PT ;  /* 0x08080808acac7812 */ /* 0x000fe400078e6035 */
[----:B------:R-:W-:Y:S02]  /*38e0*/  LOP3.LUT R57, R61, 0xf0f0f0f, RZ, 0xc0, !PT ;  /* 0x0f0f0f0f3d397812 */ /* 0x000fe400078ec0ff */
[----:B------:R-:W-:-:S02]  /*38f0*/  LOP3.LUT R74, R51, 0x80808080, R74, 0x6, !PT ;  /* 0x80808080334a7812 */ /* 0x000fc400078e064a */
[----:B------:R-:W-:Y:S02]  /*3900*/  LOP3.LUT R51, R51, 0x7f7f7f7f, R72, 0x60, !PT ;  /* 0x7f7f7f7f33337812 */ /* 0x000fe400078e6048 */
[----:B------:R-:W-:Y:S02]  /*3910*/  PRMT R55, R172, 0xba98, RZ ;  /* 0x0000ba98ac377816 */ /* 0x000fe400000000ff */
[----:B------:R-:W-:Y:S02]  /*3920*/  IADD3 R166, PT, PT, R57, 0x78787878, RZ ;  /* 0x7878787839a67810 */ /* 0x000fe40007ffe0ff */
[----:B------:R-:W-:Y:S01]  /*3930*/  PRMT R72, R53, 0xba98, RZ ;  /* 0x0000ba9835487816 */ /* 0x000fe200000000ff */
[----:B------:R0:W-:Y:S01]  /*3940*/  STS [R45+0x5f90], R168 ;  /* 0x005f90a82d007388 */ /* 0x0001e20000000800 */
[C---:B------:R-:W-:Y:S01]  /*3950*/  LOP3.LUT R170, R55.reuse, 0x80808080, R170, 0x6, !PT ;  /* 0x8080808037aa7812 */ /* 0x040fe200078e06aa */
[----:B------:R-:W-:Y:S01]  /*3960*/  IMAD R75, R78, 0x10000, R75 ;  /* 0x000100004e4b7824 */ /* 0x000fe200078e024b */
[----:B------:R-:W-:-:S02]  /*3970*/  LOP3.LUT R55, R55, 0x7f7f7f7f, R72, 0x60, !PT ;  /* 0x7f7f7f7f37377812 */ /* 0x000fc400078e6048 */
[----:B0-----:R-:W-:Y:S02]  /*3980*/  LOP3.LUT R168, R166, R61, RZ, 0x3c, !PT ;  /* 0x0000003da6a87212 */ /* 0x001fe400078e3cff */
[----:B------:R-:W-:Y:S02]  /*3990*/  LOP3.LUT R170, R170, R55, RZ, 0xfc, !PT ;  /* 0x00000037aaaa7212 */ /* 0x000fe400078efcff */
[----:B------:R-:W-:Y:S02]  /*39a0*/  LOP3.LUT R168, R168, 0x8080808, R57, 0x60, !PT ;  /* 0x08080808a8a87812 */ /* 0x000fe400078e6039 */
[----:B------:R-:W-:Y:S02]  /*39b0*/  LOP3.LUT R53, R75, 0xf0f0f0f, RZ, 0xc0, !PT ;  /* 0x0f0f0f0f4b357812 */ /* 0x000fe400078ec0ff */
[----:B------:R-:W-:Y:S02]  /*39c0*/  SHF.R.U32.HI R55, RZ, 0x4, R75 ;  /* 0x00000004ff377819 */ /* 0x000fe4000001164b */
[----:B------:R-:W-:Y:S01]  /*39d0*/  LOP3.LUT R74, R74, R51, RZ, 0xfc, !PT ;  /* 0x000000334a4a7212 */ /* 0x000fe200078efcff */
[----:B------:R-:W-:Y:S01]  /*39e0*/  VIADD R78, R53, 0x78787878 ;  /* 0x78787878354e7836 */ /* 0x000fe20000000000 */
[----:B------:R-:W-:-:S02]  /*39f0*/  PRMT R51, R168, 0xba98, RZ ;  /* 0x0000ba98a8337816 */ /* 0x000fc400000000ff */
[----:B------:R-:W-:Y:S02]  /*3a00*/  PRMT R72, R57, 0xba98, RZ ;  /* 0x0000ba9839487816 */ /* 0x000fe400000000ff */
[----:B------:R-:W-:Y:S01]  /*3a10*/  LOP3.LUT R57, R55, 0xf0f0f0f, RZ, 0xc0, !PT ;  /* 0x0f0f0f0f37397812 */ /* 0x000fe200078ec0ff */
[----:B------:R0:W-:Y:S01]  /*3a20*/  STS [R45+0x6910], R74 ;  /* 0x0069104a2d007388 */ /* 0x0001e20000000800 */
[C---:B------:R-:W-:Y:S02]  /*3a30*/  LOP3.LUT R166, R51.reuse, 0x80808080, R166, 0x6, !PT ;  /* 0x8080808033a67812 */ /* 0x040fe400078e06a6 */
[----:B------:R-:W-:Y:S02]  /*3a40*/  LOP3.LUT R51, R51, 0x7f7f7f7f, R72, 0x60, !PT ;  /* 0x7f7f7f7f33337812 */ /* 0x000fe400078e6048 */
[----:B------:R-:W-:Y:S01]  /*3a50*/  LOP3.LUT R72, R78, R75, RZ, 0x3c, !PT ;  /* 0x0000004b4e487212 */ /* 0x000fe200078e3cff */
[----:B------:R-:W-:Y:S01]  /*3a60*/  IMAD R79, R80, 0x10000, R79 ;  /* 0x00010000504f7824 */ /* 0x000fe200078e024f */
[----:B0-----:R-:W-:-:S02]  /*3a70*/  IADD3 R74, PT, PT, R57, 0x78787878, RZ ;  /* 0x78787878394a7810 */ /* 0x001fc40007ffe0ff */
[----:B------:R-:W-:Y:S02]  /*3a80*/  LOP3.LUT R72, R72, 0x8080808, R53, 0x60, !PT ;  /* 0x0808080848487812 */ /* 0x000fe400078e6035 */
[----:B------:R-:W-:Y:S02]  /*3a90*/  LOP3.LUT R80, R74, R55, RZ, 0x3c, !PT ;  /* 0x000000374a507212 */ /* 0x000fe400078e3cff */
[----:B------:R-:W-:Y:S02]  /*3aa0*/  LOP3.LUT R166, R166, R51, RZ, 0xfc, !PT ;  /* 0x00000033a6a67212 */ /* 0x000fe400078efcff */
[----:B------:R-:W-:Y:S02]  /*3ab0*/  LOP3.LUT R80, R80, 0x8080808, R57, 0x60, !PT ;  /* 0x0808080850507812 */ /* 0x000fe400078e6039 */
[----:B------:R-:W-:Y:S02]  /*3ac0*/  PRMT R51, R72, 0xba98, RZ ;  /* 0x0000ba9848337816 */ /* 0x000fe400000000ff */
[----:B------:R-:W-:-:S02]  /*3ad0*/  LOP3.LUT R55, R79, 0xf0f0f0f, RZ, 0xc0, !PT ;  /* 0x0f0f0f0f4f377812 */ /* 0x000fc400078ec0ff */
[----:B------:R-:W-:Y:S01]  /*3ae0*/  PRMT R72, R53, 0xba98, RZ ;  /* 0x0000ba9835487816 */ /* 0x000fe200000000ff */
[----:B------:R0:W-:Y:S01]  /*3af0*/  STS [R45+0x6900], R154 ;  /* 0x0069009a2d007388 */ /* 0x0001e20000000800 */
[----:B------:R-:W-:Y:S02]  /*3b00*/  PRMT R53, R80, 0xba98, RZ ;  /* 0x0000ba9850357816 */ /* 0x000fe400000000ff */
[C---:B------:R-:W-:Y:S02]  /*3b10*/  LOP3.LUT R78, R51.reuse, 0x80808080, R78, 0x6, !PT ;  /* 0x80808080334e7812 */ /* 0x040fe400078e064e */
[----:B------:R-:W-:Y:S01]  /*3b20*/  LOP3.LUT R51, R51, 0x7f7f7f7f, R72, 0x60, !PT ;  /* 0x7f7f7f7f33337812 */ /* 0x000fe200078e6048 */
[----:B------:R-:W-:Y:S01]  /*3b30*/  VIADD R72, R55, 0x78787878 ;  /* 0x7878787837487836 */ /* 0x000fe20000000000 */
[----:B------:R-:W-:Y:S02]  /*3b40*/  LOP3.LUT R74, R53, 0x80808080, R74, 0x6, !PT ;  /* 0x80808080354a7812 */ /* 0x000fe400078e064a */
[----:B0-----:R-:W-:-:S02]  /*3b50*/  PRMT R154, R57, 0xba98, RZ ;  /* 0x0000ba98399a7816 */ /* 0x001fc400000000ff */
[----:B------:R-:W-:Y:S02]  /*3b60*/  SHF.R.U32.HI R57, RZ, 0x4, R79 ;  /* 0x00000004ff397819 */ /* 0x000fe4000001164f */
[----:B------:R-:W-:Y:S02]  /*3b70*/  LOP3.LUT R53, R53, 0x7f7f7f7f, R154, 0x60, !PT ;  /* 0x7f7f7f7f35357812 */ /* 0x000fe400078e609a */
[----:B------:R-:W-:Y:S02]  /*3b80*/  LOP3.LUT R80, R72, R79, RZ, 0x3c, !PT ;  /* 0x0000004f48507212 */ /* 0x000fe400078e3cff */
[----:B------:R-:W-:Y:S02]  /*3b90*/  LOP3.LUT R74, R74, R53, RZ, 0xfc, !PT ;  /* 0x000000354a4a7212 */ /* 0x000fe400078efcff */
[----:B------:R-:W-:Y:S02]  /*3ba0*/  LOP3.LUT R53, R57, 0xf0f0f0f, RZ, 0xc0, !PT ;  /* 0x0f0f0f0f39357812 */ /* 0x000fe400078ec0ff */
[----:B------:R-:W-:Y:S01]  /*3bb0*/  LOP3.LUT R80, R80, 0x8080808, R55, 0x60, !PT ;  /* 0x0808080850507812 */ /* 0x000fe200078e6037 */
[----:B------:R-:W-:Y:S01]  /*3bc0*/  IMAD R81, R82, 0x10000, R81 ;  /* 0x0001000052517824 */ /* 0x000fe200078e0251 */
[----:B------:R-:W-:-:S02]  /*3bd0*/  IADD3 R154, PT, PT, R53, 0x78787878, RZ ;  /* 0x78787878359a7810 */ /* 0x000fc40007ffe0ff */
[----:B------:R-:W-:Y:S02]  /*3be0*/  LOP3.LUT R78, R78, R51, RZ, 0xfc, !PT ;  /* 0x000000334e4e7212 */ /* 0x000fe400078efcff */
[----:B------:R-:W-:Y:S02]  /*3bf0*/  PRMT R51, R80, 0xba98, RZ ;  /* 0x0000ba9850337816 */ /* 0x000fe400000000ff */
[----:B------:R-:W-:Y:S02]  /*3c00*/  PRMT R80, R55, 0xba98, RZ ;  /* 0x0000ba9837507816 */ /* 0x000fe400000000ff */
[----:B------:R-:W-:Y:S02]  /*3c10*/  LOP3.LUT R82, R154, R57, RZ, 0x3c, !PT ;  /* 0x000000399a527212 */ /* 0x000fe400078e3cff */
[----:B------:R-:W-:Y:S02]  /*3c20*/  LOP3.LUT R72, R51, 0x80808080, R72, 0x6, !PT ;  /* 0x8080808033487812 */ /* 0x000fe400078e0648 */
[----:B------:R-:W-:-:S02]  /*3c30*/  SHF.R.U32.HI R57, RZ, 0x4, R81 ;  /* 0x00000004ff397819 */ /* 0x000fc40000011651 */
[----:B------:R-:W-:Y:S02]  /*3c40*/  LOP3.LUT R55, R81, 0xf0f0f0f, RZ, 0xc0, !PT ;  /* 0x0f0f0f0f51377812 */ /* 0x000fe400078ec0ff */
[----:B------:R-:W-:Y:S02]  /*3c50*/  LOP3.LUT R51, R51, 0x7f7f7f7f, R80, 0x60, !PT ;  /* 0x7f7f7f7f33337812 */ /* 0x000fe400078e6050 */
[----:B------:R-:W-:Y:S01]  /*3c60*/  LOP3.LUT R82, R82, 0x8080808, R53, 0x60, !PT ;  /* 0x0808080852527812 */ /* 0x000fe200078e6035 */
[----:B------:R0:W-:Y:S01]  /*3c70*/  STS [R45+0x7c00], R78 ;  /* 0x007c004e2d007388 */ /* 0x0001e20000000800 */
[----:B------:R-:W-:Y:S02]  /*3c80*/  LOP3.LUT R61, R57, 0xf0f0f0f, RZ, 0xc0, !PT ;  /* 0x0f0f0f0f393d7812 */ /* 0x000fe400078ec0ff */
[----:B------:R-:W-:Y:S01]  /*3c90*/  LOP3.LUT R72, R72, R51, RZ, 0xfc, !PT ;  /* 0x0000003348487212 */ /* 0x000fe200078efcff */
[----:B------:R1:W-:Y:S01]  /*3ca0*/  STS [R45+0x7c10], R74 ;  /* 0x007c104a2d007388 */ /* 0x0003e20000000800 */
[----:B------:R-:W-:-:S02]  /*3cb0*/  PRMT R51, R82, 0xba98, RZ ;  /* 0x0000ba9852337816 */ /* 0x000fc400000000ff */
[----:B------:R-:W-:Y:S01]  /*3cc0*/  IADD3 R82, PT, PT, R61, 0x78787878, RZ ;  /* 0x787878783d527810 */ /* 0x000fe20007ffe0ff */
[----:B0-----:R-:W-:Y:S01]  /*3cd0*/  VIADD R78, R55, 0x78787878 ;  /* 0x78787878374e7836 */ /* 0x001fe20000000000 */
[----:B------:R-:W-:Y:S02]  /*3ce0*/  LOP3.LUT R154, R51, 0x80808080, R154, 0x6, !PT ;  /* 0x80808080339a7812 */ /* 0x000fe400078e069a */
[----:B-1----:R-:W-:Y:S02]  /*3cf0*/  PRMT R74, R53, 0xba98, RZ ;  /* 0x0000ba98354a7816 */ /* 0x002fe400000000ff */
[----:B------:R-:W-:Y:S02]  /*3d00*/  LOP3.LUT R80, R78, R81, RZ, 0x3c, !PT ;  /* 0x000000514e507212 */ /* 0x000fe400078e3cff */
[----:B------:R-:W-:Y:S01]  /*3d10*/  LOP3.LUT R51, R51, 0x7f7f7f7f, R74, 0x60, !PT ;  /* 0x7f7f7f7f33337812 */ /* 0x000fe200078e604a */
[----:B------:R-:W-:Y:S01]  /*3d20*/  IMAD R83, R84, 0x10000, R83 ;  /* 0x0001000054537824 */ /* 0x000fe200078e0253 */
[----:B------:R-:W-:-:S02]  /*3d30*/  LOP3.LUT R74, R82, R57, RZ, 0x3c, !PT ;  /* 0x00000039524a7212 */ /* 0x000fc400078e3cff */
[----:B------:R-:W-:Y:S02]  /*3d40*/  LOP3.LUT R80, R80, 0x8080808, R55, 0x60, !PT ;  /* 0x0808080850507812 */ /* 0x000fe400078e6037 */
[----:B------:R-:W-:Y:S02]  /*3d50*/  LOP3.LUT R57, R74, 0x8080808, R61, 0x60, !PT ;  /* 0x080808084a397812 */ /* 0x000fe400078e603d */
[----:B------:R-:W-:Y:S02]  /*3d60*/  PRMT R74, R55, 0xba98, RZ ;  /* 0x0000ba98374a7816 */ /* 0x000fe400000000ff */
[----:B------:R-:W-:Y:S02]  /*3d70*/  PRMT R53, R80, 0xba98, RZ ;  /* 0x0000ba9850357816 */ /* 0x000fe400000000ff */
[----:B------:R-:W-:Y:S01]  /*3d80*/  LOP3.LUT R55, R83, 0xf0f0f0f, RZ, 0xc0, !PT ;  /* 0x0f0f0f0f53377812 */ /* 0x000fe200078ec0ff */
[----:B------:R0:W-:Y:S01]  /*3d90*/  STS [R45+0x8580], R72 ;  /* 0x008580482d007388 */ /* 0x0001e20000000800 */
[----:B------:R-:W-:-:S02]  /*3da0*/  PRMT R57, R57, 0xba98, RZ ;  /* 0x0000ba9839397816 */ /* 0x000fc400000000ff */
[----:B------:R-:W-:Y:S02]  /*3db0*/  LOP3.LUT R78, R53, 0x80808080, R78, 0x6, !PT ;  /* 0x80808080354e7812 */ /* 0x000fe400078e064e */
[----:B------:R-:W-:Y:S02]  /*3dc0*/  PRMT R80, R61, 0xba98, RZ ;  /* 0x0000ba983d507816 */ /* 0x000fe400000000ff */
[----:B------:R-:W-:Y:S01]  /*3dd0*/  LOP3.LUT R53, R53, 0x7f7f7f7f, R74, 0x60, !PT ;  /* 0x7f7f7f7f35357812 */ /* 0x000fe200078e604a */
[----:B0-----:R-:W-:Y:S01]  /*3de0*/  VIADD R72, R55, 0x78787878 ;  /* 0x7878787837487836 */ /* 0x001fe20000000000 */
[C---:B------:R-:W-:Y:S02]  /*3df0*/  LOP3.LUT R82, R57.reuse, 0x80808080, R82, 0x6, !PT ;  /* 0x8080808039527812 */ /* 0x040fe400078e0652 */
[----:B------:R-:W-:Y:S02]  /*3e00*/  LOP3.LUT R57, R57, 0x7f7f7f7f, R80, 0x60, !PT ;  /* 0x7f7f7f7f39397812 */ /* 0x000fe400078e6050 */
[----:B------:R-:W-:-:S02]  /*3e10*/  LOP3.LUT R78, R78, R53, RZ, 0xfc, !PT ;  /* 0x000000354e4e7212 */ /* 0x000fc400078efcff */
[----:B------:R-:W-:Y:S02]  /*3e20*/  SHF.R.U32.HI R53, RZ, 0x4, R83 ;  /* 0x00000004ff357819 */ /* 0x000fe40000011653 */
[----:B------:R-:W-:Y:S02]  /*3e30*/  LOP3.LUT R74, R72, R83, RZ, 0x3c, !PT ;  /* 0x00000053484a7212 */ /* 0x000fe400078e3cff */
[----:B------:R-:W-:Y:S02]  /*3e40*/  LOP3.LUT R82, R82, R57, RZ, 0xfc, !PT ;  /* 0x0000003952527212 */ /* 0x000fe400078efcff */
[----:B------:R-:W-:Y:S02]  /*3e50*/  LOP3.LUT R57, R53, 0xf0f0f0f, RZ, 0xc0, !PT ;  /* 0x0f0f0f0f35397812 */ /* 0x000fe400078ec0ff */
[----:B------:R-:W-:Y:S02]  /*3e60*/  LOP3.LUT R74, R74, 0x8080808, R55, 0x60, !PT ;  /* 0x080808084a4a7812 */ /* 0x000fe400078e6037 */
[----:B------:R-:W-:-:S02]  /*3e70*/  LEA R85, R86, R85, 0x10 ;  /* 0x0000005556557211 */ /* 0x000fc400078e80ff */
[----:B------:R-:W-:Y:S01]  /*3e80*/  LOP3.LUT R154, R154, R51, RZ, 0xfc, !PT ;  /* 0x000000339a9a7212 */ /* 0x000fe200078efcff */
[----:B------:R-:W-:Y:S01]  /*3e90*/  VIADD R80, R57, 0x78787878 ;  /* 0x7878787839507836 */ /* 0x000fe20000000000 */
[----:B------:R-:W-:Y:S02]  /*3ea0*/  PRMT R51, R74, 0xba98, RZ ;  /* 0x0000ba984a337816 */ /* 0x000fe400000000ff */
[----:B------:R-:W-:Y:S02]  /*3eb0*/  PRMT R74, R55, 0xba98, RZ ;  /* 0x0000ba98374a7816 */ /* 0x000fe400000000ff */
[----:B------:R-:W-:Y:S01]  /*3ec0*/  LOP3.LUT R55, R85, 0xf0f0f0f, RZ, 0xc0, !PT ;  /* 0x0f0f0f0f55377812 */ /* 0x000fe200078ec0ff */
[----:B------:R0:W-:Y:S01]  /*3ed0*/  STS [R45+0x8f00], R78 ;  /* 0x008f004e2d007388 */ /* 0x0001e20000000800 */
[----:B------:R-:W-:Y:S02]  /*3ee0*/  LOP3.LUT R84, R80, R53, RZ, 0x3c, !PT ;  /* 0x0000003550547212 */ /* 0x000fe400078e3cff */
[----:B------:R-:W-:-:S02]  /*3ef0*/  SHF.R.U32.HI R53, RZ, 0x4, R85 ;  /* 0x00000004ff357819 */ /* 0x000fc40000011655 */
[C---:B------:R-:W-:Y:S02]  /*3f00*/  LOP3.LUT R72, R51.reuse, 0x80808080, R72, 0x6, !PT ;  /* 0x8080808033487812 */ /* 0x040fe400078e0648 */
[----:B------:R-:W-:Y:S01]  /*3f10*/  LOP3.LUT R51, R51, 0x7f7f7f7f, R74, 0x60, !PT ;  /* 0x7f7f7f7f33337812 */ /* 0x000fe200078e604a */
[----:B0-----:R-:W-:Y:S01]  /*3f20*/  VIADD R78, R55, 0x78787878 ;  /* 0x78787878374e7836 */ /* 0x001fe20000000000 */
[----:B------:R-:W-:Y:S01]  /*3f30*/  LOP3.LUT R84, R84, 0x8080808, R57, 0x60, !PT ;  /* 0x0808080854547812 */ /* 0x000fe200078e6039 */
[----:B------:R0:W-:Y:S01]  /*3f40*/  STS [R45+0x8f10], R82 ;  /* 0x008f10522d007388 */ /* 0x0001e20000000800 */
[----:B------:R-:W-:Y:S02]  /*3f50*/  LOP3.LUT R61, R53, 0xf0f0f0f, RZ, 0xc0, !PT ;  /* 0x0f0f0f0f353d7812 */ /* 0x000fe400078ec0ff */
[----:B------:R-:W-:Y:S02]  /*3f60*/  LOP3.LUT R72, R72, R51, RZ, 0xfc, !PT ;  /* 0x0000003348487212 */ /* 0x000fe400078efcff */
[----:B------:R-:W-:-:S02]  /*3f70*/  PRMT R51, R84, 0xba98, RZ ;  /* 0x0000ba9854337816 */ /* 0x000fc400000000ff */
[----:B------:R-:W-:Y:S02]  /*3f80*/  IADD3 R84, PT, PT, R61, 0x78787878, RZ ;  /* 0x787878783d547810 */ /* 0x000fe40007ffe0ff */
[----:B0-----:R-:W-:Y:S02]  /*3f90*/  LOP3.LUT R82, R78, R85, RZ, 0x3c, !PT ;  /* 0x000000554e527212 */ /* 0x001fe400078e3cff */
[----:B------:R-:W-:Y:S02]  /*3fa0*/  PRMT R74, R57, 0xba98, RZ ;  /* 0x0000ba98394a7816 */ /* 0x000fe400000000ff */
[----:B------:R-:W-:Y:S02]  /*3fb0*/  LOP3.LUT R82, R82, 0x8080808, R55, 0x60, !PT ;  /* 0x0808080852527812 */ /* 0x000fe400078e6037 */
[----:B------:R-:W-:Y:S02]  /*3fc0*/  LOP3.LUT R80, R51, 0x80808080, R80, 0x6, !PT ;  /* 0x8080808033507812 */ /* 0x000fe400078e0650 */
[----:B------:R-:W-:-:S02]  /*3fd0*/  LOP3.LUT R86, R84, R53, RZ, 0x3c, !PT ;  /* 0x0000003554567212 */ /* 0x000fc400078e3cff */
[----:B------:R-:W-:Y:S02]  /*3fe0*/  LOP3.LUT R51, R51, 0x7f7f7f7f, R74, 0x60, !PT ;  /* 0x7f7f7f7f33337812 */ /* 0x000fe400078e604a */
[----:B------:R-:W-:Y:S02]  /*3ff0*/  PRMT R53, R82, 0xba98, RZ ;  /* 0x0000ba9852357816 */ /* 0x000fe400000000ff */
[----:B------:R-:W-:Y:S01]  /*4000*/  PRMT R74, R55, 0xba98, RZ ;  /* 0x0000ba98374a7816 */ /* 0x000fe200000000ff */
[----:B------:R-:W-:Y:S01]  /*4010*/  IMAD R87, R88, 0x10000, R87 ;  /* 0x0001000058577824 */ /* 0x000fe200078e0257 */
[C---:B------:R-:W-:Y:S02]  /*4020*/  LOP3.LUT R78, R53.reuse, 0x80808080, R78, 0x6, !PT ;  /* 0x80808080354e7812 */ /* 0x040fe400078e064e */
[----:B------:R-:W-:Y:S02]  /*4030*/  LOP3.LUT R86, R86, 0x8080808, R61, 0x60, !PT ;  /* 0x0808080856567812 */ /* 0x000fe400078e603d */
[----:B------:R-:W-:-:S02]  /*4040*/  LOP3.LUT R53, R53, 0x7f7f7f7f, R74, 0x60, !PT ;  /* 0x7f7f7f7f35357812 */ /* 0x000fc400078e604a */
[----:B------:R-:W-:Y:S02]  /*4050*/  LOP3.LUT R80, R80, R51, RZ, 0xfc, !PT ;  /* 0x0000003350507212 */ /* 0x000fe400078efcff */
[----:B------:R-:W-:Y:S02]  /*4060*/  PRMT R51, R86, 0xba98, RZ ;  /* 0x0000ba9856337816 */ /* 0x000fe400000000ff */
[----:B------:R-:W-:Y:S02]  /*4070*/  LOP3.LUT R78, R78, R53, RZ, 0xfc, !PT ;  /* 0x000000354e4e7212 */ /* 0x000fe400078efcff */
[----:B------:R-:W-:Y:S02]  /*4080*/  PRMT R74, R61, 0xba98, RZ ;  /* 0x0000ba983d4a7816 */ /* 0x000fe400000000ff */
[----:B------:R-:W-:Y:S02]  /*4090*/  LOP3.LUT R53, R87, 0xf0f0f0f, RZ, 0xc0, !PT ;  /* 0x0f0f0f0f57357812 */ /* 0x000fe400078ec0ff */
[----:B------:R-:W-:-:S02]  /*40a0*/  LOP3.LUT R84, R51, 0x80808080, R84, 0x6, !PT ;  /* 0x8080808033547812 */ /* 0x000fc400078e0654 */
[----:B------:R-:W-:Y:S01]  /*40b0*/  LOP3.LUT R51, R51, 0x7f7f7f7f, R74, 0x60, !PT ;  /* 0x7f7f7f7f33337812 */ /* 0x000fe200078e604a */
[----:B------:R-:W-:-:S05]  /*40c0*/  VIADD R74, R53, 0x78787878 ;  /* 0x78787878354a7836 */ /* 0x000fca0000000000 */
[----:B------:R-:W-:Y:S02]  /*40d0*/  LOP3.LUT R82, R74, R87, RZ, 0x3c, !PT ;  /* 0x000000574a527212 */ /* 0x000fe400078e3cff */
[----:B------:R-:W-:Y:S02]  /*40e0*/  SHF.R.U32.HI R87, RZ, 0x4, R87 ;  /* 0x00000004ff577819 */ /* 0x000fe40000011657 */
[----:B------:R-:W-:Y:S02]  /*40f0*/  LOP3.LUT R82, R82, 0x8080808, R53, 0x60, !PT ;  /* 0x0808080852527812 */ /* 0x000fe400078e6035 */
[----:B------:R-:W-:Y:S01]  /*4100*/  LOP3.LUT R55, R87, 0xf0f0f0f, RZ, 0xc0, !PT ;  /* 0x0f0f0f0f57377812 */ /* 0x000fe200078ec0ff */
[----:B------:R0:W-:Y:S01]  /*4110*/  STS [R45+0x9880], R72 ;  /* 0x009880482d007388 */ /* 0x0001e20000000800 */
[----:B------:R-:W-:Y:S02]  /*4120*/  LOP3.LUT R84, R84, R51, RZ, 0xfc, !PT ;  /* 0x0000003354547212 */ /* 0x000fe400078efcff */
[----:B------:R-:W-:-:S02]  /*4130*/  LEA R59, R59, R58, 0x10 ;  /* 0x0000003a3b3b7211 */ /* 0x000fc400078e80ff */
[----:B------:R-:W-:Y:S02]  /*4140*/  PRMT R51, R82, 0xba98, RZ ;  /* 0x0000ba9852337816 */ /* 0x000fe400000000ff */
[----:B------:R-:W-:Y:S01]  /*4150*/  PRMT R58, R53, 0xba98, RZ ;  /* 0x0000ba98353a7816 */ /* 0x000fe200000000ff */
[----:B0-----:R-:W-:Y:S01]  /*4160*/  VIADD R72, R55, 0x78787878 ;  /* 0x7878787837487836 */ /* 0x001fe20000000000 */
[----:B------:R-:W-:Y:S02]  /*4170*/  SHF.R.U32.HI R61, RZ, 0x4, R59 ;  /* 0x00000004ff3d7819 */ /* 0x000fe4000001163b */
[C---:B------:R-:W-:Y:S02]  /*4180*/  LOP3.LUT R74, R51.reuse, 0x80808080, R74, 0x6, !PT ;  /* 0x80808080334a7812 */ /* 0x040fe400078e064a */
[----:B------:R-:W-:Y:S02]  /*4190*/  LOP3.LUT R51, R51, 0x7f7f7f7f, R58, 0x60, !PT ;  /* 0x7f7f7f7f33337812 */ /* 0x000fe400078e603a */
[----:B------:R-:W-:-:S02]  /*41a0*/  LOP3.LUT R58, R72, R87, RZ, 0x3c, !PT ;  /* 0x00000057483a7212 */ /* 0x000fc400078e3cff */
[----:B------:R-:W-:Y:S02]  /*41b0*/  LOP3.LUT R63, R61, 0xf0f0f0f, RZ, 0xc0, !PT ;  /* 0x0f0f0f0f3d3f7812 */ /* 0x000fe400078ec0ff */
[----:B------:R-:W-:Y:S01]  /*41c0*/  LOP3.LUT R57, R59, 0xf0f0f0f, RZ, 0xc0, !PT ;  /* 0x0f0f0f0f3b397812 */ /* 0x000fe200078ec0ff */
[----:B------:R0:W-:Y:S01]  /*41d0*/  STS [R45+0xa210], R84 ;  /* 0x00a210542d007388 */ /* 0x0001e20000000800 */
[----:B------:R-:W-:Y:S02]  /*41e0*/  LOP3.LUT R58, R58, 0x8080808, R55, 0x60, !PT ;  /* 0x080808083a3a7812 */ /* 0x000fe400078e6037 */
[----:B------:R-:W-:Y:S01]  /*41f0*/  LOP3.LUT R74, R74, R51, RZ, 0xfc, !PT ;  /* 0x000000334a4a7212 */ /* 0x000fe200078efcff */
[----:B------:R1:W-:Y:S01]  /*4200*/  STS [R45+0xa200], R78 ;  /* 0x00a2004e2d007388 */ /* 0x0003e20000000800 */
[----:B------:R-:W-:Y:S02]  /*4210*/  PRMT R51, R58, 0xba98, RZ ;  /* 0x0000ba983a337816 */ /* 0x000fe400000000ff */
[----:B------:R-:W-:-:S02]  /*4220*/  PRMT R58, R55, 0xba98, RZ ;  /* 0x0000ba98373a7816 */ /* 0x000fc400000000ff */
[----:B0-----:R-:W-:Y:S01]  /*4230*/  IADD3 R84, PT, PT, R63, 0x78787878, RZ ;  /* 0x787878783f547810 */ /* 0x001fe20007ffe0ff */
[----:B-1----:R-:W-:-:S03]  /*4240*/  VIADD R78, R57, 0x78787878 ;  /* 0x78787878394e7836 */ /* 0x002fc60000000000 */
[----:B------:R-:W-:Y:S01]  /*4250*/  LOP3.LUT R86, R84, R61, RZ, 0x3c, !PT ;  /* 0x0000003d54567212 */ /* 0x000fe200078e3cff */
[----:B------:R0:W-:Y:S01]  /*4260*/  STS [R45+0x9890], R80 ;  /* 0x009890502d007388 */ /* 0x0001e20000000800 */
[C---:B------:R-:W-:Y:S02]  /*4270*/  LOP3.LUT R72, R51.reuse, 0x80808080, R72, 0x6, !PT ;  /* 0x8080808033487812 */ /* 0x040fe400078e0648 */
[----:B------:R-:W-:Y:S02]  /*4280*/  LOP3.LUT R51, R51, 0x7f7f7f7f, R58, 0x60, !PT ;  /* 0x7f7f7f7f33337812 */ /* 0x000fe400078e603a */
[----:B------:R-:W-:Y:S02]  /*4290*/  LOP3.LUT R86, R86, 0x8080808, R63, 0x60, !PT ;  /* 0x0808080856567812 */ /* 0x000fe400078e603f */
[----:B0-----:R-:W-:Y:S02]  /*42a0*/  LOP3.LUT R80, R78, R59, RZ, 0x3c, !PT ;  /* 0x0000003b4e507212 */ /* 0x001fe400078e3cff */
[----:B------:R-:W-:-:S02]  /*42b0*/  LOP3.LUT R72, R72, R51, RZ, 0xfc, !PT ;  /* 0x0000003348487212 */ /* 0x000fc400078efcff */
[----:B------:R-:W-:Y:S02]  /*42c0*/  LOP3.LUT R80, R80, 0x8080808, R57, 0x60, !PT ;  /* 0x0808080850507812 */ /* 0x000fe400078e6039 */
[----:B------:R-:W-:Y:S02]  /*42d0*/  PRMT R51, R86, 0xba98, RZ ;  /* 0x0000ba9856337816 */ /* 0x000fe400000000ff */
[----:B------:R-:W-:Y:S01]  /*42e0*/  PRMT R58, R63, 0xba98, RZ ;  /* 0x0000ba983f3a7816 */ /* 0x000fe200000000ff */
[----:B----4-:R-:W-:Y:S01]  /*42f0*/  IMAD R47, R52, 0x10000, R47 ;  /* 0x00010000342f7824 */ /* 0x010fe200078e022f */
[----:B------:R-:W-:Y:S02]  /*4300*/  PRMT R53, R80, 0xba98, RZ ;  /* 0x0000ba9850357816 */ /* 0x000fe400000000ff */
[----:B------:R-:W-:Y:S02]  /*4310*/  PRMT R82, R57, 0xba98, RZ ;  /* 0x0000ba9839527816 */ /* 0x000fe400000000ff */
[----:B------:R-:W-:-:S02]  /*4320*/  LOP3.LUT R84, R51, 0x80808080, R84, 0x6, !PT ;  /* 0x8080808033547812 */ /* 0x000fc400078e0654 */
[----:B------:R-:W-:Y:S02]  /*4330*/  LOP3.LUT R51, R51, 0x7f7f7f7f, R58, 0x60, !PT ;  /* 0x7f7f7f7f33337812 */ /* 0x000fe400078e603a */
[C---:B------:R-:W-:Y:S02]  /*4340*/  LOP3.LUT R78, R53.reuse, 0x80808080, R78, 0x6, !PT ;  /* 0x80808080354e7812 */ /* 0x040fe400078e064e */
[----:B------:R-:W-:Y:S02]  /*4350*/  LOP3.LUT R53, R53, 0x7f7f7f7f, R82, 0x60, !PT ;  /* 0x7f7f7f7f35357812 */ /* 0x000fe400078e6052 */
[----:B------:R-:W-:Y:S02]  /*4360*/  LOP3.LUT R52, R47, 0xf0f0f0f, RZ, 0xc0, !PT ;  /* 0x0f0f0f0f2f347812 */ /* 0x000fe400078ec0ff */
[----:B------:R-:W-:Y:S02]  /*4370*/  LOP3.LUT R84, R84, R51, RZ, 0xfc, !PT ;  /* 0x0000003354547212 */ /* 0x000fe400078efcff */
[----:B------:R-:W-:-:S02]  /*4380*/  SHF.R.U32.HI R51, RZ, 0x4, R47 ;  /* 0x00000004ff337819 */ /* 0x000fc4000001162f */
[----:B------:R-:W-:Y:S01]  /*4390*/  LOP3.LUT R78, R78, R53, RZ, 0xfc, !PT ;  /* 0x000000354e4e7212 */ /* 0x000fe200078efcff */
[----:B------:R-:W-:Y:S01]  /*43a0*/  VIADD R58, R52, 0x78787878 ;  /* 0x78787878343a7836 */ /* 0x000fe20000000000 */
[----:B-----5:R-:W-:Y:S02]  /*43b0*/  LEA R53, R54, R49, 0x10 ;  /* 0x0000003136357211 */ /* 0x020fe400078e80ff */
[----:B------:R-:W-:Y:S02]  /*43c0*/  LOP3.LUT R49, R51, 0xf0f0f0f, RZ, 0xc0, !PT ;  /* 0x0f0f0f0f33317812 */ /* 0x000fe400078ec0ff */
[----:B------:R-:W-:Y:S02]  /*43d0*/  SHF.R.U32.HI R57, RZ, 0x4, R53 ;  /* 0x00000004ff397819 */ /* 0x000fe40000011635 */
[----:B------:R-:W-:Y:S01]  /*43e0*/  LOP3.LUT R47, R58, R47, RZ, 0x3c, !PT ;  /* 0x0000002f3a2f7212 */ /* 0x000fe200078e3cff */
[----:B------:R-:W-:Y:S01]  /*43f0*/  VIADD R54, R49, 0x78787878 ;  /* 0x7878787831367836 */ /* 0x000fe20000000000 */
[----:B------:R-:W-:-:S02]  /*4400*/  LOP3.LUT R55, R53, 0xf0f0f0f, RZ, 0xc0, !PT ;  /* 0x0f0f0f0f35377812 */ /* 0x000fc400078ec0ff */
[----:B------:R-:W-:Y:S01]  /*4410*/  LOP3.LUT R59, R57, 0xf0f0f0f, RZ, 0xc0, !PT ;  /* 0x0f0f0f0f393b7812 */ /* 0x000fe200078ec0ff */
[----:B------:R0:W-:Y:S01]  /*4420*/  STS [R45+0xab80], R74 ;  /* 0x00ab804a2d007388 */ /* 0x0001e20000000800 */
[----:B------:R-:W-:-:S03]  /*4430*/  LOP3.LUT R47, R47, 0x8080808, R52, 0x60, !PT ;  /* 0x080808082f2f7812 */ /* 0x000fc600078e6034 */
[----:B------:R1:W-:Y:S01]  /*4440*/  STS [R45+0xab90], R72 ;  /* 0x00ab90482d007388 */ /* 0x0003e20000000800 */
[----:B------:R-:W-:Y:S02]  /*4450*/  IADD3 R80, PT, PT, R59, 0x78787878, RZ ;  /* 0x787878783b507810 */ /* 0x000fe40007ffe0ff */
[----:B------:R-:W-:Y:S01]  /*4460*/  PRMT R47, R47, 0xba98, RZ ;  /* 0x0000ba982f2f7816 */ /* 0x000fe200000000ff */
[----:B0-----:R-:W-:Y:S01]  /*4470*/  VIADD R74, R55, 0x78787878 ;  /* 0x78787878374a7836 */ /* 0x001fe20000000000 */
[----:B-1----:R-:W-:Y:S01]  /*4480*/  LOP3.LUT R72, R54, R51, RZ, 0x3c, !PT ;  /* 0x0000003336487212 */ /* 0x002fe200078e3cff */
[----:B------:R0:W-:Y:S01]  /*4490*/  STS [R45+0xb500], R78 ;  /* 0x00b5004e2d007388 */ /* 0x0001e20000000800 */
[----:B------:R-:W-:Y:S02]  /*44a0*/  PRMT R52, R52, 0xba98, RZ ;  /* 0x0000ba9834347816 */ /* 0x000fe400000000ff */
[----:B------:R-:W-:Y:S02]  /*44b0*/  LOP3.LUT R72, R72, 0x8080808, R49, 0x60, !PT ;  /* 0x0808080848487812 */ /* 0x000fe400078e6031 */
[----:B------:R-:W-:-:S02]  /*44c0*/  LOP3.LUT R82, R80, R57, RZ, 0x3c, !PT ;  /* 0x0000003950527212 */ /* 0x000fc400078e3cff */
[C---:B------:R-:W-:Y:S02]  /*44d0*/  LOP3.LUT R58, R47.reuse, 0x80808080, R58, 0x6, !PT ;  /* 0x808080802f3a7812 */ /* 0x040fe400078e063a */
[----:B0-----:R-:W-:Y:S02]  /*44e0*/  LOP3.LUT R78, R74, R53, RZ, 0x3c, !PT ;  /* 0x000000354a4e7212 */ /* 0x001fe400078e3cff */
[----:B------:R-:W-:Y:S02]  /*44f0*/  LOP3.LUT R47, R47, 0x7f7f7f7f, R52, 0x60, !PT ;  /* 0x7f7f7f7f2f2f7812 */ /* 0x000fe400078e6034 */
[----:B------:R-:W-:Y:S02]  /*4500*/  PRMT R51, R72, 0xba98, RZ ;  /* 0x0000ba9848337816 */ /* 0x000fe400000000ff */
[----:B------:R-:W-:Y:S02]  /*4510*/  PRMT R52, R49, 0xba98, RZ ;  /* 0x0000ba9831347816 */ /* 0x000fe400000000ff */
[----:B------:R-:W-:-:S02]  /*4520*/  LOP3.LUT R78, R78, 0x8080808, R55, 0x60, !PT ;  /* 0x080808084e4e7812 */ /* 0x000fc400078e6037 */
[----:B------:R-:W-:Y:S02]  /*4530*/  LOP3.LUT R82, R82, 0x8080808, R59, 0x60, !PT ;  /* 0x0808080852527812 */ /* 0x000fe400078e603b */
[C---:B------:R-:W-:Y:S02]  /*4540*/  LOP3.LUT R54, R51.reuse, 0x80808080, R54, 0x6, !PT ;  /* 0x8080808033367812 */ /* 0x040fe400078e0636 */
[----:B------:R-:W-:Y:S02]  /*4550*/  LOP3.LUT R51, R51, 0x7f7f7f7f, R52, 0x60, !PT ;  /* 0x7f7f7f7f33337812 */ /* 0x000fe400078e6034 */
        /* <DEDUP_REMOVED lines=8> */
[----:B------:R-:W-:Y:S01]  /*45e0*/  LOP3.LUT R58, R58, R47, RZ, 0xfc, !PT ;  /* 0x0000002f3a3a7212 */ /* 0x000fe200078efcff */
[----:B------:R-:W-:Y:S01]  /*45f0*/  IMAD R47, R136, 0x4c, R137 ;  /* 0x0000004c882f7824 */ /* 0x000fe200078e0289 */
[----:B------:R-:W-:Y:S01]  /*4600*/  LOP3.LUT R54, R54, R51, RZ, 0xfc, !PT ;  /* 0x0000003336367212 */ /* 0x000fe200078efcff */
[----:B--2---:R-:W-:Y:S01]  /*4610*/  HADD2.F32 R50, -RZ, R50.H0_H0 ;  /* 0x20000032ff327230 */ /* 0x004fe20000004100 */
[----:B------:R-:W-:Y:S01]  /*4620*/  LOP3.LUT R74, R74, R49, RZ, 0xfc, !PT ;  /* 0x000000314a4a7212 */ /* 0x000fe200078efcff */
[----:B------:R-:W-:Y:S01]  /*4630*/  IMAD R47, R47, 0x4, R146 ;  /* 0x000000042f2f7824 */ /* 0x000fe200078e0292 */
[----:B------:R-:W-:Y:S01]  /*4640*/  LOP3.LUT R80, R80, R53, RZ, 0xfc, !PT ;  /* 0x0000003550507212 */ /* 0x000fe200078efcff */
[----:B------:R-:W-:Y:S01]  /*4650*/  HADD2.F32 R48, -RZ, R48.H0_H0 ;  /* 0x20000030ff307230 */ /* 0x000fe20000004100 */
[----:B------:R-:W-:Y:S01]  /*4660*/  LEA R143, R148, R146, 0x2 ;  /* 0x00000092948f7211 */ /* 0x000fe200078e10ff */
[----:B------:R-:W-:-:S02]  /*4670*/  HADD2.F32 R46, -RZ, R46.H0_H0 ;  /* 0x2000002eff2e7230 */ /* 0x000fc40000004100 */
[----:B------:R-:W-:Y:S01]  /*4680*/  HADD2.F32 R44, -RZ, R44.H0_H0 ;  /* 0x2000002cff2c7230 */ /* 0x000fe20000004100 */
        /* <DEDUP_REMOVED lines=29> */
[----:B0-----:R-:W-:Y:S02]  /*4860*/  IADD3 R154, P3, PT, R194, 0x3a20, RZ ;  /* 0x00003a20c29a7810 */ /* 0x001fe40007f7e0ff */
[----:B------:R-:W-:-:S03]  /*4870*/  IADD3 R145, PT, PT, R135, 0x180, R146 ;  /* 0x0000018087917810 */ /* 0x000fc60007ffe092 */
[----:B------:R-:W-:Y:S01]  /*4880*/  IMAD.X R155, RZ, RZ, R195, P3 ;  /* 0x000000ffff9b7224 */ /* 0x000fe200018e06c3 */
[----:B-1----:R-:W-:Y:S01]  /*4890*/  IADD3 R46, P3, PT, R194, 0x4d20, RZ ;  /* 0x00004d20c22e7810 */ /* 0x002fe20007f7e0ff */
[----:B------:R-:W-:Y:S04]  /*48a0*/  LDS R64, [R133+0x190] ;  /* 0x0001900085407984 */ /* 0x000fe80000000800 */
[----:B------:R-:W-:Y:S04]  /*48b0*/  LDS R65, [R133+0x1a0] ;  /* 0x0001a00085417984 */ /* 0x000fe80000000800 */
[----:B------:R-:W0:Y:S04]  /*48c0*/  LDSM.16.M88.4 R116, [R116] ;  /* 0x000000007474783b */ /* 0x000e280000000200 */
[----:B------:R-:W1:Y:S01]  /*48d0*/  LDSM.16.M88.4 R108, [R108] ;  /* 0x000000006c6c783b */ /* 0x000e620000000200 */
[----:B------:R-:W-:Y:S01]  /*48e0*/  MOV R154, R154 ;  /* 0x0000009a009a7202 */ /* 0x000fe20000000f00 */
[----:B------:R-:W-:Y:S01]  /*48f0*/  IMAD R145, R138, 0x120, R145 ;  /* 0x000001208a917824 */ /* 0x000fe200078e0291 */
[----:B--2---:R-:W-:Y:S01]  /*4900*/  IADD3.X R47, PT, PT, RZ, R195, RZ, P3, !PT ;  /* 0x000000c3ff2f7210 */ /* 0x004fe20001ffe4ff */
[----:B------:R-:W-:Y:S01]  /*4910*/  IMAD R155, R131, 0x130, R146 ;  /* 0x00000130839b7824 */ /* 0x000fe200078e0292 */
[C---:B------:R-:W-:Y:S01]  /*4920*/  IADD3 R48, P3, PT, R194.reuse, 0x4d40, RZ ;  /* 0x00004d40c2307810 */ /* 0x040fe20007f7e0ff */
[----:B------:R-:W-:Y:S01]  /*4930*/  LDS R86, [R133+0xa90] ;  /* 0x000a900085567984 */ /* 0x000fe20000000800 */
[----:B------:R-:W-:-:S02]  /*4940*/  IADD3 R44, P6, PT, R194, 0x3a40, RZ ;  /* 0x00003a40c22c7810 */ /* 0x000fc40007fde0ff */
[----:B------:R-:W-:Y:S01]  /*4950*/  IADD3.X R49, PT, PT, RZ, R195, RZ, P3, !PT ;  /* 0x000000c3ff317210 */ /* 0x000fe20001ffe4ff */
[----:B------:R-:W2:Y:S02]  /*4960*/  LDS.128 R56, [R145] ;  /* 0x0000000091387984 */ /* 0x000ea40000000c00 */
[----:B------:R-:W-:Y:S02]  /*4970*/  IMAD.X R45, RZ, RZ, R195, P6 ;  /* 0x000000ffff2d7224 */ /* 0x000fe400030e06c3 */
[----:B------:R-:W4:Y:S01]  /*4980*/  LDS.128 R60, [R155+0x3a80] ;  /* 0x003a80009b3c7984 */ /* 0x000f220000000c00 */
[----:B------:R-:W-:-:S03]  /*4990*/  MOV R151, R48 ;  /* 0x0000003000977202 */ /* 0x000fc60000000f00 */
[----:B------:R-:W5:Y:S01]  /*49a0*/  LDS R87, [R133+0xaa0] ;  /* 0x000aa00085577984 */ /* 0x000f620000000800 */
[----:B------:R-:W-:-:S03]  /*49b0*/  MOV R153, R46 ;  /* 0x0000002e00997202 */ /* 0x000fc60000000f00 */
[----:B------:R-:W5:Y:S01]  /*49c0*/  LDS.128 R48, [R155+0x4400] ;  /* 0x004400009b307984 */ /* 0x000f620000000c00 */
[C---:B------:R-:W-:Y:S02]  /*49d0*/  IADD3 R46, P6, PT, R194.reuse, 0x3a60, RZ ;  /* 0x00003a60c22e7810 */ /* 0x040fe40007fde0ff */
[----:B---3--:R-:W-:Y:S01]  /*49e0*/  MOV R152, R44 ;  /* 0x0000002c00987202 */ /* 0x008fe20000000f00 */
[----:B------:R-:W3:Y:S01]  /*49f0*/  LDS.128 R72, [R145+0x90] ;  /* 0x0000900091487984 */ /* 0x000ee20000000c00 */
[----:B------:R-:W-:Y:S01]  /*4a00*/  IADD3 R44, P3, PT, R194, 0x4d60, RZ ;  /* 0x00004d60c22c7810 */ /* 0x000fe20007f7e0ff */
[----:B------:R-:W-:Y:S02]  /*4a10*/  IMAD.X R47, RZ, RZ, R195, P6 ;  /* 0x000000ffff2f7224 */ /* 0x000fe400030e06c3 */
[----:B------:R-:W-:Y:S01]  /*4a20*/  LDS.128 R52, [R155+0x5700] ;  /* 0x005700009b347984 */ /* 0x000fe20000000c00 */
[----:B------:R-:W-:Y:S02]  /*4a30*/  IADD3.X R45, PT, PT, RZ, R195, RZ, P3, !PT ;  /* 0x000000c3ff2d7210 */ /* 0x000fe40001ffe4ff */
[----:B------:R-:W-:Y:S01]  /*4a40*/  MOV R149, R46 ;  /* 0x0000002e00957202 */ /* 0x000fe20000000f00 */
[----:B------:R-:W-:Y:S01]  /*4a50*/  LDS.128 R80, [R145+0x900] ;  /* 0x0009000091507984 */ /* 0x000fe20000000c00 */
[----:B------:R-:W-:Y:S01]  /*4a60*/  MOV R147, R44 ;  /* 0x0000002c00937202 */ /* 0x000fe20000000f00 */
[----:B0-----:R-:W-:Y:S02]  /*4a70*/  IMMA.16832.S8.S8 R68, R116.ROW, R64.COL, RZ ;  /* 0x0000004074447237 */ /* 0x001fe40000405cff */
[----:B------:R-:W0:Y:S01]  /*4a80*/  LDS.128 R44, [R155+0x4d80] ;  /* 0x004d80009b2c7984 */ /* 0x000e220000000c00 */
[----:B------:R-:W-:-:S03]  /*4a90*/  IMAD.WIDE R76, R41, 0x90, R76 ;  /* 0x00000090294c7825 */ /* 0x000fc600078e024c */
[----:B------:R-:W-:Y:S02]  /*4aa0*/  LDS R84, [R133+0x1b0] ;  /* 0x0001b00085547984 */ /* 0x000fe40000000800 */
[----:B-1----:R-:W-:Y:S02]  /*4ab0*/  IMMA.16832.S8.S8 R64, R108.ROW, R64.COL, RZ ;  /* 0x000000406c407237 */ /* 0x002fe40000405cff */
[----:B------:R-:W-:Y:S04]  /*4ac0*/  LDS R85, [R133+0x1c0] ;  /* 0x0001c00085557984 */ /* 0x000fe80000000800 */
[----:B------:R-:W1:Y:S04]  /*4ad0*/  LDSM.16.M88.4 R104, [R104] ;  /* 0x000000006868783b */ /* 0x000e680000000200 */
[----:B------:R-:W1:Y:S01]  /*4ae0*/  LDSM.16.M88.4 R100, [R100] ;  /* 0x000000006464783b */ /* 0x000e620000000200 */
[----:B------:R-:W-:-:S03]  /*4af0*/  I2FP.F32.S32 R213, R68 ;  /* 0x0000004400d57245 */ /* 0x000fc60000201400 */
        /* <DEDUP_REMOVED lines=13> */
[----:B------:R5:W3:Y:S01]  /*4bd0*/  LDG.E.CONSTANT R162, desc[UR6][R76.64+0x3400] ;  /* 0x003400064ca27981 */ /* 0x000ae2000c1e9900 */
[----:B--2---:R-:W-:Y:S01]  /*4be0*/  HADD2.F32 R214, -RZ, R56.H0_H0 ;  /* 0x20000038ffd67230 */ /* 0x004fe20000004100 */
[----:B------:R-:W-:Y:S01]  /*4bf0*/  I2FP.F32.S32 R215, R69 ;  /* 0x0000004500d77245 */ /* 0x000fe20000201400 */
[----:B----4-:R-:W-:Y:S01]  /*4c00*/  FMUL R213, R60, R213 ;  /* 0x000000d53cd57220 */ /* 0x010fe20000400000 */
[----:B-----5:R-:W2:Y:S01]  /*4c10*/  LDS.128 R76, [R145+0x990] ;  /* 0x00099000914c7984 */ /* 0x020ea20000000c00 */
[----:B------:R-:W-:Y:S01]  /*4c20*/  I2FP.F32.S32 R69, R70 ;  /* 0x0000004600457245 */ /* 0x000fe20000201400 */
[----:B------:R-:W-:Y:S01]  /*4c30*/  HADD2.F32 R88, -RZ, R57.H0_H0 ;  /* 0x20000039ff587230 */ /* 0x000fe20000004100 */
[----:B------:R-:W-:Y:S01]  /*4c40*/  I2FP.F32.S32 R71, R71 ;  /* 0x0000004700477245 */ /* 0x000fe20000201400 */
[----:B------:R-:W-:Y:S01]  /*4c50*/  HADD2.F32 R177, -RZ, R58.H0_H0 ;  /* 0x2000003affb17230 */ /* 0x000fe20000004100 */
[----:B------:R-:W-:Y:S01]  /*4c60*/  I2FP.F32.S32 R225, R64 ;  /* 0x0000004000e17245 */ /* 0x000fe20000201400 */
[----:B------:R-:W-:Y:S01]  /*4c70*/  HADD2.F32 R163, -RZ, R59.H0_H0 ;  /* 0x2000003bffa37230 */ /* 0x000fe20000004100 */
[----:B------:R-:W-:Y:S01]  /*4c80*/  I2FP.F32.S32 R227, R65 ;  /* 0x0000004100e37245 */ /* 0x000fe20000201400 */
[----:B------:R-:W-:Y:S01]  /*4c90*/  IMMA.16832.S8.S8 R56, R116.ROW, R86.COL, RZ ;  /* 0x0000005674387237 */ /* 0x000fe20000405cff */
[----:B------:R-:W-:Y:S01]  /*4ca0*/  I2FP.F32.S32 R229, R66 ;  /* 0x0000004200e57245 */ /* 0x000fe20000201400 */
[----:B------:R-:W-:Y:S01]  /*4cb0*/  FFMA R211, R214, R213, R211 ;  /* 0x000000d5d6d37223 */ /* 0x000fe200000000d3 */
[----:B------:R-:W-:Y:S01]  /*4cc0*/  I2FP.F32.S32 R231, R67 ;  /* 0x0000004300e77245 */ /* 0x000fe20000201400 */
[----:B------:R-:W-:Y:S01]  /*4cd0*/  FMUL R213, R48, R69 ;  /* 0x0000004530d57220 */ /* 0x000fe20000400000 */
[----:B---3--:R-:W-:-:S02]  /*4ce0*/  HADD2.F32 R69, -RZ, R72.H0_H0 ;  /* 0x20000048ff457230 */ /* 0x008fc40000004100 */
[----:B------:R-:W-:Y:S01]  /*4cf0*/  FMUL R71, R48, R71 ;  /* 0x0000004730477220 */ /* 0x000fe20000400000 */
[----:B------:R-:W-:Y:S01]  /*4d00*/  LDS R70, [R133+0xab0] ;  /* 0x000ab00085467984 */ /* 0x000fe20000000800 */
[----:B------:R-:W-:Y:S02]  /*4d10*/  IMMA.16832.S8.S8 R64, R108.ROW, R86.COL, RZ ;  /* 0x000000566c407237 */ /* 0x000fe40000405cff */
[C---:B------:R-:W-:Y:S02]  /*4d20*/  FFMA R208, R69.reuse, R71, R208 ;  /* 0x0000004745d07223 */ /* 0x040fe400000000d0 */
[----:B------:R-:W3:Y:S01]  /*4d30*/  LDS R71, [R133+0xac0] ;  /* 0x000ac00085477984 */ /* 0x000ee20000000800 */
[----:B------:R-:W-:Y:S01]  /*4d40*/  FMUL R72, R60, R215 ;  /* 0x000000d73c487220 */ /* 0x000fe20000400000 */
[----:B0-----:R-:W-:Y:S01]  /*4d50*/  FMUL R86, R44, R227 ;  /* 0x000000e32c567220 */ /* 0x001fe20000400000 */
[C---:B------:R-:W-:Y:S01]  /*4d60*/  FMUL R231, R52.reuse, R231 ;  /* 0x000000e734e77220 */ /* 0x040fe20000400000 */
[----:B------:R-:W-:Y:S01]  /*4d70*/  FMUL R68, R52, R229 ;  /* 0x000000e534447220 */ /* 0x000fe20000400000 */
[C---:B------:R-:W-:Y:S01]  /*4d80*/  FFMA R72, R69.reuse, R72, R207 ;  /* 0x0000004845487223 */ /* 0x040fe200000000cf */
[C---:B------:R-:W-:Y:S01]  /*4d90*/  FFMA R86, R69.reuse, R86, R90 ;  /* 0x0000005645567223 */ /* 0x040fe2000000005a */
[----:B------:R-:W-:Y:S01]  /*4da0*/  FFMA R96, R69, R231, R96 ;  /* 0x000000e745607223 */ /* 0x000fe20000000060 */
[----:B------:R-:W-:Y:S01]  /*4db0*/  I2FP.F32.S32 R207, R58 ;  /* 0x0000003a00cf7245 */ /* 0x000fe20000201400 */
[----:B------:R-:W-:Y:S01]  /*4dc0*/  FMUL R225, R44, R225 ;  /* 0x000000e12ce17220 */ /* 0x000fe20000400000 */
[----:B------:R-:W-:Y:S01]  /*4dd0*/  I2FP.F32.S32 R69, R56 ;  /* 0x0000003800457245 */ /* 0x000fe20000201400 */
[----:B------:R-:W-:Y:S01]  /*4de0*/  FFMA R91, R214, R68, R91 ;  /* 0x00000044d65b7223 */ /* 0x000fe2000000005b */
[----:B------:R-:W-:-:S03]  /*4df0*/  HADD2.F32 R68, -RZ, R80.H0_H0 ;  /* 0x20000050ff447230 */ /* 0x000fc60000004100 */
[----:B------:R-:W-:Y:S02]  /*4e00*/  I2FP.F32.S32 R227, R64 ;  /* 0x0000004000e37245 */ /* 0x000fe40000201400 */
[----:B------:R-:W-:Y:S01]  /*4e10*/  I2FP.F32.S32 R231, R66 ;  /* 0x0000004200e77245 */ /* 0x000fe20000201400 */
[----:B------:R-:W-:Y:S01]  /*4e20*/  FFMA R213, R214, R213, R212 ;  /* 0x000000d5d6d57223 */ /* 0x000fe200000000d4 */
[----:B------:R-:W-:Y:S01]  /*4e30*/  FMUL R207, R48, R207 ;  /* 0x000000cf30cf7220 */ /* 0x000fe20000400000 */
[----:B------:R-:W-:Y:S01]  /*4e40*/  FFMA R89, R214, R225, R89 ;  /* 0x000000e1d6597223 */ /* 0x000fe20000000059 */
[----:B------:R-:W-:Y:S01]  /*4e50*/  FMUL R69, R60, R69 ;  /* 0x000000453c457220 */ /* 0x000fe20000400000 */
[----:B------:R-:W-:Y:S01]  /*4e60*/  FMUL R90, R44, R227 ;  /* 0x000000e32c5a7220 */ /* 0x000fe20000400000 */
[----:B------:R-:W-:Y:S01]  /*4e70*/  FMUL R212, R52, R231 ;  /* 0x000000e734d47220 */ /* 0x000fe20000400000 */
[----:B------:R-:W-:Y:S01]  /*4e80*/  I2FP.F32.S32 R225, R59 ;  /* 0x0000003b00e17245 */ /* 0x000fe20000201400 */
[----:B------:R-:W-:Y:S01]  /*4e90*/  FFMA R80, R68, R207, R210 ;  /* 0x000000cf44507223 */ /* 0x000fe200000000d2 */
[----:B------:R-:W-:-:S02]  /*4ea0*/  I2FP.F32.S32 R87, R57 ;  /* 0x0000003900577245 */ /* 0x000fc40000201400 */
[----:B------:R-:W-:Y:S01]  /*4eb0*/  I2FP.F32.S32 R229, R65 ;  /* 0x0000004100e57245 */ /* 0x000fe20000201400 */
[----:B-1----:R-:W-:Y:S01]  /*4ec0*/  IMMA.16832.S8.S8 R56, R104.ROW, R84.COL, RZ ;  /* 0x0000005468387237 */ /* 0x002fe20000405cff */
[----:B------:R-:W-:Y:S01]  /*4ed0*/  I2FP.F32.S32 R233, R67 ;  /* 0x0000004300e97245 */ /* 0x000fe20000201400 */
[C---:B------:R-:W-:Y:S01]  /*4ee0*/  FFMA R215, R68.reuse, R69, R209 ;  /* 0x0000004544d77223 */ /* 0x040fe200000000d1 */
[----:B------:R-:W-:Y:S01]  /*4ef0*/  FFMA R207, R68, R212, R205 ;  /* 0x000000d444cf7223 */ /* 0x000fe200000000cd */
[----:B------:R-:W-:Y:S01]  /*4f00*/  FMUL R209, R48, R225 ;  /* 0x000000e130d17220 */ /* 0x000fe20000400000 */
[----:B------:R-:W-:-:S03]  /*4f10*/  FMUL R87, R60, R87 ;  /* 0x000000573c577220 */ /* 0x000fc60000400000 */
[----:B------:R-:W-:Y:S01]  /*4f20*/  IMMA.16832.S8.S8 R64, R100.ROW, R84.COL, RZ ;  /* 0x0000005464407237 */ /* 0x000fe20000405cff */
[----:B------:R-:W-:Y:S01]  /*4f30*/  FFMA R84, R68, R90, R203 ;  /* 0x0000005a44547223 */ /* 0x000fe200000000cb */
[----:B--2---:R-:W-:Y:S02]  /*4f40*/  HADD2.F32 R68, -RZ, R76.H0_H0 ;  /* 0x2000004cff447230 */ /* 0x004fe40000004100 */
[----:B------:R-:W-:Y:S01]  /*4f50*/  FMUL R229, R44, R229 ;  /* 0x000000e52ce57220 */ /* 0x000fe20000400000 */
[----:B------:R-:W-:Y:S01]  /*4f60*/  FMUL R233, R52, R233 ;  /* 0x000000e934e97220 */ /* 0x000fe20000400000 */
[----:B------:R-:W-:Y:S01]  /*4f70*/  LDS R69, [R133+0x13a0] ;  /* 0x0013a00085457984 */ /* 0x000fe20000000800 */
[C---:B------:R-:W-:Y:S01]  /*4f80*/  FFMA R209, R68.reuse, R209, R202 ;  /* 0x000000d144d17223 */ /* 0x040fe200000000ca */
[C---:B------:R-:W-:Y:S01]  /*4f90*/  FFMA R210, R68.reuse, R87, R97 ;  /* 0x0000005744d27223 */ /* 0x040fe20000000061 */
[C---:B------:R-:W-:Y:S01]  /*4fa0*/  FFMA R76, R68.reuse, R229, R204 ;  /* 0x000000e5444c7223 */ /* 0x040fe200000000cc */
[----:B------:R-:W-:Y:S01]  /*4fb0*/  FFMA R202, R68, R233, R206 ;  /* 0x000000e944ca7223 */ /* 0x000fe200000000ce */
[----:B------:R-:W-:Y:S01]  /*4fc0*/  I2FP.F32.S32 R90, R56 ;  /* 0x00000038005a7245 */ /* 0x000fe20000201400 */
[----:B------:R-:W0:Y:S01]  /*4fd0*/  LDS R68, [R133+0x1390] ;  /* 0x0013900085447984 */ /* 0x000e220000000800 */
[----:B------:R-:W-:-:S02]  /*4fe0*/  I2FP.F32.S32 R204, R57 ;  /* 0x0000003900cc7245 */ /* 0x000fc40000201400 */
[----:B------:R-:W-:Y:S02]  /*4ff0*/  I2FP.F32.S32 R206, R58 ;  /* 0x0000003a00ce7245 */ /* 0x000fe40000201400 */
[----:B------:R-:W-:Y:S02]  /*5000*/  I2FP.F32.S32 R224, R59 ;  /* 0x0000003b00e07245 */ /* 0x000fe40000201400 */
[----:B------:R-:W-:Y:S01]  /*5010*/  I2FP.F32.S32 R212, R64 ;  /* 0x0000004000d47245 */ /* 0x000fe20000201400 */
[-C--:B---3--:R-:W-:Y:S01]  /*5020*/  IMMA.16832.S8.S8 R56, R104.ROW, R70.reuse.COL, RZ ;  /* 0x0000004668387237 */ /* 0x088fe20000405cff */
[----:B------:R-:W-:Y:S01]  /*5030*/  I2FP.F32.S32 R216, R66 ;  /* 0x0000004200d87245 */ /* 0x000fe20000201400 */
[----:B------:R-:W-:Y:S01]  /*5040*/  HADD2.F32 R203, -RZ, R73.H0_H0 ;  /* 0x20000049ffcb7230 */ /* 0x000fe20000004100 */
[----:B------:R-:W-:Y:S01]  /*5050*/  I2FP.F32.S32 R226, R65 ;  /* 0x0000004100e27245 */ /* 0x000fe20000201400 */
[----:B------:R-:W-:Y:S01]  /*5060*/  FMUL R206, R49, R206 ;  /* 0x000000ce31ce7220 */ /* 0x000fe20000400000 */
[----:B------:R-:W-:Y:S01]  /*5070*/  I2FP.F32.S32 R228, R67 ;  /* 0x0000004300e47245 */ /* 0x000fe20000201400 */
[----:B------:R-:W-:Y:S01]  /*5080*/  FMUL R90, R61, R90 ;  /* 0x0000005a3d5a7220 */ /* 0x000fe20000400000 */
[----:B------:R-:W-:Y:S01]  /*5090*/  FMUL R212, R45, R212 ;  /* 0x000000d42dd47220 */ /* 0x000fe20000400000 */
[----:B------:R-:W-:Y:S01]  /*50a0*/  IMMA.16832.S8.S8 R64, R100.ROW, R70.COL, RZ ;  /* 0x0000004664407237 */ /* 0x000fe20000405cff */
[----:B------:R-:W-:Y:S01]  /*50b0*/  FMUL R204, R61, R204 ;  /* 0x000000cc3dcc7220 */ /* 0x000fe20000400000 */
[----:B------:R-:W-:Y:S01]  /*50c0*/  FMUL R70, R53, R216 ;  /* 0x000000d835467220 */ /* 0x000fe20000400000 */
[C---:B------:R-:W-:Y:S01]  /*50d0*/  FFMA R218, R88.reuse, R206, R213 ;  /* 0x000000ce58da7223 */ /* 0x040fe200000000d5 */
[C---:B------:R-:W-:Y:S01]  /*50e0*/  FFMA R216, R88.reuse, R212, R89 ;  /* 0x000000d458d87223 */ /* 0x040fe20000000059 */
[----:B------:R-:W-:Y:S01]  /*50f0*/  FFMA R206, R203, R204, R72 ;  /* 0x000000cccbce7223 */ /* 0x000fe20000000048 */
[C---:B------:R-:W-:Y:S01]  /*5100*/  FFMA R214, R88.reuse, R90, R211 ;  /* 0x0000005a58d67223 */ /* 0x040fe200000000d3 */
[----:B------:R-:W-:Y:S01]  /*5110*/  FFMA R212, R88, R70, R91 ;  /* 0x0000004658d47223 */ /* 0x000fe2000000005b */
[----:B------:R-:W-:Y:S04]  /*5120*/  LDS R72, [R133+0x13b0] ;  /* 0x0013b00085487984 */ /* 0x000fe80000000800 */
[----:B------:R-:W1:Y:S04]  /*5130*/  LDS R73, [R133+0x13c0] ;  /* 0x0013c00085497984 */ /* 0x000e680000000800 */
[----:B------:R-:W2:Y:S01]  /*5140*/  LDS.128 R88, [R145+0x1200] ;  /* 0x0012000091587984 */ /* 0x000ea20000000c00 */
[----:B------:R-:W-:Y:S01]  /*5150*/  FMUL R71, R45, R226 ;  /* 0x000000e22d477220 */ /* 0x000fe20000400000 */
[----:B------:R-:W-:Y:S01]  /*5160*/  I2FP.F32.S32 R70, R56 ;  /* 0x0000003800467245 */ /* 0x000fe20000201400 */
[----:B------:R-:W-:Y:S01]  /*5170*/  FMUL R205, R49, R224 ;  /* 0x000000e031cd7220 */ /* 0x000fe20000400000 */
[----:B------:R-:W-:Y:S01]  /*5180*/  FMUL R85, R53, R228 ;  /* 0x000000e435557220 */ /* 0x000fe20000400000 */
[----:B------:R-:W-:Y:S01]  /*5190*/  FFMA R204, R203, R71, R86 ;  /* 0x00000047cbcc7223 */ /* 0x000fe20000000056 */
[----:B------:R-:W-:-:S02]  /*51a0*/  HADD2.F32 R86, -RZ, R81.H0_H0 ;  /* 0x20000051ff567230 */ /* 0x000fc40000004100 */
[----:B------:R-:W-:Y:S01]  /*51b0*/  FMUL R70, R61, R70 ;  /* 0x000000463d467220 */ /* 0x000fe20000400000 */
[C---:B------:R-:W-:Y:S01]  /*51c0*/  FFMA R205, R203.reuse, R205, R208 ;  /* 0x000000cdcbcd7223 */ /* 0x040fe200000000d0 */
[----:B------:R-:W-:Y:S01]  /*51d0*/  FFMA R203, R203, R85, R96 ;  /* 0x00000055cbcb7223 */ /* 0x000fe20000000060 */
[----:B------:R-:W-:Y:S01]  /*51e0*/  I2FP.F32.S32 R96, R57 ;  /* 0x0000003900607245 */ /* 0x000fe20000201400 */
[----:B------:R-:W-:Y:S01]  /*51f0*/  FFMA R215, R86, R70, R215 ;  /* 0x0000004656d77223 */ /* 0x000fe200000000d7 */
[----:B------:R-:W-:Y:S01]  /*5200*/  I2FP.F32.S32 R208, R58 ;  /* 0x0000003a00d07245 */ /* 0x000fe20000201400 */
[----:B------:R-:W-:Y:S01]  /*5210*/  HADD2.F32 R77, -RZ, R77.H0_H0 ;  /* 0x2000004dff4d7230 */ /* 0x000fe20000004100 */
[----:B------:R-:W-:Y:S01]  /*5220*/  I2FP.F32.S32 R224, R59 ;  /* 0x0000003b00e07245 */ /* 0x000fe20000201400 */
[----:B------:R-:W-:Y:S01]  /*5230*/  LDS R97, [R133+0x1ca0] ;  /* 0x001ca00085617984 */ /* 0x000fe20000000800 */
[----:B0-----:R-:W-:Y:S01]  /*5240*/  IMMA.16832.S8.S8 R56, R116.ROW, R68.COL, RZ ;  /* 0x0000004474387237 */ /* 0x001fe20000405cff */
[----:B------:R-:W-:Y:S01]  /*5250*/  I2FP.F32.S32 R226, R64 ;  /* 0x0000004000e27245 */ /* 0x000fe20000201400 */
[----:B------:R-:W-:Y:S01]  /*5260*/  FMUL R96, R61, R96 ;  /* 0x000000603d607220 */ /* 0x000fe20000400000 */
[----:B------:R-:W-:-:S05]  /*5270*/  I2FP.F32.S32 R228, R65 ;  /* 0x0000004100e47245 */ /* 0x000fca0000201400 */
[----:B------:R-:W-:Y:S01]  /*5280*/  IMMA.16832.S8.S8 R68, R108.ROW, R68.COL, RZ ;  /* 0x000000446c447237 */ /* 0x000fe20000405cff */
[----:B------:R-:W-:Y:S02]  /*5290*/  I2FP.F32.S32 R230, R66 ;  /* 0x0000004200e67245 */ /* 0x000fe40000201400 */
[----:B------:R-:W-:Y:S02]  /*52a0*/  I2FP.F32.S32 R232, R67 ;  /* 0x0000004300e87245 */ /* 0x000fe40000201400 */
[----:B------:R-:W0:Y:S01]  /*52b0*/  LDS.128 R64, [R145+0x1290] ;  /* 0x0012900091407984 */ /* 0x000e220000000c00 */
[----:B------:R-:W-:-:S03]  /*52c0*/  FFMA R210, R77, R96, R210 ;  /* 0x000000604dd27223 */ /* 0x000fc600000000d2 */
[----:B------:R-:W3:Y:S01]  /*52d0*/  LDS R96, [R133+0x1c90] ;  /* 0x001c900085607984 */ /* 0x000ee20000000800 */
[----:B------:R-:W-:Y:S01]  /*52e0*/  FMUL R224, R49, R224 ;  /* 0x000000e031e07220 */ /* 0x000fe20000400000 */
[----:B------:R-:W-:Y:S01]  /*52f0*/  FMUL R81, R45, R228 ;  /* 0x000000e42d517220 */ /* 0x000fe20000400000 */
[----:B------:R-:W-:Y:S01]  /*5300*/  FMUL R85, R53, R232 ;  /* 0x000000e835557220 */ /* 0x000fe20000400000 */
[----:B------:R-:W-:Y:S01]  /*5310*/  FMUL R213, R49, R208 ;  /* 0x000000d031d57220 */ /* 0x000fe20000400000 */
[C---:B------:R-:W-:Y:S01]  /*5320*/  FFMA R209, R77.reuse, R224, R209 ;  /* 0x000000e04dd17223 */ /* 0x040fe200000000d1 */
[C---:B------:R-:W-:Y:S01]  /*5330*/  FFMA R208, R77.reuse, R81, R76 ;  /* 0x000000514dd07223 */ /* 0x040fe2000000004c */
[----:B------:R-:W-:Y:S01]  /*5340*/  FFMA R202, R77, R85, R202 ;  /* 0x000000554dca7223 */ /* 0x000fe200000000ca */
[----:B------:R-:W-:Y:S02]  /*5350*/  I2FP.F32.S32 R77, R56 ;  /* 0x00000038004d7245 */ /* 0x000fe40000201400 */
[----:B------:R-:W-:-:S02]  /*5360*/  I2FP.F32.S32 R85, R58 ;  /* 0x0000003a00557245 */ /* 0x000fc40000201400 */
[----:B------:R-:W-:Y:S02]  /*5370*/  I2FP.F32.S32 R225, R68 ;  /* 0x0000004400e17245 */ /* 0x000fe40000201400 */
[----:B------:R-:W-:Y:S02]  /*5380*/  I2FP.F32.S32 R229, R70 ;  /* 0x0000004600e57245 */ /* 0x000fe40000201400 */
[----:B------:R-:W-:Y:S02]  /*5390*/  I2FP.F32.S32 R227, R69 ;  /* 0x0000004500e37245 */ /* 0x000fe40000201400 */
[----:B------:R-:W-:Y:S01]  /*53a0*/  I2FP.F32.S32 R231, R71 ;  /* 0x0000004700e77245 */ /* 0x000fe20000201400 */
[----:B------:R-:W-:Y:S01]  /*53b0*/  FFMA R213, R86, R213, R80 ;  /* 0x000000d556d57223 */ /* 0x000fe20000000050 */
[-C--:B-1----:R-:W-:Y:S01]  /*53c0*/  IMMA.16832.S8.S8 R68, R100.ROW, R72.reuse.COL, RZ ;  /* 0x0000004864447237 */ /* 0x082fe20000405cff */
[----:B--2---:R-:W-:Y:S02]  /*53d0*/  HADD2.F32 R88, -RZ, R88.H0_H0 ;  /* 0x20000058ff587230 */ /* 0x004fe40000004100 */
[----:B------:R-:W-:Y:S01]  /*53e0*/  FMUL R77, R60, R77 ;  /* 0x0000004d3c4d7220 */ /* 0x000fe20000400000 */
[----:B------:R-:W-:Y:S01]  /*53f0*/  FMUL R80, R48, R85 ;  /* 0x0000005530507220 */ /* 0x000fe20000400000 */
[----:B------:R-:W-:Y:S01]  /*5400*/  FMUL R225, R44, R225 ;  /* 0x000000e12ce17220 */ /* 0x000fe20000400000 */
[----:B------:R-:W-:Y:S01]  /*5410*/  FMUL R76, R52, R229 ;  /* 0x000000e5344c7220 */ /* 0x000fe20000400000 */
[----:B------:R-:W-:Y:S01]  /*5420*/  I2FP.F32.S32 R81, R57 ;  /* 0x0000003900517245 */ /* 0x000fe20000201400 */
[C---:B------:R-:W-:Y:S01]  /*5430*/  FFMA R217, R88.reuse, R77, R217 ;  /* 0x0000004d58d97223 */ /* 0x040fe200000000d9 */
[----:B------:R-:W-:Y:S01]  /*5440*/  I2FP.F32.S32 R87, R59 ;  /* 0x0000003b00577245 */ /* 0x000fe20000201400 */
[C---:B------:R-:W-:Y:S01]  /*5450*/  FFMA R80, R88.reuse, R80, R219 ;  /* 0x0000005058507223 */ /* 0x040fe200000000db */
[----:B------:R-:W-:Y:S01]  /*5460*/  IMMA.16832.S8.S8 R56, R104.ROW, R72.COL, RZ ;  /* 0x0000004868387237 */ /* 0x000fe20000405cff */
[C---:B------:R-:W-:Y:S01]  /*5470*/  FFMA R98, R88.reuse, R225, R98 ;  /* 0x000000e158627223 */ /* 0x040fe20000000062 */
[----:B------:R-:W-:Y:S01]  /*5480*/  FFMA R88, R88, R76, R99 ;  /* 0x0000004c58587223 */ /* 0x000fe20000000063 */
[----:B------:R-:W-:Y:S01]  /*5490*/  LDS R77, [R133+0x1cc0] ;  /* 0x001cc000854d7984 */ /* 0x000fe20000000800 */
[----:B------:R-:W-:Y:S01]  /*54a0*/  FMUL R211, R45, R226 ;  /* 0x000000e22dd37220 */ /* 0x000fe20000400000 */
[----:B------:R-:W-:-:S02]  /*54b0*/  FMUL R230, R53, R230 ;  /* 0x000000e635e67220 */ /* 0x000fc40000400000 */
[----:B------:R-:W1:Y:S01]  /*54c0*/  LDS R76, [R133+0x1cb0] ;  /* 0x001cb000854c7984 */ /* 0x000e620000000800 */
[C---:B------:R-:W-:Y:S01]  /*54d0*/  FFMA R211, R86.reuse, R211, R84 ;  /* 0x000000d356d37223 */ /* 0x040fe20000000054 */
[----:B------:R-:W-:Y:S01]  /*54e0*/  FFMA R207, R86, R230, R207 ;  /* 0x000000e656cf7223 */ /* 0x000fe200000000cf */
[----:B------:R-:W-:Y:S02]  /*54f0*/  FMUL R226, R48, R87 ;  /* 0x0000005730e27220 */ /* 0x000fe40000400000 */
[----:B------:R-:W2:Y:S01]  /*5500*/  LDS.128 R84, [R145+0x1b00] ;  /* 0x001b000091547984 */ /* 0x000ea20000000c00 */
[----:B------:R-:W-:Y:S02]  /*5510*/  I2FP.F32.S32 R72, R68 ;  /* 0x0000004400487245 */ /* 0x000fe40000201400 */
[----:B------:R-:W-:Y:S02]  /*5520*/  I2FP.F32.S32 R232, R69 ;  /* 0x0000004500e87245 */ /* 0x000fe40000201400 */
[----:B------:R-:W-:-:S02]  /*5530*/  I2FP.F32.S32 R234, R70 ;  /* 0x0000004600ea7245 */ /* 0x000fc40000201400 */
[----:B------:R-:W-:Y:S02]  /*5540*/  I2FP.F32.S32 R236, R71 ;  /* 0x0000004700ec7245 */ /* 0x000fe40000201400 */
[----:B------:R-:W4:Y:S01]  /*5550*/  LDS.128 R68, [R145+0x1b90] ;  /* 0x001b900091447984 */ /* 0x000f220000000c00 */
[----:B0-----:R-:W-:Y:S02]  /*5560*/  HADD2.F32 R73, -RZ, R64.H0_H0 ;  /* 0x20000040ff497230 */ /* 0x001fe40000004100 */
[----:B------:R-:W-:Y:S01]  /*5570*/  FMUL R81, R60, R81 ;  /* 0x000000513c517220 */ /* 0x000fe20000400000 */
[----:B------:R-:W-:Y:S01]  /*5580*/  FMUL R225, R44, R227 ;  /* 0x000000e32ce17220 */ /* 0x000fe20000400000 */
[----:B------:R-:W-:Y:S01]  /*5590*/  FMUL R224, R52, R231 ;  /* 0x000000e734e07220 */ /* 0x000fe20000400000 */
        /* <DEDUP_REMOVED lines=8> */
[-C--:B---3--:R-:W-:Y:S01]  /*5620*/  IMMA.16832.S8.S8 R92, R116.ROW, R96.reuse.COL, RZ ;  /* 0x00000060745c7237 */ /* 0x088fe20000405cff */
[C---:B------:R-:W-:Y:S01]  /*5630*/  FFMA R89, R56.reuse, R89, R98 ;  /* 0x0000005938597223 */ /* 0x040fe20000000062 */
[----:B------:R-:W-:Y:S01]  /*5640*/  I2FP.F32.S32 R228, R57 ;  /* 0x0000003900e47245 */ /* 0x000fe20000201400 */
[----:B------:R-:W-:Y:S01]  /*5650*/  FMUL R64, R61, R64 ;  /* 0x000000403d407220 */ /* 0x000fe20000400000 */
[----:B------:R-:W-:Y:S01]  /*5660*/  I2FP.F32.S32 R230, R59 ;  /* 0x0000003b00e67245 */ /* 0x000fe20000201400 */
[----:B------:R-:W-:Y:S01]  /*5670*/  FMUL R57, R49, R58 ;  /* 0x0000003a31397220 */ /* 0x000fe20000400000 */
[----:B------:R-:W-:Y:S01]  /*5680*/  FMUL R59, R53, R234 ;  /* 0x000000ea353b7220 */ /* 0x000fe20000400000 */
[----:B------:R-:W-:Y:S01]  /*5690*/  LDS R72, [R133+0x2590] ;  /* 0x0025900085487984 */ /* 0x000fe20000000800 */
[----:B------:R-:W-:Y:S01]  /*56a0*/  IMMA.16832.S8.S8 R96, R108.ROW, R96.COL, RZ ;  /* 0x000000606c607237 */ /* 0x000fe20000405cff */
[C---:B------:R-:W-:Y:S01]  /*56b0*/  FFMA R219, R56.reuse, R64, R217 ;  /* 0x0000004038db7223 */ /* 0x040fe200000000d9 */
[C---:B------:R-:W-:Y:S01]  /*56c0*/  FFMA R217, R56.reuse, R57, R80 ;  /* 0x0000003938d97223 */ /* 0x040fe20000000050 */
[----:B------:R-:W-:Y:S01]  /*56d0*/  FFMA R88, R56, R59, R88 ;  /* 0x0000003b38587223 */ /* 0x000fe20000000058 */
[----:B------:R-:W0:Y:S01]  /*56e0*/  LDS R73, [R133+0x25a0] ;  /* 0x0025a00085497984 */ /* 0x000e220000000800 */
[----:B------:R-:W-:-:S03]  /*56f0*/  HADD2.F32 R56, -RZ, R65.H0_H0 ;  /* 0x20000041ff387230 */ /* 0x000fc60000004100 */
[----:B------:R-:W-:Y:S01]  /*5700*/  LDS R64, [R133+0x2e90] ;  /* 0x002e900085407984 */ /* 0x000fe20000000800 */
[----:B------:R-:W-:-:S03]  /*5710*/  FMUL R228, R61, R228 ;  /* 0x000000e43de47220 */ /* 0x000fc60000400000 */
[----:B------:R-:W3:Y:S01]  /*5720*/  LDS R65, [R133+0x2ea0] ;  /* 0x002ea00085417984 */ /* 0x000ee20000000800 */
        /* <DEDUP_REMOVED lines=8> */
[----:B-1----:R-:W-:Y:S01]  /*57b0*/  IMMA.16832.S8.S8 R56, R104.ROW, R76.COL, RZ ;  /* 0x0000004c68387237 */ /* 0x002fe20000405cff */
[----:B------:R-:W-:-:S02]  /*57c0*/  I2FP.F32.S32 R233, R94 ;  /* 0x0000005e00e97245 */ /* 0x000fc40000201400 */
[----:B------:R-:W-:Y:S02]  /*57d0*/  I2FP.F32.S32 R231, R93 ;  /* 0x0000005d00e77245 */ /* 0x000fe40000201400 */
[----:B------:R-:W-:-:S03]  /*57e0*/  I2FP.F32.S32 R235, R95 ;  /* 0x0000005f00eb7245 */ /* 0x000fc60000201400 */
[----:B------:R-:W-:Y:S01]  /*57f0*/  IMMA.16832.S8.S8 R92, R100.ROW, R76.COL, RZ ;  /* 0x0000004c645c7237 */ /* 0x000fe20000405cff */
[----:B------:R-:W-:Y:S02]  /*5800*/  I2FP.F32.S32 R237, R96 ;  /* 0x0000006000ed7245 */ /* 0x000fe40000201400 */
[----:B------:R-:W-:Y:S01]  /*5810*/  I2FP.F32.S32 R239, R98 ;  /* 0x0000006200ef7245 */ /* 0x000fe20000201400 */
[----:B--2---:R-:W-:Y:S01]  /*5820*/  HADD2.F32 R81, -RZ, R84.H0_H0 ;  /* 0x20000054ff517230 */ /* 0x004fe20000004100 */
[----:B------:R-:W-:Y:S01]  /*5830*/  I2FP.F32.S32 R97, R97 ;  /* 0x0000006100617245 */ /* 0x000fe20000201400 */
[----:B------:R-:W-:Y:S01]  /*5840*/  FMUL R229, R60, R229 ;  /* 0x000000e53ce57220 */ /* 0x000fe20000400000 */
        /* <DEDUP_REMOVED lines=8> */
[----:B----4-:R-:W-:-:S02]  /*58d0*/  HADD2.F32 R77, -RZ, R68.H0_H0 ;  /* 0x20000044ff4d7230 */ /* 0x010fc40000004100 */
        /* <DEDUP_REMOVED lines=10> */
[----:B------:R-:W1:Y:S01]  /*5980*/  LDS R77, [R133+0x25c0] ;  /* 0x0025c000854d7984 */ /* 0x000e620000000800 */
[----:B------:R-:W-:Y:S01]  /*5990*/  I2FP.F32.S32 R94, R94 ;  /* 0x0000005e005e7245 */ /* 0x000fe20000201400 */
[----:B------:R-:W-:Y:S01]  /*59a0*/  HADD2.F32 R85, -RZ, R85.H0_H0 ;  /* 0x20000055ff557230 */ /* 0x000fe20000004100 */
[----:B------:R-:W-:Y:S01]  /*59b0*/  I2FP.F32.S32 R230, R59 ;  /* 0x0000003b00e67245 */ /* 0x000fe20000201400 */
[----:B------:R-:W-:Y:S02]  /*59c0*/  HADD2.F32 R69, -RZ, R69.H0_H0 ;  /* 0x20000045ff457230 */ /* 0x000fe40000004100 */
[----:B------:R-:W-:Y:S01]  /*59d0*/  FMUL R98, R61, R98 ;  /* 0x000000623d627220 */ /* 0x000fe20000400000 */
        /* <DEDUP_REMOVED lines=8> */
[----:B------:R-:W-:Y:S01]  /*5a60*/  I2FP.F32.S32 R234, R95 ;  /* 0x0000005f00ea7245 */ /* 0x000fe20000201400 */
[----:B------:R-:W2:Y:S01]  /*5a70*/  LDS.128 R96, [R145+0x2490] ;  /* 0x0024900091607984 */ /* 0x000ea20000000c00 */
[----:B0-----:R-:W-:Y:S03]  /*5a80*/  IMMA.16832.S8.S8 R112, R116.ROW, R72.COL, RZ ;  /* 0x0000004874707237 */ /* 0x001fe60000405cff */
[----:B------:R-:W0:Y:S01]  /*5a90*/  LDS.128 R92, [R145+0x2400] ;  /* 0x00240000915c7984 */ /* 0x000e220000000c00 */
[----:B------:R-:W-:Y:S01]  /*5aa0*/  FMUL R56, R61, R56 ;  /* 0x000000383d387220 */ /* 0x000fe20000400000 */
[----:B------:R-:W-:-:S03]  /*5ab0*/  FMUL R57, R49, R58 ;  /* 0x0000003a31397220 */ /* 0x000fc60000400000 */
[----:B---3--:R-:W-:Y:S01]  /*5ac0*/  IMMA.16832.S8.S8 R116, R116.ROW, R64.COL, RZ ;  /* 0x0000004074747237 */ /* 0x008fe20000405cff */
[C---:B------:R-:W-:Y:S01]  /*5ad0*/  FFMA R229, R85.reuse, R56, R229 ;  /* 0x0000003855e57223 */ /* 0x040fe200000000e5 */
[----:B------:R-:W-:-:S06]  /*5ae0*/  FFMA R228, R85, R57, R228 ;  /* 0x0000003955e47223 */ /* 0x000fcc00000000e4 */
[----:B------:R-:W-:Y:S01]  /*5af0*/  IMMA.16832.S8.S8 R56, R108.ROW, R72.COL, RZ ;  /* 0x000000486c387237 */ /* 0x000fe20000405cff */
[----:B------:R-:W-:Y:S01]  /*5b00*/  FFMA R223, R85, R223, R80 ;  /* 0x000000df55df7223 */ /* 0x000fe20000000050 */
[----:B------:R-:W-:Y:S01]  /*5b10*/  FMUL R73, R49, R230 ;  /* 0x000000e631497220 */ /* 0x000fe20000400000 */
[----:B------:R-:W-:Y:S01]  /*5b20*/  FMUL R232, R45, R232 ;  /* 0x000000e82de87220 */ /* 0x000fe20000400000 */
[----:B------:R-:W-:-:S04]  /*5b30*/  FMUL R85, R53, R234 ;  /* 0x000000ea35557220 */ /* 0x000fc80000400000 */
[----:B------:R-:W-:Y:S01]  /*5b40*/  IMMA.16832.S8.S8 R108, R108.ROW, R64.COL, RZ ;  /* 0x000000406c6c7237 */ /* 0x000fe20000405cff */
[C---:B------:R-:W-:Y:S01]  /*5b50*/  FFMA R220, R69.reuse, R73, R68 ;  /* 0x0000004945dc7223 */ /* 0x040fe20000000044 */
[C---:B------:R-:W-:Y:S01]  /*5b60*/  FFMA R73, R69.reuse, R232, R81 ;  /* 0x000000e845497223 */ /* 0x040fe20000000051 */
[----:B------:R-:W-:Y:S01]  /*5b70*/  FFMA R72, R69, R85, R84 ;  /* 0x0000005545487223 */ /* 0x000fe20000000054 */
[----:B------:R-:W-:Y:S01]  /*5b80*/  LDS R64, [R133+0x2eb0] ;  /* 0x002eb00085407984 */ /* 0x000fe20000000800 */
[----:B------:R-:W-:Y:S02]  /*5b90*/  I2FP.F32.S32 R69, R112 ;  /* 0x0000007000457245 */ /* 0x000fe40000201400 */
[----:B------:R-:W-:Y:S01]  /*5ba0*/  I2FP.F32.S32 R113, R113 ;  /* 0x0000007100717245 */ /* 0x000fe20000201400 */
[----:B------:R-:W3:Y:S01]  /*5bb0*/  LDS R65, [R133+0x2ec0] ;  /* 0x002ec00085417984 */ /* 0x000ee20000000800 */
[----:B------:R-:W-:Y:S02]  /*5bc0*/  I2FP.F32.S32 R81, R114 ;  /* 0x0000007200517245 */ /* 0x000fe40000201400 */
[----:B------:R-:W-:-:S02]  /*5bd0*/  I2FP.F32.S32 R85, R116 ;  /* 0x0000007400557245 */ /* 0x000fc40000201400 */
[----:B------:R-:W-:Y:S02]  /*5be0*/  I2FP.F32.S32 R117, R117 ;  /* 0x0000007500757245 */ /* 0x000fe40000201400 */
[----:B------:R-:W-:Y:S01]  /*5bf0*/  I2FP.F32.S32 R119, R119 ;  /* 0x0000007700777245 */ /* 0x000fe20000201400 */
[C---:B------:R-:W-:Y:S01]  /*5c00*/  FMUL R236, R60.reuse, R69 ;  /* 0x000000453cec7220 */ /* 0x040fe20000400000 */
[C---:B------:R-:W-:Y:S01]  /*5c10*/  FMUL R68, R60.reuse, R113 ;  /* 0x000000713c447220 */ /* 0x040fe20000400000 */
[----:B------:R-:W-:Y:S01]  /*5c20*/  FMUL R230, R60, R85 ;  /* 0x000000553ce67220 */ /* 0x000fe20000400000 */
[----:B------:R-:W-:Y:S01]  /*5c30*/  FMUL R238, R48, R81 ;  /* 0x0000005130ee7220 */ /* 0x000fe20000400000 */
[----:B------:R-:W-:Y:S01]  /*5c40*/  I2FP.F32.S32 R231, R118 ;  /* 0x0000007600e77245 */ /* 0x000fe20000201400 */
[----:B------:R-:W-:Y:S01]  /*5c50*/  FMUL R60, R60, R117 ;  /* 0x000000753c3c7220 */ /* 0x000fe20000400000 */
[----:B------:R-:W-:Y:S01]  /*5c60*/  FMUL R81, R48, R119 ;  /* 0x0000007730517220 */ /* 0x000fe20000400000 */
[----:B------:R-:W-:Y:S01]  /*5c70*/  I2FP.F32.S32 R69, R56 ;  /* 0x0000003800457245 */ /* 0x000fe20000201400 */
[----:B-1----:R-:W-:Y:S01]  /*5c80*/  IMMA.16832.S8.S8 R116, R104.ROW, R76.COL, RZ ;  /* 0x0000004c68747237 */ /* 0x002fe20000405cff */
[----:B------:R-:W-:-:S02]  /*5c90*/  I2FP.F32.S32 R57, R57 ;  /* 0x0000003900397245 */ /* 0x000fc40000201400 */
[----:B------:R-:W-:Y:S01]  /*5ca0*/  I2FP.F32.S32 R115, R115 ;  /* 0x0000007300737245 */ /* 0x000fe20000201400 */
[C---:B------:R-:W-:Y:S01]  /*5cb0*/  FMUL R56, R44.reuse, R69 ;  /* 0x000000452c387220 */ /* 0x040fe20000400000 */
[----:B------:R-:W-:Y:S01]  /*5cc0*/  I2FP.F32.S32 R85, R108 ;  /* 0x0000006c00557245 */ /* 0x000fe20000201400 */
[----:B------:R-:W-:Y:S01]  /*5cd0*/  FMUL R108, R44, R57 ;  /* 0x000000392c6c7220 */ /* 0x000fe20000400000 */
[----:B------:R-:W-:Y:S02]  /*5ce0*/  I2FP.F32.S32 R57, R58 ;  /* 0x0000003a00397245 */ /* 0x000fe40000201400 */
[----:B------:R-:W-:Y:S02]  /*5cf0*/  I2FP.F32.S32 R59, R59 ;  /* 0x0000003b003b7245 */ /* 0x000fe40000201400 */
[----:B------:R-:W-:Y:S02]  /*5d00*/  I2FP.F32.S32 R69, R110 ;  /* 0x0000006e00457245 */ /* 0x000fe40000201400 */
[----:B------:R-:W-:-:S02]  /*5d10*/  I2FP.F32.S32 R111, R111 ;  /* 0x0000006f006f7245 */ /* 0x000fc40000201400 */
[----:B------:R-:W-:Y:S01]  /*5d20*/  I2FP.F32.S32 R109, R109 ;  /* 0x0000006d006d7245 */ /* 0x000fe20000201400 */
[C---:B------:R-:W-:Y:S01]  /*5d30*/  FMUL R84, R48.reuse, R115 ;  /* 0x0000007330547220 */ /* 0x040fe20000400000 */
[----:B------:R-:W-:Y:S01]  /*5d40*/  FMUL R232, R48, R231 ;  /* 0x000000e730e87220 */ /* 0x000fe20000400000 */
[----:B------:R-:W-:Y:S01]  /*5d50*/  IMMA.16832.S8.S8 R112, R100.ROW, R76.COL, RZ ;  /* 0x0000004c64707237 */ /* 0x000fe20000405cff */
[C---:B------:R-:W-:Y:S01]  /*5d60*/  FMUL R57, R52.reuse, R57 ;  /* 0x0000003934397220 */ /* 0x040fe20000400000 */
[C---:B------:R-:W-:Y:S01]  /*5d70*/  FMUL R58, R52.reuse, R59 ;  /* 0x0000003b343a7220 */ /* 0x040fe20000400000 */
[C---:B------:R-:W-:Y:S01]  /*5d80*/  FMUL R234, R52.reuse, R69 ;  /* 0x0000004534ea7220 */ /* 0x040fe20000400000 */
[----:B------:R-:W-:Y:S01]  /*5d90*/  FMUL R77, R52, R111 ;  /* 0x0000006f344d7220 */ /* 0x000fe20000400000 */
[C---:B------:R-:W-:Y:S01]  /*5da0*/  FMUL R48, R44.reuse, R85 ;  /* 0x000000552c307220 */ /* 0x040fe20000400000 */
[----:B------:R-:W-:Y:S01]  /*5db0*/  FMUL R80, R44, R109 ;  /* 0x0000006d2c507220 */ /* 0x000fe20000400000 */
[----:B--2---:R-:W-:Y:S01]  /*5dc0*/  HADD2.F32 R52, -RZ, R96.H0_H0 ;  /* 0x20000060ff347230 */ /* 0x004fe20000004100 */
[----:B------:R-:W-:Y:S01]  /*5dd0*/  I2FP.F32.S32 R76, R118 ;  /* 0x00000076004c7245 */ /* 0x000fe20000201400 */
[----:B0-----:R-:W-:Y:S01]  /*5de0*/  HADD2.F32 R44, -RZ, R92.H0_H0 ;  /* 0x2000005cff2c7230 */ /* 0x001fe20000004100 */
[----:B------:R-:W-:Y:S02]  /*5df0*/  LDS R69, [R133+0x1e0] ;  /* 0x0001e00085457984 */ /* 0x000fe40000000800 */
[C---:B------:R-:W-:Y:S01]  /*5e00*/  FFMA R84, R52.reuse, R84, R181 ;  /* 0x0000005434547223 */ /* 0x040fe200000000b5 */
[----:B------:R-:W-:Y:S01]  /*5e10*/  FFMA R179, R52, R68, R179 ;  /* 0x0000004434b37223 */ /* 0x000fe200000000b3 */
[C---:B------:R-:W-:Y:S01]  /*5e20*/  FFMA R185, R44.reuse, R236, R185 ;  /* 0x000000ec2cb97223 */ /* 0x040fe200000000b9 */
[C---:B------:R-:W-:Y:S01]  /*5e30*/  FFMA R92, R44.reuse, R238, R187 ;  /* 0x000000ee2c5c7223 */ /* 0x040fe200000000bb */
[C---:B------:R-:W-:Y:S01]  /*5e40*/  FFMA R189, R44.reuse, R56, R189 ;  /* 0x000000382cbd7223 */ /* 0x040fe200000000bd */
[----:B------:R-:W-:Y:S01]  /*5e50*/  FFMA R198, R44, R57, R198 ;  /* 0x000000392cc67223 */ /* 0x000fe200000000c6 */
[C---:B------:R-:W-:Y:S01]  /*5e60*/  FFMA R96, R52.reuse, R108, R183 ;  /* 0x0000006c34607223 */ /* 0x040fe200000000b7 */
[----:B------:R-:W-:Y:S01]  /*5e70*/  FFMA R181, R52, R58, R199 ;  /* 0x0000003a34b57223 */ /* 0x000fe200000000c7 */
[----:B------:R-:W-:Y:S01]  /*5e80*/  I2FP.F32.S32 R44, R116 ;  /* 0x00000074002c7245 */ /* 0x000fe20000201400 */
[----:B------:R-:W-:Y:S01]  /*5e90*/  LDS R68, [R133+0x1d0] ;  /* 0x0001d00085447984 */ /* 0x000fe20000000800 */
[----:B------:R-:W-:-:S02]  /*5ea0*/  I2FP.F32.S32 R52, R117 ;  /* 0x0000007500347245 */ /* 0x000fc40000201400 */
[----:B------:R-:W-:Y:S01]  /*5eb0*/  I2FP.F32.S32 R236, R119 ;  /* 0x0000007700ec7245 */ /* 0x000fe20000201400 */
[----:B------:R-:W-:Y:S04]  /*5ec0*/  LDSM.16.M88.4 R108, [R201] ;  /* 0x00000000c96c783b */ /* 0x000fe80000000200 */
[----:B------:R-:W0:Y:S01]  /*5ed0*/  LDSM.16.M88.4 R116, [R200] ;  /* 0x00000000c874783b */ /* 0x000e220000000200 */
[----:B---3--:R-:W-:Y:S03]  /*5ee0*/  IMMA.16832.S8.S8 R104, R104.ROW, R64.COL, RZ ;  /* 0x0000004068687237 */ /* 0x008fe60000405cff */
[----:B------:R-:W1:Y:S01]  /*5ef0*/  LDS.128 R56, [R145+0x2d00] ;  /* 0x002d000091387984 */ /* 0x000e620000000c00 */
[----:B------:R-:W-:-:S04]  /*5f00*/  I2FP.F32.S32 R112, R112 ;  /* 0x0000007000707245 */ /* 0x000fc80000201400 */
[----:B------:R-:W-:Y:S01]  /*5f10*/  IMMA.16832.S8.S8 R100, R100.ROW, R64.COL, RZ ;  /* 0x0000004064647237 */ /* 0x000fe20000405cff */
[----:B------:R-:W-:Y:S02]  /*5f20*/  HADD2.F32 R64, -RZ, R93.H0_H0 ;  /* 0x2000005dff407230 */ /* 0x000fe40000004100 */
[----:B------:R-:W-:Y:S01]  /*5f30*/  FMUL R44, R61, R44 ;  /* 0x0000002c3d2c7220 */ /* 0x000fe20000400000 */
[----:B------:R-:W-:Y:S01]  /*5f40*/  FMUL R65, R49, R76 ;  /* 0x0000004c31417220 */ /* 0x000fe20000400000 */
[----:B------:R-:W-:Y:S01]  /*5f50*/  FMUL R112, R45, R112 ;  /* 0x000000702d707220 */ /* 0x000fe20000400000 */
[----:B------:R-:W-:Y:S01]  /*5f60*/  I2FP.F32.S32 R114, R114 ;  /* 0x0000007200727245 */ /* 0x000fe20000201400 */
[C---:B------:R-:W-:Y:S01]  /*5f70*/  FFMA R93, R64.reuse, R44, R185 ;  /* 0x0000002c405d7223 */ /* 0x040fe200000000b9 */
[C---:B------:R-:W-:Y:S01]  /*5f80*/  FFMA R92, R64.reuse, R65, R92 ;  /* 0x00000041405c7223 */ /* 0x040fe2000000005c */
[----:B------:R-:W-:Y:S01]  /*5f90*/  I2FP.F32.S32 R238, R113 ;  /* 0x0000007100ee7245 */ /* 0x000fe20000201400 */
[----:B------:R-:W-:Y:S01]  /*5fa0*/  FFMA R65, R64, R112, R189 ;  /* 0x0000007040417223 */ /* 0x000fe200000000bd */
[----:B------:R-:W-:Y:S01]  /*5fb0*/  HADD2.F32 R44, -RZ, R97.H0_H0 ;  /* 0x20000061ff2c7230 */ /* 0x000fe20000004100 */
[----:B------:R-:W-:Y:S01]  /*5fc0*/  LDS R112, [R133+0xad0] ;  /* 0x000ad00085707984 */ /* 0x000fe20000000800 */
[----:B------:R-:W-:Y:S01]  /*5fd0*/  FMUL R97, R49, R236 ;  /* 0x000000ec31617220 */ /* 0x000fe20000400000 */
[----:B------:R-:W-:Y:S01]  /*5fe0*/  I2FP.F32.S32 R240, R115 ;  /* 0x0000007300f07245 */ /* 0x000fe20000201400 */
[----:B------:R-:W-:Y:S01]  /*5ff0*/  FMUL R85, R53, R114 ;  /* 0x0000007235557220 */ /* 0x000fe20000400000 */
[----:B------:R-:W2:Y:S01]  /*6000*/  LDS R113, [R133+0xae0] ;  /* 0x000ae00085717984 */ /* 0x000ea20000000800 */
        /* <DEDUP_REMOVED lines=8> */
[----:B------:R-:W-:Y:S01]  /*6090*/  I2FP.F32.S32 R100, R100 ;  /* 0x0000006400647245 */ /* 0x000fe20000201400 */
[C---:B------:R-:W-:Y:S01]  /*60a0*/  FFMA R179, R44.reuse, R52, R179 ;  /* 0x000000342cb37223 */ /* 0x040fe200000000b3 */
[C---:B------:R-:W-:Y:S01]  /*60b0*/  FMUL R52, R61.reuse, R104 ;  /* 0x000000683d347220 */ /* 0x040fe20000400000 */
[----:B------:R-:W-:Y:S01]  /*60c0*/  FMUL R61, R61, R76 ;  /* 0x0000004c3d3d7220 */ /* 0x000fe20000400000 */
[C---:B------:R-:W-:Y:S01]  /*60d0*/  FFMA R96, R44.reuse, R85, R96 ;  /* 0x000000552c607223 */ /* 0x040fe20000000060 */
[----:B------:R-:W-:Y:S01]  /*60e0*/  FFMA R181, R44, R240, R181 ;  /* 0x000000f02cb57223 */ /* 0x000fe200000000b5 */
[----:B------:R-:W-:Y:S01]  /*60f0*/  FMUL R76, R49, R84 ;  /* 0x00000054314c7220 */ /* 0x000fe20000400000 */
[----:B------:R-:W-:Y:S01]  /*6100*/  I2FP.F32.S32 R44, R101 ;  /* 0x00000065002c7245 */ /* 0x000fe20000201400 */
[----:B------:R-:W-:Y:S01]  /*6110*/  FMUL R183, R45, R100 ;  /* 0x000000642db77220 */ /* 0x000fe20000400000 */
[----:B------:R-:W-:-:S02]  /*6120*/  I2FP.F32.S32 R84, R102 ;  /* 0x0000006600547245 */ /* 0x000fc40000201400 */
[----:B------:R-:W-:Y:S02]  /*6130*/  I2FP.F32.S32 R114, R103 ;  /* 0x0000006700727245 */ /* 0x000fe40000201400 */
[----:B0-----:R-:W-:Y:S01]  /*6140*/  IMMA.16832.S8.S8 R100, R116.ROW, R68.COL, RZ ;  /* 0x0000004474647237 */ /* 0x001fe20000405cff */
[----:B------:R-:W-:Y:S01]  /*6150*/  I2FP.F32.S32 R106, R106 ;  /* 0x0000006a006a7245 */ /* 0x000fe20000201400 */
[----:B-1----:R-:W-:-:S04]  /*6160*/  HADD2.F32 R56, -RZ, R56.H0_H0 ;  /* 0x20000038ff387230 */ /* 0x002fc80000004100 */
[----:B------:R-:W-:Y:S02]  /*6170*/  FMUL R115, R49, R106 ;  /* 0x0000006a31737220 */ /* 0x000fe40000400000 */
[----:B------:R-:W-:Y:S01]  /*6180*/  IMMA.16832.S8.S8 R104, R108.ROW, R68.COL, RZ ;  /* 0x000000446c687237 */ /* 0x000fe20000405cff */
[----:B------:R-:W-:Y:S02]  /*6190*/  HADD2.F32 R49, -RZ, R57.H0_H0 ;  /* 0x20000039ff317230 */ /* 0x000fe40000004100 */
[C---:B------:R-:W-:Y:S01]  /*61a0*/  FFMA R68, R56.reuse, R232, R173 ;  /* 0x000000e838447223 */ /* 0x040fe200000000ad */
[----:B------:R-:W-:-:S03]  /*61b0*/  FFMA R69, R56, R230, R171 ;  /* 0x000000e638457223 */ /* 0x000fc600000000ab */
[----:B------:R-:W-:Y:S01]  /*61c0*/  FFMA R68, R49, R115, R68 ;  /* 0x0000007331447223 */ /* 0x000fe20000000044 */
[C---:B------:R-:W-:Y:S01]  /*61d0*/  FFMA R48, R56.reuse, R48, R175 ;  /* 0x0000003038307223 */ /* 0x040fe200000000af */
[----:B------:R-:W-:Y:S02]  /*61e0*/  FMUL R185, R53, R84 ;  /* 0x0000005435b97220 */ /* 0x000fe40000400000 */
[----:B------:R-:W-:Y:S01]  /*61f0*/  I2FP.F32.S32 R115, R100 ;  /* 0x0000006400737245 */ /* 0x000fe20000201400 */
[----:B------:R-:W-:Y:S01]  /*6200*/  FFMA R56, R56, R234, R169 ;  /* 0x000000ea38387223 */ /* 0x000fe200000000a9 */
[----:B------:R-:W-:Y:S01]  /*6210*/  FMUL R85, R45, R44 ;  /* 0x0000002c2d557220 */ /* 0x000fe20000400000 */
[----:B------:R-:W-:Y:S01]  /*6220*/  FMUL R84, R53, R114 ;  /* 0x0000007235547220 */ /* 0x000fe20000400000 */
[C---:B------:R-:W-:Y:S01]  /*6230*/  FFMA R69, R49.reuse, R52, R69 ;  /* 0x0000003431457223 */ /* 0x040fe20000000045 */
[----:B------:R-:W-:Y:S01]  /*6240*/  FMUL R115, R46, R115 ;  /* 0x000000732e737220 */ /* 0x000fe20000400000 */
[C---:B------:R-:W-:Y:S01]  /*6250*/  FFMA R57, R49.reuse, R183, R48 ;  /* 0x000000b731397223 */ /* 0x040fe20000000030 */
[----:B------:R-:W-:Y:S01]  /*6260*/  FFMA R56, R49, R185, R56 ;  /* 0x000000b931387223 */ /* 0x000fe20000000038 */
[----:B------:R-:W-:Y:S01]  /*6270*/  LDS R44, [R133+0x13d0] ;  /* 0x0013d000852c7984 */ /* 0x000fe20000000800 */
[----:B------:R-:W-:Y:S01]  /*6280*/  I2FP.F32.S32 R49, R104 ;  /* 0x0000006800317245 */ /* 0x000fe20000201400 */
[----:B------:R-:W-:Y:S01]  /*6290*/  FFMA R216, R177, R115, R216 ;  /* 0x00000073b1d87223 */ /* 0x000fe200000000d8 */
[----:B------:R-:W-:Y:S01]  /*62a0*/  I2FP.F32.S32 R171, R105 ;  /* 0x0000006900ab7245 */ /* 0x000fe20000201400 */
[----:B------:R-:W0:Y:S01]  /*62b0*/  LDS R45, [R133+0x13e0] ;  /* 0x0013e000852d7984 */ /* 0x000e220000000800 */
[----:B------:R-:W-:-:S02]  /*62c0*/  I2FP.F32.S32 R53, R106 ;  /* 0x0000006a00357245 */ /* 0x000fc40000201400 */
[----:B------:R-:W-:Y:S01]  /*62d0*/  I2FP.F32.S32 R173, R107 ;  /* 0x0000006b00ad7245 */ /* 0x000fe20000201400 */
[----:B------:R-:W-:Y:S01]  /*62e0*/  LDS R52, [R133+0x1cd0] ;  /* 0x001cd00085347984 */ /* 0x000fe20000000800 */
[----:B--2---:R-:W-:Y:S01]  /*62f0*/  IMMA.16832.S8.S8 R104, R108.ROW, R112.COL, RZ ;  /* 0x000000706c687237 */ /* 0x004fe20000405cff */
[----:B------:R-:W-:-:S07]  /*6300*/  FMUL R53, R50, R53 ;  /* 0x0000003532357220 */ /* 0x000fce0000400000 */
[----:B------:R-:W-:Y:S01]  /*6310*/  IMMA.16832.S8.S8 R112, R116.ROW, R112.COL, RZ ;  /* 0x0000007074707237 */ /* 0x000fe20000405cff */
[----:B------:R-:W-:Y:S01]  /*6320*/  I2FP.F32.S32 R169, R102 ;  /* 0x0000006600a97245 */ /* 0x000fe20000201400 */
[C---:B------:R-:W-:Y:S01]  /*6330*/  FFMA R218, R177.reuse, R53, R218 ;  /* 0x00000035b1da7223 */ /* 0x040fe200000000da */
[----:B------:R-:W-:Y:S01]  /*6340*/  FMUL R49, R62, R49 ;  /* 0x000000313e317220 */ /* 0x000fe20000400000 */
[----:B------:R-:W1:Y:S02]  /*6350*/  LDS R53, [R133+0x1ce0] ;  /* 0x001ce00085357984 */ /* 0x000e640000000800 */
[----:B------:R-:W-:Y:S01]  /*6360*/  FMUL R169, R54, R169 ;  /* 0x000000a936a97220 */ /* 0x000fe20000400000 */
[C---:B------:R-:W-:Y:S01]  /*6370*/  FFMA R214, R177.reuse, R49, R214 ;  /* 0x00000031b1d67223 */ /* 0x040fe200000000d6 */
[----:B------:R-:W-:Y:S02]  /*6380*/  FMUL R48, R50, R173 ;  /* 0x000000ad32307220 */ /* 0x000fe40000400000 */
[----:B------:R-:W-:Y:S01]  /*6390*/  FFMA R212, R177, R169, R212 ;  /* 0x000000a9b1d47223 */ /* 0x000fe200000000d4 */
[----:B------:R-:W-:Y:S01]  /*63a0*/  HADD2.F32 R169, -RZ, R74.H0_H0 ;  /* 0x2000004affa97230 */ /* 0x000fe20000004100 */
[----:B------:R-:W-:Y:S01]  /*63b0*/  I2FP.F32.S32 R49, R104 ;  /* 0x0000006800317245 */ /* 0x000fe20000201400 */
[----:B------:R-:W-:-:S06]  /*63c0*/  HADD2.F32 R82, -RZ, R82.H0_H0 ;  /* 0x20000052ff527230 */ /* 0x000fcc0000004100 */
[----:B------:R-:W-:Y:S01]  /*63d0*/  I2FP.F32.S32 R175, R112 ;  /* 0x0000007000af7245 */ /* 0x000fe20000201400 */
[----:B------:R-:W-:Y:S01]  /*63e0*/  FFMA R201, R169, R48, R205 ;  /* 0x00000030a9c97223 */ /* 0x000fe200000000cd */
[----:B------:R-:W-:-:S03]  /*63f0*/  FMUL R49, R62, R49 ;  /* 0x000000313e317220 */ /* 0x000fc60000400000 */
[----:B------:R-:W-:Y:S01]  /*6400*/  FMUL R48, R46, R175 ;  /* 0x000000af2e307220 */ /* 0x000fe20000400000 */
[C---:B------:R-:W-:Y:S01]  /*6410*/  FFMA R215, R82.reuse, R49, R215 ;  /* 0x0000003152d77223 */ /* 0x040fe200000000d7 */
[----:B------:R-:W-:Y:S01]  /*6420*/  I2FP.F32.S32 R101, R101 ;  /* 0x0000006500657245 */ /* 0x000fe20000201400 */
[----:B------:R-:W-:Y:S01]  /*6430*/  LDS R49, [R133+0x25e0] ;  /* 0x0025e00085317984 */ /* 0x000fe20000000800 */
[----:B------:R-:W-:-:S03]  /*6440*/  FFMA R211, R82, R48, R211 ;  /* 0x0000003052d37223 */ /* 0x000fc600000000d3 */
[----:B------:R-:W2:Y:S01]  /*6450*/  LDS R48, [R133+0x25d0] ;  /* 0x0025d00085307984 */ /* 0x000ea20000000800 */
[----:B------:R-:W-:Y:S01]  /*6460*/  I2FP.F32.S32 R103, R103 ;  /* 0x0000006700677245 */ /* 0x000fe20000201400 */
[----:B------:R-:W-:Y:S01]  /*6470*/  FMUL R171, R62, R171 ;  /* 0x000000ab3eab7220 */ /* 0x000fe20000400000 */
[----:B------:R-:W-:Y:S01]  /*6480*/  I2FP.F32.S32 R173, R105 ;  /* 0x0000006900ad7245 */ /* 0x000fe20000201400 */
[----:B------:R-:W-:Y:S01]  /*6490*/  FMUL R101, R46, R101 ;  /* 0x000000652e657220 */ /* 0x000fe20000400000 */
[----:B------:R-:W-:Y:S02]  /*64a0*/  I2FP.F32.S32 R105, R106 ;  /* 0x0000006a00697245 */ /* 0x000fe40000201400 */
[----:B------:R-:W-:Y:S02]  /*64b0*/  I2FP.F32.S32 R107, R107 ;  /* 0x0000006b006b7245 */ /* 0x000fe40000201400 */
[----:B------:R-:W-:Y:S02]  /*64c0*/  I2FP.F32.S32 R177, R113 ;  /* 0x0000007100b17245 */ /* 0x000fe40000201400 */
[----:B------:R-:W-:-:S02]  /*64d0*/  I2FP.F32.S32 R183, R114 ;  /* 0x0000007200b77245 */ /* 0x000fc40000201400 */
[----:B------:R-:W-:Y:S02]  /*64e0*/  I2FP.F32.S32 R175, R115 ;  /* 0x0000007300af7245 */ /* 0x000fe40000201400 */
[----:B0-----:R-:W-:Y:S01]  /*64f0*/  IMMA.16832.S8.S8 R112, R116.ROW, R44.COL, RZ ;  /* 0x0000002c74707237 */ /* 0x001fe20000405cff */
[----:B------:R-:W-:Y:S01]  /*6500*/  FMUL R74, R54, R103 ;  /* 0x00000067364a7220 */ /* 0x000fe20000400000 */
[C---:B------:R-:W-:Y:S01]  /*6510*/  FFMA R171, R169.reuse, R171, R206 ;  /* 0x000000aba9ab7223 */ /* 0x040fe200000000ce */
[----:B------:R-:W-:Y:S01]  /*6520*/  FFMA R204, R169, R101, R204 ;  /* 0x00000065a9cc7223 */ /* 0x000fe200000000cc */
[----:B------:R-:W-:Y:S01]  /*6530*/  FMUL R206, R50, R105 ;  /* 0x0000006932ce7220 */ /* 0x000fe20000400000 */
[----:B------:R-:W-:-:S03]  /*6540*/  HADD2.F32 R105, -RZ, R78.H0_H0 ;  /* 0x2000004eff697230 */ /* 0x000fc60000004100 */
[----:B------:R-:W-:Y:S01]  /*6550*/  IMMA.16832.S8.S8 R100, R108.ROW, R44.COL, RZ ;  /* 0x0000002c6c647237 */ /* 0x000fe20000405cff */
[----:B------:R-:W-:Y:S01]  /*6560*/  FMUL R44, R50, R107 ;  /* 0x0000006b322c7220 */ /* 0x000fe20000400000 */
[----:B------:R-:W-:Y:S01]  /*6570*/  FMUL R183, R54, R183 ;  /* 0x000000b736b77220 */ /* 0x000fe20000400000 */
[----:B------:R-:W-:Y:S01]  /*6580*/  FMUL R173, R62, R173 ;  /* 0x000000ad3ead7220 */ /* 0x000fe20000400000 */
[----:B------:R-:W-:Y:S01]  /*6590*/  FMUL R177, R46, R177 ;  /* 0x000000b12eb17220 */ /* 0x000fe20000400000 */
[----:B------:R-:W-:Y:S01]  /*65a0*/  FFMA R209, R105, R44, R209 ;  /* 0x0000002c69d17223 */ /* 0x000fe200000000d1 */
[----:B------:R-:W-:Y:S01]  /*65b0*/  FMUL R175, R54, R175 ;  /* 0x000000af36af7220 */ /* 0x000fe20000400000 */
[----:B------:R-:W-:Y:S01]  /*65c0*/  LDS R44, [R133+0x2ed0] ;  /* 0x002ed000852c7984 */ /* 0x000fe20000000800 */
[----:B------:R-:W-:-:S03]  /*65d0*/  FFMA R206, R82, R206, R213 ;  /* 0x000000ce52ce7223 */ /* 0x000fc600000000d5 */
[----:B------:R-:W0:Y:S01]  /*65e0*/  LDS R45, [R133+0x2ee0] ;  /* 0x002ee000852d7984 */ /* 0x000e220000000800 */
[----:B------:R-:W-:Y:S01]  /*65f0*/  FFMA R207, R82, R183, R207 ;  /* 0x000000b752cf7223 */ /* 0x000fe200000000cf */
[C---:B------:R-:W-:Y:S01]  /*6600*/  FFMA R210, R105.reuse, R173, R210 ;  /* 0x000000ad69d27223 */ /* 0x040fe200000000d2 */
[C---:B------:R-:W-:Y:S01]  /*6610*/  FFMA R208, R105.reuse, R177, R208 ;  /* 0x000000b169d07223 */ /* 0x040fe200000000d0 */
[----:B------:R-:W-:Y:S02]  /*6620*/  FFMA R82, R105, R175, R202 ;  /* 0x000000af69527223 */ /* 0x000fe400000000ca */
[----:B-1----:R-:W-:Y:S01]  /*6630*/  IMMA.16832.S8.S8 R104, R108.ROW, R52.COL, RZ ;  /* 0x000000346c687237 */ /* 0x002fe20000405cff */
[----:B------:R-:W-:Y:S02]  /*6640*/  I2FP.F32.S32 R177, R112 ;  /* 0x0000007000b17245 */ /* 0x000fe40000201400 */
[----:B------:R-:W-:Y:S02]  /*6650*/  I2FP.F32.S32 R183, R113 ;  /* 0x0000007100b77245 */ /* 0x000fe40000201400 */
[----:B------:R-:W-:-:S02]  /*6660*/  I2FP.F32.S32 R185, R114 ;  /* 0x0000007200b97245 */ /* 0x000fc40000201400 */
[----:B------:R-:W-:Y:S02]  /*6670*/  I2FP.F32.S32 R187, R115 ;  /* 0x0000007300bb7245 */ /* 0x000fe40000201400 */
[----:B------:R-:W-:Y:S01]  /*6680*/  IMMA.16832.S8.S8 R112, R116.ROW, R52.COL, RZ ;  /* 0x0000003474707237 */ /* 0x000fe20000405cff */
[----:B------:R-:W-:Y:S02]  /*6690*/  I2FP.F32.S32 R101, R101 ;  /* 0x0000006500657245 */ /* 0x000fe40000201400 */
[----:B------:R-:W-:Y:S02]  /*66a0*/  I2FP.F32.S32 R103, R103 ;  /* 0x0000006700677245 */ /* 0x000fe40000201400 */
[----:B------:R-:W-:Y:S01]  /*66b0*/  I2FP.F32.S32 R173, R100 ;  /* 0x0000006400ad7245 */ /* 0x000fe20000201400 */
[----:B------:R-:W-:Y:S02]  /*66c0*/  HADD2.F32 R66, -RZ, R66.H0_H0 ;  /* 0x20000042ff427230 */ /* 0x000fe40000004100 */
[----:B------:R-:W-:Y:S01]  /*66d0*/  FMUL R101, R62, R101 ;  /* 0x000000653e657220 */ /* 0x000fe20000400000 */
[----:B------:R-:W-:Y:S01]  /*66e0*/  FMUL R103, R50, R103 ;  /* 0x0000006732677220 */ /* 0x000fe20000400000 */
[----:B------:R-:W-:Y:S01]  /*66f0*/  HADD2.F32 R90, -RZ, R90.H0_H0 ;  /* 0x2000005aff5a7230 */ /* 0x000fe20000004100 */
[----:B------:R-:W-:Y:S01]  /*6700*/  I2FP.F32.S32 R175, R102 ;  /* 0x0000006600af7245 */ /* 0x000fe20000201400 */
[----:B------:R-:W-:Y:S01]  /*6710*/  FMUL R173, R62, R173 ;  /* 0x000000ad3ead7220 */ /* 0x000fe20000400000 */
[C---:B------:R-:W-:Y:S01]  /*6720*/  FFMA R227, R66.reuse, R101, R227 ;  /* 0x0000006542e37223 */ /* 0x040fe200000000e3 */
[----:B------:R-:W-:-:S02]  /*6730*/  FFMA R226, R66, R103, R226 ;  /* 0x0000006742e27223 */ /* 0x000fc400000000e2 */
[----:B--2---:R-:W-:Y:S01]  /*6740*/  IMMA.16832.S8.S8 R100, R108.ROW, R48.COL, RZ ;  /* 0x000000306c647237 */ /* 0x004fe20000405cff */
[----:B------:R-:W-:Y:S01]  /*6750*/  FFMA R200, R90, R173, R219 ;  /* 0x000000ad5ac87223 */ /* 0x000fe200000000db */
[----:B------:R-:W-:Y:S01]  /*6760*/  FMUL R52, R50, R175 ;  /* 0x000000af32347220 */ /* 0x000fe20000400000 */
[----:B------:R-:W-:Y:S02]  /*6770*/  I2FP.F32.S32 R173, R105 ;  /* 0x0000006900ad7245 */ /* 0x000fe40000201400 */
[----:B------:R-:W-:Y:S01]  /*6780*/  I2FP.F32.S32 R105, R106 ;  /* 0x0000006a00697245 */ /* 0x000fe20000201400 */
[----:B------:R-:W-:Y:S01]  /*6790*/  FFMA R199, R90, R52, R217 ;  /* 0x000000345ac77223 */ /* 0x000fe200000000d9 */
[----:B------:R-:W-:Y:S01]  /*67a0*/  I2FP.F32.S32 R175, R107 ;  /* 0x0000006b00af7245 */ /* 0x000fe20000201400 */
[----:B------:R-:W-:Y:S01]  /*67b0*/  FMUL R52, R46, R183 ;  /* 0x000000b72e347220 */ /* 0x000fe20000400000 */
[----:B------:R-:W-:Y:S01]  /*67c0*/  I2FP.F32.S32 R107, R112 ;  /* 0x00000070006b7245 */ /* 0x000fe20000201400 */
[----:B------:R-:W-:Y:S01]  /*67d0*/  HADD2.F32 R86, -RZ, R86.H0_H0 ;  /* 0x20000056ff567230 */ /* 0x000fe20000004100 */
[----:B------:R-:W-:Y:S01]  /*67e0*/  I2FP.F32.S32 R115, R115 ;  /* 0x0000007300737245 */ /* 0x000fe20000201400 */
[----:B------:R-:W-:Y:S01]  /*67f0*/  FMUL R105, R50, R105 ;  /* 0x0000006932697220 */ /* 0x000fe20000400000 */
[----:B------:R-:W-:-:S02]  /*6800*/  I2FP.F32.S32 R53, R104 ;  /* 0x0000006800357245 */ /* 0x000fc40000201400 */
[----:B------:R-:W-:Y:S01]  /*6810*/  I2FP.F32.S32 R113, R113 ;  /* 0x0000007100717245 */ /* 0x000fe20000201400 */
[----:B------:R-:W-:Y:S01]  /*6820*/  FFMA R225, R66, R52, R225 ;  /* 0x0000003442e17223 */ /* 0x000fe200000000e1 */
[----:B------:R-:W-:Y:S01]  /*6830*/  FMUL R52, R46, R107 ;  /* 0x0000006b2e347220 */ /* 0x000fe20000400000 */
[----:B------:R-:W-:Y:S01]  /*6840*/  FFMA R228, R86, R105, R228 ;  /* 0x0000006956e47223 */ /* 0x000fe200000000e4 */
[C---:B------:R-:W-:Y:S01]  /*6850*/  FMUL R185, R54.reuse, R185 ;  /* 0x000000b936b97220 */ /* 0x040fe20000400000 */
[C---:B------:R-:W-:Y:S01]  /*6860*/  FMUL R187, R54.reuse, R187 ;  /* 0x000000bb36bb7220 */ /* 0x040fe20000400000 */
[----:B------:R-:W-:Y:S01]  /*6870*/  HADD2.F32 R70, -RZ, R70.H0_H0 ;  /* 0x20000046ff467230 */ /* 0x000fe20000004100 */
[----:B------:R-:W-:Y:S01]  /*6880*/  IMMA.16832.S8.S8 R104, R116.ROW, R48.COL, RZ ;  /* 0x0000003074687237 */ /* 0x000fe20000405cff */
[----:B------:R-:W-:Y:S01]  /*6890*/  FMUL R115, R54, R115 ;  /* 0x0000007336737220 */ /* 0x000fe20000400000 */
[----:B------:R-:W-:Y:S01]  /*68a0*/  FMUL R53, R62, R53 ;  /* 0x000000353e357220 */ /* 0x000fe20000400000 */
[C---:B------:R-:W-:Y:S01]  /*68b0*/  FMUL R48, R46.reuse, R113 ;  /* 0x000000712e307220 */ /* 0x040fe20000400000 */
[----:B------:R-:W-:Y:S01]  /*68c0*/  FFMA R169, R169, R74, R203 ;  /* 0x0000004aa9a97223 */ /* 0x000fe200000000cb */
[----:B------:R-:W-:Y:S01]  /*68d0*/  FMUL R74, R46, R177 ;  /* 0x000000b12e4a7220 */ /* 0x000fe20000400000 */
[----:B------:R-:W-:Y:S01]  /*68e0*/  FFMA R88, R90, R185, R88 ;  /* 0x000000b95a587223 */ /* 0x000fe20000000058 */
[----:B------:R-:W-:Y:S01]  /*68f0*/  FFMA R224, R66, R187, R224 ;  /* 0x000000bb42e07223 */ /* 0x000fe200000000e0 */
[----:B------:R-:W-:Y:S01]  /*6900*/  I2FP.F32.S32 R177, R114 ;  /* 0x0000007200b17245 */ /* 0x000fe20000201400 */
[----:B0-----:R-:W-:Y:S01]  /*6910*/  IMMA.16832.S8.S8 R108, R108.ROW, R44.COL, RZ ;  /* 0x0000002c6c6c7237 */ /* 0x001fe20000405cff */
[----:B------:R-:W-:Y:S01]  /*6920*/  FFMA R183, R86, R53, R229 ;  /* 0x0000003556b77223 */ /* 0x000fe200000000e5 */
[C---:B------:R-:W-:Y:S01]  /*6930*/  FFMA R187, R70.reuse, R48, R73 ;  /* 0x0000003046bb7223 */ /* 0x040fe20000000049 */
[----:B------:R-:W-:Y:S01]  /*6940*/  FFMA R185, R70, R115, R72 ;  /* 0x0000007346b97223 */ /* 0x000fe20000000048 */
[----:B------:R-:W-:Y:S01]  /*6950*/  LDS R73, [R133+0x200] ;  /* 0x0002000085497984 */ /* 0x000fe20000000800 */
[----:B------:R-:W-:-:S02]  /*6960*/  I2FP.F32.S32 R49, R101 ;  /* 0x0000006500317245 */ /* 0x000fc40000201400 */
[----:B------:R-:W-:Y:S01]  /*6970*/  I2FP.F32.S32 R53, R102 ;  /* 0x0000006600357245 */ /* 0x000fe20000201400 */
[----:B------:R-:W-:Y:S01]  /*6980*/  IMMA.16832.S8.S8 R116, R116.ROW, R44.COL, RZ ;  /* 0x0000002c74747237 */ /* 0x000fe20000405cff */
[----:B------:R-:W-:Y:S01]  /*6990*/  LDS R72, [R133+0x1f0] ;  /* 0x0001f00085487984 */ /* 0x000fe20000000800 */
[----:B------:R-:W-:Y:S02]  /*69a0*/  I2FP.F32.S32 R45, R100 ;  /* 0x00000064002d7245 */ /* 0x000fe40000201400 */
[----:B------:R-:W-:Y:S01]  /*69b0*/  I2FP.F32.S32 R203, R103 ;  /* 0x0000006700cb7245 */ /* 0x000fe20000201400 */
[----:B------:R-:W0:Y:S04]  /*69c0*/  LDSM.16.M88.4 R112, [R167] ;  /* 0x00000000a770783b */ /* 0x000e280000000200 */
[----:B------:R1:W2:Y:S01]  /*69d0*/  LDSM.16.M88.4 R100, [R165] ;  /* 0x00000000a564783b */ /* 0x0002a20000000200 */
[----:B------:R-:W-:Y:S01]  /*69e0*/  FMUL R173, R62, R173 ;  /* 0x000000ad3ead7220 */ /* 0x000fe20000400000 */
[----:B------:R-:W-:Y:S01]  /*69f0*/  FMUL R175, R50, R175 ;  /* 0x000000af32af7220 */ /* 0x000fe20000400000 */
[----:B------:R-:W-:-:S02]  /*6a00*/  HADD2.F32 R94, -RZ, R94.H0_H0 ;  /* 0x2000005eff5e7230 */ /* 0x000fc40000004100 */
[----:B------:R-:W-:Y:S02]  /*6a10*/  HADD2.F32 R98, -RZ, R98.H0_H0 ;  /* 0x20000062ff627230 */ /* 0x000fe40000004100 */
[----:B------:R-:W-:Y:S01]  /*6a20*/  FFMA R198, R70, R173, R221 ;  /* 0x000000ad46c67223 */ /* 0x000fe200000000dd */
[----:B------:R-:W-:Y:S01]  /*6a30*/  I2FP.F32.S32 R173, R104 ;  /* 0x0000006800ad7245 */ /* 0x000fe20000201400 */
[----:B------:R-:W-:Y:S01]  /*6a40*/  FMUL R45, R62, R45 ;  /* 0x0000002d3e2d7220 */ /* 0x000fe20000400000 */
[----:B------:R-:W-:Y:S02]  /*6a50*/  I2FP.F32.S32 R105, R105 ;  /* 0x0000006900697245 */ /* 0x000fe40000201400 */
[----:B------:R-:W-:Y:S01]  /*6a60*/  I2FP.F32.S32 R107, R107 ;  /* 0x0000006b006b7245 */ /* 0x000fe20000201400 */
[----:B------:R-:W-:Y:S01]  /*6a70*/  FMUL R44, R46, R173 ;  /* 0x000000ad2e2c7220 */ /* 0x000fe20000400000 */
[----:B------:R-:W-:Y:S01]  /*6a80*/  FFMA R189, R70, R175, R220 ;  /* 0x000000af46bd7223 */ /* 0x000fe200000000dc */
[C---:B------:R-:W-:Y:S01]  /*6a90*/  FFMA R175, R94.reuse, R45, R93 ;  /* 0x0000002d5eaf7223 */ /* 0x040fe2000000005d */
[----:B------:R-:W-:Y:S01]  /*6aa0*/  I2FP.F32.S32 R205, R106 ;  /* 0x0000006a00cd7245 */ /* 0x000fe20000201400 */
[----:B-1----:R-:W-:Y:S01]  /*6ab0*/  FFMA R165, R94, R44, R65 ;  /* 0x0000002c5ea57223 */ /* 0x002fe20000000041 */
[----:B------:R-:W-:Y:S01]  /*6ac0*/  LDS R45, [R133+0xb00] ;  /* 0x000b0000852d7984 */ /* 0x000fe20000000800 */
[----:B------:R-:W-:-:S03]  /*6ad0*/  FMUL R49, R62, R49 ;  /* 0x000000313e317220 */ /* 0x000fc60000400000 */
[----:B------:R-:W1:Y:S01]  /*6ae0*/  LDS R44, [R133+0xaf0] ;  /* 0x000af000852c7984 */ /* 0x000e620000000800 */
[----:B------:R-:W-:Y:S01]  /*6af0*/  FFMA R221, R98, R49, R179 ;  /* 0x0000003162dd7223 */ /* 0x000fe200000000b3 */
[----:B------:R-:W-:Y:S01]  /*6b00*/  I2FP.F32.S32 R49, R108 ;  /* 0x0000006c00317245 */ /* 0x000fe20000201400 */
[----:B------:R-:W-:Y:S01]  /*6b10*/  FMUL R105, R46, R105 ;  /* 0x000000692e697220 */ /* 0x000fe20000400000 */
[C---:B------:R-:W-:Y:S01]  /*6b20*/  FMUL R107, R54.reuse, R107 ;  /* 0x0000006b366b7220 */ /* 0x040fe20000400000 */
[----:B------:R-:W-:Y:S01]  /*6b30*/  FMUL R167, R54, R205 ;  /* 0x000000cd36a77220 */ /* 0x000fe20000400000 */
[----:B------:R-:W-:Y:S01]  /*6b40*/  FFMA R89, R90, R74, R89 ;  /* 0x0000004a5a597223 */ /* 0x000fe20000000059 */
[----:B------:R-:W-:Y:S01]  /*6b50*/  FMUL R213, R62, R49 ;  /* 0x000000313ed57220 */ /* 0x000fe20000400000 */
[----:B------:R-:W-:Y:S01]  /*6b60*/  I2FP.F32.S32 R49, R116 ;  /* 0x0000007400317245 */ /* 0x000fe20000201400 */
[C---:B------:R-:W-:Y:S01]  /*6b70*/  FFMA R219, R98.reuse, R105, R96 ;  /* 0x0000006962db7223 */ /* 0x040fe20000000060 */
[----:B------:R-:W-:Y:S01]  /*6b80*/  FFMA R217, R98, R107, R181 ;  /* 0x0000006b62d97223 */ /* 0x000fe200000000b5 */
[----:B------:R-:W-:Y:S01]  /*6b90*/  FFMA R167, R94, R167, R64 ;  /* 0x000000a75ea77223 */ /* 0x000fe20000000040 */
[----:B------:R-:W-:-:S02]  /*6ba0*/  HADD2.F32 R70, -RZ, R75.H0_H0 ;  /* 0x2000004bff467230 */ /* 0x000fc40000004100 */
[----:B------:R-:W-:Y:S01]  /*6bb0*/  FMUL R64, R46, R49 ;  /* 0x000000312e407220 */ /* 0x000fe20000400000 */
[----:B------:R-:W-:Y:S01]  /*6bc0*/  LDS R48, [R133+0x13f0] ;  /* 0x0013f00085307984 */ /* 0x000fe20000000800 */
[-C--:B0-----:R-:W-:Y:S03]  /*6bd0*/  IMMA.16832.S8.S8 R104, R112.ROW, R72.reuse.COL, RZ ;  /* 0x0000004870687237 */ /* 0x081fe60000405cff */
[----:B------:R-:W0:Y:S05]  /*6be0*/  LDS R49, [R133+0x1400] ;  /* 0x0014000085317984 */ /* 0x000e2a0000000800 */
[----:B--2---:R-:W-:Y:S01]  /*6bf0*/  IMMA.16832.S8.S8 R72, R100.ROW, R72.COL, RZ ;  /* 0x0000004864487237 */ /* 0x004fe20000405cff */
[----:B------:R-:W-:Y:S01]  /*6c00*/  I2FP.F32.S32 R65, R118 ;  /* 0x0000007600417245 */ /* 0x000fe20000201400 */
[----:B------:R-:W-:Y:S01]  /*6c10*/  FFMA R223, R86, R52, R223 ;  /* 0x0000003456df7223 */ /* 0x000fe200000000df */
[----:B------:R-:W-:Y:S01]  /*6c20*/  FMUL R53, R50, R53 ;  /* 0x0000003532357220 */ /* 0x000fe20000400000 */
[----:B------:R-:W-:-:S02]  /*6c30*/  HADD2.F32 R52, -RZ, R58.H0_H0 ;  /* 0x2000003aff347230 */ /* 0x000fc40000004100 */
[----:B------:R-:W-:Y:S01]  /*6c40*/  FMUL R65, R54, R65 ;  /* 0x0000004136417220 */ /* 0x000fe20000400000 */
[----:B------:R-:W-:Y:S01]  /*6c50*/  FFMA R173, R94, R53, R92 ;  /* 0x000000355ead7223 */ /* 0x000fe2000000005c */
[----:B------:R-:W-:Y:S01]  /*6c60*/  HADD2.F32 R116, -RZ, R87.H0_H0 ;  /* 0x20000057ff747230 */ /* 0x000fe20000004100 */
[----:B------:R-:W-:Y:S01]  /*6c70*/  I2FP.F32.S32 R53, R110 ;  /* 0x0000006e00357245 */ /* 0x000fe20000201400 */
[----:B------:R-:W-:Y:S01]  /*6c80*/  FFMA R87, R52, R65, R56 ;  /* 0x0000004134577223 */ /* 0x000fe20000000038 */
[----:B------:R-:W-:Y:S01]  /*6c90*/  HADD2.F32 R96, -RZ, R83.H0_H0 ;  /* 0x20000053ff607230 */ /* 0x000fe20000004100 */
[----:B------:R-:W-:Y:S01]  /*6ca0*/  I2FP.F32.S32 R56, R105 ;  /* 0x0000006900387245 */ /* 0x000fe20000201400 */
[----:B------:R-:W-:Y:S02]  /*6cb0*/  HADD2.F32 R83, -RZ, R79.H0_H0 ;  /* 0x2000004fff537230 */ /* 0x000fe40000004100 */
[----:B------:R-:W-:Y:S01]  /*6cc0*/  FMUL R220, R50, R203 ;  /* 0x000000cb32dc7220 */ /* 0x000fe20000400000 */
[----:B------:R-:W-:-:S02]  /*6cd0*/  HADD2.F32 R79, -RZ, R91.H0_H0 ;  /* 0x2000005bff4f7230 */ /* 0x000fc40000004100 */
[----:B------:R-:W-:Y:S01]  /*6ce0*/  FFMA R91, R52, R64, R57 ;  /* 0x00000040345b7223 */ /* 0x000fe20000000039 */
[----:B------:R-:W-:Y:S01]  /*6cf0*/  I2FP.F32.S32 R94, R74 ;  /* 0x0000004a005e7245 */ /* 0x000fe20000201400 */
[----:B------:R-:W-:Y:S02]  /*6d00*/  HADD2.F32 R118, -RZ, R67.H0_H0 ;  /* 0x20000043ff767230 */ /* 0x000fe40000004100 */
[----:B------:R-:W-:Y:S01]  /*6d10*/  FMUL R53, R50, R53 ;  /* 0x0000003532357220 */ /* 0x000fe20000400000 */
[-C--:B-1----:R-:W-:Y:S01]  /*6d20*/  IMMA.16832.S8.S8 R64, R112.ROW, R44.reuse.COL, RZ ;  /* 0x0000002c70407237 */ /* 0x082fe20000405cff */
        /* <DEDUP_REMOVED lines=9> */
[----:B------:R-:W-:Y:S01]  /*6dc0*/  IMMA.16832.S8.S8 R72, R100.ROW, R44.COL, RZ ;  /* 0x0000002c64487237 */ /* 0x000fe20000405cff */
[----:B------:R-:W-:Y:S01]  /*6dd0*/  I2FP.F32.S32 R111, R111 ;  /* 0x0000006f006f7245 */ /* 0x000fe20000201400 */
[----:B------:R-:W-:Y:S01]  /*6de0*/  FFMA R94, R163, R57, R212 ;  /* 0x00000039a35e7223 */ /* 0x000fe200000000d4 */
[----:B------:R-:W1:Y:S01]  /*6df0*/  LDS R53, [R133+0x1d00] ;  /* 0x001d000085357984 */ /* 0x000e620000000800 */
[----:B------:R-:W-:Y:S01]  /*6e00*/  FFMA R202, R70, R56, R171 ;  /* 0x0000003846ca7223 */ /* 0x000fe200000000ab */
[----:B------:R-:W-:-:S02]  /*6e10*/  I2FP.F32.S32 R68, R107 ;  /* 0x0000006b00447245 */ /* 0x000fc40000201400 */
[----:B------:R-:W-:Y:S04]  /*6e20*/  LDS R56, [R133+0x25f0] ;  /* 0x0025f00085387984 */ /* 0x000fe80000000800 */
[----:B------:R-:W2:Y:S01]  /*6e30*/  LDS R57, [R133+0x2600] ;  /* 0x0026000085397984 */ /* 0x000ea20000000800 */
[----:B------:R-:W-:Y:S01]  /*6e40*/  FMUL R78, R50, R111 ;  /* 0x0000006f324e7220 */ /* 0x000fe20000400000 */
[----:B------:R-:W-:Y:S01]  /*6e50*/  I2FP.F32.S32 R119, R119 ;  /* 0x0000007700777245 */ /* 0x000fe20000201400 */
[----:B------:R-:W-:Y:S02]  /*6e60*/  HADD2.F32 R50, -RZ, R95.H0_H0 ;  /* 0x2000005fff327230 */ /* 0x000fe40000004100 */
[----:B------:R-:W-:Y:S01]  /*6e70*/  FMUL R68, R51, R68 ;  /* 0x0000004433447220 */ /* 0x000fe20000400000 */
[----:B------:R-:W-:Y:S01]  /*6e80*/  FMUL R95, R47, R98 ;  /* 0x000000622f5f7220 */ /* 0x000fe20000400000 */
[----:B------:R-:W-:Y:S01]  /*6e90*/  FMUL R108, R55, R108 ;  /* 0x0000006c376c7220 */ /* 0x000fe20000400000 */
[----:B------:R-:W-:Y:S01]  /*6ea0*/  I2FP.F32.S32 R104, R104 ;  /* 0x0000006800687245 */ /* 0x000fe20000201400 */
[C---:B------:R-:W-:Y:S01]  /*6eb0*/  FMUL R177, R54.reuse, R177 ;  /* 0x000000b136b17220 */ /* 0x040fe20000400000 */
[----:B------:R-:W-:Y:S01]  /*6ec0*/  FMUL R90, R54, R119 ;  /* 0x00000077365a7220 */ /* 0x000fe20000400000 */
[----:B------:R-:W-:-:S02]  /*6ed0*/  HADD2.F32 R54, -RZ, R71.H0_H0 ;  /* 0x20000047ff367230 */ /* 0x000fc40000004100 */
[C---:B------:R-:W-:Y:S01]  /*6ee0*/  FFMA R201, R70.reuse, R68, R201 ;  /* 0x0000004446c97223 */ /* 0x040fe200000000c9 */
[C---:B------:R-:W-:Y:S01]  /*6ef0*/  FFMA R95, R70.reuse, R95, R204 ;  /* 0x0000005f465f7223 */ /* 0x040fe200000000cc */
[----:B------:R-:W-:Y:S01]  /*6f00*/  FFMA R93, R70, R108, R169 ;  /* 0x0000006c465d7223 */ /* 0x000fe200000000a9 */
[----:B------:R-:W-:Y:S01]  /*6f10*/  FMUL R104, R63, R104 ;  /* 0x000000683f687220 */ /* 0x000fe20000400000 */
[----:B0-----:R-:W-:Y:S01]  /*6f20*/  IMMA.16832.S8.S8 R68, R112.ROW, R48.COL, RZ ;  /* 0x0000003070447237 */ /* 0x001fe20000405cff */
[----:B------:R-:W-:Y:S01]  /*6f30*/  FMUL R45, R47, R92 ;  /* 0x0000005c2f2d7220 */ /* 0x000fe20000400000 */
[----:B------:R-:W-:Y:S01]  /*6f40*/  I2FP.F32.S32 R66, R66 ;  /* 0x0000004200427245 */ /* 0x000fe20000201400 */
[C---:B------:R-:W-:Y:S01]  /*6f50*/  FFMA R203, R163.reuse, R104, R214 ;  /* 0x00000068a3cb7223 */ /* 0x040fe200000000d6 */
[----:B------:R-:W-:Y:S01]  /*6f60*/  I2FP.F32.S32 R44, R65 ;  /* 0x00000041002c7245 */ /* 0x000fe20000201400 */
[----:B------:R-:W-:Y:S01]  /*6f70*/  FFMA R92, R163, R45, R216 ;  /* 0x0000002da35c7223 */ /* 0x000fe200000000d8 */
[----:B------:R-:W-:Y:S01]  /*6f80*/  I2FP.F32.S32 R98, R67 ;  /* 0x0000004300627245 */ /* 0x000fe20000201400 */
[----:B------:R-:W-:Y:S01]  /*6f90*/  FMUL R45, R51, R66 ;  /* 0x00000042332d7220 */ /* 0x000fe20000400000 */
[----:B------:R-:W-:-:S02]  /*6fa0*/  I2FP.F32.S32 R104, R73 ;  /* 0x0000004900687245 */ /* 0x000fc40000201400 */
[----:B------:R-:W-:Y:S01]  /*6fb0*/  I2FP.F32.S32 R106, R106 ;  /* 0x0000006a006a7245 */ /* 0x000fe20000201400 */
[----:B------:R-:W-:Y:S01]  /*6fc0*/  FFMA R206, R96, R45, R206 ;  /* 0x0000002d60ce7223 */ /* 0x000fe200000000ce */
[----:B------:R-:W-:Y:S01]  /*6fd0*/  I2FP.F32.S32 R109, R109 ;  /* 0x0000006d006d7245 */ /* 0x000fe20000201400 */
[----:B------:R-:W-:Y:S01]  /*6fe0*/  FMUL R44, R63, R44 ;  /* 0x0000002c3f2c7220 */ /* 0x000fe20000400000 */
[----:B------:R-:W-:Y:S01]  /*6ff0*/  I2FP.F32.S32 R64, R64 ;  /* 0x0000004000407245 */ /* 0x000fe20000201400 */
[----:B------:R-:W-:Y:S01]  /*7000*/  FMUL R98, R51, R98 ;  /* 0x0000006233627220 */ /* 0x000fe20000400000 */
[----:B------:R-:W-:Y:S01]  /*7010*/  FMUL R45, R47, R104 ;  /* 0x000000682f2d7220 */ /* 0x000fe20000400000 */
[----:B------:R-:W-:Y:S01]  /*7020*/  FMUL R106, R51, R106 ;  /* 0x0000006a336a7220 */ /* 0x000fe20000400000 */
[----:B------:R-:W-:Y:S01]  /*7030*/  FMUL R62, R62, R109 ;  /* 0x0000006d3e3e7220 */ /* 0x000fe20000400000 */
[----:B------:R-:W-:Y:S01]  /*7040*/  FFMA R108, R83, R98, R209 ;  /* 0x00000062536c7223 */ /* 0x000fe200000000d1 */
[----:B------:R-:W-:Y:S01]  /*7050*/  I2FP.F32.S32 R72, R72 ;  /* 0x0000004800487245 */ /* 0x000fe20000201400 */
[----:B------:R-:W-:Y:S01]  /*7060*/  FMUL R64, R63, R64 ;  /* 0x000000403f407220 */ /* 0x000fe20000400000 */
[----:B------:R-:W-:Y:S01]  /*7070*/  I2FP.F32.S32 R74, R74 ;  /* 0x0000004a004a7245 */ /* 0x000fe20000201400 */
[C---:B------:R-:W-:Y:S01]  /*7080*/  FFMA R109, R83.reuse, R44, R210 ;  /* 0x0000002c536d7223 */ /* 0x040fe200000000d2 */
[----:B------:R-:W-:Y:S01]  /*7090*/  FFMA R98, R83, R45, R208 ;  /* 0x0000002d53627223 */ /* 0x000fe200000000d0 */
[----:B------:R-:W-:Y:S01]  /*70a0*/  FFMA R205, R163, R106, R218 ;  /* 0x0000006aa3cd7223 */ /* 0x000fe200000000da */
[----:B------:R-:W-:Y:S01]  /*70b0*/  LDS R44, [R133+0x2ef0] ;  /* 0x002ef000852c7984 */ /* 0x000fe20000000800 */
[----:B------:R-:W-:-:S03]  /*70c0*/  I2FP.F32.S32 R106, R75 ;  /* 0x0000004b006a7245 */ /* 0x000fc60000201400 */
[----:B------:R-:W0:Y:S01]  /*70d0*/  LDS R45, [R133+0x2f00] ;  /* 0x002f0000852d7984 */ /* 0x000e220000000800 */
[----:B------:R-:W-:Y:S01]  /*70e0*/  I2FP.F32.S32 R117, R117 ;  /* 0x0000007500757245 */ /* 0x000fe20000201400 */
[----:B------:R-:W-:Y:S01]  /*70f0*/  FFMA R204, R96, R64, R215 ;  /* 0x0000004060cc7223 */ /* 0x000fe200000000d7 */
[----:B------:R-:W-:Y:S02]  /*7100*/  I2FP.F32.S32 R68, R68 ;  /* 0x0000004400447245 */ /* 0x000fe40000201400 */
[----:B------:R-:W-:Y:S01]  /*7110*/  I2FP.F32.S32 R70, R70 ;  /* 0x0000004600467245 */ /* 0x000fe20000201400 */
[----:B------:R-:W-:Y:S01]  /*7120*/  FMUL R64, R47, R72 ;  /* 0x000000482f407220 */ /* 0x000fe20000400000 */
[C---:B------:R-:W-:Y:S01]  /*7130*/  FMUL R66, R55.reuse, R74 ;  /* 0x0000004a37427220 */ /* 0x040fe20000400000 */
[----:B------:R-:W-:Y:S01]  /*7140*/  FFMA R177, R86, R177, R222 ;  /* 0x000000b156b17223 */ /* 0x000fe200000000de */
[----:B------:R-:W-:Y:S01]  /*7150*/  IMMA.16832.S8.S8 R72, R100.ROW, R48.COL, RZ ;  /* 0x0000003064487237 */ /* 0x000fe20000405cff */
[----:B------:R-:W-:Y:S01]  /*7160*/  FMUL R49, R55, R106 ;  /* 0x0000006a37317220 */ /* 0x000fe20000400000 */
[----:B------:R-:W-:Y:S01]  /*7170*/  FMUL R86, R46, R117 ;  /* 0x000000752e567220 */ /* 0x000fe20000400000 */
[----:B------:R-:W-:Y:S01]  /*7180*/  FMUL R68, R63, R68 ;  /* 0x000000443f447220 */ /* 0x000fe20000400000 */
[----:B------:R-:W-:Y:S01]  /*7190*/  FMUL R70, R51, R70 ;  /* 0x0000004633467220 */ /* 0x000fe20000400000 */
[----:B------:R-:W-:-:S02]  /*71a0*/  HADD2.F32 R46, -RZ, R99.H0_H0 ;  /* 0x20000063ff2e7230 */ /* 0x000fc40000004100 */
[C---:B------:R-:W-:Y:S01]  /*71b0*/  FFMA R99, R96.reuse, R64, R211 ;  /* 0x0000004060637223 */ /* 0x040fe200000000d3 */
[----:B------:R-:W-:Y:S01]  /*71c0*/  FFMA R97, R96, R66, R207 ;  /* 0x0000004260617223 */ /* 0x000fe200000000cf */
[----:B------:R-:W-:Y:S01]  /*71d0*/  FFMA R96, R83, R49, R82 ;  /* 0x0000003153607223 */ /* 0x000fe20000000052 */
[----:B-1----:R-:W-:Y:S01]  /*71e0*/  IMMA.16832.S8.S8 R64, R112.ROW, R52.COL, RZ ;  /* 0x0000003470407237 */ /* 0x002fe20000405cff */
[----:B------:R-:W-:Y:S01]  /*71f0*/  I2FP.F32.S32 R48, R69 ;  /* 0x0000004500307245 */ /* 0x000fe20000201400 */
[C---:B------:R-:W-:Y:S01]  /*7200*/  FFMA R200, R79.reuse, R68, R200 ;  /* 0x000000444fc87223 */ /* 0x040fe200000000c8 */
[----:B------:R-:W-:Y:S01]  /*7210*/  I2FP.F32.S32 R82, R71 ;  /* 0x0000004700527245 */ /* 0x000fe20000201400 */
[----:B------:R-:W-:-:S04]  /*7220*/  FFMA R199, R79, R70, R199 ;  /* 0x000000464fc77223 */ /* 0x000fc800000000c7 */
[----:B--2---:R-:W-:Y:S01]  /*7230*/  IMMA.16832.S8.S8 R68, R112.ROW, R56.COL, RZ ;  /* 0x0000003870447237 */ /* 0x004fe20000405cff */
[----:B------:R-:W-:Y:S01]  /*7240*/  I2FP.F32.S32 R110, R74 ;  /* 0x0000004a006e7245 */ /* 0x000fe20000201400 */
[----:B------:R-:W-:Y:S01]  /*7250*/  FMUL R48, R63, R48 ;  /* 0x000000303f307220 */ /* 0x000fe20000400000 */
[----:B------:R-:W-:-:S03]  /*7260*/  I2FP.F32.S32 R106, R73 ;  /* 0x00000049006a7245 */ /* 0x000fc60000201400 */
[----:B------:R-:W-:Y:S01]  /*7270*/  FMUL R49, R55, R110 ;  /* 0x0000006e37317220 */ /* 0x000fe20000400000 */
[----:B------:R-:W-:-:S04]  /*7280*/  I2FP.F32.S32 R104, R72 ;  /* 0x0000004800687245 */ /* 0x000fc80000201400 */
[----:B------:R-:W-:Y:S02]  /*7290*/  I2FP.F32.S32 R64, R64 ;  /* 0x0000004000407245 */ /* 0x000fe40000201400 */
[----:B------:R-:W-:Y:S01]  /*72a0*/  I2FP.F32.S32 R208, R75 ;  /* 0x0000004b00d07245 */ /* 0x000fe20000201400 */
[----:B------:R-:W-:Y:S01]  /*72b0*/  FFMA R110, R79, R49, R88 ;  /* 0x000000314f6e7223 */ /* 0x000fe20000000058 */
[----:B------:R-:W-:Y:S01]  /*72c0*/  IMMA.16832.S8.S8 R72, R100.ROW, R52.COL, RZ ;  /* 0x0000003464487237 */ /* 0x000fe20000405cff */
[----:B------:R-:W-:-:S03]  /*72d0*/  FMUL R52, R47, R106 ;  /* 0x0000006a2f347220 */ /* 0x000fc60000400000 */
[----:B------:R-:W-:Y:S02]  /*72e0*/  I2FP.F32.S32 R68, R68 ;  /* 0x0000004400447245 */ /* 0x000fe40000201400 */
[----:B------:R-:W-:Y:S01]  /*72f0*/  I2FP.F32.S32 R70, R70 ;  /* 0x0000004600467245 */ /* 0x000fe20000201400 */
[C---:B------:R-:W-:Y:S01]  /*7300*/  FFMA R107, R118.reuse, R48, R227 ;  /* 0x00000030766b7223 */ /* 0x040fe200000000e3 */
[----:B------:R-:W-:Y:S01]  /*7310*/  I2FP.F32.S32 R66, R66 ;  /* 0x0000004200427245 */ /* 0x000fe20000201400 */
[----:B------:R-:W-:Y:S01]  /*7320*/  FMUL R49, R51, R82 ;  /* 0x0000005233317220 */ /* 0x000fe20000400000 */
[----:B------:R-:W-:Y:S01]  /*7330*/  I2FP.F32.S32 R48, R65 ;  /* 0x0000004100307245 */ /* 0x000fe20000201400 */
[C---:B------:R-:W-:Y:S01]  /*7340*/  FMUL R64, R63.reuse, R64 ;  /* 0x000000403f407220 */ /* 0x040fe20000400000 */
[----:B------:R-:W-:Y:S01]  /*7350*/  FMUL R68, R63, R68 ;  /* 0x000000443f447220 */ /* 0x000fe20000400000 */
[C---:B------:R-:W-:Y:S01]  /*7360*/  FMUL R70, R51.reuse, R70 ;  /* 0x0000004633467220 */ /* 0x040fe20000400000 */
[C---:B------:R-:W-:Y:S01]  /*7370*/  FFMA R105, R118.reuse, R52, R225 ;  /* 0x0000003476697223 */ /* 0x040fe200000000e1 */
[----:B------:R-:W-:Y:S01]  /*7380*/  FFMA R106, R118, R49, R226 ;  /* 0x00000031766a7223 */ /* 0x000fe200000000e2 */
[----:B------:R-:W-:Y:S01]  /*7390*/  I2FP.F32.S32 R52, R67 ;  /* 0x0000004300347245 */ /* 0x000fe20000201400 */
[----:B------:R-:W-:Y:S01]  /*73a0*/  FMUL R181, R51, R66 ;  /* 0x0000004233b57220 */ /* 0x000fe20000400000 */
[----:B------:R-:W-:Y:S01]  /*73b0*/  FFMA R183, R116, R64, R183 ;  /* 0x0000004074b77223 */ /* 0x000fe200000000b7 */
[----:B0-----:R-:W-:Y:S01]  /*73c0*/  IMMA.16832.S8.S8 R112, R112.ROW, R44.COL, RZ ;  /* 0x0000002c70707237 */ /* 0x001fe20000405cff */
[----:B------:R-:W-:Y:S01]  /*73d0*/  FMUL R49, R63, R48 ;  /* 0x000000303f317220 */ /* 0x000fe20000400000 */
[----:B------:R-:W-:Y:S01]  /*73e0*/  I2FP.F32.S32 R48, R71 ;  /* 0x0000004700307245 */ /* 0x000fe20000201400 */
[C---:B------:R-:W-:Y:S01]  /*73f0*/  FFMA R175, R50.reuse, R68, R175 ;  /* 0x0000004432af7223 */ /* 0x040fe200000000af */
[----:B------:R-:W-:-:S04]  /*7400*/  FFMA R173, R50, R70, R173 ;  /* 0x0000004632ad7223 */ /* 0x000fc800000000ad */
[----:B------:R-:W-:Y:S01]  /*7410*/  IMMA.16832.S8.S8 R64, R100.ROW, R44.COL, RZ ;  /* 0x0000002c64407237 */ /* 0x000fe20000405cff */
[----:B------:R-:W-:Y:S02]  /*7420*/  I2FP.F32.S32 R44, R69 ;  /* 0x00000045002c7245 */ /* 0x000fe40000201400 */
[----:B------:R-:W0:Y:S01]  /*7430*/  LDS.128 R68, [R145+0x2d90] ;  /* 0x002d900091447984 */ /* 0x000e220000000c00 */
[----:B------:R-:W-:Y:S01]  /*7440*/  BAR.SYNC.DEFER_BLOCKING 0x0 ;  /* 0x0000000000007b1d */ /* 0x000fe20000010000 */
[----:B------:R-:W-:Y:S01]  /*7450*/  I2FP.F32.S32 R82, R72 ;  /* 0x0000004800527245 */ /* 0x000fe20000201400 */
[----:B------:R-:W-:Y:S01]  /*7460*/  FMUL R104, R47, R104 ;  /* 0x000000682f687220 */ /* 0x000fe20000400000 */
[----:B------:R-:W-:-:S03]  /*7470*/  FMUL R53, R55, R208 ;  /* 0x000000d037357220 */ /* 0x000fc60000400000 */
        /* <DEDUP_REMOVED lines=15> */
[----:B------:R-:W-:Y:S01]  /*7570*/  FMUL R82, R47, R82 ;  /* 0x000000522f527220 */ /* 0x000fe20000400000 */
[----:B------:R-:W-:Y:S01]  /*7580*/  FFMA R111, R79, R104, R89 ;  /* 0x000000684f6f7223 */ /* 0x000fe20000000059 */
[----:B------:R-:W-:Y:S01]  /*7590*/  FFMA R104, R118, R53, R224 ;  /* 0x0000003576687223 */ /* 0x000fe200000000e0 */
[----:B------:R-:W-:-:S02]  /*75a0*/  I2FP.F32.S32 R88, R73 ;  /* 0x0000004900587245 */ /* 0x000fc40000201400 */
[----:B------:R-:W-:Y:S02]  /*75b0*/  I2FP.F32.S32 R118, R74 ;  /* 0x0000004a00767245 */ /* 0x000fe40000201400 */
[----:B------:R-:W-:Y:S01]  /*75c0*/  I2FP.F32.S32 R208, R75 ;  /* 0x0000004b00d07245 */ /* 0x000fe20000201400 */
[C---:B------:R-:W-:Y:S01]  /*75d0*/  FFMA R179, R116.reuse, R82, R223 ;  /* 0x0000005274b37223 */ /* 0x040fe200000000df */
[----:B------:R-:W-:Y:S01]  /*75e0*/  IMMA.16832.S8.S8 R72, R100.ROW, R56.COL, RZ ;  /* 0x0000003864487237 */ /* 0x000fe20000405cff */
[----:B------:R-:W-:Y:S01]  /*75f0*/  FMUL R118, R55, R118 ;  /* 0x0000007637767220 */ /* 0x000fe20000400000 */
[----:B------:R-:W-:Y:S04]  /*7600*/  LDS R82, [R133+0x190] ;  /* 0x0001900085527984 */ /* 0x000fe80000000800 */
[----:B------:R-:W-:Y:S04]  /*7610*/  LDS R83, [R133+0x1a0] ;  /* 0x0001a00085537984 */ /* 0x000fe80000000800 */
[----:B------:R-:W2:Y:S01]  /*7620*/  LDSM.16.M88.4 R100, [R161] ;  /* 0x00000000a164783b */ /* 0x000ea20000000200 */
[C---:B------:R-:W-:Y:S01]  /*7630*/  FFMA R181, R116.reuse, R181, R228 ;  /* 0x000000b574b57223 */ /* 0x040fe200000000e4 */
[----:B------:R-:W-:-:S02]  /*7640*/  FFMA R177, R116, R118, R177 ;  /* 0x0000007674b17223 */ /* 0x000fc400000000b1 */
[----:B------:R-:W3:Y:S05]  /*7650*/  LDSM.16.M88.4 R116, [R160] ;  /* 0x00000000a074783b */ /* 0x000eea0000000200 */
[----:B------:R-:W-:Y:S02]  /*7660*/  I2FP.F32.S32 R72, R72 ;  /* 0x0000004800487245 */ /* 0x000fe40000201400 */
[----:B------:R-:W-:Y:S01]  /*7670*/  I2FP.F32.S32 R74, R74 ;  /* 0x0000004a004a7245 */ /* 0x000fe20000201400 */
[----:B------:R-:W-:Y:S01]  /*7680*/  FMUL R52, R51, R52 ;  /* 0x0000003433347220 */ /* 0x000fe20000400000 */
[----:B------:R-:W-:Y:S01]  /*7690*/  FMUL R88, R47, R88 ;  /* 0x000000582f587220 */ /* 0x000fe20000400000 */
        /* <DEDUP_REMOVED lines=9> */
[----:B------:R-:W-:Y:S01]  /*7730*/  I2FP.F32.S32 R52, R73 ;  /* 0x0000004900347245 */ /* 0x000fe20000201400 */
[C---:B------:R-:W-:Y:S01]  /*7740*/  FFMA R171, R50.reuse, R72, R165 ;  /* 0x0000004832ab7223 */ /* 0x040fe200000000a5 */
[----:B------:R-:W-:Y:S01]  /*7750*/  I2FP.F32.S32 R54, R75 ;  /* 0x0000004b00367245 */ /* 0x000fe20000201400 */
[----:B------:R-:W-:Y:S01]  /*7760*/  FFMA R169, R50, R74, R167 ;  /* 0x0000004a32a97223 */ /* 0x000fe200000000a7 */
[----:B------:R-:W-:Y:S01]  /*7770*/  FFMA R167, R46, R44, R221 ;  /* 0x0000002c2ea77223 */ /* 0x000fe200000000dd */
[----:B------:R-:W0:Y:S01]  /*7780*/  LDS.128 R72, [R145] ;  /* 0x0000000091487984 */ /* 0x000e220000000c00 */
[----:B------:R-:W-:Y:S01]  /*7790*/  I2FP.F32.S32 R44, R113 ;  /* 0x00000071002c7245 */ /* 0x000fe20000201400 */
[----:B------:R-:W-:-:S02]  /*77a0*/  HADD2.F32 R69, -RZ, R69.H0_H0 ;  /* 0x20000045ff457230 */ /* 0x000fc40000004100 */
[C---:B------:R-:W-:Y:S01]  /*77b0*/  FFMA R81, R68.reuse, R81, R158 ;  /* 0x0000005144517223 */ /* 0x040fe2000000009e */
[----:B------:R-:W-:Y:S01]  /*77c0*/  FFMA R77, R68, R77, R156 ;  /* 0x0000004d444d7223 */ /* 0x000fe2000000009c */
[----:B------:R-:W-:Y:S01]  /*77d0*/  HADD2.F32 R70, -RZ, R70.H0_H0 ;  /* 0x20000046ff467230 */ /* 0x000fe20000004100 */
[----:B------:R-:W-:Y:S01]  /*77e0*/  LDS R88, [R133+0xa90] ;  /* 0x000a900085587984 */ /* 0x000fe20000000800 */
[----:B------:R-:W-:Y:S01]  /*77f0*/  FMUL R165, R51, R48 ;  /* 0x0000003033a57220 */ /* 0x000fe20000400000 */
[----:B------:R-:W-:Y:S01]  /*7800*/  FMUL R52, R47, R52 ;  /* 0x000000342f347220 */ /* 0x000fe20000400000 */
[----:B------:R-:W-:Y:S01]  /*7810*/  FMUL R54, R55, R54 ;  /* 0x0000003637367220 */ /* 0x000fe20000400000 */
[----:B------:R-:W4:Y:S01]  /*7820*/  LDS R89, [R133+0xaa0] ;  /* 0x000aa00085597984 */ /* 0x000f220000000800 */
[----:B------:R-:W-:Y:S01]  /*7830*/  FMUL R113, R63, R44 ;  /* 0x0000002c3f717220 */ /* 0x000fe20000400000 */
[C---:B------:R-:W-:Y:S01]  /*7840*/  FFMA R81, R69.reuse, R76, R81 ;  /* 0x0000004c45517223 */ /* 0x040fe20000000051 */
[----:B------:R-:W-:Y:S01]  /*7850*/  FFMA R77, R69, R84, R77 ;  /* 0x00000054454d7223 */ /* 0x000fe2000000004d */
[----:B------:R-:W-:Y:S01]  /*7860*/  I2FP.F32.S32 R44, R115 ;  /* 0x00000073002c7245 */ /* 0x000fe20000201400 */
[C---:B------:R-:W-:Y:S01]  /*7870*/  FFMA R165, R46.reuse, R165, R220 ;  /* 0x000000a52ea57223 */ /* 0x040fe200000000dc */
[C---:B------:R-:W-:Y:S01]  /*7880*/  FFMA R163, R46.reuse, R52, R219 ;  /* 0x000000342ea37223 */ /* 0x040fe200000000db */
[----:B-1----:R-:W-:Y:S01]  /*7890*/  FFMA R168, R46, R54, R217 ;  /* 0x000000362ea87223 */ /* 0x002fe200000000d9 */
[C---:B------:R-:W-:Y:S01]  /*78a0*/  FFMA R158, R70.reuse, R78, R81 ;  /* 0x0000004e469e7223 */ /* 0x040fe20000000051 */
[----:B------:R-:W-:Y:S01]  /*78b0*/  FFMA R90, R70, R90, R77 ;  /* 0x0000005a465a7223 */ /* 0x000fe2000000004d */
[----:B------:R-:W-:Y:S01]  /*78c0*/  I2FP.F32.S32 R46, R65 ;  /* 0x00000041002e7245 */ /* 0x000fe20000201400 */
[----:B--2---:R-:W-:Y:S01]  /*78d0*/  IMMA.16832.S8.S8 R76, R100.ROW, R82.COL, RZ ;  /* 0x00000052644c7237 */ /* 0x004fe20000405cff */
[----:B------:R-:W-:Y:S01]  /*78e0*/  I2FP.F32.S32 R114, R114 ;  /* 0x0000007200727245 */ /* 0x000fe20000201400 */
[C---:B------:R-:W-:Y:S01]  /*78f0*/  FMUL R65, R51.reuse, R44 ;  /* 0x0000002c33417220 */ /* 0x040fe20000400000 */
[----:B------:R-:W-:Y:S01]  /*7900*/  I2FP.F32.S32 R64, R64 ;  /* 0x0000004000407245 */ /* 0x000fe20000201400 */
[C---:B------:R-:W-:Y:S01]  /*7910*/  FFMA R60, R68.reuse, R60, R157 ;  /* 0x0000003c443c7223 */ /* 0x040fe2000000009d */
[----:B------:R-:W-:Y:S01]  /*7920*/  I2FP.F32.S32 R44, R67 ;  /* 0x00000043002c7245 */ /* 0x000fe20000201400 */
[----:B------:R-:W-:Y:S01]  /*7930*/  FFMA R80, R68, R80, R159 ;  /* 0x0000005044507223 */ /* 0x000fe2000000009f */
[----:B------:R-:W-:Y:S01]  /*7940*/  I2FP.F32.S32 R48, R66 ;  /* 0x0000004200307245 */ /* 0x000fe20000201400 */
[----:B------:R-:W-:Y:S01]  /*7950*/  FMUL R57, R51, R114 ;  /* 0x0000007233397220 */ /* 0x000fe20000400000 */
[C---:B------:R-:W-:Y:S01]  /*7960*/  FFMA R61, R69.reuse, R61, R60 ;  /* 0x0000003d453d7223 */ /* 0x040fe2000000003c */
[----:B------:R-:W-:Y:S01]  /*7970*/  FFMA R85, R69, R85, R80 ;  /* 0x0000005545557223 */ /* 0x000fe20000000050 */
[C---:B------:R-:W-:Y:S01]  /*7980*/  FMUL R66, R47.reuse, R64 ;  /* 0x000000402f427220 */ /* 0x040fe20000400000 */
[----:B------:R-:W-:Y:S01]  /*7990*/  FMUL R114, R47, R46 ;  /* 0x0000002e2f727220 */ /* 0x000fe20000400000 */
[----:B------:R-:W-:Y:S01]  /*79a0*/  FMUL R67, R55, R44 ;  /* 0x0000002c37437220 */ /* 0x000fe20000400000 */
[----:B------:R-:W-:-:S02]  /*79b0*/  HADD2.F32 R166, -RZ, R59.H0_H0 ;  /* 0x2000003bffa67230 */ /* 0x000fc40000004100 */
[----:B------:R-:W-:Y:S01]  /*79c0*/  FMUL R170, R55, R48 ;  /* 0x0000003037aa7220 */ /* 0x000fe20000400000 */
[----:B------:R-:W1:Y:S01]  /*79d0*/  LDS.128 R44, [R155+0x3a90] ;  /* 0x003a90009b2c7984 */ /* 0x000e620000000c00 */
[----:B------:R-:W-:Y:S01]  /*79e0*/  I2FP.F32.S32 R112, R112 ;  /* 0x0000007000707245 */ /* 0x000fe20000201400 */
[----:B------:R-:W-:Y:S02]  /*79f0*/  HADD2.F32 R64, -RZ, R71.H0_H0 ;  /* 0x20000047ff407230 */ /* 0x000fe40000004100 */
[C---:B------:R-:W-:Y:S01]  /*7a00*/  FFMA R159, R70.reuse, R62, R61 ;  /* 0x0000003e469f7223 */ /* 0x040fe2000000003d */
[----:B------:R-:W2:Y:S01]  /*7a10*/  LDS.128 R48, [R155+0x4410] ;  /* 0x004410009b307984 */ /* 0x000ea20000000c00 */
[----:B------:R-:W-:Y:S01]  /*7a20*/  FFMA R85, R70, R86, R85 ;  /* 0x0000005646557223 */ /* 0x000fe20000000055 */
[C---:B------:R-:W-:Y:S01]  /*7a30*/  FFMA R162, R166.reuse, R57, R58 ;  /* 0x00000039a6a27223 */ /* 0x040fe2000000003a */
[----:B------:R-:W-:Y:S01]  /*7a40*/  FMUL R112, R63, R112 ;  /* 0x000000703f707220 */ /* 0x000fe20000400000 */
[----:B------:R-:W5:Y:S01]  /*7a50*/  LDS.128 R56, [R155+0x4d90] ;  /* 0x004d90009b387984 */ /* 0x000f620000000c00 */
[----:B------:R-:W-:Y:S01]  /*7a60*/  FFMA R161, R166, R66, R91 ;  /* 0x00000042a6a17223 */ /* 0x000fe2000000005b */
[C---:B------:R-:W-:Y:S01]  /*7a70*/  FFMA R159, R64.reuse, R113, R159 ;  /* 0x00000071409f7223 */ /* 0x040fe2000000009f */
[----:B---3--:R-:W-:Y:S01]  /*7a80*/  IMMA.16832.S8.S8 R80, R116.ROW, R82.COL, RZ ;  /* 0x0000005274507237 */ /* 0x008fe20000405cff */
[----:B------:R-:W3:Y:S01]  /*7a90*/  LDS.128 R52, [R145+0x90] ;  /* 0x0000900091347984 */ /* 0x000ee20000000c00 */
[C---:B------:R-:W-:Y:S01]  /*7aa0*/  FFMA R158, R64.reuse, R65, R158 ;  /* 0x00000041409e7223 */ /* 0x040fe2000000009e */
[C---:B------:R-:W-:Y:S01]  /*7ab0*/  FFMA R157, R64.reuse, R114, R85 ;  /* 0x00000072409d7223 */ /* 0x040fe20000000055 */
[----:B------:R-:W-:Y:S01]  /*7ac0*/  FFMA R156, R64, R67, R90 ;  /* 0x00000043409c7223 */ /* 0x000fe2000000005a */
[----:B------:R4:W3:Y:S04]  /*7ad0*/  LDS.128 R60, [R155+0x5710] ;  /* 0x005710009b3c7984 */ /* 0x0008e80000000c00 */
[----:B------:R-:W-:Y:S04]  /*7ae0*/  LDS R90, [R133+0x1b0] ;  /* 0x0001b000855a7984 */ /* 0x000fe80000000800 */
[----:B------:R-:W-:Y:S04]  /*7af0*/  LDS R91, [R133+0x1c0] ;  /* 0x0001c000855b7984 */ /* 0x000fe80000000800 */
[----:B------:R-:W3:Y:S01]  /*7b00*/  LDSM.16.M88.4 R64, [R154] ;  /* 0x000000009a40783b */ /* 0x000ee20000000200 */
[----:B------:R-:W-:-:S02]  /*7b10*/  I2FP.F32.S32 R113, R76 ;  /* 0x0000004c00717245 */ /* 0x000fc40000201400 */
[----:B------:R-:W-:Y:S01]  /*7b20*/  I2FP.F32.S32 R115, R77 ;  /* 0x0000004d00737245 */ /* 0x000fe20000201400 */
[----:B------:R-:W3:Y:S01]  /*7b30*/  LDS.128 R68, [R145+0x900] ;  /* 0x0009000091447984 */ /* 0x000ee20000000c00 */
[----:B------:R-:W-:Y:S02]  /*7b40*/  I2FP.F32.S32 R207, R78 ;  /* 0x0000004e00cf7245 */ /* 0x000fe40000201400 */
[----:B------:R-:W-:Y:S02]  /*7b50*/  I2FP.F32.S32 R209, R79 ;  /* 0x0000004f00d17245 */ /* 0x000fe40000201400 */
[----:B------:R-:W3:Y:S01]  /*7b60*/  LDS.128 R76, [R145+0x990] ;  /* 0x00099000914c7984 */ /* 0x000ee20000000c00 */
[----:B------:R-:W-:Y:S01]  /*7b70*/  FFMA R164, R166, R112, R213 ;  /* 0x00000070a6a47223 */ /* 0x000fe200000000d5 */
[----:B0-----:R-:W-:Y:S02]  /*7b80*/  HADD2.F32 R114, -RZ, R72.H0_H0 ;  /* 0x20000048ff727230 */ /* 0x001fe40000004100 */
[----:B------:R-:W-:-:S02]  /*7b90*/  HADD2.F32 R112, -RZ, R73.H0_H0 ;  /* 0x20000049ff707230 */ /* 0x000fc40000004100 */
[----:B------:R-:W-:Y:S02]  /*7ba0*/  HADD2.F32 R160, -RZ, R74.H0_H0 ;  /* 0x2000004affa07230 */ /* 0x000fe40000004100 */
[----:B----4-:R-:W-:Y:S02]  /*7bb0*/  HADD2.F32 R155, -RZ, R75.H0_H0 ;  /* 0x2000004bff9b7230 */ /* 0x010fe40000004100 */
[----:B------:R0:W4:Y:S01]  /*7bc0*/  LDSM.16.M88.4 R72, [R153] ;  /* 0x000000009948783b */ /* 0x0001220000000200 */
[----:B------:R-:W-:Y:S01]  /*7bd0*/  FFMA R166, R166, R170, R87 ;  /* 0x000000aaa6a67223 */ /* 0x000fe20000000057 */
[----:B------:R-:W-:Y:S01]  /*7be0*/  I2FP.F32.S32 R211, R80 ;  /* 0x0000005000d37245 */ /* 0x000fe20000201400 */
[----:B------:R-:W-:Y:S01]  /*7bf0*/  IMMA.16832.S8.S8 R84, R100.ROW, R88.COL, RZ ;  /* 0x0000005864547237 */ /* 0x000fe20000405cff */
[----:B------:R-:W-:Y:S02]  /*7c00*/  I2FP.F32.S32 R213, R81 ;  /* 0x0000005100d57245 */ /* 0x000fe40000201400 */
[----:B------:R-:W-:-:S02]  /*7c10*/  I2FP.F32.S32 R215, R82 ;  /* 0x0000005200d77245 */ /* 0x000fc40000201400 */
[----:B------:R-:W-:-:S03]  /*7c20*/  I2FP.F32.S32 R217, R83 ;  /* 0x0000005300d97245 */ /* 0x000fc60000201400 */
[----:B------:R-:W-:Y:S01]  /*7c30*/  IMMA.16832.S8.S8 R80, R116.ROW, R88.COL, RZ ;  /* 0x0000005874507237 */ /* 0x000fe20000405cff */
[----:B------:R-:W-:Y:S04]  /*7c40*/  LDS R88, [R133+0xab0] ;  /* 0x000ab00085587984 */ /* 0x000fe80000000800 */
[----:B------:R-:W4:Y:S01]  /*7c50*/  LDS R89, [R133+0xac0] ;  /* 0x000ac00085597984 */ /* 0x000f220000000800 */
[----:B-1----:R-:W-:Y:S01]  /*7c60*/  FMUL R113, R44, R113 ;  /* 0x000000712c717220 */ /* 0x002fe20000400000 */
[C---:B--2---:R-:W-:Y:S01]  /*7c70*/  FMUL R207, R48.reuse, R207 ;  /* 0x000000cf30cf7220 */ /* 0x044fe20000400000 */
[----:B------:R-:W-:Y:S02]  /*7c80*/  FMUL R170, R48, R209 ;  /* 0x000000d130aa7220 */ /* 0x000fe40000400000 */
[C---:B------:R-:W-:Y:S01]  /*7c90*/  FFMA R203, R114.reuse, R113, R203 ;  /* 0x0000007172cb7223 */ /* 0x040fe200000000cb */
[----:B------:R-:W-:Y:S01]  /*7ca0*/  FFMA R205, R114, R207, R205 ;  /* 0x000000cf72cd7223 */ /* 0x000fe200000000cd */
[----:B-----5:R-:W-:Y:S01]  /*7cb0*/  FMUL R113, R56, R211 ;  /* 0x000000d338717220 */ /* 0x020fe20000400000 */
[----:B---3--:R-:W-:Y:S01]  /*7cc0*/  HADD2.F32 R52, -RZ, R52.H0_H0 ;  /* 0x20000034ff347230 */ /* 0x008fe20000004100 */
[----:B0-----:R-:W-:Y:S01]  /*7cd0*/  I2FP.F32.S32 R153, R84 ;  /* 0x0000005400997245 */ /* 0x001fe20000201400 */
[----:B------:R-:W-:Y:S01]  /*7ce0*/  FMUL R115, R44, R115 ;  /* 0x000000732c737220 */ /* 0x000fe20000400000 */
[----:B------:R-:W-:Y:S01]  /*7cf0*/  I2FP.F32.S32 R209, R86 ;  /* 0x0000005600d17245 */ /* 0x000fe20000201400 */
[----:B------:R-:W-:Y:S01]  /*7d00*/  FMUL R154, R60, R217 ;  /* 0x000000d93c9a7220 */ /* 0x000fe20000400000 */
[----:B------:R-:W-:-:S02]  /*7d10*/  I2FP.F32.S32 R207, R85 ;  /* 0x0000005500cf7245 */ /* 0x000fc40000201400 */
[----:B------:R-:W-:Y:S02]  /*7d20*/  I2FP.F32.S32 R211, R87 ;  /* 0x0000005700d37245 */ /* 0x000fe40000201400 */
[----:B------:R-:W-:Y:S01]  /*7d30*/  IMMA.16832.S8.S8 R84, R64.ROW, R90.COL, RZ ;  /* 0x0000005a40547237 */ /* 0x000fe20000405cff */
[----:B------:R-:W-:Y:S02]  /*7d40*/  I2FP.F32.S32 R217, R82 ;  /* 0x0000005200d97245 */ /* 0x000fe40000201400 */
[----:B------:R-:W-:Y:S01]  /*7d50*/  I2FP.F32.S32 R219, R83 ;  /* 0x0000005300db7245 */ /* 0x000fe20000201400 */
[----:B------:R-:W-:Y:S01]  /*7d60*/  FFMA R172, R52, R115, R202 ;  /* 0x0000007334ac7223 */ /* 0x000fe200000000ca */
[----:B------:R-:W-:Y:S02]  /*7d70*/  HADD2.F32 R115, -RZ, R68.H0_H0 ;  /* 0x20000044ff737230 */ /* 0x000fe40000004100 */
[----:B------:R-:W-:Y:S01]  /*7d80*/  FMUL R174, R60, R217 ;  /* 0x000000d93cae7220 */ /* 0x000fe20000400000 */
[----:B------:R-:W-:-:S02]  /*7d90*/  HADD2.F32 R76, -RZ, R76.H0_H0 ;  /* 0x2000004cff4c7230 */ /* 0x000fc40000004100 */
[----:B------:R-:W-:Y:S01]  /*7da0*/  FMUL R219, R60, R219 ;  /* 0x000000db3cdb7220 */ /* 0x000fe20000400000 */
[----:B------:R-:W-:Y:S01]  /*7db0*/  FFMA R170, R52, R170, R201 ;  /* 0x000000aa34aa7223 */ /* 0x000fe200000000c9 */
[----:B------:R-:W-:Y:S01]  /*7dc0*/  FMUL R213, R56, R213 ;  /* 0x000000d538d57220 */ /* 0x000fe20000400000 */
[----:B------:R-:W-:Y:S01]  /*7dd0*/  FMUL R201, R60, R215 ;  /* 0x000000d73cc97220 */ /* 0x000fe20000400000 */
[----:B------:R-:W-:Y:S01]  /*7de0*/  I2FP.F32.S32 R215, R81 ;  /* 0x0000005100d77245 */ /* 0x000fe20000201400 */
[----:B------:R-:W-:Y:S01]  /*7df0*/  FFMA R174, R115, R174, R97 ;  /* 0x000000ae73ae7223 */ /* 0x000fe20000000061 */
[----:B------:R-:W-:Y:S01]  /*7e00*/  FFMA R176, R76, R219, R96 ;  /* 0x000000db4cb07223 */ /* 0x000fe20000000060 */
[----:B------:R-:W-:Y:S01]  /*7e10*/  LDS R97, [R133+0x13a0] ;  /* 0x0013a00085617984 */ /* 0x000fe20000000800 */
[----:B------:R-:W-:Y:S01]  /*7e20*/  FFMA R95, R52, R213, R95 ;  /* 0x000000d5345f7223 */ /* 0x000fe2000000005f */
[----:B------:R-:W-:Y:S02]  /*7e30*/  I2FP.F32.S32 R213, R80 ;  /* 0x0000005000d57245 */ /* 0x000fe40000201400 */
[----:B------:R-:W0:Y:S01]  /*7e40*/  LDS R96, [R133+0x1390] ;  /* 0x0013900085607984 */ /* 0x000e220000000800 */
[----:B----4-:R-:W-:Y:S01]  /*7e50*/  IMMA.16832.S8.S8 R80, R72.ROW, R90.COL, RZ ;  /* 0x0000005a48507237 */ /* 0x010fe20000405cff */
[----:B------:R-:W-:Y:S01]  /*7e60*/  FMUL R207, R44, R207 ;  /* 0x000000cf2ccf7220 */ /* 0x000fe20000400000 */
[----:B------:R-:W-:Y:S01]  /*7e70*/  FMUL R211, R48, R211 ;  /* 0x000000d330d37220 */ /* 0x000fe20000400000 */
[----:B------:R-:W-:Y:S01]  /*7e80*/  FMUL R215, R56, R215 ;  /* 0x000000d738d77220 */ /* 0x000fe20000400000 */
[----:B------:R-:W-:Y:S01]  /*7e90*/  FFMA R113, R114, R113, R92 ;  /* 0x0000007172717223 */ /* 0x000fe2000000005c */
[----:B------:R-:W-:Y:S01]  /*7ea0*/  FFMA R93, R52, R154, R93 ;  /* 0x0000009a345d7223 */ /* 0x000fe2000000005d */
[C---:B------:R-:W-:Y:S01]  /*7eb0*/  FFMA R109, R76.reuse, R207, R109 ;  /* 0x000000cf4c6d7223 */ /* 0x040fe2000000006d */
[C---:B------:R-:W-:Y:S01]  /*7ec0*/  FFMA R108, R76.reuse, R211, R108 ;  /* 0x000000d34c6c7223 */ /* 0x040fe2000000006c */
[----:B------:R-:W-:Y:S01]  /*7ed0*/  FFMA R178, R76, R215, R98 ;  /* 0x000000d74cb27223 */ /* 0x000fe20000000062 */
[----:B------:R-:W-:-:S02]  /*7ee0*/  I2FP.F32.S32 R52, R84 ;  /* 0x0000005400347245 */ /* 0x000fc40000201400 */
[----:B------:R-:W-:Y:S01]  /*7ef0*/  I2FP.F32.S32 R68, R85 ;  /* 0x0000005500447245 */ /* 0x000fe20000201400 */
[----:B------:R-:W-:Y:S01]  /*7f00*/  FMUL R184, R56, R213 ;  /* 0x000000d538b87220 */ /* 0x000fe20000400000 */
[----:B------:R-:W-:Y:S01]  /*7f10*/  I2FP.F32.S32 R76, R86 ;  /* 0x00000056004c7245 */ /* 0x000fe20000201400 */
[----:B------:R-:W-:Y:S01]  /*7f20*/  LDS R98, [R133+0x13b0] ;  /* 0x0013b00085627984 */ /* 0x000fe20000000800 */
[----:B------:R-:W-:Y:S02]  /*7f30*/  I2FP.F32.S32 R92, R87 ;  /* 0x00000057005c7245 */ /* 0x000fe40000201400 */
[-C--:B------:R-:W-:Y:S01]  /*7f40*/  IMMA.16832.S8.S8 R84, R64.ROW, R88.reuse.COL, RZ ;  /* 0x0000005840547237 */ /* 0x080fe20000405cff */
[----:B------:R-:W-:Y:S02]  /*7f50*/  FFMA R184, R115, R184, R99 ;  /* 0x000000b873b87223 */ /* 0x000fe40000000063 */
[----:B------:R-:W1:Y:S05]  /*7f60*/  LDS R99, [R133+0x13c0] ;  /* 0x0013c00085637984 */ /* 0x000e6a0000000800 */
[----:B------:R-:W-:Y:S01]  /*7f70*/  IMMA.16832.S8.S8 R88, R72.ROW, R88.COL, RZ ;  /* 0x0000005848587237 */ /* 0x000fe20000405cff */
[----:B------:R-:W-:-:S02]  /*7f80*/  I2FP.F32.S32 R80, R80 ;  /* 0x0000005000507245 */ /* 0x000fc40000201400 */
[----:B------:R-:W-:Y:S01]  /*7f90*/  I2FP.F32.S32 R82, R82 ;  /* 0x0000005200527245 */ /* 0x000fe20000201400 */
[----:B------:R-:W-:Y:S01]  /*7fa0*/  FFMA R201, R114, R201, R94 ;  /* 0x000000c972c97223 */ /* 0x000fe2000000005e */
[----:B------:R-:W-:Y:S01]  /*7fb0*/  I2FP.F32.S32 R114, R83 ;  /* 0x0000005300727245 */ /* 0x000fe20000201400 */
[----:B------:R-:W-:Y:S02]  /*7fc0*/  HADD2.F32 R53, -RZ, R53.H0_H0 ;  /* 0x20000035ff357230 */ /* 0x000fe40000004100 */
[----:B------:R-:W-:Y:S01]  /*7fd0*/  FMUL R76, R49, R76 ;  /* 0x0000004c314c7220 */ /* 0x000fe20000400000 */
[----:B------:R-:W-:Y:S01]  /*7fe0*/  FMUL R80, R57, R80 ;  /* 0x0000005039507220 */ /* 0x000fe20000400000 */
[----:B------:R-:W-:Y:S01]  /*7ff0*/  FMUL R82, R61, R82 ;  /* 0x000000523d527220 */ /* 0x000fe20000400000 */
        /* <DEDUP_REMOVED lines=9> */
[----:B------:R-:W-:Y:S01]  /*8090*/  FFMA R172, R53, R68, R172 ;  /* 0x0000004435ac7223 */ /* 0x000fe200000000ac */
[----:B------:R-:W-:Y:S01]  /*80a0*/  FMUL R114, R61, R114 ;  /* 0x000000723d727220 */ /* 0x000fe20000400000 */
[----:B------:R-:W2:Y:S01]  /*80b0*/  LDS.128 R80, [R145+0x1200] ;  /* 0x0012000091507984 */ /* 0x000ea20000000c00 */
[----:B------:R-:W-:Y:S01]  /*80c0*/  FMUL R92, R49, R92 ;  /* 0x0000005c315c7220 */ /* 0x000fe20000400000 */
[----:B------:R-:W-:Y:S01]  /*80d0*/  FMUL R94, R57, R94 ;  /* 0x0000005e395e7220 */ /* 0x000fe20000400000 */
[----:B------:R-:W-:Y:S01]  /*80e0*/  I2FP.F32.S32 R68, R85 ;  /* 0x0000005500447245 */ /* 0x000fe20000201400 */
[----:B------:R-:W-:Y:S01]  /*80f0*/  FMUL R52, R45, R84 ;  /* 0x000000542d347220 */ /* 0x000fe20000400000 */
[----:B------:R-:W-:Y:S01]  /*8100*/  I2FP.F32.S32 R76, R86 ;  /* 0x00000056004c7245 */ /* 0x000fe20000201400 */
[----:B------:R-:W-:Y:S01]  /*8110*/  FMUL R209, R48, R209 ;  /* 0x000000d130d17220 */ /* 0x000fe20000400000 */
[----:B------:R-:W-:-:S02]  /*8120*/  I2FP.F32.S32 R112, R87 ;  /* 0x0000005700707245 */ /* 0x000fc40000201400 */
[----:B------:R-:W-:Y:S01]  /*8130*/  I2FP.F32.S32 R88, R88 ;  /* 0x0000005800587245 */ /* 0x000fe20000201400 */
[----:B------:R-:W3:Y:S01]  /*8140*/  LDS.128 R84, [R145+0x1290] ;  /* 0x0012900091547984 */ /* 0x000ee20000000c00 */
[----:B------:R-:W-:Y:S01]  /*8150*/  FFMA R188, R115, R153, R204 ;  /* 0x0000009973bc7223 */ /* 0x000fe200000000cc */
[C---:B------:R-:W-:Y:S01]  /*8160*/  FFMA R153, R53.reuse, R114, R93 ;  /* 0x0000007235997223 */ /* 0x040fe2000000005d */
[C---:B------:R-:W-:Y:S01]  /*8170*/  FFMA R170, R53.reuse, R92, R170 ;  /* 0x0000005c35aa7223 */ /* 0x040fe200000000aa */
[----:B------:R-:W-:Y:S01]  /*8180*/  FFMA R154, R53, R94, R95 ;  /* 0x0000005e359a7223 */ /* 0x000fe2000000005f */
[----:B------:R-:W-:Y:S01]  /*8190*/  I2FP.F32.S32 R114, R89 ;  /* 0x0000005900727245 */ /* 0x000fe20000201400 */
[----:B------:R-:W-:Y:S01]  /*81a0*/  HADD2.F32 R69, -RZ, R69.H0_H0 ;  /* 0x20000045ff457230 */ /* 0x000fe20000004100 */
[----:B------:R-:W-:Y:S01]  /*81b0*/  I2FP.F32.S32 R90, R90 ;  /* 0x0000005a005a7245 */ /* 0x000fe20000201400 */
[----:B------:R-:W-:Y:S01]  /*81c0*/  FFMA R186, R115, R209, R206 ;  /* 0x000000d173ba7223 */ /* 0x000fe200000000ce */
[----:B------:R-:W-:Y:S01]  /*81d0*/  FMUL R53, R49, R76 ;  /* 0x0000004c31357220 */ /* 0x000fe20000400000 */
[----:B------:R-:W-:Y:S01]  /*81e0*/  FMUL R89, R57, R88 ;  /* 0x0000005839597220 */ /* 0x000fe20000400000 */
[----:B0-----:R-:W-:Y:S01]  /*81f0*/  IMMA.16832.S8.S8 R92, R100.ROW, R96.COL, RZ ;  /* 0x00000060645c7237 */ /* 0x001fe20000405cff */
[----:B------:R-:W-:Y:S01]  /*8200*/  I2FP.F32.S32 R180, R91 ;  /* 0x0000005b00b47245 */ /* 0x000fe20000201400 */
[----:B------:R-:W-:Y:S01]  /*8210*/  FMUL R113, R61, R90 ;  /* 0x0000005a3d717220 */ /* 0x000fe20000400000 */
[C---:B------:R-:W-:Y:S01]  /*8220*/  FFMA R186, R69.reuse, R53, R186 ;  /* 0x0000003545ba7223 */ /* 0x040fe200000000ba */
[----:B------:R-:W-:Y:S01]  /*8230*/  FFMA R184, R69, R89, R184 ;  /* 0x0000005945b87223 */ /* 0x000fe200000000b8 */
[----:B------:R-:W-:-:S02]  /*8240*/  HADD2.F32 R77, -RZ, R77.H0_H0 ;  /* 0x2000004dff4d7230 */ /* 0x000fc40000004100 */
[----:B------:R-:W-:Y:S01]  /*8250*/  FMUL R68, R45, R68 ;  /* 0x000000442d447220 */ /* 0x000fe20000400000 */
[----:B------:R-:W-:Y:S01]  /*8260*/  FMUL R53, R49, R112 ;  /* 0x0000007031357220 */ /* 0x000fe20000400000 */
[----:B------:R-:W-:Y:S01]  /*8270*/  IMMA.16832.S8.S8 R88, R116.ROW, R96.COL, RZ ;  /* 0x0000006074587237 */ /* 0x000fe20000405cff */
[----:B------:R-:W-:Y:S01]  /*8280*/  FMUL R97, R61, R180 ;  /* 0x000000b43d617220 */ /* 0x000fe20000400000 */
[C---:B------:R-:W-:Y:S01]  /*8290*/  FFMA R182, R77.reuse, R68, R109 ;  /* 0x000000444db67223 */ /* 0x040fe2000000006d */
[----:B------:R-:W-:Y:S01]  /*82a0*/  FFMA R180, R77, R53, R108 ;  /* 0x000000354db47223 */ /* 0x000fe2000000006c */
[----:B------:R-:W-:Y:S04]  /*82b0*/  LDS R109, [R133+0x1ca0] ;  /* 0x001ca000856d7984 */ /* 0x000fe80000000800 */
[----:B------:R-:W0:Y:S01]  /*82c0*/  LDS R108, [R133+0x1c90] ;  /* 0x001c9000856c7984 */ /* 0x000e220000000800 */
[C---:B------:R-:W-:Y:S01]  /*82d0*/  FFMA R188, R69.reuse, R52, R188 ;  /* 0x0000003445bc7223 */ /* 0x040fe200000000bc */
[----:B------:R-:W-:Y:S01]  /*82e0*/  FFMA R174, R69, R113, R174 ;  /* 0x0000007145ae7223 */ /* 0x000fe200000000ae */
[----:B------:R-:W-:Y:S01]  /*82f0*/  FMUL R69, R57, R114 ;  /* 0x0000007239457220 */ /* 0x000fe20000400000 */
[C---:B------:R-:W-:Y:S01]  /*8300*/  FFMA R176, R77.reuse, R97, R176 ;  /* 0x000000614db07223 */ /* 0x040fe200000000b0 */
[----:B------:R-:W-:Y:S01]  /*8310*/  I2FP.F32.S32 R113, R93 ;  /* 0x0000005d00717245 */ /* 0x000fe20000201400 */
[----:B------:R-:W-:Y:S01]  /*8320*/  LDS R76, [R133+0x1cb0] ;  /* 0x001cb000854c7984 */ /* 0x000fe20000000800 */
[----:B------:R-:W-:Y:S01]  /*8330*/  FFMA R178, R77, R69, R178 ;  /* 0x000000454db27223 */ /* 0x000fe200000000b2 */
[----:B------:R-:W-:-:S02]  /*8340*/  I2FP.F32.S32 R69, R92 ;  /* 0x0000005c00457245 */ /* 0x000fc40000201400 */
[----:B------:R-:W-:Y:S02]  /*8350*/  I2FP.F32.S32 R77, R94 ;  /* 0x0000005e004d7245 */ /* 0x000fe40000201400 */
[----:B------:R-:W-:Y:S02]  /*8360*/  I2FP.F32.S32 R115, R95 ;  /* 0x0000005f00737245 */ /* 0x000fe40000201400 */
[-C--:B-1----:R-:W-:Y:S01]  /*8370*/  IMMA.16832.S8.S8 R92, R64.ROW, R98.reuse.COL, RZ ;  /* 0x00000062405c7237 */ /* 0x082fe20000405cff */
[----:B------:R-:W-:Y:S01]  /*8380*/  I2FP.F32.S32 R97, R88 ;  /* 0x0000005800617245 */ /* 0x000fe20000201400 */
[----:B------:R-:W-:Y:S01]  /*8390*/  FMUL R52, R48, R77 ;  /* 0x0000004d30347220 */ /* 0x000fe20000400000 */
[----:B------:R-:W-:Y:S01]  /*83a0*/  I2FP.F32.S32 R209, R90 ;  /* 0x0000005a00d17245 */ /* 0x000fe20000201400 */
[----:B------:R-:W1:Y:S02]  /*83b0*/  LDS R77, [R133+0x1cc0] ;  /* 0x001cc000854d7984 */ /* 0x000e640000000800 */
[----:B------:R-:W-:Y:S01]  /*83c0*/  FMUL R68, R56, R97 ;  /* 0x0000006138447220 */ /* 0x000fe20000400000 */
[----:B------:R-:W-:Y:S01]  /*83d0*/  I2FP.F32.S32 R91, R91 ;  /* 0x0000005b005b7245 */ /* 0x000fe20000201400 */
[----:B------:R-:W-:Y:S01]  /*83e0*/  IMMA.16832.S8.S8 R96, R72.ROW, R98.COL, RZ ;  /* 0x0000006248607237 */ /* 0x000fe20000405cff */
[----:B--2---:R-:W-:Y:S01]  /*83f0*/  HADD2.F32 R53, -RZ, R80.H0_H0 ;  /* 0x20000050ff357230 */ /* 0x004fe20000004100 */
[----:B------:R-:W-:Y:S01]  /*8400*/  I2FP.F32.S32 R89, R89 ;  /* 0x0000005900597245 */ /* 0x000fe20000201400 */
[----:B------:R-:W-:Y:S01]  /*8410*/  FMUL R209, R60, R209 ;  /* 0x000000d13cd17220 */ /* 0x000fe20000400000 */
[----:B---3--:R-:W-:-:S02]  /*8420*/  HADD2.F32 R84, -RZ, R84.H0_H0 ;  /* 0x20000054ff547230 */ /* 0x008fc40000004100 */
[----:B------:R-:W-:Y:S01]  /*8430*/  FMUL R91, R60, R91 ;  /* 0x0000005b3c5b7220 */ /* 0x000fe20000400000 */
[C---:B------:R-:W-:Y:S01]  /*8440*/  FFMA R199, R53.reuse, R52, R199 ;  /* 0x0000003435c77223 */ /* 0x040fe200000000c7 */
[----:B------:R-:W-:Y:S01]  /*8450*/  FFMA R80, R53, R209, R110 ;  /* 0x000000d135507223 */ /* 0x000fe2000000006e */
[----:B------:R-:W-:Y:S01]  /*8460*/  FMUL R113, R44, R113 ;  /* 0x000000712c717220 */ /* 0x000fe20000400000 */
[----:B------:R-:W-:Y:S01]  /*8470*/  FMUL R115, R48, R115 ;  /* 0x0000007330737220 */ /* 0x000fe20000400000 */
[----:B------:R-:W-:Y:S01]  /*8480*/  FMUL R52, R56, R89 ;  /* 0x0000005938347220 */ /* 0x000fe20000400000 */
[C---:B------:R-:W-:Y:S01]  /*8490*/  FFMA R104, R84.reuse, R91, R104 ;  /* 0x0000005b54687223 */ /* 0x040fe20000000068 */
[----:B------:R-:W-:Y:S01]  /*84a0*/  I2FP.F32.S32 R110, R94 ;  /* 0x0000005e006e7245 */ /* 0x000fe20000201400 */
[----:B------:R-:W2:Y:S01]  /*84b0*/  LDS.128 R88, [R145+0x1b00] ;  /* 0x001b000091587984 */ /* 0x000ea20000000c00 */
[C---:B------:R-:W-:Y:S01]  /*84c0*/  FFMA R107, R84.reuse, R113, R107 ;  /* 0x00000071546b7223 */ /* 0x040fe2000000006b */
[C---:B------:R-:W-:Y:S01]  /*84d0*/  FFMA R106, R84.reuse, R115, R106 ;  /* 0x00000073546a7223 */ /* 0x040fe2000000006a */
[----:B------:R-:W-:Y:S01]  /*84e0*/  FFMA R52, R84, R52, R105 ;  /* 0x0000003454347223 */ /* 0x000fe20000000069 */
[----:B------:R-:W-:Y:S01]  /*84f0*/  HADD2.F32 R81, -RZ, R81.H0_H0 ;  /* 0x20000051ff517230 */ /* 0x000fe20000004100 */
[----:B------:R-:W-:Y:S01]  /*8500*/  I2FP.F32.S32 R84, R92 ;  /* 0x0000005c00547245 */ /* 0x000fe20000201400 */
[----:B------:R-:W-:Y:S01]  /*8510*/  FMUL R110, R49, R110 ;  /* 0x0000006e316e7220 */ /* 0x000fe20000400000 */
[----:B------:R-:W-:-:S02]  /*8520*/  I2FP.F32.S32 R112, R93 ;  /* 0x0000005d00707245 */ /* 0x000fc40000201400 */
[----:B------:R-:W-:Y:S02]  /*8530*/  I2FP.F32.S32 R114, R95 ;  /* 0x0000005f00727245 */ /* 0x000fe40000201400 */
[----:B------:R-:W3:Y:S01]  /*8540*/  LDS.128 R92, [R145+0x1b90] ;  /* 0x001b9000915c7984 */ /* 0x000ee20000000c00 */
[----:B------:R-:W-:Y:S01]  /*8550*/  I2FP.F32.S32 R202, R96 ;  /* 0x0000006000ca7245 */ /* 0x000fe20000201400 */
[----:B------:R-:W-:Y:S01]  /*8560*/  FMUL R69, R44, R69 ;  /* 0x000000452c457220 */ /* 0x000fe20000400000 */
[----:B------:R-:W-:Y:S01]  /*8570*/  I2FP.F32.S32 R204, R97 ;  /* 0x0000006100cc7245 */ /* 0x000fe20000201400 */
[----:B------:R-:W-:Y:S01]  /*8580*/  FFMA R68, R53, R68, R111 ;  /* 0x0000004435447223 */ /* 0x000fe2000000006f */
[----:B------:R-:W-:Y:S01]  /*8590*/  I2FP.F32.S32 R206, R98 ;  /* 0x0000006200ce7245 */ /* 0x000fe20000201400 */
[----:B------:R-:W-:Y:S01]  /*85a0*/  FFMA R199, R81, R110, R199 ;  /* 0x0000006e51c77223 */ /* 0x000fe200000000c7 */
[----:B------:R-:W-:Y:S02]  /*85b0*/  I2FP.F32.S32 R208, R99 ;  /* 0x0000006300d07245 */ /* 0x000fe40000201400 */
[----:B0-----:R-:W-:Y:S01]  /*85c0*/  IMMA.16832.S8.S8 R96, R100.ROW, R108.COL, RZ ;  /* 0x0000006c64607237 */ /* 0x001fe20000405cff */
[----:B------:R-:W-:Y:S01]  /*85d0*/  FFMA R200, R53, R69, R200 ;  /* 0x0000004535c87223 */ /* 0x000fe200000000c8 */
[----:B------:R-:W-:Y:S01]  /*85e0*/  FMUL R84, R45, R84 ;  /* 0x000000542d547220 */ /* 0x000fe20000400000 */
[----:B------:R-:W-:-:S05]  /*85f0*/  FMUL R69, R61, R206 ;  /* 0x000000ce3d457220 */ /* 0x000fca0000400000 */
[----:B------:R-:W-:Y:S01]  /*8600*/  IMMA.16832.S8.S8 R108, R116.ROW, R108.COL, RZ ;  /* 0x0000006c746c7237 */ /* 0x000fe20000405cff */
[----:B------:R-:W-:Y:S01]  /*8610*/  FMUL R53, R57, R202 ;  /* 0x000000ca39357220 */ /* 0x000fe20000400000 */
[C---:B------:R-:W-:Y:S01]  /*8620*/  FFMA R200, R81.reuse, R84, R200 ;  /* 0x0000005451c87223 */ /* 0x040fe200000000c8 */
[C---:B------:R-:W-:Y:S02]  /*8630*/  FFMA R80, R81.reuse, R69, R80 ;  /* 0x0000004551507223 */ /* 0x040fe40000000050 */
[----:B------:R-:W-:Y:S01]  /*8640*/  FFMA R84, R81, R53, R68 ;  /* 0x0000003551547223 */ /* 0x000fe20000000044 */
[----:B------:R-:W-:Y:S01]  /*8650*/  LDS R69, [R133+0x25a0] ;  /* 0x0025a00085457984 */ /* 0x000fe20000000800 */
[----:B------:R-:W-:-:S03]  /*8660*/  HADD2.F32 R85, -RZ, R85.H0_H0 ;  /* 0x20000055ff557230 */ /* 0x000fc60000004100 */
        /* <DEDUP_REMOVED lines=11> */
[----:B------:R-:W-:Y:S01]  /*8720*/  I2FP.F32.S32 R211, R110 ;  /* 0x0000006e00d37245 */ /* 0x000fe20000201400 */
[----:B------:R-:W-:Y:S01]  /*8730*/  LDS R52, [R133+0x2e90] ;  /* 0x002e900085347984 */ /* 0x000fe20000000800 */
[----:B------:R-:W-:-:S02]  /*8740*/  I2FP.F32.S32 R209, R109 ;  /* 0x0000006d00d17245 */ /* 0x000fc40000201400 */
[----:B------:R-:W-:Y:S01]  /*8750*/  I2FP.F32.S32 R213, R111 ;  /* 0x0000006f00d57245 */ /* 0x000fe20000201400 */
[----:B------:R-:W1:Y:S02]  /*8760*/  LDS R53, [R133+0x2ea0] ;  /* 0x002ea00085357984 */ /* 0x000e640000000800 */
        /* <DEDUP_REMOVED lines=14> */
[----:B---3--:R-:W-:-:S02]  /*8850*/  HADD2.F32 R92, -RZ, R92.H0_H0 ;  /* 0x2000005cff5c7230 */ /* 0x008fc40000004100 */
[----:B------:R-:W-:Y:S01]  /*8860*/  FMUL R97, R44, R97 ;  /* 0x000000612c617220 */ /* 0x000fe20000400000 */
[----:B------:R-:W-:Y:S01]  /*8870*/  FMUL R76, R48, R99 ;  /* 0x00000063304c7220 */ /* 0x000fe20000400000 */
[----:B------:R-:W-:Y:S01]  /*8880*/  FMUL R88, R56, R209 ;  /* 0x000000d138587220 */ /* 0x000fe20000400000 */
[----:B------:R-:W-:Y:S01]  /*8890*/  FMUL R96, R60, R213 ;  /* 0x000000d53c607220 */ /* 0x000fe20000400000 */
[----:B------:R-:W-:Y:S01]  /*88a0*/  I2FP.F32.S32 R106, R106 ;  /* 0x0000006a006a7245 */ /* 0x000fe20000201400 */
[----:B------:R-:W-:Y:S01]  /*88b0*/  LDS R77, [R133+0x25c0] ;  /* 0x0025c000854d7984 */ /* 0x000fe20000000800 */
[----:B------:R-:W-:Y:S01]  /*88c0*/  I2FP.F32.S32 R108, R108 ;  /* 0x0000006c006c7245 */ /* 0x000fe20000201400 */
[C---:B------:R-:W-:Y:S01]  /*88d0*/  FFMA R177, R92.reuse, R97, R198 ;  /* 0x000000615cb17223 */ /* 0x040fe200000000c6 */
[----:B------:R-:W-:Y:S01]  /*88e0*/  I2FP.F32.S32 R110, R110 ;  /* 0x0000006e006e7245 */ /* 0x000fe20000201400 */
[C---:B------:R-:W-:Y:S01]  /*88f0*/  FFMA R189, R92.reuse, R76, R189 ;  /* 0x0000004c5cbd7223 */ /* 0x040fe200000000bd */
[C---:B------:R-:W-:Y:S01]  /*8900*/  FFMA R88, R92.reuse, R88, R187 ;  /* 0x000000585c587223 */ /* 0x040fe200000000bb */
[----:B------:R-:W-:Y:S01]  /*8910*/  FFMA R113, R92, R96, R185 ;  /* 0x000000605c717223 */ /* 0x000fe200000000b9 */
[----:B------:R-:W-:-:S02]  /*8920*/  HADD2.F32 R92, -RZ, R89.H0_H0 ;  /* 0x20000059ff5c7230 */ /* 0x000fc40000004100 */
[----:B------:R-:W-:Y:S01]  /*8930*/  FMUL R106, R49, R106 ;  /* 0x0000006a316a7220 */ /* 0x000fe20000400000 */
[----:B------:R-:W-:Y:S01]  /*8940*/  FMUL R108, R57, R108 ;  /* 0x0000006c396c7220 */ /* 0x000fe20000400000 */
[----:B------:R-:W-:Y:S01]  /*8950*/  I2FP.F32.S32 R104, R104 ;  /* 0x0000006800687245 */ /* 0x000fe20000201400 */
[----:B------:R-:W2:Y:S01]  /*8960*/  LDS R76, [R133+0x25b0] ;  /* 0x0025b000854c7984 */ /* 0x000ea20000000800 */
[----:B------:R-:W-:Y:S01]  /*8970*/  I2FP.F32.S32 R114, R105 ;  /* 0x0000006900727245 */ /* 0x000fe20000201400 */
[----:B------:R-:W-:Y:S01]  /*8980*/  FMUL R89, R61, R110 ;  /* 0x0000006e3d597220 */ /* 0x000fe20000400000 */
[----:B------:R-:W-:Y:S01]  /*8990*/  I2FP.F32.S32 R198, R107 ;  /* 0x0000006b00c67245 */ /* 0x000fe20000201400 */
[C---:B------:R-:W-:Y:S01]  /*89a0*/  FFMA R183, R92.reuse, R106, R181 ;  /* 0x0000006a5cb77223 */ /* 0x040fe200000000b5 */
[----:B------:R-:W-:Y:S02]  /*89b0*/  I2FP.F32.S32 R208, R109 ;  /* 0x0000006d00d07245 */ /* 0x000fe40000201400 */
[----:B------:R-:W-:Y:S01]  /*89c0*/  I2FP.F32.S32 R210, R111 ;  /* 0x0000006f00d27245 */ /* 0x000fe20000201400 */
[C---:B------:R-:W-:Y:S01]  /*89d0*/  FFMA R181, R92.reuse, R108, R179 ;  /* 0x0000006c5cb57223 */ /* 0x040fe200000000b3 */
[----:B------:R-:W-:Y:S01]  /*89e0*/  FFMA R179, R92, R89, R112 ;  /* 0x000000595cb37223 */ /* 0x000fe20000000070 */
[----:B0-----:R-:W-:Y:S01]  /*89f0*/  IMMA.16832.S8.S8 R96, R100.ROW, R68.COL, RZ ;  /* 0x0000004464607237 */ /* 0x001fe20000405cff */
[----:B------:R-:W-:Y:S01]  /*8a00*/  FMUL R104, R45, R104 ;  /* 0x000000682d687220 */ /* 0x000fe20000400000 */
[----:B------:R-:W-:-:S02]  /*8a10*/  HADD2.F32 R112, -RZ, R93.H0_H0 ;  /* 0x2000005dff707230 */ /* 0x000fc40000004100 */
[----:B------:R-:W-:Y:S01]  /*8a20*/  FMUL R114, R45, R114 ;  /* 0x000000722d727220 */ /* 0x000fe20000400000 */
[----:B------:R-:W-:Y:S01]  /*8a30*/  FMUL R198, R49, R198 ;  /* 0x000000c631c67220 */ /* 0x000fe20000400000 */
[----:B------:R-:W-:Y:S02]  /*8a40*/  FMUL R210, R61, R210 ;  /* 0x000000d23dd27220 */ /* 0x000fe40000400000 */
[----:B------:R-:W-:Y:S01]  /*8a50*/  IMMA.16832.S8.S8 R108, R116.ROW, R68.COL, RZ ;  /* 0x00000044746c7237 */ /* 0x000fe20000405cff */
[----:B------:R-:W-:Y:S01]  /*8a60*/  FMUL R69, R57, R208 ;  /* 0x000000d039457220 */ /* 0x000fe20000400000 */
[----:B------:R-:W-:Y:S01]  /*8a70*/  FFMA R185, R92, R104, R81 ;  /* 0x000000685cb97223 */ /* 0x000fe20000000051 */
[C---:B------:R-:W-:Y:S01]  /*8a80*/  FFMA R177, R112.reuse, R114, R177 ;  /* 0x0000007270b17223 */ /* 0x040fe200000000b1 */
[C---:B------:R-:W-:Y:S01]  /*8a90*/  FFMA R93, R112.reuse, R198, R189 ;  /* 0x000000c6705d7223 */ /* 0x040fe200000000bd */
[C---:B------:R-:W-:Y:S01]  /*8aa0*/  FFMA R92, R112.reuse, R69, R88 ;  /* 0x00000045705c7223 */ /* 0x040fe20000000058 */
[----:B------:R-:W-:Y:S01]  /*8ab0*/  FFMA R89, R112, R210, R113 ;  /* 0x000000d270597223 */ /* 0x000fe20000000071 */
[----:B------:R-:W0:Y:S04]  /*8ac0*/  LDS.128 R104, [R145+0x2400] ;  /* 0x0024000091687984 */ /* 0x000e280000000c00 */
[----:B------:R-:W3:Y:S01]  /*8ad0*/  LDS.128 R112, [R145+0x2490] ;  /* 0x0024900091707984 */ /* 0x000ee20000000c00 */
[-C--:B-1----:R-:W-:Y:S08]  /*8ae0*/  IMMA.16832.S8.S8 R100, R100.ROW, R52.reuse.COL, RZ ;  /* 0x0000003464647237 */ /* 0x082ff00000405cff */
[----:B------:R-:W-:Y:S01]  /*8af0*/  IMMA.16832.S8.S8 R116, R116.ROW, R52.COL, RZ ;  /* 0x0000003474747237 */ /* 0x000fe20000405cff */
[----:B------:R-:W-:Y:S04]  /*8b00*/  LDS R52, [R133+0x2eb0] ;  /* 0x002eb00085347984 */ /* 0x000fe80000000800 */
[----:B------:R-:W1:Y:S01]  /*8b10*/  LDS R53, [R133+0x2ec0] ;  /* 0x002ec00085357984 */ /* 0x000e620000000800 */
        /* <DEDUP_REMOVED lines=8> */
[----:B------:R-:W-:Y:S01]  /*8ba0*/  FMUL R198, R48, R99 ;  /* 0x0000006330c67220 */ /* 0x000fe20000400000 */
[C---:B------:R-:W-:Y:S01]  /*8bb0*/  FMUL R69, R44.reuse, R69 ;  /* 0x000000452c457220 */ /* 0x040fe20000400000 */
[----:B------:R-:W-:Y:S01]  /*8bc0*/  FMUL R187, R44, R187 ;  /* 0x000000bb2cbb7220 */ /* 0x000fe20000400000 */
[----:B------:R-:W-:Y:S01]  /*8bd0*/  FMUL R88, R48, R81 ;  /* 0x0000005130587220 */ /* 0x000fe20000400000 */
[----:B--2---:R-:W-:Y:S01]  /*8be0*/  IMMA.16832.S8.S8 R96, R64.ROW, R76.COL, RZ ;  /* 0x0000004c40607237 */ /* 0x004fe20000405cff */
[----:B------:R-:W-:Y:S01]  /*8bf0*/  I2FP.F32.S32 R189, R102 ;  /* 0x0000006600bd7245 */ /* 0x000fe20000201400 */
[----:B------:R-:W-:Y:S01]  /*8c00*/  FMUL R44, R44, R101 ;  /* 0x000000652c2c7220 */ /* 0x000fe20000400000 */
[----:B------:R-:W-:Y:S01]  /*8c10*/  FMUL R81, R48, R103 ;  /* 0x0000006730517220 */ /* 0x000fe20000400000 */
[----:B------:R-:W-:-:S02]  /*8c20*/  I2FP.F32.S32 R101, R108 ;  /* 0x0000006c00657245 */ /* 0x000fc40000201400 */
[----:B------:R-:W-:Y:S02]  /*8c30*/  I2FP.F32.S32 R103, R116 ;  /* 0x0000007400677245 */ /* 0x000fe40000201400 */
[----:B------:R-:W-:Y:S01]  /*8c40*/  I2FP.F32.S32 R109, R109 ;  /* 0x0000006d006d7245 */ /* 0x000fe20000201400 */
[----:B------:R-:W-:Y:S01]  /*8c50*/  FMUL R189, R48, R189 ;  /* 0x000000bd30bd7220 */ /* 0x000fe20000400000 */
[----:B------:R-:W-:Y:S01]  /*8c60*/  I2FP.F32.S32 R111, R111 ;  /* 0x0000006f006f7245 */ /* 0x000fe20000201400 */
[C---:B------:R-:W-:Y:S01]  /*8c70*/  FMUL R108, R56.reuse, R101 ;  /* 0x00000065386c7220 */ /* 0x040fe20000400000 */
[C---:B------:R-:W-:Y:S01]  /*8c80*/  FMUL R48, R56.reuse, R103 ;  /* 0x0000006738307220 */ /* 0x040fe20000400000 */
[----:B------:R-:W-:Y:S01]  /*8c90*/  FMUL R116, R56, R109 ;  /* 0x0000006d38747220 */ /* 0x000fe20000400000 */
[----:B------:R-:W-:Y:S01]  /*8ca0*/  IMMA.16832.S8.S8 R100, R72.ROW, R76.COL, RZ ;  /* 0x0000004c48647237 */ /* 0x000fe20000405cff */
[----:B------:R-:W-:Y:S01]  /*8cb0*/  I2FP.F32.S32 R109, R110 ;  /* 0x0000006e006d7245 */ /* 0x000fe20000201400 */
[----:B0-----:R-:W-:-:S02]  /*8cc0*/  HADD2.F32 R104, -RZ, R104.H0_H0 ;  /* 0x20000068ff687230 */ /* 0x001fc40000004100 */
[C---:B------:R-:W-:Y:S01]  /*8cd0*/  FMUL R111, R60.reuse, R111 ;  /* 0x0000006f3c6f7220 */ /* 0x040fe20000400000 */
[----:B---3--:R-:W-:Y:S01]  /*8ce0*/  HADD2.F32 R112, -RZ, R112.H0_H0 ;  /* 0x20000070ff707230 */ /* 0x008fe20000004100 */
[----:B------:R-:W-:Y:S02]  /*8cf0*/  I2FP.F32.S32 R209, R118 ;  /* 0x0000007600d17245 */ /* 0x000fe40000201400 */
[----:B------:R-:W-:Y:S01]  /*8d00*/  I2FP.F32.S32 R119, R119 ;  /* 0x0000007700777245 */ /* 0x000fe20000201400 */
[----:B------:R-:W-:Y:S01]  /*8d10*/  FMUL R76, R60, R109 ;  /* 0x0000006d3c4c7220 */ /* 0x000fe20000400000 */
[C---:B------:R-:W-:Y:S01]  /*8d20*/  FFMA R175, R104.reuse, R69, R175 ;  /* 0x0000004568af7223 */ /* 0x040fe200000000af */
[----:B------:R-:W-:Y:S01]  /*8d30*/  FFMA R171, R104, R108, R171 ;  /* 0x0000006c68ab7223 */ /* 0x000fe200000000ab */
[C---:B------:R-:W-:Y:S01]  /*8d40*/  FFMA R167, R112.reuse, R68, R167 ;  /* 0x0000004470a77223 */ /* 0x040fe200000000a7 */
[----:B------:R-:W-:Y:S01]  /*8d50*/  FFMA R168, R112, R111, R168 ;  /* 0x0000006f70a87223 */ /* 0x000fe200000000a8 */
[C---:B------:R-:W-:Y:S01]  /*8d60*/  FMUL R209, R60.reuse, R209 ;  /* 0x000000d13cd17220 */ /* 0x040fe20000400000 */
[----:B------:R-:W-:Y:S01]  /*8d70*/  FMUL R77, R60, R119 ;  /* 0x000000773c4d7220 */ /* 0x000fe20000400000 */
[C---:B------:R-:W-:Y:S01]  /*8d80*/  FFMA R88, R104.reuse, R88, R173 ;  /* 0x0000005868587223 */ /* 0x040fe200000000ad */
[----:B------:R-:W-:Y:S01]  /*8d90*/  LDS R68, [R133+0x1d0] ;  /* 0x0001d00085447984 */ /* 0x000fe20000000800 */
[----:B------:R-:W-:Y:S01]  /*8da0*/  FFMA R104, R104, R76, R169 ;  /* 0x0000004c68687223 */ /* 0x000fe200000000a9 */
[C---:B------:R-:W-:Y:S01]  /*8db0*/  FFMA R165, R112.reuse, R198, R165 ;  /* 0x000000c670a57223 */ /* 0x040fe200000000a5 */
[----:B------:R-:W-:Y:S01]  /*8dc0*/  FFMA R60, R112, R116, R163 ;  /* 0x00000074703c7223 */ /* 0x000fe200000000a3 */
[----:B------:R-:W-:Y:S01]  /*8dd0*/  LDS R69, [R133+0x1e0] ;  /* 0x0001e00085457984 */ /* 0x000fe20000000800 */
[----:B------:R-:W-:-:S03]  /*8de0*/  I2FP.F32.S32 R76, R96 ;  /* 0x00000060004c7245 */ /* 0x000fc60000201400 */
[----:B------:R0:W2:Y:S01]  /*8df0*/  LDSM.16.M88.4 R108, [R152] ;  /* 0x00000000986c783b */ /* 0x0000a20000000200 */
[----:B------:R-:W-:Y:S02]  /*8e00*/  I2FP.F32.S32 R198, R97 ;  /* 0x0000006100c67245 */ /* 0x000fe40000201400 */
[----:B------:R-:W-:Y:S02]  /*8e10*/  I2FP.F32.S32 R112, R98 ;  /* 0x0000006200707245 */ /* 0x000fe40000201400 */
[----:B------:R-:W-:Y:S02]  /*8e20*/  I2FP.F32.S32 R208, R99 ;  /* 0x0000006300d07245 */ /* 0x000fe40000201400 */
[----:B------:R-:W-:Y:S01]  /*8e30*/  I2FP.F32.S32 R117, R117 ;  /* 0x0000007500757245 */ /* 0x000fe20000201400 */
[----:B------:R3:W4:Y:S01]  /*8e40*/  LDSM.16.M88.4 R96, [R151] ;  /* 0x000000009760783b */ /* 0x0007220000000200 */
[----:B------:R-:W-:-:S03]  /*8e50*/  I2FP.F32.S32 R100, R100 ;  /* 0x0000006400647245 */ /* 0x000fc60000201400 */
[----:B------:R-:W-:Y:S01]  /*8e60*/  FMUL R56, R56, R117 ;  /* 0x0000007538387220 */ /* 0x000fe20000400000 */
[----:B------:R-:W-:Y:S01]  /*8e70*/  I2FP.F32.S32 R102, R102 ;  /* 0x0000006600667245 */ /* 0x000fe20000201400 */
[----:B------:R-:W5:Y:S01]  /*8e80*/  LDS.128 R116, [R145+0x2d00] ;  /* 0x002d000091747984 */ /* 0x000f620000000c00 */
[----:B-1----:R-:W-:Y:S01]  /*8e90*/  IMMA.16832.S8.S8 R64, R64.ROW, R52.COL, RZ ;  /* 0x0000003440407237 */ /* 0x002fe20000405cff */
[----:B------:R-:W-:Y:S01]  /*8ea0*/  I2FP.F32.S32 R210, R101 ;  /* 0x0000006500d27245 */ /* 0x000fe20000201400 */
[----:B------:R-:W-:Y:S01]  /*8eb0*/  FMUL R76, R45, R76 ;  /* 0x0000004c2d4c7220 */ /* 0x000fe20000400000 */
[----:B------:R-:W-:Y:S01]  /*8ec0*/  FMUL R100, R57, R100 ;  /* 0x0000006439647220 */ /* 0x000fe20000400000 */
[----:B------:R-:W-:-:S04]  /*8ed0*/  FMUL R101, R61, R102 ;  /* 0x000000663d657220 */ /* 0x000fc80000400000 */
[----:B------:R-:W-:Y:S01]  /*8ee0*/  IMMA.16832.S8.S8 R72, R72.ROW, R52.COL, RZ ;  /* 0x0000003448487237 */ /* 0x000fe20000405cff */
[----:B------:R-:W-:Y:S02]  /*8ef0*/  HADD2.F32 R52, -RZ, R105.H0_H0 ;  /* 0x20000069ff347230 */ /* 0x000fe40000004100 */
[----:B------:R-:W-:-:S03]  /*8f00*/  FMUL R53, R49, R112 ;  /* 0x0000007031357220 */ /* 0x000fc60000400000 */
[C---:B0-----:R-:W-:Y:S01]  /*8f10*/  FFMA R152, R52.reuse, R76, R175 ;  /* 0x0000004c34987223 */ /* 0x041fe200000000af */
[C---:B------:R-:W-:Y:S01]  /*8f20*/  FFMA R112, R52.reuse, R53, R88 ;  /* 0x0000003534707223 */ /* 0x040fe20000000058 */
[C---:B------:R-:W-:Y:S01]  /*8f30*/  FFMA R105, R52.reuse, R100, R171 ;  /* 0x0000006434697223 */ /* 0x040fe200000000ab */
[----:B------:R-:W-:Y:S01]  /*8f40*/  FFMA R104, R52, R101, R104 ;  /* 0x0000006534687223 */ /* 0x000fe20000000068 */
[----:B------:R-:W-:Y:S04]  /*8f50*/  LDS R53, [R133+0xae0] ;  /* 0x000ae00085357984 */ /* 0x000fe80000000800 */
[----:B------:R-:W0:Y:S01]  /*8f60*/  LDS R52, [R133+0xad0] ;  /* 0x000ad00085347984 */ /* 0x000e220000000800 */
[----:B------:R-:W-:Y:S01]  /*8f70*/  HADD2.F32 R76, -RZ, R113.H0_H0 ;  /* 0x20000071ff4c7230 */ /* 0x000fe20000004100 */
[----:B------:R-:W-:Y:S01]  /*8f80*/  I2FP.F32.S32 R212, R103 ;  /* 0x0000006700d47245 */ /* 0x000fe20000201400 */
[----:B------:R-:W-:Y:S01]  /*8f90*/  FMUL R208, R49, R208 ;  /* 0x000000d031d07220 */ /* 0x000fe20000400000 */
[----:B------:R-:W-:Y:S01]  /*8fa0*/  FMUL R113, R57, R210 ;  /* 0x000000d239717220 */ /* 0x000fe20000400000 */
[----:B------:R-:W-:Y:S01]  /*8fb0*/  I2FP.F32.S32 R64, R64 ;  /* 0x0000004000407245 */ /* 0x000fe20000201400 */
[----:B------:R-:W-:Y:S01]  /*8fc0*/  FMUL R163, R45, R198 ;  /* 0x000000c62da37220 */ /* 0x000fe20000400000 */
[----:B------:R-:W-:Y:S01]  /*8fd0*/  I2FP.F32.S32 R66, R66 ;  /* 0x0000004200427245 */ /* 0x000fe20000201400 */
[----:B---3--:R-:W-:Y:S01]  /*8fe0*/  FFMA R151, R76, R208, R165 ;  /* 0x000000d04c977223 */ /* 0x008fe200000000a5 */
[----:B------:R-:W-:Y:S01]  /*8ff0*/  FMUL R165, R61, R212 ;  /* 0x000000d43da57220 */ /* 0x000fe20000400000 */
[----:B------:R-:W-:-:S02]  /*9000*/  I2FP.F32.S32 R88, R65 ;  /* 0x0000004100587245 */ /* 0x000fc40000201400 */
[----:B------:R-:W-:Y:S01]  /*9010*/  I2FP.F32.S32 R100, R67 ;  /* 0x0000004300647245 */ /* 0x000fe20000201400 */
[C---:B------:R-:W-:Y:S01]  /*9020*/  FFMA R113, R76.reuse, R113, R60 ;  /* 0x000000714c717223 */ /* 0x040fe2000000003c */
[----:B------:R-:W-:Y:S01]  /*9030*/  I2FP.F32.S32 R72, R72 ;  /* 0x0000004800487245 */ /* 0x000fe20000201400 */
[----:B------:R-:W-:Y:S01]  /*9040*/  FMUL R60, R45, R64 ;  /* 0x000000402d3c7220 */ /* 0x000fe20000400000 */
[----:B------:R-:W-:Y:S01]  /*9050*/  FMUL R103, R49, R66 ;  /* 0x0000004231677220 */ /* 0x000fe20000400000 */
[C---:B------:R-:W-:Y:S01]  /*9060*/  FFMA R163, R76.reuse, R163, R167 ;  /* 0x000000a34ca37223 */ /* 0x040fe200000000a7 */
[----:B------:R-:W-:Y:S01]  /*9070*/  FFMA R165, R76, R165, R168 ;  /* 0x000000a54ca57223 */ /* 0x000fe200000000a8 */
[----:B--2---:R-:W-:Y:S01]  /*9080*/  IMMA.16832.S8.S8 R64, R108.ROW, R68.COL, RZ ;  /* 0x000000446c407237 */ /* 0x004fe20000405cff */
[----:B------:R-:W-:Y:S01]  /*9090*/  FMUL R45, R45, R88 ;  /* 0x000000582d2d7220 */ /* 0x000fe20000400000 */
[----:B------:R-:W-:Y:S01]  /*90a0*/  FMUL R76, R49, R100 ;  /* 0x00000064314c7220 */ /* 0x000fe20000400000 */
[----:B------:R-:W-:Y:S01]  /*90b0*/  I2FP.F32.S32 R88, R73 ;  /* 0x0000004900587245 */ /* 0x000fe20000201400 */
[----:B------:R-:W-:Y:S01]  /*90c0*/  FMUL R167, R57, R72 ;  /* 0x0000004839a77220 */ /* 0x000fe20000400000 */
[----:B------:R-:W-:-:S02]  /*90d0*/  I2FP.F32.S32 R100, R74 ;  /* 0x0000004a00647245 */ /* 0x000fc40000201400 */
[----:B------:R-:W-:Y:S01]  /*90e0*/  I2FP.F32.S32 R102, R75 ;  /* 0x0000004b00667245 */ /* 0x000fe20000201400 */
[----:B------:R-:W-:Y:S01]  /*90f0*/  LDS R101, [R133+0x13e0] ;  /* 0x0013e00085657984 */ /* 0x000fe20000000800 */
[----:B----4-:R-:W-:Y:S01]  /*9100*/  IMMA.16832.S8.S8 R72, R96.ROW, R68.COL, RZ ;  /* 0x0000004460487237 */ /* 0x010fe20000405cff */
[----:B-----5:R-:W-:Y:S02]  /*9110*/  HADD2.F32 R49, -RZ, R116.H0_H0 ;  /* 0x20000074ff317230 */ /* 0x020fe40000004100 */
[----:B------:R-:W-:Y:S01]  /*9120*/  FMUL R57, R57, R88 ;  /* 0x0000005839397220 */ /* 0x000fe20000400000 */
[C---:B------:R-:W-:Y:S01]  /*9130*/  FMUL R169, R61.reuse, R100 ;  /* 0x000000643da97220 */ /* 0x040fe20000400000 */
[----:B------:R-:W-:Y:S01]  /*9140*/  FMUL R88, R61, R102 ;  /* 0x000000663d587220 */ /* 0x000fe20000400000 */
[----:B------:R-:W-:Y:S02]  /*9150*/  HADD2.F32 R61, -RZ, R117.H0_H0 ;  /* 0x20000075ff3d7230 */ /* 0x000fe40000004100 */
[C---:B------:R-:W-:Y:S01]  /*9160*/  FFMA R164, R49.reuse, R187, R164 ;  /* 0x000000bb31a47223 */ /* 0x040fe200000000a4 */
[C---:B------:R-:W-:Y:S01]  /*9170*/  FFMA R162, R49.reuse, R189, R162 ;  /* 0x000000bd31a27223 */ /* 0x040fe200000000a2 */
[C---:B------:R-:W-:Y:S01]  /*9180*/  FFMA R48, R49.reuse, R48, R161 ;  /* 0x0000003031307223 */ /* 0x040fe200000000a1 */
[----:B------:R-:W-:Y:S01]  /*9190*/  FFMA R68, R49, R209, R166 ;  /* 0x000000d131447223 */ /* 0x000fe200000000a6 */
[----:B------:R-:W1:Y:S01]  /*91a0*/  LDS R100, [R133+0x13d0] ;  /* 0x0013d00085647984 */ /* 0x000e620000000800 */
[C---:B------:R-:W-:Y:S01]  /*91b0*/  FFMA R161, R61.reuse, R60, R164 ;  /* 0x0000003c3da17223 */ /* 0x040fe200000000a4 */
[C---:B------:R-:W-:Y:S01]  /*91c0*/  FFMA R117, R61.reuse, R103, R162 ;  /* 0x000000673d757223 */ /* 0x040fe200000000a2 */
[C---:B------:R-:W-:Y:S01]  /*91d0*/  FFMA R69, R61.reuse, R167, R48 ;  /* 0x000000a73d457223 */ /* 0x040fe20000000030 */
[----:B------:R-:W-:Y:S01]  /*91e0*/  FFMA R68, R61, R169, R68 ;  /* 0x000000a93d447223 */ /* 0x000fe20000000044 */
[----:B------:R-:W-:Y:S01]  /*91f0*/  I2FP.F32.S32 R49, R64 ;  /* 0x0000004000317245 */ /* 0x000fe20000201400 */
[----:B------:R-:W-:Y:S01]  /*9200*/  LDS R60, [R133+0x2ed0] ;  /* 0x002ed000853c7984 */ /* 0x000fe20000000800 */
[----:B------:R-:W-:-:S02]  /*9210*/  I2FP.F32.S32 R61, R65 ;  /* 0x00000041003d7245 */ /* 0x000fc40000201400 */
[----:B------:R-:W-:Y:S02]  /*9220*/  I2FP.F32.S32 R103, R66 ;  /* 0x0000004200677245 */ /* 0x000fe40000201400 */
[----:B------:R-:W-:Y:S02]  /*9230*/  I2FP.F32.S32 R167, R67 ;  /* 0x0000004300a77245 */ /* 0x000fe40000201400 */
[-C--:B0-----:R-:W-:Y:S01]  /*9240*/  IMMA.16832.S8.S8 R64, R108.ROW, R52.reuse.COL, RZ ;  /* 0x000000346c407237 */ /* 0x081fe20000405cff */
[----:B------:R-:W-:Y:S02]  /*9250*/  I2FP.F32.S32 R171, R73 ;  /* 0x0000004900ab7245 */ /* 0x000fe40000201400 */
[----:B------:R-:W-:Y:S02]  /*9260*/  I2FP.F32.S32 R169, R72 ;  /* 0x0000004800a97245 */ /* 0x000fe40000201400 */
[----:B------:R-:W-:Y:S01]  /*9270*/  I2FP.F32.S32 R73, R74 ;  /* 0x0000004a00497245 */ /* 0x000fe20000201400 */
[----:B------:R-:W-:Y:S01]  /*9280*/  FMUL R49, R46, R49 ;  /* 0x000000312e317220 */ /* 0x000fe20000400000 */
[----:B------:R-:W-:Y:S01]  /*9290*/  FMUL R212, R50, R103 ;  /* 0x0000006732d47220 */ /* 0x000fe20000400000 */
[----:B------:R-:W-:Y:S01]  /*92a0*/  FMUL R116, R58, R169 ;  /* 0x000000a93a747220 */ /* 0x000fe20000400000 */
[----:B------:R-:W-:Y:S01]  /*92b0*/  I2FP.F32.S32 R173, R75 ;  /* 0x0000004b00ad7245 */ /* 0x000fe20000201400 */
[----:B------:R-:W-:Y:S01]  /*92c0*/  FMUL R48, R62, R73 ;  /* 0x000000493e307220 */ /* 0x000fe20000400000 */
[C---:B------:R-:W-:Y:S01]  /*92d0*/  FFMA R162, R160.reuse, R49, R203 ;  /* 0x00000031a0a27223 */ /* 0x040fe200000000cb */
[C---:B------:R-:W-:Y:S01]  /*92e0*/  FFMA R212, R160.reuse, R212, R207 ;  /* 0x000000d4a0d47223 */ /* 0x040fe200000000cf */
[C---:B------:R-:W-:Y:S01]  /*92f0*/  FFMA R116, R160.reuse, R116, R205 ;  /* 0x00000074a0747223 */ /* 0x040fe200000000cd */
[----:B------:R-:W-:Y:S01]  /*9300*/  IMMA.16832.S8.S8 R72, R96.ROW, R52.COL, RZ ;  /* 0x0000003460487237 */ /* 0x000fe20000405cff */
[----:B------:R-:W-:Y:S01]  /*9310*/  FFMA R160, R160, R48, R201 ;  /* 0x00000030a0a07223 */ /* 0x000fe200000000c9 */
[----:B------:R-:W-:Y:S01]  /*9320*/  HADD2.F32 R53, -RZ, R54.H0_H0 ;  /* 0x20000036ff357230 */ /* 0x000fe20000004100 */
[----:B------:R-:W-:Y:S01]  /*9330*/  LDS R48, [R133+0x1cd0] ;  /* 0x001cd00085307984 */ /* 0x000fe20000000800 */
[----:B------:R-:W-:Y:S01]  /*9340*/  FMUL R61, R46, R61 ;  /* 0x0000003d2e3d7220 */ /* 0x000fe20000400000 */
[----:B------:R-:W-:Y:S01]  /*9350*/  FMUL R167, R50, R167 ;  /* 0x000000a732a77220 */ /* 0x000fe20000400000 */
[----:B------:R-:W-:Y:S01]  /*9360*/  FMUL R171, R58, R171 ;  /* 0x000000ab3aab7220 */ /* 0x000fe20000400000 */
[----:B------:R-:W0:Y:S01]  /*9370*/  LDS R49, [R133+0x1ce0] ;  /* 0x001ce00085317984 */ /* 0x000e220000000800 */
        /* <DEDUP_REMOVED lines=8> */
[----:B------:R-:W-:Y:S02]  /*9400*/  LDS R52, [R133+0x25d0] ;  /* 0x0025d00085347984 */ /* 0x000fe40000000800 */
[----:B------:R-:W-:-:S02]  /*9410*/  FMUL R53, R46, R53 ;  /* 0x000000352e357220 */ /* 0x000fc40000400000 */
[----:B------:R-:W-:Y:S02]  /*9420*/  FMUL R103, R50, R103 ;  /* 0x0000006732677220 */ /* 0x000fe40000400000 */
[C---:B------:R-:W-:Y:S02]  /*9430*/  FFMA R188, R61.reuse, R53, R188 ;  /* 0x000000353dbc7223 */ /* 0x040fe400000000bc */
[----:B------:R-:W2:Y:S01]  /*9440*/  LDS R53, [R133+0x25e0] ;  /* 0x0025e00085357984 */ /* 0x000ea20000000800 */
[----:B------:R-:W-:Y:S01]  /*9450*/  I2FP.F32.S32 R167, R65 ;  /* 0x0000004100a77245 */ /* 0x000fe20000201400 */
[----:B------:R-:W-:Y:S01]  /*9460*/  FFMA R186, R61, R103, R186 ;  /* 0x000000673dba7223 */ /* 0x000fe200000000ba */
[----:B------:R-:W-:Y:S02]  /*9470*/  I2FP.F32.S32 R169, R67 ;  /* 0x0000004300a97245 */ /* 0x000fe40000201400 */
[----:B-1----:R-:W-:Y:S01]  /*9480*/  IMMA.16832.S8.S8 R64, R108.ROW, R100.COL, RZ ;  /* 0x000000646c407237 */ /* 0x002fe20000405cff */
[----:B------:R-:W-:-:S02]  /*9490*/  I2FP.F32.S32 R173, R73 ;  /* 0x0000004900ad7245 */ /* 0x000fc40000201400 */
[----:B------:R-:W-:Y:S02]  /*94a0*/  I2FP.F32.S32 R171, R72 ;  /* 0x0000004800ab7245 */ /* 0x000fe40000201400 */
[----:B------:R-:W-:-:S03]  /*94b0*/  I2FP.F32.S32 R73, R74 ;  /* 0x0000004a00497245 */ /* 0x000fc60000201400 */
[----:B------:R-:W-:Y:S01]  /*94c0*/  IMMA.16832.S8.S8 R100, R96.ROW, R100.COL, RZ ;  /* 0x0000006460647237 */ /* 0x000fe20000405cff */
[----:B------:R-:W-:Y:S01]  /*94d0*/  FMUL R171, R58, R171 ;  /* 0x000000ab3aab7220 */ /* 0x000fe20000400000 */
[----:B------:R-:W-:Y:S01]  /*94e0*/  FMUL R54, R62, R73 ;  /* 0x000000493e367220 */ /* 0x000fe20000400000 */
[----:B------:R-:W-:Y:S01]  /*94f0*/  I2FP.F32.S32 R75, R75 ;  /* 0x0000004b004b7245 */ /* 0x000fe20000201400 */
[----:B------:R-:W-:Y:S02]  /*9500*/  HADD2.F32 R73, -RZ, R78.H0_H0 ;  /* 0x2000004eff497230 */ /* 0x000fe40000004100 */
[C---:B------:R-:W-:Y:S01]  /*9510*/  FFMA R184, R61.reuse, R171, R184 ;  /* 0x000000ab3db87223 */ /* 0x040fe200000000b8 */
[----:B------:R-:W-:Y:S01]  /*9520*/  FFMA R174, R61, R54, R174 ;  /* 0x000000363dae7223 */ /* 0x000fe200000000ae */
[----:B------:R-:W-:Y:S01]  /*9530*/  FMUL R167, R46, R167 ;  /* 0x000000a72ea77220 */ /* 0x000fe20000400000 */
[----:B------:R-:W1:Y:S01]  /*9540*/  LDS R61, [R133+0x2ee0] ;  /* 0x002ee000853d7984 */ /* 0x000e620000000800 */
[----:B------:R-:W-:Y:S01]  /*9550*/  FMUL R169, R50, R169 ;  /* 0x000000a932a97220 */ /* 0x000fe20000400000 */
[----:B------:R-:W-:Y:S01]  /*9560*/  FMUL R173, R58, R173 ;  /* 0x000000ad3aad7220 */ /* 0x000fe20000400000 */
[----:B------:R-:W-:Y:S01]  /*9570*/  FMUL R75, R62, R75 ;  /* 0x0000004b3e4b7220 */ /* 0x000fe20000400000 */
[C---:B------:R-:W-:Y:S01]  /*9580*/  FFMA R182, R73.reuse, R167, R182 ;  /* 0x000000a749b67223 */ /* 0x040fe200000000b6 */
[C---:B------:R-:W-:Y:S01]  /*9590*/  FFMA R180, R73.reuse, R169, R180 ;  /* 0x000000a949b47223 */ /* 0x040fe200000000b4 */
[C---:B------:R-:W-:Y:S01]  /*95a0*/  FFMA R178, R73.reuse, R173, R178 ;  /* 0x000000ad49b27223 */ /* 0x040fe200000000b2 */
[----:B------:R-:W-:-:S02]  /*95b0*/  FFMA R176, R73, R75, R176 ;  /* 0x0000004b49b07223 */ /* 0x000fc400000000b0 */
[-C--:B0-----:R-:W-:Y:S01]  /*95c0*/  IMMA.16832.S8.S8 R72, R108.ROW, R48.reuse.COL, RZ ;  /* 0x000000306c487237 */ /* 0x081fe20000405cff */
[----:B------:R-:W-:Y:S02]  /*95d0*/  I2FP.F32.S32 R173, R100 ;  /* 0x0000006400ad7245 */ /* 0x000fe40000201400 */
[----:B------:R-:W-:Y:S02]  /*95e0*/  I2FP.F32.S32 R175, R101 ;  /* 0x0000006500af7245 */ /* 0x000fe40000201400 */
[----:B------:R-:W-:Y:S02]  /*95f0*/  I2FP.F32.S32 R187, R102 ;  /* 0x0000006600bb7245 */ /* 0x000fe40000201400 */
[----:B------:R-:W-:Y:S02]  /*9600*/  I2FP.F32.S32 R189, R103 ;  /* 0x0000006700bd7245 */ /* 0x000fe40000201400 */
[----:B------:R-:W-:Y:S01]  /*9610*/  IMMA.16832.S8.S8 R100, R96.ROW, R48.COL, RZ ;  /* 0x0000003060647237 */ /* 0x000fe20000405cff */
        /* <DEDUP_REMOVED lines=15> */
[----:B------:R-:W-:-:S02]  /*9710*/  FFMA R86, R49, R67, R204 ;  /* 0x0000004331567223 */ /* 0x000fc400000000cc */
[----:B--2---:R-:W-:Y:S01]  /*9720*/  IMMA.16832.S8.S8 R64, R108.ROW, R52.COL, RZ ;  /* 0x000000346c407237 */ /* 0x004fe20000405cff */
[----:B------:R-:W-:Y:S01]  /*9730*/  FMUL R164, R46, R169 ;  /* 0x000000a92ea47220 */ /* 0x000fe20000400000 */
[----:B------:R-:W-:Y:S01]  /*9740*/  I2FP.F32.S32 R167, R73 ;  /* 0x0000004900a77245 */ /* 0x000fe20000201400 */
[----:B------:R-:W-:Y:S01]  /*9750*/  FMUL R48, R62, R189 ;  /* 0x000000bd3e307220 */ /* 0x000fe20000400000 */
[----:B------:R-:W-:Y:S01]  /*9760*/  I2FP.F32.S32 R73, R74 ;  /* 0x0000004a00497245 */ /* 0x000fe20000201400 */
[----:B------:R-:W-:Y:S01]  /*9770*/  FMUL R175, R58, R175 ;  /* 0x000000af3aaf7220 */ /* 0x000fe20000400000 */
[----:B------:R-:W-:Y:S02]  /*9780*/  I2FP.F32.S32 R169, R75 ;  /* 0x0000004b00a97245 */ /* 0x000fe40000201400 */
[----:B------:R-:W-:Y:S01]  /*9790*/  I2FP.F32.S32 R75, R100 ;  /* 0x00000064004b7245 */ /* 0x000fe20000201400 */
[C---:B------:R-:W-:Y:S01]  /*97a0*/  FFMA R85, R49.reuse, R48, R85 ;  /* 0x0000003031557223 */ /* 0x040fe20000000055 */
[----:B------:R-:W-:Y:S01]  /*97b0*/  I2FP.F32.S32 R101, R101 ;  /* 0x0000006500657245 */ /* 0x000fe20000201400 */
[----:B------:R-:W-:Y:S01]  /*97c0*/  HADD2.F32 R90, -RZ, R90.H0_H0 ;  /* 0x2000005aff5a7230 */ /* 0x000fe20000004100 */
[----:B------:R-:W-:Y:S01]  /*97d0*/  I2FP.F32.S32 R103, R103 ;  /* 0x0000006700677245 */ /* 0x000fe20000201400 */
[C---:B------:R-:W-:Y:S01]  /*97e0*/  FFMA R164, R49.reuse, R164, R206 ;  /* 0x000000a431a47223 */ /* 0x040fe200000000ce */
[----:B------:R-:W-:Y:S01]  /*97f0*/  FFMA R82, R49, R175, R202 ;  /* 0x000000af31527223 */ /* 0x000fe200000000ca */
[----:B------:R-:W-:Y:S01]  /*9800*/  FMUL R48, R50, R73 ;  /* 0x0000004932307220 */ /* 0x000fe20000400000 */
[----:B------:R-:W-:Y:S01]  /*9810*/  I2FP.F32.S32 R49, R72 ;  /* 0x0000004800317245 */ /* 0x000fe20000201400 */
[----:B------:R-:W-:-:S02]  /*9820*/  FMUL R54, R58, R75 ;  /* 0x0000004b3a367220 */ /* 0x000fc40000400000 */
[----:B------:R-:W-:Y:S01]  /*9830*/  IMMA.16832.S8.S8 R72, R96.ROW, R52.COL, RZ ;  /* 0x0000003460487237 */ /* 0x000fe20000405cff */
[----:B------:R-:W-:Y:S01]  /*9840*/  FFMA R183, R90, R48, R183 ;  /* 0x000000305ab77223 */ /* 0x000fe200000000b7 */
[----:B------:R-:W-:Y:S02]  /*9850*/  HADD2.F32 R94, -RZ, R94.H0_H0 ;  /* 0x2000005eff5e7230 */ /* 0x000fe40000004100 */
[----:B------:R-:W-:Y:S01]  /*9860*/  FMUL R101, R58, R101 ;  /* 0x000000653a657220 */ /* 0x000fe20000400000 */
[----:B------:R-:W-:Y:S01]  /*9870*/  FMUL R52, R62, R103 ;  /* 0x000000673e347220 */ /* 0x000fe20000400000 */
[----:B------:R-:W-:Y:S01]  /*9880*/  FMUL R167, R46, R167 ;  /* 0x000000a72ea77220 */ /* 0x000fe20000400000 */
[----:B------:R-:W-:Y:S01]  /*9890*/  FMUL R48, R50, R169 ;  /* 0x000000a932307220 */ /* 0x000fe20000400000 */
[----:B------:R-:W-:Y:S01]  /*98a0*/  I2FP.F32.S32 R171, R102 ;  /* 0x0000006600ab7245 */ /* 0x000fe20000201400 */
[----:B-1----:R-:W-:Y:S01]  /*98b0*/  IMMA.16832.S8.S8 R108, R108.ROW, R60.COL, RZ ;  /* 0x0000003c6c6c7237 */ /* 0x002fe20000405cff */
[C---:B------:R-:W-:Y:S01]  /*98c0*/  FFMA R177, R94.reuse, R167, R177 ;  /* 0x000000a75eb17223 */ /* 0x040fe200000000b1 */
[C---:B------:R-:W-:Y:S01]  /*98d0*/  FFMA R221, R94.reuse, R48, R93 ;  /* 0x000000305edd7223 */ /* 0x040fe2000000005d */
[C---:B------:R-:W-:Y:S01]  /*98e0*/  FFMA R222, R94.reuse, R101, R92 ;  /* 0x000000655ede7223 */ /* 0x040fe2000000005c */
[----:B------:R-:W-:Y:S01]  /*98f0*/  FFMA R223, R94, R52, R89 ;  /* 0x000000345edf7223 */ /* 0x000fe20000000059 */
[----:B------:R-:W-:Y:S01]  /*9900*/  LDS R53, [R133+0x200] ;  /* 0x0002000085357984 */ /* 0x000fe20000000800 */
[----:B------:R-:W-:-:S02]  /*9910*/  I2FP.F32.S32 R89, R65 ;  /* 0x0000004100597245 */ /* 0x000fc40000201400 */
[----:B------:R-:W-:Y:S01]  /*9920*/  IMMA.16832.S8.S8 R96, R96.ROW, R60.COL, RZ ;  /* 0x0000003c60607237 */ /* 0x000fe20000405cff */
[----:B------:R-:W-:Y:S01]  /*9930*/  LDS R52, [R133+0x1f0] ;  /* 0x0001f00085347984 */ /* 0x000fe20000000800 */
[----:B------:R-:W-:Y:S02]  /*9940*/  I2FP.F32.S32 R61, R64 ;  /* 0x00000040003d7245 */ /* 0x000fe40000201400 */
[----:B------:R-:W-:Y:S01]  /*9950*/  I2FP.F32.S32 R93, R66 ;  /* 0x00000042005d7245 */ /* 0x000fe20000201400 */
[----:B------:R-:W0:Y:S01]  /*9960*/  LDSM.16.M88.4 R100, [R149] ;  /* 0x000000009564783b */ /* 0x000e220000000200 */
[----:B------:R-:W-:Y:S01]  /*9970*/  I2FP.F32.S32 R167, R67 ;  /* 0x0000004300a77245 */ /* 0x000fe20000201400 */
[C---:B------:R-:W-:Y:S02]  /*9980*/  FMUL R49, R46.reuse, R49 ;  /* 0x000000312e317220 */ /* 0x040fe40000400000 */
[----:B------:R-:W1:Y:S01]  /*9990*/  LDSM.16.M88.4 R64, [R147] ;  /* 0x000000009340783b */ /* 0x000e620000000200 */
[----:B------:R-:W-:Y:S01]  /*99a0*/  FMUL R61, R46, R61 ;  /* 0x0000003d2e3d7220 */ /* 0x000fe20000400000 */
[----:B------:R-:W-:Y:S01]  /*99b0*/  FFMA R185, R90, R49, R185 ;  /* 0x000000315ab97223 */ /* 0x000fe200000000b9 */
[----:B------:R-:W-:-:S02]  /*99c0*/  HADD2.F32 R49, -RZ, R106.H0_H0 ;  /* 0x2000006aff317230 */ /* 0x000fc40000004100 */
[----:B------:R-:W-:Y:S01]  /*99d0*/  FMUL R70, R62, R171 ;  /* 0x000000ab3e467220 */ /* 0x000fe20000400000 */
[----:B------:R-:W-:Y:S01]  /*99e0*/  I2FP.F32.S32 R169, R72 ;  /* 0x0000004800a97245 */ /* 0x000fe20000201400 */
[----:B------:R-:W-:Y:S01]  /*99f0*/  LDS R60, [R133+0xaf0] ;  /* 0x000af000853c7984 */ /* 0x000fe20000000800 */
[----:B------:R-:W-:Y:S01]  /*9a00*/  I2FP.F32.S32 R171, R74 ;  /* 0x0000004a00ab7245 */ /* 0x000fe20000201400 */
[C---:B------:R-:W-:Y:S02]  /*9a10*/  FFMA R152, R49.reuse, R61, R152 ;  /* 0x0000003d31987223 */ /* 0x040fe40000000098 */
[----:B------:R-:W2:Y:S01]  /*9a20*/  LDS R61, [R133+0xb00] ;  /* 0x000b0000853d7984 */ /* 0x000ea20000000800 */
[----:B------:R-:W-:Y:S01]  /*9a30*/  FMUL R93, R50, R93 ;  /* 0x0000005d325d7220 */ /* 0x000fe20000400000 */
[----:B------:R-:W-:Y:S01]  /*9a40*/  FMUL R48, R58, R169 ;  /* 0x000000a93a307220 */ /* 0x000fe20000400000 */
[----:B------:R-:W-:Y:S02]  /*9a50*/  FMUL R171, R62, R171 ;  /* 0x000000ab3eab7220 */ /* 0x000fe40000400000 */
[C---:B------:R-:W-:Y:S01]  /*9a60*/  FFMA R187, R49.reuse, R93, R112 ;  /* 0x0000005d31bb7223 */ /* 0x040fe20000000070 */
[C---:B------:R-:W-:Y:S01]  /*9a70*/  FFMA R105, R49.reuse, R48, R105 ;  /* 0x0000003031697223 */ /* 0x040fe20000000069 */
[----:B------:R-:W-:Y:S01]  /*9a80*/  FFMA R104, R49, R171, R104 ;  /* 0x000000ab31687223 */ /* 0x000fe20000000068 */
[----:B------:R-:W-:Y:S01]  /*9a90*/  I2FP.F32.S32 R49, R108 ;  /* 0x0000006c00317245 */ /* 0x000fe20000201400 */
[----:B------:R-:W-:Y:S01]  /*9aa0*/  FFMA R179, R90, R70, R179 ;  /* 0x000000465ab37223 */ /* 0x000fe200000000b3 */
[----:B------:R-:W-:-:S02]  /*9ab0*/  HADD2.F32 R114, -RZ, R114.H0_H0 ;  /* 0x20000072ff727230 */ /* 0x000fc40000004100 */
[----:B------:R-:W-:Y:S01]  /*9ac0*/  FMUL R48, R50, R167 ;  /* 0x000000a732307220 */ /* 0x000fe20000400000 */
[----:B------:R-:W-:Y:S01]  /*9ad0*/  FMUL R70, R46, R49 ;  /* 0x000000312e467220 */ /* 0x000fe20000400000 */
[----:B------:R-:W-:Y:S02]  /*9ae0*/  I2FP.F32.S32 R49, R96 ;  /* 0x0000006000317245 */ /* 0x000fe40000201400 */
[----:B------:R-:W-:Y:S01]  /*9af0*/  I2FP.F32.S32 R73, R73 ;  /* 0x0000004900497245 */ /* 0x000fe20000201400 */
[----:B------:R-:W-:Y:S01]  /*9b00*/  FFMA R181, R90, R54, R181 ;  /* 0x000000365ab57223 */ /* 0x000fe200000000b5 */
[----:B------:R-:W-:Y:S01]  /*9b10*/  I2FP.F32.S32 R75, R75 ;  /* 0x0000004b004b7245 */ /* 0x000fe20000201400 */
[----:B------:R-:W-:Y:S01]  /*9b20*/  FFMA R151, R114, R48, R151 ;  /* 0x0000003072977223 */ /* 0x000fe20000000097 */
[C---:B------:R-:W-:Y:S01]  /*9b30*/  FMUL R90, R58.reuse, R49 ;  /* 0x000000313a5a7220 */ /* 0x040fe20000400000 */
[----:B------:R-:W-:Y:S01]  /*9b40*/  FMUL R106, R58, R73 ;  /* 0x000000493a6a7220 */ /* 0x000fe20000400000 */
[----:B------:R-:W-:Y:S01]  /*9b50*/  LDS R48, [R133+0x13f0] ;  /* 0x0013f00085307984 */ /* 0x000fe20000000800 */
[----:B------:R-:W-:Y:S01]  /*9b60*/  FMUL R89, R46, R89 ;  /* 0x000000592e597220 */ /* 0x000fe20000400000 */
[----:B------:R-:W-:-:S02]  /*9b70*/  I2FP.F32.S32 R73, R110 ;  /* 0x0000006e00497245 */ /* 0x000fc40000201400 */
[----:B------:R-:W3:Y:S01]  /*9b80*/  LDS R49, [R133+0x1400] ;  /* 0x0014000085317984 */ /* 0x000ee20000000800 */
[----:B------:R-:W-:Y:S01]  /*9b90*/  FMUL R75, R62, R75 ;  /* 0x0000004b3e4b7220 */ /* 0x000fe20000400000 */
[----:B------:R-:W-:Y:S01]  /*9ba0*/  FFMA R163, R114, R89, R163 ;  /* 0x0000005972a37223 */ /* 0x000fe200000000a3 */
[----:B------:R-:W-:Y:S01]  /*9bb0*/  FMUL R78, R50, R73 ;  /* 0x00000049324e7220 */ /* 0x000fe20000400000 */
[----:B------:R-:W-:Y:S01]  /*9bc0*/  I2FP.F32.S32 R89, R97 ;  /* 0x0000006100597245 */ /* 0x000fe20000201400 */
[----:B------:R-:W-:Y:S01]  /*9bd0*/  FFMA R165, R114, R75, R165 ;  /* 0x0000004b72a57223 */ /* 0x000fe200000000a5 */
[----:B------:R-:W-:Y:S01]  /*9be0*/  HADD2.F32 R97, -RZ, R55.H0_H0 ;  /* 0x20000037ff617230 */ /* 0x000fe20000004100 */
[----:B0-----:R-:W-:Y:S01]  /*9bf0*/  IMMA.16832.S8.S8 R72, R100.ROW, R52.COL, RZ ;  /* 0x0000003464487237 */ /* 0x001fe20000405cff */
[----:B------:R-:W-:Y:S01]  /*9c00*/  I2FP.F32.S32 R93, R98 ;  /* 0x00000062005d7245 */ /* 0x000fe20000201400 */
[----:B------:R-:W-:-:S06]  /*9c10*/  HADD2.F32 R118, -RZ, R118.H0_H0 ;  /* 0x20000076ff767230 */ /* 0x000fcc0000004100 */
[----:B-1----:R-:W-:Y:S01]  /*9c20*/  IMMA.16832.S8.S8 R52, R64.ROW, R52.COL, RZ ;  /* 0x0000003440347237 */ /* 0x002fe20000405cff */
[----:B------:R-:W-:Y:S01]  /*9c30*/  FMUL R169, R62, R93 ;  /* 0x0000005d3ea97220 */ /* 0x000fe20000400000 */
[----:B------:R-:W-:Y:S02]  /*9c40*/  HADD2.F32 R205, -RZ, R71.H0_H0 ;  /* 0x20000047ffcd7230 */ /* 0x000fe40000004100 */
[C---:B------:R-:W-:Y:S01]  /*9c50*/  FFMA R161, R118.reuse, R70, R161 ;  /* 0x0000004676a17223 */ /* 0x040fe200000000a1 */
[----:B------:R-:W-:Y:S02]  /*9c60*/  HADD2.F32 R93, -RZ, R79.H0_H0 ;  /* 0x2000004fff5d7230 */ /* 0x000fe40000004100 */
[C---:B------:R-:W-:Y:S01]  /*9c70*/  FFMA R117, R118.reuse, R78, R117 ;  /* 0x0000004e76757223 */ /* 0x040fe20000000075 */
[C---:B------:R-:W-:Y:S01]  /*9c80*/  FFMA R175, R118.reuse, R90, R69 ;  /* 0x0000005a76af7223 */ /* 0x040fe20000000045 */
[----:B------:R-:W-:Y:S01]  /*9c90*/  FFMA R169, R118, R169, R68 ;  /* 0x000000a976a97223 */ /* 0x000fe20000000044 */
[----:B------:R-:W-:Y:S01]  /*9ca0*/  LDS R78, [R133+0x1cf0] ;  /* 0x001cf000854e7984 */ /* 0x000fe20000000800 */
[----:B--2---:R-:W-:Y:S03]  /*9cb0*/  IMMA.16832.S8.S8 R68, R100.ROW, R60.COL, RZ ;  /* 0x0000003c64447237 */ /* 0x004fe60000405cff */
[----:B------:R-:W0:Y:S01]  /*9cc0*/  LDS R79, [R133+0x1d00] ;  /* 0x001d0000854f7984 */ /* 0x000e220000000800 */
[----:B------:R-:W-:-:S04]  /*9cd0*/  I2FP.F32.S32 R72, R72 ;  /* 0x0000004800487245 */ /* 0x000fc80000201400 */
[----:B------:R-:W-:Y:S02]  /*9ce0*/  I2FP.F32.S32 R94, R52 ;  /* 0x00000034005e7245 */ /* 0x000fe40000201400 */
[----:B------:R-:W-:Y:S02]  /*9cf0*/  I2FP.F32.S32 R96, R53 ;  /* 0x0000003500607245 */ /* 0x000fe40000201400 */
[----:B------:R-:W-:Y:S02]  /*9d00*/  I2FP.F32.S32 R98, R54 ;  /* 0x0000003600627245 */ /* 0x000fe40000201400 */
[----:B------:R-:W-:Y:S02]  /*9d10*/  I2FP.F32.S32 R112, R55 ;  /* 0x0000003700707245 */ /* 0x000fe40000201400 */
[----:B------:R-:W-:Y:S01]  /*9d20*/  IMMA.16832.S8.S8 R52, R64.ROW, R60.COL, RZ ;  /* 0x0000003c40347237 */ /* 0x000fe20000405cff */
[----:B------:R-:W-:Y:S01]  /*9d30*/  I2FP.F32.S32 R92, R75 ;  /* 0x0000004b005c7245 */ /* 0x000fe20000201400 */
[----:B------:R-:W-:Y:S01]  /*9d40*/  FMUL R72, R47, R72 ;  /* 0x000000482f487220 */ /* 0x000fe20000400000 */
[----:B------:R-:W-:Y:S01]  /*9d50*/  FMUL R58, R58, R89 ;  /* 0x000000593a3a7220 */ /* 0x000fe20000400000 */
[----:B------:R-:W-:Y:S01]  /*9d60*/  FMUL R89, R59, R94 ;  /* 0x0000005e3b597220 */ /* 0x000fe20000400000 */
[----:B------:R-:W-:Y:S01]  /*9d70*/  I2FP.F32.S32 R60, R68 ;  /* 0x00000044003c7245 */ /* 0x000fe20000201400 */
[----:B------:R-:W-:Y:S01]  /*9d80*/  FFMA R211, R155, R72, R162 ;  /* 0x000000489bd37223 */ /* 0x000fe200000000a2 */
[----:B------:R-:W-:Y:S01]  /*9d90*/  FMUL R61, R51, R92 ;  /* 0x0000005c333d7220 */ /* 0x000fe20000400000 */
[----:B------:R-:W-:-:S02]  /*9da0*/  I2FP.F32.S32 R92, R69 ;  /* 0x00000045005c7245 */ /* 0x000fc40000201400 */
[----:B------:R-:W-:Y:S02]  /*9db0*/  I2FP.F32.S32 R72, R70 ;  /* 0x0000004600487245 */ /* 0x000fe40000201400 */
[----:B------:R-:W-:Y:S02]  /*9dc0*/  I2FP.F32.S32 R94, R71 ;  /* 0x00000047005e7245 */ /* 0x000fe40000201400 */
[----:B---3--:R-:W-:Y:S01]  /*9dd0*/  IMMA.16832.S8.S8 R68, R100.ROW, R48.COL, RZ ;  /* 0x0000003064447237 */ /* 0x008fe20000405cff */
[----:B------:R-:W-:Y:S01]  /*9de0*/  I2FP.F32.S32 R90, R73 ;  /* 0x00000049005a7245 */ /* 0x000fe20000201400 */
[----:B------:R-:W-:Y:S01]  /*9df0*/  FMUL R112, R63, R112 ;  /* 0x000000703f707220 */ /* 0x000fe20000400000 */
        /* <DEDUP_REMOVED lines=8> */
[----:B------:R-:W-:Y:S01]  /*9e80*/  FFMA R96, R97, R112, R153 ;  /* 0x0000007061607223 */ /* 0x000fe20000000099 */
        /* <DEDUP_REMOVED lines=8> */
[----:B------:R-:W-:Y:S01]  /*9f10*/  FFMA R212, R155, R74, R212 ;  /* 0x0000004a9bd47223 */ /* 0x000fe200000000d4 */
[----:B------:R-:W-:Y:S01]  /*9f20*/  FFMA R90, R97, R73, R154 ;  /* 0x00000049615a7223 */ /* 0x000fe2000000009a */
[C---:B------:R-:W-:Y:S01]  /*9f30*/  FFMA R209, R205.reuse, R60, R188 ;  /* 0x0000003ccdd17223 */ /* 0x040fe200000000bc */
[C---:B------:R-:W-:Y:S01]  /*9f40*/  FFMA R210, R205.reuse, R210, R186 ;  /* 0x000000d2cdd27223 */ /* 0x040fe200000000ba */
[----:B------:R-:W-:Y:S01]  /*9f50*/  FFMA R203, R205, R203, R184 ;  /* 0x000000cbcdcb7223 */ /* 0x000fe200000000b8 */
[----:B------:R-:W-:Y:S01]  /*9f60*/  FFMA R208, R97, R61, R170 ;  /* 0x0000003d61d07223 */ /* 0x000fe200000000aa */
[----:B------:R-:W-:Y:S01]  /*9f70*/  IMMA.16832.S8.S8 R72, R64.ROW, R48.COL, RZ ;  /* 0x0000003040487237 */ /* 0x000fe20000405cff */
[----:B------:R-:W-:Y:S01]  /*9f80*/  FFMA R205, R205, R53, R174 ;  /* 0x00000035cdcd7223 */ /* 0x000fe200000000ae */
[----:B------:R-:W-:Y:S01]  /*9f90*/  FMUL R49, R51, R94 ;  /* 0x0000005e33317220 */ /* 0x000fe20000400000 */
[----:B------:R-:W-:Y:S01]  /*9fa0*/  FMUL R53, R59, R98 ;  /* 0x000000623b357220 */ /* 0x000fe20000400000 */
[----:B------:R-:W-:Y:S01]  /*9fb0*/  FMUL R55, R63, R112 ;  /* 0x000000703f377220 */ /* 0x000fe20000400000 */
[----:B------:R-:W-:Y:S01]  /*9fc0*/  FFMA R97, R93, R92, R182 ;  /* 0x0000005c5d617223 */ /* 0x000fe200000000b6 */
[----:B------:R-:W-:Y:S01]  /*9fd0*/  I2FP.F32.S32 R92, R68 ;  /* 0x00000044005c7245 */ /* 0x000fe20000201400 */
[----:B------:R-:W-:Y:S01]  /*9fe0*/  LDS R60, [R133+0x25f0] ;  /* 0x0025f000853c7984 */ /* 0x000fe20000000800 */
[----:B------:R-:W-:-:S02]  /*9ff0*/  I2FP.F32.S32 R94, R69 ;  /* 0x00000045005e7245 */ /* 0x000fc40000201400 */
[----:B------:R-:W-:Y:S01]  /*a000*/  I2FP.F32.S32 R98, R70 ;  /* 0x0000004600627245 */ /* 0x000fe20000201400 */
[----:B------:R-:W1:Y:S01]  /*a010*/  LDS R61, [R133+0x2600] ;  /* 0x00260000853d7984 */ /* 0x000e620000000800 */
[----:B------:R-:W-:Y:S02]  /*a020*/  I2FP.F32.S32 R112, R71 ;  /* 0x0000004700707245 */ /* 0x000fe40000201400 */
[----:B0-----:R-:W-:Y:S01]  /*a030*/  IMMA.16832.S8.S8 R68, R64.ROW, R78.COL, RZ ;  /* 0x0000004e40447237 */ /* 0x001fe20000405cff */
[----:B------:R-:W-:Y:S01]  /*a040*/  FFMA R202, R93, R49, R180 ;  /* 0x000000315dca7223 */ /* 0x000fe200000000b4 */
[----:B------:R-:W-:Y:S04]  /*a050*/  LDS R48, [R133+0x2ef0] ;  /* 0x002ef00085307984 */ /* 0x000fe80000000800 */
[----:B------:R-:W0:Y:S01]  /*a060*/  LDS R49, [R133+0x2f00] ;  /* 0x002f000085317984 */ /* 0x000e220000000800 */
[----:B------:R-:W-:Y:S01]  /*a070*/  FFMA R89, R155, R89, R116 ;  /* 0x000000599b597223 */ /* 0x000fe20000000074 */
[----:B------:R-:W-:-:S02]  /*a080*/  I2FP.F32.S32 R72, R72 ;  /* 0x0000004800487245 */ /* 0x000fc40000201400 */
[----:B------:R-:W-:Y:S01]  /*a090*/  I2FP.F32.S32 R116, R75 ;  /* 0x0000004b00747245 */ /* 0x000fe20000201400 */
[----:B------:R-:W-:Y:S01]  /*a0a0*/  FFMA R106, R114, R106, R113 ;  /* 0x0000006a726a7223 */ /* 0x000fe20000000071 */
[----:B------:R-:W-:Y:S02]  /*a0b0*/  HADD2.F32 R83, -RZ, R83.H0_H0 ;  /* 0x20000053ff537230 */ /* 0x000fe40000004100 */
[C---:B------:R-:W-:Y:S01]  /*a0c0*/  FFMA R204, R93.reuse, R53, R178 ;  /* 0x000000355dcc7223 */ /* 0x040fe200000000b2 */
[----:B------:R-:W-:Y:S01]  /*a0d0*/  FFMA R206, R93, R55, R176 ;  /* 0x000000375dce7223 */ /* 0x000fe200000000b0 */
[----:B------:R-:W-:Y:S01]  /*a0e0*/  I2FP.F32.S32 R114, R73 ;  /* 0x0000004900727245 */ /* 0x000fe20000201400 */
[----:B------:R-:W-:Y:S02]  /*a0f0*/  FMUL R98, R51, R98 ;  /* 0x0000006233627220 */ /* 0x000fe40000400000 */
[----:B------:R-:W-:Y:S02]  /*a100*/  I2FP.F32.S32 R68, R68 ;  /* 0x0000004400447245 */ /* 0x000fe40000201400 */
[----:B------:R-:W-:Y:S01]  /*a110*/  I2FP.F32.S32 R70, R70 ;  /* 0x0000004600467245 */ /* 0x000fe20000201400 */
[----:B------:R-:W-:Y:S01]  /*a120*/  HADD2.F32 R87, -RZ, R87.H0_H0 ;  /* 0x20000057ff577230 */ /* 0x000fe20000004100 */
[----:B------:R-:W-:Y:S01]  /*a130*/  IMMA.16832.S8.S8 R52, R100.ROW, R78.COL, RZ ;  /* 0x0000004e64347237 */ /* 0x000fe20000405cff */
[----:B------:R-:W-:Y:S01]  /*a140*/  FMUL R73, R59, R72 ;  /* 0x000000483b497220 */ /* 0x000fe20000400000 */
[----:B------:R-:W-:Y:S01]  /*a150*/  FMUL R93, R51, R112 ;  /* 0x00000070335d7220 */ /* 0x000fe20000400000 */
[----:B------:R-:W-:Y:S01]  /*a160*/  FMUL R116, R63, R116 ;  /* 0x000000743f747220 */ /* 0x000fe20000400000 */
[----:B------:R-:W-:Y:S01]  /*a170*/  FMUL R68, R59, R68 ;  /* 0x000000443b447220 */ /* 0x000fe20000400000 */
[----:B------:R-:W-:Y:S01]  /*a180*/  FMUL R70, R63, R70 ;  /* 0x000000463f467220 */ /* 0x000fe20000400000 */
[----:B------:R-:W-:Y:S01]  /*a190*/  FFMA R219, R83, R98, R199 ;  /* 0x0000006253db7223 */ /* 0x000fe200000000c7 */
[----:B------:R-:W-:-:S02]  /*a1a0*/  HADD2.F32 R110, -RZ, R95.H0_H0 ;  /* 0x2000005fff6e7230 */ /* 0x000fc40000004100 */
[----:B------:R-:W-:Y:S01]  /*a1b0*/  FFMA R98, R83, R73, R84 ;  /* 0x0000004953627223 */ /* 0x000fe20000000054 */
[----:B------:R-:W-:Y:S02]  /*a1c0*/  HADD2.F32 R108, -RZ, R115.H0_H0 ;  /* 0x20000073ff6c7230 */ /* 0x000fe40000004100 */
[----:B------:R-:W-:Y:S01]  /*a1d0*/  FMUL R73, R59, R114 ;  /* 0x000000723b497220 */ /* 0x000fe20000400000 */
[C---:B------:R-:W-:Y:S01]  /*a1e0*/  FFMA R93, R87.reuse, R93, R86 ;  /* 0x0000005d575d7223 */ /* 0x040fe20000000056 */
[----:B------:R-:W-:Y:S01]  /*a1f0*/  FFMA R95, R87, R116, R85 ;  /* 0x00000074575f7223 */ /* 0x000fe20000000055 */
[----:B------:R-:W-:Y:S01]  /*a200*/  I2FP.F32.S32 R86, R69 ;  /* 0x0000004500567245 */ /* 0x000fe20000201400 */
[C---:B------:R-:W-:Y:S01]  /*a210*/  FFMA R114, R166.reuse, R68, R181 ;  /* 0x00000044a6727223 */ /* 0x040fe200000000b5 */
[----:B------:R-:W-:Y:S01]  /*a220*/  I2FP.F32.S32 R116, R71 ;  /* 0x0000004700747245 */ /* 0x000fe20000201400 */
[----:B------:R-:W-:Y:S01]  /*a230*/  FFMA R115, R166, R70, R179 ;  /* 0x00000046a6737223 */ /* 0x000fe200000000b3 */
[----:B------:R-:W-:Y:S01]  /*a240*/  I2FP.F32.S32 R99, R99 ;  /* 0x0000006300637245 */ /* 0x000fe20000201400 */
[----:B------:R-:W2:Y:S01]  /*a250*/  LDS.128 R68, [R145+0x2d90] ;  /* 0x002d900091447984 */ /* 0x000ea20000000c00 */
[----:B------:R-:W-:Y:S01]  /*a260*/  I2FP.F32.S32 R74, R74 ;  /* 0x0000004a004a7245 */ /* 0x000fe20000201400 */
[C---:B------:R-:W-:Y:S01]  /*a270*/  FMUL R92, R47.reuse, R92 ;  /* 0x0000005c2f5c7220 */ /* 0x040fe20000400000 */
[----:B------:R-:W-:Y:S01]  /*a280*/  FMUL R94, R47, R94 ;  /* 0x0000005e2f5e7220 */ /* 0x000fe20000400000 */
[----:B------:R-:W-:-:S02]  /*a290*/  FMUL R62, R62, R99 ;  /* 0x000000633e3e7220 */ /* 0x000fc40000400000 */
[----:B------:R-:W-:Y:S01]  /*a2a0*/  FMUL R99, R63, R74 ;  /* 0x0000004a3f637220 */ /* 0x000fe20000400000 */
[----:B------:R-:W-:Y:S01]  /*a2b0*/  FFMA R217, R83, R92, R200 ;  /* 0x0000005c53d97223 */ /* 0x000fe200000000c8 */
[C---:B------:R-:W-:Y:S01]  /*a2c0*/  FFMA R92, R87.reuse, R94, R164 ;  /* 0x0000005e575c7223 */ /* 0x040fe200000000a4 */
[----:B------:R-:W-:Y:S01]  /*a2d0*/  FFMA R94, R87, R73, R82 ;  /* 0x00000049575e7223 */ /* 0x000fe20000000052 */
[----:B------:R-:W-:Y:S01]  /*a2e0*/  FFMA R99, R83, R99, R80 ;  /* 0x0000006353637223 */ /* 0x000fe20000000050 */
[----:B-1----:R-:W-:Y:S01]  /*a2f0*/  IMMA.16832.S8.S8 R72, R100.ROW, R60.COL, RZ ;  /* 0x0000003c64487237 */ /* 0x002fe20000405cff */
[----:B------:R-:W-:Y:S02]  /*a300*/  I2FP.F32.S32 R78, R52 ;  /* 0x00000034004e7245 */ /* 0x000fe40000201400 */
[----:B------:R-:W-:Y:S02]  /*a310*/  I2FP.F32.S32 R80, R53 ;  /* 0x0000003500507245 */ /* 0x000fe40000201400 */
[----:B------:R-:W-:-:S02]  /*a320*/  I2FP.F32.S32 R82, R54 ;  /* 0x0000003600527245 */ /* 0x000fc40000201400 */
[----:B------:R-:W-:Y:S02]  /*a330*/  I2FP.F32.S32 R84, R55 ;  /* 0x0000003700547245 */ /* 0x000fe40000201400 */
[----:B------:R-:W-:Y:S08]  /*a340*/  IMMA.16832.S8.S8 R52, R64.ROW, R60.COL, RZ ;  /* 0x0000003c40347237 */ /* 0x000ff00000405cff */
[-C--:B0-----:R-:W-:Y:S08]  /*a350*/  IMMA.16832.S8.S8 R100, R100.ROW, R48.reuse.COL, RZ ;  /* 0x0000003064647237 */ /* 0x081ff00000405cff */
[----:B------:R-:W-:Y:S01]  /*a360*/  IMMA.16832.S8.S8 R64, R64.ROW, R48.COL, RZ ;  /* 0x0000003040407237 */ /* 0x000fe20000405cff */
[----:B------:R-:W-:-:S02]  /*a370*/  I2FP.F32.S32 R48, R73 ;  /* 0x0000004900307245 */ /* 0x000fc40000201400 */
[----:B------:R-:W-:Y:S01]  /*a380*/  I2FP.F32.S32 R52, R52 ;  /* 0x0000003400347245 */ /* 0x000fe20000201400 */
[----:B------:R-:W-:Y:S02]  /*a390*/  HADD2.F32 R107, -RZ, R107.H0_H0 ;  /* 0x2000006bff6b7230 */ /* 0x000fe40000004100 */
[----:B------:R-:W-:Y:S01]  /*a3a0*/  FMUL R48, R47, R48 ;  /* 0x000000302f307220 */ /* 0x000fe20000400000 */
[----:B------:R-:W-:Y:S02]  /*a3b0*/  VIADD R144, R144, 0x8 ;  /* 0x0000000890907836 */ /* 0x000fe40000000000 */
[----:B------:R-:W-:Y:S01]  /*a3c0*/  FMUL R52, R59, R52 ;  /* 0x000000343b347220 */ /* 0x000fe20000400000 */
[----:B------:R-:W-:Y:S01]  /*a3d0*/  I2FP.F32.S32 R54, R54 ;  /* 0x0000003600367245 */ /* 0x000fe20000201400 */
[----:B------:R-:W-:Y:S01]  /*a3e0*/  FFMA R179, R108, R48, R163 ;  /* 0x000000306cb37223 */ /* 0x000fe200000000a3 */
[----:B------:R-:W-:Y:S01]  /*a3f0*/  I2FP.F32.S32 R72, R72 ;  /* 0x0000004800487245 */ /* 0x000fe20000201400 */
[----:B--2---:R-:W-:Y:S01]  /*a400*/  HADD2.F32 R68, -RZ, R68.H0_H0 ;  /* 0x20000044ff447230 */ /* 0x004fe20000004100 */
[----:B------:R-:W-:Y:S01]  /*a410*/  I2FP.F32.S32 R100, R100 ;  /* 0x0000006400647245 */ /* 0x000fe20000201400 */
[----:B------:R-:W-:Y:S01]  /*a420*/  FFMA R189, R107, R52, R105 ;  /* 0x000000346bbd7223 */ /* 0x000fe20000000069 */
[----:B------:R-:W-:Y:S01]  /*a430*/  I2FP.F32.S32 R48, R101 ;  /* 0x0000006500307245 */ /* 0x000fe20000201400 */
[----:B------:R-:W-:Y:S01]  /*a440*/  FMUL R80, R47, R80 ;  /* 0x000000502f507220 */ /* 0x000fe20000400000 */
[----:B------:R-:W-:-:S02]  /*a450*/  I2FP.F32.S32 R74, R74 ;  /* 0x0000004a004a7245 */ /* 0x000fc40000201400 */
[----:B------:R-:W-:Y:S02]  /*a460*/  I2FP.F32.S32 R60, R75 ;  /* 0x0000004b003c7245 */ /* 0x000fe40000201400 */
[----:B------:R-:W-:Y:S01]  /*a470*/  I2FP.F32.S32 R102, R102 ;  /* 0x0000006600667245 */ /* 0x000fe20000201400 */
[----:B------:R-:W-:Y:S01]  /*a480*/  FMUL R78, R47, R78 ;  /* 0x0000004e2f4e7220 */ /* 0x000fe20000400000 */
[----:B------:R-:W-:Y:S01]  /*a490*/  I2FP.F32.S32 R52, R103 ;  /* 0x0000006700347245 */ /* 0x000fe20000201400 */
[----:B------:R-:W-:Y:S01]  /*a4a0*/  FMUL R54, R63, R54 ;  /* 0x000000363f367220 */ /* 0x000fe20000400000 */
[----:B------:R-:W-:Y:S02]  /*a4b0*/  I2FP.F32.S32 R64, R64 ;  /* 0x0000004000407245 */ /* 0x000fe40000201400 */
[----:B------:R-:W-:Y:S02]  /*a4c0*/  I2FP.F32.S32 R66, R66 ;  /* 0x0000004200427245 */ /* 0x000fe40000201400 */
[----:B------:R-:W-:Y:S01]  /*a4d0*/  ISETP.GE.AND P3, PT, R144, R141, PT ;  /* 0x0000008d9000720c */ /* 0x000fe20003f66270 */
[C---:B------:R-:W-:Y:S01]  /*a4e0*/  FMUL R72, R47.reuse, R72 ;  /* 0x000000482f487220 */ /* 0x040fe20000400000 */
[----:B------:R-:W-:Y:S01]  /*a4f0*/  I2FP.F32.S32 R109, R109 ;  /* 0x0000006d006d7245 */ /* 0x000fe20000201400 */
        /* <DEDUP_REMOVED lines=9> */
[C---:B------:R-:W-:Y:S01]  /*a590*/  FMUL R84, R51.reuse, R84 ;  /* 0x0000005433547220 */ /* 0x040fe20000400000 */
[----:B------:R-:W-:Y:S01]  /*a5a0*/  FFMA R220, R110, R80, R177 ;  /* 0x000000506edc7223 */ /* 0x000fe200000000b1 */
[C---:B------:R-:W-:Y:S01]  /*a5b0*/  FMUL R74, R51.reuse, R74 ;  /* 0x0000004a334a7220 */ /* 0x040fe20000400000 */
[C---:B------:R-:W-:Y:S01]  /*a5c0*/  FMUL R60, R51.reuse, R60 ;  /* 0x0000003c333c7220 */ /* 0x040fe20000400000 */
[----:B------:R-:W-:Y:S01]  /*a5d0*/  FMUL R102, R51, R102 ;  /* 0x0000006633667220 */ /* 0x000fe20000400000 */
[----:B------:R-:W-:-:S02]  /*a5e0*/  HADD2.F32 R48, -RZ, R119.H0_H0 ;  /* 0x20000077ff307230 */ /* 0x000fc40000004100 */
[----:B------:R-:W-:Y:S01]  /*a5f0*/  FFMA R112, R166, R78, R185 ;  /* 0x0000004ea6707223 */ /* 0x000fe200000000b9 */
[----:B------:R-:W-:Y:S01]  /*a600*/  I2FP.F32.S32 R80, R55 ;  /* 0x0000003700507245 */ /* 0x000fe20000201400 */
[----:B------:R-:W-:Y:S01]  /*a610*/  FFMA R198, R107, R54, R104 ;  /* 0x000000366bc67223 */ /* 0x000fe20000000068 */
[----:B------:R-:W-:Y:S01]  /*a620*/  FMUL R51, R51, R52 ;  /* 0x0000003433337220 */ /* 0x000fe20000400000 */
[----:B------:R-:W-:Y:S01]  /*a630*/  FMUL R64, R59, R64 ;  /* 0x000000403b407220 */ /* 0x000fe20000400000 */
[----:B------:R-:W-:Y:S01]  /*a640*/  FMUL R66, R63, R66 ;  /* 0x000000423f427220 */ /* 0x000fe20000400000 */
[----:B------:R-:W-:Y:S01]  /*a650*/  I2FP.F32.S32 R78, R53 ;  /* 0x00000035004e7245 */ /* 0x000fe20000201400 */
[----:B------:R-:W-:Y:S01]  /*a660*/  HADD2.F32 R70, -RZ, R70.H0_H0 ;  /* 0x20000046ff467230 */ /* 0x000fe20000004100 */
        /* <DEDUP_REMOVED lines=12> */
[----:B------:R-:W-:Y:S01]  /*a730*/  FFMA R113, R166, R82, R183 ;  /* 0x00000052a6717223 */ /* 0x000fe200000000b7 */
[C---:B------:R-:W-:Y:S01]  /*a740*/  FMUL R116, R63.reuse, R116 ;  /* 0x000000743f747220 */ /* 0x040fe20000400000 */
[----:B------:R-:W-:Y:S01]  /*a750*/  FMUL R80, R63, R80 ;  /* 0x000000503f507220 */ /* 0x000fe20000400000 */
[----:B------:R-:W-:-:S02]  /*a760*/  HADD2.F32 R48, -RZ, R71.H0_H0 ;  /* 0x20000047ff307230 */ /* 0x000fc40000004100 */
[C---:B------:R-:W-:Y:S01]  /*a770*/  FMUL R61, R59.reuse, R86 ;  /* 0x000000563b3d7220 */ /* 0x040fe20000400000 */
[C---:B------:R-:W-:Y:S01]  /*a780*/  FMUL R183, R59.reuse, R78 ;  /* 0x0000004e3bb77220 */ /* 0x040fe20000400000 */
        /* <DEDUP_REMOVED lines=22> */
.L_x_465:
[----:B------:R-:W-:Y:S01]  /*a8f0*/  BSSY.RECONVERGENT B0, `(.L_x_467) ;  /* 0x000000c000007945 */ /* 0x000fe20003800200 */
[----:B------:R-:W-:Y:S01]  /*a900*/  VIADD R44, R134, 0x21 ;  /* 0x00000021862c7836 */ /* 0x000fe20000000000 */
[----:B------:R-:W-:Y:S02]  /*a910*/  SHF.R.S32.HI R41, RZ, 0x1f, R40 ;  /* 0x0000001fff297819 */ /* 0x000fe40000011428 */
        /* <DEDUP_REMOVED lines=9> */
.L_x_468:
[----:B------:R-:W-:Y:S05]  /*a9b0*/  BSYNC.RECONVERGENT B0 ;  /* 0x0000000000007941 */ /* 0x000fea0003800200 */
.L_x_467:
        /* <DEDUP_REMOVED lines=10> */
.L_x_470:
[----:B------:R-:W-:Y:S05]  /*aa60*/  BSYNC.RECONVERGENT B0 ;  /* 0x0000000000007941 */ /* 0x000fea0003800200 */
.L_x_469:
[----:B------:R-:W-:Y:S04]  /*aa70*/  BSSY.RECONVERGENT B0, `(.L_x_471) ;  /* 0x000000b000007945 */ /* 0x000fe80003800200 */
[----:B------:R-:W-:Y:S05]  /*aa80*/  @P5 BRA `(.L_x_472) ;  /* 0x0000000000245947 */ /* 0x000fea0003800000 */
[----:B01----:R-:W0:Y:S01]  /*aa90*/  LDS R42, [R128] ;  /* 0x00000000802a7984 */ /* 0x003e220000000800 */
[----:B------:R-:W1:Y:S01]  /*aaa0*/  LDCU.64 UR10, c[0x0][0x3a0] ;  /* 0x00007400ff0a77ac */ /* 0x000e620008000a00 */
[----:B0-----:R-:W-:-:S05]  /*aab0*/  IMAD R42, R42, UR8, RZ ;  /* 0x000000082a2a7c24 */ /* 0x001fca000f8e02ff */
[--C-:B------:R-:W-:Y:S02]  /*aac0*/  SHF.R.S32.HI R46, RZ, 0x1f, R42.reuse ;  /* 0x0000001fff2e7819 */ /* 0x100fe4000001142a */
[----:B------:R-:W-:-:S04]  /*aad0*/  IADD3 R43, P3, P6, R40, R131, R42 ;  /* 0x00000083282b7210 */ /* 0x000fc80007e7e02a */
[----:B------:R-:W-:Y:S02]  /*aae0*/  IADD3.X R46, PT, PT, R41, RZ, R46, P3, P6 ;  /* 0x000000ff292e7210 */ /* 0x000fe40001fec42e */
[----:B-1----:R-:W-:-:S04]  /*aaf0*/  LEA R42, P3, R43, UR10, 0x2 ;  /* 0x0000000a2b2a7c11 */ /* 0x002fc8000f8610ff */
[----:B------:R-:W-:-:S05]  /*ab00*/  LEA.HI.X R43, R43, UR11, R46, 0x2, P3 ;  /* 0x0000000b2b2b7c11 */ /* 0x000fca00098f142e */
[----:B------:R2:W-:Y:S04]  /*ab10*/  STG.E desc[UR6][R42.64+0x20], R212 ;  /* 0x000020d42a007986 */ /* 0x0005e8000c101906 */
.L_x_472:
[----:B------:R-:W-:Y:S05]  /*ab20*/  BSYNC.RECONVERGENT B0 ;  /* 0x0000000000007941 */ /* 0x000fea0003800200 */
.L_x_471:
[----:B------:R-:W-:Y:S04]  /*ab30*/  BSSY.RECONVERGENT B0, `(.L_x_473) ;  /* 0x000000b000007945 */ /* 0x000fe80003800200 */
[----:B------:R-:W-:Y:S05]  /*ab40*/  @P4 BRA `(.L_x_474) ;  /* 0x0000000000244947 */ /* 0x000fea0003800000 */
[----:B012---:R-:W0:Y:S01]  /*ab50*/  LDS R42, [R128+0x4] ;  /* 0x00000400802a7984 */ /* 0x007e220000000800 */
        /* <DEDUP_REMOVED lines=8> */
.L_x_474:
[----:B------:R-:W-:Y:S05]  /*abe0*/  BSYNC.RECONVERGENT B0 ;  /* 0x0000000000007941 */ /* 0x000fea0003800200 */
.L_x_473:
[----:B------:R-:W-:Y:S01]  /*abf0*/  BSSY.RECONVERGENT B0, `(.L_x_475) ;  /* 0x000000c000007945 */ /* 0x000fe20003800200 */
[----:B------:R-:W-:Y:S02]  /*ac00*/  ISETP.GE.AND P3, PT, R44, R39, PT ;  /* 0x000000272c00720c */ /* 0x000fe40003f66270 */
[----:B------:R-:W-:Y:S01]  /*ac10*/  LOP3.LUT R44, R134, 0x30, RZ, 0xfc, !PT ;  /* 0x00000030862c7812 */ /* 0x000fe200078efcff */
[----:B------:R-:W-:Y:S10]  /*ac20*/  @P5 BRA `(.L_x_476) ;  /* 0x0000000000205947 */ /* 0x000ff40003800000 */
[----:B0123--:R-:W0:Y:S01]  /*ac30*/  LDS R42, [R128] ;  /* 0x00000000802a7984 */ /* 0x00fe220000000800 */
[----:B------:R-:W1:Y:S01]  /*ac40*/  LDCU.64 UR10, c[0x0][0x3a0] ;  /* 0x00007400ff0a77ac */ /* 0x000e620008000a00 */
[----:B0-----:R-:W-:-:S05]  /*ac50*/  IMAD R42, R42, UR8, R129 ;  /* 0x000000082a2a7c24 */ /* 0x001fca000f8e0281 */
[----:B------:R-:W-:-:S04]  /*ac60*/  IADD3 R43, P6, PT, R40, R42, RZ ;  /* 0x0000002a282b7210 */ /* 0x000fc80007fde0ff */
[----:B------:R-:W-:Y:S02]  /*ac70*/  LEA.HI.X.SX32 R46, R42, R41, 0x1, P6 ;  /* 0x000000292a2e7211 */ /* 0x000fe400030f0eff */
[----:B-1----:R-:W-:-:S04]  /*ac80*/  LEA R42, P6, R43, UR10, 0x2 ;  /* 0x0000000a2b2a7c11 */ /* 0x002fc8000f8c10ff */
[----:B------:R-:W-:-:S05]  /*ac90*/  LEA.HI.X R43, R43, UR11, R46, 0x2, P6 ;  /* 0x0000000b2b2b7c11 */ /* 0x000fca000b0f142e */
[----:B------:R4:W-:Y:S04]  /*aca0*/  STG.E desc[UR6][R42.64], R89 ;  /* 0x000000592a007986 */ /* 0x0009e8000c101906 */
.L_x_476:
[----:B------:R-:W-:Y:S05]  /*acb0*/  BSYNC.RECONVERGENT B0 ;  /* 0x0000000000007941 */ /* 0x000fea0003800200 */
.L_x_475:
        /* <DEDUP_REMOVED lines=10> */
.L_x_478:
[----:B------:R-:W-:Y:S05]  /*ad60*/  BSYNC.RECONVERGENT B0 ;  /* 0x0000000000007941 */ /* 0x000fea0003800200 */
.L_x_477:
[----:B------:R-:W-:Y:S04]  /*ad70*/  BSSY.RECONVERGENT B0, `(.L_x_479) ;  /* 0x000000b000007945 */ /* 0x000fe80003800200 */
[----:B------:R-:W-:Y:S05]  /*ad80*/  @P5 BRA `(.L_x_480) ;  /* 0x0000000000245947 */ /* 0x000fea0003800000 */
[----:B01234-:R-:W0:Y:S01]  /*ad90*/  LDS R42, [R128] ;  /* 0x00000000802a7984 */ /* 0x01fe220000000800 */
        /* <DEDUP_REMOVED lines=8> */
.L_x_480:
[----:B------:R-:W-:Y:S05]  /*ae20*/  BSYNC.RECONVERGENT B0 ;  /* 0x0000000000007941 */ /* 0x000fea0003800200 */
.L_x_479:
[----:B------:R-:W-:Y:S01]  /*ae30*/  BSSY.RECONVERGENT B0, `(.L_x_481) ;  /* 0x000000d000007945 */ /* 0x000fe20003800200 */
[----:B------:R-:W-:Y:S02]  /*ae40*/  ISETP.GE.AND P5, PT, R44, R39, PT ;  /* 0x000000272c00720c */ /* 0x000fe40003fa6270 */
[----:B------:R-:W-:Y:S01]  /*ae50*/  IADD3 R44, PT, PT, R134, 0x31, RZ ;  /* 0x00000031862c7810 */ /* 0x000fe20007ffe0ff */
[----:B------:R-:W-:Y:S10]  /*ae60*/  @P4 BRA `(.L_x_482) ;  /* 0x0000000000244947 */ /* 0x000ff40003800000 */
[----:B01234-:R-:W0:Y:S01]  /*ae70*/  LDS R42, [R128+0x4] ;  /* 0x00000400802a7984 */ /* 0x01fe220000000800 */
        /* <DEDUP_REMOVED lines=8> */
.L_x_482:
[----:B------:R-:W-:Y:S05]  /*af00*/  BSYNC.RECONVERGENT B0 ;  /* 0x0000000000007941 */ /* 0x000fea0003800200 */
.L_x_481:
        /* <DEDUP_REMOVED lines=10> */
.L_x_484:
[----:B------:R-:W-:Y:S05]  /*afb0*/  BSYNC.RECONVERGENT B0 ;  /* 0x0000000000007941 */ /* 0x000fea0003800200 */
.L_x_483:
        /* <DEDUP_REMOVED lines=10> */
.L_x_486:
[----:B------:R-:W-:Y:S05]  /*b060*/  BSYNC.RECONVERGENT B0 ;  /* 0x0000000000007941 */ /* 0x000fea0003800200 */
.L_x_485:
[----:B------:R-:W-:Y:S04]  /*b070*/  BSSY.RECONVERGENT B0, `(.L_x_487) ;  /* 0x000000b000007945 */ /* 0x000fe80003800200 */
[----:B------:R-:W-:Y:S05]  /*b080*/  @P2 BRA `(.L_x_488) ;  /* 0x0000000000242947 */ /* 0x000fea0003800000 */
        /* <DEDUP_REMOVED lines=9> */
.L_x_488:
[----:B------:R-:W-:Y:S05]  /*b120*/  BSYNC.RECONVERGENT B0 ;  /* 0x0000000000007941 */ /* 0x000fea0003800200 */
.L_x_487:
        /* <DEDUP_REMOVED lines=11> */
.L_x_490:
[----:B------:R-:W-:Y:S05]  /*b1e0*/  BSYNC.RECONVERGENT B0 ;  /* 0x0000000000007941 */ /* 0x000fea0003800200 */
.L_x_489:
[----:B------:R-:W-:Y:S01]  /*b1f0*/  BSSY.RECONVERGENT B0, `(.L_x_491) ;  /* 0x000000c000007945 */ /* 0x000fe20003800200 */
[----:B------:R-:W-:Y:S02]  /*b200*/  ISETP.GE.AND P4, PT, R44, R39, PT ;  /* 0x000000272c00720c */ /* 0x000fe40003f86270 */
[----:B------:R-:W-:Y:S01]  /*b210*/  LOP3.LUT R44, R134, 0x40, RZ, 0xfc, !PT ;  /* 0x00000040862c7812 */ /* 0x000fe200078efcff */
[----:B------:R-:W-:Y:S10]  /*b220*/  @P2 BRA `(.L_x_492) ;  /* 0x0000000000202947 */ /* 0x000ff40003800000 */
        /* <DEDUP_REMOVED lines=8> */
.L_x_492:
[----:B------:R-:W-:Y:S05]  /*b2b0*/  BSYNC.RECONVERGENT B0 ;  /* 0x0000000000007941 */ /* 0x000fea0003800200 */
.L_x_491:
        /* <DEDUP_REMOVED lines=10> */
.L_x_494:
[----:B------:R-:W-:Y:S05]  /*b360*/  BSYNC.RECONVERGENT B0 ;  /* 0x0000000000007941 */ /* 0x000fea0003800200 */
.L_x_493:
        /* <DEDUP_REMOVED lines=11> */
.L_x_496:
[----:B------:R-:W-:Y:S05]  /*b420*/  BSYNC.RECONVERGENT B0 ;  /* 0x0000000000007941 */ /* 0x000fea0003800200 */
.L_x_495:
[----:B------:R-:W-:Y:S01]  /*b430*/  BSSY.RECONVERGENT B0, `(.L_x_497) ;  /* 0x000000d000007945 */ /* 0x000fe20003800200 */
[----:B------:R-:W-:Y:S01]  /*b440*/  ISETP.GE.AND P2, PT, R44, R39, PT ;  /* 0x000000272c00720c */ /* 0x000fe20003f46270 */
[----:B------:R-:W-:Y:S02]  /*b450*/  VIADD R44, R134, 0x41 ;  /* 0x00000041862c7836 */ /* 0x000fe40000000000 */
        /* <DEDUP_REMOVED lines=10> */
.L_x_498:
[----:B------:R-:W-:Y:S05]  /*b500*/  BSYNC.RECONVERGENT B0 ;  /* 0x0000000000007941 */ /* 0x000fea0003800200 */
.L_x_497:
        /* <DEDUP_REMOVED lines=10> */
.L_x_500:
[----:B------:R-:W-:Y:S05]  /*b5b0*/  BSYNC.RECONVERGENT B0 ;  /* 0x0000000000007941 */ /* 0x000fea0003800200 */
.L_x_499:
        /* <DEDUP_REMOVED lines=10> */
.L_x_502:
[----:B------:R-:W-:Y:S05]  /*b660*/  BSYNC.RECONVERGENT B0 ;  /* 0x0000000000007941 */ /* 0x000fea0003800200 */
.L_x_501:
        /* <DEDUP_REMOVED lines=11> */
.L_x_504:
[----:B------:R-:W-:Y:S05]  /*b720*/  BSYNC.RECONVERGENT B0 ;  /* 0x0000000000007941 */ /* 0x000fea0003800200 */
.L_x_503:
        /* <DEDUP_REMOVED lines=11> */
.L_x_506:
[----:B------:R-:W-:Y:S05]  /*b7e0*/  BSYNC.RECONVERGENT B0 ;  /* 0x0000000000007941 */ /* 0x000fea0003800200 */
.L_x_505:
[----:B------:R-:W-:Y:S01]  /*b7f0*/  BSSY.RECONVERGENT B0, `(.L_x_507) ;  /* 0x000000d000007945 */ /* 0x000fe20003800200 */
[----:B------:R-:W-:Y:S02]  /*b800*/  ISETP.GE.AND P1, PT, R44, R39, PT ;  /* 0x000000272c00720c */ /* 0x000fe40003f26270 */
[C---:B------:R-:W-:Y:S02]  /*b810*/  LOP3.LUT R44, R134.reuse, 0x50, RZ, 0xfc, !PT ;  /* 0x00000050862c7812 */ /* 0x040fe400078efcff */
[----:B------:R-:W-:Y:S01]  /*b820*/  IADD3 R46, PT, PT, R134, 0x51, RZ ;  /* 0x00000051862e7810 */ /* 0x000fe20007ffe0ff */
[----:B------:R-:W-:Y:S08]  /*b830*/  @P0 BRA `(.L_x_508) ;  /* 0x0000000000200947 */ /* 0x000ff00003800000 */
        /* <DEDUP_REMOVED lines=8> */
.L_x_508:
[----:B------:R-:W-:Y:S05]  /*b8c0*/  BSYNC.RECONVERGENT B0 ;  /* 0x0000000000007941 */ /* 0x000fea0003800200 */
.L_x_507:
        /* <DEDUP_REMOVED lines=10> */
.L_x_510:
[----:B------:R-:W-:Y:S05]  /*b970*/  BSYNC.RECONVERGENT B0 ;  /* 0x0000000000007941 */ /* 0x000fea0003800200 */
.L_x_509:
        /* <DEDUP_REMOVED lines=11> */
.L_x_512:
[----:B------:R-:W-:Y:S05]  /*ba30*/  BSYNC.RECONVERGENT B0 ;  /* 0x0000000000007941 */ /* 0x000fea0003800200 */
.L_x_511:
        /* <DEDUP_REMOVED lines=11> */
.L_x_514:
[----:B------:R-:W-:Y:S05]  /*baf0*/  BSYNC.RECONVERGENT B0 ;  /* 0x0000000000007941 */ /* 0x000fea0003800200 */
.L_x_513:
        /* <DEDUP_REMOVED lines=10> */
.L_x_516:
[----:B------:R-:W-:Y:S05]  /*bba0*/  BSYNC.RECONVERGENT B0 ;  /* 0x0000000000007941 */ /* 0x000fea0003800200 */
.L_x_515:
        /* <DEDUP_REMOVED lines=10> */
.L_x_518:
[----:B------:R-:W-:Y:S05]  /*bc50*/  BSYNC.RECONVERGENT B0 ;  /* 0x0000000000007941 */ /* 0x000fea0003800200 */
.L_x_517:
        /* <DEDUP_REMOVED lines=11> */
.L_x_520:
[----:B------:R-:W-:Y:S05]  /*bd10*/  BSYNC.RECONVERGENT B0 ;  /* 0x0000000000007941 */ /* 0x000fea0003800200 */
.L_x_519:
        /* <DEDUP_REMOVED lines=11> */
.L_x_522:
[----:B------:R-:W-:Y:S05]  /*bdd0*/  BSYNC.RECONVERGENT B0 ;  /* 0x0000000000007941 */ /* 0x000fea0003800200 */
.L_x_521:
[----:B------:R-:W-:Y:S01]  /*bde0*/  IADD3 R0, P6, PT, R141, R0, RZ ;  /* 0x000000008d007210 */ /* 0x000fe20007fde0ff */
[----:B------:R-:W-:Y:S01]  /*bdf0*/  BSSY.RECONVERGENT B0, `(.L_x_523) ;  /* 0x000000e000007945 */ /* 0x000fe20003800200 */
[-C--:B------:R-:W-:Y:S02]  /*be00*/  ISETP.GE.AND P0, PT, R44, R39.reuse, PT ;  /* 0x000000272c00720c */ /* 0x080fe40003f06270 */
[----:B------:R-:W-:Y:S01]  /*be10*/  ISETP.GE.AND P3, PT, R46, R39, PT ;  /* 0x000000272e00720c */ /* 0x000fe20003f66270 */
[----:B------:R-:W-:-:S05]  /*be20*/  IMAD.X R2, R123, 0x1, R2, P6 ;  /* 0x000000017b027824 */ /* 0x000fca00030e0602 */
[----:B------:R-:W-:Y:S01]  /*be30*/  LOP3.LUT R45, R2, R123, RZ, 0xfc, !PT ;  /* 0x0000007b022d7212 */ /* 0x000fe200078efcff */
[----:B------:R-:W-:Y:S06]  /*be40*/  @P5 BRA `(.L_x_524) ;  /* 0x0000000000205947 */ /* 0x000fec0003800000 */
        /* <DEDUP_REMOVED lines=8> */
.L_x_524:
[----:B------:R-:W-:Y:S05]  /*bed0*/  BSYNC.RECONVERGENT B0 ;  /* 0x0000000000007941 */ /* 0x000fea0003800200 */
.L_x_523:
        /* <DEDUP_REMOVED lines=10> */
.L_x_526:
[----:B------:R-:W-:Y:S05]  /*bf80*/  BSYNC.RECONVERGENT B0 ;  /* 0x0000000000007941 */ /* 0x000fea0003800200 */
.L_x_525:
        /* <DEDUP_REMOVED lines=11> */
.L_x_528:
[----:B------:R-:W-:Y:S05]  /*c040*/  BSYNC.RECONVERGENT B0 ;  /* 0x0000000000007941 */ /* 0x000fea0003800200 */
.L_x_527:
        /* <DEDUP_REMOVED lines=12> */
.L_x_530:
[----:B------:R-:W-:Y:S05]  /*c110*/  BSYNC.RECONVERGENT B0 ;  /* 0x0000000000007941 */ /* 0x000fea0003800200 */
.L_x_529:
        /* <DEDUP_REMOVED lines=10> */
.L_x_532:
[----:B------:R-:W-:Y:S05]  /*c1c0*/  BSYNC.RECONVERGENT B0 ;  /* 0x0000000000007941 */ /* 0x000fea0003800200 */
.L_x_531:
        /* <DEDUP_REMOVED lines=10> */
.L_x_534:
[----:B------:R-:W-:Y:S05]  /*c270*/  BSYNC.RECONVERGENT B0 ;  /* 0x0000000000007941 */ /* 0x000fea0003800200 */
.L_x_533:
        /* <DEDUP_REMOVED lines=11> */
.L_x_536:
[----:B------:R-:W-:Y:S05]  /*c330*/  BSYNC.RECONVERGENT B0 ;  /* 0x0000000000007941 */ /* 0x000fea0003800200 */
.L_x_535:
        /* <DEDUP_REMOVED lines=11> */
.L_x_538:
[----:B------:R-:W-:Y:S05]  /*c3f0*/  BSYNC.RECONVERGENT B0 ;  /* 0x0000000000007941 */ /* 0x000fea0003800200 */
.L_x_537:
        /* <DEDUP_REMOVED lines=10> */
.L_x_540:
[----:B------:R-:W-:Y:S05]  /*c4a0*/  BSYNC.RECONVERGENT B0 ;  /* 0x0000000000007941 */ /* 0x000fea0003800200 */
.L_x_539:
        /* <DEDUP_REMOVED lines=10> */
.L_x_542:
[----:B------:R-:W-:Y:S05]  /*c550*/  BSYNC.RECONVERGENT B0 ;  /* 0x0000000000007941 */ /* 0x000fea0003800200 */
.L_x_541:
        /* <DEDUP_REMOVED lines=11> */
.L_x_544:
[----:B------:R-:W-:Y:S05]  /*c610*/  BSYNC.RECONVERGENT B0 ;  /* 0x0000000000007941 */ /* 0x000fea0003800200 */
.L_x_543:
        /* <DEDUP_REMOVED lines=11> */
.L_x_546:
[----:B------:R-:W-:Y:S05]  /*c6d0*/  BSYNC.RECONVERGENT B0 ;  /* 0x0000000000007941 */ /* 0x000fea0003800200 */
.L_x_545:
        /* <DEDUP_REMOVED lines=10> */
.L_x_548:
[----:B------:R-:W-:Y:S05]  /*c780*/  BSYNC.RECONVERGENT B0 ;  /* 0x0000000000007941 */ /* 0x000fea0003800200 */
.L_x_547:
        /* <DEDUP_REMOVED lines=10> */
.L_x_550:
[----:B------:R-:W-:Y:S05]  /*c830*/  BSYNC.RECONVERGENT B0 ;  /* 0x0000000000007941 */ /* 0x000fea0003800200 */
.L_x_549:
        /* <DEDUP_REMOVED lines=11> */
.L_x_552:
[----:B------:R-:W-:Y:S05]  /*c8f0*/  BSYNC.RECONVERGENT B0 ;  /* 0x0000000000007941 */ /* 0x000fea0003800200 */
.L_x_551:
        /* <DEDUP_REMOVED lines=11> */
.L_x_554:
[----:B------:R-:W-:Y:S05]  /*c9b0*/  BSYNC.RECONVERGENT B0 ;  /* 0x0000000000007941 */ /* 0x000fea0003800200 */
.L_x_553:
        /* <DEDUP_REMOVED lines=10> */
.L_x_556:
[----:B------:R-:W-:Y:S05]  /*ca60*/  BSYNC.RECONVERGENT B0 ;  /* 0x0000000000007941 */ /* 0x000fea0003800200 */
.L_x_555:
        /* <DEDUP_REMOVED lines=10> */
.L_x_558:
[----:B------:R-:W-:Y:S05]  /*cb10*/  BSYNC.RECONVERGENT B0 ;  /* 0x0000000000007941 */ /* 0x000fea0003800200 */
.L_x_557:
        /* <DEDUP_REMOVED lines=11> */
.L_x_560:
[----:B------:R-:W-:Y:S05]  /*cbd0*/  BSYNC.RECONVERGENT B0 ;  /* 0x0000000000007941 */ /* 0x000fea0003800200 */
.L_x_559:
[----:B------:R-:W-:Y:S04]  /*cbe0*/  BSSY.RECONVERGENT B0, `(.L_x_561) ;  /* 0x000000b000007945 */ /* 0x000fe80003800200 */
[----:B------:R-:W-:Y:S05]  /*cbf0*/  @P3 BRA `(.L_x_562) ;  /* 0x0000000000243947 */ /* 0x000fea0003800000 */
[----:B------:R-:W0:Y:S01]  /*cc00*/  LDS R39, [R128+0x144] ;  /* 0x0001440080277984 */ /* 0x000e220000000800 */
[----:B------:R-:W5:Y:S01]  /*cc10*/  LDCU.64 UR10, c[0x0][0x3a0] ;  /* 0x00007400ff0a77ac */ /* 0x000f620008000a00 */
[----:B01234-:R-:W-:-:S05]  /*cc20*/  IMAD R42, R39, UR8, RZ ;  /* 0x00000008272a7c24 */ /* 0x01ffca000f8e02ff */
[--C-:B------:R-:W-:Y:S02]  /*cc30*/  IADD3 R39, P0, P1, R40, R129, R42.reuse ;  /* 0x0000008128277210 */ /* 0x100fe4000791e02a */
[----:B------:R-:W-:-:S04]  /*cc40*/  SHF.R.S32.HI R42, RZ, 0x1f, R42 ;  /* 0x0000001fff2a7819 */ /* 0x000fc8000001142a */
[----:B------:R-:W-:Y:S02]  /*cc50*/  IADD3.X R42, PT, PT, R41, RZ, R42, P0, P1 ;  /* 0x000000ff292a7210 */ /* 0x000fe400007e242a */
[----:B-----5:R-:W-:-:S04]  /*cc60*/  LEA R40, P0, R39, UR10, 0x2 ;  /* 0x0000000a27287c11 */ /* 0x020fc8000f8010ff */
[----:B------:R-:W-:-:S05]  /*cc70*/  LEA.HI.X R41, R39, UR11, R42, 0x2, P0 ;  /* 0x0000000b27297c11 */ /* 0x000fca00080f142a */
[----:B------:R0:W-:Y:S04]  /*cc80*/  STG.E desc[UR6][R40.64+0x20], R156 ;  /* 0x0000209c28007986 */ /* 0x0001e8000c101906 */
.L_x_562:
[----:B------:R-:W-:Y:S05]  /*cc90*/  BSYNC.RECONVERGENT B0 ;  /* 0x0000000000007941 */ /* 0x000fea0003800200 */
.L_x_561:
[----:B------:R-:W-:Y:S05]  /*cca0*/  @P5 BRA `(.L_x_563) ;  /* 0x00000000004c5947 */ /* 0x000fea0003800000 */
[----:B01234-:R-:W0:Y:S01]  /*ccb0*/  I2F.U32.RP R42, R141 ;  /* 0x0000008d002a7306 */ /* 0x01fe220000209000 */
        /* <DEDUP_REMOVED lines=18> */
.L_x_563:
[----:B------:R-:W-:Y:S01]  /*cde0*/  IMAD.MOV.U32 R46, RZ, RZ, R0 ;  /* 0x000000ffff2e7224 */ /* 0x000fe200078e0000 */
[----:B------:R-:W-:Y:S02]  /*cdf0*/  MOV R47, R2 ;  /* 0x00000002002f7202 */ /* 0x000fe40000000f00 */
[----:B------:R-:W-:-:S07]  /*ce00*/  MOV R48, 0xce20 ;  /* 0x0000ce2000307802 */ /* 0x000fce0000000f00 */
[----:B01234-:R-:W-:Y:S05]  /*ce10*/  CALL.REL.NOINC `($__internal_13_$__cuda_sm20_rem_s64) ;  /* 0x000000a800087944 */ /* 0x01ffea0003c00000 */
[----:B------:R-:W-:Y:S01]  /*ce20*/  IMAD.MOV.U32 R40, RZ, RZ, R144 ;  /* 0x000000ffff287224 */ /* 0x000fe200078e0090 */
[----:B------:R-:W-:-:S07]  /*ce30*/  MOV R41, R145 ;  /* 0x0000009100297202 */ /* 0x000fce0000000f00 */
.L_x_564:
[----:B------:R-:W-:-:S04]  /*ce40*/  IADD3 R0, P0, PT, -R40, R0, RZ ;  /* 0x0000000028007210 */ /* 0x000fc80007f1e1ff */
[----:B------:R-:W-:Y:S01]  /*ce50*/  IADD3 R40, P1, PT, -R0, R3, RZ ;  /* 0x0000000300287210 */ /* 0x000fe20007f3e1ff */
[----:B------:R-:W-:-:S03]  /*ce60*/  IMAD.X R2, R2, 0x1, ~R41, P0 ;  /* 0x0000000102027824 */ /* 0x000fc600000e0e29 */
[----:B------:R-:W-:Y:S02]  /*ce70*/  ISETP.LT.U32.AND P0, PT, R141, R40, PT ;  /* 0x000000288d00720c */ /* 0x000fe40003f01070 */
[----:B------:R-:W-:-:S04]  /*ce80*/  IADD3.X R42, PT, PT, ~R2, R5, RZ, P1, !PT ;  /* 0x00000005022a7210 */ /* 0x000fc80000ffe5ff */
[----:B------:R-:W-:-:S04]  /*ce90*/  ISETP.LT.AND.EX P0, PT, R123, R42, PT, P0 ;  /* 0x0000002a7b00720c */ /* 0x000fc80003f01300 */
[----:B------:R-:W-:-:S09]  /*cea0*/  SEL R39, R141, R40, P0 ;  /* 0x000000288d277207 */ /* 0x000fd20000000000 */
.L_x_462:
[----:B------:R-:W-:Y:S01]  /*ceb0*/  ISETP.GE.U32.AND P0, PT, R0, R3, PT ;  /* 0x000000030000720c */ /* 0x000fe20003f06070 */
[----:B------:R-:W-:Y:S01]  /*cec0*/  IMAD.MOV.U32 R144, RZ, RZ, RZ ;  /* 0x000000ffff907224 */ /* 0x000fe200078e00ff */
[----:B------:R-:W-:Y:S02]  /*ced0*/  ISETP.EQ.AND P2, PT, R141, R39, PT ;  /* 0x000000278d00720c */ /* 0x000fe40003f42270 */
[----:B------:R-:W-:-:S04]  /*cee0*/  ISETP.GE.AND.EX P0, PT, R2, R5, PT, P0 ;  /* 0x000000050200720c */ /* 0x000fc80003f06300 */
[----:B------:R-:W-:-:S09]  /*cef0*/  PLOP3.LUT P1, PT, P0, PT, PT, 0x8, 0x80 ;  /* 0x000000000080781c */ /* 0x000fd2000072e170 */
[----:B------:R-:W-:Y:S05]  /*cf00*/  @!P0 BRA P2, `(.L_x_565) ;  /* 0xffffff4400588947 */ /* 0x000fea000103ffff */
.L_x_451:
        /* <DEDUP_REMOVED lines=32> */
.L_x_566:
[----:B------:R-:W-:Y:S01]  /*d110*/  IMAD.MOV.U32 R52, RZ, RZ, R2 ;  /* 0x000000ffff347224 */ /* 0x000fe200078e0002 */
[----:B------:R-:W-:Y:S02]  /*d120*/  MOV R50, R0 ;  /* 0x0000000000327202 */ /* 0x000fe40000000f00 */
[----:B------:R-:W-:-:S07]  /*d130*/  MOV R53, 0xd150 ;  /* 0x0000d15000357802 */ /* 0x000fce0000000f00 */
[----:B------:R-:W-:Y:S05]  /*d140*/  CALL.REL.NOINC `($__internal_12_$__cuda_sm20_div_s64) ;  /* 0x0000009c00ec7944 */ /* 0x000fea0003c00000 */
[----:B------:R-:W-:-:S07]  /*d150*/  IMAD.MOV.U32 R7, RZ, RZ, R42 ;  /* 0x000000ffff077224 */ /* 0x000fce00078e002a */
.L_x_567:
        /* <DEDUP_REMOVED lines=30> */
.L_x_568:
[----:B------:R-:W-:Y:S01]  /*d340*/  IMAD.MOV.U32 R52, RZ, RZ, R2 ;  /* 0x000000ffff347224 */ /* 0x000fe200078e0002 */
[----:B------:R-:W-:-:S07]  /*d350*/  MOV R53, 0xd370 ;  /* 0x0000d37000357802 */ /* 0x000fce0000000f00 */
[----:B------:R-:W-:Y:S05]  /*d360*/  CALL.REL.NOINC `($__internal_12_$__cuda_sm20_div_s64) ;  /* 0x0000009c00647944 */ /* 0x000fea0003c00000 */
[----:B------:R-:W-:-:S07]  /*d370*/  MOV R0, R42 ;  /* 0x0000002a00007202 */ /* 0x000fce0000000f00 */
.L_x_569:
        /* <DEDUP_REMOVED lines=27> */
.L_x_570:
[----:B------:R-:W-:Y:S01]  /*d530*/  MOV R52, R141 ;  /* 0x0000008d00347202 */ /* 0x000fe20000000f00 */
[----:B------:R-:W-:Y:S01]  /*d540*/  IMAD.MOV.U32 R54, RZ, RZ, R123 ;  /* 0x000000ffff367224 */ /* 0x000fe200078e007b */
[----:B------:R-:W-:-:S07]  /*d550*/  MOV R53, 0xd570 ;  /* 0x0000d57000357802 */ /* 0x000fce0000000f00 */
[----:B------:R-:W-:Y:S05]  /*d560*/  CALL.REL.NOINC `($__internal_12_$__cuda_sm20_div_s64) ;  /* 0x0000009800e47944 */ /* 0x000fea0003c00000 */
[----:B------:R-:W-:-:S07]  /*d570*/  MOV R6, R42 ;  /* 0x0000002a00067202 */ /* 0x000fce0000000f00 */
.L_x_571:
        /* <DEDUP_REMOVED lines=16> */
[----:B------:R-:W2:Y:S04]  /*d680*/  LDG.E.CONSTANT R5, desc[UR6][R4.64] ;  /* 0x0000000604057981 */ /* 0x000ea8000c1e9900 */
[----:B------:R-:W2:Y:S01]  /*d690*/  LDG.E.CONSTANT R2, desc[UR6][R2.64] ;  /* 0x0000000602027981 */ /* 0x000ea2000c1e9900 */
[----:B------:R-:W-:Y:S01]  /*d6a0*/  IMAD R9, R6, 0x60, RZ ;  /* 0x0000006006097824 */ /* 0x000fe200078e02ff */
[----:B--2---:R-:W-:-:S04]  /*d6b0*/  IADD3 R8, PT, PT, -R2, R5, RZ ;  /* 0x0000000502087210 */ /* 0x004fc80007ffe1ff */
[----:B------:R-:W-:-:S13]  /*d6c0*/  ISETP.GE.AND P0, PT, R9, R8, PT ;  /* 0x000000080900720c */ /* 0x000fda0003f06270 */
[----:B------:R-:W-:Y:S05]  /*d6d0*/  @P0 EXIT ;  /* 0x000000000000094d */ /* 0x000fea0003800000 */
[----:B------:R-:W-:Y:S01]  /*d6e0*/  BAR.SYNC.DEFER_BLOCKING 0x0 ;  /* 0x0000000000007b1d */ /* 0x000fe20000010000 */
[----:B------:R-:W-:Y:S01]  /*d6f0*/  ISETP.GT.U32.AND P0, PT, R148, 0x5f, PT ;  /* 0x0000005f9400780c */ /* 0x000fe20003f04070 */
[----:B------:R-:W-:Y:S01]  /*d700*/  IMAD.MOV.U32 R5, RZ, RZ, R2 ;  /* 0x000000ffff057224 */ /* 0x000fe200078e0002 */
[----:B------:R-:W-:-:S11]  /*d710*/  MOV R4, RZ ;  /* 0x000000ff00047202 */ /* 0x000fd60000000f00 */
[----:B------:R0:W-:Y:S01]  /*d720*/  @!P0 STS [R143], R148 ;  /* 0x000000948f008388 */ /* 0x0001e20000000800 */
[----:B------:R-:W-:Y:S06]  /*d730*/  BAR.SYNC.DEFER_BLOCKING 0x0 ;  /* 0x0000000000007b1d */ /* 0x000fec0000010000 */
.L_x_572:
[----:B------:R-:W1:Y:S01]  /*d740*/  LDC R9, c[0x0][0x3c8] ;  /* 0x0000f200ff097b82 */ /* 0x000e620000000800 */
[----:B------:R-:W-:Y:S01]  /*d750*/  IMAD.MOV.U32 R2, RZ, RZ, RZ ;  /* 0x000000ffff027224 */ /* 0x000fe200078e00ff */
[----:B------:R-:W-:Y:S01]  /*d760*/  IABS R12, R0 ;  /* 0x00000000000c7213 */ /* 0x000fe20000000000 */
[----:B------:R-:W-:Y:S01]  /*d770*/  IMAD R5, R6, 0x60, R5 ;  /* 0x0000006006057824 */ /* 0x000fe200078e0205 */
[----:B------:R-:W-:Y:S02]  /*d780*/  CS2R R196, SRZ ;  /* 0x0000000000c47805 */ /* 0x000fe4000001ff00 */
[----:B------:R-:W-:Y:S02]  /*d790*/  CS2R R192, SRZ ;  /* 0x0000000000c07805 */ /* 0x000fe4000001ff00 */
[----:B------:R-:W-:Y:S01]  /*d7a0*/  CS2R R84, SRZ ;  /* 0x0000000000547805 */ /* 0x000fe2000001ff00 */
[----:B------:R-:W-:Y:S01]  /*d7b0*/  IMAD R5, R5, 0x24, R4 ;  /* 0x0000002405057824 */ /* 0x000fe200078e0204 */
[----:B------:R-:W2:Y:S01]  /*d7c0*/  LDC.64 R184, c[0x0][0x388] ;  /* 0x0000e200ffb87b82 */ /* 0x000ea20000000a00 */
        /* <DEDUP_REMOVED lines=11> */
[----:B------:R-:W-:Y:S01]  /*d880*/  CS2R R108, SRZ ;  /* 0x00000000006c7805 */ /* 0x000fe2000001ff00 */
[----:B------:R-:W-:Y:S01]  /*d890*/  IMAD.MOV.U32 R205, RZ, RZ, RZ ;  /* 0x000000ffffcd7224 */ /* 0x000fe200078e00ff */
[----:B------:R-:W-:Y:S01]  /*d8a0*/  MOV R203, RZ ;  /* 0x000000ff00cb7202 */ /* 0x000fe20000000f00 */
[----:B------:R-:W-:Y:S01]  /*d8b0*/  IMAD.MOV.U32 R177, RZ, RZ, RZ ;  /* 0x000000ffffb17224 */ /* 0x000fe200078e00ff */
[-C--:B-1----:R-:W-:Y:S01]  /*d8c0*/  IABS R10, R9.reuse ;  /* 0x00000009000a7213 */ /* 0x082fe20000000000 */
[----:B------:R-:W-:Y:S01]  /*d8d0*/  IMAD.MOV.U32 R175, RZ, RZ, RZ ;  /* 0x000000ffffaf7224 */ /* 0x000fe200078e00ff */
[----:B------:R-:W-:Y:S01]  /*d8e0*/  LOP3.LUT R0, R0, R9, RZ, 0x3c, !PT ;  /* 0x0000000900007212 */ /* 0x000fe200078e3cff */
[----:B------:R-:W-:Y:S01]  /*d8f0*/  IMAD.MOV.U32 R173, RZ, RZ, RZ ;  /* 0x000000ffffad7224 */ /* 0x000fe200078e00ff */
[----:B------:R-:W1:Y:S01]  /*d900*/  I2F.RP R8, R10 ;  /* 0x0000000a00087306 */ /* 0x000e620000209400 */
[----:B------:R-:W-:Y:S01]  /*d910*/  MOV R163, RZ ;  /* 0x000000ff00a37202 */ /* 0x000fe20000000f00 */
[----:B------:R-:W-:Y:S01]  /*d920*/  IMAD.MOV.U32 R171, RZ, RZ, RZ ;  /* 0x000000ffffab7224 */ /* 0x000fe200078e00ff */
[----:B------:R-:W-:Y:S01]  /*d930*/  ISETP.GE.AND P2, PT, R0, RZ, PT ;  /* 0x000000ff0000720c */ /* 0x000fe20003f46270 */
[----:B------:R-:W-:Y:S01]  /*d940*/  IMAD.SHL.U32 R0, R125, 0x8, RZ ;  /* 0x000000087d007824 */ /* 0x000fe200078e00ff */
[----:B------:R-:W-:Y:S01]  /*d950*/  MOV R169, RZ ;  /* 0x000000ff00a97202 */ /* 0x000fe20000000f00 */
[----:B--2---:R-:W-:Y:S01]  /*d960*/  IMAD.WIDE R184, R5, 0x4, R184 ;  /* 0x0000000405b87825 */ /* 0x004fe200078e02b8 */
[----:B------:R-:W-:-:S02]  /*d970*/  MOV R167, RZ ;  /* 0x000000ff00a77202 */ /* 0x000fc40000000f00 */
[----:B------:R-:W-:Y:S02]  /*d980*/  CS2R R140, SRZ ;  /* 0x00000000008c7805 */ /* 0x000fe4000001ff00 */
[----:B------:R-:W-:Y:S01]  /*d990*/  LOP3.LUT R129, R0, 0x18, RZ, 0xc0, !PT ;  /* 0x0000001800817812 */ /* 0x000fe200078ec0ff */
[----:B------:R-:W-:Y:S01]  /*d9a0*/  IMAD.MOV.U32 R161, RZ, RZ, RZ ;  /* 0x000000ffffa17224 */ /* 0x000fe200078e00ff */
[----:B------:R-:W-:Y:S01]  /*d9b0*/  MOV R165, RZ ;  /* 0x000000ff00a57202 */ /* 0x000fe20000000f00 */
[----:B------:R-:W-:Y:S01]  /*d9c0*/  IMAD.MOV.U32 R157, RZ, RZ, RZ ;  /* 0x000000ffff9d7224 */ /* 0x000fe200078e00ff */
[----:B------:R-:W-:Y:S02]  /*d9d0*/  LOP3.LUT R129, R129, 0x20, R150, 0xf8, !PT ;  /* 0x0000002081817812 */ /* 0x000fe400078ef896 */
[----:B------:R-:W-:Y:S01]  /*d9e0*/  CS2R R138, SRZ ;  /* 0x00000000008a7805 */ /* 0x000fe2000001ff00 */
[----:B-1----:R-:W1:Y:S01]  /*d9f0*/  MUFU.RCP R8, R8 ;  /* 0x0000000800087308 */ /* 0x002e620000001000 */
[----:B------:R-:W-:-:S02]  /*da00*/  MOV R159, RZ ;  /* 0x000000ff009f7202 */ /* 0x000fc40000000f00 */
[----:B------:R-:W-:Y:S01]  /*da10*/  MOV R155, RZ ;  /* 0x000000ff009b7202 */ /* 0x000fe20000000f00 */
        /* <DEDUP_REMOVED lines=13> */
[----:B------:R-:W-:-:S13]  /*daf0*/  ISETP.GE.U32.AND P0, PT, R3, R10, PT ;  /* 0x0000000a0300720c */ /* 0x000fda0003f06070 */
[----:B------:R-:W-:Y:S02]  /*db00*/  @P0 IADD3 R2, PT, PT, R2, 0x1, RZ ;  /* 0x0000000102020810 */ /* 0x000fe40007ffe0ff */
[----:B------:R-:W-:Y:S02]  /*db10*/  ISETP.GE.AND P0, PT, R144, R39, PT ;  /* 0x000000279000720c */ /* 0x000fe40003f06270 */
[----:B------:R-:W-:Y:S02]  /*db20*/  @!P2 IADD3 R2, PT, PT, -R2, RZ, RZ ;  /* 0x000000ff0202a210 */ /* 0x000fe40007ffe1ff */
[----:B------:R-:W-:-:S09]  /*db30*/  @!P1 LOP3.LUT R2, RZ, R9, RZ, 0x33, !PT ;  /* 0x00000009ff029212 */ /* 0x000fd200078e33ff */
[----:B------:R-:W-:Y:S05]  /*db40*/  @P0 BRA `(.L_x_573) ;  /* 0x0000008800980947 */ /* 0x000fea0003800000 */
[----:B------:R-:W1:Y:S01]  /*db50*/  S2R R3, SR_CgaCtaId ;  /* 0x0000000000037919 */ /* 0x000e620000008800 */
[----:B------:R-:W2:Y:S01]  /*db60*/  LDC R23, c[0x0][0x3bc] ;  /* 0x0000ef00ff177b82 */ /* 0x000ea20000000800 */
[----:B------:R-:W3:Y:S01]  /*db70*/  LDCU UR4, c[0x0][0x3d0] ;  /* 0x00007a00ff0477ac */ /* 0x000ee20008000800 */
[----:B------:R-:W-:Y:S01]  /*db80*/  SHF.R.U32.HI R118, RZ, 0x2, R125 ;  /* 0x00000002ff767819 */ /* 0x000fe2000001167d */
[----:B------:R-:W4:Y:S01]  /*db90*/  S2R R9, SR_SWINHI ;  /* 0x0000000000097919 */ /* 0x000f220000002f00 */
[----:B------:R-:W-:Y:S01]  /*dba0*/  MOV R146, 0x400 ;  /* 0x0000040000927802 */ /* 0x000fe20000000f00 */
[----:B------:R-:W-:Y:S01]  /*dbb0*/  IMAD.MOV.U32 R197, RZ, RZ, RZ ;  /* 0x000000ffffc57224 */ /* 0x000fe200078e00ff */
[----:B------:R-:W-:Y:S02]  /*dbc0*/  LOP3.LUT R4, R125, 0xf, RZ, 0xc0, !PT ;  /* 0x0000000f7d047812 */ /* 0x000fe400078ec0ff */
[----:B------:R-:W-:Y:S01]  /*dbd0*/  LOP3.LUT R5, R118, 0xfc, RZ, 0xc0, !PT ;  /* 0x000000fc76057812 */ /* 0x000fe200078ec0ff */
[----:B------:R-:W0:Y:S01]  /*dbe0*/  LDC.64 R180, c[0x0][0x380] ;  /* 0x0000e000ffb47b82 */ /* 0x000e220000000a00 */
[----:B------:R-:W-:-:S02]  /*dbf0*/  SHF.L.U32 R38, R126, 0x2, RZ ;  /* 0x000000027e267819 */ /* 0x000fc400000006ff */
[----:B------:R-:W-:Y:S01]  /*dc00*/  LOP3.LUT R0, R126, 0x3fe, RZ, 0xc0, !PT ;  /* 0x000003fe7e007812 */ /* 0x000fe200078ec0ff */
[----:B------:R-:W-:Y:S01]  /*dc10*/  IMAD R5, R4, 0x4c, R5 ;  /* 0x0000004c04057824 */ /* 0x000fe200078e0205 */
[C---:B------:R-:W-:Y:S02]  /*dc20*/  LEA.HI R38, R125.reuse, R38, RZ, 0x1d ;  /* 0x000000267d267211 */ /* 0x040fe400078fe8ff */
[C---:B------:R-:W-:Y:S01]  /*dc30*/  LOP3.LUT R116, R125.reuse, 0x3, RZ, 0xc0, !PT ;  /* 0x000000037d747812 */ /* 0x040fe200078ec0ff */
[----:B------:R-:W-:Y:S01]  /*dc40*/  IMAD R5, R0, 0x4c0, R5 ;  /* 0x000004c000057824 */ /* 0x000fe200078e0205 */
[----:B------:R-:W-:Y:S02]  /*dc50*/  LOP3.LUT R117, R125, 0x7, RZ, 0xc0, !PT ;  /* 0x000000077d757812 */ /* 0x000fe400078ec0ff */
[----:B------:R-:W-:Y:S01]  /*dc60*/  LEA R119, R118, R116, 0x3 ;  /* 0x0000007476777211 */ /* 0x000fe200078e18ff */
[-C--:B--2---:R-:W-:Y:S02]  /*dc70*/  IMAD R131, R7, R23.reuse, RZ ;  /* 0x0000001707837224 */ /* 0x084fe400078e02ff */
[----:B------:R-:W-:-:S02]  /*dc80*/  IMAD R122, R38, R23, RZ ;  /* 0x00000017267a7224 */ /* 0x000fc400078e02ff */
[----:B------:R-:W-:Y:S02]  /*dc90*/  IMAD R131, R131, 0x80, R144 ;  /* 0x0000008083837824 */ /* 0x000fe400078e0290 */
[----:B------:R-:W-:Y:S01]  /*dca0*/  IMAD R18, R23, 0x40, R122 ;  /* 0x0000004017127824 */ /* 0x000fe200078e027a */
[----:B-1----:R-:W-:Y:S01]  /*dcb0*/  LEA R146, R3, R146, 0x18 ;  /* 0x0000009203927211 */ /* 0x002fe200078ec0ff */
[----:B---3--:R-:W-:Y:S01]  /*dcc0*/  IMAD R131, R2, UR4, R131 ;  /* 0x0000000402837c24 */ /* 0x008fe2000f8e0283 */
[C---:B------:R-:W-:Y:S01]  /*dcd0*/  LOP3.LUT R3, R126.reuse, 0x1, RZ, 0xc0, !PT ;  /* 0x000000017e037812 */ /* 0x040fe200078ec0ff */
[----:B------:R-:W-:Y:S01]  /*dce0*/  IMAD R2, R126, R23, RZ ;  /* 0x000000177e027224 */ /* 0x000fe200078e02ff */
[----:B------:R-:W-:Y:S02]  /*dcf0*/  MOV R182, R146 ;  /* 0x0000009200b67202 */ /* 0x000fe40000000f00 */
[----:B----4-:R-:W-:Y:S01]  /*dd00*/  MOV R183, R9 ;  /* 0x0000000900b77202 */ /* 0x010fe20000000f00 */
[----:B------:R-:W-:Y:S01]  /*dd10*/  VIADD R0, R146, 0x480 ;  /* 0x0000048092007836 */ /* 0x000fe20000000000 */
[----:B------:R-:W-:Y:S01]  /*dd20*/  ISETP.NE.U32.AND P1, PT, R3, 0x1, PT ;  /* 0x000000010300780c */ /* 0x000fe20003f25070 */
[C---:B------:R-:W-:Y:S01]  /*dd30*/  IMAD R12, R23.reuse, 0x40, R2 ;  /* 0x00000040170c7824 */ /* 0x040fe200078e0202 */
[-C--:B------:R-:W-:Y:S01]  /*dd40*/  LEA R10, R23, R2.reuse, 0x5 ;  /* 0x00000002170a7211 */ /* 0x080fe200078e28ff */
[----:B------:R-:W-:Y:S01]  /*dd50*/  IMAD.WIDE.U32 R182, R5, 0x4, R182 ;  /* 0x0000000405b67825 */ /* 0x000fe200078e00b6 */
[----:B------:R-:W1:Y:S01]  /*dd60*/  LDC R3, c[0x0][0x3c0] ;  /* 0x0000f000ff037b82 */ /* 0x000e620000000800 */
[----:B------:R-:W-:-:S02]  /*dd70*/  IADD3 R128, P0, PT, R118, R2, RZ ;  /* 0x0000000276807210 */ /* 0x000fc40007f1e0ff */
[C---:B------:R-:W-:Y:S01]  /*dd80*/  IADD3 R5, P3, PT, R118.reuse, R10, RZ ;  /* 0x0000000a76057210 */ /* 0x040fe20007f7e0ff */
[C---:B------:R-:W-:Y:S01]  /*dd90*/  IMAD R8, R23.reuse, 0x10, R2 ;  /* 0x0000001017087824 */ /* 0x040fe200078e0202 */
[----:B------:R-:W-:Y:S01]  /*dda0*/  IADD3 R6, P4, PT, R118, R12, RZ ;  /* 0x0000000c76067210 */ /* 0x000fe20007f9e0ff */
[C---:B------:R-:W-:Y:S01]  /*ddb0*/  IMAD R22, R23.reuse, 0x20, R12 ;  /* 0x0000002017167824 */ /* 0x040fe200078e020c */
[C---:B------:R-:W-:Y:S01]  /*ddc0*/  LEA R7, R23.reuse, R2, 0x3 ;  /* 0x0000000217077211 */ /* 0x040fe200078e18ff */
[C---:B------:R-:W-:Y:S01]  /*ddd0*/  IMAD R27, R23.reuse, 0x8, R10 ;  /* 0x00000008171b7824 */ /* 0x040fe200078e020a */
[C---:B------:R-:W-:Y:S01]  /*dde0*/  LEA R20, R23.reuse, R122, 0x5 ;  /* 0x0000007a17147211 */ /* 0x040fe200078e28ff */
[C---:B------:R-:W-:Y:S01]  /*ddf0*/  IMAD R24, R23.reuse, 0x10, R12 ;  /* 0x0000001017187824 */ /* 0x040fe200078e020c */
[----:B------:R-:W-:Y:S01]  /*de00*/  @P1 IADD3 R0, PT, PT, R146, RZ, RZ ;  /* 0x000000ff92001210 */ /* 0x000fe20007ffe0ff */
[C---:B------:R-:W-:Y:S01]  /*de10*/  IMAD R33, R23.reuse, 0x10, R22 ;  /* 0x0000001017217824 */ /* 0x040fe200078e0216 */
[C---:B------:R-:W-:Y:S01]  /*de20*/  LEA R26, R23.reuse, R10, 0x4 ;  /* 0x0000000a171a7211 */ /* 0x040fe200078e20ff */
[----:B------:R-:W-:Y:S01]  /*de30*/  IMAD R28, R118, 0x1c, R119 ;  /* 0x0000001c761c7824 */ /* 0x000fe200078e0277 */
[----:B------:R-:W-:Y:S01]  /*de40*/  LEA.HI.X.SX32 R9, R10, RZ, 0x1, P3 ;  /* 0x000000ff0a097211 */ /* 0x000fe200018f0eff */
[----:B------:R-:W-:Y:S01]  /*de50*/  VIADD R21, R0, 0x180 ;  /* 0x0000018000157836 */ /* 0x000fe20000000000 */
[----:B------:R-:W-:Y:S01]  /*de60*/  LEA.HI.X.SX32 R10, R12, RZ, 0x1, P4 ;  /* 0x000000ff0c0a7211 */ /* 0x000fe200020f0eff */
[C---:B------:R-:W-:Y:S01]  /*de70*/  IMAD R35, R23.reuse, 0x8, R24 ;  /* 0x0000000817237824 */ /* 0x040fe200078e0218 */
[----:B------:R-:W-:Y:S01]  /*de80*/  LEA.HI.X.SX32 R127, R2, RZ, 0x1, P0 ;  /* 0x000000ff027f7211 */ /* 0x000fe200000f0eff */
[--C-:B------:R-:W-:Y:S01]  /*de90*/  IMAD R121, R28, 0x4, R21.reuse ;  /* 0x000000041c797824 */ /* 0x100fe200078e0215 */
[C---:B------:R-:W-:Y:S01]  /*dea0*/  LEA R25, R23.reuse, R8, 0x3 ;  /* 0x0000000817197211 */ /* 0x040fe200078e18ff */
[----:B------:R-:W-:Y:S01]  /*deb0*/  IMAD R120, R116, 0x120, R21 ;  /* 0x0000012074787824 */ /* 0x000fe200078e0215 */
[----:B------:R-:W-:-:S02]  /*dec0*/  LEA R29, R23, R12, 0x3 ;  /* 0x0000000c171d7211 */ /* 0x000fc400078e18ff */
[C---:B------:R-:W-:Y:S02]  /*ded0*/  IADD3 R11, P4, PT, R117.reuse, R18, RZ ;  /* 0x00000012750b7210 */ /* 0x040fe40007f9e0ff */
[C---:B------:R-:W-:Y:S02]  /*dee0*/  IADD3 R123, P0, PT, R117.reuse, R122, RZ ;  /* 0x0000007a757b7210 */ /* 0x040fe40007f1e0ff */
[C---:B------:R-:W-:Y:S02]  /*def0*/  IADD3 R2, P1, PT, R118.reuse, R7, RZ ;  /* 0x0000000776027210 */ /* 0x040fe40007f3e0ff */
[----:B------:R-:W-:Y:S02]  /*df00*/  IADD3 R4, P2, PT, R118, R8, RZ ;  /* 0x0000000876047210 */ /* 0x000fe40007f5e0ff */
[----:B------:R-:W-:Y:S02]  /*df10*/  IADD3 R12, P5, PT, R117, R20, RZ ;  /* 0x00000014750c7210 */ /* 0x000fe40007fbe0ff */
[----:B------:R-:W-:-:S02]  /*df20*/  LEA R32, R23, R18, 0x5 ;  /* 0x0000001217207211 */ /* 0x000fc400078e28ff */
[----:B------:R-:W-:Y:S02]  /*df30*/  IADD3 R13, P3, PT, R118, R25, RZ ;  /* 0x00000019760d7210 */ /* 0x000fe40007f7e0ff */
[----:B------:R-:W-:Y:S02]  /*df40*/  LEA.HI.X.SX32 R17, R18, RZ, 0x1, P4 ;  /* 0x000000ff12117211 */ /* 0x000fe400020f0eff */
[----:B------:R-:W-:Y:S02]  /*df50*/  LEA.HI.X.SX32 R122, R122, RZ, 0x1, P0 ;  /* 0x000000ff7a7a7211 */ /* 0x000fe400000f0eff */
[----:B------:R-:W-:Y:S02]  /*df60*/  LEA.HI.X.SX32 R7, R7, RZ, 0x1, P1 ;  /* 0x000000ff07077211 */ /* 0x000fe400008f0eff */
[----:B------:R-:W-:Y:S02]  /*df70*/  LEA.HI.X.SX32 R8, R8, RZ, 0x1, P2 ;  /* 0x000000ff08087211 */ /* 0x000fe400010f0eff */
[----:B------:R-:W-:-:S02]  /*df80*/  IADD3 R18, P4, PT, R118, R26, RZ ;  /* 0x0000001a76127210 */ /* 0x000fc40007f9e0ff */
[----:B------:R-:W-:Y:S02]  /*df90*/  LEA.HI.X.SX32 R19, R20, RZ, 0x1, P5 ;  /* 0x000000ff14137211 */ /* 0x000fe400028f0eff */
[C---:B------:R-:W-:Y:S02]  /*dfa0*/  IADD3 R14, P0, PT, R118.reuse, R22, RZ ;  /* 0x00000016760e7210 */ /* 0x040fe40007f1e0ff */
[C---:B------:R-:W-:Y:S02]  /*dfb0*/  IADD3 R15, P1, PT, R118.reuse, R27, RZ ;  /* 0x0000001b760f7210 */ /* 0x040fe40007f3e0ff */
[C---:B------:R-:W-:Y:S02]  /*dfc0*/  IADD3 R16, P2, PT, R118.reuse, R24, RZ ;  /* 0x0000001876107210 */ /* 0x040fe40007f5e0ff */
[----:B------:R-:W-:Y:S02]  /*dfd0*/  IADD3 R20, P5, PT, R118, R29, RZ ;  /* 0x0000001d76147210 */ /* 0x000fe40007fbe0ff */
[----:B------:R-:W-:-:S02]  /*dfe0*/  LEA R43, R23, R22, 0x3 ;  /* 0x00000016172b7211 */ /* 0x000fc400078e18ff */
[C---:B------:R-:W-:Y:S02]  /*dff0*/  LEA R41, R23.reuse, R26, 0x3 ;  /* 0x0000001a17297211 */ /* 0x040fe400078e18ff */
[----:B------:R-:W-:Y:S02]  /*e000*/  LEA R45, R23, R33, 0x3 ;  /* 0x00000021172d7211 */ /* 0x000fe400078e18ff */
[----:B------:R-:W-:Y:S02]  /*e010*/  LEA.HI.X.SX32 R21, R25, RZ, 0x1, P3 ;  /* 0x000000ff19157211 */ /* 0x000fe400018f0eff */
[----:B------:R-:W-:Y:S02]  /*e020*/  LEA.HI.X.SX32 R25, R26, RZ, 0x1, P4 ;  /* 0x000000ff1a197211 */ /* 0x000fe400020f0eff */
[----:B------:R-:W-:Y:S02]  /*e030*/  IADD3 R178, P3, PT, R182, 0x3980, RZ ;  /* 0x00003980b6b27810 */ /* 0x000fe40007f7e0ff */
[----:B------:R-:W-:-:S02]  /*e040*/  LEA.HI.X.SX32 R22, R22, RZ, 0x1, P0 ;  /* 0x000000ff16167211 */ /* 0x000fc400000f0eff */
[----:B------:R-:W-:Y:S01]  /*e050*/  LEA.HI.X.SX32 R23, R27, RZ, 0x1, P1 ;  /* 0x000000ff1b177211 */ /* 0x000fe200008f0eff */
[----:B------:R-:W-:Y:S01]  /*e060*/  IMAD.X R179, RZ, RZ, R183, P3 ;  /* 0x000000ffffb37224 */ /* 0x000fe200018e06b7 */
[----:B------:R-:W-:Y:S02]  /*e070*/  LEA.HI.X.SX32 R24, R24, RZ, 0x1, P2 ;  /* 0x000000ff18187211 */ /* 0x000fe400010f0eff */
[----:B------:R-:W-:Y:S02]  /*e080*/  LEA.HI.X.SX32 R26, R29, RZ, 0x1, P5 ;  /* 0x000000ff1d1a7211 */ /* 0x000fe400028f0eff */
[----:B------:R-:W-:Y:S02]  /*e090*/  IADD3 R37, P0, PT, R117, R32, RZ ;  /* 0x0000002075257210 */ /* 0x000fe40007f1e0ff */
[C---:B------:R-:W-:Y:S02]  /*e0a0*/  IADD3 R27, P2, PT, R118.reuse, R33, RZ ;  /* 0x00000021761b7210 */ /* 0x040fe40007f5e0ff */
[----:B------:R-:W-:-:S02]  /*e0b0*/  IADD3 R28, P4, PT, R118, R43, RZ ;  /* 0x0000002b761c7210 */ /* 0x000fc40007f9e0ff */
[C---:B------:R-:W-:Y:S02]  /*e0c0*/  IADD3 R29, P5, PT, R118.reuse, R35, RZ ;  /* 0x00000023761d7210 */ /* 0x040fe40007fbe0ff */
[C---:B------:R-:W-:Y:S02]  /*e0d0*/  IADD3 R30, P6, PT, R118.reuse, R41, RZ ;  /* 0x00000029761e7210 */ /* 0x040fe40007fde0ff */
[----:B------:R-:W-:Y:S02]  /*e0e0*/  IADD3 R31, P1, PT, R118, R45, RZ ;  /* 0x0000002d761f7210 */ /* 0x000fe40007f3e0ff */
[----:B------:R-:W-:Y:S02]  /*e0f0*/  LEA.HI.X.SX32 R32, R32, RZ, 0x1, P0 ;  /* 0x000000ff20207211 */ /* 0x000fe400000f0eff */
[----:B------:R-:W-:Y:S02]  /*e100*/  LEA.HI.X.SX32 R33, R33, RZ, 0x1, P2 ;  /* 0x000000ff21217211 */ /* 0x000fe400010f0eff */
[----:B------:R-:W-:-:S02]  /*e110*/  LEA.HI.X.SX32 R34, R43, RZ, 0x1, P4 ;  /* 0x000000ff2b227211 */ /* 0x000fc400020f0eff */
[----:B------:R-:W-:Y:S02]  /*e120*/  LEA.HI.X.SX32 R35, R35, RZ, 0x1, P5 ;  /* 0x000000ff23237211 */ /* 0x000fe400028f0eff */
[----:B------:R-:W-:Y:S02]  /*e130*/  LEA.HI.X.SX32 R36, R41, RZ, 0x1, P6 ;  /* 0x000000ff29247211 */ /* 0x000fe400030f0eff */
[----:B01----:R-:W-:-:S07]  /*e140*/  LEA.HI.X.SX32 R0, R45, RZ, 0x1, P1 ;  /* 0x000000ff2d007211 */ /* 0x003fce00008f0eff */
.L_x_574:
[----:B------:R-:W-:Y:S01]  /*e150*/  IMAD.WIDE.U32 R42, R116, 0x4, R180 ;  /* 0x00000004742a7825 */ /* 0x000fe200078e00b4 */
[----:B------:R-:W-:Y:S02]  /*e160*/  SHF.R.S32.HI R60, RZ, 0x1f, R131 ;  /* 0x0000001fff3c7819 */ /* 0x000fe40000011483 */
[----:B------:R-:W-:Y:S02]  /*e170*/  IADD3 R41, P0, PT, R131, R128, RZ ;  /* 0x0000008083297210 */ /* 0x000fe40007f1e0ff */
[----:B------:R-:W-:Y:S02]  /*e180*/  IADD3 R44, P1, PT, R42, 0x4, RZ ;  /* 0x000000042a2c7810 */ /* 0x000fe40007f3e0ff */
[----:B------:R-:W-:-:S03]  /*e190*/  IADD3.X R40, PT, PT, R60, R127, RZ, P0, !PT ;  /* 0x0000007f3c287210 */ /* 0x000fc600007fe4ff */
[----:B------:R-:W-:Y:S02]  /*e1a0*/  IMAD.X R45, RZ, RZ, R43, P1 ;  /* 0x000000ffff2d7224 */ /* 0x000fe400008e062b */
[----:B------:R-:W-:Y:S02]  /*e1b0*/  IMAD R43, R40, 0x12, RZ ;  /* 0x00000012282b7824 */ /* 0x000fe400078e02ff */
[----:B------:R-:W-:-:S05]  /*e1c0*/  IMAD.WIDE.U32 R40, R41, 0x12, R44 ;  /* 0x0000001229287825 */ /* 0x000fca00078e002c */
[----:B------:R-:W-:-:S05]  /*e1d0*/  IADD3 R41, PT, PT, R41, R43, RZ ;  /* 0x0000002b29297210 */ /* 0x000fca0007ffe0ff */
        /* <DEDUP_REMOVED lines=8> */
[----:B------:R-:W-:-:S05]  /*e260*/  IADD3 R43, PT, PT, R43, R49, RZ ;  /* 0x000000312b2b7210 */ /* 0x000fca0007ffe0ff */
[----:B------:R-:W3:Y:S04]  /*e270*/  LDG.E.U16.CONSTANT R57, desc[UR6][R42.64+-0x2] ;  /* 0xfffffe062a397981 */ /* 0x000ee8000c1e9500 */
[----:B------:R1:W3:Y:S01]  /*e280*/  LDG.E.U16.CONSTANT R58, desc[UR6][R42.64] ;  /* 0x000000062a3a7981 */ /* 0x0002e2000c1e9500 */
[----:B------:R-:W-:Y:S02]  /*e290*/  IMAD R49, R46, 0x12, RZ ;  /* 0x000000122e317824 */ /* 0x000fe400078e02ff */
[----:B0-----:R-:W-:-:S05]  /*e2a0*/  IMAD.WIDE.U32 R40, R47, 0x12, R44 ;  /* 0x000000122f287825 */ /* 0x001fca00078e002c */
[----:B------:R-:W-:Y:S02]  /*e2b0*/  IADD3 R41, PT, PT, R41, R49, RZ ;  /* 0x0000003129297210 */ /* 0x000fe40007ffe0ff */
[----:B------:R-:W-:-:S03]  /*e2c0*/  IADD3 R49, P0, PT, R131, R13, RZ ;  /* 0x0000000d83317210 */ /* 0x000fc60007f1e0ff */
[----:B------:R-:W4:Y:S04]  /*e2d0*/  LDG.E.U16.CONSTANT R59, desc[UR6][R40.64+-0x2] ;  /* 0xfffffe06283b7981 */ /* 0x000f28000c1e9500 */
[----:B------:R0:W4:Y:S01]  /*e2e0*/  LDG.E.U16.CONSTANT R62, desc[UR6][R40.64] ;  /* 0x00000006283e7981 */ /* 0x000122000c1e9500 */
[----:B------:R-:W-:Y:S01]  /*e2f0*/  IMAD.X R48, R60, 0x1, R21, P0 ;  /* 0x000000013c307824 */ /* 0x000fe200000e0615 */
[----:B------:R-:W-:Y:S01]  /*e300*/  IADD3 R47, P1, PT, R131, R5, RZ ;  /* 0x00000005832f7210 */ /* 0x000fe20007f3e0ff */
[----:B-1----:R-:W-:-:S03]  /*e310*/  IMAD.WIDE.U32 R42, R49, 0x12, R44 ;  /* 0x00000012312a7825 */ /* 0x002fc600078e002c */
[----:B------:R-:W-:Y:S01]  /*e320*/  IADD3.X R46, PT, PT, R60, R9, RZ, P1, !PT ;  /* 0x000000093c2e7210 */ /* 0x000fe20000ffe4ff */
[----:B------:R-:W-:-:S04]  /*e330*/  IMAD R51, R48, 0x12, RZ ;  /* 0x0000001230337824 */ /* 0x000fc800078e02ff */
[----:B------:R-:W-:Y:S02]  /*e340*/  IMAD.IADD R43, R43, 0x1, R51 ;  /* 0x000000012b2b7824 */ /* 0x000fe400078e0233 */
[----:B------:R-:W-:Y:S02]  /*e350*/  IMAD R53, R46, 0x12, RZ ;  /* 0x000000122e357824 */ /* 0x000fe400078e02ff */
[----:B------:R-:W-:Y:S01]  /*e360*/  IMAD.WIDE.U32 R46, R47, 0x12, R44 ;  /* 0x000000122f2e7825 */ /* 0x000fe200078e002c */
[----:B------:R-:W5:Y:S04]  /*e370*/  LDG.E.U16.CONSTANT R64, desc[UR6][R42.64+-0x2] ;  /* 0xfffffe062a407981 */ /* 0x000f68000c1e9500 */
[----:B------:R1:W5:Y:S01]  /*e380*/  LDG.E.U16.CONSTANT R67, desc[UR6][R42.64] ;  /* 0x000000062a437981 */ /* 0x000362000c1e9500 */
[----:B------:R-:W-:-:S05]  /*e390*/  IADD3 R47, PT, PT, R47, R53, RZ ;  /* 0x000000352f2f7210 */ /* 0x000fca0007ffe0ff */
[----:B------:R-:W5:Y:S04]  /*e3a0*/  LDG.E.U16.CONSTANT R65, desc[UR6][R46.64+-0x2] ;  /* 0xfffffe062e417981 */ /* 0x000f68000c1e9500 */
[----:B------:R1:W5:Y:S01]  /*e3b0*/  LDG.E.U16.CONSTANT R70, desc[UR6][R46.64] ;  /* 0x000000062e467981 */ /* 0x000362000c1e9500 */
[----:B0-----:R-:W-:-:S05]  /*e3c0*/  IADD3 R41, P0, PT, R131, R15, RZ ;  /* 0x0000000f83297210 */ /* 0x001fca0007f1e0ff */
[----:B------:R-:W-:-:S04]  /*e3d0*/  IMAD.X R40, R60, 0x1, R23, P0 ;  /* 0x000000013c287824 */ /* 0x000fc800000e0617 */
[----:B------:R-:W-:Y:S02]  /*e3e0*/  IMAD R49, R40, 0x12, RZ ;  /* 0x0000001228317824 */ /* 0x000fe400078e02ff */
[----:B------:R-:W-:-:S05]  /*e3f0*/  IMAD.WIDE.U32 R40, R41, 0x12, R44 ;  /* 0x0000001229287825 */ /* 0x000fca00078e002c */
[----:B------:R-:W-:Y:S02]  /*e400*/  IADD3 R41, PT, PT, R41, R49, RZ ;  /* 0x0000003129297210 */ /* 0x000fe40007ffe0ff */
[----:B------:R-:W-:-:S03]  /*e410*/  IADD3 R49, P0, PT, R131, R18, RZ ;  /* 0x0000001283317210 */ /* 0x000fc60007f1e0ff */
[----:B------:R-:W5:Y:S04]  /*e420*/  LDG.E.U16.CONSTANT R54, desc[UR6][R40.64+-0x2] ;  /* 0xfffffe0628367981 */ /* 0x000f68000c1e9500 */
[----:B------:R0:W5:Y:S01]  /*e430*/  LDG.E.U16.CONSTANT R55, desc[UR6][R40.64] ;  /* 0x0000000628377981 */ /* 0x000162000c1e9500 */
[----:B-1----:R-:W-:Y:S02]  /*e440*/  IMAD.X R42, R60, 0x1, R25, P0 ;  /* 0x000000013c2a7824 */ /* 0x002fe400000e0619 */
[----:B------:R-:W-:-:S04]  /*e450*/  IMAD.WIDE.U32 R46, R49, 0x12, R44 ;  /* 0x00000012312e7825 */ /* 0x000fc800078e002c */
[----:B------:R-:W-:-:S05]  /*e460*/  IMAD R43, R42, 0x12, RZ ;  /* 0x000000122a2b7824 */ /* 0x000fca00078e02ff */
[----:B------:R-:W-:-:S05]  /*e470*/  IADD3 R47, PT, PT, R47, R43, RZ ;  /* 0x0000002b2f2f7210 */ /* 0x000fca0007ffe0ff */
[----:B------:R-:W5:Y:S04]  /*e480*/  LDG.E.U16.CONSTANT R56, desc[UR6][R46.64+-0x2] ;  /* 0xfffffe062e387981 */ /* 0x000f68000c1e9500 */
[----:B------:R1:W5:Y:S01]  /*e490*/  LDG.E.U16.CONSTANT R61, desc[UR6][R46.64] ;  /* 0x000000062e3d7981 */ /* 0x000362000c1e9500 */
[----:B------:R-:W-:-:S05]  /*e4a0*/  IADD3 R43, P0, PT, R131, R30, RZ ;  /* 0x0000001e832b7210 */ /* 0x000fca0007f1e0ff */
[----:B------:R-:W-:-:S04]  /*e4b0*/  IMAD.X R42, R60, 0x1, R36, P0 ;  /* 0x000000013c2a7824 */ /* 0x000fc800000e0624 */
[----:B------:R-:W-:Y:S02]  /*e4c0*/  IMAD R51, R42, 0x12, RZ ;  /* 0x000000122a337824 */ /* 0x000fe400078e02ff */
[----:B------:R-:W-:Y:S01]  /*e4d0*/  IMAD.WIDE.U32 R42, R43, 0x12, R44 ;  /* 0x000000122b2a7825 */ /* 0x000fe200078e002c */
[----:B------:R-:W-:-:S04]  /*e4e0*/  IADD3 R49, P0, PT, R131, R6, RZ ;  /* 0x0000000683317210 */ /* 0x000fc80007f1e0ff */
[----:B------:R-:W-:Y:S01]  /*e4f0*/  IADD3 R43, PT, PT, R43, R51, RZ ;  /* 0x000000332b2b7210 */ /* 0x000fe20007ffe0ff */
[----:B0-----:R-:W-:-:S04]  /*e500*/  IMAD.X R40, R60, 0x1, R10, P0 ;  /* 0x000000013c287824 */ /* 0x001fc800000e060a */
[----:B------:R-:W5:Y:S04]  /*e510*/  LDG.E.U16.CONSTANT R63, desc[UR6][R42.64+-0x2] ;  /* 0xfffffe062a3f7981 */ /* 0x000f68000c1e9500 */
[----:B------:R0:W5:Y:S01]  /*e520*/  LDG.E.U16.CONSTANT R66, desc[UR6][R42.64] ;  /* 0x000000062a427981 */ /* 0x000162000c1e9500 */
[----:B------:R-:W-:Y:S02]  /*e530*/  IMAD R41, R40, 0x12, RZ ;  /* 0x0000001228297824 */ /* 0x000fe400078e02ff */
[----:B------:R-:W-:-:S05]  /*e540*/  IMAD.WIDE.U32 R48, R49, 0x12, R44 ;  /* 0x0000001231307825 */ /* 0x000fca00078e002c */
[----:B------:R-:W-:Y:S01]  /*e550*/  IADD3 R49, PT, PT, R49, R41, RZ ;  /* 0x0000002931317210 */ /* 0x000fe20007ffe0ff */
[----:B-1----:R-:W-:Y:S01]  /*e560*/  IMAD.WIDE R46, R144, R3, RZ ;  /* 0x00000003902e7225 */ /* 0x002fe200078e02ff */
[----:B------:R-:W-:-:S03]  /*e570*/  IADD3 R51, P0, PT, R131, R20, RZ ;  /* 0x0000001483337210 */ /* 0x000fc60007f1e0ff */
[----:B------:R-:W5:Y:S04]  /*e580*/  LDG.E.U16.CONSTANT R68, desc[UR6][R48.64+-0x2] ;  /* 0xfffffe0630447981 */ /* 0x000f68000c1e9500 */
[----:B------:R1:W5:Y:S01]  /*e590*/  LDG.E.U16.CONSTANT R69, desc[UR6][R48.64] ;  /* 0x0000000630457981 */ /* 0x000362000c1e9500 */
[----:B------:R-:W-:Y:S01]  /*e5a0*/  IMAD.MOV.U32 R149, RZ, RZ, RZ ;  /* 0x000000ffff957224 */ /* 0x000fe200078e00ff */
[----:B------:R-:W-:Y:S01]  /*e5b0*/  IADD3.X R50, PT, PT, R60, R26, RZ, P0, !PT ;  /* 0x0000001a3c327210 */ /* 0x000fe200007fe4ff */
[----:B------:R-:W-:Y:S01]  /*e5c0*/  IMAD R71, R47, 0x9, RZ ;  /* 0x000000092f477824 */ /* 0x000fe200078e02ff */
[----:B------:R-:W-:Y:S01]  /*e5d0*/  IADD3 R40, P1, PT, R182, 0x4c80, RZ ;  /* 0x00004c80b6287810 */ /* 0x000fe20007f3e0ff */
[----:B0-----:R-:W-:-:S04]  /*e5e0*/  IMAD.WIDE.U32 R42, R46, 0x9, R148 ;  /* 0x000000092e2a7825 */ /* 0x001fc800078e0094 */
[----:B------:R-:W-:Y:S02]  /*e5f0*/  IMAD R53, R50, 0x12, RZ ;  /* 0x0000001232357824 */ /* 0x000fe400078e02ff */
[----:B------:R-:W-:Y:S01]  /*e600*/  IMAD.WIDE.U32 R46, R51, 0x12, R44 ;  /* 0x00000012332e7825 */ /* 0x000fe200078e002c */
[----:B------:R-:W-:Y:S02]  /*e610*/  IADD3 R71, PT, PT, R43, R71, RZ ;  /* 0x000000472b477210 */ /* 0x000fe40007ffe0ff */
[C---:B------:R-:W-:Y:S01]  /*e620*/  LEA R76, P0, R42.reuse, R184, 0x2 ;  /* 0x000000b82a4c7211 */ /* 0x040fe200078010ff */
[----:B------:R-:W-:Y:S02]  /*e630*/  IMAD.X R41, RZ, RZ, R183, P1 ;  /* 0x000000ffff297224 */ /* 0x000fe400008e06b7 */
[----:B------:R-:W-:Y:S01]  /*e640*/  IMAD.IADD R47, R47, 0x1, R53 ;  /* 0x000000012f2f7824 */ /* 0x000fe200078e0235 */
[----:B------:R-:W-:Y:S02]  /*e650*/  LEA.HI.X R77, R42, R185, R71, 0x2, P0 ;  /* 0x000000b92a4d7211 */ /* 0x000fe400000f1447 */
[----:B------:R-:W-:-:S02]  /*e660*/  MOV R104, R40 ;  /* 0x0000002800687202 */ /* 0x000fc40000000f00 */
[----:B------:R-:W-:Y:S01]  /*e670*/  IADD3 R41, P0, PT, R131, R16, RZ ;  /* 0x0000001083297210 */ /* 0x000fe20007f1e0ff */
[----:B------:R-:W5:Y:S04]  /*e680*/  LDG.E.U16.CONSTANT R71, desc[UR6][R46.64+-0x2] ;  /* 0xfffffe062e477981 */ /* 0x000f68000c1e9500 */
[----:B------:R0:W5:Y:S01]  /*e690*/  LDG.E.U16.CONSTANT R72, desc[UR6][R46.64] ;  /* 0x000000062e487981 */ /* 0x000162000c1e9500 */
[----:B------:R-:W-:Y:S02]  /*e6a0*/  IADD3.X R40, PT, PT, R60, R24, RZ, P0, !PT ;  /* 0x000000183c287210 */ /* 0x000fe400007fe4ff */
[----:B------:R-:W-:Y:S01]  /*e6b0*/  IADD3 R42, P0, PT, R182, 0x39c0, RZ ;  /* 0x000039c0b62a7810 */ /* 0x000fe20007f1e0ff */
[----:B------:R-:W5:Y:S02]  /*e6c0*/  LDG.E.CONSTANT R132, desc[UR6][R76.64+0x2400] ;  /* 0x002400064c847981 */ /* 0x000f64000c1e9900 */
[----:B-1----:R-:W-:-:S02]  /*e6d0*/  IMAD R49, R40, 0x12, RZ ;  /* 0x0000001228317824 */ /* 0x002fc400078e02ff */
[----:B------:R-:W-:Y:S01]  /*e6e0*/  IMAD.WIDE.U32 R40, R41, 0x12, R44 ;  /* 0x0000001229287825 */ /* 0x000fe200078e002c */
[C---:B------:R-:W-:Y:S01]  /*e6f0*/  IADD3 R100, P2, PT, R182.reuse, 0x4ca0, RZ ;  /* 0x00004ca0b6647810 */ /* 0x040fe20007f5e0ff */
[----:B------:R-:W5:Y:S02]  /*e700*/  LDG.E.CONSTANT R130, desc[UR6][R76.64+0x2800] ;  /* 0x002800064c827981 */ /* 0x000f64000c1e9900 */
[----:B------:R-:W-:Y:S01]  /*e710*/  IMAD.X R43, RZ, RZ, R183, P0 ;  /* 0x000000ffff2b7224 */ /* 0x000fe200000e06b7 */
[----:B------:R-:W-:Y:S01]  /*e720*/  IADD3 R49, PT, PT, R41, R49, RZ ;  /* 0x0000003129317210 */ /* 0x000fe20007ffe0ff */
[----:B------:R-:W-:Y:S01]  /*e730*/  IMAD.MOV.U32 R48, RZ, RZ, R40 ;  /* 0x000000ffff307224 */ /* 0x000fe200078e0028 */
[----:B------:R-:W-:Y:S01]  /*e740*/  IADD3.X R101, PT, PT, RZ, R183, RZ, P2, !PT ;  /* 0x000000b7ff657210 */ /* 0x000fe200017fe4ff */
[----:B------:R-:W5:Y:S01]  /*e750*/  LDG.E.CONSTANT R142, desc[UR6][R76.64+0x2c00] ;  /* 0x002c00064c8e7981 */ /* 0x000f62000c1e9900 */
[----:B------:R-:W-:Y:S02]  /*e760*/  MOV R187, R42 ;  /* 0x0000002a00bb7202 */ /* 0x000fe40000000f00 */
[----:B------:R-:W-:Y:S01]  /*e770*/  IADD3 R42, P2, PT, R182, 0x4cc0, RZ ;  /* 0x00004cc0b62a7810 */ /* 0x000fe20007f5e0ff */
[----:B------:R-:W5:Y:S01]  /*e780*/  LDG.E.U16.CONSTANT R73, desc[UR6][R48.64+-0x2] ;  /* 0xfffffe0630497981 */ /* 0x000f62000c1e9500 */
[----:B------:R-:W-:-:S03]  /*e790*/  IADD3 R41, P0, PT, R131, R29, RZ ;  /* 0x0000001d83297210 */ /* 0x000fc60007f1e0ff */
[----:B------:R1:W5:Y:S01]  /*e7a0*/  LDG.E.U16.CONSTANT R74, desc[UR6][R48.64] ;  /* 0x00000006304a7981 */ /* 0x000362000c1e9500 */
[----:B------:R-:W-:Y:S01]  /*e7b0*/  IADD3 R96, P1, PT, R182, 0x39a0, RZ ;  /* 0x000039a0b6607810 */ /* 0x000fe20007f3e0ff */
[----:B------:R-:W-:Y:S01]  /*e7c0*/  IMAD.X R50, R60, 0x1, R35, P0 ;  /* 0x000000013c327824 */ /* 0x000fe200000e0623 */
[----:B------:R-:W-:Y:S01]  /*e7d0*/  IADD3.X R43, PT, PT, RZ, R183, RZ, P2, !PT ;  /* 0x000000b7ff2b7210 */ /* 0x000fe200017fe4ff */
[----:B------:R-:W5:Y:S02]  /*e7e0*/  LDG.E.CONSTANT R150, desc[UR6][R76.64+0x3400] ;  /* 0x003400064c967981 */ /* 0x000f64000c1e9900 */
[----:B------:R-:W-:Y:S01]  /*e7f0*/  IMAD.X R97, RZ, RZ, R183, P1 ;  /* 0x000000ffff617224 */ /* 0x000fe200008e06b7 */
[----:B------:R-:W-:Y:S01]  /*e800*/  MOV R186, R42 ;  /* 0x0000002a00ba7202 */ /* 0x000fe20000000f00 */
[----:B------:R-:W-:Y:S01]  /*e810*/  IMAD R51, R50, 0x12, RZ ;  /* 0x0000001232337824 */ /* 0x000fe200078e02ff */
[C---:B0-----:R-:W-:Y:S01]  /*e820*/  IADD3 R46, P1, PT, R182.reuse, 0x39e0, RZ ;  /* 0x000039e0b62e7810 */ /* 0x041fe20007f3e0ff */
[----:B------:R-:W-:Y:S01]  /*e830*/  IMAD.WIDE.U32 R42, R41, 0x12, R44 ;  /* 0x00000012292a7825 */ /* 0x000fe200078e002c */
[----:B------:R-:W-:-:S02]  /*e840*/  IADD3 R40, P0, PT, R182, 0x4ce0, RZ ;  /* 0x00004ce0b6287810 */ /* 0x000fc40007f1e0ff */
[----:B------:R-:W-:Y:S02]  /*e850*/  IADD3.X R47, PT, PT, RZ, R183, RZ, P1, !PT ;  /* 0x000000b7ff2f7210 */ /* 0x000fe40000ffe4ff */
[----:B------:R-:W-:Y:S02]  /*e860*/  IADD3 R51, PT, PT, R43, R51, RZ ;  /* 0x000000332b337210 */ /* 0x000fe40007ffe0ff */
[----:B------:R-:W-:Y:S01]  /*e870*/  MOV R50, R42 ;  /* 0x0000002a00327202 */ /* 0x000fe20000000f00 */
[----:B------:R-:W-:Y:S01]  /*e880*/  IMAD.X R41, RZ, RZ, R183, P0 ;  /* 0x000000ffff297224 */ /* 0x000fe200000e06b7 */
[----:B------:R-:W-:Y:S02]  /*e890*/  MOV R151, R46 ;  /* 0x0000002e00977202 */ /* 0x000fe40000000f00 */
[----:B------:R-:W-:Y:S01]  /*e8a0*/  IADD3 R47, P0, PT, R131, R14, RZ ;  /* 0x0000000e832f7210 */ /* 0x000fe20007f1e0ff */
[----:B------:R-:W5:Y:S01]  /*e8b0*/  LDG.E.U16.CONSTANT R75, desc[UR6][R50.64+-0x2] ;  /* 0xfffffe06324b7981 */ /* 0x000f62000c1e9500 */
[----:B------:R-:W-:-:S03]  /*e8c0*/  MOV R149, R40 ;  /* 0x0000002800957202 */ /* 0x000fc60000000f00 */
[----:B------:R0:W5:Y:S01]  /*e8d0*/  LDG.E.U16.CONSTANT R78, desc[UR6][R50.64] ;  /* 0x00000006324e7981 */ /* 0x000162000c1e9500 */
[----:B------:R-:W-:Y:S01]  /*e8e0*/  IADD3 R40, P1, PT, R182, 0x3a00, RZ ;  /* 0x00003a00b6287810 */ /* 0x000fe20007f3e0ff */
[----:B------:R-:W-:Y:S01]  /*e8f0*/  IMAD.X R43, R60, 0x1, R22, P0 ;  /* 0x000000013c2b7824 */ /* 0x000fe200000e0616 */
[----:B------:R-:W-:-:S03]  /*e900*/  IADD3 R79, P4, PT, R131, R31, RZ ;  /* 0x0000001f834f7210 */ /* 0x000fc60007f9e0ff */
[----:B------:R-:W-:Y:S02]  /*e910*/  IMAD.X R41, RZ, RZ, R183, P1 ;  /* 0x000000ffff297224 */ /* 0x000fe400008e06b7 */
[----:B-1----:R-:W-:Y:S01]  /*e920*/  IMAD R49, R43, 0x12, RZ ;  /* 0x000000122b317824 */ /* 0x002fe200078e02ff */
[----:B------:R-:W-:Y:S01]  /*e930*/  IADD3 R43, P5, PT, R131, R27, RZ ;  /* 0x0000001b832b7210 */ /* 0x000fe20007fbe0ff */
[--C-:B------:R-:W-:Y:S01]  /*e940*/  IMAD.WIDE.U32 R46, R47, 0x12, R44.reuse ;  /* 0x000000122f2e7825 */ /* 0x100fe200078e002c */
[----:B------:R-:W-:Y:S02]  /*e950*/  IADD3 R53, P3, PT, R131, R28, RZ ;  /* 0x0000001c83357210 */ /* 0x000fe40007f7e0ff */
[----:B------:R-:W-:Y:S01]  /*e960*/  MOV R143, R40 ;  /* 0x00000028008f7202 */ /* 0x000fe20000000f00 */
[--C-:B------:R-:W-:Y:S01]  /*e970*/  IMAD.WIDE.U32 R40, R79, 0x12, R44.reuse ;  /* 0x000000124f287825 */ /* 0x100fe200078e002c */
[----:B------:R-:W-:Y:S02]  /*e980*/  MOV R100, R100 ;  /* 0x0000006400647202 */ /* 0x000fe40000000f00 */
[----:B0-----:R-:W-:Y:S01]  /*e990*/  IADD3 R51, P2, PT, R131, R12, RZ ;  /* 0x0000000c83337210 */ /* 0x001fe20007f5e0ff */
[----:B------:R-:W-:Y:S01]  /*e9a0*/  IMAD.WIDE.U32 R42, R43, 0x12, R44 ;  /* 0x000000122b2a7825 */ /* 0x000fe200078e002c */
[----:B------:R-:W-:-:S02]  /*e9b0*/  IADD3 R49, PT, PT, R47, R49, RZ ;  /* 0x000000312f317210 */ /* 0x000fc40007ffe0ff */
[----:B------:R-:W-:Y:S01]  /*e9c0*/  IADD3 R101, P0, PT, R131, R37, RZ ;  /* 0x0000002583657210 */ /* 0x000fe20007f1e0ff */
[----:B------:R-:W-:Y:S01]  /*e9d0*/  IMAD.WIDE.U32 R44, R53, 0x12, R44 ;  /* 0x00000012352c7825 */ /* 0x000fe200078e002c */
[----:B------:R-:W-:-:S03]  /*e9e0*/  IADD3 R53, P1, PT, R131, R11, RZ ;  /* 0x0000000b83357210 */ /* 0x000fc60007f3e0ff */
[----:B------:R-:W-:Y:S01]  /*e9f0*/  IMAD.MOV.U32 R48, RZ, RZ, R46 ;  /* 0x000000ffff307224 */ /* 0x000fe200078e002e */
[----:B------:R-:W-:Y:S01]  /*ea00*/  MOV R96, R96 ;  /* 0x0000006000607202 */ /* 0x000fe20000000f00 */
[C---:B------:R-:W-:Y:S01]  /*ea10*/  IMAD.X R97, R60.reuse, 0x1, R19, P2 ;  /* 0x000000013c617824 */ /* 0x040fe200010e0613 */
[C---:B------:R-:W-:Y:S01]  /*ea20*/  IADD3.X R99, PT, PT, R60.reuse, R17, RZ, P1, !PT ;  /* 0x000000113c637210 */ /* 0x040fe20000ffe4ff */
[C---:B------:R-:W-:Y:S01]  /*ea30*/  IMAD.X R102, R60.reuse, 0x1, R32, P0 ;  /* 0x000000013c667824 */ /* 0x040fe200000e0620 */
[----:B------:R-:W5:Y:S04]  /*ea40*/  LDG.E.U16.CONSTANT R79, desc[UR6][R48.64+-0x2] ;  /* 0xfffffe06304f7981 */ /* 0x000f68000c1e9500 */
[----:B------:R0:W5:Y:S01]  /*ea50*/  LDG.E.U16.CONSTANT R80, desc[UR6][R48.64] ;  /* 0x0000000630507981 */ /* 0x000162000c1e9500 */
[----:B------:R-:W-:Y:S01]  /*ea60*/  IMAD.WIDE.U32 R52, R53, 0x12, R180 ;  /* 0x0000001235347825 */ /* 0x000fe200078e00b4 */
[----:B------:R-:W-:-:S03]  /*ea70*/  IADD3.X R81, PT, PT, R60, R34, RZ, P3, !PT ;  /* 0x000000223c517210 */ /* 0x000fc60001ffe4ff */
[----:B------:R-:W-:Y:S02]  /*ea80*/  IMAD R99, R99, 0x12, RZ ;  /* 0x0000001263637824 */ /* 0x000fe400078e02ff */
[----:B0-----:R-:W-:-:S04]  /*ea90*/  IMAD.WIDE.U32 R48, R51, 0x12, R180 ;  /* 0x0000001233307825 */ /* 0x001fc800078e00b4 */
[----:B------:R-:W-:-:S04]  /*eaa0*/  IMAD.WIDE.U32 R50, R101, 0x12, R180 ;  /* 0x0000001265327825 */ /* 0x000fc800078e00b4 */
[----:B------:R-:W-:Y:S02]  /*eab0*/  IMAD R101, R97, 0x12, RZ ;  /* 0x0000001261657824 */ /* 0x000fe400078e02ff */
[----:B------:R-:W-:Y:S01]  /*eac0*/  IMAD R97, R102, 0x12, RZ ;  /* 0x0000001266617824 */ /* 0x000fe200078e02ff */
[----:B------:R-:W-:Y:S01]  /*ead0*/  IADD3 R47, P3, PT, R131, R123, RZ ;  /* 0x0000007b832f7210 */ /* 0x000fe20007f7e0ff */
[----:B------:R-:W-:Y:S01]  /*eae0*/  IMAD.IADD R53, R53, 0x1, R99 ;  /* 0x0000000135357824 */ /* 0x000fe200078e0263 */
[----:B------:R-:W-:Y:S01]  /*eaf0*/  IADD3.X R99, PT, PT, R60, R0, RZ, P4, !PT ;  /* 0x000000003c637210 */ /* 0x000fe200027fe4ff */
[----:B--2---:R-:W-:Y:S01]  /*eb00*/  IMAD R83, R98, 0x10000, R83 ;  /* 0x0001000062537824 */ /* 0x004fe200078e0253 */
[----:B------:R-:W-:Y:S01]  /*eb10*/  IADD3 R51, PT, PT, R51, R97, RZ ;  /* 0x0000006133337210 */ /* 0x000fe20007ffe0ff */
[----:B------:R-:W-:Y:S01]  /*eb20*/  IMAD R81, R81, 0x12, RZ ;  /* 0x0000001251517824 */ /* 0x000fe200078e02ff */
[C---:B------:R-:W-:Y:S02]  /*eb30*/  IADD3.X R97, PT, PT, R60.reuse, R33, RZ, P5, !PT ;  /* 0x000000213c617210 */ /* 0x040fe40002ffe4ff */
[----:B------:R-:W-:Y:S01]  /*eb40*/  IADD3.X R82, PT, PT, R60, R122, RZ, P3, !PT ;  /* 0x0000007a3c527210 */ /* 0x000fe20001ffe4ff */
[----:B------:R-:W-:Y:S01]  /*eb50*/  IMAD R99, R99, 0x12, RZ ;  /* 0x0000001263637824 */ /* 0x000fe200078e02ff */
[----:B------:R-:W-:Y:S01]  /*eb60*/  LOP3.LUT R60, R83, 0xf0f0f0f, RZ, 0xc0, !PT ;  /* 0x0f0f0f0f533c7812 */ /* 0x000fe200078ec0ff */
[----:B------:R-:W-:Y:S01]  /*eb70*/  IMAD.IADD R45, R45, 0x1, R81 ;  /* 0x000000012d2d7824 */ /* 0x000fe200078e0251 */
[----:B------:R-:W-:Y:S01]  /*eb80*/  IADD3 R49, PT, PT, R49, R101, RZ ;  /* 0x0000006531317210 */ /* 0x000fe20007ffe0ff */
[----:B------:R-:W-:Y:S01]  /*eb90*/  IMAD R101, R97, 0x12, RZ ;  /* 0x0000001261657824 */ /* 0x000fe200078e02ff */
[----:B------:R-:W-:Y:S01]  /*eba0*/  SHF.R.U32.HI R97, RZ, 0x4, R83 ;  /* 0x00000004ff617819 */ /* 0x000fe20000011653 */
[----:B------:R-:W-:Y:S01]  /*ebb0*/  VIADD R98, R60, 0x78787878 ;  /* 0x787878783c627836 */ /* 0x000fe20000000000 */
[----:B------:R-:W-:Y:S01]  /*ebc0*/  IADD3 R41, PT, PT, R41, R99, RZ ;  /* 0x0000006329297210 */ /* 0x000fe20007ffe0ff */
[----:B------:R-:W-:Y:S01]  /*ebd0*/  IMAD R103, R82, 0x12, RZ ;  /* 0x0000001252677824 */ /* 0x000fe200078e02ff */
[----:B------:R-:W2:Y:S01]  /*ebe0*/  LDG.E.U16.CONSTANT R81, desc[UR6][R44.64+-0x2] ;  /* 0xfffffe062c517981 */ /* 0x000ea2000c1e9500 */
[----:B------:R-:W-:-:S03]  /*ebf0*/  LOP3.LUT R99, R97, 0xf0f0f0f, RZ, 0xc0, !PT ;  /* 0x0f0f0f0f61637812 */ /* 0x000fc600078ec0ff */
[----:B------:R-:W2:Y:S01]  /*ec00*/  LDG.E.U16.CONSTANT R82, desc[UR6][R44.64] ;  /* 0x000000062c527981 */ /* 0x000ea2000c1e9500 */
[----:B------:R-:W-:Y:S02]  /*ec10*/  LOP3.LUT R83, R98, R83, RZ, 0x3c, !PT ;  /* 0x0000005362537212 */ /* 0x000fe400078e3cff */
[----:B------:R-:W-:Y:S01]  /*ec20*/  IADD3 R102, PT, PT, R99, 0x78787878, RZ ;  /* 0x7878787863667810 */ /* 0x000fe20007ffe0ff */
[----:B------:R-:W-:Y:S01]  /*ec30*/  IMAD.WIDE.U32 R46, R47, 0x12, R180 ;  /* 0x000000122f2e7825 */ /* 0x000fe200078e00b4 */
[----:B------:R-:W-:Y:S01]  /*ec40*/  LOP3.LUT R83, R83, 0x8080808, R60, 0x60, !PT ;  /* 0x0808080853537812 */ /* 0x000fe200078e603c */
[----:B------:R0:W2:Y:S01]  /*ec50*/  LDG.E.U16.CONSTANT R48, desc[UR6][R48.64] ;  /* 0x0000000630307981 */ /* 0x0000a2000c1e9500 */
[----:B------:R-:W-:Y:S01]  /*ec60*/  LOP3.LUT R106, R102, R97, RZ, 0x3c, !PT ;  /* 0x00000061666a7212 */ /* 0x000fe200078e3cff */
[----:B------:R-:W-:Y:S01]  /*ec70*/  IMAD.IADD R47, R47, 0x1, R103 ;  /* 0x000000012f2f7824 */ /* 0x000fe200078e0267 */
[----:B------:R-:W-:Y:S01]  /*ec80*/  PRMT R83, R83, 0xba98, RZ ;  /* 0x0000ba9853537816 */ /* 0x000fe200000000ff */
[----:B---3--:R-:W-:Y:S01]  /*ec90*/  IMAD R57, R58, 0x10000, R57 ;  /* 0x000100003a397824 */ /* 0x008fe200078e0239 */
[----:B------:R-:W-:Y:S01]  /*eca0*/  PRMT R60, R60, 0xba98, RZ ;  /* 0x0000ba983c3c7816 */ /* 0x000fe200000000ff */
[----:B------:R-:W-:Y:S01]  /*ecb0*/  IMAD.IADD R43, R43, 0x1, R101 ;  /* 0x000000012b2b7824 */ /* 0x000fe200078e0265 */
[----:B------:R-:W-:Y:S01]  /*ecc0*/  LOP3.LUT R106, R106, 0x8080808, R99, 0x60, !PT ;  /* 0x080808086a6a7812 */ /* 0x000fe200078e6063 */
[----:B------:R1:W3:Y:S01]  /*ecd0*/  LDG.E.U16.CONSTANT R46, desc[UR6][R46.64] ;  /* 0x000000062e2e7981 */ /* 0x0002e2000c1e9500 */
[----:B------:R-:W-:-:S02]  /*ece0*/  LOP3.LUT R98, R83, 0x80808080, R98, 0x6, !PT ;  /* 0x8080808053627812 */ /* 0x000fc400078e0662 */
[----:B------:R-:W-:Y:S01]  /*ecf0*/  LOP3.LUT R83, R83, 0x7f7f7f7f, R60, 0x60, !PT ;  /* 0x7f7f7f7f53537812 */ /* 0x000fe200078e603c */
[----:B------:R4:W3:Y:S01]  /*ed00*/  LDG.E.U16.CONSTANT R50, desc[UR6][R50.64] ;  /* 0x0000000632327981 */ /* 0x0008e2000c1e9500 */
[----:B------:R-:W-:Y:S02]  /*ed10*/  PRMT R60, R99, 0xba98, RZ ;  /* 0x0000ba98633c7816 */ /* 0x000fe400000000ff */
[----:B0-----:R-:W-:Y:S01]  /*ed20*/  LOP3.LUT R49, R57, 0xf0f0f0f, RZ, 0xc0, !PT ;  /* 0x0f0f0f0f39317812 */ /* 0x001fe200078ec0ff */
[----:B------:R-:W3:Y:S01]  /*ed30*/  LDG.E.U16.CONSTANT R44, desc[UR6][R42.64+-0x2] ;  /* 0xfffffe062a2c7981 */ /* 0x000ee2000c1e9500 */
[----:B-1----:R-:W-:-:S03]  /*ed40*/  PRMT R47, R106, 0xba98, RZ ;  /* 0x0000ba986a2f7816 */ /* 0x002fc600000000ff */
[----:B------:R0:W3:Y:S01]  /*ed50*/  LDG.E.U16.CONSTANT R45, desc[UR6][R42.64] ;  /* 0x000000062a2d7981 */ /* 0x0000e2000c1e9500 */
[C---:B------:R-:W-:Y:S02]  /*ed60*/  LOP3.LUT R102, R47.reuse, 0x80808080, R102, 0x6, !PT ;  /* 0x808080802f667812 */ /* 0x040fe400078e0666 */
[----:B------:R-:W-:Y:S01]  /*ed70*/  LOP3.LUT R47, R47, 0x7f7f7f7f, R60, 0x60, !PT ;  /* 0x7f7f7f7f2f2f7812 */ /* 0x000fe200078e603c */
[----:B------:R-:W-:Y:S01]  /*ed80*/  VIADD R60, R49, 0x78787878 ;  /* 0x78787878313c7836 */ /* 0x000fe20000000000 */
[----:B------:R-:W-:Y:S01]  /*ed90*/  LOP3.LUT R83, R98, R83, RZ, 0xfc, !PT ;  /* 0x0000005362537212 */ /* 0x000fe200078efcff */
[----:B----4-:R-:W-:Y:S01]  /*eda0*/  IMAD R51, R126, 0x4c, R119 ;  /* 0x0000004c7e337824 */ /* 0x010fe200078e0277 */
[----:B------:R-:W4:Y:S02]  /*edb0*/  LDG.E.U16.CONSTANT R58, desc[UR6][R40.64] ;  /* 0x00000006283a7981 */ /* 0x000f24000c1e9500 */
[----:B------:R-:W-:Y:S02]  /*edc0*/  LOP3.LUT R98, R60, R57, RZ, 0x3c, !PT ;  /* 0x000000393c627212 */ /* 0x000fe400078e3cff */
[----:B------:R1:W4:Y:S01]  /*edd0*/  LDG.E.U16.CONSTANT R43, desc[UR6][R40.64+-0x2] ;  /* 0xfffffe06282b7981 */ /* 0x000322000c1e9500 */
[----:B------:R-:W-:-:S02]  /*ede0*/  SHF.R.U32.HI R57, RZ, 0x4, R57 ;  /* 0x00000004ff397819 */ /* 0x000fc40000011639 */
[----:B------:R-:W-:Y:S01]  /*edf0*/  LOP3.LUT R98, R98, 0x8080808, R49, 0x60, !PT ;  /* 0x0808080862627812 */ /* 0x000fe200078e6031 */
[----:B------:R1:W4:Y:S01]  /*ee00*/  LDG.E.U16.CONSTANT R52, desc[UR6][R52.64] ;  /* 0x0000000634347981 */ /* 0x000322000c1e9500 */
[----:B------:R-:W-:Y:S02]  /*ee10*/  LEA R59, R62, R59, 0x10 ;  /* 0x0000003b3e3b7211 */ /* 0x000fe400078e80ff */
[----:B0-----:R-:W-:Y:S02]  /*ee20*/  LEA R42, R51, R146, 0x2 ;  /* 0x00000092332a7211 */ /* 0x001fe400078e10ff */
[----:B------:R-:W-:Y:S02]  /*ee30*/  PRMT R51, R98, 0xba98, RZ ;  /* 0x0000ba9862337816 */ /* 0x000fe400000000ff */
[----:B-1----:R-:W-:Y:S02]  /*ee40*/  PRMT R40, R49, 0xba98, RZ ;  /* 0x0000ba9831287816 */ /* 0x002fe400000000ff */
[----:B------:R-:W-:-:S02]  /*ee50*/  LOP3.LUT R53, R57, 0xf0f0f0f, RZ, 0xc0, !PT ;  /* 0x0f0f0f0f39357812 */ /* 0x000fc400078ec0ff */
[----:B------:R-:W-:Y:S02]  /*ee60*/  SHF.R.U32.HI R99, RZ, 0x4, R59 ;  /* 0x00000004ff637819 */ /* 0x000fe4000001163b */
[----:B------:R-:W-:Y:S02]  /*ee70*/  IADD3 R62, PT, PT, R53, 0x78787878, RZ ;  /* 0x78787878353e7810 */ /* 0x000fe40007ffe0ff */
[C---:B------:R-:W-:Y:S02]  /*ee80*/  LOP3.LUT R60, R51.reuse, 0x80808080, R60, 0x6, !PT ;  /* 0x80808080333c7812 */ /* 0x040fe400078e063c */
[----:B------:R-:W-:Y:S02]  /*ee90*/  LOP3.LUT R51, R51, 0x7f7f7f7f, R40, 0x60, !PT ;  /* 0x7f7f7f7f33337812 */ /* 0x000fe400078e6028 */
[----:B------:R-:W-:Y:S02]  /*eea0*/  LOP3.LUT R49, R99, 0xf0f0f0f, RZ, 0xc0, !PT ;  /* 0x0f0f0f0f63317812 */ /* 0x000fe400078ec0ff */
[----:B------:R-:W-:-:S02]  /*eeb0*/  LOP3.LUT R40, R62, R57, RZ, 0x3c, !PT ;  /* 0x000000393e287212 */ /* 0x000fc400078e3cff */
[----:B------:R-:W-:Y:S01]  /*eec0*/  LOP3.LUT R97, R59, 0xf0f0f0f, RZ, 0xc0, !PT ;  /* 0x0f0f0f0f3b617812 */ /* 0x000fe200078ec0ff */
[----:B------:R-:W-:Y:S01]  /*eed0*/  VIADD R106, R49, 0x78787878 ;  /* 0x78787878316a7836 */ /* 0x000fe20000000000 */
[----:B------:R-:W-:-:S03]  /*eee0*/  LOP3.LUT R40, R40, 0x8080808, R53, 0x60, !PT ;  /* 0x0808080828287812 */ /* 0x000fc600078e6035 */
[----:B------:R-:W-:Y:S01]  /*eef0*/  VIADD R98, R97, 0x78787878 ;  /* 0x7878787861627836 */ /* 0x000fe20000000000 */
[----:B------:R-:W-:Y:S02]  /*ef00*/  PRMT R41, R40, 0xba98, RZ ;  /* 0x0000ba9828297816 */ /* 0x000fe400000000ff */
[----:B------:R-:W-:Y:S02]  /*ef10*/  PRMT R40, R53, 0xba98, RZ ;  /* 0x0000ba9835287816 */ /* 0x000fe400000000ff */
[----:B------:R-:W-:Y:S02]  /*ef20*/  LOP3.LUT R47, R102, R47, RZ, 0xfc, !PT ;  /* 0x0000002f662f7212 */ /* 0x000fe400078efcff */
[----:B------:R-:W-:Y:S02]  /*ef30*/  LOP3.LUT R114, R106, R99, RZ, 0x3c, !PT ;  /* 0x000000636a727212 */ /* 0x000fe400078e3cff */
[----:B------:R-:W-:Y:S02]  /*ef40*/  LOP3.LUT R102, R98, R59, RZ, 0x3c, !PT ;  /* 0x0000003b62667212 */ /* 0x000fe400078e3cff */
[----:B-----5:R-:W-:-:S02]  /*ef50*/  LEA R67, R67, R64, 0x10 ;  /* 0x0000004043437211 */ /* 0x020fc400078e80ff */
[C---:B------:R-:W-:Y:S01]  /*ef60*/  LOP3.LUT R62, R41.reuse, 0x80808080, R62, 0x6, !PT ;  /* 0x80808080293e7812 */ /* 0x040fe200078e063e */
[----:B------:R0:W-:Y:S01]  /*ef70*/  STS [R42+0x3990], R47 ;  /* 0x0039902f2a007388 */ /* 0x0001e20000000800 */
[----:B------:R-:W-:Y:S02]  /*ef80*/  LOP3.LUT R41, R41, 0x7f7f7f7f, R40, 0x60, !PT ;  /* 0x7f7f7f7f29297812 */ /* 0x000fe400078e6028 */
[----:B------:R-:W-:Y:S01]  /*ef90*/  LOP3.LUT R114, R114, 0x8080808, R49, 0x60, !PT ;  /* 0x0808080872727812 */ /* 0x000fe200078e6031 */
[----:B------:R-:W-:Y:S01]  /*efa0*/  IMAD R65, R70, 0x10000, R65 ;  /* 0x0001000046417824 */ /* 0x000fe200078e0241 */
[----:B------:R-:W-:Y:S01]  /*efb0*/  PRMT R40, R49, 0xba98, RZ ;  /* 0x0000ba9831287816 */ /* 0x000fe200000000ff */
[----:B------:R-:W5:Y:S01]  /*efc0*/  LDG.E.CONSTANT R70, desc[UR6][R76.64+0x1000] ;  /* 0x001000064c467981 */ /* 0x000f62000c1e9900 */
[----:B------:R-:W-:Y:S02]  /*efd0*/  LOP3.LUT R102, R102, 0x8080808, R97, 0x60, !PT ;  /* 0x0808080866667812 */ /* 0x000fe400078e6061 */
[----:B------:R-:W-:Y:S01]  /*efe0*/  LOP3.LUT R49, R67, 0xf0f0f0f, RZ, 0xc0, !PT ;  /* 0x0f0f0f0f43317812 */ /* 0x000fe200078ec0ff */
[----:B------:R-:W5:Y:S01]  /*eff0*/  LDG.E.CONSTANT R64, desc[UR6][R76.64+0x1400] ;  /* 0x001400064c407981 */ /* 0x000f62000c1e9900 */
[----:B------:R-:W-:-:S02]  /*f000*/  LOP3.LUT R51, R60, R51, RZ, 0xfc, !PT ;  /* 0x000000333c337212 */ /* 0x000fc400078efcff */
[----:B0-----:R-:W-:Y:S02]  /*f010*/  PRMT R47, R102, 0xba98, RZ ;  /* 0x0000ba98662f7816 */ /* 0x001fe400000000ff */
[----:B------:R-:W-:Y:S01]  /*f020*/  PRMT R53, R114, 0xba98, RZ ;  /* 0x0000ba9872357816 */ /* 0x000fe200000000ff */
[----:B------:R-:W5:Y:S01]  /*f030*/  LDG.E.CONSTANT R102, desc[UR6][R76.64+0x800] ;  /* 0x000800064c667981 */ /* 0x000f62000c1e9900 */
[----:B------:R-:W-:Y:S02]  /*f040*/  IADD3 R136, PT, PT, R49, 0x78787878, RZ ;  /* 0x7878787831887810 */ /* 0x000fe40007ffe0ff */
[----:B------:R-:W-:Y:S01]  /*f050*/  PRMT R60, R97, 0xba98, RZ ;  /* 0x0000ba98613c7816 */ /* 0x000fe200000000ff */
[----:B------:R-:W5:Y:S01]  /*f060*/  LDG.E.CONSTANT R114, desc[UR6][R76.64] ;  /* 0x000000064c727981 */ /* 0x000f62000c1e9900 */
[----:B------:R-:W-:Y:S02]  /*f070*/  LOP3.LUT R41, R62, R41, RZ, 0xfc, !PT ;  /* 0x000000293e297212 */ /* 0x000fe400078efcff */
[----:B------:R-:W-:Y:S01]  /*f080*/  LOP3.LUT R98, R47, 0x80808080, R98, 0x6, !PT ;  /* 0x808080802f627812 */ /* 0x000fe200078e0662 */
[----:B------:R-:W5:Y:S01]  /*f090*/  LDG.E.CONSTANT R62, desc[UR6][R76.64+0x1c00] ;  /* 0x001c00064c3e7981 */ /* 0x000f62000c1e9900 */
[----:B------:R-:W-:-:S02]  /*f0a0*/  LOP3.LUT R106, R53, 0x80808080, R106, 0x6, !PT ;  /* 0x80808080356a7812 */ /* 0x000fc400078e066a */
[----:B------:R-:W-:Y:S02]  /*f0b0*/  LOP3.LUT R134, R136, R67, RZ, 0x3c, !PT ;  /* 0x0000004388867212 */ /* 0x000fe400078e3cff */
[----:B------:R-:W-:Y:S02]  /*f0c0*/  LOP3.LUT R47, R47, 0x7f7f7f7f, R60, 0x60, !PT ;  /* 0x7f7f7f7f2f2f7812 */ /* 0x000fe400078e603c */
[----:B------:R-:W-:Y:S01]  /*f0d0*/  LOP3.LUT R53, R53, 0x7f7f7f7f, R40, 0x60, !PT ;  /* 0x7f7f7f7f35357812 */ /* 0x000fe200078e6028 */
[----:B------:R0:W-:Y:S01]  /*f0e0*/  STS [R42+0x4310], R41 ;  /* 0x004310292a007388 */ /* 0x0001e20000000800 */
[----:B------:R-:W-:Y:S02]  /*f0f0*/  LOP3.LUT R47, R98, R47, RZ, 0xfc, !PT ;  /* 0x0000002f622f7212 */ /* 0x000fe400078efcff */
[----:B------:R-:W-:Y:S01]  /*f100*/  LOP3.LUT R53, R106, R53, RZ, 0xfc, !PT ;  /* 0x000000356a357212 */ /* 0x000fe200078efcff */
[----:B------:R-:W5:Y:S04]  /*f110*/  LDG.E.CONSTANT R98, desc[UR6][R76.64+0xc00] ;  /* 0x000c00064c627981 */ /* 0x000f68000c1e9900 */
[----:B------:R-:W5:Y:S01]  /*f120*/  LDG.E.CONSTANT R106, desc[UR6][R76.64+0x400] ;  /* 0x000400064c6a7981 */ /* 0x000f62000c1e9900 */
[----:B0-----:R-:W-:-:S03]  /*f130*/  LOP3.LUT R41, R134, 0x8080808, R49, 0x60, !PT ;  /* 0x0808080886297812 */ /* 0x001fc600078e6031 */
[----:B------:R-:W5:Y:S04]  /*f140*/  LDG.E.CONSTANT R40, desc[UR6][R76.64+0x1800] ;  /* 0x001800064c287981 */ /* 0x000f68000c1e9900 */
[----:B------:R-:W5:Y:S04]  /*f150*/  LDG.E.CONSTANT R60, desc[UR6][R76.64+0x2000] ;  /* 0x002000064c3c7981 */ /* 0x000f68000c1e9900 */
[----:B------:R-:W5:Y:S04]  /*f160*/  LDG.E.CONSTANT R134, desc[UR6][R76.64+0x3000] ;  /* 0x003000064c867981 */ /* 0x000f68000c1e9900 */
[----:B------:R0:W-:Y:S04]  /*f170*/  STS [R42+0x4c80], R47 ;  /* 0x004c802f2a007388 */ /* 0x0001e80000000800 */
[----:B------:R1:W-:Y:S01]  /*f180*/  STS [R42+0x4300], R51 ;  /* 0x004300332a007388 */ /* 0x0003e20000000800 */
[----:B0-----:R-:W-:-:S04]  /*f190*/  SHF.R.U32.HI R47, RZ, 0x4, R67 ;  /* 0x00000004ff2f7819 */ /* 0x001fc80000011643 */
[----:B-1----:R-:W-:-:S05]  /*f1a0*/  LOP3.LUT R51, R47, 0xf0f0f0f, RZ, 0xc0, !PT ;  /* 0x0f0f0f0f2f337812 */ /* 0x002fca00078ec0ff */
[----:B------:R-:W-:Y:S01]  /*f1b0*/  VIADD R154, R51, 0x78787878 ;  /* 0x78787878339a7836 */ /* 0x000fe20000000000 */
[----:B------:R-:W-:Y:S02]  /*f1c0*/  PRMT R41, R41, 0xba98, RZ ;  /* 0x0000ba9829297816 */ /* 0x000fe400000000ff */
[----:B------:R-:W-:Y:S02]  /*f1d0*/  PRMT R152, R49, 0xba98, RZ ;  /* 0x0000ba9831987816 */ /* 0x000fe400000000ff */
[----:B------:R-:W-:Y:S02]  /*f1e0*/  LOP3.LUT R156, R154, R47, RZ, 0x3c, !PT ;  /* 0x0000002f9a9c7212 */ /* 0x000fe400078e3cff */
[----:B------:R-:W-:Y:S02]  /*f1f0*/  LOP3.LUT R49, R65, 0xf0f0f0f, RZ, 0xc0, !PT ;  /* 0x0f0f0f0f41317812 */ /* 0x000fe400078ec0ff */
[C---:B------:R-:W-:Y:S02]  /*f200*/  LOP3.LUT R136, R41.reuse, 0x80808080, R136, 0x6, !PT ;  /* 0x8080808029887812 */ /* 0x040fe400078e0688 */
[----:B------:R-:W-:-:S02]  /*f210*/  LOP3.LUT R41, R41, 0x7f7f7f7f, R152, 0x60, !PT ;  /* 0x7f7f7f7f29297812 */ /* 0x000fc400078e6098 */
[----:B------:R-:W-:Y:S02]  /*f220*/  LOP3.LUT R156, R156, 0x8080808, R51, 0x60, !PT ;  /* 0x080808089c9c7812 */ /* 0x000fe400078e6033 */
[----:B------:R-:W-:Y:S02]  /*f230*/  IADD3 R152, PT, PT, R49, 0x78787878, RZ ;  /* 0x7878787831987810 */ /* 0x000fe40007ffe0ff */
[----:B------:R-:W-:Y:S02]  /*f240*/  PRMT R47, R156, 0xba98, RZ ;  /* 0x0000ba989c2f7816 */ /* 0x000fe400000000ff */
[----:B------:R-:W-:Y:S02]  /*f250*/  LOP3.LUT R156, R152, R65, RZ, 0x3c, !PT ;  /* 0x00000041989c7212 */ /* 0x000fe400078e3cff */
[----:B------:R-:W-:Y:S02]  /*f260*/  LOP3.LUT R41, R136, R41, RZ, 0xfc, !PT ;  /* 0x0000002988297212 */ /* 0x000fe400078efcff */
[----:B------:R-:W-:-:S02]  /*f270*/  PRMT R136, R51, 0xba98, RZ ;  /* 0x0000ba9833887816 */ /* 0x000fc400000000ff */
[----:B------:R-:W-:Y:S02]  /*f280*/  LOP3.LUT R156, R156, 0x8080808, R49, 0x60, !PT ;  /* 0x080808089c9c7812 */ /* 0x000fe400078e6031 */
[----:B------:R-:W-:Y:S02]  /*f290*/  SHF.R.U32.HI R57, RZ, 0x4, R65 ;  /* 0x00000004ff397819 */ /* 0x000fe40000011641 */
[----:B------:R-:W-:Y:S02]  /*f2a0*/  LEA R55, R55, R54, 0x10 ;  /* 0x0000003637377211 */ /* 0x000fe400078e80ff */
[C---:B------:R-:W-:Y:S02]  /*f2b0*/  LOP3.LUT R154, R47.reuse, 0x80808080, R154, 0x6, !PT ;  /* 0x808080802f9a7812 */ /* 0x040fe400078e069a */
[----:B------:R-:W-:Y:S02]  /*f2c0*/  LOP3.LUT R47, R47, 0x7f7f7f7f, R136, 0x60, !PT ;  /* 0x7f7f7f7f2f2f7812 */ /* 0x000fe400078e6088 */
[----:B------:R-:W-:-:S02]  /*f2d0*/  PRMT R51, R156, 0xba98, RZ ;  /* 0x0000ba989c337816 */ /* 0x000fc400000000ff */
[----:B------:R-:W-:Y:S02]  /*f2e0*/  PRMT R136, R49, 0xba98, RZ ;  /* 0x0000ba9831887816 */ /* 0x000fe400000000ff */
[----:B------:R-:W-:Y:S02]  /*f2f0*/  LOP3.LUT R59, R57, 0xf0f0f0f, RZ, 0xc0, !PT ;  /* 0x0f0f0f0f393b7812 */ /* 0x000fe400078ec0ff */
[----:B------:R-:W-:Y:S02]  /*f300*/  LOP3.LUT R49, R55, 0xf0f0f0f, RZ, 0xc0, !PT ;  /* 0x0f0f0f0f37317812 */ /* 0x000fe400078ec0ff */
[----:B------:R-:W-:Y:S02]  /*f310*/  LOP3.LUT R152, R51, 0x80808080, R152, 0x6, !PT ;  /* 0x8080808033987812 */ /* 0x000fe400078e0698 */
[----:B------:R-:W-:Y:S01]  /*f320*/  LOP3.LUT R47, R154, R47, RZ, 0xfc, !PT ;  /* 0x0000002f9a2f7212 */ /* 0x000fe200078efcff */
[----:B------:R-:W-:Y:S01]  /*f330*/  VIADD R154, R59, 0x78787878 ;  /* 0x787878783b9a7836 */ /* 0x000fe20000000000 */
[----:B------:R-:W-:Y:S01]  /*f340*/  LOP3.LUT R51, R51, 0x7f7f7f7f, R136, 0x60, !PT ;  /* 0x7f7f7f7f33337812 */ /* 0x000fe200078e6088 */
[----:B------:R-:W-:Y:S01]  /*f350*/  VIADD R136, R49, 0x78787878 ;  /* 0x7878787831887836 */ /* 0x000fe20000000000 */
[----:B------:R0:W-:Y:S02]  /*f360*/  STS [R42+0x4c90], R53 ;  /* 0x004c90352a007388 */ /* 0x0001e40000000800 */
[----:B------:R-:W-:-:S02]  /*f370*/  LOP3.LUT R51, R152, R51, RZ, 0xfc, !PT ;  /* 0x0000003398337212 */ /* 0x000fc400078efcff */
[----:B------:R-:W-:Y:S02]  /*f380*/  LOP3.LUT R54, R154, R57, RZ, 0x3c, !PT ;  /* 0x000000399a367212 */ /* 0x000fe400078e3cff */
[----:B------:R-:W-:Y:S02]  /*f390*/  LOP3.LUT R152, R136, R55, RZ, 0x3c, !PT ;  /* 0x0000003788987212 */ /* 0x000fe400078e3cff */
[----:B0-----:R-:W-:-:S04]  /*f3a0*/  SHF.R.U32.HI R53, RZ, 0x4, R55 ;  /* 0x00000004ff357819 */ /* 0x001fc80000011637 */
[----:B------:R-:W-:Y:S02]  /*f3b0*/  LOP3.LUT R55, R53, 0xf0f0f0f, RZ, 0xc0, !PT ;  /* 0x0f0f0f0f35377812 */ /* 0x000fe400078ec0ff */
[----:B------:R-:W-:Y:S02]  /*f3c0*/  LOP3.LUT R54, R54, 0x8080808, R59, 0x60, !PT ;  /* 0x0808080836367812 */ /* 0x000fe400078e603b */
[----:B------:R-:W-:Y:S01]  /*f3d0*/  LEA R61, R61, R56, 0x10 ;  /* 0x000000383d3d7211 */ /* 0x000fe200078e80ff */
[----:B------:R-:W-:Y:S01]  /*f3e0*/  VIADD R56, R55, 0x78787878 ;  /* 0x7878787837387836 */ /* 0x000fe20000000000 */
[----:B------:R-:W-:Y:S01]  /*f3f0*/  LOP3.LUT R152, R152, 0x8080808, R49, 0x60, !PT ;  /* 0x0808080898987812 */ /* 0x000fe200078e6031 */
[----:B------:R0:W-:Y:S04]  /*f400*/  STS [R42+0x5600], R41 ;  /* 0x005600292a007388 */ /* 0x0001e80000000800 */
[----:B------:R1:W-:Y:S01]  /*f410*/  STS [R42+0x5610], R47 ;  /* 0x0056102f2a007388 */ /* 0x0003e20000000800 */
[----:B0-----:R-:W-:-:S02]  /*f420*/  PRMT R41, R54, 0xba98, RZ ;  /* 0x0000ba9836297816 */ /* 0x001fc400000000ff */
[----:B------:R-:W-:Y:S02]  /*f430*/  PRMT R54, R59, 0xba98, RZ ;  /* 0x0000ba983b367816 */ /* 0x000fe400000000ff */
[----:B-1----:R-:W-:Y:S02]  /*f440*/  PRMT R47, R152, 0xba98, RZ ;  /* 0x0000ba98982f7816 */ /* 0x002fe400000000ff */
[----:B------:R-:W-:Y:S02]  /*f450*/  LOP3.LUT R152, R56, R53, RZ, 0x3c, !PT ;  /* 0x0000003538987212 */ /* 0x000fe400078e3cff */
[C---:B------:R-:W-:Y:S01]  /*f460*/  LOP3.LUT R154, R41.reuse, 0x80808080, R154, 0x6, !PT ;  /* 0x80808080299a7812 */ /* 0x040fe200078e069a */
[----:B------:R0:W-:Y:S01]  /*f470*/  STS [R42+0x5f80], R51 ;  /* 0x005f80332a007388 */ /* 0x0001e20000000800 */
[----:B------:R-:W-:Y:S02]  /*f480*/  LOP3.LUT R41, R41, 0x7f7f7f7f, R54, 0x60, !PT ;  /* 0x7f7f7f7f29297812 */ /* 0x000fe400078e6036 */
[----:B------:R-:W-:-:S02]  /*f490*/  PRMT R54, R49, 0xba98, RZ ;  /* 0x0000ba9831367816 */ /* 0x000fc400000000ff */
[----:B------:R-:W-:Y:S02]  /*f4a0*/  LOP3.LUT R57, R61, 0xf0f0f0f, RZ, 0xc0, !PT ;  /* 0x0f0f0f0f3d397812 */ /* 0x000fe400078ec0ff */
[----:B------:R-:W-:Y:S02]  /*f4b0*/  LOP3.LUT R152, R152, 0x8080808, R55, 0x60, !PT ;  /* 0x0808080898987812 */ /* 0x000fe400078e6037 */
[----:B0-----:R-:W-:Y:S02]  /*f4c0*/  SHF.R.U32.HI R51, RZ, 0x4, R61 ;  /* 0x00000004ff337819 */ /* 0x001fe4000001163d */
[C---:B------:R-:W-:Y:S02]  /*f4d0*/  LOP3.LUT R136, R47.reuse, 0x80808080, R136, 0x6, !PT ;  /* 0x808080802f887812 */ /* 0x040fe400078e0688 */
[----:B------:R-:W-:Y:S02]  /*f4e0*/  LOP3.LUT R41, R154, R41, RZ, 0xfc, !PT ;  /* 0x000000299a297212 */ /* 0x000fe400078efcff */
[----:B------:R-:W-:-:S02]  /*f4f0*/  LOP3.LUT R47, R47, 0x7f7f7f7f, R54, 0x60, !PT ;  /* 0x7f7f7f7f2f2f7812 */ /* 0x000fc400078e6036 */
[----:B------:R-:W-:Y:S02]  /*f500*/  IADD3 R154, PT, PT, R57, 0x78787878, RZ ;  /* 0x78787878399a7810 */ /* 0x000fe40007ffe0ff */
[----:B------:R-:W-:Y:S02]  /*f510*/  PRMT R49, R152, 0xba98, RZ ;  /* 0x0000ba9898317816 */ /* 0x000fe400000000ff */
[----:B------:R-:W-:Y:S02]  /*f520*/  LOP3.LUT R53, R51, 0xf0f0f0f, RZ, 0xc0, !PT ;  /* 0x0f0f0f0f33357812 */ /* 0x000fe400078ec0ff */
[----:B------:R-:W-:Y:S02]  /*f530*/  PRMT R54, R55, 0xba98, RZ ;  /* 0x0000ba9837367816 */ /* 0x000fe400000000ff */
[----:B------:R-:W-:Y:S01]  /*f540*/  LOP3.LUT R47, R136, R47, RZ, 0xfc, !PT ;  /* 0x0000002f882f7212 */ /* 0x000fe200078efcff */
[----:B------:R-:W-:Y:S01]  /*f550*/  VIADD R152, R53, 0x78787878 ;  /* 0x7878787835987836 */ /* 0x000fe20000000000 */
[----:B------:R-:W-:-:S02]  /*f560*/  LOP3.LUT R136, R154, R61, RZ, 0x3c, !PT ;  /* 0x0000003d9a887212 */ /* 0x000fc400078e3cff */
[C---:B------:R-:W-:Y:S02]  /*f570*/  LOP3.LUT R56, R49.reuse, 0x80808080, R56, 0x6, !PT ;  /* 0x8080808031387812 */ /* 0x040fe400078e0638 */
[----:B------:R-:W-:Y:S02]  /*f580*/  LOP3.LUT R49, R49, 0x7f7f7f7f, R54, 0x60, !PT ;  /* 0x7f7f7f7f31317812 */ /* 0x000fe400078e6036 */
[----:B------:R-:W-:Y:S02]  /*f590*/  LOP3.LUT R136, R136, 0x8080808, R57, 0x60, !PT ;  /* 0x0808080888887812 */ /* 0x000fe400078e6039 */
[----:B------:R-:W-:Y:S01]  /*f5a0*/  LOP3.LUT R49, R56, R49, RZ, 0xfc, !PT ;  /* 0x0000003138317212 */ /* 0x000fe200078efcff */
[----:B------:R0:W-:Y:S01]  /*f5b0*/  STS [R42+0x5f90], R41 ;  /* 0x005f90292a007388 */ /* 0x0001e20000000800 */
[----:B------:R-:W-:Y:S02]  /*f5c0*/  LOP3.LUT R56, R152, R51, RZ, 0x3c, !PT ;  /* 0x0000003398387212 */ /* 0x000fe400078e3cff */
[----:B------:R-:W-:-:S02]  /*f5d0*/  LEA R63, R66, R63, 0x10 ;  /* 0x0000003f423f7211 */ /* 0x000fc400078e80ff */
[----:B------:R-:W-:Y:S02]  /*f5e0*/  PRMT R54, R57, 0xba98, RZ ;  /* 0x0000ba9839367816 */ /* 0x000fe400000000ff */
[----:B------:R-:W-:Y:S02]  /*f5f0*/  LOP3.LUT R56, R56, 0x8080808, R53, 0x60, !PT ;  /* 0x0808080838387812 */ /* 0x000fe400078e6035 */
[----:B0-----:R-:W-:Y:S02]  /*f600*/  PRMT R41, R136, 0xba98, RZ ;  /* 0x0000ba9888297816 */ /* 0x001fe400000000ff */
[----:B------:R-:W-:Y:S02]  /*f610*/  LOP3.LUT R51, R63, 0xf0f0f0f, RZ, 0xc0, !PT ;  /* 0x0f0f0f0f3f337812 */ /* 0x000fe400078ec0ff */
[----:B------:R-:W-:Y:S01]  /*f620*/  SHF.R.U32.HI R55, RZ, 0x4, R63 ;  /* 0x00000004ff377819 */ /* 0x000fe2000001163f */
[----:B------:R0:W-:Y:S01]  /*f630*/  STS [R42+0x6900], R47 ;  /* 0x0069002f2a007388 */ /* 0x0001e20000000800 */
[----:B------:R-:W-:-:S02]  /*f640*/  LOP3.LUT R154, R41, 0x80808080, R154, 0x6, !PT ;  /* 0x80808080299a7812 */ /* 0x000fc400078e069a */
[----:B------:R-:W-:Y:S02]  /*f650*/  LOP3.LUT R41, R41, 0x7f7f7f7f, R54, 0x60, !PT ;  /* 0x7f7f7f7f29297812 */ /* 0x000fe400078e6036 */
[----:B------:R-:W-:Y:S02]  /*f660*/  PRMT R54, R53, 0xba98, RZ ;  /* 0x0000ba9835367816 */ /* 0x000fe400000000ff */
[----:B------:R-:W-:Y:S02]  /*f670*/  LOP3.LUT R53, R55, 0xf0f0f0f, RZ, 0xc0, !PT ;  /* 0x0f0f0f0f37357812 */ /* 0x000fe400078ec0ff */
[----:B0-----:R-:W-:Y:S01]  /*f680*/  PRMT R47, R56, 0xba98, RZ ;  /* 0x0000ba98382f7816 */ /* 0x001fe200000000ff */
[----:B------:R-:W-:Y:S01]  /*f690*/  VIADD R56, R51, 0x78787878 ;  /* 0x7878787833387836 */ /* 0x000fe20000000000 */
[----:B------:R-:W-:Y:S02]  /*f6a0*/  IADD3 R66, PT, PT, R53, 0x78787878, RZ ;  /* 0x7878787835427810 */ /* 0x000fe40007ffe0ff */
[----:B------:R-:W-:-:S02]  /*f6b0*/  LOP3.LUT R152, R47, 0x80808080, R152, 0x6, !PT ;  /* 0x808080802f987812 */ /* 0x000fc400078e0698 */
[----:B------:R-:W-:Y:S02]  /*f6c0*/  LOP3.LUT R47, R47, 0x7f7f7f7f, R54, 0x60, !PT ;  /* 0x7f7f7f7f2f2f7812 */ /* 0x000fe400078e6036 */
[----:B------:R-:W-:Y:S01]  /*f6d0*/  LOP3.LUT R54, R56, R63, RZ, 0x3c, !PT ;  /* 0x0000003f38367212 */ /* 0x000fe200078e3cff */
[----:B------:R-:W-:Y:S01]  /*f6e0*/  IMAD R69, R69, 0x10000, R68 ;  /* 0x0001000045457824 */ /* 0x000fe200078e0244 */
[----:B------:R-:W-:Y:S02]  /*f6f0*/  LOP3.LUT R68, R66, R55, RZ, 0x3c, !PT ;  /* 0x0000003742447212 */ /* 0x000fe400078e3cff */
[----:B------:R-:W-:Y:S01]  /*f700*/  LOP3.LUT R54, R54, 0x8080808, R51, 0x60, !PT ;  /* 0x0808080836367812 */ /* 0x000fe200078e6033 */
[----:B------:R0:W-:Y:S01]  /*f710*/  STS [R42+0x6910], R49 ;  /* 0x006910312a007388 */ /* 0x0001e20000000800 */
[----:B------:R-:W-:Y:S02]  /*f720*/  LOP3.LUT R68, R68, 0x8080808, R53, 0x60, !PT ;  /* 0x0808080844447812 */ /* 0x000fe400078e6035 */
[----:B------:R-:W-:-:S02]  /*f730*/  LOP3.LUT R55, R69, 0xf0f0f0f, RZ, 0xc0, !PT ;  /* 0x0f0f0f0f45377812 */ /* 0x000fc400078ec0ff */
[----:B------:R-:W-:Y:S02]  /*f740*/  PRMT R136, R53, 0xba98, RZ ;  /* 0x0000ba9835887816 */ /* 0x000fe400000000ff */
[----:B0-----:R-:W-:Y:S02]  /*f750*/  PRMT R49, R54, 0xba98, RZ ;  /* 0x0000ba9836317816 */ /* 0x001fe400000000ff */
[----:B------:R-:W-:Y:S02]  /*f760*/  PRMT R54, R51, 0xba98, RZ ;  /* 0x0000ba9833367816 */ /* 0x000fe400000000ff */
[----:B------:R-:W-:Y:S02]  /*f770*/  PRMT R51, R68, 0xba98, RZ ;  /* 0x0000ba9844337816 */ /* 0x000fe400000000ff */
[----:B------:R-:W-:Y:S02]  /*f780*/  LOP3.LUT R56, R49, 0x80808080, R56, 0x6, !PT ;  /* 0x8080808031387812 */ /* 0x000fe400078e0638 */
[----:B------:R-:W-:-:S02]  /*f790*/  SHF.R.U32.HI R53, RZ, 0x4, R69 ;  /* 0x00000004ff357819 */ /* 0x000fc40000011645 */
[----:B------:R-:W-:Y:S02]  /*f7a0*/  LOP3.LUT R49, R49, 0x7f7f7f7f, R54, 0x60, !PT ;  /* 0x7f7f7f7f31317812 */ /* 0x000fe400078e6036 */
[----:B------:R-:W-:Y:S02]  /*f7b0*/  IADD3 R54, PT, PT, R55, 0x78787878, RZ ;  /* 0x7878787837367810 */ /* 0x000fe40007ffe0ff */
[C---:B------:R-:W-:Y:S02]  /*f7c0*/  LOP3.LUT R66, R51.reuse, 0x80808080, R66, 0x6, !PT ;  /* 0x8080808033427812 */ /* 0x040fe400078e0642 */
[----:B------:R-:W-:Y:S02]  /*f7d0*/  LOP3.LUT R51, R51, 0x7f7f7f7f, R136, 0x60, !PT ;  /* 0x7f7f7f7f33337812 */ /* 0x000fe400078e6088 */
[----:B------:R-:W-:Y:S02]  /*f7e0*/  LOP3.LUT R57, R53, 0xf0f0f0f, RZ, 0xc0, !PT ;  /* 0x0f0f0f0f35397812 */ /* 0x000fe400078ec0ff */
[----:B------:R-:W-:-:S02]  /*f7f0*/  LOP3.LUT R49, R56, R49, RZ, 0xfc, !PT ;  /* 0x0000003138317212 */ /* 0x000fc400078efcff */
[----:B------:R-:W-:Y:S02]  /*f800*/  LOP3.LUT R56, R54, R69, RZ, 0x3c, !PT ;  /* 0x0000004536387212 */ /* 0x000fe400078e3cff */
[----:B------:R-:W-:Y:S02]  /*f810*/  LOP3.LUT R41, R154, R41, RZ, 0xfc, !PT ;  /* 0x000000299a297212 */ /* 0x000fe400078efcff */
[----:B------:R-:W-:Y:S01]  /*f820*/  LOP3.LUT R51, R66, R51, RZ, 0xfc, !PT ;  /* 0x0000003342337212 */ /* 0x000fe200078efcff */
[----:B------:R-:W-:Y:S01]  /*f830*/  VIADD R66, R57, 0x78787878 ;  /* 0x7878787839427836 */ /* 0x000fe20000000000 */
[----:B------:R-:W-:Y:S02]  /*f840*/  LOP3.LUT R56, R56, 0x8080808, R55, 0x60, !PT ;  /* 0x0808080838387812 */ /* 0x000fe400078e6037 */
[----:B------:R-:W-:Y:S01]  /*f850*/  LEA R71, R72, R71, 0x10 ;  /* 0x0000004748477211 */ /* 0x000fe200078e80ff */
[----:B------:R0:W-:Y:S01]  /*f860*/  STS [R42+0x7280], R41 ;  /* 0x007280292a007388 */ /* 0x0001e20000000800 */
[----:B------:R-:W-:-:S02]  /*f870*/  LOP3.LUT R68, R66, R53, RZ, 0x3c, !PT ;  /* 0x0000003542447212 */ /* 0x000fc400078e3cff */
[----:B------:R-:W-:Y:S02]  /*f880*/  LOP3.LUT R53, R71, 0xf0f0f0f, RZ, 0xc0, !PT ;  /* 0x0f0f0f0f47357812 */ /* 0x000fe400078ec0ff */
[----:B------:R-:W-:Y:S02]  /*f890*/  LOP3.LUT R47, R152, R47, RZ, 0xfc, !PT ;  /* 0x0000002f982f7212 */ /* 0x000fe400078efcff */
[----:B0-----:R-:W-:Y:S02]  /*f8a0*/  PRMT R41, R56, 0xba98, RZ ;  /* 0x0000ba9838297816 */ /* 0x001fe400000000ff */
[----:B------:R-:W-:Y:S02]  /*f8b0*/  PRMT R56, R55, 0xba98, RZ ;  /* 0x0000ba9837387816 */ /* 0x000fe400000000ff */
[----:B------:R-:W-:Y:S02]  /*f8c0*/  SHF.R.U32.HI R55, RZ, 0x4, R71 ;  /* 0x00000004ff377819 */ /* 0x000fe40000011647 */
[C---:B------:R-:W-:Y:S01]  /*f8d0*/  LOP3.LUT R54, R41.reuse, 0x80808080, R54, 0x6, !PT ;  /* 0x8080808029367812 */ /* 0x040fe200078e0636 */
[----:B------:R0:W-:Y:S01]  /*f8e0*/  STS [R42+0x7c10], R51 ;  /* 0x007c10332a007388 */ /* 0x0001e20000000800 */
[----:B------:R-:W-:Y:S01]  /*f8f0*/  LOP3.LUT R41, R41, 0x7f7f7f7f, R56, 0x60, !PT ;  /* 0x7f7f7f7f29297812 */ /* 0x000fe200078e6038 */
[----:B------:R-:W-:Y:S01]  /*f900*/  VIADD R56, R53, 0x78787878 ;  /* 0x7878787835387836 */ /* 0x000fe20000000000 */
[----:B------:R-:W-:Y:S01]  /*f910*/  LOP3.LUT R68, R68, 0x8080808, R57, 0x60, !PT ;  /* 0x0808080844447812 */ /* 0x000fe200078e6039 */
[----:B------:R1:W-:Y:S01]  /*f920*/  STS [R42+0x7290], R47 ;  /* 0x0072902f2a007388 */ /* 0x0003e20000000800 */
[----:B------:R-:W-:-:S02]  /*f930*/  LOP3.LUT R41, R54, R41, RZ, 0xfc, !PT ;  /* 0x0000002936297212 */ /* 0x000fc400078efcff */
[----:B------:R-:W-:Y:S02]  /*f940*/  PRMT R54, R57, 0xba98, RZ ;  /* 0x0000ba9839367816 */ /* 0x000fe400000000ff */
[----:B0-----:R-:W-:Y:S02]  /*f950*/  LOP3.LUT R51, R55, 0xf0f0f0f, RZ, 0xc0, !PT ;  /* 0x0f0f0f0f37337812 */ /* 0x001fe400078ec0ff */
[----:B-1----:R-:W-:Y:S02]  /*f960*/  PRMT R47, R68, 0xba98, RZ ;  /* 0x0000ba98442f7816 */ /* 0x002fe400000000ff */
[----:B------:R-:W-:Y:S02]  /*f970*/  IADD3 R72, PT, PT, R51, 0x78787878, RZ ;  /* 0x7878787833487810 */ /* 0x000fe40007ffe0ff */
[----:B------:R-:W-:Y:S02]  /*f980*/  LOP3.LUT R68, R56, R71, RZ, 0x3c, !PT ;  /* 0x0000004738447212 */ /* 0x000fe400078e3cff */
[----:B------:R-:W-:-:S02]  /*f990*/  LOP3.LUT R66, R47, 0x80808080, R66, 0x6, !PT ;  /* 0x808080802f427812 */ /* 0x000fc400078e0642 */
[----:B------:R-:W-:Y:S01]  /*f9a0*/  LOP3.LUT R47, R47, 0x7f7f7f7f, R54, 0x60, !PT ;  /* 0x7f7f7f7f2f2f7812 */ /* 0x000fe200078e6036 */
[----:B------:R-:W-:Y:S01]  /*f9b0*/  IMAD R73, R74, 0x10000, R73 ;  /* 0x000100004a497824 */ /* 0x000fe200078e0249 */
[----:B------:R-:W-:Y:S02]  /*f9c0*/  LOP3.LUT R54, R72, R55, RZ, 0x3c, !PT ;  /* 0x0000003748367212 */ /* 0x000fe400078e3cff */
[----:B------:R-:W-:Y:S01]  /*f9d0*/  LOP3.LUT R68, R68, 0x8080808, R53, 0x60, !PT ;  /* 0x0808080844447812 */ /* 0x000fe200078e6035 */
[----:B------:R0:W-:Y:S01]  /*f9e0*/  STS [R42+0x7c00], R49 ;  /* 0x007c00312a007388 */ /* 0x0001e20000000800 */
[----:B------:R-:W-:Y:S02]  /*f9f0*/  LOP3.LUT R55, R54, 0x8080808, R51, 0x60, !PT ;  /* 0x0808080836377812 */ /* 0x000fe400078e6033 */
[----:B------:R-:W-:Y:S02]  /*fa00*/  PRMT R54, R53, 0xba98, RZ ;  /* 0x0000ba9835367816 */ /* 0x000fe400000000ff */
[----:B0-----:R-:W-:-:S02]  /*fa10*/  PRMT R49, R68, 0xba98, RZ ;  /* 0x0000ba9844317816 */ /* 0x001fc400000000ff */
[----:B------:R-:W-:Y:S02]  /*fa20*/  PRMT R68, R51, 0xba98, RZ ;  /* 0x0000ba9833447816 */ /* 0x000fe400000000ff */
[----:B------:R-:W-:Y:S02]  /*fa30*/  LOP3.LUT R51, R73, 0xf0f0f0f, RZ, 0xc0, !PT ;  /* 0x0f0f0f0f49337812 */ /* 0x000fe400078ec0ff */
[C---:B------:R-:W-:Y:S02]  /*fa40*/  LOP3.LUT R56, R49.reuse, 0x80808080, R56, 0x6, !PT ;  /* 0x8080808031387812 */ /* 0x040fe400078e0638 */
[----:B------:R-:W-:Y:S02]  /*fa50*/  LOP3.LUT R49, R49, 0x7f7f7f7f, R54, 0x60, !PT ;  /* 0x7f7f7f7f31317812 */ /* 0x000fe400078e6036 */
[----:B------:R-:W-:Y:S02]  /*fa60*/  IADD3 R54, PT, PT, R51, 0x78787878, RZ ;  /* 0x7878787833367810 */ /* 0x000fe40007ffe0ff */
[----:B------:R-:W-:-:S02]  /*fa70*/  LOP3.LUT R49, R56, R49, RZ, 0xfc, !PT ;  /* 0x0000003138317212 */ /* 0x000fc400078efcff */
[----:B------:R-:W-:Y:S02]  /*fa80*/  SHF.R.U32.HI R53, RZ, 0x4, R73 ;  /* 0x00000004ff357819 */ /* 0x000fe40000011649 */
[----:B------:R-:W-:Y:S01]  /*fa90*/  LOP3.LUT R56, R54, R73, RZ, 0x3c, !PT ;  /* 0x0000004936387212 */ /* 0x000fe200078e3cff */
[----:B------:R-:W-:Y:S01]  /*faa0*/  IMAD R75, R78, 0x10000, R75 ;  /* 0x000100004e4b7824 */ /* 0x000fe200078e024b */
[----:B------:R-:W-:Y:S02]  /*fab0*/  LOP3.LUT R57, R53, 0xf0f0f0f, RZ, 0xc0, !PT ;  /* 0x0f0f0f0f35397812 */ /* 0x000fe400078ec0ff */
[----:B------:R-:W-:Y:S01]  /*fac0*/  LOP3.LUT R56, R56, 0x8080808, R51, 0x60, !PT ;  /* 0x0808080838387812 */ /* 0x000fe200078e6033 */
[----:B------:R0:W-:Y:S01]  /*fad0*/  STS [R42+0x8580], R41 ;  /* 0x008580292a007388 */ /* 0x0001e20000000800 */
[----:B------:R-:W-:Y:S02]  /*fae0*/  PRMT R55, R55, 0xba98, RZ ;  /* 0x0000ba9837377816 */ /* 0x000fe400000000ff */
[----:B------:R-:W-:-:S02]  /*faf0*/  LOP3.LUT R47, R66, R47, RZ, 0xfc, !PT ;  /* 0x0000002f422f7212 */ /* 0x000fc400078efcff */
[----:B------:R-:W-:Y:S02]  /*fb00*/  IADD3 R66, PT, PT, R57, 0x78787878, RZ ;  /* 0x7878787839427810 */ /* 0x000fe40007ffe0ff */
[----:B------:R-:W-:Y:S02]  /*fb10*/  LOP3.LUT R72, R55, 0x80808080, R72, 0x6, !PT ;  /* 0x8080808037487812 */ /* 0x000fe400078e0648 */
[----:B0-----:R-:W-:Y:S02]  /*fb20*/  PRMT R41, R56, 0xba98, RZ ;  /* 0x0000ba9838297816 */ /* 0x001fe400000000ff */
[----:B------:R-:W-:Y:S02]  /*fb30*/  PRMT R56, R51, 0xba98, RZ ;  /* 0x0000ba9833387816 */ /* 0x000fe400000000ff */
[----:B------:R-:W-:Y:S01]  /*fb40*/  LOP3.LUT R51, R75, 0xf0f0f0f, RZ, 0xc0, !PT ;  /* 0x0f0f0f0f4b337812 */ /* 0x000fe200078ec0ff */
[----:B------:R0:W-:Y:S01]  /*fb50*/  STS [R42+0x8f00], R49 ;  /* 0x008f00312a007388 */ /* 0x0001e20000000800 */
[----:B------:R-:W-:-:S02]  /*fb60*/  LOP3.LUT R55, R55, 0x7f7f7f7f, R68, 0x60, !PT ;  /* 0x7f7f7f7f37377812 */ /* 0x000fc400078e6044 */
[----:B------:R-:W-:Y:S02]  /*fb70*/  LOP3.LUT R68, R66, R53, RZ, 0x3c, !PT ;  /* 0x0000003542447212 */ /* 0x000fe400078e3cff */
[C---:B------:R-:W-:Y:S02]  /*fb80*/  LOP3.LUT R54, R41.reuse, 0x80808080, R54, 0x6, !PT ;  /* 0x8080808029367812 */ /* 0x040fe400078e0636 */
[----:B------:R-:W-:Y:S01]  /*fb90*/  LOP3.LUT R41, R41, 0x7f7f7f7f, R56, 0x60, !PT ;  /* 0x7f7f7f7f29297812 */ /* 0x000fe200078e6038 */
[----:B------:R-:W-:Y:S01]  /*fba0*/  VIADD R56, R51, 0x78787878 ;  /* 0x7878787833387836 */ /* 0x000fe20000000000 */
[----:B0-----:R-:W-:Y:S02]  /*fbb0*/  SHF.R.U32.HI R49, RZ, 0x4, R75 ;  /* 0x00000004ff317819 */ /* 0x001fe4000001164b */
[----:B------:R-:W-:Y:S02]  /*fbc0*/  LOP3.LUT R68, R68, 0x8080808, R57, 0x60, !PT ;  /* 0x0808080844447812 */ /* 0x000fe400078e6039 */
[----:B------:R-:W-:Y:S01]  /*fbd0*/  LOP3.LUT R53, R49, 0xf0f0f0f, RZ, 0xc0, !PT ;  /* 0x0f0f0f0f31357812 */ /* 0x000fe200078ec0ff */
[----:B------:R0:W-:Y:S01]  /*fbe0*/  STS [R42+0x8590], R47 ;  /* 0x0085902f2a007388 */ /* 0x0001e20000000800 */
[----:B------:R-:W-:-:S02]  /*fbf0*/  LOP3.LUT R55, R72, R55, RZ, 0xfc, !PT ;  /* 0x0000003748377212 */ /* 0x000fc400078efcff */
[----:B------:R-:W-:Y:S02]  /*fc00*/  LOP3.LUT R72, R56, R75, RZ, 0x3c, !PT ;  /* 0x0000004b38487212 */ /* 0x000fe400078e3cff */
[----:B------:R-:W-:Y:S02]  /*fc10*/  LOP3.LUT R41, R54, R41, RZ, 0xfc, !PT ;  /* 0x0000002936297212 */ /* 0x000fe400078efcff */
[----:B0-----:R-:W-:Y:S02]  /*fc20*/  PRMT R47, R68, 0xba98, RZ ;  /* 0x0000ba98442f7816 */ /* 0x001fe400000000ff */
[----:B------:R-:W-:Y:S02]  /*fc30*/  IADD3 R68, PT, PT, R53, 0x78787878, RZ ;  /* 0x7878787835447810 */ /* 0x000fe40007ffe0ff */
[----:B------:R-:W-:Y:S02]  /*fc40*/  PRMT R54, R57, 0xba98, RZ ;  /* 0x0000ba9839367816 */ /* 0x000fe400000000ff */
[----:B------:R-:W-:-:S02]  /*fc50*/  LOP3.LUT R72, R72, 0x8080808, R51, 0x60, !PT ;  /* 0x0808080848487812 */ /* 0x000fc400078e6033 */
[----:B------:R-:W-:Y:S02]  /*fc60*/  LOP3.LUT R74, R68, R49, RZ, 0x3c, !PT ;  /* 0x00000031444a7212 */ /* 0x000fe400078e3cff */
[C---:B------:R-:W-:Y:S02]  /*fc70*/  LOP3.LUT R66, R47.reuse, 0x80808080, R66, 0x6, !PT ;  /* 0x808080802f427812 */ /* 0x040fe400078e0642 */
[----:B------:R-:W-:Y:S02]  /*fc80*/  LOP3.LUT R47, R47, 0x7f7f7f7f, R54, 0x60, !PT ;  /* 0x7f7f7f7f2f2f7812 */ /* 0x000fe400078e6036 */
[----:B------:R-:W-:Y:S01]  /*fc90*/  PRMT R49, R72, 0xba98, RZ ;  /* 0x0000ba9848317816 */ /* 0x000fe200000000ff */
[----:B------:R-:W-:Y:S01]  /*fca0*/  IMAD R79, R80, 0x10000, R79 ;  /* 0x00010000504f7824 */ /* 0x000fe200078e024f */
[----:B------:R-:W-:Y:S02]  /*fcb0*/  PRMT R54, R51, 0xba98, RZ ;  /* 0x0000ba9833367816 */ /* 0x000fe400000000ff */
[----:B------:R-:W-:-:S02]  /*fcc0*/  LOP3.LUT R74, R74, 0x8080808, R53, 0x60, !PT ;  /* 0x080808084a4a7812 */ /* 0x000fc400078e6035 */
[C---:B------:R-:W-:Y:S02]  /*fcd0*/  LOP3.LUT R56, R49.reuse, 0x80808080, R56, 0x6, !PT ;  /* 0x8080808031387812 */ /* 0x040fe400078e0638 */
[----:B------:R-:W-:Y:S02]  /*fce0*/  LOP3.LUT R49, R49, 0x7f7f7f7f, R54, 0x60, !PT ;  /* 0x7f7f7f7f31317812 */ /* 0x000fe400078e6036 */
[----:B------:R-:W-:Y:S02]  /*fcf0*/  PRMT R51, R74, 0xba98, RZ ;  /* 0x0000ba984a337816 */ /* 0x000fe400000000ff */
[----:B------:R-:W-:Y:S02]  /*fd00*/  PRMT R54, R53, 0xba98, RZ ;  /* 0x0000ba9835367816 */ /* 0x000fe400000000ff */
[----:B------:R-:W-:Y:S02]  /*fd10*/  LOP3.LUT R53, R79, 0xf0f0f0f, RZ, 0xc0, !PT ;  /* 0x0f0f0f0f4f357812 */ /* 0x000fe400078ec0ff */
[----:B------:R-:W-:-:S02]  /*fd20*/  LOP3.LUT R68, R51, 0x80808080, R68, 0x6, !PT ;  /* 0x8080808033447812 */ /* 0x000fc400078e0644 */
[----:B------:R-:W-:Y:S02]  /*fd30*/  LOP3.LUT R51, R51, 0x7f7f7f7f, R54, 0x60, !PT ;  /* 0x7f7f7f7f33337812 */ /* 0x000fe400078e6036 */
[----:B------:R-:W-:Y:S02]  /*fd40*/  IADD3 R54, PT, PT, R53, 0x78787878, RZ ;  /* 0x7878787835367810 */ /* 0x000fe40007ffe0ff */
[----:B------:R-:W-:Y:S02]  /*fd50*/  LOP3.LUT R49, R56, R49, RZ, 0xfc, !PT ;  /* 0x0000003138317212 */ /* 0x000fe400078efcff */
[----:B------:R-:W-:Y:S02]  /*fd60*/  LOP3.LUT R56, R54, R79, RZ, 0x3c, !PT ;  /* 0x0000004f36387212 */ /* 0x000fe400078e3cff */
[----:B------:R-:W-:Y:S01]  /*fd70*/  SHF.R.U32.HI R79, RZ, 0x4, R79 ;  /* 0x00000004ff4f7819 */ /* 0x000fe2000001164f */
[----:B--2---:R-:W-:Y:S01]  /*fd80*/  IMAD R81, R82, 0x10000, R81 ;  /* 0x0001000052517824 */ /* 0x004fe200078e0251 */
[----:B------:R-:W-:Y:S01]  /*fd90*/  LOP3.LUT R56, R56, 0x8080808, R53, 0x60, !PT ;  /* 0x0808080838387812 */ /* 0x000fe200078e6035 */
[----:B------:R0:W-:Y:S01]  /*fda0*/  STS [R42+0x8f10], R55 ;  /* 0x008f10372a007388 */ /* 0x0001e20000000800 */
[----:B------:R-:W-:-:S03]  /*fdb0*/  LOP3.LUT R47, R66, R47, RZ, 0xfc, !PT ;  /* 0x0000002f422f7212 */ /* 0x000fc600078efcff */
[----:B------:R1:W-:Y:S01]  /*fdc0*/  STS [R42+0x9880], R41 ;  /* 0x009880292a007388 */ /* 0x0003e20000000800 */
[----:B------:R-:W-:Y:S02]  /*fdd0*/  LOP3.LUT R51, R68, R51, RZ, 0xfc, !PT ;  /* 0x0000003344337212 */ /* 0x000fe400078efcff */
[----:B------:R-:W-:Y:S02]  /*fde0*/  LOP3.LUT R57, R81, 0xf0f0f0f, RZ, 0xc0, !PT ;  /* 0x0f0f0f0f51397812 */ /* 0x000fe400078ec0ff */
[----:B0-----:R-:W-:Y:S02]  /*fdf0*/  LOP3.LUT R55, R79, 0xf0f0f0f, RZ, 0xc0, !PT ;  /* 0x0f0f0f0f4f377812 */ /* 0x001fe400078ec0ff */
[----:B-1----:R-:W-:Y:S02]  /*fe00*/  PRMT R41, R56, 0xba98, RZ ;  /* 0x0000ba9838297816 */ /* 0x002fe400000000ff */
[----:B------:R-:W-:Y:S02]  /*fe10*/  PRMT R56, R53, 0xba98, RZ ;  /* 0x0000ba9835387816 */ /* 0x000fe400000000ff */
[----:B------:R-:W-:-:S02]  /*fe20*/  IADD3 R66, PT, PT, R55, 0x78787878, RZ ;  /* 0x7878787837427810 */ /* 0x000fc40007ffe0ff */
[----:B------:R-:W-:Y:S02]  /*fe30*/  SHF.R.U32.HI R59, RZ, 0x4, R81 ;  /* 0x00000004ff3b7819 */ /* 0x000fe40000011651 */
[C---:B------:R-:W-:Y:S01]  /*fe40*/  LOP3.LUT R54, R41.reuse, 0x80808080, R54, 0x6, !PT ;  /* 0x8080808029367812 */ /* 0x040fe200078e0636 */
[----:B------:R0:W-:Y:S01]  /*fe50*/  STS [R42+0xa210], R51 ;  /* 0x00a210332a007388 */ /* 0x0001e20000000800 */
[----:B------:R-:W-:Y:S01]  /*fe60*/  LOP3.LUT R41, R41, 0x7f7f7f7f, R56, 0x60, !PT ;  /* 0x7f7f7f7f29297812 */ /* 0x000fe200078e6038 */
[----:B------:R-:W-:Y:S01]  /*fe70*/  VIADD R68, R57, 0x78787878 ;  /* 0x7878787839447836 */ /* 0x000fe20000000000 */
[----:B------:R-:W-:Y:S01]  /*fe80*/  LOP3.LUT R56, R66, R79, RZ, 0x3c, !PT ;  /* 0x0000004f42387212 */ /* 0x000fe200078e3cff */
[----:B------:R1:W-:Y:S03]  /*fe90*/  STS [R42+0x9890], R47 ;  /* 0x0098902f2a007388 */ /* 0x0003e60000000800 */
[----:B------:R-:W-:-:S02]  /*fea0*/  LOP3.LUT R56, R56, 0x8080808, R55, 0x60, !PT ;  /* 0x0808080838387812 */ /* 0x000fc400078e6037 */
[----:B0-----:R-:W-:Y:S02]  /*feb0*/  LOP3.LUT R51, R59, 0xf0f0f0f, RZ, 0xc0, !PT ;  /* 0x0f0f0f0f3b337812 */ /* 0x001fe400078ec0ff */
[----:B------:R-:W-:Y:S02]  /*fec0*/  LOP3.LUT R72, R68, R81, RZ, 0x3c, !PT ;  /* 0x0000005144487212 */ /* 0x000fe400078e3cff */
[----:B------:R-:W-:Y:S02]  /*fed0*/  IADD3 R78, PT, PT, R51, 0x78787878, RZ ;  /* 0x78787878334e7810 */ /* 0x000fe40007ffe0ff */
[----:B-1----:R-:W-:Y:S02]  /*fee0*/  PRMT R47, R56, 0xba98, RZ ;  /* 0x0000ba98382f7816 */ /* 0x002fe400000000ff */
[----:B------:R-:W-:Y:S02]  /*fef0*/  LOP3.LUT R72, R72, 0x8080808, R57, 0x60, !PT ;  /* 0x0808080848487812 */ /* 0x000fe400078e6039 */
[----:B------:R-:W-:Y:S01]  /*ff00*/  LOP3.LUT R56, R78, R59, RZ, 0x3c, !PT ;  /* 0x0000003b4e387212 */ /* 0x000fe200078e3cff */
[----:B------:R0:W-:Y:S01]  /*ff10*/  STS [R42+0xa200], R49 ;  /* 0x00a200312a007388 */ /* 0x0001e20000000800 */
[----:B------:R-:W-:-:S02]  /*ff20*/  LOP3.LUT R41, R54, R41, RZ, 0xfc, !PT ;  /* 0x0000002936297212 */ /* 0x000fc400078efcff */
[----:B------:R-:W-:Y:S02]  /*ff30*/  PRMT R54, R55, 0xba98, RZ ;  /* 0x0000ba9837367816 */ /* 0x000fe400000000ff */
[----:B------:R-:W-:Y:S02]  /*ff40*/  LOP3.LUT R56, R56, 0x8080808, R51, 0x60, !PT ;  /* 0x0808080838387812 */ /* 0x000fe400078e6033 */
[----:B------:R-:W-:Y:S02]  /*ff50*/  PRMT R74, R57, 0xba98, RZ ;  /* 0x0000ba98394a7816 */ /* 0x000fe400000000ff */
[----:B0-----:R-:W-:Y:S02]  /*ff60*/  PRMT R49, R72, 0xba98, RZ ;  /* 0x0000ba9848317816 */ /* 0x001fe400000000ff */
[C---:B------:R-:W-:Y:S02]  /*ff70*/  LOP3.LUT R66, R47.reuse, 0x80808080, R66, 0x6, !PT ;  /* 0x808080802f427812 */ /* 0x040fe400078e0642 */
[----:B------:R-:W-:-:S02]  /*ff80*/  LOP3.LUT R47, R47, 0x7f7f7f7f, R54, 0x60, !PT ;  /* 0x7f7f7f7f2f2f7812 */ /* 0x000fc400078e6036 */
[----:B------:R-:W-:Y:S02]  /*ff90*/  LOP3.LUT R68, R49, 0x80808080, R68, 0x6, !PT ;  /* 0x8080808031447812 */ /* 0x000fe400078e0644 */
[----:B------:R-:W-:Y:S01]  /*ffa0*/  PRMT R53, R56, 0xba98, RZ ;  /* 0x0000ba9838357816 */ /* 0x000fe200000000ff */
[----:B---3--:R-:W-:Y:S01]  /*ffb0*/  IMAD R44, R45, 0x10000, R44 ;  /* 0x000100002d2c7824 */ /* 0x008fe200078e022c */
[----:B------:R-:W-:Y:S01]  /*ffc0*/  LOP3.LUT R49, R49, 0x7f7f7f7f, R74, 0x60, !PT ;  /* 0x7f7f7f7f31317812 */ /* 0x000fe200078e604a */
[----:B----4-:R-:W-:Y:S01]  /*ffd0*/  IMAD R58, R58, 0x10000, R43 ;  /* 0x000100003a3a7824 */ /* 0x010fe200078e022b */
[----:B------:R-:W-:Y:S02]  /*ffe0*/  PRMT R54, R51, 0xba98, RZ ;  /* 0x0000ba9833367816 */ /* 0x000fe400000000ff */
[----:B------:R-:W-:Y:S02]  /*fff0*/  LOP3.LUT R78, R53, 0x80808080, R78, 0x6, !PT ;  /* 0x80808080354e7812 */ /* 0x000fe400078e064e */
[----:B------:R-:W-:-:S02]  /*10000*/  LOP3.LUT R49, R68, R49, RZ, 0xfc, !PT ;  /* 0x0000003144317212 */ /* 0x000fc400078efcff */
[----:B------:R-:W-:Y:S02]  /*10010*/  LOP3.LUT R53, R53, 0x7f7f7f7f, R54, 0x60, !PT ;  /* 0x7f7f7f7f35357812 */ /* 0x000fe400078e6036 */
[----:B------:R-:W-:Y:S02]  /*10020*/  SHF.R.U32.HI R54, RZ, 0x4, R44 ;  /* 0x00000004ff367819 */ /* 0x000fe4000001162c */
[----:B------:R-:W-:Y:S02]  /*10030*/  SHF.R.U32.HI R56, RZ, 0x4, R58 ;  /* 0x00000004ff387819 */ /* 0x000fe4000001163a */
[----:B------:R-:W-:Y:S01]  /*10040*/  LOP3.LUT R47, R66, R47, RZ, 0xfc, !PT ;  /* 0x0000002f422f7212 */ /* 0x000fe200078efcff */
[----:B------:R0:W-:Y:S01]  /*10050*/  STS [R42+0xb500], R49 ;  /* 0x00b500312a007388 */ /* 0x0001e20000000800 */
[----:B------:R-:W-:Y:S02]  /*10060*/  LOP3.LUT R53, R78, R53, RZ, 0xfc, !PT ;  /* 0x000000354e357212 */ /* 0x000fe400078efcff */
[----:B------:R-:W-:-:S02]  /*10070*/  LOP3.LUT R55, R58, 0xf0f0f0f, RZ, 0xc0, !PT ;  /* 0x0f0f0f0f3a377812 */ /* 0x000fc400078ec0ff */
[----:B------:R-:W-:Y:S02]  /*10080*/  LOP3.LUT R45, R44, 0xf0f0f0f, RZ, 0xc0, !PT ;  /* 0x0f0f0f0f2c2d7812 */ /* 0x000fe400078ec0ff */
[----:B------:R-:W-:Y:S01]  /*10090*/  LOP3.LUT R43, R54, 0xf0f0f0f, RZ, 0xc0, !PT ;  /* 0x0f0f0f0f362b7812 */ /* 0x000fe200078ec0ff */
[----:B------:R1:W-:Y:S01]  /*100a0*/  STS [R42+0xab90], R47 ;  /* 0x00ab902f2a007388 */ /* 0x0003e20000000800 */
[----:B0-----:R-:W-:-:S03]  /*100b0*/  LOP3.LUT R49, R56, 0xf0f0f0f, RZ, 0xc0, !PT ;  /* 0x0f0f0f0f38317812 */ /* 0x001fc600078ec0ff */
[----:B------:R0:W-:Y:S01]  /*100c0*/  STS [R42+0xab80], R41 ;  /* 0x00ab80292a007388 */ /* 0x0001e20000000800 */
[----:B------:R-:W-:-:S03]  /*100d0*/  IADD3 R51, PT, PT, R45, 0x78787878, RZ ;  /* 0x787878782d337810 */ /* 0x000fc60007ffe0ff */
[----:B------:R2:W-:Y:S01]  /*100e0*/  STS [R42+0xb510], R53 ;  /* 0x00b510352a007388 */ /* 0x0005e20000000800 */
[----:B-1----:R-:W-:Y:S01]  /*100f0*/  VIADD R47, R55, 0x78787878 ;  /* 0x78787878372f7836 */ /* 0x002fe20000000000 */
[----:B0-----:R-:W-:Y:S02]  /*10100*/  IADD3 R41, PT, PT, R43, 0x78787878, RZ ;  /* 0x787878782b297810 */ /* 0x001fe40007ffe0ff */
[----:B--2---:R-:W-:Y:S02]  /*10110*/  IADD3 R53, PT, PT, R49, 0x78787878, RZ ;  /* 0x7878787831357810 */ /* 0x004fe40007ffe0ff */
[----:B------:R-:W-:Y:S02]  /*10120*/  LOP3.LUT R44, R51, R44, RZ, 0x3c, !PT ;  /* 0x0000002c332c7212 */ /* 0x000fe400078e3cff */
[----:B------:R-:W-:Y:S02]  /*10130*/  LOP3.LUT R54, R41, R54, RZ, 0x3c, !PT ;  /* 0x0000003629367212 */ /* 0x000fe400078e3cff */
[----:B------:R-:W-:-:S02]  /*10140*/  LOP3.LUT R58, R47, R58, RZ, 0x3c, !PT ;  /* 0x0000003a2f3a7212 */ /* 0x000fc400078e3cff */
[----:B------:R-:W-:Y:S02]  /*10150*/  LOP3.LUT R56, R53, R56, RZ, 0x3c, !PT ;  /* 0x0000003835387212 */ /* 0x000fe400078e3cff */
[----:B------:R-:W-:Y:S02]  /*10160*/  LOP3.LUT R44, R44, 0x8080808, R45, 0x60, !PT ;  /* 0x080808082c2c7812 */ /* 0x000fe400078e602d */
[----:B------:R-:W-:Y:S02]  /*10170*/  LOP3.LUT R54, R54, 0x8080808, R43, 0x60, !PT ;  /* 0x0808080836367812 */ /* 0x000fe400078e602b */
[----:B------:R-:W-:Y:S02]  /*10180*/  LOP3.LUT R58, R58, 0x8080808, R55, 0x60, !PT ;  /* 0x080808083a3a7812 */ /* 0x000fe400078e6037 */
[----:B------:R-:W-:Y:S02]  /*10190*/  LOP3.LUT R56, R56, 0x8080808, R49, 0x60, !PT ;  /* 0x0808080838387812 */ /* 0x000fe400078e6031 */
[----:B------:R-:W-:-:S02]  /*101a0*/  PRMT R44, R44, 0xba98, RZ ;  /* 0x0000ba982c2c7816 */ /* 0x000fc400000000ff */
[----:B------:R-:W-:Y:S02]  /*101b0*/  PRMT R54, R54, 0xba98, RZ ;  /* 0x0000ba9836367816 */ /* 0x000fe400000000ff */
        /* <DEDUP_REMOVED lines=12> */
[----:B------:R-:W-:Y:S01]  /*10280*/  IMAD R43, R38, 0x4c, R117 ;  /* 0x0000004c262b7824 */ /* 0x000fe200078e0275 */
[----:B------:R-:W-:Y:S02]  /*10290*/  LOP3.LUT R58, R58, 0x7f7f7f7f, R55, 0x60, !PT ;  /* 0x7f7f7f7f3a3a7812 */ /* 0x000fe400078e6037 */
[----:B------:R-:W-:Y:S01]  /*102a0*/  LOP3.LUT R56, R56, 0x7f7f7f7f, R49, 0x60, !PT ;  /* 0x7f7f7f7f38387812 */ /* 0x000fe200078e6031 */
[----:B------:R-:W-:Y:S01]  /*102b0*/  IMAD R43, R43, 0x4, R146 ;  /* 0x000000042b2b7824 */ /* 0x000fe200078e0292 */
[----:B------:R-:W-:Y:S01]  /*102c0*/  LOP3.LUT R51, R51, R44, RZ, 0xfc, !PT ;  /* 0x0000002c33337212 */ /* 0x000fe200078efcff */
[----:B------:R-:W-:Y:S01]  /*102d0*/  HADD2.F32 R46, -RZ, R46.H0_H0 ;  /* 0x2000002eff2e7230 */ /* 0x000fe20000004100 */
        /* <DEDUP_REMOVED lines=16> */
[----:B-----5:R-:W-:Y:S04]  /*103e0*/  STS [R145+0x180], R114 ;  /* 0x0001807291007388 */ /* 0x020fe80000000800 */
        /* <DEDUP_REMOVED lines=11> */
[----:B------:R4:W-:Y:S04]  /*104a0*/  STS [R145+0x3180], R134 ;  /* 0x0031808691007388 */ /* 0x0009e80000000800 */
[----:B------:R-:W-:Y:S01]  /*104b0*/  STS [R145+0x3580], R150 ;  /* 0x0035809691007388 */ /* 0x000fe20000000800 */
[----:B------:R-:W-:Y:S01]  /*104c0*/  BAR.SYNC.DEFER_BLOCKING 0x0 ;  /* 0x0000000000007b1d */ /* 0x000fe20000010000 */
[----:B------:R-:W-:-:S02]  /*104d0*/  MOV R112, R178 ;  /* 0x000000b200707202 */ /* 0x000fc40000000f00 */
[----:B0-----:R-:W-:-:S05]  /*104e0*/  IADD3 R42, P3, PT, R182, 0x4d20, RZ ;  /* 0x00004d20b62a7810 */ /* 0x001fca0007f7e0ff */
[----:B-1----:R-:W-:Y:S01]  /*104f0*/  IMAD.X R43, RZ, RZ, R183, P3 ;  /* 0x000000ffff2b7224 */ /* 0x002fe200018e06b7 */
[----:B------:R-:W-:-:S04]  /*10500*/  IADD3 R136, P0, PT, R182, 0x3a20, RZ ;  /* 0x00003a20b6887810 */ /* 0x000fc80007f1e0ff */
[----:B------:R-:W-:Y:S01]  /*10510*/  MOV R135, R42 ;  /* 0x0000002a00877202 */ /* 0x000fe20000000f00 */
[----:B------:R-:W-:Y:S01]  /*10520*/  IMAD.SHL.U32 R43, R126, 0x10, RZ ;  /* 0x000000107e2b7824 */ /* 0x000fe200078e00ff */
[----:B------:R-:W-:Y:S04]  /*10530*/  LDS R64, [R121+0x10] ;  /* 0x0000100079407984 */ /* 0x000fe80000000800 */
[----:B------:R-:W-:Y:S04]  /*10540*/  LDS R65, [R121+0x20] ;  /* 0x0000200079417984 */ /* 0x000fe80000000800 */
[----:B------:R-:W0:Y:S04]  /*10550*/  LDSM.16.M88.4 R112, [R112] ;  /* 0x000000007070783b */ /* 0x000e280000000200 */
[----:B------:R-:W1:Y:S01]  /*10560*/  LDSM.16.M88.4 R104, [R104] ;  /* 0x000000006868783b */ /* 0x000e620000000200 */
[----:B------:R-:W-:-:S02]  /*10570*/  IADD3 R44, P2, PT, R182, 0x4d00, RZ ;  /* 0x00004d00b62c7810 */ /* 0x000fc40007f5e0ff */
[----:B------:R-:W-:Y:S01]  /*10580*/  IADD3.X R137, PT, PT, RZ, R183, RZ, P0, !PT ;  /* 0x000000b7ff897210 */ /* 0x000fe200007fe4ff */
[----:B------:R-:W5:Y:S01]  /*10590*/  LDS.128 R52, [R120] ;  /* 0x0000000078347984 */ /* 0x000f620000000c00 */
[----:B------:R-:W-:Y:S01]  /*105a0*/  LOP3.LUT R43, R43, 0x3fe0, RZ, 0xc0, !PT ;  /* 0x00003fe02b2b7812 */ /* 0x000fe200078ec0ff */
[----:B------:R-:W-:Y:S01]  /*105b0*/  IMAD.X R45, RZ, RZ, R183, P2 ;  /* 0x000000ffff2d7224 */ /* 0x000fe200010e06b7 */
[----:B------:R-:W-:Y:S01]  /*105c0*/  MOV R136, R136 ;  /* 0x0000008800887202 */ /* 0x000fe20000000f00 */
[----:B------:R-:W-:Y:S01]  /*105d0*/  LDS R82, [R121+0x910] ;  /* 0x0009100079527984 */ /* 0x000fe20000000800 */
[----:B--2---:R-:W-:Y:S01]  /*105e0*/  IADD3 R40, P1, PT, R182, 0x3a40, RZ ;  /* 0x00003a40b6287810 */ /* 0x004fe20007f3e0ff */
[----:B------:R-:W-:Y:S01]  /*105f0*/  IMAD.IADD R137, R118, 0x1, R43 ;  /* 0x0000000176897824 */ /* 0x000fe200078e022b */
[----:B---3--:R-:W-:Y:S01]  /*10600*/  MOV R142, R44 ;  /* 0x0000002c008e7202 */ /* 0x008fe20000000f00 */
[----:B------:R-:W-:Y:S01]  /*10610*/  LDS R83, [R121+0x920] ;  /* 0x0009200079537984 */ /* 0x000fe20000000800 */
[----:B------:R-:W-:Y:S01]  /*10620*/  IADD3.X R41, PT, PT, RZ, R183, RZ, P1, !PT ;  /* 0x000000b7ff297210 */ /* 0x000fe20000ffe4ff */
[----:B------:R-:W-:Y:S01]  /*10630*/  IMAD R137, R137, 0x130, R146 ;  /* 0x0000013089897824 */ /* 0x000fe200078e0292 */
[----:B------:R-:W-:Y:S01]  /*10640*/  IADD3 R44, P1, PT, R182, 0x4d40, RZ ;  /* 0x00004d40b62c7810 */ /* 0x000fe20007f3e0ff */
[----:B------:R-:W-:Y:S01]  /*10650*/  LDS.128 R60, [R120+0x90] ;  /* 0x00009000783c7984 */ /* 0x000fe20000000c00 */
[----:B----4-:R-:W-:-:S02]  /*10660*/  MOV R134, R40 ;  /* 0x0000002800867202 */ /* 0x010fc40000000f00 */
[-C--:B------:R-:W-:Y:S01]  /*10670*/  IADD3.X R45, PT, PT, RZ, R183.reuse, RZ, P1, !PT ;  /* 0x000000b7ff2d7210 */ /* 0x080fe20000ffe4ff */
[----:B------:R-:W2:Y:S01]  /*10680*/  LDS.128 R56, [R137+0x3a80] ;  /* 0x003a800089387984 */ /* 0x000ea20000000c00 */
[C---:B------:R-:W-:Y:S02]  /*10690*/  IADD3 R40, P1, PT, R182.reuse, 0x4d60, RZ ;  /* 0x00004d60b6287810 */ /* 0x040fe40007f3e0ff */
[----:B------:R-:W-:Y:S01]  /*106a0*/  IADD3 R42, P0, PT, R182, 0x3a60, RZ ;  /* 0x00003a60b62a7810 */ /* 0x000fe20007f1e0ff */
[----:B------:R-:W-:Y:S02]  /*106b0*/  LDS.128 R48, [R137+0x5700] ;  /* 0x0057000089307984 */ /* 0x000fe40000000c00 */
[----:B------:R-:W-:Y:S01]  /*106c0*/  IMAD.X R41, RZ, RZ, R183, P1 ;  /* 0x000000ffff297224 */ /* 0x000fe200008e06b7 */
[----:B------:R-:W-:Y:S01]  /*106d0*/  IADD3.X R43, PT, PT, RZ, R183, RZ, P0, !PT ;  /* 0x000000b7ff2b7210 */ /* 0x000fe200007fe4ff */
[----:B------:R-:W-:Y:S01]  /*106e0*/  LDS.128 R72, [R120+0x900] ;  /* 0x0009000078487984 */ /* 0x000fe20000000c00 */
[----:B------:R-:W-:-:S02]  /*106f0*/  MOV R133, R44 ;  /* 0x0000002c00857202 */ /* 0x000fc40000000f00 */
[----:B------:R-:W-:Y:S01]  /*10700*/  MOV R132, R42 ;  /* 0x0000002a00847202 */ /* 0x000fe20000000f00 */
[----:B------:R-:W-:Y:S01]  /*10710*/  LDS.128 R44, [R137+0x4400] ;  /* 0x00440000892c7984 */ /* 0x000fe20000000c00 */
[----:B------:R-:W-:-:S03]  /*10720*/  MOV R130, R40 ;  /* 0x0000002800827202 */ /* 0x000fc60000000f00 */
[----:B------:R-:W3:Y:S01]  /*10730*/  LDS.128 R40, [R137+0x4d80] ;  /* 0x004d800089287984 */ /* 0x000ee20000000c00 */
[-C--:B0-----:R-:W-:Y:S01]  /*10740*/  IMMA.16832.S8.S8 R68, R112.ROW, R64.reuse.COL, RZ ;  /* 0x0000004070447237 */ /* 0x081fe20000405cff */
[----:B------:R-:W-:Y:S02]  /*10750*/  IMAD.WIDE R76, R3, 0x90, R76 ;  /* 0x00000090034c7825 */ /* 0x000fe400078e024c */
[----:B------:R-:W-:Y:S04]  /*10760*/  LDS R80, [R121+0x30] ;  /* 0x0000300079507984 */ /* 0x000fe80000000800 */
[----:B------:R-:W4:Y:S01]  /*10770*/  LDG.E.CONSTANT R176, desc[UR6][R76.64] ;  /* 0x000000064cb07981 */ /* 0x000f22000c1e9900 */
[----:B-1----:R-:W-:Y:S03]  /*10780*/  IMMA.16832.S8.S8 R64, R104.ROW, R64.COL, RZ ;  /* 0x0000004068407237 */ /* 0x002fe60000405cff */
[----:B------:R-:W4:Y:S04]  /*10790*/  LDG.E.CONSTANT R174, desc[UR6][R76.64+0x400] ;  /* 0x000400064cae7981 */ /* 0x000f28000c1e9900 */
        /* <DEDUP_REMOVED lines=11> */
[----:B------:R0:W4:Y:S04]  /*10850*/  LDG.E.CONSTANT R150, desc[UR6][R76.64+0x3400] ;  /* 0x003400064c967981 */ /* 0x000128000c1e9900 */
[----:B------:R-:W-:Y:S04]  /*10860*/  LDS R81, [R121+0x40] ;  /* 0x0000400079517984 */ /* 0x000fe80000000800 */
[----:B------:R-:W1:Y:S04]  /*10870*/  LDSM.16.M88.4 R96, [R96] ;  /* 0x000000006060783b */ /* 0x000e680000000200 */
[----:B------:R-:W-:Y:S04]  /*10880*/  LDSM.16.M88.4 R100, [R100] ;  /* 0x000000006464783b */ /* 0x000fe80000000200 */
[----:B0-----:R-:W0:Y:S01]  /*10890*/  LDS.128 R76, [R120+0x990] ;  /* 0x00099000784c7984 */ /* 0x001e220000000c00 */
[----:B------:R-:W-:Y:S01]  /*108a0*/  I2FP.F32.S32 R201, R68 ;  /* 0x0000004400c97245 */ /* 0x000fe20000201400 */
[----:B-----5:R-:W-:Y:S01]  /*108b0*/  HADD2.F32 R199, -RZ, R52.H0_H0 ;  /* 0x20000034ffc77230 */ /* 0x020fe20000004100 */
[----:B------:R-:W-:Y:S01]  /*108c0*/  I2FP.F32.S32 R215, R64 ;  /* 0x0000004000d77245 */ /* 0x000fe20000201400 */
[----:B------:R-:W-:Y:S01]  /*108d0*/  HADD2.F32 R198, -RZ, R53.H0_H0 ;  /* 0x20000035ffc67230 */ /* 0x000fe20000004100 */
[----:B------:R-:W-:Y:S01]  /*108e0*/  I2FP.F32.S32 R69, R69 ;  /* 0x0000004500457245 */ /* 0x000fe20000201400 */
[----:B------:R-:W-:-:S02]  /*108f0*/  HADD2.F32 R153, -RZ, R54.H0_H0 ;  /* 0x20000036ff997230 */ /* 0x000fc40000004100 */
[C---:B--2---:R-:W-:Y:S01]  /*10900*/  FMUL R64, R56.reuse, R201 ;  /* 0x000000c938407220 */ /* 0x044fe20000400000 */
[----:B------:R-:W-:Y:S01]  /*10910*/  HADD2.F32 R147, -RZ, R55.H0_H0 ;  /* 0x20000037ff937230 */ /* 0x000fe20000004100 */
[----:B------:R-:W-:Y:S01]  /*10920*/  I2FP.F32.S32 R217, R66 ;  /* 0x0000004200d97245 */ /* 0x000fe20000201400 */
[-C--:B------:R-:W-:Y:S01]  /*10930*/  IMMA.16832.S8.S8 R52, R112.ROW, R82.reuse.COL, RZ ;  /* 0x0000005270347237 */ /* 0x080fe20000405cff */
[----:B------:R-:W-:Y:S01]  /*10940*/  I2FP.F32.S32 R201, R65 ;  /* 0x0000004100c97245 */ /* 0x000fe20000201400 */
[----:B------:R-:W-:Y:S01]  /*10950*/  FFMA R197, R199, R64, R197 ;  /* 0x00000040c7c57223 */ /* 0x000fe200000000c5 */
[----:B------:R-:W-:Y:S01]  /*10960*/  I2FP.F32.S32 R219, R67 ;  /* 0x0000004300db7245 */ /* 0x000fe20000201400 */
[----:B------:R-:W-:Y:S02]  /*10970*/  HADD2.F32 R60, -RZ, R60.H0_H0 ;  /* 0x2000003cff3c7230 */ /* 0x000fe40000004100 */
[----:B------:R-:W-:Y:S01]  /*10980*/  FMUL R69, R56, R69 ;  /* 0x0000004538457220 */ /* 0x000fe20000400000 */
[----:B------:R-:W-:Y:S01]  /*10990*/  I2FP.F32.S32 R211, R70 ;  /* 0x0000004600d37245 */ /* 0x000fe20000201400 */
[----:B------:R-:W-:Y:S01]  /*109a0*/  LDS R68, [R121+0x930] ;  /* 0x0009300079447984 */ /* 0x000fe20000000800 */
[----:B------:R-:W-:Y:S01]  /*109b0*/  IMMA.16832.S8.S8 R64, R104.ROW, R82.COL, RZ ;  /* 0x0000005268407237 */ /* 0x000fe20000405cff */
[----:B------:R-:W-:-:S02]  /*109c0*/  FFMA R193, R60, R69, R193 ;  /* 0x000000453cc17223 */ /* 0x000fc400000000c1 */
[----:B------:R-:W2:Y:S01]  /*109d0*/  LDS R69, [R121+0x940] ;  /* 0x0009400079457984 */ /* 0x000ea20000000800 */
[----:B------:R-:W-:Y:S01]  /*109e0*/  I2FP.F32.S32 R213, R71 ;  /* 0x0000004700d57245 */ /* 0x000fe20000201400 */
[----:B---3--:R-:W-:Y:S01]  /*109f0*/  FMUL R82, R40, R201 ;  /* 0x000000c928527220 */ /* 0x008fe20000400000 */
[----:B------:R-:W-:Y:S01]  /*10a00*/  FMUL R71, R44, R211 ;  /* 0x000000d32c477220 */ /* 0x000fe20000400000 */
[----:B------:R-:W-:Y:S01]  /*10a10*/  FMUL R83, R40, R215 ;  /* 0x000000d728537220 */ /* 0x000fe20000400000 */
[----:B------:R-:W-:Y:S01]  /*10a20*/  FMUL R217, R48, R217 ;  /* 0x000000d930d97220 */ /* 0x000fe20000400000 */
[----:B------:R-:W-:Y:S01]  /*10a30*/  FFMA R82, R60, R82, R191 ;  /* 0x000000523c527223 */ /* 0x000fe200000000bf */
[C---:B------:R-:W-:Y:S01]  /*10a40*/  FFMA R71, R199.reuse, R71, R196 ;  /* 0x00000047c7477223 */ /* 0x040fe200000000c4 */
[C---:B------:R-:W-:Y:S01]  /*10a50*/  FFMA R83, R199.reuse, R83, R84 ;  /* 0x00000053c7537223 */ /* 0x040fe20000000054 */
[----:B------:R-:W-:Y:S01]  /*10a60*/  FFMA R191, R199, R217, R190 ;  /* 0x000000d9c7bf7223 */ /* 0x000fe200000000be */
[----:B------:R-:W-:-:S02]  /*10a70*/  I2FP.F32.S32 R199, R52 ;  /* 0x0000003400c77245 */ /* 0x000fc40000201400 */
[----:B------:R-:W-:Y:S01]  /*10a80*/  I2FP.F32.S32 R201, R54 ;  /* 0x0000003600c97245 */ /* 0x000fe20000201400 */
[----:B------:R-:W-:Y:S01]  /*10a90*/  FMUL R213, R44, R213 ;  /* 0x000000d52cd57220 */ /* 0x000fe20000400000 */
[----:B------:R-:W-:Y:S02]  /*10aa0*/  HADD2.F32 R72, -RZ, R72.H0_H0 ;  /* 0x20000048ff487230 */ /* 0x000fe40000004100 */
        /* <DEDUP_REMOVED lines=8> */
[C---:B------:R-:W-:Y:S01]  /*10b30*/  FFMA R201, R72.reuse, R199, R195 ;  /* 0x000000c748c97223 */ /* 0x040fe200000000c3 */
[----:B-1----:R-:W-:Y:S01]  /*10b40*/  IMMA.16832.S8.S8 R52, R96.ROW, R80.COL, RZ ;  /* 0x0000005060347237 */ /* 0x002fe20000405cff */
[----:B------:R-:W-:Y:S01]  /*10b50*/  I2FP.F32.S32 R215, R64 ;  /* 0x0000004000d77245 */ /* 0x000fe20000201400 */
[----:B------:R-:W-:Y:S01]  /*10b60*/  FFMA R199, R72, R65, R194 ;  /* 0x0000004148c77223 */ /* 0x000fe200000000c2 */
[----:B------:R-:W-:Y:S01]  /*10b70*/  I2FP.F32.S32 R219, R66 ;  /* 0x0000004200db7245 */ /* 0x000fe20000201400 */
[----:B0-----:R-:W-:-:S02]  /*10b80*/  HADD2.F32 R76, -RZ, R76.H0_H0 ;  /* 0x2000004cff4c7230 */ /* 0x001fc40000004100 */
[----:B------:R-:W-:Y:S02]  /*10b90*/  FMUL R211, R56, R211 ;  /* 0x000000d338d37220 */ /* 0x000fe40000400000 */
[----:B------:R-:W-:Y:S01]  /*10ba0*/  IMMA.16832.S8.S8 R64, R100.ROW, R80.COL, RZ ;  /* 0x0000005064407237 */ /* 0x000fe20000405cff */
[----:B------:R-:W-:Y:S01]  /*10bb0*/  FMUL R80, R48, R221 ;  /* 0x000000dd30507220 */ /* 0x000fe20000400000 */
[C---:B------:R-:W-:Y:S01]  /*10bc0*/  FFMA R196, R76.reuse, R211, R188 ;  /* 0x000000d34cc47223 */ /* 0x040fe200000000bc */
[----:B------:R-:W-:Y:S02]  /*10bd0*/  LDS R81, [R121+0x1220] ;  /* 0x0012200079517984 */ /* 0x000fe40000000800 */
[----:B------:R-:W-:Y:S02]  /*10be0*/  FFMA R188, R76, R80, R85 ;  /* 0x000000504cbc7223 */ /* 0x000fe40000000055 */
[----:B------:R-:W0:Y:S01]  /*10bf0*/  LDS R80, [R121+0x1210] ;  /* 0x0012100079507984 */ /* 0x000e220000000800 */
[----:B------:R-:W-:Y:S01]  /*10c00*/  FFMA R189, R60, R192, R189 ;  /* 0x000000c03cbd7223 */ /* 0x000fe200000000bd */
[----:B------:R-:W-:Y:S01]  /*10c10*/  FMUL R60, R44, R213 ;  /* 0x000000d52c3c7220 */ /* 0x000fe20000400000 */
[----:B------:R-:W-:Y:S01]  /*10c20*/  FMUL R215, R40, R215 ;  /* 0x000000d728d77220 */ /* 0x000fe20000400000 */
[----:B------:R-:W-:-:S02]  /*10c30*/  FMUL R219, R48, R219 ;  /* 0x000000db30db7220 */ /* 0x000fc40000400000 */
[----:B------:R-:W-:Y:S01]  /*10c40*/  FFMA R195, R76, R60, R93 ;  /* 0x0000003c4cc37223 */ /* 0x000fe2000000005d */
[C---:B------:R-:W-:Y:S01]  /*10c50*/  FFMA R92, R72.reuse, R215, R92 ;  /* 0x000000d7485c7223 */ /* 0x040fe2000000005c */
[----:B------:R-:W-:Y:S01]  /*10c60*/  I2FP.F32.S32 R60, R52 ;  /* 0x00000034003c7245 */ /* 0x000fe20000201400 */
[----:B------:R-:W-:Y:S01]  /*10c70*/  FFMA R72, R72, R219, R86 ;  /* 0x000000db48487223 */ /* 0x000fe20000000056 */
[----:B------:R-:W-:Y:S01]  /*10c80*/  FMUL R194, R40, R217 ;  /* 0x000000d928c27220 */ /* 0x000fe20000400000 */
[----:B------:R-:W-:Y:S01]  /*10c90*/  I2FP.F32.S32 R84, R53 ;  /* 0x0000003500547245 */ /* 0x000fe20000201400 */
[----:B------:R-:W-:Y:S01]  /*10ca0*/  LDS R93, [R121+0x1b20] ;  /* 0x001b2000795d7984 */ /* 0x000fe20000000800 */
[----:B------:R-:W-:Y:S02]  /*10cb0*/  I2FP.F32.S32 R86, R54 ;  /* 0x0000003600567245 */ /* 0x000fe40000201400 */
[----:B------:R-:W-:Y:S02]  /*10cc0*/  I2FP.F32.S32 R190, R55 ;  /* 0x0000003700be7245 */ /* 0x000fe40000201400 */
[----:B------:R-:W-:Y:S01]  /*10cd0*/  I2FP.F32.S32 R192, R64 ;  /* 0x0000004000c07245 */ /* 0x000fe20000201400 */
[-C--:B--2---:R-:W-:Y:S01]  /*10ce0*/  IMMA.16832.S8.S8 R52, R96.ROW, R68.reuse.COL, RZ ;  /* 0x0000004460347237 */ /* 0x084fe20000405cff */
[----:B------:R-:W-:Y:S01]  /*10cf0*/  FMUL R60, R57, R60 ;  /* 0x0000003c393c7220 */ /* 0x000fe20000400000 */
[----:B------:R-:W-:Y:S01]  /*10d00*/  I2FP.F32.S32 R202, R66 ;  /* 0x0000004200ca7245 */ /* 0x000fe20000201400 */
[----:B------:R-:W-:Y:S01]  /*10d10*/  FFMA R194, R76, R194, R87 ;  /* 0x000000c24cc27223 */ /* 0x000fe20000000057 */
[----:B------:R-:W-:Y:S01]  /*10d20*/  I2FP.F32.S32 R210, R65 ;  /* 0x0000004100d27245 */ /* 0x000fe20000201400 */
[----:B------:R-:W-:Y:S01]  /*10d30*/  HADD2.F32 R76, -RZ, R61.H0_H0 ;  /* 0x2000003dff4c7230 */ /* 0x000fe20000004100 */
[----:B------:R-:W-:Y:S01]  /*10d40*/  I2FP.F32.S32 R212, R67 ;  /* 0x0000004300d47245 */ /* 0x000fe20000201400 */
[----:B------:R-:W-:Y:S01]  /*10d50*/  FMUL R86, R45, R86 ;  /* 0x000000562d567220 */ /* 0x000fe20000400000 */
[----:B------:R-:W-:Y:S01]  /*10d60*/  IMMA.16832.S8.S8 R64, R100.ROW, R68.COL, RZ ;  /* 0x0000004464407237 */ /* 0x000fe20000405cff */
[----:B------:R-:W-:Y:S01]  /*10d70*/  FMUL R192, R41, R192 ;  /* 0x000000c029c07220 */ /* 0x000fe20000400000 */
[----:B------:R-:W-:Y:S01]  /*10d80*/  FMUL R84, R57, R84 ;  /* 0x0000005439547220 */ /* 0x000fe20000400000 */
[C---:B------:R-:W-:Y:S01]  /*10d90*/  FFMA R200, R198.reuse, R60, R197 ;  /* 0x0000003cc6c87223 */ /* 0x040fe200000000c5 */
[----:B------:R-:W-:Y:S01]  /*10da0*/  FMUL R60, R49, R202 ;  /* 0x000000ca313c7220 */ /* 0x000fe20000400000 */
[C---:B------:R-:W-:Y:S01]  /*10db0*/  FFMA R202, R198.reuse, R192, R83 ;  /* 0x000000c0c6ca7223 */ /* 0x040fe20000000053 */
[----:B------:R-:W-:Y:S01]  /*10dc0*/  FFMA R204, R198, R86, R71 ;  /* 0x00000056c6cc7223 */ /* 0x000fe20000000047 */
[----:B------:R-:W-:Y:S01]  /*10dd0*/  FFMA R192, R76, R84, R193 ;  /* 0x000000544cc07223 */ /* 0x000fe200000000c1 */
[----:B------:R-:W-:Y:S04]  /*10de0*/  LDS R61, [R121+0x1240] ;  /* 0x00124000793d7984 */ /* 0x000fe80000000800 */
[----:B------:R-:W1:Y:S01]  /*10df0*/  LDS.128 R84, [R120+0x1200] ;  /* 0x0012000078547984 */ /* 0x000e620000000c00 */
[----:B------:R-:W-:-:S03]  /*10e00*/  FFMA R198, R198, R60, R191 ;  /* 0x0000003cc6c67223 */ /* 0x000fc600000000bf */
[----:B------:R-:W2:Y:S01]  /*10e10*/  LDS R60, [R121+0x1230] ;  /* 0x00123000793c7984 */ /* 0x000ea20000000800 */
[----:B------:R-:W-:Y:S01]  /*10e20*/  FMUL R69, R41, R210 ;  /* 0x000000d229457220 */ /* 0x000fe20000400000 */
[----:B------:R-:W-:Y:S01]  /*10e30*/  I2FP.F32.S32 R68, R52 ;  /* 0x0000003400447245 */ /* 0x000fe20000201400 */
[----:B------:R-:W-:Y:S01]  /*10e40*/  FMUL R191, R45, R190 ;  /* 0x000000be2dbf7220 */ /* 0x000fe20000400000 */
[----:B------:R-:W-:Y:S01]  /*10e50*/  FMUL R212, R49, R212 ;  /* 0x000000d431d47220 */ /* 0x000fe20000400000 */
[----:B------:R-:W-:Y:S01]  /*10e60*/  I2FP.F32.S32 R214, R64 ;  /* 0x0000004000d67245 */ /* 0x000fe20000201400 */
[C---:B------:R-:W-:Y:S01]  /*10e70*/  FFMA R190, R76.reuse, R69, R82 ;  /* 0x000000454cbe7223 */ /* 0x040fe20000000052 */
[C---:B------:R-:W-:Y:S01]  /*10e80*/  FFMA R191, R76.reuse, R191, R70 ;  /* 0x000000bf4cbf7223 */ /* 0x040fe20000000046 */
[----:B------:R-:W-:Y:S01]  /*10e90*/  FFMA R189, R76, R212, R189 ;  /* 0x000000d44cbd7223 */ /* 0x000fe200000000bd */
[----:B------:R-:W-:Y:S01]  /*10ea0*/  FMUL R64, R57, R68 ;  /* 0x0000004439407220 */ /* 0x000fe20000400000 */
[----:B------:R-:W-:Y:S01]  /*10eb0*/  I2FP.F32.S32 R82, R53 ;  /* 0x0000003500527245 */ /* 0x000fe20000201400 */
[----:B------:R-:W3:Y:S01]  /*10ec0*/  LDS.128 R68, [R120+0x1290] ;  /* 0x0012900078447984 */ /* 0x000ee20000000c00 */
[----:B------:R-:W-:-:S02]  /*10ed0*/  I2FP.F32.S32 R210, R54 ;  /* 0x0000003600d27245 */ /* 0x000fc40000201400 */
[----:B------:R-:W-:Y:S02]  /*10ee0*/  I2FP.F32.S32 R212, R55 ;  /* 0x0000003700d47245 */ /* 0x000fe40000201400 */
[-C--:B0-----:R-:W-:Y:S01]  /*10ef0*/  IMMA.16832.S8.S8 R52, R112.ROW, R80.reuse.COL, RZ ;  /* 0x0000005070347237 */ /* 0x081fe20000405cff */
[----:B------:R-:W-:Y:S01]  /*10f00*/  I2FP.F32.S32 R66, R66 ;  /* 0x0000004200427245 */ /* 0x000fe20000201400 */
[----:B------:R-:W-:Y:S02]  /*10f10*/  HADD2.F32 R76, -RZ, R73.H0_H0 ;  /* 0x20000049ff4c7230 */ /* 0x000fe40000004100 */
[----:B------:R-:W-:Y:S01]  /*10f20*/  FMUL R197, R41, R214 ;  /* 0x000000d629c57220 */ /* 0x000fe20000400000 */
[----:B------:R-:W-:Y:S02]  /*10f30*/  I2FP.F32.S32 R216, R65 ;  /* 0x0000004100d87245 */ /* 0x000fe40000201400 */
[----:B------:R-:W-:Y:S01]  /*10f40*/  I2FP.F32.S32 R218, R67 ;  /* 0x0000004300da7245 */ /* 0x000fe20000201400 */
[C---:B------:R-:W-:Y:S01]  /*10f50*/  FFMA R201, R76.reuse, R64, R201 ;  /* 0x000000404cc97223 */ /* 0x040fe200000000c9 */
[----:B------:R-:W-:Y:S01]  /*10f60*/  FMUL R193, R49, R66 ;  /* 0x0000004231c17220 */ /* 0x000fe20000400000 */
[----:B------:R-:W-:Y:S01]  /*10f70*/  FFMA R197, R76, R197, R92 ;  /* 0x000000c54cc57223 */ /* 0x000fe2000000005c */
[----:B------:R-:W-:Y:S01]  /*10f80*/  IMMA.16832.S8.S8 R64, R104.ROW, R80.COL, RZ ;  /* 0x0000005068407237 */ /* 0x000fe20000405cff */
[----:B------:R-:W0:Y:S01]  /*10f90*/  LDS R92, [R121+0x1b10] ;  /* 0x001b1000795c7984 */ /* 0x000e220000000800 */
        /* <DEDUP_REMOVED lines=10> */
[----:B-1----:R-:W-:Y:S02]  /*11040*/  HADD2.F32 R84, -RZ, R84.H0_H0 ;  /* 0x20000054ff547230 */ /* 0x002fe40000004100 */
[----:B------:R-:W-:-:S02]  /*11050*/  FMUL R210, R45, R210 ;  /* 0x000000d22dd27220 */ /* 0x000fc40000400000 */
[----:B------:R-:W-:Y:S02]  /*11060*/  FMUL R77, R44, R77 ;  /* 0x0000004d2c4d7220 */ /* 0x000fe40000400000 */
[C---:B------:R-:W-:Y:S01]  /*11070*/  FFMA R199, R76.reuse, R210, R199 ;  /* 0x000000d24cc77223 */ /* 0x040fe200000000c7 */
[----:B------:R-:W-:Y:S01]  /*11080*/  FFMA R193, R76, R193, R72 ;  /* 0x000000c14cc17223 */ /* 0x000fe20000000048 */
[----:B------:R-:W-:Y:S01]  /*11090*/  I2FP.F32.S32 R211, R64 ;  /* 0x0000004000d37245 */ /* 0x000fe20000201400 */
[----:B------:R-:W-:Y:S01]  /*110a0*/  FFMA R208, R84, R77, R208 ;  /* 0x0000004d54d07223 */ /* 0x000fe200000000d0 */
[----:B------:R-:W-:Y:S01]  /*110b0*/  I2FP.F32.S32 R215, R66 ;  /* 0x0000004200d77245 */ /* 0x000fe20000201400 */
[----:B------:R-:W-:Y:S01]  /*110c0*/  LDS R76, [R121+0x1b30] ;  /* 0x001b3000794c7984 */ /* 0x000fe20000000800 */
[----:B------:R-:W-:Y:S02]  /*110d0*/  I2FP.F32.S32 R213, R65 ;  /* 0x0000004100d57245 */ /* 0x000fe40000201400 */
[----:B------:R-:W-:Y:S01]  /*110e0*/  I2FP.F32.S32 R217, R67 ;  /* 0x0000004300d97245 */ /* 0x000fe20000201400 */
[----:B------:R-:W1:Y:S01]  /*110f0*/  LDS R77, [R121+0x1b40] ;  /* 0x001b4000794d7984 */ /* 0x000e620000000800 */
[----:B--2---:R-:W-:Y:S01]  /*11100*/  IMMA.16832.S8.S8 R64, R100.ROW, R60.COL, RZ ;  /* 0x0000003c64407237 */ /* 0x004fe20000405cff */
[----:B------:R-:W-:-:S02]  /*11110*/  I2FP.F32.S32 R73, R52 ;  /* 0x0000003400497245 */ /* 0x000fc40000201400 */
[----:B------:R-:W-:Y:S02]  /*11120*/  I2FP.F32.S32 R81, R53 ;  /* 0x0000003500517245 */ /* 0x000fe40000201400 */
[----:B------:R-:W-:-:S03]  /*11130*/  I2FP.F32.S32 R83, R55 ;  /* 0x0000003700537245 */ /* 0x000fc60000201400 */
[----:B------:R-:W-:Y:S01]  /*11140*/  IMMA.16832.S8.S8 R52, R96.ROW, R60.COL, RZ ;  /* 0x0000003c60347237 */ /* 0x000fe20000405cff */
[----:B---3--:R-:W-:Y:S02]  /*11150*/  HADD2.F32 R68, -RZ, R68.H0_H0 ;  /* 0x20000044ff447230 */ /* 0x008fe40000004100 */
[----:B------:R-:W-:Y:S01]  /*11160*/  FMUL R81, R56, R81 ;  /* 0x0000005138517220 */ /* 0x000fe20000400000 */
[----:B------:R-:W-:Y:S01]  /*11170*/  FMUL R83, R44, R83 ;  /* 0x000000532c537220 */ /* 0x000fe20000400000 */
[----:B------:R-:W-:Y:S01]  /*11180*/  FMUL R73, R56, R73 ;  /* 0x0000004938497220 */ /* 0x000fe20000400000 */
[C---:B------:R-:W-:Y:S01]  /*11190*/  FMUL R72, R40.reuse, R211 ;  /* 0x000000d328487220 */ /* 0x040fe20000400000 */
[----:B------:R-:W-:Y:S01]  /*111a0*/  FMUL R60, R40, R213 ;  /* 0x000000d5283c7220 */ /* 0x000fe20000400000 */
[----:B------:R-:W-:Y:S01]  /*111b0*/  FMUL R215, R48, R215 ;  /* 0x000000d730d77220 */ /* 0x000fe20000400000 */
[C---:B------:R-:W-:Y:S01]  /*111c0*/  FFMA R213, R68.reuse, R81, R91 ;  /* 0x0000005144d57223 */ /* 0x040fe2000000005b */
[----:B------:R-:W-:Y:S01]  /*111d0*/  FFMA R212, R68, R83, R90 ;  /* 0x0000005344d47223 */ /* 0x000fe2000000005a */
[----:B------:R-:W-:Y:S01]  /*111e0*/  FMUL R217, R48, R217 ;  /* 0x000000d930d97220 */ /* 0x000fe20000400000 */
[----:B------:R-:W2:Y:S01]  /*111f0*/  LDS.128 R80, [R120+0x1b00] ;  /* 0x001b000078507984 */ /* 0x000ea20000000c00 */
[C---:B------:R-:W-:Y:S01]  /*11200*/  FFMA R209, R84.reuse, R73, R209 ;  /* 0x0000004954d17223 */ /* 0x040fe200000000d1 */
[C---:B------:R-:W-:Y:S01]  /*11210*/  FFMA R72, R84.reuse, R72, R95 ;  /* 0x0000004854487223 */ /* 0x040fe2000000005f */
[----:B------:R-:W-:Y:S01]  /*11220*/  FFMA R84, R84, R215, R94 ;  /* 0x000000d754547223 */ /* 0x000fe2000000005e */
[C---:B------:R-:W-:Y:S01]  /*11230*/  FFMA R60, R68.reuse, R60, R89 ;  /* 0x0000003c443c7223 */ /* 0x040fe20000000059 */
[----:B------:R-:W-:Y:S01]  /*11240*/  FFMA R210, R68, R217, R88 ;  /* 0x000000d944d27223 */ /* 0x000fe20000000058 */
[----:B------:R-:W-:Y:S01]  /*11250*/  I2FP.F32.S32 R94, R64 ;  /* 0x00000040005e7245 */ /* 0x000fe20000201400 */
[----:B0-----:R-:W-:Y:S01]  /*11260*/  IMMA.16832.S8.S8 R88, R112.ROW, R92.COL, RZ ;  /* 0x0000005c70587237 */ /* 0x001fe20000405cff */
[----:B------:R-:W-:Y:S01]  /*11270*/  I2FP.F32.S32 R218, R65 ;  /* 0x0000004100da7245 */ /* 0x000fe20000201400 */
[----:B------:R-:W-:Y:S01]  /*11280*/  HADD2.F32 R69, -RZ, R69.H0_H0 ;  /* 0x20000045ff457230 */ /* 0x000fe20000004100 */
[----:B------:R-:W-:Y:S01]  /*11290*/  I2FP.F32.S32 R220, R66 ;  /* 0x0000004200dc7245 */ /* 0x000fe20000201400 */
[----:B------:R-:W-:Y:S01]  /*112a0*/  LDS R73, [R121+0x2420] ;  /* 0x0024200079497984 */ /* 0x000fe20000000800 */
[----:B------:R-:W-:-:S03]  /*112b0*/  I2FP.F32.S32 R222, R67 ;  /* 0x0000004300de7245 */ /* 0x000fc60000201400 */
[----:B------:R-:W0:Y:S01]  /*112c0*/  LDS.128 R64, [R120+0x1b90] ;  /* 0x001b900078407984 */ /* 0x000e220000000c00 */
[----:B------:R-:W-:Y:S02]  /*112d0*/  I2FP.F32.S32 R54, R54 ;  /* 0x0000003600367245 */ /* 0x000fe40000201400 */
[----:B------:R-:W-:Y:S01]  /*112e0*/  I2FP.F32.S32 R68, R52 ;  /* 0x0000003400447245 */ /* 0x000fe20000201400 */
[----:B------:R-:W-:Y:S01]  /*112f0*/  HADD2.F32 R52, -RZ, R85.H0_H0 ;  /* 0x20000055ff347230 */ /* 0x000fe20000004100 */
[----:B------:R-:W-:Y:S01]  /*11300*/  I2FP.F32.S32 R214, R53 ;  /* 0x0000003500d67245 */ /* 0x000fe20000201400 */
[----:B------:R-:W-:Y:S01]  /*11310*/  FMUL R53, R45, R54 ;  /* 0x000000362d357220 */ /* 0x000fe20000400000 */
[----:B------:R-:W-:Y:S01]  /*11320*/  I2FP.F32.S32 R216, R55 ;  /* 0x0000003700d87245 */ /* 0x000fe20000201400 */
[----:B------:R-:W-:Y:S01]  /*11330*/  FMUL R55, R49, R220 ;  /* 0x000000dc31377220 */ /* 0x000fe20000400000 */
[C---:B------:R-:W-:Y:S01]  /*11340*/  FMUL R85, R41.reuse, R94 ;  /* 0x0000005e29557220 */ /* 0x040fe20000400000 */
[C---:B------:R-:W-:Y:S01]  /*11350*/  FFMA R208, R52.reuse, R53, R208 ;  /* 0x0000003534d07223 */ /* 0x040fe200000000d0 */
[----:B------:R-:W-:Y:S01]  /*11360*/  IMMA.16832.S8.S8 R92, R104.ROW, R92.COL, RZ ;  /* 0x0000005c685c7237 */ /* 0x000fe20000405cff */
[C---:B------:R-:W-:Y:S01]  /*11370*/  FFMA R84, R52.reuse, R55, R84 ;  /* 0x0000003734547223 */ /* 0x040fe20000000054 */
[----:B------:R-:W-:Y:S01]  /*11380*/  FMUL R211, R41, R218 ;  /* 0x000000da29d37220 */ /* 0x000fe20000400000 */
[----:B------:R-:W-:Y:S01]  /*11390*/  FMUL R214, R57, R214 ;  /* 0x000000d639d67220 */ /* 0x000fe20000400000 */
[----:B------:R-:W-:Y:S01]  /*113a0*/  FMUL R53, R45, R216 ;  /* 0x000000d82d357220 */ /* 0x000fe20000400000 */
[----:B------:R-:W-:Y:S01]  /*113b0*/  FMUL R55, R49, R222 ;  /* 0x000000de31377220 */ /* 0x000fe20000400000 */
[----:B------:R-:W-:Y:S01]  /*113c0*/  FMUL R68, R57, R68 ;  /* 0x0000004439447220 */ /* 0x000fe20000400000 */
[C---:B------:R-:W-:Y:S01]  /*113d0*/  FFMA R85, R52.reuse, R85, R72 ;  /* 0x0000005534557223 */ /* 0x040fe20000000048 */
[C---:B------:R-:W-:Y:S01]  /*113e0*/  FFMA R211, R69.reuse, R211, R60 ;  /* 0x000000d345d37223 */ /* 0x040fe2000000003c */
[----:B------:R-:W3:Y:S01]  /*113f0*/  LDS R72, [R121+0x2410] ;  /* 0x0024100079487984 */ /* 0x000ee20000000800 */
[C---:B------:R-:W-:Y:S01]  /*11400*/  FFMA R213, R69.reuse, R214, R213 ;  /* 0x000000d645d57223 */ /* 0x040fe200000000d5 */
[C---:B------:R-:W-:Y:S01]  /*11410*/  FFMA R212, R69.reuse, R53, R212 ;  /* 0x0000003545d47223 */ /* 0x040fe200000000d4 */
[----:B------:R-:W-:Y:S01]  /*11420*/  FFMA R210, R69, R55, R210 ;  /* 0x0000003745d27223 */ /* 0x000fe200000000d2 */
[----:B------:R-:W-:Y:S01]  /*11430*/  LDS R60, [R121+0x2d10] ;  /* 0x002d1000793c7984 */ /* 0x000fe20000000800 */
[----:B------:R-:W-:Y:S01]  /*11440*/  FFMA R209, R52, R68, R209 ;  /* 0x0000004434d17223 */ /* 0x000fe200000000d1 */
[----:B------:R-:W-:-:S02]  /*11450*/  I2FP.F32.S32 R69, R88 ;  /* 0x0000005800457245 */ /* 0x000fc40000201400 */
[----:B------:R-:W5:Y:S01]  /*11460*/  LDS R61, [R121+0x2d20] ;  /* 0x002d2000793d7984 */ /* 0x000f620000000800 */
[----:B------:R-:W-:Y:S01]  /*11470*/  I2FP.F32.S32 R217, R90 ;  /* 0x0000005a00d97245 */ /* 0x000fe20000201400 */
[----:B-1----:R-:W-:Y:S01]  /*11480*/  IMMA.16832.S8.S8 R52, R96.ROW, R76.COL, RZ ;  /* 0x0000004c60347237 */ /* 0x002fe20000405cff */
[----:B------:R-:W-:Y:S02]  /*11490*/  I2FP.F32.S32 R215, R89 ;  /* 0x0000005900d77245 */ /* 0x000fe40000201400 */
[----:B------:R-:W-:-:S05]  /*114a0*/  I2FP.F32.S32 R219, R91 ;  /* 0x0000005b00db7245 */ /* 0x000fca0000201400 */
        /* <DEDUP_REMOVED lines=10> */
[----:B------:R-:W-:Y:S01]  /*11550*/  I2FP.F32.S32 R92, R55 ;  /* 0x00000037005c7245 */ /* 0x000fe20000201400 */
[----:B------:R-:W-:Y:S01]  /*11560*/  FFMA R214, R80, R68, R109 ;  /* 0x0000004450d67223 */ /* 0x000fe2000000006d */
[----:B0-----:R-:W-:-:S02]  /*11570*/  HADD2.F32 R64, -RZ, R64.H0_H0 ;  /* 0x20000040ff407230 */ /* 0x001fc40000004100 */
[----:B------:R-:W-:Y:S01]  /*11580*/  FMUL R219, R44, R219 ;  /* 0x000000db2cdb7220 */ /* 0x000fe20000400000 */
[----:B------:R-:W-:Y:S01]  /*11590*/  FMUL R68, R40, R93 ;  /* 0x0000005d28447220 */ /* 0x000fe20000400000 */
[C---:B------:R-:W-:Y:S02]  /*115a0*/  FFMA R216, R80.reuse, R69, R111 ;  /* 0x0000004550d87223 */ /* 0x040fe4000000006f */
[----:B------:R-:W-:Y:S02]  /*115b0*/  I2FP.F32.S32 R94, R89 ;  /* 0x00000059005e7245 */ /* 0x000fe40000201400 */
[----:B------:R-:W-:Y:S01]  /*115c0*/  I2FP.F32.S32 R90, R90 ;  /* 0x0000005a005a7245 */ /* 0x000fe20000201400 */
[C---:B------:R-:W-:Y:S01]  /*115d0*/  FFMA R217, R80.reuse, R217, R110 ;  /* 0x000000d950d97223 */ /* 0x040fe2000000006e */
[----:B------:R-:W-:Y:S01]  /*115e0*/  FFMA R223, R80, R223, R108 ;  /* 0x000000df50df7223 */ /* 0x000fe2000000006c */
[----:B------:R-:W-:Y:S01]  /*115f0*/  FMUL R215, R56, R215 ;  /* 0x000000d738d77220 */ /* 0x000fe20000400000 */
[----:B------:R-:W-:Y:S01]  /*11600*/  FMUL R80, R48, R95 ;  /* 0x0000005f30507220 */ /* 0x000fe20000400000 */
[----:B------:R-:W-:Y:S01]  /*11610*/  I2FP.F32.S32 R88, R88 ;  /* 0x0000005800587245 */ /* 0x000fe20000201400 */
[----:B------:R-:W-:-:S02]  /*11620*/  HADD2.F32 R81, -RZ, R81.H0_H0 ;  /* 0x20000051ff517230 */ /* 0x000fc40000004100 */
[----:B------:R-:W-:Y:S01]  /*11630*/  FMUL R90, R49, R90 ;  /* 0x0000005a315a7220 */ /* 0x000fe20000400000 */
[----:B------:R-:W-:Y:S02]  /*11640*/  HADD2.F32 R65, -RZ, R65.H0_H0 ;  /* 0x20000041ff417230 */ /* 0x000fe40000004100 */
[----:B------:R-:W-:Y:S01]  /*11650*/  FMUL R92, R45, R92 ;  /* 0x0000005c2d5c7220 */ /* 0x000fe20000400000 */
[C---:B------:R-:W-:Y:S01]  /*11660*/  FMUL R94, R41.reuse, R94 ;  /* 0x0000005e295e7220 */ /* 0x040fe20000400000 */
[C---:B------:R-:W-:Y:S01]  /*11670*/  FFMA R219, R64.reuse, R219, R206 ;  /* 0x000000db40db7223 */ /* 0x040fe200000000ce */
[C---:B------:R-:W-:Y:S01]  /*11680*/  FFMA R77, R64.reuse, R68, R205 ;  /* 0x00000044404d7223 */ /* 0x040fe200000000cd */
[C---:B------:R-:W-:Y:S01]  /*11690*/  FFMA R76, R64.reuse, R215, R207 ;  /* 0x000000d7404c7223 */ /* 0x040fe200000000cf */
[----:B------:R-:W-:Y:S01]  /*116a0*/  FFMA R80, R64, R80, R203 ;  /* 0x0000005040507223 */ /* 0x000fe200000000cb */
[----:B------:R-:W-:Y:S01]  /*116b0*/  I2FP.F32.S32 R64, R53 ;  /* 0x0000003500407245 */ /* 0x000fe20000201400 */
[----:B------:R-:W-:Y:S01]  /*116c0*/  LDS R68, [R121+0x2430] ;  /* 0x0024300079447984 */ /* 0x000fe20000000800 */
[----:B------:R-:W-:Y:S01]  /*116d0*/  I2FP.F32.S32 R206, R91 ;  /* 0x0000005b00ce7245 */ /* 0x000fe20000201400 */
[----:B------:R-:W-:Y:S01]  /*116e0*/  FMUL R53, R41, R88 ;  /* 0x0000005829357220 */ /* 0x000fe20000400000 */
[----:B------:R-:W-:Y:S01]  /*116f0*/  FFMA R207, R81, R90, R223 ;  /* 0x0000005a51cf7223 */ /* 0x000fe200000000df */
[----:B------:R-:W0:Y:S01]  /*11700*/  LDS R69, [R121+0x2440] ;  /* 0x0024400079457984 */ /* 0x000e220000000800 */
[C---:B------:R-:W-:Y:S01]  /*11710*/  FFMA R205, R65.reuse, R92, R219 ;  /* 0x0000005c41cd7223 */ /* 0x040fe200000000db */
[----:B------:R-:W-:-:S02]  /*11720*/  FFMA R203, R65, R94, R77 ;  /* 0x0000005e41cb7223 */ /* 0x000fc4000000004d */
[----:B------:R-:W1:Y:S04]  /*11730*/  LDS.128 R88, [R120+0x2400] ;  /* 0x0024000078587984 */ /* 0x000e680000000c00 */
[----:B------:R-:W2:Y:S01]  /*11740*/  LDS.128 R92, [R120+0x2490] ;  /* 0x00249000785c7984 */ /* 0x000ea20000000c00 */
[----:B------:R-:W-:Y:S02]  /*11750*/  I2FP.F32.S32 R52, R52 ;  /* 0x0000003400347245 */ /* 0x000fe40000201400 */
[----:B------:R-:W-:Y:S01]  /*11760*/  I2FP.F32.S32 R54, R54 ;  /* 0x0000003600367245 */ /* 0x000fe20000201400 */
[----:B---3--:R-:W-:Y:S02]  /*11770*/  IMMA.16832.S8.S8 R108, R112.ROW, R72.COL, RZ ;  /* 0x00000048706c7237 */ /* 0x008fe40000405cff */
[----:B------:R-:W-:-:S02]  /*11780*/  FMUL R52, R57, R52 ;  /* 0x0000003439347220 */ /* 0x000fc40000400000 */
[----:B------:R-:W-:-:S04]  /*11790*/  FMUL R54, R45, R54 ;  /* 0x000000362d367220 */ /* 0x000fc80000400000 */
[----:B-----5:R-:W-:Y:S01]  /*117a0*/  IMMA.16832.S8.S8 R112, R112.ROW, R60.COL, RZ ;  /* 0x0000003c70707237 */ /* 0x020fe20000405cff */
[C---:B------:R-:W-:Y:S01]  /*117b0*/  FFMA R216, R81.reuse, R52, R216 ;  /* 0x0000003451d87223 */ /* 0x040fe200000000d8 */
[C---:B------:R-:W-:Y:S01]  /*117c0*/  FFMA R215, R81.reuse, R54, R217 ;  /* 0x0000003651d77223 */ /* 0x040fe200000000d9 */
[----:B------:R-:W-:-:S05]  /*117d0*/  FFMA R214, R81, R53, R214 ;  /* 0x0000003551d67223 */ /* 0x000fca00000000d6 */
[C---:B------:R-:W-:Y:S08]  /*117e0*/  IMMA.16832.S8.S8 R52, R104.reuse.ROW, R72.COL, RZ ;  /* 0x0000004868347237 */ /* 0x040ff00000405cff */
[----:B------:R-:W-:Y:S01]  /*117f0*/  IMMA.16832.S8.S8 R104, R104.ROW, R60.COL, RZ ;  /* 0x0000003c68687237 */ /* 0x000fe20000405cff */
[----:B------:R-:W-:Y:S04]  /*11800*/  LDS R60, [R121+0x2d30] ;  /* 0x002d3000793c7984 */ /* 0x000fe80000000800 */
[----:B------:R-:W3:Y:S01]  /*11810*/  LDS R61, [R121+0x2d40] ;  /* 0x002d4000793d7984 */ /* 0x000ee20000000800 */
[----:B------:R-:W-:Y:S01]  /*11820*/  FMUL R64, R57, R64 ;  /* 0x0000004039407220 */ /* 0x000fe20000400000 */
[----:B------:R-:W-:Y:S01]  /*11830*/  FMUL R81, R49, R206 ;  /* 0x000000ce31517220 */ /* 0x000fe20000400000 */
[----:B------:R-:W-:-:S02]  /*11840*/  I2FP.F32.S32 R77, R112 ;  /* 0x00000070004d7245 */ /* 0x000fc40000201400 */
[C---:B------:R-:W-:Y:S01]  /*11850*/  FFMA R206, R65.reuse, R64, R76 ;  /* 0x0000004041ce7223 */ /* 0x040fe2000000004c */
[----:B------:R-:W-:Y:S01]  /*11860*/  FFMA R81, R65, R81, R80 ;  /* 0x0000005141517223 */ /* 0x000fe20000000050 */
[----:B------:R-:W-:Y:S01]  /*11870*/  I2FP.F32.S32 R65, R108 ;  /* 0x0000006c00417245 */ /* 0x000fe20000201400 */
[----:B------:R-:W-:Y:S01]  /*11880*/  FMUL R218, R56, R77 ;  /* 0x0000004d38da7220 */ /* 0x000fe20000400000 */
[----:B------:R-:W-:Y:S02]  /*11890*/  I2FP.F32.S32 R109, R109 ;  /* 0x0000006d006d7245 */ /* 0x000fe40000201400 */
[----:B------:R-:W-:Y:S02]  /*118a0*/  I2FP.F32.S32 R73, R110 ;  /* 0x0000006e00497245 */ /* 0x000fe40000201400 */
[----:B------:R-:W-:Y:S02]  /*118b0*/  I2FP.F32.S32 R113, R113 ;  /* 0x0000007100717245 */ /* 0x000fe40000201400 */
[----:B------:R-:W-:-:S02]  /*118c0*/  I2FP.F32.S32 R115, R115 ;  /* 0x0000007300737245 */ /* 0x000fc40000201400 */
[----:B------:R-:W-:Y:S02]  /*118d0*/  I2FP.F32.S32 R77, R52 ;  /* 0x00000034004d7245 */ /* 0x000fe40000201400 */
[----:B------:R-:W-:Y:S02]  /*118e0*/  I2FP.F32.S32 R53, R53 ;  /* 0x0000003500357245 */ /* 0x000fe40000201400 */
[----:B------:R-:W-:Y:S01]  /*118f0*/  I2FP.F32.S32 R55, R55 ;  /* 0x0000003700377245 */ /* 0x000fe20000201400 */
[C---:B------:R-:W-:Y:S01]  /*11900*/  FMUL R65, R56.reuse, R65 ;  /* 0x0000004138417220 */ /* 0x040fe20000400000 */
[----:B------:R-:W-:Y:S01]  /*11910*/  I2FP.F32.S32 R111, R111 ;  /* 0x0000006f006f7245 */ /* 0x000fe20000201400 */
[----:B------:R-:W-:Y:S01]  /*11920*/  FMUL R64, R56, R109 ;  /* 0x0000006d38407220 */ /* 0x000fe20000400000 */
[----:B------:R-:W-:Y:S01]  /*11930*/  I2FP.F32.S32 R217, R114 ;  /* 0x0000007200d97245 */ /* 0x000fe20000201400 */
[----:B------:R-:W-:Y:S01]  /*11940*/  FMUL R76, R44, R73 ;  /* 0x000000492c4c7220 */ /* 0x000fe20000400000 */
[----:B------:R-:W-:Y:S01]  /*11950*/  FMUL R56, R56, R113 ;  /* 0x0000007138387220 */ /* 0x000fe20000400000 */
[----:B------:R-:W-:Y:S01]  /*11960*/  FMUL R73, R44, R115 ;  /* 0x000000732c497220 */ /* 0x000fe20000400000 */
[----:B------:R-:W-:Y:S01]  /*11970*/  I2FP.F32.S32 R109, R104 ;  /* 0x00000068006d7245 */ /* 0x000fe20000201400 */
[C---:B------:R-:W-:Y:S01]  /*11980*/  FMUL R52, R40.reuse, R77 ;  /* 0x0000004d28347220 */ /* 0x040fe20000400000 */
[----:B------:R-:W-:Y:S01]  /*11990*/  I2FP.F32.S32 R105, R105 ;  /* 0x0000006900697245 */ /* 0x000fe20000201400 */
[----:B0-----:R-:W-:Y:S01]  /*119a0*/  IMMA.16832.S8.S8 R112, R96.ROW, R68.COL, RZ ;  /* 0x0000004460707237 */ /* 0x001fe20000405cff */
[----:B------:R-:W-:Y:S01]  /*119b0*/  I2FP.F32.S32 R77, R106 ;  /* 0x0000006a004d7245 */ /* 0x000fe20000201400 */
[----:B------:R-:W-:Y:S01]  /*119c0*/  FMUL R104, R40, R53 ;  /* 0x0000003528687220 */ /* 0x000fe20000400000 */
[----:B------:R-:W-:Y:S01]  /*119d0*/  I2FP.F32.S32 R107, R107 ;  /* 0x0000006b006b7245 */ /* 0x000fe20000201400 */
[----:B-1----:R-:W-:-:S02]  /*119e0*/  HADD2.F32 R88, -RZ, R88.H0_H0 ;  /* 0x20000058ff587230 */ /* 0x002fc40000004100 */
[----:B------:R-:W-:Y:S01]  /*119f0*/  FMUL R106, R48, R55 ;  /* 0x00000037306a7220 */ /* 0x000fe20000400000 */
[----:B--2---:R-:W-:Y:S02]  /*11a00*/  HADD2.F32 R92, -RZ, R92.H0_H0 ;  /* 0x2000005cff5c7230 */ /* 0x004fe40000004100 */
[C---:B------:R-:W-:Y:S01]  /*11a10*/  FMUL R80, R44.reuse, R111 ;  /* 0x0000006f2c507220 */ /* 0x040fe20000400000 */
[----:B------:R-:W-:Y:S01]  /*11a20*/  FMUL R220, R44, R217 ;  /* 0x000000d92cdc7220 */ /* 0x000fe20000400000 */
[C---:B------:R-:W-:Y:S01]  /*11a30*/  FMUL R44, R40.reuse, R109 ;  /* 0x0000006d282c7220 */ /* 0x040fe20000400000 */
[----:B------:R-:W-:Y:S01]  /*11a40*/  FMUL R72, R40, R105 ;  /* 0x0000006928487220 */ /* 0x000fe20000400000 */
[C---:B------:R-:W-:Y:S01]  /*11a50*/  FMUL R40, R48.reuse, R77 ;  /* 0x0000004d30287220 */ /* 0x040fe20000400000 */
[----:B------:R-:W-:Y:S01]  /*11a60*/  FMUL R77, R48, R107 ;  /* 0x0000006b304d7220 */ /* 0x000fe20000400000 */
[----:B------:R-:W-:Y:S01]  /*11a70*/  FFMA R177, R88, R65, R177 ;  /* 0x0000004158b17223 */ /* 0x000fe200000000b1 */
[C---:B------:R-:W-:Y:S01]  /*11a80*/  FFMA R163, R92.reuse, R64, R163 ;  /* 0x000000405ca37223 */ /* 0x040fe200000000a3 */
[C---:B------:R-:W-:Y:S01]  /*11a90*/  FFMA R167, R92.reuse, R104, R167 ;  /* 0x000000685ca77223 */ /* 0x040fe200000000a7 */
[----:B------:R-:W-:Y:S01]  /*11aa0*/  FFMA R165, R92, R106, R165 ;  /* 0x0000006a5ca57223 */ /* 0x000fe200000000a5 */
[----:B------:R-:W-:Y:S01]  /*11ab0*/  LDS R64, [R121+0x50] ;  /* 0x0000500079407984 */ /* 0x000fe20000000800 */
[----:B------:R-:W-:Y:S01]  /*11ac0*/  I2FP.F32.S32 R53, R54 ;  /* 0x0000003600357245 */ /* 0x000fe20000201400 */
[----:B------:R-:W-:Y:S02]  /*11ad0*/  IMMA.16832.S8.S8 R108, R100.ROW, R68.COL, RZ ;  /* 0x00000044646c7237 */ /* 0x000fe40000405cff */
[----:B------:R-:W-:Y:S04]  /*11ae0*/  LDS R65, [R121+0x60] ;  /* 0x0000600079417984 */ /* 0x000fe80000000800 */
[----:B------:R-:W0:Y:S01]  /*11af0*/  LDSM.16.M88.4 R104, [R187] ;  /* 0x00000000bb68783b */ /* 0x000e220000000200 */
[----:B------:R-:W-:Y:S01]  /*11b00*/  FMUL R54, R48, R53 ;  /* 0x0000003530367220 */ /* 0x000fe20000400000 */
[C---:B------:R-:W-:Y:S01]  /*11b10*/  FFMA R76, R88.reuse, R76, R175 ;  /* 0x0000004c584c7223 */ /* 0x040fe200000000af */
[C---:B------:R-:W-:Y:S01]  /*11b20*/  FFMA R69, R88.reuse, R52, R173 ;  /* 0x0000003458457223 */ /* 0x040fe200000000ad */
[----:B---3--:R-:W-:Y:S01]  /*11b30*/  IMMA.16832.S8.S8 R96, R96.ROW, R60.COL, RZ ;  /* 0x0000003c60607237 */ /* 0x008fe20000405cff */
[----:B------:R-:W-:Y:S01]  /*11b40*/  FFMA R68, R88, R54, R171 ;  /* 0x0000003658447223 */ /* 0x000fe200000000ab */
[----:B------:R-:W-:Y:S01]  /*11b50*/  FFMA R80, R92, R80, R169 ;  /* 0x000000505c507223 */ /* 0x000fe200000000a9 */
[----:B------:R-:W-:Y:S01]  /*11b60*/  I2FP.F32.S32 R92, R113 ;  /* 0x00000071005c7245 */ /* 0x000fe20000201400 */
[----:B------:R-:W-:Y:S01]  /*11b70*/  LDS.128 R52, [R120+0x2d00] ;  /* 0x002d000078347984 */ /* 0x000fe20000000c00 */
[----:B------:R-:W-:-:S02]  /*11b80*/  I2FP.F32.S32 R88, R114 ;  /* 0x0000007200587245 */ /* 0x000fc40000201400 */
[----:B------:R-:W-:Y:S01]  /*11b90*/  I2FP.F32.S32 R222, R115 ;  /* 0x0000007300de7245 */ /* 0x000fe20000201400 */
[----:B------:R-:W-:Y:S01]  /*11ba0*/  IMMA.16832.S8.S8 R100, R100.ROW, R60.COL, RZ ;  /* 0x0000003c64647237 */ /* 0x000fe20000405cff */
[----:B------:R-:W-:Y:S02]  /*11bb0*/  I2FP.F32.S32 R60, R112 ;  /* 0x00000070003c7245 */ /* 0x000fe40000201400 */
[----:B------:R1:W2:Y:S01]  /*11bc0*/  LDSM.16.M88.4 R112, [R186] ;  /* 0x00000000ba70783b */ /* 0x0002a20000000200 */
[----:B------:R-:W-:Y:S02]  /*11bd0*/  I2FP.F32.S32 R108, R108 ;  /* 0x0000006c006c7245 */ /* 0x000fe40000201400 */
[----:B------:R-:W-:Y:S01]  /*11be0*/  I2FP.F32.S32 R110, R110 ;  /* 0x0000006e006e7245 */ /* 0x000fe20000201400 */
[----:B------:R-:W-:Y:S02]  /*11bf0*/  HADD2.F32 R48, -RZ, R89.H0_H0 ;  /* 0x20000059ff307230 */ /* 0x000fe40000004100 */
[----:B------:R-:W-:Y:S01]  /*11c00*/  FMUL R60, R57, R60 ;  /* 0x0000003c393c7220 */ /* 0x000fe20000400000 */
        /* <DEDUP_REMOVED lines=8> */
[----:B------:R-:W-:Y:S01]  /*11c90*/  LDS R60, [R121+0x950] ;  /* 0x00095000793c7984 */ /* 0x000fe20000000800 */
[----:B------:R-:W-:-:S02]  /*11ca0*/  HADD2.F32 R48, -RZ, R93.H0_H0 ;  /* 0x2000005dff307230 */ /* 0x000fc40000004100 */
[----:B------:R-:W-:Y:S01]  /*11cb0*/  FMUL R93, R45, R222 ;  /* 0x000000de2d5d7220 */ /* 0x000fe20000400000 */
[----:B------:R-:W3:Y:S01]  /*11cc0*/  LDS R61, [R121+0x960] ;  /* 0x00096000793d7984 */ /* 0x000ee20000000800 */
[----:B------:R-:W-:Y:S02]  /*11cd0*/  I2FP.F32.S32 R96, R96 ;  /* 0x0000006000607245 */ /* 0x000fe40000201400 */
[----:B------:R-:W-:Y:S01]  /*11ce0*/  I2FP.F32.S32 R98, R98 ;  /* 0x0000006200627245 */ /* 0x000fe20000201400 */
[----:B------:R-:W-:Y:S01]  /*11cf0*/  FFMA R93, R48, R93, R80 ;  /* 0x0000005d305d7223 */ /* 0x000fe20000000050 */
[----:B------:R-:W-:Y:S02]  /*11d00*/  I2FP.F32.S32 R76, R97 ;  /* 0x00000061004c7245 */ /* 0x000fe40000201400 */
[----:B------:R-:W-:Y:S01]  /*11d10*/  I2FP.F32.S32 R226, R111 ;  /* 0x0000006f00e27245 */ /* 0x000fe20000201400 */
[C---:B------:R-:W-:Y:S01]  /*11d20*/  FMUL R92, R57.reuse, R92 ;  /* 0x0000005c395c7220 */ /* 0x040fe20000400000 */
[----:B------:R-:W-:Y:S01]  /*11d30*/  I2FP.F32.S32 R80, R99 ;  /* 0x0000006300507245 */ /* 0x000fe20000201400 */
[----:B------:R-:W-:Y:S01]  /*11d40*/  FMUL R110, R57, R96 ;  /* 0x00000060396e7220 */ /* 0x000fe20000400000 */
[----:B------:R-:W-:Y:S01]  /*11d50*/  FMUL R111, R45, R98 ;  /* 0x000000622d6f7220 */ /* 0x000fe20000400000 */
[----:B------:R-:W-:Y:S01]  /*11d60*/  FMUL R57, R57, R76 ;  /* 0x0000004c39397220 */ /* 0x000fe20000400000 */
[----:B0-----:R-:W-:Y:S01]  /*11d70*/  IMMA.16832.S8.S8 R96, R104.ROW, R64.COL, RZ ;  /* 0x0000004068607237 */ /* 0x001fe20000405cff */
[----:B------:R-:W-:Y:S01]  /*11d80*/  FMUL R76, R45, R80 ;  /* 0x000000502d4c7220 */ /* 0x000fe20000400000 */
[----:B------:R-:W-:Y:S01]  /*11d90*/  I2FP.F32.S32 R100, R100 ;  /* 0x0000006400647245 */ /* 0x000fe20000201400 */
[C---:B------:R-:W-:Y:S01]  /*11da0*/  FMUL R224, R41.reuse, R224 ;  /* 0x000000e029e07220 */ /* 0x040fe20000400000 */
[----:B------:R-:W-:Y:S01]  /*11db0*/  I2FP.F32.S32 R80, R101 ;  /* 0x0000006500507245 */ /* 0x000fe20000201400 */
[----:B------:R-:W-:Y:S01]  /*11dc0*/  LDS R109, [R121+0x1260] ;  /* 0x00126000796d7984 */ /* 0x000fe20000000800 */
[----:B------:R-:W-:Y:S01]  /*11dd0*/  I2FP.F32.S32 R108, R102 ;  /* 0x00000066006c7245 */ /* 0x000fe20000201400 */
[----:B------:R-:W-:-:S02]  /*11de0*/  FMUL R45, R41, R100 ;  /* 0x00000064292d7220 */ /* 0x000fc40000400000 */
[----:B------:R-:W-:Y:S02]  /*11df0*/  FMUL R80, R41, R80 ;  /* 0x0000005029507220 */ /* 0x000fe40000400000 */
[C---:B------:R-:W-:Y:S02]  /*11e00*/  FMUL R41, R49.reuse, R108 ;  /* 0x0000006c31297220 */ /* 0x040fe40000400000 */
[----:B------:R-:W0:Y:S01]  /*11e10*/  LDS R108, [R121+0x1250] ;  /* 0x00125000796c7984 */ /* 0x000e220000000800 */
[----:B------:R-:W-:Y:S01]  /*11e20*/  FMUL R226, R49, R226 ;  /* 0x000000e231e27220 */ /* 0x000fe20000400000 */
[----:B-1----:R-:W-:Y:S02]  /*11e30*/  I2FP.F32.S32 R186, R103 ;  /* 0x0000006700ba7245 */ /* 0x002fe40000201400 */
[----:B--2---:R-:W-:Y:S01]  /*11e40*/  IMMA.16832.S8.S8 R100, R112.ROW, R64.COL, RZ ;  /* 0x0000004070647237 */ /* 0x004fe20000405cff */
[C---:B------:R-:W-:Y:S01]  /*11e50*/  FFMA R163, R48.reuse, R92, R163 ;  /* 0x0000005c30a37223 */ /* 0x040fe200000000a3 */
[C---:B------:R-:W-:Y:S01]  /*11e60*/  FFMA R92, R48.reuse, R224, R167 ;  /* 0x000000e0305c7223 */ /* 0x040fe200000000a7 */
[----:B------:R-:W-:Y:S01]  /*11e70*/  FFMA R165, R48, R226, R165 ;  /* 0x000000e230a57223 */ /* 0x000fe200000000a5 */
[----:B------:R-:W-:-:S02]  /*11e80*/  HADD2.F32 R48, -RZ, R52.H0_H0 ;  /* 0x20000034ff307230 */ /* 0x000fc40000004100 */
[----:B------:R-:W-:Y:S01]  /*11e90*/  FMUL R52, R49, R186 ;  /* 0x000000ba31347220 */ /* 0x000fe20000400000 */
[----:B------:R-:W-:Y:S01]  /*11ea0*/  I2FP.F32.S32 R49, R98 ;  /* 0x0000006200317245 */ /* 0x000fe20000201400 */
[----:B------:R-:W-:Y:S02]  /*11eb0*/  HADD2.F32 R53, -RZ, R53.H0_H0 ;  /* 0x20000035ff357230 */ /* 0x000fe40000004100 */
[C---:B------:R-:W-:Y:S01]  /*11ec0*/  FFMA R40, R48.reuse, R40, R155 ;  /* 0x0000002830287223 */ /* 0x040fe2000000009b */
[C---:B------:R-:W-:Y:S01]  /*11ed0*/  FFMA R218, R48.reuse, R218, R161 ;  /* 0x000000da30da7223 */ /* 0x040fe200000000a1 */
[C---:B------:R-:W-:Y:S01]  /*11ee0*/  FFMA R220, R48.reuse, R220, R159 ;  /* 0x000000dc30dc7223 */ /* 0x040fe2000000009f */
[----:B------:R-:W-:Y:S01]  /*11ef0*/  FFMA R44, R48, R44, R157 ;  /* 0x0000002c302c7223 */ /* 0x000fe2000000009d */
[----:B------:R-:W-:Y:S01]  /*11f00*/  FMUL R49, R46, R49 ;  /* 0x000000312e317220 */ /* 0x000fe20000400000 */
[C---:B------:R-:W-:Y:S01]  /*11f10*/  FFMA R64, R53.reuse, R41, R40 ;  /* 0x0000002935407223 */ /* 0x040fe20000000028 */
        /* <DEDUP_REMOVED lines=8> */
[----:B---3--:R-:W-:Y:S01]  /*11fa0*/  IMMA.16832.S8.S8 R96, R104.ROW, R60.COL, RZ ;  /* 0x0000003c68607237 */ /* 0x008fe20000405cff */
[----:B------:R-:W1:Y:S01]  /*11fb0*/  LDS R49, [R121+0x1b60] ;  /* 0x001b600079317984 */ /* 0x000e620000000800 */
[----:B------:R-:W-:Y:S01]  /*11fc0*/  I2FP.F32.S32 R159, R101 ;  /* 0x00000065009f7245 */ /* 0x000fe20000201400 */
[----:B------:R-:W-:Y:S01]  /*11fd0*/  FMUL R41, R58, R41 ;  /* 0x000000293a297220 */ /* 0x000fe20000400000 */
[----:B------:R-:W-:Y:S02]  /*11fe0*/  I2FP.F32.S32 R111, R100 ;  /* 0x00000064006f7245 */ /* 0x000fe40000201400 */
[----:B------:R-:W-:Y:S01]  /*11ff0*/  I2FP.F32.S32 R101, R102 ;  /* 0x0000006600657245 */ /* 0x000fe20000201400 */
[----:B------:R-:W-:Y:S01]  /*12000*/  FFMA R200, R153, R41, R200 ;  /* 0x0000002999c87223 */ /* 0x000fe200000000c8 */
[----:B------:R-:W-:Y:S01]  /*12010*/  I2FP.F32.S32 R161, R103 ;  /* 0x0000006700a17245 */ /* 0x000fe20000201400 */
[----:B------:R-:W-:Y:S02]  /*12020*/  FMUL R111, R42, R111 ;  /* 0x0000006f2a6f7220 */ /* 0x000fe40000400000 */
[----:B------:R-:W-:-:S02]  /*12030*/  FMUL R41, R50, R101 ;  /* 0x0000006532297220 */ /* 0x000fc40000400000 */
[----:B------:R-:W-:Y:S01]  /*12040*/  IMMA.16832.S8.S8 R100, R112.ROW, R60.COL, RZ ;  /* 0x0000003c70647237 */ /* 0x000fe20000405cff */
[C---:B------:R-:W-:Y:S01]  /*12050*/  FFMA R202, R153.reuse, R111, R202 ;  /* 0x0000006f99ca7223 */ /* 0x040fe200000000ca */
[----:B------:R-:W-:Y:S01]  /*12060*/  FFMA R198, R153, R41, R198 ;  /* 0x0000002999c67223 */ /* 0x000fe200000000c6 */
[----:B------:R-:W-:Y:S02]  /*12070*/  HADD2.F32 R153, -RZ, R62.H0_H0 ;  /* 0x2000003eff997230 */ /* 0x000fe40000004100 */
[----:B------:R-:W-:Y:S01]  /*12080*/  FMUL R45, R58, R45 ;  /* 0x0000002d3a2d7220 */ /* 0x000fe20000400000 */
[----:B------:R-:W-:Y:S01]  /*12090*/  FMUL R41, R42, R159 ;  /* 0x0000009f2a297220 */ /* 0x000fe20000400000 */
[----:B------:R-:W-:Y:S01]  /*120a0*/  FMUL R44, R50, R161 ;  /* 0x000000a1322c7220 */ /* 0x000fe20000400000 */
[----:B------:R-:W-:Y:S01]  /*120b0*/  I2FP.F32.S32 R61, R97 ;  /* 0x00000061003d7245 */ /* 0x000fe20000201400 */
[C---:B------:R-:W-:Y:S01]  /*120c0*/  FFMA R159, R153.reuse, R45, R192 ;  /* 0x0000002d999f7223 */ /* 0x040fe200000000c0 */
[----:B------:R-:W-:Y:S01]  /*120d0*/  FFMA R190, R153, R41, R190 ;  /* 0x0000002999be7223 */ /* 0x000fe200000000be */
[----:B------:R-:W-:-:S02]  /*120e0*/  I2FP.F32.S32 R41, R96 ;  /* 0x0000006000297245 */ /* 0x000fc40000201400 */
[----:B------:R-:W-:Y:S02]  /*120f0*/  I2FP.F32.S32 R45, R98 ;  /* 0x00000062002d7245 */ /* 0x000fe40000201400 */
[----:B------:R-:W-:Y:S02]  /*12100*/  I2FP.F32.S32 R161, R99 ;  /* 0x0000006300a17245 */ /* 0x000fe40000201400 */
[----:B0-----:R-:W-:Y:S01]  /*12110*/  IMMA.16832.S8.S8 R96, R104.ROW, R108.COL, RZ ;  /* 0x0000006c68607237 */ /* 0x001fe20000405cff */
[----:B------:R-:W-:-:S07]  /*12120*/  FMUL R40, R46, R53 ;  /* 0x000000352e287220 */ /* 0x000fce0000400000 */
[----:B------:R-:W-:Y:S01]  /*12130*/  IMMA.16832.S8.S8 R108, R112.ROW, R108.COL, RZ ;  /* 0x0000006c706c7237 */ /* 0x000fe20000405cff */
[C---:B------:R-:W-:Y:S01]  /*12140*/  FFMA R187, R153.reuse, R40, R191 ;  /* 0x0000002899bb7223 */ /* 0x040fe200000000bf */
[----:B------:R-:W-:Y:S01]  /*12150*/  I2FP.F32.S32 R53, R100 ;  /* 0x0000006400357245 */ /* 0x000fe20000201400 */
[----:B------:R-:W-:Y:S01]  /*12160*/  FFMA R153, R153, R44, R189 ;  /* 0x0000002c99997223 */ /* 0x000fe200000000bd */
[----:B------:R-:W-:Y:S01]  /*12170*/  FMUL R192, R46, R45 ;  /* 0x0000002d2ec07220 */ /* 0x000fe20000400000 */
[----:B------:R-:W-:Y:S01]  /*12180*/  I2FP.F32.S32 R101, R101 ;  /* 0x0000006500657245 */ /* 0x000fe20000201400 */
[----:B------:R-:W-:Y:S01]  /*12190*/  LDS R44, [R121+0x2450] ;  /* 0x00245000792c7984 */ /* 0x000fe20000000800 */
[----:B------:R-:W-:Y:S02]  /*121a0*/  I2FP.F32.S32 R167, R102 ;  /* 0x0000006600a77245 */ /* 0x000fe40000201400 */
[----:B------:R-:W-:Y:S01]  /*121b0*/  I2FP.F32.S32 R103, R103 ;  /* 0x0000006700677245 */ /* 0x000fe20000201400 */
[----:B------:R-:W0:Y:S01]  /*121c0*/  LDS R45, [R121+0x2460] ;  /* 0x00246000792d7984 */ /* 0x000e220000000800 */
[----:B------:R-:W-:-:S02]  /*121d0*/  HADD2.F32 R74, -RZ, R74.H0_H0 ;  /* 0x2000004aff4a7230 */ /* 0x000fc40000004100 */
[----:B------:R-:W-:Y:S01]  /*121e0*/  FMUL R40, R42, R53 ;  /* 0x000000352a287220 */ /* 0x000fe20000400000 */
[----:B------:R-:W-:Y:S02]  /*121f0*/  HADD2.F32 R53, -RZ, R78.H0_H0 ;  /* 0x2000004eff357230 */ /* 0x000fe40000004100 */
[----:B------:R-:W-:Y:S01]  /*12200*/  FMUL R167, R50, R167 ;  /* 0x000000a732a77220 */ /* 0x000fe20000400000 */
[----:B------:R-:W-:Y:S01]  /*12210*/  FMUL R101, R42, R101 ;  /* 0x000000652a657220 */ /* 0x000fe20000400000 */
[----:B------:R-:W-:Y:S01]  /*12220*/  FMUL R103, R50, R103 ;  /* 0x0000006732677220 */ /* 0x000fe20000400000 */
[----:B------:R-:W-:Y:S01]  /*12230*/  FFMA R197, R74, R40, R197 ;  /* 0x000000284ac57223 */ /* 0x000fe200000000c5 */
[----:B------:R-:W-:Y:S01]  /*12240*/  FMUL R40, R46, R161 ;  /* 0x000000a12e287220 */ /* 0x000fe20000400000 */
[----:B------:R-:W-:Y:S01]  /*12250*/  FFMA R193, R74, R167, R193 ;  /* 0x000000a74ac17223 */ /* 0x000fe200000000c1 */
[C---:B------:R-:W-:Y:S01]  /*12260*/  FFMA R194, R53.reuse, R101, R194 ;  /* 0x0000006535c27223 */ /* 0x040fe200000000c2 */
[----:B------:R-:W-:Y:S01]  /*12270*/  FFMA R78, R53, R103, R188 ;  /* 0x00000067354e7223 */ /* 0x000fe200000000bc */
[----:B------:R-:W-:Y:S01]  /*12280*/  I2FP.F32.S32 R161, R108 ;  /* 0x0000006c00a17245 */ /* 0x000fe20000201400 */
[----:B-1----:R-:W-:Y:S01]  /*12290*/  IMMA.16832.S8.S8 R100, R104.ROW, R48.COL, RZ ;  /* 0x0000003068647237 */ /* 0x002fe20000405cff */
[----:B------:R-:W-:-:S02]  /*122a0*/  I2FP.F32.S32 R167, R109 ;  /* 0x0000006d00a77245 */ /* 0x000fc40000201400 */
[----:B------:R-:W-:Y:S02]  /*122b0*/  I2FP.F32.S32 R169, R110 ;  /* 0x0000006e00a97245 */ /* 0x000fe40000201400 */
[----:B------:R-:W-:Y:S01]  /*122c0*/  I2FP.F32.S32 R171, R111 ;  /* 0x0000006f00ab7245 */ /* 0x000fe20000201400 */
[C---:B------:R-:W-:Y:S02]  /*122d0*/  FMUL R41, R58.reuse, R41 ;  /* 0x000000293a297220 */ /* 0x040fe40000400000 */
[----:B------:R-:W-:Y:S01]  /*122e0*/  IMMA.16832.S8.S8 R108, R112.ROW, R48.COL, RZ ;  /* 0x00000030706c7237 */ /* 0x000fe20000405cff */
[----:B------:R-:W-:Y:S01]  /*122f0*/  FMUL R61, R58, R61 ;  /* 0x0000003d3a3d7220 */ /* 0x000fe20000400000 */
[----:B------:R-:W-:Y:S01]  /*12300*/  FFMA R201, R74, R41, R201 ;  /* 0x000000294ac97223 */ /* 0x000fe200000000c9 */
[C---:B------:R-:W-:Y:S01]  /*12310*/  FFMA R195, R53.reuse, R40, R195 ;  /* 0x0000002835c37223 */ /* 0x040fe200000000c3 */
[----:B------:R-:W-:Y:S01]  /*12320*/  LDS R41, [R121+0x2d60] ;  /* 0x002d600079297984 */ /* 0x000fe20000000800 */
[----:B------:R-:W-:Y:S01]  /*12330*/  FFMA R196, R53, R61, R196 ;  /* 0x0000003d35c47223 */ /* 0x000fe200000000c4 */
[----:B------:R-:W-:-:S02]  /*12340*/  I2FP.F32.S32 R53, R96 ;  /* 0x0000006000357245 */ /* 0x000fc40000201400 */
[----:B------:R-:W1:Y:S01]  /*12350*/  LDS R40, [R121+0x2d50] ;  /* 0x002d500079287984 */ /* 0x000e620000000800 */
[----:B------:R-:W-:Y:S02]  /*12360*/  HADD2.F32 R86, -RZ, R86.H0_H0 ;  /* 0x20000056ff567230 */ /* 0x000fe40000004100 */
[----:B------:R-:W-:Y:S01]  /*12370*/  FMUL R53, R58, R53 ;  /* 0x000000353a357220 */ /* 0x000fe20000400000 */
[----:B------:R-:W-:Y:S01]  /*12380*/  FMUL R169, R50, R169 ;  /* 0x000000a932a97220 */ /* 0x000fe20000400000 */
[----:B------:R-:W-:Y:S02]  /*12390*/  I2FP.F32.S32 R61, R98 ;  /* 0x00000062003d7245 */ /* 0x000fe40000201400 */
[C---:B------:R-:W-:Y:S01]  /*123a0*/  FFMA R186, R86.reuse, R53, R209 ;  /* 0x0000003556ba7223 */ /* 0x040fe200000000d1 */
[----:B------:R-:W-:Y:S01]  /*123b0*/  I2FP.F32.S32 R53, R101 ;  /* 0x0000006500357245 */ /* 0x000fe20000201400 */
        /* <DEDUP_REMOVED lines=8> */
[----:B------:R-:W-:Y:S02]  /*12440*/  HADD2.F32 R161, -RZ, R82.H0_H0 ;  /* 0x20000052ffa17230 */ /* 0x000fe40000004100 */
[----:B------:R-:W-:Y:S01]  /*12450*/  FMUL R101, R42, R101 ;  /* 0x000000652a657220 */ /* 0x000fe20000400000 */
[----:B------:R-:W-:-:S02]  /*12460*/  HADD2.F32 R70, -RZ, R70.H0_H0 ;  /* 0x20000046ff467230 */ /* 0x000fc40000004100 */
[----:B------:R-:W-:Y:S01]  /*12470*/  FMUL R97, R58, R97 ;  /* 0x000000613a617220 */ /* 0x000fe20000400000 */
[----:B------:R-:W-:Y:S01]  /*12480*/  FMUL R99, R46, R99 ;  /* 0x000000632e637220 */ /* 0x000fe20000400000 */
[----:B------:R-:W-:Y:S01]  /*12490*/  FFMA R177, R86, R61, R208 ;  /* 0x0000003d56b17223 */ /* 0x000fe200000000d0 */
[----:B------:R-:W-:Y:S01]  /*124a0*/  I2FP.F32.S32 R49, R100 ;  /* 0x0000006400317245 */ /* 0x000fe20000201400 */
[----:B------:R-:W-:Y:S01]  /*124b0*/  FMUL R60, R50, R103 ;  /* 0x00000067323c7220 */ /* 0x000fe20000400000 */
[----:B------:R-:W-:Y:S01]  /*124c0*/  I2FP.F32.S32 R61, R102 ;  /* 0x00000066003d7245 */ /* 0x000fe20000201400 */
[----:B------:R-:W-:Y:S01]  /*124d0*/  FFMA R214, R161, R101, R214 ;  /* 0x00000065a1d67223 */ /* 0x000fe200000000d6 */
[C---:B------:R-:W-:Y:S01]  /*124e0*/  FFMA R213, R70.reuse, R97, R213 ;  /* 0x0000006146d57223 */ /* 0x040fe200000000d5 */
[----:B------:R-:W-:Y:S01]  /*124f0*/  FFMA R212, R70, R99, R212 ;  /* 0x0000006346d47223 */ /* 0x000fe200000000d4 */
[----:B0-----:R-:W-:Y:S01]  /*12500*/  IMMA.16832.S8.S8 R100, R112.ROW, R44.COL, RZ ;  /* 0x0000002c70647237 */ /* 0x001fe20000405cff */
[----:B------:R-:W-:Y:S01]  /*12510*/  FFMA R85, R86, R48, R85 ;  /* 0x0000003056557223 */ /* 0x000fe20000000055 */
[----:B------:R-:W-:-:S06]  /*12520*/  FMUL R48, R42, R167 ;  /* 0x000000a72a307220 */ /* 0x000fcc0000400000 */
[C---:B------:R-:W-:Y:S01]  /*12530*/  IMMA.16832.S8.S8 R96, R104.reuse.ROW, R44.COL, RZ ;  /* 0x0000002c68607237 */ /* 0x040fe20000405cff */
[----:B------:R-:W-:Y:S01]  /*12540*/  FFMA R211, R70, R48, R211 ;  /* 0x0000003046d37223 */ /* 0x000fe200000000d3 */
[----:B------:R-:W-:Y:S01]  /*12550*/  FMUL R49, R58, R49 ;  /* 0x000000313a317220 */ /* 0x000fe20000400000 */
[----:B------:R-:W-:Y:S01]  /*12560*/  FMUL R48, R46, R61 ;  /* 0x0000003d2e307220 */ /* 0x000fe20000400000 */
[----:B------:R-:W-:Y:S01]  /*12570*/  I2FP.F32.S32 R111, R111 ;  /* 0x0000006f006f7245 */ /* 0x000fe20000201400 */
[----:B------:R-:W-:Y:S02]  /*12580*/  HADD2.F32 R66, -RZ, R66.H0_H0 ;  /* 0x20000042ff427230 */ /* 0x000fe40000004100 */
[C---:B------:R-:W-:Y:S01]  /*12590*/  FFMA R167, R161.reuse, R49, R216 ;  /* 0x00000031a1a77223 */ /* 0x040fe200000000d8 */
[C---:B------:R-:W-:Y:S01]  /*125a0*/  FFMA R215, R161.reuse, R48, R215 ;  /* 0x00000030a1d77223 */ /* 0x040fe200000000d7 */
[----:B------:R-:W-:Y:S01]  /*125b0*/  FFMA R161, R161, R60, R207 ;  /* 0x0000003ca1a17223 */ /* 0x000fe200000000cf */
[----:B------:R-:W-:Y:S01]  /*125c0*/  I2FP.F32.S32 R109, R109 ;  /* 0x0000006d006d7245 */ /* 0x000fe20000201400 */
[----:B------:R-:W-:Y:S01]  /*125d0*/  FMUL R60, R50, R111 ;  /* 0x0000006f323c7220 */ /* 0x000fe20000400000 */
[----:B------:R-:W-:Y:S01]  /*125e0*/  FMUL R53, R58, R53 ;  /* 0x000000353a357220 */ /* 0x000fe20000400000 */
[----:B------:R-:W-:Y:S01]  /*125f0*/  FMUL R44, R46, R169 ;  /* 0x000000a92e2c7220 */ /* 0x000fe20000400000 */
[----:B-1----:R-:W-:Y:S01]  /*12600*/  IMMA.16832.S8.S8 R104, R104.ROW, R40.COL, RZ ;  /* 0x0000002868687237 */ /* 0x002fe20000405cff */
[----:B------:R-:W-:Y:S01]  /*12610*/  FFMA R169, R66, R60, R81 ;  /* 0x0000003c42a97223 */ /* 0x000fe20000000051 */
[----:B------:R-:W-:Y:S01]  /*12620*/  FMUL R48, R42, R109 ;  /* 0x0000006d2a307220 */ /* 0x000fe20000400000 */
[----:B------:R-:W-:Y:S01]  /*12630*/  FFMA R175, R66, R53, R206 ;  /* 0x0000003542af7223 */ /* 0x000fe200000000ce */
[----:B------:R-:W-:Y:S01]  /*12640*/  I2FP.F32.S32 R81, R100 ;  /* 0x0000006400517245 */ /* 0x000fe20000201400 */
        /* <DEDUP_REMOVED lines=8> */
[----:B------:R-:W-:Y:S02]  /*126d0*/  HADD2.F32 R90, -RZ, R90.H0_H0 ;  /* 0x2000005aff5a7230 */ /* 0x000fe40000004100 */
[----:B------:R1:W2:Y:S01]  /*126e0*/  LDSM.16.M88.4 R96, [R149] ;  /* 0x000000009560783b */ /* 0x0002a20000000200 */
[----:B------:R-:W-:Y:S01]  /*126f0*/  FMUL R40, R42, R81 ;  /* 0x000000512a287220 */ /* 0x000fe20000400000 */
[----:B------:R-:W-:Y:S01]  /*12700*/  FMUL R171, R50, R171 ;  /* 0x000000ab32ab7220 */ /* 0x000fe20000400000 */
[----:B------:R-:W-:Y:S01]  /*12710*/  FMUL R41, R58, R41 ;  /* 0x000000293a297220 */ /* 0x000fe20000400000 */
[----:B------:R-:W-:-:S02]  /*12720*/  HADD2.F32 R94, -RZ, R94.H0_H0 ;  /* 0x2000005eff5e7230 */ /* 0x000fc40000004100 */
[----:B-1----:R-:W-:Y:S01]  /*12730*/  FFMA R149, R90, R40, R69 ;  /* 0x000000285a957223 */ /* 0x002fe20000000045 */
[----:B------:R-:W-:Y:S01]  /*12740*/  FMUL R40, R46, R53 ;  /* 0x000000352e287220 */ /* 0x000fe20000400000 */
[----:B------:R-:W-:Y:S01]  /*12750*/  FFMA R210, R70, R171, R210 ;  /* 0x000000ab46d27223 */ /* 0x000fe200000000d2 */
[----:B------:R-:W-:Y:S01]  /*12760*/  FFMA R171, R66, R48, R203 ;  /* 0x0000003042ab7223 */ /* 0x000fe200000000cb */
[----:B------:R-:W-:Y:S01]  /*12770*/  FFMA R203, R90, R41, R89 ;  /* 0x000000295acb7223 */ /* 0x000fe20000000059 */
[----:B------:R-:W-:Y:S01]  /*12780*/  FFMA R207, R94, R40, R93 ;  /* 0x000000285ecf7223 */ /* 0x000fe2000000005d */
[----:B------:R-:W-:Y:S04]  /*12790*/  LDS R41, [R121+0x980] ;  /* 0x0009800079297984 */ /* 0x000fe80000000800 */
[----:B------:R-:W1:Y:S01]  /*127a0*/  LDS R40, [R121+0x970] ;  /* 0x0009700079287984 */ /* 0x000e620000000800 */
[----:B------:R-:W-:-:S04]  /*127b0*/  FMUL R49, R46, R49 ;  /* 0x000000312e317220 */ /* 0x000fc80000400000 */
[----:B------:R-:W-:Y:S01]  /*127c0*/  FFMA R151, R90, R49, R88 ;  /* 0x000000315a977223 */ /* 0x000fe20000000058 */
[----:B------:R-:W-:Y:S02]  /*127d0*/  I2FP.F32.S32 R49, R106 ;  /* 0x0000006a00317245 */ /* 0x000fe40000201400 */
[----:B------:R-:W-:Y:S02]  /*127e0*/  I2FP.F32.S32 R189, R102 ;  /* 0x0000006600bd7245 */ /* 0x000fe40000201400 */
[----:B------:R-:W-:Y:S01]  /*127f0*/  I2FP.F32.S32 R101, R101 ;  /* 0x0000006500657245 */ /* 0x000fe20000201400 */
[----:B------:R-:W-:Y:S01]  /*12800*/  FMUL R48, R46, R49 ;  /* 0x000000312e307220 */ /* 0x000fe20000400000 */
[----:B------:R-:W-:Y:S02]  /*12810*/  I2FP.F32.S32 R103, R103 ;  /* 0x0000006700677245 */ /* 0x000fe40000201400 */
[----:B------:R-:W-:Y:S01]  /*12820*/  I2FP.F32.S32 R49, R112 ;  /* 0x0000007000317245 */ /* 0x000fe20000201400 */
[----:B------:R-:W-:Y:S01]  /*12830*/  FMUL R189, R50, R189 ;  /* 0x000000bd32bd7220 */ /* 0x000fe20000400000 */
[----:B------:R-:W-:Y:S01]  /*12840*/  I2FP.F32.S32 R69, R114 ;  /* 0x0000007200457245 */ /* 0x000fe20000201400 */
[----:B------:R-:W-:Y:S01]  /*12850*/  FMUL R101, R42, R101 ;  /* 0x000000652a657220 */ /* 0x000fe20000400000 */
[----:B------:R-:W-:Y:S01]  /*12860*/  FMUL R103, R50, R103 ;  /* 0x0000006732677220 */ /* 0x000fe20000400000 */
[----:B------:R-:W-:Y:S01]  /*12870*/  FFMA R173, R66, R44, R205 ;  /* 0x0000002c42ad7223 */ /* 0x000fe200000000cd */
[----:B------:R-:W-:Y:S01]  /*12880*/  FMUL R66, R42, R49 ;  /* 0x000000312a427220 */ /* 0x000fe20000400000 */
[----:B------:R-:W-:Y:S01]  /*12890*/  FFMA R192, R74, R192, R199 ;  /* 0x000000c04ac07223 */ /* 0x000fe200000000c7 */
[----:B------:R-:W-:Y:S01]  /*128a0*/  FFMA R205, R90, R189, R68 ;  /* 0x000000bd5acd7223 */ /* 0x000fe20000000044 */
[----:B------:R-:W-:Y:S01]  /*128b0*/  FMUL R49, R50, R69 ;  /* 0x0000004532317220 */ /* 0x000fe20000400000 */
[----:B------:R-:W-:Y:S01]  /*128c0*/  FMUL R45, R58, R45 ;  /* 0x0000002d3a2d7220 */ /* 0x000fe20000400000 */
[C---:B------:R-:W-:Y:S01]  /*128d0*/  FFMA R206, R94.reuse, R101, R92 ;  /* 0x000000655ece7223 */ /* 0x040fe2000000005c */
[----:B------:R-:W-:Y:S01]  /*128e0*/  FFMA R199, R94, R103, R165 ;  /* 0x000000675ec77223 */ /* 0x000fe200000000a5 */
[----:B------:R-:W-:Y:S01]  /*128f0*/  LDS R68, [R121+0x1270] ;  /* 0x0012700079447984 */ /* 0x000fe20000000800 */
[----:B0-----:R-:W-:Y:S01]  /*12900*/  IMMA.16832.S8.S8 R100, R108.ROW, R60.COL, RZ ;  /* 0x0000003c6c647237 */ /* 0x001fe20000405cff */
[----:B------:R-:W-:-:S02]  /*12910*/  HADD2.F32 R44, -RZ, R63.H0_H0 ;  /* 0x2000003fff2c7230 */ /* 0x000fc40000004100 */
[----:B------:R-:W0:Y:S01]  /*12920*/  LDS R69, [R121+0x1280] ;  /* 0x0012800079457984 */ /* 0x000e220000000800 */
[----:B------:R-:W-:Y:S01]  /*12930*/  FFMA R208, R94, R45, R163 ;  /* 0x0000002d5ed07223 */ /* 0x000fe200000000a3 */
[----:B------:R-:W-:-:S03]  /*12940*/  I2FP.F32.S32 R45, R104 ;  /* 0x00000068002d7245 */ /* 0x000fc60000201400 */
[----:B--2---:R-:W-:Y:S01]  /*12950*/  IMMA.16832.S8.S8 R60, R96.ROW, R60.COL, RZ ;  /* 0x0000003c603c7237 */ /* 0x004fe20000405cff */
[----:B------:R-:W-:Y:S01]  /*12960*/  I2FP.F32.S32 R81, R115 ;  /* 0x0000007300517245 */ /* 0x000fe20000201400 */
[----:B------:R-:W-:Y:S02]  /*12970*/  HADD2.F32 R82, -RZ, R54.H0_H0 ;  /* 0x20000036ff527230 */ /* 0x000fe40000004100 */
[----:B------:R-:W-:Y:S01]  /*12980*/  FMUL R45, R58, R45 ;  /* 0x0000002d3a2d7220 */ /* 0x000fe20000400000 */
[----:B------:R-:W-:Y:S02]  /*12990*/  HADD2.F32 R112, -RZ, R83.H0_H0 ;  /* 0x20000053ff707230 */ /* 0x000fe40000004100 */
[----:B------:R-:W-:Y:S01]  /*129a0*/  FMUL R81, R50, R81 ;  /* 0x0000005132517220 */ /* 0x000fe20000400000 */
[C---:B------:R-:W-:Y:S01]  /*129b0*/  FFMA R86, R82.reuse, R45, R157 ;  /* 0x0000002d52567223 */ /* 0x040fe2000000009d */
[C---:B------:R-:W-:Y:S01]  /*129c0*/  FFMA R54, R82.reuse, R48, R155 ;  /* 0x0000003052367223 */ /* 0x040fe2000000009b */
[----:B------:R-:W-:Y:S01]  /*129d0*/  FFMA R83, R82, R66, R65 ;  /* 0x0000004252537223 */ /* 0x000fe20000000041 */
[----:B------:R-:W-:-:S02]  /*129e0*/  HADD2.F32 R50, -RZ, R67.H0_H0 ;  /* 0x20000043ff327230 */ /* 0x000fc40000004100 */
[----:B------:R-:W-:Y:S01]  /*129f0*/  FFMA R82, R82, R49, R64 ;  /* 0x0000003152527223 */ /* 0x000fe20000000040 */
[----:B------:R-:W-:Y:S01]  /*12a00*/  I2FP.F32.S32 R53, R107 ;  /* 0x0000006b00357245 */ /* 0x000fe20000201400 */
[----:B-1----:R-:W-:Y:S01]  /*12a10*/  IMMA.16832.S8.S8 R64, R108.ROW, R40.COL, RZ ;  /* 0x000000286c407237 */ /* 0x002fe20000405cff */
[----:B------:R-:W-:Y:S01]  /*12a20*/  I2FP.F32.S32 R70, R101 ;  /* 0x0000006500467245 */ /* 0x000fe20000201400 */
[----:B------:R-:W-:Y:S01]  /*12a30*/  LDS R48, [R121+0x1b70] ;  /* 0x001b700079307984 */ /* 0x000fe20000000800 */
[----:B------:R-:W-:Y:S02]  /*12a40*/  I2FP.F32.S32 R94, R103 ;  /* 0x00000067005e7245 */ /* 0x000fe40000201400 */
[----:B------:R-:W-:Y:S01]  /*12a50*/  I2FP.F32.S32 R90, R62 ;  /* 0x0000003e005a7245 */ /* 0x000fe20000201400 */
[----:B------:R-:W1:Y:S01]  /*12a60*/  LDS R49, [R121+0x1b80] ;  /* 0x001b800079317984 */ /* 0x000e620000000800 */
[----:B------:R-:W-:Y:S02]  /*12a70*/  I2FP.F32.S32 R104, R61 ;  /* 0x0000003d00687245 */ /* 0x000fe40000201400 */
[----:B------:R-:W-:Y:S01]  /*12a80*/  I2FP.F32.S32 R106, R63 ;  /* 0x0000003f006a7245 */ /* 0x000fe20000201400 */
[----:B------:R-:W-:Y:S01]  /*12a90*/  FMUL R53, R46, R53 ;  /* 0x000000352e357220 */ /* 0x000fe20000400000 */
[----:B------:R-:W-:-:S02]  /*12aa0*/  HADD2.F32 R46, -RZ, R91.H0_H0 ;  /* 0x2000005bff2e7230 */ /* 0x000fc40000004100 */
[----:B------:R-:W-:Y:S01]  /*12ab0*/  FMUL R45, R51, R90 ;  /* 0x0000005a332d7220 */ /* 0x000fe20000400000 */
[----:B------:R-:W-:Y:S01]  /*12ac0*/  FMUL R70, R59, R70 ;  /* 0x000000463b467220 */ /* 0x000fe20000400000 */
[----:B------:R-:W-:Y:S01]  /*12ad0*/  FMUL R94, R47, R94 ;  /* 0x0000005e2f5e7220 */ /* 0x000fe20000400000 */
[----:B------:R-:W-:Y:S01]  /*12ae0*/  FMUL R91, R43, R104 ;  /* 0x000000682b5b7220 */ /* 0x000fe20000400000 */
[----:B------:R-:W-:Y:S01]  /*12af0*/  FMUL R106, R51, R106 ;  /* 0x0000006a336a7220 */ /* 0x000fe20000400000 */
[----:B------:R-:W-:Y:S02]  /*12b00*/  I2FP.F32.S32 R100, R100 ;  /* 0x0000006400647245 */ /* 0x000fe40000201400 */
[----:B------:R-:W-:Y:S01]  /*12b10*/  I2FP.F32.S32 R88, R60 ;  /* 0x0000003c00587245 */ /* 0x000fe20000201400 */
[----:B------:R-:W-:Y:S01]  /*12b20*/  FFMA R90, R147, R45, R198 ;  /* 0x0000002d935a7223 */ /* 0x000fe200000000c6 */
[----:B------:R-:W-:Y:S01]  /*12b30*/  IMMA.16832.S8.S8 R60, R96.ROW, R40.COL, RZ ;  /* 0x00000028603c7237 */ /* 0x000fe20000405cff */
[C---:B------:R-:W-:Y:S01]  /*12b40*/  FFMA R188, R44.reuse, R70, R159 ;  /* 0x000000462cbc7223 */ /* 0x040fe2000000009f */
[C---:B------:R-:W-:Y:S01]  /*12b50*/  FFMA R187, R44.reuse, R94, R187 ;  /* 0x0000005e2cbb7223 */ /* 0x040fe200000000bb */
[C---:B------:R-:W-:Y:S01]  /*12b60*/  FFMA R91, R44.reuse, R91, R190 ;  /* 0x0000005b2c5b7223 */ /* 0x040fe200000000be */
[----:B------:R-:W-:Y:S01]  /*12b70*/  FFMA R89, R44, R106, R153 ;  /* 0x0000006a2c597223 */ /* 0x000fe20000000099 */
[----:B------:R-:W-:Y:S01]  /*12b80*/  LDS R45, [R121+0x2480] ;  /* 0x00248000792d7984 */ /* 0x000fe20000000800 */
[----:B------:R-:W-:-:S03]  /*12b90*/  FMUL R100, R59, R100 ;  /* 0x000000643b647220 */ /* 0x000fc60000400000 */
[----:B------:R-:W2:Y:S01]  /*12ba0*/  LDS R44, [R121+0x2470] ;  /* 0x00247000792c7984 */ /* 0x000ea20000000800 */
[----:B------:R-:W-:Y:S01]  /*12bb0*/  FMUL R41, R43, R88 ;  /* 0x000000582b297220 */ /* 0x000fe20000400000 */
[----:B------:R-:W-:Y:S01]  /*12bc0*/  I2FP.F32.S32 R70, R66 ;  /* 0x0000004200467245 */ /* 0x000fe20000201400 */
[C---:B------:R-:W-:Y:S01]  /*12bd0*/  FFMA R189, R147.reuse, R100, R200 ;  /* 0x0000006493bd7223 */ /* 0x040fe200000000c8 */
[----:B------:R-:W-:Y:S01]  /*12be0*/  I2FP.F32.S32 R102, R102 ;  /* 0x0000006600667245 */ /* 0x000fe20000201400 */
[----:B------:R-:W-:Y:S01]  /*12bf0*/  FFMA R88, R147, R41, R202 ;  /* 0x0000002993587223 */ /* 0x000fe200000000ca */
[----:B------:R-:W-:Y:S01]  /*12c00*/  I2FP.F32.S32 R40, R64 ;  /* 0x0000004000287245 */ /* 0x000fe20000201400 */
[----:B------:R-:W-:Y:S01]  /*12c10*/  HADD2.F32 R114, -RZ, R71.H0_H0 ;  /* 0x20000047ff727230 */ /* 0x000fe20000004100 */
[----:B------:R-:W-:Y:S01]  /*12c20*/  I2FP.F32.S32 R94, R65 ;  /* 0x00000041005e7245 */ /* 0x000fe20000201400 */
[----:B------:R-:W-:Y:S01]  /*12c30*/  FMUL R41, R47, R70 ;  /* 0x000000462f297220 */ /* 0x000fe20000400000 */
[----:B------:R-:W-:-:S02]  /*12c40*/  I2FP.F32.S32 R100, R67 ;  /* 0x0000004300647245 */ /* 0x000fc40000201400 */
[----:B0-----:R-:W-:Y:S01]  /*12c50*/  IMMA.16832.S8.S8 R64, R108.ROW, R68.COL, RZ ;  /* 0x000000446c407237 */ /* 0x001fe20000405cff */
[----:B------:R-:W-:-:S07]  /*12c60*/  FMUL R102, R47, R102 ;  /* 0x000000662f667220 */ /* 0x000fce0000400000 */
[----:B------:R-:W-:Y:S01]  /*12c70*/  IMMA.16832.S8.S8 R68, R96.ROW, R68.COL, RZ ;  /* 0x0000004460447237 */ /* 0x000fe20000405cff */
[----:B------:R-:W-:Y:S02]  /*12c80*/  HADD2.F32 R92, -RZ, R75.H0_H0 ;  /* 0x2000004bff5c7230 */ /* 0x000fe40000004100 */
[----:B------:R-:W-:Y:S01]  /*12c90*/  FFMA R191, R147, R102, R204 ;  /* 0x0000006693bf7223 */ /* 0x000fe200000000cc */
[----:B------:R-:W-:Y:S01]  /*12ca0*/  I2FP.F32.S32 R102, R61 ;  /* 0x0000003d00667245 */ /* 0x000fe20000201400 */
[----:B------:R-:W-:Y:S01]  /*12cb0*/  HADD2.F32 R79, -RZ, R79.H0_H0 ;  /* 0x2000004fff4f7230 */ /* 0x000fe20000004100 */
[----:B------:R-:W-:Y:S01]  /*12cc0*/  I2FP.F32.S32 R105, R105 ;  /* 0x0000006900697245 */ /* 0x000fe20000201400 */
[----:B------:R-:W-:Y:S01]  /*12cd0*/  FFMA R192, R92, R41, R192 ;  /* 0x000000295cc07223 */ /* 0x000fe200000000c0 */
[----:B------:R-:W-:Y:S01]  /*12ce0*/  I2FP.F32.S32 R60, R60 ;  /* 0x0000003c003c7245 */ /* 0x000fe20000201400 */
[C---:B------:R-:W-:Y:S01]  /*12cf0*/  FMUL R40, R59.reuse, R40 ;  /* 0x000000283b287220 */ /* 0x040fe20000400000 */
[----:B------:R-:W-:Y:S01]  /*12d00*/  I2FP.F32.S32 R62, R62 ;  /* 0x0000003e003e7245 */ /* 0x000fe20000201400 */
[----:B------:R-:W-:Y:S01]  /*12d10*/  FMUL R94, R59, R94 ;  /* 0x0000005e3b5e7220 */ /* 0x000fe20000400000 */
[----:B------:R-:W-:Y:S01]  /*12d20*/  I2FP.F32.S32 R104, R63 ;  /* 0x0000003f00687245 */ /* 0x000fe20000201400 */
[C---:B------:R-:W-:Y:S01]  /*12d30*/  FMUL R41, R43.reuse, R102 ;  /* 0x000000662b297220 */ /* 0x040fe20000400000 */
[----:B------:R-:W-:Y:S01]  /*12d40*/  I2FP.F32.S32 R113, R113 ;  /* 0x0000007100717245 */ /* 0x000fe20000201400 */
[----:B------:R-:W-:Y:S01]  /*12d50*/  FMUL R58, R58, R105 ;  /* 0x000000693a3a7220 */ /* 0x000fe20000400000 */
[----:B------:R-:W-:Y:S01]  /*12d60*/  FMUL R60, R43, R60 ;  /* 0x0000003c2b3c7220 */ /* 0x000fe20000400000 */
[----:B------:R-:W-:Y:S01]  /*12d70*/  FMUL R62, R51, R62 ;  /* 0x0000003e333e7220 */ /* 0x000fe20000400000 */
[----:B------:R-:W-:Y:S01]  /*12d80*/  FFMA R105, R79, R94, R196 ;  /* 0x0000005e4f697223 */ /* 0x000fe200000000c4 */
[----:B------:R-:W-:Y:S01]  /*12d90*/  FFMA R190, R92, R40, R201 ;  /* 0x000000285cbe7223 */ /* 0x000fe200000000c9 */
[----:B------:R-:W-:Y:S01]  /*12da0*/  FMUL R61, R51, R104 ;  /* 0x00000068333d7220 */ /* 0x000fe20000400000 */
[----:B------:R-:W-:Y:S01]  /*12db0*/  FFMA R94, R79, R41, R194 ;  /* 0x000000294f5e7223 */ /* 0x000fe200000000c2 */
[----:B------:R-:W-:Y:S01]  /*12dc0*/  FMUL R74, R42, R113 ;  /* 0x000000712a4a7220 */ /* 0x000fe20000400000 */
[----:B------:R-:W-:Y:S01]  /*12dd0*/  FMUL R100, R47, R100 ;  /* 0x000000642f647220 */ /* 0x000fe20000400000 */
[----:B------:R-:W-:Y:S01]  /*12de0*/  LDS R40, [R121+0x2d70] ;  /* 0x002d700079287984 */ /* 0x000fe20000000800 */
[----:B------:R-:W-:Y:S01]  /*12df0*/  I2FP.F32.S32 R106, R70 ;  /* 0x00000046006a7245 */ /* 0x000fe20000201400 */
[----:B------:R-:W-:-:S02]  /*12e00*/  HADD2.F32 R42, -RZ, R95.H0_H0 ;  /* 0x2000005fff2a7230 */ /* 0x000fc40000004100 */
[----:B------:R-:W0:Y:S01]  /*12e10*/  LDS R41, [R121+0x2d80] ;  /* 0x002d800079297984 */ /* 0x000e220000000800 */
[C---:B------:R-:W-:Y:S01]  /*12e20*/  FFMA R95, R92.reuse, R60, R197 ;  /* 0x0000003c5c5f7223 */ /* 0x040fe200000000c5 */
[----:B------:R-:W-:Y:S01]  /*12e30*/  FFMA R93, R92, R62, R193 ;  /* 0x0000003e5c5d7223 */ /* 0x000fe200000000c1 */
[----:B------:R-:W-:Y:S01]  /*12e40*/  I2FP.F32.S32 R64, R64 ;  /* 0x0000004000407245 */ /* 0x000fe20000201400 */
[C---:B------:R-:W-:Y:S01]  /*12e50*/  FFMA R92, R79.reuse, R61, R78 ;  /* 0x0000003d4f5c7223 */ /* 0x040fe2000000004e */
[----:B------:R-:W-:Y:S02]  /*12e60*/  I2FP.F32.S32 R66, R66 ;  /* 0x0000004200427245 */ /* 0x000fe40000201400 */
[----:B------:R-:W-:Y:S01]  /*12e70*/  I2FP.F32.S32 R196, R71 ;  /* 0x0000004700c47245 */ /* 0x000fe20000201400 */
[----:B------:R-:W-:Y:S01]  /*12e80*/  HADD2.F32 R87, -RZ, R87.H0_H0 ;  /* 0x20000057ff577230 */ /* 0x000fe20000004100 */
[----:B------:R-:W-:Y:S01]  /*12e90*/  I2FP.F32.S32 R102, R68 ;  /* 0x0000004400667245 */ /* 0x000fe20000201400 */
[----:B------:R-:W-:Y:S01]  /*12ea0*/  FFMA R104, R79, R100, R195 ;  /* 0x000000644f687223 */ /* 0x000fe200000000c3 */
[----:B------:R-:W-:Y:S01]  /*12eb0*/  I2FP.F32.S32 R194, R69 ;  /* 0x0000004500c27245 */ /* 0x000fe20000201400 */
[----:B-1----:R-:W-:Y:S01]  /*12ec0*/  IMMA.16832.S8.S8 R60, R108.ROW, R48.COL, RZ ;  /* 0x000000306c3c7237 */ /* 0x002fe20000405cff */
[----:B------:R-:W-:Y:S01]  /*12ed0*/  I2FP.F32.S32 R100, R67 ;  /* 0x0000004300647245 */ /* 0x000fe20000201400 */
[----:B------:R-:W-:Y:S01]  /*12ee0*/  FMUL R64, R59, R64 ;  /* 0x000000403b407220 */ /* 0x000fe20000400000 */
[----:B------:R-:W-:Y:S01]  /*12ef0*/  I2FP.F32.S32 R78, R65 ;  /* 0x00000041004e7245 */ /* 0x000fe20000201400 */
[----:B------:R-:W-:Y:S01]  /*12f00*/  FMUL R66, R47, R66 ;  /* 0x000000422f427220 */ /* 0x000fe20000400000 */
[----:B------:R-:W-:-:S03]  /*12f10*/  FMUL R65, R51, R196 ;  /* 0x000000c433417220 */ /* 0x000fc60000400000 */
[----:B------:R-:W-:Y:S01]  /*12f20*/  IMMA.16832.S8.S8 R68, R96.ROW, R48.COL, RZ ;  /* 0x0000003060447237 */ /* 0x000fe20000405cff */
[----:B------:R-:W-:Y:S01]  /*12f30*/  FMUL R49, R51, R106 ;  /* 0x0000006a33317220 */ /* 0x000fe20000400000 */
[C---:B------:R-:W-:Y:S01]  /*12f40*/  FFMA R186, R87.reuse, R64, R186 ;  /* 0x0000004057ba7223 */ /* 0x040fe200000000ba */
[C---:B------:R-:W-:Y:S02]  /*12f50*/  FFMA R177, R87.reuse, R66, R177 ;  /* 0x0000004257b17223 */ /* 0x040fe400000000b1 */
[----:B------:R-:W-:Y:S01]  /*12f60*/  FFMA R106, R87, R49, R84 ;  /* 0x00000031576a7223 */ /* 0x000fe20000000054 */
[----:B------:R-:W-:Y:S01]  /*12f70*/  FMUL R49, R47, R100 ;  /* 0x000000642f317220 */ /* 0x000fe20000400000 */
[----:B------:R-:W-:Y:S02]  /*12f80*/  FFMA R100, R114, R65, R210 ;  /* 0x0000004172647223 */ /* 0x000fe400000000d2 */
[----:B--2---:R-:W-:Y:S02]  /*12f90*/  IMMA.16832.S8.S8 R64, R108.ROW, R44.COL, RZ ;  /* 0x0000002c6c407237 */ /* 0x004fe40000405cff */
[----:B------:R-:W-:-:S02]  /*12fa0*/  I2FP.F32.S32 R60, R60 ;  /* 0x0000003c003c7245 */ /* 0x000fc40000201400 */
[----:B------:R-:W-:Y:S01]  /*12fb0*/  I2FP.F32.S32 R62, R62 ;  /* 0x0000003e003e7245 */ /* 0x000fe20000201400 */
[----:B------:R-:W-:Y:S01]  /*12fc0*/  FMUL R102, R43, R102 ;  /* 0x000000662b667220 */ /* 0x000fe20000400000 */
[----:B------:R-:W-:Y:S01]  /*12fd0*/  FMUL R78, R59, R78 ;  /* 0x0000004e3b4e7220 */ /* 0x000fe20000400000 */
[----:B------:R-:W-:Y:S01]  /*12fe0*/  FMUL R194, R43, R194 ;  /* 0x000000c22bc27220 */ /* 0x000fe20000400000 */
[----:B------:R-:W-:Y:S01]  /*12ff0*/  FMUL R60, R59, R60 ;  /* 0x0000003c3b3c7220 */ /* 0x000fe20000400000 */
[----:B------:R-:W-:Y:S01]  /*13000*/  FMUL R62, R47, R62 ;  /* 0x0000003e2f3e7220 */ /* 0x000fe20000400000 */
[----:B------:R-:W-:Y:S01]  /*13010*/  FFMA R107, R87, R102, R85 ;  /* 0x00000066576b7223 */ /* 0x000fe20000000055 */
[C---:B------:R-:W-:Y:S01]  /*13020*/  FFMA R103, R114.reuse, R78, R213 ;  /* 0x0000004e72677223 */ /* 0x040fe200000000d5 */
[----:B------:R-:W-:-:S07]  /*13030*/  FFMA R102, R114, R49, R212 ;  /* 0x0000003172667223 */ /* 0x000fce00000000d4 */
[----:B------:R-:W-:Y:S02]  /*13040*/  I2FP.F32.S32 R64, R64 ;  /* 0x0000004000407245 */ /* 0x000fe40000201400 */
[----:B------:R-:W-:Y:S01]  /*13050*/  I2FP.F32.S32 R66, R66 ;  /* 0x0000004200427245 */ /* 0x000fe20000201400 */
[----:B------:R-:W-:Y:S02]  /*13060*/  FFMA R101, R114, R194, R211 ;  /* 0x000000c272657223 */ /* 0x000fe400000000d3 */
[----:B------:R-:W-:Y:S02]  /*13070*/  FMUL R64, R59, R64 ;  /* 0x000000403b407220 */ /* 0x000fe40000400000 */
[----:B------:R-:W-:Y:S01]  /*13080*/  FMUL R66, R47, R66 ;  /* 0x000000422f427220 */ /* 0x000fe20000400000 */
[----:B------:R-:W-:Y:S01]  /*13090*/  I2FP.F32.S32 R48, R61 ;  /* 0x0000003d00307245 */ /* 0x000fe20000201400 */
[C---:B------:R-:W-:Y:S01]  /*130a0*/  FFMA R167, R112.reuse, R60, R167 ;  /* 0x0000003c70a77223 */ /* 0x040fe200000000a7 */
[----:B------:R-:W-:Y:S01]  /*130b0*/  I2FP.F32.S32 R78, R63 ;  /* 0x0000003f004e7245 */ /* 0x000fe20000201400 */
[----:B------:R-:W-:Y:S01]  /*130c0*/  FFMA R165, R112, R62, R215 ;  /* 0x0000003e70a57223 */ /* 0x000fe200000000d7 */
[----:B------:R-:W-:Y:S01]  /*130d0*/  I2FP.F32.S32 R84, R68 ;  /* 0x0000004400547245 */ /* 0x000fe20000201400 */
[----:B0-----:R-:W-:Y:S01]  /*130e0*/  IMMA.16832.S8.S8 R108, R108.ROW, R40.COL, RZ ;  /* 0x000000286c6c7237 */ /* 0x001fe20000405cff */
[----:B------:R-:W-:-:S02]  /*130f0*/  I2FP.F32.S32 R114, R69 ;  /* 0x0000004500727245 */ /* 0x000fc40000201400 */
[----:B------:R-:W-:Y:S02]  /*13100*/  I2FP.F32.S32 R194, R70 ;  /* 0x0000004600c27245 */ /* 0x000fe40000201400 */
[----:B------:R-:W-:Y:S01]  /*13110*/  I2FP.F32.S32 R196, R71 ;  /* 0x0000004700c47245 */ /* 0x000fe20000201400 */
[C---:B------:R-:W-:Y:S01]  /*13120*/  FFMA R159, R46.reuse, R64, R203 ;  /* 0x000000402e9f7223 */ /* 0x040fe200000000cb */
[----:B------:R-:W-:Y:S01]  /*13130*/  FFMA R157, R46, R66, R151 ;  /* 0x000000422e9d7223 */ /* 0x000fe20000000097 */
[----:B------:R-:W-:Y:S01]  /*13140*/  IMMA.16832.S8.S8 R68, R96.ROW, R44.COL, RZ ;  /* 0x0000002c60447237 */ /* 0x000fe20000405cff */
[----:B------:R-:W-:-:S07]  /*13150*/  I2FP.F32.S32 R44, R67 ;  /* 0x00000043002c7245 */ /* 0x000fce0000201400 */
[----:B------:R-:W-:Y:S01]  /*13160*/  IMMA.16832.S8.S8 R60, R96.ROW, R40.COL, RZ ;  /* 0x00000028603c7237 */ /* 0x000fe20000405cff */
[----:B------:R-:W-:Y:S02]  /*13170*/  I2FP.F32.S32 R40, R65 ;  /* 0x0000004100287245 */ /* 0x000fe40000201400 */
[----:B------:R-:W0:Y:S01]  /*13180*/  LDS.128 R64, [R120+0x2d90] ;  /* 0x002d900078407984 */ /* 0x000e220000000c00 */
[----:B------:R-:W-:Y:S01]  /*13190*/  BAR.SYNC.DEFER_BLOCKING 0x0 ;  /* 0x0000000000007b1d */ /* 0x000fe20000010000 */
[----:B------:R-:W-:-:S05]  /*131a0*/  FMUL R78, R47, R78 ;  /* 0x0000004e2f4e7220 */ /* 0x000fca0000400000 */
[----:B----4-:R-:W-:Y:S04]  /*131b0*/  STS [R145+0x180], R176 ;  /* 0x000180b091007388 */ /* 0x010fe80000000800 */
        /* <DEDUP_REMOVED lines=14> */
[----:B------:R-:W-:Y:S01]  /*132a0*/  FFMA R173, R50, R78, R173 ;  /* 0x0000004e32ad7223 */ /* 0x000fe200000000ad */
[C---:B------:R-:W-:Y:S01]  /*132b0*/  FMUL R114, R43.reuse, R114 ;  /* 0x000000722b727220 */ /* 0x040fe20000400000 */
[----:B------:R-:W-:Y:S01]  /*132c0*/  FMUL R163, R43, R84 ;  /* 0x000000542ba37220 */ /* 0x000fe20000400000 */
[----:B------:R-:W-:-:S02]  /*132d0*/  FMUL R194, R51, R194 ;  /* 0x000000c233c27220 */ /* 0x000fc40000400000 */
[----:B------:R-:W-:Y:S01]  /*132e0*/  FFMA R171, R50, R114, R171 ;  /* 0x0000007232ab7223 */ /* 0x000fe200000000ab */
[C---:B------:R-:W-:Y:S01]  /*132f0*/  FFMA R163, R112.reuse, R163, R214 ;  /* 0x000000a370a37223 */ /* 0x040fe200000000d6 */
[----:B------:R-:W-:Y:S01]  /*13300*/  FFMA R161, R112, R194, R161 ;  /* 0x000000c270a17223 */ /* 0x000fe200000000a1 */
[----:B------:R-:W-:Y:S04]  /*13310*/  LDS R78, [R121+0x10] ;  /* 0x00001000794e7984 */ /* 0x000fe80000000800 */
[----:B------:R-:W-:Y:S04]  /*13320*/  LDS R79, [R121+0x20] ;  /* 0x00002000794f7984 */ /* 0x000fe80000000800 */
[----:B------:R-:W1:Y:S04]  /*13330*/  LDSM.16.M88.4 R96, [R143] ;  /* 0x000000008f60783b */ /* 0x000e680000000200 */
[----:B------:R-:W2:Y:S01]  /*13340*/  LDSM.16.M88.4 R112, [R142] ;  /* 0x000000008e70783b */ /* 0x000ea20000000200 */
[----:B------:R-:W-:-:S02]  /*13350*/  I2FP.F32.S32 R68, R68 ;  /* 0x0000004400447245 */ /* 0x000fc40000201400 */
[----:B------:R-:W-:Y:S01]  /*13360*/  I2FP.F32.S32 R70, R70 ;  /* 0x0000004600467245 */ /* 0x000fe20000201400 */
[----:B------:R-:W-:Y:S01]  /*13370*/  FMUL R48, R59, R48 ;  /* 0x000000303b307220 */ /* 0x000fe20000400000 */
[----:B------:R-:W-:Y:S01]  /*13380*/  FMUL R196, R51, R196 ;  /* 0x000000c433c47220 */ /* 0x000fe20000400000 */
[----:B------:R-:W-:Y:S01]  /*13390*/  FMUL R68, R43, R68 ;  /* 0x000000442b447220 */ /* 0x000fe20000400000 */
[----:B0-----:R-:W-:Y:S02]  /*133a0*/  HADD2.F32 R64, -RZ, R64.H0_H0 ;  /* 0x20000040ff407230 */ /* 0x001fe40000004100 */
[----:B------:R-:W-:Y:S01]  /*133b0*/  FMUL R70, R51, R70 ;  /* 0x0000004633467220 */ /* 0x000fe20000400000 */
[C---:B------:R-:W-:Y:S01]  /*133c0*/  FFMA R175, R50.reuse, R48, R175 ;  /* 0x0000003032af7223 */ /* 0x040fe200000000af */
[----:B------:R-:W-:Y:S01]  /*133d0*/  FFMA R169, R50, R196, R169 ;  /* 0x000000c432a97223 */ /* 0x000fe200000000a9 */
[----:B------:R-:W-:Y:S01]  /*133e0*/  I2FP.F32.S32 R48, R69 ;  /* 0x0000004500307245 */ /* 0x000fe20000201400 */
[C---:B------:R-:W-:Y:S01]  /*133f0*/  FFMA R155, R46.reuse, R68, R149 ;  /* 0x000000442e9b7223 */ /* 0x040fe20000000095 */
[----:B------:R-:W-:Y:S01]  /*13400*/  I2FP.F32.S32 R50, R71 ;  /* 0x0000004700327245 */ /* 0x000fe20000201400 */
[----:B------:R-:W-:Y:S01]  /*13410*/  FFMA R153, R46, R70, R205 ;  /* 0x000000462e997223 */ /* 0x000fe200000000cd */
[----:B------:R-:W-:Y:S01]  /*13420*/  FMUL R151, R59, R40 ;  /* 0x000000283b977220 */ /* 0x000fe20000400000 */
[----:B------:R-:W0:Y:S01]  /*13430*/  LDS.128 R68, [R120] ;  /* 0x0000000078447984 */ /* 0x000e220000000c00 */
[----:B------:R-:W-:Y:S01]  /*13440*/  HADD2.F32 R65, -RZ, R65.H0_H0 ;  /* 0x20000041ff417230 */ /* 0x000fe20000004100 */
[----:B------:R-:W-:Y:S01]  /*13450*/  I2FP.F32.S32 R40, R109 ;  /* 0x0000006d00287245 */ /* 0x000fe20000201400 */
[----:B------:R-:W-:Y:S01]  /*13460*/  FFMA R139, R64, R72, R139 ;  /* 0x00000048408b7223 */ /* 0x000fe2000000008b */
[----:B------:R-:W-:-:S02]  /*13470*/  HADD2.F32 R66, -RZ, R66.H0_H0 ;  /* 0x20000042ff427230 */ /* 0x000fc40000004100 */
[----:B------:R-:W-:Y:S01]  /*13480*/  FFMA R73, R64, R73, R140 ;  /* 0x0000004940497223 */ /* 0x000fe2000000008c */
[----:B------:R-:W-:Y:S01]  /*13490*/  LDS R84, [R121+0x910] ;  /* 0x0009100079547984 */ /* 0x000fe20000000800 */
[----:B------:R-:W-:Y:S01]  /*134a0*/  FFMA R139, R65, R80, R139 ;  /* 0x00000050418b7223 */ /* 0x000fe2000000008b */
[----:B------:R-:W-:Y:S02]  /*134b0*/  FMUL R87, R59, R40 ;  /* 0x000000283b577220 */ /* 0x000fe40000400000 */
[----:B------:R-:W3:Y:S01]  /*134c0*/  LDS R85, [R121+0x920] ;  /* 0x0009200079557984 */ /* 0x000ee20000000800 */
[----:B------:R-:W-:Y:S01]  /*134d0*/  I2FP.F32.S32 R40, R111 ;  /* 0x0000006f00287245 */ /* 0x000fe20000201400 */
[----:B------:R-:W-:Y:S01]  /*134e0*/  FMUL R44, R47, R44 ;  /* 0x0000002c2f2c7220 */ /* 0x000fe20000400000 */
[----:B------:R-:W-:Y:S01]  /*134f0*/  FMUL R147, R43, R48 ;  /* 0x000000302b937220 */ /* 0x000fe20000400000 */
[----:B------:R-:W-:Y:S01]  /*13500*/  FMUL R50, R51, R50 ;  /* 0x0000003233327220 */ /* 0x000fe20000400000 */
[----:B------:R-:W-:Y:S01]  /*13510*/  FFMA R76, R65, R76, R73 ;  /* 0x0000004c414c7223 */ /* 0x000fe20000000049 */
[----:B------:R-:W-:Y:S01]  /*13520*/  FFMA R139, R66, R74, R139 ;  /* 0x0000004a428b7223 */ /* 0x000fe2000000008b */
[C---:B------:R-:W-:Y:S01]  /*13530*/  FFMA R149, R42.reuse, R44, R207 ;  /* 0x0000002c2a957223 */ /* 0x040fe200000000cf */
[----:B------:R-:W-:Y:S01]  /*13540*/  FMUL R109, R47, R40 ;  /* 0x000000282f6d7220 */ /* 0x000fe20000400000 */
[----:B-1----:R-:W-:Y:S01]  /*13550*/  IMMA.16832.S8.S8 R72, R96.ROW, R78.COL, RZ ;  /* 0x0000004e60487237 */ /* 0x002fe20000405cff */
[C---:B------:R-:W-:Y:S01]  /*13560*/  FFMA R151, R42.reuse, R151, R208 ;  /* 0x000000972a977223 */ /* 0x040fe200000000d0 */
[C---:B------:R-:W-:Y:S01]  /*13570*/  FFMA R147, R42.reuse, R147, R206 ;  /* 0x000000932a937223 */ /* 0x040fe200000000ce */
[----:B------:R-:W-:Y:S01]  /*13580*/  FFMA R156, R42, R50, R199 ;  /* 0x000000322a9c7223 */ /* 0x000fe200000000c7 */
[----:B------:R-:W-:Y:S01]  /*13590*/  I2FP.F32.S32 R110, R110 ;  /* 0x0000006e006e7245 */ /* 0x000fe20000201400 */
[C---:B------:R-:W-:Y:S01]  /*135a0*/  FFMA R56, R64.reuse, R56, R141 ;  /* 0x0000003840387223 */ /* 0x040fe2000000008d */
[----:B------:R-:W-:Y:S01]  /*135b0*/  I2FP.F32.S32 R44, R62 ;  /* 0x0000003e002c7245 */ /* 0x000fe20000201400 */
[----:B------:R-:W-:Y:S01]  /*135c0*/  FFMA R77, R64, R77, R138 ;  /* 0x0000004d404d7223 */ /* 0x000fe2000000008a */
[----:B------:R-:W-:-:S02]  /*135d0*/  I2FP.F32.S32 R40, R63 ;  /* 0x0000003f00287245 */ /* 0x000fc40000201400 */
[----:B------:R-:W-:Y:S02]  /*135e0*/  I2FP.F32.S32 R60, R60 ;  /* 0x0000003c003c7245 */ /* 0x000fe40000201400 */
[----:B------:R-:W-:Y:S01]  /*135f0*/  I2FP.F32.S32 R42, R61 ;  /* 0x0000003d002a7245 */ /* 0x000fe20000201400 */
[C---:B------:R-:W-:Y:S01]  /*13600*/  FFMA R57, R65.reuse, R57, R56 ;  /* 0x0000003941397223 */ /* 0x040fe20000000038 */
[----:B------:R-:W-:Y:S01]  /*13610*/  I2FP.F32.S32 R108, R108 ;  /* 0x0000006c006c7245 */ /* 0x000fe20000201400 */
[----:B------:R-:W-:Y:S01]  /*13620*/  FFMA R52, R65, R52, R77 ;  /* 0x0000003441347223 */ /* 0x000fe2000000004d */
[----:B------:R-:W-:Y:S01]  /*13630*/  FMUL R145, R47, R110 ;  /* 0x0000006e2f917220 */ /* 0x000fe20000400000 */
[C---:B------:R-:W-:Y:S01]  /*13640*/  FMUL R63, R51.reuse, R44 ;  /* 0x0000002c333f7220 */ /* 0x040fe20000400000 */
[----:B------:R-:W-:Y:S01]  /*13650*/  FMUL R154, R51, R40 ;  /* 0x00000028339a7220 */ /* 0x000fe20000400000 */
[C---:B------:R-:W-:Y:S01]  /*13660*/  FMUL R62, R43.reuse, R60 ;  /* 0x0000003c2b3e7220 */ /* 0x040fe20000400000 */
[----:B------:R-:W-:Y:S01]  /*13670*/  FMUL R110, R43, R42 ;  /* 0x0000002a2b6e7220 */ /* 0x000fe20000400000 */
[----:B------:R-:W1:Y:S01]  /*13680*/  LDS.128 R48, [R120+0x90] ;  /* 0x0000900078307984 */ /* 0x000e620000000c00 */
[----:B------:R-:W-:-:S02]  /*13690*/  HADD2.F32 R61, -RZ, R55.H0_H0 ;  /* 0x20000037ff3d7230 */ /* 0x000fc40000004100 */
[----:B------:R-:W-:Y:S01]  /*136a0*/  FMUL R108, R59, R108 ;  /* 0x0000006c3b6c7220 */ /* 0x000fe20000400000 */
[----:B------:R-:W-:Y:S01]  /*136b0*/  HADD2.F32 R60, -RZ, R67.H0_H0 ;  /* 0x20000043ff3c7230 */ /* 0x000fe20000004100 */
[----:B------:R-:W-:Y:S01]  /*136c0*/  LDS.128 R40, [R137+0x3a90] ;  /* 0x003a900089287984 */ /* 0x000fe20000000c00 */
[C---:B------:R-:W-:Y:S01]  /*136d0*/  FFMA R141, R66.reuse, R58, R57 ;  /* 0x0000003a428d7223 */ /* 0x040fe20000000039 */
[C---:B------:R-:W-:Y:S01]  /*136e0*/  FFMA R140, R66.reuse, R53, R76 ;  /* 0x00000035428c7223 */ /* 0x040fe2000000004c */
[----:B------:R-:W-:Y:S01]  /*136f0*/  FFMA R81, R66, R81, R52 ;  /* 0x0000005142517223 */ /* 0x000fe20000000034 */
[----:B------:R-:W4:Y:S01]  /*13700*/  LDS.128 R44, [R137+0x4410] ;  /* 0x00441000892c7984 */ /* 0x000f220000000c00 */
[C---:B------:R-:W-:Y:S01]  /*13710*/  FFMA R150, R61.reuse, R108, R86 ;  /* 0x0000006c3d967223 */ /* 0x040fe20000000056 */
[C---:B------:R-:W-:Y:S01]  /*13720*/  FFMA R145, R61.reuse, R145, R54 ;  /* 0x000000913d917223 */ /* 0x040fe20000000036 */
[C---:B------:R-:W-:Y:S01]  /*13730*/  FFMA R143, R61.reuse, R62, R83 ;  /* 0x0000003e3d8f7223 */ /* 0x040fe20000000053 */
[----:B------:R-:W5:Y:S01]  /*13740*/  LDS.128 R56, [R137+0x5710] ;  /* 0x0057100089387984 */ /* 0x000f620000000c00 */
[----:B------:R-:W-:Y:S01]  /*13750*/  FFMA R152, R61, R63, R82 ;  /* 0x0000003f3d987223 */ /* 0x000fe20000000052 */
[C---:B------:R-:W-:Y:S01]  /*13760*/  FFMA R141, R60.reuse, R87, R141 ;  /* 0x000000573c8d7223 */ /* 0x040fe2000000008d */
[----:B--2---:R-:W-:Y:S01]  /*13770*/  IMMA.16832.S8.S8 R76, R112.ROW, R78.COL, RZ ;  /* 0x0000004e704c7237 */ /* 0x004fe20000405cff */
[C---:B------:R-:W-:Y:S01]  /*13780*/  FFMA R140, R60.reuse, R109, R140 ;  /* 0x0000006d3c8c7223 */ /* 0x040fe2000000008c */
[C---:B------:R-:W-:Y:S01]  /*13790*/  FFMA R139, R60.reuse, R110, R139 ;  /* 0x0000006e3c8b7223 */ /* 0x040fe2000000008b */
[----:B------:R-:W-:Y:S01]  /*137a0*/  FFMA R138, R60, R154, R81 ;  /* 0x0000009a3c8a7223 */ /* 0x000fe20000000051 */
[----:B------:R-:W-:Y:S01]  /*137b0*/  LDS R86, [R121+0x30] ;  /* 0x0000300079567984 */ /* 0x000fe20000000800 */
[----:B------:R-:W-:-:S03]  /*137c0*/  I2FP.F32.S32 R109, R72 ;  /* 0x00000048006d7245 */ /* 0x000fc60000201400 */
[----:B------:R-:W-:Y:S01]  /*137d0*/  LDS R87, [R121+0x40] ;  /* 0x0000400079577984 */ /* 0x000fe20000000800 */
[----:B------:R-:W-:-:S03]  /*137e0*/  I2FP.F32.S32 R111, R73 ;  /* 0x00000049006f7245 */ /* 0x000fc60000201400 */
[----:B------:R-:W2:Y:S01]  /*137f0*/  LDSM.16.M88.4 R60, [R136] ;  /* 0x00000000883c783b */ /* 0x000ea20000000200 */
[----:B------:R-:W-:Y:S02]  /*13800*/  I2FP.F32.S32 R193, R74 ;  /* 0x0000004a00c17245 */ /* 0x000fe40000201400 */
[----:B------:R-:W-:Y:S01]  /*13810*/  I2FP.F32.S32 R195, R75 ;  /* 0x0000004b00c37245 */ /* 0x000fe20000201400 */
[----:B------:R3:W2:Y:S04]  /*13820*/  LDS.128 R52, [R137+0x4d90] ;  /* 0x004d900089347984 */ /* 0x0006a80000000c00 */
[----:B------:R-:W2:Y:S04]  /*13830*/  LDS.128 R64, [R120+0x900] ;  /* 0x0009000078407984 */ /* 0x000ea80000000c00 */
[----:B------:R-:W2:Y:S01]  /*13840*/  LDS.128 R72, [R120+0x990] ;  /* 0x0009900078487984 */ /* 0x000ea20000000c00 */
[----:B0-----:R-:W-:-:S02]  /*13850*/  HADD2.F32 R110, -RZ, R68.H0_H0 ;  /* 0x20000044ff6e7230 */ /* 0x001fc40000004100 */
[----:B------:R-:W-:Y:S02]  /*13860*/  HADD2.F32 R108, -RZ, R69.H0_H0 ;  /* 0x20000045ff6c7230 */ /* 0x000fe40000004100 */
[----:B------:R-:W-:Y:S02]  /*13870*/  HADD2.F32 R142, -RZ, R70.H0_H0 ;  /* 0x20000046ff8e7230 */ /* 0x000fe40000004100 */
[----:B---3--:R-:W-:Y:S02]  /*13880*/  HADD2.F32 R137, -RZ, R71.H0_H0 ;  /* 0x20000047ff897230 */ /* 0x008fe40000004100 */
[----:B------:R0:W3:Y:S01]  /*13890*/  LDSM.16.M88.4 R68, [R135] ;  /* 0x000000008744783b */ /* 0x0000e20000000200 */
[----:B------:R-:W-:Y:S01]  /*138a0*/  I2FP.F32.S32 R197, R76 ;  /* 0x0000004c00c57245 */ /* 0x000fe20000201400 */
[----:B------:R-:W-:Y:S01]  /*138b0*/  IMMA.16832.S8.S8 R80, R96.ROW, R84.COL, RZ ;  /* 0x0000005460507237 */ /* 0x000fe20000405cff */
[----:B------:R-:W-:Y:S02]  /*138c0*/  I2FP.F32.S32 R199, R77 ;  /* 0x0000004d00c77245 */ /* 0x000fe40000201400 */
[----:B------:R-:W-:-:S02]  /*138d0*/  I2FP.F32.S32 R201, R78 ;  /* 0x0000004e00c97245 */ /* 0x000fc40000201400 */
[----:B------:R-:W-:-:S03]  /*138e0*/  I2FP.F32.S32 R203, R79 ;  /* 0x0000004f00cb7245 */ /* 0x000fc60000201400 */
[----:B------:R-:W-:Y:S01]  /*138f0*/  IMMA.16832.S8.S8 R76, R112.ROW, R84.COL, RZ ;  /* 0x00000054704c7237 */ /* 0x000fe20000405cff */
[----:B------:R-:W-:Y:S04]  /*13900*/  LDS R84, [R121+0x930] ;  /* 0x0009300079547984 */ /* 0x000fe80000000800 */
[----:B------:R-:W3:Y:S01]  /*13910*/  LDS R85, [R121+0x940] ;  /* 0x0009400079557984 */ /* 0x000ee20000000800 */
[----:B-1----:R-:W-:Y:S02]  /*13920*/  HADD2.F32 R48, -RZ, R48.H0_H0 ;  /* 0x20000030ff307230 */ /* 0x002fe40000004100 */
[----:B----4-:R-:W-:Y:S01]  /*13930*/  FMUL R193, R44, R193 ;  /* 0x000000c12cc17220 */ /* 0x010fe20000400000 */
[----:B------:R-:W-:Y:S01]  /*13940*/  FMUL R111, R40, R111 ;  /* 0x0000006f286f7220 */ /* 0x000fe20000400000 */
[----:B------:R-:W-:Y:S01]  /*13950*/  FMUL R154, R44, R195 ;  /* 0x000000c32c9a7220 */ /* 0x000fe20000400000 */
[----:B------:R-:W-:Y:S01]  /*13960*/  FMUL R109, R40, R109 ;  /* 0x0000006d286d7220 */ /* 0x000fe20000400000 */
[----:B------:R-:W-:Y:S01]  /*13970*/  FFMA R191, R110, R193, R191 ;  /* 0x000000c16ebf7223 */ /* 0x000fe200000000bf */
[----:B------:R-:W-:Y:S01]  /*13980*/  FFMA R158, R48, R111, R188 ;  /* 0x0000006f309e7223 */ /* 0x000fe200000000bc */
[----:B-----5:R-:W-:Y:S01]  /*13990*/  FMUL R136, R56, R203 ;  /* 0x000000cb38887220 */ /* 0x020fe20000400000 */
[----:B------:R-:W-:-:S02]  /*139a0*/  I2FP.F32.S32 R111, R80 ;  /* 0x00000050006f7245 */ /* 0x000fc40000201400 */
[----:B------:R-:W-:Y:S02]  /*139b0*/  I2FP.F32.S32 R193, R82 ;  /* 0x0000005200c17245 */ /* 0x000fe40000201400 */
[----:B0-----:R-:W-:Y:S02]  /*139c0*/  I2FP.F32.S32 R135, R81 ;  /* 0x0000005100877245 */ /* 0x001fe40000201400 */
[----:B------:R-:W-:Y:S02]  /*139d0*/  I2FP.F32.S32 R195, R83 ;  /* 0x0000005300c37245 */ /* 0x000fe40000201400 */
[----:B--2---:R-:W-:Y:S01]  /*139e0*/  IMMA.16832.S8.S8 R80, R60.ROW, R86.COL, RZ ;  /* 0x000000563c507237 */ /* 0x004fe20000405cff */
[----:B------:R-:W-:Y:S02]  /*139f0*/  I2FP.F32.S32 R203, R78 ;  /* 0x0000004e00cb7245 */ /* 0x000fe40000201400 */
[----:B------:R-:W-:Y:S01]  /*13a00*/  I2FP.F32.S32 R205, R79 ;  /* 0x0000004f00cd7245 */ /* 0x000fe20000201400 */
[----:B------:R-:W-:Y:S01]  /*13a10*/  FFMA R189, R110, R109, R189 ;  /* 0x0000006d6ebd7223 */ /* 0x000fe200000000bd */
[----:B------:R-:W-:Y:S01]  /*13a20*/  FMUL R199, R52, R199 ;  /* 0x000000c734c77220 */ /* 0x000fe20000400000 */
[----:B------:R-:W-:Y:S01]  /*13a30*/  FMUL R201, R56, R201 ;  /* 0x000000c938c97220 */ /* 0x000fe20000400000 */
[----:B------:R-:W-:-:S02]  /*13a40*/  HADD2.F32 R109, -RZ, R64.H0_H0 ;  /* 0x20000040ff6d7230 */ /* 0x000fc40000004100 */
[C---:B------:R-:W-:Y:S01]  /*13a50*/  FMUL R160, R56.reuse, R203 ;  /* 0x000000cb38a07220 */ /* 0x040fe20000400000 */
[----:B------:R-:W-:Y:S02]  /*13a60*/  HADD2.F32 R72, -RZ, R72.H0_H0 ;  /* 0x20000048ff487230 */ /* 0x000fe40000004100 */
[----:B------:R-:W-:Y:S01]  /*13a70*/  FMUL R205, R56, R205 ;  /* 0x000000cd38cd7220 */ /* 0x000fe20000400000 */
[C---:B------:R-:W-:Y:S01]  /*13a80*/  FFMA R154, R48.reuse, R154, R187 ;  /* 0x0000009a309a7223 */ /* 0x040fe200000000bb */
[----:B------:R-:W-:Y:S01]  /*13a90*/  FFMA R91, R48, R199, R91 ;  /* 0x000000c7305b7223 */ /* 0x000fe2000000005b */
[----:B------:R-:W-:Y:S01]  /*13aa0*/  FFMA R187, R110, R201, R90 ;  /* 0x000000c96ebb7223 */ /* 0x000fe2000000005a */
[----:B------:R-:W-:Y:S01]  /*13ab0*/  I2FP.F32.S32 R199, R76 ;  /* 0x0000004c00c77245 */ /* 0x000fe20000201400 */
[----:B------:R-:W-:Y:S01]  /*13ac0*/  FFMA R160, R109, R160, R93 ;  /* 0x000000a06da07223 */ /* 0x000fe2000000005d */
[----:B------:R-:W-:Y:S01]  /*13ad0*/  I2FP.F32.S32 R201, R77 ;  /* 0x0000004d00c97245 */ /* 0x000fe20000201400 */
[----:B------:R-:W-:Y:S01]  /*13ae0*/  FFMA R162, R72, R205, R92 ;  /* 0x000000cd48a27223 */ /* 0x000fe2000000005c */
[----:B------:R-:W-:Y:S01]  /*13af0*/  LDS R93, [R121+0x1220] ;  /* 0x00122000795d7984 */ /* 0x000fe20000000800 */
[----:B------:R-:W-:-:S03]  /*13b00*/  FFMA R89, R48, R136, R89 ;  /* 0x0000008830597223 */ /* 0x000fc60000000059 */
[----:B------:R-:W0:Y:S01]  /*13b10*/  LDS R92, [R121+0x1210] ;  /* 0x00121000795c7984 */ /* 0x000e220000000800 */
[C---:B------:R-:W-:Y:S01]  /*13b20*/  FMUL R197, R52.reuse, R197 ;  /* 0x000000c534c57220 */ /* 0x040fe20000400000 */
[----:B------:R-:W-:Y:S01]  /*13b30*/  FMUL R48, R52, R199 ;  /* 0x000000c734307220 */ /* 0x000fe20000400000 */
[----:B------:R-:W-:Y:S01]  /*13b40*/  FMUL R135, R40, R135 ;  /* 0x0000008728877220 */ /* 0x000fe20000400000 */
[----:B------:R-:W-:Y:S01]  /*13b50*/  FMUL R195, R44, R195 ;  /* 0x000000c32cc37220 */ /* 0x000fe20000400000 */
[----:B------:R-:W-:Y:S01]  /*13b60*/  FMUL R201, R52, R201 ;  /* 0x000000c934c97220 */ /* 0x000fe20000400000 */
[----:B---3--:R-:W-:Y:S01]  /*13b70*/  IMMA.16832.S8.S8 R76, R68.ROW, R86.COL, RZ ;  /* 0x00000056444c7237 */ /* 0x008fe20000405cff */
[----:B------:R-:W-:Y:S01]  /*13b80*/  FFMA R197, R110, R197, R88 ;  /* 0x000000c56ec57223 */ /* 0x000fe20000000058 */
        /* <DEDUP_REMOVED lines=8> */
[----:B------:R-:W1:Y:S01]  /*13c10*/  LDS R95, [R121+0x1240] ;  /* 0x00124000795f7984 */ /* 0x000e620000000800 */
[----:B------:R-:W-:Y:S02]  /*13c20*/  I2FP.F32.S32 R88, R83 ;  /* 0x0000005300587245 */ /* 0x000fe40000201400 */
[-C--:B------:R-:W-:Y:S08]  /*13c30*/  IMMA.16832.S8.S8 R80, R60.ROW, R84.reuse.COL, RZ ;  /* 0x000000543c507237 */ /* 0x080ff00000405cff */
[----:B------:R-:W-:Y:S01]  /*13c40*/  IMMA.16832.S8.S8 R84, R68.ROW, R84.COL, RZ ;  /* 0x0000005444547237 */ /* 0x000fe20000405cff */
        /* <DEDUP_REMOVED lines=8> */
[----:B------:R-:W-:Y:S02]  /*13cd0*/  HADD2.F32 R49, -RZ, R49.H0_H0 ;  /* 0x20000031ff317230 */ /* 0x000fe40000004100 */
[----:B------:R-:W-:Y:S01]  /*13ce0*/  FFMA R172, R109, R193, R192 ;  /* 0x000000c16dac7223 */ /* 0x000fe200000000c0 */
[----:B------:R-:W-:Y:S01]  /*13cf0*/  FMUL R64, R41, R64 ;  /* 0x0000004029407220 */ /* 0x000fe20000400000 */
[----:B------:R-:W-:Y:S01]  /*13d00*/  FMUL R104, R57, R104 ;  /* 0x0000006839687220 */ /* 0x000fe20000400000 */
[----:B------:R-:W-:Y:S01]  /*13d10*/  I2FP.F32.S32 R80, R80 ;  /* 0x0000005000507245 */ /* 0x000fe20000201400 */
[C---:B------:R-:W-:Y:S01]  /*13d20*/  FFMA R193, R108.reuse, R72, R191 ;  /* 0x000000486cc17223 */ /* 0x040fe200000000bf */
[----:B------:R-:W-:-:S02]  /*13d30*/  FFMA R189, R108, R48, R189 ;  /* 0x000000306cbd7223 */ /* 0x000fc400000000bd */
[----:B------:R-:W-:Y:S01]  /*13d40*/  I2FP.F32.S32 R84, R84 ;  /* 0x0000005400547245 */ /* 0x000fe20000201400 */
[C---:B------:R-:W-:Y:S01]  /*13d50*/  FFMA R191, R108.reuse, R76, R197 ;  /* 0x0000004c6cbf7223 */ /* 0x040fe200000000c5 */
[----:B------:R-:W-:Y:S01]  /*13d60*/  FFMA R187, R108, R78, R187 ;  /* 0x0000004e6cbb7223 */ /* 0x000fe200000000bb */
[----:B------:R-:W-:Y:S01]  /*13d70*/  FMUL R111, R40, R111 ;  /* 0x0000006f286f7220 */ /* 0x000fe20000400000 */
[----:B------:R-:W-:Y:S01]  /*13d80*/  I2FP.F32.S32 R90, R77 ;  /* 0x0000004d005a7245 */ /* 0x000fe20000201400 */
[----:B------:R-:W-:Y:S01]  /*13d90*/  HADD2.F32 R65, -RZ, R65.H0_H0 ;  /* 0x20000041ff417230 */ /* 0x000fe20000004100 */
[----:B------:R-:W-:Y:S01]  /*13da0*/  I2FP.F32.S32 R108, R85 ;  /* 0x00000055006c7245 */ /* 0x000fe20000201400 */
[C---:B------:R-:W-:Y:S01]  /*13db0*/  FFMA R158, R49.reuse, R64, R158 ;  /* 0x00000040319e7223 */ /* 0x040fe2000000009e */
[----:B------:R-:W-:Y:S01]  /*13dc0*/  I2FP.F32.S32 R86, R86 ;  /* 0x0000005600567245 */ /* 0x000fe20000201400 */
[----:B------:R-:W-:Y:S01]  /*13dd0*/  FFMA R135, R49, R104, R89 ;  /* 0x0000006831877223 */ /* 0x000fe20000000059 */
[----:B------:R-:W-:Y:S01]  /*13de0*/  FMUL R85, R53, R84 ;  /* 0x0000005435557220 */ /* 0x000fe20000400000 */
[----:B------:R-:W-:Y:S01]  /*13df0*/  I2FP.F32.S32 R64, R81 ;  /* 0x0000005100407245 */ /* 0x000fe20000201400 */
[----:B------:R-:W-:Y:S01]  /*13e00*/  FMUL R48, R41, R80 ;  /* 0x0000005029307220 */ /* 0x000fe20000400000 */
[----:B------:R-:W-:Y:S01]  /*13e10*/  I2FP.F32.S32 R72, R82 ;  /* 0x0000005200487245 */ /* 0x000fe20000201400 */
[----:B------:R-:W2:Y:S01]  /*13e20*/  LDS.128 R76, [R120+0x1200] ;  /* 0x00120000784c7984 */ /* 0x000ea20000000c00 */
[----:B------:R-:W-:Y:S01]  /*13e30*/  I2FP.F32.S32 R104, R83 ;  /* 0x0000005300687245 */ /* 0x000fe20000201400 */
[----:B------:R-:W-:-:S02]  /*13e40*/  FFMA R174, R109, R111, R190 ;  /* 0x0000006f6dae7223 */ /* 0x000fc400000000be */
[----:B------:R-:W3:Y:S01]  /*13e50*/  LDS.128 R80, [R120+0x1290] ;  /* 0x0012900078507984 */ /* 0x000ee20000000c00 */
[----:B------:R-:W-:Y:S01]  /*13e60*/  FMUL R88, R45, R88 ;  /* 0x000000582d587220 */ /* 0x000fe20000400000 */
[----:B------:R-:W-:Y:S01]  /*13e70*/  FMUL R90, R53, R90 ;  /* 0x0000005a355a7220 */ /* 0x000fe20000400000 */
[----:B------:R-:W-:Y:S01]  /*13e80*/  I2FP.F32.S32 R110, R87 ;  /* 0x00000057006e7245 */ /* 0x000fe20000201400 */
[----:B------:R-:W-:Y:S01]  /*13e90*/  FMUL R109, R57, R86 ;  /* 0x00000056396d7220 */ /* 0x000fe20000400000 */
[----:B------:R-:W-:Y:S02]  /*13ea0*/  FFMA R170, R65, R85, R170 ;  /* 0x0000005541aa7223 */ /* 0x000fe400000000aa */
[----:B0-----:R-:W-:Y:S01]  /*13eb0*/  IMMA.16832.S8.S8 R84, R112.ROW, R92.COL, RZ ;  /* 0x0000005c70547237 */ /* 0x001fe20000405cff */
[C---:B------:R-:W-:Y:S01]  /*13ec0*/  FFMA R154, R49.reuse, R88, R154 ;  /* 0x00000058319a7223 */ /* 0x040fe2000000009a */
[----:B------:R-:W-:Y:S01]  /*13ed0*/  FFMA R136, R49, R90, R91 ;  /* 0x0000005a31887223 */ /* 0x000fe2000000005b */
[----:B------:R-:W-:Y:S01]  /*13ee0*/  FMUL R49, R45, R72 ;  /* 0x000000482d317220 */ /* 0x000fe20000400000 */
[----:B------:R-:W-:-:S02]  /*13ef0*/  HADD2.F32 R73, -RZ, R73.H0_H0 ;  /* 0x20000049ff497230 */ /* 0x000fc40000004100 */
[----:B------:R-:W-:Y:S01]  /*13f00*/  FMUL R64, R41, R64 ;  /* 0x0000004029407220 */ /* 0x000fe20000400000 */
[C---:B------:R-:W-:Y:S01]  /*13f10*/  FFMA R174, R65.reuse, R48, R174 ;  /* 0x0000003041ae7223 */ /* 0x040fe200000000ae */
[----:B------:R-:W-:Y:S01]  /*13f20*/  IMMA.16832.S8.S8 R88, R96.ROW, R92.COL, RZ ;  /* 0x0000005c60587237 */ /* 0x000fe20000405cff */
[----:B------:R-:W-:Y:S01]  /*13f30*/  FFMA R172, R65, R49, R172 ;  /* 0x0000003141ac7223 */ /* 0x000fe200000000ac */
[----:B------:R-:W-:Y:S01]  /*13f40*/  FMUL R49, R45, R104 ;  /* 0x000000682d317220 */ /* 0x000fe20000400000 */
[----:B------:R-:W-:Y:S01]  /*13f50*/  FFMA R168, R73, R64, R105 ;  /* 0x0000004049a87223 */ /* 0x000fe20000000069 */
[----:B------:R-:W-:Y:S01]  /*13f60*/  LDS R104, [R121+0x1b10] ;  /* 0x001b100079687984 */ /* 0x000fe20000000800 */
[----:B------:R-:W-:-:S03]  /*13f70*/  FMUL R93, R57, R110 ;  /* 0x0000006e395d7220 */ /* 0x000fc60000400000 */
[----:B------:R-:W0:Y:S01]  /*13f80*/  LDS R105, [R121+0x1b20] ;  /* 0x001b200079697984 */ /* 0x000e220000000800 */
[----:B------:R-:W-:Y:S01]  /*13f90*/  FFMA R160, R65, R109, R160 ;  /* 0x0000006d41a07223 */ /* 0x000fe200000000a0 */
[----:B------:R-:W-:Y:S01]  /*13fa0*/  FMUL R65, R53, R108 ;  /* 0x0000006c35417220 */ /* 0x000fe20000400000 */
[C---:B------:R-:W-:Y:S01]  /*13fb0*/  FFMA R162, R73.reuse, R93, R162 ;  /* 0x0000005d49a27223 */ /* 0x040fe200000000a2 */
[----:B------:R-:W-:Y:S01]  /*13fc0*/  I2FP.F32.S32 R93, R84 ;  /* 0x00000054005d7245 */ /* 0x000fe20000201400 */
[C---:B------:R-:W-:Y:S01]  /*13fd0*/  FFMA R166, R73.reuse, R49, R166 ;  /* 0x0000003149a67223 */ /* 0x040fe200000000a6 */
[----:B------:R-:W-:Y:S01]  /*13fe0*/  FFMA R164, R73, R65, R164 ;  /* 0x0000004149a47223 */ /* 0x000fe200000000a4 */
[----:B------:R-:W-:Y:S01]  /*13ff0*/  I2FP.F32.S32 R85, R85 ;  /* 0x0000005500557245 */ /* 0x000fe20000201400 */
[----:B------:R-:W-:Y:S01]  /*14000*/  LDS R72, [R121+0x1b30] ;  /* 0x001b300079487984 */ /* 0x000fe20000000800 */
[----:B------:R-:W-:Y:S02]  /*14010*/  FMUL R64, R52, R93 ;  /* 0x0000005d34407220 */ /* 0x000fe40000400000 */
[----:B------:R-:W-:-:S02]  /*14020*/  I2FP.F32.S32 R65, R88 ;  /* 0x0000005800417245 */ /* 0x000fc40000201400 */
[----:B------:R-:W-:Y:S02]  /*14030*/  I2FP.F32.S32 R73, R90 ;  /* 0x0000005a00497245 */ /* 0x000fe40000201400 */
[----:B------:R-:W-:Y:S02]  /*14040*/  I2FP.F32.S32 R109, R89 ;  /* 0x00000059006d7245 */ /* 0x000fe40000201400 */
[----:B------:R-:W-:Y:S02]  /*14050*/  I2FP.F32.S32 R111, R91 ;  /* 0x0000005b006f7245 */ /* 0x000fe40000201400 */
[-C--:B-1----:R-:W-:Y:S08]  /*14060*/  IMMA.16832.S8.S8 R88, R60.ROW, R94.reuse.COL, RZ ;  /* 0x0000005e3c587237 */ /* 0x082ff00000405cff */
[----:B------:R-:W-:Y:S01]  /*14070*/  IMMA.16832.S8.S8 R92, R68.ROW, R94.COL, RZ ;  /* 0x0000005e445c7237 */ /* 0x000fe20000405cff */
[----:B------:R-:W-:Y:S01]  /*14080*/  FMUL R48, R44, R73 ;  /* 0x000000492c307220 */ /* 0x000fe20000400000 */
[----:B------:R-:W-:Y:S01]  /*14090*/  I2FP.F32.S32 R87, R87 ;  /* 0x0000005700577245 */ /* 0x000fe20000201400 */
[----:B------:R-:W1:Y:S01]  /*140a0*/  LDS R73, [R121+0x1b40] ;  /* 0x001b400079497984 */ /* 0x000e620000000800 */
[----:B--2---:R-:W-:-:S02]  /*140b0*/  HADD2.F32 R49, -RZ, R76.H0_H0 ;  /* 0x2000004cff317230 */ /* 0x004fc40000004100 */
[----:B------:R-:W-:Y:S01]  /*140c0*/  FMUL R76, R52, R85 ;  /* 0x00000055344c7220 */ /* 0x000fe20000400000 */
[----:B---3--:R-:W-:Y:S01]  /*140d0*/  HADD2.F32 R80, -RZ, R80.H0_H0 ;  /* 0x20000050ff507230 */ /* 0x008fe20000004100 */
[----:B------:R-:W-:Y:S01]  /*140e0*/  I2FP.F32.S32 R195, R86 ;  /* 0x0000005600c37245 */ /* 0x000fe20000201400 */
[----:B------:R-:W-:Y:S01]  /*140f0*/  FMUL R87, R56, R87 ;  /* 0x0000005738577220 */ /* 0x000fe20000400000 */
[----:B------:R-:W-:Y:S01]  /*14100*/  FMUL R109, R40, R109 ;  /* 0x0000006d286d7220 */ /* 0x000fe20000400000 */
[----:B------:R-:W-:Y:S01]  /*14110*/  FMUL R111, R44, R111 ;  /* 0x0000006f2c6f7220 */ /* 0x000fe20000400000 */
[----:B------:R-:W-:Y:S01]  /*14120*/  FFMA R101, R80, R76, R101 ;  /* 0x0000004c50657223 */ /* 0x000fe20000000065 */
[----:B------:R-:W-:Y:S01]  /*14130*/  I2FP.F32.S32 R76, R88 ;  /* 0x00000058004c7245 */ /* 0x000fe20000201400 */
[----:B------:R-:W-:Y:S01]  /*14140*/  FMUL R65, R40, R65 ;  /* 0x0000004128417220 */ /* 0x000fe20000400000 */
[----:B------:R-:W-:Y:S01]  /*14150*/  FMUL R195, R56, R195 ;  /* 0x000000c338c37220 */ /* 0x000fe20000400000 */
[C---:B------:R-:W-:Y:S01]  /*14160*/  FFMA R100, R80.reuse, R87, R100 ;  /* 0x0000005750647223 */ /* 0x040fe20000000064 */
[C---:B------:R-:W-:Y:S01]  /*14170*/  FFMA R103, R80.reuse, R109, R103 ;  /* 0x0000006d50677223 */ /* 0x040fe20000000067 */
[----:B------:R-:W-:Y:S01]  /*14180*/  FFMA R102, R80, R111, R102 ;  /* 0x0000006f50667223 */ /* 0x000fe20000000066 */
[----:B------:R-:W2:Y:S01]  /*14190*/  LDS.128 R84, [R120+0x1b00] ;  /* 0x001b000078547984 */ /* 0x000ea20000000c00 */
[----:B------:R-:W-:-:S02]  /*141a0*/  I2FP.F32.S32 R176, R92 ;  /* 0x0000005c00b07245 */ /* 0x000fc40000201400 */
[----:B------:R-:W-:Y:S01]  /*141b0*/  I2FP.F32.S32 R188, R94 ;  /* 0x0000005e00bc7245 */ /* 0x000fe20000201400 */
[----:B------:R-:W-:Y:S01]  /*141c0*/  HADD2.F32 R77, -RZ, R77.H0_H0 ;  /* 0x2000004dff4d7230 */ /* 0x000fe20000004100 */
[----:B------:R-:W-:Y:S01]  /*141d0*/  I2FP.F32.S32 R80, R90 ;  /* 0x0000005a00507245 */ /* 0x000fe20000201400 */
[C---:B------:R-:W-:Y:S01]  /*141e0*/  FFMA R65, R49.reuse, R65, R186 ;  /* 0x0000004131417223 */ /* 0x040fe200000000ba */
[----:B------:R-:W-:Y:S01]  /*141f0*/  FFMA R64, R49, R64, R107 ;  /* 0x0000004031407223 */ /* 0x000fe2000000006b */
[----:B------:R-:W-:Y:S01]  /*14200*/  FMUL R76, R41, R76 ;  /* 0x0000004c294c7220 */ /* 0x000fe20000400000 */
[----:B------:R-:W-:Y:S01]  /*14210*/  FFMA R106, R49, R195, R106 ;  /* 0x000000c3316a7223 */ /* 0x000fe2000000006a */
[----:B------:R-:W-:Y:S01]  /*14220*/  FMUL R107, R53, R176 ;  /* 0x000000b0356b7220 */ /* 0x000fe20000400000 */
[----:B------:R-:W-:Y:S01]  /*14230*/  FMUL R109, R57, R188 ;  /* 0x000000bc396d7220 */ /* 0x000fe20000400000 */
[----:B------:R-:W-:Y:S01]  /*14240*/  I2FP.F32.S32 R108, R89 ;  /* 0x00000059006c7245 */ /* 0x000fe20000201400 */
[----:B------:R-:W-:Y:S01]  /*14250*/  FFMA R48, R49, R48, R177 ;  /* 0x0000003031307223 */ /* 0x000fe200000000b1 */
[----:B------:R-:W-:Y:S01]  /*14260*/  I2FP.F32.S32 R110, R91 ;  /* 0x0000005b006e7245 */ /* 0x000fe20000201400 */
[----:B------:R-:W-:Y:S01]  /*14270*/  FMUL R49, R45, R80 ;  /* 0x000000502d317220 */ /* 0x000fe20000400000 */
[----:B------:R-:W3:Y:S01]  /*14280*/  LDS.128 R88, [R120+0x1b90] ;  /* 0x001b900078587984 */ /* 0x000ee20000000c00 */
[----:B------:R-:W-:Y:S01]  /*14290*/  I2FP.F32.S32 R186, R93 ;  /* 0x0000005d00ba7245 */ /* 0x000fe20000201400 */
[C---:B------:R-:W-:Y:S01]  /*142a0*/  FFMA R177, R77.reuse, R76, R65 ;  /* 0x0000004c4db17223 */ /* 0x040fe20000000041 */
[----:B------:R-:W-:Y:S01]  /*142b0*/  I2FP.F32.S32 R190, R95 ;  /* 0x0000005f00be7245 */ /* 0x000fe20000201400 */
[C---:B------:R-:W-:Y:S01]  /*142c0*/  FFMA R80, R77.reuse, R107, R64 ;  /* 0x0000006b4d507223 */ /* 0x040fe20000000040 */
[-C--:B0-----:R-:W-:Y:S01]  /*142d0*/  IMMA.16832.S8.S8 R92, R96.ROW, R104.reuse.COL, RZ ;  /* 0x00000068605c7237 */ /* 0x081fe20000405cff */
[C---:B------:R-:W-:Y:S01]  /*142e0*/  FFMA R76, R77.reuse, R109, R106 ;  /* 0x0000006d4d4c7223 */ /* 0x040fe2000000006a */
[----:B------:R-:W-:Y:S01]  /*142f0*/  FFMA R176, R77, R49, R48 ;  /* 0x000000314db07223 */ /* 0x000fe20000000030 */
[----:B------:R-:W-:Y:S01]  /*14300*/  FMUL R108, R41, R108 ;  /* 0x0000006c296c7220 */ /* 0x000fe20000400000 */
[----:B------:R-:W-:Y:S01]  /*14310*/  FMUL R186, R53, R186 ;  /* 0x000000ba35ba7220 */ /* 0x000fe20000400000 */
[----:B------:R-:W-:Y:S03]  /*14320*/  LDS R64, [R121+0x2410] ;  /* 0x0024100079407984 */ /* 0x000fe60000000800 */
[----:B------:R-:W-:Y:S01]  /*14330*/  IMMA.16832.S8.S8 R104, R112.ROW, R104.COL, RZ ;  /* 0x0000006870687237 */ /* 0x000fe20000405cff */
[----:B------:R-:W-:-:S02]  /*14340*/  HADD2.F32 R48, -RZ, R81.H0_H0 ;  /* 0x20000051ff307230 */ /* 0x000fc40000004100 */
[----:B------:R-:W-:Y:S01]  /*14350*/  FMUL R49, R45, R110 ;  /* 0x0000006e2d317220 */ /* 0x000fe20000400000 */
[----:B------:R-:W-:Y:S01]  /*14360*/  FMUL R81, R57, R190 ;  /* 0x000000be39517220 */ /* 0x000fe20000400000 */
[----:B------:R-:W0:Y:S01]  /*14370*/  LDS R65, [R121+0x2420] ;  /* 0x0024200079417984 */ /* 0x000e220000000800 */
[C---:B------:R-:W-:Y:S01]  /*14380*/  FFMA R190, R48.reuse, R108, R103 ;  /* 0x0000006c30be7223 */ /* 0x040fe20000000067 */
[C---:B------:R-:W-:Y:S01]  /*14390*/  FFMA R188, R48.reuse, R49, R102 ;  /* 0x0000003130bc7223 */ /* 0x040fe20000000066 */
[C---:B------:R-:W-:Y:S01]  /*143a0*/  FFMA R186, R48.reuse, R186, R101 ;  /* 0x000000ba30ba7223 */ /* 0x040fe20000000065 */
[----:B------:R-:W-:Y:S01]  /*143b0*/  FFMA R81, R48, R81, R100 ;  /* 0x0000005130517223 */ /* 0x000fe20000000064 */
[----:B------:R-:W-:Y:S01]  /*143c0*/  LDS R49, [R121+0x2d20] ;  /* 0x002d200079317984 */ /* 0x000fe20000000800 */
[----:B-1----:R-:W-:Y:S03]  /*143d0*/  IMMA.16832.S8.S8 R100, R60.ROW, R72.COL, RZ ;  /* 0x000000483c647237 */ /* 0x002fe60000405cff */
[----:B------:R-:W1:Y:S05]  /*143e0*/  LDS R48, [R121+0x2d10] ;  /* 0x002d100079307984 */ /* 0x000e6a0000000800 */
[----:B------:R-:W-:-:S02]  /*143f0*/  I2FP.F32.S32 R111, R104 ;  /* 0x00000068006f7245 */ /* 0x000fc40000201400 */
[----:B------:R-:W-:Y:S02]  /*14400*/  I2FP.F32.S32 R197, R106 ;  /* 0x0000006a00c57245 */ /* 0x000fe40000201400 */
[----:B------:R-:W-:Y:S02]  /*14410*/  I2FP.F32.S32 R195, R105 ;  /* 0x0000006900c37245 */ /* 0x000fe40000201400 */
[----:B------:R-:W-:Y:S02]  /*14420*/  I2FP.F32.S32 R199, R107 ;  /* 0x0000006b00c77245 */ /* 0x000fe40000201400 */
        /* <DEDUP_REMOVED lines=21> */
[----:B------:R-:W-:Y:S02]  /*14580*/  I2FP.F32.S32 R102, R102 ;  /* 0x0000006600667245 */ /* 0x000fe40000201400 */
[----:B------:R-:W-:Y:S02]  /*14590*/  I2FP.F32.S32 R104, R104 ;  /* 0x0000006800687245 */ /* 0x000fe40000201400 */
[----:B------:R-:W-:Y:S01]  /*145a0*/  I2FP.F32.S32 R106, R106 ;  /* 0x0000006a006a7245 */ /* 0x000fe20000201400 */
        /* <DEDUP_REMOVED lines=13> */
[----:B------:R-:W2:Y:S01]  /*14680*/  LDS R72, [R121+0x2430] ;  /* 0x0024300079487984 */ /* 0x000ea20000000800 */
[----:B------:R-:W-:-:S02]  /*14690*/  HADD2.F32 R108, -RZ, R89.H0_H0 ;  /* 0x20000059ff6c7230 */ /* 0x000fc40000004100 */
        /* <DEDUP_REMOVED lines=12> */
[----:B------:R-:W3:Y:S01]  /*14760*/  LDS.128 R100, [R120+0x2400] ;  /* 0x0024000078647984 */ /* 0x000ee20000000c00 */
[C---:B0-----:R-:W-:Y:S03]  /*14770*/  IMMA.16832.S8.S8 R92, R96.reuse.ROW, R64.COL, RZ ;  /* 0x00000040605c7237 */ /* 0x041fe60000405cff */
[----:B------:R-:W0:Y:S05]  /*14780*/  LDS.128 R108, [R120+0x2490] ;  /* 0x00249000786c7984 */ /* 0x000e2a0000000c00 */
[----:B-1----:R-:W-:Y:S08]  /*14790*/  IMMA.16832.S8.S8 R96, R96.ROW, R48.COL, RZ ;  /* 0x0000003060607237 */ /* 0x002ff00000405cff */
[C---:B------:R-:W-:Y:S08]  /*147a0*/  IMMA.16832.S8.S8 R104, R112.reuse.ROW, R64.COL, RZ ;  /* 0x0000004070687237 */ /* 0x040ff00000405cff */
        /* <DEDUP_REMOVED lines=13> */
[----:B------:R-:W-:Y:S01]  /*14880*/  FMUL R196, R44, R77 ;  /* 0x0000004d2cc47220 */ /* 0x000fe20000400000 */
[----:B------:R-:W-:Y:S01]  /*14890*/  FMUL R40, R40, R97 ;  /* 0x0000006128287220 */ /* 0x000fe20000400000 */
[----:B------:R-:W-:Y:S01]  /*148a0*/  FMUL R77, R44, R99 ;  /* 0x000000632c4d7220 */ /* 0x000fe20000400000 */
[----:B------:R-:W-:-:S02]  /*148b0*/  I2FP.F32.S32 R97, R104 ;  /* 0x0000006800617245 */ /* 0x000fc40000201400 */
[----:B------:R-:W-:Y:S01]  /*148c0*/  I2FP.F32.S32 R99, R112 ;  /* 0x0000007000637245 */ /* 0x000fe20000201400 */
[----:B------:R-:W-:Y:S01]  /*148d0*/  FMUL R198, R44, R95 ;  /* 0x0000005f2cc67220 */ /* 0x000fe20000400000 */
[----:B------:R-:W-:Y:S01]  /*148e0*/  I2FP.F32.S32 R171, R98 ;  /* 0x0000006200ab7245 */ /* 0x000fe20000201400 */
[-C--:B--2---:R-:W-:Y:S01]  /*148f0*/  IMMA.16832.S8.S8 R92, R60.ROW, R72.reuse.COL, RZ ;  /* 0x000000483c5c7237 */ /* 0x084fe20000405cff */
[----:B------:R-:W-:Y:S01]  /*14900*/  I2FP.F32.S32 R105, R105 ;  /* 0x0000006900697245 */ /* 0x000fe20000201400 */
[C---:B------:R-:W-:Y:S01]  /*14910*/  FMUL R104, R52.reuse, R97 ;  /* 0x0000006134687220 */ /* 0x040fe20000400000 */
[----:B------:R-:W-:Y:S01]  /*14920*/  FMUL R194, R52, R99 ;  /* 0x0000006334c27220 */ /* 0x000fe20000400000 */
[----:B------:R-:W-:Y:S01]  /*14930*/  I2FP.F32.S32 R107, R107 ;  /* 0x0000006b006b7245 */ /* 0x000fe20000201400 */
[----:B------:R-:W-:Y:S01]  /*14940*/  FMUL R192, R44, R171 ;  /* 0x000000ab2cc07220 */ /* 0x000fe20000400000 */
[----:B------:R-:W-:Y:S02]  /*14950*/  FMUL R112, R52, R105 ;  /* 0x0000006934707220 */ /* 0x000fe40000400000 */
[----:B------:R-:W-:Y:S01]  /*14960*/  IMMA.16832.S8.S8 R96, R68.ROW, R72.COL, RZ ;  /* 0x0000004844607237 */ /* 0x000fe20000405cff */
[----:B------:R-:W-:Y:S01]  /*14970*/  I2FP.F32.S32 R105, R106 ;  /* 0x0000006a00697245 */ /* 0x000fe20000201400 */
[----:B---3--:R-:W-:Y:S01]  /*14980*/  HADD2.F32 R100, -RZ, R100.H0_H0 ;  /* 0x20000064ff647230 */ /* 0x008fe20000004100 */
[----:B------:R-:W-:Y:S01]  /*14990*/  I2FP.F32.S32 R171, R114 ;  /* 0x0000007200ab7245 */ /* 0x000fe20000201400 */
[----:B------:R-:W-:Y:S01]  /*149a0*/  FMUL R107, R56, R107 ;  /* 0x0000006b386b7220 */ /* 0x000fe20000400000 */
[----:B------:R-:W-:Y:S01]  /*149b0*/  I2FP.F32.S32 R115, R115 ;  /* 0x0000007300737245 */ /* 0x000fe20000201400 */
[----:B0-----:R-:W-:-:S02]  /*149c0*/  HADD2.F32 R108, -RZ, R108.H0_H0 ;  /* 0x2000006cff6c7230 */ /* 0x001fc40000004100 */
[C---:B------:R-:W-:Y:S01]  /*149d0*/  FMUL R72, R56.reuse, R105 ;  /* 0x0000006938487220 */ /* 0x040fe20000400000 */
[----:B------:R-:W-:Y:S01]  /*149e0*/  FMUL R171, R56, R171 ;  /* 0x000000ab38ab7220 */ /* 0x000fe20000400000 */
[----:B------:R-:W-:Y:S01]  /*149f0*/  FFMA R44, R100, R65, R159 ;  /* 0x00000041642c7223 */ /* 0x000fe2000000009f */
[----:B------:R-:W-:Y:S01]  /*14a00*/  FMUL R73, R56, R115 ;  /* 0x0000007338497220 */ /* 0x000fe20000400000 */
[----:B------:R-:W-:Y:S01]  /*14a10*/  FFMA R56, R100, R104, R155 ;  /* 0x0000006864387223 */ /* 0x000fe2000000009b */
[C---:B------:R-:W-:Y:S01]  /*14a20*/  FFMA R151, R108.reuse, R64, R151 ;  /* 0x000000406c977223 */ /* 0x040fe20000000097 */
[----:B------:R-:W-:Y:S01]  /*14a30*/  FFMA R156, R108, R107, R156 ;  /* 0x0000006b6c9c7223 */ /* 0x000fe2000000009c */
[----:B------:R-:W-:Y:S01]  /*14a40*/  LDS R64, [R121+0x50] ;  /* 0x0000500079407984 */ /* 0x000fe20000000800 */
[----:B------:R-:W-:-:S03]  /*14a50*/  I2FP.F32.S32 R113, R113 ;  /* 0x0000007100717245 */ /* 0x000fc60000201400 */
[----:B------:R-:W-:Y:S04]  /*14a60*/  LDS R65, [R121+0x60] ;  /* 0x0000600079417984 */ /* 0x000fe80000000800 */
[----:B------:R0:W2:Y:S01]  /*14a70*/  LDSM.16.M88.4 R104, [R134] ;  /* 0x000000008668783b */ /* 0x0000a20000000200 */
[C---:B------:R-:W-:Y:S01]  /*14a80*/  FFMA R157, R100.reuse, R196, R157 ;  /* 0x000000c4649d7223 */ /* 0x040fe2000000009d */
[----:B------:R-:W-:Y:S01]  /*14a90*/  FFMA R72, R100, R72, R153 ;  /* 0x0000004864487223 */ /* 0x000fe20000000099 */
[-C--:B-1----:R-:W-:Y:S01]  /*14aa0*/  IMMA.16832.S8.S8 R60, R60.ROW, R48.reuse.COL, RZ ;  /* 0x000000303c3c7237 */ /* 0x082fe20000405cff */
[C---:B------:R-:W-:Y:S01]  /*14ab0*/  FFMA R149, R108.reuse, R198, R149 ;  /* 0x000000c66c957223 */ /* 0x040fe20000000095 */
[----:B------:R-:W-:Y:S01]  /*14ac0*/  FFMA R147, R108, R112, R147 ;  /* 0x000000706c937223 */ /* 0x000fe20000000093 */
[----:B------:R-:W-:Y:S01]  /*14ad0*/  I2FP.F32.S32 R100, R93 ;  /* 0x0000005d00647245 */ /* 0x000fe20000201400 */
[----:B------:R-:W-:Y:S01]  /*14ae0*/  FMUL R52, R52, R113 ;  /* 0x0000007134347220 */ /* 0x000fe20000400000 */
[----:B------:R-:W-:Y:S01]  /*14af0*/  I2FP.F32.S32 R108, R94 ;  /* 0x0000005e006c7245 */ /* 0x000fe20000201400 */
[----:B------:R-:W1:Y:S01]  /*14b00*/  LDS.128 R112, [R120+0x2d00] ;  /* 0x002d000078707984 */ /* 0x000e620000000c00 */
[----:B------:R-:W-:Y:S01]  /*14b10*/  I2FP.F32.S32 R196, R95 ;  /* 0x0000005f00c47245 */ /* 0x000fe20000201400 */
[----:B------:R-:W-:Y:S01]  /*14b20*/  IMMA.16832.S8.S8 R68, R68.ROW, R48.COL, RZ ;  /* 0x0000003044447237 */ /* 0x000fe20000405cff */
[----:B------:R-:W-:-:S02]  /*14b30*/  I2FP.F32.S32 R48, R92 ;  /* 0x0000005c00307245 */ /* 0x000fc40000201400 */
[----:B------:R3:W4:Y:S01]  /*14b40*/  LDSM.16.M88.4 R92, [R133] ;  /* 0x00000000855c783b */ /* 0x0007220000000200 */
[----:B------:R-:W-:Y:S01]  /*14b50*/  I2FP.F32.S32 R96, R96 ;  /* 0x0000006000607245 */ /* 0x000fe20000201400 */
[----:B------:R-:W-:Y:S02]  /*14b60*/  HADD2.F32 R101, -RZ, R101.H0_H0 ;  /* 0x20000065ff657230 */ /* 0x000fe40000004100 */
[----:B------:R-:W-:Y:S02]  /*14b70*/  FMUL R48, R41, R48 ;  /* 0x0000003029307220 */ /* 0x000fe40000400000 */
[----:B------:R-:W-:Y:S02]  /*14b80*/  FMUL R49, R53, R96 ;  /* 0x0000006035317220 */ /* 0x000fe40000400000 */
[C---:B------:R-:W-:Y:S02]  /*14b90*/  FFMA R44, R101.reuse, R48, R44 ;  /* 0x00000030652c7223 */ /* 0x040fe4000000002c */
[----:B------:R-:W-:Y:S01]  /*14ba0*/  LDS R48, [R121+0x950] ;  /* 0x0009500079307984 */ /* 0x000fe20000000800 */
[----:B------:R-:W-:-:S03]  /*14bb0*/  FFMA R56, R101, R49, R56 ;  /* 0x0000003165387223 */ /* 0x000fc60000000038 */
[----:B------:R-:W5:Y:S01]  /*14bc0*/  LDS R49, [R121+0x960] ;  /* 0x0009600079317984 */ /* 0x000f620000000800 */
[----:B------:R-:W-:Y:S02]  /*14bd0*/  I2FP.F32.S32 R98, R98 ;  /* 0x0000006200627245 */ /* 0x000fe40000201400 */
[----:B------:R-:W-:Y:S01]  /*14be0*/  I2FP.F32.S32 R198, R97 ;  /* 0x0000006100c67245 */ /* 0x000fe20000201400 */
[----:B------:R-:W-:Y:S02]  /*14bf0*/  HADD2.F32 R96, -RZ, R109.H0_H0 ;  /* 0x2000006dff607230 */ /* 0x000fe40000004100 */
[----:B------:R-:W-:Y:S01]  /*14c00*/  FMUL R108, R45, R108 ;  /* 0x0000006c2d6c7220 */ /* 0x000fe20000400000 */
[----:B------:R-:W-:Y:S01]  /*14c10*/  FMUL R97, R57, R98 ;  /* 0x0000006239617220 */ /* 0x000fe20000400000 */
[----:B------:R-:W-:Y:S01]  /*14c20*/  FMUL R100, R41, R100 ;  /* 0x0000006429647220 */ /* 0x000fe20000400000 */
[----:B------:R-:W-:Y:S01]  /*14c30*/  FMUL R196, R45, R196 ;  /* 0x000000c42dc47220 */ /* 0x000fe20000400000 */
[----:B------:R-:W-:-:S02]  /*14c40*/  I2FP.F32.S32 R60, R60 ;  /* 0x0000003c003c7245 */ /* 0x000fc40000201400 */
[----:B------:R-:W-:Y:S01]  /*14c50*/  I2FP.F32.S32 R62, R62 ;  /* 0x0000003e003e7245 */ /* 0x000fe20000201400 */
[----:B0-----:R-:W-:Y:S01]  /*14c60*/  FMUL R134, R53, R198 ;  /* 0x000000c635867220 */ /* 0x001fe20000400000 */
[----:B------:R-:W-:Y:S01]  /*14c70*/  I2FP.F32.S32 R200, R99 ;  /* 0x0000006300c87245 */ /* 0x000fe20000201400 */
[C---:B------:R-:W-:Y:S01]  /*14c80*/  FFMA R108, R101.reuse, R108, R157 ;  /* 0x0000006c656c7223 */ /* 0x040fe2000000009d */
[----:B------:R-:W-:Y:S01]  /*14c90*/  FFMA R72, R101, R97, R72 ;  /* 0x0000006165487223 */ /* 0x000fe20000000048 */
[C---:B------:R-:W-:Y:S01]  /*14ca0*/  FFMA R109, R96.reuse, R100, R151 ;  /* 0x00000064606d7223 */ /* 0x040fe20000000097 */
[C---:B---3--:R-:W-:Y:S01]  /*14cb0*/  FFMA R133, R96.reuse, R196, R149 ;  /* 0x000000c460857223 */ /* 0x048fe20000000095 */
[----:B------:R-:W-:Y:S01]  /*14cc0*/  I2FP.F32.S32 R100, R61 ;  /* 0x0000003d00647245 */ /* 0x000fe20000201400 */
[----:B------:R-:W-:Y:S01]  /*14cd0*/  FMUL R98, R41, R60 ;  /* 0x0000003c29627220 */ /* 0x000fe20000400000 */
[----:B------:R-:W-:Y:S01]  /*14ce0*/  I2FP.F32.S32 R196, R63 ;  /* 0x0000003f00c47245 */ /* 0x000fe20000201400 */
[----:B------:R-:W-:Y:S01]  /*14cf0*/  FMUL R101, R45, R62 ;  /* 0x0000003e2d657220 */ /* 0x000fe20000400000 */
[C---:B------:R-:W-:Y:S01]  /*14d00*/  FFMA R134, R96.reuse, R134, R147 ;  /* 0x0000008660867223 */ /* 0x040fe20000000093 */
[-C--:B--2---:R-:W-:Y:S01]  /*14d10*/  IMMA.16832.S8.S8 R60, R104.ROW, R64.reuse.COL, RZ ;  /* 0x00000040683c7237 */ /* 0x084fe20000405cff */
        /* <DEDUP_REMOVED lines=8> */
[----:B-1----:R-:W-:Y:S01]  /*14da0*/  HADD2.F32 R99, -RZ, R112.H0_H0 ;  /* 0x20000070ff637230 */ /* 0x002fe20000004100 */
[----:B------:R-:W-:Y:S01]  /*14db0*/  I2FP.F32.S32 R196, R71 ;  /* 0x0000004700c47245 */ /* 0x000fe20000201400 */
[----:B------:R-:W-:Y:S01]  /*14dc0*/  LDS R97, [R121+0x1260] ;  /* 0x0012600079617984 */ /* 0x000fe20000000800 */
[----:B----4-:R-:W-:Y:S01]  /*14dd0*/  IMMA.16832.S8.S8 R68, R92.ROW, R64.COL, RZ ;  /* 0x000000405c447237 */ /* 0x010fe20000405cff */
[----:B------:R-:W-:-:S02]  /*14de0*/  HADD2.F32 R65, -RZ, R113.H0_H0 ;  /* 0x20000071ff417230 */ /* 0x000fc40000004100 */
[----:B------:R-:W-:Y:S01]  /*14df0*/  FFMA R113, R99, R194, R143 ;  /* 0x000000c263717223 */ /* 0x000fe2000000008f */
[----:B------:R-:W-:Y:S01]  /*14e00*/  FMUL R156, R57, R156 ;  /* 0x0000009c399c7220 */ /* 0x000fe20000400000 */
        /* <DEDUP_REMOVED lines=8> */
[----:B------:R-:W0:Y:S01]  /*14e90*/  LDS R96, [R121+0x1250] ;  /* 0x0012500079607984 */ /* 0x000e220000000800 */
[----:B------:R-:W-:-:S02]  /*14ea0*/  I2FP.F32.S32 R65, R60 ;  /* 0x0000003c00417245 */ /* 0x000fc40000201400 */
[----:B------:R-:W-:Y:S02]  /*14eb0*/  I2FP.F32.S32 R99, R61 ;  /* 0x0000003d00637245 */ /* 0x000fe40000201400 */
[----:B------:R-:W-:Y:S02]  /*14ec0*/  I2FP.F32.S32 R149, R63 ;  /* 0x0000003f00957245 */ /* 0x000fe40000201400 */
[----:B------:R-:W-:Y:S02]  /*14ed0*/  I2FP.F32.S32 R101, R62 ;  /* 0x0000003e00657245 */ /* 0x000fe40000201400 */
[----:B------:R-:W-:Y:S01]  /*14ee0*/  I2FP.F32.S32 R153, R69 ;  /* 0x0000004500997245 */ /* 0x000fe20000201400 */
[----:B-----5:R-:W-:Y:S01]  /*14ef0*/  IMMA.16832.S8.S8 R60, R104.ROW, R48.COL, RZ ;  /* 0x00000030683c7237 */ /* 0x020fe20000405cff */
[----:B------:R-:W-:Y:S01]  /*14f00*/  I2FP.F32.S32 R69, R70 ;  /* 0x0000004600457245 */ /* 0x000fe20000201400 */
[----:B------:R-:W-:Y:S01]  /*14f10*/  FMUL R65, R42, R65 ;  /* 0x000000412a417220 */ /* 0x000fe20000400000 */
[----:B------:R-:W-:-:S02]  /*14f20*/  I2FP.F32.S32 R155, R71 ;  /* 0x00000047009b7245 */ /* 0x000fc40000201400 */
[----:B------:R-:W-:Y:S01]  /*14f30*/  I2FP.F32.S32 R151, R68 ;  /* 0x0000004400977245 */ /* 0x000fe20000201400 */
[----:B------:R-:W-:Y:S01]  /*14f40*/  FFMA R152, R142, R65, R189 ;  /* 0x000000418e987223 */ /* 0x000fe200000000bd */
[----:B------:R-:W-:Y:S01]  /*14f50*/  FMUL R64, R58, R69 ;  /* 0x000000453a407220 */ /* 0x000fe20000400000 */
[----:B------:R-:W-:Y:S01]  /*14f60*/  HADD2.F32 R65, -RZ, R50.H0_H0 ;  /* 0x20000032ff417230 */ /* 0x000fe20000004100 */
[----:B------:R-:W-:Y:S01]  /*14f70*/  IMMA.16832.S8.S8 R68, R92.ROW, R48.COL, RZ ;  /* 0x000000305c447237 */ /* 0x000fe20000405cff */
[----:B------:R-:W-:Y:S01]  /*14f80*/  LDS R48, [R121+0x1b50] ;  /* 0x001b500079307984 */ /* 0x000fe20000000800 */
[----:B------:R-:W-:Y:S01]  /*14f90*/  FMUL R99, R42, R99 ;  /* 0x000000632a637220 */ /* 0x000fe20000400000 */
[----:B------:R-:W-:Y:S01]  /*14fa0*/  FMUL R149, R46, R149 ;  /* 0x000000952e957220 */ /* 0x000fe20000400000 */
[----:B------:R-:W-:Y:S01]  /*14fb0*/  FMUL R153, R54, R153 ;  /* 0x0000009936997220 */ /* 0x000fe20000400000 */
[----:B------:R-:W1:Y:S01]  /*14fc0*/  LDS R49, [R121+0x1b60] ;  /* 0x001b600079317984 */ /* 0x000e620000000800 */
[----:B------:R-:W-:Y:S01]  /*14fd0*/  FMUL R50, R58, R155 ;  /* 0x0000009b3a327220 */ /* 0x000fe20000400000 */
[C---:B------:R-:W-:Y:S01]  /*14fe0*/  FFMA R158, R65.reuse, R99, R158 ;  /* 0x00000063419e7223 */ /* 0x040fe2000000009e */
[C---:B------:R-:W-:Y:S01]  /*14ff0*/  FFMA R154, R65.reuse, R149, R154 ;  /* 0x00000095419a7223 */ /* 0x040fe2000000009a */
[C---:B------:R-:W-:Y:S01]  /*15000*/  FFMA R136, R65.reuse, R153, R136 ;  /* 0x0000009941887223 */ /* 0x040fe20000000088 */
[----:B------:R-:W-:Y:S01]  /*15010*/  FFMA R135, R65, R50, R135 ;  /* 0x0000003241877223 */ /* 0x000fe20000000087 */
[----:B------:R-:W-:Y:S01]  /*15020*/  I2FP.F32.S32 R65, R60 ;  /* 0x0000003c00417245 */ /* 0x000fe20000201400 */
[----:B------:R-:W-:Y:S01]  /*15030*/  FMUL R57, R57, R196 ;  /* 0x000000c439397220 */ /* 0x000fe20000400000 */
[----:B------:R-:W-:Y:S01]  /*15040*/  FMUL R196, R46, R101 ;  /* 0x000000652ec47220 */ /* 0x000fe20000400000 */
[----:B------:R-:W-:Y:S01]  /*15050*/  FMUL R150, R54, R151 ;  /* 0x0000009736967220 */ /* 0x000fe20000400000 */
[----:B------:R-:W-:-:S02]  /*15060*/  HADD2.F32 R101, -RZ, R66.H0_H0 ;  /* 0x20000042ff657230 */ /* 0x000fc40000004100 */
[----:B------:R-:W-:Y:S01]  /*15070*/  FMUL R65, R42, R65 ;  /* 0x000000412a417220 */ /* 0x000fe20000400000 */
[C---:B------:R-:W-:Y:S01]  /*15080*/  FFMA R196, R142.reuse, R196, R193 ;  /* 0x000000c48ec47223 */ /* 0x040fe200000000c1 */
[C---:B------:R-:W-:Y:S01]  /*15090*/  FFMA R150, R142.reuse, R150, R191 ;  /* 0x000000968e967223 */ /* 0x040fe200000000bf */
[----:B------:R-:W-:Y:S01]  /*150a0*/  FFMA R142, R142, R64, R187 ;  /* 0x000000408e8e7223 */ /* 0x000fe200000000bb */
[----:B------:R-:W-:Y:S01]  /*150b0*/  FFMA R174, R101, R65, R174 ;  /* 0x0000004165ae7223 */ /* 0x000fe200000000ae */
[----:B------:R-:W-:Y:S01]  /*150c0*/  I2FP.F32.S32 R99, R62 ;  /* 0x0000003e00637245 */ /* 0x000fe20000201400 */
[----:B------:R-:W-:Y:S04]  /*150d0*/  LDS R64, [R121+0x2450] ;  /* 0x0024500079407984 */ /* 0x000fe80000000800 */
[----:B------:R-:W2:Y:S01]  /*150e0*/  LDS R65, [R121+0x2460] ;  /* 0x0024600079417984 */ /* 0x000ea20000000800 */
[----:B------:R-:W-:Y:S01]  /*150f0*/  FMUL R99, R46, R99 ;  /* 0x000000632e637220 */ /* 0x000fe20000400000 */
[----:B------:R-:W-:-:S02]  /*15100*/  I2FP.F32.S32 R149, R61 ;  /* 0x0000003d00957245 */ /* 0x000fc40000201400 */
[----:B------:R-:W-:Y:S01]  /*15110*/  I2FP.F32.S32 R151, R63 ;  /* 0x0000003f00977245 */ /* 0x000fe20000201400 */
[----:B------:R-:W-:Y:S01]  /*15120*/  FFMA R172, R101, R99, R172 ;  /* 0x0000006365ac7223 */ /* 0x000fe200000000ac */
[----:B0-----:R-:W-:Y:S01]  /*15130*/  IMMA.16832.S8.S8 R60, R104.ROW, R96.COL, RZ ;  /* 0x00000060683c7237 */ /* 0x001fe20000405cff */
[----:B------:R-:W-:Y:S01]  /*15140*/  I2FP.F32.S32 R155, R69 ;  /* 0x00000045009b7245 */ /* 0x000fe20000201400 */
[----:B------:R-:W-:Y:S01]  /*15150*/  LDS R100, [R121+0x2d50] ;  /* 0x002d500079647984 */ /* 0x000fe20000000800 */
[----:B------:R-:W-:Y:S02]  /*15160*/  I2FP.F32.S32 R69, R70 ;  /* 0x0000004600457245 */ /* 0x000fe40000201400 */
[----:B------:R-:W-:-:S03]  /*15170*/  I2FP.F32.S32 R153, R68 ;  /* 0x0000004400997245 */ /* 0x000fc60000201400 */
[----:B------:R-:W-:Y:S01]  /*15180*/  IMMA.16832.S8.S8 R96, R92.ROW, R96.COL, RZ ;  /* 0x000000605c607237 */ /* 0x000fe20000405cff */
[----:B------:R-:W-:Y:S01]  /*15190*/  I2FP.F32.S32 R71, R71 ;  /* 0x0000004700477245 */ /* 0x000fe20000201400 */
[----:B------:R-:W-:Y:S01]  /*151a0*/  FMUL R50, R58, R69 ;  /* 0x000000453a327220 */ /* 0x000fe20000400000 */
[----:B------:R-:W-:Y:S01]  /*151b0*/  FMUL R153, R54, R153 ;  /* 0x0000009936997220 */ /* 0x000fe20000400000 */
[----:B------:R-:W-:Y:S02]  /*151c0*/  HADD2.F32 R69, -RZ, R74.H0_H0 ;  /* 0x2000004aff457230 */ /* 0x000fe40000004100 */
        /* <DEDUP_REMOVED lines=9> */
[----:B------:R-:W0:Y:S01]  /*15260*/  LDS R101, [R121+0x2d60] ;  /* 0x002d600079657984 */ /* 0x000e220000000800 */
[----:B------:R-:W-:-:S02]  /*15270*/  FFMA R162, R69, R71, R162 ;  /* 0x0000004745a27223 */ /* 0x000fc400000000a2 */
[-C--:B-1----:R-:W-:Y:S01]  /*15280*/  IMMA.16832.S8.S8 R68, R104.ROW, R48.reuse.COL, RZ ;  /* 0x0000003068447237 */ /* 0x082fe20000405cff */
[----:B------:R-:W-:Y:S01]  /*15290*/  I2FP.F32.S32 R149, R60 ;  /* 0x0000003c00957245 */ /* 0x000fe20000201400 */
[----:B------:R-:W-:Y:S01]  /*152a0*/  HADD2.F32 R78, -RZ, R78.H0_H0 ;  /* 0x2000004eff4e7230 */ /* 0x000fe20000004100 */
[----:B------:R-:W-:Y:S01]  /*152b0*/  I2FP.F32.S32 R151, R62 ;  /* 0x0000003e00977245 */ /* 0x000fe20000201400 */
[----:B------:R-:W-:Y:S01]  /*152c0*/  HADD2.F32 R86, -RZ, R86.H0_H0 ;  /* 0x20000056ff567230 */ /* 0x000fe20000004100 */
[----:B------:R-:W-:Y:S01]  /*152d0*/  I2FP.F32.S32 R153, R96 ;  /* 0x0000006000997245 */ /* 0x000fe20000201400 */
[----:B------:R-:W-:Y:S01]  /*152e0*/  HADD2.F32 R90, -RZ, R90.H0_H0 ;  /* 0x2000005aff5a7230 */ /* 0x000fe20000004100 */
[----:B------:R-:W-:Y:S02]  /*152f0*/  I2FP.F32.S32 R155, R97 ;  /* 0x00000061009b7245 */ /* 0x000fe40000201400 */
[----:B------:R-:W-:Y:S02]  /*15300*/  I2FP.F32.S32 R157, R98 ;  /* 0x00000062009d7245 */ /* 0x000fe40000201400 */
[----:B------:R-:W-:Y:S01]  /*15310*/  I2FP.F32.S32 R159, R99 ;  /* 0x00000063009f7245 */ /* 0x000fe20000201400 */
[----:B------:R-:W-:Y:S01]  /*15320*/  HADD2.F32 R110, -RZ, R110.H0_H0 ;  /* 0x2000006eff6e7230 */ /* 0x000fe20000004100 */
[----:B------:R-:W-:Y:S01]  /*15330*/  I2FP.F32.S32 R61, R61 ;  /* 0x0000003d003d7245 */ /* 0x000fe20000201400 */
[----:B------:R-:W-:Y:S01]  /*15340*/  IMMA.16832.S8.S8 R96, R92.ROW, R48.COL, RZ ;  /* 0x000000305c607237 */ /* 0x000fe20000405cff */
[----:B------:R-:W-:Y:S01]  /*15350*/  I2FP.F32.S32 R63, R63 ;  /* 0x0000003f003f7245 */ /* 0x000fe20000201400 */
[----:B------:R-:W-:Y:S01]  /*15360*/  FMUL R149, R42, R149 ;  /* 0x000000952a957220 */ /* 0x000fe20000400000 */
[----:B------:R-:W-:Y:S01]  /*15370*/  FMUL R151, R46, R151 ;  /* 0x000000972e977220 */ /* 0x000fe20000400000 */
[----:B------:R-:W-:Y:S01]  /*15380*/  FMUL R153, R54, R153 ;  /* 0x0000009936997220 */ /* 0x000fe20000400000 */
[----:B------:R-:W-:-:S02]  /*15390*/  HADD2.F32 R49, -RZ, R82.H0_H0 ;  /* 0x20000052ff317230 */ /* 0x000fc40000004100 */
[----:B------:R-:W-:Y:S01]  /*153a0*/  FMUL R61, R42, R61 ;  /* 0x0000003d2a3d7220 */ /* 0x000fe20000400000 */
[----:B------:R-:W-:Y:S01]  /*153b0*/  FMUL R63, R46, R63 ;  /* 0x0000003f2e3f7220 */ /* 0x000fe20000400000 */
[C---:B------:R-:W-:Y:S01]  /*153c0*/  FFMA R177, R78.reuse, R149, R177 ;  /* 0x000000954eb17223 */ /* 0x040fe200000000b1 */
[C---:B------:R-:W-:Y:S01]  /*153d0*/  FFMA R176, R78.reuse, R151, R176 ;  /* 0x000000974eb07223 */ /* 0x040fe200000000b0 */
[----:B------:R-:W-:Y:S01]  /*153e0*/  FFMA R149, R78, R153, R80 ;  /* 0x000000994e957223 */ /* 0x000fe20000000050 */
[----:B------:R-:W-:Y:S01]  /*153f0*/  FMUL R82, R58, R159 ;  /* 0x0000009f3a527220 */ /* 0x000fe20000400000 */
[C---:B------:R-:W-:Y:S01]  /*15400*/  FFMA R153, R49.reuse, R61, R190 ;  /* 0x0000003d31997223 */ /* 0x040fe200000000be */
[C---:B------:R-:W-:Y:S01]  /*15410*/  FFMA R151, R49.reuse, R63, R188 ;  /* 0x0000003f31977223 */ /* 0x040fe200000000bc */
[----:B------:R-:W-:Y:S01]  /*15420*/  FMUL R155, R54, R155 ;  /* 0x0000009b369b7220 */ /* 0x000fe20000400000 */
[----:B--2---:R-:W-:Y:S01]  /*15430*/  IMMA.16832.S8.S8 R60, R104.ROW, R64.COL, RZ ;  /* 0x00000040683c7237 */ /* 0x004fe20000405cff */
[C---:B------:R-:W-:Y:S01]  /*15440*/  FFMA R82, R49.reuse, R82, R81 ;  /* 0x0000005231527223 */ /* 0x040fe20000000051 */
[----:B------:R-:W-:Y:S01]  /*15450*/  I2FP.F32.S32 R81, R69 ;  /* 0x0000004500517245 */ /* 0x000fe20000201400 */
[----:B------:R-:W-:Y:S01]  /*15460*/  FMUL R157, R58, R157 ;  /* 0x0000009d3a9d7220 */ /* 0x000fe20000400000 */
[----:B------:R-:W-:Y:S01]  /*15470*/  I2FP.F32.S32 R69, R70 ;  /* 0x0000004600457245 */ /* 0x000fe20000201400 */
[----:B------:R-:W-:Y:S01]  /*15480*/  FFMA R186, R49, R155, R186 ;  /* 0x0000009b31ba7223 */ /* 0x000fe200000000ba */
[----:B------:R-:W-:Y:S01]  /*15490*/  I2FP.F32.S32 R49, R68 ;  /* 0x0000004400317245 */ /* 0x000fe20000201400 */
[----:B------:R-:W-:Y:S01]  /*154a0*/  LDS R80, [R121+0x970] ;  /* 0x0009700079507984 */ /* 0x000fe20000000800 */
[----:B------:R-:W-:Y:S01]  /*154b0*/  I2FP.F32.S32 R97, R97 ;  /* 0x0000006100617245 */ /* 0x000fe20000201400 */
[----:B------:R-:W-:Y:S01]  /*154c0*/  FMUL R48, R46, R69 ;  /* 0x000000452e307220 */ /* 0x000fe20000400000 */
[----:B------:R-:W-:Y:S01]  /*154d0*/  I2FP.F32.S32 R99, R99 ;  /* 0x0000006300637245 */ /* 0x000fe20000201400 */
[C---:B------:R-:W-:Y:S01]  /*154e0*/  FMUL R49, R42.reuse, R49 ;  /* 0x000000312a317220 */ /* 0x040fe20000400000 */
[----:B------:R-:W-:Y:S01]  /*154f0*/  FMUL R81, R42, R81 ;  /* 0x000000512a517220 */ /* 0x000fe20000400000 */
[----:B------:R-:W-:Y:S01]  /*15500*/  FFMA R165, R86, R48, R165 ;  /* 0x0000003056a57223 */ /* 0x000fe200000000a5 */
[----:B------:R-:W-:Y:S01]  /*15510*/  FMUL R48, R54, R97 ;  /* 0x0000006136307220 */ /* 0x000fe20000400000 */
[----:B------:R-:W-:Y:S01]  /*15520*/  FMUL R99, R58, R99 ;  /* 0x000000633a637220 */ /* 0x000fe20000400000 */
[----:B------:R-:W-:Y:S01]  /*15530*/  I2FP.F32.S32 R155, R71 ;  /* 0x00000047009b7245 */ /* 0x000fe20000201400 */
[----:B------:R-:W-:Y:S01]  /*15540*/  LDS R74, [R121+0x1270] ;  /* 0x00127000794a7984 */ /* 0x000fe20000000800 */
[----:B------:R-:W-:Y:S01]  /*15550*/  I2FP.F32.S32 R71, R96 ;  /* 0x0000006000477245 */ /* 0x000fe20000201400 */
[----:B------:R-:W-:Y:S01]  /*15560*/  FFMA R76, R78, R157, R76 ;  /* 0x0000009d4e4c7223 */ /* 0x000fe2000000004c */
[----:B------:R-:W-:Y:S01]  /*15570*/  FFMA R207, R90, R81, R89 ;  /* 0x000000515acf7223 */ /* 0x000fe20000000059 */
[----:B------:R-:W-:Y:S01]  /*15580*/  I2FP.F32.S32 R157, R98 ;  /* 0x00000062009d7245 */ /* 0x000fe20000201400 */
[----:B------:R-:W-:Y:S01]  /*15590*/  FFMA R167, R86, R49, R167 ;  /* 0x0000003156a77223 */ /* 0x000fe200000000a7 */
[C---:B------:R-:W-:Y:S01]  /*155a0*/  FFMA R205, R90.reuse, R48, R85 ;  /* 0x000000305acd7223 */ /* 0x040fe20000000055 */
[----:B------:R-:W-:Y:S01]  /*155b0*/  FFMA R203, R90, R99, R84 ;  /* 0x000000635acb7223 */ /* 0x000fe20000000054 */
[----:B------:R-:W-:Y:S01]  /*155c0*/  I2FP.F32.S32 R81, R60 ;  /* 0x0000003c00517245 */ /* 0x000fe20000201400 */
[----:B------:R-:W-:Y:S01]  /*155d0*/  LDS R48, [R121+0x70] ;  /* 0x0000700079307984 */ /* 0x000fe20000000800 */
[----:B------:R-:W-:-:S03]  /*155e0*/  FMUL R50, R54, R71 ;  /* 0x0000004736327220 */ /* 0x000fc60000400000 */
[----:B------:R-:W-:Y:S01]  /*155f0*/  LDS R49, [R121+0x80] ;  /* 0x0000800079317984 */ /* 0x000fe20000000800 */
[----:B------:R-:W-:Y:S03]  /*15600*/  IMMA.16832.S8.S8 R68, R92.ROW, R64.COL, RZ ;  /* 0x000000405c447237 */ /* 0x000fe60000405cff */
[----:B------:R-:W1:Y:S01]  /*15610*/  LDSM.16.M88.4 R96, [R132] ;  /* 0x000000008460783b */ /* 0x000e620000000200 */
[----:B------:R-:W-:Y:S01]  /*15620*/  I2FP.F32.S32 R85, R61 ;  /* 0x0000003d00557245 */ /* 0x000fe20000201400 */
[----:B------:R-:W-:Y:S01]  /*15630*/  HADD2.F32 R65, -RZ, R102.H0_H0 ;  /* 0x20000066ff417230 */ /* 0x000fe20000004100 */
[----:B------:R-:W-:Y:S01]  /*15640*/  I2FP.F32.S32 R89, R62 ;  /* 0x0000003e00597245 */ /* 0x000fe20000201400 */
[----:B------:R-:W-:Y:S01]  /*15650*/  FMUL R81, R42, R81 ;  /* 0x000000512a517220 */ /* 0x000fe20000400000 */
[-C--:B0-----:R-:W-:Y:S01]  /*15660*/  IMMA.16832.S8.S8 R104, R104.ROW, R100.reuse.COL, RZ ;  /* 0x0000006468687237 */ /* 0x081fe20000405cff */
[----:B------:R-:W-:Y:S01]  /*15670*/  FMUL R155, R46, R155 ;  /* 0x0000009b2e9b7220 */ /* 0x000fe20000400000 */
[----:B------:R-:W-:Y:S01]  /*15680*/  HADD2.F32 R189, -RZ, R51.H0_H0 ;  /* 0x20000033ffbd7230 */ /* 0x000fe20000004100 */
[----:B------:R-:W-:Y:S05]  /*15690*/  LDS R78, [R121+0x1b70] ;  /* 0x001b7000794e7984 */ /* 0x000fea0000000800 */
[----:B------:R-:W-:Y:S01]  /*156a0*/  IMMA.16832.S8.S8 R92, R92.ROW, R100.COL, RZ ;  /* 0x000000645c5c7237 */ /* 0x000fe20000405cff */
[----:B------:R-:W-:-:S02]  /*156b0*/  I2FP.F32.S32 R101, R63 ;  /* 0x0000003f00657245 */ /* 0x000fc40000201400 */
[----:B------:R-:W0:Y:S01]  /*156c0*/  LDSM.16.M88.4 R60, [R130] ;  /* 0x00000000823c783b */ /* 0x000e220000000200 */
[----:B------:R-:W-:-:S03]  /*156d0*/  FFMA R44, R65, R81, R44 ;  /* 0x00000051412c7223 */ /* 0x000fc6000000002c */
[----:B------:R-:W2:Y:S01]  /*156e0*/  LDS R81, [R121+0x980] ;  /* 0x0009800079517984 */ /* 0x000ea20000000800 */
[----:B------:R-:W-:Y:S01]  /*156f0*/  I2FP.F32.S32 R69, R69 ;  /* 0x0000004500457245 */ /* 0x000fe20000201400 */
[----:B------:R-:W-:Y:S01]  /*15700*/  FMUL R89, R46, R89 ;  /* 0x000000592e597220 */ /* 0x000fe20000400000 */
[----:B------:R-:W-:Y:S01]  /*15710*/  FMUL R66, R58, R157 ;  /* 0x0000009d3a427220 */ /* 0x000fe20000400000 */
[----:B------:R-:W-:Y:S01]  /*15720*/  FFMA R206, R90, R155, R88 ;  /* 0x0000009b5ace7223 */ /* 0x000fe20000000058 */
[----:B------:R-:W-:Y:S01]  /*15730*/  I2FP.F32.S32 R155, R68 ;  /* 0x00000044009b7245 */ /* 0x000fe20000201400 */
[----:B------:R-:W-:Y:S01]  /*15740*/  FMUL R69, R54, R69 ;  /* 0x0000004536457220 */ /* 0x000fe20000400000 */
[----:B------:R-:W-:Y:S01]  /*15750*/  I2FP.F32.S32 R157, R70 ;  /* 0x00000046009d7245 */ /* 0x000fe20000201400 */
[----:B------:R-:W-:Y:S01]  /*15760*/  FFMA R175, R65, R89, R108 ;  /* 0x0000005941af7223 */ /* 0x000fe2000000006c */
[----:B------:R-:W-:Y:S01]  /*15770*/  I2FP.F32.S32 R71, R71 ;  /* 0x0000004700477245 */ /* 0x000fe20000201400 */
[----:B------:R-:W-:-:S02]  /*15780*/  FFMA R134, R110, R69, R134 ;  /* 0x000000456e867223 */ /* 0x000fc40000000086 */
[----:B------:R-:W-:Y:S01]  /*15790*/  I2FP.F32.S32 R89, R94 ;  /* 0x0000005e00597245 */ /* 0x000fe20000201400 */
[----:B------:R-:W-:Y:S01]  /*157a0*/  FMUL R155, R54, R155 ;  /* 0x0000009b369b7220 */ /* 0x000fe20000400000 */
        /* <DEDUP_REMOVED lines=8> */
[----:B------:R-:W-:-:S02]  /*15830*/  HADD2.F32 R89, -RZ, R75.H0_H0 ;  /* 0x2000004bff597230 */ /* 0x000fc40000004100 */
[C---:B------:R-:W-:Y:S01]  /*15840*/  FFMA R56, R65.reuse, R155, R56 ;  /* 0x0000009b41387223 */ /* 0x040fe20000000038 */
[----:B------:R-:W-:Y:S01]  /*15850*/  FFMA R72, R65, R157, R72 ;  /* 0x0000009d41487223 */ /* 0x000fe20000000048 */
[C---:B------:R-:W-:Y:S01]  /*15860*/  FFMA R100, R110.reuse, R85, R109 ;  /* 0x000000556e647223 */ /* 0x040fe2000000006d */
[----:B------:R-:W-:Y:S01]  /*15870*/  FFMA R147, R110, R71, R147 ;  /* 0x000000476e937223 */ /* 0x000fe20000000093 */
[----:B------:R-:W-:Y:S01]  /*15880*/  FMUL R101, R46, R69 ;  /* 0x000000452e657220 */ /* 0x000fe20000400000 */
[----:B------:R-:W3:Y:S01]  /*15890*/  LDS R75, [R121+0x1280] ;  /* 0x00128000794b7984 */ /* 0x000ee20000000800 */
[----:B------:R-:W-:Y:S01]  /*158a0*/  I2FP.F32.S32 R65, R104 ;  /* 0x0000006800417245 */ /* 0x000fe20000201400 */
[----:B-1----:R-:W-:Y:S01]  /*158b0*/  IMMA.16832.S8.S8 R68, R96.ROW, R48.COL, RZ ;  /* 0x0000003060447237 */ /* 0x002fe20000405cff */
[----:B------:R-:W-:Y:S01]  /*158c0*/  I2FP.F32.S32 R85, R92 ;  /* 0x0000005c00557245 */ /* 0x000fe20000201400 */
[----:B------:R-:W-:Y:S01]  /*158d0*/  FFMA R133, R110, R50, R133 ;  /* 0x000000326e857223 */ /* 0x000fe20000000085 */
[----:B------:R-:W-:-:S02]  /*158e0*/  HADD2.F32 R114, -RZ, R114.H0_H0 ;  /* 0x20000072ff727230 */ /* 0x000fc40000004100 */
[----:B------:R-:W-:Y:S01]  /*158f0*/  FMUL R65, R42, R65 ;  /* 0x000000412a417220 */ /* 0x000fe20000400000 */
[----:B------:R-:W-:Y:S02]  /*15900*/  FMUL R64, R54, R85 ;  /* 0x0000005536407220 */ /* 0x000fe40000400000 */
[----:B0-----:R-:W-:Y:S01]  /*15910*/  IMMA.16832.S8.S8 R48, R60.ROW, R48.COL, RZ ;  /* 0x000000303c307237 */ /* 0x001fe20000405cff */
[----:B------:R-:W-:Y:S02]  /*15920*/  HADD2.F32 R85, -RZ, R67.H0_H0 ;  /* 0x20000043ff557230 */ /* 0x000fe40000004100 */
[C---:B------:R-:W-:Y:S01]  /*15930*/  FFMA R145, R114.reuse, R65, R145 ;  /* 0x0000004172917223 */ /* 0x040fe20000000091 */
[C---:B------:R-:W-:Y:S01]  /*15940*/  FFMA R113, R114.reuse, R64, R113 ;  /* 0x0000004072717223 */ /* 0x040fe20000000071 */
[----:B------:R-:W-:-:S03]  /*15950*/  FFMA R143, R114, R66, R143 ;  /* 0x00000042728f7223 */ /* 0x000fc6000000008f */
[----:B--2---:R-:W-:Y:S01]  /*15960*/  IMMA.16832.S8.S8 R64, R96.ROW, R80.COL, RZ ;  /* 0x0000005060407237 */ /* 0x004fe20000405cff */
[----:B------:R-:W-:Y:S02]  /*15970*/  HADD2.F32 R94, -RZ, R79.H0_H0 ;  /* 0x2000004fff5e7230 */ /* 0x000fe40000004100 */
[----:B------:R-:W-:Y:S01]  /*15980*/  I2FP.F32.S32 R68, R68 ;  /* 0x0000004400447245 */ /* 0x000fe20000201400 */
[----:B------:R-:W0:Y:S01]  /*15990*/  LDS R79, [R121+0x1b80] ;  /* 0x001b8000794f7984 */ /* 0x000e220000000800 */
[----:B------:R-:W-:-:S03]  /*159a0*/  I2FP.F32.S32 R70, R70 ;  /* 0x0000004600467245 */ /* 0x000fc60000201400 */
[----:B------:R-:W-:-:S03]  /*159b0*/  FMUL R68, R43, R68 ;  /* 0x000000442b447220 */ /* 0x000fc60000400000 */
[----:B------:R-:W-:Y:S01]  /*159c0*/  I2FP.F32.S32 R84, R48 ;  /* 0x0000003000547245 */ /* 0x000fe20000201400 */
[----:B------:R-:W-:Y:S01]  /*159d0*/  FFMA R197, R137, R68, R152 ;  /* 0x0000004489c57223 */ /* 0x000fe20000000098 */
[----:B------:R-:W-:Y:S01]  /*159e0*/  I2FP.F32.S32 R92, R49 ;  /* 0x00000031005c7245 */ /* 0x000fe20000201400 */
[----:B------:R-:W-:Y:S01]  /*159f0*/  FMUL R70, R47, R70 ;  /* 0x000000462f467220 */ /* 0x000fe20000400000 */
[----:B------:R-:W-:Y:S02]  /*15a00*/  I2FP.F32.S32 R104, R50 ;  /* 0x0000003200687245 */ /* 0x000fe40000201400 */
[----:B------:R-:W-:Y:S02]  /*15a10*/  I2FP.F32.S32 R106, R51 ;  /* 0x00000033006a7245 */ /* 0x000fe40000201400 */
[----:B------:R-:W-:Y:S01]  /*15a20*/  I2FP.F32.S32 R86, R69 ;  /* 0x0000004500567245 */ /* 0x000fe20000201400 */
[C---:B------:R-:W-:Y:S01]  /*15a30*/  IMMA.16832.S8.S8 R48, R60.reuse.ROW, R80.COL, RZ ;  /* 0x000000503c307237 */ /* 0x040fe20000405cff */
[----:B------:R-:W-:Y:S01]  /*15a40*/  I2FP.F32.S32 R90, R71 ;  /* 0x00000047005a7245 */ /* 0x000fe20000201400 */
[----:B------:R-:W-:Y:S01]  /*15a50*/  FMUL R69, R55, R84 ;  /* 0x0000005437457220 */ /* 0x000fe20000400000 */
[----:B------:R-:W-:Y:S01]  /*15a60*/  I2FP.F32.S32 R68, R64 ;  /* 0x0000004000447245 */ /* 0x000fe20000201400 */
[C---:B------:R-:W-:Y:S01]  /*15a70*/  FFMA R196, R137.reuse, R70, R196 ;  /* 0x0000004689c47223 */ /* 0x040fe200000000c4 */
        /* <DEDUP_REMOVED lines=9> */
[----:B------:R-:W-:Y:S01]  /*15b10*/  FMUL R86, R43, R86 ;  /* 0x000000562b567220 */ /* 0x000fe20000400000 */
[----:B---3--:R-:W-:Y:S01]  /*15b20*/  IMMA.16832.S8.S8 R68, R60.ROW, R74.COL, RZ ;  /* 0x0000004a3c447237 */ /* 0x008fe20000405cff */
[----:B------:R-:W-:Y:S01]  /*15b30*/  I2FP.F32.S32 R90, R65 ;  /* 0x00000041005a7245 */ /* 0x000fe20000201400 */
[----:B------:R-:W-:Y:S01]  /*15b40*/  FMUL R191, R55, R92 ;  /* 0x0000005c37bf7220 */ /* 0x000fe20000400000 */
[----:B------:R-:W-:Y:S01]  /*15b50*/  I2FP.F32.S32 R104, R67 ;  /* 0x0000004300687245 */ /* 0x000fe20000201400 */
[----:B------:R-:W-:Y:S01]  /*15b60*/  FMUL R106, R59, R106 ;  /* 0x0000006a3b6a7220 */ /* 0x000fe20000400000 */
[----:B------:R-:W-:Y:S01]  /*15b70*/  I2FP.F32.S32 R48, R48 ;  /* 0x0000003000307245 */ /* 0x000fe20000201400 */
[----:B------:R-:W-:-:S02]  /*15b80*/  HADD2.F32 R108, -RZ, R87.H0_H0 ;  /* 0x20000057ff6c7230 */ /* 0x000fc40000004100 */
[----:B------:R-:W-:Y:S01]  /*15b90*/  FFMA R112, R114, R101, R112 ;  /* 0x0000006572707223 */ /* 0x000fe20000000070 */
[C---:B------:R-:W-:Y:S01]  /*15ba0*/  IMMA.16832.S8.S8 R64, R96.reuse.ROW, R74.COL, RZ ;  /* 0x0000004a60407237 */ /* 0x040fe20000405cff */
        /* <DEDUP_REMOVED lines=8> */
[C---:B------:R-:W-:Y:S01]  /*15c30*/  FFMA R194, R85.reuse, R194, R172 ;  /* 0x000000c255c27223 */ /* 0x040fe200000000ac */
[----:B------:R-:W-:Y:S01]  /*15c40*/  FFMA R92, R85, R49, R170 ;  /* 0x00000031555c7223 */ /* 0x000fe200000000aa */
[----:B------:R-:W-:Y:S01]  /*15c50*/  FMUL R87, R55, R106 ;  /* 0x0000006a37577220 */ /* 0x000fe20000400000 */
[----:B------:R-:W-:Y:S01]  /*15c60*/  FFMA R86, R85, R51, R160 ;  /* 0x0000003355567223 */ /* 0x000fe200000000a0 */
[----:B------:R-:W-:Y:S01]  /*15c70*/  FMUL R85, R59, R110 ;  /* 0x0000006e3b557220 */ /* 0x000fe20000400000 */
[----:B------:R-:W-:Y:S01]  /*15c80*/  I2FP.F32.S32 R106, R68 ;  /* 0x00000044006a7245 */ /* 0x000fe20000201400 */
[----:B0-----:R-:W-:Y:S01]  /*15c90*/  IMMA.16832.S8.S8 R48, R96.ROW, R78.COL, RZ ;  /* 0x0000004e60307237 */ /* 0x001fe20000405cff */
[----:B------:R-:W-:Y:S01]  /*15ca0*/  I2FP.F32.S32 R110, R69 ;  /* 0x00000045006e7245 */ /* 0x000fe20000201400 */
[----:B------:R-:W-:Y:S01]  /*15cb0*/  LDS R80, [R121+0x2470] ;  /* 0x0024700079507984 */ /* 0x000fe20000000800 */
[----:B------:R-:W-:-:S02]  /*15cc0*/  I2FP.F32.S32 R114, R70 ;  /* 0x0000004600727245 */ /* 0x000fc40000201400 */
[----:B------:R-:W-:Y:S01]  /*15cd0*/  I2FP.F32.S32 R130, R71 ;  /* 0x0000004700827245 */ /* 0x000fe20000201400 */
[----:B------:R-:W0:Y:S01]  /*15ce0*/  LDS R81, [R121+0x2480] ;  /* 0x0024800079517984 */ /* 0x000e220000000800 */
[----:B------:R-:W-:Y:S01]  /*15cf0*/  I2FP.F32.S32 R93, R93 ;  /* 0x0000005d005d7245 */ /* 0x000fe20000201400 */
[----:B------:R-:W-:Y:S01]  /*15d00*/  IMMA.16832.S8.S8 R68, R60.ROW, R78.COL, RZ ;  /* 0x0000004e3c447237 */ /* 0x000fe20000405cff */
[----:B------:R-:W-:Y:S01]  /*15d10*/  FMUL R90, R43, R90 ;  /* 0x0000005a2b5a7220 */ /* 0x000fe20000400000 */
[----:B------:R-:W-:Y:S01]  /*15d20*/  I2FP.F32.S32 R66, R66 ;  /* 0x0000004200427245 */ /* 0x000fe20000201400 */
[----:B------:R-:W-:Y:S01]  /*15d30*/  LDS R74, [R121+0x2d70] ;  /* 0x002d7000794a7984 */ /* 0x000fe20000000800 */
[----:B------:R-:W-:Y:S01]  /*15d40*/  FMUL R54, R54, R93 ;  /* 0x0000005d36367220 */ /* 0x000fe20000400000 */
[----:B------:R-:W-:Y:S01]  /*15d50*/  FFMA R188, R89, R90, R168 ;  /* 0x0000005a59bc7223 */ /* 0x000fe200000000a8 */
[C---:B------:R-:W-:Y:S01]  /*15d60*/  FMUL R93, R47.reuse, R104 ;  /* 0x000000682f5d7220 */ /* 0x040fe20000400000 */
[----:B------:R-:W-:Y:S01]  /*15d70*/  I2FP.F32.S32 R90, R65 ;  /* 0x00000041005a7245 */ /* 0x000fe20000201400 */
[----:B------:R-:W-:Y:S01]  /*15d80*/  FMUL R65, R47, R66 ;  /* 0x000000422f417220 */ /* 0x000fe20000400000 */
[----:B------:R-:W-:Y:S01]  /*15d90*/  I2FP.F32.S32 R64, R64 ;  /* 0x0000004000407245 */ /* 0x000fe20000201400 */
[----:B------:R-:W1:Y:S01]  /*15da0*/  LDS R75, [R121+0x2d80] ;  /* 0x002d8000794b7984 */ /* 0x000e620000000800 */
[----:B------:R-:W-:Y:S01]  /*15db0*/  I2FP.F32.S32 R104, R67 ;  /* 0x0000004300687245 */ /* 0x000fe20000201400 */
[----:B------:R-:W-:Y:S01]  /*15dc0*/  HADD2.F32 R88, -RZ, R83.H0_H0 ;  /* 0x20000053ff587230 */ /* 0x000fe20000004100 */
[----:B------:R-:W-:Y:S01]  /*15dd0*/  I2FP.F32.S32 R95, R95 ;  /* 0x0000005f005f7245 */ /* 0x000fe20000201400 */
[C---:B------:R-:W-:Y:S01]  /*15de0*/  FFMA R93, R89.reuse, R93, R166 ;  /* 0x0000005d595d7223 */ /* 0x040fe200000000a6 */
[C---:B------:R-:W-:Y:S01]  /*15df0*/  FFMA R87, R89.reuse, R87, R164 ;  /* 0x0000005759577223 */ /* 0x040fe200000000a4 */
[----:B------:R-:W-:Y:S01]  /*15e00*/  FFMA R85, R89, R85, R162 ;  /* 0x0000005559557223 */ /* 0x000fe200000000a2 */
[C---:B------:R-:W-:Y:S01]  /*15e10*/  FMUL R90, R43.reuse, R90 ;  /* 0x0000005a2b5a7220 */ /* 0x040fe20000400000 */
[----:B------:R-:W-:Y:S01]  /*15e20*/  FMUL R64, R43, R64 ;  /* 0x000000402b407220 */ /* 0x000fe20000400000 */
[----:B------:R-:W-:Y:S01]  /*15e30*/  FMUL R106, R55, R106 ;  /* 0x0000006a376a7220 */ /* 0x000fe20000400000 */
[----:B------:R-:W-:Y:S01]  /*15e40*/  FFMA R208, R94, R65, R176 ;  /* 0x000000415ed07223 */ /* 0x000fe200000000b0 */
[----:B------:R-:W-:Y:S01]  /*15e50*/  FMUL R104, R47, R104 ;  /* 0x000000682f687220 */ /* 0x000fe20000400000 */
[----:B------:R-:W-:Y:S01]  /*15e60*/  FMUL R89, R55, R110 ;  /* 0x0000006e37597220 */ /* 0x000fe20000400000 */
[C---:B------:R-:W-:Y:S01]  /*15e70*/  FMUL R67, R59.reuse, R114 ;  /* 0x000000723b437220 */ /* 0x040fe20000400000 */
[----:B------:R-:W-:Y:S01]  /*15e80*/  FMUL R65, R59, R130 ;  /* 0x000000823b417220 */ /* 0x000fe20000400000 */
[----:B------:R-:W-:-:S02]  /*15e90*/  HADD2.F32 R102, -RZ, R91.H0_H0 ;  /* 0x2000005bff667230 */ /* 0x000fc40000004100 */
[----:B------:R-:W-:Y:S01]  /*15ea0*/  FMUL R58, R58, R95 ;  /* 0x0000005f3a3a7220 */ /* 0x000fe20000400000 */
[----:B------:R-:W-:Y:S01]  /*15eb0*/  FFMA R91, R88, R90, R153 ;  /* 0x0000005a585b7223 */ /* 0x000fe20000000099 */
[C---:B------:R-:W-:Y:S01]  /*15ec0*/  FFMA R209, R94.reuse, R64, R177 ;  /* 0x000000405ed17223 */ /* 0x040fe200000000b1 */
[----:B------:R-:W-:Y:S01]  /*15ed0*/  FFMA R95, R94, R106, R149 ;  /* 0x0000006a5e5f7223 */ /* 0x000fe20000000095 */
[C---:B------:R-:W-:Y:S01]  /*15ee0*/  FFMA R90, R88.reuse, R104, R151 ;  /* 0x00000068585a7223 */ /* 0x040fe20000000097 */
[----:B------:R-:W-:Y:S01]  /*15ef0*/  FFMA R89, R88, R89, R186 ;  /* 0x0000005958597223 */ /* 0x000fe200000000ba */
[----:B------:R-:W-:Y:S01]  /*15f00*/  FFMA R94, R94, R67, R76 ;  /* 0x000000435e5e7223 */ /* 0x000fe2000000004c */
[----:B------:R-:W-:Y:S01]  /*15f10*/  FFMA R88, R88, R65, R82 ;  /* 0x0000004158587223 */ /* 0x000fe20000000052 */
[----:B------:R-:W-:Y:S02]  /*15f20*/  I2FP.F32.S32 R76, R48 ;  /* 0x00000030004c7245 */ /* 0x000fe40000201400 */
[----:B------:R-:W-:-:S02]  /*15f30*/  I2FP.F32.S32 R82, R50 ;  /* 0x0000003200527245 */ /* 0x000fc40000201400 */
[----:B------:R-:W-:Y:S02]  /*15f40*/  I2FP.F32.S32 R104, R51 ;  /* 0x0000003300687245 */ /* 0x000fe40000201400 */
        /* <DEDUP_REMOVED lines=8> */
[----:B------:R-:W-:-:S02]  /*15fd0*/  HADD2.F32 R83, -RZ, R111.H0_H0 ;  /* 0x2000006fff537230 */ /* 0x000fc40000004100 */
[C---:B------:R-:W-:Y:S01]  /*15fe0*/  FFMA R111, R108.reuse, R76, R167 ;  /* 0x0000004c6c6f7223 */ /* 0x040fe200000000a7 */
[C---:B------:R-:W-:Y:S01]  /*15ff0*/  FFMA R110, R108.reuse, R82, R165 ;  /* 0x000000526c6e7223 */ /* 0x040fe200000000a5 */
[C---:B------:R-:W-:Y:S01]  /*16000*/  FFMA R109, R108.reuse, R68, R163 ;  /* 0x000000446c6d7223 */ /* 0x040fe200000000a3 */
[----:B------:R-:W-:Y:S01]  /*16010*/  I2FP.F32.S32 R114, R71 ;  /* 0x0000004700727245 */ /* 0x000fe20000201400 */
[----:B------:R-:W-:Y:S01]  /*16020*/  FFMA R108, R108, R70, R161 ;  /* 0x000000466c6c7223 */ /* 0x000fe200000000a1 */
[----:B------:R-:W-:Y:S02]  /*16030*/  FFMA R206, R102, R69, R206 ;  /* 0x0000004566ce7223 */ /* 0x000fe400000000ce */
[----:B------:R-:W2:Y:S01]  /*16040*/  LDS.128 R68, [R120+0x2d90] ;  /* 0x002d900078447984 */ /* 0x000ea20000000c00 */
[----:B0-----:R-:W-:Y:S01]  /*16050*/  IMMA.16832.S8.S8 R64, R96.ROW, R80.COL, RZ ;  /* 0x0000005060407237 */ /* 0x001fe20000405cff */
[----:B------:R-:W-:-:S07]  /*16060*/  I2FP.F32.S32 R78, R49 ;  /* 0x00000031004e7245 */ /* 0x000fce0000201400 */
[----:B-1----:R-:W-:Y:S08]  /*16070*/  IMMA.16832.S8.S8 R96, R96.ROW, R74.COL, RZ ;  /* 0x0000004a60607237 */ /* 0x002ff00000405cff */
[----:B------:R-:W-:Y:S03]  /*16080*/  IMMA.16832.S8.S8 R48, R60.ROW, R80.COL, RZ ;  /* 0x000000503c307237 */ /* 0x000fe60000405cff */
[----:B------:R-:W-:-:S05]  /*16090*/  I2FP.F32.S32 R64, R64 ;  /* 0x0000004000407245 */ /* 0x000fca0000201400 */
[----:B------:R-:W-:Y:S01]  /*160a0*/  IMMA.16832.S8.S8 R60, R60.ROW, R74.COL, RZ ;  /* 0x0000004a3c3c7237 */ /* 0x000fe20000405cff */
[----:B------:R-:W-:Y:S02]  /*160b0*/  HADD2.F32 R103, -RZ, R103.H0_H0 ;  /* 0x20000067ff677230 */ /* 0x000fe40000004100 */
[----:B------:R-:W-:Y:S01]  /*160c0*/  FMUL R64, R43, R64 ;  /* 0x000000402b407220 */ /* 0x000fe20000400000 */
[----:B------:R-:W-:Y:S02]  /*160d0*/  IADD3 R144, PT, PT, R144, 0x8, RZ ;  /* 0x0000000890907810 */ /* 0x000fe40007ffe0ff */
[----:B------:R-:W-:Y:S01]  /*160e0*/  I2FP.F32.S32 R74, R65 ;  /* 0x00000041004a7245 */ /* 0x000fe20000201400 */
[----:B------:R-:W-:Y:S01]  /*160f0*/  FFMA R177, R103, R64, R44 ;  /* 0x0000004067b17223 */ /* 0x000fe2000000002c */
[----:B------:R-:W-:Y:S02]  /*16100*/  I2FP.F32.S32 R96, R96 ;  /* 0x0000006000607245 */ /* 0x000fe40000201400 */
[----:B------:R-:W-:-:S02]  /*16110*/  I2FP.F32.S32 R44, R97 ;  /* 0x00000061002c7245 */ /* 0x000fc40000201400 */
[----:B------:R-:W-:Y:S01]  /*16120*/  I2FP.F32.S32 R48, R48 ;  /* 0x0000003000307245 */ /* 0x000fe20000201400 */
[C---:B------:R-:W-:Y:S01]  /*16130*/  FMUL R78, R43.reuse, R78 ;  /* 0x0000004e2b4e7220 */ /* 0x040fe20000400000 */
[----:B------:R-:W-:Y:S01]  /*16140*/  ISETP.GE.AND P0, PT, R144, R39, PT ;  /* 0x000000279000720c */ /* 0x000fe20003f06270 */
[----:B--2---:R-:W-:Y:S01]  /*16150*/  HADD2.F32 R68, -RZ, R68.H0_H0 ;  /* 0x20000044ff447230 */ /* 0x004fe20000004100 */
[----:B------:R-:W-:Y:S01]  /*16160*/  I2FP.F32.S32 R105, R105 ;  /* 0x0000006900697245 */ /* 0x000fe20000201400 */
[C---:B------:R-:W-:Y:S01]  /*16170*/  FMUL R74, R43.reuse, R74 ;  /* 0x0000004a2b4a7220 */ /* 0x040fe20000400000 */
[----:B------:R-:W-:Y:S01]  /*16180*/  I2FP.F32.S32 R107, R107 ;  /* 0x0000006b006b7245 */ /* 0x000fe20000201400 */
[----:B------:R-:W-:Y:S01]  /*16190*/  FMUL R96, R43, R96 ;  /* 0x000000602b607220 */ /* 0x000fe20000400000 */
[----:B------:R-:W-:Y:S01]  /*161a0*/  HADD2.F32 R69, -RZ, R69.H0_H0 ;  /* 0x20000045ff457230 */ /* 0x000fe20000004100 */
        /* <DEDUP_REMOVED lines=21> */
[----:B------:R-:W-:Y:S01]  /*16300*/  I2FP.F32.S32 R60, R60 ;  /* 0x0000003c003c7245 */ /* 0x000fe20000201400 */
[----:B------:R-:W-:Y:S01]  /*16310*/  FFMA R57, R69, R57, R138 ;  /* 0x0000003945397223 */ /* 0x000fe2000000008a */
[----:B------:R-:W-:-:S02]  /*16320*/  I2FP.F32.S32 R62, R62 ;  /* 0x0000003e003e7245 */ /* 0x000fc40000201400 */
[----:B------:R-:W-:Y:S01]  /*16330*/  I2FP.F32.S32 R64, R63 ;  /* 0x0000003f00407245 */ /* 0x000fe20000201400 */
[----:B------:R-:W-:Y:S01]  /*16340*/  FMUL R171, R59, R50 ;  /* 0x000000323bab7220 */ /* 0x000fe20000400000 */
[----:B------:R-:W-:Y:S01]  /*16350*/  FFMA R173, R103, R173, R56 ;  /* 0x000000ad67ad7223 */ /* 0x000fe20000000038 */
[----:B------:R-:W-:Y:S01]  /*16360*/  FMUL R50, R47, R44 ;  /* 0x0000002c2f327220 */ /* 0x000fe20000400000 */
[C---:B------:R-:W-:Y:S01]  /*16370*/  FMUL R56, R55.reuse, R48 ;  /* 0x0000003037387220 */ /* 0x040fe20000400000 */
[----:B------:R-:W-:Y:S02]  /*16380*/  HADD2.F32 R44, -RZ, R115.H0_H0 ;  /* 0x20000073ff2c7230 */ /* 0x000fe40000004100 */
[----:B------:R-:W-:Y:S01]  /*16390*/  FMUL R106, R55, R106 ;  /* 0x0000006a376a7220 */ /* 0x000fe20000400000 */
[----:B------:R-:W-:Y:S02]  /*163a0*/  HADD2.F32 R48, -RZ, R71.H0_H0 ;  /* 0x20000047ff307230 */ /* 0x000fe40000004100 */
[----:B------:R-:W-:Y:S01]  /*163b0*/  FMUL R114, R59, R114 ;  /* 0x000000723b727220 */ /* 0x000fe20000400000 */
[C---:B------:R-:W-:Y:S01]  /*163c0*/  FMUL R66, R47.reuse, R66 ;  /* 0x000000422f427220 */ /* 0x040fe20000400000 */
[----:B------:R-:W-:Y:S01]  /*163d0*/  FMUL R76, R47, R76 ;  /* 0x0000004c2f4c7220 */ /* 0x000fe20000400000 */
        /* <DEDUP_REMOVED lines=26> */
[----:B------:R-:W-:Y:S01]  /*16580*/  VIADD R131, R131, 0x8 ;  /* 0x0000000883837836 */ /* 0x000fe20000000000 */
[----:B------:R-:W-:Y:S06]  /*16590*/  BAR.SYNC.DEFER_BLOCKING 0x0 ;  /* 0x0000000000007b1d */ /* 0x000fec0000010000 */
[----:B------:R-:W-:Y:S05]  /*165a0*/  @!P0 BRA `(.L_x_574) ;  /* 0xffffff7800e88947 */ /* 0x000fea000383ffff */
.L_x_573:
[----:B------:R-:W-:Y:S01]  /*165b0*/  IADD3 R129, PT, PT, R146, R129, RZ ;  /* 0x0000008192817210 */ /* 0x000fe20007ffe0ff */
[----:B------:R-:W-:Y:S01]  /*165c0*/  IMAD.SHL.U32 R126, R126, 0x10, RZ ;  /* 0x000000107e7e7824 */ /* 0x000fe200078e00ff */
[----:B------:R-:W1:Y:S01]  /*165d0*/  LDCU.64 UR4, c[0x0][0x3a8] ;  /* 0x00007500ff0477ac */ /* 0x000e620008000a00 */
[----:B------:R-:W-:Y:S02]  /*165e0*/  IMAD R124, R124, 0x3000, RZ ;  /* 0x000030007c7c7824 */ /* 0x000fe400078e02ff */
[----:B------:R-:W2:Y:S01]  /*165f0*/  LDS.64 R2, [R129] ;  /* 0x0000000081027984 */ /* 0x000ea20000000a00 */
[----:B------:R-:W-:-:S03]  /*16600*/  LOP3.LUT R126, R126, 0x3fe0, RZ, 0xc0, !PT ;  /* 0x00003fe07e7e7812 */ /* 0x000fc600078ec0ff */
[----:B------:R-:W3:Y:S01]  /*16610*/  LDS.64 R10, [R129+0x40] ;  /* 0x00004000810a7984 */ /* 0x000ee20000000a00 */
[----:B------:R-:W-:-:S03]  /*16620*/  LEA.HI R125, R125, R126, RZ, 0x1e ;  /* 0x0000007e7d7d7211 */ /* 0x000fc600078ff0ff */
[----:B------:R-:W4:Y:S01]  /*16630*/  LDS.64 R16, [R129+0x80] ;  /* 0x0000800081107984 */ /* 0x000f220000000a00 */
[----:B--2---:R-:W-:Y:S01]  /*16640*/  LEA R5, R2, R125, 0x7 ;  /* 0x0000007d02057211 */ /* 0x004fe200078e38ff */
[----:B------:R-:W-:-:S03]  /*16650*/  IMAD R7, R3, 0x80, R125 ;  /* 0x0000008003077824 */ /* 0x000fc600078e027d */
[C---:B------:R-:W-:Y:S01]  /*16660*/  IADD3 R0, P0, PT, R124.reuse, R5, RZ ;  /* 0x000000057c007210 */ /* 0x040fe20007f1e0ff */
[----:B------:R-:W-:Y:S01]  /*16670*/  VIADD R9, R7, 0x10 ;  /* 0x0000001007097836 */ /* 0x000fe20000000000 */
[----:B------:R-:W-:Y:S01]  /*16680*/  IADD3 R13, P1, PT, R124, R7, RZ ;  /* 0x000000077c0d7210 */ /* 0x000fe20007f3e0ff */
[--C-:B---3--:R-:W-:Y:S01]  /*16690*/  IMAD R15, R11, 0x80, R125.reuse ;  /* 0x000000800b0f7824 */ /* 0x108fe200078e027d */
[----:B------:R-:W-:Y:S01]  /*166a0*/  LEA.HI.X.SX32 R3, R5, RZ, 0x1, P0 ;  /* 0x000000ff05037211 */ /* 0x000fe200000f0eff */
[----:B----4-:R-:W-:Y:S01]  /*166b0*/  IMAD R17, R17, 0x80, R125 ;  /* 0x0000008011117824 */ /* 0x010fe200078e027d */
[C---:B-1----:R-:W-:Y:S02]  /*166c0*/  LEA R2, P0, R0.reuse, UR4, 0x2 ;  /* 0x0000000400027c11 */ /* 0x042fe4000f8010ff */
[----:B------:R-:W-:Y:S02]  /*166d0*/  IADD3 R5, PT, PT, R5, 0x10, RZ ;  /* 0x0000001005057810 */ /* 0x000fe40007ffe0ff */
[----:B------:R-:W-:-:S02]  /*166e0*/  LEA.HI.X R3, R0, UR5, R3, 0x2, P0 ;  /* 0x0000000500037c11 */ /* 0x000fc400080f1403 */
[C---:B------:R-:W-:Y:S02]  /*166f0*/  IADD3 R12, P2, PT, R124.reuse, R5, RZ ;  /* 0x000000057c0c7210 */ /* 0x040fe40007f5e0ff */
[----:B------:R-:W-:Y:S01]  /*16700*/  LEA.HI.X.SX32 R14, R7, RZ, 0x1, P1 ;  /* 0x000000ff070e7211 */ /* 0x000fe200008f0eff */
[----:B------:R-:W-:Y:S01]  /*16710*/  STG.E desc[UR6][R2.64], R197 ;  /* 0x000000c502007986 */ /* 0x000fe2000c101906 */
[----:B------:R-:W-:Y:S02]  /*16720*/  IADD3 R0, P3, PT, R124, R9, RZ ;  /* 0x000000097c007210 */ /* 0x000fe40007f7e0ff */
[----:B------:R-:W-:Y:S02]  /*16730*/  LEA R4, P0, R13, UR4, 0x2 ;  /* 0x000000040d047c11 */ /* 0x000fe4000f8010ff */
[----:B------:R-:W-:Y:S02]  /*16740*/  LEA.HI.X.SX32 R7, R5, RZ, 0x1, P2 ;  /* 0x000000ff05077211 */ /* 0x000fe400010f0eff */
[----:B------:R-:W-:-:S02]  /*16750*/  LEA.HI.X.SX32 R9, R9, RZ, 0x1, P3 ;  /* 0x000000ff09097211 */ /* 0x000fc400018f0eff */
[----:B------:R-:W-:Y:S02]  /*16760*/  LEA R8, P2, R0, UR4, 0x2 ;  /* 0x0000000400087c11 */ /* 0x000fe4000f8410ff */
[----:B------:R-:W-:Y:S02]  /*16770*/  LEA.HI.X R5, R13, UR5, R14, 0x2, P0 ;  /* 0x000000050d057c11 */ /* 0x000fe400080f140e */
[----:B------:R-:W-:Y:S02]  /*16780*/  LEA R13, R10, R125, 0x7 ;  /* 0x0000007d0a0d7211 */ /* 0x000fe400078e38ff */
[----:B------:R-:W-:Y:S01]  /*16790*/  LEA.HI.X R9, R0, UR5, R9, 0x2, P2 ;  /* 0x0000000500097c11 */ /* 0x000fe200090f1409 */
[----:B------:R-:W-:Y:S01]  /*167a0*/  STG.E desc[UR6][R4.64], R193 ;  /* 0x000000c104007986 */ /* 0x000fe2000c101906 */
[----:B------:R-:W-:Y:S02]  /*167b0*/  IADD3 R0, P0, PT, R124, R13, RZ ;  /* 0x0000000d7c007210 */ /* 0x000fe40007f1e0ff */
[----:B------:R-:W-:Y:S01]  /*167c0*/  LEA R6, P1, R12, UR4, 0x2 ;  /* 0x000000040c067c11 */ /* 0x000fe2000f8210ff */
[----:B------:R1:W-:Y:S01]  /*167d0*/  STG.E desc[UR6][R2.64+0x20], R196 ;  /* 0x000020c402007986 */ /* 0x0003e2000c101906 */
[----:B------:R-:W-:-:S02]  /*167e0*/  LEA.HI.X.SX32 R19, R13, RZ, 0x1, P0 ;  /* 0x000000ff0d137211 */ /* 0x000fc400000f0eff */
[----:B------:R-:W-:Y:S01]  /*167f0*/  LEA R10, P0, R0, UR4, 0x2 ;  /* 0x00000004000a7c11 */ /* 0x000fe2000f8010ff */
[----:B------:R2:W-:Y:S01]  /*16800*/  STG.E desc[UR6][R4.64+0x20], R192 ;  /* 0x000020c004007986 */ /* 0x0005e2000c101906 */
[----:B------:R-:W-:Y:S02]  /*16810*/  LEA.HI.X R7, R12, UR5, R7, 0x2, P1 ;  /* 0x000000050c077c11 */ /* 0x000fe400088f1407 */
[----:B------:R-:W-:Y:S02]  /*16820*/  LEA.HI.X R11, R0, UR5, R19, 0x2, P0 ;  /* 0x00000005000b7c11 */ /* 0x000fe400080f1413 */
[----:B------:R-:W3:Y:S01]  /*16830*/  LDS.64 R18, [R129+0xc0] ;  /* 0x0000c00081127984 */ /* 0x000ee20000000a00 */
[----:B------:R-:W-:Y:S01]  /*16840*/  IADD3 R13, PT, PT, R13, 0x10, RZ ;  /* 0x000000100d0d7810 */ /* 0x000fe20007ffe0ff */
[----:B-1----:R-:W-:Y:S01]  /*16850*/  VIADD R3, R15, 0x10 ;  /* 0x000000100f037836 */ /* 0x002fe20000000000 */
[C---:B------:R-:W-:Y:S01]  /*16860*/  IADD3 R14, P0, PT, R124.reuse, R15, RZ ;  /* 0x0000000f7c0e7210 */ /* 0x040fe20007f1e0ff */
[----:B------:R-:W-:Y:S01]  /*16870*/  STG.E desc[UR6][R6.64], R84 ;  /* 0x0000005406007986 */ /* 0x000fe2000c101906 */
[----:B--2---:R-:W-:-:S02]  /*16880*/  IADD3 R5, P1, PT, R124, R13, RZ ;  /* 0x0000000d7c057210 */ /* 0x004fc40007f3e0ff */
[----:B------:R-:W-:Y:S01]  /*16890*/  IADD3 R0, P2, PT, R124, R3, RZ ;  /* 0x000000037c007210 */ /* 0x000fe20007f5e0ff */
[----:B------:R-:W-:Y:S01]  /*168a0*/  STG.E desc[UR6][R8.64], R191 ;  /* 0x000000bf08007986 */ /* 0x000fe2000c101906 */
[----:B------:R-:W-:Y:S02]  /*168b0*/  LEA.HI.X.SX32 R15, R15, RZ, 0x1, P0 ;  /* 0x000000ff0f0f7211 */ /* 0x000fe400000f0eff */
[----:B------:R-:W-:Y:S01]  /*168c0*/  LEA R2, P0, R14, UR4, 0x2 ;  /* 0x000000040e027c11 */ /* 0x000fe2000f8010ff */
[----:B------:R1:W-:Y:S01]  /*168d0*/  STG.E desc[UR6][R6.64+0x20], R190 ;  /* 0x000020be06007986 */ /* 0x0003e2000c101906 */
[----:B------:R-:W-:Y:S02]  /*168e0*/  LEA.HI.X.SX32 R12, R13, RZ, 0x1, P1 ;  /* 0x000000ff0d0c7211 */ /* 0x000fe400008f0eff */
[----:B------:R-:W-:Y:S01]  /*168f0*/  LEA R13, R16, R125, 0x7 ;  /* 0x0000007d100d7211 */ /* 0x000fe200078e38ff */
[----:B------:R2:W-:Y:S01]  /*16900*/  STG.E desc[UR6][R8.64+0x20], R189 ;  /* 0x000020bd08007986 */ /* 0x0005e2000c101906 */
[----:B------:R-:W-:-:S03]  /*16910*/  LEA R4, P1, R5, UR4, 0x2 ;  /* 0x0000000405047c11 */ /* 0x000fc6000f8210ff */
[----:B------:R-:W-:Y:S01]  /*16920*/  STG.E desc[UR6][R10.64], R195 ;  /* 0x000000c30a007986 */ /* 0x000fe2000c101906 */
[----:B------:R-:W-:Y:S02]  /*16930*/  LEA.HI.X R5, R5, UR5, R12, 0x2, P1 ;  /* 0x0000000505057c11 */ /* 0x000fe400088f140c */
[----:B-1----:R-:W-:Y:S02]  /*16940*/  LEA.HI.X.SX32 R7, R3, RZ, 0x1, P2 ;  /* 0x000000ff03077211 */ /* 0x002fe400010f0eff */
[----:B------:R-:W-:Y:S02]  /*16950*/  LEA R6, P2, R0, UR4, 0x2 ;  /* 0x0000000400067c11 */ /* 0x000fe4000f8410ff */
[----:B------:R-:W-:Y:S02]  /*16960*/  LEA.HI.X R3, R14, UR5, R15, 0x2, P0 ;  /* 0x000000050e037c11 */ /* 0x000fe400080f140f */
[----:B------:R-:W-:Y:S01]  /*16970*/  LEA.HI.X R7, R0, UR5, R7, 0x2, P2 ;  /* 0x0000000500077c11 */ /* 0x000fe200090f1407 */
[----:B------:R-:W1:Y:S01]  /*16980*/  LDS.64 R14, [R129+0x100] ;  /* 0x00010000810e7984 */ /* 0x000e620000000a00 */
[----:B------:R-:W-:-:S03]  /*16990*/  IADD3 R0, P0, PT, R124, R13, RZ ;  /* 0x0000000d7c007210 */ /* 0x000fc60007f1e0ff */
[----:B------:R-:W-:Y:S01]  /*169a0*/  STG.E desc[UR6][R2.64], R188 ;  /* 0x000000bc02007986 */ /* 0x000fe2000c101906 */
[C---:B--2---:R-:W-:Y:S02]  /*169b0*/  LEA.HI.X.SX32 R9, R13.reuse, RZ, 0x1, P0 ;  /* 0x000000ff0d097211 */ /* 0x044fe400000f0eff */
[----:B------:R-:W-:Y:S01]  /*169c0*/  IADD3 R13, PT, PT, R13, 0x10, RZ ;  /* 0x000000100d0d7810 */ /* 0x000fe20007ffe0ff */
[----:B------:R2:W-:Y:S01]  /*169d0*/  STG.E desc[UR6][R10.64+0x20], R194 ;  /* 0x000020c20a007986 */ /* 0x0005e2000c101906 */
[C---:B------:R-:W-:Y:S01]  /*169e0*/  LEA R8, P0, R0.reuse, UR4, 0x2 ;  /* 0x0000000400087c11 */ /* 0x040fe2000f8010ff */
[----:B---3--:R-:W-:Y:S02]  /*169f0*/  IMAD R19, R19, 0x80, R125 ;  /* 0x0000008013137824 */ /* 0x008fe400078e027d */
[----:B------:R3:W-:Y:S01]  /*16a00*/  STG.E desc[UR6][R2.64+0x20], R93 ;  /* 0x0000205d02007986 */ /* 0x0007e2000c101906 */
[----:B------:R-:W-:-:S03]  /*16a10*/  LEA.HI.X R9, R0, UR5, R9, 0x2, P0 ;  /* 0x0000000500097c11 */ /* 0x000fc600080f1409 */
[----:B------:R-:W-:Y:S01]  /*16a20*/  STG.E desc[UR6][R4.64], R92 ;  /* 0x0000005c04007986 */ /* 0x000fe2000c101906 */
[----:B--2---:R-:W-:-:S03]  /*16a30*/  IADD3 R11, P1, PT, R124, R17, RZ ;  /* 0x000000117c0b7210 */ /* 0x004fc60007f3e0ff */
[----:B------:R-:W-:Y:S01]  /*16a40*/  STG.E desc[UR6][R6.64], R87 ;  /* 0x0000005706007986 */ /* 0x000fe2000c101906 */
[C---:B------:R-:W-:Y:S01]  /*16a50*/  IADD3 R10, P2, PT, R124.reuse, R13, RZ ;  /* 0x0000000d7c0a7210 */ /* 0x040fe20007f5e0ff */
[C---:B---3--:R-:W-:Y:S02]  /*16a60*/  VIADD R3, R17.reuse, 0x10 ;  /* 0x0000001011037836 */ /* 0x048fe40000000000 */
[----:B------:R2:W-:Y:S01]  /*16a70*/  STG.E desc[UR6][R4.64+0x20], R86 ;  /* 0x0000205604007986 */ /* 0x0005e2000c101906 */
[----:B------:R-:W-:Y:S02]  /*16a80*/  LEA.HI.X.SX32 R12, R17, RZ, 0x1, P1 ;  /* 0x000000ff110c7211 */ /* 0x000fe400008f0eff */
[----:B------:R-:W-:Y:S01]  /*16a90*/  LEA.HI.X.SX32 R13, R13, RZ, 0x1, P2 ;  /* 0x000000ff0d0d7211 */ /* 0x000fe200010f0eff */
[----:B------:R3:W-:Y:S01]  /*16aa0*/  STG.E desc[UR6][R6.64+0x20], R85 ;  /* 0x0000205506007986 */ /* 0x0007e2000c101906 */
[----:B------:R-:W-:Y:S02]  /*16ab0*/  IADD3 R0, P3, PT, R124, R3, RZ ;  /* 0x000000037c007210 */ /* 0x000fe40007f7e0ff */
[----:B------:R-:W-:Y:S01]  /*16ac0*/  LEA R2, P0, R11, UR4, 0x2 ;  /* 0x000000040b027c11 */ /* 0x000fe2000f8010ff */
[----:B------:R-:W4:Y:S01]  /*16ad0*/  LDS.64 R128, [R129+0x140] ;  /* 0x0001400081807984 */ /* 0x000f220000000a00 */
[----:B--2---:R-:W-:-:S03]  /*16ae0*/  LEA R4, P1, R10, UR4, 0x2 ;  /* 0x000000040a047c11 */ /* 0x004fc6000f8210ff */
[----:B------:R-:W-:Y:S01]  /*16af0*/  STG.E desc[UR6][R8.64], R209 ;  /* 0x000000d108007986 */ /* 0x000fe2000c101906 */
[----:B-1----:R-:W-:Y:S01]  /*16b00*/  IMAD R15, R15, 0x80, R125 ;  /* 0x000000800f0f7824 */ /* 0x002fe200078e027d */
[----:B---3--:R-:W-:Y:S02]  /*16b10*/  LEA.HI.X.SX32 R7, R3, RZ, 0x1, P3 ;  /* 0x000000ff03077211 */ /* 0x008fe400018f0eff */
[----:B------:R-:W-:Y:S02]  /*16b20*/  LEA R6, P2, R0, UR4, 0x2 ;  /* 0x0000000400067c11 */ /* 0x000fe4000f8410ff */
[----:B------:R-:W-:Y:S02]  /*16b30*/  LEA.HI.X R5, R10, UR5, R13, 0x2, P1 ;  /* 0x000000050a057c11 */ /* 0x000fe400088f140d */
[----:B------:R-:W-:Y:S02]  /*16b40*/  LEA R13, R18, R125, 0x7 ;  /* 0x0000007d120d7211 */ /* 0x000fe400078e38ff */
[----:B------:R-:W-:-:S02]  /*16b50*/  LEA.HI.X R3, R11, UR5, R12, 0x2, P0 ;  /* 0x000000050b037c11 */ /* 0x000fc400080f140c */
[----:B------:R-:W-:Y:S02]  /*16b60*/  LEA.HI.X R7, R0, UR5, R7, 0x2, P2 ;  /* 0x0000000500077c11 */ /* 0x000fe400090f1407 */
[----:B------:R-:W-:Y:S01]  /*16b70*/  IADD3 R0, P0, PT, R124, R13, RZ ;  /* 0x0000000d7c007210 */ /* 0x000fe20007f1e0ff */
[----:B------:R-:W-:Y:S03]  /*16b80*/  STG.E desc[UR6][R2.64], R91 ;  /* 0x0000005b02007986 */ /* 0x000fe6000c101906 */
[C---:B------:R-:W-:Y:S01]  /*16b90*/  LEA.HI.X.SX32 R11, R13.reuse, RZ, 0x1, P0 ;  /* 0x000000ff0d0b7211 */ /* 0x040fe200000f0eff */
[----:B------:R1:W-:Y:S01]  /*16ba0*/  STG.E desc[UR6][R8.64+0x20], R208 ;  /* 0x000020d008007986 */ /* 0x0003e2000c101906 */
[----:B------:R-:W-:Y:S02]  /*16bb0*/  IADD3 R13, PT, PT, R13, 0x10, RZ ;  /* 0x000000100d0d7810 */ /* 0x000fe40007ffe0ff */
[----:B------:R-:W-:Y:S01]  /*16bc0*/  LEA R10, P0, R0, UR4, 0x2 ;  /* 0x00000004000a7c11 */ /* 0x000fe2000f8010ff */
[----:B------:R2:W-:Y:S01]  /*16bd0*/  STG.E desc[UR6][R2.64+0x20], R90 ;  /* 0x0000205a02007986 */ /* 0x0005e2000c101906 */
[----:B------:R-:W-:-:S02]  /*16be0*/  IADD3 R12, P1, PT, R124, R13, RZ ;  /* 0x0000000d7c0c7210 */ /* 0x000fc40007f3e0ff */
[----:B------:R-:W-:Y:S01]  /*16bf0*/  LEA.HI.X R11, R0, UR5, R11, 0x2, P0 ;  /* 0x00000005000b7c11 */ /* 0x000fe200080f140b */
[----:B------:R-:W-:Y:S01]  /*16c00*/  STG.E desc[UR6][R4.64], R95 ;  /* 0x0000005f04007986 */ /* 0x000fe2000c101906 */
[----:B------:R-:W-:Y:S02]  /*16c10*/  IADD3 R16, P0, PT, R124, R19, RZ ;  /* 0x000000137c107210 */ /* 0x000fe40007f1e0ff */
[----:B------:R-:W-:Y:S01]  /*16c20*/  LEA.HI.X.SX32 R13, R13, RZ, 0x1, P1 ;  /* 0x000000ff0d0d7211 */ /* 0x000fe200008f0eff */
[C---:B-1----:R-:W-:Y:S01]  /*16c30*/  VIADD R9, R19.reuse, 0x10 ;  /* 0x0000001013097836 */ /* 0x042fe20000000000 */
[----:B------:R-:W-:Y:S01]  /*16c40*/  STG.E desc[UR6][R6.64], R89 ;  /* 0x0000005906007986 */ /* 0x000fe2000c101906 */
[----:B------:R-:W-:Y:S01]  /*16c50*/  LEA.HI.X.SX32 R19, R19, RZ, 0x1, P0 ;  /* 0x000000ff13137211 */ /* 0x000fe200000f0eff */
[----:B----4-:R-:W-:Y:S01]  /*16c60*/  IMAD R129, R129, 0x80, R125 ;  /* 0x0000008081817824 */ /* 0x010fe200078e027d */
[----:B--2---:R-:W-:Y:S01]  /*16c70*/  LEA R2, P0, R16, UR4, 0x2 ;  /* 0x0000000410027c11 */ /* 0x004fe2000f8010ff */
[----:B------:R1:W-:Y:S01]  /*16c80*/  STG.E desc[UR6][R4.64+0x20], R94 ;  /* 0x0000205e04007986 */ /* 0x0003e2000c101906 */
[----:B------:R-:W-:-:S02]  /*16c90*/  IADD3 R0, P2, PT, R124, R9, RZ ;  /* 0x000000097c007210 */ /* 0x000fc40007f5e0ff */
[----:B------:R-:W-:Y:S01]  /*16ca0*/  LEA.HI.X R3, R16, UR5, R19, 0x2, P0 ;  /* 0x0000000510037c11 */ /* 0x000fe200080f1413 */
[----:B------:R2:W-:Y:S01]  /*16cb0*/  STG.E desc[UR6][R6.64+0x20], R88 ;  /* 0x0000205806007986 */ /* 0x0005e2000c101906 */
[----:B------:R-:W-:Y:S02]  /*16cc0*/  LEA.HI.X.SX32 R9, R9, RZ, 0x1, P2 ;  /* 0x000000ff09097211 */ /* 0x000fe400010f0eff */
[C---:B------:R-:W-:Y:S01]  /*16cd0*/  LEA R8, P2, R0.reuse, UR4, 0x2 ;  /* 0x0000000400087c11 */ /* 0x040fe2000f8410ff */
[----:B------:R-:W-:Y:S03]  /*16ce0*/  STG.E desc[UR6][R10.64], R111 ;  /* 0x0000006f0a007986 */ /* 0x000fe6000c101906 */
[----:B------:R-:W-:Y:S01]  /*16cf0*/  LEA.HI.X R9, R0, UR5, R9, 0x2, P2 ;  /* 0x0000000500097c11 */ /* 0x000fe200090f1409 */
[----:B------:R-:W-:Y:S01]  /*16d00*/  STG.E desc[UR6][R2.64], R207 ;  /* 0x000000cf02007986 */ /* 0x000fe2000c101906 */
[----:B-1----:R-:W-:-:S03]  /*16d10*/  LEA R4, P1, R12, UR4, 0x2 ;  /* 0x000000040c047c11 */ /* 0x002fc6000f8210ff */
[----:B------:R1:W-:Y:S01]  /*16d20*/  STG.E desc[UR6][R10.64+0x20], R110 ;  /* 0x0000206e0a007986 */ /* 0x0003e2000c101906 */
[----:B------:R-:W-:Y:S02]  /*16d30*/  LEA.HI.X R5, R12, UR5, R13, 0x2, P1 ;  /* 0x000000050c057c11 */ /* 0x000fe400088f140d */
[----:B------:R-:W-:Y:S01]  /*16d40*/  LEA R13, R14, R125, 0x7 ;  /* 0x0000007d0e0d7211 */ /* 0x000fe200078e38ff */
[----:B------:R3:W-:Y:S01]  /*16d50*/  STG.E desc[UR6][R2.64+0x20], R206 ;  /* 0x000020ce02007986 */ /* 0x0007e2000c101906 */
[C---:B------:R-:W-:Y:S02]  /*16d60*/  IADD3 R14, P1, PT, R124.reuse, R15, RZ ;  /* 0x0000000f7c0e7210 */ /* 0x040fe40007f3e0ff */
[----:B------:R-:W-:Y:S01]  /*16d70*/  IADD3 R0, P0, PT, R124, R13, RZ ;  /* 0x0000000d7c007210 */ /* 0x000fe20007f1e0ff */
[----:B------:R-:W-:Y:S03]  /*16d80*/  STG.E desc[UR6][R4.64], R109 ;  /* 0x0000006d04007986 */ /* 0x000fe6000c101906 */
[----:B--2---:R-:W-:Y:S01]  /*16d90*/  LEA.HI.X.SX32 R7, R13, RZ, 0x1, P0 ;  /* 0x000000ff0d077211 */ /* 0x004fe200000f0eff */
[----:B-1----:R-:W-:Y:S01]  /*16da0*/  VIADD R11, R15, 0x10 ;  /* 0x000000100f0b7836 */ /* 0x002fe20000000000 */
[----:B------:R-:W-:Y:S01]  /*16db0*/  IADD3 R13, PT, PT, R13, 0x10, RZ ;  /* 0x000000100d0d7810 */ /* 0x000fe20007ffe0ff */
[----:B------:R-:W-:Y:S01]  /*16dc0*/  STG.E desc[UR6][R8.64], R205 ;  /* 0x000000cd08007986 */ /* 0x000fe2000c101906 */
[----:B------:R-:W-:-:S02]  /*16dd0*/  LEA R6, P0, R0, UR4, 0x2 ;  /* 0x0000000400067c11 */ /* 0x000fc4000f8010ff */
[----:B------:R-:W-:Y:S01]  /*16de0*/  IADD3 R12, P2, PT, R124, R13, RZ ;  /* 0x0000000d7c0c7210 */ /* 0x000fe20007f5e0ff */
[----:B------:R1:W-:Y:S01]  /*16df0*/  STG.E desc[UR6][R4.64+0x20], R108 ;  /* 0x0000206c04007986 */ /* 0x0003e2000c101906 */
[----:B------:R-:W-:Y:S02]  /*16e00*/  LEA.HI.X R7, R0, UR5, R7, 0x2, P0 ;  /* 0x0000000500077c11 */ /* 0x000fe400080f1407 */
[----:B------:R-:W-:Y:S01]  /*16e10*/  LEA.HI.X.SX32 R15, R15, RZ, 0x1, P1 ;  /* 0x000000ff0f0f7211 */ /* 0x000fe200008f0eff */
[----:B------:R2:W-:Y:S01]  /*16e20*/  STG.E desc[UR6][R8.64+0x20], R203 ;  /* 0x000020cb08007986 */ /* 0x0005e2000c101906 */
[----:B------:R-:W-:Y:S02]  /*16e30*/  IADD3 R0, P3, PT, R124, R11, RZ ;  /* 0x0000000b7c007210 */ /* 0x000fe40007f7e0ff */
[----:B------:R-:W-:Y:S01]  /*16e40*/  LEA.HI.X.SX32 R13, R13, RZ, 0x1, P2 ;  /* 0x000000ff0d0d7211 */ /* 0x000fe200010f0eff */
[----:B------:R-:W-:Y:S01]  /*16e50*/  STG.E desc[UR6][R6.64], R177 ;  /* 0x000000b106007986 */ /* 0x000fe2000c101906 */
[----:B---3--:R-:W-:-:S02]  /*16e60*/  LEA R2, P0, R14, UR4, 0x2 ;  /* 0x000000040e027c11 */ /* 0x008fc4000f8010ff */
[----:B------:R-:W-:Y:S02]  /*16e70*/  LEA.HI.X.SX32 R11, R11, RZ, 0x1, P3 ;  /* 0x000000ff0b0b7211 */ /* 0x000fe400018f0eff */
[----:B-1----:R-:W-:Y:S02]  /*16e80*/  LEA R4, P1, R12, UR4, 0x2 ;  /* 0x000000040c047c11 */ /* 0x002fe4000f8210ff */
[----:B------:R-:W-:Y:S02]  /*16e90*/  LEA R10, P2, R0, UR4, 0x2 ;  /* 0x00000004000a7c11 */ /* 0x000fe4000f8410ff */
[----:B------:R-:W-:Y:S02]  /*16ea0*/  LEA.HI.X R5, R12, UR5, R13, 0x2, P1 ;  /* 0x000000050c057c11 */ /* 0x000fe400088f140d */
[----:B------:R-:W-:Y:S02]  /*16eb0*/  LEA R13, R128, R125, 0x7 ;  /* 0x0000007d800d7211 */ /* 0x000fe400078e38ff */
[----:B------:R-:W-:Y:S01]  /*16ec0*/  LEA.HI.X R3, R14, UR5, R15, 0x2, P0 ;  /* 0x000000050e037c11 */ /* 0x000fe200080f140f */
[----:B------:R-:W-:Y:S01]  /*16ed0*/  VIADD R15, R129, 0x10 ;  /* 0x00000010810f7836 */ /* 0x000fe20000000000 */
[----:B------:R-:W-:-:S02]  /*16ee0*/  LEA.HI.X R11, R0, UR5, R11, 0x2, P2 ;  /* 0x00000005000b7c11 */ /* 0x000fc400090f140b */
[----:B------:R-:W-:Y:S01]  /*16ef0*/  IADD3 R0, P0, PT, R124, R13, RZ ;  /* 0x0000000d7c007210 */ /* 0x000fe20007f1e0ff */
[----:B------:R-:W-:Y:S03]  /*16f00*/  STG.E desc[UR6][R2.64], R163 ;  /* 0x000000a302007986 */ /* 0x000fe6000c101906 */
[C---:B--2---:R-:W-:Y:S01]  /*16f10*/  LEA.HI.X.SX32 R9, R13.reuse, RZ, 0x1, P0 ;  /* 0x000000ff0d097211 */ /* 0x044fe200000f0eff */
[----:B------:R1:W-:Y:S01]  /*16f20*/  STG.E desc[UR6][R6.64+0x20], R175 ;  /* 0x000020af06007986 */ /* 0x0003e2000c101906 */
[C---:B------:R-:W-:Y:S02]  /*16f30*/  LEA R8, P0, R0.reuse, UR4, 0x2 ;  /* 0x0000000400087c11 */ /* 0x040fe4000f8010ff */
[----:B------:R-:W-:Y:S01]  /*16f40*/  IADD3 R13, PT, PT, R13, 0x10, RZ ;  /* 0x000000100d0d7810 */ /* 0x000fe20007ffe0ff */
[----:B------:R2:W-:Y:S01]  /*16f50*/  STG.E desc[UR6][R2.64+0x20], R169 ;  /* 0x000020a902007986 */ /* 0x0005e2000c101906 */
[----:B------:R-:W-:-:S02]  /*16f60*/  LEA.HI.X R9, R0, UR5, R9, 0x2, P0 ;  /* 0x0000000500097c11 */ /* 0x000fc400080f1409 */
[C---:B------:R-:W-:Y:S01]  /*16f70*/  IADD3 R0, P2, PT, R124.reuse, R13, RZ ;  /* 0x0000000d7c007210 */ /* 0x040fe20007f5e0ff */
[----:B------:R-:W-:Y:S03]  /*16f80*/  STG.E desc[UR6][R4.64], R173 ;  /* 0x000000ad04007986 */ /* 0x000fe6000c101906 */
[----:B------:R-:W-:Y:S01]  /*16f90*/  LEA.HI.X.SX32 R13, R13, RZ, 0x1, P2 ;  /* 0x000000ff0d0d7211 */ /* 0x000fe200010f0eff */
[----:B------:R-:W-:Y:S01]  /*16fa0*/  STG.E desc[UR6][R10.64], R167 ;  /* 0x000000a70a007986 */ /* 0x000fe2000c101906 */
[C---:B-1----:R-:W-:Y:S02]  /*16fb0*/  IADD3 R7, P1, PT, R124.reuse, R129, RZ ;  /* 0x000000817c077210 */ /* 0x042fe40007f3e0ff */
[----:B------:R-:W-:Y:S01]  /*16fc0*/  IADD3 R124, P3, PT, R124, R15, RZ ;  /* 0x0000000f7c7c7210 */ /* 0x000fe20007f7e0ff */
[----:B------:R1:W-:Y:S01]  /*16fd0*/  STG.E desc[UR6][R4.64+0x20], R171 ;  /* 0x000020ab04007986 */ /* 0x0003e2000c101906 */
[----:B------:R-:W-:-:S02]  /*16fe0*/  LEA.HI.X.SX32 R12, R129, RZ, 0x1, P1 ;  /* 0x000000ff810c7211 */ /* 0x000fc400008f0eff */
[----:B--2---:R-:W-:Y:S01]  /*16ff0*/  LEA R2, P0, R7, UR4, 0x2 ;  /* 0x0000000407027c11 */ /* 0x004fe2000f8010ff */
[----:B------:R-:W-:Y:S01]  /*17000*/  STG.E desc[UR6][R10.64+0x20], R165 ;  /* 0x000020a50a007986 */ /* 0x000fe2000c101906 */
[----:B------:R-:W-:Y:S02]  /*17010*/  LEA.HI.X.SX32 R15, R15, RZ, 0x1, P3 ;  /* 0x000000ff0f0f7211 */ /* 0x000fe400018f0eff */
[C---:B------:R-:W-:Y:S01]  /*17020*/  LEA R6, P2, R124.reuse, UR4, 0x2 ;  /* 0x000000047c067c11 */ /* 0x040fe2000f8410ff */
[----:B------:R-:W-:Y:S01]  /*17030*/  STG.E desc[UR6][R8.64], R161 ;  /* 0x000000a108007986 */ /* 0x000fe2000c101906 */
[----:B------:R-:W-:Y:S02]  /*17040*/  LEA.HI.X R3, R7, UR5, R12, 0x2, P0 ;  /* 0x0000000507037c11 */ /* 0x000fe400080f140c */
[----:B------:R-:W-:Y:S02]  /*17050*/  LEA.HI.X R7, R124, UR5, R15, 0x2, P2 ;  /* 0x000000057c077c11 */ /* 0x000fe400090f140f */
[C---:B-1----:R-:W-:Y:S01]  /*17060*/  LEA R4, P1, R0.reuse, UR4, 0x2 ;  /* 0x0000000400047c11 */ /* 0x042fe2000f8210ff */
[----:B------:R-:W-:Y:S03]  /*17070*/  STG.E desc[UR6][R2.64], R141 ;  /* 0x0000008d02007986 */ /* 0x000fe6000c101906 */
        /* <DEDUP_REMOVED lines=8> */
        .weak           $__internal_12_$__cuda_sm20_div_s64
        .type           $__internal_12_$__cuda_sm20_div_s64,@function
        .size           $__internal_12_$__cuda_sm20_div_s64,($__internal_13_$__cuda_sm20_rem_s64 - $__internal_12_$__cuda_sm20_div_s64)
$__internal_12_$__cuda_sm20_div_s64:
        /* <DEDUP_REMOVED lines=8> */
[----:B0-----:R-:W-:-:S06]  /*17180*/  VIADD R42, R48, 0x1ffffffe ;  /* 0x1ffffffe302a7836 */ /* 0x001fcc0000000000 */
[----:B------:R-:W0:Y:S02]  /*17190*/  F2I.U64.TRUNC R42, R42 ;  /* 0x0000002a002a7311 */ /* 0x000e24000020d800 */
[----:B0-----:R-:W-:-:S04]  /*171a0*/  IMAD.WIDE.U32 R44, R42, R40, RZ ;  /* 0x000000282a2c7225 */ /* 0x001fc800078e00ff */
[----:B------:R-:W-:Y:S01]  /*171b0*/  IMAD R45, R42, R41, R45 ;  /* 0x000000292a2d7224 */ /* 0x000fe200078e022d */
[----:B------:R-:W-:-:S03]  /*171c0*/  IADD3 R49, P0, PT, RZ, -R44, RZ ;  /* 0x8000002cff317210 */ /* 0x000fc60007f1e0ff */
[----:B------:R-:W-:Y:S02]  /*171d0*/  IMAD R45, R43, R40, R45 ;  /* 0x000000282b2d7224 */ /* 0x000fe400078e022d */
[----:B------:R-:W-:-:S03]  /*171e0*/  IMAD.HI.U32 R44, R42, R49, RZ ;  /* 0x000000312a2c7227 */ /* 0x000fc600078e00ff */
[----:B------:R-:W-:Y:S01]  /*171f0*/  IADD3.X R55, PT, PT, RZ, ~R45, RZ, P0, !PT ;  /* 0x8000002dff377210 */ /* 0x000fe200007fe4ff */
[----:B------:R-:W-:-:S04]  /*17200*/  IMAD.MOV.U32 R45, RZ, RZ, R42 ;  /* 0x000000ffff2d7224 */ /* 0x000fc800078e002a */
[----:B------:R-:W-:-:S04]  /*17210*/  IMAD.WIDE.U32 R44, P0, R42, R55, R44 ;  /* 0x000000372a2c7225 */ /* 0x000fc8000780002c */
[C---:B------:R-:W-:Y:S02]  /*17220*/  IMAD R57, R43.reuse, R55, RZ ;  /* 0x000000372b397224 */ /* 0x040fe400078e02ff */
[----:B------:R-:W-:-:S04]  /*17230*/  IMAD.HI.U32 R44, P1, R43, R49, R44 ;  /* 0x000000312b2c7227 */ /* 0x000fc8000782002c */
[----:B------:R-:W-:Y:S01]  /*17240*/  IMAD.HI.U32 R55, R43, R55, RZ ;  /* 0x000000372b377227 */ /* 0x000fe200078e00ff */
[----:B------:R-:W-:Y:S02]  /*17250*/  IADD3 R45, P2, PT, R57, R44, RZ ;  /* 0x0000002c392d7210 */ /* 0x000fe40007f5e0ff */
[----:B------:R-:W-:Y:S02]  /*17260*/  IADD3 R57, P4, PT, RZ, -R50, RZ ;  /* 0x80000032ff397210 */ /* 0x000fe40007f9e0ff */
[----:B------:R-:W-:Y:S01]  /*17270*/  IADD3.X R44, PT, PT, R55, R43, RZ, P0, !PT ;  /* 0x0000002b372c7210 */ /* 0x000fe200007fe4ff */
[----:B------:R-:W-:Y:S01]  /*17280*/  IMAD.WIDE.U32 R42, R45, R40, RZ ;  /* 0x000000282d2a7225 */ /* 0x000fe200078e00ff */
[----:B------:R-:W-:Y:S02]  /*17290*/  SEL R57, R57, R50, !P3 ;  /* 0x0000003239397207 */ /* 0x000fe40005800000 */
[----:B------:R-:W-:Y:S01]  /*172a0*/  IADD3.X R49, PT, PT, RZ, RZ, R44, P2, P1 ;  /* 0x000000ffff317210 */ /* 0x000fe200017e242c */
[----:B------:R-:W-:Y:S01]  /*172b0*/  IMAD R43, R45, R41, R43 ;  /* 0x000000292d2b7224 */ /* 0x000fe200078e022b */
[----:B------:R-:W-:-:S02]  /*172c0*/  IADD3 R55, P0, PT, RZ, -R42, RZ ;  /* 0x8000002aff377210 */ /* 0x000fc40007f1e0ff */
[----:B------:R-:W-:Y:S01]  /*172d0*/  IADD3.X R48, PT, PT, RZ, ~R51, RZ, P4, !PT ;  /* 0x80000033ff307210 */ /* 0x000fe200027fe4ff */
[----:B------:R-:W-:Y:S02]  /*172e0*/  IMAD R43, R49, R40, R43 ;  /* 0x00000028312b7224 */ /* 0x000fe400078e022b */
[----:B------:R-:W-:Y:S01]  /*172f0*/  IMAD.HI.U32 R44, R45, R55, RZ ;  /* 0x000000372d2c7227 */ /* 0x000fe200078e00ff */
[----:B------:R-:W-:-:S03]  /*17300*/  SEL R48, R48, R51, !P3 ;  /* 0x0000003330307207 */ /* 0x000fc60005800000 */
[----:B------:R-:W-:Y:S01]  /*17310*/  IMAD.X R42, RZ, RZ, ~R43, P0 ;  /* 0x000000ffff2a7224 */ /* 0x000fe200000e0e2b */
[----:B------:R-:W-:-:S03]  /*17320*/  MOV R43, RZ ;  /* 0x000000ff002b7202 */ /* 0x000fc60000000f00 */
[----:B------:R-:W-:-:S04]  /*17330*/  IMAD.WIDE.U32 R44, P0, R45, R42, R44 ;  /* 0x0000002a2d2c7225 */ /* 0x000fc8000780002c */
[----:B------:R-:W-:-:S04]  /*17340*/  IMAD.HI.U32 R45, P1, R49, R55, R44 ;  /* 0x00000037312d7227 */ /* 0x000fc8000782002c */
[CC--:B------:R-:W-:Y:S02]  /*17350*/  IMAD R44, R49.reuse, R42.reuse, RZ ;  /* 0x0000002a312c7224 */ /* 0x0c0fe400078e02ff */
[----:B------:R-:W-:-:S03]  /*17360*/  IMAD.HI.U32 R42, R49, R42, RZ ;  /* 0x0000002a312a7227 */ /* 0x000fc600078e00ff */
[----:B------:R-:W-:Y:S01]  /*17370*/  IADD3 R45, P2, PT, R44, R45, RZ ;  /* 0x0000002d2c2d7210 */ /* 0x000fe20007f5e0ff */
[----:B------:R-:W-:-:S04]  /*17380*/  IMAD.X R49, R42, 0x1, R49, P0 ;  /* 0x000000012a317824 */ /* 0x000fc800000e0631 */
[----:B------:R-:W-:Y:S01]  /*17390*/  IMAD.HI.U32 R42, R45, R57, RZ ;  /* 0x000000392d2a7227 */ /* 0x000fe200078e00ff */
[----:B------:R-:W-:-:S03]  /*173a0*/  IADD3.X R49, PT, PT, RZ, RZ, R49, P2, P1 ;  /* 0x000000ffff317210 */ /* 0x000fc600017e2431 */
[----:B------:R-:W-:-:S04]  /*173b0*/  IMAD.WIDE.U32 R42, R45, R48, R42 ;  /* 0x000000302d2a7225 */ /* 0x000fc800078e002a */
[C---:B------:R-:W-:Y:S02]  /*173c0*/  IMAD R45, R49.reuse, R48, RZ ;  /* 0x00000030312d7224 */ /* 0x040fe400078e02ff */
[----:B------:R-:W-:-:S04]  /*173d0*/  IMAD.HI.U32 R42, P0, R49, R57, R42 ;  /* 0x00000039312a7227 */ /* 0x000fc8000780002a */
[----:B------:R-:W-:Y:S01]  /*173e0*/  IMAD.HI.U32 R44, R49, R48, RZ ;  /* 0x00000030312c7227 */ /* 0x000fe200078e00ff */
[----:B------:R-:W-:-:S03]  /*173f0*/  IADD3 R45, P1, PT, R45, R42, RZ ;  /* 0x0000002a2d2d7210 */ /* 0x000fc60007f3e0ff */
[----:B------:R-:W-:Y:S02]  /*17400*/  IMAD.X R44, RZ, RZ, R44, P0 ;  /* 0x000000ffff2c7224 */ /* 0x000fe400000e062c */
        /* <DEDUP_REMOVED lines=8> */
[----:B------:R-:W-:Y:S01]  /*17490*/  IADD3 R43, P1, PT, R57, -R40, RZ ;  /* 0x80000028392b7210 */ /* 0x000fe20007f3e0ff */
[----:B------:R-:W-:-:S03]  /*174a0*/  IMAD.X R44, RZ, RZ, R49, P2 ;  /* 0x000000ffff2c7224 */ /* 0x000fc600010e0631 */
[CC--:B------:R-:W-:Y:S02]  /*174b0*/  ISETP.GE.U32.AND.EX P0, PT, R59.reuse, R41.reuse, PT, P0 ;  /* 0x000000293b00720c */ /* 0x0c0fe40003f06100 */
[----:B------:R-:W-:Y:S02]  /*174c0*/  IADD3.X R55, PT, PT, R59, ~R41, RZ, P1, !PT ;  /* 0x800000293b377210 */ /* 0x000fe40000ffe4ff */
[----:B------:R-:W-:Y:S02]  /*174d0*/  SEL R43, R43, R57, P0 ;  /* 0x000000392b2b7207 */ /* 0x000fe40000000000 */
[----:B------:R-:W-:Y:S02]  /*174e0*/  SEL R55, R55, R59, P0 ;  /* 0x0000003b37377207 */ /* 0x000fe40000000000 */
[----:B------:R-:W-:Y:S02]  /*174f0*/  SEL R45, R42, R45, P0 ;  /* 0x0000002d2a2d7207 */ /* 0x000fe40000000000 */
[----:B------:R-:W-:-:S02]  /*17500*/  ISETP.GE.U32.AND P1, PT, R43, R40, PT ;  /* 0x000000282b00720c */ /* 0x000fc40003f26070 */
[----:B------:R-:W-:Y:S02]  /*17510*/  SEL R44, R44, R49, P0 ;  /* 0x000000312c2c7207 */ /* 0x000fe40000000000 */
[----:B------:R-:W-:Y:S02]  /*17520*/  IADD3 R42, P2, PT, R45, 0x1, RZ ;  /* 0x000000012d2a7810 */ /* 0x000fe40007f5e0ff */
[----:B------:R-:W-:Y:S02]  /*17530*/  ISETP.GE.U32.AND.EX P0, PT, R55, R41, PT, P1 ;  /* 0x000000293700720c */ /* 0x000fe40003f06110 */
[----:B------:R-:W-:Y:S02]  /*17540*/  IADD3.X R43, PT, PT, RZ, R44, RZ, P2, !PT ;  /* 0x0000002cff2b7210 */ /* 0x000fe400017fe4ff */
[----:B------:R-:W-:Y:S02]  /*17550*/  SEL R42, R42, R45, P0 ;  /* 0x0000002d2a2a7207 */ /* 0x000fe40000000000 */
[----:B------:R-:W-:-:S02]  /*17560*/  LOP3.LUT R40, R54, R51, RZ, 0x3c, !PT ;  /* 0x0000003336287212 */ /* 0x000fc400078e3cff */
[----:B------:R-:W-:Y:S02]  /*17570*/  SEL R43, R43, R44, P0 ;  /* 0x0000002c2b2b7207 */ /* 0x000fe40000000000 */
[-C--:B------:R-:W-:Y:S02]  /*17580*/  IADD3 R41, P2, PT, RZ, -R42.reuse, RZ ;  /* 0x8000002aff297210 */ /* 0x080fe40007f5e0ff */
[----:B------:R-:W-:Y:S02]  /*17590*/  ISETP.GE.AND P1, PT, R40, RZ, PT ;  /* 0x000000ff2800720c */ /* 0x000fe40003f26270 */
[----:B------:R-:W-:Y:S01]  /*175a0*/  ISETP.NE.U32.AND P0, PT, R52, RZ, PT ;  /* 0x000000ff3400720c */ /* 0x000fe20003f05070 */
[----:B------:R-:W-:Y:S01]  /*175b0*/  IMAD.X R40, RZ, RZ, ~R43, P2 ;  /* 0x000000ffff287224 */ /* 0x000fe200010e0e2b */
[----:B------:R-:W-:Y:S01]  /*175c0*/  SEL R42, R41, R42, !P1 ;  /* 0x0000002a292a7207 */ /* 0x000fe20004800000 */
[----:B------:R-:W-:Y:S01]  /*175d0*/  IMAD.MOV.U32 R41, RZ, RZ, 0x0 ;  /* 0x00000000ff297424 */ /* 0x000fe200078e00ff */
[----:B------:R-:W-:-:S02]  /*175e0*/  ISETP.NE.AND.EX P0, PT, R54, RZ, PT, P0 ;  /* 0x000000ff3600720c */ /* 0x000fc40003f05300 */
[----:B------:R-:W-:Y:S02]  /*175f0*/  SEL R43, R40, R43, !P1 ;  /* 0x0000002b282b7207 */ /* 0x000fe40004800000 */
[----:B------:R-:W-:Y:S02]  /*17600*/  MOV R40, R53 ;  /* 0x0000003500287202 */ /* 0x000fe40000000f00 */
[----:B------:R-:W-:Y:S02]  /*17610*/  SEL R42, R42, 0xffffffff, P0 ;  /* 0xffffffff2a2a7807 */ /* 0x000fe40000000000 */
[----:B------:R-:W-:Y:S01]  /*17620*/  SEL R43, R43, 0xffffffff, P0 ;  /* 0xffffffff2b2b7807 */ /* 0x000fe20000000000 */
[----:B------:R-:W-:Y:S06]  /*17630*/  RET.REL.NODEC R40 `(mul_mat_q40_96_8_false) ;  /* 0xfffffe8828707950 */ /* 0x000fec0003c3ffff */
        .weak           $__internal_13_$__cuda_sm20_rem_s64
        .type           $__internal_13_$__cuda_sm20_rem_s64,@function
        .size           $__internal_13_$__cuda_sm20_rem_s64,(.L_x_3699 - $__internal_13_$__cuda_sm20_rem_s64)
$__internal_13_$__cuda_sm20_rem_s64:
[----:B------:R-:W-:Y:S02]  /*17640*/  IADD3 R40, P1, PT, RZ, -R141, RZ ;  /* 0x8000008dff287210 */ /* 0x000fe40007f3e0ff */
[----:B------:R-:W-:Y:S02]  /*17650*/  ISETP.GE.AND P0, PT, R123, RZ, PT ;  /* 0x000000ff7b00720c */ /* 0x000fe40003f06270 */
[----:B------:R-:W-:Y:S02]  /*17660*/  IADD3.X R42, PT, PT, RZ, ~R123, RZ, P1, !PT ;  /* 0x8000007bff2a7210 */ /* 0x000fe40000ffe4ff */
[----:B------:R-:W-:Y:S02]  /*17670*/  SEL R40, R40, R141, !P0 ;  /* 0x0000008d28287207 */ /* 0x000fe40004000000 */
[----:B------:R-:W-:-:S04]  /*17680*/  SEL R41, R42, R123, !P0 ;  /* 0x0000007b2a297207 */ /* 0x000fc80004000000 */
        /* <DEDUP_REMOVED lines=15> */
[----:B------:R-:W-:-:S04]  /*17780*/  IADD3 R45, P2, PT, R55, R44, RZ ;  /* 0x0000002c372d7210 */ /* 0x000fc80007f5e0ff */
[----:B------:R-:W-:Y:S01]  /*17790*/  IADD3.X R39, PT, PT, R39, R43, RZ, P0, !PT ;  /* 0x0000002b27277210 */ /* 0x000fe200007fe4ff */
[----:B------:R-:W-:-:S03]  /*177a0*/  IMAD.WIDE.U32 R42, R45, R40, RZ ;  /* 0x000000282d2a7225 */ /* 0x000fc600078e00ff */
[----:B------:R-:W-:Y:S01]  /*177b0*/  IADD3.X R39, PT, PT, RZ, RZ, R39, P2, P1 ;  /* 0x000000ffff277210 */ /* 0x000fe200017e2427 */
[----:B------:R-:W-:Y:S01]  /*177c0*/  IMAD R43, R45, R41, R43 ;  /* 0x000000292d2b7224 */ /* 0x000fe200078e022b */
[----:B------:R-:W-:Y:S02]  /*177d0*/  IADD3 R49, P0, PT, RZ, -R42, RZ ;  /* 0x8000002aff317210 */ /* 0x000fe40007f1e0ff */
[----:B------:R-:W-:Y:S01]  /*177e0*/  ISETP.GE.AND P1, PT, R47, RZ, PT ;  /* 0x000000ff2f00720c */ /* 0x000fe20003f26270 */
[----:B------:R-:W-:Y:S02]  /*177f0*/  IMAD R43, R39, R40, R43 ;  /* 0x00000028272b7224 */ /* 0x000fe400078e022b */
[----:B------:R-:W-:-:S04]  /*17800*/  IMAD.HI.U32 R44, R45, R49, RZ ;  /* 0x000000312d2c7227 */ /* 0x000fc800078e00ff */
[----:B------:R-:W-:Y:S01]  /*17810*/  IMAD.X R42, RZ, RZ, ~R43, P0 ;  /* 0x000000ffff2a7224 */ /* 0x000fe200000e0e2b */
[----:B------:R-:W-:-:S03]  /*17820*/  IADD3 R43, P4, PT, RZ, -R46, RZ ;  /* 0x8000002eff2b7210 */ /* 0x000fc60007f9e0ff */
        /* <DEDUP_REMOVED lines=8> */
[----:B------:R-:W-:Y:S01]  /*178b0*/  IMAD.X R39, R42, 0x1, R39, P0 ;  /* 0x000000012a277824 */ /* 0x000fe200000e0627 */
[----:B------:R-:W-:Y:S01]  /*178c0*/  MOV R43, RZ ;  /* 0x000000ff002b7202 */ /* 0x000fe20000000f00 */
[----:B------:R-:W-:-:S03]  /*178d0*/  IMAD.HI.U32 R42, R45, R44, RZ ;  /* 0x0000002c2d2a7227 */ /* 0x000fc600078e00ff */
[----:B------:R-:W-:Y:S01]  /*178e0*/  IADD3.X R39, PT, PT, RZ, RZ, R39, P3, P2 ;  /* 0x000000ffff277210 */ /* 0x000fe20001fe4427 */
        /* <DEDUP_REMOVED lines=20> */
[----:B------:R-:W-:-:S03]  /*17a30*/  ISETP.GE.U32.AND.EX P0, PT, R43, R41, PT, P0 ;  /* 0x000000292b00720c */ /* 0x000fc60003f06100 */
[----:B------:R-:W-:Y:S01]  /*17a40*/  IMAD.X R145, R43, 0x1, ~R41, P2 ;  /* 0x000000012b917824 */ /* 0x000fe200010e0e29 */
[----:B------:R-:W-:Y:S02]  /*17a50*/  SEL R144, R144, R39, P0 ;  /* 0x0000002790907207 */ /* 0x000fe40000000000 */
[----:B------:R-:W-:Y:S02]  /*17a60*/  MOV R41, 0x0 ;  /* 0x0000000000297802 */ /* 0x000fe40000000f00 */
[----:B------:R-:W-:Y:S02]  /*17a70*/  SEL R145, R145, R43, P0 ;  /* 0x0000002b91917207 */ /* 0x000fe40000000000 */
[----:B------:R-:W-:Y:S02]  /*17a80*/  IADD3 R39, P2, PT, RZ, -R144, RZ ;  /* 0x80000090ff277210 */ /* 0x000fe40007f5e0ff */
[----:B------:R-:W-:Y:S02]  /*17a90*/  ISETP.NE.U32.AND P0, PT, R141, RZ, PT ;  /* 0x000000ff8d00720c */ /* 0x000fe40003f05070 */
[----:B------:R-:W-:-:S02]  /*17aa0*/  IADD3.X R40, PT, PT, RZ, ~R145, RZ, P2, !PT ;  /* 0x80000091ff287210 */ /* 0x000fc400017fe4ff */
[----:B------:R-:W-:Y:S02]  /*17ab0*/  ISETP.NE.AND.EX P0, PT, R123, RZ, PT, P0 ;  /* 0x000000ff7b00720c */ /* 0x000fe40003f05300 */
[----:B------:R-:W-:Y:S01]  /*17ac0*/  SEL R145, R40, R145, !P1 ;  /* 0x0000009128917207 */ /* 0x000fe20004800000 */
[----:B------:R-:W-:Y:S01]  /*17ad0*/  IMAD.MOV.U32 R40, RZ, RZ, R48 ;  /* 0x000000ffff287224 */ /* 0x000fe200078e0030 */
[----:B------:R-:W-:Y:S02]  /*17ae0*/  SEL R144, R39, R144, !P1 ;  /* 0x0000009027907207 */ /* 0x000fe40004800000 */
[----:B------:R-:W-:Y:S02]  /*17af0*/  SEL R145, R145, 0xffffffff, P0 ;  /* 0xffffffff91917807 */ /* 0x000fe40000000000 */
[----:B------:R-:W-:Y:S01]  /*17b00*/  SEL R144, R144, 0xffffffff, P0 ;  /* 0xffffffff90907807 */ /* 0x000fe20000000000 */
[----:B------:R-:W-:Y:S06]  /*17b10*/  RET.REL.NODEC R40 `(mul_mat_q40_96_8_false) ;  /* 0xfffffe8428387950 */ /* 0x000fec0003c3ffff */
.L_x_575:
        /* <DEDUP_REMOVED lines=14> */
.L_x_3699:


//--------------------- .text.mul_mat_q40_stream_k_fixup_80_8_false --------------------------
	.section	.text.mul_mat_q40_stream_k_fixup_80_8_false,"ax",@progbits
	.align	128
        .global         mul_mat_q40_stream_k_fixup_80_8_false
        .type           mul_mat_q40_stream_k_fixup_80_8_false,@function
        .size           mul_mat_q40_stream_k_fixup_80_8_false,(.L_x_3701 - mul_mat_q40_stream_k_fixup_80_8_false)
        .other          mul_mat_q40_stream_k_fixup_80_8_false,@"STO_CUDA_ENTRY STV_DEFAULT"
mul_mat_q40_stream_k_fixup_80_8_false:
.text.mul_mat_q40_stream_k_fixup_80_8_false:
        /* <DEDUP_REMOVED lines=61> */
.L_x_576:
[----:B------:R-:W-:Y:S01]  /*03d0*/  IMAD.U32 R60, RZ, RZ, UR12 ;  /* 0x0000000cff3c7e24 */ /* 0x000fe2000f8e00ff */
[----:B------:R-:W-:Y:S01]  /*03e0*/  MOV R62, 0x440 ;  /* 0x00000440003e7802 */ /* 0x000fe20000000f00 */
[----:B------:R-:W-:Y:S01]  /*03f0*/  IMAD.U32 R61, RZ, RZ, UR13 ;  /* 0x0000000dff3d7e24 */ /* 0x000fe2000f8e00ff */
[----:B0-----:R-:W-:Y:S01]  /*0400*/  UMOV UR11, UR10 ;  /* 0x0000000a000b7c82 */ /* 0x001fe20008000000 */
[----:B------:R-:W-:Y:S01]  /*0410*/  IMAD.U32 R59, RZ, RZ, UR4 ;  /* 0x00000004ff3b7e24 */ /* 0x000fe2000f8e00ff */
[----:B------:R-:W-:-:S06]  /*0420*/  UMOV UR4, URZ ;  /* 0x000000ff00047c82 */ /* 0x000fcc0008000000 */
[----:B------:R-:W-:Y:S05]  /*0430*/  CALL.REL.NOINC `($__internal_14_$__cuda_sm20_div_s64) ;  /* 0x00000054007c7944 */ /* 0x000fea0003c00000 */
[----:B------:R-:W-:Y:S02]  /*0440*/  IMAD.MOV.U32 R2, RZ, RZ, R36 ;  /* 0x000000ffff027224 */ /* 0x000fe400078e0024 */
[----:B------:R-:W-:-:S07]  /*0450*/  IMAD.MOV.U32 R3, RZ, RZ, R37 ;  /* 0x000000ffff037224 */ /* 0x000fce00078e0025 */
.L_x_577:
        /* <DEDUP_REMOVED lines=41> */
.L_x_578:
[----:B------:R-:W-:Y:S01]  /*06f0*/  IMAD.U32 R60, RZ, RZ, UR12 ;  /* 0x0000000cff3c7e24 */ /* 0x000fe2000f8e00ff */
[----:B------:R-:W-:Y:S01]  /*0700*/  MOV R62, 0x760 ;  /* 0x00000760003e7802 */ /* 0x000fe20000000f00 */
[----:B------:R-:W-:Y:S01]  /*0710*/  IMAD.U32 R61, RZ, RZ, UR13 ;  /* 0x0000000dff3d7e24 */ /* 0x000fe2000f8e00ff */
[----:B------:R-:W-:Y:S01]  /*0720*/  UMOV UR11, UR10 ;  /* 0x0000000a000b7c82 */ /* 0x000fe20008000000 */
[----:B------:R-:W-:Y:S01]  /*0730*/  IMAD.U32 R59, RZ, RZ, UR4 ;  /* 0x00000004ff3b7e24 */ /* 0x000fe2000f8e00ff */
[----:B------:R-:W-:-:S06]  /*0740*/  UMOV UR4, URZ ;  /* 0x000000ff00047c82 */ /* 0x000fcc0008000000 */
[----:B------:R-:W-:Y:S05]  /*0750*/  CALL.REL.NOINC `($__internal_14_$__cuda_sm20_div_s64) ;  /* 0x0000005000b47944 */ /* 0x000fea0003c00000 */
.L_x_579:
        /* <DEDUP_REMOVED lines=21> */
.L_x_580:
[----:B------:R-:W-:Y:S01]  /*08b0*/  IMAD.MOV.U32 R60, RZ, RZ, R2 ;  /* 0x000000ffff3c7224 */ /* 0x000fe200078e0002 */
[----:B------:R-:W-:Y:S01]  /*08c0*/  MOV R62, 0x8f0 ;  /* 0x000008f0003e7802 */ /* 0x000fe20000000f00 */
[----:B------:R-:W-:-:S07]  /*08d0*/  IMAD.MOV.U32 R59, RZ, RZ, R3 ;  /* 0x000000ffff3b7224 */ /* 0x000fce00078e0003 */
[----:B------:R-:W-:Y:S05]  /*08e0*/  CALL.REL.NOINC `($__internal_15_$__cuda_sm20_rem_s64) ;  /* 0x00000054009c7944 */ /* 0x000fea0003c00000 */
[----:B------:R-:W-:-:S07]  /*08f0*/  IMAD.MOV.U32 R5, RZ, RZ, R64 ;  /* 0x000000ffff057224 */ /* 0x000fce00078e0040 */
.L_x_581:
        /* <DEDUP_REMOVED lines=28> */
.L_x_582:
[----:B------:R-:W-:Y:S01]  /*0ac0*/  IMAD.MOV.U32 R60, RZ, RZ, R36 ;  /* 0x000000ffff3c7224 */ /* 0x000fe200078e0024 */
[----:B------:R-:W-:Y:S01]  /*0ad0*/  MOV R62, 0xb00 ;  /* 0x00000b00003e7802 */ /* 0x000fe20000000f00 */
[----:B------:R-:W-:-:S07]  /*0ae0*/  IMAD.MOV.U32 R59, RZ, RZ, R37 ;  /* 0x000000ffff3b7224 */ /* 0x000fce00078e0025 */
[----:B------:R-:W-:Y:S05]  /*0af0*/  CALL.REL.NOINC `($__internal_15_$__cuda_sm20_rem_s64) ;  /* 0x0000005400187944 */ /* 0x000fea0003c00000 */
[----:B------:R-:W-:-:S07]  /*0b00*/  IMAD.MOV.U32 R0, RZ, RZ, R64 ;  /* 0x000000ffff007224 */ /* 0x000fce00078e0040 */
.L_x_583:
        /* <DEDUP_REMOVED lines=33> */
.L_x_584:
[----:B------:R-:W-:Y:S01]  /*0d20*/  IMAD.MOV.U32 R60, RZ, RZ, R34 ;  /* 0x000000ffff3c7224 */ /* 0x000fe200078e0022 */
[----:B------:R-:W-:Y:S01]  /*0d30*/  MOV R62, 0xd80 ;  /* 0x00000d80003e7802 */ /* 0x000fe20000000f00 */
[----:B------:R-:W-:Y:S01]  /*0d40*/  IMAD.MOV.U32 R59, RZ, RZ, R35 ;  /* 0x000000ffff3b7224 */ /* 0x000fe200078e0023 */
[----:B------:R-:W-:Y:S01]  /*0d50*/  UMOV UR11, UR6 ;  /* 0x00000006000b7c82 */ /* 0x000fe20008000000 */
[----:B------:R-:W-:-:S05]  /*0d60*/  UMOV UR4, UR7 ;  /* 0x0000000700047c82 */ /* 0x000fca0008000000 */
[----:B------:R-:W-:Y:S05]  /*0d70*/  CALL.REL.NOINC `($__internal_14_$__cuda_sm20_div_s64) ;  /* 0x0000004c002c7944 */ /* 0x000fea0003c00000 */
        /* <DEDUP_REMOVED lines=9> */
.L_x_585:
[----:B------:R-:W-:-:S04]  /*0e10*/  LOP3.LUT R4, R5, UR7, RZ, 0xfc, !PT ;  /* 0x0000000705047c12 */ /* 0x000fc8000f8efcff */
[----:B------:R-:W-:-:S13]  /*0e20*/  ISETP.NE.AND.EX P0, PT, R4, RZ, PT, !PT ;  /* 0x000000ff0400720c */ /* 0x000fda0003f053f0 */
[----:B------:R-:W-:Y:S05]  /*0e30*/  @P0 BRA `(.L_x_586) ;  /* 0x0000000000500947 */ /* 0x000fea0003800000 */
[----:B------:R-:W0:Y:S01]  /*0e40*/  I2F.U32.RP R8, UR6 ;  /* 0x0000000600087d06 */ /* 0x000e220008209000 */
[----:B------:R-:W-:Y:S01]  /*0e50*/  IMAD R9, RZ, RZ, -UR6 ;  /* 0x80000006ff097e24 */ /* 0x000fe2000f8e02ff */
[----:B------:R-:W-:Y:S01]  /*0e60*/  ISETP.NE.U32.AND P2, PT, RZ, UR6, PT ;  /* 0x00000006ff007c0c */ /* 0x000fe2000bf45070 */
[----:B------:R-:W-:Y:S02]  /*0e70*/  IMAD.MOV.U32 R6, RZ, RZ, RZ ;  /* 0x000000ffff067224 */ /* 0x000fe400078e00ff */
[----:B------:R-:W-:-:S03]  /*0e80*/  IMAD.MOV.U32 R37, RZ, RZ, RZ ;  /* 0x000000ffff257224 */ /* 0x000fc600078e00ff */
        /* <DEDUP_REMOVED lines=15> */
.L_x_586:
[----:B------:R-:W-:Y:S01]  /*0f80*/  IMAD.MOV.U32 R60, RZ, RZ, R3 ;  /* 0x000000ffff3c7224 */ /* 0x000fe200078e0003 */
[----:B------:R-:W-:Y:S01]  /*0f90*/  MOV R62, 0xfe0 ;  /* 0x00000fe0003e7802 */ /* 0x000fe20000000f00 */
[----:B------:R-:W-:Y:S01]  /*0fa0*/  IMAD.MOV.U32 R59, RZ, RZ, R5 ;  /* 0x000000ffff3b7224 */ /* 0x000fe200078e0005 */
[----:B------:R-:W-:Y:S01]  /*0fb0*/  UMOV UR11, UR6 ;  /* 0x00000006000b7c82 */ /* 0x000fe20008000000 */
[----:B------:R-:W-:-:S05]  /*0fc0*/  UMOV UR4, UR7 ;  /* 0x0000000700047c82 */ /* 0x000fca0008000000 */
[----:B------:R-:W-:Y:S05]  /*0fd0*/  CALL.REL.NOINC `($__internal_14_$__cuda_sm20_div_s64) ;  /* 0x0000004800947944 */ /* 0x000fea0003c00000 */
.L_x_587:
        /* <DEDUP_REMOVED lines=26> */
.L_x_589:
[----:B------:R-:W-:Y:S01]  /*1180*/  IMAD.MOV.U32 R60, RZ, RZ, R3 ;  /* 0x000000ffff3c7224 */ /* 0x000fe200078e0003 */
[----:B------:R-:W-:Y:S01]  /*1190*/  MOV R62, 0x11c0 ;  /* 0x000011c0003e7802 */ /* 0x000fe20000000f00 */
[----:B------:R-:W-:-:S07]  /*11a0*/  IMAD.MOV.U32 R59, RZ, RZ, R5 ;  /* 0x000000ffff3b7224 */ /* 0x000fce00078e0005 */
[----:B------:R-:W-:Y:S05]  /*11b0*/  CALL.REL.NOINC `($__internal_15_$__cuda_sm20_rem_s64) ;  /* 0x0000004c00687944 */ /* 0x000fea0003c00000 */
[----:B------:R-:W-:-:S04]  /*11c0*/  ISETP.NE.U32.AND P0, PT, R64, RZ, PT ;  /* 0x000000ff4000720c */ /* 0x000fc80003f05070 */
[----:B------:R-:W-:-:S13]  /*11d0*/  ISETP.NE.AND.EX P0, PT, R65, RZ, PT, P0 ;  /* 0x000000ff4100720c */ /* 0x000fda0003f05300 */
.L_x_588:
        /* <DEDUP_REMOVED lines=12> */
[----:B------:R-:W-:Y:S01]  /*12a0*/  IMAD.MOV.U32 R2, RZ, RZ, RZ ;  /* 0x000000ffff027224 */ /* 0x000fe200078e00ff */
        /* <DEDUP_REMOVED lines=23> */
[----:B------:R-:W2:Y:S01]  /*1420*/  LDCU.64 UR16, c[0x0][0x358] ;  /* 0x00006b00ff1077ac */ /* 0x000ea20008000a00 */
[----:B------:R-:W-:-:S02]  /*1430*/  IMAD.U32 R30, RZ, RZ, UR12 ;  /* 0x0000000cff1e7e24 */ /* 0x000fc4000f8e00ff */
[----:B------:R-:W-:Y:S01]  /*1440*/  IMAD.MOV.U32 R55, RZ, RZ, R34 ;  /* 0x000000ffff377224 */ /* 0x000fe200078e0022 */
[----:B------:R-:W3:Y:S01]  /*1450*/  LDCU.64 UR20, c[0x0][0x398] ;  /* 0x00007300ff1477ac */ /* 0x000ee20008000a00 */
[----:B0-----:R-:W-:Y:S02]  /*1460*/  VIADD R53, R3, 0x20 ;  /* 0x0000002003357836 */ /* 0x001fe40000000000 */
[----:B------:R-:W-:Y:S02]  /*1470*/  IMAD.U32 R56, RZ, RZ, UR5 ;  /* 0x00000005ff387e24 */ /* 0x000fe4000f8e00ff */
[----:B------:R-:W-:Y:S02]  /*1480*/  VIADD R57, R31, UR4 ;  /* 0x000000041f397c36 */ /* 0x000fe40008000000 */
[----:B-1----:R-:W-:-:S07]  /*1490*/  IMAD.U32 R58, RZ, RZ, UR11 ;  /* 0x0000000bff3a7e24 */ /* 0x002fce000f8e00ff */
.L_x_600:
[----:B------:R-:W0:Y:S02]  /*14a0*/  LDC R59, c[0x0][0x3b0] ;  /* 0x0000ec00ff3b7b82 */ /* 0x000e240000000800 */
[----:B0-----:R-:W-:Y:S01]  /*14b0*/  SHF.R.S32.HI R36, RZ, 0x1f, R59 ;  /* 0x0000001fff247819 */ /* 0x001fe2000001143b */
[-C--:B------:R-:W-:Y:S02]  /*14c0*/  IMAD R37, R57, R59.reuse, RZ ;  /* 0x0000003b39257224 */ /* 0x080fe400078e02ff */
[----:B------:R-:W-:-:S04]  /*14d0*/  IMAD.WIDE.U32 R38, R30, R59, RZ ;  /* 0x0000003b1e267225 */ /* 0x000fc800078e00ff */
[----:B------:R-:W-:-:S04]  /*14e0*/  IMAD R37, R36, R30, R37 ;  /* 0x0000001e24257224 */ /* 0x000fc800078e0225 */
[----:B------:R-:W-:-:S04]  /*14f0*/  IMAD.IADD R36, R39, 0x1, R37 ;  /* 0x0000000127247824 */ /* 0x000fc800078e0225 */
[----:B------:R-:W-:Y:S02]  /*1500*/  IMAD R39, R36, UR9, RZ ;  /* 0x0000000924277c24 */ /* 0x000fe4000f8e02ff */
[----:B------:R-:W-:-:S04]  /*1510*/  IMAD.WIDE.U32 R36, R38, UR9, RZ ;  /* 0x0000000926247c25 */ /* 0x000fc8000f8e00ff */
[----:B------:R-:W-:Y:S02]  /*1520*/  IMAD R39, R38, UR18, R39 ;  /* 0x0000001226277c24 */ /* 0x000fe4000f8e0227 */
[----:B------:R-:W-:-:S04]  /*1530*/  IMAD.WIDE.U32 R60, R36, R56, RZ ;  /* 0x00000038243c7225 */ /* 0x000fc800078e00ff */
[----:B------:R-:W-:-:S04]  /*1540*/  IMAD.IADD R37, R37, 0x1, R39 ;  /* 0x0000000125257824 */ /* 0x000fc800078e0227 */
[----:B------:R-:W-:-:S04]  /*1550*/  IMAD R37, R37, R56, RZ ;  /* 0x0000003825257224 */ /* 0x000fc800078e02ff */
[----:B------:R-:W-:-:S04]  /*1560*/  IMAD R37, R58, R36, R37 ;  /* 0x000000243a257224 */ /* 0x000fc800078e0225 */
[----:B------:R-:W-:-:S05]  /*1570*/  IMAD.IADD R36, R61, 0x1, R37 ;  /* 0x000000013d247824 */ /* 0x000fca00078e0225 */
[----:B------:R-:W-:-:S13]  /*1580*/  ISETP.NE.U32.AND P0, PT, R36, RZ, PT ;  /* 0x000000ff2400720c */ /* 0x000fda0003f05070 */
[----:B------:R-:W-:Y:S05]  /*1590*/  @P0 BRA `(.L_x_590) ;  /* 0x0000000000600947 */ /* 0x000fea0003800000 */
[----:B------:R-:W0:Y:S01]  /*15a0*/  I2F.U32.RP R38, UR10 ;  /* 0x0000000a00267d06 */ /* 0x000e220008209000 */
[----:B------:R-:W-:Y:S01]  /*15b0*/  UIMAD UR4, UR6, UR8, URZ ;  /* 0x00000008060472a4 */ /* 0x000fe2000f8e02ff */
[----:B------:R-:W-:Y:S01]  /*15c0*/  IMAD.MOV.U32 R36, RZ, RZ, RZ ;  /* 0x000000ffff247224 */ /* 0x000fe200078e00ff */
[----:B------:R-:W-:-:S04]  /*15d0*/  ISETP.NE.U32.AND P2, PT, RZ, UR10, PT ;  /* 0x0000000aff007c0c */ /* 0x000fc8000bf45070 */
[----:B------:R-:W-:-:S04]  /*15e0*/  IMAD R59, R59, UR4, RZ ;  /* 0x000000043b3b7c24 */ /* 0x000fc8000f8e02ff */
[----:B------:R-:W-:Y:S01]  /*15f0*/  IMAD R59, R59, UR9, RZ ;  /* 0x000000093b3b7c24 */ /* 0x000fe2000f8e02ff */
[----:B0-----:R-:W0:Y:S03]  /*1600*/  MUFU.RCP R38, R38 ;  /* 0x0000002600267308 */ /* 0x001e260000001000 */
[----:B------:R-:W-:Y:S02]  /*1610*/  IMAD R59, R59, R56, RZ ;  /* 0x000000383b3b7224 */ /* 0x000fe400078e02ff */
[----:B0-----:R-:W-:-:S06]  /*1620*/  VIADD R37, R38, 0xffffffe ;  /* 0x0ffffffe26257836 */ /* 0x001fcc0000000000 */
[----:B------:R-:W0:Y:S02]  /*1630*/  F2I.FTZ.U32.TRUNC.NTZ R37, R37 ;  /* 0x0000002500257305 */ /* 0x000e24000021f000 */
[----:B0-----:R-:W-:-:S04]  /*1640*/  IMAD.MOV R39, RZ, RZ, -R37 ;  /* 0x000000ffff277224 */ /* 0x001fc800078e0a25 */
[----:B------:R-:W-:-:S04]  /*1650*/  IMAD R39, R39, UR10, RZ ;  /* 0x0000000a27277c24 */ /* 0x000fc8000f8e02ff */
        /* <DEDUP_REMOVED lines=12> */
.L_x_590:
[----:B------:R-:W-:Y:S01]  /*1720*/  USHF.R.S32.HI UR4, URZ, 0x1f, UR8 ;  /* 0x0000001fff047899 */ /* 0x000fe20008011408 */
[----:B------:R-:W-:Y:S01]  /*1730*/  IMAD.MOV.U32 R59, RZ, RZ, R36 ;  /* 0x000000ffff3b7224 */ /* 0x000fe200078e0024 */
[----:B------:R-:W-:Y:S01]  /*1740*/  UIMAD.WIDE.U32 UR12, UR8, UR6, URZ ;  /* 0x00000006080c72a5 */ /* 0x000fe2000f8e00ff */
[----:B------:R-:W-:Y:S01]  /*1750*/  MOV R62, 0x17f0 ;  /* 0x000017f0003e7802 */ /* 0x000fe20000000f00 */
[----:B------:R-:W-:Y:S01]  /*1760*/  UIMAD UR4, UR4, UR6, URZ ;  /* 0x00000006040472a4 */ /* 0x000fe2000f8e02ff */
[----:B------:R-:W0:Y:S03]  /*1770*/  LDCU UR11, c[0x0][0x370] ;  /* 0x00006e00ff0b77ac */ /* 0x000e260008000800 */
[----:B------:R-:W-:Y:S01]  /*1780*/  IMAD.U32 R31, RZ, RZ, UR13 ;  /* 0x0000000dff1f7e24 */ /* 0x000fe2000f8e00ff */
[----:B------:R-:W-:Y:S01]  /*1790*/  UIMAD UR4, UR8, UR7, UR4 ;  /* 0x00000007080472a4 */ /* 0x000fe2000f8e0204 */
[----:B------:R-:W-:Y:S01]  /*17a0*/  IMAD.U32 R30, RZ, RZ, UR12 ;  /* 0x0000000cff1e7e24 */ /* 0x000fe2000f8e00ff */
[----:B------:R-:W-:-:S04]  /*17b0*/  USHF.R.S32.HI UR18, URZ, 0x1f, UR9 ;  /* 0x0000001fff127899 */ /* 0x000fc80008011409 */
[----:B------:R-:W-:Y:S01]  /*17c0*/  VIADD R57, R31, UR4 ;  /* 0x000000041f397c36 */ /* 0x000fe20008000000 */
[----:B------:R-:W-:-:S07]  /*17d0*/  UMOV UR4, URZ ;  /* 0x000000ff00047c82 */ /* 0x000fce0008000000 */
[----:B0-23--:R-:W-:Y:S05]  /*17e0*/  CALL.REL.NOINC `($__internal_14_$__cuda_sm20_div_s64) ;  /* 0x0000004000907944 */ /* 0x00dfea0003c00000 */
.L_x_591:
[----:B------:R-:W-:-:S04]  /*17f0*/  LOP3.LUT R38, R37, UR7, RZ, 0xfc, !PT ;  /* 0x0000000725267c12 */ /* 0x000fc8000f8efcff */
[----:B------:R-:W-:-:S13]  /*1800*/  ISETP.NE.U32.AND P0, PT, R38, RZ, PT ;  /* 0x000000ff2600720c */ /* 0x000fda0003f05070 */
        /* <DEDUP_REMOVED lines=20> */
.L_x_592:
[----:B------:R-:W-:Y:S01]  /*1950*/  IMAD.MOV.U32 R60, RZ, RZ, R36 ;  /* 0x000000ffff3c7224 */ /* 0x000fe200078e0024 */
[----:B------:R-:W-:Y:S01]  /*1960*/  MOV R62, 0x1990 ;  /* 0x00001990003e7802 */ /* 0x000fe20000000f00 */
[----:B------:R-:W-:-:S07]  /*1970*/  IMAD.MOV.U32 R59, RZ, RZ, R37 ;  /* 0x000000ffff3b7224 */ /* 0x000fce00078e0025 */
[----:B--23--:R-:W-:Y:S05]  /*1980*/  CALL.REL.NOINC `($__internal_15_$__cuda_sm20_rem_s64) ;  /* 0x0000004400747944 */ /* 0x00cfea0003c00000 */
.L_x_593:
        /* <DEDUP_REMOVED lines=15> */
[----:B---3--:R-:W-:-:S04]  /*1a80*/  LEA R36, P0, R38, UR20, 0x2 ;  /* 0x0000001426247c11 */ /* 0x008fc8000f8010ff */
        /* <DEDUP_REMOVED lines=70> */
[----:B------:R-:W-:Y:S01]  /*1ef0*/  FADD R2, R2, R67 ;  /* 0x0000004302027221 */ /* 0x000fe20000000000 */
[----:B------:R-:W-:Y:S01]  /*1f00*/  FADD R5, R5, R66 ;  /* 0x0000004205057221 */ /* 0x000fe20000000000 */
[----:B--2---:R-:W-:Y:S01]  /*1f10*/  FADD R11, R11, R54 ;  /* 0x000000360b0b7221 */ /* 0x004fe20000000000 */
[----:B------:R-:W-:-:S04]  /*1f20*/  LOP3.LUT R54, R59, UR7, RZ, 0xfc, !PT ;  /* 0x000000073b367c12 */ /* 0x000fc8000f8efcff */
[----:B------:R-:W-:Y:S01]  /*1f30*/  ISETP.NE.U32.AND P0, PT, R54, RZ, PT ;  /* 0x000000ff3600720c */ /* 0x000fe20003f05070 */
[----:B---3--:R-:W-:Y:S01]  /*1f40*/  FADD R10, R10, R61 ;  /* 0x0000003d0a0a7221 */ /* 0x008fe20000000000 */
[----:B----4-:R-:W-:Y:S01]  /*1f50*/  FADD R12, R12, R63 ;  /* 0x0000003f0c0c7221 */ /* 0x010fe20000000000 */
[----:B-----5:R-:W-:Y:S01]  /*1f60*/  FADD R13, R13, R62 ;  /* 0x0000003e0d0d7221 */ /* 0x020fe20000000000 */
[----:B------:R-:W-:Y:S01]  /*1f70*/  FADD R4, R4, R65 ;  /* 0x0000004104047221 */ /* 0x000fe20000000000 */
[----:B------:R-:W-:Y:S01]  /*1f80*/  FADD R7, R7, R64 ;  /* 0x0000004007077221 */ /* 0x000fe20000000000 */
[----:B------:R-:W-:Y:S01]  /*1f90*/  FADD R8, R8, R39 ;  /* 0x0000002708087221 */ /* 0x000fe20000000000 */
[----:B------:R-:W-:Y:S01]  /*1fa0*/  FADD R9, R9, R38 ;  /* 0x0000002609097221 */ /* 0x000fe20000000000 */
[----:B------:R-:W-:-:S05]  /*1fb0*/  FADD R6, R6, R55 ;  /* 0x0000003706067221 */ /* 0x000fca0000000000 */
        /* <DEDUP_REMOVED lines=21> */
.L_x_595:
[----:B------:R-:W-:-:S07]  /*2110*/  MOV R62, 0x2130 ;  /* 0x00002130003e7802 */ /* 0x000fce0000000f00 */
[----:B------:R-:W-:Y:S05]  /*2120*/  CALL.REL.NOINC `($__internal_15_$__cuda_sm20_rem_s64) ;  /* 0x0000003c008c7944 */ /* 0x000fea0003c00000 */
[----:B------:R-:W-:-:S04]  /*2130*/  ISETP.NE.U32.AND P0, PT, R64, RZ, PT ;  /* 0x000000ff4000720c */ /* 0x000fc80003f05070 */
[----:B------:R-:W-:-:S13]  /*2140*/  ISETP.NE.AND.EX P0, PT, R65, RZ, PT, P0 ;  /* 0x000000ff4100720c */ /* 0x000fda0003f05300 */
.L_x_596:
        /* <DEDUP_REMOVED lines=24> */
.L_x_598:
[----:B------:R-:W-:Y:S01]  /*22d0*/  MOV R62, 0x2310 ;  /* 0x00002310003e7802 */ /* 0x000fe20000000f00 */
[----:B------:R-:W-:Y:S01]  /*22e0*/  UMOV UR11, UR6 ;  /* 0x00000006000b7c82 */ /* 0x000fe20008000000 */
[----:B------:R-:W-:-:S05]  /*22f0*/  UMOV UR4, UR7 ;  /* 0x0000000700047c82 */ /* 0x000fca0008000000 */
[----:B------:R-:W-:Y:S05]  /*2300*/  CALL.REL.NOINC `($__internal_14_$__cuda_sm20_div_s64) ;  /* 0x0000003400c87944 */ /* 0x000fea0003c00000 */
.L_x_599:
[----:B------:R-:W-:-:S04]  /*2310*/  ISETP.GE.U32.AND P0, PT, R36, R32, PT ;  /* 0x000000202400720c */ /* 0x000fc80003f06070 */
[----:B------:R-:W-:-:S13]  /*2320*/  ISETP.GE.AND.EX P0, PT, R37, R33, PT, P0 ;  /* 0x000000212500720c */ /* 0x000fda0003f06300 */
[----:B------:R-:W-:Y:S05]  /*2330*/  @!P0 BRA `(.L_x_597) ;  /* 0x0000000000148947 */ /* 0x000fea0003800000 */
.L_x_594:
[----:B------:R-:W-:Y:S01]  /*2340*/  IADD3 R56, P0, PT, R56, -0x1, RZ ;  /* 0xffffffff38387810 */ /* 0x000fe20007f1e0ff */
[----:B------:R-:W-:Y:S02]  /*2350*/  IMAD.MOV.U32 R55, RZ, RZ, R60 ;  /* 0x000000ffff377224 */ /* 0x000fe400078e003c */
[----:B------:R-:W-:Y:S01]  /*2360*/  IMAD.MOV.U32 R54, RZ, RZ, R59 ;  /* 0x000000ffff367224 */ /* 0x000fe200078e003b */
[----:B------:R-:W-:Y:S01]  /*2370*/  IADD3.X R58, PT, PT, R58, -0x1, RZ, P0, !PT ;  /* 0xffffffff3a3a7810 */ /* 0x000fe200007fe4ff */
[----:B------:R-:W-:Y:S08]  /*2380*/  BRA `(.L_x_600) ;  /* 0xfffffff000447947 */ /* 0x000ff0000383ffff */
.L_x_597:
        /* <DEDUP_REMOVED lines=31> */
.L_x_601:
[----:B------:R-:W-:Y:S01]  /*2580*/  IMAD.MOV.U32 R60, RZ, RZ, R34 ;  /* 0x000000ffff3c7224 */ /* 0x000fe200078e0022 */
[----:B------:R-:W-:Y:S01]  /*2590*/  MOV R62, 0x25d0 ;  /* 0x000025d0003e7802 */ /* 0x000fe20000000f00 */
[----:B------:R-:W-:Y:S01]  /*25a0*/  UMOV UR11, UR4 ;  /* 0x00000004000b7c82 */ /* 0x000fe20008000000 */
[----:B------:R-:W-:-:S05]  /*25b0*/  UMOV UR4, UR10 ;  /* 0x0000000a00047c82 */ /* 0x000fca0008000000 */
[----:B------:R-:W-:Y:S05]  /*25c0*/  CALL.REL.NOINC `($__internal_14_$__cuda_sm20_div_s64) ;  /* 0x0000003400187944 */ /* 0x000fea0003c00000 */
[----:B------:R-:W-:-:S07]  /*25d0*/  IMAD.MOV.U32 R33, RZ, RZ, R36 ;  /* 0x000000ffff217224 */ /* 0x000fce00078e0024 */
.L_x_602:
        /* <DEDUP_REMOVED lines=35> */
.L_x_603:
[----:B------:R-:W-:Y:S01]  /*2810*/  MOV R62, 0x2850 ;  /* 0x00002850003e7802 */ /* 0x000fe20000000f00 */
[----:B------:R-:W-:Y:S01]  /*2820*/  UMOV UR11, UR4 ;  /* 0x00000004000b7c82 */ /* 0x000fe20008000000 */
[----:B------:R-:W-:-:S05]  /*2830*/  UMOV UR4, UR8 ;  /* 0x0000000800047c82 */ /* 0x000fca0008000000 */
[----:B------:R-:W-:Y:S05]  /*2840*/  CALL.REL.NOINC `($__internal_14_$__cuda_sm20_div_s64) ;  /* 0x0000003000787944 */ /* 0x000fea0003c00000 */
[----:B------:R-:W-:-:S07]  /*2850*/  IMAD.MOV.U32 R32, RZ, RZ, R36 ;  /* 0x000000ffff207224 */ /* 0x000fce00078e0024 */
.L_x_604:
        /* <DEDUP_REMOVED lines=26> */
.L_x_605:
[----:B------:R-:W-:Y:S01]  /*2a00*/  MOV R62, 0x2a40 ;  /* 0x00002a40003e7802 */ /* 0x000fe20000000f00 */
[----:B------:R-:W-:Y:S01]  /*2a10*/  UMOV UR11, UR6 ;  /* 0x00000006000b7c82 */ /* 0x000fe20008000000 */
[----:B------:R-:W-:-:S05]  /*2a20*/  UMOV UR4, UR7 ;  /* 0x0000000700047c82 */ /* 0x000fca0008000000 */
[----:B------:R-:W-:Y:S05]  /*2a30*/  CALL.REL.NOINC `($__internal_14_$__cuda_sm20_div_s64) ;  /* 0x0000002c00fc7944 */ /* 0x000fea0003c00000 */
[----:B------:R-:W-:-:S07]  /*2a40*/  IMAD.MOV.U32 R38, RZ, RZ, R36 ;  /* 0x000000ffff267224 */ /* 0x000fce00078e0024 */
.L_x_606:
        /* <DEDUP_REMOVED lines=341> */
[----:B------:R-:W-:-:S04]  /*3fa0*/  IADD3 R0, P0, PT, R38, R3, RZ ;  /* 0x0000000326007210 */ /* 0x000fc80007f1e0ff */
[----:B------:R-:W-:Y:S02]  /*3fb0*/  LEA.HI.X.SX32 R3, R3, R54, 0x1, P0 ;  /* 0x0000003603037211 */ /* 0x000fe400000f0eff */
[----:B------:R-:W-:-:S04]  /*3fc0*/  LEA R8, P0, R0, UR4, 0x2 ;  /* 0x0000000400087c11 */ /* 0x000fc8000f8010ff */
[----:B-1----:R-:W-:-:S05]  /*3fd0*/  LEA.HI.X R9, R0, UR5, R3, 0x2, P0 ;  /* 0x0000000500097c11 */ /* 0x002fca00080f1403 */
        /* <DEDUP_REMOVED lines=28> */
.L_x_607:
[----:B------:R-:W0:Y:S01]  /*41a0*/  LDC.64 R30, c[0x0][0x388] ;  /* 0x0000e200ff1e7b82 */ /* 0x000e220000000a00 */
[----:B------:R-:W-:-:S04]  /*41b0*/  SHF.R.S64 R37, RZ, 0x1e, R32 ;  /* 0x0000001eff257819 */ /* 0x000fc80000001020 */
[----:B0-----:R-:W-:-:S04]  /*41c0*/  IADD3 R36, P0, PT, R37, R30, RZ ;  /* 0x0000001e25247210 */ /* 0x001fc80007f1e0ff */
[----:B------:R-:W-:-:S06]  /*41d0*/  LEA.HI.X.SX32 R37, R32, R31, 0x2, P0 ;  /* 0x0000001f20257211 */ /* 0x000fcc00000f16ff */
[----:B------:R-:W2:Y:S01]  /*41e0*/  LDG.E R37, desc[UR16][R36.64] ;  /* 0x0000001024257981 */ /* 0x000ea2000c1e1900 */
[----:B------:R-:W-:Y:S01]  /*41f0*/  IMAD R39, R0, 0x20, R3 ;  /* 0x0000002000277824 */ /* 0x000fe200078e0203 */
[----:B------:R-:W-:-:S04]  /*4200*/  IADD3 R55, P1, PT, RZ, RZ, RZ ;  /* 0x000000ffff377210 */ /* 0x000fc80007f3e0ff */
[----:B------:R-:W-:Y:S02]  /*4210*/  ISETP.GT.U32.AND P0, PT, R39, 0x4f, PT ;  /* 0x0000004f2700780c */ /* 0x000fe40003f04070 */
[----:B------:R-:W-:-:S04]  /*4220*/  IADD3.X R32, PT, PT, R32, 0x1, RZ, P1, !PT ;  /* 0x0000000120207810 */ /* 0x000fc80000ffe4ff */
[----:B------:R-:W-:-:S04]  /*4230*/  SHF.R.S64 R55, R55, 0x1e, R32 ;  /* 0x0000001e37377819 */ /* 0x000fc80000001020 */
[----:B------:R-:W-:-:S03]  /*4240*/  IADD3 R30, P1, PT, R55, R30, RZ ;  /* 0x0000001e371e7210 */ /* 0x000fc60007f3e0ff */
[----:B------:R-:W0:Y:S01]  /*4250*/  @!P0 LDC.64 R34, c[0x0][0x380] ;  /* 0x0000e000ff228b82 */ /* 0x000e220000000a00 */
[----:B------:R-:W-:-:S05]  /*4260*/  LEA.HI.X.SX32 R31, R32, R31, 0x2, P1 ;  /* 0x0000001f201f7211 */ /* 0x000fca00008f16ff */
[----:B------:R-:W3:Y:S01]  /*4270*/  LDG.E R30, desc[UR16][R30.64] ;  /* 0x000000101e1e7981 */ /* 0x000ee2000c1e1900 */
[----:B--2---:R-:W-:-:S04]  /*4280*/  @!P0 IMAD.IADD R55, R37, 0x1, R39 ;  /* 0x0000000125378824 */ /* 0x004fc800078e0227 */
[----:B0-----:R-:W-:-:S06]  /*4290*/  @!P0 IMAD.WIDE R34, R55, 0x4, R34 ;  /* 0x0000000437228825 */ /* 0x001fcc00078e0222 */
[----:B------:R-:W2:Y:S01]  /*42a0*/  @!P0 LDG.E R34, desc[UR16][R34.64] ;  /* 0x0000001022228981 */ /* 0x000ea2000c1e1900 */
[----:B------:R-:W0:Y:S01]  /*42b0*/  @!P0 S2R R55, SR_CgaCtaId ;  /* 0x0000000000378919 */ /* 0x000e220000008800 */
[----:B------:R-:W-:Y:S01]  /*42c0*/  @!P0 MOV R32, 0x400 ;  /* 0x0000040000208802 */ /* 0x000fe20000000f00 */
[----:B------:R-:W-:-:S04]  /*42d0*/  IMAD R37, R38, -0x50, -R37 ;  /* 0xffffffb026257824 */ /* 0x000fc800078e0a25 */
[----:B---3--:R-:W-:Y:S01]  /*42e0*/  IMAD.IADD R37, R30, 0x1, R37 ;  /* 0x000000011e257824 */ /* 0x008fe200078e0225 */
[----:B0-----:R-:W-:-:S05]  /*42f0*/  @!P0 LEA R32, R55, R32, 0x18 ;  /* 0x0000002037208211 */ /* 0x001fca00078ec0ff */
[----:B------:R-:W-:Y:S01]  /*4300*/  @!P0 IMAD R39, R39, 0x4, R32 ;  /* 0x0000000427278824 */ /* 0x000fe200078e0220 */
[----:B------:R-:W-:-:S04]  /*4310*/  ISETP.GE.AND P1, PT, R0, R37, PT ;  /* 0x000000250000720c */ /* 0x000fc80003f26270 */
[----:B--2---:R0:W-:Y:S01]  /*4320*/  @!P0 STS [R39], R34 ;  /* 0x0000002227008388 */ /* 0x0041e20000000800 */
[----:B------:R-:W-:Y:S08]  /*4330*/  BAR.SYNC.DEFER_BLOCKING 0x0 ;  /* 0x0000000000007b1d */ /* 0x000ff00000010000 */
        /* <DEDUP_REMOVED lines=333> */
[----:B------:R-:W0:Y:S02]  /*5810*/  LDS R36, [R36+0x120] ;  /* 0x0001200024247984 */ /* 0x000e240000000800 */
[----:B0-----:R-:W-:-:S05]  /*5820*/  IMAD R3, R36, UR4, R3 ;  /* 0x0000000424037c24 */ /* 0x001fca000f8e0203 */
[----:B------:R-:W-:-:S04]  /*5830*/  IADD3 R0, P0, PT, R38, R3, RZ ;  /* 0x0000000326007210 */ /* 0x000fc80007f1e0ff */
[----:B------:R-:W-:Y:S02]  /*5840*/  LEA.HI.X.SX32 R3, R3, R39, 0x1, P0 ;  /* 0x0000002703037211 */ /* 0x000fe400000f0eff */
[----:B------:R-:W-:-:S04]  /*5850*/  LEA R8, P0, R0, UR6, 0x2 ;  /* 0x0000000600087c11 */ /* 0x000fc8000f8010ff */
[----:B-1----:R-:W-:-:S05]  /*5860*/  LEA.HI.X R9, R0, UR7, R3, 0x2, P0 ;  /* 0x0000000700097c11 */ /* 0x002fca00080f1403 */
        /* <DEDUP_REMOVED lines=28> */
        .weak           $__internal_14_$__cuda_sm20_div_s64
        .type           $__internal_14_$__cuda_sm20_div_s64,@function
        .size           $__internal_14_$__cuda_sm20_div_s64,($__internal_15_$__cuda_sm20_rem_s64 - $__internal_14_$__cuda_sm20_div_s64)
$__internal_14_$__cuda_sm20_div_s64:
[----:B------:R-:W-:Y:S01]  /*5a30*/  UIADD3 UR12, UP1, UPT, URZ, -UR11, URZ ;  /* 0x8000000bff0c7290 */ /* 0x000fe2000ff3e0ff */
[----:B------:R-:W-:Y:S01]  /*5a40*/  ISETP.GE.AND P3, PT, R59, RZ, PT ;  /* 0x000000ff3b00720c */ /* 0x000fe20003f66270 */
[----:B------:R-:W-:Y:S01]  /*5a50*/  UISETP.GE.AND UP0, UPT, UR4, URZ, UPT ;  /* 0x000000ff0400728c */ /* 0x000fe2000bf06270 */
[----:B------:R-:W-:Y:S01]  /*5a60*/  IMAD.MOV.U32 R69, RZ, RZ, RZ ;  /* 0x000000ffff457224 */ /* 0x000fe200078e00ff */
        /* <DEDUP_REMOVED lines=8> */
[C---:B------:R-:W-:Y:S01]  /*5af0*/  IMAD R61, R36.reuse, UR13, R65 ;  /* 0x0000000d243d7c24 */ /* 0x040fe2000f8e0241 */
[----:B------:R-:W-:Y:S01]  /*5b00*/  IADD3 R39, P0, PT, RZ, -R64, RZ ;  /* 0x80000040ff277210 */ /* 0x000fe20007f1e0ff */
[----:B------:R-:W-:Y:S02]  /*5b10*/  IMAD.MOV.U32 R65, RZ, RZ, R36 ;  /* 0x000000ffff417224 */ /* 0x000fe400078e0024 */
[----:B------:R-:W-:Y:S02]  /*5b20*/  IMAD R61, R37, UR12, R61 ;  /* 0x0000000c253d7c24 */ /* 0x000fe4000f8e023d */
[----:B------:R-:W-:-:S04]  /*5b30*/  IMAD.HI.U32 R64, R36, R39, RZ ;  /* 0x0000002724407227 */ /* 0x000fc800078e00ff */
[----:B------:R-:W-:-:S04]  /*5b40*/  IMAD.X R61, RZ, RZ, ~R61, P0 ;  /* 0x000000ffff3d7224 */ /* 0x000fc800000e0e3d */
[----:B------:R-:W-:-:S04]  /*5b50*/  IMAD.WIDE.U32 R64, P0, R36, R61, R64 ;  /* 0x0000003d24407225 */ /* 0x000fc80007800040 */
[----:B------:R-:W-:-:S04]  /*5b60*/  IMAD.HI.U32 R36, R37, R61, RZ ;  /* 0x0000003d25247227 */ /* 0x000fc800078e00ff */
[----:B------:R-:W-:-:S04]  /*5b70*/  IMAD.HI.U32 R38, P1, R37, R39, R64 ;  /* 0x0000002725267227 */ /* 0x000fc80007820040 */
[----:B------:R-:W-:Y:S02]  /*5b80*/  IMAD R39, R37, R61, RZ ;  /* 0x0000003d25277224 */ /* 0x000fe400078e02ff */
[----:B------:R-:W-:-:S03]  /*5b90*/  IMAD.X R36, R36, 0x1, R37, P0 ;  /* 0x0000000124247824 */ /* 0x000fc600000e0625 */
[----:B------:R-:W-:-:S04]  /*5ba0*/  IADD3 R39, P2, PT, R39, R38, RZ ;  /* 0x0000002627277210 */ /* 0x000fc80007f5e0ff */
[----:B------:R-:W-:Y:S01]  /*5bb0*/  IADD3.X R36, PT, PT, RZ, RZ, R36, P2, P1 ;  /* 0x000000ffff247210 */ /* 0x000fe200017e2424 */
[----:B------:R-:W-:-:S04]  /*5bc0*/  IMAD.WIDE.U32 R64, R39, UR12, RZ ;  /* 0x0000000c27407c25 */ /* 0x000fc8000f8e00ff */
        /* <DEDUP_REMOVED lines=16> */
[----:B------:R-:W-:-:S03]  /*5cd0*/  IADD3.X R36, PT, PT, RZ, RZ, R36, P2, P1 ;  /* 0x000000ffff247210 */ /* 0x000fc600017e2424 */
        /* <DEDUP_REMOVED lines=14> */
[C---:B------:R-:W-:Y:S02]  /*5dc0*/  IADD3.X R64, PT, PT, R61.reuse, ~UR13, RZ, P1, !PT ;  /* 0x8000000d3d407c10 */ /* 0x040fe40008ffe4ff */
[----:B------:R-:W-:Y:S02]  /*5dd0*/  ISETP.GE.U32.AND.EX P0, PT, R61, UR13, PT, P0 ;  /* 0x0000000d3d007c0c */ /* 0x000fe4000bf06100 */
[----:B------:R-:W-:Y:S02]  /*5de0*/  IADD3 R39, P1, PT, R36, 0x1, RZ ;  /* 0x0000000124277810 */ /* 0x000fe40007f3e0ff */
[----:B------:R-:W-:Y:S02]  /*5df0*/  SEL R63, R63, R38, P0 ;  /* 0x000000263f3f7207 */ /* 0x000fe40000000000 */
[----:B------:R-:W-:Y:S01]  /*5e00*/  SEL R39, R39, R36, P0 ;  /* 0x0000002427277207 */ /* 0x000fe20000000000 */
[----:B------:R-:W-:Y:S01]  /*5e10*/  IMAD.X R38, RZ, RZ, R37, P1 ;  /* 0x000000ffff267224 */ /* 0x000fe200008e0625 */
[----:B------:R-:W-:-:S02]  /*5e20*/  SEL R64, R64, R61, P0 ;  /* 0x0000003d40407207 */ /* 0x000fc40000000000 */
[----:B------:R-:W-:Y:S01]  /*5e30*/  ISETP.GE.U32.AND P1, PT, R63, UR12, PT ;  /* 0x0000000c3f007c0c */ /* 0x000fe2000bf26070 */
[----:B------:R-:W-:Y:S01]  /*5e40*/  IMAD.MOV.U32 R63, RZ, RZ, 0x0 ;  /* 0x00000000ff3f7424 */ /* 0x000fe200078e00ff */
[----:B------:R-:W-:Y:S02]  /*5e50*/  SEL R38, R38, R37, P0 ;  /* 0x0000002526267207 */ /* 0x000fe40000000000 */
[----:B------:R-:W-:Y:S02]  /*5e60*/  IADD3 R36, P2, PT, R39, 0x1, RZ ;  /* 0x0000000127247810 */ /* 0x000fe40007f5e0ff */
[----:B------:R-:W-:-:S03]  /*5e70*/  ISETP.GE.U32.AND.EX P0, PT, R64, UR13, PT, P1 ;  /* 0x0000000d40007c0c */ /* 0x000fc6000bf06110 */
[----:B------:R-:W-:Y:S01]  /*5e80*/  IMAD.X R37, RZ, RZ, R38, P2 ;  /* 0x000000ffff257224 */ /* 0x000fe200010e0626 */
[----:B------:R-:W-:Y:S02]  /*5e90*/  SEL R36, R36, R39, P0 ;  /* 0x0000002724247207 */ /* 0x000fe40000000000 */
[----:B------:R-:W-:Y:S02]  /*5ea0*/  LOP3.LUT R39, R59, UR4, RZ, 0x3c, !PT ;  /* 0x000000043b277c12 */ /* 0x000fe4000f8e3cff */
[----:B------:R-:W-:Y:S02]  /*5eb0*/  SEL R38, R37, R38, P0 ;  /* 0x0000002625267207 */ /* 0x000fe40000000000 */
[-C--:B------:R-:W-:Y:S02]  /*5ec0*/  IADD3 R37, P2, PT, RZ, -R36.reuse, RZ ;  /* 0x80000024ff257210 */ /* 0x080fe40007f5e0ff */
[----:B------:R-:W-:Y:S02]  /*5ed0*/  ISETP.GE.AND P1, PT, R39, RZ, PT ;  /* 0x000000ff2700720c */ /* 0x000fe40003f26270 */
[----:B------:R-:W-:Y:S01]  /*5ee0*/  ISETP.NE.U32.AND P0, PT, RZ, UR11, PT ;  /* 0x0000000bff007c0c */ /* 0x000fe2000bf05070 */
[----:B------:R-:W-:Y:S01]  /*5ef0*/  IMAD.X R39, RZ, RZ, ~R38, P2 ;  /* 0x000000ffff277224 */ /* 0x000fe200010e0e26 */
[----:B------:R-:W-:-:S02]  /*5f00*/  SEL R37, R37, R36, !P1 ;  /* 0x0000002425257207 */ /* 0x000fc40004800000 */
[----:B------:R-:W-:Y:S02]  /*5f10*/  ISETP.NE.AND.EX P0, PT, RZ, UR4, PT, P0 ;  /* 0x00000004ff007c0c */ /* 0x000fe4000bf05300 */
[----:B------:R-:W-:Y:S02]  /*5f20*/  SEL R39, R39, R38, !P1 ;  /* 0x0000002627277207 */ /* 0x000fe40004800000 */
[----:B------:R-:W-:Y:S02]  /*5f30*/  SEL R36, R37, 0xffffffff, P0 ;  /* 0xffffffff25247807 */ /* 0x000fe40000000000 */
[----:B------:R-:W-:Y:S01]  /*5f40*/  SEL R37, R39, 0xffffffff, P0 ;  /* 0xffffffff27257807 */ /* 0x000fe20000000000 */
[----:B------:R-:W-:Y:S06]  /*5f50*/  RET.REL.NODEC R62 `(mul_mat_q40_stream_k_fixup_80_8_false) ;  /* 0xffffffa03e287950 */ /* 0x000fec0003c3ffff */
        .weak           $__internal_15_$__cuda_sm20_rem_s64
        .type           $__internal_15_$__cuda_sm20_rem_s64,@function
        .size           $__internal_15_$__cuda_sm20_rem_s64,(.L_x_3701 - $__internal_15_$__cuda_sm20_rem_s64)
$__internal_15_$__cuda_sm20_rem_s64:
        /* <DEDUP_REMOVED lines=25> */
[----:B------:R-:W-:Y:S01]  /*60f0*/  IADD3 R63, P0, PT, RZ, -R64, RZ ;  /* 0x80000040ff3f7210 */ /* 0x000fe20007f1e0ff */
[----:B------:R-:W-:Y:S01]  /*6100*/  IMAD.MOV.U32 R67, RZ, RZ, RZ ;  /* 0x000000ffff437224 */ /* 0x000fe200078e00ff */
[----:B------:R-:W-:Y:S01]  /*6110*/  ISETP.GE.AND P1, PT, R59, RZ, PT ;  /* 0x000000ff3b00720c */ /* 0x000fe20003f26270 */
[----:B------:R-:W-:-:S04]  /*6120*/  IMAD R38, R61, UR4, R38 ;  /* 0x000000043d267c24 */ /* 0x000fc8000f8e0226 */
[----:B------:R-:W-:Y:S02]  /*6130*/  IMAD.X R64, RZ, RZ, ~R38, P0 ;  /* 0x000000ffff407224 */ /* 0x000fe400000e0e26 */
[----:B------:R-:W-:-:S04]  /*6140*/  IMAD.HI.U32 R38, R39, R63, RZ ;  /* 0x0000003f27267227 */ /* 0x000fc800078e00ff */
[----:B------:R-:W-:-:S04]  /*6150*/  IMAD.WIDE.U32 R38, P0, R39, R64, R38 ;  /* 0x0000004027267225 */ /* 0x000fc80007800026 */
[----:B------:R-:W-:Y:S01]  /*6160*/  IMAD.HI.U32 R63, P2, R61, R63, R38 ;  /* 0x0000003f3d3f7227 */ /* 0x000fe20007840026 */
[----:B------:R-:W-:-:S03]  /*6170*/  IADD3 R39, P4, PT, RZ, -R60, RZ ;  /* 0x8000003cff277210 */ /* 0x000fc60007f9e0ff */
[----:B------:R-:W-:Y:S01]  /*6180*/  IMAD R38, R61, R64, RZ ;  /* 0x000000403d267224 */ /* 0x000fe200078e02ff */
[----:B------:R-:W-:Y:S01]  /*6190*/  SEL R39, R39, R60, !P1 ;  /* 0x0000003c27277207 */ /* 0x000fe20004800000 */
[----:B------:R-:W-:Y:S02]  /*61a0*/  IMAD.X R66, RZ, RZ, ~R59, P4 ;  /* 0x000000ffff427224 */ /* 0x000fe400020e0e3b */
[----:B------:R-:W-:Y:S01]  /*61b0*/  IMAD.HI.U32 R64, R61, R64, RZ ;  /* 0x000000403d407227 */ /* 0x000fe200078e00ff */
[----:B------:R-:W-:Y:S02]  /*61c0*/  IADD3 R38, P3, PT, R38, R63, RZ ;  /* 0x0000003f26267210 */ /* 0x000fe40007f7e0ff */
[----:B------:R-:W-:Y:S01]  /*61d0*/  SEL R63, R66, R59, !P1 ;  /* 0x0000003b423f7207 */ /* 0x000fe20004800000 */
[----:B------:R-:W-:Y:S02]  /*61e0*/  IMAD.X R64, R64, 0x1, R61, P0 ;  /* 0x0000000140407824 */ /* 0x000fe400000e063d */
        /* <DEDUP_REMOVED lines=31> */
[----:B------:R-:W-:Y:S01]  /*63e0*/  SEL R38, R38, R63, !P1 ;  /* 0x0000003f26267207 */ /* 0x000fe20004800000 */
[----:B------:R-:W-:Y:S01]  /*63f0*/  IMAD.MOV.U32 R63, RZ, RZ, 0x0 ;  /* 0x00000000ff3f7424 */ /* 0x000fe200078e00ff */
[----:B------:R-:W-:Y:S02]  /*6400*/  SEL R64, R64, 0xffffffff, P0 ;  /* 0xffffffff40407807 */ /* 0x000fe40000000000 */
[----:B------:R-:W-:Y:S01]  /*6410*/  SEL R65, R38, 0xffffffff, P0 ;  /* 0xffffffff26417807 */ /* 0x000fe20000000000 */
[----:B------:R-:W-:Y:S06]  /*6420*/  RET.REL.NODEC R62 `(mul_mat_q40_stream_k_fixup_80_8_false) ;  /* 0xffffff983ef47950 */ /* 0x000fec0003c3ffff */
.L_x_608:
        /* <DEDUP_REMOVED lines=13> */
.L_x_3701:


//--------------------- .text.mul_mat_q40_80_8_false --------------------------
	.section	.text.mul_mat_q40_80_8_false,"ax",@progbits
	.align	128
        .global         mul_mat_q40_80_8_false
        .type           mul_mat_q40_80_8_false,@function
        .size           mul_mat_q40_80_8_false,(.L_x_3703 - mul_mat_q40_80_8_false)
        .other          mul_mat_q40_80_8_false,@"STO_CUDA_ENTRY STV_DEFAULT"
mul_mat_q40_80_8_false:
.text.mul_mat_q40_80_8_false:
[----:B------:R-:W-:Y:S08]  /*0000*/  LDC R1, c[0x0][0x37c] ;  /* 0x0000df00ff017b82 */ /* 0x000ff00000000800 */
[----:B------:R-:W0:Y:S01]  /*0010*/  LDC R3, c[0x0][0x3b0] ;  /* 0x0000ec00ff037b82 */ /* 0x000e220000000800 */
[----:B------:R-:W1:Y:S01]  /*0020*/  S2R R124, SR_CTAID.X ;  /* 0x00000000007c7919 */ /* 0x000e620000002500 */
[----:B------:R-:W2:Y:S01]  /*0030*/  LDCU UR4, c[0x0][0x3b4] ;  /* 0x00007680ff0477ac */ /* 0x000ea20008000800 */
[----:B------:R-:W3:Y:S01]  /*0040*/  S2R R126, SR_TID.Y ;  /* 0x00000000007e7919 */ /* 0x000ee20000002200 */
[----:B------:R-:W4:Y:S04]  /*0050*/  LDCU UR6, c[0x0][0x3b8] ;  /* 0x00007700ff0677ac */ /* 0x000f280008000800 */
[----:B------:R-:W5:Y:S01]  /*0060*/  LDC R13, c[0x0][0x3cc] ;  /* 0x0000f300ff0d7b82 */ /* 0x000f620000000800 */
[----:B------:R-:W3:Y:S07]  /*0070*/  S2R R125, SR_TID.X ;  /* 0x00000000007d7919 */ /* 0x000eee0000002100 */
[----:B------:R-:W3:Y:S01]  /*0080*/  S2UR UR7, SR_CgaCtaId ;  /* 0x00000000000779c3 */ /* 0x000ee20000008800 */
[----:B--2---:R-:W-:Y:S01]  /*0090*/  UIADD3 UR4, UPT, UPT, UR4, 0x7f, URZ ;  /* 0x0000007f04047890 */ /* 0x004fe2000fffe0ff */
[----:B0-----:R-:W-:-:S03]  /*00a0*/  SHF.R.S32.HI R0, RZ, 0x1f, R3 ;  /* 0x0000001fff007819 */ /* 0x001fc60000011403 */
[----:B------:R-:W-:-:S03]  /*00b0*/  USHF.R.S32.HI UR5, URZ, 0x1f, UR4 ;  /* 0x0000001fff057899 */ /* 0x000fc60008011404 */
[----:B------:R-:W0:Y:S01]  /*00c0*/  LDC R9, c[0x0][0x370] ;  /* 0x0000dc00ff097b82 */ /* 0x000e220000000800 */
[----:B------:R-:W-:Y:S01]  /*00d0*/  LEA.HI R0, R0, R3, RZ, 0x5 ;  /* 0x0000000300007211 */ /* 0x000fe200078f28ff */
[----:B------:R-:W-:Y:S02]  /*00e0*/  ULEA.HI UR5, UR5, UR4, URZ, 0x7 ;  /* 0x0000000405057291 */ /* 0x000fe4000f8f38ff */
[----:B----4-:R-:W-:Y:S01]  /*00f0*/  UIADD3 UR4, UPT, UPT, UR6, 0x4f, URZ ;  /* 0x0000004f06047890 */ /* 0x010fe2000fffe0ff */
[----:B------:R-:W-:Y:S01]  /*0100*/  SHF.R.S32.HI R153, RZ, 0x5, R0 ;  /* 0x00000005ff997819 */ /* 0x000fe20000011400 */
[----:B------:R-:W-:Y:S01]  /*0110*/  USHF.R.S32.HI UR6, URZ, 0x7, UR5 ;  /* 0x00000007ff067899 */ /* 0x000fe20008011405 */
[----:B-----5:R-:W-:Y:S01]  /*0120*/  SHF.R.S32.HI R11, RZ, 0x1f, R13 ;  /* 0x0000001fff0b7819 */ /* 0x020fe2000001140d */
[----:B------:R-:W-:Y:S01]  /*0130*/  UIMAD.WIDE UR4, UR4, 0x66666667, URZ ;  /* 0x66666667040478a5 */ /* 0x000fe2000f8e02ff */
[----:B------:R-:W-:Y:S01]  /*0140*/  SHF.R.S32.HI R123, RZ, 0x1f, R153 ;  /* 0x0000001fff7b7819 */ /* 0x000fe20000011499 */
[----:B-1----:R-:W-:Y:S01]  /*0150*/  IMAD.WIDE.U32 R2, R153, R124, RZ ;  /* 0x0000007c99027225 */ /* 0x002fe200078e00ff */
[----:B------:R-:W-:-:S02]  /*0160*/  USHF.R.S32.HI UR9, URZ, 0x1f, UR6 ;  /* 0x0000001fff097899 */ /* 0x000fc40008011406 */
[----:B------:R-:W-:Y:S01]  /*0170*/  USHF.R.U32.HI UR4, URZ, 0x1f, UR5 ;  /* 0x0000001fff047899 */ /* 0x000fe20008011605 */
[----:B------:R-:W-:Y:S02]  /*0180*/  IMAD R5, R123, R124, RZ ;  /* 0x0000007c7b057224 */ /* 0x000fe400078e02ff */
[----:B---3--:R-:W-:Y:S01]  /*0190*/  IMAD.SHL.U32 R142, R126, 0x20, RZ ;  /* 0x000000207e8e7824 */ /* 0x008fe200078e00ff */
[----:B------:R-:W-:Y:S01]  /*01a0*/  ULEA.HI.SX32 UR4, UR5, UR4, 0x1b ;  /* 0x0000000405047291 */ /* 0x000fe2000f8fdaff */
[----:B------:R-:W-:Y:S02]  /*01b0*/  IMAD.IADD R0, R3, 0x1, R5 ;  /* 0x0000000103007824 */ /* 0x000fe400078e0205 */
[----:B------:R-:W-:Y:S01]  /*01c0*/  UMOV UR5, 0x400 ;  /* 0x0000040000057882 */ /* 0x000fe20000000000 */
[----:B------:R-:W-:Y:S01]  /*01d0*/  USHF.R.S32.HI UR8, URZ, 0x1f, UR4 ;  /* 0x0000001fff087899 */ /* 0x000fe20008011404 */
[----:B------:R-:W-:Y:S01]  /*01e0*/  IMAD R3, R0, UR6, RZ ;  /* 0x0000000600037c24 */ /* 0x000fe2000f8e02ff */
[----:B------:R-:W-:Y:S01]  /*01f0*/  IADD3 R140, PT, PT, R142, R125, RZ ;  /* 0x0000007d8e8c7210 */ /* 0x000fe20007ffe0ff */
[----:B------:R-:W-:-:S02]  /*0200*/  ULEA UR5, UR7, UR5, 0x18 ;  /* 0x0000000507057291 */ /* 0x000fc4000f8ec0ff */
[----:B------:R-:W-:Y:S01]  /*0210*/  IMAD R5, R2, UR9, R3 ;  /* 0x0000000902057c24 */ /* 0x000fe2000f8e0203 */
[----:B------:R-:W-:Y:S01]  /*0220*/  ISETP.GT.U32.AND P0, PT, R140, 0x4f, PT ;  /* 0x0000004f8c00780c */ /* 0x000fe20003f04070 */
[----:B------:R-:W-:Y:S02]  /*0230*/  IMAD.WIDE.U32 R2, R2, UR6, RZ ;  /* 0x0000000602027c25 */ /* 0x000fe4000f8e00ff */
[----:B------:R-:W-:Y:S02]  /*0240*/  LEA R7, R140, UR5, 0x2 ;  /* 0x000000058c077c11 */ /* 0x000fe4000f8e10ff */
[----:B------:R-:W-:-:S04]  /*0250*/  IMAD.IADD R0, R3, 0x1, R5 ;  /* 0x0000000103007824 */ /* 0x000fc800078e0205 */
[----:B------:R-:W-:-:S04]  /*0260*/  IMAD R3, R0, UR4, RZ ;  /* 0x0000000400037c24 */ /* 0x000fc8000f8e02ff */
[C---:B------:R-:W-:Y:S01]  /*0270*/  IMAD R5, R2.reuse, UR8, R3 ;  /* 0x0000000802057c24 */ /* 0x040fe2000f8e0203 */
[----:B------:R1:W-:Y:S01]  /*0280*/  @!P0 STS [R7], R140 ;  /* 0x0000008c07008388 */ /* 0x0003e20000000800 */
        /* <DEDUP_REMOVED lines=8> */
[----:B01----:R-:W-:Y:S05]  /*0310*/  @P0 BRA `(.L_x_609) ;  /* 0x0000000000500947 */ /* 0x003fea0003800000 */
        /* <DEDUP_REMOVED lines=11> */
[----:B------:R-:W-:Y:S02]  /*03d0*/  IMAD R4, R9, R3, R4 ;  /* 0x0000000309047224 */ /* 0x000fe400078e0204 */
[----:B------:R-:W-:-:S03]  /*03e0*/  IMAD.MOV.U32 R3, RZ, RZ, RZ ;  /* 0x000000ffff037224 */ /* 0x000fc600078e00ff */
[----:B------:R-:W-:-:S13]  /*03f0*/  ISETP.GE.U32.AND P0, PT, R4, R9, PT ;  /* 0x000000090400720c */ /* 0x000fda0003f06070 */
[----:B------:R-:W-:Y:S01]  /*0400*/  @P0 IMAD.IADD R4, R4, 0x1, -R9 ;  /* 0x0000000104040824 */ /* 0x000fe200078e0a09 */
[----:B------:R-:W-:-:S04]  /*0410*/  @P0 IADD3 R2, PT, PT, R2, 0x1, RZ ;  /* 0x0000000102020810 */ /* 0x000fc80007ffe0ff */
[----:B------:R-:W-:-:S13]  /*0420*/  ISETP.GE.U32.AND P1, PT, R4, R9, PT ;  /* 0x000000090400720c */ /* 0x000fda0003f26070 */
[----:B------:R-:W-:Y:S01]  /*0430*/  @P1 VIADD R2, R2, 0x1 ;  /* 0x0000000102021836 */ /* 0x000fe20000000000 */
[----:B------:R-:W-:Y:S01]  /*0440*/  @!P2 LOP3.LUT R2, RZ, R9, RZ, 0x33, !PT ;  /* 0x00000009ff02a212 */ /* 0x000fe200078e33ff */
[----:B------:R-:W-:Y:S06]  /*0450*/  BRA `(.L_x_610) ;  /* 0x00000000001c7947 */ /* 0x000fec0003800000 */
.L_x_609:
[----:B------:R-:W-:Y:S01]  /*0460*/  IMAD.MOV.U32 R54, RZ, RZ, R4 ;  /* 0x000000ffff367224 */ /* 0x000fe200078e0004 */
[----:B------:R-:W-:Y:S01]  /*0470*/  MOV R56, R9 ;  /* 0x0000000900387202 */ /* 0x000fe20000000f00 */
[----:B------:R-:W-:Y:S01]  /*0480*/  IMAD.MOV.U32 R58, RZ, RZ, RZ ;  /* 0x000000ffff3a7224 */ /* 0x000fe200078e00ff */
[----:B------:R-:W-:-:S07]  /*0490*/  MOV R57, 0x4b0 ;  /* 0x000004b000397802 */ /* 0x000fce0000000f00 */
[----:B------:R-:W-:Y:S05]  /*04a0*/  CALL.REL.NOINC `($__internal_16_$__cuda_sm20_div_s64) ;  /* 0x0000014400507944 */ /* 0x000fea0003c00000 */
[----:B------:R-:W-:Y:S02]  /*04b0*/  IMAD.MOV.U32 R2, RZ, RZ, R48 ;  /* 0x000000ffff027224 */ /* 0x000fe400078e0030 */
[----:B------:R-:W-:-:S07]  /*04c0*/  IMAD.MOV.U32 R3, RZ, RZ, R49 ;  /* 0x000000ffff037224 */ /* 0x000fce00078e0031 */
.L_x_610:
        /* <DEDUP_REMOVED lines=20> */
[----:B------:R-:W-:Y:S02]  /*0610*/  MOV R4, RZ ;  /* 0x000000ff00047202 */ /* 0x000fe40000000f00 */
[----:B------:R-:W-:-:S05]  /*0620*/  ISETP.NE.U32.AND P2, PT, R9, RZ, PT ;  /* 0x000000ff0900720c */ /* 0x000fca0003f45070 */
[----:B0-----:R-:W0:Y:S02]  /*0630*/  MUFU.RCP R7, R7 ;  /* 0x0000000700077308 */ /* 0x001e240000001000 */
[----:B0-----:R-:W-:-:S06]  /*0640*/  VIADD R5, R7, 0xffffffe ;  /* 0x0ffffffe07057836 */ /* 0x001fcc0000000000 */
        /* <DEDUP_REMOVED lines=15> */
.L_x_611:
[----:B------:R-:W-:Y:S01]  /*0740*/  MOV R54, R6 ;  /* 0x0000000600367202 */ /* 0x000fe20000000f00 */
[----:B------:R-:W-:Y:S01]  /*0750*/  IMAD.MOV.U32 R56, RZ, RZ, R9 ;  /* 0x000000ffff387224 */ /* 0x000fe200078e0009 */
[----:B------:R-:W-:Y:S01]  /*0760*/  MOV R57, 0x790 ;  /* 0x0000079000397802 */ /* 0x000fe20000000f00 */
[----:B------:R-:W-:-:S07]  /*0770*/  IMAD.MOV.U32 R58, RZ, RZ, RZ ;  /* 0x000000ffff3a7224 */ /* 0x000fce00078e00ff */
[----:B------:R-:W-:Y:S05]  /*0780*/  CALL.REL.NOINC `($__internal_16_$__cuda_sm20_div_s64) ;  /* 0x0000014000987944 */ /* 0x000fea0003c00000 */
[----:B------:R-:W-:Y:S01]  /*0790*/  MOV R4, R48 ;  /* 0x0000003000047202 */ /* 0x000fe20000000f00 */
[----:B------:R-:W-:-:S07]  /*07a0*/  IMAD.MOV.U32 R5, RZ, RZ, R49 ;  /* 0x000000ffff057224 */ /* 0x000fce00078e0031 */
.L_x_612:
        /* <DEDUP_REMOVED lines=21> */
.L_x_613:
[----:B------:R-:W-:Y:S01]  /*0900*/  IMAD.MOV.U32 R41, RZ, RZ, R2 ;  /* 0x000000ffff297224 */ /* 0x000fe200078e0002 */
[----:B------:R-:W-:Y:S02]  /*0910*/  MOV R42, R3 ;  /* 0x00000003002a7202 */ /* 0x000fe40000000f00 */
[----:B------:R-:W-:-:S07]  /*0920*/  MOV R52, 0x940 ;  /* 0x0000094000347802 */ /* 0x000fce0000000f00 */
[----:B------:R-:W-:Y:S05]  /*0930*/  CALL.REL.NOINC `($__internal_17_$__cuda_sm20_rem_s64) ;  /* 0x00000144007c7944 */ /* 0x000fea0003c00000 */
[----:B------:R-:W-:-:S07]  /*0940*/  IMAD.MOV.U32 R8, RZ, RZ, R40 ;  /* 0x000000ffff087224 */ /* 0x000fce00078e0028 */
.L_x_614:
        /* <DEDUP_REMOVED lines=12> */
[----:B------:R-:W-:Y:S02]  /*0a10*/  MOV R2, RZ ;  /* 0x000000ff00027202 */ /* 0x000fe40000000f00 */
[----:B------:R-:W-:-:S04]  /*0a20*/  ISETP.NE.U32.AND P1, PT, R153, RZ, PT ;  /* 0x000000ff9900720c */ /* 0x000fc80003f25070 */
        /* <DEDUP_REMOVED lines=14> */
.L_x_615:
[----:B------:R-:W-:Y:S01]  /*0b10*/  IMAD.MOV.U32 R41, RZ, RZ, R4 ;  /* 0x000000ffff297224 */ /* 0x000fe200078e0004 */
[----:B------:R-:W-:Y:S01]  /*0b20*/  MOV R52, 0xb50 ;  /* 0x00000b5000347802 */ /* 0x000fe20000000f00 */
[----:B------:R-:W-:-:S07]  /*0b30*/  IMAD.MOV.U32 R42, RZ, RZ, R5 ;  /* 0x000000ffff2a7224 */ /* 0x000fce00078e0005 */
[----:B------:R-:W-:Y:S05]  /*0b40*/  CALL.REL.NOINC `($__internal_17_$__cuda_sm20_rem_s64) ;  /* 0x0000014000f87944 */ /* 0x000fea0003c00000 */
[----:B------:R-:W-:-:S07]  /*0b50*/  MOV R2, R40 ;  /* 0x0000002800027202 */ /* 0x000fce0000000f00 */
.L_x_616:
[----:B------:R-:W-:Y:S02]  /*0b60*/  SHF.R.S32.HI R3, RZ, 0x1f, R2 ;  /* 0x0000001fff037819 */ /* 0x000fe40000011402 */
[----:B------:R-:W-:Y:S02]  /*0b70*/  LOP3.LUT R6, R0, R123, RZ, 0xfc, !PT ;  /* 0x0000007b00067212 */ /* 0x000fe400078efcff */
        /* <DEDUP_REMOVED lines=8> */
[----:B------:R-:W0:Y:S01]  /*0c00*/  I2F.U32.RP R6, R153 ;  /* 0x0000009900067306 */ /* 0x000e220000209000 */
[----:B------:R-:W-:Y:S01]  /*0c10*/  IMAD.MOV R7, RZ, RZ, -R153 ;  /* 0x000000ffff077224 */ /* 0x000fe200078e0a99 */
[----:B------:R-:W-:Y:S01]  /*0c20*/  ISETP.NE.U32.AND P1, PT, R153, RZ, PT ;  /* 0x000000ff9900720c */ /* 0x000fe20003f25070 */
[----:B------:R-:W-:Y:S01]  /*0c30*/  IMAD.MOV.U32 R4, RZ, RZ, RZ ;  /* 0x000000ffff047224 */ /* 0x000fe200078e00ff */
[----:B------:R-:W-:-:S04]  /*0c40*/  MOV R139, RZ ;  /* 0x000000ff008b7202 */ /* 0x000fc80000000f00 */
[----:B0-----:R-:W0:Y:S02]  /*0c50*/  MUFU.RCP R6, R6 ;  /* 0x0000000600067308 */ /* 0x001e240000001000 */
[----:B0-----:R-:W-:-:S06]  /*0c60*/  IADD3 R5, PT, PT, R6, 0xffffffe, RZ ;  /* 0x0ffffffe06057810 */ /* 0x001fcc0007ffe0ff */
        /* <DEDUP_REMOVED lines=12> */
.L_x_617:
[----:B------:R-:W-:Y:S01]  /*0d30*/  IMAD.MOV.U32 R41, RZ, RZ, R43 ;  /* 0x000000ffff297224 */ /* 0x000fe200078e002b */
[----:B------:R-:W-:Y:S01]  /*0d40*/  MOV R52, 0xd70 ;  /* 0x00000d7000347802 */ /* 0x000fe20000000f00 */
[----:B------:R-:W-:-:S07]  /*0d50*/  IMAD.MOV.U32 R42, RZ, RZ, R0 ;  /* 0x000000ffff2a7224 */ /* 0x000fce00078e0000 */
[----:B------:R-:W-:Y:S05]  /*0d60*/  CALL.REL.NOINC `($__internal_17_$__cuda_sm20_rem_s64) ;  /* 0x0000014000707944 */ /* 0x000fea0003c00000 */
[----:B------:R-:W-:Y:S01]  /*0d70*/  MOV R138, R40 ;  /* 0x00000028008a7202 */ /* 0x000fe20000000f00 */
[----:B------:R-:W-:-:S07]  /*0d80*/  IMAD.MOV.U32 R139, RZ, RZ, R49 ;  /* 0x000000ffff8b7224 */ /* 0x000fce00078e0031 */
.L_x_618:
[----:B------:R-:W0:Y:S01]  /*0d90*/  S2R R5, SR_CgaCtaId ;  /* 0x0000000000057919 */ /* 0x000e220000008800 */
[----:B------:R-:W-:Y:S01]  /*0da0*/  IADD3 R4, P1, P2, R2, R138, -R43 ;  /* 0x0000008a02047210 */ /* 0x000fe20007a3e82b */
[----:B------:R-:W1:Y:S03]  /*0db0*/  LDCU.64 UR6, c[0x0][0x358] ;  /* 0x00006b00ff0677ac */ /* 0x000e660008000a00 */
[----:B------:R-:W-:Y:S02]  /*0dc0*/  ISETP.LT.U32.AND P0, PT, R153, R4, PT ;  /* 0x000000049900720c */ /* 0x000fe40003f01070 */
[----:B------:R-:W-:Y:S02]  /*0dd0*/  IADD3.X R6, PT, PT, R3, R139, ~R0, P1, P2 ;  /* 0x0000008b03067210 */ /* 0x000fe40000fe4c00 */
[----:B------:R-:W-:Y:S02]  /*0de0*/  ISETP.GE.U32.AND P2, PT, R43, R2, PT ;  /* 0x000000022b00720c */ /* 0x000fe40003f46070 */
[----:B------:R-:W-:-:S02]  /*0df0*/  ISETP.LT.AND.EX P0, PT, R123, R6, PT, P0 ;  /* 0x000000067b00720c */ /* 0x000fc40003f01300 */
[----:B------:R-:W-:Y:S02]  /*0e00*/  ISETP.GE.U32.AND P1, PT, R43, R2, PT ;  /* 0x000000022b00720c */ /* 0x000fe40003f26070 */
[C---:B------:R-:W-:Y:S02]  /*0e10*/  SEL R41, R153.reuse, R4, P0 ;  /* 0x0000000499297207 */ /* 0x040fe40000000000 */
[----:B------:R-:W-:Y:S02]  /*0e20*/  MOV R4, 0x400 ;  /* 0x0000040000047802 */ /* 0x000fe40000000f00 */
[----:B------:R-:W-:Y:S02]  /*0e30*/  ISETP.NE.AND P0, PT, R153, R41, PT ;  /* 0x000000299900720c */ /* 0x000fe40003f05270 */
[CC--:B------:R-:W-:Y:S02]  /*0e40*/  ISETP.GE.AND.EX P1, PT, R0.reuse, R3.reuse, PT, P1 ;  /* 0x000000030000720c */ /* 0x0c0fe40003f26310 */
[----:B------:R-:W-:-:S02]  /*0e50*/  ISETP.GE.OR.EX P0, PT, R0, R3, P0, P2 ;  /* 0x000000030000720c */ /* 0x000fc40000706720 */
[----:B------:R-:W-:Y:S02]  /*0e60*/  PLOP3.LUT P1, PT, P1, PT, PT, 0x8, 0x80 ;  /* 0x000000000080781c */ /* 0x000fe40000f2e170 */
[----:B0-----:R-:W-:-:S05]  /*0e70*/  LEA R4, R5, R4, 0x18 ;  /* 0x0000000405047211 */ /* 0x001fca00078ec0ff */
[----:B------:R-:W-:-:S04]  /*0e80*/  IMAD R5, R140, 0x4, R4 ;  /* 0x000000048c057824 */ /* 0x000fc800078e0204 */
[----:B-1----:R-:W-:Y:S05]  /*0e90*/  @P0 BRA `(.L_x_619) ;  /* 0x000000a800bc0947 */ /* 0x002fea0003800000 */
[----:B------:R-:W0:Y:S01]  /*0ea0*/  S2R R9, SR_SWINHI ;  /* 0x0000000000097919 */ /* 0x000e220000002f00 */
[----:B------:R-:W-:Y:S01]  /*0eb0*/  SHF.R.U32.HI R35, RZ, 0x2, R125 ;  /* 0x00000002ff237819 */ /* 0x000fe2000001167d */
[----:B------:R-:W1:Y:S01]  /*0ec0*/  LDC R29, c[0x0][0x3bc] ;  /* 0x0000ef00ff1d7b82 */ /* 0x000e620000000800 */
[----:B------:R-:W-:Y:S01]  /*0ed0*/  LOP3.LUT R6, R125, 0xf, RZ, 0xc0, !PT ;  /* 0x0000000f7d067812 */ /* 0x000fe200078ec0ff */
[C---:B------:R-:W-:Y:S01]  /*0ee0*/  IMAD.SHL.U32 R151, R126.reuse, 0x8, RZ ;  /* 0x000000087e977824 */ /* 0x040fe200078e00ff */
[----:B------:R-:W-:Y:S02]  /*0ef0*/  LOP3.LUT R7, R35, 0xfc, RZ, 0xc0, !PT ;  /* 0x000000fc23077812 */ /* 0x000fe400078ec0ff */
[----:B------:R-:W-:Y:S02]  /*0f00*/  LOP3.LUT R10, R126, 0x1, RZ, 0xc0, !PT ;  /* 0x000000017e0a7812 */ /* 0x000fe400078ec0ff */
[C---:B------:R-:W-:Y:S01]  /*0f10*/  LOP3.LUT R134, R125.reuse, 0x3, RZ, 0xc0, !PT ;  /* 0x000000037d867812 */ /* 0x040fe200078ec0ff */
[----:B------:R-:W2:Y:S01]  /*0f20*/  LDC R136, c[0x0][0x3cc] ;  /* 0x0000f300ff887b82 */ /* 0x000ea20000000800 */
[----:B------:R-:W-:Y:S01]  /*0f30*/  IMAD R8, R6, 0x4c, R7 ;  /* 0x0000004c06087824 */ /* 0x000fe200078e0207 */
[----:B------:R-:W-:-:S02]  /*0f40*/  SHF.L.U32 R6, R125, 0x1, RZ ;  /* 0x000000017d067819 */ /* 0x000fc400000006ff */
[----:B------:R-:W-:Y:S02]  /*0f50*/  ISETP.NE.U32.AND P0, PT, R10, 0x1, PT ;  /* 0x000000010a00780c */ /* 0x000fe40003f05070 */
[----:B------:R-:W-:Y:S02]  /*0f60*/  LOP3.LUT R6, R6, 0x6, RZ, 0xc0, !PT ;  /* 0x0000000606067812 */ /* 0x000fe400078ec0ff */
[----:B------:R-:W-:Y:S02]  /*0f70*/  LOP3.LUT R7, R126, 0x3fe, RZ, 0xc0, !PT ;  /* 0x000003fe7e077812 */ /* 0x000fe400078ec0ff */
[----:B------:R-:W-:Y:S02]  /*0f80*/  LOP3.LUT R151, R6, 0x8, R151, 0xf8, !PT ;  /* 0x0000000806977812 */ /* 0x000fe400078ef897 */
[----:B------:R-:W-:Y:S01]  /*0f90*/  SHF.L.U32 R6, R126, 0x2, RZ ;  /* 0x000000027e067819 */ /* 0x000fe200000006ff */
[----:B------:R-:W-:Y:S01]  /*0fa0*/  IMAD R7, R7, 0x4c0, R8 ;  /* 0x000004c007077824 */ /* 0x000fe200078e0208 */
[----:B------:R-:W-:-:S02]  /*0fb0*/  LOP3.LUT R27, R125, 0x7, RZ, 0xc0, !PT ;  /* 0x000000077d1b7812 */ /* 0x000fc400078ec0ff */
[----:B------:R-:W-:Y:S01]  /*0fc0*/  LEA.HI R8, R125, R6, RZ, 0x1d ;  /* 0x000000067d087211 */ /* 0x000fe200078fe8ff */
[----:B------:R-:W-:Y:S01]  /*0fd0*/  IMAD R6, R35, 0x8, R134 ;  /* 0x0000000823067824 */ /* 0x000fe200078e0286 */
[CC--:B------:R-:W-:Y:S01]  /*0fe0*/  LEA R128, R151.reuse, R4.reuse, 0x2 ;  /* 0x0000000497807211 */ /* 0x0c0fe200078e10ff */
[C---:B-1----:R-:W-:Y:S01]  /*0ff0*/  IMAD R10, R126.reuse, R29, RZ ;  /* 0x0000001d7e0a7224 */ /* 0x042fe200078e02ff */
[----:B------:R-:W-:Y:S01]  /*1000*/  LOP3.LUT R147, R151, 0x1, RZ, 0xfc, !PT ;  /* 0x0000000197937812 */ /* 0x000fe200078efcff */
[----:B------:R-:W-:Y:S01]  /*1010*/  IMAD R38, R35, 0x1c, R6 ;  /* 0x0000001c23267824 */ /* 0x000fe200078e0206 */
[----:B------:R-:W-:Y:S02]  /*1020*/  MOV R190, R4 ;  /* 0x0000000400be7202 */ /* 0x000fe40000000f00 */
[----:B0-----:R-:W-:Y:S01]  /*1030*/  MOV R191, R9 ;  /* 0x0000000900bf7202 */ /* 0x001fe20000000f00 */
[----:B------:R-:W-:Y:S01]  /*1040*/  IMAD.SHL.U32 R9, R126, 0x10, RZ ;  /* 0x000000107e097824 */ /* 0x000fe200078e00ff */
[C---:B------:R-:W-:Y:S01]  /*1050*/  LEA R18, R29.reuse, R10, 0x4 ;  /* 0x0000000a1d127211 */ /* 0x040fe200078e20ff */
[----:B------:R-:W-:Y:S01]  /*1060*/  IMAD R16, R29, 0x8, R10 ;  /* 0x000000081d107824 */ /* 0x000fe200078e020a */
[----:B------:R-:W-:Y:S01]  /*1070*/  LOP3.LUT R143, R151, 0x10, RZ, 0xfc, !PT ;  /* 0x00000010978f7812 */ /* 0x000fe200078efcff */
[----:B------:R-:W-:Y:S01]  /*1080*/  IMAD.WIDE.U32 R190, R7, 0x4, R190 ;  /* 0x0000000407be7825 */ /* 0x000fe200078e00be */
[----:B------:R-:W-:-:S02]  /*1090*/  LOP3.LUT R12, R9, 0x3fe0, RZ, 0xc0, !PT ;  /* 0x00003fe0090c7812 */ /* 0x000fc400078ec0ff */
[----:B------:R-:W-:Y:S01]  /*10a0*/  LOP3.LUT R141, R151, 0x11, RZ, 0xfc, !PT ;  /* 0x00000011978d7812 */ /* 0x000fe200078efcff */
[C---:B------:R-:W-:Y:S01]  /*10b0*/  VIADD R7, R4.reuse, 0x480 ;  /* 0x0000048004077836 */ /* 0x040fe20000000000 */
[----:B------:R-:W-:Y:S01]  /*10c0*/  @P0 IADD3 R7, PT, PT, R4, RZ, RZ ;  /* 0x000000ff04070210 */ /* 0x000fe20007ffe0ff */
[----:B------:R-:W-:Y:S01]  /*10d0*/  IMAD R9, R126, 0x4c, R6 ;  /* 0x0000004c7e097824 */ /* 0x000fe200078e0206 */
[----:B------:R-:W-:Y:S01]  /*10e0*/  IADD3 R6, P0, PT, R35, R10, RZ ;  /* 0x0000000a23067210 */ /* 0x000fe20007f1e0ff */
[----:B------:R-:W-:Y:S01]  /*10f0*/  IMAD R14, R8, R29, RZ ;  /* 0x0000001d080e7224 */ /* 0x000fe200078e02ff */
[----:B------:R-:W-:Y:S01]  /*1100*/  IADD3 R13, PT, PT, R7, 0x140, RZ ;  /* 0x00000140070d7810 */ /* 0x000fe20007ffe0ff */
[C---:B------:R-:W-:Y:S01]  /*1110*/  IMAD R22, R29.reuse, 0x40, R10 ;  /* 0x000000401d167824 */ /* 0x040fe200078e020a */
[----:B------:R-:W-:Y:S01]  /*1120*/  LEA.HI.X.SX32 R7, R10, RZ, 0x1, P0 ;  /* 0x000000ff0a077211 */ /* 0x000fe200000f0eff */
[----:B--2---:R-:W-:Y:S01]  /*1130*/  IMAD R136, R136, UR4, RZ ;  /* 0x0000000488887c24 */ /* 0x004fe2000f8e02ff */
[----:B------:R-:W-:Y:S01]  /*1140*/  LEA R24, R29, R14, 0x5 ;  /* 0x0000000e1d187211 */ /* 0x000fe200078e28ff */
[----:B------:R-:W-:Y:S01]  /*1150*/  IMAD R132, R9, 0x4, R4 ;  /* 0x0000000409847824 */ /* 0x000fe200078e0204 */
[----:B------:R-:W-:Y:S01]  /*1160*/  IADD3 R9, P1, PT, R35, R16, RZ ;  /* 0x0000001023097210 */ /* 0x000fe20007f3e0ff */
[----:B------:R-:W-:Y:S01]  /*1170*/  IMAD R11, R8, 0x4c, R27 ;  /* 0x0000004c080b7824 */ /* 0x000fe200078e021b */
[----:B------:R-:W-:Y:S01]  /*1180*/  IADD3 R8, P0, PT, R27, R14, RZ ;  /* 0x0000000e1b087210 */ /* 0x000fe20007f1e0ff */
[----:B------:R-:W-:Y:S01]  /*1190*/  IMAD R20, R29, 0x20, R10 ;  /* 0x000000201d147824 */ /* 0x000fe200078e020a */
[----:B------:R-:W-:Y:S01]  /*11a0*/  IADD3 R10, P2, PT, R35, R18, RZ ;  /* 0x00000012230a7210 */ /* 0x000fe20007f5e0ff */
[C---:B------:R-:W-:Y:S01]  /*11b0*/  IMAD R48, R29.reuse, 0x40, R14 ;  /* 0x000000401d307824 */ /* 0x040fe200078e020e */
[----:B------:R-:W-:Y:S01]  /*11c0*/  LEA.HI.X.SX32 R15, R16, RZ, 0x1, P1 ;  /* 0x000000ff100f7211 */ /* 0x000fe200008f0eff */
[----:B------:R-:W-:Y:S01]  /*11d0*/  IMAD R36, R29, 0x20, R22 ;  /* 0x000000201d247824 */ /* 0x000fe200078e0216 */
[----:B------:R-:W-:Y:S01]  /*11e0*/  LEA.HI.X.SX32 R16, R18, RZ, 0x1, P2 ;  /* 0x000000ff12107211 */ /* 0x000fe200010f0eff */
[----:B------:R-:W-:Y:S01]  /*11f0*/  IMAD.IADD R149, R35, 0x1, R12 ;  /* 0x0000000123957824 */ /* 0x000fe200078e020c */
[----:B------:R-:W-:Y:S01]  /*1200*/  SHF.R.S32.HI R12, RZ, 0x1f, R136 ;  /* 0x0000001fff0c7819 */ /* 0x000fe20000011488 */
[----:B------:R-:W-:Y:S01]  /*1210*/  IMAD R130, R11, 0x4, R4 ;  /* 0x000000040b827824 */ /* 0x000fe200078e0204 */
[----:B------:R-:W-:Y:S01]  /*1220*/  IADD3 R11, P3, PT, R35, R20, RZ ;  /* 0x00000014230b7210 */ /* 0x000fe20007f7e0ff */
[----:B------:R-:W-:Y:S01]  /*1230*/  IMAD R26, R29, 0x8, R18 ;  /* 0x000000081d1a7824 */ /* 0x000fe200078e0212 */
[----:B------:R-:W-:Y:S01]  /*1240*/  IADD3 R122, P4, PT, R35, R22, RZ ;  /* 0x00000016237a7210 */ /* 0x000fe20007f9e0ff */
[----:B------:R-:W-:Y:S01]  /*1250*/  IMAD R30, R29, 0x10, R20 ;  /* 0x000000101d1e7824 */ /* 0x000fe200078e0214 */
[----:B------:R-:W-:Y:S01]  /*1260*/  IADD3 R18, P1, PT, R27, R48, RZ ;  /* 0x000000301b127210 */ /* 0x000fe20007f3e0ff */
[C---:B------:R-:W-:Y:S01]  /*1270*/  IMAD R34, R29.reuse, 0x10, R22 ;  /* 0x000000101d227824 */ /* 0x040fe200078e0216 */
[C---:B------:R-:W-:Y:S01]  /*1280*/  LEA R44, R29.reuse, R36, 0x4 ;  /* 0x000000241d2c7211 */ /* 0x040fe200078e20ff */
[----:B------:R-:W-:Y:S01]  /*1290*/  IMAD R25, R12, R153, RZ ;  /* 0x000000990c197224 */ /* 0x000fe200078e02ff */
[C---:B------:R-:W-:Y:S01]  /*12a0*/  LEA R28, R29.reuse, R20, 0x3 ;  /* 0x000000141d1c7211 */ /* 0x040fe200078e18ff */
[----:B------:R-:W-:Y:S01]  /*12b0*/  IMAD R12, R38, 0x4, R13 ;  /* 0x00000004260c7824 */ /* 0x000fe200078e020d */
[C---:B------:R-:W-:Y:S01]  /*12c0*/  LEA R32, R29.reuse, R22, 0x3 ;  /* 0x000000161d207211 */ /* 0x040fe200078e18ff */
[C---:B------:R-:W-:Y:S01]  /*12d0*/  IMAD R50, R29.reuse, 0x20, R48 ;  /* 0x000000201d327824 */ /* 0x040fe200078e0230 */
[----:B------:R-:W-:Y:S01]  /*12e0*/  LEA.HI.X.SX32 R17, R20, RZ, 0x1, P3 ;  /* 0x000000ff14117211 */ /* 0x000fe200018f0eff */
[C---:B------:R-:W-:Y:S01]  /*12f0*/  IMAD R42, R29.reuse, 0x8, R36 ;  /* 0x000000081d2a7824 */ /* 0x040fe200078e0224 */
[----:B------:R-:W-:Y:S01]  /*1300*/  LEA.HI.X.SX32 R14, R14, RZ, 0x1, P0 ;  /* 0x000000ff0e0e7211 */ /* 0x000fe200000f0eff */
[----:B------:R-:W-:Y:S01]  /*1310*/  IMAD R38, R29, 0x8, R34 ;  /* 0x000000081d267824 */ /* 0x000fe200078e0222 */
[----:B------:R-:W-:Y:S01]  /*1320*/  LEA.HI.X.SX32 R121, R22, RZ, 0x1, P4 ;  /* 0x000000ff16797211 */ /* 0x000fe200020f0eff */
[C---:B------:R-:W-:Y:S01]  /*1330*/  IMAD R33, R136.reuse, R123, R25 ;  /* 0x0000007b88217224 */ /* 0x040fe200078e0219 */
[----:B------:R-:W-:Y:S01]  /*1340*/  IADD3 R20, P5, PT, R35, R26, RZ ;  /* 0x0000001a23147210 */ /* 0x000fe20007fbe0ff */
[----:B------:R-:W-:Y:S01]  /*1350*/  IMAD.WIDE.U32 R188, R136, R153, RZ ;  /* 0x0000009988bc7225 */ /* 0x000fe200078e00ff */
[----:B------:R-:W-:-:S02]  /*1360*/  LEA.HI.X.SX32 R23, R48, RZ, 0x1, P1 ;  /* 0x000000ff30177211 */ /* 0x000fc400008f0eff */
[----:B------:R-:W-:Y:S01]  /*1370*/  IADD3 R19, P6, PT, R27, R24, RZ ;  /* 0x000000181b137210 */ /* 0x000fe20007fde0ff */
[----:B------:R-:W-:Y:S01]  /*1380*/  IMAD R48, R29, 0x8, R44 ;  /* 0x000000081d307824 */ /* 0x000fe200078e022c */
[----:B------:R-:W-:Y:S01]  /*1390*/  IADD3 R21, P4, PT, R35, R36, RZ ;  /* 0x0000002423157210 */ /* 0x000fe20007f9e0ff */
[----:B------:R-:W-:Y:S01]  /*13a0*/  VIADD R145, R149, 0x10 ;  /* 0x0000001095917836 */ /* 0x000fe20000000000 */
[C---:B------:R-:W-:Y:S01]  /*13b0*/  IADD3 R22, P0, PT, R35.reuse, R28, RZ ;  /* 0x0000001c23167210 */ /* 0x040fe20007f1e0ff */
[----:B------:R-:W-:Y:S01]  /*13c0*/  IMAD R13, R134, 0x120, R13 ;  /* 0x00000120860d7824 */ /* 0x000fe200078e020d */
[----:B------:R-:W-:Y:S01]  /*13d0*/  IADD3 R46, P3, PT, R35, R34, RZ ;  /* 0x00000022232e7210 */ /* 0x000fe20007f7e0ff */
[----:B------:R-:W-:Y:S01]  /*13e0*/  IMAD.IADD R33, R189, 0x1, R33 ;  /* 0x00000001bd217824 */ /* 0x000fe200078e0221 */
[C---:B------:R-:W-:Y:S02]  /*13f0*/  IADD3 R116, P2, PT, R35.reuse, R30, RZ ;  /* 0x0000001e23747210 */ /* 0x040fe40007f5e0ff */
[----:B------:R-:W-:-:S02]  /*1400*/  IADD3 R118, P1, PT, R35, R32, RZ ;  /* 0x0000002023767210 */ /* 0x000fc40007f3e0ff */
[----:B------:R-:W-:Y:S02]  /*1410*/  LEA R40, R29, R30, 0x3 ;  /* 0x0000001e1d287211 */ /* 0x000fe400078e18ff */
[----:B------:R-:W-:Y:S02]  /*1420*/  LEA.HI.X.SX32 R25, R26, RZ, 0x1, P5 ;  /* 0x000000ff1a197211 */ /* 0x000fe400028f0eff */
[----:B------:R-:W-:Y:S02]  /*1430*/  LEA.HI.X.SX32 R24, R24, RZ, 0x1, P6 ;  /* 0x000000ff18187211 */ /* 0x000fe400030f0eff */
[----:B------:R-:W-:Y:S02]  /*1440*/  LEA.HI.X.SX32 R26, R36, RZ, 0x1, P4 ;  /* 0x000000ff241a7211 */ /* 0x000fe400020f0eff */
[----:B------:R-:W-:Y:S02]  /*1450*/  LEA.HI.X.SX32 R28, R28, RZ, 0x1, P0 ;  /* 0x000000ff1c1c7211 */ /* 0x000fe400000f0eff */
[----:B------:R-:W-:-:S02]  /*1460*/  LEA.HI.X.SX32 R29, R34, RZ, 0x1, P3 ;  /* 0x000000ff221d7211 */ /* 0x000fc400018f0eff */
[----:B------:R-:W-:Y:S02]  /*1470*/  LEA.HI.X.SX32 R47, R30, RZ, 0x1, P2 ;  /* 0x000000ff1e2f7211 */ /* 0x000fe400010f0eff */
[----:B------:R-:W-:Y:S02]  /*1480*/  LEA.HI.X.SX32 R117, R32, RZ, 0x1, P1 ;  /* 0x000000ff20757211 */ /* 0x000fe400008f0eff */
[----:B------:R-:W-:Y:S02]  /*1490*/  IADD3 R186, P5, PT, R190, 0x3140, RZ ;  /* 0x00003140beba7810 */ /* 0x000fe40007fbe0ff */
[----:B------:R-:W-:Y:S02]  /*14a0*/  IADD3 R27, P4, PT, R27, R50, RZ ;  /* 0x000000321b1b7210 */ /* 0x000fe40007f9e0ff */
[C---:B------:R-:W-:Y:S02]  /*14b0*/  IADD3 R30, P1, PT, R35.reuse, R44, RZ ;  /* 0x0000002c231e7210 */ /* 0x040fe40007f3e0ff */
[----:B------:R-:W-:-:S02]  /*14c0*/  IADD3 R31, P2, PT, R35, R42, RZ ;  /* 0x0000002a231f7210 */ /* 0x000fc40007f5e0ff */
[C---:B------:R-:W-:Y:S02]  /*14d0*/  IADD3 R32, P3, PT, R35.reuse, R38, RZ ;  /* 0x0000002623207210 */ /* 0x040fe40007f7e0ff */
[C---:B------:R-:W-:Y:S02]  /*14e0*/  IADD3 R120, P6, PT, R35.reuse, R40, RZ ;  /* 0x0000002823787210 */ /* 0x040fe40007fde0ff */
[----:B------:R-:W-:Y:S02]  /*14f0*/  IADD3 R34, P0, PT, R35, R48, RZ ;  /* 0x0000003023227210 */ /* 0x000fe40007f1e0ff */
[C---:B------:R-:W-:Y:S02]  /*1500*/  LOP3.LUT R139, R151.reuse, 0x20, RZ, 0xfc, !PT ;  /* 0x00000020978b7812 */ /* 0x040fe400078efcff */
[C---:B------:R-:W-:Y:S02]  /*1510*/  LOP3.LUT R137, R151.reuse, 0x21, RZ, 0xfc, !PT ;  /* 0x0000002197897812 */ /* 0x040fe400078efcff */
[----:B------:R-:W-:-:S02]  /*1520*/  LOP3.LUT R135, R151, 0x30, RZ, 0xfc, !PT ;  /* 0x0000003097877812 */ /* 0x000fc400078efcff */
[C---:B------:R-:W-:Y:S02]  /*1530*/  LOP3.LUT R133, R151.reuse, 0x31, RZ, 0xfc, !PT ;  /* 0x0000003197857812 */ /* 0x040fe400078efcff */
[C---:B------:R-:W-:Y:S02]  /*1540*/  LOP3.LUT R131, R151.reuse, 0x40, RZ, 0xfc, !PT ;  /* 0x0000004097837812 */ /* 0x040fe400078efcff */
[----:B------:R-:W-:Y:S02]  /*1550*/  LOP3.LUT R129, R151, 0x41, RZ, 0xfc, !PT ;  /* 0x0000004197817812 */ /* 0x000fe400078efcff */
[----:B------:R-:W-:Y:S02]  /*1560*/  IADD3.X R187, PT, PT, RZ, R191, RZ, P5, !PT ;  /* 0x000000bfffbb7210 */ /* 0x000fe40002ffe4ff */
[----:B------:R-:W-:Y:S02]  /*1570*/  LEA.HI.X.SX32 R35, R50, RZ, 0x1, P4 ;  /* 0x000000ff32237211 */ /* 0x000fe400020f0eff */
[----:B------:R-:W-:-:S02]  /*1580*/  LEA.HI.X.SX32 R36, R44, RZ, 0x1, P1 ;  /* 0x000000ff2c247211 */ /* 0x000fc400008f0eff */
[----:B------:R-:W-:Y:S02]  /*1590*/  LEA.HI.X.SX32 R37, R42, RZ, 0x1, P2 ;  /* 0x000000ff2a257211 */ /* 0x000fe400010f0eff */
[----:B------:R-:W-:Y:S02]  /*15a0*/  LEA.HI.X.SX32 R38, R38, RZ, 0x1, P3 ;  /* 0x000000ff26267211 */ /* 0x000fe400018f0eff */
[----:B------:R-:W-:Y:S02]  /*15b0*/  LEA.HI.X.SX32 R119, R40, RZ, 0x1, P6 ;  /* 0x000000ff28777211 */ /* 0x000fe400030f0eff */
[----:B------:R-:W-:-:S07]  /*15c0*/  LEA.HI.X.SX32 R39, R48, RZ, 0x1, P0 ;  /* 0x000000ff30277211 */ /* 0x000fce00000f0eff */
.L_x_717:
        /* <DEDUP_REMOVED lines=23> */
.L_x_620:
[----:B------:R-:W-:Y:S01]  /*1740*/  IMAD.MOV.U32 R56, RZ, RZ, R188 ;  /* 0x000000ffff387224 */ /* 0x000fe200078e00bc */
[----:B------:R-:W-:Y:S01]  /*1750*/  MOV R54, R43 ;  /* 0x0000002b00367202 */ /* 0x000fe20000000f00 */
[----:B------:R-:W-:Y:S01]  /*1760*/  IMAD.MOV.U32 R58, RZ, RZ, R33 ;  /* 0x000000ffff3a7224 */ /* 0x000fe200078e0021 */
[----:B------:R-:W-:-:S07]  /*1770*/  MOV R57, 0x1790 ;  /* 0x0000179000397802 */ /* 0x000fce0000000f00 */
[----:B------:R-:W-:Y:S05]  /*1780*/  CALL.REL.NOINC `($__internal_16_$__cuda_sm20_div_s64) ;  /* 0x0000013000987944 */ /* 0x000fea0003c00000 */
[----:B------:R-:W-:-:S07]  /*1790*/  IMAD.MOV.U32 R42, RZ, RZ, R48 ;  /* 0x000000ffff2a7224 */ /* 0x000fce00078e0030 */
.L_x_621:
[----:B------:R-:W-:-:S04]  /*17a0*/  IMAD.WIDE.U32 R188, R136, R153, RZ ;  /* 0x0000009988bc7225 */ /* 0x000fc800078e00ff */
[C---:B------:R-:W-:Y:S01]  /*17b0*/  IMAD R48, R153.reuse, UR8, RZ ;  /* 0x0000000899307c24 */ /* 0x040fe2000f8e02ff */
[----:B------:R-:W-:Y:S01]  /*17c0*/  IADD3 R44, PT, PT, RZ, -R188, RZ ;  /* 0x800000bcff2c7210 */ /* 0x000fe20007ffe0ff */
        /* <DEDUP_REMOVED lines=25> */
[----:B------:R-:W-:-:S04]  /*1960*/  @!P2 LOP3.LUT R45, RZ, R40, RZ, 0x33, !PT ;  /* 0x00000028ff2da212 */ /* 0x000fc800078e33ff */
[----:B------:R-:W-:Y:S01]  /*1970*/  MOV R52, R45 ;  /* 0x0000002d00347202 */ /* 0x000fe20000000f00 */
[----:B------:R-:W-:Y:S06]  /*1980*/  BRA `(.L_x_623) ;  /* 0x0000000000107947 */ /* 0x000fec0003800000 */
.L_x_622:
[----:B------:R-:W-:Y:S01]  /*1990*/  IMAD.MOV.U32 R56, RZ, RZ, R40 ;  /* 0x000000ffff387224 */ /* 0x000fe200078e0028 */
[----:B------:R-:W-:-:S07]  /*19a0*/  MOV R57, 0x19c0 ;  /* 0x000019c000397802 */ /* 0x000fce0000000f00 */
[----:B------:R-:W-:Y:S05]  /*19b0*/  CALL.REL.NOINC `($__internal_16_$__cuda_sm20_div_s64) ;  /* 0x00000130000c7944 */ /* 0x000fea0003c00000 */
[----:B------:R-:W-:-:S07]  /*19c0*/  IMAD.MOV.U32 R52, RZ, RZ, R48 ;  /* 0x000000ffff347224 */ /* 0x000fce00078e0030 */
.L_x_623:
        /* <DEDUP_REMOVED lines=27> */
.L_x_624:
[----:B------:R-:W-:Y:S01]  /*1b80*/  MOV R56, R153 ;  /* 0x0000009900387202 */ /* 0x000fe20000000f00 */
[----:B------:R-:W-:Y:S01]  /*1b90*/  IMAD.MOV.U32 R58, RZ, RZ, R123 ;  /* 0x000000ffff3a7224 */ /* 0x000fe200078e007b */
[----:B------:R-:W-:-:S07]  /*1ba0*/  MOV R57, 0x1bc0 ;  /* 0x00001bc000397802 */ /* 0x000fce0000000f00 */
[----:B------:R-:W-:Y:S05]  /*1bb0*/  CALL.REL.NOINC `($__internal_16_$__cuda_sm20_div_s64) ;  /* 0x0000012c008c7944 */ /* 0x000fea0003c00000 */
.L_x_625:
[----:B------:R-:W0:Y:S01]  /*1bc0*/  LDCU.64 UR10, c[0x0][0x390] ;  /* 0x00007200ff0a77ac */ /* 0x000e220008000a00 */
[----:B------:R-:W1:Y:S01]  /*1bd0*/  LDC R51, c[0x0][0x3b8] ;  /* 0x0000ee00ff337b82 */ /* 0x000e620000000800 */
[----:B------:R-:W-:Y:S01]  /*1be0*/  IMAD R56, R48, 0x50, RZ ;  /* 0x0000005030387824 */ /* 0x000fe200078e02ff */
[----:B------:R-:W2:Y:S01]  /*1bf0*/  LDCU UR12, c[0x0][0x3d8] ;  /* 0x00007b00ff0c77ac */ /* 0x000ea20008000800 */
[----:B------:R-:W-:Y:S01]  /*1c00*/  IMAD.MOV.U32 R49, RZ, RZ, RZ ;  /* 0x000000ffff317224 */ /* 0x000fe200078e00ff */
        /* <DEDUP_REMOVED lines=17> */
[----:B------:R-:W1:Y:S04]  /*1d20*/  LDG.E.CONSTANT R49, desc[UR6][R40.64] ;  /* 0x0000000628317981 */ /* 0x000e68000c1e9900 */
[----:B------:R-:W1:Y:S02]  /*1d30*/  LDG.E.CONSTANT R44, desc[UR6][R44.64] ;  /* 0x000000062c2c7981 */ /* 0x000e64000c1e9900 */
[----:B-1----:R-:W-:-:S04]  /*1d40*/  IADD3 R51, PT, PT, -R49, R44, RZ ;  /* 0x0000002c31337210 */ /* 0x002fc80007ffe1ff */
        /* <DEDUP_REMOVED lines=26> */
.L_x_628:
[----:B------:R-:W-:Y:S01]  /*1ef0*/  MOV R41, R43 ;  /* 0x0000002b00297202 */ /* 0x000fe20000000f00 */
[----:B------:R-:W-:Y:S01]  /*1f00*/  IMAD.MOV.U32 R42, RZ, RZ, R54 ;  /* 0x000000ffff2a7224 */ /* 0x000fe200078e0036 */
[----:B------:R-:W-:-:S07]  /*1f10*/  MOV R52, 0x1f30 ;  /* 0x00001f3000347802 */ /* 0x000fce0000000f00 */
[----:B------:R-:W-:Y:S05]  /*1f20*/  CALL.REL.NOINC `($__internal_17_$__cuda_sm20_rem_s64) ;  /* 0x0000013000007944 */ /* 0x000fea0003c00000 */
[----:B------:R-:W-:-:S07]  /*1f30*/  IMAD.MOV.U32 R41, RZ, RZ, R49 ;  /* 0x000000ffff297224 */ /* 0x000fce00078e0031 */
.L_x_629:
        /* <DEDUP_REMOVED lines=8> */
.L_x_627:
        /* <DEDUP_REMOVED lines=9> */
.L_x_632:
[----:B------:R-:W-:Y:S05]  /*2050*/  BSYNC.RECONVERGENT B0 ;  /* 0x0000000000007941 */ /* 0x000fea0003800200 */
.L_x_631:
[----:B------:R-:W-:Y:S01]  /*2060*/  BAR.SYNC.DEFER_BLOCKING 0x0 ;  /* 0x0000000000007b1d */ /* 0x000fe20000010000 */
[----:B------:R-:W-:-:S07]  /*2070*/  CS2R R44, SRZ ;  /* 0x00000000002c7805 */ /* 0x000fce000001ff00 */
.L_x_626:
[----:B------:R-:W2:Y:S01]  /*2080*/  LDC R55, c[0x0][0x3c8] ;  /* 0x0000f200ff377b82 */ /* 0x000ea20000000800 */
[----:B------:R-:W-:Y:S01]  /*2090*/  SHF.L.U32 R127, R42, 0x7, RZ ;  /* 0x000000072a7f7819 */ /* 0x000fe200000006ff */
[----:B------:R-:W-:Y:S01]  /*20a0*/  IMAD.IADD R49, R56, 0x1, R49 ;  /* 0x0000000138317824 */ /* 0x000fe200078e0231 */
[----:B------:R-:W-:Y:S01]  /*20b0*/  CS2R R156, SRZ ;  /* 0x00000000009c7805 */ /* 0x000fe2000001ff00 */
[----:B------:R-:W-:Y:S01]  /*20c0*/  IMAD.MOV.U32 R175, RZ, RZ, RZ ;  /* 0x000000ffffaf7224 */ /* 0x000fe200078e00ff */
[----:B------:R-:W-:Y:S01]  /*20d0*/  CS2R R158, SRZ ;  /* 0x00000000009e7805 */ /* 0x000fe2000001ff00 */
[----:B------:R-:W-:Y:S01]  /*20e0*/  IMAD R49, R49, 0x24, R44 ;  /* 0x0000002431317824 */ /* 0x000fe200078e022c */
[----:B------:R-:W-:Y:S01]  /*20f0*/  MOV R179, RZ ;  /* 0x000000ff00b37202 */ /* 0x000fe20000000f00 */
[----:B------:R-:W-:Y:S01]  /*2100*/  IMAD.MOV.U32 R181, RZ, RZ, RZ ;  /* 0x000000ffffb57224 */ /* 0x000fe200078e00ff */
[----:B------:R-:W-:Y:S01]  /*2110*/  CS2R R194, SRZ ;  /* 0x0000000000c27805 */ /* 0x000fe2000001ff00 */
[----:B------:R-:W-:Y:S01]  /*2120*/  IMAD.MOV.U32 R177, RZ, RZ, RZ ;  /* 0x000000ffffb17224 */ /* 0x000fe200078e00ff */
[----:B------:R-:W-:Y:S01]  /*2130*/  CS2R R198, SRZ ;  /* 0x0000000000c67805 */ /* 0x000fe2000001ff00 */
[----:B------:R-:W-:Y:S01]  /*2140*/  IMAD.MOV.U32 R185, RZ, RZ, RZ ;  /* 0x000000ffffb97224 */ /* 0x000fe200078e00ff */
[----:B------:R-:W-:-:S02]  /*2150*/  CS2R R196, SRZ ;  /* 0x0000000000c47805 */ /* 0x000fc4000001ff00 */
[----:B------:R-:W-:Y:S02]  /*2160*/  MOV R183, RZ ;  /* 0x000000ff00b77202 */ /* 0x000fe40000000f00 */
[----:B------:R-:W-:Y:S01]  /*2170*/  CS2R R220, SRZ ;  /* 0x0000000000dc7805 */ /* 0x000fe2000001ff00 */
[----:B------:R-:W-:Y:S01]  /*2180*/  IMAD.MOV.U32 R219, RZ, RZ, RZ ;  /* 0x000000ffffdb7224 */ /* 0x000fe200078e00ff */
[----:B------:R-:W-:Y:S01]  /*2190*/  MOV R171, RZ ;  /* 0x000000ff00ab7202 */ /* 0x000fe20000000f00 */
[----:B------:R-:W-:Y:S01]  /*21a0*/  IMAD.MOV.U32 R217, RZ, RZ, RZ ;  /* 0x000000ffffd97224 */ /* 0x000fe200078e00ff */
[----:B------:R-:W-:Y:S01]  /*21b0*/  CS2R R106, SRZ ;  /* 0x00000000006a7805 */ /* 0x000fe2000001ff00 */
[----:B------:R-:W-:Y:S01]  /*21c0*/  IMAD.MOV.U32 R169, RZ, RZ, RZ ;  /* 0x000000ffffa97224 */ /* 0x000fe200078e00ff */
[----:B------:R-:W-:Y:S02]  /*21d0*/  CS2R R206, SRZ ;  /* 0x0000000000ce7805 */ /* 0x000fe4000001ff00 */
[----:B------:R-:W-:-:S02]  /*21e0*/  CS2R R204, SRZ ;  /* 0x0000000000cc7805 */ /* 0x000fc4000001ff00 */
[----:B------:R-:W-:Y:S02]  /*21f0*/  CS2R R202, SRZ ;  /* 0x0000000000ca7805 */ /* 0x000fe4000001ff00 */
[----:B--2---:R-:W-:Y:S02]  /*2200*/  IABS R53, R55 ;  /* 0x0000003700357213 */ /* 0x004fe40000000000 */
[----:B------:R-:W-:Y:S02]  /*2210*/  CS2R R92, SRZ ;  /* 0x00000000005c7805 */ /* 0x000fe4000001ff00 */
[----:B------:R-:W-:Y:S02]  /*2220*/  CS2R R210, SRZ ;  /* 0x0000000000d27805 */ /* 0x000fe4000001ff00 */
[----:B------:R-:W-:Y:S01]  /*2230*/  CS2R R104, SRZ ;  /* 0x0000000000687805 */ /* 0x000fe2000001ff00 */
[----:B------:R-:W2:Y:S01]  /*2240*/  I2F.RP R50, R53 ;  /* 0x0000003500327306 */ /* 0x000ea20000209400 */
[----:B------:R-:W-:Y:S01]  /*2250*/  CS2R R94, SRZ ;  /* 0x00000000005e7805 */ /* 0x000fe2000001ff00 */
[----:B------:R-:W-:Y:S01]  /*2260*/  IMAD.MOV.U32 R208, RZ, RZ, RZ ;  /* 0x000000ffffd07224 */ /* 0x000fe200078e00ff */
[----:B------:R-:W-:Y:S01]  /*2270*/  MOV R201, RZ ;  /* 0x000000ff00c97202 */ /* 0x000fe20000000f00 */
[----:B------:R-:W-:-:S04]  /*2280*/  IMAD.IADD R42, R127, 0x1, R45 ;  /* 0x000000017f2a7824 */ /* 0x000fc800078e022d */
[----:B--2---:R-:W0:Y:S02]  /*2290*/  MUFU.RCP R50, R50 ;  /* 0x0000003200327308 */ /* 0x004e240000001000 */
[----:B0-----:R-:W-:-:S06]  /*22a0*/  VIADD R40, R50, 0xffffffe ;  /* 0x0ffffffe32287836 */ /* 0x001fcc0000000000 */
[----:B------:R0:W2:Y:S02]  /*22b0*/  F2I.FTZ.U32.TRUNC.NTZ R41, R40 ;  /* 0x0000002800297305 */ /* 0x0000a4000021f000 */
[----:B0-----:R-:W-:Y:S01]  /*22c0*/  IMAD.MOV.U32 R40, RZ, RZ, RZ ;  /* 0x000000ffff287224 */ /* 0x001fe200078e00ff */
[----:B--2---:R-:W-:-:S05]  /*22d0*/  IADD3 R54, PT, PT, RZ, -R41, RZ ;  /* 0x80000029ff367210 */ /* 0x004fca0007ffe0ff */
[----:B------:R-:W-:Y:S01]  /*22e0*/  IMAD R57, R54, R53, RZ ;  /* 0x0000003536397224 */ /* 0x000fe200078e02ff */
[----:B------:R-:W-:Y:S02]  /*22f0*/  IABS R54, R52 ;  /* 0x0000003400367213 */ /* 0x000fe40000000000 */
[----:B------:R-:W-:Y:S01]  /*2300*/  LOP3.LUT R52, R52, R55, RZ, 0x3c, !PT ;  /* 0x0000003734347212 */ /* 0x000fe200078e3cff */
[----:B------:R-:W-:-:S03]  /*2310*/  IMAD.HI.U32 R41, R41, R57, R40 ;  /* 0x0000003929297227 */ /* 0x000fc600078e0028 */
[----:B------:R-:W-:Y:S01]  /*2320*/  ISETP.GE.AND P2, PT, R52, RZ, PT ;  /* 0x000000ff3400720c */ /* 0x000fe20003f46270 */
[----:B-1----:R-:W-:Y:S02]  /*2330*/  IMAD R40, R48, -0x50, R51 ;  /* 0xffffffb030287824 */ /* 0x002fe400078e0233 */
[----:B------:R-:W-:-:S03]  /*2340*/  IMAD.HI.U32 R41, R41, R54, RZ ;  /* 0x0000003629297227 */ /* 0x000fc600078e00ff */
[-C--:B------:R-:W-:Y:S01]  /*2350*/  ISETP.GE.AND P4, PT, R151, R40.reuse, PT ;  /* 0x000000289700720c */ /* 0x080fe20003f86270 */
[----:B------:R-:W-:Y:S01]  /*2360*/  IMAD.MOV R50, RZ, RZ, -R41 ;  /* 0x000000ffff327224 */ /* 0x000fe200078e0a29 */
[----:B------:R-:W-:-:S03]  /*2370*/  ISETP.GE.AND P5, PT, R147, R40, PT ;  /* 0x000000289300720c */ /* 0x000fc60003fa6270 */
[----:B------:R-:W-:-:S05]  /*2380*/  IMAD R50, R53, R50, R54 ;  /* 0x0000003235327224 */ /* 0x000fca00078e0236 */
[----:B------:R-:W-:-:S13]  /*2390*/  ISETP.GT.U32.AND P1, PT, R53, R50, PT ;  /* 0x000000323500720c */ /* 0x000fda0003f24070 */
[-C--:B------:R-:W-:Y:S01]  /*23a0*/  @!P1 IADD3 R50, PT, PT, R50, -R53.reuse, RZ ;  /* 0x8000003532329210 */ /* 0x080fe20007ffe0ff */
[----:B------:R-:W-:Y:S01]  /*23b0*/  @!P1 VIADD R41, R41, 0x1 ;  /* 0x0000000129299836 */ /* 0x000fe20000000000 */
[----:B------:R-:W-:Y:S02]  /*23c0*/  ISETP.NE.AND P1, PT, R55, RZ, PT ;  /* 0x000000ff3700720c */ /* 0x000fe40003f25270 */
[----:B------:R-:W-:-:S13]  /*23d0*/  ISETP.GE.U32.AND P0, PT, R50, R53, PT ;  /* 0x000000353200720c */ /* 0x000fda0003f06070 */
[----:B------:R-:W-:-:S05]  /*23e0*/  @P0 VIADD R41, R41, 0x1 ;  /* 0x0000000129290836 */ /* 0x000fca0000000000 */
[----:B------:R-:W-:Y:S02]  /*23f0*/  MOV R50, R41 ;  /* 0x0000002900327202 */ /* 0x000fe40000000f00 */
[----:B------:R-:W-:-:S03]  /*2400*/  IADD3 R41, P0, PT, R153, R43, RZ ;  /* 0x0000002b99297210 */ /* 0x000fc60007f1e0ff */
[----:B------:R-:W-:Y:S01]  /*2410*/  @!P2 IMAD.MOV R50, RZ, RZ, -R50 ;  /* 0x000000ffff32a224 */ /* 0x000fe200078e0a32 */
[----:B------:R-:W-:Y:S02]  /*2420*/  ISETP.GE.AND P2, PT, R138, R153, PT ;  /* 0x000000998a00720c */ /* 0x000fe40003f46270 */
[----:B------:R-:W-:Y:S02]  /*2430*/  @!P1 LOP3.LUT R50, RZ, R55, RZ, 0x33, !PT ;  /* 0x00000037ff329212 */ /* 0x000fe400078e33ff */
[----:B------:R-:W-:-:S09]  /*2440*/  ISETP.GE.AND P1, PT, R143, R40, PT ;  /* 0x000000288f00720c */ /* 0x000fd20003f26270 */
        /* <DEDUP_REMOVED lines=12> */
.L_x_634:
[----:B----4-:R-:W-:Y:S01]  /*2510*/  IMAD.WIDE.U32 R48, R134, 0x4, R192 ;  /* 0x0000000486307825 */ /* 0x010fe200078e00c0 */
[----:B------:R-:W-:Y:S02]  /*2520*/  SHF.R.S32.HI R64, RZ, 0x1f, R127 ;  /* 0x0000001fff407819 */ /* 0x000fe4000001147f */
[----:B------:R-:W-:Y:S02]  /*2530*/  IADD3 R51, P2, PT, R127, R6, RZ ;  /* 0x000000067f337210 */ /* 0x000fe40007f5e0ff */
[----:B------:R-:W-:Y:S02]  /*2540*/  IADD3 R60, P3, PT, R48, 0x4, RZ ;  /* 0x00000004303c7810 */ /* 0x000fe40007f7e0ff */
[----:B------:R-:W-:-:S03]  /*2550*/  IADD3.X R48, PT, PT, R64, R7, RZ, P2, !PT ;  /* 0x0000000740307210 */ /* 0x000fc600017fe4ff */
[----:B------:R-:W-:Y:S02]  /*2560*/  IMAD.X R61, RZ, RZ, R49, P3 ;  /* 0x000000ffff3d7224 */ /* 0x000fe400018e0631 */
[----:B------:R-:W-:Y:S02]  /*2570*/  IMAD R53, R48, 0x12, RZ ;  /* 0x0000001230357824 */ /* 0x000fe400078e02ff */
[----:B------:R-:W-:-:S04]  /*2580*/  IMAD.WIDE.U32 R48, R51, 0x12, R60 ;  /* 0x0000001233307825 */ /* 0x000fc800078e003c */
[----:B------:R-:W-:Y:S01]  /*2590*/  IMAD.IADD R53, R49, 0x1, R53 ;  /* 0x0000000131357824 */ /* 0x000fe200078e0235 */
[----:B------:R-:W-:Y:S02]  /*25a0*/  MOV R52, R48 ;  /* 0x0000003000347202 */ /* 0x000fe40000000f00 */
[----:B------:R-:W-:-:S03]  /*25b0*/  IADD3 R49, P2, PT, R127, R9, RZ ;  /* 0x000000097f317210 */ /* 0x000fc60007f5e0ff */
[----:B------:R-:W2:Y:S04]  /*25c0*/  LDG.E.U16.CONSTANT R65, desc[UR6][R52.64+-0x2] ;  /* 0xfffffe0634417981 */ /* 0x000ea8000c1e9500 */
[----:B------:R0:W2:Y:S01]  /*25d0*/  LDG.E.U16.CONSTANT R68, desc[UR6][R52.64] ;  /* 0x0000000634447981 */ /* 0x0000a2000c1e9500 */
[----:B------:R-:W-:-:S04]  /*25e0*/  IMAD.X R48, R64, 0x1, R15, P2 ;  /* 0x0000000140307824 */ /* 0x000fc800010e060f */
[----:B------:R-:W-:Y:S02]  /*25f0*/  IMAD R51, R48, 0x12, RZ ;  /* 0x0000001230337824 */ /* 0x000fe400078e02ff */
[----:B------:R-:W-:-:S04]  /*2600*/  IMAD.WIDE.U32 R48, R49, 0x12, R60 ;  /* 0x0000001231307825 */ /* 0x000fc800078e003c */
[----:B------:R-:W-:Y:S01]  /*2610*/  IMAD.IADD R51, R49, 0x1, R51 ;  /* 0x0000000131337824 */ /* 0x000fe200078e0233 */
[----:B------:R-:W-:Y:S02]  /*2620*/  MOV R50, R48 ;  /* 0x0000003000327202 */ /* 0x000fe40000000f00 */
[----:B------:R-:W-:-:S03]  /*2630*/  IADD3 R49, P2, PT, R127, R10, RZ ;  /* 0x0000000a7f317210 */ /* 0x000fc60007f5e0ff */
[----:B------:R-:W4:Y:S02]  /*2640*/  LDG.E.U16.CONSTANT R66, desc[UR6][R50.64+-0x2] ;  /* 0xfffffe0632427981 */ /* 0x000f24000c1e9500 */
[----:B------:R-:W-:Y:S02]  /*2650*/  IMAD.X R48, R64, 0x1, R16, P2 ;  /* 0x0000000140307824 */ /* 0x000fe400010e0610 */
[----:B------:R1:W4:Y:S02]  /*2660*/  LDG.E.U16.CONSTANT R67, desc[UR6][R50.64] ;  /* 0x0000000632437981 */ /* 0x000324000c1e9500 */
[----:B------:R-:W-:Y:S02]  /*2670*/  IMAD R55, R48, 0x12, RZ ;  /* 0x0000001230377824 */ /* 0x000fe400078e02ff */
[----:B------:R-:W-:-:S04]  /*2680*/  IMAD.WIDE.U32 R48, R49, 0x12, R60 ;  /* 0x0000001231307825 */ /* 0x000fc800078e003c */
[----:B0-----:R-:W-:Y:S01]  /*2690*/  IMAD.IADD R53, R49, 0x1, R55 ;  /* 0x0000000131357824 */ /* 0x001fe200078e0237 */
[----:B------:R-:W-:Y:S02]  /*26a0*/  MOV R52, R48 ;  /* 0x0000003000347202 */ /* 0x000fe40000000f00 */
[----:B------:R-:W-:-:S03]  /*26b0*/  IADD3 R49, P2, PT, R127, R20, RZ ;  /* 0x000000147f317210 */ /* 0x000fc60007f5e0ff */
[----:B------:R-:W5:Y:S04]  /*26c0*/  LDG.E.U16.CONSTANT R69, desc[UR6][R52.64+-0x2] ;  /* 0xfffffe0634457981 */ /* 0x000f68000c1e9500 */
[----:B------:R0:W5:Y:S01]  /*26d0*/  LDG.E.U16.CONSTANT R70, desc[UR6][R52.64] ;  /* 0x0000000634467981 */ /* 0x000162000c1e9500 */
[----:B------:R-:W-:-:S04]  /*26e0*/  IMAD.X R48, R64, 0x1, R25, P2 ;  /* 0x0000000140307824 */ /* 0x000fc800010e0619 */
[----:B------:R-:W-:Y:S02]  /*26f0*/  IMAD R55, R48, 0x12, RZ ;  /* 0x0000001230377824 */ /* 0x000fe400078e02ff */
[----:B------:R-:W-:-:S04]  /*2700*/  IMAD.WIDE.U32 R48, R49, 0x12, R60 ;  /* 0x0000001231307825 */ /* 0x000fc800078e003c */
[----:B-1----:R-:W-:Y:S01]  /*2710*/  IMAD.IADD R51, R49, 0x1, R55 ;  /* 0x0000000131337824 */ /* 0x002fe200078e0237 */
[----:B------:R-:W-:-:S05]  /*2720*/  MOV R50, R48 ;  /* 0x0000003000327202 */ /* 0x000fca0000000f00 */
[----:B------:R-:W5:Y:S04]  /*2730*/  LDG.E.U16.CONSTANT R71, desc[UR6][R50.64+-0x2] ;  /* 0xfffffe0632477981 */ /* 0x000f68000c1e9500 */
[----:B------:R1:W5:Y:S01]  /*2740*/  LDG.E.U16.CONSTANT R72, desc[UR6][R50.64] ;  /* 0x0000000632487981 */ /* 0x000362000c1e9500 */
[----:B------:R-:W-:-:S05]  /*2750*/  IADD3 R49, P2, PT, R127, R11, RZ ;  /* 0x0000000b7f317210 */ /* 0x000fca0007f5e0ff */
[----:B------:R-:W-:-:S04]  /*2760*/  IMAD.X R48, R64, 0x1, R17, P2 ;  /* 0x0000000140307824 */ /* 0x000fc800010e0611 */
[----:B0-----:R-:W-:Y:S02]  /*2770*/  IMAD R53, R48, 0x12, RZ ;  /* 0x0000001230357824 */ /* 0x001fe400078e02ff */
[----:B------:R-:W-:-:S04]  /*2780*/  IMAD.WIDE.U32 R48, R49, 0x12, R60 ;  /* 0x0000001231307825 */ /* 0x000fc800078e003c */
[----:B------:R-:W-:Y:S01]  /*2790*/  IMAD.IADD R53, R49, 0x1, R53 ;  /* 0x0000000131357824 */ /* 0x000fe200078e0235 */
[----:B------:R-:W-:Y:S02]  /*27a0*/  MOV R52, R48 ;  /* 0x0000003000347202 */ /* 0x000fe40000000f00 */
[----:B------:R-:W-:-:S03]  /*27b0*/  IADD3 R49, P2, PT, R127, R22, RZ ;  /* 0x000000167f317210 */ /* 0x000fc60007f5e0ff */
[----:B------:R-:W5:Y:S04]  /*27c0*/  LDG.E.U16.CONSTANT R73, desc[UR6][R52.64+-0x2] ;  /* 0xfffffe0634497981 */ /* 0x000f68000c1e9500 */
[----:B------:R0:W5:Y:S01]  /*27d0*/  LDG.E.U16.CONSTANT R74, desc[UR6][R52.64] ;  /* 0x00000006344a7981 */ /* 0x000162000c1e9500 */
[----:B------:R-:W-:-:S04]  /*27e0*/  IMAD.X R48, R64, 0x1, R28, P2 ;  /* 0x0000000140307824 */ /* 0x000fc800010e061c */
[----:B-1----:R-:W-:Y:S02]  /*27f0*/  IMAD R51, R48, 0x12, RZ ;  /* 0x0000001230337824 */ /* 0x002fe400078e02ff */
[----:B------:R-:W-:-:S04]  /*2800*/  IMAD.WIDE.U32 R48, R49, 0x12, R60 ;  /* 0x0000001231307825 */ /* 0x000fc800078e003c */
[----:B------:R-:W-:Y:S01]  /*2810*/  IMAD.IADD R51, R49, 0x1, R51 ;  /* 0x0000000131337824 */ /* 0x000fe200078e0233 */
[----:B------:R-:W-:Y:S02]  /*2820*/  MOV R50, R48 ;  /* 0x0000003000327202 */ /* 0x000fe40000000f00 */
[----:B------:R-:W-:-:S03]  /*2830*/  IADD3 R49, P2, PT, R127, R116, RZ ;  /* 0x000000747f317210 */ /* 0x000fc60007f5e0ff */
[----:B------:R-:W5:Y:S02]  /*2840*/  LDG.E.U16.CONSTANT R75, desc[UR6][R50.64+-0x2] ;  /* 0xfffffe06324b7981 */ /* 0x000f64000c1e9500 */
[----:B------:R-:W-:Y:S02]  /*2850*/  IMAD.X R48, R64, 0x1, R47, P2 ;  /* 0x0000000140307824 */ /* 0x000fe400010e062f */
[----:B------:R1:W5:Y:S02]  /*2860*/  LDG.E.U16.CONSTANT R78, desc[UR6][R50.64] ;  /* 0x00000006324e7981 */ /* 0x000364000c1e9500 */
[----:B0-----:R-:W-:Y:S02]  /*2870*/  IMAD R53, R48, 0x12, RZ ;  /* 0x0000001230357824 */ /* 0x001fe400078e02ff */
[----:B------:R-:W-:-:S04]  /*2880*/  IMAD.WIDE.U32 R48, R49, 0x12, R60 ;  /* 0x0000001231307825 */ /* 0x000fc800078e003c */
[----:B------:R-:W-:Y:S01]  /*2890*/  IMAD.IADD R53, R49, 0x1, R53 ;  /* 0x0000000131357824 */ /* 0x000fe200078e0235 */
[----:B------:R-:W-:-:S05]  /*28a0*/  MOV R52, R48 ;  /* 0x0000003000347202 */ /* 0x000fca0000000f00 */
[----:B------:R-:W5:Y:S04]  /*28b0*/  LDG.E.U16.CONSTANT R79, desc[UR6][R52.64+-0x2] ;  /* 0xfffffe06344f7981 */ /* 0x000f68000c1e9500 */
[----:B------:R0:W5:Y:S01]  /*28c0*/  LDG.E.U16.CONSTANT R80, desc[UR6][R52.64] ;  /* 0x0000000634507981 */ /* 0x000162000c1e9500 */
[----:B------:R-:W-:-:S05]  /*28d0*/  IADD3 R49, P2, PT, R127, R120, RZ ;  /* 0x000000787f317210 */ /* 0x000fca0007f5e0ff */
[----:B------:R-:W-:Y:S01]  /*28e0*/  IMAD.X R48, R64, 0x1, R119, P2 ;  /* 0x0000000140307824 */ /* 0x000fe200010e0677 */
[----:B------:R-:W-:-:S03]  /*28f0*/  IADD3 R55, P2, PT, R127, R122, RZ ;  /* 0x0000007a7f377210 */ /* 0x000fc60007f5e0ff */
[----:B------:R-:W-:Y:S02]  /*2900*/  IMAD R57, R48, 0x12, RZ ;  /* 0x0000001230397824 */ /* 0x000fe400078e02ff */
[----:B------:R-:W-:-:S04]  /*2910*/  IMAD.WIDE.U32 R48, R49, 0x12, R60 ;  /* 0x0000001231307825 */ /* 0x000fc800078e003c */
[----:B-1----:R-:W-:Y:S01]  /*2920*/  IMAD.IADD R51, R49, 0x1, R57 ;  /* 0x0000000131337824 */ /* 0x002fe200078e0239 */
[----:B------:R-:W-:Y:S01]  /*2930*/  IADD3.X R49, PT, PT, R64, R121, RZ, P2, !PT ;  /* 0x0000007940317210 */ /* 0x000fe200017fe4ff */
[----:B------:R-:W-:-:S05]  /*2940*/  IMAD.MOV.U32 R50, RZ, RZ, R48 ;  /* 0x000000ffff327224 */ /* 0x000fca00078e0030 */
[----:B------:R-:W5:Y:S04]  /*2950*/  LDG.E.U16.CONSTANT R81, desc[UR6][R50.64+-0x2] ;  /* 0xfffffe0632517981 */ /* 0x000f68000c1e9500 */
[----:B------:R1:W5:Y:S01]  /*2960*/  LDG.E.U16.CONSTANT R82, desc[UR6][R50.64] ;  /* 0x0000000632527981 */ /* 0x000362000c1e9500 */
[----:B0-----:R-:W-:Y:S02]  /*2970*/  IMAD R53, R49, 0x12, RZ ;  /* 0x0000001231357824 */ /* 0x001fe400078e02ff */
[----:B------:R-:W-:-:S04]  /*2980*/  IMAD.WIDE.U32 R48, R55, 0x12, R60 ;  /* 0x0000001237307825 */ /* 0x000fc800078e003c */
[----:B------:R-:W-:Y:S01]  /*2990*/  IMAD.IADD R55, R49, 0x1, R53 ;  /* 0x0000000131377824 */ /* 0x000fe200078e0235 */
[----:B------:R-:W-:Y:S02]  /*29a0*/  MOV R54, R48 ;  /* 0x0000003000367202 */ /* 0x000fe40000000f00 */
[----:B------:R-:W-:-:S03]  /*29b0*/  IADD3 R49, P2, PT, R127, R118, RZ ;  /* 0x000000767f317210 */ /* 0x000fc60007f5e0ff */
[----:B------:R-:W5:Y:S04]  /*29c0*/  LDG.E.U16.CONSTANT R83, desc[UR6][R54.64+-0x2] ;  /* 0xfffffe0636537981 */ /* 0x000f68000c1e9500 */
[----:B------:R0:W5:Y:S01]  /*29d0*/  LDG.E.U16.CONSTANT R84, desc[UR6][R54.64] ;  /* 0x0000000636547981 */ /* 0x000162000c1e9500 */
[----:B------:R-:W-:Y:S01]  /*29e0*/  IMAD.X R48, R64, 0x1, R117, P2 ;  /* 0x0000000140307824 */ /* 0x000fe200010e0675 */
[----:B-1----:R-:W-:Y:S01]  /*29f0*/  MOV R51, RZ ;  /* 0x000000ff00337202 */ /* 0x002fe20000000f00 */
[----:B---3--:R-:W-:Y:S01]  /*2a00*/  IMAD.WIDE R52, R138, R43, RZ ;  /* 0x0000002b8a347225 */ /* 0x008fe200078e02ff */
[----:B------:R-:W-:-:S03]  /*2a10*/  MOV R112, R186 ;  /* 0x000000ba00707202 */ /* 0x000fc60000000f00 */
[----:B------:R-:W-:Y:S02]  /*2a20*/  IMAD R57, R48, 0x12, RZ ;  /* 0x0000001230397824 */ /* 0x000fe400078e02ff */
[----:B------:R-:W-:Y:S01]  /*2a30*/  IMAD.WIDE.U32 R48, R49, 0x12, R60 ;  /* 0x0000001231307825 */ /* 0x000fe200078e003c */
[----:B0-----:R-:W-:-:S03]  /*2a40*/  IADD3 R55, P3, PT, R127, R46, RZ ;  /* 0x0000002e7f377210 */ /* 0x001fc60007f7e0ff */
[----:B------:R-:W-:Y:S02]  /*2a50*/  IMAD.IADD R57, R49, 0x1, R57 ;  /* 0x0000000131397824 */ /* 0x000fe400078e0239 */
[----:B------:R-:W-:Y:S02]  /*2a60*/  IMAD.MOV.U32 R56, RZ, RZ, R48 ;  /* 0x000000ffff387224 */ /* 0x000fe400078e0030 */
[----:B------:R-:W-:Y:S02]  /*2a70*/  IMAD.MOV.U32 R50, RZ, RZ, R140 ;  /* 0x000000ffff327224 */ /* 0x000fe400078e008c */
[----:B------:R-:W-:Y:S01]  /*2a80*/  IMAD R53, R53, 0x9, RZ ;  /* 0x0000000935357824 */ /* 0x000fe200078e02ff */
[----:B------:R-:W3:Y:S01]  /*2a90*/  LDG.E.U16.CONSTANT R85, desc[UR6][R56.64+-0x2] ;  /* 0xfffffe0638557981 */ /* 0x000ee2000c1e9500 */
[----:B------:R-:W-:-:S03]  /*2aa0*/  IMAD.WIDE.U32 R50, R52, 0x9, R50 ;  /* 0x0000000934327825 */ /* 0x000fc600078e0032 */
[----:B------:R0:W3:Y:S01]  /*2ab0*/  LDG.E.U16.CONSTANT R86, desc[UR6][R56.64] ;  /* 0x0000000638567981 */ /* 0x0000e2000c1e9500 */
[----:B------:R-:W-:Y:S01]  /*2ac0*/  IADD3.X R52, PT, PT, R64, R29, RZ, P3, !PT ;  /* 0x0000001d40347210 */ /* 0x000fe20001ffe4ff */
[----:B------:R-:W-:Y:S02]  /*2ad0*/  IMAD.IADD R51, R51, 0x1, R53 ;  /* 0x0000000133337824 */ /* 0x000fe400078e0235 */
[----:B------:R-:W-:Y:S01]  /*2ae0*/  IMAD.WIDE.U32 R54, R55, 0x12, R60 ;  /* 0x0000001237367825 */ /* 0x000fe200078e003c */
[----:B------:R-:W-:-:S03]  /*2af0*/  IADD3 R48, P2, PT, R190, 0x4440, RZ ;  /* 0x00004440be307810 */ /* 0x000fc60007f5e0ff */
[----:B------:R-:W-:-:S04]  /*2b00*/  IMAD R53, R52, 0x12, RZ ;  /* 0x0000001234357824 */ /* 0x000fc800078e02ff */
[----:B------:R-:W-:Y:S02]  /*2b10*/  IMAD.IADD R55, R55, 0x1, R53 ;  /* 0x0000000137377824 */ /* 0x000fe400078e0235 */
[----:B------:R-:W-:Y:S01]  /*2b20*/  IMAD.X R49, RZ, RZ, R191, P2 ;  /* 0x000000ffff317224 */ /* 0x000fe200010e06bf */
[----:B------:R-:W-:Y:S02]  /*2b30*/  IADD3 R53, P2, PT, R127, R32, RZ ;  /* 0x000000207f357210 */ /* 0x000fe40007f5e0ff */
[----:B------:R-:W-:Y:S01]  /*2b40*/  LEA R76, P3, R50, R44, 0x2 ;  /* 0x0000002c324c7211 */ /* 0x000fe200078610ff */
[----:B------:R-:W3:Y:S01]  /*2b50*/  LDG.E.U16.CONSTANT R87, desc[UR6][R54.64+-0x2] ;  /* 0xfffffe0636577981 */ /* 0x000ee2000c1e9500 */
[----:B------:R-:W-:-:S03]  /*2b60*/  MOV R96, R48 ;  /* 0x0000003000607202 */ /* 0x000fc60000000f00 */
[----:B------:R1:W3:Y:S01]  /*2b70*/  LDG.E.U16.CONSTANT R88, desc[UR6][R54.64] ;  /* 0x0000000636587981 */ /* 0x0002e2000c1e9500 */
[----:B------:R-:W-:Y:S01]  /*2b80*/  LEA.HI.X R77, R50, R45, R51, 0x2, P3 ;  /* 0x0000002d324d7211 */ /* 0x000fe200018f1433 */
[----:B------:R-:W-:Y:S01]  /*2b90*/  IMAD.X R49, R64, 0x1, R38, P2 ;  /* 0x0000000140317824 */ /* 0x000fe200010e0626 */
[C---:B------:R-:W-:Y:S02]  /*2ba0*/  IADD3 R108, P3, PT, R190.reuse, 0x4460, RZ ;  /* 0x00004460be6c7810 */ /* 0x040fe40007f7e0ff */
[C---:B------:R-:W-:Y:S01]  /*2bb0*/  IADD3 R50, P2, PT, R190.reuse, 0x3180, RZ ;  /* 0x00003180be327810 */ /* 0x040fe20007f5e0ff */
[----:B0-----:R-:W-:Y:S01]  /*2bc0*/  IMAD R57, R49, 0x12, RZ ;  /* 0x0000001231397824 */ /* 0x001fe200078e02ff */
[----:B------:R-:W-:Y:S01]  /*2bd0*/  IADD3.X R109, PT, PT, RZ, R191, RZ, P3, !PT ;  /* 0x000000bfff6d7210 */ /* 0x000fe20001ffe4ff */
[----:B------:R-:W-:Y:S01]  /*2be0*/  IMAD.WIDE.U32 R52, R53, 0x12, R60 ;  /* 0x0000001235347825 */ /* 0x000fe200078e003c */
[----:B------:R-:W-:Y:S01]  /*2bf0*/  IADD3 R48, P3, PT, R190, 0x4480, RZ ;  /* 0x00004480be307810 */ /* 0x000fe20007f7e0ff */
[----:B------:R-:W3:Y:S02]  /*2c00*/  LDG.E.CONSTANT R148, desc[UR6][R76.64] ;  /* 0x000000064c947981 */ /* 0x000ee4000c1e9900 */
[--C-:B------:R-:W-:Y:S01]  /*2c10*/  IMAD.X R51, RZ, RZ, R191.reuse, P2 ;  /* 0x000000ffff337224 */ /* 0x100fe200010e06bf */
[----:B------:R-:W-:Y:S01]  /*2c20*/  IADD3 R91, P2, PT, R127, R31, RZ ;  /* 0x0000001f7f5b7210 */ /* 0x000fe20007f5e0ff */
[----:B------:R-:W3:Y:S01]  /*2c30*/  LDG.E.CONSTANT R146, desc[UR6][R76.64+0x400] ;  /* 0x000400064c927981 */ /* 0x000ee2000c1e9900 */
[----:B------:R-:W-:Y:S01]  /*2c40*/  IADD3 R53, PT, PT, R53, R57, RZ ;  /* 0x0000003935357210 */ /* 0x000fe20007ffe0ff */
[----:B------:R-:W-:Y:S01]  /*2c50*/  IMAD.X R49, RZ, RZ, R191, P3 ;  /* 0x000000ffff317224 */ /* 0x000fe200018e06bf */
[C---:B-1----:R-:W-:Y:S01]  /*2c60*/  IADD3 R55, P3, PT, R127.reuse, R21, RZ ;  /* 0x000000157f377210 */ /* 0x042fe20007f7e0ff */
[----:B------:R-:W-:Y:S01]  /*2c70*/  IMAD.X R97, R64, 0x1, R37, P2 ;  /* 0x0000000140617824 */ /* 0x000fe200010e0625 */
[----:B------:R-:W-:Y:S01]  /*2c80*/  IADD3 R100, P6, PT, R190, 0x3160, RZ ;  /* 0x00003160be647810 */ /* 0x000fe20007fde0ff */
[----:B------:R-:W3:Y:S01]  /*2c90*/  LDG.E.U16.CONSTANT R89, desc[UR6][R52.64+-0x2] ;  /* 0xfffffe0634597981 */ /* 0x000ee2000c1e9500 */
[----:B------:R-:W-:-:S03]  /*2ca0*/  IADD3 R111, P2, PT, R127, R27, RZ ;  /* 0x0000001b7f6f7210 */ /* 0x000fc60007f5e0ff */
[----:B------:R-:W3:Y:S01]  /*2cb0*/  LDG.E.U16.CONSTANT R90, desc[UR6][R52.64] ;  /* 0x00000006345a7981 */ /* 0x000ee2000c1e9500 */
[----:B------:R-:W-:Y:S01]  /*2cc0*/  IADD3.X R101, PT, PT, RZ, R191, RZ, P6, !PT ;  /* 0x000000bfff657210 */ /* 0x000fe200037fe4ff */
[C---:B------:R-:W-:Y:S01]  /*2cd0*/  IMAD.X R54, R64.reuse, 0x1, R26, P3 ;  /* 0x0000000140367824 */ /* 0x040fe200018e061a */
[----:B------:R-:W-:Y:S01]  /*2ce0*/  MOV R108, R108 ;  /* 0x0000006c006c7202 */ /* 0x000fe20000000f00 */
[----:B------:R-:W-:Y:S01]  /*2cf0*/  IMAD.X R113, R64, 0x1, R35, P2 ;  /* 0x0000000140717824 */ /* 0x000fe200010e0623 */
[----:B------:R-:W-:Y:S01]  /*2d00*/  MOV R200, R48 ;  /* 0x0000003000c87202 */ /* 0x000fe20000000f00 */
[----:B------:R-:W3:Y:S01]  /*2d10*/  LDG.E.CONSTANT R144, desc[UR6][R76.64+0x800] ;  /* 0x000800064c907981 */ /* 0x000ee2000c1e9900 */
[----:B------:R-:W-:Y:S02]  /*2d20*/  IADD3 R48, P6, PT, R190, 0x31a0, RZ ;  /* 0x000031a0be307810 */ /* 0x000fe40007fde0ff */
[C---:B------:R-:W-:Y:S01]  /*2d30*/  IADD3 R109, P3, PT, R127.reuse, R18, RZ ;  /* 0x000000127f6d7210 */ /* 0x040fe20007f7e0ff */
[----:B------:R-:W3:Y:S01]  /*2d40*/  LDG.E.CONSTANT R114, desc[UR6][R76.64+0xc00] ;  /* 0x000c00064c727981 */ /* 0x000ee2000c1e9900 */
[----:B------:R-:W-:-:S02]  /*2d50*/  IADD3 R103, P2, PT, R127, R19, RZ ;  /* 0x000000137f677210 */ /* 0x000fc40007f5e0ff */
[----:B------:R-:W-:Y:S01]  /*2d60*/  IADD3.X R49, PT, PT, RZ, R191, RZ, P6, !PT ;  /* 0x000000bfff317210 */ /* 0x000fe200037fe4ff */
[C---:B------:R-:W-:Y:S01]  /*2d70*/  IMAD.X R110, R64.reuse, 0x1, R23, P3 ;  /* 0x00000001406e7824 */ /* 0x040fe200018e0617 */
[----:B------:R-:W-:Y:S02]  /*2d80*/  MOV R209, R50 ;  /* 0x0000003200d17202 */ /* 0x000fe40000000f00 */
[----:B------:R-:W-:Y:S02]  /*2d90*/  IADD3.X R102, PT, PT, R64, R24, RZ, P2, !PT ;  /* 0x0000001840667210 */ /* 0x000fe400017fe4ff */
[----:B------:R-:W-:Y:S02]  /*2da0*/  IADD3 R50, P3, PT, R190, 0x44a0, RZ ;  /* 0x000044a0be327810 */ /* 0x000fe40007f7e0ff */
[----:B------:R-:W-:Y:S01]  /*2db0*/  IADD3 R99, P2, PT, R127, R8, RZ ;  /* 0x000000087f637210 */ /* 0x000fe20007f5e0ff */
[----:B------:R-:W-:Y:S01]  /*2dc0*/  IMAD R63, R54, 0x12, RZ ;  /* 0x00000012363f7824 */ /* 0x000fe200078e02ff */
[----:B------:R-:W-:Y:S01]  /*2dd0*/  MOV R167, R48 ;  /* 0x0000003000a77202 */ /* 0x000fe20000000f00 */
[----:B------:R-:W-:Y:S01]  /*2de0*/  IMAD.WIDE.U32 R48, R55, 0x12, R60 ;  /* 0x0000001237307825 */ /* 0x000fe200078e003c */
[----:B------:R-:W-:-:S03]  /*2df0*/  MOV R100, R100 ;  /* 0x0000006400647202 */ /* 0x000fc60000000f00 */
[----:B------:R-:W-:Y:S01]  /*2e00*/  IMAD.X R51, RZ, RZ, R191, P3 ;  /* 0x000000ffff337224 */ /* 0x000fe200018e06bf */
[C---:B------:R-:W-:Y:S01]  /*2e10*/  IADD3 R59, P3, PT, R127.reuse, R34, RZ ;  /* 0x000000227f3b7210 */ /* 0x040fe20007f7e0ff */
[----:B------:R-:W-:Y:S01]  /*2e20*/  IMAD.X R101, R64, 0x1, R14, P2 ;  /* 0x0000000140657824 */ /* 0x000fe200010e060e */
[----:B------:R-:W-:Y:S01]  /*2e30*/  IADD3 R57, P2, PT, R127, R30, RZ ;  /* 0x0000001e7f397210 */ /* 0x000fe20007f5e0ff */
[----:B------:R-:W-:Y:S01]  /*2e40*/  IMAD.MOV.U32 R62, RZ, RZ, R48 ;  /* 0x000000ffff3e7224 */ /* 0x000fe200078e0030 */
[----:B------:R-:W-:Y:S01]  /*2e50*/  IADD3 R63, PT, PT, R49, R63, RZ ;  /* 0x0000003f313f7210 */ /* 0x000fe20007ffe0ff */
[----:B------:R-:W-:-:S04]  /*2e60*/  IMAD.WIDE.U32 R58, R59, 0x12, R60 ;  /* 0x000000123b3a7825 */ /* 0x000fc800078e003c */
[--C-:B------:R-:W-:Y:S01]  /*2e70*/  IMAD.WIDE.U32 R56, R57, 0x12, R60.reuse ;  /* 0x0000001239387825 */ /* 0x100fe200078e003c */
[----:B------:R-:W3:Y:S03]  /*2e80*/  LDG.E.U16.CONSTANT R98, desc[UR6][R62.64] ;  /* 0x000000063e627981 */ /* 0x000ee6000c1e9500 */
[----:B------:R-:W-:Y:S02]  /*2e90*/  IMAD.WIDE.U32 R60, R91, 0x12, R60 ;  /* 0x000000125b3c7825 */ /* 0x000fe400078e003c */
[----:B------:R0:W3:Y:S02]  /*2ea0*/  LDG.E.U16.CONSTANT R91, desc[UR6][R62.64+-0x2] ;  /* 0xfffffe063e5b7981 */ /* 0x0000e4000c1e9500 */
[----:B------:R-:W-:Y:S01]  /*2eb0*/  IMAD R97, R97, 0x12, RZ ;  /* 0x0000001261617824 */ /* 0x000fe200078e02ff */
[----:B------:R-:W-:Y:S01]  /*2ec0*/  MOV R165, R50 ;  /* 0x0000003200a57202 */ /* 0x000fe20000000f00 */
[----:B------:R-:W-:-:S04]  /*2ed0*/  IMAD.WIDE.U32 R50, R109, 0x12, R192 ;  /* 0x000000126d327825 */ /* 0x000fc800078e00c0 */
[----:B------:R-:W-:Y:S02]  /*2ee0*/  IMAD.IADD R61, R61, 0x1, R97 ;  /* 0x000000013d3d7824 */ /* 0x000fe400078e0261 */
[----:B0-----:R-:W-:Y:S02]  /*2ef0*/  IMAD R63, R110, 0x12, RZ ;  /* 0x000000126e3f7824 */ /* 0x001fe400078e02ff */
[--C-:B------:R-:W-:Y:S01]  /*2f00*/  IMAD.WIDE.U32 R54, R99, 0x12, R192.reuse ;  /* 0x0000001263367825 */ /* 0x100fe200078e00c0 */
[----:B------:R-:W3:Y:S03]  /*2f10*/  LDG.E.U16.CONSTANT R62, desc[UR6][R60.64+-0x2] ;  /* 0xfffffe063c3e7981 */ /* 0x000ee6000c1e9500 */
[----:B------:R-:W-:-:S04]  /*2f20*/  IMAD.WIDE.U32 R52, R103, 0x12, R192 ;  /* 0x0000001267347825 */ /* 0x000fc800078e00c0 */
[----:B------:R-:W-:Y:S02]  /*2f30*/  IMAD R99, R102, 0x12, RZ ;  /* 0x0000001266637824 */ /* 0x000fe400078e02ff */
[----:B--2---:R-:W-:Y:S02]  /*2f40*/  IMAD R65, R68, 0x10000, R65 ;  /* 0x0001000044417824 */ /* 0x004fe400078e0241 */
[----:B------:R-:W-:Y:S02]  /*2f50*/  IMAD.IADD R51, R51, 0x1, R63 ;  /* 0x0000000133337824 */ /* 0x000fe400078e023f */
[C---:B------:R-:W-:Y:S01]  /*2f60*/  IMAD.X R97, R64.reuse, 0x1, R36, P2 ;  /* 0x0000000140617824 */ /* 0x040fe200010e0624 */
[----:B------:R0:W2:Y:S01]  /*2f70*/  LDG.E.U16.CONSTANT R63, desc[UR6][R60.64] ;  /* 0x000000063c3f7981 */ /* 0x0000a2000c1e9500 */
[----:B------:R-:W-:Y:S02]  /*2f80*/  IADD3 R53, PT, PT, R53, R99, RZ ;  /* 0x0000006335357210 */ /* 0x000fe40007ffe0ff */
[----:B------:R-:W-:Y:S01]  /*2f90*/  IMAD R99, R97, 0x12, RZ ;  /* 0x0000001261637824 */ /* 0x000fe200078e02ff */
[----:B------:R-:W-:Y:S01]  /*2fa0*/  LOP3.LUT R68, R65, 0xf0f0f0f, RZ, 0xc0, !PT ;  /* 0x0f0f0f0f41447812 */ /* 0x000fe200078ec0ff */
[----:B------:R-:W-:Y:S01]  /*2fb0*/  IMAD.WIDE.U32 R48, R111, 0x12, R192 ;  /* 0x000000126f307825 */ /* 0x000fe200078e00c0 */
[----:B------:R-:W-:Y:S01]  /*2fc0*/  SHF.R.U32.HI R97, RZ, 0x4, R65 ;  /* 0x00000004ff617819 */ /* 0x000fe20000011641 */
[----:B------:R1:W2:Y:S02]  /*2fd0*/  LDG.E.U16.CONSTANT R52, desc[UR6][R52.64] ;  /* 0x0000000634347981 */ /* 0x0002a4000c1e9500 */
[----:B0-----:R-:W-:Y:S01]  /*2fe0*/  IMAD.X R60, R64, 0x1, R39, P3 ;  /* 0x00000001403c7824 */ /* 0x001fe200018e0627 */
[----:B------:R-:W-:Y:S01]  /*2ff0*/  LOP3.LUT R61, R97, 0xf0f0f0f, RZ, 0xc0, !PT ;  /* 0x0f0f0f0f613d7812 */ /* 0x000fe200078ec0ff */
[----:B------:R-:W-:Y:S01]  /*3000*/  VIADD R64, R68, 0x78787878 ;  /* 0x7878787844407836 */ /* 0x000fe20000000000 */
[----:B------:R-:W2:Y:S01]  /*3010*/  LDG.E.U16.CONSTANT R50, desc[UR6][R50.64] ;  /* 0x0000000632327981 */ /* 0x000ea2000c1e9500 */
[----:B------:R-:W-:Y:S01]  /*3020*/  IMAD R113, R113, 0x12, RZ ;  /* 0x0000001271717824 */ /* 0x000fe200078e02ff */
[----:B------:R-:W-:-:S02]  /*3030*/  IADD3 R102, PT, PT, R61, 0x78787878, RZ ;  /* 0x787878783d667810 */ /* 0x000fc40007ffe0ff */
[----:B------:R-:W-:Y:S02]  /*3040*/  LOP3.LUT R65, R64, R65, RZ, 0x3c, !PT ;  /* 0x0000004140417212 */ /* 0x000fe400078e3cff */
[----:B------:R-:W-:Y:S01]  /*3050*/  IADD3 R57, PT, PT, R57, R99, RZ ;  /* 0x0000006339397210 */ /* 0x000fe20007ffe0ff */
[----:B------:R-:W-:Y:S01]  /*3060*/  IMAD R101, R101, 0x12, RZ ;  /* 0x0000001265657824 */ /* 0x000fe200078e02ff */
[----:B------:R-:W-:Y:S02]  /*3070*/  LOP3.LUT R110, R102, R97, RZ, 0x3c, !PT ;  /* 0x00000061666e7212 */ /* 0x000fe400078e3cff */
[----:B------:R-:W-:Y:S01]  /*3080*/  LOP3.LUT R65, R65, 0x8080808, R68, 0x60, !PT ;  /* 0x0808080841417812 */ /* 0x000fe200078e6044 */
[----:B-1----:R-:W-:Y:S01]  /*3090*/  IMAD R53, R60, 0x12, RZ ;  /* 0x000000123c357824 */ /* 0x002fe200078e02ff */
[----:B------:R-:W-:Y:S01]  /*30a0*/  IADD3 R49, PT, PT, R49, R113, RZ ;  /* 0x0000007131317210 */ /* 0x000fe20007ffe0ff */
[----:B------:R-:W2:Y:S01]  /*30b0*/  LDG.E.U16.CONSTANT R51, desc[UR6][R56.64+-0x2] ;  /* 0xfffffe0638337981 */ /* 0x000ea2000c1e9500 */
[----:B------:R-:W-:Y:S01]  /*30c0*/  LOP3.LUT R110, R110, 0x8080808, R61, 0x60, !PT ;  /* 0x080808086e6e7812 */ /* 0x000fe200078e603d */
[----:B------:R-:W-:Y:S01]  /*30d0*/  IMAD.IADD R55, R55, 0x1, R101 ;  /* 0x0000000137377824 */ /* 0x000fe200078e0265 */
[----:B------:R-:W-:Y:S01]  /*30e0*/  PRMT R65, R65, 0xba98, RZ ;  /* 0x0000ba9841417816 */ /* 0x000fe200000000ff */
[----:B------:R-:W2:Y:S01]  /*30f0*/  LDG.E.U16.CONSTANT R60, desc[UR6][R56.64] ;  /* 0x00000006383c7981 */ /* 0x000ea2000c1e9500 */
[----:B----4-:R-:W-:Y:S01]  /*3100*/  IMAD R67, R67, 0x10000, R66 ;  /* 0x0001000043437824 */ /* 0x010fe200078e0242 */
[----:B------:R-:W-:-:S02]  /*3110*/  PRMT R68, R68, 0xba98, RZ ;  /* 0x0000ba9844447816 */ /* 0x000fc400000000ff */
[----:B------:R0:W4:Y:S01]  /*3120*/  LDG.E.U16.CONSTANT R48, desc[UR6][R48.64] ;  /* 0x0000000630307981 */ /* 0x000122000c1e9500 */
[----:B------:R-:W-:Y:S02]  /*3130*/  PRMT R66, R61, 0xba98, RZ ;  /* 0x0000ba983d427816 */ /* 0x000fe400000000ff */
[C---:B------:R-:W-:Y:S01]  /*3140*/  LOP3.LUT R64, R65.reuse, 0x80808080, R64, 0x6, !PT ;  /* 0x8080808041407812 */ /* 0x040fe200078e0640 */
[----:B------:R1:W4:Y:S01]  /*3150*/  LDG.E.U16.CONSTANT R54, desc[UR6][R54.64] ;  /* 0x0000000636367981 */ /* 0x000322000c1e9500 */
[----:B------:R-:W-:Y:S02]  /*3160*/  LOP3.LUT R65, R65, 0x7f7f7f7f, R68, 0x60, !PT ;  /* 0x7f7f7f7f41417812 */ /* 0x000fe400078e6044 */
[----:B0-----:R-:W-:Y:S01]  /*3170*/  PRMT R49, R110, 0xba98, RZ ;  /* 0x0000ba986e317816 */ /* 0x001fe200000000ff */
[----:B------:R-:W-:Y:S01]  /*3180*/  IMAD.IADD R59, R59, 0x1, R53 ;  /* 0x000000013b3b7824 */ /* 0x000fe200078e0235 */
[----:B-1----:R-:W-:Y:S01]  /*3190*/  LOP3.LUT R55, R67, 0xf0f0f0f, RZ, 0xc0, !PT ;  /* 0x0f0f0f0f43377812 */ /* 0x002fe200078ec0ff */
[----:B-----5:R-:W-:Y:S01]  /*31a0*/  IMAD R69, R70, 0x10000, R69 ;  /* 0x0001000046457824 */ /* 0x020fe200078e0245 */
[----:B------:R-:W-:-:S02]  /*31b0*/  LOP3.LUT R102, R49, 0x80808080, R102, 0x6, !PT ;  /* 0x8080808031667812 */ /* 0x000fc400078e0666 */
[----:B------:R-:W5:Y:S01]  /*31c0*/  LDG.E.U16.CONSTANT R56, desc[UR6][R58.64] ;  /* 0x000000063a387981 */ /* 0x000f62000c1e9500 */
[----:B------:R-:W-:Y:S02]  /*31d0*/  LOP3.LUT R49, R49, 0x7f7f7f7f, R66, 0x60, !PT ;  /* 0x7f7f7f7f31317812 */ /* 0x000fe400078e6042 */
[----:B------:R-:W-:Y:S01]  /*31e0*/  LOP3.LUT R65, R64, R65, RZ, 0xfc, !PT ;  /* 0x0000004140417212 */ /* 0x000fe200078efcff */
[----:B------:R-:W-:Y:S01]  /*31f0*/  IMAD R71, R72, 0x10000, R71 ;  /* 0x0001000048477824 */ /* 0x000fe200078e0247 */
[----:B------:R-:W-:Y:S01]  /*3200*/  IADD3 R64, PT, PT, R55, 0x78787878, RZ ;  /* 0x7878787837407810 */ /* 0x000fe20007ffe0ff */
[----:B------:R-:W4:Y:S01]  /*3210*/  LDG.E.CONSTANT R110, desc[UR6][R76.64+0x1000] ;  /* 0x001000064c6e7981 */ /* 0x000f22000c1e9900 */
[----:B------:R-:W-:Y:S02]  /*3220*/  LOP3.LUT R53, R102, R49, RZ, 0xfc, !PT ;  /* 0x0000003166357212 */ /* 0x000fe400078efcff */
[----:B------:R-:W-:Y:S01]  /*3230*/  LOP3.LUT R66, R64, R67, RZ, 0x3c, !PT ;  /* 0x0000004340427212 */ /* 0x000fe200078e3cff */
[----:B------:R0:W5:Y:S01]  /*3240*/  LDG.E.U16.CONSTANT R49, desc[UR6][R58.64+-0x2] ;  /* 0xfffffe063a317981 */ /* 0x000162000c1e9500 */
[----:B------:R-:W-:-:S02]  /*3250*/  SHF.R.U32.HI R67, RZ, 0x4, R67 ;  /* 0x00000004ff437819 */ /* 0x000fc40000011643 */
[----:B------:R-:W-:Y:S01]  /*3260*/  LOP3.LUT R66, R66, 0x8080808, R55, 0x60, !PT ;  /* 0x0808080842427812 */ /* 0x000fe200078e6037 */
[----:B------:R-:W4:Y:S01]  /*3270*/  LDG.E.CONSTANT R72, desc[UR6][R76.64+0x1800] ;  /* 0x001800064c487981 */ /* 0x000f22000c1e9900 */
[----:B------:R-:W-:Y:S02]  /*3280*/  LOP3.LUT R61, R67, 0xf0f0f0f, RZ, 0xc0, !PT ;  /* 0x0f0f0f0f433d7812 */ /* 0x000fe400078ec0ff */
[----:B------:R-:W-:Y:S02]  /*3290*/  PRMT R57, R66, 0xba98, RZ ;  /* 0x0000ba9842397816 */ /* 0x000fe400000000ff */
[----:B------:R-:W-:Y:S02]  /*32a0*/  SHF.R.U32.HI R97, RZ, 0x4, R69 ;  /* 0x00000004ff617819 */ /* 0x000fe40000011645 */
[----:B0-----:R-:W-:Y:S02]  /*32b0*/  PRMT R58, R55, 0xba98, RZ ;  /* 0x0000ba98373a7816 */ /* 0x001fe400000000ff */
[----:B------:R-:W-:-:S02]  /*32c0*/  IADD3 R66, PT, PT, R61, 0x78787878, RZ ;  /* 0x787878783d427810 */ /* 0x000fc40007ffe0ff */
[C---:B------:R-:W-:Y:S02]  /*32d0*/  LOP3.LUT R64, R57.reuse, 0x80808080, R64, 0x6, !PT ;  /* 0x8080808039407812 */ /* 0x040fe400078e0640 */
[----:B------:R-:W-:Y:S02]  /*32e0*/  LOP3.LUT R57, R57, 0x7f7f7f7f, R58, 0x60, !PT ;  /* 0x7f7f7f7f39397812 */ /* 0x000fe400078e603a */
[----:B------:R-:W-:Y:S02]  /*32f0*/  LOP3.LUT R55, R97, 0xf0f0f0f, RZ, 0xc0, !PT ;  /* 0x0f0f0f0f61377812 */ /* 0x000fe400078ec0ff */
[----:B------:R-:W-:Y:S02]  /*3300*/  LOP3.LUT R58, R66, R67, RZ, 0x3c, !PT ;  /* 0x00000043423a7212 */ /* 0x000fe400078e3cff */
[----:B------:R-:W-:Y:S02]  /*3310*/  LOP3.LUT R68, R69, 0xf0f0f0f, RZ, 0xc0, !PT ;  /* 0x0f0f0f0f45447812 */ /* 0x000fe400078ec0ff */
[----:B------:R-:W-:Y:S01]  /*3320*/  LOP3.LUT R57, R64, R57, RZ, 0xfc, !PT ;  /* 0x0000003940397212 */ /* 0x000fe200078efcff */
[----:B------:R-:W-:Y:S01]  /*3330*/  VIADD R64, R55, 0x78787878 ;  /* 0x7878787837407836 */ /* 0x000fe20000000000 */
[----:B------:R-:W-:Y:S01]  /*3340*/  LOP3.LUT R58, R58, 0x8080808, R61, 0x60, !PT ;  /* 0x080808083a3a7812 */ /* 0x000fe200078e603d */
[----:B------:R-:W-:Y:S01]  /*3350*/  VIADD R70, R68, 0x78787878 ;  /* 0x7878787844467836 */ /* 0x000fe20000000000 */
[----:B------:R0:W-:Y:S02]  /*3360*/  STS [R132+0x3150], R53 ;  /* 0x0031503584007388 */ /* 0x0001e40000000800 */
[----:B------:R-:W-:-:S02]  /*3370*/  LOP3.LUT R102, R64, R97, RZ, 0x3c, !PT ;  /* 0x0000006140667212 */ /* 0x000fc400078e3cff */
[----:B------:R-:W-:Y:S02]  /*3380*/  LOP3.LUT R69, R70, R69, RZ, 0x3c, !PT ;  /* 0x0000004546457212 */ /* 0x000fe400078e3cff */
[----:B0-----:R-:W-:Y:S02]  /*3390*/  PRMT R53, R58, 0xba98, RZ ;  /* 0x0000ba983a357816 */ /* 0x001fe400000000ff */
[----:B------:R-:W-:Y:S02]  /*33a0*/  PRMT R58, R61, 0xba98, RZ ;  /* 0x0000ba983d3a7816 */ /* 0x000fe400000000ff */
[C---:B------:R-:W-:Y:S02]  /*33b0*/  LOP3.LUT R66, R53.reuse, 0x80808080, R66, 0x6, !PT ;  /* 0x8080808035427812 */ /* 0x040fe400078e0642 */
[----:B------:R-:W-:Y:S02]  /*33c0*/  LOP3.LUT R102, R102, 0x8080808, R55, 0x60, !PT ;  /* 0x0808080866667812 */ /* 0x000fe400078e6037 */
[----:B------:R-:W-:-:S02]  /*33d0*/  LOP3.LUT R53, R53, 0x7f7f7f7f, R58, 0x60, !PT ;  /* 0x7f7f7f7f35357812 */ /* 0x000fc400078e603a */
[----:B------:R-:W-:Y:S02]  /*33e0*/  PRMT R58, R55, 0xba98, RZ ;  /* 0x0000ba98373a7816 */ /* 0x000fe400000000ff */
[----:B------:R-:W-:Y:S02]  /*33f0*/  LOP3.LUT R69, R69, 0x8080808, R68, 0x60, !PT ;  /* 0x0808080845457812 */ /* 0x000fe400078e6044 */
[----:B------:R-:W-:Y:S02]  /*3400*/  LOP3.LUT R55, R71, 0xf0f0f0f, RZ, 0xc0, !PT ;  /* 0x0f0f0f0f47377812 */ /* 0x000fe400078ec0ff */
[----:B------:R-:W-:Y:S02]  /*3410*/  PRMT R59, R102, 0xba98, RZ ;  /* 0x0000ba98663b7816 */ /* 0x000fe400000000ff */
[----:B------:R-:W-:Y:S01]  /*3420*/  PRMT R69, R69, 0xba98, RZ ;  /* 0x0000ba9845457816 */ /* 0x000fe200000000ff */
[----:B------:R-:W4:Y:S01]  /*3430*/  LDG.E.CONSTANT R102, desc[UR6][R76.64+0x1400] ;  /* 0x001400064c667981 */ /* 0x000f22000c1e9900 */
[----:B------:R-:W-:-:S02]  /*3440*/  IADD3 R150, PT, PT, R55, 0x78787878, RZ ;  /* 0x7878787837967810 */ /* 0x000fc40007ffe0ff */
[----:B------:R-:W-:Y:S02]  /*3450*/  PRMT R68, R68, 0xba98, RZ ;  /* 0x0000ba9844447816 */ /* 0x000fe400000000ff */
[C---:B------:R-:W-:Y:S02]  /*3460*/  LOP3.LUT R64, R59.reuse, 0x80808080, R64, 0x6, !PT ;  /* 0x808080803b407812 */ /* 0x040fe400078e0640 */
[----:B------:R-:W-:Y:S02]  /*3470*/  LOP3.LUT R53, R66, R53, RZ, 0xfc, !PT ;  /* 0x0000003542357212 */ /* 0x000fe400078efcff */
[----:B------:R-:W-:Y:S01]  /*3480*/  LOP3.LUT R59, R59, 0x7f7f7f7f, R58, 0x60, !PT ;  /* 0x7f7f7f7f3b3b7812 */ /* 0x000fe200078e603a */
[----:B------:R-:W4:Y:S01]  /*3490*/  LDG.E.CONSTANT R66, desc[UR6][R76.64+0x2000] ;  /* 0x002000064c427981 */ /* 0x000f22000c1e9900 */
[----:B------:R-:W-:Y:S02]  /*34a0*/  LOP3.LUT R70, R69, 0x80808080, R70, 0x6, !PT ;  /* 0x8080808045467812 */ /* 0x000fe400078e0646 */
[----:B------:R-:W-:-:S02]  /*34b0*/  LOP3.LUT R58, R150, R71, RZ, 0x3c, !PT ;  /* 0x00000047963a7212 */ /* 0x000fc400078e3cff */
[----:B------:R-:W-:Y:S01]  /*34c0*/  LOP3.LUT R69, R69, 0x7f7f7f7f, R68, 0x60, !PT ;  /* 0x7f7f7f7f45457812 */ /* 0x000fe200078e6044 */
[----:B------:R0:W-:Y:S01]  /*34d0*/  STS [R132+0x3ad0], R53 ;  /* 0x003ad03584007388 */ /* 0x0001e20000000800 */
[----:B------:R-:W-:Y:S02]  /*34e0*/  LOP3.LUT R59, R64, R59, RZ, 0xfc, !PT ;  /* 0x0000003b403b7212 */ /* 0x000fe400078efcff */
[----:B------:R-:W-:Y:S01]  /*34f0*/  LOP3.LUT R69, R70, R69, RZ, 0xfc, !PT ;  /* 0x0000004546457212 */ /* 0x000fe200078efcff */
[----:B------:R-:W4:Y:S04]  /*3500*/  LDG.E.CONSTANT R68, desc[UR6][R76.64+0x1c00] ;  /* 0x001c00064c447981 */ /* 0x000f28000c1e9900 */
[----:B------:R-:W4:Y:S01]  /*3510*/  LDG.E.CONSTANT R70, desc[UR6][R76.64+0x2400] ;  /* 0x002400064c467981 */ /* 0x000f22000c1e9900 */
[----:B0-----:R-:W-:-:S03]  /*3520*/  LOP3.LUT R53, R58, 0x8080808, R55, 0x60, !PT ;  /* 0x080808083a357812 */ /* 0x001fc600078e6037 */
[----:B------:R-:W4:Y:S04]  /*3530*/  LDG.E.CONSTANT R58, desc[UR6][R76.64+0x2800] ;  /* 0x002800064c3a7981 */ /* 0x000f28000c1e9900 */
[----:B------:R-:W4:Y:S04]  /*3540*/  LDG.E.CONSTANT R64, desc[UR6][R76.64+0x2c00] ;  /* 0x002c00064c407981 */ /* 0x000f28000c1e9900 */
[----:B------:R0:W-:Y:S02]  /*3550*/  STS [R132+0x3ac0], R57 ;  /* 0x003ac03984007388 */ /* 0x0001e40000000800 */
[----:B0-----:R-:W-:-:S04]  /*3560*/  SHF.R.U32.HI R57, RZ, 0x4, R71 ;  /* 0x00000004ff397819 */ /* 0x001fc80000011647 */
[----:B------:R-:W-:Y:S01]  /*3570*/  LOP3.LUT R61, R57, 0xf0f0f0f, RZ, 0xc0, !PT ;  /* 0x0f0f0f0f393d7812 */ /* 0x000fe200078ec0ff */
[----:B------:R-:W-:Y:S01]  /*3580*/  IMAD R73, R74, 0x10000, R73 ;  /* 0x000100004a497824 */ /* 0x000fe200078e0249 */
[----:B------:R-:W-:-:S03]  /*3590*/  PRMT R53, R53, 0xba98, RZ ;  /* 0x0000ba9835357816 */ /* 0x000fc600000000ff */
[----:B------:R-:W-:Y:S01]  /*35a0*/  VIADD R154, R61, 0x78787878 ;  /* 0x787878783d9a7836 */ /* 0x000fe20000000000 */
[----:B------:R-:W-:Y:S02]  /*35b0*/  PRMT R152, R55, 0xba98, RZ ;  /* 0x0000ba9837987816 */ /* 0x000fe400000000ff */
[C---:B------:R-:W-:Y:S02]  /*35c0*/  LOP3.LUT R150, R53.reuse, 0x80808080, R150, 0x6, !PT ;  /* 0x8080808035967812 */ /* 0x040fe400078e0696 */
[----:B------:R-:W-:Y:S02]  /*35d0*/  LOP3.LUT R74, R154, R57, RZ, 0x3c, !PT ;  /* 0x000000399a4a7212 */ /* 0x000fe400078e3cff */
[----:B------:R-:W-:Y:S02]  /*35e0*/  LOP3.LUT R53, R53, 0x7f7f7f7f, R152, 0x60, !PT ;  /* 0x7f7f7f7f35357812 */ /* 0x000fe400078e6098 */
[----:B------:R-:W-:Y:S02]  /*35f0*/  LOP3.LUT R57, R73, 0xf0f0f0f, RZ, 0xc0, !PT ;  /* 0x0f0f0f0f49397812 */ /* 0x000fe400078ec0ff */
[----:B------:R-:W-:-:S02]  /*3600*/  LOP3.LUT R74, R74, 0x8080808, R61, 0x60, !PT ;  /* 0x080808084a4a7812 */ /* 0x000fc400078e603d */
[----:B------:R-:W-:Y:S02]  /*3610*/  LOP3.LUT R53, R150, R53, RZ, 0xfc, !PT ;  /* 0x0000003596357212 */ /* 0x000fe400078efcff */
[----:B------:R-:W-:Y:S02]  /*3620*/  IADD3 R150, PT, PT, R57, 0x78787878, RZ ;  /* 0x7878787839967810 */ /* 0x000fe40007ffe0ff */
[----:B------:R-:W-:Y:S02]  /*3630*/  PRMT R55, R74, 0xba98, RZ ;  /* 0x0000ba984a377816 */ /* 0x000fe400000000ff */
[----:B------:R-:W-:Y:S02]  /*3640*/  PRMT R74, R61, 0xba98, RZ ;  /* 0x0000ba983d4a7816 */ /* 0x000fe400000000ff */
[----:B------:R-:W-:Y:S02]  /*3650*/  SHF.R.U32.HI R61, RZ, 0x4, R73 ;  /* 0x00000004ff3d7819 */ /* 0x000fe40000011649 */
[----:B------:R-:W-:Y:S01]  /*3660*/  LOP3.LUT R152, R150, R73, RZ, 0x3c, !PT ;  /* 0x0000004996987212 */ /* 0x000fe200078e3cff */
[----:B------:R0:W-:Y:S01]  /*3670*/  STS [R132+0x3140], R65 ;  /* 0x0031404184007388 */ /* 0x0001e20000000800 */
[----:B------:R-:W-:-:S02]  /*3680*/  LOP3.LUT R154, R55, 0x80808080, R154, 0x6, !PT ;  /* 0x80808080379a7812 */ /* 0x000fc400078e069a */
[----:B------:R-:W-:Y:S02]  /*3690*/  LOP3.LUT R55, R55, 0x7f7f7f7f, R74, 0x60, !PT ;  /* 0x7f7f7f7f37377812 */ /* 0x000fe400078e604a */
[----:B------:R-:W-:Y:S01]  /*36a0*/  LOP3.LUT R152, R152, 0x8080808, R57, 0x60, !PT ;  /* 0x0808080898987812 */ /* 0x000fe200078e6039 */
[----:B------:R1:W-:Y:S01]  /*36b0*/  STS [R132+0x4450], R59 ;  /* 0x0044503b84007388 */ /* 0x0003e20000000800 */
[----:B0-----:R-:W-:Y:S02]  /*36c0*/  LOP3.LUT R65, R61, 0xf0f0f0f, RZ, 0xc0, !PT ;  /* 0x0f0f0f0f3d417812 */ /* 0x001fe400078ec0ff */
[----:B------:R-:W-:Y:S01]  /*36d0*/  LOP3.LUT R55, R154, R55, RZ, 0xfc, !PT ;  /* 0x000000379a377212 */ /* 0x000fe200078efcff */
[----:B------:R-:W-:Y:S01]  /*36e0*/  IMAD R75, R78, 0x10000, R75 ;  /* 0x000100004e4b7824 */ /* 0x000fe200078e024b */
[----:B------:R-:W-:Y:S01]  /*36f0*/  PRMT R74, R57, 0xba98, RZ ;  /* 0x0000ba98394a7816 */ /* 0x000fe200000000ff */
[----:B------:R-:W-:Y:S01]  /*3700*/  VIADD R154, R65, 0x78787878 ;  /* 0x78787878419a7836 */ /* 0x000fe20000000000 */
[----:B-1----:R-:W-:-:S02]  /*3710*/  PRMT R59, R152, 0xba98, RZ ;  /* 0x0000ba98983b7816 */ /* 0x002fc400000000ff */
[----:B------:R-:W-:Y:S02]  /*3720*/  LOP3.LUT R57, R75, 0xf0f0f0f, RZ, 0xc0, !PT ;  /* 0x0f0f0f0f4b397812 */ /* 0x000fe400078ec0ff */
[C---:B------:R-:W-:Y:S02]  /*3730*/  LOP3.LUT R150, R59.reuse, 0x80808080, R150, 0x6, !PT ;  /* 0x808080803b967812 */ /* 0x040fe400078e0696 */
[----:B------:R-:W-:Y:S02]  /*3740*/  LOP3.LUT R78, R154, R61, RZ, 0x3c, !PT ;  /* 0x0000003d9a4e7212 */ /* 0x000fe400078e3cff */
[----:B------:R-:W-:Y:S02]  /*3750*/  LOP3.LUT R59, R59, 0x7f7f7f7f, R74, 0x60, !PT ;  /* 0x7f7f7f7f3b3b7812 */ /* 0x000fe400078e604a */
[----:B------:R-:W-:Y:S02]  /*3760*/  LOP3.LUT R78, R78, 0x8080808, R65, 0x60, !PT ;  /* 0x080808084e4e7812 */ /* 0x000fe400078e6041 */
[----:B------:R-:W-:-:S02]  /*3770*/  LOP3.LUT R59, R150, R59, RZ, 0xfc, !PT ;  /* 0x0000003b963b7212 */ /* 0x000fc400078efcff */
[----:B------:R-:W-:Y:S02]  /*3780*/  SHF.R.U32.HI R61, RZ, 0x4, R75 ;  /* 0x00000004ff3d7819 */ /* 0x000fe4000001164b */
[----:B------:R-:W-:Y:S01]  /*3790*/  IADD3 R150, PT, PT, R57, 0x78787878, RZ ;  /* 0x7878787839967810 */ /* 0x000fe20007ffe0ff */
[----:B------:R0:W-:Y:S01]  /*37a0*/  STS [R132+0x4dc0], R53 ;  /* 0x004dc03584007388 */ /* 0x0001e20000000800 */
[----:B------:R-:W-:Y:S02]  /*37b0*/  PRMT R74, R65, 0xba98, RZ ;  /* 0x0000ba98414a7816 */ /* 0x000fe400000000ff */
[----:B------:R-:W-:Y:S01]  /*37c0*/  LOP3.LUT R65, R61, 0xf0f0f0f, RZ, 0xc0, !PT ;  /* 0x0f0f0f0f3d417812 */ /* 0x000fe200078ec0ff */
[----:B------:R-:W-:Y:S01]  /*37d0*/  IMAD R79, R80, 0x10000, R79 ;  /* 0x00010000504f7824 */ /* 0x000fe200078e024f */
[----:B0-----:R-:W-:Y:S02]  /*37e0*/  PRMT R53, R78, 0xba98, RZ ;  /* 0x0000ba984e357816 */ /* 0x001fe400000000ff */
[----:B------:R-:W-:Y:S01]  /*37f0*/  LOP3.LUT R78, R150, R75, RZ, 0x3c, !PT ;  /* 0x0000004b964e7212 */ /* 0x000fe200078e3cff */
[----:B------:R-:W-:-:S03]  /*3800*/  VIADD R80, R65, 0x78787878 ;  /* 0x7878787841507836 */ /* 0x000fc60000000000 */
[----:B------:R-:W-:Y:S01]  /*3810*/  LOP3.LUT R78, R78, 0x8080808, R57, 0x60, !PT ;  /* 0x080808084e4e7812 */ /* 0x000fe200078e6039 */
[----:B------:R0:W-:Y:S01]  /*3820*/  STS [R132+0x4dd0], R55 ;  /* 0x004dd03784007388 */ /* 0x0001e20000000800 */
[C---:B------:R-:W-:Y:S02]  /*3830*/  LOP3.LUT R154, R53.reuse, 0x80808080, R154, 0x6, !PT ;  /* 0x80808080359a7812 */ /* 0x040fe400078e069a */
[----:B------:R-:W-:Y:S01]  /*3840*/  LOP3.LUT R53, R53, 0x7f7f7f7f, R74, 0x60, !PT ;  /* 0x7f7f7f7f35357812 */ /* 0x000fe200078e604a */
[----:B------:R1:W-:Y:S01]  /*3850*/  STS [R132+0x5740], R59 ;  /* 0x0057403b84007388 */ /* 0x0003e20000000800 */
[----:B------:R-:W-:Y:S02]  /*3860*/  PRMT R74, R57, 0xba98, RZ ;  /* 0x0000ba98394a7816 */ /* 0x000fe400000000ff */
[----:B0-----:R-:W-:Y:S02]  /*3870*/  PRMT R55, R78, 0xba98, RZ ;  /* 0x0000ba984e377816 */ /* 0x001fe400000000ff */
[----:B------:R-:W-:-:S02]  /*3880*/  LOP3.LUT R78, R80, R61, RZ, 0x3c, !PT ;  /* 0x0000003d504e7212 */ /* 0x000fc400078e3cff */
[----:B------:R-:W-:Y:S02]  /*3890*/  LOP3.LUT R67, R79, 0xf0f0f0f, RZ, 0xc0, !PT ;  /* 0x0f0f0f0f4f437812 */ /* 0x000fe400078ec0ff */
[----:B------:R-:W-:Y:S02]  /*38a0*/  LOP3.LUT R78, R78, 0x8080808, R65, 0x60, !PT ;  /* 0x080808084e4e7812 */ /* 0x000fe400078e6041 */
[----:B-1----:R-:W-:Y:S02]  /*38b0*/  SHF.R.U32.HI R59, RZ, 0x4, R79 ;  /* 0x00000004ff3b7819 */ /* 0x002fe4000001164f */
[C---:B------:R-:W-:Y:S02]  /*38c0*/  LOP3.LUT R150, R55.reuse, 0x80808080, R150, 0x6, !PT ;  /* 0x8080808037967812 */ /* 0x040fe400078e0696 */
[----:B------:R-:W-:Y:S02]  /*38d0*/  LOP3.LUT R55, R55, 0x7f7f7f7f, R74, 0x60, !PT ;  /* 0x7f7f7f7f37377812 */ /* 0x000fe400078e604a */
[----:B------:R-:W-:-:S02]  /*38e0*/  IADD3 R152, PT, PT, R67, 0x78787878, RZ ;  /* 0x7878787843987810 */ /* 0x000fc40007ffe0ff */
[----:B------:R-:W-:Y:S02]  /*38f0*/  PRMT R57, R78, 0xba98, RZ ;  /* 0x0000ba984e397816 */ /* 0x000fe400000000ff */
[----:B------:R-:W-:Y:S02]  /*3900*/  LOP3.LUT R61, R59, 0xf0f0f0f, RZ, 0xc0, !PT ;  /* 0x0f0f0f0f3b3d7812 */ /* 0x000fe400078ec0ff */
[----:B------:R-:W-:Y:S02]  /*3910*/  PRMT R74, R65, 0xba98, RZ ;  /* 0x0000ba98414a7816 */ /* 0x000fe400000000ff */
[----:B------:R-:W-:Y:S02]  /*3920*/  LOP3.LUT R55, R150, R55, RZ, 0xfc, !PT ;  /* 0x0000003796377212 */ /* 0x000fe400078efcff */
[----:B------:R-:W-:Y:S01]  /*3930*/  LOP3.LUT R150, R152, R79, RZ, 0x3c, !PT ;  /* 0x0000004f98967212 */ /* 0x000fe200078e3cff */
[----:B------:R-:W-:Y:S01]  /*3940*/  VIADD R78, R61, 0x78787878 ;  /* 0x787878783d4e7836 */ /* 0x000fe20000000000 */
[----:B------:R-:W-:-:S02]  /*3950*/  LOP3.LUT R80, R57, 0x80808080, R80, 0x6, !PT ;  /* 0x8080808039507812 */ /* 0x000fc400078e0650 */
[----:B------:R-:W-:Y:S02]  /*3960*/  LOP3.LUT R53, R154, R53, RZ, 0xfc, !PT ;  /* 0x000000359a357212 */ /* 0x000fe400078efcff */
[----:B------:R-:W-:Y:S02]  /*3970*/  LOP3.LUT R57, R57, 0x7f7f7f7f, R74, 0x60, !PT ;  /* 0x7f7f7f7f39397812 */ /* 0x000fe400078e604a */
[----:B------:R-:W-:Y:S01]  /*3980*/  LOP3.LUT R150, R150, 0x8080808, R67, 0x60, !PT ;  /* 0x0808080896967812 */ /* 0x000fe200078e6043 */
[----:B------:R-:W-:Y:S01]  /*3990*/  IMAD R81, R82, 0x10000, R81 ;  /* 0x0001000052517824 */ /* 0x000fe200078e0251 */
[----:B------:R-:W-:Y:S01]  /*39a0*/  LOP3.LUT R57, R80, R57, RZ, 0xfc, !PT ;  /* 0x0000003950397212 */ /* 0x000fe200078efcff */
[----:B------:R0:W-:Y:S01]  /*39b0*/  STS [R132+0x5750], R53 ;  /* 0x0057503584007388 */ /* 0x0001e20000000800 */
[----:B------:R-:W-:Y:S02]  /*39c0*/  LOP3.LUT R80, R78, R59, RZ, 0x3c, !PT ;  /* 0x0000003b4e507212 */ /* 0x000fe400078e3cff */
[----:B------:R-:W-:-:S02]  /*39d0*/  PRMT R74, R67, 0xba98, RZ ;  /* 0x0000ba98434a7816 */ /* 0x000fc400000000ff */
[----:B------:R-:W-:Y:S02]  /*39e0*/  LOP3.LUT R80, R80, 0x8080808, R61, 0x60, !PT ;  /* 0x0808080850507812 */ /* 0x000fe400078e603d */
[----:B------:R-:W-:Y:S02]  /*39f0*/  SHF.R.U32.HI R65, RZ, 0x4, R81 ;  /* 0x00000004ff417819 */ /* 0x000fe40000011651 */
[----:B0-----:R-:W-:Y:S01]  /*3a00*/  PRMT R53, R150, 0xba98, RZ ;  /* 0x0000ba9896357816 */ /* 0x001fe200000000ff */
[----:B------:R0:W-:Y:S01]  /*3a10*/  STS [R132+0x60c0], R55 ;  /* 0x0060c03784007388 */ /* 0x0001e20000000800 */
[----:B------:R-:W-:Y:S02]  /*3a20*/  LOP3.LUT R59, R81, 0xf0f0f0f, RZ, 0xc0, !PT ;  /* 0x0f0f0f0f513b7812 */ /* 0x000fe400078ec0ff */
[C---:B------:R-:W-:Y:S02]  /*3a30*/  LOP3.LUT R152, R53.reuse, 0x80808080, R152, 0x6, !PT ;  /* 0x8080808035987812 */ /* 0x040fe400078e0698 */
[----:B------:R-:W-:-:S02]  /*3a40*/  LOP3.LUT R53, R53, 0x7f7f7f7f, R74, 0x60, !PT ;  /* 0x7f7f7f7f35357812 */ /* 0x000fc400078e604a */
[----:B------:R-:W-:Y:S02]  /*3a50*/  PRMT R74, R61, 0xba98, RZ ;  /* 0x0000ba983d4a7816 */ /* 0x000fe400000000ff */
[----:B------:R-:W-:Y:S02]  /*3a60*/  LOP3.LUT R61, R65, 0xf0f0f0f, RZ, 0xc0, !PT ;  /* 0x0f0f0f0f413d7812 */ /* 0x000fe400078ec0ff */
[----:B0-----:R-:W-:Y:S02]  /*3a70*/  PRMT R55, R80, 0xba98, RZ ;  /* 0x0000ba9850377816 */ /* 0x001fe400000000ff */
[----:B------:R-:W-:Y:S01]  /*3a80*/  IADD3 R80, PT, PT, R59, 0x78787878, RZ ;  /* 0x787878783b507810 */ /* 0x000fe20007ffe0ff */
[----:B------:R-:W-:Y:S01]  /*3a90*/  VIADD R82, R61, 0x78787878 ;  /* 0x787878783d527836 */ /* 0x000fe20000000000 */
[C---:B------:R-:W-:Y:S02]  /*3aa0*/  LOP3.LUT R78, R55.reuse, 0x80808080, R78, 0x6, !PT ;  /* 0x80808080374e7812 */ /* 0x040fe400078e064e */
[----:B------:R-:W-:-:S02]  /*3ab0*/  LOP3.LUT R55, R55, 0x7f7f7f7f, R74, 0x60, !PT ;  /* 0x7f7f7f7f37377812 */ /* 0x000fc400078e604a */
[----:B------:R-:W-:Y:S01]  /*3ac0*/  LOP3.LUT R74, R80, R81, RZ, 0x3c, !PT ;  /* 0x00000051504a7212 */ /* 0x000fe200078e3cff */
[----:B------:R-:W-:Y:S01]  /*3ad0*/  IMAD R83, R84, 0x10000, R83 ;  /* 0x0001000054537824 */ /* 0x000fe200078e0253 */
[----:B------:R-:W-:Y:S02]  /*3ae0*/  LOP3.LUT R84, R82, R65, RZ, 0x3c, !PT ;  /* 0x0000004152547212 */ /* 0x000fe400078e3cff */
[----:B------:R-:W-:Y:S01]  /*3af0*/  LOP3.LUT R74, R74, 0x8080808, R59, 0x60, !PT ;  /* 0x080808084a4a7812 */ /* 0x000fe200078e603b */
[----:B------:R0:W-:Y:S01]  /*3b00*/  STS [R132+0x60d0], R57 ;  /* 0x0060d03984007388 */ /* 0x0001e20000000800 */
[----:B------:R-:W-:Y:S02]  /*3b10*/  LOP3.LUT R84, R84, 0x8080808, R61, 0x60, !PT ;  /* 0x0808080854547812 */ /* 0x000fe400078e603d */
[----:B------:R-:W-:Y:S02]  /*3b20*/  LOP3.LUT R65, R83, 0xf0f0f0f, RZ, 0xc0, !PT ;  /* 0x0f0f0f0f53417812 */ /* 0x000fe400078ec0ff */
[----:B------:R-:W-:-:S02]  /*3b30*/  LOP3.LUT R55, R78, R55, RZ, 0xfc, !PT ;  /* 0x000000374e377212 */ /* 0x000fc400078efcff */
[----:B0-----:R-:W-:Y:S02]  /*3b40*/  PRMT R57, R74, 0xba98, RZ ;  /* 0x0000ba984a397816 */ /* 0x001fe400000000ff */
[----:B------:R-:W-:Y:S02]  /*3b50*/  PRMT R74, R59, 0xba98, RZ ;  /* 0x0000ba983b4a7816 */ /* 0x000fe400000000ff */
[----:B------:R-:W-:Y:S02]  /*3b60*/  PRMT R59, R84, 0xba98, RZ ;  /* 0x0000ba98543b7816 */ /* 0x000fe400000000ff */
[----:B------:R-:W-:Y:S02]  /*3b70*/  LOP3.LUT R80, R57, 0x80808080, R80, 0x6, !PT ;  /* 0x8080808039507812 */ /* 0x000fe400078e0650 */
[----:B------:R-:W-:Y:S02]  /*3b80*/  PRMT R78, R61, 0xba98, RZ ;  /* 0x0000ba983d4e7816 */ /* 0x000fe400000000ff */
[----:B------:R-:W-:-:S02]  /*3b90*/  LOP3.LUT R57, R57, 0x7f7f7f7f, R74, 0x60, !PT ;  /* 0x7f7f7f7f39397812 */ /* 0x000fc400078e604a */
[----:B------:R-:W-:Y:S02]  /*3ba0*/  IADD3 R74, PT, PT, R65, 0x78787878, RZ ;  /* 0x78787878414a7810 */ /* 0x000fe40007ffe0ff */
[----:B------:R-:W-:Y:S02]  /*3bb0*/  SHF.R.U32.HI R61, RZ, 0x4, R83 ;  /* 0x00000004ff3d7819 */ /* 0x000fe40000011653 */
[C---:B------:R-:W-:Y:S02]  /*3bc0*/  LOP3.LUT R82, R59.reuse, 0x80808080, R82, 0x6, !PT ;  /* 0x808080803b527812 */ /* 0x040fe400078e0652 */
[----:B------:R-:W-:Y:S02]  /*3bd0*/  LOP3.LUT R59, R59, 0x7f7f7f7f, R78, 0x60, !PT ;  /* 0x7f7f7f7f3b3b7812 */ /* 0x000fe400078e604e */
[----:B------:R-:W-:Y:S02]  /*3be0*/  LOP3.LUT R78, R74, R83, RZ, 0x3c, !PT ;  /* 0x000000534a4e7212 */ /* 0x000fe400078e3cff */
[----:B------:R-:W-:-:S02]  /*3bf0*/  LOP3.LUT R67, R61, 0xf0f0f0f, RZ, 0xc0, !PT ;  /* 0x0f0f0f0f3d437812 */ /* 0x000fc400078ec0ff */
[----:B------:R-:W-:Y:S01]  /*3c00*/  LOP3.LUT R53, R152, R53, RZ, 0xfc, !PT ;  /* 0x0000003598357212 */ /* 0x000fe200078efcff */
[----:B---3--:R-:W-:Y:S01]  /*3c10*/  IMAD R85, R86, 0x10000, R85 ;  /* 0x0001000056557824 */ /* 0x008fe200078e0255 */
[----:B------:R-:W-:Y:S01]  /*3c20*/  LOP3.LUT R57, R80, R57, RZ, 0xfc, !PT ;  /* 0x0000003950397212 */ /* 0x000fe200078efcff */
[----:B------:R-:W-:Y:S01]  /*3c30*/  VIADD R80, R67, 0x78787878 ;  /* 0x7878787843507836 */ /* 0x000fe20000000000 */
[----:B------:R-:W-:Y:S01]  /*3c40*/  LOP3.LUT R78, R78, 0x8080808, R65, 0x60, !PT ;  /* 0x080808084e4e7812 */ /* 0x000fe200078e6041 */
[----:B------:R0:W-:Y:S01]  /*3c50*/  STS [R132+0x6a40], R53 ;  /* 0x006a403584007388 */ /* 0x0001e20000000800 */
[----:B------:R-:W-:Y:S02]  /*3c60*/  LOP3.LUT R59, R82, R59, RZ, 0xfc, !PT ;  /* 0x0000003b523b7212 */ /* 0x000fe400078efcff */
[----:B------:R-:W-:Y:S02]  /*3c70*/  LOP3.LUT R82, R80, R61, RZ, 0x3c, !PT ;  /* 0x0000003d50527212 */ /* 0x000fe400078e3cff */
[----:B------:R-:W-:-:S02]  /*3c80*/  LOP3.LUT R61, R85, 0xf0f0f0f, RZ, 0xc0, !PT ;  /* 0x0f0f0f0f553d7812 */ /* 0x000fc400078ec0ff */
[----:B0-----:R-:W-:Y:S02]  /*3c90*/  PRMT R53, R78, 0xba98, RZ ;  /* 0x0000ba984e357816 */ /* 0x001fe400000000ff */
[----:B------:R-:W-:Y:S02]  /*3ca0*/  PRMT R78, R65, 0xba98, RZ ;  /* 0x0000ba98414e7816 */ /* 0x000fe400000000ff */
[----:B------:R-:W-:Y:S01]  /*3cb0*/  SHF.R.U32.HI R65, RZ, 0x4, R85 ;  /* 0x00000004ff417819 */ /* 0x000fe20000011655 */
[----:B------:R0:W-:Y:S01]  /*3cc0*/  STS [R132+0x73d0], R59 ;  /* 0x0073d03b84007388 */ /* 0x0001e20000000800 */
[C---:B------:R-:W-:Y:S02]  /*3cd0*/  LOP3.LUT R74, R53.reuse, 0x80808080, R74, 0x6, !PT ;  /* 0x80808080354a7812 */ /* 0x040fe400078e064a */
[----:B------:R-:W-:Y:S02]  /*3ce0*/  LOP3.LUT R53, R53, 0x7f7f7f7f, R78, 0x60, !PT ;  /* 0x7f7f7f7f35357812 */ /* 0x000fe400078e604e */
[----:B------:R-:W-:Y:S01]  /*3cf0*/  LOP3.LUT R82, R82, 0x8080808, R67, 0x60, !PT ;  /* 0x0808080852527812 */ /* 0x000fe200078e6043 */
[----:B------:R1:W-:Y:S01]  /*3d00*/  STS [R132+0x6a50], R55 ;  /* 0x006a503784007388 */ /* 0x0003e20000000800 */
[----:B------:R-:W-:-:S02]  /*3d10*/  IADD3 R78, PT, PT, R61, 0x78787878, RZ ;  /* 0x787878783d4e7810 */ /* 0x000fc40007ffe0ff */
[----:B0-----:R-:W-:Y:S02]  /*3d20*/  LOP3.LUT R59, R65, 0xf0f0f0f, RZ, 0xc0, !PT ;  /* 0x0f0f0f0f413b7812 */ /* 0x001fe400078ec0ff */
[----:B------:R-:W-:Y:S02]  /*3d30*/  LOP3.LUT R53, R74, R53, RZ, 0xfc, !PT ;  /* 0x000000354a357212 */ /* 0x000fe400078efcff */
[----:B------:R-:W-:Y:S01]  /*3d40*/  PRMT R74, R67, 0xba98, RZ ;  /* 0x0000ba98434a7816 */ /* 0x000fe200000000ff */
[----:B------:R-:W-:Y:S01]  /*3d50*/  VIADD R84, R59, 0x78787878 ;  /* 0x787878783b547836 */ /* 0x000fe20000000000 */
[----:B-1----:R-:W-:Y:S02]  /*3d60*/  PRMT R55, R82, 0xba98, RZ ;  /* 0x0000ba9852377816 */ /* 0x002fe400000000ff */
        /* <DEDUP_REMOVED lines=15> */
[----:B------:R-:W-:-:S02]  /*3e60*/  SHF.R.U32.HI R61, RZ, 0x4, R87 ;  /* 0x00000004ff3d7819 */ /* 0x000fc40000011657 */
[----:B------:R-:W-:Y:S02]  /*3e70*/  LOP3.LUT R57, R78, R57, RZ, 0xfc, !PT ;  /* 0x000000394e397212 */ /* 0x000fe400078efcff */
[----:B------:R-:W-:Y:S02]  /*3e80*/  LOP3.LUT R78, R74, R87, RZ, 0x3c, !PT ;  /* 0x000000574a4e7212 */ /* 0x000fe400078e3cff */
[----:B------:R-:W-:Y:S01]  /*3e90*/  LOP3.LUT R67, R61, 0xf0f0f0f, RZ, 0xc0, !PT ;  /* 0x0f0f0f0f3d437812 */ /* 0x000fe200078ec0ff */
[----:B------:R-:W-:Y:S01]  /*3ea0*/  IMAD R89, R90, 0x10000, R89 ;  /* 0x000100005a597824 */ /* 0x000fe200078e0259 */
[----:B------:R-:W-:Y:S02]  /*3eb0*/  LOP3.LUT R78, R78, 0x8080808, R59, 0x60, !PT ;  /* 0x080808084e4e7812 */ /* 0x000fe400078e603b */
[----:B------:R-:W-:Y:S02]  /*3ec0*/  PRMT R65, R65, 0xba98, RZ ;  /* 0x0000ba9841417816 */ /* 0x000fe400000000ff */
[----:B------:R-:W-:Y:S01]  /*3ed0*/  LOP3.LUT R55, R80, R55, RZ, 0xfc, !PT ;  /* 0x0000003750377212 */ /* 0x000fe200078efcff */
[----:B------:R-:W-:Y:S01]  /*3ee0*/  VIADD R80, R67, 0x78787878 ;  /* 0x7878787843507836 */ /* 0x000fe20000000000 */
[----:B------:R0:W-:Y:S01]  /*3ef0*/  STS [R132+0x7d40], R53 ;  /* 0x007d403584007388 */ /* 0x0001e20000000800 */
[----:B------:R-:W-:-:S02]  /*3f00*/  LOP3.LUT R84, R65, 0x80808080, R84, 0x6, !PT ;  /* 0x8080808041547812 */ /* 0x000fc400078e0654 */
[----:B------:R-:W-:Y:S01]  /*3f10*/  LOP3.LUT R65, R65, 0x7f7f7f7f, R82, 0x60, !PT ;  /* 0x7f7f7f7f41417812 */ /* 0x000fe200078e6052 */
[----:B------:R1:W-:Y:S01]  /*3f20*/  STS [R132+0x86c0], R57 ;  /* 0x0086c03984007388 */ /* 0x0003e20000000800 */
[----:B------:R-:W-:Y:S02]  /*3f30*/  LOP3.LUT R82, R80, R61, RZ, 0x3c, !PT ;  /* 0x0000003d50527212 */ /* 0x000fe400078e3cff */
[----:B0-----:R-:W-:Y:S02]  /*3f40*/  PRMT R53, R78, 0xba98, RZ ;  /* 0x0000ba984e357816 */ /* 0x001fe400000000ff */
[----:B------:R-:W-:Y:S02]  /*3f50*/  PRMT R78, R59, 0xba98, RZ ;  /* 0x0000ba983b4e7816 */ /* 0x000fe400000000ff */
[----:B------:R-:W-:Y:S02]  /*3f60*/  LOP3.LUT R59, R89, 0xf0f0f0f, RZ, 0xc0, !PT ;  /* 0x0f0f0f0f593b7812 */ /* 0x000fe400078ec0ff */
[----:B-1----:R-:W-:-:S02]  /*3f70*/  SHF.R.U32.HI R57, RZ, 0x4, R89 ;  /* 0x00000004ff397819 */ /* 0x002fc40000011659 */
[C---:B------:R-:W-:Y:S02]  /*3f80*/  LOP3.LUT R74, R53.reuse, 0x80808080, R74, 0x6, !PT ;  /* 0x80808080354a7812 */ /* 0x040fe400078e064a */
[----:B------:R-:W-:Y:S02]  /*3f90*/  LOP3.LUT R53, R53, 0x7f7f7f7f, R78, 0x60, !PT ;  /* 0x7f7f7f7f35357812 */ /* 0x000fe400078e604e */
[----:B------:R-:W-:Y:S02]  /*3fa0*/  IADD3 R78, PT, PT, R59, 0x78787878, RZ ;  /* 0x787878783b4e7810 */ /* 0x000fe40007ffe0ff */
[----:B------:R-:W-:Y:S02]  /*3fb0*/  LOP3.LUT R82, R82, 0x8080808, R67, 0x60, !PT ;  /* 0x0808080852527812 */ /* 0x000fe400078e6043 */
[----:B------:R-:W-:Y:S01]  /*3fc0*/  LOP3.LUT R61, R57, 0xf0f0f0f, RZ, 0xc0, !PT ;  /* 0x0f0f0f0f393d7812 */ /* 0x000fe200078ec0ff */
[----:B------:R0:W-:Y:S01]  /*3fd0*/  STS [R132+0x7d50], R55 ;  /* 0x007d503784007388 */ /* 0x0001e20000000800 */
[----:B------:R-:W-:-:S02]  /*3fe0*/  LOP3.LUT R65, R84, R65, RZ, 0xfc, !PT ;  /* 0x0000004154417212 */ /* 0x000fc400078efcff */
[----:B------:R-:W-:Y:S02]  /*3ff0*/  LOP3.LUT R84, R78, R89, RZ, 0x3c, !PT ;  /* 0x000000594e547212 */ /* 0x000fe400078e3cff */
[----:B------:R-:W-:Y:S02]  /*4000*/  LOP3.LUT R53, R74, R53, RZ, 0xfc, !PT ;  /* 0x000000354a357212 */ /* 0x000fe400078efcff */
[----:B------:R-:W-:Y:S02]  /*4010*/  PRMT R74, R67, 0xba98, RZ ;  /* 0x0000ba98434a7816 */ /* 0x000fe400000000ff */
[----:B0-----:R-:W-:Y:S01]  /*4020*/  PRMT R55, R82, 0xba98, RZ ;  /* 0x0000ba9852377816 */ /* 0x001fe200000000ff */
[----:B------:R-:W-:Y:S01]  /*4030*/  VIADD R82, R61, 0x78787878 ;  /* 0x787878783d527836 */ /* 0x000fe20000000000 */
[----:B------:R-:W-:Y:S02]  /*4040*/  LOP3.LUT R84, R84, 0x8080808, R59, 0x60, !PT ;  /* 0x0808080854547812 */ /* 0x000fe400078e603b */
[----:B------:R-:W-:-:S02]  /*4050*/  LOP3.LUT R80, R55, 0x80808080, R80, 0x6, !PT ;  /* 0x8080808037507812 */ /* 0x000fc400078e0650 */
[----:B------:R-:W-:Y:S02]  /*4060*/  LOP3.LUT R86, R82, R57, RZ, 0x3c, !PT ;  /* 0x0000003952567212 */ /* 0x000fe400078e3cff */
[----:B------:R-:W-:Y:S02]  /*4070*/  LOP3.LUT R55, R55, 0x7f7f7f7f, R74, 0x60, !PT ;  /* 0x7f7f7f7f37377812 */ /* 0x000fe400078e604a */
[----:B------:R-:W-:Y:S01]  /*4080*/  PRMT R57, R84, 0xba98, RZ ;  /* 0x0000ba9854397816 */ /* 0x000fe200000000ff */
[----:B------:R-:W-:Y:S01]  /*4090*/  IMAD R91, R98, 0x10000, R91 ;  /* 0x00010000625b7824 */ /* 0x000fe200078e025b */
[----:B------:R-:W-:Y:S02]  /*40a0*/  PRMT R74, R59, 0xba98, RZ ;  /* 0x0000ba983b4a7816 */ /* 0x000fe400000000ff */
[----:B------:R-:W-:Y:S02]  /*40b0*/  LOP3.LUT R86, R86, 0x8080808, R61, 0x60, !PT ;  /* 0x0808080856567812 */ /* 0x000fe400078e603d */
[----:B------:R-:W-:-:S02]  /*40c0*/  LOP3.LUT R78, R57, 0x80808080, R78, 0x6, !PT ;  /* 0x80808080394e7812 */ /* 0x000fc400078e064e */
[----:B------:R-:W-:Y:S02]  /*40d0*/  LOP3.LUT R57, R57, 0x7f7f7f7f, R74, 0x60, !PT ;  /* 0x7f7f7f7f39397812 */ /* 0x000fe400078e604a */
[----:B------:R-:W-:Y:S01]  /*40e0*/  PRMT R74, R61, 0xba98, RZ ;  /* 0x0000ba983d4a7816 */ /* 0x000fe200000000ff */
[----:B------:R0:W-:Y:S01]  /*40f0*/  STS [R132+0x9040], R53 ;  /* 0x0090403584007388 */ /* 0x0001e20000000800 */
[----:B------:R-:W-:Y:S02]  /*4100*/  PRMT R59, R86, 0xba98, RZ ;  /* 0x0000ba98563b7816 */ /* 0x000fe400000000ff */
[----:B------:R-:W-:Y:S01]  /*4110*/  SHF.R.U32.HI R61, RZ, 0x4, R91 ;  /* 0x00000004ff3d7819 */ /* 0x000fe2000001165b */
[----:B------:R1:W-:Y:S01]  /*4120*/  STS [R132+0x86d0], R65 ;  /* 0x0086d04184007388 */ /* 0x0003e20000000800 */
[C---:B------:R-:W-:Y:S02]  /*4130*/  LOP3.LUT R82, R59.reuse, 0x80808080, R82, 0x6, !PT ;  /* 0x808080803b527812 */ /* 0x040fe400078e0652 */
[----:B------:R-:W-:-:S02]  /*4140*/  LOP3.LUT R59, R59, 0x7f7f7f7f, R74, 0x60, !PT ;  /* 0x7f7f7f7f3b3b7812 */ /* 0x000fc400078e604a */
[----:B0-----:R-:W-:Y:S02]  /*4150*/  LOP3.LUT R53, R91, 0xf0f0f0f, RZ, 0xc0, !PT ;  /* 0x0f0f0f0f5b357812 */ /* 0x001fe400078ec0ff */
[----:B-1----:R-:W-:Y:S02]  /*4160*/  LOP3.LUT R65, R61, 0xf0f0f0f, RZ, 0xc0, !PT ;  /* 0x0f0f0f0f3d417812 */ /* 0x002fe400078ec0ff */
[----:B------:R-:W-:Y:S02]  /*4170*/  IADD3 R74, PT, PT, R53, 0x78787878, RZ ;  /* 0x78787878354a7810 */ /* 0x000fe40007ffe0ff */
[----:B------:R-:W-:Y:S01]  /*4180*/  LOP3.LUT R55, R80, R55, RZ, 0xfc, !PT ;  /* 0x0000003750377212 */ /* 0x000fe200078efcff */
[----:B------:R-:W-:Y:S01]  /*4190*/  VIADD R80, R65, 0x78787878 ;  /* 0x7878787841507836 */ /* 0x000fe20000000000 */
[----:B------:R-:W-:Y:S01]  /*41a0*/  LOP3.LUT R57, R78, R57, RZ, 0xfc, !PT ;  /* 0x000000394e397212 */ /* 0x000fe200078efcff */
[----:B--2---:R-:W-:Y:S01]  /*41b0*/  IMAD R63, R63, 0x10000, R62 ;  /* 0x000100003f3f7824 */ /* 0x004fe200078e023e */
[----:B------:R-:W-:-:S02]  /*41c0*/  LOP3.LUT R78, R74, R91, RZ, 0x3c, !PT ;  /* 0x0000005b4a4e7212 */ /* 0x000fc400078e3cff */
[----:B------:R-:W-:Y:S02]  /*41d0*/  LOP3.LUT R59, R82, R59, RZ, 0xfc, !PT ;  /* 0x0000003b523b7212 */ /* 0x000fe400078efcff */
[----:B------:R-:W-:Y:S02]  /*41e0*/  LOP3.LUT R78, R78, 0x8080808, R53, 0x60, !PT ;  /* 0x080808084e4e7812 */ /* 0x000fe400078e6035 */
[----:B------:R-:W-:Y:S02]  /*41f0*/  LOP3.LUT R82, R80, R61, RZ, 0x3c, !PT ;  /* 0x0000003d50527212 */ /* 0x000fe400078e3cff */
[----:B------:R-:W-:Y:S01]  /*4200*/  LOP3.LUT R67, R63, 0xf0f0f0f, RZ, 0xc0, !PT ;  /* 0x0f0f0f0f3f437812 */ /* 0x000fe200078ec0ff */
[----:B------:R0:W-:Y:S01]  /*4210*/  STS [R132+0x9050], R55 ;  /* 0x0090503784007388 */ /* 0x0001e20000000800 */
[----:B------:R-:W-:Y:S02]  /*4220*/  SHF.R.U32.HI R61, RZ, 0x4, R63 ;  /* 0x00000004ff3d7819 */ /* 0x000fe4000001163f */
[----:B------:R-:W-:Y:S01]  /*4230*/  LOP3.LUT R82, R82, 0x8080808, R65, 0x60, !PT ;  /* 0x0808080852527812 */ /* 0x000fe200078e6041 */
[----:B------:R1:W-:Y:S01]  /*4240*/  STS [R132+0x99c0], R57 ;  /* 0x0099c03984007388 */ /* 0x0003e20000000800 */
[----:B------:R-:W-:-:S02]  /*4250*/  PRMT R62, R53, 0xba98, RZ ;  /* 0x0000ba98353e7816 */ /* 0x000fc400000000ff */
[----:B0-----:R-:W-:Y:S02]  /*4260*/  PRMT R55, R78, 0xba98, RZ ;  /* 0x0000ba984e377816 */ /* 0x001fe400000000ff */
[----:B------:R-:W-:Y:S02]  /*4270*/  IADD3 R78, PT, PT, R67, 0x78787878, RZ ;  /* 0x78787878434e7810 */ /* 0x000fe40007ffe0ff */
[----:B-1----:R-:W-:Y:S02]  /*4280*/  LOP3.LUT R57, R61, 0xf0f0f0f, RZ, 0xc0, !PT ;  /* 0x0f0f0f0f3d397812 */ /* 0x002fe400078ec0ff */
[----:B------:R-:W-:Y:S02]  /*4290*/  PRMT R53, R82, 0xba98, RZ ;  /* 0x0000ba9852357816 */ /* 0x000fe400000000ff */
[----:B------:R-:W-:Y:S02]  /*42a0*/  LOP3.LUT R82, R78, R63, RZ, 0x3c, !PT ;  /* 0x0000003f4e527212 */ /* 0x000fe400078e3cff */
[----:B------:R-:W-:Y:S01]  /*42b0*/  LOP3.LUT R74, R55, 0x80808080, R74, 0x6, !PT ;  /* 0x80808080374a7812 */ /* 0x000fe200078e064a */
[----:B------:R-:W-:Y:S01]  /*42c0*/  VIADD R84, R57, 0x78787878 ;  /* 0x7878787839547836 */ /* 0x000fe20000000000 */
[----:B------:R-:W-:-:S02]  /*42d0*/  LOP3.LUT R55, R55, 0x7f7f7f7f, R62, 0x60, !PT ;  /* 0x7f7f7f7f37377812 */ /* 0x000fc400078e603e */
[----:B------:R-:W-:Y:S02]  /*42e0*/  PRMT R62, R65, 0xba98, RZ ;  /* 0x0000ba98413e7816 */ /* 0x000fe400000000ff */
[----:B------:R-:W-:Y:S01]  /*42f0*/  LOP3.LUT R82, R82, 0x8080808, R67, 0x60, !PT ;  /* 0x0808080852527812 */ /* 0x000fe200078e6043 */
[----:B------:R0:W-:Y:S01]  /*4300*/  STS [R132+0x99d0], R59 ;  /* 0x0099d03b84007388 */ /* 0x0001e20000000800 */
[C---:B------:R-:W-:Y:S02]  /*4310*/  LOP3.LUT R80, R53.reuse, 0x80808080, R80, 0x6, !PT ;  /* 0x8080808035507812 */ /* 0x040fe400078e0650 */
[----:B------:R-:W-:Y:S02]  /*4320*/  LOP3.LUT R53, R53, 0x7f7f7f7f, R62, 0x60, !PT ;  /* 0x7f7f7f7f35357812 */ /* 0x000fe400078e603e */
[----:B------:R-:W-:Y:S01]  /*4330*/  LOP3.LUT R62, R84, R61, RZ, 0x3c, !PT ;  /* 0x0000003d543e7212 */ /* 0x000fe200078e3cff */
[----:B0-----:R-:W-:Y:S01]  /*4340*/  IMAD R59, R60, 0x10000, R51 ;  /* 0x000100003c3b7824 */ /* 0x001fe200078e0233 */
[----:B------:R-:W-:-:S02]  /*4350*/  PRMT R51, R82, 0xba98, RZ ;  /* 0x0000ba9852337816 */ /* 0x000fc400000000ff */
[----:B------:R-:W-:Y:S02]  /*4360*/  PRMT R60, R67, 0xba98, RZ ;  /* 0x0000ba98433c7816 */ /* 0x000fe400000000ff */
[C---:B------:R-:W-:Y:S02]  /*4370*/  LOP3.LUT R78, R51.reuse, 0x80808080, R78, 0x6, !PT ;  /* 0x80808080334e7812 */ /* 0x040fe400078e064e */
[----:B------:R-:W-:Y:S02]  /*4380*/  LOP3.LUT R62, R62, 0x8080808, R57, 0x60, !PT ;  /* 0x080808083e3e7812 */ /* 0x000fe400078e6039 */
[----:B------:R-:W-:Y:S02]  /*4390*/  LOP3.LUT R51, R51, 0x7f7f7f7f, R60, 0x60, !PT ;  /* 0x7f7f7f7f33337812 */ /* 0x000fe400078e603c */
[----:B------:R-:W-:Y:S02]  /*43a0*/  LOP3.LUT R60, R59, 0xf0f0f0f, RZ, 0xc0, !PT ;  /* 0x0f0f0f0f3b3c7812 */ /* 0x000fe400078ec0ff */
[----:B------:R-:W-:-:S02]  /*43b0*/  LOP3.LUT R55, R74, R55, RZ, 0xfc, !PT ;  /* 0x000000374a377212 */ /* 0x000fc400078efcff */
[----:B------:R-:W-:Y:S02]  /*43c0*/  PRMT R74, R57, 0xba98, RZ ;  /* 0x0000ba98394a7816 */ /* 0x000fe400000000ff */
[----:B------:R-:W-:Y:S02]  /*43d0*/  PRMT R57, R62, 0xba98, RZ ;  /* 0x0000ba983e397816 */ /* 0x000fe400000000ff */
[----:B------:R-:W-:Y:S01]  /*43e0*/  IADD3 R62, PT, PT, R60, 0x78787878, RZ ;  /* 0x787878783c3e7810 */ /* 0x000fe20007ffe0ff */
[----:B-----5:R-:W-:-:S03]  /*43f0*/  IMAD R63, R56, 0x10000, R49 ;  /* 0x00010000383f7824 */ /* 0x020fc600078e0231 */
[----:B------:R-:W-:Y:S02]  /*4400*/  LOP3.LUT R61, R62, R59, RZ, 0x3c, !PT ;  /* 0x0000003b3e3d7212 */ /* 0x000fe400078e3cff */
[----:B------:R-:W-:Y:S01]  /*4410*/  SHF.R.U32.HI R59, RZ, 0x4, R59 ;  /* 0x00000004ff3b7819 */ /* 0x000fe2000001163b */
[----:B------:R0:W-:Y:S01]  /*4420*/  STS [R132+0xa340], R55 ;  /* 0x00a3403784007388 */ /* 0x0001e20000000800 */
[----:B------:R-:W-:Y:S02]  /*4430*/  LOP3.LUT R53, R80, R53, RZ, 0xfc, !PT ;  /* 0x0000003550357212 */ /* 0x000fe400078efcff */
[----:B------:R-:W-:Y:S02]  /*4440*/  LOP3.LUT R61, R61, 0x8080808, R60, 0x60, !PT ;  /* 0x080808083d3d7812 */ /* 0x000fe400078e603c */
[----:B------:R-:W-:Y:S01]  /*4450*/  LOP3.LUT R49, R59, 0xf0f0f0f, RZ, 0xc0, !PT ;  /* 0x0f0f0f0f3b317812 */ /* 0x000fe200078ec0ff */
[----:B------:R1:W-:Y:S01]  /*4460*/  STS [R132+0xa350], R53 ;  /* 0x00a3503584007388 */ /* 0x0003e20000000800 */
[----:B------:R-:W-:-:S02]  /*4470*/  PRMT R61, R61, 0xba98, RZ ;  /* 0x0000ba983d3d7816 */ /* 0x000fc400000000ff */
[----:B0-----:R-:W-:Y:S02]  /*4480*/  SHF.R.U32.HI R55, RZ, 0x4, R63 ;  /* 0x00000004ff377819 */ /* 0x001fe4000001163f */
[----:B------:R-:W-:Y:S02]  /*4490*/  LOP3.LUT R65, R63, 0xf0f0f0f, RZ, 0xc0, !PT ;  /* 0x0f0f0f0f3f417812 */ /* 0x000fe400078ec0ff */
[----:B------:R-:W-:Y:S02]  /*44a0*/  PRMT R60, R60, 0xba98, RZ ;  /* 0x0000ba983c3c7816 */ /* 0x000fe400000000ff */
[----:B-1----:R-:W-:Y:S02]  /*44b0*/  LOP3.LUT R53, R55, 0xf0f0f0f, RZ, 0xc0, !PT ;  /* 0x0f0f0f0f37357812 */ /* 0x002fe400078ec0ff */
[----:B------:R-:W-:Y:S02]  /*44c0*/  IADD3 R56, PT, PT, R49, 0x78787878, RZ ;  /* 0x7878787831387810 */ /* 0x000fe40007ffe0ff */
[----:B------:R-:W-:-:S02]  /*44d0*/  LOP3.LUT R84, R57, 0x80808080, R84, 0x6, !PT ;  /* 0x8080808039547812 */ /* 0x000fc400078e0654 */
[----:B------:R-:W-:Y:S01]  /*44e0*/  LOP3.LUT R62, R61, 0x80808080, R62, 0x6, !PT ;  /* 0x808080803d3e7812 */ /* 0x000fe200078e063e */
[----:B------:R-:W-:Y:S01]  /*44f0*/  VIADD R80, R53, 0x78787878 ;  /* 0x7878787835507836 */ /* 0x000fe20000000000 */
[----:B------:R-:W-:Y:S01]  /*4500*/  LOP3.LUT R57, R57, 0x7f7f7f7f, R74, 0x60, !PT ;  /* 0x7f7f7f7f39397812 */ /* 0x000fe200078e604a */
[----:B------:R-:W-:Y:S01]  /*4510*/  VIADD R74, R65, 0x78787878 ;  /* 0x78787878414a7836 */ /* 0x000fe20000000000 */
[----:B------:R-:W-:Y:S02]  /*4520*/  LOP3.LUT R61, R61, 0x7f7f7f7f, R60, 0x60, !PT ;  /* 0x7f7f7f7f3d3d7812 */ /* 0x000fe400078e603c */
[----:B------:R-:W-:Y:S02]  /*4530*/  LOP3.LUT R60, R56, R59, RZ, 0x3c, !PT ;  /* 0x0000003b383c7212 */ /* 0x000fe400078e3cff */
[----:B------:R-:W-:Y:S02]  /*4540*/  LOP3.LUT R51, R78, R51, RZ, 0xfc, !PT ;  /* 0x000000334e337212 */ /* 0x000fe400078efcff */
[----:B------:R-:W-:-:S02]  /*4550*/  LOP3.LUT R60, R60, 0x8080808, R49, 0x60, !PT ;  /* 0x080808083c3c7812 */ /* 0x000fc400078e6031 */
[----:B------:R-:W-:Y:S02]  /*4560*/  LOP3.LUT R78, R74, R63, RZ, 0x3c, !PT ;  /* 0x0000003f4a4e7212 */ /* 0x000fe400078e3cff */
[----:B------:R-:W-:Y:S01]  /*4570*/  LOP3.LUT R82, R80, R55, RZ, 0x3c, !PT ;  /* 0x0000003750527212 */ /* 0x000fe200078e3cff */
[----:B------:R0:W-:Y:S01]  /*4580*/  STS [R132+0xacc0], R51 ;  /* 0x00acc03384007388 */ /* 0x0001e20000000800 */
[----:B------:R-:W-:Y:S02]  /*4590*/  LOP3.LUT R78, R78, 0x8080808, R65, 0x60, !PT ;  /* 0x080808084e4e7812 */ /* 0x000fe400078e6041 */
[----:B------:R-:W-:Y:S02]  /*45a0*/  LOP3.LUT R82, R82, 0x8080808, R53, 0x60, !PT ;  /* 0x0808080852527812 */ /* 0x000fe400078e6035 */
[----:B------:R-:W-:Y:S02]  /*45b0*/  LOP3.LUT R61, R62, R61, RZ, 0xfc, !PT ;  /* 0x0000003d3e3d7212 */ /* 0x000fe400078efcff */
[----:B0-----:R-:W-:-:S02]  /*45c0*/  PRMT R51, R60, 0xba98, RZ ;  /* 0x0000ba983c337816 */ /* 0x001fc400000000ff */
[----:B------:R-:W-:Y:S02]  /*45d0*/  PRMT R60, R49, 0xba98, RZ ;  /* 0x0000ba98313c7816 */ /* 0x000fe400000000ff */
[C---:B------:R-:W-:Y:S02]  /*45e0*/  LOP3.LUT R56, R51.reuse, 0x80808080, R56, 0x6, !PT ;  /* 0x8080808033387812 */ /* 0x040fe400078e0638 */
[----:B------:R-:W-:Y:S02]  /*45f0*/  PRMT R49, R78, 0xba98, RZ ;  /* 0x0000ba984e317816 */ /* 0x000fe400000000ff */
[----:B------:R-:W-:Y:S02]  /*4600*/  LOP3.LUT R51, R51, 0x7f7f7f7f, R60, 0x60, !PT ;  /* 0x7f7f7f7f33337812 */ /* 0x000fe400078e603c */
[----:B------:R-:W-:Y:S02]  /*4610*/  PRMT R55, R82, 0xba98, RZ ;  /* 0x0000ba9852377816 */ /* 0x000fe400000000ff */
[----:B------:R-:W-:-:S02]  /*4620*/  PRMT R62, R65, 0xba98, RZ ;  /* 0x0000ba98413e7816 */ /* 0x000fc400000000ff */
[----:B------:R-:W-:Y:S02]  /*4630*/  PRMT R60, R53, 0xba98, RZ ;  /* 0x0000ba98353c7816 */ /* 0x000fe400000000ff */
[----:B------:R-:W-:Y:S02]  /*4640*/  LOP3.LUT R57, R84, R57, RZ, 0xfc, !PT ;  /* 0x0000003954397212 */ /* 0x000fe400078efcff */
[----:B------:R-:W-:Y:S02]  /*4650*/  LOP3.LUT R74, R49, 0x80808080, R74, 0x6, !PT ;  /* 0x80808080314a7812 */ /* 0x000fe400078e064a */
[----:B------:R-:W-:Y:S02]  /*4660*/  LOP3.LUT R80, R55, 0x80808080, R80, 0x6, !PT ;  /* 0x8080808037507812 */ /* 0x000fe400078e0650 */
[----:B------:R-:W-:Y:S02]  /*4670*/  LOP3.LUT R49, R49, 0x7f7f7f7f, R62, 0x60, !PT ;  /* 0x7f7f7f7f31317812 */ /* 0x000fe400078e603e */
[----:B------:R-:W-:Y:S01]  /*4680*/  LOP3.LUT R55, R55, 0x7f7f7f7f, R60, 0x60, !PT ;  /* 0x7f7f7f7f37377812 */ /* 0x000fe200078e603c */
[----:B------:R0:W-:Y:S01]  /*4690*/  STS [R132+0xacd0], R57 ;  /* 0x00acd03984007388 */ /* 0x0001e20000000800 */
[----:B------:R-:W-:Y:S01]  /*46a0*/  LOP3.LUT R51, R56, R51, RZ, 0xfc, !PT ;  /* 0x0000003338337212 */ /* 0x000fe200078efcff */
[----:B----4-:R-:W-:Y:S01]  /*46b0*/  HADD2.F32 R53, -RZ, R54.H0_H0 ;  /* 0x20000036ff357230 */ /* 0x010fe20000004100 */
[----:B------:R-:W-:Y:S01]  /*46c0*/  LOP3.LUT R49, R74, R49, RZ, 0xfc, !PT ;  /* 0x000000314a317212 */ /* 0x000fe200078efcff */
[----:B------:R-:W-:Y:S01]  /*46d0*/  HADD2.F32 R59, -RZ, R50.H0_H0 ;  /* 0x20000032ff3b7230 */ /* 0x000fe20000004100 */
[----:B------:R-:W-:Y:S01]  /*46e0*/  LOP3.LUT R55, R80, R55, RZ, 0xfc, !PT ;  /* 0x0000003750377212 */ /* 0x000fe200078efcff */
[----:B------:R-:W-:-:S02]  /*46f0*/  HADD2.F32 R63, -RZ, R48.H0_H0 ;  /* 0x20000030ff3f7230 */ /* 0x000fc40000004100 */
[----:B0-----:R-:W-:Y:S01]  /*4700*/  HADD2.F32 R57, -RZ, R52.H0_H0 ;  /* 0x20000034ff397230 */ /* 0x001fe20000004100 */
[----:B------:R-:W-:Y:S04]  /*4710*/  STS [R132+0x4440], R69 ;  /* 0x0044404584007388 */ /* 0x000fe80000000800 */
[----:B------:R-:W-:Y:S04]  /*4720*/  STS [R132+0xb640], R61 ;  /* 0x00b6403d84007388 */ /* 0x000fe80000000800 */
[----:B------:R0:W-:Y:S04]  /*4730*/  STS [R132+0xb650], R51 ;  /* 0x00b6503384007388 */ /* 0x0001e80000000800 */
[----:B------:R1:W-:Y:S04]  /*4740*/  STS [R132+0xbfc0], R49 ;  /* 0x00bfc03184007388 */ /* 0x0003e80000000800 */
[----:B------:R-:W-:Y:S04]  /*4750*/  STS [R132+0xbfd0], R55 ;  /* 0x00bfd03784007388 */ /* 0x000fe80000000800 */
[----:B------:R2:W-:Y:S04]  /*4760*/  STS [R130+0x3240], R53 ;  /* 0x0032403582007388 */ /* 0x0005e80000000800 */
        /* <DEDUP_REMOVED lines=16> */
[----:B------:R-:W-:-:S05]  /*4870*/  IADD3 R50, P2, PT, R190, 0x31c0, RZ ;  /* 0x000031c0be327810 */ /* 0x000fca0007f5e0ff */
[--C-:B0-----:R-:W-:Y:S01]  /*4880*/  IMAD.X R51, RZ, RZ, R191.reuse, P2 ;  /* 0x000000ffff337224 */ /* 0x101fe200010e06bf */
[C---:B------:R-:W-:Y:S02]  /*4890*/  IADD3 R154, P2, PT, R190.reuse, 0x31e0, RZ ;  /* 0x000031e0be9a7810 */ /* 0x040fe40007f5e0ff */
[----:B------:R-:W-:Y:S01]  /*48a0*/  IADD3 R48, P3, PT, R190, 0x44c0, RZ ;  /* 0x000044c0be307810 */ /* 0x000fe20007f7e0ff */
[----:B------:R-:W-:Y:S04]  /*48b0*/  LDS R68, [R12+0x10] ;  /* 0x000010000c447984 */ /* 0x000fe80000000800 */
[----:B------:R-:W-:Y:S04]  /*48c0*/  LDS R69, [R12+0x20] ;  /* 0x000020000c457984 */ /* 0x000fe80000000800 */
[----:B------:R-:W0:Y:S04]  /*48d0*/  LDSM.16.M88.4 R112, [R112] ;  /* 0x000000007070783b */ /* 0x000e280000000200 */
[----:B------:R-:W4:Y:S01]  /*48e0*/  LDSM.16.M88.4 R96, [R96] ;  /* 0x000000006060783b */ /* 0x000f220000000200 */
[----:B------:R-:W-:Y:S01]  /*48f0*/  IMAD.X R155, RZ, RZ, R191, P2 ;  /* 0x000000ffff9b7224 */ /* 0x000fe200010e06bf */
[----:B-1----:R-:W-:-:S02]  /*4900*/  IADD3.X R49, PT, PT, RZ, R191, RZ, P3, !PT ;  /* 0x000000bfff317210 */ /* 0x002fc40001ffe4ff */
[C---:B------:R-:W-:Y:S01]  /*4910*/  IADD3 R52, P3, PT, R190.reuse, 0x44e0, RZ ;  /* 0x000044e0be347810 */ /* 0x040fe20007f7e0ff */
[----:B------:R-:W1:Y:S01]  /*4920*/  LDS.128 R60, [R13] ;  /* 0x000000000d3c7984 */ /* 0x000e620000000c00 */
[----:B------:R-:W-:Y:S01]  /*4930*/  MOV R154, R154 ;  /* 0x0000009a009a7202 */ /* 0x000fe20000000f00 */
[----:B------:R-:W-:Y:S01]  /*4940*/  IMAD R155, R149, 0x130, R4 ;  /* 0x00000130959b7824 */ /* 0x000fe200078e0204 */
[----:B------:R-:W-:Y:S01]  /*4950*/  MOV R160, R48 ;  /* 0x0000003000a07202 */ /* 0x000fe20000000f00 */
[--C-:B--2---:R-:W-:Y:S01]  /*4960*/  IMAD.X R53, RZ, RZ, R191.reuse, P3 ;  /* 0x000000ffff357224 */ /* 0x104fe200018e06bf */
[----:B------:R-:W-:Y:S01]  /*4970*/  MOV R161, R50 ;  /* 0x0000003200a17202 */ /* 0x000fe20000000f00 */
[----:B------:R-:W-:Y:S01]  /*4980*/  LDS R90, [R12+0x910] ;  /* 0x000910000c5a7984 */ /* 0x000fe20000000800 */
[C---:B------:R-:W-:Y:S02]  /*4990*/  IADD3 R48, P3, PT, R190.reuse, 0x4500, RZ ;  /* 0x00004500be307810 */ /* 0x040fe40007f7e0ff */
[C---:B------:R-:W-:Y:S01]  /*49a0*/  IADD3 R50, P2, PT, R190.reuse, 0x3200, RZ ;  /* 0x00003200be327810 */ /* 0x040fe20007f5e0ff */
[----:B------:R-:W2:Y:S02]  /*49b0*/  LDS.128 R64, [R155+0x3240] ;  /* 0x003240009b407984 */ /* 0x000ea40000000c00 */
[----:B------:R-:W-:Y:S01]  /*49c0*/  IMAD.X R49, RZ, RZ, R191, P3 ;  /* 0x000000ffff317224 */ /* 0x000fe200018e06bf */
[----:B------:R-:W-:Y:S01]  /*49d0*/  IADD3.X R51, PT, PT, RZ, R191, RZ, P2, !PT ;  /* 0x000000bfff337210 */ /* 0x000fe200017fe4ff */
[----:B------:R-:W5:Y:S03]  /*49e0*/  LDS R91, [R12+0x920] ;  /* 0x000920000c5b7984 */ /* 0x000f660000000800 */
[----:B------:R-:W-:Y:S01]  /*49f0*/  MOV R150, R50 ;  /* 0x0000003200967202 */ /* 0x000fe20000000f00 */
[----:B------:R-:W5:Y:S01]  /*4a00*/  LDS.128 R80, [R13+0x90] ;  /* 0x000090000d507984 */ /* 0x000f620000000c00 */
[----:B------:R-:W-:-:S02]  /*4a10*/  IADD3 R50, P2, PT, R190, 0x3220, RZ ;  /* 0x00003220be327810 */ /* 0x000fc40007f5e0ff */
[----:B---3--:R-:W-:Y:S01]  /*4a20*/  MOV R148, R48 ;  /* 0x0000003000947202 */ /* 0x008fe20000000f00 */
[----:B------:R-:W-:Y:S01]  /*4a30*/  LDS.128 R56, [R155+0x3bc0] ;  /* 0x003bc0009b387984 */ /* 0x000fe20000000c00 */
[----:B------:R-:W-:Y:S01]  /*4a40*/  IADD3 R48, P3, PT, R190, 0x4520, RZ ;  /* 0x00004520be307810 */ /* 0x000fe20007f7e0ff */
[----:B------:R-:W-:Y:S02]  /*4a50*/  IMAD.X R51, RZ, RZ, R191, P2 ;  /* 0x000000ffff337224 */ /* 0x000fe400010e06bf */
[----:B------:R-:W-:Y:S01]  /*4a60*/  IMAD.WIDE R76, R43, 0x90, R76 ;  /* 0x000000902b4c7825 */ /* 0x000fe200078e024c */
[----:B------:R-:W-:Y:S01]  /*4a70*/  IADD3.X R49, PT, PT, RZ, R191, RZ, P3, !PT ;  /* 0x000000bfff317210 */ /* 0x000fe20001ffe4ff */
[----:B------:R-:W-:Y:S01]  /*4a80*/  LDS R88, [R12+0x30] ;  /* 0x000030000c587984 */ /* 0x000fe20000000800 */
[----:B------:R-:W-:Y:S01]  /*4a90*/  MOV R152, R52 ;  /* 0x0000003400987202 */ /* 0x000fe20000000f00 */
[----:B0-----:R-:W-:Y:S01]  /*4aa0*/  IMMA.16832.S8.S8 R72, R112.ROW, R68.COL, RZ ;  /* 0x0000004470487237 */ /* 0x001fe20000405cff */
[----:B------:R-:W-:Y:S01]  /*4ab0*/  MOV R146, R50 ;  /* 0x0000003200927202 */ /* 0x000fe20000000f00 */
[----:B------:R-:W-:Y:S01]  /*4ac0*/  LDS.128 R52, [R155+0x4ec0] ;  /* 0x004ec0009b347984 */ /* 0x000fe20000000c00 */
[----:B------:R-:W-:-:S03]  /*4ad0*/  MOV R144, R48 ;  /* 0x0000003000907202 */ /* 0x000fc60000000f00 */
[----:B------:R-:W0:Y:S02]  /*4ae0*/  LDS.128 R48, [R155+0x4540] ;  /* 0x004540009b307984 */ /* 0x000e240000000c00 */
[----:B----4-:R-:W-:Y:S02]  /*4af0*/  IMMA.16832.S8.S8 R68, R96.ROW, R68.COL, RZ ;  /* 0x0000004460447237 */ /* 0x010fe40000405cff */
[----:B------:R-:W-:Y:S04]  /*4b00*/  LDS R89, [R12+0x40] ;  /* 0x000040000c597984 */ /* 0x000fe80000000800 */
[----:B------:R-:W3:Y:S04]  /*4b10*/  LDS.128 R84, [R13+0x900] ;  /* 0x000900000d547984 */ /* 0x000ee80000000c00 */
[----:B------:R-:W4:Y:S04]  /*4b20*/  LDSM.16.M88.4 R108, [R108] ;  /* 0x000000006c6c783b */ /* 0x000f280000000200 */
[----:B------:R-:W4:Y:S01]  /*4b30*/  LDSM.16.M88.4 R100, [R100] ;  /* 0x000000006464783b */ /* 0x000f220000000200 */
[----:B------:R-:W-:-:S03]  /*4b40*/  I2FP.F32.S32 R213, R72 ;  /* 0x0000004800d57245 */ /* 0x000fc60000201400 */
        /* <DEDUP_REMOVED lines=11> */
[----:B------:R5:W4:Y:S01]  /*4c00*/  LDG.E.CONSTANT R162, desc[UR6][R76.64+0x2c00] ;  /* 0x002c00064ca27981 */ /* 0x000b22000c1e9900 */
[----:B-1----:R-:W-:Y:S01]  /*4c10*/  HADD2.F32 R223, -RZ, R60.H0_H0 ;  /* 0x2000003cffdf7230 */ /* 0x002fe20000004100 */
[----:B------:R-:W-:Y:S01]  /*4c20*/  I2FP.F32.S32 R227, R68 ;  /* 0x0000004400e37245 */ /* 0x000fe20000201400 */
[----:B--2---:R-:W-:Y:S01]  /*4c30*/  FMUL R68, R64, R213 ;  /* 0x000000d540447220 */ /* 0x004fe20000400000 */
[----:B------:R-:W-:Y:S01]  /*4c40*/  I2FP.F32.S32 R73, R73 ;  /* 0x0000004900497245 */ /* 0x000fe20000201400 */
[----:B------:R-:W-:Y:S01]  /*4c50*/  HADD2.F32 R212, -RZ, R61.H0_H0 ;  /* 0x2000003dffd47230 */ /* 0x000fe20000004100 */
[----:B------:R-:W-:Y:S01]  /*4c60*/  I2FP.F32.S32 R225, R75 ;  /* 0x0000004b00e17245 */ /* 0x000fe20000201400 */
[----:B------:R-:W-:Y:S01]  /*4c70*/  HADD2.F32 R173, -RZ, R62.H0_H0 ;  /* 0x2000003effad7230 */ /* 0x000fe20000004100 */
[----:B------:R-:W-:Y:S01]  /*4c80*/  I2FP.F32.S32 R229, R69 ;  /* 0x0000004500e57245 */ /* 0x000fe20000201400 */
[----:B------:R-:W-:Y:S01]  /*4c90*/  HADD2.F32 R163, -RZ, R63.H0_H0 ;  /* 0x2000003fffa37230 */ /* 0x000fe20000004100 */
[----:B-----5:R-:W1:Y:S01]  /*4ca0*/  LDS.128 R76, [R13+0x990] ;  /* 0x000990000d4c7984 */ /* 0x020e620000000c00 */
[----:B------:R-:W-:Y:S01]  /*4cb0*/  I2FP.F32.S32 R231, R70 ;  /* 0x0000004600e77245 */ /* 0x000fe20000201400 */
[----:B------:R-:W-:Y:S01]  /*4cc0*/  FFMA R75, R223, R68, R207 ;  /* 0x00000044df4b7223 */ /* 0x000fe200000000cf */
[----:B------:R-:W-:Y:S01]  /*4cd0*/  I2FP.F32.S32 R233, R71 ;  /* 0x0000004700e97245 */ /* 0x000fe20000201400 */
[----:B------:R-:W-:Y:S01]  /*4ce0*/  IMMA.16832.S8.S8 R60, R112.ROW, R90.COL, RZ ;  /* 0x0000005a703c7237 */ /* 0x000fe20000405cff */
[----:B------:R-:W-:-:S02]  /*4cf0*/  HADD2.F32 R80, -RZ, R80.H0_H0 ;  /* 0x20000050ff507230 */ /* 0x000fc40000004100 */
[----:B------:R-:W-:Y:S01]  /*4d00*/  FMUL R73, R64, R73 ;  /* 0x0000004940497220 */ /* 0x000fe20000400000 */
[----:B------:R-:W-:Y:S04]  /*4d10*/  LDS R72, [R12+0x930] ;  /* 0x000930000c487984 */ /* 0x000fe80000000800 */
[----:B------:R-:W-:Y:S01]  /*4d20*/  IMMA.16832.S8.S8 R68, R96.ROW, R90.COL, RZ ;  /* 0x0000005a60447237 */ /* 0x000fe20000405cff */
[----:B------:R-:W-:Y:S02]  /*4d30*/  FFMA R207, R80, R73, R201 ;  /* 0x0000004950cf7223 */ /* 0x000fe400000000c9 */
[----:B------:R-:W2:Y:S01]  /*4d40*/  LDS R73, [R12+0x940] ;  /* 0x000940000c497984 */ /* 0x000ea20000000800 */
[----:B------:R-:W-:Y:S01]  /*4d50*/  I2FP.F32.S32 R215, R74 ;  /* 0x0000004a00d77245 */ /* 0x000fe20000201400 */
[----:B0-----:R-:W-:Y:S01]  /*4d60*/  FMUL R229, R48, R229 ;  /* 0x000000e530e57220 */ /* 0x001fe20000400000 */
[----:B------:R-:W-:Y:S01]  /*4d70*/  FMUL R74, R52, R233 ;  /* 0x000000e9344a7220 */ /* 0x000fe20000400000 */
[----:B------:R-:W-:Y:S01]  /*4d80*/  FMUL R91, R48, R227 ;  /* 0x000000e3305b7220 */ /* 0x000fe20000400000 */
[----:B------:R-:W-:Y:S01]  /*4d90*/  FMUL R231, R52, R231 ;  /* 0x000000e734e77220 */ /* 0x000fe20000400000 */
[C---:B------:R-:W-:Y:S01]  /*4da0*/  FMUL R213, R56.reuse, R215 ;  /* 0x000000d738d57220 */ /* 0x040fe20000400000 */
[----:B------:R-:W-:Y:S01]  /*4db0*/  FMUL R225, R56, R225 ;  /* 0x000000e138e17220 */ /* 0x000fe20000400000 */
[C---:B------:R-:W-:Y:S01]  /*4dc0*/  FFMA R95, R80.reuse, R229, R95 ;  /* 0x000000e5505f7223 */ /* 0x040fe2000000005f */
[----:B------:R-:W-:Y:S01]  /*4dd0*/  FFMA R74, R80, R74, R105 ;  /* 0x0000004a504a7223 */ /* 0x000fe20000000069 */
[----:B------:R-:W-:Y:S01]  /*4de0*/  I2FP.F32.S32 R105, R60 ;  /* 0x0000003c00697245 */ /* 0x000fe20000201400 */
[C---:B------:R-:W-:Y:S01]  /*4df0*/  FFMA R213, R223.reuse, R213, R208 ;  /* 0x000000d5dfd57223 */ /* 0x040fe200000000d0 */
[----:B------:R-:W-:Y:S01]  /*4e00*/  I2FP.F32.S32 R201, R62 ;  /* 0x0000003e00c97245 */ /* 0x000fe20000201400 */
[C---:B------:R-:W-:Y:S01]  /*4e10*/  FFMA R91, R223.reuse, R91, R94 ;  /* 0x0000005bdf5b7223 */ /* 0x040fe2000000005e */
[----:B------:R-:W-:-:S02]  /*4e20*/  FFMA R223, R223, R231, R104 ;  /* 0x000000e7dfdf7223 */ /* 0x000fc40000000068 */
[----:B------:R-:W-:Y:S02]  /*4e30*/  I2FP.F32.S32 R229, R68 ;  /* 0x0000004400e57245 */ /* 0x000fe40000201400 */
[----:B------:R-:W-:Y:S01]  /*4e40*/  I2FP.F32.S32 R233, R70 ;  /* 0x0000004600e97245 */ /* 0x000fe20000201400 */
[----:B------:R-:W-:Y:S01]  /*4e50*/  FFMA R202, R80, R225, R202 ;  /* 0x000000e150ca7223 */ /* 0x000fe200000000ca */
[----:B------:R-:W-:Y:S01]  /*4e60*/  I2FP.F32.S32 R231, R69 ;  /* 0x0000004500e77245 */ /* 0x000fe20000201400 */
[----:B---3--:R-:W-:Y:S01]  /*4e70*/  HADD2.F32 R84, -RZ, R84.H0_H0 ;  /* 0x20000054ff547230 */ /* 0x008fe20000004100 */
[----:B------:R-:W-:Y:S01]  /*4e80*/  I2FP.F32.S32 R235, R71 ;  /* 0x0000004700eb7245 */ /* 0x000fe20000201400 */
[----:B------:R-:W-:Y:S01]  /*4e90*/  FMUL R105, R64, R105 ;  /* 0x0000006940697220 */ /* 0x000fe20000400000 */
[----:B------:R-:W-:Y:S01]  /*4ea0*/  I2FP.F32.S32 R225, R61 ;  /* 0x0000003d00e17245 */ /* 0x000fe20000201400 */
[----:B----4-:R-:W-:Y:S01]  /*4eb0*/  IMMA.16832.S8.S8 R68, R108.ROW, R88.COL, RZ ;  /* 0x000000586c447237 */ /* 0x010fe20000405cff */
[----:B------:R-:W-:Y:S01]  /*4ec0*/  I2FP.F32.S32 R227, R63 ;  /* 0x0000003f00e37245 */ /* 0x000fe20000201400 */
[----:B------:R-:W-:Y:S01]  /*4ed0*/  FMUL R80, R56, R201 ;  /* 0x000000c938507220 */ /* 0x000fe20000400000 */
[----:B------:R-:W-:Y:S01]  /*4ee0*/  FMUL R94, R48, R229 ;  /* 0x000000e5305e7220 */ /* 0x000fe20000400000 */
[----:B------:R-:W-:-:S04]  /*4ef0*/  FMUL R90, R52, R233 ;  /* 0x000000e9345a7220 */ /* 0x000fc80000400000 */
[----:B------:R-:W-:Y:S01]  /*4f00*/  IMMA.16832.S8.S8 R60, R100.ROW, R88.COL, RZ ;  /* 0x00000058643c7237 */ /* 0x000fe20000405cff */
[C---:B------:R-:W-:Y:S01]  /*4f10*/  FFMA R215, R84.reuse, R105, R210 ;  /* 0x0000006954d77223 */ /* 0x040fe200000000d2 */
[C---:B------:R-:W-:Y:S01]  /*4f20*/  FFMA R80, R84.reuse, R80, R211 ;  /* 0x0000005054507223 */ /* 0x040fe200000000d3 */
[C---:B------:R-:W-:Y:S01]  /*4f30*/  FFMA R94, R84.reuse, R94, R203 ;  /* 0x0000005e545e7223 */ /* 0x040fe200000000cb */
[----:B------:R-:W-:Y:S01]  /*4f40*/  FFMA R201, R84, R90, R205 ;  /* 0x0000005a54c97223 */ /* 0x000fe200000000cd */
[----:B-1----:R-:W-:Y:S02]  /*4f50*/  HADD2.F32 R89, -RZ, R76.H0_H0 ;  /* 0x2000004cff597230 */ /* 0x002fe40000004100 */
[----:B------:R-:W-:Y:S01]  /*4f60*/  FMUL R76, R64, R225 ;  /* 0x000000e1404c7220 */ /* 0x000fe20000400000 */
[----:B------:R-:W-:Y:S01]  /*4f70*/  FMUL R84, R56, R227 ;  /* 0x000000e338547220 */ /* 0x000fe20000400000 */
[----:B------:R-:W-:Y:S01]  /*4f80*/  FMUL R235, R52, R235 ;  /* 0x000000eb34eb7220 */ /* 0x000fe20000400000 */
[----:B------:R-:W-:Y:S01]  /*4f90*/  LDS R105, [R12+0x1240] ;  /* 0x001240000c697984 */ /* 0x000fe20000000800 */
[C---:B------:R-:W-:Y:S01]  /*4fa0*/  FFMA R76, R89.reuse, R76, R92 ;  /* 0x0000004c594c7223 */ /* 0x040fe2000000005c */
[----:B------:R-:W-:-:S02]  /*4fb0*/  FFMA R84, R89, R84, R93 ;  /* 0x0000005459547223 */ /* 0x000fc4000000005d */
[----:B------:R-:W-:Y:S04]  /*4fc0*/  LDS R92, [R12+0x1210] ;  /* 0x001210000c5c7984 */ /* 0x000fe80000000800 */
[----:B------:R-:W0:Y:S01]  /*4fd0*/  LDS R93, [R12+0x1220] ;  /* 0x001220000c5d7984 */ /* 0x000e220000000800 */
        /* <DEDUP_REMOVED lines=11> */
[----:B--2---:R-:W-:Y:S01]  /*5090*/  IMMA.16832.S8.S8 R68, R108.ROW, R72.COL, RZ ;  /* 0x000000486c447237 */ /* 0x004fe20000405cff */
[----:B------:R-:W-:Y:S01]  /*50a0*/  I2FP.F32.S32 R206, R63 ;  /* 0x0000003f00ce7245 */ /* 0x000fe20000201400 */
[----:B------:R-:W-:Y:S01]  /*50b0*/  FMUL R211, R48, R231 ;  /* 0x000000e730d37220 */ /* 0x000fe20000400000 */
[----:B------:R-:W-:Y:S01]  /*50c0*/  FMUL R88, R65, R88 ;  /* 0x0000005841587220 */ /* 0x000fe20000400000 */
[----:B------:R-:W-:-:S04]  /*50d0*/  FFMA R214, R212, R104, R213 ;  /* 0x00000068d4d67223 */ /* 0x000fc800000000d5 */
[----:B------:R-:W-:Y:S01]  /*50e0*/  IMMA.16832.S8.S8 R60, R100.ROW, R72.COL, RZ ;  /* 0x00000048643c7237 */ /* 0x000fe20000405cff */
[----:B------:R-:W-:Y:S01]  /*50f0*/  FFMA R211, R89, R211, R204 ;  /* 0x000000d359d37223 */ /* 0x000fe200000000cc */
[----:B------:R-:W1:Y:S01]  /*5100*/  LDS R104, [R12+0x1230] ;  /* 0x001230000c687984 */ /* 0x000e620000000800 */
        /* <DEDUP_REMOVED lines=11> */
[----:B------:R-:W2:Y:S01]  /*51c0*/  LDS.128 R72, [R13+0x1200] ;  /* 0x001200000d487984 */ /* 0x000ea20000000c00 */
[----:B------:R-:W-:-:S02]  /*51d0*/  I2FP.F32.S32 R224, R68 ;  /* 0x0000004400e07245 */ /* 0x000fc40000201400 */
[----:B------:R-:W-:Y:S01]  /*51e0*/  I2FP.F32.S32 R228, R70 ;  /* 0x0000004600e47245 */ /* 0x000fe20000201400 */
[C---:B------:R-:W-:Y:S01]  /*51f0*/  FFMA R218, R212.reuse, R218, R91 ;  /* 0x000000dad4da7223 */ /* 0x040fe2000000005b */
[----:B------:R-:W-:Y:S01]  /*5200*/  I2FP.F32.S32 R230, R71 ;  /* 0x0000004700e67245 */ /* 0x000fe20000201400 */
[----:B------:R-:W-:Y:S01]  /*5210*/  FFMA R208, R212, R208, R223 ;  /* 0x000000d0d4d07223 */ /* 0x000fe200000000df */
[----:B------:R-:W-:Y:S01]  /*5220*/  I2FP.F32.S32 R202, R60 ;  /* 0x0000003c00ca7245 */ /* 0x000fe20000201400 */
[----:B------:R-:W3:Y:S01]  /*5230*/  LDS.128 R68, [R13+0x1290] ;  /* 0x001290000d447984 */ /* 0x000ee20000000c00 */
[----:B------:R-:W-:Y:S01]  /*5240*/  HADD2.F32 R60, -RZ, R85.H0_H0 ;  /* 0x20000055ff3c7230 */ /* 0x000fe20000004100 */
[----:B------:R-:W-:Y:S01]  /*5250*/  I2FP.F32.S32 R212, R61 ;  /* 0x0000003d00d47245 */ /* 0x000fe20000201400 */
[----:B0-----:R-:W-:Y:S01]  /*5260*/  IMMA.16832.S8.S8 R88, R112.ROW, R92.COL, RZ ;  /* 0x0000005c70587237 */ /* 0x001fe20000405cff */
[----:B------:R-:W-:Y:S01]  /*5270*/  FMUL R202, R65, R202 ;  /* 0x000000ca41ca7220 */ /* 0x000fe20000400000 */
[----:B------:R-:W-:Y:S01]  /*5280*/  FMUL R61, R49, R224 ;  /* 0x000000e0313d7220 */ /* 0x000fe20000400000 */
[----:B------:R-:W-:Y:S01]  /*5290*/  I2FP.F32.S32 R62, R62 ;  /* 0x0000003e003e7245 */ /* 0x000fe20000201400 */
[----:B------:R-:W-:-:S02]  /*52a0*/  HADD2.F32 R77, -RZ, R77.H0_H0 ;  /* 0x2000004dff4d7230 */ /* 0x000fc40000004100 */
[C---:B------:R-:W-:Y:S01]  /*52b0*/  FFMA R215, R60.reuse, R202, R215 ;  /* 0x000000ca3cd77223 */ /* 0x040fe200000000d7 */
[C---:B------:R-:W-:Y:S01]  /*52c0*/  FFMA R202, R60.reuse, R61, R94 ;  /* 0x0000003d3cca7223 */ /* 0x040fe2000000005e */
[----:B------:R-:W-:Y:S01]  /*52d0*/  I2FP.F32.S32 R222, R63 ;  /* 0x0000003f00de7245 */ /* 0x000fe20000201400 */
        /* <DEDUP_REMOVED lines=8> */
[----:B------:R-:W-:Y:S01]  /*5360*/  LDS R80, [R12+0x1b10] ;  /* 0x001b10000c507984 */ /* 0x000fe20000000800 */
[C---:B------:R-:W-:Y:S01]  /*5370*/  FFMA R212, R77.reuse, R61, R84 ;  /* 0x0000003d4dd47223 */ /* 0x040fe20000000054 */
[C---:B------:R-:W-:Y:S01]  /*5380*/  FFMA R211, R77.reuse, R226, R211 ;  /* 0x000000e24dd37223 */ /* 0x040fe200000000d3 */
[----:B------:R-:W-:Y:S01]  /*5390*/  FFMA R210, R77, R63, R210 ;  /* 0x0000003f4dd27223 */ /* 0x000fe200000000d2 */
[----:B------:R-:W0:Y:S01]  /*53a0*/  LDS R81, [R12+0x1b20] ;  /* 0x001b20000c517984 */ /* 0x000e220000000800 */
[----:B------:R-:W-:-:S03]  /*53b0*/  FMUL R228, R53, R228 ;  /* 0x000000e435e47220 */ /* 0x000fc60000400000 */
[----:B------:R-:W-:Y:S04]  /*53c0*/  LDS R76, [R12+0x2410] ;  /* 0x002410000c4c7984 */ /* 0x000fe80000000800 */
[----:B------:R-:W4:Y:S01]  /*53d0*/  LDS R77, [R12+0x2420] ;  /* 0x002420000c4d7984 */ /* 0x000f220000000800 */
[----:B------:R-:W-:Y:S01]  /*53e0*/  I2FP.F32.S32 R85, R88 ;  /* 0x0000005800557245 */ /* 0x000fe20000201400 */
[----:B------:R-:W-:Y:S01]  /*53f0*/  FFMA R201, R60, R228, R201 ;  /* 0x000000e43cc97223 */ /* 0x000fe200000000c9 */
[----:B------:R-:W-:Y:S02]  /*5400*/  I2FP.F32.S32 R223, R90 ;  /* 0x0000005a00df7245 */ /* 0x000fe40000201400 */
[----:B------:R-:W-:Y:S02]  /*5410*/  I2FP.F32.S32 R225, R89 ;  /* 0x0000005900e17245 */ /* 0x000fe40000201400 */
[----:B------:R-:W-:Y:S01]  /*5420*/  I2FP.F32.S32 R227, R91 ;  /* 0x0000005b00e37245 */ /* 0x000fe20000201400 */
[----:B-1----:R-:W-:Y:S01]  /*5430*/  IMMA.16832.S8.S8 R60, R100.ROW, R104.COL, RZ ;  /* 0x00000068643c7237 */ /* 0x002fe20000405cff */
[----:B------:R-:W-:-:S02]  /*5440*/  I2FP.F32.S32 R231, R94 ;  /* 0x0000005e00e77245 */ /* 0x000fc40000201400 */
[----:B------:R-:W-:-:S05]  /*5450*/  I2FP.F32.S32 R229, R92 ;  /* 0x0000005c00e57245 */ /* 0x000fca0000201400 */
[----:B------:R-:W-:Y:S01]  /*5460*/  IMMA.16832.S8.S8 R88, R108.ROW, R104.COL, RZ ;  /* 0x000000686c587237 */ /* 0x000fe20000405cff */
[----:B--2---:R-:W-:Y:S02]  /*5470*/  HADD2.F32 R72, -RZ, R72.H0_H0 ;  /* 0x20000048ff487230 */ /* 0x004fe40000004100 */
[----:B------:R-:W-:Y:S01]  /*5480*/  FMUL R84, R52, R231 ;  /* 0x000000e734547220 */ /* 0x000fe20000400000 */
[----:B------:R-:W-:Y:S01]  /*5490*/  I2FP.F32.S32 R95, R95 ;  /* 0x0000005f005f7245 */ /* 0x000fe20000201400 */
        /* <DEDUP_REMOVED lines=13> */
[C---:B------:R-:W-:Y:S01]  /*5570*/  FFMA R171, R84.reuse, R72, R171 ;  /* 0x0000004854ab7223 */ /* 0x040fe200000000ab */
[C---:B------:R-:W-:Y:S01]  /*5580*/  FFMA R217, R84.reuse, R94, R221 ;  /* 0x0000005e54d97223 */ /* 0x040fe200000000dd */
[----:B------:R-:W-:Y:S01]  /*5590*/  I2FP.F32.S32 R90, R90 ;  /* 0x0000005a005a7245 */ /* 0x000fe20000201400 */
[C---:B------:R-:W-:Y:S01]  /*55a0*/  FFMA R68, R84.reuse, R68, R107 ;  /* 0x0000004454447223 */ /* 0x040fe2000000006b */
[----:B------:R-:W-:Y:S01]  /*55b0*/  FFMA R72, R84, R93, R220 ;  /* 0x0000005d54487223 */ /* 0x000fe200000000dc */
[----:B------:R-:W-:Y:S01]  /*55c0*/  I2FP.F32.S32 R94, R60 ;  /* 0x0000003c005e7245 */ /* 0x000fe20000201400 */
[----:B------:R-:W-:Y:S01]  /*55d0*/  LDS R84, [R12+0x1b30] ;  /* 0x001b30000c547984 */ /* 0x000fe20000000800 */
[----:B------:R-:W-:-:S03]  /*55e0*/  I2FP.F32.S32 R88, R88 ;  /* 0x0000005800587245 */ /* 0x000fc60000201400 */
[----:B------:R-:W1:Y:S01]  /*55f0*/  LDS R85, [R12+0x1b40] ;  /* 0x001b40000c557984 */ /* 0x000e620000000800 */
[----:B------:R-:W-:Y:S02]  /*5600*/  HADD2.F32 R60, -RZ, R73.H0_H0 ;  /* 0x20000049ff3c7230 */ /* 0x000fe40000004100 */
[----:B------:R-:W-:Y:S01]  /*5610*/  FMUL R90, R53, R90 ;  /* 0x0000005a355a7220 */ /* 0x000fe20000400000 */
[----:B------:R-:W-:Y:S01]  /*5620*/  I2FP.F32.S32 R226, R63 ;  /* 0x0000003f00e27245 */ /* 0x000fe20000201400 */
[----:B------:R-:W-:Y:S01]  /*5630*/  FMUL R94, R65, R94 ;  /* 0x0000005e415e7220 */ /* 0x000fe20000400000 */
[----:B------:R-:W-:Y:S01]  /*5640*/  FMUL R63, R49, R88 ;  /* 0x00000058313f7220 */ /* 0x000fe20000400000 */
[----:B------:R-:W-:Y:S01]  /*5650*/  I2FP.F32.S32 R62, R62 ;  /* 0x0000003e003e7245 */ /* 0x000fe20000201400 */
[C---:B------:R-:W-:Y:S01]  /*5660*/  FFMA R219, R60.reuse, R90, R219 ;  /* 0x0000005a3cdb7223 */ /* 0x040fe200000000db */
[----:B------:R-:W-:Y:S01]  /*5670*/  I2FP.F32.S32 R224, R61 ;  /* 0x0000003d00e07245 */ /* 0x000fe20000201400 */
[C---:B------:R-:W-:Y:S01]  /*5680*/  FFMA R223, R60.reuse, R94, R223 ;  /* 0x0000005e3cdf7223 */ /* 0x040fe200000000df */
[----:B------:R-:W-:Y:S01]  /*5690*/  I2FP.F32.S32 R228, R89 ;  /* 0x0000005900e47245 */ /* 0x000fe20000201400 */
[----:B------:R-:W-:Y:S01]  /*56a0*/  FFMA R220, R60, R63, R92 ;  /* 0x0000003f3cdc7223 */ /* 0x000fe2000000005c */
[----:B------:R-:W-:Y:S01]  /*56b0*/  I2FP.F32.S32 R230, R91 ;  /* 0x0000005b00e67245 */ /* 0x000fe20000201400 */
[----:B------:R-:W-:Y:S01]  /*56c0*/  LDS.128 R92, [R13+0x1b00] ;  /* 0x001b00000d5c7984 */ /* 0x000fe20000000c00 */
[----:B------:R-:W-:-:S03]  /*56d0*/  FMUL R61, R57, R62 ;  /* 0x0000003e393d7220 */ /* 0x000fc60000400000 */
[----:B------:R-:W2:Y:S01]  /*56e0*/  LDS.128 R88, [R13+0x1b90] ;  /* 0x001b90000d587984 */ /* 0x000ea20000000c00 */
[----:B------:R-:W-:Y:S01]  /*56f0*/  HADD2.F32 R69, -RZ, R69.H0_H0 ;  /* 0x20000045ff457230 */ /* 0x000fe20000004100 */
[----:B0-----:R-:W-:Y:S01]  /*5700*/  IMMA.16832.S8.S8 R104, R112.ROW, R80.COL, RZ ;  /* 0x0000005070687237 */ /* 0x001fe20000405cff */
[----:B------:R-:W-:Y:S01]  /*5710*/  FMUL R221, R65, R224 ;  /* 0x000000e041dd7220 */ /* 0x000fe20000400000 */
[----:B------:R-:W-:Y:S01]  /*5720*/  FMUL R226, R57, R226 ;  /* 0x000000e239e27220 */ /* 0x000fe20000400000 */
[----:B------:R-:W-:Y:S01]  /*5730*/  FMUL R73, R49, R228 ;  /* 0x000000e431497220 */ /* 0x000fe20000400000 */
[----:B------:R-:W-:Y:S01]  /*5740*/  FMUL R230, R53, R230 ;  /* 0x000000e635e67220 */ /* 0x000fe20000400000 */
[----:B------:R-:W-:-:S03]  /*5750*/  FFMA R222, R60, R61, R222 ;  /* 0x0000003d3cde7223 */ /* 0x000fc600000000de */
[----:B----4-:R-:W-:Y:S01]  /*5760*/  IMMA.16832.S8.S8 R112, R112.ROW, R76.COL, RZ ;  /* 0x0000004c70707237 */ /* 0x010fe20000405cff */
[C---:B------:R-:W-:Y:S01]  /*5770*/  FFMA R221, R69.reuse, R221, R68 ;  /* 0x000000dd45dd7223 */ /* 0x040fe20000000044 */
[C---:B------:R-:W-:Y:S01]  /*5780*/  FFMA R217, R69.reuse, R230, R217 ;  /* 0x000000e645d97223 */ /* 0x040fe200000000d9 */
[----:B------:R-:W-:Y:S05]  /*5790*/  LDS R68, [R12+0x2430] ;  /* 0x002430000c447984 */ /* 0x000fea0000000800 */
[----:B------:R-:W-:Y:S01]  /*57a0*/  IMMA.16832.S8.S8 R60, R96.ROW, R80.COL, RZ ;  /* 0x00000050603c7237 */ /* 0x000fe20000405cff */
[C---:B------:R-:W-:Y:S01]  /*57b0*/  FFMA R81, R69.reuse, R226, R171 ;  /* 0x000000e245517223 */ /* 0x040fe200000000ab */
[----:B------:R-:W-:-:S02]  /*57c0*/  FFMA R80, R69, R73, R72 ;  /* 0x0000004945507223 */ /* 0x000fc40000000048 */
[----:B------:R-:W0:Y:S04]  /*57d0*/  LDS R69, [R12+0x2440] ;  /* 0x002440000c457984 */ /* 0x000e280000000800 */
[----:B------:R-:W-:Y:S01]  /*57e0*/  IMMA.16832.S8.S8 R96, R96.ROW, R76.COL, RZ ;  /* 0x0000004c60607237 */ /* 0x000fe20000405cff */
[----:B------:R-:W-:Y:S02]  /*57f0*/  I2FP.F32.S32 R73, R104 ;  /* 0x0000006800497245 */ /* 0x000fe40000201400 */
[----:B------:R-:W-:Y:S02]  /*5800*/  I2FP.F32.S32 R105, R105 ;  /* 0x0000006900697245 */ /* 0x000fe40000201400 */
[----:B------:R-:W-:Y:S02]  /*5810*/  I2FP.F32.S32 R169, R112 ;  /* 0x0000007000a97245 */ /* 0x000fe40000201400 */
[----:B------:R-:W-:-:S02]  /*5820*/  I2FP.F32.S32 R113, R113 ;  /* 0x0000007100717245 */ /* 0x000fc40000201400 */
[----:B------:R-:W-:Y:S01]  /*5830*/  I2FP.F32.S32 R115, R115 ;  /* 0x0000007300737245 */ /* 0x000fe20000201400 */
[C---:B------:R-:W-:Y:S01]  /*5840*/  FMUL R73, R64.reuse, R73 ;  /* 0x0000004940497220 */ /* 0x040fe20000400000 */
[----:B------:R-:W-:Y:S01]  /*5850*/  I2FP.F32.S32 R77, R106 ;  /* 0x0000006a004d7245 */ /* 0x000fe20000201400 */
[C---:B------:R-:W-:Y:S01]  /*5860*/  FMUL R72, R64.reuse, R105 ;  /* 0x0000006940487220 */ /* 0x040fe20000400000 */
[----:B------:R-:W-:Y:S01]  /*5870*/  I2FP.F32.S32 R107, R107 ;  /* 0x0000006b006b7245 */ /* 0x000fe20000201400 */
[C---:B------:R-:W-:Y:S01]  /*5880*/  FMUL R224, R64.reuse, R169 ;  /* 0x000000a940e07220 */ /* 0x040fe20000400000 */
[----:B------:R-:W-:Y:S01]  /*5890*/  I2FP.F32.S32 R171, R114 ;  /* 0x0000007200ab7245 */ /* 0x000fe20000201400 */
[----:B------:R-:W-:Y:S01]  /*58a0*/  FMUL R64, R64, R113 ;  /* 0x0000007140407220 */ /* 0x000fe20000400000 */
[C---:B------:R-:W-:Y:S02]  /*58b0*/  FMUL R169, R56.reuse, R115 ;  /* 0x0000007338a97220 */ /* 0x040fe40000400000 */
[----:B-1----:R-:W-:Y:S01]  /*58c0*/  IMMA.16832.S8.S8 R112, R100.ROW, R84.COL, RZ ;  /* 0x0000005464707237 */ /* 0x002fe20000405cff */
        /* <DEDUP_REMOVED lines=8> */
[----:B------:R-:W-:Y:S01]  /*5950*/  I2FP.F32.S32 R63, R63 ;  /* 0x0000003f003f7245 */ /* 0x000fe20000201400 */
[----:B--2---:R-:W-:Y:S02]  /*5960*/  HADD2.F32 R88, -RZ, R88.H0_H0 ;  /* 0x20000058ff587230 */ /* 0x004fe40000004100 */
[----:B------:R-:W-:Y:S01]  /*5970*/  FMUL R226, R56, R171 ;  /* 0x000000ab38e27220 */ /* 0x000fe20000400000 */
[----:B------:R-:W-:Y:S01]  /*5980*/  FMUL R105, R48, R105 ;  /* 0x0000006930697220 */ /* 0x000fe20000400000 */
[----:B------:R-:W-:Y:S01]  /*5990*/  I2FP.F32.S32 R107, R62 ;  /* 0x0000003e006b7245 */ /* 0x000fe20000201400 */
[----:B------:R-:W-:-:S02]  /*59a0*/  HADD2.F32 R77, -RZ, R92.H0_H0 ;  /* 0x2000005cff4d7230 */ /* 0x000fc40000004100 */
[----:B------:R-:W-:Y:S01]  /*59b0*/  FMUL R56, R48, R97 ;  /* 0x0000006130387220 */ /* 0x000fe20000400000 */
[----:B------:R-:W-:Y:S02]  /*59c0*/  I2FP.F32.S32 R171, R98 ;  /* 0x0000006200ab7245 */ /* 0x000fe40000201400 */
[----:B------:R-:W-:Y:S02]  /*59d0*/  I2FP.F32.S32 R225, R99 ;  /* 0x0000006300e17245 */ /* 0x000fe40000201400 */
[----:B------:R-:W-:Y:S01]  /*59e0*/  IMMA.16832.S8.S8 R96, R108.ROW, R84.COL, RZ ;  /* 0x000000546c607237 */ /* 0x000fe20000405cff */
[----:B------:R-:W-:Y:S01]  /*59f0*/  FMUL R62, R52, R63 ;  /* 0x0000003f343e7220 */ /* 0x000fe20000400000 */
[----:B------:R-:W-:Y:S01]  /*5a00*/  FFMA R185, R88, R76, R185 ;  /* 0x0000004c58b97223 */ /* 0x000fe200000000b9 */
[----:B------:R-:W-:Y:S01]  /*5a10*/  FMUL R60, R52, R107 ;  /* 0x0000006b343c7220 */ /* 0x000fe20000400000 */
[C---:B------:R-:W-:Y:S01]  /*5a20*/  FFMA R92, R77.reuse, R73, R196 ;  /* 0x000000494d5c7223 */ /* 0x040fe200000000c4 */
[----:B------:R-:W-:Y:S01]  /*5a30*/  FFMA R85, R77, R104, R197 ;  /* 0x000000684d557223 */ /* 0x000fe200000000c5 */
[C---:B------:R-:W-:Y:S01]  /*5a40*/  FFMA R183, R88.reuse, R72, R183 ;  /* 0x0000004858b77223 */ /* 0x040fe200000000b7 */
[----:B------:R-:W-:Y:S01]  /*5a50*/  FFMA R76, R88, R105, R194 ;  /* 0x00000069584c7223 */ /* 0x000fe200000000c2 */
[----:B------:R-:W-:Y:S01]  /*5a60*/  LDS R72, [R12+0x50] ;  /* 0x000050000c487984 */ /* 0x000fe20000000800 */
[C---:B------:R-:W-:Y:S01]  /*5a70*/  FMUL R48, R52.reuse, R171 ;  /* 0x000000ab34307220 */ /* 0x040fe20000400000 */
[----:B------:R-:W-:-:S02]  /*5a80*/  FMUL R171, R52, R225 ;  /* 0x000000e134ab7220 */ /* 0x000fc40000400000 */
[----:B------:R-:W-:Y:S01]  /*5a90*/  LDS R73, [R12+0x60] ;  /* 0x000060000c497984 */ /* 0x000fe20000000800 */
[-C--:B0-----:R-:W-:Y:S01]  /*5aa0*/  IMMA.16832.S8.S8 R100, R100.ROW, R68.reuse.COL, RZ ;  /* 0x0000004464647237 */ /* 0x081fe20000405cff */
[----:B------:R-:W-:Y:S02]  /*5ab0*/  FFMA R195, R88, R62, R195 ;  /* 0x0000003e58c37223 */ /* 0x000fe400000000c3 */
[----:B------:R-:W0:Y:S01]  /*5ac0*/  LDSM.16.M88.4 R104, [R209] ;  /* 0x00000000d168783b */ /* 0x000e220000000200 */
[----:B------:R-:W-:Y:S02]  /*5ad0*/  I2FP.F32.S32 R52, R112 ;  /* 0x0000007000347245 */ /* 0x000fe40000201400 */
[----:B------:R-:W-:Y:S02]  /*5ae0*/  I2FP.F32.S32 R88, R113 ;  /* 0x0000007100587245 */ /* 0x000fe40000201400 */
[----:B------:R-:W-:Y:S01]  /*5af0*/  IMMA.16832.S8.S8 R108, R108.ROW, R68.COL, RZ ;  /* 0x000000446c6c7237 */ /* 0x000fe20000405cff */
[----:B------:R-:W-:-:S02]  /*5b00*/  I2FP.F32.S32 R68, R114 ;  /* 0x0000007200447245 */ /* 0x000fc40000201400 */
[----:B------:R-:W-:Y:S02]  /*5b10*/  I2FP.F32.S32 R194, R115 ;  /* 0x0000007300c27245 */ /* 0x000fe40000201400 */
[----:B------:R-:W1:Y:S01]  /*5b20*/  LDSM.16.M88.4 R112, [R200] ;  /* 0x00000000c870783b */ /* 0x000e620000000200 */
[C---:B------:R-:W-:Y:S01]  /*5b30*/  FFMA R84, R77.reuse, R61, R198 ;  /* 0x0000003d4d547223 */ /* 0x040fe200000000c6 */
[----:B------:R-:W-:Y:S02]  /*5b40*/  FFMA R77, R77, R60, R199 ;  /* 0x0000003c4d4d7223 */ /* 0x000fe400000000c7 */
[----:B------:R-:W2:Y:S01]  /*5b50*/  LDS.128 R60, [R13+0x2400] ;  /* 0x002400000d3c7984 */ /* 0x000ea20000000c00 */
[----:B------:R-:W-:Y:S01]  /*5b60*/  I2FP.F32.S32 R96, R96 ;  /* 0x0000006000607245 */ /* 0x000fe20000201400 */
[----:B------:R-:W-:Y:S02]  /*5b70*/  HADD2.F32 R93, -RZ, R93.H0_H0 ;  /* 0x2000005dff5d7230 */ /* 0x000fe40000004100 */
[----:B------:R-:W-:-:S02]  /*5b80*/  FMUL R68, R57, R68 ;  /* 0x0000004439447220 */ /* 0x000fc40000400000 */
[----:B------:R-:W-:Y:S02]  /*5b90*/  FMUL R69, R49, R96 ;  /* 0x0000006031457220 */ /* 0x000fe40000400000 */
[----:B------:R-:W-:Y:S01]  /*5ba0*/  FFMA R85, R93, R68, R85 ;  /* 0x000000445d557223 */ /* 0x000fe20000000055 */
[----:B------:R-:W-:Y:S01]  /*5bb0*/  FMUL R52, R65, R52 ;  /* 0x0000003441347220 */ /* 0x000fe20000400000 */
[----:B------:R-:W-:Y:S01]  /*5bc0*/  LDS R68, [R12+0x950] ;  /* 0x000950000c447984 */ /* 0x000fe20000000800 */
[----:B------:R-:W-:-:S03]  /*5bd0*/  FFMA R84, R93, R69, R84 ;  /* 0x000000455d547223 */ /* 0x000fc60000000054 */
[----:B------:R-:W3:Y:S01]  /*5be0*/  LDS R69, [R12+0x960] ;  /* 0x000960000c457984 */ /* 0x000ee20000000800 */
[----:B------:R-:W-:Y:S01]  /*5bf0*/  I2FP.F32.S32 R196, R97 ;  /* 0x0000006100c47245 */ /* 0x000fe20000201400 */
[----:B------:R-:W-:Y:S01]  /*5c00*/  FFMA R92, R93, R52, R92 ;  /* 0x000000345d5c7223 */ /* 0x000fe2000000005c */
[----:B------:R-:W-:Y:S01]  /*5c10*/  I2FP.F32.S32 R98, R98 ;  /* 0x0000006200627245 */ /* 0x000fe20000201400 */
[----:B------:R-:W-:Y:S02]  /*5c20*/  HADD2.F32 R52, -RZ, R89.H0_H0 ;  /* 0x20000059ff347230 */ /* 0x000fe40000004100 */
[----:B------:R-:W-:Y:S01]  /*5c30*/  FMUL R194, R57, R194 ;  /* 0x000000c239c27220 */ /* 0x000fe20000400000 */
[----:B------:R-:W-:Y:S01]  /*5c40*/  I2FP.F32.S32 R102, R102 ;  /* 0x0000006600667245 */ /* 0x000fe20000201400 */
[----:B------:R-:W-:Y:S01]  /*5c50*/  FMUL R97, R49, R196 ;  /* 0x000000c431617220 */ /* 0x000fe20000400000 */
[----:B------:R-:W-:Y:S01]  /*5c60*/  I2FP.F32.S32 R96, R103 ;  /* 0x0000006700607245 */ /* 0x000fe20000201400 */
[----:B------:R-:W-:Y:S01]  /*5c70*/  FMUL R98, R53, R98 ;  /* 0x0000006235627220 */ /* 0x000fe20000400000 */
[C---:B------:R-:W-:Y:S01]  /*5c80*/  FFMA R89, R52.reuse, R194, R185 ;  /* 0x000000c234597223 */ /* 0x040fe200000000b9 */
[----:B------:R-:W-:Y:S01]  /*5c90*/  FMUL R88, R65, R88 ;  /* 0x0000005841587220 */ /* 0x000fe20000400000 */
[----:B------:R-:W-:Y:S01]  /*5ca0*/  I2FP.F32.S32 R100, R100 ;  /* 0x0000006400647245 */ /* 0x000fe20000201400 */
[----:B------:R-:W-:Y:S01]  /*5cb0*/  FMUL R194, R57, R102 ;  /* 0x0000006639c27220 */ /* 0x000fe20000400000 */
[----:B------:R-:W-:Y:S01]  /*5cc0*/  I2FP.F32.S32 R198, R99 ;  /* 0x0000006300c67245 */ /* 0x000fe20000201400 */
[----:B------:R-:W-:Y:S01]  /*5cd0*/  FFMA R77, R93, R98, R77 ;  /* 0x000000625d4d7223 */ /* 0x000fe2000000004d */
[----:B------:R-:W-:Y:S01]  /*5ce0*/  FFMA R76, R52, R97, R76 ;  /* 0x00000061344c7223 */ /* 0x000fe2000000004c */
[----:B------:R-:W-:-:S02]  /*5cf0*/  FMUL R57, R57, R96 ;  /* 0x0000006039397220 */ /* 0x000fc40000400000 */
[----:B0-----:R-:W-:Y:S01]  /*5d00*/  IMMA.16832.S8.S8 R96, R104.ROW, R72.COL, RZ ;  /* 0x0000004868607237 */ /* 0x001fe20000405cff */
[----:B------:R-:W-:Y:S01]  /*5d10*/  FFMA R93, R52, R88, R183 ;  /* 0x00000058345d7223 */ /* 0x000fe200000000b7 */
[----:B------:R-:W-:Y:S01]  /*5d20*/  I2FP.F32.S32 R88, R101 ;  /* 0x0000006500587245 */ /* 0x000fe20000201400 */
[----:B------:R-:W-:Y:S01]  /*5d30*/  FMUL R185, R65, R100 ;  /* 0x0000006441b97220 */ /* 0x000fe20000400000 */
[----:B------:R-:W-:-:S04]  /*5d40*/  I2FP.F32.S32 R108, R108 ;  /* 0x0000006c006c7245 */ /* 0x000fc80000201400 */
[----:B-1----:R-:W-:Y:S01]  /*5d50*/  IMMA.16832.S8.S8 R100, R112.ROW, R72.COL, RZ ;  /* 0x0000004870647237 */ /* 0x002fe20000405cff */
[----:B------:R-:W-:Y:S01]  /*5d60*/  FMUL R183, R53, R198 ;  /* 0x000000c635b77220 */ /* 0x000fe20000400000 */
[----:B------:R-:W-:Y:S01]  /*5d70*/  FMUL R65, R65, R88 ;  /* 0x0000005841417220 */ /* 0x000fe20000400000 */
[----:B------:R-:W-:Y:S01]  /*5d80*/  I2FP.F32.S32 R196, R110 ;  /* 0x0000006e00c47245 */ /* 0x000fe20000201400 */
[----:B------:R-:W-:Y:S01]  /*5d90*/  FMUL R110, R49, R108 ;  /* 0x0000006c316e7220 */ /* 0x000fe20000400000 */
[----:B------:R-:W-:Y:S01]  /*5da0*/  I2FP.F32.S32 R88, R109 ;  /* 0x0000006d00587245 */ /* 0x000fe20000201400 */
[----:B------:R-:W-:Y:S01]  /*5db0*/  LDS R108, [R12+0x1250] ;  /* 0x001250000c6c7984 */ /* 0x000fe20000000800 */
[----:B------:R-:W-:-:S03]  /*5dc0*/  FFMA R183, R52, R183, R195 ;  /* 0x000000b734b77223 */ /* 0x000fc600000000c3 */
[----:B------:R-:W0:Y:S01]  /*5dd0*/  LDS R109, [R12+0x1260] ;  /* 0x001260000c6d7984 */ /* 0x000e220000000800 */
[----:B--2---:R-:W-:Y:S02]  /*5de0*/  HADD2.F32 R52, -RZ, R60.H0_H0 ;  /* 0x2000003cff347230 */ /* 0x004fe40000004100 */
[----:B------:R-:W-:Y:S01]  /*5df0*/  FMUL R88, R49, R88 ;  /* 0x0000005831587220 */ /* 0x000fe20000400000 */
[----:B------:R-:W-:Y:S01]  /*5e00*/  HADD2.F32 R61, -RZ, R61.H0_H0 ;  /* 0x2000003dff3d7230 */ /* 0x000fe20000004100 */
[----:B------:R-:W-:Y:S01]  /*5e10*/  I2FP.F32.S32 R198, R111 ;  /* 0x0000006f00c67245 */ /* 0x000fe20000201400 */
[----:B------:R-:W-:Y:S02]  /*5e20*/  HADD2.F32 R82, -RZ, R82.H0_H0 ;  /* 0x20000052ff527230 */ /* 0x000fe40000004100 */
[C---:B------:R-:W-:Y:S01]  /*5e30*/  FFMA R224, R52.reuse, R224, R177 ;  /* 0x000000e034e07223 */ /* 0x040fe200000000b1 */
        /* <DEDUP_REMOVED lines=8> */
[C---:B------:R-:W-:Y:S01]  /*5ec0*/  FFMA R179, R61.reuse, R194, R179 ;  /* 0x000000c23db37223 */ /* 0x040fe200000000b3 */
[C---:B------:R-:W-:Y:S01]  /*5ed0*/  FFMA R177, R61.reuse, R110, R177 ;  /* 0x0000006e3db17223 */ /* 0x040fe200000000b1 */
[----:B------:R-:W-:Y:S01]  /*5ee0*/  FFMA R175, R61, R196, R175 ;  /* 0x000000c43daf7223 */ /* 0x000fe200000000af */
[----:B------:R-:W-:Y:S01]  /*5ef0*/  I2FP.F32.S32 R101, R102 ;  /* 0x0000006600657245 */ /* 0x000fe20000201400 */
[----:B------:R-:W-:Y:S01]  /*5f00*/  FMUL R49, R66, R49 ;  /* 0x0000003142317220 */ /* 0x000fe20000400000 */
[----:B------:R-:W-:Y:S01]  /*5f10*/  I2FP.F32.S32 R61, R97 ;  /* 0x00000061003d7245 */ /* 0x000fe20000201400 */
[----:B------:R-:W-:Y:S01]  /*5f20*/  LDS R52, [R12+0x1b50] ;  /* 0x001b50000c347984 */ /* 0x000fe20000000800 */
[----:B------:R-:W-:-:S02]  /*5f30*/  I2FP.F32.S32 R53, R98 ;  /* 0x0000006200357245 */ /* 0x000fc40000201400 */
[----:B------:R-:W-:Y:S01]  /*5f40*/  I2FP.F32.S32 R73, R99 ;  /* 0x0000006300497245 */ /* 0x000fe20000201400 */
[----:B------:R-:W-:Y:S01]  /*5f50*/  HADD2.F32 R86, -RZ, R86.H0_H0 ;  /* 0x20000056ff567230 */ /* 0x000fe20000004100 */
[-C--:B---3--:R-:W-:Y:S01]  /*5f60*/  IMMA.16832.S8.S8 R96, R104.ROW, R68.reuse.COL, RZ ;  /* 0x0000004468607237 */ /* 0x088fe20000405cff */
[C---:B------:R-:W-:Y:S01]  /*5f70*/  FFMA R216, R173.reuse, R49, R216 ;  /* 0x00000031add87223 */ /* 0x040fe200000000d8 */
[----:B------:R-:W-:Y:S01]  /*5f80*/  I2FP.F32.S32 R111, R100 ;  /* 0x00000064006f7245 */ /* 0x000fe20000201400 */
[----:B------:R-:W-:Y:S01]  /*5f90*/  FMUL R49, R54, R101 ;  /* 0x0000006536317220 */ /* 0x000fe20000400000 */
[----:B------:R-:W-:Y:S01]  /*5fa0*/  I2FP.F32.S32 R195, R103 ;  /* 0x0000006700c37245 */ /* 0x000fe20000201400 */
[----:B------:R-:W-:Y:S01]  /*5fb0*/  FMUL R53, R58, R53 ;  /* 0x000000353a357220 */ /* 0x000fe20000400000 */
[----:B------:R-:W-:Y:S01]  /*5fc0*/  HADD2.F32 R78, -RZ, R78.H0_H0 ;  /* 0x2000004eff4e7230 */ /* 0x000fe20000004100 */
[----:B------:R-:W-:Y:S01]  /*5fd0*/  LDS R72, [R12+0x970] ;  /* 0x000970000c487984 */ /* 0x000fe20000000800 */
[----:B------:R-:W-:Y:S01]  /*5fe0*/  IMMA.16832.S8.S8 R100, R112.ROW, R68.COL, RZ ;  /* 0x0000004470647237 */ /* 0x000fe20000405cff */
[----:B------:R-:W-:-:S02]  /*5ff0*/  FFMA R214, R173, R53, R214 ;  /* 0x00000035add67223 */ /* 0x000fc400000000d6 */
[----:B------:R-:W1:Y:S01]  /*6000*/  LDS R53, [R12+0x1b60] ;  /* 0x001b60000c357984 */ /* 0x000e620000000800 */
[----:B------:R-:W-:Y:S01]  /*6010*/  FMUL R111, R50, R111 ;  /* 0x0000006f326f7220 */ /* 0x000fe20000400000 */
[----:B------:R-:W-:Y:S01]  /*6020*/  FFMA R208, R173, R49, R208 ;  /* 0x00000031add07223 */ /* 0x000fe200000000d0 */
[----:B------:R-:W-:Y:S01]  /*6030*/  FMUL R61, R66, R61 ;  /* 0x0000003d423d7220 */ /* 0x000fe20000400000 */
[----:B------:R-:W-:Y:S01]  /*6040*/  FMUL R73, R58, R73 ;  /* 0x000000493a497220 */ /* 0x000fe20000400000 */
[----:B------:R-:W-:-:S03]  /*6050*/  FMUL R48, R50, R185 ;  /* 0x000000b932307220 */ /* 0x000fc60000400000 */
[----:B------:R-:W-:Y:S01]  /*6060*/  I2FP.F32.S32 R49, R96 ;  /* 0x0000006000317245 */ /* 0x000fe20000201400 */
[----:B------:R-:W-:Y:S01]  /*6070*/  FFMA R218, R173, R111, R218 ;  /* 0x0000006fadda7223 */ /* 0x000fe200000000da */
[C---:B------:R-:W-:Y:S01]  /*6080*/  FFMA R194, R82.reuse, R61, R207 ;  /* 0x0000003d52c27223 */ /* 0x040fe200000000cf */
[----:B------:R-:W-:Y:S01]  /*6090*/  FFMA R185, R82, R73, R206 ;  /* 0x0000004952b97223 */ /* 0x000fe200000000ce */
[----:B------:R-:W-:Y:S01]  /*60a0*/  I2FP.F32.S32 R61, R97 ;  /* 0x00000061003d7245 */ /* 0x000fe20000201400 */
[----:B------:R-:W-:Y:S01]  /*60b0*/  FMUL R49, R66, R49 ;  /* 0x0000003142317220 */ /* 0x000fe20000400000 */
[----:B------:R-:W-:Y:S02]  /*60c0*/  I2FP.F32.S32 R69, R98 ;  /* 0x0000006200457245 */ /* 0x000fe40000201400 */
[----:B------:R-:W-:Y:S02]  /*60d0*/  I2FP.F32.S32 R73, R99 ;  /* 0x0000006300497245 */ /* 0x000fe40000201400 */
[----:B------:R-:W-:Y:S01]  /*60e0*/  I2FP.F32.S32 R111, R100 ;  /* 0x00000064006f7245 */ /* 0x000fe20000201400 */
[-C--:B0-----:R-:W-:Y:S01]  /*60f0*/  IMMA.16832.S8.S8 R96, R104.ROW, R108.reuse.COL, RZ ;  /* 0x0000006c68607237 */ /* 0x081fe20000405cff */
[----:B------:R-:W-:Y:S01]  /*6100*/  I2FP.F32.S32 R197, R101 ;  /* 0x0000006500c57245 */ /* 0x000fe20000201400 */
[----:B------:R-:W-:Y:S01]  /*6110*/  FFMA R173, R82, R48, R205 ;  /* 0x0000003052ad7223 */ /* 0x000fe200000000cd */
[----:B------:R-:W-:Y:S01]  /*6120*/  FFMA R215, R86, R49, R215 ;  /* 0x0000003156d77223 */ /* 0x000fe200000000d7 */
[----:B------:R-:W-:Y:S01]  /*6130*/  FMUL R101, R50, R111 ;  /* 0x0000006f32657220 */ /* 0x000fe20000400000 */
[----:B------:R-:W-:Y:S03]  /*6140*/  LDS R48, [R12+0x2450] ;  /* 0x002450000c307984 */ /* 0x000fe60000000800 */
[----:B------:R-:W-:Y:S01]  /*6150*/  IMMA.16832.S8.S8 R108, R112.ROW, R108.COL, RZ ;  /* 0x0000006c706c7237 */ /* 0x000fe20000405cff */
[----:B------:R-:W0:Y:S01]  /*6160*/  LDS R49, [R12+0x2460] ;  /* 0x002460000c317984 */ /* 0x000e220000000800 */
[----:B------:R-:W-:Y:S01]  /*6170*/  FMUL R195, R54, R195 ;  /* 0x000000c336c37220 */ /* 0x000fe20000400000 */
[----:B------:R-:W-:-:S03]  /*6180*/  FMUL R61, R66, R61 ;  /* 0x0000003d423d7220 */ /* 0x000fc60000400000 */
[----:B------:R-:W-:Y:S01]  /*6190*/  FFMA R204, R82, R195, R204 ;  /* 0x000000c352cc7223 */ /* 0x000fe200000000cc */
[----:B------:R-:W-:Y:S01]  /*61a0*/  I2FP.F32.S32 R195, R102 ;  /* 0x0000006600c37245 */ /* 0x000fe20000201400 */
[----:B------:R-:W-:Y:S01]  /*61b0*/  FMUL R69, R58, R69 ;  /* 0x000000453a457220 */ /* 0x000fe20000400000 */
[----:B------:R-:W-:Y:S01]  /*61c0*/  I2FP.F32.S32 R103, R103 ;  /* 0x0000006700677245 */ /* 0x000fe20000201400 */
[----:B------:R-:W-:Y:S01]  /*61d0*/  FFMA R213, R78, R61, R213 ;  /* 0x0000003d4ed57223 */ /* 0x000fe200000000d5 */
[----:B------:R-:W-:Y:S01]  /*61e0*/  I2FP.F32.S32 R61, R96 ;  /* 0x00000060003d7245 */ /* 0x000fe20000201400 */
[----:B------:R-:W-:Y:S01]  /*61f0*/  FMUL R200, R54, R195 ;  /* 0x000000c336c87220 */ /* 0x000fe20000400000 */
[----:B------:R-:W-:Y:S01]  /*6200*/  FFMA R195, R86, R69, R203 ;  /* 0x0000004556c37223 */ /* 0x000fe200000000cb */
[----:B------:R-:W-:Y:S01]  /*6210*/  FMUL R103, R54, R103 ;  /* 0x0000006736677220 */ /* 0x000fe20000400000 */
[----:B------:R-:W-:Y:S01]  /*6220*/  I2FP.F32.S32 R69, R97 ;  /* 0x0000006100457245 */ /* 0x000fe20000201400 */
[----:B------:R-:W-:-:S02]  /*6230*/  HADD2.F32 R74, -RZ, R74.H0_H0 ;  /* 0x2000004aff4a7230 */ /* 0x000fc40000004100 */
[----:B------:R-:W-:Y:S01]  /*6240*/  FMUL R73, R58, R73 ;  /* 0x000000493a497220 */ /* 0x000fe20000400000 */
[----:B------:R-:W-:Y:S01]  /*6250*/  FMUL R61, R66, R61 ;  /* 0x0000003d423d7220 */ /* 0x000fe20000400000 */
[----:B------:R-:W-:Y:S01]  /*6260*/  I2FP.F32.S32 R97, R108 ;  /* 0x0000006c00617245 */ /* 0x000fe20000201400 */
[----:B------:R-:W-:Y:S01]  /*6270*/  FFMA R202, R86, R101, R202 ;  /* 0x0000006556ca7223 */ /* 0x000fe200000000ca */
[----:B------:R-:W-:Y:S01]  /*6280*/  FFMA R199, R78, R103, R210 ;  /* 0x000000674ec77223 */ /* 0x000fe200000000d2 */
[----:B------:R-:W-:Y:S01]  /*6290*/  FMUL R68, R50, R197 ;  /* 0x000000c532447220 */ /* 0x000fe20000400000 */
[----:B------:R-:W-:Y:S01]  /*62a0*/  FFMA R203, R78, R73, R212 ;  /* 0x000000494ecb7223 */ /* 0x000fe200000000d4 */
[----:B-1----:R-:W-:Y:S01]  /*62b0*/  IMMA.16832.S8.S8 R100, R104.ROW, R52.COL, RZ ;  /* 0x0000003468647237 */ /* 0x002fe20000405cff */
[----:B------:R-:W-:Y:S01]  /*62c0*/  FFMA R198, R74, R61, R223 ;  /* 0x0000003d4ac67223 */ /* 0x000fe200000000df */
[----:B------:R-:W-:Y:S01]  /*62d0*/  I2FP.F32.S32 R73, R98 ;  /* 0x0000006200497245 */ /* 0x000fe20000201400 */
[----:B------:R-:W-:Y:S01]  /*62e0*/  FMUL R61, R50, R97 ;  /* 0x00000061323d7220 */ /* 0x000fe20000400000 */
[----:B------:R-:W-:-:S04]  /*62f0*/  I2FP.F32.S32 R197, R99 ;  /* 0x0000006300c57245 */ /* 0x000fc80000201400 */
[----:B------:R-:W-:Y:S01]  /*6300*/  IMMA.16832.S8.S8 R96, R112.ROW, R52.COL, RZ ;  /* 0x0000003470607237 */ /* 0x000fe20000405cff */
[----:B------:R-:W-:Y:S02]  /*6310*/  I2FP.F32.S32 R109, R109 ;  /* 0x0000006d006d7245 */ /* 0x000fe40000201400 */
[----:B------:R-:W-:Y:S01]  /*6320*/  I2FP.F32.S32 R205, R110 ;  /* 0x0000006e00cd7245 */ /* 0x000fe20000201400 */
[----:B------:R-:W-:Y:S01]  /*6330*/  HADD2.F32 R70, -RZ, R70.H0_H0 ;  /* 0x20000046ff467230 */ /* 0x000fe20000004100 */
[----:B------:R-:W-:Y:S01]  /*6340*/  I2FP.F32.S32 R111, R111 ;  /* 0x0000006f006f7245 */ /* 0x000fe20000201400 */
[----:B------:R-:W-:Y:S01]  /*6350*/  FMUL R109, R50, R109 ;  /* 0x0000006d326d7220 */ /* 0x000fe20000400000 */
        /* <DEDUP_REMOVED lines=8> */
[C---:B------:R-:W-:Y:S01]  /*63e0*/  FFMA R197, R70.reuse, R69, R221 ;  /* 0x0000004546c57223 */ /* 0x040fe200000000dd */
[-C--:B0-----:R-:W-:Y:S01]  /*63f0*/  IMMA.16832.S8.S8 R104, R104.ROW, R48.reuse.COL, RZ ;  /* 0x0000003068687237 */ /* 0x081fe20000405cff */
[C---:B------:R-:W-:Y:S01]  /*6400*/  FFMA R212, R70.reuse, R212, R81 ;  /* 0x000000d446d47223 */ /* 0x040fe20000000051 */
[----:B------:R-:W-:Y:S01]  /*6410*/  FFMA R211, R70, R109, R80 ;  /* 0x0000006d46d37223 */ /* 0x000fe20000000050 */
[----:B------:R-:W-:Y:S01]  /*6420*/  FMUL R52, R54, R111 ;  /* 0x0000006f36347220 */ /* 0x000fe20000400000 */
[----:B------:R-:W-:Y:S01]  /*6430*/  LDS R80, [R12+0x70] ;  /* 0x000070000c507984 */ /* 0x000fe20000000800 */
[----:B------:R-:W-:Y:S01]  /*6440*/  I2FP.F32.S32 R53, R101 ;  /* 0x0000006500357245 */ /* 0x000fe20000201400 */
[----:B------:R-:W-:Y:S01]  /*6450*/  FFMA R196, R74, R73, R222 ;  /* 0x000000494ac47223 */ /* 0x000fe200000000de */
[----:B------:R-:W-:Y:S01]  /*6460*/  I2FP.F32.S32 R61, R102 ;  /* 0x00000066003d7245 */ /* 0x000fe20000201400 */
[----:B------:R-:W-:Y:S01]  /*6470*/  IMMA.16832.S8.S8 R112, R112.ROW, R48.COL, RZ ;  /* 0x0000003070707237 */ /* 0x000fe20000405cff */
[----:B------:R-:W-:Y:S01]  /*6480*/  LDS R81, [R12+0x80] ;  /* 0x000080000c517984 */ /* 0x000fe20000000800 */
[----:B------:R-:W-:-:S02]  /*6490*/  I2FP.F32.S32 R49, R100 ;  /* 0x0000006400317245 */ /* 0x000fc40000201400 */
[----:B------:R-:W-:Y:S01]  /*64a0*/  I2FP.F32.S32 R69, R103 ;  /* 0x0000006700457245 */ /* 0x000fe20000201400 */
[----:B------:R-:W0:Y:S01]  /*64b0*/  LDSM.16.M88.4 R108, [R167] ;  /* 0x00000000a76c783b */ /* 0x000e220000000200 */
[----:B------:R-:W-:-:S03]  /*64c0*/  I2FP.F32.S32 R73, R96 ;  /* 0x0000006000497245 */ /* 0x000fc60000201400 */
[----:B------:R1:W2:Y:S01]  /*64d0*/  LDSM.16.M88.4 R100, [R165] ;  /* 0x00000000a564783b */ /* 0x0002a20000000200 */
[----:B------:R-:W-:Y:S02]  /*64e0*/  HADD2.F32 R221, -RZ, R94.H0_H0 ;  /* 0x2000005effdd7230 */ /* 0x000fe40000004100 */
[----:B------:R-:W-:Y:S01]  /*64f0*/  FMUL R73, R50, R73 ;  /* 0x0000004932497220 */ /* 0x000fe20000400000 */
[----:B------:R-:W-:Y:S01]  /*6500*/  FMUL R48, R58, R61 ;  /* 0x0000003d3a307220 */ /* 0x000fe20000400000 */
[----:B------:R-:W-:Y:S02]  /*6510*/  FMUL R49, R66, R49 ;  /* 0x0000003142317220 */ /* 0x000fe40000400000 */
[C---:B-1----:R-:W-:Y:S02]  /*6520*/  FFMA R165, R221.reuse, R73, R84 ;  /* 0x00000049dda57223 */ /* 0x042fe40000000054 */
[----:B------:R-:W1:Y:S01]  /*6530*/  LDS R73, [R12+0x980] ;  /* 0x000980000c497984 */ /* 0x000e620000000800 */
[----:B------:R-:W-:Y:S01]  /*6540*/  I2FP.F32.S32 R61, R98 ;  /* 0x00000062003d7245 */ /* 0x000fe20000201400 */
[----:B------:R-:W-:Y:S01]  /*6550*/  FFMA R217, R70, R52, R217 ;  /* 0x0000003446d97223 */ /* 0x000fe200000000d9 */
[----:B------:R-:W-:Y:S01]  /*6560*/  FFMA R94, R221, R49, R92 ;  /* 0x00000031dd5e7223 */ /* 0x000fe2000000005c */
[----:B------:R-:W-:-:S02]  /*6570*/  I2FP.F32.S32 R49, R104 ;  /* 0x0000006800317245 */ /* 0x000fc40000201400 */
[----:B------:R-:W-:Y:S01]  /*6580*/  FMUL R52, R54, R61 ;  /* 0x0000003d36347220 */ /* 0x000fe20000400000 */
[C---:B------:R-:W-:Y:S01]  /*6590*/  FFMA R167, R221.reuse, R48, R85 ;  /* 0x00000030dda77223 */ /* 0x040fe20000000055 */
[----:B------:R-:W-:Y:S02]  /*65a0*/  HADD2.F32 R90, -RZ, R90.H0_H0 ;  /* 0x2000005aff5a7230 */ /* 0x000fe40000004100 */
[----:B------:R-:W-:Y:S01]  /*65b0*/  FFMA R221, R221, R52, R77 ;  /* 0x00000034dddd7223 */ /* 0x000fe2000000004d */
[----:B------:R-:W-:Y:S01]  /*65c0*/  FMUL R52, R66, R49 ;  /* 0x0000003142347220 */ /* 0x000fe20000400000 */
[----:B------:R-:W-:Y:S01]  /*65d0*/  FMUL R48, R58, R69 ;  /* 0x000000453a307220 */ /* 0x000fe20000400000 */
[----:B------:R-:W-:Y:S02]  /*65e0*/  I2FP.F32.S32 R49, R112 ;  /* 0x0000007000317245 */ /* 0x000fe40000201400 */
[----:B------:R-:W-:Y:S01]  /*65f0*/  I2FP.F32.S32 R97, R97 ;  /* 0x0000006100617245 */ /* 0x000fe20000201400 */
[----:B------:R-:W-:-:S02]  /*6600*/  FFMA R85, R90, R48, R89 ;  /* 0x000000305a557223 */ /* 0x000fc40000000059 */
[----:B------:R-:W-:Y:S01]  /*6610*/  FMUL R70, R50, R49 ;  /* 0x0000003132467220 */ /* 0x000fe20000400000 */
[----:B------:R-:W-:Y:S01]  /*6620*/  LDS R48, [R12+0x1270] ;  /* 0x001270000c307984 */ /* 0x000fe20000000800 */
[----:B------:R-:W-:Y:S01]  /*6630*/  I2FP.F32.S32 R99, R99 ;  /* 0x0000006300637245 */ /* 0x000fe20000201400 */
[----:B------:R-:W-:Y:S01]  /*6640*/  FMUL R53, R66, R53 ;  /* 0x0000003542357220 */ /* 0x000fe20000400000 */
[----:B------:R-:W-:Y:S01]  /*6650*/  I2FP.F32.S32 R105, R105 ;  /* 0x0000006900697245 */ /* 0x000fe20000201400 */
[----:B------:R-:W3:Y:S01]  /*6660*/  LDS R49, [R12+0x1280] ;  /* 0x001280000c317984 */ /* 0x000ee20000000800 */
[----:B------:R-:W-:Y:S01]  /*6670*/  FMUL R97, R50, R97 ;  /* 0x0000006132617220 */ /* 0x000fe20000400000 */
[----:B------:R-:W-:Y:S01]  /*6680*/  FFMA R93, R90, R53, R93 ;  /* 0x000000355a5d7223 */ /* 0x000fe2000000005d */
[----:B------:R-:W-:Y:S01]  /*6690*/  FMUL R92, R54, R99 ;  /* 0x00000063365c7220 */ /* 0x000fe20000400000 */
[----:B------:R-:W-:Y:S01]  /*66a0*/  FMUL R66, R66, R105 ;  /* 0x0000006942427220 */ /* 0x000fe20000400000 */
[----:B------:R-:W-:Y:S01]  /*66b0*/  FFMA R84, R90, R97, R76 ;  /* 0x000000615a547223 */ /* 0x000fe2000000004c */
[----:B------:R-:W-:Y:S01]  /*66c0*/  I2FP.F32.S32 R53, R106 ;  /* 0x0000006a00357245 */ /* 0x000fe20000201400 */
[----:B0-----:R-:W-:Y:S01]  /*66d0*/  IMMA.16832.S8.S8 R96, R108.ROW, R80.COL, RZ ;  /* 0x000000506c607237 */ /* 0x001fe20000405cff */
[----:B------:R-:W-:Y:S01]  /*66e0*/  HADD2.F32 R105, -RZ, R83.H0_H0 ;  /* 0x20000053ff697230 */ /* 0x000fe20000004100 */
[----:B------:R-:W-:-:S02]  /*66f0*/  I2FP.F32.S32 R89, R113 ;  /* 0x0000007100597245 */ /* 0x000fc40000201400 */
[----:B------:R-:W-:-:S04]  /*6700*/  FMUL R68, R58, R53 ;  /* 0x000000353a447220 */ /* 0x000fc80000400000 */
[----:B--2---:R-:W-:Y:S01]  /*6710*/  IMMA.16832.S8.S8 R80, R100.ROW, R80.COL, RZ ;  /* 0x0000005064507237 */ /* 0x004fe20000405cff */
[----:B------:R-:W-:Y:S01]  /*6720*/  I2FP.F32.S32 R53, R114 ;  /* 0x0000007200357245 */ /* 0x000fe20000201400 */
[----:B------:R-:W-:Y:S01]  /*6730*/  HADD2.F32 R86, -RZ, R62.H0_H0 ;  /* 0x2000003eff567230 */ /* 0x000fe20000004100 */
[----:B------:R-:W-:Y:S01]  /*6740*/  I2FP.F32.S32 R115, R115 ;  /* 0x0000007300737245 */ /* 0x000fe20000201400 */
[----:B------:R-:W-:Y:S01]  /*6750*/  FFMA R92, R90, R92, R183 ;  /* 0x0000005c5a5c7223 */ /* 0x000fe200000000b7 */
[----:B------:R-:W-:Y:S01]  /*6760*/  FMUL R89, R50, R89 ;  /* 0x0000005932597220 */ /* 0x000fe20000400000 */
[C---:B------:R-:W-:Y:S01]  /*6770*/  FMUL R74, R54.reuse, R53 ;  /* 0x00000035364a7220 */ /* 0x040fe20000400000 */
[----:B------:R-:W-:Y:S02]  /*6780*/  HADD2.F32 R76, -RZ, R87.H0_H0 ;  /* 0x20000057ff4c7230 */ /* 0x000fe40000004100 */
[----:B------:R-:W-:Y:S01]  /*6790*/  FMUL R90, R54, R115 ;  /* 0x00000073365a7220 */ /* 0x000fe20000400000 */
[----:B------:R-:W-:-:S02]  /*67a0*/  HADD2.F32 R50, -RZ, R91.H0_H0 ;  /* 0x2000005bff327230 */ /* 0x000fc40000004100 */
[C---:B------:R-:W-:Y:S01]  /*67b0*/  FFMA R91, R86.reuse, R52, R181 ;  /* 0x00000034565b7223 */ /* 0x040fe200000000b5 */
[----:B------:R-:W-:Y:S02]  /*67c0*/  HADD2.F32 R54, -RZ, R71.H0_H0 ;  /* 0x20000047ff367230 */ /* 0x000fe40000004100 */
[C---:B------:R-:W-:Y:S01]  /*67d0*/  FFMA R62, R86.reuse, R68, R179 ;  /* 0x00000044563e7223 */ /* 0x040fe200000000b3 */
[----:B------:R-:W-:Y:S01]  /*67e0*/  FFMA R87, R86, R70, R177 ;  /* 0x0000004656577223 */ /* 0x000fe200000000b1 */
[----:B------:R-:W-:Y:S01]  /*67f0*/  LDS R52, [R12+0x1b70] ;  /* 0x001b70000c347984 */ /* 0x000fe20000000800 */
[----:B-1----:R-:W-:Y:S03]  /*6800*/  IMMA.16832.S8.S8 R68, R108.ROW, R72.COL, RZ ;  /* 0x000000486c447237 */ /* 0x002fe60000405cff */
[----:B------:R-:W0:Y:S01]  /*6810*/  LDS R53, [R12+0x1b80] ;  /* 0x001b80000c357984 */ /* 0x000e220000000800 */
[----:B------:R-:W-:Y:S01]  /*6820*/  I2FP.F32.S32 R80, R80 ;  /* 0x0000005000507245 */ /* 0x000fe20000201400 */
[----:B------:R-:W-:-:S02]  /*6830*/  HADD2.F32 R183, -RZ, R75.H0_H0 ;  /* 0x2000004bffb77230 */ /* 0x000fc40000004100 */
[----:B------:R-:W-:Y:S01]  /*6840*/  FFMA R86, R86, R74, R175 ;  /* 0x0000004a56567223 */ /* 0x000fe200000000af */
[----:B------:R-:W-:Y:S01]  /*6850*/  I2FP.F32.S32 R96, R96 ;  /* 0x0000006000607245 */ /* 0x000fe20000201400 */
[----:B------:R-:W-:Y:S01]  /*6860*/  IMMA.16832.S8.S8 R72, R100.ROW, R72.COL, RZ ;  /* 0x0000004864487237 */ /* 0x000fe20000405cff */
[----:B------:R-:W-:Y:S01]  /*6870*/  I2FP.F32.S32 R78, R97 ;  /* 0x00000061004e7245 */ /* 0x000fe20000201400 */
[----:B------:R-:W-:Y:S01]  /*6880*/  FMUL R77, R51, R80 ;  /* 0x00000050334d7220 */ /* 0x000fe20000400000 */
[----:B------:R-:W-:Y:S02]  /*6890*/  I2FP.F32.S32 R61, R107 ;  /* 0x0000006b003d7245 */ /* 0x000fe40000201400 */
[----:B------:R-:W-:Y:S01]  /*68a0*/  I2FP.F32.S32 R206, R83 ;  /* 0x0000005300ce7245 */ /* 0x000fe20000201400 */
[C---:B------:R-:W-:Y:S01]  /*68b0*/  FMUL R96, R67.reuse, R96 ;  /* 0x0000006043607220 */ /* 0x040fe20000400000 */
[----:B------:R-:W-:Y:S01]  /*68c0*/  I2FP.F32.S32 R82, R82 ;  /* 0x0000005200527245 */ /* 0x000fe20000201400 */
[----:B------:R-:W-:Y:S01]  /*68d0*/  FMUL R78, R67, R78 ;  /* 0x0000004e434e7220 */ /* 0x000fe20000400000 */
[----:B------:R-:W-:Y:S01]  /*68e0*/  FMUL R61, R58, R61 ;  /* 0x0000003d3a3d7220 */ /* 0x000fe20000400000 */
[----:B------:R-:W-:Y:S01]  /*68f0*/  FFMA R104, R163, R77, R218 ;  /* 0x0000004da3687223 */ /* 0x000fe200000000da */
[----:B------:R-:W-:-:S02]  /*6900*/  HADD2.F32 R58, -RZ, R79.H0_H0 ;  /* 0x2000004fff3a7230 */ /* 0x000fc40000004100 */
[----:B------:R-:W-:Y:S01]  /*6910*/  FMUL R77, R55, R206 ;  /* 0x000000ce374d7220 */ /* 0x000fe20000400000 */
[----:B------:R-:W-:Y:S01]  /*6920*/  FFMA R207, R163, R96, R216 ;  /* 0x00000060a3cf7223 */ /* 0x000fe200000000d8 */
[----:B------:R-:W-:Y:S01]  /*6930*/  FMUL R79, R55, R82 ;  /* 0x00000052374f7220 */ /* 0x000fe20000400000 */
[----:B------:R-:W-:Y:S01]  /*6940*/  FFMA R206, R105, R78, R194 ;  /* 0x0000004e69ce7223 */ /* 0x000fe200000000c2 */
[----:B------:R-:W-:Y:S02]  /*6950*/  I2FP.F32.S32 R98, R98 ;  /* 0x0000006200627245 */ /* 0x000fe40000201400 */
[----:B------:R-:W-:Y:S02]  /*6960*/  I2FP.F32.S32 R112, R99 ;  /* 0x0000006300707245 */ /* 0x000fe40000201400 */
[----:B------:R-:W-:Y:S02]  /*6970*/  I2FP.F32.S32 R78, R68 ;  /* 0x00000044004e7245 */ /* 0x000fe40000201400 */
[----:B------:R-:W-:-:S02]  /*6980*/  I2FP.F32.S32 R80, R69 ;  /* 0x0000004500507245 */ /* 0x000fc40000201400 */
[----:B------:R-:W-:Y:S02]  /*6990*/  I2FP.F32.S32 R82, R70 ;  /* 0x0000004600527245 */ /* 0x000fe40000201400 */
[----:B------:R-:W-:Y:S02]  /*69a0*/  I2FP.F32.S32 R96, R71 ;  /* 0x0000004700607245 */ /* 0x000fe40000201400 */
[----:B---3--:R-:W-:Y:S01]  /*69b0*/  IMMA.16832.S8.S8 R68, R108.ROW, R48.COL, RZ ;  /* 0x000000306c447237 */ /* 0x008fe20000405cff */
[C---:B------:R-:W-:Y:S01]  /*69c0*/  FMUL R98, R59.reuse, R98 ;  /* 0x000000623b627220 */ /* 0x040fe20000400000 */
[----:B------:R-:W-:Y:S01]  /*69d0*/  FMUL R112, R59, R112 ;  /* 0x000000703b707220 */ /* 0x000fe20000400000 */
[----:B------:R-:W-:Y:S02]  /*69e0*/  I2FP.F32.S32 R114, R81 ;  /* 0x0000005100727245 */ /* 0x000fe40000201400 */
[----:B------:R-:W-:Y:S01]  /*69f0*/  FFMA R209, R163, R98, R214 ;  /* 0x00000062a3d17223 */ /* 0x000fe200000000d6 */
[----:B------:R-:W-:Y:S01]  /*6a00*/  FFMA R205, R105, R112, R185 ;  /* 0x0000007069cd7223 */ /* 0x000fe200000000b9 */
[----:B------:R-:W-:-:S02]  /*6a10*/  I2FP.F32.S32 R98, R73 ;  /* 0x0000004900627245 */ /* 0x000fc40000201400 */
        /* <DEDUP_REMOVED lines=9> */
[----:B------:R-:W-:Y:S01]  /*6ab0*/  I2FP.F32.S32 R72, R72 ;  /* 0x0000004800487245 */ /* 0x000fe20000201400 */
[----:B------:R-:W-:Y:S01]  /*6ac0*/  FFMA R210, R76, R82, R195 ;  /* 0x000000524cd27223 */ /* 0x000fe200000000c3 */
[----:B------:R-:W-:Y:S01]  /*6ad0*/  I2FP.F32.S32 R74, R74 ;  /* 0x0000004a004a7245 */ /* 0x000fe20000201400 */
        /* <DEDUP_REMOVED lines=9> */
[----:B------:R-:W-:Y:S01]  /*6b70*/  FFMA R106, R163, R79, R208 ;  /* 0x0000004fa36a7223 */ /* 0x000fe200000000d0 */
[----:B------:R-:W-:Y:S01]  /*6b80*/  FMUL R77, R51, R72 ;  /* 0x00000048334d7220 */ /* 0x000fe20000400000 */
[----:B------:R-:W-:-:S05]  /*6b90*/  FMUL R79, R55, R74 ;  /* 0x0000004a374f7220 */ /* 0x000fca0000400000 */
[----:B------:R-:W-:Y:S01]  /*6ba0*/  IMMA.16832.S8.S8 R72, R100.ROW, R48.COL, RZ ;  /* 0x0000003064487237 */ /* 0x000fe20000405cff */
[----:B------:R-:W-:Y:S02]  /*6bb0*/  HADD2.F32 R95, -RZ, R95.H0_H0 ;  /* 0x2000005fff5f7230 */ /* 0x000fe40000004100 */
[----:B------:R-:W-:Y:S01]  /*6bc0*/  FMUL R58, R67, R58 ;  /* 0x0000003a433a7220 */ /* 0x000fe20000400000 */
[----:B------:R-:W-:Y:S07]  /*6bd0*/  LDS R48, [R12+0x2470] ;  /* 0x002470000c307984 */ /* 0x000fee0000000800 */
[----:B------:R-:W-:-:S02]  /*6be0*/  I2FP.F32.S32 R68, R68 ;  /* 0x0000004400447245 */ /* 0x000fc40000201400 */
[----:B------:R-:W-:Y:S01]  /*6bf0*/  I2FP.F32.S32 R70, R70 ;  /* 0x0000004600467245 */ /* 0x000fe20000201400 */
[----:B------:R-:W0:Y:S02]  /*6c00*/  LDS R49, [R12+0x2480] ;  /* 0x002480000c317984 */ /* 0x000e240000000800 */
[----:B------:R-:W-:Y:S02]  /*6c10*/  FMUL R68, R51, R68 ;  /* 0x0000004433447220 */ /* 0x000fe40000400000 */
        /* <DEDUP_REMOVED lines=8> */
[----:B------:R-:W-:-:S02]  /*6ca0*/  FFMA R163, R95, R70, R221 ;  /* 0x000000465fa37223 */ /* 0x000fc400000000dd */
[----:B------:R-:W1:Y:S01]  /*6cb0*/  LDS.128 R68, [R13+0x2490] ;  /* 0x002490000d447984 */ /* 0x000e620000000c00 */
[----:B------:R-:W-:Y:S01]  /*6cc0*/  BAR.SYNC.DEFER_BLOCKING 0x0 ;  /* 0x0000000000007b1d */ /* 0x000fe20000010000 */
[C---:B------:R-:W-:Y:S01]  /*6cd0*/  FMUL R78, R67.reuse, R78 ;  /* 0x0000004e434e7220 */ /* 0x040fe20000400000 */
[C---:B------:R-:W-:Y:S01]  /*6ce0*/  FFMA R202, R76.reuse, R77, R202 ;  /* 0x0000004d4cca7223 */ /* 0x040fe200000000ca */
[C---:B------:R-:W-:Y:S02]  /*6cf0*/  FFMA R200, R76.reuse, R79, R200 ;  /* 0x0000004f4cc87223 */ /* 0x040fe400000000c8 */
[----:B------:R-:W-:Y:S02]  /*6d00*/  FFMA R208, R76, R78, R215 ;  /* 0x0000004e4cd07223 */ /* 0x000fe400000000d7 */
[----:B------:R-:W-:Y:S01]  /*6d10*/  IMMA.16832.S8.S8 R76, R108.ROW, R52.COL, RZ ;  /* 0x000000346c4c7237 */ /* 0x000fe20000405cff */
[----:B------:R-:W-:Y:S01]  /*6d20*/  I2FP.F32.S32 R112, R75 ;  /* 0x0000004b00707245 */ /* 0x000fe20000201400 */
[----:B------:R-:W-:Y:S01]  /*6d30*/  FMUL R80, R67, R80 ;  /* 0x0000005043507220 */ /* 0x000fe20000400000 */
[----:B------:R-:W-:Y:S01]  /*6d40*/  FMUL R195, R59, R96 ;  /* 0x000000603bc37220 */ /* 0x000fe20000400000 */
[----:B------:R-:W-:-:S02]  /*6d50*/  FMUL R98, R51, R98 ;  /* 0x0000006233627220 */ /* 0x000fc40000400000 */
[----:B------:R-:W-:Y:S01]  /*6d60*/  FMUL R112, R55, R112 ;  /* 0x0000007037707220 */ /* 0x000fe20000400000 */
        /* <DEDUP_REMOVED lines=11> */
[----:B------:R-:W-:Y:S01]  /*6e20*/  STS [R5+0x2d40], R162 ;  /* 0x002d40a205007388 */ /* 0x000fe20000000800 */
[C---:B------:R-:W-:Y:S01]  /*6e30*/  FFMA R197, R54.reuse, R80, R197 ;  /* 0x0000005036c57223 */ /* 0x040fe200000000c5 */
[C---:B------:R-:W-:Y:S01]  /*6e40*/  FFMA R195, R54.reuse, R195, R212 ;  /* 0x000000c336c37223 */ /* 0x040fe200000000d4 */
[C---:B------:R-:W-:Y:S01]  /*6e50*/  FFMA R185, R54.reuse, R98, R211 ;  /* 0x0000006236b97223 */ /* 0x040fe200000000d3 */
[----:B------:R-:W-:Y:S01]  /*6e60*/  BAR.SYNC.DEFER_BLOCKING 0x0 ;  /* 0x0000000000007b1d */ /* 0x000fe20000010000 */
[----:B------:R-:W-:Y:S01]  /*6e70*/  FFMA R181, R54, R112, R217 ;  /* 0x0000007036b57223 */ /* 0x000fe200000000d9 */
[----:B------:R-:W-:Y:S01]  /*6e80*/  I2FP.F32.S32 R54, R79 ;  /* 0x0000004f00367245 */ /* 0x000fe20000201400 */
[----:B------:R-:W-:-:S04]  /*6e90*/  FMUL R175, R51, R58 ;  /* 0x0000003a33af7220 */ /* 0x000fc80000400000 */
[----:B------:R-:W-:Y:S01]  /*6ea0*/  FMUL R54, R59, R54 ;  /* 0x000000363b367220 */ /* 0x000fe20000400000 */
[----:B------:R-:W-:-:S03]  /*6eb0*/  FFMA R175, R50, R175, R84 ;  /* 0x000000af32af7223 */ /* 0x000fc60000000054 */
[----:B------:R-:W-:Y:S01]  /*6ec0*/  FFMA R177, R50, R54, R85 ;  /* 0x0000003632b17223 */ /* 0x000fe20000000055 */
[----:B------:R-:W-:Y:S04]  /*6ed0*/  LDS R84, [R12+0x10] ;  /* 0x000010000c547984 */ /* 0x000fe80000000800 */
[----:B------:R-:W-:Y:S04]  /*6ee0*/  LDS R85, [R12+0x20] ;  /* 0x000020000c557984 */ /* 0x000fe80000000800 */
[----:B------:R-:W4:Y:S01]  /*6ef0*/  LDSM.16.M88.4 R96, [R161] ;  /* 0x00000000a160783b */ /* 0x000f220000000200 */
[----:B------:R-:W-:-:S02]  /*6f00*/  I2FP.F32.S32 R76, R76 ;  /* 0x0000004c004c7245 */ /* 0x000fc40000201400 */
[----:B------:R-:W-:Y:S01]  /*6f10*/  I2FP.F32.S32 R78, R78 ;  /* 0x0000004e004e7245 */ /* 0x000fe20000201400 */
[-C--:B0-----:R-:W-:Y:S01]  /*6f20*/  IMMA.16832.S8.S8 R108, R108.ROW, R48.reuse.COL, RZ ;  /* 0x000000306c6c7237 */ /* 0x081fe20000405cff */
[----:B------:R-:W0:Y:S01]  /*6f30*/  LDSM.16.M88.4 R112, [R160] ;  /* 0x00000000a070783b */ /* 0x000e220000000200 */
[----:B------:R-:W-:Y:S02]  /*6f40*/  FMUL R76, R67, R76 ;  /* 0x0000004c434c7220 */ /* 0x000fe40000400000 */
[----:B------:R-:W-:Y:S01]  /*6f50*/  FMUL R78, R59, R78 ;  /* 0x0000004e3b4e7220 */ /* 0x000fe20000400000 */
[----:B------:R-:W-:Y:S01]  /*6f60*/  I2FP.F32.S32 R52, R77 ;  /* 0x0000004d00347245 */ /* 0x000fe20000201400 */
[C---:B------:R-:W-:Y:S02]  /*6f70*/  FFMA R173, R95.reuse, R76, R94 ;  /* 0x0000004c5fad7223 */ /* 0x040fe4000000005e */
[----:B------:R-:W-:Y:S01]  /*6f80*/  FFMA R167, R95, R78, R167 ;  /* 0x0000004e5fa77223 */ /* 0x000fe200000000a7 */
[----:B------:R-:W-:Y:S01]  /*6f90*/  IMMA.16832.S8.S8 R100, R100.ROW, R48.COL, RZ ;  /* 0x0000003064647237 */ /* 0x000fe20000405cff */
[----:B------:R-:W5:Y:S01]  /*6fa0*/  LDS.128 R76, [R13] ;  /* 0x000000000d4c7984 */ /* 0x000f620000000c00 */
[----:B------:R-:W-:Y:S01]  /*6fb0*/  FMUL R52, R67, R52 ;  /* 0x0000003443347220 */ /* 0x000fe20000400000 */
[----:B------:R-:W-:Y:S01]  /*6fc0*/  FMUL R49, R55, R72 ;  /* 0x0000004837317220 */ /* 0x000fe20000400000 */
[----:B-1----:R-:W-:-:S02]  /*6fd0*/  HADD2.F32 R68, -RZ, R68.H0_H0 ;  /* 0x20000044ff447230 */ /* 0x002fc40000004100 */
[----:B------:R-:W-:Y:S01]  /*6fe0*/  FMUL R53, R59, R82 ;  /* 0x000000523b357220 */ /* 0x000fe20000400000 */
[C---:B------:R-:W-:Y:S01]  /*6ff0*/  FFMA R179, R50.reuse, R52, R93 ;  /* 0x0000003432b37223 */ /* 0x040fe2000000005d */
[----:B--2---:R-:W-:Y:S01]  /*7000*/  FFMA R168, R50, R49, R92 ;  /* 0x0000003132a87223 */ /* 0x004fe2000000005c */
[----:B------:R-:W-:Y:S01]  /*7010*/  LDS R93, [R12+0x920] ;  /* 0x000920000c5d7984 */ /* 0x000fe20000000800 */
[----:B------:R-:W-:-:S03]  /*7020*/  I2FP.F32.S32 R48, R109 ;  /* 0x0000006d00307245 */ /* 0x000fc60000201400 */
[----:B------:R-:W1:Y:S01]  /*7030*/  LDS R92, [R12+0x910] ;  /* 0x000910000c5c7984 */ /* 0x000e620000000800 */
[----:B------:R-:W-:Y:S01]  /*7040*/  I2FP.F32.S32 R108, R108 ;  /* 0x0000006c006c7245 */ /* 0x000fe20000201400 */
[----:B------:R-:W-:Y:S01]  /*7050*/  HADD2.F32 R69, -RZ, R69.H0_H0 ;  /* 0x20000045ff457230 */ /* 0x000fe20000004100 */
[----:B------:R-:W-:Y:S01]  /*7060*/  I2FP.F32.S32 R110, R110 ;  /* 0x0000006e006e7245 */ /* 0x000fe20000201400 */
[C---:B------:R-:W-:Y:S01]  /*7070*/  FFMA R64, R68.reuse, R64, R157 ;  /* 0x0000004044407223 */ /* 0x040fe2000000009d */
[C---:B------:R-:W-:Y:S01]  /*7080*/  FMUL R72, R67.reuse, R48 ;  /* 0x0000003043487220 */ /* 0x040fe20000400000 */
[----:B------:R-:W-:Y:S01]  /*7090*/  FMUL R108, R67, R108 ;  /* 0x0000006c436c7220 */ /* 0x000fe20000400000 */
[----:B------:R-:W-:Y:S01]  /*70a0*/  I2FP.F32.S32 R48, R111 ;  /* 0x0000006f00307245 */ /* 0x000fe20000201400 */
[----:B------:R-:W-:Y:S01]  /*70b0*/  FMUL R67, R59, R110 ;  /* 0x0000006e3b437220 */ /* 0x000fe20000400000 */
[----:B---3--:R-:W-:Y:S02]  /*70c0*/  HADD2.F32 R166, -RZ, R63.H0_H0 ;  /* 0x2000003fffa67230 */ /* 0x008fe40000004100 */
[----:B------:R-:W-:Y:S01]  /*70d0*/  FFMA R158, R68, R169, R158 ;  /* 0x000000a9449e7223 */ /* 0x000fe2000000009e */
[----:B------:R-:W-:-:S02]  /*70e0*/  HADD2.F32 R70, -RZ, R70.H0_H0 ;  /* 0x20000046ff467230 */ /* 0x000fc40000004100 */
[----:B------:R-:W-:Y:S01]  /*70f0*/  FFMA R194, R183, R73, R220 ;  /* 0x00000049b7c27223 */ /* 0x000fe200000000dc */
[----:B------:R-:W-:Y:S01]  /*7100*/  I2FP.F32.S32 R74, R74 ;  /* 0x0000004a004a7245 */ /* 0x000fe20000201400 */
[----:B------:R-:W-:Y:S01]  /*7110*/  HADD2.F32 R71, -RZ, R71.H0_H0 ;  /* 0x20000047ff477230 */ /* 0x000fe20000004100 */
[----:B----4-:R-:W-:Y:S01]  /*7120*/  IMMA.16832.S8.S8 R80, R96.ROW, R84.COL, RZ ;  /* 0x0000005460507237 */ /* 0x010fe20000405cff */
[----:B------:R-:W-:Y:S01]  /*7130*/  FFMA R65, R69, R65, R64 ;  /* 0x0000004145417223 */ /* 0x000fe20000000040 */
[C---:B------:R-:W-:Y:S01]  /*7140*/  FFMA R171, R68.reuse, R171, R156 ;  /* 0x000000ab44ab7223 */ /* 0x040fe2000000009c */
[----:B------:R-:W-:Y:S01]  /*7150*/  FMUL R73, R59, R48 ;  /* 0x000000303b497220 */ /* 0x000fe20000400000 */
[----:B------:R-:W-:Y:S01]  /*7160*/  FFMA R159, R68, R56, R159 ;  /* 0x00000038449f7223 */ /* 0x000fe2000000009f */
[C---:B------:R-:W-:Y:S01]  /*7170*/  FFMA R158, R69.reuse, R57, R158 ;  /* 0x00000039459e7223 */ /* 0x040fe2000000009e */
[----:B------:R-:W-:Y:S01]  /*7180*/  I2FP.F32.S32 R100, R100 ;  /* 0x0000006400647245 */ /* 0x000fe20000201400 */
[----:B------:R-:W2:Y:S01]  /*7190*/  LDS.128 R56, [R13+0x90] ;  /* 0x000090000d387984 */ /* 0x000ea20000000c00 */
[----:B------:R-:W-:Y:S01]  /*71a0*/  I2FP.F32.S32 R50, R101 ;  /* 0x0000006500327245 */ /* 0x000fe20000201400 */
[----:B------:R-:W-:Y:S01]  /*71b0*/  FFMA R156, R70, R66, R65 ;  /* 0x00000042469c7223 */ /* 0x000fe20000000041 */
[----:B------:R-:W-:Y:S01]  /*71c0*/  I2FP.F32.S32 R102, R102 ;  /* 0x0000006600667245 */ /* 0x000fe20000201400 */
[----:B------:R-:W-:Y:S01]  /*71d0*/  FFMA R162, R166, R67, R62 ;  /* 0x00000043a6a27223 */ /* 0x000fe2000000003e */
[----:B------:R-:W-:Y:S01]  /*71e0*/  I2FP.F32.S32 R48, R103 ;  /* 0x0000006700307245 */ /* 0x000fe20000201400 */
[C---:B------:R-:W-:Y:S01]  /*71f0*/  FFMA R171, R69.reuse, R60, R171 ;  /* 0x0000003c45ab7223 */ /* 0x040fe200000000ab */
[----:B------:R-:W3:Y:S01]  /*7200*/  LDS.128 R64, [R155+0x4ed0] ;  /* 0x004ed0009b407984 */ /* 0x000ee20000000c00 */
[----:B------:R-:W-:Y:S01]  /*7210*/  FFMA R88, R69, R88, R159 ;  /* 0x0000005845587223 */ /* 0x000fe2000000009f */
[----:B------:R-:W-:Y:S01]  /*7220*/  FMUL R74, R55, R74 ;  /* 0x0000004a374a7220 */ /* 0x000fe20000400000 */
[----:B------:R-:W-:Y:S01]  /*7230*/  FFMA R196, R183, R53, R196 ;  /* 0x00000035b7c47223 */ /* 0x000fe200000000c4 */
[C---:B------:R-:W-:Y:S01]  /*7240*/  FMUL R100, R51.reuse, R100 ;  /* 0x0000006433647220 */ /* 0x040fe20000400000 */
[----:B------:R-:W-:Y:S01]  /*7250*/  FMUL R75, R51, R50 ;  /* 0x00000032334b7220 */ /* 0x000fe20000400000 */
[C---:B------:R-:W-:Y:S01]  /*7260*/  FMUL R95, R55.reuse, R102 ;  /* 0x00000066375f7220 */ /* 0x040fe20000400000 */
[----:B------:R-:W-:Y:S01]  /*7270*/  FMUL R101, R55, R48 ;  /* 0x0000003037657220 */ /* 0x000fe20000400000 */
[C---:B------:R-:W-:Y:S01]  /*7280*/  FFMA R90, R70.reuse, R90, R171 ;  /* 0x0000005a465a7223 */ /* 0x040fe200000000ab */
[----:B------:R-:W-:Y:S01]  /*7290*/  LDS.128 R48, [R155+0x3250] ;  /* 0x003250009b307984 */ /* 0x000fe20000000c00 */
[C---:B------:R-:W-:Y:S01]  /*72a0*/  FFMA R158, R70.reuse, R61, R158 ;  /* 0x0000003d469e7223 */ /* 0x040fe2000000009e */
[----:B------:R-:W-:-:S02]  /*72b0*/  FFMA R88, R70, R89, R88 ;  /* 0x0000005946587223 */ /* 0x000fc40000000058 */
[----:B------:R-:W4:Y:S01]  /*72c0*/  LDS.128 R52, [R155+0x3bd0] ;  /* 0x003bd0009b347984 */ /* 0x000f220000000c00 */
[C---:B------:R-:W-:Y:S01]  /*72d0*/  FFMA R164, R166.reuse, R108, R91 ;  /* 0x0000006ca6a47223 */ /* 0x040fe2000000005b */
[C---:B------:R-:W-:Y:S01]  /*72e0*/  FFMA R161, R166.reuse, R100, R87 ;  /* 0x00000064a6a17223 */ /* 0x040fe20000000057 */
[C---:B------:R-:W-:Y:S01]  /*72f0*/  FFMA R157, R71.reuse, R101, R90 ;  /* 0x00000065479d7223 */ /* 0x040fe2000000005a */
[----:B------:R-:W-:Y:S01]  /*7300*/  FFMA R166, R166, R95, R86 ;  /* 0x0000005fa6a67223 */ /* 0x000fe20000000056 */
[C---:B------:R-:W-:Y:S01]  /*7310*/  FFMA R159, R71.reuse, R73, R158 ;  /* 0x00000049479f7223 */ /* 0x040fe2000000009e */
[----:B------:R-:W-:Y:S01]  /*7320*/  I2FP.F32.S32 R101, R80 ;  /* 0x0000005000657245 */ /* 0x000fe20000201400 */
[C---:B------:R-:W-:Y:S01]  /*7330*/  FFMA R156, R71.reuse, R72, R156 ;  /* 0x00000048479c7223 */ /* 0x040fe2000000009c */
[----:B------:R-:W-:Y:S01]  /*7340*/  I2FP.F32.S32 R103, R81 ;  /* 0x0000005100677245 */ /* 0x000fe20000201400 */
[----:B0-----:R-:W-:Y:S01]  /*7350*/  IMMA.16832.S8.S8 R84, R112.ROW, R84.COL, RZ ;  /* 0x0000005470547237 */ /* 0x001fe20000405cff */
[----:B------:R-:W-:Y:S01]  /*7360*/  I2FP.F32.S32 R109, R82 ;  /* 0x00000052006d7245 */ /* 0x000fe20000201400 */
[----:B------:R-:W-:Y:S01]  /*7370*/  FFMA R158, R71, R75, R88 ;  /* 0x0000004b479e7223 */ /* 0x000fe20000000058 */
[----:B------:R-:W-:Y:S01]  /*7380*/  I2FP.F32.S32 R111, R83 ;  /* 0x00000053006f7245 */ /* 0x000fe20000201400 */
[----:B------:R0:W-:Y:S04]  /*7390*/  LDS.128 R60, [R155+0x4550] ;  /* 0x004550009b3c7984 */ /* 0x0001e80000000c00 */
[----:B------:R-:W4:Y:S04]  /*73a0*/  LDS.128 R80, [R13+0x990] ;  /* 0x000990000d507984 */ /* 0x000f280000000c00 */
[----:B------:R-:W-:Y:S04]  /*73b0*/  LDS R94, [R12+0x30] ;  /* 0x000030000c5e7984 */ /* 0x000fe80000000800 */
[----:B------:R-:W-:Y:S04]  /*73c0*/  LDS R95, [R12+0x40] ;  /* 0x000040000c5f7984 */ /* 0x000fe80000000800 */
[----:B------:R-:W4:Y:S01]  /*73d0*/  LDSM.16.M88.4 R68, [R154] ;  /* 0x000000009a44783b */ /* 0x000f220000000200 */
[----:B-----5:R-:W-:-:S02]  /*73e0*/  HADD2.F32 R102, -RZ, R76.H0_H0 ;  /* 0x2000004cff667230 */ /* 0x020fc40000004100 */
[----:B------:R-:W-:Y:S02]  /*73f0*/  HADD2.F32 R100, -RZ, R77.H0_H0 ;  /* 0x2000004dff647230 */ /* 0x000fe40000004100 */
[----:B------:R-:W-:Y:S02]  /*7400*/  HADD2.F32 R160, -RZ, R78.H0_H0 ;  /* 0x2000004effa07230 */ /* 0x000fe40000004100 */
[----:B------:R-:W-:Y:S01]  /*7410*/  FFMA R183, R183, R74, R219 ;  /* 0x0000004ab7b77223 */ /* 0x000fe200000000db */
[----:B0-----:R-:W-:Y:S01]  /*7420*/  HADD2.F32 R155, -RZ, R79.H0_H0 ;  /* 0x2000004fff9b7230 */ /* 0x001fe20000004100 */
[----:B-1----:R-:W-:Y:S01]  /*7430*/  IMMA.16832.S8.S8 R88, R96.ROW, R92.COL, RZ ;  /* 0x0000005c60587237 */ /* 0x002fe20000405cff */
[----:B------:R-:W0:Y:S01]  /*7440*/  LDSM.16.M88.4 R76, [R152] ;  /* 0x00000000984c783b */ /* 0x000e220000000200 */
[----:B------:R-:W-:Y:S02]  /*7450*/  I2FP.F32.S32 R169, R84 ;  /* 0x0000005400a97245 */ /* 0x000fe40000201400 */
[----:B------:R-:W-:Y:S01]  /*7460*/  I2FP.F32.S32 R171, R85 ;  /* 0x0000005500ab7245 */ /* 0x000fe20000201400 */
[----:B------:R-:W1:Y:S01]  /*7470*/  LDS.128 R72, [R13+0x900] ;  /* 0x000900000d487984 */ /* 0x000e620000000c00 */
[----:B------:R-:W-:-:S02]  /*7480*/  I2FP.F32.S32 R211, R86 ;  /* 0x0000005600d37245 */ /* 0x000fc40000201400 */
[----:B------:R-:W-:Y:S01]  /*7490*/  I2FP.F32.S32 R213, R87 ;  /* 0x0000005700d57245 */ /* 0x000fe20000201400 */
[----:B--2---:R-:W-:Y:S01]  /*74a0*/  HADD2.F32 R56, -RZ, R56.H0_H0 ;  /* 0x20000038ff387230 */ /* 0x004fe20000004100 */
[----:B------:R-:W-:Y:S01]  /*74b0*/  IMMA.16832.S8.S8 R84, R112.ROW, R92.COL, RZ ;  /* 0x0000005c70547237 */ /* 0x000fe20000405cff */
[----:B------:R-:W-:Y:S04]  /*74c0*/  LDS R92, [R12+0x930] ;  /* 0x000930000c5c7984 */ /* 0x000fe80000000800 */
[----:B------:R-:W2:Y:S01]  /*74d0*/  LDS R93, [R12+0x940] ;  /* 0x000940000c5d7984 */ /* 0x000ea20000000800 */
[----:B---3--:R-:W-:Y:S01]  /*74e0*/  FMUL R170, R64, R213 ;  /* 0x000000d540aa7220 */ /* 0x008fe20000400000 */
[----:B----4-:R-:W-:Y:S01]  /*74f0*/  FMUL R109, R52, R109 ;  /* 0x0000006d346d7220 */ /* 0x010fe20000400000 */
[----:B------:R-:W-:Y:S01]  /*7500*/  FMUL R103, R48, R103 ;  /* 0x0000006730677220 */ /* 0x000fe20000400000 */
[----:B------:R-:W-:Y:S01]  /*7510*/  LDS R108, [R12+0x1230] ;  /* 0x001230000c6c7984 */ /* 0x000fe20000000800 */
[----:B------:R-:W-:Y:S01]  /*7520*/  FFMA R170, R56, R170, R105 ;  /* 0x000000aa38aa7223 */ /* 0x000fe20000000069 */
[----:B------:R-:W-:Y:S01]  /*7530*/  I2FP.F32.S32 R105, R89 ;  /* 0x0000005900697245 */ /* 0x000fe20000201400 */
        /* <DEDUP_REMOVED lines=8> */
[C---:B------:R-:W-:Y:S01]  /*75c0*/  FMUL R169, R60.reuse, R169 ;  /* 0x000000a93ca97220 */ /* 0x040fe20000400000 */
[----:B------:R-:W-:Y:S01]  /*75d0*/  FMUL R171, R60, R171 ;  /* 0x000000ab3cab7220 */ /* 0x000fe20000400000 */
[----:B------:R-:W-:Y:S01]  /*75e0*/  IMMA.16832.S8.S8 R88, R68.ROW, R94.COL, RZ ;  /* 0x0000005e44587237 */ /* 0x000fe20000405cff */
[----:B------:R-:W-:Y:S01]  /*75f0*/  FFMA R172, R56, R172, R205 ;  /* 0x000000ac38ac7223 */ /* 0x000fe200000000cd */
[----:B------:R-:W-:Y:S01]  /*7600*/  FFMA R205, R102, R169, R104 ;  /* 0x000000a966cd7223 */ /* 0x000fe20000000068 */
[----:B------:R-:W-:Y:S01]  /*7610*/  FFMA R107, R56, R171, R107 ;  /* 0x000000ab386b7223 */ /* 0x000fe2000000006b */
[----:B------:R-:W-:Y:S01]  /*7620*/  FFMA R182, R80, R105, R204 ;  /* 0x0000006950b67223 */ /* 0x000fe200000000cc */
[----:B------:R-:W-:Y:S01]  /*7630*/  I2FP.F32.S32 R169, R84 ;  /* 0x0000005400a97245 */ /* 0x000fe20000201400 */
[----:B------:R-:W-:Y:S01]  /*7640*/  LDS R104, [R12+0x1210] ;  /* 0x001210000c687984 */ /* 0x000fe20000000800 */
[----:B------:R-:W-:-:S02]  /*7650*/  I2FP.F32.S32 R213, R86 ;  /* 0x0000005600d57245 */ /* 0x000fc40000201400 */
[----:B------:R-:W-:Y:S01]  /*7660*/  I2FP.F32.S32 R171, R85 ;  /* 0x0000005500ab7245 */ /* 0x000fe20000201400 */
[----:B------:R-:W3:Y:S01]  /*7670*/  LDS R105, [R12+0x1220] ;  /* 0x001220000c697984 */ /* 0x000ee20000000800 */
[----:B------:R-:W-:Y:S02]  /*7680*/  I2FP.F32.S32 R215, R87 ;  /* 0x0000005700d77245 */ /* 0x000fe40000201400 */
[----:B0-----:R-:W-:Y:S01]  /*7690*/  IMMA.16832.S8.S8 R84, R76.ROW, R94.COL, RZ ;  /* 0x0000005e4c547237 */ /* 0x001fe20000405cff */
[----:B------:R-:W-:Y:S01]  /*76a0*/  FMUL R101, R48, R101 ;  /* 0x0000006530657220 */ /* 0x000fe20000400000 */
[----:B------:R-:W-:Y:S01]  /*76b0*/  FMUL R211, R64, R211 ;  /* 0x000000d340d37220 */ /* 0x000fe20000400000 */
[----:B------:R-:W-:Y:S01]  /*76c0*/  FMUL R180, R52, R111 ;  /* 0x0000006f34b47220 */ /* 0x000fe20000400000 */
[----:B------:R-:W-:Y:S01]  /*76d0*/  FMUL R178, R60, R171 ;  /* 0x000000ab3cb27220 */ /* 0x000fe20000400000 */
[----:B------:R-:W-:Y:S01]  /*76e0*/  FMUL R176, R64, R215 ;  /* 0x000000d740b07220 */ /* 0x000fe20000400000 */
[C---:B------:R-:W-:Y:S01]  /*76f0*/  FFMA R207, R102.reuse, R101, R207 ;  /* 0x0000006566cf7223 */ /* 0x040fe200000000cf */
[----:B------:R-:W-:Y:S01]  /*7700*/  FFMA R211, R102, R211, R106 ;  /* 0x000000d366d37223 */ /* 0x000fe2000000006a */
[----:B-1----:R-:W-:-:S02]  /*7710*/  HADD2.F32 R101, -RZ, R72.H0_H0 ;  /* 0x20000048ff657230 */ /* 0x002fc40000004100 */
[C---:B------:R-:W-:Y:S01]  /*7720*/  FFMA R180, R80.reuse, R180, R203 ;  /* 0x000000b450b47223 */ /* 0x040fe200000000cb */
[C---:B------:R-:W-:Y:S01]  /*7730*/  FFMA R178, R80.reuse, R178, R201 ;  /* 0x000000b250b27223 */ /* 0x040fe200000000c9 */
[----:B------:R-:W-:Y:S01]  /*7740*/  FFMA R176, R80, R176, R199 ;  /* 0x000000b050b07223 */ /* 0x000fe200000000c7 */
[----:B------:R-:W-:Y:S01]  /*7750*/  FMUL R103, R48, R103 ;  /* 0x0000006730677220 */ /* 0x000fe20000400000 */
[----:B------:R-:W-:Y:S01]  /*7760*/  I2FP.F32.S32 R56, R88 ;  /* 0x0000005800387245 */ /* 0x000fe20000201400 */
[----:B------:R-:W-:Y:S01]  /*7770*/  FMUL R109, R52, R109 ;  /* 0x0000006d346d7220 */ /* 0x000fe20000400000 */
[----:B------:R-:W-:Y:S02]  /*7780*/  I2FP.F32.S32 R72, R89 ;  /* 0x0000005900487245 */ /* 0x000fe40000201400 */
[----:B------:R-:W-:Y:S02]  /*7790*/  I2FP.F32.S32 R80, R90 ;  /* 0x0000005a00507245 */ /* 0x000fe40000201400 */
[----:B------:R-:W-:-:S02]  /*77a0*/  I2FP.F32.S32 R102, R91 ;  /* 0x0000005b00667245 */ /* 0x000fc40000201400 */
[-C--:B--2---:R-:W-:Y:S01]  /*77b0*/  IMMA.16832.S8.S8 R88, R68.ROW, R92.reuse.COL, RZ ;  /* 0x0000005c44587237 */ /* 0x084fe20000405cff */
[C---:B------:R-:W-:Y:S01]  /*77c0*/  FFMA R184, R101.reuse, R103, R208 ;  /* 0x0000006765b87223 */ /* 0x040fe200000000d0 */
[----:B------:R-:W-:Y:S01]  /*77d0*/  FMUL R103, R60, R169 ;  /* 0x000000a93c677220 */ /* 0x000fe20000400000 */
[----:B------:R-:W-:Y:S01]  /*77e0*/  FFMA R169, R101, R109, R210 ;  /* 0x0000006d65a97223 */ /* 0x000fe200000000d2 */
[----:B------:R-:W-:Y:S01]  /*77f0*/  I2FP.F32.S32 R84, R84 ;  /* 0x0000005400547245 */ /* 0x000fe20000201400 */
[----:B------:R-:W0:Y:S03]  /*7800*/  LDS R109, [R12+0x1240] ;  /* 0x001240000c6d7984 */ /* 0x000e260000000800 */
[----:B------:R-:W-:Y:S01]  /*7810*/  IMMA.16832.S8.S8 R92, R76.ROW, R92.COL, RZ ;  /* 0x0000005c4c5c7237 */ /* 0x000fe20000405cff */
[----:B------:R-:W-:Y:S02]  /*7820*/  I2FP.F32.S32 R86, R86 ;  /* 0x0000005600567245 */ /* 0x000fe40000201400 */
[----:B------:R-:W-:Y:S01]  /*7830*/  I2FP.F32.S32 R110, R87 ;  /* 0x00000057006e7245 */ /* 0x000fe20000201400 */
[----:B------:R-:W-:Y:S01]  /*7840*/  FMUL R84, R61, R84 ;  /* 0x000000543d547220 */ /* 0x000fe20000400000 */
[----:B------:R-:W-:Y:S01]  /*7850*/  I2FP.F32.S32 R106, R85 ;  /* 0x00000055006a7245 */ /* 0x000fe20000201400 */
[----:B------:R-:W-:Y:S01]  /*7860*/  FMUL R86, R65, R86 ;  /* 0x0000005641567220 */ /* 0x000fe20000400000 */
[----:B------:R-:W-:-:S02]  /*7870*/  HADD2.F32 R57, -RZ, R57.H0_H0 ;  /* 0x20000039ff397230 */ /* 0x000fc40000004100 */
[----:B------:R-:W-:Y:S01]  /*7880*/  FMUL R85, R53, R102 ;  /* 0x0000006635557220 */ /* 0x000fe20000400000 */
[----:B------:R-:W-:Y:S01]  /*7890*/  FMUL R87, R65, R110 ;  /* 0x0000006e41577220 */ /* 0x000fe20000400000 */
[C---:B------:R-:W-:Y:S01]  /*78a0*/  FFMA R205, R100.reuse, R84, R205 ;  /* 0x0000005464cd7223 */ /* 0x040fe200000000cd */
[----:B------:R-:W-:Y:S01]  /*78b0*/  FFMA R199, R100, R86, R211 ;  /* 0x0000005664c77223 */ /* 0x000fe200000000d3 */
[----:B------:R-:W-:Y:S01]  /*78c0*/  FMUL R106, R61, R106 ;  /* 0x0000006a3d6a7220 */ /* 0x000fe20000400000 */
[C---:B------:R-:W-:Y:S01]  /*78d0*/  FFMA R172, R57.reuse, R85, R172 ;  /* 0x0000005539ac7223 */ /* 0x040fe200000000ac */
[----:B------:R-:W-:Y:S01]  /*78e0*/  FFMA R170, R57, R87, R170 ;  /* 0x0000005739aa7223 */ /* 0x000fe200000000aa */
[----:B------:R-:W-:Y:S01]  /*78f0*/  FMUL R56, R49, R56 ;  /* 0x0000003831387220 */ /* 0x000fe20000400000 */
[----:B------:R-:W-:Y:S01]  /*7900*/  FMUL R80, R53, R80 ;  /* 0x0000005035507220 */ /* 0x000fe20000400000 */
[----:B------:R-:W-:Y:S01]  /*7910*/  FMUL R72, R49, R72 ;  /* 0x0000004831487220 */ /* 0x000fe20000400000 */
[----:B------:R-:W1:Y:S01]  /*7920*/  LDS.128 R84, [R13+0x1200] ;  /* 0x001200000d547984 */ /* 0x000e620000000c00 */
[----:B------:R-:W-:Y:S01]  /*7930*/  FMUL R213, R64, R213 ;  /* 0x000000d540d57220 */ /* 0x000fe20000400000 */
[C---:B------:R-:W-:Y:S01]  /*7940*/  FFMA R171, R57.reuse, R106, R107 ;  /* 0x0000006a39ab7223 */ /* 0x040fe2000000006b */
[C---:B------:R-:W-:Y:S01]  /*7950*/  FFMA R203, R100.reuse, R56, R207 ;  /* 0x0000003864cb7223 */ /* 0x040fe200000000cf */
[----:B------:R-:W-:Y:S01]  /*7960*/  FFMA R201, R100, R80, R209 ;  /* 0x0000005064c97223 */ /* 0x000fe200000000d1 */
[----:B------:R-:W-:Y:S01]  /*7970*/  FFMA R174, R57, R72, R174 ;  /* 0x0000004839ae7223 */ /* 0x000fe200000000ae */
[----:B------:R-:W-:-:S02]  /*7980*/  I2FP.F32.S32 R106, R94 ;  /* 0x0000005e006a7245 */ /* 0x000fc40000201400 */
[----:B------:R-:W-:Y:S02]  /*7990*/  I2FP.F32.S32 R56, R88 ;  /* 0x0000005800387245 */ /* 0x000fe40000201400 */
[----:B------:R-:W-:Y:S02]  /*79a0*/  I2FP.F32.S32 R80, R89 ;  /* 0x0000005900507245 */ /* 0x000fe40000201400 */
[----:B------:R-:W-:Y:S02]  /*79b0*/  I2FP.F32.S32 R72, R90 ;  /* 0x0000005a00487245 */ /* 0x000fe40000201400 */
[----:B------:R-:W-:Y:S01]  /*79c0*/  I2FP.F32.S32 R100, R91 ;  /* 0x0000005b00647245 */ /* 0x000fe20000201400 */
[C---:B------:R-:W-:Y:S01]  /*79d0*/  FFMA R152, R101.reuse, R213, R200 ;  /* 0x000000d565987223 */ /* 0x040fe200000000c8 */
[----:B------:R-:W2:Y:S01]  /*79e0*/  LDS.128 R88, [R13+0x1290] ;  /* 0x001290000d587984 */ /* 0x000ea20000000c00 */
[----:B------:R-:W-:Y:S01]  /*79f0*/  FFMA R154, R101, R103, R202 ;  /* 0x00000067659a7223 */ /* 0x000fe200000000ca */
[----:B------:R-:W-:Y:S01]  /*7a00*/  I2FP.F32.S32 R102, R92 ;  /* 0x0000005c00667245 */ /* 0x000fe20000201400 */
[----:B------:R-:W-:Y:S01]  /*7a10*/  FMUL R101, R65, R106 ;  /* 0x0000006a41657220 */ /* 0x000fe20000400000 */
[----:B------:R-:W-:-:S02]  /*7a20*/  I2FP.F32.S32 R110, R93 ;  /* 0x0000005d006e7245 */ /* 0x000fc40000201400 */
[----:B------:R-:W-:Y:S02]  /*7a30*/  I2FP.F32.S32 R200, R95 ;  /* 0x0000005f00c87245 */ /* 0x000fe40000201400 */
[----:B---3--:R-:W-:Y:S01]  /*7a40*/  IMMA.16832.S8.S8 R92, R96.ROW, R104.COL, RZ ;  /* 0x00000068605c7237 */ /* 0x008fe20000405cff */
[----:B------:R-:W-:Y:S02]  /*7a50*/  HADD2.F32 R73, -RZ, R73.H0_H0 ;  /* 0x20000049ff497230 */ /* 0x000fe40000004100 */
[----:B------:R-:W-:Y:S01]  /*7a60*/  FMUL R72, R53, R72 ;  /* 0x0000004835487220 */ /* 0x000fe20000400000 */
[----:B------:R-:W-:Y:S01]  /*7a70*/  FMUL R56, R49, R56 ;  /* 0x0000003831387220 */ /* 0x000fe20000400000 */
[----:B------:R-:W-:-:S03]  /*7a80*/  FMUL R57, R61, R102 ;  /* 0x000000663d397220 */ /* 0x000fc60000400000 */
[----:B------:R-:W-:Y:S01]  /*7a90*/  IMMA.16832.S8.S8 R104, R112.ROW, R104.COL, RZ ;  /* 0x0000006870687237 */ /* 0x000fe20000405cff */
[C---:B------:R-:W-:Y:S01]  /*7aa0*/  FFMA R184, R73.reuse, R56, R184 ;  /* 0x0000003849b87223 */ /* 0x040fe200000000b8 */
[C---:B------:R-:W-:Y:S01]  /*7ab0*/  FFMA R169, R73.reuse, R72, R169 ;  /* 0x0000004849a97223 */ /* 0x040fe200000000a9 */
[C---:B------:R-:W-:Y:S01]  /*7ac0*/  FFMA R154, R73.reuse, R57, R154 ;  /* 0x00000039499a7223 */ /* 0x040fe2000000009a */
[----:B------:R-:W-:Y:S01]  /*7ad0*/  FFMA R152, R73, R101, R152 ;  /* 0x0000006549987223 */ /* 0x000fe20000000098 */
[----:B------:R-:W-:Y:S04]  /*7ae0*/  LDS R72, [R12+0x1b10] ;  /* 0x001b10000c487984 */ /* 0x000fe80000000800 */
[----:B------:R-:W3:Y:S01]  /*7af0*/  LDS R73, [R12+0x1b20] ;  /* 0x001b20000c497984 */ /* 0x000ee20000000800 */
[----:B------:R-:W-:-:S02]  /*7b00*/  HADD2.F32 R81, -RZ, R81.H0_H0 ;  /* 0x20000051ff517230 */ /* 0x000fc40000004100 */
[----:B------:R-:W-:Y:S01]  /*7b10*/  FMUL R57, R53, R100 ;  /* 0x0000006435397220 */ /* 0x000fe20000400000 */
[----:B------:R-:W-:Y:S01]  /*7b20*/  FMUL R101, R61, R110 ;  /* 0x0000006e3d657220 */ /* 0x000fe20000400000 */
[----:B------:R-:W-:Y:S01]  /*7b30*/  FMUL R103, R65, R200 ;  /* 0x000000c841677220 */ /* 0x000fe20000400000 */
[----:B------:R-:W-:Y:S01]  /*7b40*/  LDS R56, [R12+0x2410] ;  /* 0x002410000c387984 */ /* 0x000fe20000000800 */
[----:B------:R-:W-:-:S03]  /*7b50*/  FFMA R180, R81, R57, R180 ;  /* 0x0000003951b47223 */ /* 0x000fc600000000b4 */
[----:B------:R-:W4:Y:S01]  /*7b60*/  LDS R57, [R12+0x2420] ;  /* 0x002420000c397984 */ /* 0x000f220000000800 */
[----:B------:R-:W-:Y:S02]  /*7b70*/  I2FP.F32.S32 R209, R104 ;  /* 0x0000006800d17245 */ /* 0x000fe40000201400 */
[----:B------:R-:W-:Y:S02]  /*7b80*/  I2FP.F32.S32 R213, R106 ;  /* 0x0000006a00d57245 */ /* 0x000fe40000201400 */
[----:B------:R-:W-:Y:S02]  /*7b90*/  I2FP.F32.S32 R211, R105 ;  /* 0x0000006900d37245 */ /* 0x000fe40000201400 */
[----:B------:R-:W-:Y:S02]  /*7ba0*/  I2FP.F32.S32 R215, R107 ;  /* 0x0000006b00d77245 */ /* 0x000fe40000201400 */
[----:B0-----:R-:W-:Y:S01]  /*7bb0*/  IMMA.16832.S8.S8 R104, R76.ROW, R108.COL, RZ ;  /* 0x0000006c4c687237 */ /* 0x001fe20000405cff */
[C---:B------:R-:W-:Y:S01]  /*7bc0*/  FFMA R178, R81.reuse, R101, R178 ;  /* 0x0000006551b27223 */ /* 0x040fe200000000b2 */
[----:B------:R-:W-:Y:S01]  /*7bd0*/  FFMA R176, R81, R103, R176 ;  /* 0x0000006751b07223 */ /* 0x000fe200000000b0 */
[----:B------:R-:W-:-:S05]  /*7be0*/  FMUL R80, R49, R80 ;  /* 0x0000005031507220 */ /* 0x000fca0000400000 */
[----:B------:R-:W-:Y:S01]  /*7bf0*/  IMMA.16832.S8.S8 R100, R68.ROW, R108.COL, RZ ;  /* 0x0000006c44647237 */ /* 0x000fe20000405cff */
[----:B------:R-:W-:Y:S01]  /*7c00*/  FFMA R182, R81, R80, R182 ;  /* 0x0000005051b67223 */ /* 0x000fe200000000b6 */
[----:B-1----:R-:W-:Y:S01]  /*7c10*/  HADD2.F32 R81, -RZ, R84.H0_H0 ;  /* 0x20000054ff517230 */ /* 0x002fe20000004100 */
[----:B------:R-:W-:Y:S01]  /*7c20*/  I2FP.F32.S32 R95, R95 ;  /* 0x0000005f005f7245 */ /* 0x000fe20000201400 */
[----:B------:R-:W-:Y:S01]  /*7c30*/  FMUL R80, R64, R213 ;  /* 0x000000d540507220 */ /* 0x000fe20000400000 */
[----:B------:R-:W-:Y:S02]  /*7c40*/  I2FP.F32.S32 R111, R92 ;  /* 0x0000005c006f7245 */ /* 0x000fe40000201400 */
[----:B------:R-:W-:Y:S02]  /*7c50*/  I2FP.F32.S32 R207, R94 ;  /* 0x0000005e00cf7245 */ /* 0x000fe40000201400 */
[----:B------:R-:W-:Y:S01]  /*7c60*/  I2FP.F32.S32 R93, R93 ;  /* 0x0000005d005d7245 */ /* 0x000fe20000201400 */
[----:B------:R-:W-:Y:S01]  /*7c70*/  FFMA R183, R81, R80, R183 ;  /* 0x0000005051b77223 */ /* 0x000fe200000000b7 */
[----:B--2---:R-:W-:-:S02]  /*7c80*/  HADD2.F32 R88, -RZ, R88.H0_H0 ;  /* 0x20000058ff587230 */ /* 0x004fc40000004100 */
[----:B------:R-:W-:Y:S01]  /*7c90*/  FMUL R80, R52, R95 ;  /* 0x0000005f34507220 */ /* 0x000fe20000400000 */
[----:B------:R-:W-:Y:S01]  /*7ca0*/  FMUL R111, R48, R111 ;  /* 0x0000006f306f7220 */ /* 0x000fe20000400000 */
[----:B------:R-:W-:Y:S01]  /*7cb0*/  FMUL R207, R52, R207 ;  /* 0x000000cf34cf7220 */ /* 0x000fe20000400000 */
[----:B------:R-:W-:Y:S01]  /*7cc0*/  FMUL R209, R60, R209 ;  /* 0x000000d13cd17220 */ /* 0x000fe20000400000 */
[----:B------:R-:W-:Y:S01]  /*7cd0*/  FMUL R93, R48, R93 ;  /* 0x0000005d305d7220 */ /* 0x000fe20000400000 */
[----:B------:R-:W-:Y:S01]  /*7ce0*/  FMUL R92, R60, R211 ;  /* 0x000000d33c5c7220 */ /* 0x000fe20000400000 */
[----:B------:R-:W-:Y:S01]  /*7cf0*/  FMUL R94, R64, R215 ;  /* 0x000000d7405e7220 */ /* 0x000fe20000400000 */
[----:B------:R-:W-:Y:S02]  /*7d00*/  I2FP.F32.S32 R104, R104 ;  /* 0x0000006800687245 */ /* 0x000fe40000201400 */
[----:B------:R-:W-:Y:S01]  /*7d10*/  I2FP.F32.S32 R106, R106 ;  /* 0x0000006a006a7245 */ /* 0x000fe20000201400 */
[C---:B------:R-:W-:Y:S01]  /*7d20*/  FFMA R111, R81.reuse, R111, R198 ;  /* 0x0000006f516f7223 */ /* 0x040fe200000000c6 */
[C---:B------:R-:W-:Y:S01]  /*7d30*/  FFMA R207, R81.reuse, R207, R196 ;  /* 0x000000cf51cf7223 */ /* 0x040fe200000000c4 */
[----:B------:R-:W-:Y:S01]  /*7d40*/  FFMA R209, R81, R209, R194 ;  /* 0x000000d151d17223 */ /* 0x000fe200000000c2 */
[C---:B------:R-:W-:Y:S01]  /*7d50*/  FFMA R84, R88.reuse, R80, R195 ;  /* 0x0000005058547223 */ /* 0x040fe200000000c3 */
[C---:B------:R-:W-:Y:S01]  /*7d60*/  FFMA R194, R88.reuse, R93, R197 ;  /* 0x0000005d58c27223 */ /* 0x040fe200000000c5 */
[C---:B------:R-:W-:Y:S01]  /*7d70*/  FFMA R108, R88.reuse, R92, R185 ;  /* 0x0000005c586c7223 */ /* 0x040fe200000000b9 */
[----:B------:R-:W-:Y:S01]  /*7d80*/  FFMA R109, R88, R94, R181 ;  /* 0x0000005e586d7223 */ /* 0x000fe200000000b5 */
[----:B------:R-:W-:Y:S01]  /*7d90*/  LDS R80, [R12+0x1b30] ;  /* 0x001b30000c507984 */ /* 0x000fe20000000800 */
[----:B------:R-:W-:Y:S01]  /*7da0*/  I2FP.F32.S32 R100, R100 ;  /* 0x0000006400647245 */ /* 0x000fe20000201400 */
[----:B------:R-:W-:Y:S01]  /*7db0*/  HADD2.F32 R88, -RZ, R85.H0_H0 ;  /* 0x20000055ff587230 */ /* 0x000fe20000004100 */
[----:B------:R-:W-:Y:S01]  /*7dc0*/  I2FP.F32.S32 R102, R102 ;  /* 0x0000006600667245 */ /* 0x000fe20000201400 */
[----:B------:R-:W0:Y:S01]  /*7dd0*/  LDS R81, [R12+0x1b40] ;  /* 0x001b40000c517984 */ /* 0x000e220000000800 */
[----:B------:R-:W-:Y:S01]  /*7de0*/  I2FP.F32.S32 R110, R101 ;  /* 0x00000065006e7245 */ /* 0x000fe20000201400 */
[----:B------:R-:W-:Y:S01]  /*7df0*/  FMUL R104, R61, R104 ;  /* 0x000000683d687220 */ /* 0x000fe20000400000 */
[----:B------:R-:W-:Y:S01]  /*7e00*/  I2FP.F32.S32 R198, R103 ;  /* 0x0000006700c67245 */ /* 0x000fe20000201400 */
[----:B------:R-:W-:Y:S01]  /*7e10*/  FMUL R106, R65, R106 ;  /* 0x0000006a416a7220 */ /* 0x000fe20000400000 */
[----:B------:R-:W-:-:S02]  /*7e20*/  I2FP.F32.S32 R200, R105 ;  /* 0x0000006900c87245 */ /* 0x000fc40000201400 */
[----:B------:R-:W-:Y:S01]  /*7e30*/  I2FP.F32.S32 R202, R107 ;  /* 0x0000006b00ca7245 */ /* 0x000fe20000201400 */
[----:B------:R-:W-:Y:S01]  /*7e40*/  FMUL R100, R49, R100 ;  /* 0x0000006431647220 */ /* 0x000fe20000400000 */
[----:B------:R-:W-:Y:S01]  /*7e50*/  FMUL R102, R53, R102 ;  /* 0x0000006635667220 */ /* 0x000fe20000400000 */
[C---:B------:R-:W-:Y:S01]  /*7e60*/  FFMA R185, R88.reuse, R104, R209 ;  /* 0x0000006858b97223 */ /* 0x040fe200000000d1 */
[C---:B------:R-:W-:Y:S01]  /*7e70*/  FFMA R183, R88.reuse, R106, R183 ;  /* 0x0000006a58b77223 */ /* 0x040fe200000000b7 */
[----:B------:R-:W-:Y:S01]  /*7e80*/  HADD2.F32 R89, -RZ, R89.H0_H0 ;  /* 0x20000059ff597230 */ /* 0x000fe20000004100 */
[----:B---3--:R-:W-:Y:S01]  /*7e90*/  IMMA.16832.S8.S8 R92, R96.ROW, R72.COL, RZ ;  /* 0x00000048605c7237 */ /* 0x008fe20000405cff */
[----:B------:R-:W-:Y:S01]  /*7ea0*/  FMUL R110, R49, R110 ;  /* 0x0000006e316e7220 */ /* 0x000fe20000400000 */
[----:B------:R-:W-:Y:S01]  /*7eb0*/  FMUL R181, R53, R198 ;  /* 0x000000c635b57220 */ /* 0x000fe20000400000 */
[----:B------:R-:W-:Y:S01]  /*7ec0*/  FMUL R202, R65, R202 ;  /* 0x000000ca41ca7220 */ /* 0x000fe20000400000 */
[----:B------:R-:W-:-:S04]  /*7ed0*/  FFMA R196, R88, R100, R111 ;  /* 0x0000006458c47223 */ /* 0x000fc8000000006f */
[----:B------:R-:W-:Y:S01]  /*7ee0*/  IMMA.16832.S8.S8 R104, R112.ROW, R72.COL, RZ ;  /* 0x0000004870687237 */ /* 0x000fe20000405cff */
[----:B------:R-:W-:Y:S01]  /*7ef0*/  FMUL R73, R61, R200 ;  /* 0x000000c83d497220 */ /* 0x000fe20000400000 */
[----:B------:R-:W-:Y:S01]  /*7f00*/  FFMA R195, R88, R102, R207 ;  /* 0x0000006658c37223 */ /* 0x000fe200000000cf */
[C---:B------:R-:W-:Y:S01]  /*7f10*/  FFMA R181, R89.reuse, R181, R84 ;  /* 0x000000b559b57223 */ /* 0x040fe20000000054 */
[----:B------:R-:W1:Y:S01]  /*7f20*/  LDS.128 R100, [R13+0x1b00] ;  /* 0x001b00000d647984 */ /* 0x000e620000000c00 */
[C---:B------:R-:W-:Y:S01]  /*7f30*/  FFMA R194, R89.reuse, R110, R194 ;  /* 0x0000006e59c27223 */ /* 0x040fe200000000c2 */
[C---:B------:R-:W-:Y:S01]  /*7f40*/  FFMA R88, R89.reuse, R73, R108 ;  /* 0x0000004959587223 */ /* 0x040fe2000000006c */
[----:B------:R-:W-:Y:S02]  /*7f50*/  FFMA R84, R89, R202, R109 ;  /* 0x000000ca59547223 */ /* 0x000fe4000000006d */
[----:B------:R-:W2:Y:S01]  /*7f60*/  LDS.128 R108, [R13+0x1b90] ;  /* 0x001b90000d6c7984 */ /* 0x000ea20000000c00 */
[-C--:B----4-:R-:W-:Y:S08]  /*7f70*/  IMMA.16832.S8.S8 R96, R96.ROW, R56.reuse.COL, RZ ;  /* 0x0000003860607237 */ /* 0x090ff00000405cff */
[----:B------:R-:W-:Y:S01]  /*7f80*/  IMMA.16832.S8.S8 R112, R112.ROW, R56.COL, RZ ;  /* 0x0000003870707237 */ /* 0x000fe20000405cff */
[----:B------:R-:W-:Y:S04]  /*7f90*/  LDS R56, [R12+0x2430] ;  /* 0x002430000c387984 */ /* 0x000fe80000000800 */
[----:B------:R-:W3:Y:S01]  /*7fa0*/  LDS R57, [R12+0x2440] ;  /* 0x002440000c397984 */ /* 0x000ee20000000800 */
[----:B------:R-:W-:-:S02]  /*7fb0*/  I2FP.F32.S32 R93, R93 ;  /* 0x0000005d005d7245 */ /* 0x000fc40000201400 */
[----:B------:R-:W-:Y:S02]  /*7fc0*/  I2FP.F32.S32 R95, R95 ;  /* 0x0000005f005f7245 */ /* 0x000fe40000201400 */
[----:B------:R-:W-:Y:S01]  /*7fd0*/  I2FP.F32.S32 R73, R92 ;  /* 0x0000005c00497245 */ /* 0x000fe20000201400 */
[----:B------:R-:W-:Y:S01]  /*7fe0*/  FMUL R72, R48, R93 ;  /* 0x0000005d30487220 */ /* 0x000fe20000400000 */
[----:B------:R-:W-:Y:S01]  /*7ff0*/  I2FP.F32.S32 R89, R94 ;  /* 0x0000005e00597245 */ /* 0x000fe20000201400 */
[C---:B------:R-:W-:Y:S02]  /*8000*/  FMUL R200, R52.reuse, R95 ;  /* 0x0000005f34c87220 */ /* 0x040fe40000400000 */
[----:B0-----:R-:W-:Y:S01]  /*8010*/  IMMA.16832.S8.S8 R92, R68.ROW, R80.COL, RZ ;  /* 0x00000050445c7237 */ /* 0x001fe20000405cff */
[----:B------:R-:W-:Y:S01]  /*8020*/  I2FP.F32.S32 R105, R105 ;  /* 0x0000006900697245 */ /* 0x000fe20000201400 */
[----:B------:R-:W-:Y:S01]  /*8030*/  FMUL R198, R52, R89 ;  /* 0x0000005934c67220 */ /* 0x000fe20000400000 */
[----:B------:R-:W-:-:S02]  /*8040*/  I2FP.F32.S32 R85, R97 ;  /* 0x0000006100557245 */ /* 0x000fc40000201400 */
[----:B------:R-:W-:Y:S02]  /*8050*/  I2FP.F32.S32 R197, R96 ;  /* 0x0000006000c57245 */ /* 0x000fe40000201400 */
[----:B------:R-:W-:Y:S02]  /*8060*/  I2FP.F32.S32 R89, R104 ;  /* 0x0000006800597245 */ /* 0x000fe40000201400 */
[----:B------:R-:W-:Y:S01]  /*8070*/  I2FP.F32.S32 R97, R112 ;  /* 0x0000007000617245 */ /* 0x000fe20000201400 */
[----:B------:R-:W-:Y:S01]  /*8080*/  FMUL R112, R60, R105 ;  /* 0x000000693c707220 */ /* 0x000fe20000400000 */
[----:B------:R-:W-:Y:S02]  /*8090*/  I2FP.F32.S32 R113, R113 ;  /* 0x0000007100717245 */ /* 0x000fe40000201400 */
[----:B------:R-:W-:Y:S02]  /*80a0*/  I2FP.F32.S32 R105, R106 ;  /* 0x0000006a00697245 */ /* 0x000fe40000201400 */
[----:B------:R-:W-:-:S02]  /*80b0*/  I2FP.F32.S32 R207, R98 ;  /* 0x0000006200cf7245 */ /* 0x000fc40000201400 */
[----:B------:R-:W-:Y:S01]  /*80c0*/  I2FP.F32.S32 R107, R107 ;  /* 0x0000006b006b7245 */ /* 0x000fe20000201400 */
[C---:B------:R-:W-:Y:S01]  /*80d0*/  FMUL R73, R48.reuse, R73 ;  /* 0x0000004930497220 */ /* 0x040fe20000400000 */
[----:B------:R-:W-:Y:S01]  /*80e0*/  I2FP.F32.S32 R99, R99 ;  /* 0x0000006300637245 */ /* 0x000fe20000201400 */
[C---:B------:R-:W-:Y:S01]  /*80f0*/  FMUL R197, R48.reuse, R197 ;  /* 0x000000c530c57220 */ /* 0x040fe20000400000 */
[----:B------:R-:W-:Y:S01]  /*8100*/  FMUL R85, R48, R85 ;  /* 0x0000005530557220 */ /* 0x000fe20000400000 */
[C---:B------:R-:W-:Y:S01]  /*8110*/  FMUL R104, R60.reuse, R89 ;  /* 0x000000593c687220 */ /* 0x040fe20000400000 */
[C---:B------:R-:W-:Y:S01]  /*8120*/  FMUL R48, R60.reuse, R97 ;  /* 0x000000613c307220 */ /* 0x040fe20000400000 */
[----:B------:R-:W-:Y:S01]  /*8130*/  FMUL R89, R60, R113 ;  /* 0x000000713c597220 */ /* 0x000fe20000400000 */
[----:B-1----:R-:W-:Y:S02]  /*8140*/  HADD2.F32 R100, -RZ, R100.H0_H0 ;  /* 0x20000064ff647230 */ /* 0x002fe40000004100 */
[----:B------:R-:W-:Y:S01]  /*8150*/  FMUL R60, R64, R105 ;  /* 0x00000069403c7220 */ /* 0x000fe20000400000 */
[----:B--2---:R-:W-:-:S02]  /*8160*/  HADD2.F32 R108, -RZ, R108.H0_H0 ;  /* 0x2000006cff6c7230 */ /* 0x004fc40000004100 */
[----:B------:R-:W-:Y:S01]  /*8170*/  FMUL R207, R52, R207 ;  /* 0x000000cf34cf7220 */ /* 0x000fe20000400000 */
[----:B------:R-:W-:Y:S01]  /*8180*/  I2FP.F32.S32 R209, R114 ;  /* 0x0000007200d17245 */ /* 0x000fe20000201400 */
[----:B------:R-:W-:Y:S01]  /*8190*/  FMUL R107, R64, R107 ;  /* 0x0000006b406b7220 */ /* 0x000fe20000400000 */
[----:B------:R-:W-:Y:S01]  /*81a0*/  FMUL R52, R52, R99 ;  /* 0x0000006334347220 */ /* 0x000fe20000400000 */
[----:B------:R-:W-:Y:S01]  /*81b0*/  I2FP.F32.S32 R115, R115 ;  /* 0x0000007300737245 */ /* 0x000fe20000201400 */
[----:B------:R-:W-:Y:S01]  /*81c0*/  IMMA.16832.S8.S8 R96, R76.ROW, R80.COL, RZ ;  /* 0x000000504c607237 */ /* 0x000fe20000405cff */
[C---:B------:R-:W-:Y:S01]  /*81d0*/  FFMA R173, R100.reuse, R73, R173 ;  /* 0x0000004964ad7223 */ /* 0x040fe200000000ad */
[C---:B------:R-:W-:Y:S01]  /*81e0*/  FFMA R167, R100.reuse, R198, R167 ;  /* 0x000000c664a77223 */ /* 0x040fe200000000a7 */
[C---:B------:R-:W-:Y:S01]  /*81f0*/  FFMA R165, R100.reuse, R104, R165 ;  /* 0x0000006864a57223 */ /* 0x040fe200000000a5 */
[----:B------:R-:W-:Y:S01]  /*8200*/  FFMA R60, R100, R60, R163 ;  /* 0x0000003c643c7223 */ /* 0x000fe200000000a3 */
[C---:B------:R-:W-:Y:S01]  /*8210*/  FFMA R179, R108.reuse, R72, R179 ;  /* 0x000000486cb37223 */ /* 0x040fe200000000b3 */
[C---:B------:R-:W-:Y:S01]  /*8220*/  FFMA R163, R108.reuse, R200, R177 ;  /* 0x000000c86ca37223 */ /* 0x040fe200000000b1 */
[C---:B------:R-:W-:Y:S01]  /*8230*/  FFMA R100, R108.reuse, R112, R175 ;  /* 0x000000706c647223 */ /* 0x040fe200000000af */
[-C--:B---3--:R-:W-:Y:S01]  /*8240*/  IMMA.16832.S8.S8 R68, R68.ROW, R56.reuse.COL, RZ ;  /* 0x0000003844447237 */ /* 0x088fe20000405cff */
[----:B------:R-:W-:Y:S01]  /*8250*/  FFMA R168, R108, R107, R168 ;  /* 0x0000006b6ca87223 */ /* 0x000fe200000000a8 */
[C---:B------:R-:W-:Y:S01]  /*8260*/  FMUL R209, R64.reuse, R209 ;  /* 0x000000d140d17220 */ /* 0x040fe20000400000 */
[----:B------:R-:W-:Y:S01]  /*8270*/  I2FP.F32.S32 R80, R93 ;  /* 0x0000005d00507245 */ /* 0x000fe20000201400 */
[----:B------:R-:W-:Y:S01]  /*8280*/  FMUL R64, R64, R115 ;  /* 0x0000007340407220 */ /* 0x000fe20000400000 */
[----:B------:R-:W-:Y:S01]  /*8290*/  I2FP.F32.S32 R108, R94 ;  /* 0x0000005e006c7245 */ /* 0x000fe20000201400 */
[----:B------:R-:W-:Y:S01]  /*82a0*/  LDS R72, [R12+0x50] ;  /* 0x000050000c487984 */ /* 0x000fe20000000800 */
[----:B------:R-:W-:Y:S01]  /*82b0*/  I2FP.F32.S32 R198, R95 ;  /* 0x0000005f00c67245 */ /* 0x000fe20000201400 */
[----:B------:R-:W-:Y:S01]  /*82c0*/  IMMA.16832.S8.S8 R76, R76.ROW, R56.COL, RZ ;  /* 0x000000384c4c7237 */ /* 0x000fe20000405cff */
[----:B------:R-:W-:Y:S01]  /*82d0*/  I2FP.F32.S32 R56, R92 ;  /* 0x0000005c00387245 */ /* 0x000fe20000201400 */
[----:B------:R-:W-:Y:S04]  /*82e0*/  LDS R73, [R12+0x60] ;  /* 0x000060000c497984 */ /* 0x000fe80000000800 */
[----:B------:R-:W-:Y:S04]  /*82f0*/  LDSM.16.M88.4 R92, [R148] ;  /* 0x00000000945c783b */ /* 0x000fe80000000200 */
[----:B------:R-:W0:Y:S04]  /*8300*/  LDS.128 R112, [R13+0x2400] ;  /* 0x002400000d707984 */ /* 0x000e280000000c00 */
[----:B------:R1:W2:Y:S01]  /*8310*/  LDSM.16.M88.4 R104, [R150] ;  /* 0x000000009668783b */ /* 0x0002a20000000200 */
[----:B------:R-:W-:-:S02]  /*8320*/  I2FP.F32.S32 R96, R96 ;  /* 0x0000006000607245 */ /* 0x000fc40000201400 */
[----:B------:R-:W-:Y:S01]  /*8330*/  I2FP.F32.S32 R98, R98 ;  /* 0x0000006200627245 */ /* 0x000fe20000201400 */
[----:B------:R-:W-:Y:S01]  /*8340*/  FMUL R108, R53, R108 ;  /* 0x0000006c356c7220 */ /* 0x000fe20000400000 */
[----:B------:R-:W-:Y:S01]  /*8350*/  FMUL R56, R49, R56 ;  /* 0x0000003831387220 */ /* 0x000fe20000400000 */
[----:B------:R-:W-:Y:S01]  /*8360*/  FMUL R96, R61, R96 ;  /* 0x000000603d607220 */ /* 0x000fe20000400000 */
[----:B-1----:R-:W-:Y:S02]  /*8370*/  HADD2.F32 R150, -RZ, R101.H0_H0 ;  /* 0x20000065ff967230 */ /* 0x002fe40000004100 */
[----:B------:R-:W-:-:S03]  /*8380*/  FMUL R57, R65, R98 ;  /* 0x0000006241397220 */ /* 0x000fc60000400000 */
        /* <DEDUP_REMOVED lines=19> */
[----:B------:R-:W-:Y:S01]  /*84c0*/  FMUL R99, R53, R70 ;  /* 0x0000004635637220 */ /* 0x000fe20000400000 */
[----:B------:R-:W-:Y:S01]  /*84d0*/  I2FP.F32.S32 R68, R68 ;  /* 0x0000004400447245 */ /* 0x000fe20000201400 */
[----:B------:R-:W-:Y:S01]  /*84e0*/  FFMA R165, R165, R202, R168 ;  /* 0x000000caa5a57223 */ /* 0x000fe200000000a8 */
[----:B------:R-:W-:Y:S01]  /*84f0*/  FMUL R53, R53, R96 ;  /* 0x0000006035357220 */ /* 0x000fe20000400000 */
[----:B------:R-:W-:Y:S01]  /*8500*/  I2FP.F32.S32 R96, R77 ;  /* 0x0000004d00607245 */ /* 0x000fe20000201400 */
[----:B------:R-:W-:Y:S01]  /*8510*/  FMUL R167, R61, R76 ;  /* 0x0000004c3da77220 */ /* 0x000fe20000400000 */
[----:B------:R-:W-:-:S02]  /*8520*/  I2FP.F32.S32 R98, R78 ;  /* 0x0000004e00627245 */ /* 0x000fc40000201400 */
[----:B------:R-:W-:Y:S01]  /*8530*/  I2FP.F32.S32 R168, R79 ;  /* 0x0000004f00a87245 */ /* 0x000fe20000201400 */
[----:B0-----:R-:W-:Y:S01]  /*8540*/  HADD2.F32 R97, -RZ, R112.H0_H0 ;  /* 0x20000070ff617230 */ /* 0x001fe20000004100 */
[-C--:B------:R-:W-:Y:S01]  /*8550*/  IMMA.16832.S8.S8 R76, R92.ROW, R72.reuse.COL, RZ ;  /* 0x000000485c4c7237 */ /* 0x080fe20000405cff */
[----:B------:R-:W-:Y:S01]  /*8560*/  I2FP.F32.S32 R80, R69 ;  /* 0x0000004500507245 */ /* 0x000fe20000201400 */
[----:B------:R-:W-:Y:S02]  /*8570*/  FMUL R60, R49, R68 ;  /* 0x00000044313c7220 */ /* 0x000fe40000400000 */
[----:B------:R-:W-:Y:S02]  /*8580*/  FFMA R112, R97, R48, R161 ;  /* 0x0000003061707223 */ /* 0x000fe400000000a1 */
[----:B------:R-:W-:Y:S01]  /*8590*/  FMUL R80, R49, R80 ;  /* 0x0000005031507220 */ /* 0x000fe20000400000 */
[----:B------:R-:W-:Y:S01]  /*85a0*/  LDS R48, [R12+0x1250] ;  /* 0x001250000c307984 */ /* 0x000fe20000000800 */
[----:B--2---:R-:W-:Y:S03]  /*85b0*/  IMMA.16832.S8.S8 R68, R104.ROW, R72.COL, RZ ;  /* 0x0000004868447237 */ /* 0x004fe60000405cff */
[----:B------:R-:W0:Y:S01]  /*85c0*/  LDS R49, [R12+0x1260] ;  /* 0x001260000c317984 */ /* 0x000e220000000800 */
[----:B------:R-:W-:Y:S01]  /*85d0*/  FMUL R81, R61, R96 ;  /* 0x000000603d517220 */ /* 0x000fe20000400000 */
[----:B------:R-:W-:-:S02]  /*85e0*/  HADD2.F32 R61, -RZ, R113.H0_H0 ;  /* 0x20000071ff3d7230 */ /* 0x000fc40000004100 */
[----:B------:R-:W-:Y:S01]  /*85f0*/  FMUL R98, R65, R98 ;  /* 0x0000006241627220 */ /* 0x000fe20000400000 */
[C---:B------:R-:W-:Y:S01]  /*8600*/  FFMA R164, R97.reuse, R197, R164 ;  /* 0x000000c561a47223 */ /* 0x040fe200000000a4 */
[C---:B------:R-:W-:Y:S01]  /*8610*/  FFMA R72, R97.reuse, R207, R162 ;  /* 0x000000cf61487223 */ /* 0x040fe200000000a2 */
[----:B------:R-:W-:Y:S01]  /*8620*/  FFMA R73, R97, R209, R166 ;  /* 0x000000d161497223 */ /* 0x000fe200000000a6 */
[----:B------:R-:W-:Y:S02]  /*8630*/  I2FP.F32.S32 R173, R77 ;  /* 0x0000004d00ad7245 */ /* 0x000fe40000201400 */
[----:B------:R-:W-:Y:S01]  /*8640*/  I2FP.F32.S32 R77, R78 ;  /* 0x0000004e004d7245 */ /* 0x000fe20000201400 */
        /* <DEDUP_REMOVED lines=8> */
[----:B------:R-:W-:Y:S02]  /*86d0*/  I2FP.F32.S32 R97, R69 ;  /* 0x0000004500617245 */ /* 0x000fe40000201400 */
[----:B------:R-:W-:Y:S02]  /*86e0*/  I2FP.F32.S32 R161, R71 ;  /* 0x0000004700a17245 */ /* 0x000fe40000201400 */
[----:B------:R-:W-:Y:S01]  /*86f0*/  I2FP.F32.S32 R175, R79 ;  /* 0x0000004f00af7245 */ /* 0x000fe20000201400 */
[----:B-1----:R-:W-:Y:S01]  /*8700*/  IMMA.16832.S8.S8 R68, R104.ROW, R56.COL, RZ ;  /* 0x0000003868447237 */ /* 0x002fe20000405cff */
[----:B------:R-:W-:Y:S01]  /*8710*/  FMUL R61, R50, R61 ;  /* 0x0000003d323d7220 */ /* 0x000fe20000400000 */
[----:B------:R-:W-:Y:S01]  /*8720*/  FMUL R208, R54, R99 ;  /* 0x0000006336d07220 */ /* 0x000fe20000400000 */
[----:B------:R-:W-:-:S05]  /*8730*/  FMUL R162, R62, R167 ;  /* 0x000000a73ea27220 */ /* 0x000fca0000400000 */
[----:B------:R-:W-:Y:S01]  /*8740*/  IMMA.16832.S8.S8 R76, R92.ROW, R56.COL, RZ ;  /* 0x000000385c4c7237 */ /* 0x000fe20000405cff */
[C---:B------:R-:W-:Y:S01]  /*8750*/  FFMA R164, R160.reuse, R61, R203 ;  /* 0x0000003da0a47223 */ /* 0x040fe200000000cb */
[C---:B------:R-:W-:Y:S01]  /*8760*/  FFMA R208, R160.reuse, R208, R201 ;  /* 0x000000d0a0d07223 */ /* 0x040fe200000000c9 */
[C---:B------:R-:W-:Y:S01]  /*8770*/  FFMA R162, R160.reuse, R162, R205 ;  /* 0x000000a2a0a27223 */ /* 0x040fe200000000cd */
[----:B------:R-:W-:Y:S01]  /*8780*/  FFMA R160, R160, R60, R199 ;  /* 0x0000003ca0a07223 */ /* 0x000fe200000000c7 */
[----:B------:R-:W-:Y:S04]  /*8790*/  LDS R61, [R12+0x1b60] ;  /* 0x001b60000c3d7984 */ /* 0x000fe80000000800 */
[----:B------:R-:W1:Y:S01]  /*87a0*/  LDS R60, [R12+0x1b50] ;  /* 0x001b50000c3c7984 */ /* 0x000e620000000800 */
        /* <DEDUP_REMOVED lines=9> */
[----:B------:R-:W-:Y:S02]  /*8840*/  I2FP.F32.S32 R57, R68 ;  /* 0x0000004400397245 */ /* 0x000fe40000201400 */
[----:B------:R-:W-:-:S02]  /*8850*/  I2FP.F32.S32 R99, R69 ;  /* 0x0000004500637245 */ /* 0x000fc40000201400 */
[----:B------:R-:W-:Y:S01]  /*8860*/  I2FP.F32.S32 R167, R71 ;  /* 0x0000004700a77245 */ /* 0x000fe20000201400 */
[----:B------:R-:W-:Y:S01]  /*8870*/  HADD2.F32 R97, -RZ, R74.H0_H0 ;  /* 0x2000004aff617230 */ /* 0x000fe20000004100 */
[----:B------:R-:W-:Y:S01]  /*8880*/  I2FP.F32.S32 R161, R70 ;  /* 0x0000004600a17245 */ /* 0x000fe20000201400 */
[----:B------:R-:W-:Y:S01]  /*8890*/  LDS R56, [R12+0x2450] ;  /* 0x002450000c387984 */ /* 0x000fe20000000800 */
[----:B------:R-:W-:Y:S01]  /*88a0*/  I2FP.F32.S32 R175, R77 ;  /* 0x0000004d00af7245 */ /* 0x000fe20000201400 */
[----:B0-----:R-:W-:Y:S01]  /*88b0*/  IMMA.16832.S8.S8 R68, R104.ROW, R48.COL, RZ ;  /* 0x0000003068447237 */ /* 0x001fe20000405cff */
[----:B------:R-:W-:Y:S01]  /*88c0*/  I2FP.F32.S32 R77, R78 ;  /* 0x0000004e004d7245 */ /* 0x000fe20000201400 */
[----:B------:R-:W-:Y:S01]  /*88d0*/  FMUL R57, R50, R57 ;  /* 0x0000003932397220 */ /* 0x000fe20000400000 */
[----:B------:R-:W-:Y:S01]  /*88e0*/  FMUL R58, R54, R161 ;  /* 0x000000a1363a7220 */ /* 0x000fe20000400000 */
[----:B------:R-:W-:Y:S02]  /*88f0*/  I2FP.F32.S32 R173, R76 ;  /* 0x0000004c00ad7245 */ /* 0x000fe40000201400 */
[----:B------:R-:W-:Y:S01]  /*8900*/  I2FP.F32.S32 R177, R79 ;  /* 0x0000004f00b17245 */ /* 0x000fe20000201400 */
[----:B------:R-:W-:-:S02]  /*8910*/  FMUL R161, R66, R77 ;  /* 0x0000004d42a17220 */ /* 0x000fc40000400000 */
[----:B------:R-:W-:Y:S01]  /*8920*/  IMMA.16832.S8.S8 R76, R92.ROW, R48.COL, RZ ;  /* 0x000000305c4c7237 */ /* 0x000fe20000405cff */
[----:B------:R-:W-:Y:S02]  /*8930*/  FFMA R184, R97, R57, R184 ;  /* 0x0000003961b87223 */ /* 0x000fe400000000b8 */
[----:B------:R-:W0:Y:S01]  /*8940*/  LDS R57, [R12+0x2460] ;  /* 0x002460000c397984 */ /* 0x000e220000000800 */
[----:B------:R-:W-:Y:S02]  /*8950*/  HADD2.F32 R49, -RZ, R82.H0_H0 ;  /* 0x20000052ff317230 */ /* 0x000fe40000004100 */
[----:B------:R-:W-:Y:S01]  /*8960*/  FMUL R99, R50, R99 ;  /* 0x0000006332637220 */ /* 0x000fe20000400000 */
[----:B------:R-:W-:-:S03]  /*8970*/  FMUL R175, R62, R175 ;  /* 0x000000af3eaf7220 */ /* 0x000fc60000400000 */
[C---:B------:R-:W-:Y:S01]  /*8980*/  FFMA R182, R49.reuse, R99, R182 ;  /* 0x0000006331b67223 */ /* 0x040fe200000000b6 */
[----:B------:R-:W-:Y:S01]  /*8990*/  I2FP.F32.S32 R99, R70 ;  /* 0x0000004600637245 */ /* 0x000fe20000201400 */
[----:B------:R-:W-:Y:S01]  /*89a0*/  FMUL R173, R62, R173 ;  /* 0x000000ad3ead7220 */ /* 0x000fe20000400000 */
[----:B------:R-:W-:Y:S01]  /*89b0*/  FMUL R167, R54, R167 ;  /* 0x000000a736a77220 */ /* 0x000fe20000400000 */
[----:B------:R-:W-:Y:S01]  /*89c0*/  FMUL R177, R66, R177 ;  /* 0x000000b142b17220 */ /* 0x000fe20000400000 */
[----:B------:R-:W-:Y:S01]  /*89d0*/  FFMA R178, R49, R175, R178 ;  /* 0x000000af31b27223 */ /* 0x000fe200000000b2 */
[----:B------:R-:W-:Y:S02]  /*89e0*/  HADD2.F32 R86, -RZ, R86.H0_H0 ;  /* 0x20000056ff567230 */ /* 0x000fe40000004100 */
[----:B------:R-:W-:Y:S01]  /*89f0*/  FMUL R48, R54, R99 ;  /* 0x0000006336307220 */ /* 0x000fe20000400000 */
[C---:B------:R-:W-:Y:S01]  /*8a00*/  FFMA R169, R97.reuse, R58, R169 ;  /* 0x0000003a61a97223 */ /* 0x040fe200000000a9 */
[C---:B------:R-:W-:Y:S01]  /*8a10*/  FFMA R154, R97.reuse, R173, R154 ;  /* 0x000000ad619a7223 */ /* 0x040fe2000000009a */
[----:B------:R-:W-:Y:S01]  /*8a20*/  I2FP.F32.S32 R175, R78 ;  /* 0x0000004e00af7245 */ /* 0x000fe20000201400 */
[----:B------:R-:W-:Y:S01]  /*8a30*/  FFMA R152, R97, R161, R152 ;  /* 0x000000a161987223 */ /* 0x000fe20000000098 */
[C---:B------:R-:W-:Y:S01]  /*8a40*/  FFMA R180, R49.reuse, R167, R180 ;  /* 0x000000a731b47223 */ /* 0x040fe200000000b4 */
[----:B------:R-:W-:Y:S01]  /*8a50*/  FFMA R176, R49, R177, R176 ;  /* 0x000000b131b07223 */ /* 0x000fe200000000b0 */
[----:B------:R-:W-:-:S02]  /*8a60*/  I2FP.F32.S32 R49, R68 ;  /* 0x0000004400317245 */ /* 0x000fc40000201400 */
[----:B------:R-:W-:Y:S02]  /*8a70*/  I2FP.F32.S32 R97, R69 ;  /* 0x0000004500617245 */ /* 0x000fe40000201400 */
[----:B------:R-:W-:Y:S01]  /*8a80*/  I2FP.F32.S32 R161, R71 ;  /* 0x0000004700a17245 */ /* 0x000fe20000201400 */
[----:B------:R-:W-:Y:S01]  /*8a90*/  FFMA R195, R86, R48, R195 ;  /* 0x0000003056c37223 */ /* 0x000fe200000000c3 */
[-C--:B-1----:R-:W-:Y:S01]  /*8aa0*/  IMMA.16832.S8.S8 R68, R104.ROW, R60.reuse.COL, RZ ;  /* 0x0000003c68447237 */ /* 0x082fe20000405cff */
[----:B------:R-:W-:Y:S01]  /*8ab0*/  I2FP.F32.S32 R167, R76 ;  /* 0x0000004c00a77245 */ /* 0x000fe20000201400 */
[----:B------:R-:W-:Y:S01]  /*8ac0*/  FMUL R48, R66, R175 ;  /* 0x000000af42307220 */ /* 0x000fe20000400000 */
[----:B------:R-:W-:Y:S02]  /*8ad0*/  I2FP.F32.S32 R173, R77 ;  /* 0x0000004d00ad7245 */ /* 0x000fe40000201400 */
[----:B------:R-:W-:Y:S01]  /*8ae0*/  I2FP.F32.S32 R99, R79 ;  /* 0x0000004f00637245 */ /* 0x000fe20000201400 */
[----:B------:R-:W-:Y:S01]  /*8af0*/  FFMA R183, R86, R48, R183 ;  /* 0x0000003056b77223 */ /* 0x000fe200000000b7 */
[----:B------:R-:W-:Y:S01]  /*8b00*/  FMUL R49, R50, R49 ;  /* 0x0000003132317220 */ /* 0x000fe20000400000 */
[----:B------:R-:W-:Y:S01]  /*8b10*/  IMMA.16832.S8.S8 R76, R92.ROW, R60.COL, RZ ;  /* 0x0000003c5c4c7237 */ /* 0x000fe20000405cff */
[----:B------:R-:W-:Y:S01]  /*8b20*/  FMUL R58, R62, R167 ;  /* 0x000000a73e3a7220 */ /* 0x000fe20000400000 */
[----:B------:R-:W-:-:S02]  /*8b30*/  HADD2.F32 R61, -RZ, R90.H0_H0 ;  /* 0x2000005aff3d7230 */ /* 0x000fc40000004100 */
        /* <DEDUP_REMOVED lines=8> */
[----:B------:R-:W-:-:S03]  /*8bc0*/  FMUL R173, R62, R173 ;  /* 0x000000ad3ead7220 */ /* 0x000fc60000400000 */
[----:B------:R-:W-:Y:S04]  /*8bd0*/  LDS R49, [R12+0x80] ;  /* 0x000080000c317984 */ /* 0x000fe80000000800 */
[----:B------:R-:W1:Y:S01]  /*8be0*/  LDSM.16.M88.4 R96, [R146] ;  /* 0x000000009260783b */ /* 0x000e620000000200 */
[C---:B------:R-:W-:Y:S01]  /*8bf0*/  FFMA R88, R61.reuse, R173, R88 ;  /* 0x000000ad3d587223 */ /* 0x040fe20000000058 */
[----:B------:R-:W-:Y:S01]  /*8c00*/  FFMA R84, R61, R58, R84 ;  /* 0x0000003a3d547223 */ /* 0x000fe20000000054 */
[----:B------:R-:W-:Y:S01]  /*8c10*/  I2FP.F32.S32 R61, R68 ;  /* 0x00000044003d7245 */ /* 0x000fe20000201400 */
[----:B0-----:R-:W-:Y:S01]  /*8c20*/  IMMA.16832.S8.S8 R104, R104.ROW, R56.COL, RZ ;  /* 0x0000003868687237 */ /* 0x001fe20000405cff */
[----:B------:R-:W-:Y:S01]  /*8c30*/  I2FP.F32.S32 R161, R69 ;  /* 0x0000004500a17245 */ /* 0x000fe20000201400 */
[----:B------:R-:W-:Y:S01]  /*8c40*/  LDS R60, [R12+0x970] ;  /* 0x000970000c3c7984 */ /* 0x000fe20000000800 */
[----:B------:R-:W-:-:S02]  /*8c50*/  I2FP.F32.S32 R167, R70 ;  /* 0x0000004600a77245 */ /* 0x000fc40000201400 */
[----:B------:R-:W-:Y:S02]  /*8c60*/  I2FP.F32.S32 R173, R71 ;  /* 0x0000004700ad7245 */ /* 0x000fe40000201400 */
[----:B------:R-:W0:Y:S01]  /*8c70*/  LDSM.16.M88.4 R68, [R144] ;  /* 0x000000009044783b */ /* 0x000e220000000200 */
[----:B------:R-:W-:Y:S01]  /*8c80*/  IMMA.16832.S8.S8 R92, R92.ROW, R56.COL, RZ ;  /* 0x000000385c5c7237 */ /* 0x000fe20000405cff */
[----:B------:R-:W-:Y:S01]  /*8c90*/  FMUL R56, R50, R61 ;  /* 0x0000003d32387220 */ /* 0x000fe20000400000 */
[----:B------:R-:W-:Y:S02]  /*8ca0*/  I2FP.F32.S32 R61, R78 ;  /* 0x0000004e003d7245 */ /* 0x000fe40000201400 */
[----:B------:R-:W-:Y:S01]  /*8cb0*/  I2FP.F32.S32 R175, R76 ;  /* 0x0000004c00af7245 */ /* 0x000fe20000201400 */
[----:B------:R-:W-:Y:S02]  /*8cc0*/  HADD2.F32 R57, -RZ, R102.H0_H0 ;  /* 0x20000066ff397230 */ /* 0x000fe40000004100 */
[----:B------:R-:W-:Y:S01]  /*8cd0*/  FMUL R61, R66, R61 ;  /* 0x0000003d423d7220 */ /* 0x000fe20000400000 */
[----:B------:R-:W-:Y:S01]  /*8ce0*/  FMUL R167, R54, R167 ;  /* 0x000000a736a77220 */ /* 0x000fe20000400000 */
[C---:B------:R-:W-:Y:S01]  /*8cf0*/  FMUL R175, R62.reuse, R175 ;  /* 0x000000af3eaf7220 */ /* 0x040fe20000400000 */
[----:B------:R-:W-:Y:S01]  /*8d00*/  I2FP.F32.S32 R77, R77 ;  /* 0x0000004d004d7245 */ /* 0x000fe20000201400 */
[C---:B------:R-:W-:Y:S01]  /*8d10*/  FFMA R150, R57.reuse, R61, R150 ;  /* 0x0000003d39967223 */ /* 0x040fe20000000096 */
[C---:B------:R-:W-:Y:S01]  /*8d20*/  FFMA R101, R57.reuse, R56, R101 ;  /* 0x0000003839657223 */ /* 0x040fe20000000065 */
[C---:B------:R-:W-:Y:S01]  /*8d30*/  FFMA R148, R57.reuse, R167, R148 ;  /* 0x000000a739947223 */ /* 0x040fe20000000094 */
[----:B------:R-:W-:Y:S01]  /*8d40*/  FFMA R108, R57, R175, R108 ;  /* 0x000000af396c7223 */ /* 0x000fe2000000006c */
[----:B------:R-:W2:Y:S01]  /*8d50*/  LDS R61, [R12+0x980] ;  /* 0x000980000c3d7984 */ /* 0x000ea20000000800 */
[----:B------:R-:W-:Y:S01]  /*8d60*/  HADD2.F32 R110, -RZ, R110.H0_H0 ;  /* 0x2000006eff6e7230 */ /* 0x000fe20000004100 */
[----:B------:R-:W-:Y:S01]  /*8d70*/  I2FP.F32.S32 R57, R104 ;  /* 0x0000006800397245 */ /* 0x000fe20000201400 */
[----:B------:R-:W-:Y:S01]  /*8d80*/  FMUL R77, R62, R77 ;  /* 0x0000004d3e4d7220 */ /* 0x000fe20000400000 */
[----:B------:R-:W-:Y:S01]  /*8d90*/  I2FP.F32.S32 R79, R79 ;  /* 0x0000004f004f7245 */ /* 0x000fe20000201400 */
[----:B------:R-:W-:-:S02]  /*8da0*/  FMUL R161, R50, R161 ;  /* 0x000000a132a17220 */ /* 0x000fc40000400000 */
[----:B------:R-:W-:Y:S01]  /*8db0*/  FFMA R100, R110, R77, R100 ;  /* 0x0000004d6e647223 */ /* 0x000fe20000000064 */
        /* <DEDUP_REMOVED lines=8> */
[----:B------:R-:W-:Y:S01]  /*8e40*/  FMUL R179, R54, R77 ;  /* 0x0000004d36b37220 */ /* 0x000fe20000400000 */
[C---:B------:R-:W-:Y:S01]  /*8e50*/  FMUL R95, R62.reuse, R57 ;  /* 0x000000393e5f7220 */ /* 0x040fe20000400000 */
[----:B------:R-:W-:Y:S01]  /*8e60*/  I2FP.F32.S32 R105, R105 ;  /* 0x0000006900697245 */ /* 0x000fe20000201400 */
[----:B-1----:R-:W-:Y:S01]  /*8e70*/  IMMA.16832.S8.S8 R76, R96.ROW, R48.COL, RZ ;  /* 0x00000030604c7237 */ /* 0x002fe20000405cff */
[----:B------:R-:W-:Y:S01]  /*8e80*/  FMUL R62, R62, R93 ;  /* 0x0000005d3e3e7220 */ /* 0x000fe20000400000 */
[----:B------:R-:W-:Y:S01]  /*8e90*/  LDS R92, [R12+0x1270] ;  /* 0x001270000c5c7984 */ /* 0x000fe20000000800 */
[----:B------:R-:W-:-:S03]  /*8ea0*/  FMUL R56, R54, R173 ;  /* 0x000000ad36387220 */ /* 0x000fc60000400000 */
[----:B------:R-:W1:Y:S01]  /*8eb0*/  LDS R93, [R12+0x1280] ;  /* 0x001280000c5d7984 */ /* 0x000e620000000800 */
[----:B------:R-:W-:Y:S01]  /*8ec0*/  FMUL R50, R50, R105 ;  /* 0x0000006932327220 */ /* 0x000fe20000400000 */
[----:B------:R-:W-:Y:S01]  /*8ed0*/  FFMA R163, R110, R56, R163 ;  /* 0x000000386ea37223 */ /* 0x000fe200000000a3 */
[----:B------:R-:W-:Y:S02]  /*8ee0*/  HADD2.F32 R105, -RZ, R59.H0_H0 ;  /* 0x2000003bff697230 */ /* 0x000fe40000004100 */
[----:B0-----:R-:W-:Y:S01]  /*8ef0*/  IMMA.16832.S8.S8 R56, R68.ROW, R48.COL, RZ ;  /* 0x0000003044387237 */ /* 0x001fe20000405cff */
[----:B------:R-:W-:-:S05]  /*8f00*/  I2FP.F32.S32 R107, R107 ;  /* 0x0000006b006b7245 */ /* 0x000fca0000201400 */
[----:B------:R-:W-:Y:S01]  /*8f10*/  FMUL R54, R54, R107 ;  /* 0x0000006b36367220 */ /* 0x000fe20000400000 */
[----:B------:R-:W-:Y:S02]  /*8f20*/  I2FP.F32.S32 R107, R94 ;  /* 0x0000005e006b7245 */ /* 0x000fe40000201400 */
[----:B------:R-:W-:Y:S01]  /*8f30*/  I2FP.F32.S32 R76, R76 ;  /* 0x0000004c004c7245 */ /* 0x000fe20000201400 */
[----:B------:R-:W-:Y:S01]  /*8f40*/  HADD2.F32 R114, -RZ, R114.H0_H0 ;  /* 0x20000072ff727230 */ /* 0x000fe20000004100 */
[----:B------:R-:W-:Y:S01]  /*8f50*/  I2FP.F32.S32 R78, R78 ;  /* 0x0000004e004e7245 */ /* 0x000fe20000201400 */
[----:B------:R-:W-:Y:S02]  /*8f60*/  FMUL R90, R66, R107 ;  /* 0x0000006b425a7220 */ /* 0x000fe40000400000 */
[----:B------:R-:W-:Y:S01]  /*8f70*/  FMUL R76, R51, R76 ;  /* 0x0000004c334c7220 */ /* 0x000fe20000400000 */
[----:B------:R-:W-:Y:S02]  /*8f80*/  HADD2.F32 R205, -RZ, R75.H0_H0 ;  /* 0x2000004bffcd7230 */ /* 0x000fe40000004100 */
[C---:B------:R-:W-:Y:S01]  /*8f90*/  FFMA R113, R114.reuse, R74, R113 ;  /* 0x0000004a72717223 */ /* 0x040fe20000000071 */
[C---:B------:R-:W-:Y:S01]  /*8fa0*/  FFMA R179, R114.reuse, R179, R72 ;  /* 0x000000b372b37223 */ /* 0x040fe20000000048 */
[----:B------:R-:W-:Y:S01]  /*8fb0*/  FFMA R175, R114, R90, R73 ;  /* 0x0000005a72af7223 */ /* 0x000fe20000000049 */
[----:B------:R-:W-:Y:S01]  /*8fc0*/  I2FP.F32.S32 R56, R56 ;  /* 0x0000003800387245 */ /* 0x000fe20000201400 */
[----:B--2---:R-:W-:Y:S01]  /*8fd0*/  IMMA.16832.S8.S8 R72, R96.ROW, R60.COL, RZ ;  /* 0x0000003c60487237 */ /* 0x004fe20000405cff */
[----:B------:R-:W-:Y:S01]  /*8fe0*/  I2FP.F32.S32 R48, R77 ;  /* 0x0000004d00307245 */ /* 0x000fe20000201400 */
[----:B------:R-:W-:Y:S01]  /*8ff0*/  FFMA R207, R155, R76, R164 ;  /* 0x0000004c9bcf7223 */ /* 0x000fe200000000a4 */
[----:B------:R-:W-:Y:S01]  /*9000*/  I2FP.F32.S32 R90, R79 ;  /* 0x0000004f005a7245 */ /* 0x000fe20000201400 */
[----:B------:R-:W-:Y:S01]  /*9010*/  FMUL R49, R55, R78 ;  /* 0x0000004e37317220 */ /* 0x000fe20000400000 */
[----:B------:R-:W-:Y:S01]  /*9020*/  I2FP.F32.S32 R102, R57 ;  /* 0x0000003900667245 */ /* 0x000fe20000201400 */
[----:B------:R-:W-:-:S02]  /*9030*/  FMUL R57, R63, R56 ;  /* 0x000000383f397220 */ /* 0x000fc40000400000 */
[----:B------:R-:W-:Y:S01]  /*9040*/  IMMA.16832.S8.S8 R76, R68.ROW, R60.COL, RZ ;  /* 0x0000003c444c7237 */ /* 0x000fe20000405cff */
[----:B------:R-:W-:Y:S01]  /*9050*/  LDS R60, [R12+0x1b70] ;  /* 0x001b70000c3c7984 */ /* 0x000fe20000000800 */
[----:B------:R-:W-:Y:S02]  /*9060*/  I2FP.F32.S32 R58, R58 ;  /* 0x0000003a003a7245 */ /* 0x000fe40000201400 */
[----:B------:R-:W-:Y:S01]  /*9070*/  I2FP.F32.S32 R106, R59 ;  /* 0x0000003b006a7245 */ /* 0x000fe20000201400 */
[----:B------:R-:W0:Y:S01]  /*9080*/  LDS R61, [R12+0x1b80] ;  /* 0x001b80000c3d7984 */ /* 0x000e220000000800 */
[C---:B------:R-:W-:Y:S01]  /*9090*/  FFMA R208, R155.reuse, R49, R208 ;  /* 0x000000319bd07223 */ /* 0x040fe200000000d0 */
[----:B------:R-:W-:Y:S01]  /*90a0*/  FFMA R94, R155, R57, R162 ;  /* 0x000000399b5e7223 */ /* 0x000fe200000000a2 */
[----:B------:R-:W-:Y:S01]  /*90b0*/  FMUL R48, R51, R48 ;  /* 0x0000003033307220 */ /* 0x000fe20000400000 */
[----:B------:R-:W-:Y:S01]  /*90c0*/  FMUL R49, R55, R90 ;  /* 0x0000005a37317220 */ /* 0x000fe20000400000 */
[----:B------:R-:W-:Y:S01]  /*90d0*/  FMUL R102, R63, R102 ;  /* 0x000000663f667220 */ /* 0x000fe20000400000 */
[C---:B------:R-:W-:Y:S01]  /*90e0*/  FMUL R59, R67.reuse, R58 ;  /* 0x0000003a433b7220 */ /* 0x040fe20000400000 */
[----:B------:R-:W-:Y:S01]  /*90f0*/  FMUL R57, R67, R106 ;  /* 0x0000006a43397220 */ /* 0x000fe20000400000 */
[----:B------:R-:W-:Y:S01]  /*9100*/  FFMA R112, R114, R95, R112 ;  /* 0x0000005f72707223 */ /* 0x000fe20000000070 */
[C---:B------:R-:W-:Y:S01]  /*9110*/  FFMA R201, R105.reuse, R48, R174 ;  /* 0x0000003069c97223 */ /* 0x040fe200000000ae */
[C---:B------:R-:W-:Y:S01]  /*9120*/  FFMA R202, R105.reuse, R49, R172 ;  /* 0x0000003169ca7223 */ /* 0x040fe200000000ac */
[----:B------:R-:W-:Y:S01]  /*9130*/  FFMA R95, R105, R102, R171 ;  /* 0x00000066695f7223 */ /* 0x000fe200000000ab */
[----:B------:R-:W-:Y:S01]  /*9140*/  FFMA R104, R155, R59, R160 ;  /* 0x0000003b9b687223 */ /* 0x000fe200000000a0 */
[----:B------:R-:W-:Y:S01]  /*9150*/  FFMA R105, R105, R57, R170 ;  /* 0x0000003969697223 */ /* 0x000fe200000000aa */
[----:B------:R-:W-:Y:S01]  /*9160*/  LDS R48, [R12+0x2470] ;  /* 0x002470000c307984 */ /* 0x000fe20000000800 */
[----:B-1----:R-:W-:Y:S01]  /*9170*/  IMMA.16832.S8.S8 R56, R96.ROW, R92.COL, RZ ;  /* 0x0000005c60387237 */ /* 0x002fe20000405cff */
[----:B------:R-:W-:-:S02]  /*9180*/  I2FP.F32.S32 R90, R72 ;  /* 0x00000048005a7245 */ /* 0x000fc40000201400 */
[----:B------:R-:W1:Y:S01]  /*9190*/  LDS R49, [R12+0x2480] ;  /* 0x002480000c317984 */ /* 0x000e620000000800 */
[----:B------:R-:W-:Y:S02]  /*91a0*/  I2FP.F32.S32 R102, R73 ;  /* 0x0000004900667245 */ /* 0x000fe40000201400 */
[----:B------:R-:W-:Y:S02]  /*91b0*/  I2FP.F32.S32 R106, R74 ;  /* 0x0000004a006a7245 */ /* 0x000fe40000201400 */
[----:B------:R-:W-:Y:S02]  /*91c0*/  I2FP.F32.S32 R110, R75 ;  /* 0x0000004b006e7245 */ /* 0x000fe40000201400 */
[----:B------:R-:W-:Y:S01]  /*91d0*/  IMMA.16832.S8.S8 R72, R68.ROW, R92.COL, RZ ;  /* 0x0000005c44487237 */ /* 0x000fe20000405cff */
[----:B------:R-:W-:Y:S02]  /*91e0*/  I2FP.F32.S32 R76, R76 ;  /* 0x0000004c004c7245 */ /* 0x000fe40000201400 */
        /* <DEDUP_REMOVED lines=8> */
[----:B------:R-:W-:Y:S01]  /*9270*/  FFMA R203, R205, R203, R154 ;  /* 0x000000cbcdcb7223 */ /* 0x000fe2000000009a */
[----:B------:R-:W-:-:S02]  /*9280*/  HADD2.F32 R83, -RZ, R83.H0_H0 ;  /* 0x20000053ff537230 */ /* 0x000fc40000004100 */
[----:B------:R-:W-:Y:S01]  /*9290*/  FFMA R205, R205, R77, R152 ;  /* 0x0000004dcdcd7223 */ /* 0x000fe20000000098 */
[----:B------:R-:W-:Y:S01]  /*92a0*/  FMUL R77, R63, R114 ;  /* 0x000000723f4d7220 */ /* 0x000fe20000400000 */
[----:B------:R-:W-:Y:S02]  /*92b0*/  I2FP.F32.S32 R76, R56 ;  /* 0x00000038004c7245 */ /* 0x000fe40000201400 */
[----:B------:R-:W-:Y:S02]  /*92c0*/  I2FP.F32.S32 R144, R79 ;  /* 0x0000004f00907245 */ /* 0x000fe40000201400 */
[----:B------:R-:W-:Y:S01]  /*92d0*/  I2FP.F32.S32 R78, R57 ;  /* 0x00000039004e7245 */ /* 0x000fe20000201400 */
[----:B------:R-:W-:Y:S01]  /*92e0*/  FMUL R102, R51, R102 ;  /* 0x0000006633667220 */ /* 0x000fe20000400000 */
[----:B------:R-:W-:Y:S01]  /*92f0*/  FFMA R204, R83, R77, R178 ;  /* 0x0000004d53cc7223 */ /* 0x000fe200000000b2 */
[----:B------:R-:W-:Y:S01]  /*9300*/  FMUL R77, R51, R76 ;  /* 0x0000004c334d7220 */ /* 0x000fe20000400000 */
[----:B------:R-:W-:-:S02]  /*9310*/  HADD2.F32 R86, -RZ, R87.H0_H0 ;  /* 0x20000057ff567230 */ /* 0x000fc40000004100 */
[----:B------:R-:W-:Y:S01]  /*9320*/  FMUL R79, R67, R144 ;  /* 0x00000090434f7220 */ /* 0x000fe20000400000 */
[----:B------:R-:W-:Y:S01]  /*9330*/  HADD2.F32 R91, -RZ, R91.H0_H0 ;  /* 0x2000005bff5b7230 */ /* 0x000fe20000004100 */
[----:B------:R-:W-:Y:S01]  /*9340*/  I2FP.F32.S32 R76, R73 ;  /* 0x00000049004c7245 */ /* 0x000fe20000201400 */
[----:B------:R-:W-:Y:S01]  /*9350*/  FMUL R78, R51, R78 ;  /* 0x0000004e334e7220 */ /* 0x000fe20000400000 */
[----:B------:R-:W-:Y:S01]  /*9360*/  FMUL R93, R55, R110 ;  /* 0x0000006e375d7220 */ /* 0x000fe20000400000 */
[----:B------:R-:W-:Y:S01]  /*9370*/  FFMA R92, R83, R102, R182 ;  /* 0x00000066535c7223 */ /* 0x000fe200000000b6 */
[----:B------:R-:W-:Y:S02]  /*9380*/  I2FP.F32.S32 R90, R58 ;  /* 0x0000003a005a7245 */ /* 0x000fe40000201400 */
[----:B------:R-:W-:Y:S02]  /*9390*/  I2FP.F32.S32 R102, R59 ;  /* 0x0000003b00667245 */ /* 0x000fe40000201400 */
[----:B------:R-:W-:Y:S01]  /*93a0*/  I2FP.F32.S32 R110, R72 ;  /* 0x00000048006e7245 */ /* 0x000fe20000201400 */
[----:B0-----:R-:W-:Y:S01]  /*93b0*/  IMMA.16832.S8.S8 R56, R96.ROW, R60.COL, RZ ;  /* 0x0000003c60387237 */ /* 0x001fe20000405cff */
[----:B------:R-:W-:-:S02]  /*93c0*/  I2FP.F32.S32 R114, R74 ;  /* 0x0000004a00727245 */ /* 0x000fc40000201400 */
[----:B------:R-:W-:Y:S01]  /*93d0*/  I2FP.F32.S32 R144, R75 ;  /* 0x0000004b00907245 */ /* 0x000fe20000201400 */
[----:B------:R-:W-:Y:S01]  /*93e0*/  FFMA R206, R83, R79, R176 ;  /* 0x0000004f53ce7223 */ /* 0x000fe200000000b0 */
[----:B------:R-:W-:Y:S01]  /*93f0*/  FFMA R106, R86, R77, R196 ;  /* 0x0000004d566a7223 */ /* 0x000fe200000000c4 */
[----:B------:R-:W-:Y:S02]  /*9400*/  FFMA R107, R91, R78, R194 ;  /* 0x0000004e5b6b7223 */ /* 0x000fe400000000c2 */
[----:B------:R-:W-:Y:S01]  /*9410*/  IMMA.16832.S8.S8 R72, R68.ROW, R60.COL, RZ ;  /* 0x0000003c44487237 */ /* 0x000fe20000405cff */
[----:B------:R-:W-:Y:S02]  /*9420*/  FMUL R61, R63, R76 ;  /* 0x0000004c3f3d7220 */ /* 0x000fe40000400000 */
[----:B------:R-:W0:Y:S05]  /*9430*/  LDS.128 R76, [R13+0x2490] ;  /* 0x002490000d4c7984 */ /* 0x000e2a0000000c00 */
[----:B-1----:R-:W-:Y:S01]  /*9440*/  IMMA.16832.S8.S8 R96, R96.ROW, R48.COL, RZ ;  /* 0x0000003060607237 */ /* 0x002fe20000405cff */
[----:B------:R-:W-:-:S10]  /*9450*/  HADD2.F32 R103, -RZ, R103.H0_H0 ;  /* 0x20000067ff677230 */ /* 0x000fd40000004100 */
[----:B------:R-:W-:Y:S01]  /*9460*/  I2FP.F32.S32 R72, R72 ;  /* 0x0000004800487245 */ /* 0x000fe20000201400 */
[----:B------:R-:W-:Y:S01]  /*9470*/  IMMA.16832.S8.S8 R68, R68.ROW, R48.COL, RZ ;  /* 0x0000003044447237 */ /* 0x000fe20000405cff */
[----:B------:R-:W-:-:S03]  /*9480*/  I2FP.F32.S32 R48, R73 ;  /* 0x0000004900307245 */ /* 0x000fc60000201400 */
        /* <DEDUP_REMOVED lines=9> */
[C---:B------:R-:W-:Y:S01]  /*9520*/  FMUL R56, R51.reuse, R56 ;  /* 0x0000003833387220 */ /* 0x040fe20000400000 */
[C---:B------:R-:W-:Y:S01]  /*9530*/  FMUL R60, R51.reuse, R60 ;  /* 0x0000003c333c7220 */ /* 0x040fe20000400000 */
[C---:B------:R-:W-:Y:S01]  /*9540*/  FMUL R96, R51.reuse, R96 ;  /* 0x0000006033607220 */ /* 0x040fe20000400000 */
[----:B------:R-:W-:Y:S01]  /*9550*/  FMUL R51, R51, R48 ;  /* 0x0000003033337220 */ /* 0x000fe20000400000 */
[----:B------:R-:W-:-:S02]  /*9560*/  VIADD R138, R138, 0x8 ;  /* 0x000000088a8a7836 */ /* 0x000fc40000000000 */
[----:B------:R-:W-:Y:S01]  /*9570*/  FMUL R58, R55, R58 ;  /* 0x0000003a373a7220 */ /* 0x000fe20000400000 */
[----:B------:R-:W-:Y:S01]  /*9580*/  I2FP.F32.S32 R48, R99 ;  /* 0x0000006300307245 */ /* 0x000fe20000201400 */
[----:B------:R-:W-:Y:S01]  /*9590*/  FFMA R194, R82, R49, R100 ;  /* 0x0000003152c27223 */ /* 0x000fe20000000064 */
[----:B0-----:R-:W-:Y:S02]  /*95a0*/  HADD2.F32 R49, -RZ, R76.H0_H0 ;  /* 0x2000004cff317230 */ /* 0x001fe40000004100 */
[----:B------:R-:W-:Y:S01]  /*95b0*/  FMUL R114, R67, R114 ;  /* 0x0000007243727220 */ /* 0x000fe20000400000 */
[----:B------:R-:W-:Y:S01]  /*95c0*/  FFMA R197, R103, R58, R148 ;  /* 0x0000003a67c57223 */ /* 0x000fe20000000094 */
[----:B------:R-:W-:Y:S01]  /*95d0*/  ISETP.GE.AND P2, PT, R138, R153, PT ;  /* 0x000000998a00720c */ /* 0x000fe20003f46270 */
[----:B------:R-:W-:Y:S01]  /*95e0*/  FMUL R90, R55, R90 ;  /* 0x0000005a375a7220 */ /* 0x000fe20000400000 */
[----:B------:R-:W-:Y:S01]  /*95f0*/  FMUL R110, R63, R110 ;  /* 0x0000006e3f6e7220 */ /* 0x000fe20000400000 */
[----:B------:R-:W-:Y:S01]  /*9600*/  FMUL R221, R67, R144 ;  /* 0x0000009043dd7220 */ /* 0x000fe20000400000 */
[----:B------:R-:W-:Y:S01]  /*9610*/  FMUL R58, R55, R48 ;  /* 0x00000030373a7220 */ /* 0x000fe20000400000 */
[----:B------:R-:W-:-:S02]  /*9620*/  HADD2.F32 R48, -RZ, R77.H0_H0 ;  /* 0x2000004dff307230 */ /* 0x000fc40000004100 */
[----:B------:R-:W-:Y:S01]  /*9630*/  FMUL R65, R65, R168 ;  /* 0x000000a841417220 */ /* 0x000fe20000400000 */
[----:B------:R-:W-:Y:S01]  /*9640*/  FMUL R102, R55, R102 ;  /* 0x0000006637667220 */ /* 0x000fe20000400000 */
[----:B------:R-:W-:Y:S01]  /*9650*/  FFMA R196, R103, R56, R101 ;  /* 0x0000003867c47223 */ /* 0x000fe20000000065 */
[----:B------:R-:W-:Y:S01]  /*9660*/  I2FP.F32.S32 R68, R68 ;  /* 0x0000004400447245 */ /* 0x000fe20000201400 */
[C---:B------:R-:W-:Y:S01]  /*9670*/  FFMA R85, R49.reuse, R85, R156 ;  /* 0x0000005531557223 */ /* 0x040fe2000000009c */
[C---:B------:R-:W-:Y:S01]  /*9680*/  FFMA R52, R49.reuse, R52, R159 ;  /* 0x0000003431347223 */ /* 0x040fe2000000009f */
[C---:B------:R-:W-:Y:S01]  /*9690*/  FFMA R158, R49.reuse, R89, R158 ;  /* 0x00000059319e7223 */ /* 0x040fe2000000009e */
[----:B------:R-:W-:Y:S01]  /*96a0*/  FFMA R64, R49, R64, R157 ;  /* 0x0000004031407223 */ /* 0x000fe2000000009d */
[C---:B------:R-:W-:Y:S01]  /*96b0*/  FFMA R219, R86.reuse, R114, R183 ;  /* 0x0000007256db7223 */ /* 0x040fe200000000b7 */
[----:B------:R-:W-:Y:S01]  /*96c0*/  I2FP.F32.S32 R56, R69 ;  /* 0x0000004500387245 */ /* 0x000fe20000201400 */
[C---:B------:R-:W-:Y:S01]  /*96d0*/  FFMA R169, R86.reuse, R90, R195 ;  /* 0x0000005a56a97223 */ /* 0x040fe200000000c3 */
[----:B------:R-:W-:Y:S01]  /*96e0*/  FFMA R217, R86, R110, R185 ;  /* 0x0000006e56d97223 */ /* 0x000fe200000000b9 */
[C---:B------:R-:W-:Y:S01]  /*96f0*/  FFMA R221, R91.reuse, R221, R84 ;  /* 0x000000dd5bdd7223 */ /* 0x040fe20000000054 */
[----:B------:R-:W-:Y:S01]  /*9700*/  FFMA R183, R82, R60, R109 ;  /* 0x0000003c52b77223 */ /* 0x000fe2000000006d */
[----:B------:R-:W-:Y:S01]  /*9710*/  I2FP.F32.S32 R84, R59 ;  /* 0x0000003b00547245 */ /* 0x000fe20000201400 */
[----:B------:R-:W-:Y:S01]  /*9720*/  HADD2.F32 R78, -RZ, R78.H0_H0 ;  /* 0x2000004eff4e7230 */ /* 0x000fe20000004100 */
        /* <DEDUP_REMOVED lines=8> */
[----:B------:R-:W-:Y:S01]  /*97b0*/  I2FP.F32.S32 R60, R71 ;  /* 0x00000047003c7245 */ /* 0x000fe20000201400 */
[C---:B------:R-:W-:Y:S01]  /*97c0*/  FFMA R81, R48.reuse, R81, R158 ;  /* 0x0000005130517223 */ /* 0x040fe2000000009e */
[----:B------:R-:W-:Y:S01]  /*97d0*/  FFMA R65, R48, R65, R64 ;  /* 0x0000004130417223 */ /* 0x000fe20000000040 */
[C---:B------:R-:W-:Y:S01]  /*97e0*/  FMUL R181, R63.reuse, R68 ;  /* 0x000000443fb57220 */ /* 0x040fe20000400000 */
[----:B------:R-:W-:Y:S01]  /*97f0*/  FMUL R63, R63, R56 ;  /* 0x000000383f3f7220 */ /* 0x000fe20000400000 */
[----:B------:R-:W-:-:S02]  /*9800*/  HADD2.F32 R56, -RZ, R115.H0_H0 ;  /* 0x20000073ff387230 */ /* 0x000fc40000004100 */
[----:B------:R-:W-:Y:S01]  /*9810*/  FMUL R199, R67, R74 ;  /* 0x0000004a43c77220 */ /* 0x000fe20000400000 */
[----:B------:R-:W-:Y:S02]  /*9820*/  HADD2.F32 R79, -RZ, R79.H0_H0 ;  /* 0x2000004fff4f7230 */ /* 0x000fe40000004100 */
        /* <DEDUP_REMOVED lines=9> */
[----:B------:R-:W-:Y:S01]  /*98c0*/  FFMA R93, R83, R93, R180 ;  /* 0x0000005d535d7223 */ /* 0x000fe200000000b4 */
[----:B------:R-:W-:Y:S01]  /*98d0*/  FFMA R220, R91, R61, R88 ;  /* 0x0000003d5bdc7223 */ /* 0x000fe20000000058 */
        /* <DEDUP_REMOVED lines=14> */
.L_x_633:
[----:B------:R-:W-:Y:S01]  /*99c0*/  BSSY.RECONVERGENT B0, `(.L_x_635) ;  /* 0x000000b000007945 */ /* 0x000fe20003800200 */
[----:B------:R-:W-:-:S03]  /*99d0*/  SHF.R.S32.HI R43, RZ, 0x1f, R42 ;  /* 0x0000001fff2b7819 */ /* 0x000fc6000001142a */
        /* <DEDUP_REMOVED lines=9> */
.L_x_636:
[----:B------:R-:W-:Y:S05]  /*9a70*/  BSYNC.RECONVERGENT B0 ;  /* 0x0000000000007941 */ /* 0x000fea0003800200 */
.L_x_635:
        /* <DEDUP_REMOVED lines=10> */
.L_x_638:
[----:B------:R-:W-:Y:S05]  /*9b20*/  BSYNC.RECONVERGENT B0 ;  /* 0x0000000000007941 */ /* 0x000fea0003800200 */
.L_x_637:
        /* <DEDUP_REMOVED lines=11> */
.L_x_640:
[----:B------:R-:W-:Y:S05]  /*9be0*/  BSYNC.RECONVERGENT B0 ;  /* 0x0000000000007941 */ /* 0x000fea0003800200 */
.L_x_639:
        /* <DEDUP_REMOVED lines=11> */
.L_x_642:
[----:B------:R-:W-:Y:S05]  /*9ca0*/  BSYNC.RECONVERGENT B0 ;  /* 0x0000000000007941 */ /* 0x000fea0003800200 */
.L_x_641:
[----:B------:R-:W-:Y:S01]  /*9cb0*/  BSSY.RECONVERGENT B0, `(.L_x_643) ;  /* 0x000000c000007945 */ /* 0x000fe20003800200 */
[-C--:B------:R-:W-:Y:S02]  /*9cc0*/  ISETP.GE.AND P2, PT, R141, R40.reuse, PT ;  /* 0x000000288d00720c */ /* 0x080fe40003f46270 */
[----:B------:R-:W-:Y:S01]  /*9cd0*/  ISETP.GE.AND P3, PT, R139, R40, PT ;  /* 0x000000288b00720c */ /* 0x000fe20003f66270 */
[----:B------:R-:W-:-:S12]  /*9ce0*/  @P4 BRA `(.L_x_644) ;  /* 0x0000000000204947 */ /* 0x000fd80003800000 */
        /* <DEDUP_REMOVED lines=8> */
.L_x_644:
[----:B------:R-:W-:Y:S05]  /*9d70*/  BSYNC.RECONVERGENT B0 ;  /* 0x0000000000007941 */ /* 0x000fea0003800200 */
.L_x_643:
        /* <DEDUP_REMOVED lines=10> */
.L_x_646:
[----:B------:R-:W-:Y:S05]  /*9e20*/  BSYNC.RECONVERGENT B0 ;  /* 0x0000000000007941 */ /* 0x000fea0003800200 */
.L_x_645:
        /* <DEDUP_REMOVED lines=11> */
.L_x_648:
[----:B------:R-:W-:Y:S05]  /*9ee0*/  BSYNC.RECONVERGENT B0 ;  /* 0x0000000000007941 */ /* 0x000fea0003800200 */
.L_x_647:
        /* <DEDUP_REMOVED lines=11> */
.L_x_650:
[----:B------:R-:W-:Y:S05]  /*9fa0*/  BSYNC.RECONVERGENT B0 ;  /* 0x0000000000007941 */ /* 0x000fea0003800200 */
.L_x_649:
        /* <DEDUP_REMOVED lines=10> */
.L_x_652:
[----:B------:R-:W-:Y:S05]  /*a050*/  BSYNC.RECONVERGENT B0 ;  /* 0x0000000000007941 */ /* 0x000fea0003800200 */
.L_x_651:
        /* <DEDUP_REMOVED lines=10> */
.L_x_654:
[----:B------:R-:W-:Y:S05]  /*a100*/  BSYNC.RECONVERGENT B0 ;  /* 0x0000000000007941 */ /* 0x000fea0003800200 */
.L_x_653:
        /* <DEDUP_REMOVED lines=11> */
.L_x_656:
[----:B------:R-:W-:Y:S05]  /*a1c0*/  BSYNC.RECONVERGENT B0 ;  /* 0x0000000000007941 */ /* 0x000fea0003800200 */
.L_x_655:
        /* <DEDUP_REMOVED lines=11> */
.L_x_658:
[----:B------:R-:W-:Y:S05]  /*a280*/  BSYNC.RECONVERGENT B0 ;  /* 0x0000000000007941 */ /* 0x000fea0003800200 */
.L_x_657:
[----:B------:R-:W-:Y:S01]  /*a290*/  BSSY.RECONVERGENT B0, `(.L_x_659) ;  /* 0x000000c000007945 */ /* 0x000fe20003800200 */
[-C--:B------:R-:W-:Y:S02]  /*a2a0*/  ISETP.GE.AND P5, PT, R137, R40.reuse, PT ;  /* 0x000000288900720c */ /* 0x080fe40003fa6270 */
[----:B------:R-:W-:Y:S01]  /*a2b0*/  ISETP.GE.AND P4, PT, R135, R40, PT ;  /* 0x000000288700720c */ /* 0x000fe20003f86270 */
[----:B------:R-:W-:-:S12]  /*a2c0*/  @P1 BRA `(.L_x_660) ;  /* 0x0000000000201947 */ /* 0x000fd80003800000 */
        /* <DEDUP_REMOVED lines=8> */
.L_x_660:
[----:B------:R-:W-:Y:S05]  /*a350*/  BSYNC.RECONVERGENT B0 ;  /* 0x0000000000007941 */ /* 0x000fea0003800200 */
.L_x_659:
        /* <DEDUP_REMOVED lines=10> */
.L_x_662:
[----:B------:R-:W-:Y:S05]  /*a400*/  BSYNC.RECONVERGENT B0 ;  /* 0x0000000000007941 */ /* 0x000fea0003800200 */
.L_x_661:
        /* <DEDUP_REMOVED lines=11> */
.L_x_664:
[----:B------:R-:W-:Y:S05]  /*a4c0*/  BSYNC.RECONVERGENT B0 ;  /* 0x0000000000007941 */ /* 0x000fea0003800200 */
.L_x_663:
        /* <DEDUP_REMOVED lines=11> */
.L_x_666:
[----:B------:R-:W-:Y:S05]  /*a580*/  BSYNC.RECONVERGENT B0 ;  /* 0x0000000000007941 */ /* 0x000fea0003800200 */
.L_x_665:
        /* <DEDUP_REMOVED lines=10> */
.L_x_668:
[----:B------:R-:W-:Y:S05]  /*a630*/  BSYNC.RECONVERGENT B0 ;  /* 0x0000000000007941 */ /* 0x000fea0003800200 */
.L_x_667:
        /* <DEDUP_REMOVED lines=10> */
.L_x_670:
[----:B------:R-:W-:Y:S05]  /*a6e0*/  BSYNC.RECONVERGENT B0 ;  /* 0x0000000000007941 */ /* 0x000fea0003800200 */
.L_x_669:
        /* <DEDUP_REMOVED lines=11> */
.L_x_672:
[----:B------:R-:W-:Y:S05]  /*a7a0*/  BSYNC.RECONVERGENT B0 ;  /* 0x0000000000007941 */ /* 0x000fea0003800200 */
.L_x_671:
        /* <DEDUP_REMOVED lines=11> */
.L_x_674:
[----:B------:R-:W-:Y:S05]  /*a860*/  BSYNC.RECONVERGENT B0 ;  /* 0x0000000000007941 */ /* 0x000fea0003800200 */
.L_x_673:
[----:B------:R-:W-:Y:S01]  /*a870*/  IADD3.X R0, PT, PT, R123, R0, RZ, P0, !PT ;  /* 0x000000007b007210 */ /* 0x000fe200007fe4ff */
[----:B------:R-:W-:Y:S01]  /*a880*/  BSSY.RECONVERGENT B0, `(.L_x_675) ;  /* 0x000000e000007945 */ /* 0x000fe20003800200 */
[-C--:B------:R-:W-:Y:S02]  /*a890*/  ISETP.GE.AND P6, PT, R133, R40.reuse, PT ;  /* 0x000000288500720c */ /* 0x080fe40003fc6270 */
[-C--:B------:R-:W-:Y:S02]  /*a8a0*/  ISETP.GE.AND P2, PT, R131, R40.reuse, PT ;  /* 0x000000288300720c */ /* 0x080fe40003f46270 */
[----:B------:R-:W-:Y:S02]  /*a8b0*/  ISETP.GE.AND P1, PT, R129, R40, PT ;  /* 0x000000288100720c */ /* 0x000fe40003f26270 */
[----:B------:R-:W-:Y:S01]  /*a8c0*/  LOP3.LUT R48, R0, R123, RZ, 0xfc, !PT ;  /* 0x0000007b00307212 */ /* 0x000fe200078efcff */
        /* <DEDUP_REMOVED lines=9> */
.L_x_676:
[----:B------:R-:W-:Y:S05]  /*a960*/  BSYNC.RECONVERGENT B0 ;  /* 0x0000000000007941 */ /* 0x000fea0003800200 */
.L_x_675:
        /* <DEDUP_REMOVED lines=10> */
.L_x_678:
[----:B------:R-:W-:Y:S05]  /*aa10*/  BSYNC.RECONVERGENT B0 ;  /* 0x0000000000007941 */ /* 0x000fea0003800200 */
.L_x_677:
        /* <DEDUP_REMOVED lines=11> */
.L_x_680:
[----:B------:R-:W-:Y:S05]  /*aad0*/  BSYNC.RECONVERGENT B0 ;  /* 0x0000000000007941 */ /* 0x000fea0003800200 */
.L_x_679:
        /* <DEDUP_REMOVED lines=12> */
.L_x_682:
[----:B------:R-:W-:Y:S05]  /*aba0*/  BSYNC.RECONVERGENT B0 ;  /* 0x0000000000007941 */ /* 0x000fea0003800200 */
.L_x_681:
        /* <DEDUP_REMOVED lines=10> */
.L_x_684:
[----:B------:R-:W-:Y:S05]  /*ac50*/  BSYNC.RECONVERGENT B0 ;  /* 0x0000000000007941 */ /* 0x000fea0003800200 */
.L_x_683:
        /* <DEDUP_REMOVED lines=10> */
.L_x_686:
[----:B------:R-:W-:Y:S05]  /*ad00*/  BSYNC.RECONVERGENT B0 ;  /* 0x0000000000007941 */ /* 0x000fea0003800200 */
.L_x_685:
        /* <DEDUP_REMOVED lines=11> */
.L_x_688:
[----:B------:R-:W-:Y:S05]  /*adc0*/  BSYNC.RECONVERGENT B0 ;  /* 0x0000000000007941 */ /* 0x000fea0003800200 */
.L_x_687:
        /* <DEDUP_REMOVED lines=11> */
.L_x_690:
[----:B------:R-:W-:Y:S05]  /*ae80*/  BSYNC.RECONVERGENT B0 ;  /* 0x0000000000007941 */ /* 0x000fea0003800200 */
.L_x_689:
        /* <DEDUP_REMOVED lines=10> */
.L_x_692:
[----:B------:R-:W-:Y:S05]  /*af30*/  BSYNC.RECONVERGENT B0 ;  /* 0x0000000000007941 */ /* 0x000fea0003800200 */
.L_x_691:
        /* <DEDUP_REMOVED lines=10> */
.L_x_694:
[----:B------:R-:W-:Y:S05]  /*afe0*/  BSYNC.RECONVERGENT B0 ;  /* 0x0000000000007941 */ /* 0x000fea0003800200 */
.L_x_693:
        /* <DEDUP_REMOVED lines=11> */
.L_x_696:
[----:B------:R-:W-:Y:S05]  /*b0a0*/  BSYNC.RECONVERGENT B0 ;  /* 0x0000000000007941 */ /* 0x000fea0003800200 */
.L_x_695:
        /* <DEDUP_REMOVED lines=11> */
.L_x_698:
[----:B------:R-:W-:Y:S05]  /*b160*/  BSYNC.RECONVERGENT B0 ;  /* 0x0000000000007941 */ /* 0x000fea0003800200 */
.L_x_697:
        /* <DEDUP_REMOVED lines=10> */
.L_x_700:
[----:B------:R-:W-:Y:S05]  /*b210*/  BSYNC.RECONVERGENT B0 ;  /* 0x0000000000007941 */ /* 0x000fea0003800200 */
.L_x_699:
        /* <DEDUP_REMOVED lines=10> */
.L_x_702:
[----:B------:R-:W-:Y:S05]  /*b2c0*/  BSYNC.RECONVERGENT B0 ;  /* 0x0000000000007941 */ /* 0x000fea0003800200 */
.L_x_701:
        /* <DEDUP_REMOVED lines=11> */
.L_x_704:
[----:B------:R-:W-:Y:S05]  /*b380*/  BSYNC.RECONVERGENT B0 ;  /* 0x0000000000007941 */ /* 0x000fea0003800200 */
.L_x_703:
        /* <DEDUP_REMOVED lines=11> */
.L_x_706:
[----:B------:R-:W-:Y:S05]  /*b440*/  BSYNC.RECONVERGENT B0 ;  /* 0x0000000000007941 */ /* 0x000fea0003800200 */
.L_x_705:
        /* <DEDUP_REMOVED lines=10> */
.L_x_708:
[----:B------:R-:W-:Y:S05]  /*b4f0*/  BSYNC.RECONVERGENT B0 ;  /* 0x0000000000007941 */ /* 0x000fea0003800200 */
.L_x_707:
        /* <DEDUP_REMOVED lines=10> */
.L_x_710:
[----:B------:R-:W-:Y:S05]  /*b5a0*/  BSYNC.RECONVERGENT B0 ;  /* 0x0000000000007941 */ /* 0x000fea0003800200 */
.L_x_709:
        /* <DEDUP_REMOVED lines=11> */
.L_x_712:
[----:B------:R-:W-:Y:S05]  /*b660*/  BSYNC.RECONVERGENT B0 ;  /* 0x0000000000007941 */ /* 0x000fea0003800200 */
.L_x_711:
        /* <DEDUP_REMOVED lines=11> */
.L_x_714:
[----:B------:R-:W-:Y:S05]  /*b720*/  BSYNC.RECONVERGENT B0 ;  /* 0x0000000000007941 */ /* 0x000fea0003800200 */
.L_x_713:
[----:B------:R-:W-:Y:S05]  /*b730*/  @P0 BRA `(.L_x_715) ;  /* 0x00000000004c0947 */ /* 0x000fea0003800000 */
[----:B01234-:R-:W0:Y:S01]  /*b740*/  I2F.U32.RP R45, R153 ;  /* 0x00000099002d7306 */ /* 0x01fe220000209000 */
[----:B------:R-:W-:Y:S01]  /*b750*/  IMAD.MOV R49, RZ, RZ, -R153 ;  /* 0x000000ffff317224 */ /* 0x000fe200078e0a99 */
[----:B------:R-:W-:-:S06]  /*b760*/  ISETP.NE.U32.AND P1, PT, R153, RZ, PT ;  /* 0x000000ff9900720c */ /* 0x000fcc0003f25070 */
[----:B0-----:R-:W0:Y:S02]  /*b770*/  MUFU.RCP R45, R45 ;  /* 0x0000002d002d7308 */ /* 0x001e240000001000 */
[----:B0-----:R-:W-:Y:S02]  /*b780*/  VIADD R42, R45, 0xffffffe ;  /* 0x0ffffffe2d2a7836 */ /* 0x001fe40000000000 */
[----:B------:R-:W-:-:S04]  /*b790*/  IMAD.MOV.U32 R45, RZ, RZ, RZ ;  /* 0x000000ffff2d7224 */ /* 0x000fc800078e00ff */
        /* <DEDUP_REMOVED lines=13> */
.L_x_715:
[----:B0-----:R-:W-:Y:S01]  /*b870*/  IMAD.MOV.U32 R42, RZ, RZ, R0 ;  /* 0x000000ffff2a7224 */ /* 0x001fe200078e0000 */
[----:B------:R-:W-:-:S07]  /*b880*/  MOV R52, 0xb8a0 ;  /* 0x0000b8a000347802 */ /* 0x000fce0000000f00 */
[----:B-1234-:R-:W-:Y:S05]  /*b890*/  CALL.REL.NOINC `($__internal_17_$__cuda_sm20_rem_s64) ;  /* 0x0000009400a47944 */ /* 0x01efea0003c00000 */
[----:B------:R-:W-:Y:S01]  /*b8a0*/  MOV R44, R40 ;  /* 0x00000028002c7202 */ /* 0x000fe20000000f00 */
[----:B------:R-:W-:-:S07]  /*b8b0*/  IMAD.MOV.U32 R45, RZ, RZ, R49 ;  /* 0x000000ffff2d7224 */ /* 0x000fce00078e0031 */
.L_x_716:
[----:B------:R-:W-:-:S04]  /*b8c0*/  IADD3 R43, P0, PT, -R44, R41, RZ ;  /* 0x000000292c2b7210 */ /* 0x000fc80007f1e1ff */
[----:B------:R-:W-:Y:S01]  /*b8d0*/  IADD3 R40, P1, PT, -R43, R2, RZ ;  /* 0x000000022b287210 */ /* 0x000fe20007f3e1ff */
[----:B------:R-:W-:-:S03]  /*b8e0*/  IMAD.X R0, R0, 0x1, ~R45, P0 ;  /* 0x0000000100007824 */ /* 0x000fc600000e0e2d */
[----:B------:R-:W-:Y:S02]  /*b8f0*/  ISETP.LT.U32.AND P0, PT, R153, R40, PT ;  /* 0x000000289900720c */ /* 0x000fe40003f01070 */
[----:B------:R-:W-:-:S04]  /*b900*/  IADD3.X R42, PT, PT, ~R0, R3, RZ, P1, !PT ;  /* 0x00000003002a7210 */ /* 0x000fc80000ffe5ff */
[----:B------:R-:W-:-:S04]  /*b910*/  ISETP.LT.AND.EX P0, PT, R123, R42, PT, P0 ;  /* 0x0000002a7b00720c */ /* 0x000fc80003f01300 */
[----:B------:R-:W-:-:S09]  /*b920*/  SEL R41, R153, R40, P0 ;  /* 0x0000002899297207 */ /* 0x000fd20000000000 */
.L_x_630:
[----:B------:R-:W-:Y:S01]  /*b930*/  ISETP.GE.U32.AND P0, PT, R43, R2, PT ;  /* 0x000000022b00720c */ /* 0x000fe20003f06070 */
[----:B------:R-:W-:Y:S01]  /*b940*/  IMAD.MOV.U32 R138, RZ, RZ, RZ ;  /* 0x000000ffff8a7224 */ /* 0x000fe200078e00ff */
[----:B------:R-:W-:Y:S02]  /*b950*/  ISETP.EQ.AND P2, PT, R153, R41, PT ;  /* 0x000000299900720c */ /* 0x000fe40003f42270 */
[----:B------:R-:W-:-:S04]  /*b960*/  ISETP.GE.AND.EX P0, PT, R0, R3, PT, P0 ;  /* 0x000000030000720c */ /* 0x000fc80003f06300 */
[----:B------:R-:W-:-:S09]  /*b970*/  PLOP3.LUT P1, PT, P0, PT, PT, 0x8, 0x80 ;  /* 0x000000000080781c */ /* 0x000fd2000072e170 */
[----:B------:R-:W-:Y:S05]  /*b980*/  @!P0 BRA P2, `(.L_x_717) ;  /* 0xffffff5c00108947 */ /* 0x000fea000103ffff */
.L_x_619:
        /* <DEDUP_REMOVED lines=29> */
[----:B------:R-:W-:Y:S01]  /*bb60*/  @!P2 LOP3.LUT R8, RZ, R2, RZ, 0x33, !PT ;  /* 0x00000002ff08a212 */ /* 0x000fe200078e33ff */
[----:B------:R-:W-:Y:S06]  /*bb70*/  BRA `(.L_x_719) ;  /* 0x0000000000147947 */ /* 0x000fec0003800000 */
.L_x_718:
[----:B------:R-:W-:Y:S01]  /*bb80*/  IMAD.MOV.U32 R56, RZ, RZ, R2 ;  /* 0x000000ffff387224 */ /* 0x000fe200078e0002 */
[----:B------:R-:W-:Y:S01]  /*bb90*/  MOV R57, 0xbbc0 ;  /* 0x0000bbc000397802 */ /* 0x000fe20000000f00 */
[----:B------:R-:W-:-:S07]  /*bba0*/  IMAD.MOV.U32 R54, RZ, RZ, R43 ;  /* 0x000000ffff367224 */ /* 0x000fce00078e002b */
[----:B------:R-:W-:Y:S05]  /*bbb0*/  CALL.REL.NOINC `($__internal_16_$__cuda_sm20_div_s64) ;  /* 0x0000008c008c7944 */ /* 0x000fea0003c00000 */
[----:B------:R-:W-:-:S07]  /*bbc0*/  MOV R8, R48 ;  /* 0x0000003000087202 */ /* 0x000fce0000000f00 */
.L_x_719:
[----:B------:R-:W-:Y:S02]  /*bbd0*/  IMAD R0, R0, R153, RZ ;  /* 0x0000009900007224 */ /* 0x000fe400078e02ff */
        /* <DEDUP_REMOVED lines=29> */
.L_x_720:
[----:B------:R-:W-:Y:S01]  /*bdb0*/  IMAD.MOV.U32 R56, RZ, RZ, R2 ;  /* 0x000000ffff387224 */ /* 0x000fe200078e0002 */
[----:B------:R-:W-:-:S07]  /*bdc0*/  MOV R57, 0xbde0 ;  /* 0x0000bde000397802 */ /* 0x000fce0000000f00 */
[----:B------:R-:W-:Y:S05]  /*bdd0*/  CALL.REL.NOINC `($__internal_16_$__cuda_sm20_div_s64) ;  /* 0x0000008c00047944 */ /* 0x000fea0003c00000 */
[----:B------:R-:W-:-:S07]  /*bde0*/  IMAD.MOV.U32 R0, RZ, RZ, R48 ;  /* 0x000000ffff007224 */ /* 0x000fce00078e0030 */
.L_x_721:
        /* <DEDUP_REMOVED lines=27> */
.L_x_722:
[----:B------:R-:W-:Y:S01]  /*bfa0*/  MOV R56, R153 ;  /* 0x0000009900387202 */ /* 0x000fe20000000f00 */
[----:B------:R-:W-:Y:S01]  /*bfb0*/  IMAD.MOV.U32 R58, RZ, RZ, R123 ;  /* 0x000000ffff3a7224 */ /* 0x000fe200078e007b */
[----:B------:R-:W-:-:S07]  /*bfc0*/  MOV R57, 0xbfe0 ;  /* 0x0000bfe000397802 */ /* 0x000fce0000000f00 */
[----:B------:R-:W-:Y:S05]  /*bfd0*/  CALL.REL.NOINC `($__internal_16_$__cuda_sm20_div_s64) ;  /* 0x0000008800847944 */ /* 0x000fea0003c00000 */
[----:B------:R-:W-:-:S07]  /*bfe0*/  IMAD.MOV.U32 R9, RZ, RZ, R48 ;  /* 0x000000ffff097224 */ /* 0x000fce00078e0030 */
.L_x_723:
[----:B------:R-:W0:Y:S01]  /*bff0*/  LDCU.64 UR4, c[0x0][0x390] ;  /* 0x00007200ff0477ac */ /* 0x000e220008000a00 */
[----:B------:R-:W1:Y:S01]  /*c000*/  LDC R3, c[0x0][0x3d4] ;  /* 0x0000f500ff037b82 */ /* 0x000e620000000800 */
[----:B------:R-:W-:Y:S01]  /*c010*/  MOV R10, RZ ;  /* 0x000000ff000a7202 */ /* 0x000fe20000000f00 */
        /* <DEDUP_REMOVED lines=15> */
[----:B------:R-:W-:Y:S02]  /*c110*/  IMAD R12, R9, 0x50, RZ ;  /* 0x00000050090c7824 */ /* 0x000fe400078e02ff */
[----:B--2---:R-:W-:-:S05]  /*c120*/  IMAD.IADD R11, R7, 0x1, -R10 ;  /* 0x00000001070b7824 */ /* 0x004fca00078e0a0a */
[----:B------:R-:W-:-:S13]  /*c130*/  ISETP.GE.AND P0, PT, R12, R11, PT ;  /* 0x0000000b0c00720c */ /* 0x000fda0003f06270 */
[----:B------:R-:W-:Y:S05]  /*c140*/  @P0 EXIT ;  /* 0x000000000000094d */ /* 0x000fea0003800000 */
[----:B------:R-:W-:Y:S01]  /*c150*/  BAR.SYNC.DEFER_BLOCKING 0x0 ;  /* 0x0000000000007b1d */ /* 0x000fe20000010000 */
[----:B------:R-:W-:Y:S01]  /*c160*/  ISETP.GT.U32.AND P0, PT, R140, 0x4f, PT ;  /* 0x0000004f8c00780c */ /* 0x000fe20003f04070 */
[----:B------:R-:W-:-:S12]  /*c170*/  IMAD.MOV.U32 R6, RZ, RZ, RZ ;  /* 0x000000ffff067224 */ /* 0x000fd800078e00ff */
[----:B------:R0:W-:Y:S01]  /*c180*/  @!P0 STS [R5], R140 ;  /* 0x0000008c05008388 */ /* 0x0001e20000000800 */
[----:B------:R-:W-:Y:S06]  /*c190*/  BAR.SYNC.DEFER_BLOCKING 0x0 ;  /* 0x0000000000007b1d */ /* 0x000fec0000010000 */
.L_x_724:
[----:B------:R-:W1:Y:S01]  /*c1a0*/  LDC R11, c[0x0][0x3c8] ;  /* 0x0000f200ff0b7b82 */ /* 0x000e620000000800 */
[----:B------:R-:W-:Y:S01]  /*c1b0*/  IMAD.MOV.U32 R2, RZ, RZ, RZ ;  /* 0x000000ffff027224 */ /* 0x000fe200078e00ff */
[----:B------:R-:W-:Y:S01]  /*c1c0*/  IABS R12, R0 ;  /* 0x00000000000c7213 */ /* 0x000fe20000000000 */
[----:B------:R-:W-:Y:S01]  /*c1d0*/  IMAD R9, R9, 0x50, R10 ;  /* 0x0000005009097824 */ /* 0x000fe200078e020a */
[----:B------:R-:W-:Y:S01]  /*c1e0*/  CS2R R208, SRZ ;  /* 0x0000000000d07805 */ /* 0x000fe2000001ff00 */
[----:B------:R-:W-:Y:S01]  /*c1f0*/  IMAD.MOV.U32 R212, RZ, RZ, RZ ;  /* 0x000000ffffd47224 */ /* 0x000fe200078e00ff */
[----:B------:R-:W-:Y:S01]  /*c200*/  CS2R R210, SRZ ;  /* 0x0000000000d27805 */ /* 0x000fe2000001ff00 */
[----:B------:R-:W-:Y:S01]  /*c210*/  IMAD R9, R9, 0x24, R6 ;  /* 0x0000002409097824 */ /* 0x000fe200078e0206 */
[----:B------:R-:W2:Y:S01]  /*c220*/  LDC.64 R166, c[0x0][0x388] ;  /* 0x0000e200ffa67b82 */ /* 0x000ea20000000a00 */
[----:B------:R-:W-:Y:S02]  /*c230*/  CS2R R206, SRZ ;  /* 0x0000000000ce7805 */ /* 0x000fe4000001ff00 */
[----:B------:R-:W-:-:S02]  /*c240*/  MOV R84, RZ ;  /* 0x000000ff00547202 */ /* 0x000fc40000000f00 */
        /* <DEDUP_REMOVED lines=8> */
[----:B------:R-:W-:Y:S01]  /*c2d0*/  CS2R R102, SRZ ;  /* 0x0000000000667805 */ /* 0x000fe2000001ff00 */
[----:B------:R-:W-:Y:S01]  /*c2e0*/  IMAD.MOV.U32 R226, RZ, RZ, RZ ;  /* 0x000000ffffe27224 */ /* 0x000fe200078e00ff */
        /* <DEDUP_REMOVED lines=15> */
[----:B------:R-:W-:-:S02]  /*c3e0*/  CS2R R130, SRZ ;  /* 0x0000000000827805 */ /* 0x000fc4000001ff00 */
[----:B------:R-:W-:Y:S01]  /*c3f0*/  MOV R147, RZ ;  /* 0x000000ff00937202 */ /* 0x000fe20000000f00 */
[----:B------:R-:W-:Y:S02]  /*c400*/  IMAD.MOV.U32 R151, RZ, RZ, RZ ;  /* 0x000000ffff977224 */ /* 0x000fe400078e00ff */
[----:B------:R-:W-:Y:S02]  /*c410*/  IMAD.MOV.U32 R149, RZ, RZ, RZ ;  /* 0x000000ffff957224 */ /* 0x000fe400078e00ff */
[----:B------:R-:W-:Y:S01]  /*c420*/  IMAD.MOV.U32 R129, RZ, RZ, RZ ;  /* 0x000000ffff817224 */ /* 0x000fe200078e00ff */
[----:B-1----:R-:W1:Y:S02]  /*c430*/  MUFU.RCP R7, R7 ;  /* 0x0000000700077308 */ /* 0x002e640000001000 */
[----:B-1----:R-:W-:-:S06]  /*c440*/  IADD3 R13, PT, PT, R7, 0xffffffe, RZ ;  /* 0x0ffffffe070d7810 */ /* 0x002fcc0007ffe0ff */
[----:B------:R-:W1:Y:S02]  /*c450*/  F2I.FTZ.U32.TRUNC.NTZ R3, R13 ;  /* 0x0000000d00037305 */ /* 0x000e64000021f000 */
[----:B-1----:R-:W-:-:S04]  /*c460*/  IMAD.MOV R15, RZ, RZ, -R3 ;  /* 0x000000ffff0f7224 */ /* 0x002fc800078e0a03 */
[----:B------:R-:W-:-:S04]  /*c470*/  IMAD R15, R15, R14, RZ ;  /* 0x0000000e0f0f7224 */ /* 0x000fc800078e02ff */
[----:B------:R-:W-:Y:S01]  /*c480*/  IMAD.HI.U32 R2, R3, R15, R2 ;  /* 0x0000000f03027227 */ /* 0x000fe200078e0002 */
[----:B------:R-:W-:-:S05]  /*c490*/  MOV R3, R12 ;  /* 0x0000000c00037202 */ /* 0x000fca0000000f00 */
[----:B------:R-:W-:-:S04]  /*c4a0*/  IMAD.HI.U32 R2, R2, R3, RZ ;  /* 0x0000000302027227 */ /* 0x000fc800078e00ff */
[----:B------:R-:W-:-:S04]  /*c4b0*/  IMAD.MOV R12, RZ, RZ, -R2 ;  /* 0x000000ffff0c7224 */ /* 0x000fc800078e0a02 */
[----:B------:R-:W-:-:S05]  /*c4c0*/  IMAD R3, R14, R12, R3 ;  /* 0x0000000c0e037224 */ /* 0x000fca00078e0203 */
[----:B------:R-:W-:-:S13]  /*c4d0*/  ISETP.GT.U32.AND P1, PT, R14, R3, PT ;  /* 0x000000030e00720c */ /* 0x000fda0003f24070 */
[----:B------:R-:W-:Y:S01]  /*c4e0*/  @!P1 IMAD.IADD R3, R3, 0x1, -R14 ;  /* 0x0000000103039824 */ /* 0x000fe200078e0a0e */
[----:B------:R-:W-:Y:S02]  /*c4f0*/  @!P1 IADD3 R2, PT, PT, R2, 0x1, RZ ;  /* 0x0000000102029810 */ /* 0x000fe40007ffe0ff */
[----:B------:R-:W-:Y:S02]  /*c500*/  ISETP.NE.AND P1, PT, R11, RZ, PT ;  /* 0x000000ff0b00720c */ /* 0x000fe40003f25270 */
[----:B------:R-:W-:Y:S02]  /*c510*/  ISETP.GE.U32.AND P0, PT, R3, R14, PT ;  /* 0x0000000e0300720c */ /* 0x000fe40003f06070 */
[----:B------:R-:W-:-:S04]  /*c520*/  LOP3.LUT R3, R0, 0x18, RZ, 0xc0, !PT ;  /* 0x0000001800037812 */ /* 0x000fc800078ec0ff */
[----:B------:R-:W-:-:S05]  /*c530*/  LOP3.LUT R3, R3, 0x20, R142, 0xf8, !PT ;  /* 0x0000002003037812 */ /* 0x000fca00078ef88e */
[----:B------:R-:W-:Y:S02]  /*c540*/  IMAD.IADD R0, R4, 0x1, R3 ;  /* 0x0000000104007824 */ /* 0x000fe400078e0203 */
[----:B------:R-:W-:Y:S01]  /*c550*/  @P0 VIADD R2, R2, 0x1 ;  /* 0x0000000102020836 */ /* 0x000fe20000000000 */
[----:B------:R-:W-:-:S04]  /*c560*/  ISETP.GE.AND P0, PT, R138, R41, PT ;  /* 0x000000298a00720c */ /* 0x000fc80003f06270 */
[----:B------:R-:W-:-:S05]  /*c570*/  MOV R7, R2 ;  /* 0x0000000200077202 */ /* 0x000fca0000000f00 */
[----:B------:R-:W-:Y:S01]  /*c580*/  @!P2 IMAD.MOV R7, RZ, RZ, -R7 ;  /* 0x000000ffff07a224 */ /* 0x000fe200078e0a07 */
[----:B------:R-:W-:-:S03]  /*c590*/  @!P1 LOP3.LUT R7, RZ, R11, RZ, 0x33, !PT ;  /* 0x0000000bff079212 */ /* 0x000fc600078e33ff */
[----:B------:R-:W-:Y:S05]  /*c5a0*/  @P0 BRA `(.L_x_725) ;  /* 0x0000007800b40947 */ /* 0x000fea0003800000 */
[----:B------:R-:W1:Y:S01]  /*c5b0*/  S2R R17, SR_SWINHI ;  /* 0x0000000000117919 */ /* 0x000e620000002f00 */
[----:B------:R-:W-:Y:S01]  /*c5c0*/  SHF.R.U32.HI R35, RZ, 0x2, R125 ;  /* 0x00000002ff237819 */ /* 0x000fe2000001167d */
[----:B------:R-:W2:Y:S01]  /*c5d0*/  LDC.64 R136, c[0x0][0x380] ;  /* 0x0000e000ff887b82 */ /* 0x000ea20000000a00 */
[C---:B------:R-:W-:Y:S01]  /*c5e0*/  LOP3.LUT R9, R126.reuse, 0x1, RZ, 0xc0, !PT ;  /* 0x000000017e097812 */ /* 0x040fe200078ec0ff */
[----:B------:R-:W3:Y:S01]  /*c5f0*/  LDCU UR4, c[0x0][0x3d0] ;  /* 0x00007a00ff0477ac */ /* 0x000ee20008000800 */
[----:B------:R-:W-:Y:S01]  /*c600*/  LOP3.LUT R3, R125, 0xf, RZ, 0xc0, !PT ;  /* 0x0000000f7d037812 */ /* 0x000fe200078ec0ff */
[----:B------:R-:W-:Y:S01]  /*c610*/  IMAD.MOV.U32 R212, RZ, RZ, RZ ;  /* 0x000000ffffd47224 */ /* 0x000fe200078e00ff */
[----:B------:R-:W-:Y:S02]  /*c620*/  LOP3.LUT R6, R35, 0xfc, RZ, 0xc0, !PT ;  /* 0x000000fc23067812 */ /* 0x000fe400078ec0ff */
[----:B------:R-:W-:Y:S01]  /*c630*/  ISETP.NE.U32.AND P0, PT, R9, 0x1, PT ;  /* 0x000000010900780c */ /* 0x000fe20003f05070 */
[----:B------:R-:W4:Y:S01]  /*c640*/  LDC R27, c[0x0][0x3bc] ;  /* 0x0000ef00ff1b7b82 */ /* 0x000f220000000800 */
[C---:B------:R-:W-:Y:S01]  /*c650*/  LOP3.LUT R2, R126.reuse, 0x3fe, RZ, 0xc0, !PT ;  /* 0x000003fe7e027812 */ /* 0x040fe200078ec0ff */
[----:B------:R-:W-:Y:S01]  /*c660*/  IMAD R3, R3, 0x4c, R6 ;  /* 0x0000004c03037824 */ /* 0x000fe200078e0206 */
[C---:B------:R-:W-:Y:S01]  /*c670*/  LOP3.LUT R114, R125.reuse, 0x7, RZ, 0xc0, !PT ;  /* 0x000000077d727812 */ /* 0x040fe200078ec0ff */
[----:B------:R-:W-:Y:S01]  /*c680*/  IMAD.SHL.U32 R6, R126, 0x4, RZ ;  /* 0x000000047e067824 */ /* 0x000fe200078e00ff */
[C---:B------:R-:W-:Y:S01]  /*c690*/  LOP3.LUT R13, R125.reuse, 0x3, RZ, 0xc0, !PT ;  /* 0x000000037d0d7812 */ /* 0x040fe200078ec0ff */
[----:B------:R-:W-:Y:S01]  /*c6a0*/  IMAD R15, R2, 0x4c0, R3 ;  /* 0x000004c0020f7824 */ /* 0x000fe200078e0203 */
[----:B------:R-:W-:Y:S01]  /*c6b0*/  IADD3 R2, PT, PT, R4, 0x480, RZ ;  /* 0x0000048004027810 */ /* 0x000fe20007ffe0ff */
[----:B------:R-:W-:Y:S01]  /*c6c0*/  IMAD.SHL.U32 R3, R126, 0x10, RZ ;  /* 0x000000107e037824 */ /* 0x000fe200078e00ff */
[----:B------:R-:W-:Y:S01]  /*c6d0*/  LEA.HI R14, R125, R6, RZ, 0x1d ;  /* 0x000000067d0e7211 */ /* 0x000fe200078fe8ff */
[----:B------:R-:W5:Y:S01]  /*c6e0*/  LDC R115, c[0x0][0x3c0] ;  /* 0x0000f000ff737b82 */ /* 0x000f620000000800 */
[----:B------:R-:W-:Y:S01]  /*c6f0*/  LEA R6, R35, R13, 0x3 ;  /* 0x0000000d23067211 */ /* 0x000fe200078e18ff */
[----:B------:R-:W-:Y:S01]  /*c700*/  @P0 IMAD.MOV R2, RZ, RZ, R4 ;  /* 0x000000ffff020224 */ /* 0x000fe200078e0204 */
[----:B------:R-:W-:Y:S01]  /*c710*/  LOP3.LUT R12, R3, 0x3fe0, RZ, 0xc0, !PT ;  /* 0x00003fe0030c7812 */ /* 0x000fe200078ec0ff */
[----:B------:R-:W-:-:S02]  /*c720*/  VIADD R3, R4, 0x3240 ;  /* 0x0000324004037836 */ /* 0x000fc40000000000 */
[----:B------:R-:W-:Y:S01]  /*c730*/  IMAD R10, R14, 0x4c, R114 ;  /* 0x0000004c0e0a7824 */ /* 0x000fe200078e0272 */
[C---:B------:R-:W-:Y:S01]  /*c740*/  IADD3 R12, PT, PT, R35.reuse, R12, RZ ;  /* 0x0000000c230c7210 */ /* 0x040fe20007ffe0ff */
[----:B------:R-:W-:Y:S02]  /*c750*/  VIADD R116, R2, 0x140 ;  /* 0x0000014002747836 */ /* 0x000fe40000000000 */
[----:B------:R-:W-:Y:S01]  /*c760*/  IMAD R2, R10, 0x4, R3 ;  /* 0x000000040a027824 */ /* 0x000fe200078e0203 */
[----:B------:R-:W-:Y:S02]  /*c770*/  MOV R10, R4 ;  /* 0x00000004000a7202 */ /* 0x000fe40000000f00 */
[----:B-1----:R-:W-:Y:S01]  /*c780*/  MOV R11, R17 ;  /* 0x00000011000b7202 */ /* 0x002fe20000000f00 */
[--C-:B------:R-:W-:Y:S02]  /*c790*/  IMAD R9, R126, 0x4c, R6.reuse ;  /* 0x0000004c7e097824 */ /* 0x100fe400078e0206 */
[----:B------:R-:W-:-:S02]  /*c7a0*/  IMAD R117, R35, 0x1c, R6 ;  /* 0x0000001c23757824 */ /* 0x000fc400078e0206 */
[----:B------:R-:W-:Y:S01]  /*c7b0*/  IMAD.WIDE.U32 R10, R15, 0x4, R10 ;  /* 0x000000040f0a7825 */ /* 0x000fe200078e000a */
[----:B------:R-:W-:-:S03]  /*c7c0*/  LEA R6, R9, R4, 0x2 ;  /* 0x0000000409067211 */ /* 0x000fc600078e10ff */
[--C-:B------:R-:W-:Y:S01]  /*c7d0*/  IMAD R117, R117, 0x4, R116.reuse ;  /* 0x0000000475757824 */ /* 0x100fe200078e0274 */
[----:B------:R-:W-:Y:S01]  /*c7e0*/  IADD3 R196, P3, PT, R10, 0x3160, RZ ;  /* 0x000031600ac47810 */ /* 0x000fe20007f7e0ff */
[----:B------:R-:W-:Y:S01]  /*c7f0*/  IMAD R3, R12, 0x130, R3 ;  /* 0x000001300c037824 */ /* 0x000fe200078e0203 */
[C---:B------:R-:W-:Y:S01]  /*c800*/  IADD3 R194, P4, PT, R10.reuse, 0x3180, RZ ;  /* 0x000031800ac27810 */ /* 0x040fe20007f9e0ff */
[C---:B------:R-:W-:Y:S01]  /*c810*/  IMAD R116, R13.reuse, 0x120, R116 ;  /* 0x000001200d747824 */ /* 0x040fe200078e0274 */
[C---:B------:R-:W-:Y:S01]  /*c820*/  IADD3 R198, P2, PT, R10.reuse, 0x3140, RZ ;  /* 0x000031400ac67810 */ /* 0x040fe20007f5e0ff */
[--C-:B------:R-:W-:Y:S01]  /*c830*/  IMAD.X R197, RZ, RZ, R11.reuse, P3 ;  /* 0x000000ffffc57224 */ /* 0x100fe200018e060b */
[C---:B------:R-:W-:Y:S01]  /*c840*/  IADD3 R184, P3, PT, R10.reuse, 0x44a0, RZ ;  /* 0x000044a00ab87810 */ /* 0x040fe20007f7e0ff */
[----:B------:R-:W-:Y:S01]  /*c850*/  IMAD.X R195, RZ, RZ, R11, P4 ;  /* 0x000000ffffc37224 */ /* 0x000fe200020e060b */
[C---:B------:R-:W-:Y:S01]  /*c860*/  IADD3 R182, P4, PT, R10.reuse, 0x31c0, RZ ;  /* 0x000031c00ab67810 */ /* 0x040fe20007f9e0ff */
[----:B--2---:R-:W-:Y:S01]  /*c870*/  IMAD.WIDE.U32 R12, R13, 0x4, R136 ;  /* 0x000000040d0c7825 */ /* 0x004fe200078e0088 */
[----:B------:R-:W-:-:S02]  /*c880*/  IADD3 R192, P5, PT, R10, 0x31a0, RZ ;  /* 0x000031a00ac07810 */ /* 0x000fc40007fbe0ff */
[----:B------:R-:W-:Y:S01]  /*c890*/  IADD3 R188, P1, PT, R10, 0x4460, RZ ;  /* 0x000044600abc7810 */ /* 0x000fe20007f3e0ff */
[-C--:B----4-:R-:W-:Y:S01]  /*c8a0*/  IMAD R9, R8, R27.reuse, RZ ;  /* 0x0000001b08097224 */ /* 0x090fe200078e02ff */
[----:B------:R-:W-:Y:S01]  /*c8b0*/  IADD3 R200, P0, PT, R12, 0x4, RZ ;  /* 0x000000040cc87810 */ /* 0x000fe20007f1e0ff */
[----:B------:R-:W-:Y:S01]  /*c8c0*/  IMAD R8, R126, R27, RZ ;  /* 0x0000001b7e087224 */ /* 0x000fe200078e02ff */
[C---:B------:R-:W-:Y:S01]  /*c8d0*/  IADD3 R190, P6, PT, R10.reuse, 0x4440, RZ ;  /* 0x000044400abe7810 */ /* 0x040fe20007fde0ff */
[--C-:B------:R-:W-:Y:S01]  /*c8e0*/  IMAD.X R185, RZ, RZ, R11.reuse, P3 ;  /* 0x000000ffffb97224 */ /* 0x100fe200018e060b */
[C---:B------:R-:W-:Y:S01]  /*c8f0*/  IADD3 R172, P3, PT, R10.reuse, 0x44e0, RZ ;  /* 0x000044e00aac7810 */ /* 0x040fe20007f7e0ff */
[--C-:B------:R-:W-:Y:S01]  /*c900*/  IMAD.X R183, RZ, RZ, R11.reuse, P4 ;  /* 0x000000ffffb77224 */ /* 0x100fe200020e060b */
[----:B------:R-:W-:Y:S01]  /*c910*/  IADD3 R170, P4, PT, R10, 0x4500, RZ ;  /* 0x000045000aaa7810 */ /* 0x000fe20007f9e0ff */
[----:B------:R-:W-:Y:S01]  /*c920*/  IMAD R18, R27, 0x20, R8 ;  /* 0x000000201b127824 */ /* 0x000fe200078e0208 */
[----:B------:R-:W-:Y:S01]  /*c930*/  IADD3.X R199, PT, PT, RZ, R11, RZ, P2, !PT ;  /* 0x0000000bffc77210 */ /* 0x000fe200017fe4ff */
[----:B------:R-:W-:Y:S01]  /*c940*/  IMAD R14, R14, R27, RZ ;  /* 0x0000001b0e0e7224 */ /* 0x000fe200078e02ff */
[-C--:B------:R-:W-:Y:S01]  /*c950*/  IADD3.X R193, PT, PT, RZ, R11.reuse, RZ, P5, !PT ;  /* 0x0000000bffc17210 */ /* 0x080fe20002ffe4ff */
[----:B------:R-:W-:Y:S01]  /*c960*/  IMAD R118, R9, 0x80, R138 ;  /* 0x0000008009767824 */ /* 0x000fe200078e028a */
[C---:B------:R-:W-:Y:S01]  /*c970*/  IADD3 R186, P2, PT, R10.reuse, 0x4480, RZ ;  /* 0x000044800aba7810 */ /* 0x040fe20007f5e0ff */
[--C-:B------:R-:W-:Y:S01]  /*c980*/  IMAD.X R189, RZ, RZ, R11.reuse, P1 ;  /* 0x000000ffffbd7224 */ /* 0x100fe200008e060b */
[C---:B------:R-:W-:Y:S01]  /*c990*/  IADD3 R180, P5, PT, R10.reuse, 0x31e0, RZ ;  /* 0x000031e00ab47810 */ /* 0x040fe20007fbe0ff */
[--C-:B------:R-:W-:Y:S01]  /*c9a0*/  IMAD.X R173, RZ, RZ, R11.reuse, P3 ;  /* 0x000000ffffad7224 */ /* 0x100fe200018e060b */
[----:B------:R-:W-:Y:S01]  /*c9b0*/  LEA R20, R27, R8, 0x6 ;  /* 0x000000081b147211 */ /* 0x000fe200078e30ff */
[--C-:B------:R-:W-:Y:S01]  /*c9c0*/  IMAD.X R191, RZ, RZ, R11.reuse, P6 ;  /* 0x000000ffffbf7224 */ /* 0x100fe200030e060b */
[C---:B------:R-:W-:Y:S01]  /*c9d0*/  IADD3 R176, P1, PT, R10.reuse, 0x3220, RZ ;  /* 0x000032200ab07810 */ /* 0x040fe20007f3e0ff */
[----:B------:R-:W-:Y:S01]  /*c9e0*/  IMAD.X R171, RZ, RZ, R11, P4 ;  /* 0x000000ffffab7224 */ /* 0x000fe200020e060b */
[----:B------:R-:W-:Y:S01]  /*c9f0*/  IADD3 R12, P3, PT, R35, R18, RZ ;  /* 0x00000012230c7210 */ /* 0x000fe20007f7e0ff */
[----:B------:R-:W-:Y:S01]  /*ca00*/  IMAD.X R201, RZ, RZ, R13, P0 ;  /* 0x000000ffffc97224 */ /* 0x000fe200000e060d */
[C---:B------:R-:W-:Y:S01]  /*ca10*/  IADD3 R178, P6, PT, R10.reuse, 0x3200, RZ ;  /* 0x000032000ab27810 */ /* 0x040fe20007fde0ff */
[----:B------:R-:W-:Y:S01]  /*ca20*/  IMAD R43, R27, 0x40, R14 ;  /* 0x000000401b2b7824 */ /* 0x000fe200078e020e */
[-C--:B------:R-:W-:Y:S01]  /*ca30*/  IADD3.X R187, PT, PT, RZ, R11.reuse, RZ, P2, !PT ;  /* 0x0000000bffbb7210 */ /* 0x080fe200017fe4ff */
[----:B---3--:R-:W-:Y:S01]  /*ca40*/  IMAD R118, R7, UR4, R118 ;  /* 0x0000000407767c24 */ /* 0x008fe2000f8e0276 */
[-C--:B------:R-:W-:Y:S01]  /*ca50*/  IADD3.X R181, PT, PT, RZ, R11.reuse, RZ, P5, !PT ;  /* 0x0000000bffb57210 */ /* 0x080fe20002ffe4ff */
[----:B------:R-:W-:Y:S01]  /*ca60*/  IMAD R16, R27, 0x10, R8 ;  /* 0x000000101b107824 */ /* 0x000fe200078e0208 */
[----:B------:R-:W-:Y:S01]  /*ca70*/  IADD3 R13, P4, PT, R35, R20, RZ ;  /* 0x00000014230d7210 */ /* 0x000fe20007f9e0ff */
[C---:B------:R-:W-:Y:S01]  /*ca80*/  IMAD R25, R27.reuse, 0x20, R14 ;  /* 0x000000201b197824 */ /* 0x040fe200078e020e */
[C---:B------:R-:W-:Y:S01]  /*ca90*/  IADD3 R174, P2, PT, R10.reuse, 0x44c0, RZ ;  /* 0x000044c00aae7810 */ /* 0x040fe20007f5e0ff */
[C---:B------:R-:W-:Y:S01]  /*caa0*/  IMAD R28, R27.reuse, 0x8, R18 ;  /* 0x000000081b1c7824 */ /* 0x040fe200078e0212 */
[----:B------:R-:W-:Y:S01]  /*cab0*/  IADD3 R168, P5, PT, R10, 0x4520, RZ ;  /* 0x000045200aa87810 */ /* 0x000fe20007fbe0ff */
[--C-:B------:R-:W-:Y:S01]  /*cac0*/  IMAD.X R177, RZ, RZ, R11.reuse, P1 ;  /* 0x000000ffffb17224 */ /* 0x100fe200008e060b */
[-C--:B------:R-:W-:Y:S01]  /*cad0*/  LEA R4, R27, R8.reuse, 0x3 ;  /* 0x000000081b047211 */ /* 0x080fe200078e18ff */
[----:B------:R-:W-:Y:S01]  /*cae0*/  IMAD.X R179, RZ, RZ, R11, P6 ;  /* 0x000000ffffb37224 */ /* 0x000fe200030e060b */
[----:B------:R-:W-:Y:S01]  /*caf0*/  IADD3 R7, P0, PT, R35, R8, RZ ;  /* 0x0000000823077210 */ /* 0x000fe20007f1e0ff */
[C---:B------:R-:W-:Y:S01]  /*cb00*/  IMAD R26, R27.reuse, 0x8, R16 ;  /* 0x000000081b1a7824 */ /* 0x040fe200078e0210 */
[C---:B------:R-:W-:Y:S01]  /*cb10*/  LEA R36, R27.reuse, R20, 0x5 ;  /* 0x000000141b247211 */ /* 0x040fe200078e28ff */
[C-C-:B------:R-:W-:Y:S01]  /*cb20*/  IMAD R34, R27.reuse, 0x10, R20.reuse ;  /* 0x000000101b227824 */ /* 0x140fe200078e0214 */
[C---:B------:R-:W-:Y:S01]  /*cb30*/  LEA R30, R27.reuse, R18, 0x4 ;  /* 0x000000121b1e7211 */ /* 0x040fe200078e20ff */
[C---:B------:R-:W-:Y:S01]  /*cb40*/  IMAD R32, R27.reuse, 0x8, R20 ;  /* 0x000000081b207824 */ /* 0x040fe200078e0214 */
[----:B------:R-:W-:Y:S01]  /*cb50*/  LEA.HI.X.SX32 R17, R18, RZ, 0x1, P3 ;  /* 0x000000ff12117211 */ /* 0x000fe200018f0eff */
[C-C-:B------:R-:W-:Y:S01]  /*cb60*/  IMAD R46, R27.reuse, 0x10, R36.reuse ;  /* 0x000000101b2e7824 */ /* 0x140fe200078e0224 */
[----:B------:R-:W-:Y:S01]  /*cb70*/  LEA.HI.X.SX32 R18, R20, RZ, 0x1, P4 ;  /* 0x000000ff14127211 */ /* 0x000fe200020f0eff */
[C---:B------:R-:W-:Y:S01]  /*cb80*/  IMAD R44, R27.reuse, 0x8, R36 ;  /* 0x000000081b2c7824 */ /* 0x040fe200078e0224 */
[-C--:B------:R-:W-:Y:S01]  /*cb90*/  IADD3.X R175, PT, PT, RZ, R11.reuse, RZ, P2, !PT ;  /* 0x0000000bffaf7210 */ /* 0x080fe200017fe4ff */
[----:B------:R-:W-:Y:S01]  /*cba0*/  IMAD R48, R27, 0x8, R46 ;  /* 0x000000081b307824 */ /* 0x000fe200078e022e */
[----:B------:R-:W-:-:S02]  /*cbb0*/  IADD3.X R169, PT, PT, RZ, R11, RZ, P5, !PT ;  /* 0x0000000bffa97210 */ /* 0x000fc40002ffe4ff */
[C---:B------:R-:W-:Y:S02]  /*cbc0*/  IADD3 R10, P1, PT, R35.reuse, R4, RZ ;  /* 0x00000004230a7210 */ /* 0x040fe40007f3e0ff */
[----:B------:R-:W-:Y:S02]  /*cbd0*/  IADD3 R112, P4, PT, R114, R43, RZ ;  /* 0x0000002b72707210 */ /* 0x000fe40007f9e0ff */
[----:B------:R-:W-:Y:S02]  /*cbe0*/  LEA.HI.X.SX32 R8, R8, RZ, 0x1, P0 ;  /* 0x000000ff08087211 */ /* 0x000fe400000f0eff */
[----:B------:R-:W-:Y:S02]  /*cbf0*/  IADD3 R11, P2, PT, R35, R16, RZ ;  /* 0x00000010230b7210 */ /* 0x000fe40007f5e0ff */
[C---:B------:R-:W-:Y:S02]  /*cc00*/  IADD3 R42, P5, PT, R114.reuse, R25, RZ ;  /* 0x00000019722a7210 */ /* 0x040fe40007fbe0ff */
[----:B------:R-:W-:-:S02]  /*cc10*/  IADD3 R9, P0, PT, R114, R14, RZ ;  /* 0x0000000e72097210 */ /* 0x000fc40007f1e0ff */
[C---:B------:R-:W-:Y:S02]  /*cc20*/  LEA R113, R27.reuse, R43, 0x5 ;  /* 0x0000002b1b717211 */ /* 0x040fe400078e28ff */
[----:B------:R-:W-:Y:S01]  /*cc30*/  LEA.HI.X.SX32 R15, R4, RZ, 0x1, P1 ;  /* 0x000000ff040f7211 */ /* 0x000fe200008f0eff */
[----:B------:R-:W-:Y:S01]  /*cc40*/  IMAD R4, R27, 0x8, R30 ;  /* 0x000000081b047824 */ /* 0x000fe200078e021e */
[----:B------:R-:W-:Y:S02]  /*cc50*/  LEA.HI.X.SX32 R43, R43, RZ, 0x1, P4 ;  /* 0x000000ff2b2b7211 */ /* 0x000fe400020f0eff */
[----:B------:R-:W-:Y:S02]  /*cc60*/  LEA.HI.X.SX32 R16, R16, RZ, 0x1, P2 ;  /* 0x000000ff10107211 */ /* 0x000fe400010f0eff */
[C---:B------:R-:W-:Y:S02]  /*cc70*/  IADD3 R21, P1, PT, R35.reuse, R28, RZ ;  /* 0x0000001c23157210 */ /* 0x040fe40007f3e0ff */
[----:B------:R-:W-:-:S02]  /*cc80*/  IADD3 R23, P4, PT, R35, R30, RZ ;  /* 0x0000001e23177210 */ /* 0x000fc40007f9e0ff */
[----:B------:R-:W-:Y:S02]  /*cc90*/  LEA.HI.X.SX32 R40, R25, RZ, 0x1, P5 ;  /* 0x000000ff19287211 */ /* 0x000fe400028f0eff */
[----:B------:R-:W-:Y:S02]  /*cca0*/  LEA.HI.X.SX32 R14, R14, RZ, 0x1, P0 ;  /* 0x000000ff0e0e7211 */ /* 0x000fe400000f0eff */
[C---:B------:R-:W-:Y:S02]  /*ccb0*/  IADD3 R19, P3, PT, R35.reuse, R26, RZ ;  /* 0x0000001a23137210 */ /* 0x040fe40007f7e0ff */
[C---:B------:R-:W-:Y:S02]  /*ccc0*/  IADD3 R22, P2, PT, R35.reuse, R34, RZ ;  /* 0x0000002223167210 */ /* 0x040fe40007f5e0ff */
        /* <DEDUP_REMOVED lines=9> */
[C---:B------:R-:W-:Y:S02]  /*cd60*/  IADD3 R31, P1, PT, R35.reuse, R46, RZ ;  /* 0x0000002e231f7210 */ /* 0x040fe40007f3e0ff */
[C---:B------:R-:W-:Y:S02]  /*cd70*/  IADD3 R32, P2, PT, R35.reuse, R44, RZ ;  /* 0x0000002c23207210 */ /* 0x040fe40007f5e0ff */
[C---:B------:R-:W-:Y:S02]  /*cd80*/  IADD3 R33, P4, PT, R35.reuse, R38, RZ ;  /* 0x0000002623217210 */ /* 0x040fe40007f9e0ff */
[----:B------:R-:W-:Y:S02]  /*cd90*/  IADD3 R34, P5, PT, R35, R4, RZ ;  /* 0x0000000423227210 */ /* 0x000fe40007fbe0ff */
[----:B------:R-:W-:-:S02]  /*cda0*/  IADD3 R114, P3, PT, R114, R113, RZ ;  /* 0x0000007172727210 */ /* 0x000fc40007f7e0ff */
[----:B------:R-:W-:Y:S02]  /*cdb0*/  IADD3 R35, P0, PT, R35, R48, RZ ;  /* 0x0000003023237210 */ /* 0x000fe40007f1e0ff */
[----:B------:R-:W-:Y:S02]  /*cdc0*/  LEA.HI.X.SX32 R39, R4, RZ, 0x1, P5 ;  /* 0x000000ff04277211 */ /* 0x000fe400028f0eff */
[----:B-----5:R-:W-:Y:S02]  /*cdd0*/  SHF.R.S32.HI R119, RZ, 0x1f, R115 ;  /* 0x0000001fff777819 */ /* 0x020fe40000011473 */
[----:B------:R-:W-:Y:S02]  /*cde0*/  LEA.HI.X.SX32 R113, R113, RZ, 0x1, P3 ;  /* 0x000000ff71717211 */ /* 0x000fe400018f0eff */
[----:B------:R-:W-:Y:S02]  /*cdf0*/  LEA.HI.X.SX32 R36, R46, RZ, 0x1, P1 ;  /* 0x000000ff2e247211 */ /* 0x000fe400008f0eff */
[----:B------:R-:W-:-:S02]  /*ce00*/  LEA.HI.X.SX32 R37, R44, RZ, 0x1, P2 ;  /* 0x000000ff2c257211 */ /* 0x000fc400010f0eff */
[----:B------:R-:W-:Y:S02]  /*ce10*/  LEA.HI.X.SX32 R38, R38, RZ, 0x1, P4 ;  /* 0x000000ff26267211 */ /* 0x000fe400020f0eff */
[----:B------:R-:W-:-:S07]  /*ce20*/  LEA.HI.X.SX32 R4, R48, RZ, 0x1, P0 ;  /* 0x000000ff30047211 */ /* 0x000fce00000f0eff */
.L_x_726:
[----:B------:R-:W-:Y:S02]  /*ce30*/  SHF.R.S32.HI R93, RZ, 0x1f, R118 ;  /* 0x0000001fff5d7819 */ /* 0x000fe40000011476 */
[----:B------:R-:W-:-:S04]  /*ce40*/  IADD3 R45, P0, PT, R118, R7, RZ ;  /* 0x00000007762d7210 */ /* 0x000fc80007f1e0ff */
[----:B------:R-:W-:Y:S01]  /*ce50*/  IADD3.X R46, PT, PT, R93, R8, RZ, P0, !PT ;  /* 0x000000085d2e7210 */ /* 0x000fe200007fe4ff */
[----:B------:R-:W-:-:S04]  /*ce60*/  IMAD.WIDE.U32 R44, R45, 0x12, R200 ;  /* 0x000000122d2c7825 */ /* 0x000fc800078e00c8 */
[----:B------:R-:W-:-:S04]  /*ce70*/  IMAD R47, R46, 0x12, RZ ;  /* 0x000000122e2f7824 */ /* 0x000fc800078e02ff */
[----:B------:R-:W-:Y:S01]  /*ce80*/  IMAD.IADD R45, R45, 0x1, R47 ;  /* 0x000000012d2d7824 */ /* 0x000fe200078e022f */
[----:B------:R-:W-:-:S04]  /*ce90*/  IADD3 R47, P0, PT, R118, R10, RZ ;  /* 0x0000000a762f7210 */ /* 0x000fc80007f1e0ff */
[----:B------:R-:W2:Y:S04]  /*cea0*/  LDG.E.U16.CONSTANT R85, desc[UR6][R44.64+-0x2] ;  /* 0xfffffe062c557981 */ /* 0x000ea8000c1e9500 */
[----:B------:R1:W2:Y:S01]  /*ceb0*/  LDG.E.U16.CONSTANT R94, desc[UR6][R44.64] ;  /* 0x000000062c5e7981 */ /* 0x0002a2000c1e9500 */
[----:B------:R-:W-:Y:S02]  /*cec0*/  IMAD.X R48, R93, 0x1, R15, P0 ;  /* 0x000000015d307824 */ /* 0x000fe400000e060f */
[----:B------:R-:W-:-:S04]  /*ced0*/  IMAD.WIDE.U32 R46, R47, 0x12, R200 ;  /* 0x000000122f2e7825 */ /* 0x000fc800078e00c8 */
[----:B------:R-:W-:-:S05]  /*cee0*/  IMAD R49, R48, 0x12, RZ ;  /* 0x0000001230317824 */ /* 0x000fca00078e02ff */
[----:B------:R-:W-:Y:S02]  /*cef0*/  IADD3 R47, PT, PT, R47, R49, RZ ;  /* 0x000000312f2f7210 */ /* 0x000fe40007ffe0ff */
[----:B------:R-:W-:-:S03]  /*cf00*/  IADD3 R49, P0, PT, R118, R11, RZ ;  /* 0x0000000b76317210 */ /* 0x000fc60007f1e0ff */
[----:B------:R-:W3:Y:S02]  /*cf10*/  LDG.E.U16.CONSTANT R61, desc[UR6][R46.64+-0x2] ;  /* 0xfffffe062e3d7981 */ /* 0x000ee4000c1e9500 */
[----:B------:R-:W-:Y:S02]  /*cf20*/  IMAD.X R48, R93, 0x1, R16, P0 ;  /* 0x000000015d307824 */ /* 0x000fe400000e0610 */
[----:B------:R4:W3:Y:S01]  /*cf30*/  LDG.E.U16.CONSTANT R64, desc[UR6][R46.64] ;  /* 0x000000062e407981 */ /* 0x0008e2000c1e9500 */
[----:B-1----:R-:W-:-:S04]  /*cf40*/  IMAD.WIDE.U32 R44, R49, 0x12, R200 ;  /* 0x00000012312c7825 */ /* 0x002fc800078e00c8 */
[----:B------:R-:W-:-:S04]  /*cf50*/  IMAD R49, R48, 0x12, RZ ;  /* 0x0000001230317824 */ /* 0x000fc800078e02ff */
[----:B------:R-:W-:Y:S01]  /*cf60*/  IMAD.IADD R45, R45, 0x1, R49 ;  /* 0x000000012d2d7824 */ /* 0x000fe200078e0231 */
[----:B------:R-:W-:-:S04]  /*cf70*/  IADD3 R49, P0, PT, R118, R19, RZ ;  /* 0x0000001376317210 */ /* 0x000fc80007f1e0ff */
[----:B------:R-:W5:Y:S04]  /*cf80*/  LDG.E.U16.CONSTANT R62, desc[UR6][R44.64+-0x2] ;  /* 0xfffffe062c3e7981 */ /* 0x000f68000c1e9500 */
[----:B------:R1:W5:Y:S01]  /*cf90*/  LDG.E.U16.CONSTANT R65, desc[UR6][R44.64] ;  /* 0x000000062c417981 */ /* 0x000362000c1e9500 */
[----:B------:R-:W-:Y:S01]  /*cfa0*/  IADD3.X R50, PT, PT, R93, R25, RZ, P0, !PT ;  /* 0x000000195d327210 */ /* 0x000fe200007fe4ff */
[----:B------:R-:W-:-:S04]  /*cfb0*/  IMAD.WIDE.U32 R48, R49, 0x12, R200 ;  /* 0x0000001231307825 */ /* 0x000fc800078e00c8 */
[----:B------:R-:W-:Y:S02]  /*cfc0*/  IMAD R51, R50, 0x12, RZ ;  /* 0x0000001232337824 */ /* 0x000fe400078e02ff */
[----:B----4-:R-:W-:Y:S02]  /*cfd0*/  IMAD.MOV.U32 R46, RZ, RZ, R48 ;  /* 0x000000ffff2e7224 */ /* 0x010fe400078e0030 */
[----:B------:R-:W-:-:S05]  /*cfe0*/  IMAD.IADD R47, R49, 0x1, R51 ;  /* 0x00000001312f7824 */ /* 0x000fca00078e0233 */
[----:B------:R-:W4:Y:S04]  /*cff0*/  LDG.E.U16.CONSTANT R67, desc[UR6][R46.64+-0x2] ;  /* 0xfffffe062e437981 */ /* 0x000f28000c1e9500 */
[----:B------:R0:W4:Y:S01]  /*d000*/  LDG.E.U16.CONSTANT R68, desc[UR6][R46.64] ;  /* 0x000000062e447981 */ /* 0x000122000c1e9500 */
[----:B------:R-:W-:-:S04]  /*d010*/  IADD3 R49, P0, PT, R118, R12, RZ ;  /* 0x0000000c76317210 */ /* 0x000fc80007f1e0ff */
[----:B------:R-:W-:Y:S01]  /*d020*/  IADD3.X R48, PT, PT, R93, R17, RZ, P0, !PT ;  /* 0x000000115d307210 */ /* 0x000fe200007fe4ff */
[----:B-1----:R-:W-:-:S04]  /*d030*/  IMAD.WIDE.U32 R44, R49, 0x12, R200 ;  /* 0x00000012312c7825 */ /* 0x002fc800078e00c8 */
[----:B------:R-:W-:-:S04]  /*d040*/  IMAD R49, R48, 0x12, RZ ;  /* 0x0000001230317824 */ /* 0x000fc800078e02ff */
[----:B------:R-:W-:Y:S01]  /*d050*/  IMAD.IADD R45, R45, 0x1, R49 ;  /* 0x000000012d2d7824 */ /* 0x000fe200078e0231 */
[----:B------:R-:W-:-:S04]  /*d060*/  IADD3 R49, P0, PT, R118, R21, RZ ;  /* 0x0000001576317210 */ /* 0x000fc80007f1e0ff */
[----:B------:R-:W4:Y:S04]  /*d070*/  LDG.E.U16.CONSTANT R58, desc[UR6][R44.64+-0x2] ;  /* 0xfffffe062c3a7981 */ /* 0x000f28000c1e9500 */
[----:B------:R1:W4:Y:S01]  /*d080*/  LDG.E.U16.CONSTANT R59, desc[UR6][R44.64] ;  /* 0x000000062c3b7981 */ /* 0x000322000c1e9500 */
[----:B------:R-:W-:Y:S02]  /*d090*/  IMAD.X R50, R93, 0x1, R27, P0 ;  /* 0x000000015d327824 */ /* 0x000fe400000e061b */
[----:B------:R-:W-:-:S04]  /*d0a0*/  IMAD.WIDE.U32 R48, R49, 0x12, R200 ;  /* 0x0000001231307825 */ /* 0x000fc800078e00c8 */
[----:B0-----:R-:W-:-:S05]  /*d0b0*/  IMAD R47, R50, 0x12, RZ ;  /* 0x00000012322f7824 */ /* 0x001fca00078e02ff */
[----:B------:R-:W-:Y:S02]  /*d0c0*/  IADD3 R49, PT, PT, R49, R47, RZ ;  /* 0x0000002f31317210 */ /* 0x000fe40007ffe0ff */
[----:B------:R-:W-:-:S03]  /*d0d0*/  IADD3 R47, P0, PT, R118, R23, RZ ;  /* 0x00000017762f7210 */ /* 0x000fc60007f1e0ff */
[----:B------:R-:W4:Y:S04]  /*d0e0*/  LDG.E.U16.CONSTANT R60, desc[UR6][R48.64+-0x2] ;  /* 0xfffffe06303c7981 */ /* 0x000f28000c1e9500 */
[----:B------:R0:W4:Y:S01]  /*d0f0*/  LDG.E.U16.CONSTANT R63, desc[UR6][R48.64] ;  /* 0x00000006303f7981 */ /* 0x000122000c1e9500 */
[----:B------:R-:W-:Y:S02]  /*d100*/  IMAD.X R46, R93, 0x1, R29, P0 ;  /* 0x000000015d2e7824 */ /* 0x000fe400000e061d */
[----:B-1----:R-:W-:-:S04]  /*d110*/  IMAD.WIDE.U32 R44, R47, 0x12, R200 ;  /* 0x000000122f2c7825 */ /* 0x002fc800078e00c8 */
[----:B------:R-:W-:-:S04]  /*d120*/  IMAD R47, R46, 0x12, RZ ;  /* 0x000000122e2f7824 */ /* 0x000fc800078e02ff */
[----:B------:R-:W-:-:S05]  /*d130*/  IMAD.IADD R45, R45, 0x1, R47 ;  /* 0x000000012d2d7824 */ /* 0x000fca00078e022f */
[----:B------:R-:W4:Y:S04]  /*d140*/  LDG.E.U16.CONSTANT R66, desc[UR6][R44.64+-0x2] ;  /* 0xfffffe062c427981 */ /* 0x000f28000c1e9500 */
[----:B------:R1:W4:Y:S01]  /*d150*/  LDG.E.U16.CONSTANT R69, desc[UR6][R44.64] ;  /* 0x000000062c457981 */ /* 0x000322000c1e9500 */
[----:B------:R-:W-:-:S04]  /*d160*/  IADD3 R47, P0, PT, R118, R34, RZ ;  /* 0x00000022762f7210 */ /* 0x000fc80007f1e0ff */
[----:B------:R-:W-:Y:S01]  /*d170*/  IADD3.X R50, PT, PT, R93, R39, RZ, P0, !PT ;  /* 0x000000275d327210 */ /* 0x000fe200007fe4ff */
[----:B------:R-:W-:-:S04]  /*d180*/  IMAD.WIDE.U32 R46, R47, 0x12, R200 ;  /* 0x000000122f2e7825 */ /* 0x000fc800078e00c8 */
[----:B0-----:R-:W-:-:S04]  /*d190*/  IMAD R49, R50, 0x12, RZ ;  /* 0x0000001232317824 */ /* 0x001fc800078e02ff */
[----:B------:R-:W-:-:S05]  /*d1a0*/  IMAD.IADD R47, R47, 0x1, R49 ;  /* 0x000000012f2f7824 */ /* 0x000fca00078e0231 */
[----:B------:R-:W4:Y:S04]  /*d1b0*/  LDG.E.U16.CONSTANT R70, desc[UR6][R46.64+-0x2] ;  /* 0xfffffe062e467981 */ /* 0x000f28000c1e9500 */
[----:B------:R0:W4:Y:S01]  /*d1c0*/  LDG.E.U16.CONSTANT R71, desc[UR6][R46.64] ;  /* 0x000000062e477981 */ /* 0x000122000c1e9500 */
[----:B------:R-:W-:-:S05]  /*d1d0*/  IADD3 R49, P0, PT, R118, R13, RZ ;  /* 0x0000000d76317210 */ /* 0x000fca0007f1e0ff */
[----:B------:R-:W-:Y:S02]  /*d1e0*/  IMAD.X R48, R93, 0x1, R18, P0 ;  /* 0x000000015d307824 */ /* 0x000fe400000e0612 */
[----:B-1----:R-:W-:-:S04]  /*d1f0*/  IMAD.WIDE.U32 R44, R49, 0x12, R200 ;  /* 0x00000012312c7825 */ /* 0x002fc800078e00c8 */
[----:B------:R-:W-:-:S05]  /*d200*/  IMAD R49, R48, 0x12, RZ ;  /* 0x0000001230317824 */ /* 0x000fca00078e02ff */
[----:B------:R-:W-:Y:S02]  /*d210*/  IADD3 R45, PT, PT, R45, R49, RZ ;  /* 0x000000312d2d7210 */ /* 0x000fe40007ffe0ff */
[----:B------:R-:W-:-:S03]  /*d220*/  IADD3 R49, P0, PT, R118, R24, RZ ;  /* 0x0000001876317210 */ /* 0x000fc60007f1e0ff */
[----:B------:R-:W4:Y:S02]  /*d230*/  LDG.E.U16.CONSTANT R72, desc[UR6][R44.64+-0x2] ;  /* 0xfffffe062c487981 */ /* 0x000f24000c1e9500 */
[----:B------:R-:W-:Y:S02]  /*d240*/  IMAD.X R50, R93, 0x1, R30, P0 ;  /* 0x000000015d327824 */ /* 0x000fe400000e061e */
[----:B------:R1:W4:Y:S01]  /*d250*/  LDG.E.U16.CONSTANT R73, desc[UR6][R44.64] ;  /* 0x000000062c497981 */ /* 0x000322000c1e9500 */
[----:B------:R-:W-:-:S04]  /*d260*/  IMAD.WIDE.U32 R48, R49, 0x12, R200 ;  /* 0x0000001231307825 */ /* 0x000fc800078e00c8 */
[----:B------:R-:W-:-:S04]  /*d270*/  IMAD R51, R50, 0x12, RZ ;  /* 0x0000001232337824 */ /* 0x000fc800078e02ff */
[----:B------:R-:W-:-:S05]  /*d280*/  IMAD.IADD R49, R49, 0x1, R51 ;  /* 0x0000000131317824 */ /* 0x000fca00078e0233 */
[----:B------:R-:W4:Y:S04]  /*d290*/  LDG.E.U16.CONSTANT R74, desc[UR6][R48.64+-0x2] ;  /* 0xfffffe06304a7981 */ /* 0x000f28000c1e9500 */
[----:B------:R1:W4:Y:S01]  /*d2a0*/  LDG.E.U16.CONSTANT R75, desc[UR6][R48.64] ;  /* 0x00000006304b7981 */ /* 0x000322000c1e9500 */
[----:B0-----:R-:W-:-:S04]  /*d2b0*/  IADD3 R47, P0, PT, R118, R22, RZ ;  /* 0x00000016762f7210 */ /* 0x001fc80007f1e0ff */
[----:B------:R-:W-:Y:S01]  /*d2c0*/  IADD3.X R46, PT, PT, R93, R28, RZ, P0, !PT ;  /* 0x0000001c5d2e7210 */ /* 0x000fe200007fe4ff */
[----:B-1----:R-:W-:-:S04]  /*d2d0*/  IMAD.WIDE.U32 R44, R47, 0x12, R200 ;  /* 0x000000122f2c7825 */ /* 0x002fc800078e00c8 */
[----:B------:R-:W-:-:S04]  /*d2e0*/  IMAD R47, R46, 0x12, RZ ;  /* 0x000000122e2f7824 */ /* 0x000fc800078e02ff */
[----:B------:R-:W-:Y:S01]  /*d2f0*/  IMAD.IADD R45, R45, 0x1, R47 ;  /* 0x000000012d2d7824 */ /* 0x000fe200078e022f */
[----:B------:R-:W-:-:S04]  /*d300*/  IADD3 R53, P4, PT, R118, R33, RZ ;  /* 0x0000002176357210 */ /* 0x000fc80007f9e0ff */
[----:B------:R-:W4:Y:S04]  /*d310*/  LDG.E.U16.CONSTANT R76, desc[UR6][R44.64+-0x2] ;  /* 0xfffffe062c4c7981 */ /* 0x000f28000c1e9500 */
[----:B------:R0:W4:Y:S01]  /*d320*/  LDG.E.U16.CONSTANT R77, desc[UR6][R44.64] ;  /* 0x000000062c4d7981 */ /* 0x000122000c1e9500 */
[----:B------:R-:W-:Y:S01]  /*d330*/  IADD3 R57, P1, PT, R118, R31, RZ ;  /* 0x0000001f76397210 */ /* 0x000fe20007f3e0ff */
[----:B------:R-:W-:-:S04]  /*d340*/  IMAD.X R52, R93, 0x1, R38, P4 ;  /* 0x000000015d347824 */ /* 0x000fc800020e0626 */
[----:B------:R-:W-:-:S04]  /*d350*/  IMAD.WIDE.U32 R48, R57, 0x12, R200 ;  /* 0x0000001239307825 */ /* 0x000fc800078e00c8 */
[----:B0-----:R-:W-:-:S04]  /*d360*/  IMAD.WIDE.U32 R44, R53, 0x12, R200 ;  /* 0x00000012352c7825 */ /* 0x001fc800078e00c8 */
[----:B------:R-:W-:Y:S02]  /*d370*/  IMAD R57, R52, 0x12, RZ ;  /* 0x0000001234397824 */ /* 0x000fe400078e02ff */
[----:B------:R-:W-:-:S03]  /*d380*/  IMAD.MOV.U32 R56, RZ, RZ, R44 ;  /* 0x000000ffff387224 */ /* 0x000fc600078e002c */
[----:B------:R-:W-:Y:S02]  /*d390*/  IADD3 R57, PT, PT, R45, R57, RZ ;  /* 0x000000392d397210 */ /* 0x000fe40007ffe0ff */
[----:B------:R-:W-:-:S03]  /*d3a0*/  IADD3 R51, P3, PT, R118, R20, RZ ;  /* 0x0000001476337210 */ /* 0x000fc60007f7e0ff */
[----:B------:R-:W4:Y:S01]  /*d3b0*/  LDG.E.U16.CONSTANT R78, desc[UR6][R56.64+-0x2] ;  /* 0xfffffe06384e7981 */ /* 0x000f22000c1e9500 */
[----:B------:R-:W-:-:S03]  /*d3c0*/  IADD3 R47, P0, PT, R118, R35, RZ ;  /* 0x00000023762f7210 */ /* 0x000fc60007f1e0ff */
[----:B------:R0:W4:Y:S01]  /*d3d0*/  LDG.E.U16.CONSTANT R79, desc[UR6][R56.64] ;  /* 0x00000006384f7981 */ /* 0x000122000c1e9500 */
[----:B------:R-:W-:Y:S02]  /*d3e0*/  SHF.R.S32.HI R44, RZ, 0x1f, R138 ;  /* 0x0000001fff2c7819 */ /* 0x000fe4000001148a */
[C---:B------:R-:W-:Y:S02]  /*d3f0*/  IADD3.X R80, PT, PT, R93.reuse, R26, RZ, P3, !PT ;  /* 0x0000001a5d507210 */ /* 0x040fe40001ffe4ff */
[----:B------:R-:W-:Y:S01]  /*d400*/  IADD3 R55, P2, PT, R118, R32, RZ ;  /* 0x0000002076377210 */ /* 0x000fe20007f5e0ff */
[----:B------:R-:W-:Y:S01]  /*d410*/  IMAD R95, R44, R115, RZ ;  /* 0x000000732c5f7224 */ /* 0x000fe200078e02ff */
[----:B------:R-:W-:Y:S01]  /*d420*/  IADD3.X R83, PT, PT, R93, R4, RZ, P0, !PT ;  /* 0x000000045d537210 */ /* 0x000fe200007fe4ff */
[----:B------:R-:W-:-:S04]  /*d430*/  IMAD.WIDE.U32 R50, R51, 0x12, R200 ;  /* 0x0000001233327825 */ /* 0x000fc800078e00c8 */
[----:B0-----:R-:W-:Y:S02]  /*d440*/  IMAD R57, R80, 0x12, RZ ;  /* 0x0000001250397824 */ /* 0x001fe400078e02ff */
[----:B------:R-:W-:-:S04]  /*d450*/  IMAD.WIDE.U32 R52, R138, R115, RZ ;  /* 0x000000738a347225 */ /* 0x000fc800078e00ff */
[----:B------:R-:W-:Y:S02]  /*d460*/  IMAD.X R81, R93, 0x1, R37, P2 ;  /* 0x000000015d517824 */ /* 0x000fe400010e0625 */
[----:B------:R-:W-:Y:S02]  /*d470*/  IMAD R83, R83, 0x12, RZ ;  /* 0x0000001253537824 */ /* 0x000fe400078e02ff */
[----:B------:R-:W-:Y:S02]  /*d480*/  IMAD R95, R138, R119, R95 ;  /* 0x000000778a5f7224 */ /* 0x000fe400078e025f */
[----:B------:R-:W-:-:S04]  /*d490*/  IMAD.WIDE.U32 R46, R47, 0x12, R200 ;  /* 0x000000122f2e7825 */ /* 0x000fc800078e00c8 */
[----:B------:R-:W-:Y:S02]  /*d4a0*/  IMAD.X R82, R93, 0x1, R36, P1 ;  /* 0x000000015d527824 */ /* 0x000fe400008e0624 */
[----:B------:R-:W-:Y:S02]  /*d4b0*/  IMAD.IADD R51, R51, 0x1, R57 ;  /* 0x0000000133337824 */ /* 0x000fe400078e0239 */
[----:B------:R-:W-:Y:S01]  /*d4c0*/  IMAD.WIDE.U32 R54, R55, 0x12, R200 ;  /* 0x0000001237367825 */ /* 0x000fe200078e00c8 */
[C---:B------:R-:W-:Y:S02]  /*d4d0*/  IADD3 R99, P0, PT, R118.reuse, R114, RZ ;  /* 0x0000007276637210 */ /* 0x040fe40007f1e0ff */
[----:B------:R-:W4:Y:S01]  /*d4e0*/  LDG.E.U16.CONSTANT R80, desc[UR6][R50.64+-0x2] ;  /* 0xfffffe0632507981 */ /* 0x000f22000c1e9500 */
[----:B------:R-:W-:Y:S02]  /*d4f0*/  IMAD R81, R81, 0x12, RZ ;  /* 0x0000001251517824 */ /* 0x000fe400078e02ff */
[----:B------:R-:W-:Y:S01]  /*d500*/  IMAD.IADD R105, R53, 0x1, R95 ;  /* 0x0000000135697824 */ /* 0x000fe200078e025f */
[C---:B------:R-:W-:Y:S01]  /*d510*/  IADD3 R95, P1, PT, R118.reuse, R112, RZ ;  /* 0x00000070765f7210 */ /* 0x040fe20007f3e0ff */
[----:B------:R-:W-:Y:S01]  /*d520*/  IMAD.MOV.U32 R141, RZ, RZ, RZ ;  /* 0x000000ffff8d7224 */ /* 0x000fe200078e00ff */
[----:B------:R-:W-:Y:S01]  /*d530*/  IADD3 R53, P3, PT, R118, R9, RZ ;  /* 0x0000000976357210 */ /* 0x000fe20007f7e0ff */
[----:B------:R-:W-:-:S02]  /*d540*/  IMAD R97, R82, 0x12, RZ ;  /* 0x0000001252617824 */ /* 0x000fc400078e02ff */
[----:B------:R-:W-:Y:S01]  /*d550*/  IMAD.IADD R47, R47, 0x1, R83 ;  /* 0x000000012f2f7824 */ /* 0x000fe200078e0253 */
[----:B------:R-:W-:Y:S01]  /*d560*/  IADD3 R57, P2, PT, R118, R42, RZ ;  /* 0x0000002a76397210 */ /* 0x000fe20007f5e0ff */
[----:B------:R-:W4:Y:S01]  /*d570*/  LDG.E.U16.CONSTANT R83, desc[UR6][R50.64] ;  /* 0x0000000632537981 */ /* 0x000f22000c1e9500 */
[----:B------:R-:W-:Y:S01]  /*d580*/  IMAD.WIDE.U32 R44, R52, 0x9, R140 ;  /* 0x00000009342c7825 */ /* 0x000fe200078e008c */
[----:B------:R-:W-:Y:S02]  /*d590*/  IADD3 R55, PT, PT, R55, R81, RZ ;  /* 0x0000005137377210 */ /* 0x000fe40007ffe0ff */
[----:B------:R-:W-:Y:S01]  /*d5a0*/  IADD3.X R98, PT, PT, R93, R113, RZ, P0, !PT ;  /* 0x000000715d627210 */ /* 0x000fe200007fe4ff */
[----:B------:R-:W-:Y:S02]  /*d5b0*/  IMAD.IADD R49, R49, 0x1, R97 ;  /* 0x0000000131317824 */ /* 0x000fe400078e0261 */
[C---:B------:R-:W-:Y:S01]  /*d5c0*/  IMAD.X R97, R93.reuse, 0x1, R43, P1 ;  /* 0x000000015d617824 */ /* 0x040fe200008e062b */
[----:B------:R-:W4:Y:S01]  /*d5d0*/  LDG.E.U16.CONSTANT R81, desc[UR6][R54.64+-0x2] ;  /* 0xfffffe0636517981 */ /* 0x000f22000c1e9500 */
[C---:B------:R-:W-:Y:S01]  /*d5e0*/  IMAD.X R52, R93.reuse, 0x1, R14, P3 ;  /* 0x000000015d347824 */ /* 0x040fe200018e060e */
[----:B------:R-:W-:-:S02]  /*d5f0*/  IADD3.X R93, PT, PT, R93, R40, RZ, P2, !PT ;  /* 0x000000285d5d7210 */ /* 0x000fc400017fe4ff */
[----:B------:R0:W4:Y:S01]  /*d600*/  LDG.E.U16.CONSTANT R82, desc[UR6][R54.64] ;  /* 0x0000000636527981 */ /* 0x000122000c1e9500 */
[----:B------:R-:W-:-:S04]  /*d610*/  IMAD.WIDE.U32 R56, R57, 0x12, R136 ;  /* 0x0000001239387825 */ /* 0x000fc800078e0088 */
[----:B------:R-:W-:Y:S02]  /*d620*/  IMAD R97, R97, 0x12, RZ ;  /* 0x0000001261617824 */ /* 0x000fe400078e02ff */
[----:B0-----:R-:W-:-:S04]  /*d630*/  IMAD.WIDE.U32 R54, R95, 0x12, R136 ;  /* 0x000000125f367825 */ /* 0x001fc800078e0088 */
[----:B------:R-:W-:-:S04]  /*d640*/  IMAD R95, R93, 0x12, RZ ;  /* 0x000000125d5f7824 */ /* 0x000fc800078e02ff */
[----:B------:R-:W-:Y:S01]  /*d650*/  IMAD.IADD R57, R57, 0x1, R95 ;  /* 0x0000000139397824 */ /* 0x000fe200078e025f */
[----:B--2---:R-:W-:Y:S01]  /*d660*/  LEA R95, R94, R85, 0x10 ;  /* 0x000000555e5f7211 */ /* 0x004fe200078e80ff */
[----:B------:R-:W-:Y:S01]  /*d670*/  IMAD.IADD R55, R55, 0x1, R97 ;  /* 0x0000000137377824 */ /* 0x000fe200078e0261 */
[----:B------:R-:W2:Y:S02]  /*d680*/  LDG.E.U16.CONSTANT R85, desc[UR6][R48.64+-0x2] ;  /* 0xfffffe0630557981 */ /* 0x000ea4000c1e9500 */
[----:B------:R-:W-:Y:S01]  /*d690*/  LOP3.LUT R97, R95, 0xf0f0f0f, RZ, 0xc0, !PT ;  /* 0x0f0f0f0f5f617812 */ /* 0x000fe200078ec0ff */
[----:B------:R-:W-:Y:S01]  /*d6a0*/  IMAD.WIDE.U32 R50, R53, 0x12, R136 ;  /* 0x0000001235327825 */ /* 0x000fe200078e0088 */
[----:B------:R0:W2:Y:S02]  /*d6b0*/  LDG.E.U16.CONSTANT R94, desc[UR6][R48.64] ;  /* 0x00000006305e7981 */ /* 0x0000a4000c1e9500 */
[----:B------:R-:W-:Y:S01]  /*d6c0*/  IADD3 R104, PT, PT, R97, 0x78787878, RZ ;  /* 0x7878787861687810 */ /* 0x000fe20007ffe0ff */
[----:B------:R-:W-:Y:S01]  /*d6d0*/  IMAD R107, R52, 0x12, RZ ;  /* 0x00000012346b7824 */ /* 0x000fe200078e02ff */
[----:B------:R-:W2:Y:S02]  /*d6e0*/  LDG.E.U16.CONSTANT R56, desc[UR6][R56.64] ;  /* 0x0000000638387981 */ /* 0x000ea4000c1e9500 */
[----:B------:R-:W-:Y:S01]  /*d6f0*/  LOP3.LUT R110, R104, R95, RZ, 0x3c, !PT ;  /* 0x0000005f686e7212 */ /* 0x000fe200078e3cff */
[----:B------:R-:W-:Y:S01]  /*d700*/  IMAD.IADD R51, R51, 0x1, R107 ;  /* 0x0000000133337824 */ /* 0x000fe200078e026b */
[----:B------:R-:W2:Y:S01]  /*d710*/  LDG.E.U16.CONSTANT R54, desc[UR6][R54.64] ;  /* 0x0000000636367981 */ /* 0x000ea2000c1e9500 */
[----:B------:R-:W-:Y:S01]  /*d720*/  IMAD.WIDE.U32 R52, R99, 0x12, R136 ;  /* 0x0000001263347825 */ /* 0x000fe200078e0088 */
[----:B------:R-:W-:-:S02]  /*d730*/  SHF.R.U32.HI R99, RZ, 0x4, R95 ;  /* 0x00000004ff637819 */ /* 0x000fc4000001165f */
[----:B------:R-:W-:Y:S01]  /*d740*/  LOP3.LUT R110, R110, 0x8080808, R97, 0x60, !PT ;  /* 0x080808086e6e7812 */ /* 0x000fe200078e6061 */
[----:B------:R-:W-:Y:S01]  /*d750*/  IMAD R93, R98, 0x12, RZ ;  /* 0x00000012625d7824 */ /* 0x000fe200078e02ff */
[----:B------:R1:W2:Y:S01]  /*d760*/  LDG.E.U16.CONSTANT R50, desc[UR6][R50.64] ;  /* 0x0000000632327981 */ /* 0x0002a2000c1e9500 */
[----:B------:R-:W-:Y:S01]  /*d770*/  LOP3.LUT R95, R99, 0xf0f0f0f, RZ, 0xc0, !PT ;  /* 0x0f0f0f0f635f7812 */ /* 0x000fe200078ec0ff */
[----:B---3--:R-:W-:Y:S01]  /*d780*/  IMAD R61, R64, 0x10000, R61 ;  /* 0x00010000403d7824 */ /* 0x008fe200078e023d */
[----:B0-----:R-:W-:Y:S01]  /*d790*/  PRMT R49, R110, 0xba98, RZ ;  /* 0x0000ba986e317816 */ /* 0x001fe200000000ff */
[----:B------:R-:W-:Y:S01]  /*d7a0*/  IMAD.IADD R53, R53, 0x1, R93 ;  /* 0x0000000135357824 */ /* 0x000fe200078e025d */
[----:B------:R-:W-:Y:S01]  /*d7b0*/  PRMT R48, R97, 0xba98, RZ ;  /* 0x0000ba9861307816 */ /* 0x000fe200000000ff */
[----:B------:R-:W3:Y:S01]  /*d7c0*/  LDG.E.U16.CONSTANT R93, desc[UR6][R46.64+-0x2] ;  /* 0xfffffe062e5d7981 */ /* 0x000ee2000c1e9500 */
[----:B-1----:R-:W-:-:S03]  /*d7d0*/  IMAD R51, R105, 0x9, RZ ;  /* 0x0000000969337824 */ /* 0x002fc600078e02ff */
[----:B------:R0:W3:Y:S01]  /*d7e0*/  LDG.E.U16.CONSTANT R98, desc[UR6][R46.64] ;  /* 0x000000062e627981 */ /* 0x0000e2000c1e9500 */
[----:B------:R-:W-:Y:S01]  /*d7f0*/  VIADD R120, R95, 0x78787878 ;  /* 0x787878785f787836 */ /* 0x000fe20000000000 */
[----:B------:R-:W-:Y:S01]  /*d800*/  IADD3 R51, PT, PT, R45, R51, RZ ;  /* 0x000000332d337210 */ /* 0x000fe20007ffe0ff */
[----:B-----5:R-:W-:Y:S01]  /*d810*/  IMAD R62, R65, 0x10000, R62 ;  /* 0x00010000413e7824 */ /* 0x020fe200078e023e */
[----:B------:R-:W-:Y:S01]  /*d820*/  LOP3.LUT R45, R61, 0xf0f0f0f, RZ, 0xc0, !PT ;  /* 0x0f0f0f0f3d2d7812 */ /* 0x000fe200078ec0ff */
[----:B------:R1:W5:Y:S01]  /*d830*/  LDG.E.U16.CONSTANT R52, desc[UR6][R52.64] ;  /* 0x0000000634347981 */ /* 0x000362000c1e9500 */
[C---:B0-----:R-:W-:Y:S02]  /*d840*/  LOP3.LUT R46, R49.reuse, 0x80808080, R104, 0x6, !PT ;  /* 0x80808080312e7812 */ /* 0x041fe400078e0668 */
[----:B------:R-:W-:Y:S02]  /*d850*/  LOP3.LUT R49, R49, 0x7f7f7f7f, R48, 0x60, !PT ;  /* 0x7f7f7f7f31317812 */ /* 0x000fe400078e6030 */
[----:B------:R-:W-:-:S02]  /*d860*/  LOP3.LUT R110, R120, R99, RZ, 0x3c, !PT ;  /* 0x00000063786e7212 */ /* 0x000fc400078e3cff */
[----:B------:R-:W-:Y:S01]  /*d870*/  LOP3.LUT R49, R46, R49, RZ, 0xfc, !PT ;  /* 0x000000312e317212 */ /* 0x000fe200078efcff */
[----:B------:R-:W-:Y:S01]  /*d880*/  VIADD R46, R45, 0x78787878 ;  /* 0x787878782d2e7836 */ /* 0x000fe20000000000 */
[----:B------:R-:W-:Y:S02]  /*d890*/  LEA R104, P0, R44, R166, 0x2 ;  /* 0x000000a62c687211 */ /* 0x000fe400078010ff */
[----:B------:R-:W-:Y:S02]  /*d8a0*/  LOP3.LUT R110, R110, 0x8080808, R95, 0x60, !PT ;  /* 0x080808086e6e7812 */ /* 0x000fe400078e605f */
[----:B------:R-:W-:Y:S02]  /*d8b0*/  LEA.HI.X R105, R44, R167, R51, 0x2, P0 ;  /* 0x000000a72c697211 */ /* 0x000fe400000f1433 */
[----:B------:R-:W-:Y:S02]  /*d8c0*/  LOP3.LUT R44, R46, R61, RZ, 0x3c, !PT ;  /* 0x0000003d2e2c7212 */ /* 0x000fe400078e3cff */
[----:B------:R-:W-:Y:S01]  /*d8d0*/  PRMT R47, R110, 0xba98, RZ ;  /* 0x0000ba986e2f7816 */ /* 0x000fe200000000ff */
[----:B------:R-:W5:Y:S01]  /*d8e0*/  LDG.E.CONSTANT R64, desc[UR6][R104.64+0xc00] ;  /* 0x000c000668407981 */ /* 0x000f62000c1e9900 */
[----:B------:R-:W-:-:S02]  /*d8f0*/  PRMT R48, R95, 0xba98, RZ ;  /* 0x0000ba985f307816 */ /* 0x000fc400000000ff */
[----:B------:R-:W-:Y:S01]  /*d900*/  LOP3.LUT R44, R44, 0x8080808, R45, 0x60, !PT ;  /* 0x080808082c2c7812 */ /* 0x000fe200078e602d */
[----:B------:R-:W5:Y:S01]  /*d910*/  LDG.E.CONSTANT R110, desc[UR6][R104.64+0x400] ;  /* 0x00040006686e7981 */ /* 0x000f62000c1e9900 */
[C---:B------:R-:W-:Y:S02]  /*d920*/  LOP3.LUT R120, R47.reuse, 0x80808080, R120, 0x6, !PT ;  /* 0x808080802f787812 */ /* 0x040fe400078e0678 */
[----:B------:R-:W-:Y:S01]  /*d930*/  LOP3.LUT R47, R47, 0x7f7f7f7f, R48, 0x60, !PT ;  /* 0x7f7f7f7f2f2f7812 */ /* 0x000fe200078e6030 */
[----:B------:R-:W5:Y:S01]  /*d940*/  LDG.E.CONSTANT R128, desc[UR6][R104.64+0x2000] ;  /* 0x0020000668807981 */ /* 0x000f62000c1e9900 */
[----:B------:R-:W-:Y:S02]  /*d950*/  LOP3.LUT R57, R62, 0xf0f0f0f, RZ, 0xc0, !PT ;  /* 0x0f0f0f0f3e397812 */ /* 0x000fe400078ec0ff */
[----:B------:R-:W-:Y:S01]  /*d960*/  PRMT R51, R44, 0xba98, RZ ;  /* 0x0000ba982c337816 */ /* 0x000fe200000000ff */
[----:B------:R-:W5:Y:S01]  /*d970*/  LDG.E.CONSTANT R122, desc[UR6][R104.64+0x2400] ;  /* 0x00240006687a7981 */ /* 0x000f62000c1e9900 */
[----:B------:R-:W-:-:S02]  /*d980*/  SHF.R.U32.HI R48, RZ, 0x4, R61 ;  /* 0x00000004ff307819 */ /* 0x000fc4000001163d */
[----:B------:R-:W-:Y:S01]  /*d990*/  PRMT R44, R45, 0xba98, RZ ;  /* 0x0000ba982d2c7816 */ /* 0x000fe200000000ff */
[----:B------:R-:W5:Y:S01]  /*d9a0*/  LDG.E.CONSTANT R142, desc[UR6][R104.64+0x2c00] ;  /* 0x002c0006688e7981 */ /* 0x000f62000c1e9900 */
[----:B------:R-:W-:Y:S01]  /*d9b0*/  SHF.R.U32.HI R61, RZ, 0x4, R62 ;  /* 0x00000004ff3d7819 */ /* 0x000fe2000001163e */
[----:B------:R-:W-:Y:S01]  /*d9c0*/  VIADD R45, R57, 0x78787878 ;  /* 0x78787878392d7836 */ /* 0x000fe20000000000 */
[C---:B------:R-:W-:Y:S02]  /*d9d0*/  LOP3.LUT R46, R51.reuse, 0x80808080, R46, 0x6, !PT ;  /* 0x80808080332e7812 */ /* 0x040fe400078e062e */
[----:B------:R-:W-:Y:S02]  /*d9e0*/  LOP3.LUT R51, R51, 0x7f7f7f7f, R44, 0x60, !PT ;  /* 0x7f7f7f7f33337812 */ /* 0x000fe400078e602c */
[----:B------:R-:W-:Y:S02]  /*d9f0*/  LOP3.LUT R44, R61, 0xf0f0f0f, RZ, 0xc0, !PT ;  /* 0x0f0f0f0f3d2c7812 */ /* 0x000fe400078ec0ff */
[----:B-1----:R-:W-:-:S02]  /*da00*/  LOP3.LUT R53, R48, 0xf0f0f0f, RZ, 0xc0, !PT ;  /* 0x0f0f0f0f30357812 */ /* 0x002fc400078ec0ff */
[----:B------:R-:W-:Y:S01]  /*da10*/  LOP3.LUT R51, R46, R51, RZ, 0xfc, !PT ;  /* 0x000000332e337212 */ /* 0x000fe200078efcff */
[----:B------:R-:W-:Y:S01]  /*da20*/  VIADD R46, R44, 0x78787878 ;  /* 0x787878782c2e7836 */ /* 0x000fe20000000000 */
[----:B------:R-:W-:Y:S02]  /*da30*/  LOP3.LUT R62, R45, R62, RZ, 0x3c, !PT ;  /* 0x0000003e2d3e7212 */ /* 0x000fe400078e3cff */
[----:B------:R-:W-:Y:S02]  /*da40*/  IADD3 R55, PT, PT, R53, 0x78787878, RZ ;  /* 0x7878787835377810 */ /* 0x000fe40007ffe0ff */
[----:B------:R-:W-:Y:S02]  /*da50*/  LOP3.LUT R47, R120, R47, RZ, 0xfc, !PT ;  /* 0x0000002f782f7212 */ /* 0x000fe400078efcff */
[----:B------:R-:W-:Y:S01]  /*da60*/  LOP3.LUT R62, R62, 0x8080808, R57, 0x60, !PT ;  /* 0x080808083e3e7812 */ /* 0x000fe200078e6039 */
[----:B------:R-:W5:Y:S01]  /*da70*/  LDG.E.CONSTANT R120, desc[UR6][R104.64] ;  /* 0x0000000668787981 */ /* 0x000f62000c1e9900 */
[----:B----4-:R-:W-:-:S02]  /*da80*/  LEA R67, R68, R67, 0x10 ;  /* 0x0000004344437211 */ /* 0x010fc400078e80ff */
[----:B------:R-:W-:Y:S01]  /*da90*/  LOP3.LUT R48, R55, R48, RZ, 0x3c, !PT ;  /* 0x0000003037307212 */ /* 0x000fe200078e3cff */
[----:B------:R0:W-:Y:S01]  /*daa0*/  STS [R6+0x3150], R47 ;  /* 0x0031502f06007388 */ /* 0x0001e20000000800 */
[----:B------:R-:W-:Y:S02]  /*dab0*/  LOP3.LUT R61, R46, R61, RZ, 0x3c, !PT ;  /* 0x0000003d2e3d7212 */ /* 0x000fe400078e3cff */
[----:B------:R-:W-:Y:S01]  /*dac0*/  PRMT R62, R62, 0xba98, RZ ;  /* 0x0000ba983e3e7816 */ /* 0x000fe200000000ff */
[----:B------:R-:W4:Y:S01]  /*dad0*/  LDG.E.CONSTANT R68, desc[UR6][R104.64+0x800] ;  /* 0x0008000668447981 */ /* 0x000f22000c1e9900 */
[----:B------:R-:W-:Y:S02]  /*dae0*/  LOP3.LUT R48, R48, 0x8080808, R53, 0x60, !PT ;  /* 0x0808080830307812 */ /* 0x000fe400078e6035 */
[----:B------:R-:W-:Y:S02]  /*daf0*/  PRMT R57, R57, 0xba98, RZ ;  /* 0x0000ba9839397816 */ /* 0x000fe400000000ff */
[----:B0-----:R-:W-:-:S02]  /*db00*/  LOP3.LUT R47, R67, 0xf0f0f0f, RZ, 0xc0, !PT ;  /* 0x0f0f0f0f432f7812 */ /* 0x001fc400078ec0ff */
[----:B------:R-:W-:Y:S02]  /*db10*/  LOP3.LUT R61, R61, 0x8080808, R44, 0x60, !PT ;  /* 0x080808083d3d7812 */ /* 0x000fe400078e602c */
[----:B------:R-:W-:Y:S01]  /*db20*/  LOP3.LUT R45, R62, 0x80808080, R45, 0x6, !PT ;  /* 0x808080803e2d7812 */ /* 0x000fe200078e062d */
[----:B------:R-:W-:Y:S01]  /*db30*/  VIADD R144, R47, 0x78787878 ;  /* 0x787878782f907836 */ /* 0x000fe20000000000 */
[----:B------:R-:W-:Y:S02]  /*db40*/  PRMT R48, R48, 0xba98, RZ ;  /* 0x0000ba9830307816 */ /* 0x000fe400000000ff */
[----:B------:R-:W-:Y:S02]  /*db50*/  LOP3.LUT R62, R62, 0x7f7f7f7f, R57, 0x60, !PT ;  /* 0x7f7f7f7f3e3e7812 */ /* 0x000fe400078e6039 */
[----:B------:R-:W-:Y:S02]  /*db60*/  PRMT R53, R53, 0xba98, RZ ;  /* 0x0000ba9835357816 */ /* 0x000fe400000000ff */
[----:B------:R-:W-:-:S02]  /*db70*/  PRMT R61, R61, 0xba98, RZ ;  /* 0x0000ba983d3d7816 */ /* 0x000fc400000000ff */
        /* <DEDUP_REMOVED lines=16> */
[----:B------:R0:W-:Y:S04]  /*dc80*/  STS [R6+0x3140], R49 ;  /* 0x0031403106007388 */ /* 0x0001e80000000800 */
[----:B------:R1:W-:Y:S01]  /*dc90*/  STS [R6+0x3ac0], R51 ;  /* 0x003ac03306007388 */ /* 0x0003e20000000800 */
[----:B0-----:R-:W-:-:S04]  /*dca0*/  SHF.R.U32.HI R49, RZ, 0x4, R67 ;  /* 0x00000004ff317819 */ /* 0x001fc80000011643 */
[----:B-1----:R-:W-:Y:S02]  /*dcb0*/  LOP3.LUT R51, R49, 0xf0f0f0f, RZ, 0xc0, !PT ;  /* 0x0f0f0f0f31337812 */ /* 0x002fe400078ec0ff */
[----:B------:R-:W-:-:S03]  /*dcc0*/  PRMT R45, R45, 0xba98, RZ ;  /* 0x0000ba982d2d7816 */ /* 0x000fc600000000ff */
[----:B------:R-:W-:Y:S01]  /*dcd0*/  VIADD R148, R51, 0x78787878 ;  /* 0x7878787833947836 */ /* 0x000fe20000000000 */
[----:B------:R-:W-:Y:S02]  /*dce0*/  PRMT R146, R47, 0xba98, RZ ;  /* 0x0000ba982f927816 */ /* 0x000fe400000000ff */
[----:B------:R-:W-:Y:S02]  /*dcf0*/  LEA R59, R59, R58, 0x10 ;  /* 0x0000003a3b3b7211 */ /* 0x000fe400078e80ff */
[----:B------:R-:W-:Y:S02]  /*dd00*/  LOP3.LUT R58, R148, R49, RZ, 0x3c, !PT ;  /* 0x00000031943a7212 */ /* 0x000fe400078e3cff */
[C---:B------:R-:W-:Y:S02]  /*dd10*/  LOP3.LUT R144, R45.reuse, 0x80808080, R144, 0x6, !PT ;  /* 0x808080802d907812 */ /* 0x040fe400078e0690 */
[----:B------:R-:W-:Y:S02]  /*dd20*/  LOP3.LUT R45, R45, 0x7f7f7f7f, R146, 0x60, !PT ;  /* 0x7f7f7f7f2d2d7812 */ /* 0x000fe400078e6092 */
[----:B------:R-:W-:-:S02]  /*dd30*/  LOP3.LUT R49, R59, 0xf0f0f0f, RZ, 0xc0, !PT ;  /* 0x0f0f0f0f3b317812 */ /* 0x000fc400078ec0ff */
[----:B------:R-:W-:Y:S02]  /*dd40*/  LOP3.LUT R45, R144, R45, RZ, 0xfc, !PT ;  /* 0x0000002d902d7212 */ /* 0x000fe400078efcff */
[----:B------:R-:W-:Y:S01]  /*dd50*/  LOP3.LUT R58, R58, 0x8080808, R51, 0x60, !PT ;  /* 0x080808083a3a7812 */ /* 0x000fe200078e6033 */
[----:B------:R-:W-:Y:S01]  /*dd60*/  VIADD R144, R49, 0x78787878 ;  /* 0x7878787831907836 */ /* 0x000fe20000000000 */
[----:B------:R-:W-:Y:S02]  /*dd70*/  SHF.R.U32.HI R53, RZ, 0x4, R59 ;  /* 0x00000004ff357819 */ /* 0x000fe4000001163b */
[----:B------:R-:W-:Y:S02]  /*dd80*/  PRMT R47, R58, 0xba98, RZ ;  /* 0x0000ba983a2f7816 */ /* 0x000fe400000000ff */
[----:B------:R-:W-:Y:S02]  /*dd90*/  PRMT R58, R51, 0xba98, RZ ;  /* 0x0000ba98333a7816 */ /* 0x000fe400000000ff */
[----:B------:R-:W-:Y:S01]  /*dda0*/  LOP3.LUT R146, R144, R59, RZ, 0x3c, !PT ;  /* 0x0000003b90927212 */ /* 0x000fe200078e3cff */
[----:B------:R0:W-:Y:S01]  /*ddb0*/  STS [R6+0x3ad0], R55 ;  /* 0x003ad03706007388 */ /* 0x0001e20000000800 */
[----:B------:R-:W-:-:S02]  /*ddc0*/  LOP3.LUT R148, R47, 0x80808080, R148, 0x6, !PT ;  /* 0x808080802f947812 */ /* 0x000fc400078e0694 */
[----:B------:R-:W-:Y:S02]  /*ddd0*/  LOP3.LUT R47, R47, 0x7f7f7f7f, R58, 0x60, !PT ;  /* 0x7f7f7f7f2f2f7812 */ /* 0x000fe400078e603a */
[----:B------:R-:W-:Y:S02]  /*dde0*/  LOP3.LUT R146, R146, 0x8080808, R49, 0x60, !PT ;  /* 0x0808080892927812 */ /* 0x000fe400078e6031 */
[----:B0-----:R-:W-:Y:S02]  /*ddf0*/  LOP3.LUT R55, R53, 0xf0f0f0f, RZ, 0xc0, !PT ;  /* 0x0f0f0f0f35377812 */ /* 0x001fe400078ec0ff */
[----:B------:R-:W-:Y:S02]  /*de00*/  LOP3.LUT R47, R148, R47, RZ, 0xfc, !PT ;  /* 0x0000002f942f7212 */ /* 0x000fe400078efcff */
[----:B------:R-:W-:Y:S01]  /*de10*/  PRMT R51, R146, 0xba98, RZ ;  /* 0x0000ba9892337816 */ /* 0x000fe200000000ff */
[----:B------:R-:W-:Y:S01]  /*de20*/  VIADD R148, R55, 0x78787878 ;  /* 0x7878787837947836 */ /* 0x000fe20000000000 */
[----:B------:R-:W-:-:S02]  /*de30*/  PRMT R58, R49, 0xba98, RZ ;  /* 0x0000ba98313a7816 */ /* 0x000fc400000000ff */
[----:B------:R-:W-:Y:S02]  /*de40*/  LEA R63, R63, R60, 0x10 ;  /* 0x0000003c3f3f7211 */ /* 0x000fe400078e80ff */
[C---:B------:R-:W-:Y:S02]  /*de50*/  LOP3.LUT R144, R51.reuse, 0x80808080, R144, 0x6, !PT ;  /* 0x8080808033907812 */ /* 0x040fe400078e0690 */
[----:B------:R-:W-:Y:S02]  /*de60*/  LOP3.LUT R51, R51, 0x7f7f7f7f, R58, 0x60, !PT ;  /* 0x7f7f7f7f33337812 */ /* 0x000fe400078e603a */
[----:B------:R-:W-:Y:S02]  /*de70*/  LOP3.LUT R49, R63, 0xf0f0f0f, RZ, 0xc0, !PT ;  /* 0x0f0f0f0f3f317812 */ /* 0x000fe400078ec0ff */
[----:B------:R-:W-:Y:S02]  /*de80*/  LOP3.LUT R60, R148, R53, RZ, 0x3c, !PT ;  /* 0x00000035943c7212 */ /* 0x000fe400078e3cff */
[----:B------:R-:W-:Y:S01]  /*de90*/  LOP3.LUT R51, R144, R51, RZ, 0xfc, !PT ;  /* 0x0000003390337212 */ /* 0x000fe200078efcff */
[----:B------:R-:W-:Y:S01]  /*dea0*/  VIADD R144, R49, 0x78787878 ;  /* 0x7878787831907836 */ /* 0x000fe20000000000 */
[----:B------:R-:W-:Y:S01]  /*deb0*/  LOP3.LUT R60, R60, 0x8080808, R55, 0x60, !PT ;  /* 0x080808083c3c7812 */ /* 0x000fe200078e6037 */
[----:B------:R0:W-:Y:S01]  /*dec0*/  STS [R6+0x4dc0], R45 ;  /* 0x004dc02d06007388 */ /* 0x0001e20000000800 */
[----:B------:R-:W-:-:S02]  /*ded0*/  SHF.R.U32.HI R53, RZ, 0x4, R63 ;  /* 0x00000004ff357819 */ /* 0x000fc4000001163f */
[----:B------:R-:W-:Y:S02]  /*dee0*/  PRMT R58, R55, 0xba98, RZ ;  /* 0x0000ba98373a7816 */ /* 0x000fe400000000ff */
[----:B------:R-:W-:Y:S02]  /*def0*/  LOP3.LUT R55, R53, 0xf0f0f0f, RZ, 0xc0, !PT ;  /* 0x0f0f0f0f35377812 */ /* 0x000fe400078ec0ff */
[----:B0-----:R-:W-:Y:S02]  /*df00*/  PRMT R45, R60, 0xba98, RZ ;  /* 0x0000ba983c2d7816 */ /* 0x001fe400000000ff */
[----:B------:R-:W-:Y:S01]  /*df10*/  LOP3.LUT R60, R144, R63, RZ, 0x3c, !PT ;  /* 0x0000003f903c7212 */ /* 0x000fe200078e3cff */
[----:B------:R-:W-:Y:S01]  /*df20*/  IMAD R69, R69, 0x10000, R66 ;  /* 0x0001000045457824 */ /* 0x000fe200078e0242 */
[----:B------:R-:W-:Y:S02]  /*df30*/  IADD3 R66, PT, PT, R55, 0x78787878, RZ ;  /* 0x7878787837427810 */ /* 0x000fe40007ffe0ff */
[----:B------:R-:W-:Y:S01]  /*df40*/  LOP3.LUT R60, R60, 0x8080808, R49, 0x60, !PT ;  /* 0x080808083c3c7812 */ /* 0x000fe200078e6031 */
[----:B------:R0:W-:Y:S01]  /*df50*/  STS [R6+0x4dd0], R47 ;  /* 0x004dd02f06007388 */ /* 0x0001e20000000800 */
[----:B------:R-:W-:-:S02]  /*df60*/  LOP3.LUT R148, R45, 0x80808080, R148, 0x6, !PT ;  /* 0x808080802d947812 */ /* 0x000fc400078e0694 */
[----:B------:R-:W-:Y:S01]  /*df70*/  LOP3.LUT R45, R45, 0x7f7f7f7f, R58, 0x60, !PT ;  /* 0x7f7f7f7f2d2d7812 */ /* 0x000fe200078e603a */
[----:B------:R1:W-:Y:S01]  /*df80*/  STS [R6+0x5740], R51 ;  /* 0x0057403306007388 */ /* 0x0003e20000000800 */
[----:B------:R-:W-:Y:S02]  /*df90*/  LOP3.LUT R57, R69, 0xf0f0f0f, RZ, 0xc0, !PT ;  /* 0x0f0f0f0f45397812 */ /* 0x000fe400078ec0ff */
[----:B0-----:R-:W-:Y:S02]  /*dfa0*/  PRMT R47, R60, 0xba98, RZ ;  /* 0x0000ba983c2f7816 */ /* 0x001fe400000000ff */
[----:B------:R-:W-:Y:S02]  /*dfb0*/  LOP3.LUT R60, R66, R53, RZ, 0x3c, !PT ;  /* 0x00000035423c7212 */ /* 0x000fe400078e3cff */
[----:B------:R-:W-:Y:S02]  /*dfc0*/  PRMT R58, R49, 0xba98, RZ ;  /* 0x0000ba98313a7816 */ /* 0x000fe400000000ff */
[----:B------:R-:W-:-:S02]  /*dfd0*/  LOP3.LUT R60, R60, 0x8080808, R55, 0x60, !PT ;  /* 0x080808083c3c7812 */ /* 0x000fc400078e6037 */
[----:B-1----:R-:W-:Y:S01]  /*dfe0*/  SHF.R.U32.HI R51, RZ, 0x4, R69 ;  /* 0x00000004ff337819 */ /* 0x002fe20000011645 */
[----:B------:R-:W-:Y:S01]  /*dff0*/  VIADD R146, R57, 0x78787878 ;  /* 0x7878787839927836 */ /* 0x000fe20000000000 */
[C---:B------:R-:W-:Y:S02]  /*e000*/  LOP3.LUT R144, R47.reuse, 0x80808080, R144, 0x6, !PT ;  /* 0x808080802f907812 */ /* 0x040fe400078e0690 */
[----:B------:R-:W-:Y:S02]  /*e010*/  LOP3.LUT R47, R47, 0x7f7f7f7f, R58, 0x60, !PT ;  /* 0x7f7f7f7f2f2f7812 */ /* 0x000fe400078e603a */
[----:B------:R-:W-:Y:S02]  /*e020*/  PRMT R49, R60, 0xba98, RZ ;  /* 0x0000ba983c317816 */ /* 0x000fe400000000ff */
[----:B------:R-:W-:Y:S02]  /*e030*/  LOP3.LUT R53, R51, 0xf0f0f0f, RZ, 0xc0, !PT ;  /* 0x0f0f0f0f33357812 */ /* 0x000fe400078ec0ff */
[----:B------:R-:W-:-:S02]  /*e040*/  PRMT R58, R55, 0xba98, RZ ;  /* 0x0000ba98373a7816 */ /* 0x000fc400000000ff */
[----:B------:R-:W-:Y:S01]  /*e050*/  LOP3.LUT R47, R144, R47, RZ, 0xfc, !PT ;  /* 0x0000002f902f7212 */ /* 0x000fe200078efcff */
[----:B------:R-:W-:Y:S01]  /*e060*/  VIADD R60, R53, 0x78787878 ;  /* 0x78787878353c7836 */ /* 0x000fe20000000000 */
[----:B------:R-:W-:Y:S02]  /*e070*/  LOP3.LUT R144, R146, R69, RZ, 0x3c, !PT ;  /* 0x0000004592907212 */ /* 0x000fe400078e3cff */
[C---:B------:R-:W-:Y:S02]  /*e080*/  LOP3.LUT R66, R49.reuse, 0x80808080, R66, 0x6, !PT ;  /* 0x8080808031427812 */ /* 0x040fe400078e0642 */
[----:B------:R-:W-:Y:S02]  /*e090*/  LOP3.LUT R49, R49, 0x7f7f7f7f, R58, 0x60, !PT ;  /* 0x7f7f7f7f31317812 */ /* 0x000fe400078e603a */
[----:B------:R-:W-:Y:S02]  /*e0a0*/  LOP3.LUT R45, R148, R45, RZ, 0xfc, !PT ;  /* 0x0000002d942d7212 */ /* 0x000fe400078efcff */
[----:B------:R-:W-:-:S02]  /*e0b0*/  LOP3.LUT R144, R144, 0x8080808, R57, 0x60, !PT ;  /* 0x0808080890907812 */ /* 0x000fc400078e6039 */
[----:B------:R-:W-:Y:S01]  /*e0c0*/  LOP3.LUT R49, R66, R49, RZ, 0xfc, !PT ;  /* 0x0000003142317212 */ /* 0x000fe200078efcff */
[----:B------:R0:W-:Y:S01]  /*e0d0*/  STS [R6+0x5750], R45 ;  /* 0x0057502d06007388 */ /* 0x0001e20000000800 */
[----:B------:R-:W-:Y:S02]  /*e0e0*/  LOP3.LUT R66, R60, R51, RZ, 0x3c, !PT ;  /* 0x000000333c427212 */ /* 0x000fe400078e3cff */
[----:B------:R-:W-:Y:S02]  /*e0f0*/  LEA R70, R71, R70, 0x10 ;  /* 0x0000004647467211 */ /* 0x000fe400078e80ff */
[----:B------:R-:W-:Y:S02]  /*e100*/  PRMT R58, R57, 0xba98, RZ ;  /* 0x0000ba98393a7816 */ /* 0x000fe400000000ff */
[----:B------:R-:W-:Y:S02]  /*e110*/  LOP3.LUT R66, R66, 0x8080808, R53, 0x60, !PT ;  /* 0x0808080842427812 */ /* 0x000fe400078e6035 */
[----:B0-----:R-:W-:-:S02]  /*e120*/  PRMT R45, R144, 0xba98, RZ ;  /* 0x0000ba98902d7816 */ /* 0x001fc400000000ff */
[----:B------:R-:W-:Y:S02]  /*e130*/  LOP3.LUT R51, R70, 0xf0f0f0f, RZ, 0xc0, !PT ;  /* 0x0f0f0f0f46337812 */ /* 0x000fe400078ec0ff */
[----:B------:R-:W-:Y:S01]  /*e140*/  SHF.R.U32.HI R55, RZ, 0x4, R70 ;  /* 0x00000004ff377819 */ /* 0x000fe20000011646 */
[----:B------:R0:W-:Y:S01]  /*e150*/  STS [R6+0x60c0], R47 ;  /* 0x0060c02f06007388 */ /* 0x0001e20000000800 */
[C---:B------:R-:W-:Y:S02]  /*e160*/  LOP3.LUT R146, R45.reuse, 0x80808080, R146, 0x6, !PT ;  /* 0x808080802d927812 */ /* 0x040fe400078e0692 */
[----:B------:R-:W-:Y:S02]  /*e170*/  LOP3.LUT R45, R45, 0x7f7f7f7f, R58, 0x60, !PT ;  /* 0x7f7f7f7f2d2d7812 */ /* 0x000fe400078e603a */
[----:B------:R-:W-:Y:S01]  /*e180*/  PRMT R58, R53, 0xba98, RZ ;  /* 0x0000ba98353a7816 */ /* 0x000fe200000000ff */
[----:B------:R-:W-:Y:S01]  /*e190*/  VIADD R53, R51, 0x78787878 ;  /* 0x7878787833357836 */ /* 0x000fe20000000000 */
[----:B------:R-:W-:-:S02]  /*e1a0*/  LOP3.LUT R57, R55, 0xf0f0f0f, RZ, 0xc0, !PT ;  /* 0x0f0f0f0f37397812 */ /* 0x000fc400078ec0ff */
[----:B0-----:R-:W-:Y:S02]  /*e1b0*/  PRMT R47, R66, 0xba98, RZ ;  /* 0x0000ba98422f7816 */ /* 0x001fe400000000ff */
[----:B------:R-:W-:Y:S02]  /*e1c0*/  LOP3.LUT R70, R53, R70, RZ, 0x3c, !PT ;  /* 0x0000004635467212 */ /* 0x000fe400078e3cff */
[C---:B------:R-:W-:Y:S02]  /*e1d0*/  LOP3.LUT R60, R47.reuse, 0x80808080, R60, 0x6, !PT ;  /* 0x808080802f3c7812 */ /* 0x040fe400078e063c */
[----:B------:R-:W-:Y:S01]  /*e1e0*/  LOP3.LUT R47, R47, 0x7f7f7f7f, R58, 0x60, !PT ;  /* 0x7f7f7f7f2f2f7812 */ /* 0x000fe200078e603a */
[----:B------:R-:W-:Y:S01]  /*e1f0*/  VIADD R58, R57, 0x78787878 ;  /* 0x78787878393a7836 */ /* 0x000fe20000000000 */
[----:B------:R-:W-:-:S04]  /*e200*/  LOP3.LUT R70, R70, 0x8080808, R51, 0x60, !PT ;  /* 0x0808080846467812 */ /* 0x000fc800078e6033 */
[----:B------:R-:W-:Y:S02]  /*e210*/  LOP3.LUT R66, R58, R55, RZ, 0x3c, !PT ;  /* 0x000000373a427212 */ /* 0x000fe400078e3cff */
[----:B------:R-:W-:Y:S02]  /*e220*/  PRMT R70, R70, 0xba98, RZ ;  /* 0x0000ba9846467816 */ /* 0x000fe400000000ff */
[----:B------:R-:W-:Y:S02]  /*e230*/  LOP3.LUT R66, R66, 0x8080808, R57, 0x60, !PT ;  /* 0x0808080842427812 */ /* 0x000fe400078e6039 */
[----:B------:R-:W-:Y:S02]  /*e240*/  PRMT R51, R51, 0xba98, RZ ;  /* 0x0000ba9833337816 */ /* 0x000fe400000000ff */
[----:B------:R-:W-:Y:S01]  /*e250*/  LEA R72, R73, R72, 0x10 ;  /* 0x0000004849487211 */ /* 0x000fe200078e80ff */
[----:B------:R0:W-:Y:S01]  /*e260*/  STS [R6+0x60d0], R49 ;  /* 0x0060d03106007388 */ /* 0x0001e20000000800 */
[----:B------:R-:W-:-:S02]  /*e270*/  LOP3.LUT R53, R70, 0x80808080, R53, 0x6, !PT ;  /* 0x8080808046357812 */ /* 0x000fc400078e0635 */
[----:B------:R-:W-:Y:S02]  /*e280*/  LOP3.LUT R45, R146, R45, RZ, 0xfc, !PT ;  /* 0x0000002d922d7212 */ /* 0x000fe400078efcff */
[----:B------:R-:W-:Y:S02]  /*e290*/  LOP3.LUT R47, R60, R47, RZ, 0xfc, !PT ;  /* 0x0000002f3c2f7212 */ /* 0x000fe400078efcff */
[----:B------:R-:W-:Y:S02]  /*e2a0*/  LOP3.LUT R70, R70, 0x7f7f7f7f, R51, 0x60, !PT ;  /* 0x7f7f7f7f46467812 */ /* 0x000fe400078e6033 */
[----:B------:R-:W-:Y:S02]  /*e2b0*/  LOP3.LUT R55, R72, 0xf0f0f0f, RZ, 0xc0, !PT ;  /* 0x0f0f0f0f48377812 */ /* 0x000fe400078ec0ff */
[----:B0-----:R-:W-:Y:S02]  /*e2c0*/  PRMT R49, R66, 0xba98, RZ ;  /* 0x0000ba9842317816 */ /* 0x001fe400000000ff */
[----:B------:R-:W-:-:S02]  /*e2d0*/  PRMT R60, R57, 0xba98, RZ ;  /* 0x0000ba98393c7816 */ /* 0x000fc400000000ff */
[----:B------:R-:W-:Y:S01]  /*e2e0*/  SHF.R.U32.HI R51, RZ, 0x4, R72 ;  /* 0x00000004ff337819 */ /* 0x000fe20000011648 */
[----:B------:R0:W-:Y:S01]  /*e2f0*/  STS [R6+0x6a40], R45 ;  /* 0x006a402d06007388 */ /* 0x0001e20000000800 */
[C---:B------:R-:W-:Y:S02]  /*e300*/  LOP3.LUT R58, R49.reuse, 0x80808080, R58, 0x6, !PT ;  /* 0x80808080313a7812 */ /* 0x040fe400078e063a */
[----:B------:R-:W-:Y:S02]  /*e310*/  LOP3.LUT R49, R49, 0x7f7f7f7f, R60, 0x60, !PT ;  /* 0x7f7f7f7f31317812 */ /* 0x000fe400078e603c */
[----:B------:R-:W-:Y:S02]  /*e320*/  LOP3.LUT R57, R51, 0xf0f0f0f, RZ, 0xc0, !PT ;  /* 0x0f0f0f0f33397812 */ /* 0x000fe400078ec0ff */
[----:B------:R-:W-:Y:S01]  /*e330*/  LOP3.LUT R49, R58, R49, RZ, 0xfc, !PT ;  /* 0x000000313a317212 */ /* 0x000fe200078efcff */
[----:B0-----:R-:W-:Y:S02]  /*e340*/  VIADD R45, R55, 0x78787878 ;  /* 0x78787878372d7836 */ /* 0x001fe40000000000 */
[----:B------:R-:W-:Y:S01]  /*e350*/  VIADD R58, R57, 0x78787878 ;  /* 0x78787878393a7836 */ /* 0x000fe20000000000 */
[----:B------:R-:W-:-:S02]  /*e360*/  LEA R74, R75, R74, 0x10 ;  /* 0x0000004a4b4a7211 */ /* 0x000fc400078e80ff */
[----:B------:R-:W-:Y:S02]  /*e370*/  LOP3.LUT R72, R45, R72, RZ, 0x3c, !PT ;  /* 0x000000482d487212 */ /* 0x000fe400078e3cff */
[----:B------:R-:W-:Y:S02]  /*e380*/  LOP3.LUT R60, R58, R51, RZ, 0x3c, !PT ;  /* 0x000000333a3c7212 */ /* 0x000fe400078e3cff */
[----:B------:R-:W-:Y:S02]  /*e390*/  LOP3.LUT R72, R72, 0x8080808, R55, 0x60, !PT ;  /* 0x0808080848487812 */ /* 0x000fe400078e6037 */
[----:B------:R-:W-:Y:S01]  /*e3a0*/  LOP3.LUT R51, R74, 0xf0f0f0f, RZ, 0xc0, !PT ;  /* 0x0f0f0f0f4a337812 */ /* 0x000fe200078ec0ff */
[----:B------:R0:W-:Y:S01]  /*e3b0*/  STS [R6+0x73d0], R49 ;  /* 0x0073d03106007388 */ /* 0x0001e20000000800 */
[----:B------:R-:W-:Y:S02]  /*e3c0*/  PRMT R72, R72, 0xba98, RZ ;  /* 0x0000ba9848487816 */ /* 0x000fe400000000ff */
[----:B------:R-:W-:-:S02]  /*e3d0*/  PRMT R55, R55, 0xba98, RZ ;  /* 0x0000ba9837377816 */ /* 0x000fc400000000ff */
[C---:B------:R-:W-:Y:S02]  /*e3e0*/  LOP3.LUT R45, R72.reuse, 0x80808080, R45, 0x6, !PT ;  /* 0x80808080482d7812 */ /* 0x040fe400078e062d */
[----:B------:R-:W-:Y:S01]  /*e3f0*/  LOP3.LUT R72, R72, 0x7f7f7f7f, R55, 0x60, !PT ;  /* 0x7f7f7f7f48487812 */ /* 0x000fe200078e6037 */
[----:B0-----:R-:W-:Y:S01]  /*e400*/  VIADD R49, R51, 0x78787878 ;  /* 0x7878787833317836 */ /* 0x001fe20000000000 */
[----:B------:R-:W-:-:S04]  /*e410*/  SHF.R.U32.HI R55, RZ, 0x4, R74 ;  /* 0x00000004ff377819 */ /* 0x000fc8000001164a */
[----:B------:R-:W-:Y:S02]  /*e420*/  LOP3.LUT R74, R49, R74, RZ, 0x3c, !PT ;  /* 0x0000004a314a7212 */ /* 0x000fe400078e3cff */
[----:B------:R-:W-:Y:S02]  /*e430*/  LOP3.LUT R53, R53, R70, RZ, 0xfc, !PT ;  /* 0x0000004635357212 */ /* 0x000fe400078efcff */
[----:B------:R-:W-:Y:S02]  /*e440*/  LOP3.LUT R74, R74, 0x8080808, R51, 0x60, !PT ;  /* 0x080808084a4a7812 */ /* 0x000fe400078e6033 */
[----:B------:R-:W-:Y:S01]  /*e450*/  LOP3.LUT R60, R60, 0x8080808, R57, 0x60, !PT ;  /* 0x080808083c3c7812 */ /* 0x000fe200078e6039 */
[----:B------:R0:W-:Y:S01]  /*e460*/  STS [R6+0x73c0], R53 ;  /* 0x0073c03506007388 */ /* 0x0001e20000000800 */
[----:B------:R-:W-:Y:S02]  /*e470*/  PRMT R74, R74, 0xba98, RZ ;  /* 0x0000ba984a4a7816 */ /* 0x000fe400000000ff */
[----:B------:R-:W-:-:S02]  /*e480*/  PRMT R51, R51, 0xba98, RZ ;  /* 0x0000ba9833337816 */ /* 0x000fc400000000ff */
[----:B------:R-:W-:Y:S01]  /*e490*/  LEA R76, R77, R76, 0x10 ;  /* 0x0000004c4d4c7211 */ /* 0x000fe200078e80ff */
[----:B------:R1:W-:Y:S01]  /*e4a0*/  STS [R6+0x6a50], R47 ;  /* 0x006a502f06007388 */ /* 0x0003e20000000800 */
[C---:B------:R-:W-:Y:S02]  /*e4b0*/  LOP3.LUT R49, R74.reuse, 0x80808080, R49, 0x6, !PT ;  /* 0x808080804a317812 */ /* 0x040fe400078e0631 */
[----:B0-----:R-:W-:Y:S02]  /*e4c0*/  LOP3.LUT R53, R55, 0xf0f0f0f, RZ, 0xc0, !PT ;  /* 0x0f0f0f0f37357812 */ /* 0x001fe400078ec0ff */
[----:B------:R-:W-:Y:S02]  /*e4d0*/  LOP3.LUT R45, R45, R72, RZ, 0xfc, !PT ;  /* 0x000000482d2d7212 */ /* 0x000fe400078efcff */
[----:B------:R-:W-:Y:S01]  /*e4e0*/  LOP3.LUT R74, R74, 0x7f7f7f7f, R51, 0x60, !PT ;  /* 0x7f7f7f7f4a4a7812 */ /* 0x000fe200078e6033 */
[----:B------:R-:W-:Y:S01]  /*e4f0*/  VIADD R66, R53, 0x78787878 ;  /* 0x7878787835427836 */ /* 0x000fe20000000000 */
[----:B-1----:R-:W-:-:S02]  /*e500*/  PRMT R47, R60, 0xba98, RZ ;  /* 0x0000ba983c2f7816 */ /* 0x002fc400000000ff */
[----:B------:R-:W-:Y:S02]  /*e510*/  PRMT R60, R57, 0xba98, RZ ;  /* 0x0000ba98393c7816 */ /* 0x000fe400000000ff */
[----:B------:R-:W-:Y:S01]  /*e520*/  LOP3.LUT R51, R76, 0xf0f0f0f, RZ, 0xc0, !PT ;  /* 0x0f0f0f0f4c337812 */ /* 0x000fe200078ec0ff */
[----:B------:R0:W-:Y:S01]  /*e530*/  STS [R6+0x7d40], R45 ;  /* 0x007d402d06007388 */ /* 0x0001e20000000800 */
[C---:B------:R-:W-:Y:S02]  /*e540*/  LOP3.LUT R58, R47.reuse, 0x80808080, R58, 0x6, !PT ;  /* 0x808080802f3a7812 */ /* 0x040fe400078e063a */
[----:B------:R-:W-:Y:S02]  /*e550*/  LOP3.LUT R47, R47, 0x7f7f7f7f, R60, 0x60, !PT ;  /* 0x7f7f7f7f2f2f7812 */ /* 0x000fe400078e603c */
[----:B------:R-:W-:Y:S01]  /*e560*/  LOP3.LUT R60, R66, R55, RZ, 0x3c, !PT ;  /* 0x00000037423c7212 */ /* 0x000fe200078e3cff */
[----:B0-----:R-:W-:-:S03]  /*e570*/  VIADD R45, R51, 0x78787878 ;  /* 0x78787878332d7836 */ /* 0x001fc60000000000 */
[----:B------:R-:W-:Y:S02]  /*e580*/  LOP3.LUT R60, R60, 0x8080808, R53, 0x60, !PT ;  /* 0x080808083c3c7812 */ /* 0x000fe400078e6035 */
[----:B------:R-:W-:Y:S02]  /*e590*/  SHF.R.U32.HI R55, RZ, 0x4, R76 ;  /* 0x00000004ff377819 */ /* 0x000fe4000001164c */
[----:B------:R-:W-:Y:S02]  /*e5a0*/  LOP3.LUT R76, R45, R76, RZ, 0x3c, !PT ;  /* 0x0000004c2d4c7212 */ /* 0x000fe400078e3cff */
[----:B------:R-:W-:Y:S02]  /*e5b0*/  PRMT R70, R53, 0xba98, RZ ;  /* 0x0000ba9835467816 */ /* 0x000fe400000000ff */
[----:B------:R-:W-:Y:S02]  /*e5c0*/  PRMT R53, R60, 0xba98, RZ ;  /* 0x0000ba983c357816 */ /* 0x000fe400000000ff */
[----:B------:R-:W-:-:S02]  /*e5d0*/  LOP3.LUT R76, R76, 0x8080808, R51, 0x60, !PT ;  /* 0x080808084c4c7812 */ /* 0x000fc400078e6033 */
[----:B------:R-:W-:Y:S02]  /*e5e0*/  LOP3.LUT R57, R55, 0xf0f0f0f, RZ, 0xc0, !PT ;  /* 0x0f0f0f0f37397812 */ /* 0x000fe400078ec0ff */
[----:B------:R-:W-:Y:S01]  /*e5f0*/  LOP3.LUT R66, R53, 0x80808080, R66, 0x6, !PT ;  /* 0x8080808035427812 */ /* 0x000fe200078e0642 */
[----:B------:R-:W-:Y:S01]  /*e600*/  IMAD R78, R79, 0x10000, R78 ;  /* 0x000100004f4e7824 */ /* 0x000fe200078e024e */
[----:B------:R-:W-:Y:S02]  /*e610*/  LOP3.LUT R53, R53, 0x7f7f7f7f, R70, 0x60, !PT ;  /* 0x7f7f7f7f35357812 */ /* 0x000fe400078e6046 */
[----:B------:R-:W-:Y:S02]  /*e620*/  PRMT R76, R76, 0xba98, RZ ;  /* 0x0000ba984c4c7816 */ /* 0x000fe400000000ff */
[----:B------:R-:W-:Y:S02]  /*e630*/  LOP3.LUT R47, R58, R47, RZ, 0xfc, !PT ;  /* 0x0000002f3a2f7212 */ /* 0x000fe400078efcff */
[----:B------:R-:W-:-:S02]  /*e640*/  PRMT R51, R51, 0xba98, RZ ;  /* 0x0000ba9833337816 */ /* 0x000fc400000000ff */
[----:B------:R-:W-:Y:S02]  /*e650*/  IADD3 R58, PT, PT, R57, 0x78787878, RZ ;  /* 0x78787878393a7810 */ /* 0x000fe40007ffe0ff */
[----:B------:R-:W-:Y:S02]  /*e660*/  LOP3.LUT R53, R66, R53, RZ, 0xfc, !PT ;  /* 0x0000003542357212 */ /* 0x000fe400078efcff */
[C---:B------:R-:W-:Y:S02]  /*e670*/  LOP3.LUT R45, R76.reuse, 0x80808080, R45, 0x6, !PT ;  /* 0x808080804c2d7812 */ /* 0x040fe400078e062d */
[----:B------:R-:W-:Y:S02]  /*e680*/  LOP3.LUT R76, R76, 0x7f7f7f7f, R51, 0x60, !PT ;  /* 0x7f7f7f7f4c4c7812 */ /* 0x000fe400078e6033 */
[----:B------:R-:W-:Y:S02]  /*e690*/  LOP3.LUT R60, R58, R55, RZ, 0x3c, !PT ;  /* 0x000000373a3c7212 */ /* 0x000fe400078e3cff */
[----:B------:R-:W-:Y:S01]  /*e6a0*/  SHF.R.U32.HI R51, RZ, 0x4, R78 ;  /* 0x00000004ff337819 */ /* 0x000fe2000001164e */
[----:B------:R0:W-:Y:S01]  /*e6b0*/  STS [R6+0x86d0], R53 ;  /* 0x0086d03506007388 */ /* 0x0001e20000000800 */
[----:B------:R-:W-:-:S02]  /*e6c0*/  LOP3.LUT R49, R49, R74, RZ, 0xfc, !PT ;  /* 0x0000004a31317212 */ /* 0x000fc400078efcff */
[----:B------:R-:W-:Y:S02]  /*e6d0*/  LOP3.LUT R59, R78, 0xf0f0f0f, RZ, 0xc0, !PT ;  /* 0x0f0f0f0f4e3b7812 */ /* 0x000fe400078ec0ff */
[----:B------:R-:W-:Y:S01]  /*e6e0*/  LOP3.LUT R60, R60, 0x8080808, R57, 0x60, !PT ;  /* 0x080808083c3c7812 */ /* 0x000fe200078e6039 */
[----:B------:R1:W-:Y:S01]  /*e6f0*/  STS [R6+0x7d50], R47 ;  /* 0x007d502f06007388 */ /* 0x0003e20000000800 */
[----:B0-----:R-:W-:-:S03]  /*e700*/  LOP3.LUT R53, R51, 0xf0f0f0f, RZ, 0xc0, !PT ;  /* 0x0f0f0f0f33357812 */ /* 0x001fc600078ec0ff */
[----:B------:R0:W-:Y:S01]  /*e710*/  STS [R6+0x86c0], R49 ;  /* 0x0086c03106007388 */ /* 0x0001e20000000800 */
[----:B------:R-:W-:Y:S01]  /*e720*/  LOP3.LUT R45, R45, R76, RZ, 0xfc, !PT ;  /* 0x0000004c2d2d7212 */ /* 0x000fe200078efcff */
[----:B------:R-:W-:Y:S01]  /*e730*/  VIADD R66, R53, 0x78787878 ;  /* 0x7878787835427836 */ /* 0x000fe20000000000 */
[----:B-1----:R-:W-:Y:S02]  /*e740*/  PRMT R47, R60, 0xba98, RZ ;  /* 0x0000ba983c2f7816 */ /* 0x002fe400000000ff */
[----:B------:R-:W-:Y:S01]  /*e750*/  PRMT R60, R57, 0xba98, RZ ;  /* 0x0000ba98393c7816 */ /* 0x000fe200000000ff */
[----:B0-----:R-:W-:Y:S01]  /*e760*/  VIADD R49, R59, 0x78787878 ;  /* 0x787878783b317836 */ /* 0x001fe20000000000 */
[----:B------:R-:W-:Y:S02]  /*e770*/  LOP3.LUT R58, R47, 0x80808080, R58, 0x6, !PT ;  /* 0x808080802f3a7812 */ /* 0x000fe400078e063a */
[----:B------:R-:W-:Y:S02]  /*e780*/  LEA R80, R83, R80, 0x10 ;  /* 0x0000005053507211 */ /* 0x000fe400078e80ff */
[----:B------:R-:W-:Y:S01]  /*e790*/  LOP3.LUT R47, R47, 0x7f7f7f7f, R60, 0x60, !PT ;  /* 0x7f7f7f7f2f2f7812 */ /* 0x000fe200078e603c */
[----:B------:R0:W-:Y:S01]  /*e7a0*/  STS [R6+0x9040], R45 ;  /* 0x0090402d06007388 */ /* 0x0001e20000000800 */
[----:B------:R-:W-:-:S02]  /*e7b0*/  LOP3.LUT R78, R49, R78, RZ, 0x3c, !PT ;  /* 0x0000004e314e7212 */ /* 0x000fc400078e3cff */
[----:B------:R-:W-:Y:S02]  /*e7c0*/  LOP3.LUT R60, R66, R51, RZ, 0x3c, !PT ;  /* 0x00000033423c7212 */ /* 0x000fe400078e3cff */
[----:B------:R-:W-:Y:S02]  /*e7d0*/  LOP3.LUT R78, R78, 0x8080808, R59, 0x60, !PT ;  /* 0x080808084e4e7812 */ /* 0x000fe400078e603b */
[----:B------:R-:W-:Y:S02]  /*e7e0*/  LOP3.LUT R60, R60, 0x8080808, R53, 0x60, !PT ;  /* 0x080808083c3c7812 */ /* 0x000fe400078e6035 */
[----:B0-----:R-:W-:Y:S02]  /*e7f0*/  LOP3.LUT R45, R80, 0xf0f0f0f, RZ, 0xc0, !PT ;  /* 0x0f0f0f0f502d7812 */ /* 0x001fe400078ec0ff */
[----:B------:R-:W-:Y:S02]  /*e800*/  LOP3.LUT R47, R58, R47, RZ, 0xfc, !PT ;  /* 0x0000002f3a2f7212 */ /* 0x000fe400078efcff */
[----:B------:R-:W-:Y:S01]  /*e810*/  PRMT R58, R53, 0xba98, RZ ;  /* 0x0000ba98353a7816 */ /* 0x000fe200000000ff */
[----:B------:R-:W-:Y:S01]  /*e820*/  VIADD R53, R45, 0x78787878 ;  /* 0x787878782d357836 */ /* 0x000fe20000000000 */
[----:B------:R-:W-:-:S02]  /*e830*/  SHF.R.U32.HI R55, RZ, 0x4, R80 ;  /* 0x00000004ff377819 */ /* 0x000fc40000011650 */
[----:B------:R-:W-:Y:S02]  /*e840*/  PRMT R78, R78, 0xba98, RZ ;  /* 0x0000ba984e4e7816 */ /* 0x000fe400000000ff */
[----:B------:R-:W-:Y:S02]  /*e850*/  PRMT R51, R60, 0xba98, RZ ;  /* 0x0000ba983c337816 */ /* 0x000fe400000000ff */
[----:B------:R-:W-:Y:S02]  /*e860*/  PRMT R59, R59, 0xba98, RZ ;  /* 0x0000ba983b3b7816 */ /* 0x000fe400000000ff */
[----:B------:R-:W-:Y:S01]  /*e870*/  LOP3.LUT R57, R55, 0xf0f0f0f, RZ, 0xc0, !PT ;  /* 0x0f0f0f0f37397812 */ /* 0x000fe200078ec0ff */
[----:B------:R-:W-:Y:S01]  /*e880*/  IMAD R81, R82, 0x10000, R81 ;  /* 0x0001000052517824 */ /* 0x000fe200078e0251 */
[----:B------:R-:W-:Y:S02]  /*e890*/  LOP3.LUT R49, R78, 0x80808080, R49, 0x6, !PT ;  /* 0x808080804e317812 */ /* 0x000fe400078e0631 */
[----:B------:R-:W-:-:S02]  /*e8a0*/  LOP3.LUT R66, R51, 0x80808080, R66, 0x6, !PT ;  /* 0x8080808033427812 */ /* 0x000fc400078e0642 */
[----:B------:R-:W-:Y:S02]  /*e8b0*/  LOP3.LUT R80, R53, R80, RZ, 0x3c, !PT ;  /* 0x0000005035507212 */ /* 0x000fe400078e3cff */
[----:B------:R-:W-:Y:S02]  /*e8c0*/  LOP3.LUT R78, R78, 0x7f7f7f7f, R59, 0x60, !PT ;  /* 0x7f7f7f7f4e4e7812 */ /* 0x000fe400078e603b */
[----:B------:R-:W-:Y:S02]  /*e8d0*/  LOP3.LUT R51, R51, 0x7f7f7f7f, R58, 0x60, !PT ;  /* 0x7f7f7f7f33337812 */ /* 0x000fe400078e603a */
[----:B------:R-:W-:Y:S02]  /*e8e0*/  IADD3 R58, PT, PT, R57, 0x78787878, RZ ;  /* 0x78787878393a7810 */ /* 0x000fe40007ffe0ff */
[----:B------:R-:W-:Y:S01]  /*e8f0*/  LOP3.LUT R80, R80, 0x8080808, R45, 0x60, !PT ;  /* 0x0808080850507812 */ /* 0x000fe200078e602d */
[----:B------:R0:W-:Y:S01]  /*e900*/  STS [R6+0x9050], R47 ;  /* 0x0090502f06007388 */ /* 0x0001e20000000800 */
[----:B------:R-:W-:-:S02]  /*e910*/  LOP3.LUT R49, R49, R78, RZ, 0xfc, !PT ;  /* 0x0000004e31317212 */ /* 0x000fc400078efcff */
[----:B------:R-:W-:Y:S02]  /*e920*/  LOP3.LUT R59, R81, 0xf0f0f0f, RZ, 0xc0, !PT ;  /* 0x0f0f0f0f513b7812 */ /* 0x000fe400078ec0ff */
[----:B------:R-:W-:Y:S02]  /*e930*/  LOP3.LUT R60, R58, R55, RZ, 0x3c, !PT ;  /* 0x000000373a3c7212 */ /* 0x000fe400078e3cff */
[----:B------:R-:W-:Y:S02]  /*e940*/  PRMT R80, R80, 0xba98, RZ ;  /* 0x0000ba9850507816 */ /* 0x000fe400000000ff */
[----:B0-----:R-:W-:Y:S01]  /*e950*/  SHF.R.U32.HI R47, RZ, 0x4, R81 ;  /* 0x00000004ff2f7819 */ /* 0x001fe20000011651 */
[----:B------:R0:W-:Y:S01]  /*e960*/  STS [R6+0x99c0], R49 ;  /* 0x0099c03106007388 */ /* 0x0001e20000000800 */
[----:B------:R-:W-:Y:S01]  /*e970*/  LOP3.LUT R51, R66, R51, RZ, 0xfc, !PT ;  /* 0x0000003342337212 */ /* 0x000fe200078efcff */
[----:B------:R-:W-:Y:S01]  /*e980*/  VIADD R66, R59, 0x78787878 ;  /* 0x787878783b427836 */ /* 0x000fe20000000000 */
[----:B------:R-:W-:-:S02]  /*e990*/  PRMT R45, R45, 0xba98, RZ ;  /* 0x0000ba982d2d7816 */ /* 0x000fc400000000ff */
[----:B------:R-:W-:Y:S02]  /*e9a0*/  LOP3.LUT R60, R60, 0x8080808, R57, 0x60, !PT ;  /* 0x080808083c3c7812 */ /* 0x000fe400078e6039 */
[C---:B------:R-:W-:Y:S02]  /*e9b0*/  LOP3.LUT R53, R80.reuse, 0x80808080, R53, 0x6, !PT ;  /* 0x8080808050357812 */ /* 0x040fe400078e0635 */
[----:B0-----:R-:W-:Y:S02]  /*e9c0*/  LOP3.LUT R49, R47, 0xf0f0f0f, RZ, 0xc0, !PT ;  /* 0x0f0f0f0f2f317812 */ /* 0x001fe400078ec0ff */
[----:B------:R-:W-:Y:S02]  /*e9d0*/  LOP3.LUT R80, R80, 0x7f7f7f7f, R45, 0x60, !PT ;  /* 0x7f7f7f7f50507812 */ /* 0x000fe400078e602d */
[----:B------:R-:W-:Y:S01]  /*e9e0*/  PRMT R45, R60, 0xba98, RZ ;  /* 0x0000ba983c2d7816 */ /* 0x000fe200000000ff */
[----:B------:R-:W-:Y:S01]  /*e9f0*/  VIADD R72, R49, 0x78787878 ;  /* 0x7878787831487836 */ /* 0x000fe20000000000 */
[----:B------:R-:W-:-:S02]  /*ea00*/  PRMT R60, R57, 0xba98, RZ ;  /* 0x0000ba98393c7816 */ /* 0x000fc400000000ff */
[----:B------:R-:W-:Y:S02]  /*ea10*/  LOP3.LUT R70, R66, R81, RZ, 0x3c, !PT ;  /* 0x0000005142467212 */ /* 0x000fe400078e3cff */
[C---:B------:R-:W-:Y:S02]  /*ea20*/  LOP3.LUT R58, R45.reuse, 0x80808080, R58, 0x6, !PT ;  /* 0x808080802d3a7812 */ /* 0x040fe400078e063a */
[----:B------:R-:W-:Y:S02]  /*ea30*/  LOP3.LUT R45, R45, 0x7f7f7f7f, R60, 0x60, !PT ;  /* 0x7f7f7f7f2d2d7812 */ /* 0x000fe400078e603c */
[----:B------:R-:W-:Y:S02]  /*ea40*/  LOP3.LUT R70, R70, 0x8080808, R59, 0x60, !PT ;  /* 0x0808080846467812 */ /* 0x000fe400078e603b */
[----:B--2---:R-:W-:Y:S02]  /*ea50*/  LEA R85, R94, R85, 0x10 ;  /* 0x000000555e557211 */ /* 0x004fe400078e80ff */
[----:B------:R-:W-:Y:S01]  /*ea60*/  LOP3.LUT R60, R72, R47, RZ, 0x3c, !PT ;  /* 0x0000002f483c7212 */ /* 0x000fe200078e3cff */
[----:B------:R0:W-:Y:S01]  /*ea70*/  STS [R6+0x99d0], R51 ;  /* 0x0099d03306007388 */ /* 0x0001e20000000800 */
[----:B------:R-:W-:-:S02]  /*ea80*/  LOP3.LUT R45, R58, R45, RZ, 0xfc, !PT ;  /* 0x0000002d3a2d7212 */ /* 0x000fc400078efcff */
[----:B------:R-:W-:Y:S02]  /*ea90*/  PRMT R47, R70, 0xba98, RZ ;  /* 0x0000ba98462f7816 */ /* 0x000fe400000000ff */
[----:B------:R-:W-:Y:S02]  /*eaa0*/  PRMT R58, R59, 0xba98, RZ ;  /* 0x0000ba983b3a7816 */ /* 0x000fe400000000ff */
[----:B------:R-:W-:Y:S02]  /*eab0*/  LOP3.LUT R60, R60, 0x8080808, R49, 0x60, !PT ;  /* 0x080808083c3c7812 */ /* 0x000fe400078e6031 */
[----:B0-----:R-:W-:Y:S02]  /*eac0*/  LOP3.LUT R51, R85, 0xf0f0f0f, RZ, 0xc0, !PT ;  /* 0x0f0f0f0f55337812 */ /* 0x001fe400078ec0ff */
[----:B------:R-:W-:Y:S02]  /*ead0*/  LOP3.LUT R66, R47, 0x80808080, R66, 0x6, !PT ;  /* 0x808080802f427812 */ /* 0x000fe400078e0642 */
[----:B------:R-:W-:-:S02]  /*eae0*/  PRMT R70, R49, 0xba98, RZ ;  /* 0x0000ba9831467816 */ /* 0x000fc400000000ff */
[----:B------:R-:W-:Y:S01]  /*eaf0*/  LOP3.LUT R47, R47, 0x7f7f7f7f, R58, 0x60, !PT ;  /* 0x7f7f7f7f2f2f7812 */ /* 0x000fe200078e603a */
[----:B------:R-:W-:Y:S01]  /*eb00*/  VIADD R58, R51, 0x78787878 ;  /* 0x78787878333a7836 */ /* 0x000fe20000000000 */
[----:B------:R-:W-:Y:S01]  /*eb10*/  PRMT R49, R60, 0xba98, RZ ;  /* 0x0000ba983c317816 */ /* 0x000fe200000000ff */
[----:B---3--:R-:W-:-:S03]  /*eb20*/  IMAD R93, R98, 0x10000, R93 ;  /* 0x00010000625d7824 */ /* 0x008fc600078e025d */
[C---:B------:R-:W-:Y:S02]  /*eb30*/  LOP3.LUT R72, R49.reuse, 0x80808080, R72, 0x6, !PT ;  /* 0x8080808031487812 */ /* 0x040fe400078e0648 */
[----:B------:R-:W-:Y:S02]  /*eb40*/  LOP3.LUT R49, R49, 0x7f7f7f7f, R70, 0x60, !PT ;  /* 0x7f7f7f7f31317812 */ /* 0x000fe400078e6046 */
[----:B------:R-:W-:Y:S02]  /*eb50*/  LOP3.LUT R60, R58, R85, RZ, 0x3c, !PT ;  /* 0x000000553a3c7212 */ /* 0x000fe400078e3cff */
[----:B------:R-:W-:Y:S02]  /*eb60*/  SHF.R.U32.HI R85, RZ, 0x4, R85 ;  /* 0x00000004ff557819 */ /* 0x000fe40000011655 */
[----:B------:R-:W-:Y:S02]  /*eb70*/  LOP3.LUT R53, R53, R80, RZ, 0xfc, !PT ;  /* 0x0000005035357212 */ /* 0x000fe400078efcff */
[----:B------:R-:W-:-:S02]  /*eb80*/  LOP3.LUT R49, R72, R49, RZ, 0xfc, !PT ;  /* 0x0000003148317212 */ /* 0x000fc400078efcff */
[----:B------:R-:W-:Y:S02]  /*eb90*/  LOP3.LUT R60, R60, 0x8080808, R51, 0x60, !PT ;  /* 0x080808083c3c7812 */ /* 0x000fe400078e6033 */
[----:B------:R-:W-:Y:S02]  /*eba0*/  LOP3.LUT R55, R85, 0xf0f0f0f, RZ, 0xc0, !PT ;  /* 0x0f0f0f0f55377812 */ /* 0x000fe400078ec0ff */
[----:B------:R-:W-:Y:S01]  /*ebb0*/  SHF.R.U32.HI R59, RZ, 0x4, R93 ;  /* 0x00000004ff3b7819 */ /* 0x000fe2000001165d */
[----:B------:R0:W-:Y:S01]  /*ebc0*/  STS [R6+0xa340], R53 ;  /* 0x00a3403506007388 */ /* 0x0001e20000000800 */
[----:B------:R-:W-:Y:S01]  /*ebd0*/  LOP3.LUT R47, R66, R47, RZ, 0xfc, !PT ;  /* 0x0000002f422f7212 */ /* 0x000fe200078efcff */
[----:B------:R-:W-:Y:S02]  /*ebe0*/  VIADD R66, R55, 0x78787878 ;  /* 0x7878787837427836 */ /* 0x000fe40000000000 */
[----:B------:R1:W-:Y:S01]  /*ebf0*/  STS [R6+0xacd0], R49 ;  /* 0x00acd03106007388 */ /* 0x0003e20000000800 */
[----:B------:R-:W-:-:S02]  /*ec00*/  LOP3.LUT R57, R93, 0xf0f0f0f, RZ, 0xc0, !PT ;  /* 0x0f0f0f0f5d397812 */ /* 0x000fc400078ec0ff */
[----:B0-----:R-:W-:Y:S02]  /*ec10*/  PRMT R53, R60, 0xba98, RZ ;  /* 0x0000ba983c357816 */ /* 0x001fe400000000ff */
[----:B------:R-:W-:Y:S02]  /*ec20*/  PRMT R60, R51, 0xba98, RZ ;  /* 0x0000ba98333c7816 */ /* 0x000fe400000000ff */
[----:B-1----:R-:W-:Y:S02]  /*ec30*/  LOP3.LUT R49, R59, 0xf0f0f0f, RZ, 0xc0, !PT ;  /* 0x0f0f0f0f3b317812 */ /* 0x002fe400078ec0ff */
[C---:B------:R-:W-:Y:S02]  /*ec40*/  LOP3.LUT R58, R53.reuse, 0x80808080, R58, 0x6, !PT ;  /* 0x80808080353a7812 */ /* 0x040fe400078e063a */
[----:B------:R-:W-:Y:S01]  /*ec50*/  LOP3.LUT R53, R53, 0x7f7f7f7f, R60, 0x60, !PT ;  /* 0x7f7f7f7f35357812 */ /* 0x000fe200078e603c */
[----:B------:R-:W-:Y:S01]  /*ec60*/  VIADD R76, R49, 0x78787878 ;  /* 0x78787878314c7836 */ /* 0x000fe20000000000 */
[----:B------:R-:W-:-:S02]  /*ec70*/  LOP3.LUT R60, R66, R85, RZ, 0x3c, !PT ;  /* 0x00000055423c7212 */ /* 0x000fc400078e3cff */
[----:B------:R-:W-:Y:S02]  /*ec80*/  IADD3 R70, PT, PT, R57, 0x78787878, RZ ;  /* 0x7878787839467810 */ /* 0x000fe40007ffe0ff */
[----:B------:R-:W-:Y:S02]  /*ec90*/  LOP3.LUT R60, R60, 0x8080808, R55, 0x60, !PT ;  /* 0x080808083c3c7812 */ /* 0x000fe400078e6037 */
[----:B------:R-:W-:Y:S02]  /*eca0*/  LOP3.LUT R72, R70, R93, RZ, 0x3c, !PT ;  /* 0x0000005d46487212 */ /* 0x000fe400078e3cff */
[----:B------:R-:W-:Y:S01]  /*ecb0*/  LOP3.LUT R78, R76, R59, RZ, 0x3c, !PT ;  /* 0x0000003b4c4e7212 */ /* 0x000fe200078e3cff */
[----:B------:R0:W-:Y:S01]  /*ecc0*/  STS [R6+0xa350], R45 ;  /* 0x00a3502d06007388 */ /* 0x0001e20000000800 */
[----:B------:R-:W-:Y:S02]  /*ecd0*/  LOP3.LUT R53, R58, R53, RZ, 0xfc, !PT ;  /* 0x000000353a357212 */ /* 0x000fe400078efcff */
[----:B------:R-:W-:-:S02]  /*ece0*/  LOP3.LUT R72, R72, 0x8080808, R57, 0x60, !PT ;  /* 0x0808080848487812 */ /* 0x000fc400078e6039 */
[----:B------:R-:W-:Y:S02]  /*ecf0*/  PRMT R58, R55, 0xba98, RZ ;  /* 0x0000ba98373a7816 */ /* 0x000fe400000000ff */
[----:B------:R-:W-:Y:S02]  /*ed00*/  LOP3.LUT R78, R78, 0x8080808, R49, 0x60, !PT ;  /* 0x080808084e4e7812 */ /* 0x000fe400078e6031 */
[----:B0-----:R-:W-:Y:S01]  /*ed10*/  PRMT R45, R60, 0xba98, RZ ;  /* 0x0000ba983c2d7816 */ /* 0x001fe200000000ff */
[----:B------:R0:W-:Y:S01]  /*ed20*/  STS [R6+0xacc0], R47 ;  /* 0x00acc02f06007388 */ /* 0x0001e20000000800 */
[----:B------:R-:W-:Y:S02]  /*ed30*/  PRMT R51, R78, 0xba98, RZ ;  /* 0x0000ba984e337816 */ /* 0x000fe400000000ff */
[C---:B------:R-:W-:Y:S02]  /*ed40*/  LOP3.LUT R66, R45.reuse, 0x80808080, R66, 0x6, !PT ;  /* 0x808080802d427812 */ /* 0x040fe400078e0642 */
[----:B------:R-:W-:-:S02]  /*ed50*/  LOP3.LUT R45, R45, 0x7f7f7f7f, R58, 0x60, !PT ;  /* 0x7f7f7f7f2d2d7812 */ /* 0x000fc400078e603a */
[----:B------:R-:W-:Y:S02]  /*ed60*/  PRMT R74, R57, 0xba98, RZ ;  /* 0x0000ba98394a7816 */ /* 0x000fe400000000ff */
[----:B------:R-:W-:Y:S02]  /*ed70*/  PRMT R58, R49, 0xba98, RZ ;  /* 0x0000ba98313a7816 */ /* 0x000fe400000000ff */
[----:B0-----:R-:W-:Y:S02]  /*ed80*/  PRMT R47, R72, 0xba98, RZ ;  /* 0x0000ba98482f7816 */ /* 0x001fe400000000ff */
[----:B------:R-:W-:Y:S02]  /*ed90*/  LOP3.LUT R76, R51, 0x80808080, R76, 0x6, !PT ;  /* 0x80808080334c7812 */ /* 0x000fe400078e064c */
[C---:B------:R-:W-:Y:S02]  /*eda0*/  LOP3.LUT R70, R47.reuse, 0x80808080, R70, 0x6, !PT ;  /* 0x808080802f467812 */ /* 0x040fe400078e0646 */
[----:B------:R-:W-:-:S02]  /*edb0*/  LOP3.LUT R47, R47, 0x7f7f7f7f, R74, 0x60, !PT ;  /* 0x7f7f7f7f2f2f7812 */ /* 0x000fc400078e604a */
[----:B------:R-:W-:Y:S01]  /*edc0*/  LOP3.LUT R51, R51, 0x7f7f7f7f, R58, 0x60, !PT ;  /* 0x7f7f7f7f33337812 */ /* 0x000fe200078e603a */
[----:B------:R-:W-:Y:S01]  /*edd0*/  HADD2.F32 R49, -RZ, R50.H0_H0 ;  /* 0x20000032ff317230 */ /* 0x000fe20000004100 */
[----:B------:R-:W-:Y:S01]  /*ede0*/  LOP3.LUT R45, R66, R45, RZ, 0xfc, !PT ;  /* 0x0000002d422d7212 */ /* 0x000fe200078efcff */
[----:B------:R-:W-:Y:S01]  /*edf0*/  HADD2.F32 R55, -RZ, R56.H0_H0 ;  /* 0x20000038ff377230 */ /* 0x000fe20000004100 */
[----:B------:R-:W-:Y:S01]  /*ee00*/  LOP3.LUT R47, R70, R47, RZ, 0xfc, !PT ;  /* 0x0000002f462f7212 */ /* 0x000fe200078efcff */
[----:B------:R-:W-:Y:S01]  /*ee10*/  HADD2.F32 R57, -RZ, R54.H0_H0 ;  /* 0x20000036ff397230 */ /* 0x000fe20000004100 */
[----:B------:R-:W-:Y:S01]  /*ee20*/  LOP3.LUT R51, R76, R51, RZ, 0xfc, !PT ;  /* 0x000000334c337212 */ /* 0x000fe200078efcff */
[----:B-----5:R-:W-:Y:S01]  /*ee30*/  HADD2.F32 R59, -RZ, R52.H0_H0 ;  /* 0x20000034ff3b7230 */ /* 0x020fe20000004100 */
[----:B------:R-:W-:Y:S04]  /*ee40*/  STS [R6+0x4450], R61 ;  /* 0x0044503d06007388 */ /* 0x000fe80000000800 */
[----:B------:R-:W-:Y:S04]  /*ee50*/  STS [R6+0xb640], R53 ;  /* 0x00b6403506007388 */ /* 0x000fe80000000800 */
[----:B------:R0:W-:Y:S04]  /*ee60*/  STS [R6+0xb650], R45 ;  /* 0x00b6502d06007388 */ /* 0x0001e80000000800 */
[----:B------:R-:W-:Y:S04]  /*ee70*/  STS [R6+0xbfc0], R47 ;  /* 0x00bfc02f06007388 */ /* 0x000fe80000000800 */
[----:B------:R-:W-:Y:S04]  /*ee80*/  STS [R6+0xbfd0], R51 ;  /* 0x00bfd03306007388 */ /* 0x000fe80000000800 */
[----:B------:R-:W-:Y:S04]  /*ee90*/  STS [R2], R49 ;  /* 0x0000003102007388 */ /* 0x000fe80000000800 */
[----:B------:R-:W-:Y:S04]  /*eea0*/  STS [R2+0x2600], R55 ;  /* 0x0026003702007388 */ /* 0x000fe80000000800 */
[----:B------:R-:W-:Y:S04]  /*eeb0*/  STS [R2+0x4c00], R57 ;  /* 0x004c003902007388 */ /* 0x000fe80000000800 */
[----:B------:R-:W-:Y:S04]  /*eec0*/  STS [R2+0x7200], R59 ;  /* 0x0072003b02007388 */ /* 0x000fe80000000800 */
[----:B------:R-:W-:Y:S04]  /*eed0*/  STS [R5+0x140], R120 ;  /* 0x0001407805007388 */ /* 0x000fe80000000800 */
[----:B------:R-:W-:Y:S04]  /*eee0*/  STS [R5+0x540], R110 ;  /* 0x0005406e05007388 */ /* 0x000fe80000000800 */
        /* <DEDUP_REMOVED lines=12> */
[----:B------:R-:W-:-:S03]  /*efb0*/  MOV R92, R190 ;  /* 0x000000be005c7202 */ /* 0x000fc60000000f00 */
[----:B------:R-:W-:Y:S04]  /*efc0*/  LDS R68, [R117+0x10] ;  /* 0x0000100075447984 */ /* 0x000fe80000000800 */
[----:B------:R-:W-:Y:S04]  /*efd0*/  LDS R69, [R117+0x20] ;  /* 0x0000200075457984 */ /* 0x000fe80000000800 */
[----:B------:R-:W1:Y:S04]  /*efe0*/  LDSM.16.M88.4 R108, [R108] ;  /* 0x000000006c6c783b */ /* 0x000e680000000200 */
[----:B------:R-:W2:Y:S04]  /*eff0*/  LDSM.16.M88.4 R92, [R92] ;  /* 0x000000005c5c783b */ /* 0x000ea80000000200 */
[----:B------:R-:W3:Y:S04]  /*f000*/  LDS.128 R56, [R116] ;  /* 0x0000000074387984 */ /* 0x000ee80000000c00 */
[----:B------:R-:W-:Y:S04]  /*f010*/  LDS R78, [R117+0x910] ;  /* 0x00091000754e7984 */ /* 0x000fe80000000800 */
[----:B------:R-:W4:Y:S04]  /*f020*/  LDS R79, [R117+0x920] ;  /* 0x00092000754f7984 */ /* 0x000f280000000800 */
[----:B------:R-:W5:Y:S01]  /*f030*/  LDS.128 R52, [R3+0x980] ;  /* 0x0009800003347984 */ /* 0x000f620000000c00 */
[----:B0-----:R-:W-:-:S02]  /*f040*/  IMAD R45, R119, 0x90, RZ ;  /* 0x00000090772d7824 */ /* 0x001fc400078e02ff */
[----:B------:R-:W-:Y:S01]  /*f050*/  IMAD.WIDE.U32 R104, R115, 0x90, R104 ;  /* 0x0000009073687825 */ /* 0x000fe200078e0068 */
[----:B------:R-:W0:Y:S04]  /*f060*/  LDS.128 R72, [R116+0x90] ;  /* 0x0000900074487984 */ /* 0x000e280000000c00 */
[----:B------:R-:W0:Y:S01]  /*f070*/  LDS.128 R60, [R3] ;  /* 0x00000000033c7984 */ /* 0x000e220000000c00 */
[----:B------:R-:W-:Y:S02]  /*f080*/  IADD3 R105, PT, PT, R105, R45, RZ ;  /* 0x0000002d69697210 */ /* 0x000fe40007ffe0ff */
[----:B------:R-:W-:Y:S01]  /*f090*/  MOV R96, R196 ;  /* 0x000000c400607202 */ /* 0x000fe20000000f00 */
[----:B------:R-:W0:Y:S04]  /*f0a0*/  LDS.128 R44, [R3+0x1300] ;  /* 0x00130000032c7984 */ /* 0x000e280000000c00 */
[----:B------:R-:W0:Y:S01]  /*f0b0*/  LDS.128 R48, [R3+0x1c80] ;  /* 0x001c800003307984 */ /* 0x000e220000000c00 */
[----:B-1----:R-:W-:Y:S03]  /*f0c0*/  IMMA.16832.S8.S8 R64, R108.ROW, R68.COL, RZ ;  /* 0x000000446c407237 */ /* 0x002fe60000405cff */
[----:B------:R-:W-:Y:S01]  /*f0d0*/  LDS R76, [R117+0x30] ;  /* 0x00003000754c7984 */ /* 0x000fe20000000800 */
[----:B------:R-:W-:-:S03]  /*f0e0*/  MOV R106, R188 ;  /* 0x000000bc006a7202 */ /* 0x000fc60000000f00 */
[----:B------:R-:W-:Y:S04]  /*f0f0*/  LDS R77, [R117+0x40] ;  /* 0x00004000754d7984 */ /* 0x000fe80000000800 */
[----:B------:R-:W1:Y:S01]  /*f100*/  LDSM.16.M88.4 R96, [R96] ;  /* 0x000000006060783b */ /* 0x000e620000000200 */
[----:B--2---:R-:W-:Y:S03]  /*f110*/  IMMA.16832.S8.S8 R68, R92.ROW, R68.COL, RZ ;  /* 0x000000445c447237 */ /* 0x004fe60000405cff */
[----:B------:R-:W2:Y:S04]  /*f120*/  LDG.E.CONSTANT R164, desc[UR6][R104.64] ;  /* 0x0000000668a47981 */ /* 0x000ea8000c1e9900 */
        /* <DEDUP_REMOVED lines=10> */
[----:B------:R3:W2:Y:S01]  /*f1d0*/  LDG.E.CONSTANT R142, desc[UR6][R104.64+0x2c00] ;  /* 0x002c0006688e7981 */ /* 0x0006a2000c1e9900 */
[----:B------:R-:W-:-:S02]  /*f1e0*/  I2FP.F32.S32 R85, R64 ;  /* 0x0000004000557245 */ /* 0x000fc40000201400 */
[----:B------:R-:W-:Y:S01]  /*f1f0*/  I2FP.F32.S32 R217, R65 ;  /* 0x0000004100d97245 */ /* 0x000fe20000201400 */
[----:B------:R-:W-:Y:S01]  /*f200*/  LDS.128 R80, [R116+0x900] ;  /* 0x0009000074507984 */ /* 0x000fe20000000c00 */
[----:B------:R-:W-:-:S03]  /*f210*/  I2FP.F32.S32 R215, R66 ;  /* 0x0000004200d77245 */ /* 0x000fc60000201400 */
[----:B---3--:R-:W3:Y:S01]  /*f220*/  LDSM.16.M88.4 R104, [R106] ;  /* 0x000000006a68783b */ /* 0x008ee20000000200 */
[----:B------:R-:W-:-:S03]  /*f230*/  I2FP.F32.S32 R219, R67 ;  /* 0x0000004300db7245 */ /* 0x000fc60000201400 */
[----:B------:R-:W3:Y:S01]  /*f240*/  LDS.128 R64, [R116+0x990] ;  /* 0x0009900074407984 */ /* 0x000ee20000000c00 */
[----:B------:R-:W-:Y:S02]  /*f250*/  HADD2.F32 R213, -RZ, R56.H0_H0 ;  /* 0x20000038ffd57230 */ /* 0x000fe40000004100 */
[----:B------:R-:W-:Y:S02]  /*f260*/  HADD2.F32 R214, -RZ, R57.H0_H0 ;  /* 0x20000039ffd67230 */ /* 0x000fe40000004100 */
[----:B------:R-:W-:Y:S02]  /*f270*/  HADD2.F32 R145, -RZ, R58.H0_H0 ;  /* 0x2000003aff917230 */ /* 0x000fe40000004100 */
[----:B------:R-:W-:Y:S01]  /*f280*/  HADD2.F32 R135, -RZ, R59.H0_H0 ;  /* 0x2000003bff877230 */ /* 0x000fe20000004100 */
[----:B------:R-:W-:Y:S01]  /*f290*/  I2FP.F32.S32 R229, R68 ;  /* 0x0000004400e57245 */ /* 0x000fe20000201400 */
[----:B----4-:R-:W-:Y:S01]  /*f2a0*/  IMMA.16832.S8.S8 R56, R108.ROW, R78.COL, RZ ;  /* 0x0000004e6c387237 */ /* 0x010fe20000405cff */
[----:B-----5:R-:W-:Y:S01]  /*f2b0*/  FMUL R68, R52, R215 ;  /* 0x000000d734447220 */ /* 0x020fe20000400000 */
[----:B------:R-:W-:-:S02]  /*f2c0*/  I2FP.F32.S32 R231, R69 ;  /* 0x0000004500e77245 */ /* 0x000fc40000201400 */
[----:B------:R-:W-:Y:S01]  /*f2d0*/  I2FP.F32.S32 R233, R70 ;  /* 0x0000004600e97245 */ /* 0x000fe20000201400 */
[C---:B------:R-:W-:Y:S01]  /*f2e0*/  FFMA R227, R213.reuse, R68, R211 ;  /* 0x00000044d5e37223 */ /* 0x040fe200000000d3 */
[----:B------:R-:W-:Y:S01]  /*f2f0*/  I2FP.F32.S32 R235, R71 ;  /* 0x0000004700eb7245 */ /* 0x000fe20000201400 */
[----:B0-----:R-:W-:Y:S01]  /*f300*/  HADD2.F32 R215, -RZ, R72.H0_H0 ;  /* 0x20000048ffd77230 */ /* 0x001fe20000004100 */
[----:B------:R-:W-:Y:S01]  /*f310*/  IMMA.16832.S8.S8 R68, R92.ROW, R78.COL, RZ ;  /* 0x0000004e5c447237 */ /* 0x000fe20000405cff */
[----:B------:R-:W-:Y:S01]  /*f320*/  LDS R78, [R117+0x930] ;  /* 0x00093000754e7984 */ /* 0x000fe20000000800 */
[----:B------:R-:W-:Y:S01]  /*f330*/  FMUL R85, R60, R85 ;  /* 0x000000553c557220 */ /* 0x000fe20000400000 */
[----:B------:R-:W-:Y:S02]  /*f340*/  FMUL R72, R52, R219 ;  /* 0x000000db34487220 */ /* 0x000fe40000400000 */
[----:B------:R-:W0:Y:S01]  /*f350*/  LDS R79, [R117+0x940] ;  /* 0x00094000754f7984 */ /* 0x000e220000000800 */
[----:B------:R-:W-:Y:S01]  /*f360*/  FFMA R85, R213, R85, R212 ;  /* 0x00000055d5557223 */ /* 0x000fe200000000d4 */
        /* <DEDUP_REMOVED lines=8> */
[----:B------:R-:W-:Y:S01]  /*f3f0*/  FFMA R206, R215, R231, R206 ;  /* 0x000000e7d7ce7223 */ /* 0x000fe200000000ce */
[----:B------:R-:W-:Y:S01]  /*f400*/  FFMA R101, R213, R72, R101 ;  /* 0x00000048d5657223 */ /* 0x000fe20000000065 */
[----:B------:R-:W-:Y:S01]  /*f410*/  FFMA R84, R215, R235, R100 ;  /* 0x000000ebd7547223 */ /* 0x000fe20000000064 */
[----:B------:R-:W-:-:S02]  /*f420*/  I2FP.F32.S32 R207, R56 ;  /* 0x0000003800cf7245 */ /* 0x000fc40000201400 */
[----:B------:R-:W-:Y:S02]  /*f430*/  I2FP.F32.S32 R215, R58 ;  /* 0x0000003a00d77245 */ /* 0x000fe40000201400 */
[----:B------:R-:W-:Y:S02]  /*f440*/  I2FP.F32.S32 R213, R57 ;  /* 0x0000003900d57245 */ /* 0x000fe40000201400 */
[----:B------:R-:W-:Y:S02]  /*f450*/  I2FP.F32.S32 R217, R59 ;  /* 0x0000003b00d97245 */ /* 0x000fe40000201400 */
[----:B-1----:R-:W-:Y:S01]  /*f460*/  IMMA.16832.S8.S8 R56, R96.ROW, R76.COL, RZ ;  /* 0x0000004c60387237 */ /* 0x002fe20000405cff */
[----:B------:R-:W-:Y:S02]  /*f470*/  I2FP.F32.S32 R231, R68 ;  /* 0x0000004400e77245 */ /* 0x000fe40000201400 */
[----:B------:R-:W-:Y:S02]  /*f480*/  I2FP.F32.S32 R235, R70 ;  /* 0x0000004600eb7245 */ /* 0x000fe40000201400 */
[----:B------:R-:W-:-:S02]  /*f490*/  I2FP.F32.S32 R233, R69 ;  /* 0x0000004500e97245 */ /* 0x000fc40000201400 */
[----:B------:R-:W-:Y:S02]  /*f4a0*/  I2FP.F32.S32 R237, R71 ;  /* 0x0000004700ed7245 */ /* 0x000fe40000201400 */
[----:B---3--:R-:W-:Y:S01]  /*f4b0*/  IMMA.16832.S8.S8 R68, R104.ROW, R76.COL, RZ ;  /* 0x0000004c68447237 */ /* 0x008fe20000405cff */
[----:B------:R-:W-:Y:S02]  /*f4c0*/  HADD2.F32 R80, -RZ, R80.H0_H0 ;  /* 0x20000050ff507230 */ /* 0x000fe40000004100 */
[----:B------:R-:W-:Y:S01]  /*f4d0*/  FMUL R207, R60, R207 ;  /* 0x000000cf3ccf7220 */ /* 0x000fe20000400000 */
[----:B------:R-:W-:Y:S01]  /*f4e0*/  FMUL R208, R52, R215 ;  /* 0x000000d734d07220 */ /* 0x000fe20000400000 */
[----:B------:R-:W-:Y:S02]  /*f4f0*/  HADD2.F32 R64, -RZ, R64.H0_H0 ;  /* 0x20000040ff407230 */ /* 0x000fe40000004100 */
[C---:B------:R-:W-:Y:S01]  /*f500*/  FMUL R72, R44.reuse, R231 ;  /* 0x000000e72c487220 */ /* 0x040fe20000400000 */
[----:B------:R-:W-:Y:S01]  /*f510*/  FMUL R215, R44, R233 ;  /* 0x000000e92cd77220 */ /* 0x000fe20000400000 */
[----:B------:R-:W-:-:S02]  /*f520*/  FFMA R219, R80, R207, R210 ;  /* 0x000000cf50db7223 */ /* 0x000fc400000000d2 */
[----:B------:R-:W-:Y:S01]  /*f530*/  FFMA R207, R80, R72, R89 ;  /* 0x0000004850cf7223 */ /* 0x000fe20000000059 */
[----:B------:R-:W-:Y:S01]  /*f540*/  FFMA R215, R64, R215, R88 ;  /* 0x000000d740d77223 */ /* 0x000fe20000000058 */
[----:B------:R-:W-:Y:S01]  /*f550*/  LDS R89, [R117+0x1220] ;  /* 0x0012200075597984 */ /* 0x000fe20000000800 */
[----:B------:R-:W-:Y:S01]  /*f560*/  I2FP.F32.S32 R76, R58 ;  /* 0x0000003a004c7245 */ /* 0x000fe20000201400 */
[----:B------:R-:W-:Y:S02]  /*f570*/  FMUL R213, R60, R213 ;  /* 0x000000d53cd57220 */ /* 0x000fe40000400000 */
[----:B------:R-:W1:Y:S01]  /*f580*/  LDS R88, [R117+0x1210] ;  /* 0x0012100075587984 */ /* 0x000e620000000800 */
[----:B------:R-:W-:Y:S01]  /*f590*/  FMUL R77, R52, R217 ;  /* 0x000000d9344d7220 */ /* 0x000fe20000400000 */
[C---:B------:R-:W-:Y:S01]  /*f5a0*/  FMUL R237, R48.reuse, R237 ;  /* 0x000000ed30ed7220 */ /* 0x040fe20000400000 */
[----:B------:R-:W-:Y:S01]  /*f5b0*/  FMUL R100, R48, R235 ;  /* 0x000000eb30647220 */ /* 0x000fe20000400000 */
[C---:B------:R-:W-:Y:S01]  /*f5c0*/  FFMA R217, R64.reuse, R213, R91 ;  /* 0x000000d540d97223 */ /* 0x040fe2000000005b */
[----:B------:R-:W-:Y:S01]  /*f5d0*/  FMUL R76, R53, R76 ;  /* 0x0000004c354c7220 */ /* 0x000fe20000400000 */
[C---:B------:R-:W-:Y:S01]  /*f5e0*/  FFMA R216, R64.reuse, R77, R90 ;  /* 0x0000004d40d87223 */ /* 0x040fe2000000005a */
[----:B------:R-:W-:Y:S01]  /*f5f0*/  FFMA R213, R64, R237, R86 ;  /* 0x000000ed40d57223 */ /* 0x000fe20000000056 */
[C---:B------:R-:W-:Y:S01]  /*f600*/  FFMA R208, R80.reuse, R208, R209 ;  /* 0x000000d050d07223 */ /* 0x040fe200000000d1 */
[----:B------:R-:W-:Y:S01]  /*f610*/  FFMA R72, R80, R100, R87 ;  /* 0x0000006450487223 */ /* 0x000fe20000000057 */
[----:B------:R-:W-:-:S02]  /*f620*/  I2FP.F32.S32 R64, R56 ;  /* 0x0000003800407245 */ /* 0x000fc40000201400 */
[----:B------:R-:W-:Y:S01]  /*f630*/  I2FP.F32.S32 R68, R68 ;  /* 0x0000004400447245 */ /* 0x000fe20000201400 */
[----:B------:R-:W-:Y:S01]  /*f640*/  FFMA R218, R214, R76, R227 ;  /* 0x0000004cd6da7223 */ /* 0x000fe200000000e3 */
[----:B------:R-:W-:Y:S02]  /*f650*/  I2FP.F32.S32 R80, R57 ;  /* 0x0000003900507245 */ /* 0x000fe40000201400 */
[----:B------:R-:W-:Y:S01]  /*f660*/  I2FP.F32.S32 R86, R59 ;  /* 0x0000003b00567245 */ /* 0x000fe20000201400 */
[----:B------:R-:W-:Y:S01]  /*f670*/  LDS R100, [R117+0x1230] ;  /* 0x0012300075647984 */ /* 0x000fe20000000800 */
[----:B------:R-:W-:Y:S01]  /*f680*/  I2FP.F32.S32 R70, R70 ;  /* 0x0000004600467245 */ /* 0x000fe20000201400 */
[----:B0-----:R-:W-:Y:S01]  /*f690*/  IMMA.16832.S8.S8 R56, R96.ROW, R78.COL, RZ ;  /* 0x0000004e60387237 */ /* 0x001fe20000405cff */
[----:B------:R-:W-:Y:S01]  /*f6a0*/  FMUL R64, R61, R64 ;  /* 0x000000403d407220 */ /* 0x000fe20000400000 */
[----:B------:R-:W-:Y:S01]  /*f6b0*/  FMUL R68, R45, R68 ;  /* 0x000000442d447220 */ /* 0x000fe20000400000 */
[----:B------:R-:W-:Y:S01]  /*f6c0*/  I2FP.F32.S32 R90, R69 ;  /* 0x00000045005a7245 */ /* 0x000fe20000201400 */
[----:B------:R-:W-:-:S04]  /*f6d0*/  FMUL R70, R49, R70 ;  /* 0x0000004631467220 */ /* 0x000fc80000400000 */
[----:B------:R-:W-:Y:S01]  /*f6e0*/  IMMA.16832.S8.S8 R76, R104.ROW, R78.COL, RZ ;  /* 0x0000004e684c7237 */ /* 0x000fe20000405cff */
[C---:B------:R-:W-:Y:S01]  /*f6f0*/  FFMA R220, R214.reuse, R64, R85 ;  /* 0x00000040d6dc7223 */ /* 0x040fe20000000055 */
[C---:B------:R-:W-:Y:S01]  /*f700*/  FFMA R222, R214.reuse, R68, R229 ;  /* 0x00000044d6de7223 */ /* 0x040fe200000000e5 */
[----:B------:R-:W-:Y:S01]  /*f710*/  FFMA R214, R214, R70, R101 ;  /* 0x00000046d6d67223 */ /* 0x000fe20000000065 */
[----:B------:R-:W-:Y:S01]  /*f720*/  I2FP.F32.S32 R210, R71 ;  /* 0x0000004700d27245 */ /* 0x000fe20000201400 */
[----:B------:R-:W0:Y:S01]  /*f730*/  LDS R101, [R117+0x1240] ;  /* 0x0012400075657984 */ /* 0x000e220000000800 */
[----:B------:R-:W-:Y:S02]  /*f740*/  HADD2.F32 R73, -RZ, R73.H0_H0 ;  /* 0x20000049ff497230 */ /* 0x000fe40000004100 */
[----:B------:R-:W-:Y:S01]  /*f750*/  FMUL R69, R45, R90 ;  /* 0x0000005a2d457220 */ /* 0x000fe20000400000 */
[----:B------:R-:W-:-:S03]  /*f760*/  FMUL R209, R49, R210 ;  /* 0x000000d231d17220 */ /* 0x000fc60000400000 */
[----:B------:R-:W-:Y:S02]  /*f770*/  FFMA R210, R73, R69, R206 ;  /* 0x0000004549d27223 */ /* 0x000fe400000000ce */
[----:B------:R-:W3:Y:S01]  /*f780*/  LDS.128 R68, [R116+0x1200] ;  /* 0x0012000074447984 */ /* 0x000ee20000000c00 */
[----:B------:R-:W-:-:S04]  /*f790*/  FMUL R86, R53, R86 ;  /* 0x0000005635567220 */ /* 0x000fc80000400000 */
[----:B------:R-:W-:Y:S02]  /*f7a0*/  I2FP.F32.S32 R90, R76 ;  /* 0x0000004c005a7245 */ /* 0x000fe40000201400 */
[----:B------:R-:W-:Y:S02]  /*f7b0*/  I2FP.F32.S32 R228, R77 ;  /* 0x0000004d00e47245 */ /* 0x000fe40000201400 */
[----:B------:R-:W-:Y:S02]  /*f7c0*/  I2FP.F32.S32 R230, R78 ;  /* 0x0000004e00e67245 */ /* 0x000fe40000201400 */
[----:B------:R-:W-:Y:S02]  /*f7d0*/  I2FP.F32.S32 R232, R79 ;  /* 0x0000004f00e87245 */ /* 0x000fe40000201400 */
[----:B------:R-:W4:Y:S01]  /*f7e0*/  LDS.128 R76, [R116+0x1290] ;  /* 0x00129000744c7984 */ /* 0x000f220000000c00 */
[----:B------:R-:W-:Y:S01]  /*f7f0*/  I2FP.F32.S32 R56, R56 ;  /* 0x0000003800387245 */ /* 0x000fe20000201400 */
[----:B------:R-:W-:-:S02]  /*f800*/  HADD2.F32 R206, -RZ, R81.H0_H0 ;  /* 0x20000051ffce7230 */ /* 0x000fc40000004100 */
[C---:B------:R-:W-:Y:S01]  /*f810*/  FFMA R211, R73.reuse, R86, R211 ;  /* 0x0000005649d37223 */ /* 0x040fe200000000d3 */
[----:B------:R-:W-:Y:S01]  /*f820*/  FFMA R209, R73, R209, R84 ;  /* 0x000000d149d17223 */ /* 0x000fe20000000054 */
[----:B------:R-:W-:Y:S01]  /*f830*/  FMUL R90, R45, R90 ;  /* 0x0000005a2d5a7220 */ /* 0x000fe20000400000 */
[-C--:B-1----:R-:W-:Y:S01]  /*f840*/  IMMA.16832.S8.S8 R84, R108.ROW, R88.reuse.COL, RZ ;  /* 0x000000586c547237 */ /* 0x082fe20000405cff */
[C---:B------:R-:W-:Y:S01]  /*f850*/  FMUL R80, R61.reuse, R80 ;  /* 0x000000503d507220 */ /* 0x040fe20000400000 */
[----:B------:R-:W-:Y:S01]  /*f860*/  I2FP.F32.S32 R58, R58 ;  /* 0x0000003a003a7245 */ /* 0x000fe20000201400 */
[----:B------:R-:W-:Y:S01]  /*f870*/  FMUL R56, R61, R56 ;  /* 0x000000383d387220 */ /* 0x000fe20000400000 */
[----:B------:R-:W-:Y:S01]  /*f880*/  I2FP.F32.S32 R64, R57 ;  /* 0x0000003900407245 */ /* 0x000fe20000201400 */
[C---:B------:R-:W-:Y:S01]  /*f890*/  FFMA R207, R206.reuse, R90, R207 ;  /* 0x0000005acecf7223 */ /* 0x040fe200000000cf */
[----:B------:R-:W-:Y:S02]  /*f8a0*/  FFMA R212, R73, R80, R212 ;  /* 0x0000005049d47223 */ /* 0x000fe400000000d4 */
[----:B------:R-:W-:Y:S01]  /*f8b0*/  IMMA.16832.S8.S8 R88, R92.ROW, R88.COL, RZ ;  /* 0x000000585c587237 */ /* 0x000fe20000405cff */
[----:B------:R-:W-:Y:S01]  /*f8c0*/  I2FP.F32.S32 R80, R59 ;  /* 0x0000003b00507245 */ /* 0x000fe20000201400 */
[----:B------:R-:W-:Y:S01]  /*f8d0*/  FMUL R57, R53, R58 ;  /* 0x0000003a35397220 */ /* 0x000fe20000400000 */
[----:B------:R-:W-:Y:S01]  /*f8e0*/  FFMA R219, R206, R56, R219 ;  /* 0x00000038cedb7223 */ /* 0x000fe200000000db */
[----:B------:R-:W-:Y:S01]  /*f8f0*/  FMUL R59, R49, R230 ;  /* 0x000000e6313b7220 */ /* 0x000fe20000400000 */
[----:B------:R-:W-:-:S02]  /*f900*/  HADD2.F32 R56, -RZ, R65.H0_H0 ;  /* 0x20000041ff387230 */ /* 0x000fc40000004100 */
[----:B------:R-:W-:Y:S01]  /*f910*/  FMUL R64, R61, R64 ;  /* 0x000000403d407220 */ /* 0x000fe20000400000 */
[C---:B------:R-:W-:Y:S01]  /*f920*/  FFMA R208, R206.reuse, R57, R208 ;  /* 0x00000039ced07223 */ /* 0x040fe200000000d0 */
[----:B------:R-:W-:Y:S01]  /*f930*/  FFMA R206, R206, R59, R72 ;  /* 0x0000003bcece7223 */ /* 0x000fe20000000048 */
[----:B------:R-:W-:Y:S01]  /*f940*/  LDS R73, [R117+0x1b20] ;  /* 0x001b200075497984 */ /* 0x000fe20000000800 */
[C---:B------:R-:W-:Y:S01]  /*f950*/  FFMA R217, R56.reuse, R64, R217 ;  /* 0x0000004038d97223 */ /* 0x040fe200000000d9 */
[----:B------:R-:W-:Y:S02]  /*f960*/  FMUL R57, R53, R80 ;  /* 0x0000005035397220 */ /* 0x000fe40000400000 */
[----:B------:R-:W1:Y:S01]  /*f970*/  LDS R72, [R117+0x1b10] ;  /* 0x001b100075487984 */ /* 0x000e620000000800 */
[----:B------:R-:W-:Y:S01]  /*f980*/  FMUL R228, R45, R228 ;  /* 0x000000e42de47220 */ /* 0x000fe20000400000 */
[----:B------:R-:W-:Y:S02]  /*f990*/  FMUL R232, R49, R232 ;  /* 0x000000e831e87220 */ /* 0x000fe40000400000 */
[----:B------:R-:W-:Y:S04]  /*f9a0*/  LDS R64, [R117+0x2410] ;  /* 0x0024100075407984 */ /* 0x000fe80000000800 */
[----:B------:R-:W5:Y:S01]  /*f9b0*/  LDS R65, [R117+0x2420] ;  /* 0x0024200075417984 */ /* 0x000f620000000800 */
[C---:B------:R-:W-:Y:S01]  /*f9c0*/  FFMA R216, R56.reuse, R57, R216 ;  /* 0x0000003938d87223 */ /* 0x040fe200000000d8 */
[C---:B------:R-:W-:Y:S01]  /*f9d0*/  FFMA R215, R56.reuse, R228, R215 ;  /* 0x000000e438d77223 */ /* 0x040fe200000000d7 */
[----:B------:R-:W-:Y:S01]  /*f9e0*/  FFMA R213, R56, R232, R213 ;  /* 0x000000e838d57223 */ /* 0x000fe200000000d5 */
[----:B------:R-:W-:Y:S01]  /*f9f0*/  I2FP.F32.S32 R227, R84 ;  /* 0x0000005400e37245 */ /* 0x000fe20000201400 */
[----:B0-----:R-:W-:Y:S01]  /*fa00*/  IMMA.16832.S8.S8 R56, R96.ROW, R100.COL, RZ ;  /* 0x0000006460387237 */ /* 0x001fe20000405cff */
[----:B------:R-:W-:-:S02]  /*fa10*/  I2FP.F32.S32 R231, R86 ;  /* 0x0000005600e77245 */ /* 0x000fc40000201400 */
[----:B------:R-:W-:Y:S02]  /*fa20*/  I2FP.F32.S32 R229, R85 ;  /* 0x0000005500e57245 */ /* 0x000fe40000201400 */
[----:B------:R-:W-:-:S03]  /*fa30*/  I2FP.F32.S32 R233, R87 ;  /* 0x0000005700e97245 */ /* 0x000fc60000201400 */
[----:B------:R-:W-:Y:S01]  /*fa40*/  IMMA.16832.S8.S8 R84, R104.ROW, R100.COL, RZ ;  /* 0x0000006468547237 */ /* 0x000fe20000405cff */
[----:B------:R-:W-:Y:S01]  /*fa50*/  I2FP.F32.S32 R235, R88 ;  /* 0x0000005800eb7245 */ /* 0x000fe20000201400 */
[----:B---3--:R-:W-:Y:S02]  /*fa60*/  HADD2.F32 R81, -RZ, R68.H0_H0 ;  /* 0x20000044ff517230 */ /* 0x008fe40000004100 */
[----:B------:R-:W-:Y:S01]  /*fa70*/  FMUL R227, R60, R227 ;  /* 0x000000e33ce37220 */ /* 0x000fe20000400000 */
[----:B------:R-:W-:Y:S01]  /*fa80*/  I2FP.F32.S32 R89, R89 ;  /* 0x0000005900597245 */ /* 0x000fe20000201400 */
[----:B------:R-:W-:Y:S01]  /*fa90*/  FMUL R68, R52, R231 ;  /* 0x000000e734447220 */ /* 0x000fe20000400000 */
[----:B------:R-:W-:Y:S01]  /*faa0*/  I2FP.F32.S32 R91, R91 ;  /* 0x0000005b005b7245 */ /* 0x000fe20000201400 */
[----:B------:R-:W-:Y:S01]  /*fab0*/  FMUL R80, R44, R235 ;  /* 0x000000eb2c507220 */ /* 0x000fe20000400000 */
[----:B------:R-:W-:Y:S01]  /*fac0*/  I2FP.F32.S32 R237, R90 ;  /* 0x0000005a00ed7245 */ /* 0x000fe20000201400 */
[----:B------:R-:W-:Y:S01]  /*fad0*/  FFMA R227, R81, R227, R224 ;  /* 0x000000e351e37223 */ /* 0x000fe200000000e0 */
[----:B----4-:R-:W-:-:S02]  /*fae0*/  HADD2.F32 R228, -RZ, R76.H0_H0 ;  /* 0x2000004cffe47230 */ /* 0x010fc40000004100 */
[C---:B------:R-:W-:Y:S01]  /*faf0*/  FFMA R221, R81.reuse, R68, R221 ;  /* 0x0000004451dd7223 */ /* 0x040fe200000000dd */
[C---:B------:R-:W-:Y:S01]  /*fb00*/  FFMA R224, R81.reuse, R80, R103 ;  /* 0x0000005051e07223 */ /* 0x040fe20000000067 */
        /* <DEDUP_REMOVED lines=10> */
[----:B------:R-:W-:Y:S01]  /*fbb0*/  I2FP.F32.S32 R90, R56 ;  /* 0x00000038005a7245 */ /* 0x000fe20000201400 */
[----:B------:R-:W-:Y:S01]  /*fbc0*/  LDS R80, [R117+0x1b30] ;  /* 0x001b300075507984 */ /* 0x000fe20000000800 */
[----:B------:R-:W-:-:S03]  /*fbd0*/  I2FP.F32.S32 R86, R86 ;  /* 0x0000005600567245 */ /* 0x000fc60000201400 */
[----:B------:R-:W0:Y:S01]  /*fbe0*/  LDS R81, [R117+0x1b40] ;  /* 0x001b400075517984 */ /* 0x000e220000000800 */
[----:B------:R-:W-:Y:S01]  /*fbf0*/  I2FP.F32.S32 R84, R84 ;  /* 0x0000005400547245 */ /* 0x000fe20000201400 */
[----:B------:R-:W-:Y:S02]  /*fc00*/  HADD2.F32 R56, -RZ, R69.H0_H0 ;  /* 0x20000045ff387230 */ /* 0x000fe40000004100 */
        /* <DEDUP_REMOVED lines=8> */
[----:B------:R-:W-:Y:S01]  /*fc90*/  FFMA R223, R56, R223, R88 ;  /* 0x000000df38df7223 */ /* 0x000fe20000000058 */
[----:B------:R-:W-:Y:S01]  /*fca0*/  LDS.128 R84, [R116+0x1b90] ;  /* 0x001b900074547984 */ /* 0x000fe20000000c00 */
[----:B------:R-:W-:-:S03]  /*fcb0*/  FMUL R58, R53, R58 ;  /* 0x0000003a353a7220 */ /* 0x000fc60000400000 */
[----:B------:R-:W3:Y:S01]  /*fcc0*/  LDS.128 R88, [R116+0x1b00] ;  /* 0x001b000074587984 */ /* 0x000ee20000000c00 */
[----:B-1----:R-:W-:Y:S01]  /*fcd0*/  IMMA.16832.S8.S8 R100, R108.ROW, R72.COL, RZ ;  /* 0x000000486c647237 */ /* 0x002fe20000405cff */
[----:B------:R-:W-:Y:S01]  /*fce0*/  I2FP.F32.S32 R232, R59 ;  /* 0x0000003b00e87245 */ /* 0x000fe20000201400 */
[C---:B------:R-:W-:Y:S01]  /*fcf0*/  FFMA R226, R56.reuse, R58, R221 ;  /* 0x0000003a38e27223 */ /* 0x040fe200000000dd */
[----:B------:R-:W-:-:S05]  /*fd00*/  FFMA R224, R56, R57, R224 ;  /* 0x0000003938e07223 */ /* 0x000fca00000000e0 */
[----:B-----5:R-:W-:Y:S08]  /*fd10*/  IMMA.16832.S8.S8 R108, R108.ROW, R64.COL, RZ ;  /* 0x000000406c6c7237 */ /* 0x020ff00000405cff */
[C---:B------:R-:W-:Y:S08]  /*fd20*/  IMMA.16832.S8.S8 R56, R92.reuse.ROW, R72.COL, RZ ;  /* 0x000000485c387237 */ /* 0x040ff00000405cff */
[----:B------:R-:W-:Y:S01]  /*fd30*/  IMMA.16832.S8.S8 R92, R92.ROW, R64.COL, RZ ;  /* 0x000000405c5c7237 */ /* 0x000fe20000405cff */
        /* <DEDUP_REMOVED lines=20> */
[----:B------:R-:W-:Y:S01]  /*fe80*/  FMUL R68, R60, R101 ;  /* 0x000000653c447220 */ /* 0x000fe20000400000 */
[----:B------:R-:W-:Y:S01]  /*fe90*/  FMUL R76, R52, R103 ;  /* 0x00000067344c7220 */ /* 0x000fe20000400000 */
[----:B------:R-:W-:Y:S01]  /*fea0*/  FMUL R228, R60, R77 ;  /* 0x0000004d3ce47220 */ /* 0x000fe20000400000 */
[C---:B------:R-:W-:Y:S01]  /*feb0*/  FMUL R69, R52.reuse, R143 ;  /* 0x0000008f34457220 */ /* 0x040fe20000400000 */
[----:B------:R-:W-:Y:S01]  /*fec0*/  FMUL R230, R52, R229 ;  /* 0x000000e534e67220 */ /* 0x000fe20000400000 */
[----:B------:R-:W-:Y:S01]  /*fed0*/  I2FP.F32.S32 R101, R56 ;  /* 0x0000003800657245 */ /* 0x000fe20000201400 */
[----:B------:R-:W-:Y:S01]  /*fee0*/  FMUL R77, R60, R109 ;  /* 0x0000006d3c4d7220 */ /* 0x000fe20000400000 */
[----:B------:R-:W-:Y:S01]  /*fef0*/  I2FP.F32.S32 R57, R57 ;  /* 0x0000003900397245 */ /* 0x000fe20000201400 */
[----:B------:R-:W-:Y:S01]  /*ff00*/  FMUL R52, R52, R111 ;  /* 0x0000006f34347220 */ /* 0x000fe20000400000 */
[----:B------:R-:W-:Y:S01]  /*ff10*/  I2FP.F32.S32 R103, R92 ;  /* 0x0000005c00677245 */ /* 0x000fe20000201400 */
[----:B0-----:R-:W-:Y:S01]  /*ff20*/  IMMA.16832.S8.S8 R108, R96.ROW, R80.COL, RZ ;  /* 0x00000050606c7237 */ /* 0x001fe20000405cff */
[----:B------:R-:W-:Y:S01]  /*ff30*/  I2FP.F32.S32 R93, R93 ;  /* 0x0000005d005d7245 */ /* 0x000fe20000201400 */
[C---:B------:R-:W-:Y:S01]  /*ff40*/  FMUL R102, R44.reuse, R101 ;  /* 0x000000652c667220 */ /* 0x040fe20000400000 */
[C---:B------:R-:W-:Y:S01]  /*ff50*/  FMUL R234, R44.reuse, R57 ;  /* 0x000000392cea7220 */ /* 0x040fe20000400000 */
[----:B------:R-:W-:Y:S01]  /*ff60*/  FMUL R232, R44, R103 ;  /* 0x000000672ce87220 */ /* 0x000fe20000400000 */
[----:B------:R-:W-:-:S02]  /*ff70*/  I2FP.F32.S32 R57, R58 ;  /* 0x0000003a00397245 */ /* 0x000fc40000201400 */
[----:B------:R-:W-:Y:S02]  /*ff80*/  I2FP.F32.S32 R59, R59 ;  /* 0x0000003b003b7245 */ /* 0x000fe40000201400 */
[----:B------:R-:W-:Y:S02]  /*ff90*/  I2FP.F32.S32 R101, R94 ;  /* 0x0000005e00657245 */ /* 0x000fe40000201400 */
[----:B------:R-:W-:Y:S01]  /*ffa0*/  I2FP.F32.S32 R103, R95 ;  /* 0x0000005f00677245 */ /* 0x000fe20000201400 */
[----:B------:R-:W-:Y:S01]  /*ffb0*/  FMUL R143, R44, R93 ;  /* 0x0000005d2c8f7220 */ /* 0x000fe20000400000 */
[C---:B------:R-:W-:Y:S01]  /*ffc0*/  FMUL R58, R48.reuse, R57 ;  /* 0x00000039303a7220 */ /* 0x040fe20000400000 */
[C---:B------:R-:W-:Y:S01]  /*ffd0*/  FMUL R236, R48.reuse, R59 ;  /* 0x0000003b30ec7220 */ /* 0x040fe20000400000 */
[C---:B------:R-:W-:Y:S01]  /*ffe0*/  FMUL R44, R48.reuse, R101 ;  /* 0x00000065302c7220 */ /* 0x040fe20000400000 */
[----:B------:R-:W-:Y:S01]  /*fff0*/  FMUL R60, R48, R103 ;  /* 0x00000067303c7220 */ /* 0x000fe20000400000 */
[----:B---3--:R-:W-:Y:S01]  /*10000*/  HADD2.F32 R56, -RZ, R88.H0_H0 ;  /* 0x20000058ff387230 */ /* 0x008fe20000004100 */
[----:B------:R-:W-:Y:S01]  /*10010*/  MOV R205, R194 ;  /* 0x000000c200cd7202 */ /* 0x000fe20000000f00 */
[----:B------:R-:W-:Y:S01]  /*10020*/  HADD2.F32 R48, -RZ, R84.H0_H0 ;  /* 0x20000054ff307230 */ /* 0x000fe20000004100 */
[----:B------:R-:W-:-:S02]  /*10030*/  MOV R204, R186 ;  /* 0x000000ba00cc7202 */ /* 0x000fc40000000f00 */
[C---:B------:R-:W-:Y:S01]  /*10040*/  FFMA R203, R56.reuse, R100, R203 ;  /* 0x0000006438cb7223 */ /* 0x040fe200000000cb */
[C---:B------:R-:W-:Y:S01]  /*10050*/  FFMA R88, R56.reuse, R69, R202 ;  /* 0x0000004538587223 */ /* 0x040fe200000000ca */
[----:B------:R-:W-:Y:S01]  /*10060*/  FFMA R84, R56, R102, R165 ;  /* 0x0000006638547223 */ /* 0x000fe200000000a5 */
[C---:B------:R-:W-:Y:S01]  /*10070*/  FFMA R155, R48.reuse, R68, R155 ;  /* 0x00000044309b7223 */ /* 0x040fe2000000009b */
[----:B------:R-:W-:Y:S01]  /*10080*/  LDS R69, [R117+0x60] ;  /* 0x0000600075457984 */ /* 0x000fe20000000800 */
[----:B------:R-:W-:Y:S01]  /*10090*/  IMMA.16832.S8.S8 R92, R104.ROW, R80.COL, RZ ;  /* 0x00000050685c7237 */ /* 0x000fe20000405cff */
[C---:B------:R-:W-:Y:S02]  /*100a0*/  FFMA R161, R48.reuse, R76, R161 ;  /* 0x0000004c30a17223 */ /* 0x040fe400000000a1 */
[----:B------:R-:W-:Y:S01]  /*100b0*/  LDS R68, [R117+0x50] ;  /* 0x0000500075447984 */ /* 0x000fe20000000800 */
[----:B------:R-:W-:-:S03]  /*100c0*/  FFMA R80, R48, R234, R159 ;  /* 0x000000ea30507223 */ /* 0x000fc6000000009f */
[----:B------:R-:W0:Y:S01]  /*100d0*/  LDSM.16.M88.4 R100, [R205] ;  /* 0x00000000cd64783b */ /* 0x000e220000000200 */
[----:B-1----:R-:W-:Y:S01]  /*100e0*/  IMMA.16832.S8.S8 R96, R96.ROW, R64.COL, RZ ;  /* 0x0000004060607237 */ /* 0x002fe20000405cff */
[----:B------:R-:W-:Y:S02]  /*100f0*/  I2FP.F32.S32 R76, R109 ;  /* 0x0000006d004c7245 */ /* 0x000fe40000201400 */
[----:B------:R-:W-:Y:S02]  /*10100*/  I2FP.F32.S32 R202, R110 ;  /* 0x0000006e00ca7245 */ /* 0x000fe40000201400 */
[----:B------:R-:W-:-:S03]  /*10110*/  I2FP.F32.S32 R234, R111 ;  /* 0x0000006f00ea7245 */ /* 0x000fc60000201400 */
[----:B------:R-:W-:Y:S01]  /*10120*/  IMMA.16832.S8.S8 R104, R104.ROW, R64.COL, RZ ;  /* 0x0000004068687237 */ /* 0x000fe20000405cff */
[----:B------:R-:W-:Y:S02]  /*10130*/  I2FP.F32.S32 R64, R108 ;  /* 0x0000006c00407245 */ /* 0x000fe40000201400 */
[----:B------:R-:W1:Y:S01]  /*10140*/  LDSM.16.M88.4 R108, [R204] ;  /* 0x00000000cc6c783b */ /* 0x000e620000000200 */
[----:B------:R-:W-:-:S03]  /*10150*/  FFMA R81, R56, R58, R163 ;  /* 0x0000003a38517223 */ /* 0x000fc600000000a3 */
[----:B------:R-:W3:Y:S01]  /*10160*/  LDS.128 R56, [R116+0x2400] ;  /* 0x0024000074387984 */ /* 0x000ee20000000c00 */
[----:B------:R-:W-:Y:S01]  /*10170*/  FFMA R157, R48, R236, R157 ;  /* 0x000000ec309d7223 */ /* 0x000fe2000000009d */
[----:B------:R-:W-:Y:S02]  /*10180*/  HADD2.F32 R48, -RZ, R89.H0_H0 ;  /* 0x20000059ff307230 */ /* 0x000fe40000004100 */
[----:B------:R-:W-:Y:S01]  /*10190*/  FMUL R64, R61, R64 ;  /* 0x000000403d407220 */ /* 0x000fe20000400000 */
[----:B------:R-:W-:Y:S01]  /*101a0*/  FMUL R65, R53, R202 ;  /* 0x000000ca35417220 */ /* 0x000fe20000400000 */
[----:B------:R-:W-:Y:S02]  /*101b0*/  I2FP.F32.S32 R92, R92 ;  /* 0x0000005c005c7245 */ /* 0x000fe40000201400 */
[----:B------:R-:W-:Y:S01]  /*101c0*/  I2FP.F32.S32 R94, R94 ;  /* 0x0000005e005e7245 */ /* 0x000fe20000201400 */
[C---:B------:R-:W-:Y:S01]  /*101d0*/  FFMA R89, R48.reuse, R64, R203 ;  /* 0x0000004030597223 */ /* 0x040fe200000000cb */
[----:B------:R-:W-:Y:S01]  /*101e0*/  FFMA R88, R48, R65, R88 ;  /* 0x0000004130587223 */ /* 0x000fe20000000058 */
[----:B------:R-:W-:Y:S01]  /*101f0*/  LDS R64, [R117+0x950] ;  /* 0x0009500075407984 */ /* 0x000fe20000000800 */
[----:B------:R-:W-:Y:S01]  /*10200*/  I2FP.F32.S32 R236, R93 ;  /* 0x0000005d00ec7245 */ /* 0x000fe20000201400 */
[----:B------:R-:W-:-:S02]  /*10210*/  FMUL R93, R45, R92 ;  /* 0x0000005c2d5d7220 */ /* 0x000fc40000400000 */
[----:B------:R-:W4:Y:S01]  /*10220*/  LDS R65, [R117+0x960] ;  /* 0x0009600075417984 */ /* 0x000f220000000800 */
[----:B------:R-:W-:Y:S01]  /*10230*/  FMUL R94, R49, R94 ;  /* 0x0000005e315e7220 */ /* 0x000fe20000400000 */
[C---:B------:R-:W-:Y:S01]  /*10240*/  FFMA R84, R48.reuse, R93, R84 ;  /* 0x0000005d30547223 */ /* 0x040fe20000000054 */
[----:B------:R-:W-:Y:S02]  /*10250*/  I2FP.F32.S32 R98, R98 ;  /* 0x0000006200627245 */ /* 0x000fe40000201400 */
[----:B------:R-:W-:Y:S01]  /*10260*/  FFMA R81, R48, R94, R81 ;  /* 0x0000005e30517223 */ /* 0x000fe20000000051 */
[----:B------:R-:W-:Y:S01]  /*10270*/  HADD2.F32 R48, -RZ, R85.H0_H0 ;  /* 0x20000055ff307230 */ /* 0x000fe20000004100 */
[----:B------:R-:W-:Y:S01]  /*10280*/  I2FP.F32.S32 R92, R99 ;  /* 0x00000063005c7245 */ /* 0x000fe20000201400 */
[----:B------:R-:W-:Y:S01]  /*10290*/  FMUL R93, R45, R236 ;  /* 0x000000ec2d5d7220 */ /* 0x000fe20000400000 */
[----:B------:R-:W-:Y:S01]  /*102a0*/  FMUL R76, R61, R76 ;  /* 0x0000004c3d4c7220 */ /* 0x000fe20000400000 */
[C---:B------:R-:W-:Y:S01]  /*102b0*/  FMUL R234, R53.reuse, R234 ;  /* 0x000000ea35ea7220 */ /* 0x040fe20000400000 */
[----:B------:R-:W-:Y:S01]  /*102c0*/  I2FP.F32.S32 R96, R96 ;  /* 0x0000006000607245 */ /* 0x000fe20000201400 */
[C---:B------:R-:W-:Y:S01]  /*102d0*/  FMUL R202, R53.reuse, R98 ;  /* 0x0000006235ca7220 */ /* 0x040fe20000400000 */
[----:B------:R-:W-:Y:S01]  /*102e0*/  I2FP.F32.S32 R238, R95 ;  /* 0x0000005f00ee7245 */ /* 0x000fe20000201400 */
        /* <DEDUP_REMOVED lines=14> */
[C---:B------:R-:W-:Y:S01]  /*103d0*/  FFMA R85, R48.reuse, R234, R161 ;  /* 0x000000ea30557223 */ /* 0x040fe200000000a1 */
[----:B------:R-:W-:Y:S02]  /*103e0*/  FFMA R157, R48, R238, R157 ;  /* 0x000000ee309d7223 */ /* 0x000fe4000000009d */
[----:B------:R-:W0:Y:S01]  /*103f0*/  LDS R105, [R117+0x1260] ;  /* 0x0012600075697984 */ /* 0x000e220000000800 */
[----:B---3--:R-:W-:-:S02]  /*10400*/  HADD2.F32 R48, -RZ, R56.H0_H0 ;  /* 0x20000038ff307230 */ /* 0x008fc40000004100 */
[----:B------:R-:W-:Y:S01]  /*10410*/  FMUL R76, R45, R76 ;  /* 0x0000004c2d4c7220 */ /* 0x000fe20000400000 */
[----:B------:R-:W-:Y:S01]  /*10420*/  HADD2.F32 R68, -RZ, R57.H0_H0 ;  /* 0x20000039ff447230 */ /* 0x000fe20000004100 */
[----:B------:R-:W-:Y:S01]  /*10430*/  I2FP.F32.S32 R45, R92 ;  /* 0x0000005c002d7245 */ /* 0x000fe20000201400 */
[----:B------:R-:W-:Y:S01]  /*10440*/  FFMA R153, R48, R228, R153 ;  /* 0x000000e430997223 */ /* 0x000fe20000000099 */
[----:B------:R-:W-:-:S03]  /*10450*/  I2FP.F32.S32 R234, R107 ;  /* 0x0000006b00ea7245 */ /* 0x000fc60000201400 */
[----:B------:R-:W-:Y:S01]  /*10460*/  FFMA R153, R68, R159, R153 ;  /* 0x0000009f44997223 */ /* 0x000fe20000000099 */
[----:B------:R-:W-:Y:S01]  /*10470*/  I2FP.F32.S32 R159, R97 ;  /* 0x00000061009f7245 */ /* 0x000fe20000201400 */
[----:B------:R-:W-:Y:S01]  /*10480*/  FMUL R45, R62, R45 ;  /* 0x0000002d3e2d7220 */ /* 0x000fe20000400000 */
[----:B------:R-:W-:Y:S01]  /*10490*/  I2FP.F32.S32 R97, R98 ;  /* 0x0000006200617245 */ /* 0x000fe20000201400 */
[C---:B------:R-:W-:Y:S01]  /*104a0*/  FMUL R204, R49.reuse, R204 ;  /* 0x000000cc31cc7220 */ /* 0x040fe20000400000 */
[----:B------:R-:W-:Y:S01]  /*104b0*/  FMUL R56, R49, R234 ;  /* 0x000000ea31387220 */ /* 0x000fe20000400000 */
[----:B------:R-:W-:Y:S02]  /*104c0*/  I2FP.F32.S32 R57, R93 ;  /* 0x0000005d00397245 */ /* 0x000fe40000201400 */
[----:B------:R-:W-:Y:S02]  /*104d0*/  I2FP.F32.S32 R49, R94 ;  /* 0x0000005e00317245 */ /* 0x000fe40000201400 */
[----:B------:R-:W-:Y:S01]  /*104e0*/  I2FP.F32.S32 R69, R95 ;  /* 0x0000005f00457245 */ /* 0x000fe20000201400 */
[----:B------:R-:W-:Y:S01]  /*104f0*/  FFMA R220, R145, R45, R220 ;  /* 0x0000002d91dc7223 */ /* 0x000fe200000000dc */
[----:B----4-:R-:W-:Y:S01]  /*10500*/  IMMA.16832.S8.S8 R92, R100.ROW, R64.COL, RZ ;  /* 0x00000040645c7237 */ /* 0x010fe20000405cff */
[----:B------:R-:W-:Y:S01]  /*10510*/  I2FP.F32.S32 R107, R96 ;  /* 0x00000060006b7245 */ /* 0x000fe20000201400 */
[----:B------:R-:W-:Y:S01]  /*10520*/  FMUL R45, R50, R97 ;  /* 0x00000061322d7220 */ /* 0x000fe20000400000 */
[----:B------:R-:W-:Y:S01]  /*10530*/  I2FP.F32.S32 R161, R99 ;  /* 0x0000006300a17245 */ /* 0x000fe20000201400 */
[----:B------:R-:W-:-:S04]  /*10540*/  FMUL R49, R54, R49 ;  /* 0x0000003136317220 */ /* 0x000fc80000400000 */
[----:B------:R-:W-:Y:S01]  /*10550*/  IMMA.16832.S8.S8 R96, R108.ROW, R64.COL, RZ ;  /* 0x000000406c607237 */ /* 0x000fe20000405cff */
[C---:B------:R-:W-:Y:S01]  /*10560*/  FFMA R151, R48.reuse, R230, R151 ;  /* 0x000000e630977223 */ /* 0x040fe20000000097 */
[C---:B------:R-:W-:Y:S01]  /*10570*/  FFMA R149, R48.reuse, R232, R149 ;  /* 0x000000e830957223 */ /* 0x040fe20000000095 */
[----:B------:R-:W-:Y:S01]  /*10580*/  FFMA R147, R48, R44, R147 ;  /* 0x0000002c30937223 */ /* 0x000fe20000000093 */
[----:B------:R-:W-:Y:S01]  /*10590*/  FMUL R107, R46, R107 ;  /* 0x0000006b2e6b7220 */ /* 0x000fe20000400000 */
[C---:B------:R-:W-:Y:S01]  /*105a0*/  FFMA R218, R145.reuse, R49, R218 ;  /* 0x0000003191da7223 */ /* 0x040fe200000000da */
[----:B------:R-:W-:Y:S01]  /*105b0*/  LDS R48, [R117+0x1b50] ;  /* 0x001b500075307984 */ /* 0x000fe20000000800 */
[----:B------:R-:W-:-:S03]  /*105c0*/  FFMA R214, R145, R45, R214 ;  /* 0x0000002d91d67223 */ /* 0x000fc600000000d6 */
[----:B------:R-:W1:Y:S01]  /*105d0*/  LDS R49, [R117+0x1b60] ;  /* 0x001b600075317984 */ /* 0x000e620000000800 */
[----:B------:R-:W-:Y:S01]  /*105e0*/  FFMA R222, R145, R107, R222 ;  /* 0x0000006b91de7223 */ /* 0x000fe200000000de */
[----:B------:R-:W-:Y:S02]  /*105f0*/  HADD2.F32 R145, -RZ, R74.H0_H0 ;  /* 0x2000004aff917230 */ /* 0x000fe40000004100 */
[----:B------:R-:W-:Y:S01]  /*10600*/  FMUL R57, R62, R57 ;  /* 0x000000393e397220 */ /* 0x000fe20000400000 */
[----:B------:R-:W-:Y:S01]  /*10610*/  I2FP.F32.S32 R45, R92 ;  /* 0x0000005c002d7245 */ /* 0x000fe20000201400 */
[----:B------:R-:W-:Y:S01]  /*10620*/  FMUL R44, R54, R69 ;  /* 0x00000045362c7220 */ /* 0x000fe20000400000 */
[----:B------:R-:W-:Y:S01]  /*10630*/  FMUL R159, R46, R159 ;  /* 0x0000009f2e9f7220 */ /* 0x000fe20000400000 */
[----:B------:R-:W-:Y:S01]  /*10640*/  FFMA R212, R145, R57, R212 ;  /* 0x0000003991d47223 */ /* 0x000fe200000000d4 */
[----:B------:R-:W-:Y:S01]  /*10650*/  FMUL R64, R50, R161 ;  /* 0x000000a132407220 */ /* 0x000fe20000400000 */
[----:B------:R-:W-:-:S02]  /*10660*/  I2FP.F32.S32 R57, R93 ;  /* 0x0000005d00397245 */ /* 0x000fc40000201400 */
[----:B------:R-:W-:Y:S02]  /*10670*/  I2FP.F32.S32 R65, R94 ;  /* 0x0000005e00417245 */ /* 0x000fe40000201400 */
[----:B------:R-:W-:Y:S02]  /*10680*/  I2FP.F32.S32 R69, R95 ;  /* 0x0000005f00457245 */ /* 0x000fe40000201400 */
[----:B------:R-:W-:Y:S01]  /*10690*/  I2FP.F32.S32 R107, R96 ;  /* 0x00000060006b7245 */ /* 0x000fe20000201400 */
[-C--:B0-----:R-:W-:Y:S01]  /*106a0*/  IMMA.16832.S8.S8 R92, R100.ROW, R104.reuse.COL, RZ ;  /* 0x00000068645c7237 */ /* 0x081fe20000405cff */
[----:B------:R-:W-:Y:S02]  /*106b0*/  HADD2.F32 R82, -RZ, R82.H0_H0 ;  /* 0x20000052ff527230 */ /* 0x000fe40000004100 */
[----:B------:R-:W-:Y:S01]  /*106c0*/  FMUL R45, R62, R45 ;  /* 0x0000002d3e2d7220 */ /* 0x000fe20000400000 */
[C---:B------:R-:W-:Y:S01]  /*106d0*/  FFMA R161, R145.reuse, R44, R211 ;  /* 0x0000002c91a17223 */ /* 0x040fe200000000d3 */
[C---:B------:R-:W-:Y:S01]  /*106e0*/  FFMA R159, R145.reuse, R159, R210 ;  /* 0x0000009f919f7223 */ /* 0x040fe200000000d2 */
[----:B------:R-:W-:Y:S01]  /*106f0*/  FFMA R145, R145, R64, R209 ;  /* 0x0000004091917223 */ /* 0x000fe200000000d1 */
[----:B------:R-:W-:Y:S01]  /*10700*/  FFMA R149, R68, R106, R149 ;  /* 0x0000006a44957223 */ /* 0x000fe20000000095 */
[----:B------:R-:W-:Y:S01]  /*10710*/  FMUL R64, R46, R107 ;  /* 0x0000006b2e407220 */ /* 0x000fe20000400000 */
[----:B------:R-:W-:Y:S01]  /*10720*/  FFMA R228, R82, R45, R219 ;  /* 0x0000002d52e47223 */ /* 0x000fe200000000db */
[----:B------:R-:W-:Y:S01]  /*10730*/  IMMA.16832.S8.S8 R104, R108.ROW, R104.COL, RZ ;  /* 0x000000686c687237 */ /* 0x000fe20000405cff */
[----:B------:R-:W-:Y:S04]  /*10740*/  LDS R44, [R117+0x2450] ;  /* 0x00245000752c7984 */ /* 0x000fe80000000800 */
[----:B------:R-:W0:Y:S01]  /*10750*/  LDS R45, [R117+0x2460] ;  /* 0x00246000752d7984 */ /* 0x000e220000000800 */
[----:B------:R-:W-:Y:S01]  /*10760*/  FMUL R65, R54, R65 ;  /* 0x0000004136417220 */ /* 0x000fe20000400000 */
[----:B------:R-:W-:-:S02]  /*10770*/  HADD2.F32 R66, -RZ, R66.H0_H0 ;  /* 0x20000042ff427230 */ /* 0x000fc40000004100 */
[----:B------:R-:W-:Y:S01]  /*10780*/  FMUL R57, R62, R57 ;  /* 0x000000393e397220 */ /* 0x000fe20000400000 */
[----:B------:R-:W-:-:S03]  /*10790*/  FFMA R219, R82, R65, R208 ;  /* 0x0000004152db7223 */ /* 0x000fc600000000d0 */
[----:B------:R-:W-:Y:S01]  /*107a0*/  FFMA R208, R66, R57, R217 ;  /* 0x0000003942d07223 */ /* 0x000fe200000000d9 */
[----:B------:R-:W-:Y:S01]  /*107b0*/  I2FP.F32.S32 R57, R92 ;  /* 0x0000005c00397245 */ /* 0x000fe20000201400 */
[----:B------:R-:W-:Y:S01]  /*107c0*/  HADD2.F32 R70, -RZ, R70.H0_H0 ;  /* 0x20000046ff467230 */ /* 0x000fe20000004100 */
[----:B------:R-:W-:Y:S01]  /*107d0*/  I2FP.F32.S32 R97, R97 ;  /* 0x0000006100617245 */ /* 0x000fe20000201400 */
[----:B------:R-:W-:Y:S01]  /*107e0*/  FMUL R69, R54, R69 ;  /* 0x0000004536457220 */ /* 0x000fe20000400000 */
[----:B------:R-:W-:Y:S01]  /*107f0*/  I2FP.F32.S32 R99, R99 ;  /* 0x0000006300637245 */ /* 0x000fe20000201400 */
[----:B------:R-:W-:Y:S01]  /*10800*/  FMUL R57, R62, R57 ;  /* 0x000000393e397220 */ /* 0x000fe20000400000 */
[----:B------:R-:W-:Y:S02]  /*10810*/  I2FP.F32.S32 R65, R93 ;  /* 0x0000005d00417245 */ /* 0x000fe40000201400 */
[----:B------:R-:W-:Y:S01]  /*10820*/  I2FP.F32.S32 R93, R104 ;  /* 0x00000068005d7245 */ /* 0x000fe20000201400 */
[C---:B------:R-:W-:Y:S01]  /*10830*/  FFMA R151, R68.reuse, R202, R151 ;  /* 0x000000ca44977223 */ /* 0x040fe20000000097 */
[----:B------:R-:W-:Y:S01]  /*10840*/  FFMA R147, R68, R204, R147 ;  /* 0x000000cc44937223 */ /* 0x000fe20000000093 */
[----:B------:R-:W-:Y:S01]  /*10850*/  FFMA R165, R82, R64, R207 ;  /* 0x0000004052a57223 */ /* 0x000fe200000000cf */
[----:B------:R-:W-:Y:S01]  /*10860*/  I2FP.F32.S32 R163, R98 ;  /* 0x0000006200a37245 */ /* 0x000fe20000201400 */
[----:B------:R-:W-:Y:S01]  /*10870*/  FMUL R64, R46, R97 ;  /* 0x000000612e407220 */ /* 0x000fe20000400000 */
[----:B------:R-:W-:Y:S01]  /*10880*/  FMUL R68, R50, R99 ;  /* 0x0000006332447220 */ /* 0x000fe20000400000 */
[----:B------:R-:W-:Y:S01]  /*10890*/  FFMA R207, R66, R69, R216 ;  /* 0x0000004542cf7223 */ /* 0x000fe200000000d8 */
[----:B------:R-:W-:Y:S01]  /*108a0*/  FFMA R202, R70, R57, R227 ;  /* 0x0000003946ca7223 */ /* 0x000fe200000000e3 */
[----:B------:R-:W-:Y:S01]  /*108b0*/  I2FP.F32.S32 R69, R94 ;  /* 0x0000005e00457245 */ /* 0x000fe20000201400 */
[----:B-1----:R-:W-:Y:S01]  /*108c0*/  IMMA.16832.S8.S8 R96, R100.ROW, R48.COL, RZ ;  /* 0x0000003064607237 */ /* 0x002fe20000405cff */
[----:B------:R-:W-:Y:S01]  /*108d0*/  I2FP.F32.S32 R209, R95 ;  /* 0x0000005f00d17245 */ /* 0x000fe20000201400 */
[----:B------:R-:W-:-:S06]  /*108e0*/  FMUL R57, R46, R93 ;  /* 0x0000005d2e397220 */ /* 0x000fcc0000400000 */
[----:B------:R-:W-:Y:S01]  /*108f0*/  IMMA.16832.S8.S8 R92, R108.ROW, R48.COL, RZ ;  /* 0x000000306c5c7237 */ /* 0x000fe20000405cff */
[----:B------:R-:W-:Y:S02]  /*10900*/  I2FP.F32.S32 R105, R105 ;  /* 0x0000006900697245 */ /* 0x000fe40000201400 */
[----:B------:R-:W-:Y:S01]  /*10910*/  I2FP.F32.S32 R211, R106 ;  /* 0x0000006a00d37245 */ /* 0x000fe20000201400 */
[----:B------:R-:W-:Y:S01]  /*10920*/  HADD2.F32 R78, -RZ, R78.H0_H0 ;  /* 0x2000004eff4e7230 */ /* 0x000fe20000004100 */
[----:B------:R-:W-:Y:S01]  /*10930*/  I2FP.F32.S32 R107, R107 ;  /* 0x0000006b006b7245 */ /* 0x000fe20000201400 */
[----:B------:R-:W-:Y:S01]  /*10940*/  FMUL R105, R46, R105 ;  /* 0x000000692e697220 */ /* 0x000fe20000400000 */
[----:B------:R-:W-:Y:S01]  /*10950*/  MOV R141, R192 ;  /* 0x000000c0008d7202 */ /* 0x000fe20000000f00 */
[C---:B------:R-:W-:Y:S01]  /*10960*/  FMUL R48, R50.reuse, R211 ;  /* 0x000000d332307220 */ /* 0x040fe20000400000 */
[----:B------:R-:W-:Y:S01]  /*10970*/  FMUL R163, R50, R163 ;  /* 0x000000a332a37220 */ /* 0x000fe20000400000 */
[----:B------:R-:W-:Y:S01]  /*10980*/  FMUL R65, R62, R65 ;  /* 0x000000413e417220 */ /* 0x000fe20000400000 */
[C---:B------:R-:W-:Y:S01]  /*10990*/  FMUL R216, R54.reuse, R209 ;  /* 0x000000d136d87220 */ /* 0x040fe20000400000 */
[----:B------:R-:W-:Y:S01]  /*109a0*/  MOV R139, R184 ;  /* 0x000000b8008b7202 */ /* 0x000fe20000000f00 */
[----:B------:R-:W-:Y:S01]  /*109b0*/  FMUL R69, R54, R69 ;  /* 0x0000004536457220 */ /* 0x000fe20000400000 */
[----:B------:R-:W-:Y:S01]  /*109c0*/  FFMA R205, R66, R64, R215 ;  /* 0x0000004042cd7223 */ /* 0x000fe200000000d7 */
[----:B------:R-:W-:Y:S01]  /*109d0*/  FFMA R223, R70, R48, R223 ;  /* 0x0000003046df7223 */ /* 0x000fe200000000df */
[----:B------:R-:W-:Y:S01]  /*109e0*/  FFMA R204, R82, R163, R206 ;  /* 0x000000a352cc7223 */ /* 0x000fe200000000ce */
[----:B------:R-:W-:Y:S01]  /*109f0*/  FFMA R224, R70, R57, R224 ;  /* 0x0000003946e07223 */ /* 0x000fe200000000e0 */
[C---:B------:R-:W-:Y:S01]  /*10a00*/  FFMA R225, R78.reuse, R65, R225 ;  /* 0x000000414ee17223 */ /* 0x040fe200000000e1 */
[----:B0-----:R-:W-:Y:S01]  /*10a10*/  IMMA.16832.S8.S8 R100, R100.ROW, R44.COL, RZ ;  /* 0x0000002c64647237 */ /* 0x001fe20000405cff */
[C---:B------:R-:W-:Y:S01]  /*10a20*/  FFMA R216, R78.reuse, R216, R73 ;  /* 0x000000d84ed87223 */ /* 0x040fe20000000049 */
[----:B------:R-:W-:Y:S01]  /*10a30*/  FFMA R215, R78, R105, R72 ;  /* 0x000000694ed77223 */ /* 0x000fe20000000048 */
[----:B------:R-:W-:Y:S01]  /*10a40*/  FMUL R48, R50, R107 ;  /* 0x0000006b32307220 */ /* 0x000fe20000400000 */
        /* <DEDUP_REMOVED lines=8> */
[----:B------:R-:W-:Y:S02]  /*10ad0*/  I2FP.F32.S32 R65, R99 ;  /* 0x0000006300417245 */ /* 0x000fe40000201400 */
[----:B------:R-:W-:Y:S01]  /*10ae0*/  I2FP.F32.S32 R69, R92 ;  /* 0x0000005c00457245 */ /* 0x000fe20000201400 */
[----:B------:R1:W3:Y:S01]  /*10af0*/  LDSM.16.M88.4 R96, [R139] ;  /* 0x000000008b60783b */ /* 0x0002e20000000200 */
[----:B------:R-:W-:-:S03]  /*10b00*/  HADD2.F32 R90, -RZ, R90.H0_H0 ;  /* 0x2000005aff5a7230 */ /* 0x000fc60000004100 */
[----:B------:R-:W-:Y:S01]  /*10b10*/  FMUL R69, R46, R69 ;  /* 0x000000452e457220 */ /* 0x000fe20000400000 */
[----:B------:R-:W-:Y:S02]  /*10b20*/  FFMA R203, R66, R68, R213 ;  /* 0x0000004442cb7223 */ /* 0x000fe400000000d5 */
[----:B------:R-:W-:Y:S01]  /*10b30*/  LDS R68, [R117+0x970] ;  /* 0x0009700075447984 */ /* 0x000fe20000000800 */
[----:B-1----:R-:W-:Y:S01]  /*10b40*/  FFMA R139, R90, R69, R84 ;  /* 0x000000455a8b7223 */ /* 0x002fe20000000054 */
[----:B------:R-:W-:Y:S02]  /*10b50*/  I2FP.F32.S32 R209, R94 ;  /* 0x0000005e00d17245 */ /* 0x000fe40000201400 */
[----:B------:R-:W1:Y:S01]  /*10b60*/  LDS R69, [R117+0x980] ;  /* 0x0009800075457984 */ /* 0x000e620000000800 */
[----:B------:R-:W-:Y:S01]  /*10b70*/  FMUL R45, R62, R45 ;  /* 0x0000002d3e2d7220 */ /* 0x000fe20000400000 */
[----:B------:R-:W-:Y:S01]  /*10b80*/  FFMA R221, R78, R48, R221 ;  /* 0x000000304edd7223 */ /* 0x000fe200000000dd */
[----:B------:R-:W-:Y:S01]  /*10b90*/  FMUL R57, R54, R57 ;  /* 0x0000003936397220 */ /* 0x000fe20000400000 */
[----:B------:R-:W-:-:S02]  /*10ba0*/  HADD2.F32 R86, -RZ, R86.H0_H0 ;  /* 0x20000056ff567230 */ /* 0x000fc40000004100 */
[----:B------:R-:W-:Y:S01]  /*10bb0*/  FFMA R89, R90, R45, R89 ;  /* 0x0000002d5a597223 */ /* 0x000fe20000000059 */
[----:B------:R-:W-:Y:S01]  /*10bc0*/  FMUL R48, R50, R209 ;  /* 0x000000d132307220 */ /* 0x000fe20000400000 */
[----:B------:R-:W-:Y:S01]  /*10bd0*/  FMUL R44, R54, R65 ;  /* 0x00000041362c7220 */ /* 0x000fe20000400000 */
[----:B------:R-:W-:Y:S01]  /*10be0*/  I2FP.F32.S32 R45, R100 ;  /* 0x00000064002d7245 */ /* 0x000fe20000201400 */
[C---:B------:R-:W-:Y:S01]  /*10bf0*/  FFMA R141, R90.reuse, R57, R88 ;  /* 0x000000395a8d7223 */ /* 0x040fe20000000058 */
[----:B------:R-:W-:Y:S01]  /*10c00*/  FFMA R90, R90, R48, R81 ;  /* 0x000000305a5a7223 */ /* 0x000fe20000000051 */
[----:B------:R-:W-:Y:S02]  /*10c10*/  FFMA R81, R86, R44, R85 ;  /* 0x0000002c56517223 */ /* 0x000fe40000000055 */
[C---:B------:R-:W-:Y:S01]  /*10c20*/  FMUL R85, R62.reuse, R45 ;  /* 0x0000002d3e557220 */ /* 0x040fe20000400000 */
[----:B------:R-:W-:Y:S02]  /*10c30*/  I2FP.F32.S32 R45, R108 ;  /* 0x0000006c002d7245 */ /* 0x000fe40000201400 */
[----:B------:R-:W-:Y:S01]  /*10c40*/  I2FP.F32.S32 R93, R93 ;  /* 0x0000005d005d7245 */ /* 0x000fe20000201400 */
[----:B------:R-:W-:Y:S01]  /*10c50*/  FMUL R49, R62, R49 ;  /* 0x000000313e317220 */ /* 0x000fe20000400000 */
[----:B------:R-:W-:Y:S01]  /*10c60*/  I2FP.F32.S32 R95, R95 ;  /* 0x0000005f005f7245 */ /* 0x000fe20000201400 */
[C---:B------:R-:W-:Y:S01]  /*10c70*/  FMUL R64, R46.reuse, R45 ;  /* 0x0000002d2e407220 */ /* 0x040fe20000400000 */
[----:B------:R-:W-:Y:S01]  /*10c80*/  LDS R44, [R117+0x1270] ;  /* 0x00127000752c7984 */ /* 0x000fe20000000800 */
[----:B------:R-:W-:Y:S01]  /*10c90*/  FMUL R93, R46, R93 ;  /* 0x0000005d2e5d7220 */ /* 0x000fe20000400000 */
[----:B------:R-:W-:-:S02]  /*10ca0*/  I2FP.F32.S32 R101, R101 ;  /* 0x0000006500657245 */ /* 0x000fc40000201400 */
[----:B------:R-:W4:Y:S01]  /*10cb0*/  LDS R45, [R117+0x1280] ;  /* 0x00128000752d7984 */ /* 0x000f220000000800 */
[----:B------:R-:W-:Y:S01]  /*10cc0*/  FFMA R88, R86, R49, R155 ;  /* 0x0000003156587223 */ /* 0x000fe2000000009b */
[----:B------:R-:W-:Y:S01]  /*10cd0*/  FMUL R95, R50, R95 ;  /* 0x0000005f325f7220 */ /* 0x000fe20000400000 */
[----:B------:R-:W-:Y:S01]  /*10ce0*/  I2FP.F32.S32 R49, R102 ;  /* 0x0000006600317245 */ /* 0x000fe20000201400 */
[----:B------:R-:W-:Y:S01]  /*10cf0*/  FFMA R80, R86, R93, R80 ;  /* 0x0000005d56507223 */ /* 0x000fe20000000050 */
[----:B------:R-:W-:Y:S01]  /*10d00*/  FMUL R62, R62, R101 ;  /* 0x000000653e3e7220 */ /* 0x000fe20000400000 */
[----:B------:R-:W-:Y:S01]  /*10d10*/  FFMA R86, R86, R95, R157 ;  /* 0x0000005f56567223 */ /* 0x000fe2000000009d */
[----:B------:R-:W-:Y:S01]  /*10d20*/  HADD2.F32 R101, -RZ, R75.H0_H0 ;  /* 0x2000004bff657230 */ /* 0x000fe20000004100 */
[----:B0-----:R-:W-:Y:S01]  /*10d30*/  IMMA.16832.S8.S8 R92, R104.ROW, R72.COL, RZ ;  /* 0x00000048685c7237 */ /* 0x001fe20000405cff */
[----:B------:R-:W-:Y:S01]  /*10d40*/  FMUL R48, R54, R49 ;  /* 0x0000003136307220 */ /* 0x000fe20000400000 */
[----:B------:R-:W-:Y:S01]  /*10d50*/  I2FP.F32.S32 R49, R110 ;  /* 0x0000006e00317245 */ /* 0x000fe20000201400 */
[----:B------:R-:W-:Y:S01]  /*10d60*/  HADD2.F32 R82, -RZ, R58.H0_H0 ;  /* 0x2000003aff527230 */ /* 0x000fe20000004100 */
[----:B------:R-:W-:-:S04]  /*10d70*/  I2FP.F32.S32 R57, R103 ;  /* 0x0000006700397245 */ /* 0x000fc80000201400 */
[----:B---3--:R-:W-:Y:S01]  /*10d80*/  IMMA.16832.S8.S8 R72, R96.ROW, R72.COL, RZ ;  /* 0x0000004860487237 */ /* 0x008fe20000405cff */
[----:B------:R-:W-:Y:S01]  /*10d90*/  FMUL R66, R50, R49 ;  /* 0x0000003132427220 */ /* 0x000fe20000400000 */
[----:B------:R-:W-:Y:S02]  /*10da0*/  HADD2.F32 R108, -RZ, R83.H0_H0 ;  /* 0x20000053ff6c7230 */ /* 0x000fe40000004100 */
[----:B------:R-:W-:Y:S01]  /*10db0*/  FMUL R57, R54, R57 ;  /* 0x0000003936397220 */ /* 0x000fe20000400000 */
[C---:B------:R-:W-:Y:S01]  /*10dc0*/  FFMA R85, R82.reuse, R85, R153 ;  /* 0x0000005552557223 */ /* 0x040fe20000000099 */
[C---:B------:R-:W-:Y:S01]  /*10dd0*/  FFMA R58, R82.reuse, R48, R151 ;  /* 0x00000030523a7223 */ /* 0x040fe20000000097 */
[C---:B------:R-:W-:Y:S01]  /*10de0*/  FFMA R83, R82.reuse, R64, R149 ;  /* 0x0000004052537223 */ /* 0x040fe20000000095 */
[----:B------:R-:W-:Y:S02]  /*10df0*/  HADD2.F32 R54, -RZ, R67.H0_H0 ;  /* 0x20000043ff367230 */ /* 0x000fe40000004100 */
[----:B------:R-:W-:Y:S01]  /*10e00*/  FFMA R82, R82, R66, R147 ;  /* 0x0000004252527223 */ /* 0x000fe20000000093 */
[----:B------:R-:W-:Y:S01]  /*10e10*/  LDS R48, [R117+0x1b70] ;  /* 0x001b700075307984 */ /* 0x000fe20000000800 */
[----:B-1----:R-:W-:Y:S03]  /*10e20*/  IMMA.16832.S8.S8 R64, R104.ROW, R68.COL, RZ ;  /* 0x0000004468407237 */ /* 0x002fe60000405cff */
[----:B------:R-:W0:Y:S01]  /*10e30*/  LDS R49, [R117+0x1b80] ;  /* 0x001b800075317984 */ /* 0x000e220000000800 */
[----:B------:R-:W-:-:S04]  /*10e40*/  HADD2.F32 R155, -RZ, R71.H0_H0 ;  /* 0x20000047ff9b7230 */ /* 0x000fc80000004100 */
[----:B------:R-:W-:Y:S01]  /*10e50*/  IMMA.16832.S8.S8 R68, R96.ROW, R68.COL, RZ ;  /* 0x0000004460447237 */ /* 0x000fe20000405cff */
[----:B------:R-:W-:Y:S02]  /*10e60*/  I2FP.F32.S32 R72, R72 ;  /* 0x0000004800487245 */ /* 0x000fe40000201400 */
        /* <DEDUP_REMOVED lines=10> */
[----:B------:R-:W-:Y:S01]  /*10f10*/  I2FP.F32.S32 R110, R93 ;  /* 0x0000005d006e7245 */ /* 0x000fe20000201400 */
[----:B------:R-:W-:Y:S01]  /*10f20*/  FMUL R75, R51, R74 ;  /* 0x0000004a334b7220 */ /* 0x000fe20000400000 */
[----:B------:R-:W-:Y:S01]  /*10f30*/  FFMA R213, R135, R94, R218 ;  /* 0x0000005e87d57223 */ /* 0x000fe200000000da */
[----:B------:R-:W-:Y:S01]  /*10f40*/  FFMA R103, R101, R72, R159 ;  /* 0x0000004865677223 */ /* 0x000fe2000000009f */
[----:B------:R-:W-:-:S02]  /*10f50*/  I2FP.F32.S32 R72, R64 ;  /* 0x0000004000487245 */ /* 0x000fc40000201400 */
[----:B------:R-:W-:Y:S02]  /*10f60*/  I2FP.F32.S32 R74, R65 ;  /* 0x00000041004a7245 */ /* 0x000fe40000201400 */
[----:B------:R-:W-:Y:S02]  /*10f70*/  I2FP.F32.S32 R92, R66 ;  /* 0x00000042005c7245 */ /* 0x000fe40000201400 */
[----:B------:R-:W-:Y:S02]  /*10f80*/  I2FP.F32.S32 R94, R67 ;  /* 0x00000043005e7245 */ /* 0x000fe40000201400 */
[----:B----4-:R-:W-:Y:S01]  /*10f90*/  IMMA.16832.S8.S8 R64, R104.ROW, R44.COL, RZ ;  /* 0x0000002c68407237 */ /* 0x010fe20000405cff */
[----:B------:R-:W-:Y:S01]  /*10fa0*/  FFMA R100, R135, R73, R222 ;  /* 0x0000004987647223 */ /* 0x000fe200000000de */
[C---:B------:R-:W-:Y:S01]  /*10fb0*/  FMUL R110, R63.reuse, R110 ;  /* 0x0000006e3f6e7220 */ /* 0x040fe20000400000 */
[----:B------:R-:W-:Y:S01]  /*10fc0*/  I2FP.F32.S32 R206, R95 ;  /* 0x0000005f00ce7245 */ /* 0x000fe20000201400 */
[----:B------:R-:W-:Y:S01]  /*10fd0*/  FMUL R73, R63, R72 ;  /* 0x000000483f497220 */ /* 0x000fe20000400000 */
[----:B------:R-:W-:Y:S01]  /*10fe0*/  I2FP.F32.S32 R70, R70 ;  /* 0x0000004600467245 */ /* 0x000fe20000201400 */
[----:B------:R-:W-:Y:S01]  /*10ff0*/  FFMA R210, R101, R110, R212 ;  /* 0x0000006e65d27223 */ /* 0x000fe200000000d4 */
[----:B------:R-:W-:Y:S01]  /*11000*/  I2FP.F32.S32 R68, R68 ;  /* 0x0000004400447245 */ /* 0x000fe20000201400 */
[C---:B------:R-:W-:Y:S01]  /*11010*/  FFMA R212, R108.reuse, R73, R228 ;  /* 0x000000496cd47223 */ /* 0x040fe200000000e4 */
[----:B------:R-:W-:Y:S01]  /*11020*/  FMUL R206, R55, R206 ;  /* 0x000000ce37ce7220 */ /* 0x000fe20000400000 */
[----:B------:R-:W-:Y:S01]  /*11030*/  I2FP.F32.S32 R72, R69 ;  /* 0x0000004500487245 */ /* 0x000fe20000201400 */
[----:B------:R-:W-:Y:S01]  /*11040*/  FMUL R73, R51, R70 ;  /* 0x0000004633497220 */ /* 0x000fe20000400000 */
[----:B------:R-:W-:Y:S01]  /*11050*/  I2FP.F32.S32 R110, R71 ;  /* 0x00000047006e7245 */ /* 0x000fe20000201400 */
[----:B------:R-:W-:Y:S01]  /*11060*/  FFMA R209, R101, R206, R161 ;  /* 0x000000ce65d17223 */ /* 0x000fe200000000a1 */
[----:B------:R-:W-:Y:S01]  /*11070*/  FMUL R92, R55, R92 ;  /* 0x0000005c375c7220 */ /* 0x000fe20000400000 */
[C---:B------:R-:W-:Y:S01]  /*11080*/  FFMA R204, R108.reuse, R73, R204 ;  /* 0x000000496ccc7223 */ /* 0x040fe200000000cc */
[----:B------:R-:W-:Y:S01]  /*11090*/  FMUL R206, R47, R68 ;  /* 0x000000442fce7220 */ /* 0x000fe20000400000 */
[----:B------:R-:W-:Y:S01]  /*110a0*/  FMUL R73, R63, R74 ;  /* 0x0000004a3f497220 */ /* 0x000fe20000400000 */
[----:B------:R-:W-:Y:S01]  /*110b0*/  FMUL R94, R55, R94 ;  /* 0x0000005e375e7220 */ /* 0x000fe20000400000 */
[----:B------:R-:W-:Y:S01]  /*110c0*/  FMUL R72, R47, R72 ;  /* 0x000000482f487220 */ /* 0x000fe20000400000 */
[----:B------:R-:W-:Y:S01]  /*110d0*/  FMUL R110, R51, R110 ;  /* 0x0000006e336e7220 */ /* 0x000fe20000400000 */
[----:B------:R-:W-:Y:S01]  /*110e0*/  FFMA R102, R135, R75, R214 ;  /* 0x0000004b87667223 */ /* 0x000fe200000000d6 */
        /* <DEDUP_REMOVED lines=10> */
[C---:B0-----:R-:W-:Y:S08]  /*11190*/  IMMA.16832.S8.S8 R64, R96.reuse.ROW, R48.COL, RZ ;  /* 0x0000003060407237 */ /* 0x041ff00000405cff */
[----:B------:R-:W-:Y:S01]  /*111a0*/  IMMA.16832.S8.S8 R68, R96.ROW, R44.COL, RZ ;  /* 0x0000002c60447237 */ /* 0x000fe20000405cff */
[----:B------:R-:W-:Y:S01]  /*111b0*/  I2FP.F32.S32 R109, R109 ;  /* 0x0000006d006d7245 */ /* 0x000fe20000201400 */
[----:B------:R-:W-:Y:S01]  /*111c0*/  FMUL R54, R63, R54 ;  /* 0x000000363f367220 */ /* 0x000fe20000400000 */
[----:B------:R-:W-:Y:S03]  /*111d0*/  LDS R44, [R117+0x2470] ;  /* 0x00247000752c7984 */ /* 0x000fe60000000800 */
[----:B------:R-:W-:-:S05]  /*111e0*/  FMUL R78, R46, R109 ;  /* 0x0000006d2e4e7220 */ /* 0x000fca0000400000 */
[----:B------:R-:W-:Y:S01]  /*111f0*/  I2FP.F32.S32 R64, R64 ;  /* 0x0000004000407245 */ /* 0x000fe20000201400 */
[----:B------:R-:W-:Y:S01]  /*11200*/  HADD2.F32 R46, -RZ, R91.H0_H0 ;  /* 0x2000005bff2e7230 */ /* 0x000fe20000004100 */
[----:B------:R-:W-:Y:S01]  /*11210*/  I2FP.F32.S32 R66, R66 ;  /* 0x0000004200427245 */ /* 0x000fe20000201400 */
[----:B------:R-:W0:Y:S02]  /*11220*/  LDS R45, [R117+0x2480] ;  /* 0x00248000752d7984 */ /* 0x000e240000000800 */
[----:B------:R-:W-:-:S03]  /*11230*/  FMUL R64, R47, R64 ;  /* 0x000000402f407220 */ /* 0x000fc60000400000 */
[----:B------:R-:W-:Y:S01]  /*11240*/  I2FP.F32.S32 R68, R68 ;  /* 0x0000004400447245 */ /* 0x000fe20000201400 */
[----:B------:R-:W-:Y:S01]  /*11250*/  FFMA R202, R155, R54, R202 ;  /* 0x000000369bca7223 */ /* 0x000fe200000000ca */
[----:B------:R-:W-:Y:S01]  /*11260*/  I2FP.F32.S32 R54, R65 ;  /* 0x0000004100367245 */ /* 0x000fe20000201400 */
[----:B------:R-:W-:Y:S01]  /*11270*/  FMUL R135, R51, R66 ;  /* 0x0000004233877220 */ /* 0x000fe20000400000 */
[----:B------:R-:W-:Y:S01]  /*11280*/  FFMA R139, R46, R64, R139 ;  /* 0x000000402e8b7223 */ /* 0x000fe2000000008b */
[----:B------:R-:W-:Y:S01]  /*11290*/  FMUL R159, R47, R68 ;  /* 0x000000442f9f7220 */ /* 0x000fe20000400000 */
[----:B------:R-:W-:Y:S02]  /*112a0*/  I2FP.F32.S32 R68, R67 ;  /* 0x0000004300447245 */ /* 0x000fe40000201400 */
[----:B------:R-:W1:Y:S01]  /*112b0*/  LDS.128 R64, [R116+0x2490] ;  /* 0x0024900074407984 */ /* 0x000e620000000c00 */
[----:B------:R-:W-:Y:S01]  /*112c0*/  BAR.SYNC.DEFER_BLOCKING 0x0 ;  /* 0x0000000000007b1d */ /* 0x000fe20000010000 */
[----:B------:R-:W-:Y:S01]  /*112d0*/  IMMA.16832.S8.S8 R72, R104.ROW, R48.COL, RZ ;  /* 0x0000003068487237 */ /* 0x000fe20000405cff */
[----:B------:R-:W-:-:S02]  /*112e0*/  I2FP.F32.S32 R111, R111 ;  /* 0x0000006f006f7245 */ /* 0x000fc40000201400 */
[----:B------:R-:W-:Y:S02]  /*112f0*/  I2FP.F32.S32 R110, R69 ;  /* 0x00000045006e7245 */ /* 0x000fe40000201400 */
[----:B------:R-:W-:Y:S01]  /*11300*/  I2FP.F32.S32 R218, R71 ;  /* 0x0000004700da7245 */ /* 0x000fe20000201400 */
[----:B------:R-:W-:Y:S01]  /*11310*/  FMUL R84, R50, R111 ;  /* 0x0000006f32547220 */ /* 0x000fe20000400000 */
[----:B------:R-:W-:Y:S02]  /*11320*/  HADD2.F32 R50, -RZ, R79.H0_H0 ;  /* 0x2000004fff327230 */ /* 0x000fe40000004100 */
[----:B------:R-:W-:Y:S01]  /*11330*/  FMUL R92, R63, R92 ;  /* 0x0000005c3f5c7220 */ /* 0x000fe20000400000 */
[----:B------:R-:W-:Y:S01]  /*11340*/  FMUL R161, R55, R108 ;  /* 0x0000006c37a17220 */ /* 0x000fe20000400000 */
[----:B------:R-:W-:Y:S01]  /*11350*/  FMUL R110, R47, R110 ;  /* 0x0000006e2f6e7220 */ /* 0x000fe20000400000 */
[----:B------:R-:W-:Y:S01]  /*11360*/  FMUL R218, R51, R218 ;  /* 0x000000da33da7220 */ /* 0x000fe20000400000 */
[----:B--2---:R-:W-:Y:S04]  /*11370*/  STS [R5+0x140], R164 ;  /* 0x000140a405007388 */ /* 0x004fe80000000800 */
        /* <DEDUP_REMOVED lines=12> */
[C---:B------:R-:W-:Y:S01]  /*11440*/  FFMA R165, R50.reuse, R92, R225 ;  /* 0x0000005c32a57223 */ /* 0x040fe200000000e1 */
[C---:B------:R-:W-:Y:S01]  /*11450*/  FFMA R161, R50.reuse, R161, R216 ;  /* 0x000000a132a17223 */ /* 0x040fe200000000d8 */
[C---:B------:R-:W-:Y:S01]  /*11460*/  FFMA R157, R50.reuse, R110, R215 ;  /* 0x0000006e329d7223 */ /* 0x040fe200000000d7 */
[----:B------:R-:W-:Y:S01]  /*11470*/  FFMA R153, R50, R218, R221 ;  /* 0x000000da32997223 */ /* 0x000fe200000000dd */
[----:B------:R-:W-:Y:S01]  /*11480*/  I2FP.F32.S32 R50, R75 ;  /* 0x0000004b00327245 */ /* 0x000fe20000201400 */
[----:B------:R-:W-:-:S02]  /*11490*/  HADD2.F32 R87, -RZ, R87.H0_H0 ;  /* 0x20000057ff577230 */ /* 0x000fc40000004100 */
[----:B------:R-:W-:Y:S01]  /*114a0*/  FMUL R94, R55, R94 ;  /* 0x0000005e375e7220 */ /* 0x000fe20000400000 */
[----:B------:R-:W-:Y:S01]  /*114b0*/  MOV R134, R182 ;  /* 0x000000b600867202 */ /* 0x000fe20000000f00 */
[----:B------:R-:W-:Y:S01]  /*114c0*/  FMUL R147, R47, R54 ;  /* 0x000000362f937220 */ /* 0x000fe20000400000 */
[----:B------:R-:W-:Y:S01]  /*114d0*/  FMUL R50, R55, R50 ;  /* 0x0000003237327220 */ /* 0x000fe20000400000 */
[----:B------:R-:W-:Y:S02]  /*114e0*/  FFMA R163, R155, R94, R163 ;  /* 0x0000005e9ba37223 */ /* 0x000fe400000000a3 */
[C---:B------:R-:W-:Y:S01]  /*114f0*/  FFMA R147, R87.reuse, R147, R80 ;  /* 0x0000009357937223 */ /* 0x040fe20000000050 */
[----:B------:R-:W-:Y:S01]  /*11500*/  FFMA R149, R87, R50, R81 ;  /* 0x0000003257957223 */ /* 0x000fe20000000051 */
[----:B------:R-:W-:Y:S04]  /*11510*/  LDS R80, [R117+0x10] ;  /* 0x0000100075507984 */ /* 0x000fe80000000800 */
[----:B------:R-:W-:Y:S04]  /*11520*/  LDS R81, [R117+0x20] ;  /* 0x0000200075517984 */ /* 0x000fe80000000800 */
[----:B------:R-:W3:Y:S01]  /*11530*/  LDSM.16.M88.4 R92, [R134] ;  /* 0x00000000865c783b */ /* 0x000ee20000000200 */
[----:B------:R-:W-:Y:S01]  /*11540*/  MOV R133, R174 ;  /* 0x000000ae00857202 */ /* 0x000fe20000000f00 */
[----:B0-----:R-:W-:Y:S01]  /*11550*/  IMMA.16832.S8.S8 R104, R104.ROW, R44.COL, RZ ;  /* 0x0000002c68687237 */ /* 0x001fe20000405cff */
[----:B------:R-:W-:-:S02]  /*11560*/  I2FP.F32.S32 R72, R72 ;  /* 0x0000004800487245 */ /* 0x000fc40000201400 */
[----:B------:R-:W-:Y:S01]  /*11570*/  I2FP.F32.S32 R74, R74 ;  /* 0x0000004a004a7245 */ /* 0x000fe20000201400 */
[----:B------:R-:W0:Y:S01]  /*11580*/  LDSM.16.M88.4 R108, [R133] ;  /* 0x00000000856c783b */ /* 0x000e220000000200 */
[----:B------:R-:W-:Y:S01]  /*11590*/  FMUL R226, R51, R226 ;  /* 0x000000e233e27220 */ /* 0x000fe20000400000 */
[----:B------:R-:W-:Y:S02]  /*115a0*/  FMUL R72, R63, R72 ;  /* 0x000000483f487220 */ /* 0x000fe40000400000 */
[----:B------:R-:W-:Y:S01]  /*115b0*/  FMUL R74, R55, R74 ;  /* 0x0000004a374a7220 */ /* 0x000fe20000400000 */
[----:B------:R-:W-:Y:S01]  /*115c0*/  FFMA R101, R101, R226, R145 ;  /* 0x000000e265657223 */ /* 0x000fe20000000091 */
[----:B------:R-:W-:Y:S01]  /*115d0*/  IMMA.16832.S8.S8 R96, R96.ROW, R44.COL, RZ ;  /* 0x0000002c60607237 */ /* 0x000fe20000405cff */
[----:B------:R-:W-:Y:S01]  /*115e0*/  I2FP.F32.S32 R48, R73 ;  /* 0x0000004900307245 */ /* 0x000fe20000201400 */
[C---:B------:R-:W-:Y:S01]  /*115f0*/  FFMA R145, R46.reuse, R72, R89 ;  /* 0x000000482e917223 */ /* 0x040fe20000000059 */
[----:B------:R-:W-:Y:S01]  /*11600*/  FFMA R141, R46, R74, R141 ;  /* 0x0000004a2e8d7223 */ /* 0x000fe2000000008d */
[----:B-1----:R-:W-:Y:S01]  /*11610*/  HADD2.F32 R49, -RZ, R64.H0_H0 ;  /* 0x20000040ff317230 */ /* 0x002fe20000004100 */
[----:B------:R-:W1:Y:S01]  /*11620*/  LDS.128 R72, [R116] ;  /* 0x0000000074487984 */ /* 0x000e620000000c00 */
[----:B------:R-:W-:-:S02]  /*11630*/  HADD2.F32 R65, -RZ, R65.H0_H0 ;  /* 0x20000041ff417230 */ /* 0x000fc40000004100 */
[----:B------:R-:W-:Y:S01]  /*11640*/  FMUL R48, R63, R48 ;  /* 0x000000303f307220 */ /* 0x000fe20000400000 */
[----:B------:R-:W-:Y:S01]  /*11650*/  FMUL R68, R51, R68 ;  /* 0x0000004433447220 */ /* 0x000fe20000400000 */
[----:B------:R-:W-:Y:S01]  /*11660*/  I2FP.F32.S32 R44, R105 ;  /* 0x00000069002c7245 */ /* 0x000fe20000201400 */
[----:B------:R-:W-:Y:S01]  /*11670*/  FFMA R143, R49, R143, R130 ;  /* 0x0000008f318f7223 */ /* 0x000fe20000000082 */
[----:B------:R-:W-:Y:S01]  /*11680*/  I2FP.F32.S32 R70, R70 ;  /* 0x0000004600467245 */ /* 0x000fe20000201400 */
[----:B------:R-:W-:Y:S02]  /*11690*/  HADD2.F32 R66, -RZ, R66.H0_H0 ;  /* 0x20000042ff427230 */ /* 0x000fe40000004100 */
[C---:B------:R-:W-:Y:S01]  /*116a0*/  FFMA R151, R87.reuse, R48, R88 ;  /* 0x0000003057977223 */ /* 0x040fe20000000058 */
[----:B--2---:R-:W-:Y:S01]  /*116b0*/  FFMA R148, R87, R68, R86 ;  /* 0x0000004457947223 */ /* 0x004fe20000000056 */
[----:B------:R-:W-:Y:S01]  /*116c0*/  FFMA R143, R65, R76, R143 ;  /* 0x0000004c418f7223 */ /* 0x000fe2000000008f */
[----:B------:R-:W-:Y:S01]  /*116d0*/  FMUL R68, R63, R44 ;  /* 0x0000002c3f447220 */ /* 0x000fe20000400000 */
[----:B------:R-:W-:Y:S01]  /*116e0*/  LDS R88, [R117+0x910] ;  /* 0x0009100075587984 */ /* 0x000fe20000000800 */
[----:B------:R-:W-:Y:S01]  /*116f0*/  FMUL R70, R51, R70 ;  /* 0x0000004633467220 */ /* 0x000fe20000400000 */
[----:B------:R-:W-:-:S02]  /*11700*/  I2FP.F32.S32 R44, R107 ;  /* 0x0000006b002c7245 */ /* 0x000fc40000201400 */
[----:B------:R-:W2:Y:S01]  /*11710*/  LDS R89, [R117+0x920] ;  /* 0x0009200075597984 */ /* 0x000ea20000000800 */
[----:B------:R-:W-:Y:S01]  /*11720*/  I2FP.F32.S32 R104, R104 ;  /* 0x0000006800687245 */ /* 0x000fe20000201400 */
[----:B------:R-:W-:Y:S01]  /*11730*/  FFMA R132, R49, R77, R132 ;  /* 0x0000004d31847223 */ /* 0x000fe20000000084 */
[----:B------:R-:W-:Y:S01]  /*11740*/  I2FP.F32.S32 R106, R106 ;  /* 0x0000006a006a7245 */ /* 0x000fe20000201400 */
[----:B------:R-:W-:Y:S01]  /*11750*/  FFMA R130, R66, R78, R143 ;  /* 0x0000004e42827223 */ /* 0x000fe2000000008f */
[----:B------:R-:W-:Y:S01]  /*11760*/  FFMA R159, R155, R159, R224 ;  /* 0x0000009f9b9f7223 */ /* 0x000fe200000000e0 */
[----:B------:R-:W-:Y:S01]  /*11770*/  FFMA R52, R49, R52, R131 ;  /* 0x0000003431347223 */ /* 0x000fe20000000083 */
[----:B---3--:R-:W-:Y:S01]  /*11780*/  IMMA.16832.S8.S8 R76, R92.ROW, R80.COL, RZ ;  /* 0x000000505c4c7237 */ /* 0x008fe20000405cff */
[----:B------:R-:W-:Y:S01]  /*11790*/  FFMA R155, R155, R70, R223 ;  /* 0x000000469b9b7223 */ /* 0x000fe200000000df */
[----:B------:R-:W-:Y:S01]  /*117a0*/  FMUL R70, R55, R44 ;  /* 0x0000002c37467220 */ /* 0x000fe20000400000 */
[----:B------:R-:W-:Y:S01]  /*117b0*/  FMUL R104, R63, R104 ;  /* 0x000000683f687220 */ /* 0x000fe20000400000 */
[----:B------:R-:W-:Y:S01]  /*117c0*/  I2FP.F32.S32 R98, R98 ;  /* 0x0000006200627245 */ /* 0x000fe20000201400 */
[----:B------:R-:W-:Y:S01]  /*117d0*/  FFMA R129, R49, R60, R129 ;  /* 0x0000003c31817223 */ /* 0x000fe20000000081 */
[----:B------:R-:W-:Y:S01]  /*117e0*/  I2FP.F32.S32 R44, R99 ;  /* 0x00000063002c7245 */ /* 0x000fe20000201400 */
[----:B------:R-:W-:Y:S01]  /*117f0*/  FMUL R63, R55, R106 ;  /* 0x0000006a373f7220 */ /* 0x000fe20000400000 */
[----:B------:R-:W-:-:S02]  /*11800*/  HADD2.F32 R142, -RZ, R59.H0_H0 ;  /* 0x2000003bff8e7230 */ /* 0x000fc40000004100 */
[C---:B------:R-:W-:Y:S01]  /*11810*/  FFMA R61, R65.reuse, R61, R132 ;  /* 0x0000003d413d7223 */ /* 0x040fe20000000084 */
[----:B------:R-:W-:Y:S01]  /*11820*/  FFMA R60, R65, R53, R52 ;  /* 0x00000035413c7223 */ /* 0x000fe20000000034 */
[----:B------:R-:W-:Y:S01]  /*11830*/  I2FP.F32.S32 R96, R96 ;  /* 0x0000006000607245 */ /* 0x000fe20000201400 */
[----:B------:R-:W-:Y:S01]  /*11840*/  FFMA R135, R46, R135, R90 ;  /* 0x000000872e877223 */ /* 0x000fe2000000005a */
[----:B------:R-:W-:Y:S01]  /*11850*/  I2FP.F32.S32 R46, R97 ;  /* 0x00000061002e7245 */ /* 0x000fe20000201400 */
[C---:B------:R-:W-:Y:S01]  /*11860*/  FMUL R71, R51.reuse, R98 ;  /* 0x0000006233477220 */ /* 0x040fe20000400000 */
[----:B------:R-:W-:Y:S01]  /*11870*/  FMUL R86, R51, R44 ;  /* 0x0000002c33567220 */ /* 0x000fe20000400000 */
[----:B------:R-:W3:Y:S01]  /*11880*/  LDS.128 R52, [R116+0x90] ;  /* 0x0000900074347984 */ /* 0x000ee20000000c00 */
[C---:B------:R-:W-:Y:S01]  /*11890*/  FFMA R132, R66.reuse, R62, R61 ;  /* 0x0000003e42847223 */ /* 0x040fe2000000003d */
[----:B------:R-:W-:Y:S01]  /*118a0*/  FFMA R131, R66, R57, R60 ;  /* 0x0000003942837223 */ /* 0x000fe2000000003c */
[----:B------:R-:W-:Y:S01]  /*118b0*/  FFMA R144, R142, R63, R58 ;  /* 0x0000003f8e907223 */ /* 0x000fe2000000003a */
[----:B------:R-:W4:Y:S01]  /*118c0*/  LDS.128 R48, [R3+0x990] ;  /* 0x0009900003307984 */ /* 0x000f220000000c00 */
[----:B------:R-:W-:Y:S01]  /*118d0*/  FMUL R96, R47, R96 ;  /* 0x000000602f607220 */ /* 0x000fe20000400000 */
[----:B------:R-:W-:-:S02]  /*118e0*/  FFMA R129, R65, R56, R129 ;  /* 0x0000003841817223 */ /* 0x000fc40000000081 */
[----:B------:R-:W5:Y:S01]  /*118f0*/  LDS.128 R60, [R3+0x1c90] ;  /* 0x001c9000033c7984 */ /* 0x000f620000000c00 */
[----:B------:R-:W-:Y:S01]  /*11900*/  FMUL R69, R47, R46 ;  /* 0x0000002e2f457220 */ /* 0x000fe20000400000 */
[----:B------:R-:W-:Y:S02]  /*11910*/  HADD2.F32 R67, -RZ, R67.H0_H0 ;  /* 0x20000043ff437230 */ /* 0x000fe40000004100 */
[C---:B------:R-:W-:Y:S01]  /*11920*/  FFMA R146, R142.reuse, R104, R85 ;  /* 0x000000688e927223 */ /* 0x040fe20000000055 */
[----:B------:R-:W5:Y:S01]  /*11930*/  LDS.128 R44, [R3+0x10] ;  /* 0x00001000032c7984 */ /* 0x000f620000000c00 */
[C---:B------:R-:W-:Y:S01]  /*11940*/  FFMA R143, R142.reuse, R96, R83 ;  /* 0x000000608e8f7223 */ /* 0x040fe20000000053 */
[----:B------:R-:W-:Y:S02]  /*11950*/  FFMA R142, R142, R71, R82 ;  /* 0x000000478e8e7223 */ /* 0x000fe40000000052 */
[----:B------:R-:W5:Y:S01]  /*11960*/  LDS.128 R56, [R3+0x1310] ;  /* 0x0013100003387984 */ /* 0x000f620000000c00 */
[----:B------:R-:W-:Y:S01]  /*11970*/  MOV R128, R180 ;  /* 0x000000b400807202 */ /* 0x000fe20000000f00 */
[----:B------:R-:W-:Y:S01]  /*11980*/  FFMA R129, R66, R84, R129 ;  /* 0x0000005442817223 */ /* 0x000fe20000000081 */
[----:B0-----:R-:W-:Y:S01]  /*11990*/  IMMA.16832.S8.S8 R80, R108.ROW, R80.COL, RZ ;  /* 0x000000506c507237 */ /* 0x001fe20000405cff */
[C---:B------:R-:W-:Y:S01]  /*119a0*/  FFMA R132, R67.reuse, R68, R132 ;  /* 0x0000004443847223 */ /* 0x040fe20000000084 */
[C---:B------:R-:W-:Y:S01]  /*119b0*/  FFMA R131, R67.reuse, R70, R131 ;  /* 0x0000004643837223 */ /* 0x040fe20000000083 */
[C---:B------:R-:W-:Y:S01]  /*119c0*/  FFMA R130, R67.reuse, R69, R130 ;  /* 0x0000004543827223 */ /* 0x040fe20000000082 */
[----:B------:R-:W-:Y:S01]  /*119d0*/  I2FP.F32.S32 R97, R76 ;  /* 0x0000004c00617245 */ /* 0x000fe20000201400 */
[----:B------:R-:W0:Y:S01]  /*119e0*/  LDS.128 R68, [R116+0x900] ;  /* 0x0009000074447984 */ /* 0x000e220000000c00 */
[----:B------:R-:W-:Y:S01]  /*119f0*/  I2FP.F32.S32 R99, R77 ;  /* 0x0000004d00637245 */ /* 0x000fe20000201400 */
[----:B------:R-:W-:Y:S01]  /*11a00*/  FFMA R129, R67, R86, R129 ;  /* 0x0000005643817223 */ /* 0x000fe20000000081 */
[----:B------:R-:W-:Y:S01]  /*11a10*/  I2FP.F32.S32 R105, R78 ;  /* 0x0000004e00697245 */ /* 0x000fe20000201400 */
[----:B------:R-:W-:Y:S01]  /*11a20*/  LDS R90, [R117+0x30] ;  /* 0x00003000755a7984 */ /* 0x000fe20000000800 */
[----:B------:R-:W-:-:S03]  /*11a30*/  I2FP.F32.S32 R107, R79 ;  /* 0x0000004f006b7245 */ /* 0x000fc60000201400 */
[----:B------:R-:W0:Y:S01]  /*11a40*/  LDS.128 R76, [R116+0x990] ;  /* 0x00099000744c7984 */ /* 0x000e220000000c00 */
[----:B------:R-:W-:-:S03]  /*11a50*/  MOV R127, R172 ;  /* 0x000000ac007f7202 */ /* 0x000fc60000000f00 */
[----:B------:R-:W-:Y:S04]  /*11a60*/  LDS R91, [R117+0x40] ;  /* 0x00004000755b7984 */ /* 0x000fe80000000800 */
[----:B------:R5:W0:Y:S01]  /*11a70*/  LDSM.16.M88.4 R64, [R128] ;  /* 0x000000008040783b */ /* 0x000a220000000200 */
[----:B-1----:R-:W-:Y:S02]  /*11a80*/  HADD2.F32 R98, -RZ, R72.H0_H0 ;  /* 0x20000048ff627230 */ /* 0x002fe40000004100 */
[----:B------:R-:W-:Y:S02]  /*11a90*/  HADD2.F32 R96, -RZ, R73.H0_H0 ;  /* 0x20000049ff607230 */ /* 0x000fe40000004100 */
[----:B------:R-:W-:Y:S02]  /*11aa0*/  HADD2.F32 R134, -RZ, R74.H0_H0 ;  /* 0x2000004aff867230 */ /* 0x000fe40000004100 */
[----:B------:R-:W-:Y:S01]  /*11ab0*/  HADD2.F32 R133, -RZ, R75.H0_H0 ;  /* 0x2000004bff857230 */ /* 0x000fe20000004100 */
[----:B------:R-:W-:Y:S04]  /*11ac0*/  LDS R104, [R117+0x1230] ;  /* 0x0012300075687984 */ /* 0x000fe80000000800 */
[----:B------:R1:W1:Y:S01]  /*11ad0*/  LDSM.16.M88.4 R72, [R127] ;  /* 0x000000007f48783b */ /* 0x0002620000000200 */
[----:B------:R-:W-:Y:S01]  /*11ae0*/  I2FP.F32.S32 R215, R80 ;  /* 0x0000005000d77245 */ /* 0x000fe20000201400 */
[----:B--2---:R-:W-:Y:S01]  /*11af0*/  IMMA.16832.S8.S8 R84, R92.ROW, R88.COL, RZ ;  /* 0x000000585c547237 */ /* 0x004fe20000405cff */
[----:B------:R-:W-:-:S02]  /*11b00*/  I2FP.F32.S32 R217, R81 ;  /* 0x0000005100d97245 */ /* 0x000fc40000201400 */
[----:B------:R-:W-:Y:S02]  /*11b10*/  I2FP.F32.S32 R219, R82 ;  /* 0x0000005200db7245 */ /* 0x000fe40000201400 */
[----:B------:R-:W-:-:S03]  /*11b20*/  I2FP.F32.S32 R221, R83 ;  /* 0x0000005300dd7245 */ /* 0x000fc60000201400 */
[----:B------:R-:W-:Y:S01]  /*11b30*/  IMMA.16832.S8.S8 R80, R108.ROW, R88.COL, RZ ;  /* 0x000000586c507237 */ /* 0x000fe20000405cff */
[----:B------:R-:W-:Y:S04]  /*11b40*/  LDS R88, [R117+0x930] ;  /* 0x0009300075587984 */ /* 0x000fe80000000800 */
[----:B------:R-:W2:Y:S01]  /*11b50*/  LDS R89, [R117+0x940] ;  /* 0x0009400075597984 */ /* 0x000ea20000000800 */
[----:B---3--:R-:W-:Y:S02]  /*11b60*/  HADD2.F32 R52, -RZ, R52.H0_H0 ;  /* 0x20000034ff347230 */ /* 0x008fe40000004100 */
[----:B----4-:R-:W-:Y:S01]  /*11b70*/  FMUL R152, R48, R107 ;  /* 0x0000006b30987220 */ /* 0x010fe20000400000 */
[----:B-----5:R-:W-:Y:S01]  /*11b80*/  FMUL R128, R60, R221 ;  /* 0x000000dd3c807220 */ /* 0x020fe20000400000 */
[----:B------:R-:W-:-:S02]  /*11b90*/  FMUL R97, R44, R97 ;  /* 0x000000612c617220 */ /* 0x000fc40000400000 */
[----:B------:R-:W-:Y:S01]  /*11ba0*/  FFMA R152, R52, R152, R209 ;  /* 0x0000009834987223 */ /* 0x000fe200000000d1 */
[----:B------:R-:W-:Y:S01]  /*11bb0*/  FMUL R209, R56, R215 ;  /* 0x000000d738d17220 */ /* 0x000fe20000400000 */
[----:B------:R-:W-:Y:S01]  /*11bc0*/  FFMA R128, R52, R128, R101 ;  /* 0x0000008034807223 */ /* 0x000fe20000000065 */
[----:B------:R-:W-:Y:S01]  /*11bd0*/  FMUL R105, R48, R105 ;  /* 0x0000006930697220 */ /* 0x000fe20000400000 */
[----:B------:R-:W-:Y:S01]  /*11be0*/  FMUL R99, R44, R99 ;  /* 0x000000632c637220 */ /* 0x000fe20000400000 */
[----:B------:R-:W-:Y:S02]  /*11bf0*/  I2FP.F32.S32 R101, R85 ;  /* 0x0000005500657245 */ /* 0x000fe40000201400 */
[----:B------:R-:W-:Y:S01]  /*11c00*/  I2FP.F32.S32 R215, R80 ;  /* 0x0000005000d77245 */ /* 0x000fe20000201400 */
[C---:B------:R-:W-:Y:S01]  /*11c10*/  FFMA R211, R98.reuse, R97, R211 ;  /* 0x0000006162d37223 */ /* 0x040fe200000000d3 */
[----:B------:R-:W-:Y:S01]  /*11c20*/  FFMA R213, R98, R105, R213 ;  /* 0x0000006962d57223 */ /* 0x000fe200000000d5 */
[----:B------:R-:W-:Y:S01]  /*11c30*/  FFMA R154, R52, R99, R210 ;  /* 0x00000063349a7223 */ /* 0x000fe200000000d2 */
[----:B0-----:R-:W-:Y:S01]  /*11c40*/  HADD2.F32 R97, -RZ, R68.H0_H0 ;  /* 0x20000044ff617230 */ /* 0x001fe20000004100 */
[----:B------:R-:W-:Y:S01]  /*11c50*/  I2FP.F32.S32 R99, R84 ;  /* 0x0000005400637245 */ /* 0x000fe20000201400 */
[----:B------:R-:W-:Y:S01]  /*11c60*/  FMUL R215, R56, R215 ;  /* 0x000000d738d77220 */ /* 0x000fe20000400000 */
[----:B------:R-:W-:Y:S01]  /*11c70*/  I2FP.F32.S32 R105, R86 ;  /* 0x0000005600697245 */ /* 0x000fe20000201400 */
[----:B------:R-:W-:Y:S01]  /*11c80*/  HADD2.F32 R76, -RZ, R76.H0_H0 ;  /* 0x2000004cff4c7230 */ /* 0x000fe20000004100 */
[----:B------:R-:W-:Y:S01]  /*11c90*/  I2FP.F32.S32 R107, R87 ;  /* 0x00000057006b7245 */ /* 0x000fe20000201400 */
[----:B------:R-:W-:Y:S01]  /*11ca0*/  FMUL R101, R44, R101 ;  /* 0x000000652c657220 */ /* 0x000fe20000400000 */
[----:B------:R-:W-:Y:S01]  /*11cb0*/  FMUL R217, R56, R217 ;  /* 0x000000d938d97220 */ /* 0x000fe20000400000 */
[----:B------:R-:W-:Y:S01]  /*11cc0*/  IMMA.16832.S8.S8 R84, R64.ROW, R90.COL, RZ ;  /* 0x0000005a40547237 */ /* 0x000fe20000405cff */
[----:B-1----:R-:W-:Y:S01]  /*11cd0*/  FMUL R127, R60, R219 ;  /* 0x000000db3c7f7220 */ /* 0x002fe20000400000 */
[----:B------:R-:W-:Y:S01]  /*11ce0*/  FFMA R158, R97, R215, R206 ;  /* 0x000000d7619e7223 */ /* 0x000fe200000000ce */
[----:B------:R-:W-:Y:S01]  /*11cf0*/  FFMA R209, R98, R209, R100 ;  /* 0x000000d162d17223 */ /* 0x000fe20000000064 */
[----:B------:R-:W-:Y:S01]  /*11d00*/  FFMA R103, R52, R217, R103 ;  /* 0x000000d934677223 */ /* 0x000fe20000000067 */
[----:B------:R-:W-:Y:S01]  /*11d10*/  I2FP.F32.S32 R219, R82 ;  /* 0x0000005200db7245 */ /* 0x000fe20000201400 */
[----:B------:R-:W-:Y:S01]  /*11d20*/  FFMA R206, R76, R101, R208 ;  /* 0x000000654cce7223 */ /* 0x000fe200000000d0 */
[----:B------:R-:W-:Y:S01]  /*11d30*/  I2FP.F32.S32 R217, R81 ;  /* 0x0000005100d97245 */ /* 0x000fe20000201400 */
[----:B------:R-:W-:Y:S01]  /*11d40*/  LDS R100, [R117+0x1210] ;  /* 0x0012100075647984 */ /* 0x000fe20000000800 */
[----:B------:R-:W-:-:S02]  /*11d50*/  I2FP.F32.S32 R221, R83 ;  /* 0x0000005300dd7245 */ /* 0x000fc40000201400 */
[----:B------:R-:W-:Y:S01]  /*11d60*/  IMMA.16832.S8.S8 R80, R72.ROW, R90.COL, RZ ;  /* 0x0000005a48507237 */ /* 0x000fe20000405cff */
[----:B------:R-:W0:Y:S01]  /*11d70*/  LDS R101, [R117+0x1220] ;  /* 0x0012200075657984 */ /* 0x000e220000000800 */
[----:B------:R-:W-:Y:S01]  /*11d80*/  FMUL R219, R60, R219 ;  /* 0x000000db3cdb7220 */ /* 0x000fe20000400000 */
[----:B------:R-:W-:Y:S01]  /*11d90*/  FMUL R164, R56, R217 ;  /* 0x000000d938a47220 */ /* 0x000fe20000400000 */
[----:B------:R-:W-:Y:S02]  /*11da0*/  FMUL R162, R60, R221 ;  /* 0x000000dd3ca27220 */ /* 0x000fe40000400000 */
[----:B------:R-:W-:Y:S01]  /*11db0*/  FFMA R156, R97, R219, R204 ;  /* 0x000000db619c7223 */ /* 0x000fe200000000cc */
[----:B------:R-:W-:Y:S01]  /*11dc0*/  FMUL R204, R48, R107 ;  /* 0x0000006b30cc7220 */ /* 0x000fe20000400000 */
[----:B------:R-:W-:Y:S01]  /*11dd0*/  FFMA R127, R98, R127, R102 ;  /* 0x0000007f627f7223 */ /* 0x000fe20000000066 */
[C---:B------:R-:W-:Y:S01]  /*11de0*/  FFMA R164, R76.reuse, R164, R205 ;  /* 0x000000a44ca47223 */ /* 0x040fe200000000cd */
[C---:B------:R-:W-:Y:S01]  /*11df0*/  FFMA R162, R76.reuse, R162, R203 ;  /* 0x000000a24ca27223 */ /* 0x040fe200000000cb */
[----:B------:R-:W-:Y:S01]  /*11e00*/  FFMA R204, R76, R204, R207 ;  /* 0x000000cc4ccc7223 */ /* 0x000fe200000000cf */
[----:B------:R-:W-:Y:S01]  /*11e10*/  FMUL R105, R48, R105 ;  /* 0x0000006930697220 */ /* 0x000fe20000400000 */
[----:B------:R-:W-:-:S02]  /*11e20*/  I2FP.F32.S32 R52, R84 ;  /* 0x0000005400347245 */ /* 0x000fc40000201400 */
[----:B------:R-:W-:Y:S02]  /*11e30*/  I2FP.F32.S32 R68, R85 ;  /* 0x0000005500447245 */ /* 0x000fe40000201400 */
[----:B------:R-:W-:Y:S02]  /*11e40*/  I2FP.F32.S32 R76, R86 ;  /* 0x00000056004c7245 */ /* 0x000fe40000201400 */
[----:B------:R-:W-:Y:S02]  /*11e50*/  I2FP.F32.S32 R98, R87 ;  /* 0x0000005700627245 */ /* 0x000fe40000201400 */
[----:B--2---:R-:W-:Y:S01]  /*11e60*/  IMMA.16832.S8.S8 R84, R64.ROW, R88.COL, RZ ;  /* 0x0000005840547237 */ /* 0x004fe20000405cff */
[----:B------:R-:W-:Y:S01]  /*11e70*/  FFMA R160, R97, R105, R214 ;  /* 0x0000006961a07223 */ /* 0x000fe200000000d6 */
[----:B------:R-:W-:Y:S01]  /*11e80*/  I2FP.F32.S32 R80, R80 ;  /* 0x0000005000507245 */ /* 0x000fe20000201400 */
[----:B------:R-:W1:Y:S01]  /*11e90*/  LDS R105, [R117+0x1240] ;  /* 0x0012400075697984 */ /* 0x000e620000000800 */
[----:B------:R-:W-:-:S04]  /*11ea0*/  I2FP.F32.S32 R82, R82 ;  /* 0x0000005200527245 */ /* 0x000fc80000201400 */
[----:B------:R-:W-:Y:S01]  /*11eb0*/  IMMA.16832.S8.S8 R88, R72.ROW, R88.COL, RZ ;  /* 0x0000005848587237 */ /* 0x000fe20000405cff */
[----:B------:R-:W-:Y:S01]  /*11ec0*/  I2FP.F32.S32 R106, R83 ;  /* 0x00000053006a7245 */ /* 0x000fe20000201400 */
[----:B------:R-:W-:Y:S01]  /*11ed0*/  FMUL R80, R57, R80 ;  /* 0x0000005039507220 */ /* 0x000fe20000400000 */
[----:B------:R-:W-:Y:S01]  /*11ee0*/  I2FP.F32.S32 R102, R81 ;  /* 0x0000005100667245 */ /* 0x000fe20000201400 */
[----:B------:R-:W-:Y:S01]  /*11ef0*/  FMUL R82, R61, R82 ;  /* 0x000000523d527220 */ /* 0x000fe20000400000 */
[----:B------:R-:W-:Y:S02]  /*11f00*/  HADD2.F32 R53, -RZ, R53.H0_H0 ;  /* 0x20000035ff357230 */ /* 0x000fe40000004100 */
        /* <DEDUP_REMOVED lines=10> */
[----:B------:R-:W2:Y:S01]  /*11fb0*/  LDS.128 R80, [R116+0x1200] ;  /* 0x0012000074507984 */ /* 0x000ea20000000c00 */
[C---:B------:R-:W-:Y:S01]  /*11fc0*/  FFMA R150, R53.reuse, R102, R103 ;  /* 0x0000006635967223 */ /* 0x040fe20000000067 */
[----:B------:R-:W-:Y:S01]  /*11fd0*/  FMUL R99, R44, R99 ;  /* 0x000000632c637220 */ /* 0x000fe20000400000 */
[C---:B------:R-:W-:Y:S01]  /*11fe0*/  FFMA R205, R96.reuse, R52, R211 ;  /* 0x0000003460cd7223 */ /* 0x040fe200000000d3 */
[----:B------:R-:W-:Y:S01]  /*11ff0*/  FFMA R203, R96, R76, R213 ;  /* 0x0000004c60cb7223 */ /* 0x000fe200000000d5 */
[----:B------:R-:W-:Y:S01]  /*12000*/  FFMA R154, R53, R68, R154 ;  /* 0x00000044359a7223 */ /* 0x000fe2000000009a */
[----:B------:R-:W-:-:S02]  /*12010*/  I2FP.F32.S32 R102, R90 ;  /* 0x0000005a00667245 */ /* 0x000fc40000201400 */
[----:B------:R-:W-:Y:S02]  /*12020*/  I2FP.F32.S32 R52, R84 ;  /* 0x0000005400347245 */ /* 0x000fe40000201400 */
[----:B------:R-:W-:Y:S02]  /*12030*/  I2FP.F32.S32 R76, R85 ;  /* 0x00000055004c7245 */ /* 0x000fe40000201400 */
[----:B------:R-:W-:Y:S02]  /*12040*/  I2FP.F32.S32 R68, R86 ;  /* 0x0000005600447245 */ /* 0x000fe40000201400 */
[----:B------:R-:W-:Y:S02]  /*12050*/  I2FP.F32.S32 R96, R87 ;  /* 0x0000005700607245 */ /* 0x000fe40000201400 */
[----:B------:R-:W3:Y:S01]  /*12060*/  LDS.128 R84, [R116+0x1290] ;  /* 0x0012900074547984 */ /* 0x000ee20000000c00 */
[----:B------:R-:W-:Y:S01]  /*12070*/  FFMA R212, R97, R99, R212 ;  /* 0x0000006361d47223 */ /* 0x000fe200000000d4 */
[----:B------:R-:W-:Y:S01]  /*12080*/  I2FP.F32.S32 R98, R88 ;  /* 0x0000005800627245 */ /* 0x000fe20000201400 */
[----:B------:R-:W-:Y:S01]  /*12090*/  FMUL R99, R61, R102 ;  /* 0x000000663d637220 */ /* 0x000fe20000400000 */
[----:B------:R-:W-:-:S02]  /*120a0*/  I2FP.F32.S32 R106, R89 ;  /* 0x00000059006a7245 */ /* 0x000fc40000201400 */
[----:B------:R-:W-:Y:S02]  /*120b0*/  I2FP.F32.S32 R208, R91 ;  /* 0x0000005b00d07245 */ /* 0x000fe40000201400 */
[-C--:B0-----:R-:W-:Y:S01]  /*120c0*/  IMMA.16832.S8.S8 R88, R92.ROW, R100.reuse.COL, RZ ;  /* 0x000000645c587237 */ /* 0x081fe20000405cff */
[----:B------:R-:W-:Y:S02]  /*120d0*/  HADD2.F32 R69, -RZ, R69.H0_H0 ;  /* 0x20000045ff457230 */ /* 0x000fe40000004100 */
[----:B------:R-:W-:Y:S01]  /*120e0*/  FMUL R52, R45, R52 ;  /* 0x000000342d347220 */ /* 0x000fe20000400000 */
[----:B------:R-:W-:Y:S01]  /*120f0*/  FMUL R53, R49, R68 ;  /* 0x0000004431357220 */ /* 0x000fe20000400000 */
[----:B------:R-:W-:Y:S01]  /*12100*/  FMUL R97, R57, R98 ;  /* 0x0000006239617220 */ /* 0x000fe20000400000 */
[----:B------:R-:W-:Y:S02]  /*12110*/  LDS R68, [R117+0x1b10] ;  /* 0x001b100075447984 */ /* 0x000fe40000000800 */
[----:B------:R-:W-:Y:S01]  /*12120*/  IMMA.16832.S8.S8 R100, R108.ROW, R100.COL, RZ ;  /* 0x000000646c647237 */ /* 0x000fe20000405cff */
[C---:B------:R-:W-:Y:S01]  /*12130*/  FFMA R207, R69.reuse, R52, R212 ;  /* 0x0000003445cf7223 */ /* 0x040fe200000000d4 */
[C---:B------:R-:W-:Y:S01]  /*12140*/  FFMA R160, R69.reuse, R53, R160 ;  /* 0x0000003545a07223 */ /* 0x040fe200000000a0 */
[C---:B------:R-:W-:Y:S01]  /*12150*/  FFMA R158, R69.reuse, R97, R158 ;  /* 0x00000061459e7223 */ /* 0x040fe2000000009e */
[----:B------:R-:W-:Y:S01]  /*12160*/  FFMA R156, R69, R99, R156 ;  /* 0x00000063459c7223 */ /* 0x000fe2000000009c */
[----:B------:R-:W-:Y:S01]  /*12170*/  HADD2.F32 R77, -RZ, R77.H0_H0 ;  /* 0x2000004dff4d7230 */ /* 0x000fe20000004100 */
[----:B------:R-:W0:Y:S01]  /*12180*/  LDS R69, [R117+0x1b20] ;  /* 0x001b200075457984 */ /* 0x000e220000000800 */
[----:B------:R-:W-:Y:S01]  /*12190*/  FMUL R53, R49, R96 ;  /* 0x0000006031357220 */ /* 0x000fe20000400000 */
[----:B------:R-:W-:Y:S01]  /*121a0*/  FMUL R97, R57, R106 ;  /* 0x0000006a39617220 */ /* 0x000fe20000400000 */
[----:B------:R-:W-:Y:S01]  /*121b0*/  FMUL R99, R61, R208 ;  /* 0x000000d03d637220 */ /* 0x000fe20000400000 */
[----:B------:R-:W-:Y:S01]  /*121c0*/  LDS R52, [R117+0x2410] ;  /* 0x0024100075347984 */ /* 0x000fe20000000800 */
[C---:B------:R-:W-:Y:S01]  /*121d0*/  FFMA R204, R77.reuse, R53, R204 ;  /* 0x000000354dcc7223 */ /* 0x040fe200000000cc */
[C---:B------:R-:W-:Y:S01]  /*121e0*/  FFMA R164, R77.reuse, R97, R164 ;  /* 0x000000614da47223 */ /* 0x040fe200000000a4 */
[----:B------:R-:W-:Y:S01]  /*121f0*/  FFMA R162, R77, R99, R162 ;  /* 0x000000634da27223 */ /* 0x000fe200000000a2 */
[----:B------:R-:W4:Y:S01]  /*12200*/  LDS R53, [R117+0x2420] ;  /* 0x0024200075357984 */ /* 0x000f220000000800 */
[----:B-1----:R-:W-:Y:S04]  /*12210*/  IMMA.16832.S8.S8 R96, R64.ROW, R104.COL, RZ ;  /* 0x0000006840607237 */ /* 0x002fe80000405cff */
[----:B------:R-:W-:-:S02]  /*12220*/  I2FP.F32.S32 R211, R100 ;  /* 0x0000006400d37245 */ /* 0x000fc40000201400 */
[----:B------:R-:W-:Y:S02]  /*12230*/  I2FP.F32.S32 R215, R102 ;  /* 0x0000006600d77245 */ /* 0x000fe40000201400 */
[----:B------:R-:W-:Y:S02]  /*12240*/  I2FP.F32.S32 R213, R101 ;  /* 0x0000006500d57245 */ /* 0x000fe40000201400 */
[----:B------:R-:W-:Y:S02]  /*12250*/  I2FP.F32.S32 R217, R103 ;  /* 0x0000006700d97245 */ /* 0x000fe40000201400 */
[----:B------:R-:W-:Y:S01]  /*12260*/  IMMA.16832.S8.S8 R100, R72.ROW, R104.COL, RZ ;  /* 0x0000006848647237 */ /* 0x000fe20000405cff */
[----:B------:R-:W-:Y:S01]  /*12270*/  FMUL R76, R45, R76 ;  /* 0x0000004c2d4c7220 */ /* 0x000fe20000400000 */
[----:B------:R-:W-:Y:S01]  /*12280*/  I2FP.F32.S32 R107, R90 ;  /* 0x0000005a006b7245 */ /* 0x000fe20000201400 */
[----:B--2---:R-:W-:Y:S01]  /*12290*/  HADD2.F32 R80, -RZ, R80.H0_H0 ;  /* 0x20000050ff507230 */ /* 0x004fe20000004100 */
[----:B------:R-:W-:Y:S01]  /*122a0*/  I2FP.F32.S32 R91, R91 ;  /* 0x0000005b005b7245 */ /* 0x000fe20000201400 */
[----:B------:R-:W-:Y:S01]  /*122b0*/  FFMA R206, R77, R76, R206 ;  /* 0x0000004c4dce7223 */ /* 0x000fe200000000ce */
[----:B------:R-:W-:Y:S01]  /*122c0*/  I2FP.F32.S32 R77, R88 ;  /* 0x00000058004d7245 */ /* 0x000fe20000201400 */
[----:B------:R-:W-:Y:S01]  /*122d0*/  FMUL R76, R48, R107 ;  /* 0x0000006b304c7220 */ /* 0x000fe20000400000 */
[----:B------:R-:W-:Y:S01]  /*122e0*/  I2FP.F32.S32 R89, R89 ;  /* 0x0000005900597245 */ /* 0x000fe20000201400 */
[----:B------:R-:W-:Y:S01]  /*122f0*/  FMUL R88, R56, R211 ;  /* 0x000000d338587220 */ /* 0x000fe20000400000 */
[----:B------:R-:W-:Y:S01]  /*12300*/  FMUL R90, R60, R215 ;  /* 0x000000d73c5a7220 */ /* 0x000fe20000400000 */
[----:B------:R-:W-:Y:S01]  /*12310*/  FFMA R104, R80, R76, R163 ;  /* 0x0000004c50687223 */ /* 0x000fe200000000a3 */
[----:B------:R-:W-:Y:S01]  /*12320*/  FMUL R77, R44, R77 ;  /* 0x0000004d2c4d7220 */ /* 0x000fe20000400000 */
[----:B---3--:R-:W-:-:S02]  /*12330*/  HADD2.F32 R84, -RZ, R84.H0_H0 ;  /* 0x20000054ff547230 */ /* 0x008fc40000004100 */
[----:B------:R-:W-:Y:S01]  /*12340*/  FMUL R76, R48, R91 ;  /* 0x0000005b304c7220 */ /* 0x000fe20000400000 */
[C---:B------:R-:W-:Y:S01]  /*12350*/  FFMA R105, R80.reuse, R88, R159 ;  /* 0x0000005850697223 */ /* 0x040fe2000000009f */
        /* <DEDUP_REMOVED lines=8> */
[----:B------:R-:W-:Y:S01]  /*123e0*/  FFMA R80, R84, R76, R161 ;  /* 0x0000004c54507223 */ /* 0x000fe200000000a1 */
[----:B------:R-:W-:Y:S01]  /*123f0*/  LDS R77, [R117+0x1b40] ;  /* 0x001b4000754d7984 */ /* 0x000fe20000000800 */
[----:B------:R-:W-:-:S02]  /*12400*/  HADD2.F32 R81, -RZ, R81.H0_H0 ;  /* 0x20000051ff517230 */ /* 0x000fc40000004100 */
[C---:B------:R-:W-:Y:S01]  /*12410*/  FFMA R159, R84.reuse, R89, R165 ;  /* 0x00000059549f7223 */ /* 0x040fe200000000a5 */
[C---:B------:R-:W-:Y:S01]  /*12420*/  FFMA R106, R84.reuse, R88, R157 ;  /* 0x00000058546a7223 */ /* 0x040fe2000000009d */
[----:B------:R-:W1:Y:S01]  /*12430*/  LDS R76, [R117+0x1b30] ;  /* 0x001b3000754c7984 */ /* 0x000e620000000800 */
        /* <DEDUP_REMOVED lines=9> */
[C---:B------:R-:W-:Y:S01]  /*124d0*/  FFMA R161, R81.reuse, R161, R104 ;  /* 0x000000a151a17223 */ /* 0x040fe20000000068 */
[C---:B------:R-:W-:Y:S01]  /*124e0*/  FFMA R157, R81.reuse, R100, R105 ;  /* 0x00000064519d7223 */ /* 0x040fe20000000069 */
[----:B------:R-:W-:Y:S01]  /*124f0*/  FFMA R155, R81, R102, R155 ;  /* 0x00000066519b7223 */ /* 0x000fe2000000009b */
[----:B------:R-:W-:Y:S01]  /*12500*/  HADD2.F32 R104, -RZ, R85.H0_H0 ;  /* 0x20000055ff687230 */ /* 0x000fe20000004100 */
[----:B0-----:R-:W-:Y:S01]  /*12510*/  IMMA.16832.S8.S8 R88, R92.ROW, R68.COL, RZ ;  /* 0x000000445c587237 */ /* 0x001fe20000405cff */
[C---:B------:R-:W-:Y:S01]  /*12520*/  FMUL R96, R45.reuse, R96 ;  /* 0x000000602d607220 */ /* 0x040fe20000400000 */
[----:B------:R-:W-:Y:S01]  /*12530*/  FMUL R84, R45, R84 ;  /* 0x000000542d547220 */ /* 0x000fe20000400000 */
[----:B------:R-:W-:Y:S01]  /*12540*/  FMUL R153, R49, R208 ;  /* 0x000000d031997220 */ /* 0x000fe20000400000 */
[----:B------:R-:W-:-:S04]  /*12550*/  FMUL R212, R61, R212 ;  /* 0x000000d43dd47220 */ /* 0x000fc80000400000 */
[----:B------:R-:W-:Y:S01]  /*12560*/  IMMA.16832.S8.S8 R100, R108.ROW, R68.COL, RZ ;  /* 0x000000446c647237 */ /* 0x000fe20000405cff */
[----:B------:R-:W-:Y:S01]  /*12570*/  FMUL R69, R57, R210 ;  /* 0x000000d239457220 */ /* 0x000fe20000400000 */
[C---:B------:R-:W-:Y:S01]  /*12580*/  FFMA R159, R104.reuse, R84, R159 ;  /* 0x00000054689f7223 */ /* 0x040fe2000000009f */
[C---:B------:R-:W-:Y:S01]  /*12590*/  FFMA R153, R104.reuse, R153, R80 ;  /* 0x0000009968997223 */ /* 0x040fe20000000050 */
[----:B------:R-:W-:Y:S01]  /*125a0*/  FFMA R163, R81, R96, R202 ;  /* 0x0000006051a37223 */ /* 0x000fe200000000ca */
[C---:B------:R-:W-:Y:S01]  /*125b0*/  FFMA R84, R104.reuse, R69, R106 ;  /* 0x0000004568547223 */ /* 0x040fe2000000006a */
[----:B------:R-:W-:Y:S01]  /*125c0*/  FFMA R80, R104, R212, R107 ;  /* 0x000000d468507223 */ /* 0x000fe2000000006b */
[----:B------:R-:W0:Y:S04]  /*125d0*/  LDS.128 R96, [R116+0x1b00] ;  /* 0x001b000074607984 */ /* 0x000e280000000c00 */
        /* <DEDUP_REMOVED lines=10> */
[----:B------:R-:W-:Y:S02]  /*12680*/  FMUL R208, R48, R91 ;  /* 0x0000005b30d07220 */ /* 0x000fe40000400000 */
[----:B-1----:R-:W-:Y:S01]  /*12690*/  IMMA.16832.S8.S8 R88, R64.ROW, R76.COL, RZ ;  /* 0x0000004c40587237 */ /* 0x002fe20000405cff */
[----:B------:R-:W-:Y:S02]  /*126a0*/  I2FP.F32.S32 R101, R101 ;  /* 0x0000006500657245 */ /* 0x000fe40000201400 */
[----:B------:R-:W-:-:S02]  /*126b0*/  I2FP.F32.S32 R165, R92 ;  /* 0x0000005c00a57245 */ /* 0x000fc40000201400 */
[----:B------:R-:W-:Y:S02]  /*126c0*/  I2FP.F32.S32 R81, R93 ;  /* 0x0000005d00517245 */ /* 0x000fe40000201400 */
[----:B------:R-:W-:Y:S01]  /*126d0*/  I2FP.F32.S32 R211, R94 ;  /* 0x0000005e00d37245 */ /* 0x000fe20000201400 */
[----:B------:R-:W-:Y:S01]  /*126e0*/  FMUL R202, R48, R85 ;  /* 0x0000005530ca7220 */ /* 0x000fe20000400000 */
[----:B------:R-:W-:Y:S02]  /*126f0*/  I2FP.F32.S32 R95, R95 ;  /* 0x0000005f005f7245 */ /* 0x000fe40000201400 */
[----:B------:R-:W-:Y:S01]  /*12700*/  I2FP.F32.S32 R93, R108 ;  /* 0x0000006c005d7245 */ /* 0x000fe20000201400 */
[----:B------:R-:W-:Y:S01]  /*12710*/  FMUL R108, R56, R101 ;  /* 0x00000065386c7220 */ /* 0x000fe20000400000 */
[----:B------:R-:W-:Y:S01]  /*12720*/  I2FP.F32.S32 R85, R100 ;  /* 0x0000006400557245 */ /* 0x000fe20000201400 */
[C---:B------:R-:W-:Y:S01]  /*12730*/  FMUL R69, R44.reuse, R69 ;  /* 0x000000452c457220 */ /* 0x040fe20000400000 */
[----:B------:R-:W-:Y:S01]  /*12740*/  I2FP.F32.S32 R109, R109 ;  /* 0x0000006d006d7245 */ /* 0x000fe20000201400 */
[C---:B------:R-:W-:Y:S01]  /*12750*/  FMUL R165, R44.reuse, R165 ;  /* 0x000000a52ca57220 */ /* 0x040fe20000400000 */
[----:B------:R-:W-:Y:S01]  /*12760*/  FMUL R81, R44, R81 ;  /* 0x000000512c517220 */ /* 0x000fe20000400000 */
[C---:B------:R-:W-:Y:S01]  /*12770*/  FMUL R211, R48.reuse, R211 ;  /* 0x000000d330d37220 */ /* 0x040fe20000400000 */
[----:B------:R-:W-:Y:S01]  /*12780*/  I2FP.F32.S32 R101, R102 ;  /* 0x0000006600657245 */ /* 0x000fe20000201400 */
[----:B------:R-:W-:Y:S01]  /*12790*/  FMUL R48, R48, R95 ;  /* 0x0000005f30307220 */ /* 0x000fe20000400000 */
[----:B------:R-:W-:Y:S01]  /*127a0*/  I2FP.F32.S32 R103, R103 ;  /* 0x0000006700677245 */ /* 0x000fe20000201400 */
[C---:B------:R-:W-:Y:S01]  /*127b0*/  FMUL R44, R56.reuse, R93 ;  /* 0x0000005d382c7220 */ /* 0x040fe20000400000 */
[C---:B------:R-:W-:Y:S01]  /*127c0*/  FMUL R100, R56.reuse, R85 ;  /* 0x0000005538647220 */ /* 0x040fe20000400000 */
[----:B------:R-:W-:Y:S01]  /*127d0*/  IMMA.16832.S8.S8 R92, R72.ROW, R76.COL, RZ ;  /* 0x0000004c485c7237 */ /* 0x000fe20000405cff */
[----:B------:R-:W-:Y:S01]  /*127e0*/  FMUL R85, R56, R109 ;  /* 0x0000006d38557220 */ /* 0x000fe20000400000 */
[----:B------:R-:W-:Y:S01]  /*127f0*/  I2FP.F32.S32 R213, R110 ;  /* 0x0000006e00d57245 */ /* 0x000fe20000201400 */
[----:B0-----:R-:W-:Y:S01]  /*12800*/  HADD2.F32 R96, -RZ, R96.H0_H0 ;  /* 0x20000060ff607230 */ /* 0x001fe20000004100 */
[----:B------:R-:W-:Y:S01]  /*12810*/  I2FP.F32.S32 R111, R111 ;  /* 0x0000006f006f7245 */ /* 0x000fe20000201400 */
[----:B--2---:R-:W-:-:S02]  /*12820*/  HADD2.F32 R104, -RZ, R104.H0_H0 ;  /* 0x20000068ff687230 */ /* 0x004fc40000004100 */
[C---:B------:R-:W-:Y:S01]  /*12830*/  FMUL R56, R60.reuse, R101 ;  /* 0x000000653c387220 */ /* 0x040fe20000400000 */
[C---:B------:R-:W-:Y:S01]  /*12840*/  FMUL R103, R60.reuse, R103 ;  /* 0x000000673c677220 */ /* 0x040fe20000400000 */
[----:B------:R-:W-:Y:S02]  /*12850*/  MOV R122, R170 ;  /* 0x000000aa007a7202 */ /* 0x000fe40000000f00 */
[----:B------:R-:W-:Y:S01]  /*12860*/  MOV R123, R178 ;  /* 0x000000b2007b7202 */ /* 0x000fe20000000f00 */
[----:B------:R-:W-:Y:S01]  /*12870*/  FMUL R213, R60, R213 ;  /* 0x000000d53cd57220 */ /* 0x000fe20000400000 */
[C---:B------:R-:W-:Y:S01]  /*12880*/  FFMA R76, R96.reuse, R69, R145 ;  /* 0x00000045604c7223 */ /* 0x040fe20000000091 */
[C---:B------:R-:W-:Y:S01]  /*12890*/  FFMA R141, R96.reuse, R202, R141 ;  /* 0x000000ca608d7223 */ /* 0x040fe2000000008d */
[C---:B------:R-:W-:Y:S01]  /*128a0*/  FFMA R77, R96.reuse, R100, R139 ;  /* 0x00000064604d7223 */ /* 0x040fe2000000008b */
[----:B------:R-:W-:Y:S01]  /*128b0*/  FFMA R56, R96, R56, R135 ;  /* 0x0000003860387223 */ /* 0x000fe20000000087 */
[-C--:B---3--:R-:W-:Y:S01]  /*128c0*/  IMMA.16832.S8.S8 R64, R64.ROW, R52.reuse.COL, RZ ;  /* 0x0000003440407237 */ /* 0x088fe20000405cff */
[C---:B------:R-:W-:Y:S01]  /*128d0*/  FFMA R151, R104.reuse, R68, R151 ;  /* 0x0000004468977223 */ /* 0x040fe20000000097 */
[C---:B------:R-:W-:Y:S01]  /*128e0*/  FFMA R149, R104.reuse, R208, R149 ;  /* 0x000000d068957223 */ /* 0x040fe20000000095 */
[C---:B------:R-:W-:Y:S01]  /*128f0*/  FFMA R147, R104.reuse, R108, R147 ;  /* 0x0000006c68937223 */ /* 0x040fe20000000093 */
[----:B------:R-:W-:Y:S01]  /*12900*/  FFMA R148, R104, R103, R148 ;  /* 0x0000006768947223 */ /* 0x000fe20000000094 */
[----:B------:R-:W-:Y:S01]  /*12910*/  FMUL R60, R60, R111 ;  /* 0x0000006f3c3c7220 */ /* 0x000fe20000400000 */
[----:B------:R-:W-:Y:S01]  /*12920*/  I2FP.F32.S32 R104, R89 ;  /* 0x0000005900687245 */ /* 0x000fe20000201400 */
[----:B------:R-:W-:Y:S01]  /*12930*/  LDS R68, [R117+0x50] ;  /* 0x0000500075447984 */ /* 0x000fe20000000800 */
[----:B------:R-:W-:Y:S01]  /*12940*/  IMMA.16832.S8.S8 R72, R72.ROW, R52.COL, RZ ;  /* 0x0000003448487237 */ /* 0x000fe20000405cff */
[----:B------:R-:W-:-:S02]  /*12950*/  I2FP.F32.S32 R52, R88 ;  /* 0x0000005800347245 */ /* 0x000fc40000201400 */
[----:B------:R-:W-:Y:S01]  /*12960*/  I2FP.F32.S32 R96, R90 ;  /* 0x0000005a00607245 */ /* 0x000fe20000201400 */
[----:B------:R-:W-:Y:S01]  /*12970*/  LDS R69, [R117+0x60] ;  /* 0x0000600075457984 */ /* 0x000fe20000000800 */
[----:B------:R-:W-:-:S03]  /*12980*/  I2FP.F32.S32 R202, R91 ;  /* 0x0000005b00ca7245 */ /* 0x000fc60000201400 */
[----:B------:R-:W0:Y:S04]  /*12990*/  LDS.128 R108, [R116+0x2400] ;  /* 0x00240000746c7984 */ /* 0x000e280000000c00 */
[----:B------:R1:W2:Y:S04]  /*129a0*/  LDSM.16.M88.4 R88, [R122] ;  /* 0x000000007a58783b */ /* 0x0002a80000000200 */
[----:B------:R3:W4:Y:S01]  /*129b0*/  LDSM.16.M88.4 R100, [R123] ;  /* 0x000000007b64783b */ /* 0x0007220000000200 */
        /* <DEDUP_REMOVED lines=12> */
[----:B------:R-:W5:Y:S01]  /*12a80*/  LDS R53, [R117+0x960] ;  /* 0x0009600075357984 */ /* 0x000f620000000800 */
[----:B------:R-:W-:-:S02]  /*12a90*/  HADD2.F32 R56, -RZ, R105.H0_H0 ;  /* 0x20000069ff387230 */ /* 0x000fc40000004100 */
[----:B------:R-:W-:Y:S01]  /*12aa0*/  FMUL R104, R45, R104 ;  /* 0x000000682d687220 */ /* 0x000fe20000400000 */
[----:B------:R-:W-:Y:S01]  /*12ab0*/  I2FP.F32.S32 R208, R93 ;  /* 0x0000005d00d07245 */ /* 0x000fe20000201400 */
[----:B------:R-:W-:Y:S01]  /*12ac0*/  FMUL R202, R49, R202 ;  /* 0x000000ca31ca7220 */ /* 0x000fe20000400000 */
[----:B------:R-:W-:Y:S01]  /*12ad0*/  I2FP.F32.S32 R210, R95 ;  /* 0x0000005f00d27245 */ /* 0x000fe20000201400 */
[C---:B------:R-:W-:Y:S01]  /*12ae0*/  FFMA R105, R56.reuse, R104, R151 ;  /* 0x0000006838697223 */ /* 0x040fe20000000097 */
[----:B------:R-:W-:Y:S01]  /*12af0*/  I2FP.F32.S32 R66, R66 ;  /* 0x0000004200427245 */ /* 0x000fe20000201400 */
[----:B------:R-:W-:Y:S01]  /*12b00*/  FFMA R104, R56, R202, R149 ;  /* 0x000000ca38687223 */ /* 0x000fe20000000095 */
[----:B-1----:R-:W-:Y:S01]  /*12b10*/  FMUL R122, R57, R208 ;  /* 0x000000d0397a7220 */ /* 0x002fe20000400000 */
[----:B---3--:R-:W-:Y:S01]  /*12b20*/  FMUL R123, R61, R210 ;  /* 0x000000d23d7b7220 */ /* 0x008fe20000400000 */
[----:B------:R-:W-:Y:S02]  /*12b30*/  I2FP.F32.S32 R94, R65 ;  /* 0x00000041005e7245 */ /* 0x000fe40000201400 */
[----:B------:R-:W-:-:S02]  /*12b40*/  I2FP.F32.S32 R202, R67 ;  /* 0x0000004300ca7245 */ /* 0x000fc40000201400 */
[----:B------:R-:W-:Y:S02]  /*12b50*/  I2FP.F32.S32 R72, R72 ;  /* 0x0000004800487245 */ /* 0x000fe40000201400 */
[----:B------:R-:W-:Y:S01]  /*12b60*/  I2FP.F32.S32 R64, R64 ;  /* 0x0000004000407245 */ /* 0x000fe20000201400 */
[C---:B------:R-:W-:Y:S01]  /*12b70*/  FFMA R122, R56.reuse, R122, R147 ;  /* 0x0000007a387a7223 */ /* 0x040fe20000000093 */
        /* <DEDUP_REMOVED lines=9> */
[----:B0-----:R-:W-:Y:S01]  /*12c10*/  HADD2.F32 R93, -RZ, R108.H0_H0 ;  /* 0x2000006cff5d7230 */ /* 0x001fe20000004100 */
[-C--:B--2---:R-:W-:Y:S01]  /*12c20*/  IMMA.16832.S8.S8 R72, R88.ROW, R68.reuse.COL, RZ ;  /* 0x0000004458487237 */ /* 0x084fe20000405cff */
[----:B------:R-:W-:Y:S07]  /*12c30*/  LDS R45, [R117+0x1260] ;  /* 0x00126000752d7984 */ /* 0x000fee0000000800 */
[----:B----4-:R-:W-:Y:S01]  /*12c40*/  IMMA.16832.S8.S8 R64, R100.ROW, R68.COL, RZ ;  /* 0x0000004464407237 */ /* 0x010fe20000405cff */
[----:B------:R-:W-:-:S02]  /*12c50*/  HADD2.F32 R68, -RZ, R109.H0_H0 ;  /* 0x2000006dff447230 */ /* 0x000fc40000004100 */
[C---:B------:R-:W-:Y:S02]  /*12c60*/  FFMA R109, R93.reuse, R44, R143 ;  /* 0x0000002c5d6d7223 */ /* 0x040fe4000000008f */
[----:B------:R-:W0:Y:S01]  /*12c70*/  LDS R44, [R117+0x1250] ;  /* 0x00125000752c7984 */ /* 0x000e220000000800 */
[C---:B------:R-:W-:Y:S01]  /*12c80*/  FFMA R108, R93.reuse, R211, R144 ;  /* 0x000000d35d6c7223 */ /* 0x040fe20000000090 */
[C---:B------:R-:W-:Y:S01]  /*12c90*/  FFMA R139, R93.reuse, R165, R146 ;  /* 0x000000a55d8b7223 */ /* 0x040fe20000000092 */
[----:B------:R-:W-:Y:S01]  /*12ca0*/  FFMA R135, R93, R213, R142 ;  /* 0x000000d55d877223 */ /* 0x000fe2000000008e */
[----:B------:R-:W-:Y:S01]  /*12cb0*/  FMUL R202, R61, R202 ;  /* 0x000000ca3dca7220 */ /* 0x000fe20000400000 */
[C---:B------:R-:W-:Y:S01]  /*12cc0*/  FFMA R108, R68.reuse, R95, R108 ;  /* 0x0000005f446c7223 */ /* 0x040fe2000000006c */
[----:B------:R-:W-:Y:S02]  /*12cd0*/  I2FP.F32.S32 R145, R73 ;  /* 0x0000004900917245 */ /* 0x000fe40000201400 */
[----:B------:R-:W-:Y:S01]  /*12ce0*/  I2FP.F32.S32 R73, R74 ;  /* 0x0000004a00497245 */ /* 0x000fe20000201400 */
[C---:B------:R-:W-:Y:S01]  /*12cf0*/  FFMA R139, R68.reuse, R92, R139 ;  /* 0x0000005c448b7223 */ /* 0x040fe2000000008b */
[----:B------:R-:W-:-:S04]  /*12d00*/  FFMA R109, R68, R94, R109 ;  /* 0x0000005e446d7223 */ /* 0x000fc8000000006d */
[----:B------:R-:W-:Y:S02]  /*12d10*/  I2FP.F32.S32 R69, R64 ;  /* 0x0000004000457245 */ /* 0x000fe40000201400 */
[----:B------:R-:W-:Y:S02]  /*12d20*/  I2FP.F32.S32 R93, R65 ;  /* 0x00000041005d7245 */ /* 0x000fe40000201400 */
[----:B------:R-:W-:Y:S02]  /*12d30*/  I2FP.F32.S32 R95, R66 ;  /* 0x00000042005f7245 */ /* 0x000fe40000201400 */
[----:B------:R-:W-:Y:S02]  /*12d40*/  I2FP.F32.S32 R141, R67 ;  /* 0x00000043008d7245 */ /* 0x000fe40000201400 */
[----:B-----5:R-:W-:Y:S01]  /*12d50*/  IMMA.16832.S8.S8 R64, R100.ROW, R52.COL, RZ ;  /* 0x0000003464407237 */ /* 0x020fe20000405cff */
[----:B------:R-:W-:Y:S01]  /*12d60*/  FFMA R135, R68, R202, R135 ;  /* 0x000000ca44877223 */ /* 0x000fe20000000087 */
[----:B------:R-:W-:Y:S01]  /*12d70*/  I2FP.F32.S32 R143, R72 ;  /* 0x00000048008f7245 */ /* 0x000fe20000201400 */
[----:B------:R-:W-:Y:S01]  /*12d80*/  FMUL R68, R62, R73 ;  /* 0x000000493e447220 */ /* 0x000fe20000400000 */
[----:B------:R-:W-:Y:S01]  /*12d90*/  I2FP.F32.S32 R147, R75 ;  /* 0x0000004b00937245 */ /* 0x000fe20000201400 */
[----:B------:R-:W-:-:S03]  /*12da0*/  FMUL R69, R46, R69 ;  /* 0x000000452e457220 */ /* 0x000fc60000400000 */
[----:B------:R-:W-:Y:S01]  /*12db0*/  IMMA.16832.S8.S8 R72, R88.ROW, R52.COL, RZ ;  /* 0x0000003458487237 */ /* 0x000fe20000405cff */
[----:B------:R-:W-:Y:S04]  /*12dc0*/  LDS R52, [R117+0x1b50] ;  /* 0x001b500075347984 */ /* 0x000fe80000000800 */
[----:B------:R-:W1:Y:S01]  /*12dd0*/  LDS R53, [R117+0x1b60] ;  /* 0x001b600075357984 */ /* 0x000e620000000800 */
[----:B------:R-:W-:Y:S01]  /*12de0*/  FFMA R212, R134, R69, R205 ;  /* 0x0000004586d47223 */ /* 0x000fe200000000cd */
[----:B------:R-:W-:Y:S02]  /*12df0*/  HADD2.F32 R69, -RZ, R54.H0_H0 ;  /* 0x20000036ff457230 */ /* 0x000fe40000004100 */
        /* <DEDUP_REMOVED lines=20> */
[-C--:B0-----:R-:W-:Y:S01]  /*12f40*/  IMMA.16832.S8.S8 R64, R100.ROW, R44.reuse.COL, RZ ;  /* 0x0000002c64407237 */ /* 0x081fe20000405cff */
[----:B------:R-:W-:Y:S01]  /*12f50*/  I2FP.F32.S32 R73, R74 ;  /* 0x0000004a00497245 */ /* 0x000fe20000201400 */
[----:B------:R-:W0:Y:S01]  /*12f60*/  LDS R69, [R117+0x2460] ;  /* 0x0024600075457984 */ /* 0x000e220000000800 */
[----:B------:R-:W-:Y:S02]  /*12f70*/  I2FP.F32.S32 R143, R72 ;  /* 0x00000048008f7245 */ /* 0x000fe40000201400 */
[----:B------:R-:W-:Y:S01]  /*12f80*/  I2FP.F32.S32 R149, R75 ;  /* 0x0000004b00957245 */ /* 0x000fe20000201400 */
[----:B------:R-:W-:Y:S02]  /*12f90*/  FMUL R147, R62, R73 ;  /* 0x000000493e937220 */ /* 0x000fe40000400000 */
[----:B------:R-:W-:Y:S01]  /*12fa0*/  IMMA.16832.S8.S8 R72, R88.ROW, R44.COL, RZ ;  /* 0x0000002c58487237 */ /* 0x000fe20000405cff */
[----:B------:R-:W-:-:S02]  /*12fb0*/  HADD2.F32 R93, -RZ, R70.H0_H0 ;  /* 0x20000046ff5d7230 */ /* 0x000fc40000004100 */
[----:B------:R-:W-:Y:S01]  /*12fc0*/  FMUL R127, R50, R127 ;  /* 0x0000007f327f7220 */ /* 0x000fe20000400000 */
        /* <DEDUP_REMOVED lines=18> */
[----:B-1----:R-:W-:Y:S01]  /*130f0*/  IMMA.16832.S8.S8 R64, R100.ROW, R52.COL, RZ ;  /* 0x0000003464407237 */ /* 0x002fe20000405cff */
[----:B------:R-:W-:Y:S01]  /*13100*/  FMUL R44, R50, R95 ;  /* 0x0000005f322c7220 */ /* 0x000fe20000400000 */
[----:B------:R-:W-:Y:S02]  /*13110*/  I2FP.F32.S32 R141, R72 ;  /* 0x00000048008d7245 */ /* 0x000fe40000201400 */
[----:B------:R-:W-:Y:S02]  /*13120*/  I2FP.F32.S32 R143, R73 ;  /* 0x00000049008f7245 */ /* 0x000fe40000201400 */
[----:B------:R-:W-:-:S02]  /*13130*/  I2FP.F32.S32 R145, R74 ;  /* 0x0000004a00917245 */ /* 0x000fc40000201400 */
[----:B------:R-:W-:Y:S02]  /*13140*/  I2FP.F32.S32 R95, R75 ;  /* 0x0000004b005f7245 */ /* 0x000fe40000201400 */
[----:B------:R-:W-:Y:S01]  /*13150*/  IMMA.16832.S8.S8 R72, R88.ROW, R52.COL, RZ ;  /* 0x0000003458487237 */ /* 0x000fe20000405cff */
[----:B------:R-:W-:Y:S02]  /*13160*/  HADD2.F32 R82, -RZ, R82.H0_H0 ;  /* 0x20000052ff527230 */ /* 0x000fe40000004100 */
[C---:B------:R-:W-:Y:S01]  /*13170*/  FMUL R45, R46.reuse, R45 ;  /* 0x0000002d2e2d7220 */ /* 0x040fe20000400000 */
[----:B------:R-:W-:Y:S02]  /*13180*/  HADD2.F32 R86, -RZ, R86.H0_H0 ;  /* 0x20000056ff567230 */ /* 0x000fe40000004100 */
[----:B------:R-:W-:Y:S01]  /*13190*/  FMUL R93, R46, R93 ;  /* 0x0000005d2e5d7220 */ /* 0x000fe20000400000 */
[----:B------:R-:W-:Y:S01]  /*131a0*/  MOV R121, R176 ;  /* 0x000000b000797202 */ /* 0x000fe20000000f00 */
[C---:B------:R-:W-:Y:S01]  /*131b0*/  FFMA R161, R82.reuse, R44, R161 ;  /* 0x0000002c52a17223 */ /* 0x040fe200000000a1 */
[----:B------:R-:W-:Y:S01]  /*131c0*/  FFMA R163, R82, R45, R163 ;  /* 0x0000002d52a37223 */ /* 0x000fe200000000a3 */
[C---:B------:R-:W-:Y:S01]  /*131d0*/  FMUL R44, R62.reuse, R145 ;  /* 0x000000913e2c7220 */ /* 0x040fe20000400000 */
[----:B------:R-:W-:Y:S01]  /*131e0*/  FMUL R45, R62, R95 ;  /* 0x0000005f3e2d7220 */ /* 0x000fe20000400000 */
[----:B------:R-:W-:Y:S01]  /*131f0*/  MOV R120, R168 ;  /* 0x000000a800787202 */ /* 0x000fe20000000f00 */
[----:B------:R-:W-:Y:S01]  /*13200*/  FFMA R159, R86, R93, R159 ;  /* 0x0000005d569f7223 */ /* 0x000fe2000000009f */
[----:B------:R-:W-:Y:S01]  /*13210*/  FFMA R155, R82, R44, R155 ;  /* 0x0000002c529b7223 */ /* 0x000fe2000000009b */
[----:B------:R-:W-:Y:S01]  /*13220*/  FMUL R54, R58, R141 ;  /* 0x0000008d3a367220 */ /* 0x000fe20000400000 */
[----:B------:R-:W-:Y:S01]  /*13230*/  FMUL R44, R50, R127 ;  /* 0x0000007f322c7220 */ /* 0x000fe20000400000 */
[----:B0-----:R-:W-:Y:S01]  /*13240*/  IMMA.16832.S8.S8 R100, R100.ROW, R68.COL, RZ ;  /* 0x0000004464647237 */ /* 0x001fe20000405cff */
[----:B------:R-:W-:Y:S01]  /*13250*/  LDS R52, [R117+0x70] ;  /* 0x0000700075347984 */ /* 0x000fe20000000800 */
[----:B------:R-:W-:Y:S01]  /*13260*/  FFMA R80, R86, R45, R80 ;  /* 0x0000002d56507223 */ /* 0x000fe20000000050 */
[----:B------:R-:W-:-:S02]  /*13270*/  I2FP.F32.S32 R45, R64 ;  /* 0x00000040002d7245 */ /* 0x000fc40000201400 */
[----:B------:R-:W-:Y:S01]  /*13280*/  LDS R53, [R117+0x80] ;  /* 0x0000800075357984 */ /* 0x000fe20000000800 */
[----:B------:R-:W-:Y:S02]  /*13290*/  I2FP.F32.S32 R127, R66 ;  /* 0x00000042007f7245 */ /* 0x000fe40000201400 */
[----:B------:R-:W-:Y:S01]  /*132a0*/  IMMA.16832.S8.S8 R88, R88.ROW, R68.COL, RZ ;  /* 0x0000004458587237 */ /* 0x000fe20000405cff */
[----:B------:R0:W1:Y:S01]  /*132b0*/  LDSM.16.M88.4 R92, [R121] ;  /* 0x00000000795c783b */ /* 0x0000620000000200 */
[----:B------:R-:W-:Y:S02]  /*132c0*/  I2FP.F32.S32 R69, R65 ;  /* 0x0000004100457245 */ /* 0x000fe40000201400 */
[----:B------:R-:W-:Y:S02]  /*132d0*/  I2FP.F32.S32 R141, R67 ;  /* 0x00000043008d7245 */ /* 0x000fe40000201400 */
[----:B------:R-:W2:Y:S01]  /*132e0*/  LDSM.16.M88.4 R64, [R120] ;  /* 0x000000007840783b */ /* 0x000ea20000000200 */
[----:B0-----:R-:W-:Y:S01]  /*132f0*/  I2FP.F32.S32 R121, R74 ;  /* 0x0000004a00797245 */ /* 0x001fe20000201400 */
[----:B------:R-:W-:Y:S01]  /*13300*/  FFMA R153, R86, R44, R153 ;  /* 0x0000002c56997223 */ /* 0x000fe20000000099 */
[----:B------:R-:W-:-:S02]  /*13310*/  HADD2.F32 R98, -RZ, R98.H0_H0 ;  /* 0x20000062ff627230 */ /* 0x000fc40000004100 */
[----:B------:R-:W-:Y:S01]  /*13320*/  FMUL R45, R46, R45 ;  /* 0x0000002d2e2d7220 */ /* 0x000fe20000400000 */
[----:B------:R-:W-:Y:S01]  /*13330*/  FMUL R44, R62, R121 ;  /* 0x000000793e2c7220 */ /* 0x000fe20000400000 */
[----:B------:R-:W-:Y:S02]  /*13340*/  HADD2.F32 R106, -RZ, R106.H0_H0 ;  /* 0x2000006aff6a7230 */ /* 0x000fe40000004100 */
[C---:B------:R-:W-:Y:S01]  /*13350*/  FFMA R203, R98.reuse, R45, R76 ;  /* 0x0000002d62cb7223 */ /* 0x040fe2000000004c */
[----:B------:R-:W-:Y:S01]  /*13360*/  FFMA R97, R98, R44, R97 ;  /* 0x0000002c62617223 */ /* 0x000fe20000000061 */
[----:B------:R-:W-:Y:S01]  /*13370*/  LDS R45, [R117+0x980] ;  /* 0x00098000752d7984 */ /* 0x000fe20000000800 */
[----:B------:R-:W-:-:S03]  /*13380*/  FMUL R69, R46, R69 ;  /* 0x000000452e457220 */ /* 0x000fc60000400000 */
[----:B------:R-:W0:Y:S01]  /*13390*/  LDS R44, [R117+0x970] ;  /* 0x00097000752c7984 */ /* 0x000e220000000800 */
[----:B------:R-:W-:Y:S01]  /*133a0*/  FFMA R105, R106, R69, R105 ;  /* 0x000000456a697223 */ /* 0x000fe20000000069 */
[----:B------:R-:W-:Y:S01]  /*133b0*/  I2FP.F32.S32 R69, R100 ;  /* 0x0000006400457245 */ /* 0x000fe20000201400 */
[----:B------:R-:W-:Y:S01]  /*133c0*/  FMUL R143, R58, R143 ;  /* 0x0000008f3a8f7220 */ /* 0x000fe20000400000 */
[----:B------:R-:W-:Y:S02]  /*133d0*/  I2FP.F32.S32 R101, R101 ;  /* 0x0000006500657245 */ /* 0x000fe40000201400 */
[----:B------:R-:W-:Y:S01]  /*133e0*/  I2FP.F32.S32 R73, R73 ;  /* 0x0000004900497245 */ /* 0x000fe20000201400 */
[----:B------:R-:W-:Y:S01]  /*133f0*/  FMUL R69, R46, R69 ;  /* 0x000000452e457220 */ /* 0x000fe20000400000 */
[----:B------:R-:W-:Y:S01]  /*13400*/  FFMA R226, R86, R143, R84 ;  /* 0x0000008f56e27223 */ /* 0x000fe20000000054 */
[----:B------:R-:W-:Y:S01]  /*13410*/  FMUL R46, R46, R101 ;  /* 0x000000652e2e7220 */ /* 0x000fe20000400000 */
[----:B------:R-:W-:Y:S01]  /*13420*/  I2FP.F32.S32 R143, R72 ;  /* 0x00000048008f7245 */ /* 0x000fe20000201400 */
[----:B------:R-:W-:Y:S01]  /*13430*/  FMUL R73, R58, R73 ;  /* 0x000000493a497220 */ /* 0x000fe20000400000 */
[----:B------:R-:W-:-:S02]  /*13440*/  I2FP.F32.S32 R101, R88 ;  /* 0x0000005800657245 */ /* 0x000fc40000201400 */
[----:B------:R-:W-:Y:S02]  /*13450*/  I2FP.F32.S32 R75, R75 ;  /* 0x0000004b004b7245 */ /* 0x000fe40000201400 */
[----:B------:R-:W-:Y:S01]  /*13460*/  I2FP.F32.S32 R89, R89 ;  /* 0x0000005900597245 */ /* 0x000fe20000201400 */
[----:B------:R-:W-:Y:S01]  /*13470*/  FFMA R122, R106, R73, R122 ;  /* 0x000000496a7a7223 */ /* 0x000fe2000000007a */
[C---:B------:R-:W-:Y:S01]  /*13480*/  FMUL R143, R58.reuse, R143 ;  /* 0x0000008f3a8f7220 */ /* 0x040fe20000400000 */
[----:B------:R-:W-:Y:S01]  /*13490*/  I2FP.F32.S32 R73, R102 ;  /* 0x0000006600497245 */ /* 0x000fe20000201400 */
[----:B------:R-:W-:Y:S01]  /*134a0*/  FMUL R68, R58, R101 ;  /* 0x000000653a447220 */ /* 0x000fe20000400000 */
[----:B------:R-:W-:Y:S01]  /*134b0*/  FMUL R75, R62, R75 ;  /* 0x0000004b3e4b7220 */ /* 0x000fe20000400000 */
[----:B------:R-:W-:Y:S01]  /*134c0*/  I2FP.F32.S32 R103, R103 ;  /* 0x0000006700677245 */ /* 0x000fe20000201400 */
[----:B------:R-:W-:Y:S01]  /*134d0*/  FMUL R58, R58, R89 ;  /* 0x000000593a3a7220 */ /* 0x000fe20000400000 */
[----:B------:R-:W-:Y:S01]  /*134e0*/  LDS R88, [R117+0x1270] ;  /* 0x0012700075587984 */ /* 0x000fe20000000800 */
[----:B------:R-:W-:-:S03]  /*134f0*/  FFMA R165, R98, R143, R77 ;  /* 0x0000008f62a57223 */ /* 0x000fc6000000004d */
[----:B------:R-:W3:Y:S01]  /*13500*/  LDS R89, [R117+0x1280] ;  /* 0x0012800075597984 */ /* 0x000ee20000000800 */
[C---:B------:R-:W-:Y:S01]  /*13510*/  FMUL R127, R50.reuse, R127 ;  /* 0x0000007f327f7220 */ /* 0x040fe20000400000 */
[----:B------:R-:W-:Y:S01]  /*13520*/  FMUL R141, R50, R141 ;  /* 0x0000008d328d7220 */ /* 0x000fe20000400000 */
[----:B------:R-:W-:Y:S01]  /*13530*/  FFMA R123, R106, R75, R123 ;  /* 0x0000004b6a7b7223 */ /* 0x000fe2000000007b */
[C---:B------:R-:W-:Y:S01]  /*13540*/  FMUL R77, R50.reuse, R73 ;  /* 0x00000049324d7220 */ /* 0x040fe20000400000 */
[----:B------:R-:W-:Y:S01]  /*13550*/  FMUL R50, R50, R103 ;  /* 0x0000006732327220 */ /* 0x000fe20000400000 */
[-C--:B-1----:R-:W-:Y:S01]  /*13560*/  IMMA.16832.S8.S8 R72, R92.ROW, R52.reuse.COL, RZ ;  /* 0x000000345c487237 */ /* 0x082fe20000405cff */
[----:B------:R-:W-:Y:S01]  /*13570*/  FFMA R157, R82, R54, R157 ;  /* 0x00000036529d7223 */ /* 0x000fe2000000009d */
[----:B------:R-:W-:Y:S01]  /*13580*/  HADD2.F32 R103, -RZ, R55.H0_H0 ;  /* 0x20000037ff677230 */ /* 0x000fe20000004100 */
[----:B------:R-:W-:Y:S01]  /*13590*/  I2FP.F32.S32 R121, R90 ;  /* 0x0000005a00797245 */ /* 0x000fe20000201400 */
[----:B------:R-:W-:Y:S01]  /*135a0*/  HADD2.F32 R110, -RZ, R110.H0_H0 ;  /* 0x2000006eff6e7230 */ /* 0x000fe20000004100 */
[----:B------:R-:W-:Y:S01]  /*135b0*/  I2FP.F32.S32 R91, R91 ;  /* 0x0000005b005b7245 */ /* 0x000fe20000201400 */
[----:B------:R-:W-:Y:S01]  /*135c0*/  FMUL R61, R61, R208 ;  /* 0x000000d03d3d7220 */ /* 0x000fe20000400000 */
[----:B------:R-:W-:Y:S01]  /*135d0*/  LDS R76, [R117+0x1b70] ;  /* 0x001b7000754c7984 */ /* 0x000fe20000000800 */
[----:B--2---:R-:W-:Y:S01]  /*135e0*/  IMMA.16832.S8.S8 R52, R64.ROW, R52.COL, RZ ;  /* 0x0000003440347237 */ /* 0x004fe20000405cff */
[C---:B------:R-:W-:Y:S01]  /*135f0*/  FMUL R70, R62.reuse, R121 ;  /* 0x000000793e467220 */ /* 0x040fe20000400000 */
[----:B------:R-:W-:Y:S01]  /*13600*/  FMUL R62, R62, R91 ;  /* 0x0000005b3e3e7220 */ /* 0x000fe20000400000 */
[----:B------:R-:W-:-:S02]  /*13610*/  HADD2.F32 R91, -RZ, R71.H0_H0 ;  /* 0x20000047ff5b7230 */ /* 0x000fc40000004100 */
[C---:B------:R-:W-:Y:S01]  /*13620*/  FFMA R139, R110.reuse, R69, R139 ;  /* 0x000000456e8b7223 */ /* 0x040fe2000000008b */
[C---:B------:R-:W-:Y:S01]  /*13630*/  FFMA R109, R110.reuse, R68, R109 ;  /* 0x000000446e6d7223 */ /* 0x040fe2000000006d */
[----:B------:R-:W-:Y:S02]  /*13640*/  FFMA R135, R110, R70, R135 ;  /* 0x000000466e877223 */ /* 0x000fe40000000087 */
[----:B0-----:R-:W-:Y:S02]  /*13650*/  IMMA.16832.S8.S8 R68, R92.ROW, R44.COL, RZ ;  /* 0x0000002c5c447237 */ /* 0x001fe40000405cff */
[----:B------:R-:W-:Y:S02]  /*13660*/  I2FP.F32.S32 R72, R72 ;  /* 0x0000004800487245 */ /* 0x000fe40000201400 */
[----:B------:R-:W-:Y:S01]  /*13670*/  I2FP.F32.S32 R74, R74 ;  /* 0x0000004a004a7245 */ /* 0x000fe20000201400 */
[----:B------:R-:W-:Y:S01]  /*13680*/  FFMA R104, R106, R141, R104 ;  /* 0x0000008d6a687223 */ /* 0x000fe20000000068 */
[----:B------:R-:W-:Y:S01]  /*13690*/  I2FP.F32.S32 R86, R73 ;  /* 0x0000004900567245 */ /* 0x000fe20000201400 */
[----:B------:R-:W-:-:S03]  /*136a0*/  FMUL R72, R47, R72 ;  /* 0x000000482f487220 */ /* 0x000fc60000400000 */
[----:B------:R-:W-:Y:S02]  /*136b0*/  I2FP.F32.S32 R52, R52 ;  /* 0x0000003400347245 */ /* 0x000fe40000201400 */
[----:B------:R-:W-:Y:S02]  /*136c0*/  I2FP.F32.S32 R100, R53 ;  /* 0x0000003500647245 */ /* 0x000fe40000201400 */
[----:B------:R-:W-:Y:S01]  /*136d0*/  I2FP.F32.S32 R106, R55 ;  /* 0x00000037006a7245 */ /* 0x000fe20000201400 */
[----:B------:R-:W-:Y:S01]  /*136e0*/  FMUL R53, R59, R52 ;  /* 0x000000343b357220 */ /* 0x000fe20000400000 */
[----:B------:R-:W-:Y:S01]  /*136f0*/  I2FP.F32.S32 R90, R75 ;  /* 0x0000004b005a7245 */ /* 0x000fe20000201400 */
[----:B------:R-:W-:Y:S01]  /*13700*/  FFMA R212, R133, R72, R212 ;  /* 0x0000004885d47223 */ /* 0x000fe200000000d4 */
[----:B------:R-:W-:Y:S01]  /*13710*/  FMUL R211, R51, R74 ;  /* 0x0000004a33d37220 */ /* 0x000fe20000400000 */
[----:B------:R-:W-:Y:S01]  /*13720*/  I2FP.F32.S32 R54, R54 ;  /* 0x0000003600367245 */ /* 0x000fe20000201400 */
[----:B------:R-:W-:Y:S01]  /*13730*/  IMMA.16832.S8.S8 R72, R64.ROW, R44.COL, RZ ;  /* 0x0000002c40487237 */ /* 0x000fe20000405cff */
[----:B------:R-:W-:Y:S01]  /*13740*/  FFMA R84, R133, R53, R142 ;  /* 0x0000003585547223 */ /* 0x000fe2000000008e */
[----:B------:R-:W-:Y:S01]  /*13750*/  FMUL R86, R47, R86 ;  /* 0x000000562f567220 */ /* 0x000fe20000400000 */
[----:B------:R-:W-:Y:S01]  /*13760*/  FMUL R53, R63, R106 ;  /* 0x0000006a3f357220 */ /* 0x000fe20000400000 */
[----:B------:R-:W-:Y:S01]  /*13770*/  FFMA R108, R110, R77, R108 ;  /* 0x0000004d6e6c7223 */ /* 0x000fe2000000006c */
[----:B------:R-:W-:Y:S01]  /*13780*/  FMUL R45, R59, R100 ;  /* 0x000000643b2d7220 */ /* 0x000fe20000400000 */
[----:B------:R-:W0:Y:S01]  /*13790*/  LDS R77, [R117+0x1b80] ;  /* 0x001b8000754d7984 */ /* 0x000e220000000800 */
[----:B------:R-:W-:Y:S01]  /*137a0*/  FMUL R207, R51, R90 ;  /* 0x0000005a33cf7220 */ /* 0x000fe20000400000 */
[----:B------:R-:W-:Y:S01]  /*137b0*/  FFMA R208, R103, R86, R154 ;  /* 0x0000005667d07223 */ /* 0x000fe2000000009a */
[----:B------:R-:W-:Y:S01]  /*137c0*/  FMUL R101, R63, R54 ;  /* 0x000000363f657220 */ /* 0x000fe20000400000 */
[----:B------:R-:W-:Y:S01]  /*137d0*/  FFMA R100, R103, R53, R128 ;  /* 0x0000003567647223 */ /* 0x000fe20000000080 */
[----:B------:R-:W-:Y:S01]  /*137e0*/  I2FP.F32.S32 R86, R68 ;  /* 0x0000004400567245 */ /* 0x000fe20000201400 */
[----:B---3--:R-:W-:Y:S01]  /*137f0*/  IMMA.16832.S8.S8 R52, R92.ROW, R88.COL, RZ ;  /* 0x000000585c347237 */ /* 0x008fe20000405cff */
[----:B------:R-:W-:Y:S01]  /*13800*/  I2FP.F32.S32 R90, R69 ;  /* 0x00000045005a7245 */ /* 0x000fe20000201400 */
[----:B------:R-:W-:Y:S01]  /*13810*/  LDS R44, [R117+0x2470] ;  /* 0x00247000752c7984 */ /* 0x000fe20000000800 */
[----:B------:R-:W-:-:S02]  /*13820*/  I2FP.F32.S32 R106, R70 ;  /* 0x00000046006a7245 */ /* 0x000fc40000201400 */
[----:B------:R-:W-:Y:S01]  /*13830*/  I2FP.F32.S32 R110, R71 ;  /* 0x00000047006e7245 */ /* 0x000fe20000201400 */
[----:B------:R-:W-:Y:S02]  /*13840*/  FFMA R206, R103, R45, R150 ;  /* 0x0000002d67ce7223 */ /* 0x000fe40000000096 */
[----:B------:R-:W-:Y:S01]  /*13850*/  IMMA.16832.S8.S8 R68, R64.ROW, R88.COL, RZ ;  /* 0x0000005840447237 */ /* 0x000fe20000405cff */
[----:B------:R-:W1:Y:S01]  /*13860*/  LDS R45, [R117+0x2480] ;  /* 0x00248000752d7984 */ /* 0x000e620000000800 */
        /* <DEDUP_REMOVED lines=21> */
[C---:B------:R-:W-:Y:S01]  /*139c0*/  FFMA R91, R79.reuse, R90, R78 ;  /* 0x0000005a4f5b7223 */ /* 0x040fe2000000004e */
[----:B------:R-:W-:Y:S01]  /*139d0*/  FFMA R90, R79, R73, R204 ;  /* 0x000000494f5a7223 */ /* 0x000fe200000000cc */
[----:B------:R-:W-:-:S02]  /*139e0*/  HADD2.F32 R102, -RZ, R83.H0_H0 ;  /* 0x20000053ff667230 */ /* 0x000fc40000004100 */
[C---:B------:R-:W-:Y:S01]  /*139f0*/  FMUL R72, R47.reuse, R72 ;  /* 0x000000482f487220 */ /* 0x040fe20000400000 */
[----:B------:R-:W-:Y:S01]  /*13a00*/  FMUL R74, R47, R74 ;  /* 0x0000004a2f4a7220 */ /* 0x000fe20000400000 */
[----:B------:R-:W-:Y:S01]  /*13a10*/  FMUL R73, R59, R120 ;  /* 0x000000783b497220 */ /* 0x000fe20000400000 */
[----:B------:R-:W-:Y:S01]  /*13a20*/  FFMA R88, R79, R75, R164 ;  /* 0x0000004b4f587223 */ /* 0x000fe200000000a4 */
[----:B------:R-:W-:Y:S01]  /*13a30*/  FFMA R224, R102, R72, R163 ;  /* 0x0000004866e07223 */ /* 0x000fe200000000a3 */
[C---:B------:R-:W-:Y:S01]  /*13a40*/  FFMA R223, R98.reuse, R74, R159 ;  /* 0x0000004a62df7223 */ /* 0x040fe2000000009f */
[----:B------:R-:W-:Y:S02]  /*13a50*/  FFMA R226, R98, R73, R226 ;  /* 0x0000004962e27223 */ /* 0x000fe400000000e2 */
[----:B------:R-:W2:Y:S01]  /*13a60*/  LDS.128 R72, [R116+0x2490] ;  /* 0x0024900074487984 */ /* 0x000ea20000000c00 */
[----:B------:R-:W-:Y:S01]  /*13a70*/  FFMA R101, R133, R101, R134 ;  /* 0x0000006585657223 */ /* 0x000fe20000000086 */
[----:B------:R-:W-:Y:S01]  /*13a80*/  FMUL R83, R63, R128 ;  /* 0x000000803f537220 */ /* 0x000fe20000400000 */
[----:B------:R-:W-:-:S02]  /*13a90*/  I2FP.F32.S32 R110, R68 ;  /* 0x00000044006e7245 */ /* 0x000fc40000201400 */
[----:B------:R-:W-:Y:S02]  /*13aa0*/  I2FP.F32.S32 R128, R70 ;  /* 0x0000004600807245 */ /* 0x000fe40000201400 */
[----:B------:R-:W-:Y:S02]  /*13ab0*/  I2FP.F32.S32 R134, R71 ;  /* 0x0000004700867245 */ /* 0x000fe40000201400 */
[----:B0-----:R-:W-:Y:S01]  /*13ac0*/  IMMA.16832.S8.S8 R68, R64.ROW, R76.COL, RZ ;  /* 0x0000004c40447237 */ /* 0x001fe20000405cff */
[----:B------:R-:W-:Y:S02]  /*13ad0*/  I2FP.F32.S32 R78, R54 ;  /* 0x00000036004e7245 */ /* 0x000fe40000201400 */
[----:B------:R-:W-:-:S05]  /*13ae0*/  I2FP.F32.S32 R106, R55 ;  /* 0x00000037006a7245 */ /* 0x000fca0000201400 */
[C---:B------:R-:W-:Y:S08]  /*13af0*/  IMMA.16832.S8.S8 R52, R92.reuse.ROW, R76.COL, RZ ;  /* 0x0000004c5c347237 */ /* 0x040ff00000405cff */
[-C--:B-1----:R-:W-:Y:S08]  /*13b00*/  IMMA.16832.S8.S8 R92, R92.ROW, R44.reuse.COL, RZ ;  /* 0x0000002c5c5c7237 */ /* 0x082ff00000405cff */
[----:B------:R-:W-:Y:S01]  /*13b10*/  IMMA.16832.S8.S8 R64, R64.ROW, R44.COL, RZ ;  /* 0x0000002c40407237 */ /* 0x000fe20000405cff */
[----:B------:R-:W-:-:S02]  /*13b20*/  I2FP.F32.S32 R44, R69 ;  /* 0x00000045002c7245 */ /* 0x000fc40000201400 */
[----:B------:R-:W-:Y:S02]  /*13b30*/  I2FP.F32.S32 R54, R54 ;  /* 0x0000003600367245 */ /* 0x000fe40000201400 */
[----:B------:R-:W-:Y:S01]  /*13b40*/  I2FP.F32.S32 R52, R52 ;  /* 0x0000003400347245 */ /* 0x000fe20000201400 */
[----:B------:R-:W-:Y:S01]  /*13b50*/  FMUL R159, R59, R44 ;  /* 0x0000002c3b9f7220 */ /* 0x000fe20000400000 */
[----:B------:R-:W-:Y:S01]  /*13b60*/  I2FP.F32.S32 R76, R53 ;  /* 0x00000035004c7245 */ /* 0x000fe20000201400 */
[----:B------:R-:W-:-:S03]  /*13b70*/  HADD2.F32 R82, -RZ, R99.H0_H0 ;  /* 0x20000063ff527230 */ /* 0x000fc60000004100 */
[----:B------:R-:W-:Y:S02]  /*13b80*/  I2FP.F32.S32 R92, R92 ;  /* 0x0000005c005c7245 */ /* 0x000fe40000201400 */
[----:B------:R-:W-:Y:S01]  /*13b90*/  I2FP.F32.S32 R44, R93 ;  /* 0x0000005d002c7245 */ /* 0x000fe20000201400 */
[----:B------:R-:W-:Y:S01]  /*13ba0*/  FMUL R45, R51, R54 ;  /* 0x00000036332d7220 */ /* 0x000fe20000400000 */
[C---:B------:R-:W-:Y:S01]  /*13bb0*/  FMUL R52, R47.reuse, R52 ;  /* 0x000000342f347220 */ /* 0x040fe20000400000 */
[C---:B------:R-:W-:Y:S01]  /*13bc0*/  FMUL R76, R47.reuse, R76 ;  /* 0x0000004c2f4c7220 */ /* 0x040fe20000400000 */
[C---:B------:R-:W-:Y:S01]  /*13bd0*/  FMUL R92, R47.reuse, R92 ;  /* 0x0000005c2f5c7220 */ /* 0x040fe20000400000 */
[----:B------:R-:W-:Y:S01]  /*13be0*/  FMUL R47, R47, R44 ;  /* 0x0000002c2f2f7220 */ /* 0x000fe20000400000 */
[----:B------:R-:W-:Y:S01]  /*13bf0*/  VIADD R138, R138, 0x8 ;  /* 0x000000088a8a7836 */ /* 0x000fe20000000000 */
[----:B------:R-:W-:Y:S01]  /*13c00*/  I2FP.F32.S32 R68, R68 ;  /* 0x0000004400447245 */ /* 0x000fe20000201400 */
[----:B------:R-:W-:Y:S01]  /*13c10*/  FFMA R202, R82, R45, R96 ;  /* 0x0000002d52ca7223 */ /* 0x000fe20000000060 */
[----:B------:R-:W-:-:S02]  /*13c20*/  I2FP.F32.S32 R70, R70 ;  /* 0x0000004600467245 */ /* 0x000fc40000201400 */
[----:B------:R-:W-:Y:S01]  /*13c30*/  I2FP.F32.S32 R44, R95 ;  /* 0x0000005f002c7245 */ /* 0x000fe20000201400 */
[----:B--2---:R-:W-:Y:S01]  /*13c40*/  HADD2.F32 R45, -RZ, R72.H0_H0 ;  /* 0x20000048ff2d7230 */ /* 0x004fe20000004100 */
[----:B------:R-:W-:Y:S01]  /*13c50*/  ISETP.GE.AND P0, PT, R138, R41, PT ;  /* 0x000000298a00720c */ /* 0x000fe20003f06270 */
[----:B------:R-:W-:Y:S01]  /*13c60*/  FMUL R78, R51, R78 ;  /* 0x0000004e334e7220 */ /* 0x000fe20000400000 */
[----:B------:R-:W-:Y:S01]  /*13c70*/  FMUL R225, R63, R134 ;  /* 0x000000863fe17220 */ /* 0x000fe20000400000 */
[----:B------:R-:W-:Y:S01]  /*13c80*/  FMUL R68, R59, R68 ;  /* 0x000000443b447220 */ /* 0x000fe20000400000 */
[----:B------:R-:W-:Y:S01]  /*13c90*/  FMUL R70, R63, R70 ;  /* 0x000000463f467220 */ /* 0x000fe20000400000 */
[----:B------:R-:W-:Y:S01]  /*13ca0*/  FMUL R54, R51, R44 ;  /* 0x0000002c33367220 */ /* 0x000fe20000400000 */
[----:B------:R-:W-:Y:S02]  /*13cb0*/  HADD2.F32 R44, -RZ, R73.H0_H0 ;  /* 0x20000049ff2c7230 */ /* 0x000fe40000004100 */
[----:B------:R-:W-:Y:S01]  /*13cc0*/  FMUL R57, R57, R148 ;  /* 0x0000009439397220 */ /* 0x000fe20000400000 */
[----:B------:R-:W-:Y:S01]  /*13cd0*/  FFMA R203, R82, R52, R203 ;  /* 0x0000003452cb7223 */ /* 0x000fe200000000cb */
[C---:B------:R-:W-:Y:S01]  /*13ce0*/  FFMA R81, R45.reuse, R81, R132 ;  /* 0x000000512d517223 */ /* 0x040fe20000000084 */
[C---:B------:R-:W-:Y:S01]  /*13cf0*/  FFMA R48, R45.reuse, R48, R131 ;  /* 0x000000302d307223 */ /* 0x040fe20000000083 */
[C---:B------:R-:W-:Y:S01]  /*13d00*/  FFMA R130, R45.reuse, R85, R130 ;  /* 0x000000552d827223 */ /* 0x040fe20000000082 */
[----:B------:R-:W-:Y:S01]  /*13d10*/  FFMA R60, R45, R60, R129 ;  /* 0x0000003c2d3c7223 */ /* 0x000fe20000000081 */
[----:B------:R-:W-:Y:S01]  /*13d20*/  I2FP.F32.S32 R52, R65 ;  /* 0x0000004100347245 */ /* 0x000fe20000201400 */
[----:B------:R-:W-:Y:S01]  /*13d30*/  FFMA R221, R102, R78, R161 ;  /* 0x0000004e66dd7223 */ /* 0x000fe200000000a1 */
[----:B------:R-:W-:Y:S01]  /*13d40*/  FFMA R225, R98, R225, R80 ;  /* 0x000000e162e17223 */ /* 0x000fe20000000050 */
[C---:B------:R-:W-:Y:S01]  /*13d50*/  FFMA R165, R82.reuse, R68, R165 ;  /* 0x0000004452a57223 */ /* 0x040fe200000000a5 */
[----:B------:R-:W-:Y:S01]  /*13d60*/  FFMA R163, R82, R70, R97 ;  /* 0x0000004652a37223 */ /* 0x000fe20000000061 */
[----:B------:R-:W-:Y:S01]  /*13d70*/  I2FP.F32.S32 R78, R55 ;  /* 0x00000037004e7245 */ /* 0x000fe20000201400 */
[----:B------:R-:W-:Y:S01]  /*13d80*/  HADD2.F32 R74, -RZ, R74.H0_H0 ;  /* 0x2000004aff4a7230 */ /* 0x000fe20000004100 */
        /* <DEDUP_REMOVED lines=8> */
[----:B------:R-:W-:Y:S01]  /*13e10*/  I2FP.F32.S32 R70, R67 ;  /* 0x0000004300467245 */ /* 0x000fe20000201400 */
[C---:B------:R-:W-:Y:S01]  /*13e20*/  FMUL R110, R59.reuse, R110 ;  /* 0x0000006e3b6e7220 */ /* 0x040fe20000400000 */
[----:B------:R-:W-:Y:S01]  /*13e30*/  FMUL R66, R59, R52 ;  /* 0x000000343b427220 */ /* 0x000fe20000400000 */
[----:B------:R-:W-:-:S02]  /*13e40*/  HADD2.F32 R107, -RZ, R107.H0_H0 ;  /* 0x2000006bff6b7230 */ /* 0x000fc40000004100 */
[----:B------:R-:W-:Y:S01]  /*13e50*/  FMUL R128, R63, R128 ;  /* 0x000000803f807220 */ /* 0x000fe20000400000 */
[C---:B------:R-:W-:Y:S01]  /*13e60*/  FMUL R106, R51.reuse, R106 ;  /* 0x0000006a336a7220 */ /* 0x040fe20000400000 */
[----:B------:R-:W-:Y:S02]  /*13e70*/  HADD2.F32 R52, -RZ, R111.H0_H0 ;  /* 0x2000006fff347230 */ /* 0x000fe40000004100 */
        /* <DEDUP_REMOVED lines=32> */
.L_x_725:
[----:B------:R-:W0:Y:S01]  /*14080*/  LDS.64 R2, [R0] ;  /* 0x0000000000027984 */ /* 0x000e220000000a00 */
[----:B------:R-:W-:Y:S01]  /*14090*/  SHF.L.U32 R126, R126, 0x4, RZ ;  /* 0x000000047e7e7819 */ /* 0x000fe200000006ff */
[----:B------:R-:W1:Y:S01]  /*140a0*/  LDCU.64 UR4, c[0x0][0x3a8] ;  /* 0x00007500ff0477ac */ /* 0x000e620008000a00 */
[----:B------:R-:W-:Y:S01]  /*140b0*/  IMAD R124, R124, 0x2800, RZ ;  /* 0x000028007c7c7824 */ /* 0x000fe200078e02ff */
[----:B------:R-:W-:Y:S01]  /*140c0*/  LDS.64 R10, [R0+0x40] ;  /* 0x00004000000a7984 */ /* 0x000fe20000000a00 */
[----:B------:R-:W-:-:S03]  /*140d0*/  LOP3.LUT R126, R126, 0x3fe0, RZ, 0xc0, !PT ;  /* 0x00003fe07e7e7812 */ /* 0x000fc600078ec0ff */
[----:B------:R-:W2:Y:S01]  /*140e0*/  LDS.64 R16, [R0+0x80] ;  /* 0x0000800000107984 */ /* 0x000ea20000000a00 */
[----:B------:R-:W-:-:S05]  /*140f0*/  LEA.HI R125, R125, R126, RZ, 0x1e ;  /* 0x0000007e7d7d7211 */ /* 0x000fca00078ff0ff */
[--C-:B0-----:R-:W-:Y:S02]  /*14100*/  IMAD R5, R2, 0x80, R125.reuse ;  /* 0x0000008002057824 */ /* 0x101fe400078e027d */
[----:B------:R-:W-:-:S03]  /*14110*/  IMAD R7, R3, 0x80, R125 ;  /* 0x0000008003077824 */ /* 0x000fc600078e027d */
[----:B------:R-:W-:Y:S01]  /*14120*/  IADD3 R4, P0, PT, R124, R5, RZ ;  /* 0x000000057c047210 */ /* 0x000fe20007f1e0ff */
[----:B--2---:R-:W-:-:S03]  /*14130*/  IMAD R17, R17, 0x80, R125 ;  /* 0x0000008011117824 */ /* 0x004fc600078e027d */
[C---:B------:R-:W-:Y:S02]  /*14140*/  LEA.HI.X.SX32 R9, R5.reuse, RZ, 0x1, P0 ;  /* 0x000000ff05097211 */ /* 0x040fe400000f0eff */
[C---:B-1----:R-:W-:Y:S02]  /*14150*/  LEA R2, P0, R4.reuse, UR4, 0x2 ;  /* 0x0000000404027c11 */ /* 0x042fe4000f8010ff */
[----:B------:R-:W-:Y:S02]  /*14160*/  IADD3 R5, PT, PT, R5, 0x10, RZ ;  /* 0x0000001005057810 */ /* 0x000fe40007ffe0ff */
[----:B------:R-:W-:Y:S01]  /*14170*/  LEA.HI.X R3, R4, UR5, R9, 0x2, P0 ;  /* 0x0000000504037c11 */ /* 0x000fe200080f1409 */
[----:B------:R-:W-:Y:S01]  /*14180*/  VIADD R9, R7, 0x10 ;  /* 0x0000001007097836 */ /* 0x000fe20000000000 */
[C---:B------:R-:W-:Y:S02]  /*14190*/  IADD3 R13, P1, PT, R124.reuse, R5, RZ ;  /* 0x000000057c0d7210 */ /* 0x040fe40007f3e0ff */
[----:B------:R-:W-:Y:S01]  /*141a0*/  IADD3 R15, P0, PT, R124, R7, RZ ;  /* 0x000000077c0f7210 */ /* 0x000fe20007f1e0ff */
[----:B------:R-:W-:Y:S01]  /*141b0*/  STG.E desc[UR6][R2.64], R212 ;  /* 0x000000d402007986 */ /* 0x000fe2000c101906 */
[----:B------:R-:W-:-:S02]  /*141c0*/  LEA.HI.X.SX32 R14, R5, RZ, 0x1, P1 ;  /* 0x000000ff050e7211 */ /* 0x000fc400008f0eff */
[----:B------:R-:W-:Y:S02]  /*141d0*/  IADD3 R12, P2, PT, R124, R9, RZ ;  /* 0x000000097c0c7210 */ /* 0x000fe40007f5e0ff */
[----:B------:R-:W-:Y:S02]  /*141e0*/  LEA R6, P1, R13, UR4, 0x2 ;  /* 0x000000040d067c11 */ /* 0x000fe4000f8210ff */
[----:B------:R-:W-:Y:S02]  /*141f0*/  LEA.HI.X.SX32 R18, R7, RZ, 0x1, P0 ;  /* 0x000000ff07127211 */ /* 0x000fe400000f0eff */
[----:B------:R-:W-:Y:S02]  /*14200*/  LEA R4, P0, R15, UR4, 0x2 ;  /* 0x000000040f047c11 */ /* 0x000fe4000f8010ff */
[----:B------:R-:W-:Y:S02]  /*14210*/  LEA.HI.X.SX32 R9, R9, RZ, 0x1, P2 ;  /* 0x000000ff09097211 */ /* 0x000fe400010f0eff */
[----:B------:R-:W-:Y:S01]  /*14220*/  LEA.HI.X R7, R13, UR5, R14, 0x2, P1 ;  /* 0x000000050d077c11 */ /* 0x000fe200088f140e */
[----:B------:R-:W-:Y:S01]  /*14230*/  IMAD R13, R10, 0x80, R125 ;  /* 0x000000800a0d7824 */ /* 0x000fe200078e027d */
[----:B------:R-:W-:-:S02]  /*14240*/  LEA R8, P2, R12, UR4, 0x2 ;  /* 0x000000040c087c11 */ /* 0x000fc4000f8410ff */
[----:B------:R-:W-:Y:S02]  /*14250*/  LEA.HI.X R5, R15, UR5, R18, 0x2, P0 ;  /* 0x000000050f057c11 */ /* 0x000fe400080f1412 */
[----:B------:R-:W-:Y:S01]  /*14260*/  LEA.HI.X R9, R12, UR5, R9, 0x2, P2 ;  /* 0x000000050c097c11 */ /* 0x000fe200090f1409 */
[----:B------:R-:W0:Y:S01]  /*14270*/  LDS.64 R18, [R0+0x100] ;  /* 0x0001000000127984 */ /* 0x000e220000000a00 */
[----:B------:R-:W-:Y:S02]  /*14280*/  LEA R15, R11, R125, 0x7 ;  /* 0x0000007d0b0f7211 */ /* 0x000fe400078e38ff */
[C---:B------:R-:W-:Y:S01]  /*14290*/  IADD3 R12, P0, PT, R124.reuse, R13, RZ ;  /* 0x0000000d7c0c7210 */ /* 0x040fe20007f1e0ff */
[----:B------:R-:W-:Y:S01]  /*142a0*/  STG.E desc[UR6][R4.64], R208 ;  /* 0x000000d004007986 */ /* 0x000fe2000c101906 */
[----:B------:R-:W-:Y:S02]  /*142b0*/  IADD3 R14, P1, PT, R124, R15, RZ ;  /* 0x0000000f7c0e7210 */ /* 0x000fe40007f3e0ff */
[C---:B------:R-:W-:Y:S01]  /*142c0*/  LEA.HI.X.SX32 R11, R13.reuse, RZ, 0x1, P0 ;  /* 0x000000ff0d0b7211 */ /* 0x040fe200000f0eff */
[----:B------:R1:W-:Y:S01]  /*142d0*/  STG.E desc[UR6][R2.64+0x20], R211 ;  /* 0x000020d302007986 */ /* 0x0003e2000c101906 */
[----:B------:R-:W-:Y:S01]  /*142e0*/  LEA R10, P0, R12, UR4, 0x2 ;  /* 0x000000040c0a7c11 */ /* 0x000fe2000f8010ff */
[----:B------:R-:W-:-:S02]  /*142f0*/  VIADD R13, R13, 0x10 ;  /* 0x000000100d0d7836 */ /* 0x000fc40000000000 */
[----:B------:R2:W-:Y:S01]  /*14300*/  STG.E desc[UR6][R4.64+0x20], R207 ;  /* 0x000020cf04007986 */ /* 0x0005e2000c101906 */
[----:B------:R-:W-:-:S03]  /*14310*/  LEA.HI.X R11, R12, UR5, R11, 0x2, P0 ;  /* 0x000000050c0b7c11 */ /* 0x000fc600080f140b */
[----:B------:R-:W-:Y:S01]  /*14320*/  STG.E desc[UR6][R6.64], R84 ;  /* 0x0000005406007986 */ /* 0x000fe2000c101906 */
[----:B-1----:R-:W-:-:S03]  /*14330*/  VIADD R3, R15, 0x10 ;  /* 0x000000100f037836 */ /* 0x002fc60000000000 */
[----:B------:R-:W-:Y:S01]  /*14340*/  STG.E desc[UR6][R8.64], R206 ;  /* 0x000000ce08007986 */ /* 0x000fe2000c101906 */
[----:B------:R-:W-:Y:S02]  /*14350*/  LEA.HI.X.SX32 R15, R15, RZ, 0x1, P1 ;  /* 0x000000ff0f0f7211 */ /* 0x000fe400008f0eff */
[----:B------:R-:W-:Y:S01]  /*14360*/  LEA R2, P0, R14, UR4, 0x2 ;  /* 0x000000040e027c11 */ /* 0x000fe2000f8010ff */
[----:B------:R1:W-:Y:S01]  /*14370*/  STG.E desc[UR6][R6.64+0x20], R101 ;  /* 0x0000206506007986 */ /* 0x0003e2000c101906 */
[----:B--2---:R-:W-:-:S03]  /*14380*/  IADD3 R5, P2, PT, R124, R13, RZ ;  /* 0x0000000d7c057210 */ /* 0x004fc60007f5e0ff */
[----:B------:R2:W-:Y:S01]  /*14390*/  STG.E desc[UR6][R8.64+0x20], R100 ;  /* 0x0000206408007986 */ /* 0x0005e2000c101906 */
[----:B------:R-:W-:Y:S02]  /*143a0*/  LEA.HI.X.SX32 R12, R13, RZ, 0x1, P2 ;  /* 0x000000ff0d0c7211 */ /* 0x000fe400010f0eff */
[----:B------:R-:W-:Y:S01]  /*143b0*/  LEA R13, R16, R125, 0x7 ;  /* 0x0000007d100d7211 */ /* 0x000fe200078e38ff */
[----:B------:R-:W-:Y:S01]  /*143c0*/  STG.E desc[UR6][R10.64], R210 ;  /* 0x000000d20a007986 */ /* 0x000fe2000c101906 */
[C---:B------:R-:W-:Y:S02]  /*143d0*/  LEA R4, P1, R5.reuse, UR4, 0x2 ;  /* 0x0000000405047c11 */ /* 0x040fe4000f8210ff */
[----:B-1----:R-:W-:Y:S02]  /*143e0*/  IADD3 R7, P3, PT, R124, R3, RZ ;  /* 0x000000037c077210 */ /* 0x002fe40007f7e0ff */
[----:B------:R-:W-:Y:S02]  /*143f0*/  LEA.HI.X R5, R5, UR5, R12, 0x2, P1 ;  /* 0x0000000505057c11 */ /* 0x000fe400088f140c */
[----:B--2---:R-:W-:-:S02]  /*14400*/  LEA.HI.X.SX32 R8, R3, RZ, 0x1, P3 ;  /* 0x000000ff03087211 */ /* 0x004fc400018f0eff */
[----:B------:R-:W-:Y:S02]  /*14410*/  LEA.HI.X R3, R14, UR5, R15, 0x2, P0 ;  /* 0x000000050e037c11 */ /* 0x000fe400080f140f */
[----:B------:R-:W1:Y:S01]  /*14420*/  LDS.64 R14, [R0+0xc0] ;  /* 0x0000c000000e7984 */ /* 0x000e620000000a00 */
[----:B------:R-:W-:Y:S02]  /*14430*/  IADD3 R9, P0, PT, R124, R13, RZ ;  /* 0x0000000d7c097210 */ /* 0x000fe40007f1e0ff */
[----:B------:R-:W-:Y:S01]  /*14440*/  LEA R6, P2, R7, UR4, 0x2 ;  /* 0x0000000407067c11 */ /* 0x000fe2000f8410ff */
[----:B------:R-:W-:Y:S01]  /*14450*/  STG.E desc[UR6][R2.64], R91 ;  /* 0x0000005b02007986 */ /* 0x000fe2000c101906 */
[C---:B------:R-:W-:Y:S01]  /*14460*/  LEA.HI.X.SX32 R12, R13.reuse, RZ, 0x1, P0 ;  /* 0x000000ff0d0c7211 */ /* 0x040fe200000f0eff */
[----:B------:R-:W-:Y:S01]  /*14470*/  VIADD R13, R13, 0x10 ;  /* 0x000000100d0d7836 */ /* 0x000fe20000000000 */
[----:B------:R-:W-:Y:S01]  /*14480*/  LEA.HI.X R7, R7, UR5, R8, 0x2, P2 ;  /* 0x0000000507077c11 */ /* 0x000fe200090f1408 */
[----:B------:R2:W-:Y:S01]  /*14490*/  STG.E desc[UR6][R10.64+0x20], R209 ;  /* 0x000020d10a007986 */ /* 0x0005e2000c101906 */
[----:B------:R-:W-:-:S02]  /*144a0*/  LEA R8, P0, R9, UR4, 0x2 ;  /* 0x0000000409087c11 */ /* 0x000fc4000f8010ff */
[C---:B------:R-:W-:Y:S01]  /*144b0*/  IADD3 R16, P1, PT, R124.reuse, R13, RZ ;  /* 0x0000000d7c107210 */ /* 0x040fe20007f3e0ff */
[----:B------:R3:W-:Y:S01]  /*144c0*/  STG.E desc[UR6][R2.64+0x20], R90 ;  /* 0x0000205a02007986 */ /* 0x0007e2000c101906 */
[----:B------:R-:W-:Y:S02]  /*144d0*/  LEA.HI.X R9, R9, UR5, R12, 0x2, P0 ;  /* 0x0000000509097c11 */ /* 0x000fe400080f140c */
[----:B------:R-:W-:Y:S01]  /*144e0*/  LEA.HI.X.SX32 R13, R13, RZ, 0x1, P1 ;  /* 0x000000ff0d0d7211 */ /* 0x000fe200008f0eff */
[----:B------:R-:W-:Y:S01]  /*144f0*/  STG.E desc[UR6][R4.64], R89 ;  /* 0x0000005904007986 */ /* 0x000fe2000c101906 */
[----:B------:R-:W-:Y:S02]  /*14500*/  IADD3 R20, P0, PT, R124, R17, RZ ;  /* 0x000000117c147210 */ /* 0x000fe40007f1e0ff */
[----:B0-----:R-:W-:Y:S01]  /*14510*/  LEA R19, R19, R125, 0x7 ;  /* 0x0000007d13137211 */ /* 0x001fe200078e38ff */
[----:B------:R-:W-:Y:S01]  /*14520*/  STG.E desc[UR6][R6.64], R88 ;  /* 0x0000005806007986 */ /* 0x000fe2000c101906 */
[----:B--2---:R-:W-:-:S02]  /*14530*/  IADD3 R11, PT, PT, R17, 0x10, RZ ;  /* 0x00000010110b7810 */ /* 0x004fc40007ffe0ff */
[----:B------:R-:W-:Y:S01]  /*14540*/  LEA.HI.X.SX32 R17, R17, RZ, 0x1, P0 ;  /* 0x000000ff11117211 */ /* 0x000fe200000f0eff */
[----:B------:R0:W-:Y:S01]  /*14550*/  STG.E desc[UR6][R4.64+0x20], R87 ;  /* 0x0000205704007986 */ /* 0x0001e2000c101906 */
[----:B---3--:R-:W-:Y:S02]  /*14560*/  LEA R2, P0, R20, UR4, 0x2 ;  /* 0x0000000414027c11 */ /* 0x008fe4000f8010ff */
[----:B------:R-:W-:Y:S01]  /*14570*/  IADD3 R12, P2, PT, R124, R11, RZ ;  /* 0x0000000b7c0c7210 */ /* 0x000fe20007f5e0ff */
[----:B------:R2:W-:Y:S01]  /*14580*/  STG.E desc[UR6][R6.64+0x20], R86 ;  /* 0x0000205606007986 */ /* 0x0005e2000c101906 */
[----:B------:R-:W-:Y:S02]  /*14590*/  LEA.HI.X R3, R20, UR5, R17, 0x2, P0 ;  /* 0x0000000514037c11 */ /* 0x000fe400080f1411 */
[----:B------:R-:W-:Y:S01]  /*145a0*/  LEA.HI.X.SX32 R11, R11, RZ, 0x1, P2 ;  /* 0x000000ff0b0b7211 */ /* 0x000fe200010f0eff */
[----:B------:R-:W-:Y:S01]  /*145b0*/  STG.E desc[UR6][R8.64], R224 ;  /* 0x000000e008007986 */ /* 0x000fe2000c101906 */
[----:B------:R-:W-:-:S02]  /*145c0*/  LEA R10, P2, R12, UR4, 0x2 ;  /* 0x000000040c0a7c11 */ /* 0x000fc4000f8410ff */
[----:B0-----:R-:W-:Y:S01]  /*145d0*/  LEA R4, P1, R16, UR4, 0x2 ;  /* 0x0000000410047c11 */ /* 0x001fe2000f8210ff */
[----:B------:R-:W-:Y:S01]  /*145e0*/  STG.E desc[UR6][R2.64], R223 ;  /* 0x000000df02007986 */ /* 0x000fe2000c101906 */
[----:B------:R-:W-:Y:S02]  /*145f0*/  LEA.HI.X R11, R12, UR5, R11, 0x2, P2 ;  /* 0x000000050c0b7c11 */ /* 0x000fe400090f140b */
[----:B------:R-:W-:Y:S01]  /*14600*/  LEA.HI.X R5, R16, UR5, R13, 0x2, P1 ;  /* 0x0000000510057c11 */ /* 0x000fe200088f140d */
[--C-:B-1----:R-:W-:Y:S01]  /*14610*/  IMAD R13, R14, 0x80, R125.reuse ;  /* 0x000000800e0d7824 */ /* 0x102fe200078e027d */
[----:B------:R0:W-:Y:S01]  /*14620*/  STG.E desc[UR6][R8.64+0x20], R221 ;  /* 0x000020dd08007986 */ /* 0x0001e2000c101906 */
[----:B------:R-:W-:-:S03]  /*14630*/  IMAD R15, R15, 0x80, R125 ;  /* 0x000000800f0f7824 */ /* 0x000fc600078e027d */
[C---:B------:R-:W-:Y:S01]  /*14640*/  IADD3 R0, P0, PT, R124.reuse, R13, RZ ;  /* 0x0000000d7c007210 */ /* 0x040fe20007f1e0ff */
[----:B------:R1:W-:Y:S01]  /*14650*/  STG.E desc[UR6][R2.64+0x20], R143 ;  /* 0x0000208f02007986 */ /* 0x0003e2000c101906 */
[----:B------:R-:W-:Y:S02]  /*14660*/  IADD3 R14, P1, PT, R124, R15, RZ ;  /* 0x0000000f7c0e7210 */ /* 0x000fe40007f3e0ff */
[C---:B--2---:R-:W-:Y:S01]  /*14670*/  LEA.HI.X.SX32 R7, R13.reuse, RZ, 0x1, P0 ;  /* 0x000000ff0d077211 */ /* 0x044fe200000f0eff */
[----:B------:R-:W-:Y:S01]  /*14680*/  STG.E desc[UR6][R4.64], R103 ;  /* 0x0000006704007986 */ /* 0x000fe2000c101906 */
[----:B------:R-:W-:Y:S02]  /*14690*/  IADD3 R13, PT, PT, R13, 0x10, RZ ;  /* 0x000000100d0d7810 */ /* 0x000fe40007ffe0ff */
[----:B------:R-:W-:Y:S01]  /*146a0*/  LEA R6, P0, R0, UR4, 0x2 ;  /* 0x0000000400067c11 */ /* 0x000fe2000f8010ff */
[C---:B0-----:R-:W-:Y:S01]  /*146b0*/  VIADD R9, R15.reuse, 0x10 ;  /* 0x000000100f097836 */ /* 0x041fe20000000000 */
[----:B------:R-:W-:Y:S01]  /*146c0*/  IADD3 R12, P2, PT, R124, R13, RZ ;  /* 0x0000000d7c0c7210 */ /* 0x000fe20007f5e0ff */
[----:B------:R-:W-:Y:S01]  /*146d0*/  STG.E desc[UR6][R10.64], R226 ;  /* 0x000000e20a007986 */ /* 0x000fe2000c101906 */
[----:B------:R-:W-:-:S02]  /*146e0*/  LEA.HI.X.SX32 R15, R15, RZ, 0x1, P1 ;  /* 0x000000ff0f0f7211 */ /* 0x000fc400008f0eff */
[----:B------:R-:W-:Y:S01]  /*146f0*/  LEA.HI.X R7, R0, UR5, R7, 0x2, P0 ;  /* 0x0000000500077c11 */ /* 0x000fe200080f1407 */
[----:B------:R0:W-:Y:S01]  /*14700*/  STG.E desc[UR6][R4.64+0x20], R102 ;  /* 0x0000206604007986 */ /* 0x0001e2000c101906 */
[----:B------:R-:W-:Y:S02]  /*14710*/  LEA.HI.X.SX32 R13, R13, RZ, 0x1, P2 ;  /* 0x000000ff0d0d7211 */ /* 0x000fe400010f0eff */
[----:B------:R-:W-:Y:S01]  /*14720*/  IADD3 R0, P3, PT, R124, R9, RZ ;  /* 0x000000097c007210 */ /* 0x000fe20007f7e0ff */
[----:B------:R2:W-:Y:S01]  /*14730*/  STG.E desc[UR6][R10.64+0x20], R225 ;  /* 0x000020e10a007986 */ /* 0x0005e2000c101906 */
[----:B-1----:R-:W-:Y:S02]  /*14740*/  LEA R2, P0, R14, UR4, 0x2 ;  /* 0x000000040e027c11 */ /* 0x002fe4000f8010ff */
[----:B------:R-:W-:Y:S01]  /*14750*/  LEA.HI.X.SX32 R9, R9, RZ, 0x1, P3 ;  /* 0x000000ff09097211 */ /* 0x000fe200018f0eff */
[----:B------:R-:W-:Y:S01]  /*14760*/  STG.E desc[UR6][R6.64], R203 ;  /* 0x000000cb06007986 */ /* 0x000fe2000c101906 */
[----:B------:R-:W-:-:S02]  /*14770*/  LEA R8, P2, R0, UR4, 0x2 ;  /* 0x0000000400087c11 */ /* 0x000fc4000f8410ff */
[----:B------:R-:W-:Y:S01]  /*14780*/  LEA.HI.X R3, R14, UR5, R15, 0x2, P0 ;  /* 0x000000050e037c11 */ /* 0x000fe200080f140f */
[----:B------:R-:W-:Y:S01]  /*14790*/  VIADD R15, R19, 0x10 ;  /* 0x00000010130f7836 */ /* 0x000fe20000000000 */
[----:B0-----:R-:W-:Y:S02]  /*147a0*/  LEA R4, P1, R12, UR4, 0x2 ;  /* 0x000000040c047c11 */ /* 0x001fe4000f8210ff */
[----:B------:R-:W-:Y:S01]  /*147b0*/  LEA.HI.X R9, R0, UR5, R9, 0x2, P2 ;  /* 0x0000000500097c11 */ /* 0x000fe200090f1409 */
[----:B------:R-:W-:Y:S01]  /*147c0*/  STG.E desc[UR6][R2.64], R155 ;  /* 0x0000009b02007986 */ /* 0x000fe2000c101906 */
[----:B------:R-:W-:Y:S01]  /*147d0*/  LEA.HI.X R5, R12, UR5, R13, 0x2, P1 ;  /* 0x000000050c057c11 */ /* 0x000fe200088f140d */
[----:B------:R-:W-:Y:S02]  /*147e0*/  IMAD R13, R18, 0x80, R125 ;  /* 0x00000080120d7824 */ /* 0x000fe400078e027d */
[----:B------:R0:W-:Y:S03]  /*147f0*/  STG.E desc[UR6][R6.64+0x20], R202 ;  /* 0x000020ca06007986 */ /* 0x0001e6000c101906 */
[----:B------:R-:W-:Y:S01]  /*14800*/  IADD3 R0, P0, PT, R124, R13, RZ ;  /* 0x0000000d7c007210 */ /* 0x000fe20007f1e0ff */
[----:B------:R1:W-:Y:S03]  /*14810*/  STG.E desc[UR6][R2.64+0x20], R161 ;  /* 0x000020a102007986 */ /* 0x0003e6000c101906 */
[C---:B--2---:R-:W-:Y:S01]  /*14820*/  LEA.HI.X.SX32 R11, R13.reuse, RZ, 0x1, P0 ;  /* 0x000000ff0d0b7211 */ /* 0x044fe200000f0eff */
[----:B------:R-:W-:Y:S01]  /*14830*/  VIADD R13, R13, 0x10 ;  /* 0x000000100d0d7836 */ /* 0x000fe20000000000 */
[----:B------:R-:W-:Y:S01]  /*14840*/  LEA R10, P0, R0, UR4, 0x2 ;  /* 0x00000004000a7c11 */ /* 0x000fe2000f8010ff */
[----:B------:R-:W-:Y:S01]  /*14850*/  STG.E desc[UR6][R4.64], R165 ;  /* 0x000000a504007986 */ /* 0x000fe2000c101906 */
[----:B0-----:R-:W-:-:S02]  /*14860*/  IADD3 R7, P1, PT, R124, R19, RZ ;  /* 0x000000137c077210 */ /* 0x001fc40007f3e0ff */
[----:B------:R-:W-:Y:S01]  /*14870*/  LEA.HI.X R11, R0, UR5, R11, 0x2, P0 ;  /* 0x00000005000b7c11 */ /* 0x000fe200080f140b */
[----:B------:R-:W-:Y:S01]  /*14880*/  STG.E desc[UR6][R8.64], R159 ;  /* 0x0000009f08007986 */ /* 0x000fe2000c101906 */
[C---:B------:R-:W-:Y:S02]  /*14890*/  IADD3 R0, P2, PT, R124.reuse, R13, RZ ;  /* 0x0000000d7c007210 */ /* 0x040fe40007f5e0ff */
[----:B------:R-:W-:Y:S01]  /*148a0*/  IADD3 R124, P3, PT, R124, R15, RZ ;  /* 0x0000000f7c7c7210 */ /* 0x000fe20007f7e0ff */
[----:B------:R0:W-:Y:S01]  /*148b0*/  STG.E desc[UR6][R4.64+0x20], R163 ;  /* 0x000020a304007986 */ /* 0x0001e2000c101906 */
[----:B------:R-:W-:Y:S02]  /*148c0*/  LEA.HI.X.SX32 R12, R19, RZ, 0x1, P1 ;  /* 0x000000ff130c7211 */ /* 0x000fe400008f0eff */
[----:B-1----:R-:W-:Y:S01]  /*148d0*/  LEA R2, P0, R7, UR4, 0x2 ;  /* 0x0000000407027c11 */ /* 0x002fe2000f8010ff */
[----:B------:R-:W-:Y:S01]  /*148e0*/  STG.E desc[UR6][R8.64+0x20], R157 ;  /* 0x0000209d08007986 */ /* 0x000fe2000c101906 */
[----:B------:R-:W-:-:S02]  /*148f0*/  LEA.HI.X.SX32 R13, R13, RZ, 0x1, P2 ;  /* 0x000000ff0d0d7211 */ /* 0x000fc400010f0eff */
[----:B------:R-:W-:Y:S01]  /*14900*/  LEA.HI.X.SX32 R15, R15, RZ, 0x1, P3 ;  /* 0x000000ff0f0f7211 */ /* 0x000fe200018f0eff */
[----:B------:R-:W-:Y:S01]  /*14910*/  STG.E desc[UR6][R10.64], R153 ;  /* 0x000000990a007986 */ /* 0x000fe2000c101906 */
[----:B------:R-:W-:Y:S02]  /*14920*/  LEA R6, P2, R124, UR4, 0x2 ;  /* 0x000000047c067c11 */ /* 0x000fe4000f8410ff */
[----:B------:R-:W-:Y:S02]  /*14930*/  LEA.HI.X R3, R7, UR5, R12, 0x2, P0 ;  /* 0x0000000507037c11 */ /* 0x000fe400080f140c */
[----:B0-----:R-:W-:Y:S02]  /*14940*/  LEA R4, P1, R0, UR4, 0x2 ;  /* 0x0000000400047c11 */ /* 0x001fe4000f8210ff */
[----:B------:R-:W-:Y:S01]  /*14950*/  LEA.HI.X R7, R124, UR5, R15, 0x2, P2 ;  /* 0x000000057c077c11 */ /* 0x000fe200090f140f */
[----:B------:R-:W-:Y:S01]  /*14960*/  STG.E desc[UR6][R2.64], R132 ;  /* 0x0000008402007986 */ /* 0x000fe2000c101906 */
[----:B------:R-:W-:-:S03]  /*14970*/  LEA.HI.X R5, R0, UR5, R13, 0x2, P1 ;  /* 0x0000000500057c11 */ /* 0x000fc600088f140d */
[----:B------:R-:W-:Y:S04]  /*14980*/  STG.E desc[UR6][R10.64+0x20], R151 ;  /* 0x000020970a007986 */ /* 0x000fe8000c101906 */
[----:B------:R-:W-:Y:S04]  /*14990*/  STG.E desc[UR6][R2.64+0x20], R131 ;  /* 0x0000208302007986 */ /* 0x000fe8000c101906 */
[----:B------:R-:W-:Y:S04]  /*149a0*/  STG.E desc[UR6][R4.64], R149 ;  /* 0x0000009504007986 */ /* 0x000fe8000c101906 */
[----:B------:R-:W-:Y:S04]  /*149b0*/  STG.E desc[UR6][R6.64], R130 ;  /* 0x0000008206007986 */ /* 0x000fe8000c101906 */
[----:B------:R-:W-:Y:S04]  /*149c0*/  STG.E desc[UR6][R4.64+0x20], R147 ;  /* 0x0000209304007986 */ /* 0x000fe8000c101906 */
[----:B------:R-:W-:Y:S01]  /*149d0*/  STG.E desc[UR6][R6.64+0x20], R129 ;  /* 0x0000208106007986 */ /* 0x000fe2000c101906 */
[----:B------:R-:W-:Y:S05]  /*149e0*/  EXIT ;  /* 0x000000000000794d */ /* 0x000fea0003800000 */
        .weak           $__internal_16_$__cuda_sm20_div_s64
        .type           $__internal_16_$__cuda_sm20_div_s64,@function
        .size           $__internal_16_$__cuda_sm20_div_s64,($__internal_17_$__cuda_sm20_rem_s64 - $__internal_16_$__cuda_sm20_div_s64)
$__internal_16_$__cuda_sm20_div_s64:
        /* <DEDUP_REMOVED lines=20> */
[----:B------:R-:W-:-:S04]  /*14b30*/  IMAD.HI.U32 R50, P1, R49, R53, R50 ;  /* 0x0000003531327227 */ /* 0x000fc80007820032 */
[----:B------:R-:W-:Y:S01]  /*14b40*/  IMAD.X R40, R59, 0x1, R49, P0 ;  /* 0x000000013b287824 */ /* 0x000fe200000e0631 */
        /* <DEDUP_REMOVED lines=9> */
[----:B------:R-:W-:-:S04]  /*14be0*/  IMAD.X R40, RZ, RZ, ~R40, P0 ;  /* 0x000000ffff287224 */ /* 0x000fc800000e0e28 */
[----:B------:R-:W-:-:S04]  /*14bf0*/  IMAD.WIDE.U32 R50, P0, R51, R40, R50 ;  /* 0x0000002833327225 */ /* 0x000fc80007800032 */
[C---:B------:R-:W-:Y:S02]  /*14c00*/  IMAD R48, R53.reuse, R40, RZ ;  /* 0x0000002835307224 */ /* 0x040fe400078e02ff */
[----:B------:R-:W-:Y:S01]  /*14c10*/  IMAD.HI.U32 R51, P1, R53, R49, R50 ;  /* 0x0000003135337227 */ /* 0x000fe20007820032 */
[----:B------:R-:W-:-:S03]  /*14c20*/  IADD3.X R50, PT, PT, RZ, ~R55, RZ, P4, !PT ;  /* 0x80000037ff327210 */ /* 0x000fc600027fe4ff */
[----:B------:R-:W-:Y:S01]  /*14c30*/  IMAD.HI.U32 R40, R53, R40, RZ ;  /* 0x0000002835287227 */ /* 0x000fe200078e00ff */
[----:B------:R-:W-:Y:S02]  /*14c40*/  IADD3 R51, P2, PT, R48, R51, RZ ;  /* 0x0000003330337210 */ /* 0x000fe40007f5e0ff */
[----:B------:R-:W-:Y:S01]  /*14c50*/  SEL R50, R50, R55, !P3 ;  /* 0x0000003732327207 */ /* 0x000fe20005800000 */
[----:B------:R-:W-:Y:S02]  /*14c60*/  IMAD.X R53, R40, 0x1, R53, P0 ;  /* 0x0000000128357824 */ /* 0x000fe400000e0635 */
[----:B------:R-:W-:-:S03]  /*14c70*/  IMAD.HI.U32 R48, R51, R61, RZ ;  /* 0x0000003d33307227 */ /* 0x000fc600078e00ff */
[----:B------:R-:W-:Y:S01]  /*14c80*/  IADD3.X R53, PT, PT, RZ, RZ, R53, P2, P1 ;  /* 0x000000ffff357210 */ /* 0x000fe200017e2435 */
[----:B------:R-:W-:Y:S02]  /*14c90*/  IMAD.MOV.U32 R49, RZ, RZ, RZ ;  /* 0x000000ffff317224 */ /* 0x000fe400078e00ff */
[----:B------:R-:W-:-:S04]  /*14ca0*/  IMAD.WIDE.U32 R48, R51, R50, R48 ;  /* 0x0000003233307225 */ /* 0x000fc800078e0030 */
[C---:B------:R-:W-:Y:S02]  /*14cb0*/  IMAD R51, R53.reuse, R50, RZ ;  /* 0x0000003235337224 */ /* 0x040fe400078e02ff */
[----:B------:R-:W-:-:S04]  /*14cc0*/  IMAD.HI.U32 R48, P0, R53, R61, R48 ;  /* 0x0000003d35307227 */ /* 0x000fc80007800030 */
[----:B------:R-:W-:Y:S01]  /*14cd0*/  IMAD.HI.U32 R40, R53, R50, RZ ;  /* 0x0000003235287227 */ /* 0x000fe200078e00ff */
[----:B------:R-:W-:-:S04]  /*14ce0*/  IADD3 R51, P1, PT, R51, R48, RZ ;  /* 0x0000003033337210 */ /* 0x000fc80007f3e0ff */
[----:B------:R-:W-:Y:S01]  /*14cf0*/  IADD3.X R40, PT, PT, R40, RZ, RZ, P0, !PT ;  /* 0x000000ff28287210 */ /* 0x000fe200007fe4ff */
[----:B------:R-:W-:-:S04]  /*14d00*/  IMAD.WIDE.U32 R48, R51, R44, RZ ;  /* 0x0000002c33307225 */ /* 0x000fc800078e00ff */
[----:B------:R-:W-:Y:S01]  /*14d10*/  IMAD.X R53, RZ, RZ, R40, P1 ;  /* 0x000000ffff357224 */ /* 0x000fe200008e0628 */
[----:B------:R-:W-:Y:S01]  /*14d20*/  IADD3 R61, P1, PT, -R48, R61, RZ ;  /* 0x0000003d303d7210 */ /* 0x000fe20007f3e1ff */
[----:B------:R-:W-:-:S03]  /*14d30*/  IMAD R40, R51, R45, R49 ;  /* 0x0000002d33287224 */ /* 0x000fc600078e0231 */
[-C--:B------:R-:W-:Y:S01]  /*14d40*/  ISETP.GE.U32.AND P0, PT, R61, R44.reuse, PT ;  /* 0x0000002c3d00720c */ /* 0x080fe20003f06070 */
[----:B------:R-:W-:-:S04]  /*14d50*/  IMAD R40, R53, R44, R40 ;  /* 0x0000002c35287224 */ /* 0x000fc800078e0228 */
[----:B------:R-:W-:Y:S01]  /*14d60*/  IMAD.X R63, R50, 0x1, ~R40, P1 ;  /* 0x00000001323f7824 */ /* 0x000fe200008e0e28 */
[----:B------:R-:W-:Y:S02]  /*14d70*/  IADD3 R40, P2, PT, R51, 0x1, RZ ;  /* 0x0000000133287810 */ /* 0x000fe40007f5e0ff */
[----:B------:R-:W-:Y:S02]  /*14d80*/  IADD3 R49, P1, PT, R61, -R44, RZ ;  /* 0x8000002c3d317210 */ /* 0x000fe40007f3e0ff */
[CC--:B------:R-:W-:Y:S01]  /*14d90*/  ISETP.GE.U32.AND.EX P0, PT, R63.reuse, R45.reuse, PT, P0 ;  /* 0x0000002d3f00720c */ /* 0x0c0fe20003f06100 */
[----:B------:R-:W-:Y:S01]  /*14da0*/  IMAD.X R48, RZ, RZ, R53, P2 ;  /* 0x000000ffff307224 */ /* 0x000fe200010e0635 */
        /* <DEDUP_REMOVED lines=12> */
[----:B------:R-:W-:Y:S01]  /*14e70*/  SEL R49, R49, R44, P0 ;  /* 0x0000002c31317207 */ /* 0x000fe20000000000 */
[----:B------:R-:W-:Y:S01]  /*14e80*/  IMAD.MOV.U32 R44, RZ, RZ, R57 ;  /* 0x000000ffff2c7224 */ /* 0x000fe200078e0039 */
[-C--:B------:R-:W-:Y:S02]  /*14e90*/  IADD3 R45, P2, PT, RZ, -R48.reuse, RZ ;  /* 0x80000030ff2d7210 */ /* 0x080fe40007f5e0ff */
[----:B------:R-:W-:Y:S02]  /*14ea0*/  ISETP.NE.U32.AND P0, PT, R56, RZ, PT ;  /* 0x000000ff3800720c */ /* 0x000fe40003f05070 */
[----:B------:R-:W-:Y:S02]  /*14eb0*/  IADD3.X R40, PT, PT, RZ, ~R49, RZ, P2, !PT ;  /* 0x80000031ff287210 */ /* 0x000fe400017fe4ff */
[----:B------:R-:W-:Y:S01]  /*14ec0*/  SEL R48, R45, R48, !P1 ;  /* 0x000000302d307207 */ /* 0x000fe20004800000 */
[----:B------:R-:W-:Y:S01]  /*14ed0*/  IMAD.MOV.U32 R45, RZ, RZ, 0x0 ;  /* 0x00000000ff2d7424 */ /* 0x000fe200078e00ff */
[----:B------:R-:W-:-:S02]  /*14ee0*/  ISETP.NE.AND.EX P0, PT, R58, RZ, PT, P0 ;  /* 0x000000ff3a00720c */ /* 0x000fc40003f05300 */
[----:B------:R-:W-:Y:S02]  /*14ef0*/  SEL R49, R40, R49, !P1 ;  /* 0x0000003128317207 */ /* 0x000fe40004800000 */
[----:B------:R-:W-:Y:S02]  /*14f00*/  SEL R48, R48, 0xffffffff, P0 ;  /* 0xffffffff30307807 */ /* 0x000fe40000000000 */
[----:B------:R-:W-:Y:S01]  /*14f10*/  SEL R49, R49, 0xffffffff, P0 ;  /* 0xffffffff31317807 */ /* 0x000fe20000000000 */
[----:B------:R-:W-:Y:S06]  /*14f20*/  RET.REL.NODEC R44 `(mul_mat_q40_80_8_false) ;  /* 0xfffffeb02c347950 */ /* 0x000fec0003c3ffff */
        .weak           $__internal_17_$__cuda_sm20_rem_s64
        .type           $__internal_17_$__cuda_sm20_rem_s64,@function
        .size           $__internal_17_$__cuda_sm20_rem_s64,(.L_x_3703 - $__internal_17_$__cuda_sm20_rem_s64)
$__internal_17_$__cuda_sm20_rem_s64:
        /* <DEDUP_REMOVED lines=21> */
[----:B------:R-:W-:-:S04]  /*15080*/  IADD3 R51, P2, PT, R57, R50, RZ ;  /* 0x0000003239337210 */ /* 0x000fc80007f5e0ff */
[----:B------:R-:W-:Y:S01]  /*15090*/  IADD3.X R53, PT, PT, RZ, RZ, R40, P2, P1 ;  /* 0x000000ffff357210 */ /* 0x000fe200017e2428 */
[----:B------:R-:W-:Y:S01]  /*150a0*/  IMAD.WIDE.U32 R48, R51, R44, RZ ;  /* 0x0000002c33307225 */ /* 0x000fe200078e00ff */
[----:B------:R-:W-:-:S03]  /*150b0*/  ISETP.GE.AND P1, PT, R42, RZ, PT ;  /* 0x000000ff2a00720c */ /* 0x000fc60003f26270 */
[----:B------:R-:W-:Y:S01]  /*150c0*/  IMAD R40, R51, R45, R49 ;  /* 0x0000002d33287224 */ /* 0x000fe200078e0231 */
[----:B------:R-:W-:-:S03]  /*150d0*/  IADD3 R49, P0, PT, RZ, -R48, RZ ;  /* 0x80000030ff317210 */ /* 0x000fc60007f1e0ff */
[----:B------:R-:W-:Y:S02]  /*150e0*/  IMAD R40, R53, R44, R40 ;  /* 0x0000002c35287224 */ /* 0x000fe400078e0228 */
[----:B------:R-:W-:-:S04]  /*150f0*/  IMAD.HI.U32 R50, R51, R49, RZ ;  /* 0x0000003133327227 */ /* 0x000fc800078e00ff */
[----:B------:R-:W-:Y:S01]  /*15100*/  IMAD.X R48, RZ, RZ, ~R40, P0 ;  /* 0x000000ffff307224 */ /* 0x000fe200000e0e28 */
[----:B------:R-:W-:-:S03]  /*15110*/  IADD3 R40, P4, PT, RZ, -R41, RZ ;  /* 0x80000029ff287210 */ /* 0x000fc60007f9e0ff */
[----:B------:R-:W-:-:S04]  /*15120*/  IMAD.WIDE.U32 R50, P0, R51, R48, R50 ;  /* 0x0000003033327225 */ /* 0x000fc80007800032 */
[C---:B------:R-:W-:Y:S02]  /*15130*/  IMAD R56, R53.reuse, R48, RZ ;  /* 0x0000003035387224 */ /* 0x040fe400078e02ff */
[C---:B------:R-:W-:Y:S01]  /*15140*/  IMAD.HI.U32 R51, P2, R53.reuse, R49, R50 ;  /* 0x0000003135337227 */ /* 0x040fe20007840032 */
[----:B------:R-:W-:Y:S02]  /*15150*/  SEL R50, R40, R41, !P1 ;  /* 0x0000002928327207 */ /* 0x000fe40004800000 */
[----:B------:R-:W-:Y:S01]  /*15160*/  IADD3.X R49, PT, PT, RZ, ~R42, RZ, P4, !PT ;  /* 0x8000002aff317210 */ /* 0x000fe200027fe4ff */
[----:B------:R-:W-:Y:S01]  /*15170*/  IMAD.HI.U32 R48, R53, R48, RZ ;  /* 0x0000003035307227 */ /* 0x000fe200078e00ff */
[----:B------:R-:W-:Y:S02]  /*15180*/  IADD3 R51, P3, PT, R56, R51, RZ ;  /* 0x0000003338337210 */ /* 0x000fe40007f7e0ff */
[----:B------:R-:W-:Y:S01]  /*15190*/  SEL R42, R49, R42, !P1 ;  /* 0x0000002a312a7207 */ /* 0x000fe20004800000 */
[----:B------:R-:W-:-:S02]  /*151a0*/  IMAD.X R53, R48, 0x1, R53, P0 ;  /* 0x0000000130357824 */ /* 0x000fc400000e0635 */
        /* <DEDUP_REMOVED lines=10> */
[----:B------:R-:W-:Y:S02]  /*15250*/  IMAD.X R53, RZ, RZ, R40, P2 ;  /* 0x000000ffff357224 */ /* 0x000fe400010e0628 */
        /* <DEDUP_REMOVED lines=12> */
[C---:B------:R-:W-:Y:S02]  /*15320*/  ISETP.GE.U32.AND.EX P0, PT, R53.reuse, R45, PT, P0 ;  /* 0x0000002d3500720c */ /* 0x040fe40003f06100 */
[----:B------:R-:W-:Y:S01]  /*15330*/  MOV R44, R52 ;  /* 0x00000034002c7202 */ /* 0x000fe20000000f00 */
[----:B------:R-:W-:Y:S01]  /*15340*/  IMAD.X R49, R53, 0x1, ~R45, P2 ;  /* 0x0000000135317824 */ /* 0x000fe200010e0e2d */
[----:B------:R-:W-:-:S04]  /*15350*/  SEL R40, R40, R51, P0 ;  /* 0x0000003328287207 */ /* 0x000fc80000000000 */
[----:B------:R-:W-:Y:S02]  /*15360*/  SEL R49, R49, R53, P0 ;  /* 0x0000003531317207 */ /* 0x000fe40000000000 */
[-C--:B------:R-:W-:Y:S02]  /*15370*/  IADD3 R45, P2, PT, RZ, -R40.reuse, RZ ;  /* 0x80000028ff2d7210 */ /* 0x080fe40007f5e0ff */
[----:B------:R-:W-:Y:S02]  /*15380*/  ISETP.NE.U32.AND P0, PT, R153, RZ, PT ;  /* 0x000000ff9900720c */ /* 0x000fe40003f05070 */
[----:B------:R-:W-:Y:S01]  /*15390*/  SEL R40, R45, R40, !P1 ;  /* 0x000000282d287207 */ /* 0x000fe20004800000 */
[----:B------:R-:W-:Y:S01]  /*153a0*/  IMAD.X R42, RZ, RZ, ~R49, P2 ;  /* 0x000000ffff2a7224 */ /* 0x000fe200010e0e31 */
[----:B------:R-:W-:Y:S01]  /*153b0*/  ISETP.NE.AND.EX P0, PT, R123, RZ, PT, P0 ;  /* 0x000000ff7b00720c */ /* 0x000fe20003f05300 */
[----:B------:R-:W-:-:S03]  /*153c0*/  IMAD.MOV.U32 R45, RZ, RZ, 0x0 ;  /* 0x00000000ff2d7424 */ /* 0x000fc600078e00ff */
[----:B------:R-:W-:Y:S02]  /*153d0*/  SEL R49, R42, R49, !P1 ;  /* 0x000000312a317207 */ /* 0x000fe40004800000 */
[----:B------:R-:W-:Y:S02]  /*153e0*/  SEL R40, R40, 0xffffffff, P0 ;  /* 0xffffffff28287807 */ /* 0x000fe40000000000 */
[----:B------:R-:W-:Y:S01]  /*153f0*/  SEL R49, R49, 0xffffffff, P0 ;  /* 0xffffffff31317807 */ /* 0x000fe20000000000 */
[----:B------:R-:W-:Y:S06]  /*15400*/  RET.REL.NODEC R44 `(mul_mat_q40_80_8_false) ;  /* 0xfffffea82cfc7950 */ /* 0x000fec0003c3ffff */
.L_x_727:
        /* <DEDUP_REMOVED lines=15> */
.L_x_3703:


//--------------------- .text.mul_mat_q40_stream_k_fixup_64_8_false --------------------------
	.section	.text.mul_mat_q40_stream_k_fixup_64_8_false,"ax",@progbits
	.align	128
        .global         mul_mat_q40_stream_k_fixup_64_8_false
        .type           mul_mat_q40_stream_k_fixup_64_8_false,@function
        .size           mul_mat_q40_stream_k_fixup_64_8_false,(.L_x_3705 - mul_mat_q40_stream_k_fixup_64_8_false)
        .other          mul_mat_q40_stream_k_fixup_64_8_false,@"STO_CUDA_ENTRY STV_DEFAULT"
mul_mat_q40_stream_k_fixup_64_8_false:
.text.mul_mat_q40_stream_k_fixup_64_8_false:
        /* <DEDUP_REMOVED lines=60> */
.L_x_728:
[----:B------:R-:W-:Y:S01]  /*03c0*/  IMAD.U32 R2, RZ, RZ, UR12 ;  /* 0x0000000cff027e24 */ /* 0x000fe2000f8e00ff */
[----:B------:R-:W-:Y:S01]  /*03d0*/  MOV R44, 0x440 ;  /* 0x00000440002c7802 */ /* 0x000fe20000000f00 */
[----:B------:R-:W-:Y:S01]  /*03e0*/  IMAD.U32 R3, RZ, RZ, UR13 ;  /* 0x0000000dff037e24 */ /* 0x000fe2000f8e00ff */
[----:B0-----:R-:W-:Y:S01]  /*03f0*/  UMOV UR14, UR11 ;  /* 0x0000000b000e7c82 */ /* 0x001fe20008000000 */
[----:B------:R-:W-:Y:S02]  /*0400*/  IMAD.MOV.U32 R49, RZ, RZ, R2 ;  /* 0x000000ffff317224 */ /* 0x000fe400078e0002 */
[----:B------:R-:W-:Y:S01]  /*0410*/  IMAD.U32 R50, RZ, RZ, UR4 ;  /* 0x00000004ff327e24 */ /* 0x000fe2000f8e00ff */
[----:B------:R-:W-:-:S06]  /*0420*/  UMOV UR4, URZ ;  /* 0x000000ff00047c82 */ /* 0x000fcc0008000000 */
[----:B------:R-:W-:Y:S05]  /*0430*/  CALL.REL.NOINC `($__internal_18_$__cuda_sm20_div_s64) ;  /* 0x0000004800a87944 */ /* 0x000fea0003c00000 */
[----:B------:R-:W-:Y:S02]  /*0440*/  IMAD.MOV.U32 R2, RZ, RZ, R52 ;  /* 0x000000ffff027224 */ /* 0x000fe400078e0034 */
[----:B------:R-:W-:-:S07]  /*0450*/  IMAD.MOV.U32 R3, RZ, RZ, R53 ;  /* 0x000000ffff037224 */ /* 0x000fce00078e0035 */
.L_x_729:
        /* <DEDUP_REMOVED lines=41> */
.L_x_730:
[----:B------:R-:W-:Y:S01]  /*06f0*/  IMAD.U32 R4, RZ, RZ, UR12 ;  /* 0x0000000cff047e24 */ /* 0x000fe2000f8e00ff */
[----:B------:R-:W-:Y:S01]  /*0700*/  MOV R44, 0x770 ;  /* 0x00000770002c7802 */ /* 0x000fe20000000f00 */
[----:B------:R-:W-:Y:S01]  /*0710*/  IMAD.U32 R5, RZ, RZ, UR13 ;  /* 0x0000000dff057e24 */ /* 0x000fe2000f8e00ff */
[----:B------:R-:W-:Y:S01]  /*0720*/  UMOV UR14, UR11 ;  /* 0x0000000b000e7c82 */ /* 0x000fe20008000000 */
[----:B------:R-:W-:Y:S02]  /*0730*/  IMAD.MOV.U32 R49, RZ, RZ, R4 ;  /* 0x000000ffff317224 */ /* 0x000fe400078e0004 */
[----:B------:R-:W-:Y:S01]  /*0740*/  IMAD.U32 R50, RZ, RZ, UR4 ;  /* 0x00000004ff327e24 */ /* 0x000fe2000f8e00ff */
[----:B------:R-:W-:-:S06]  /*0750*/  UMOV UR4, URZ ;  /* 0x000000ff00047c82 */ /* 0x000fcc0008000000 */
[----:B------:R-:W-:Y:S05]  /*0760*/  CALL.REL.NOINC `($__internal_18_$__cuda_sm20_div_s64) ;  /* 0x0000004400dc7944 */ /* 0x000fea0003c00000 */
[----:B------:R-:W-:Y:S02]  /*0770*/  IMAD.MOV.U32 R6, RZ, RZ, R52 ;  /* 0x000000ffff067224 */ /* 0x000fe400078e0034 */
[----:B------:R-:W-:-:S07]  /*0780*/  IMAD.MOV.U32 R7, RZ, RZ, R53 ;  /* 0x000000ffff077224 */ /* 0x000fce00078e0035 */
.L_x_731:
        /* <DEDUP_REMOVED lines=21> */
.L_x_732:
[----:B------:R-:W-:Y:S01]  /*08e0*/  IMAD.MOV.U32 R49, RZ, RZ, R2 ;  /* 0x000000ffff317224 */ /* 0x000fe200078e0002 */
[----:B------:R-:W-:Y:S01]  /*08f0*/  MOV R44, 0x920 ;  /* 0x00000920002c7802 */ /* 0x000fe20000000f00 */
[----:B------:R-:W-:-:S07]  /*0900*/  IMAD.MOV.U32 R50, RZ, RZ, R3 ;  /* 0x000000ffff327224 */ /* 0x000fce00078e0003 */
[----:B------:R-:W-:Y:S05]  /*0910*/  CALL.REL.NOINC `($__internal_19_$__cuda_sm20_rem_s64) ;  /* 0x0000004800c07944 */ /* 0x000fea0003c00000 */
[----:B------:R-:W-:-:S07]  /*0920*/  IMAD.MOV.U32 R5, RZ, RZ, R34 ;  /* 0x000000ffff057224 */ /* 0x000fce00078e0022 */
.L_x_733:
        /* <DEDUP_REMOVED lines=28> */
.L_x_734:
[----:B------:R-:W-:Y:S01]  /*0af0*/  IMAD.MOV.U32 R49, RZ, RZ, R6 ;  /* 0x000000ffff317224 */ /* 0x000fe200078e0006 */
[----:B------:R-:W-:Y:S01]  /*0b00*/  MOV R44, 0xb30 ;  /* 0x00000b30002c7802 */ /* 0x000fe20000000f00 */
[----:B------:R-:W-:-:S07]  /*0b10*/  IMAD.MOV.U32 R50, RZ, RZ, R7 ;  /* 0x000000ffff327224 */ /* 0x000fce00078e0007 */
[----:B------:R-:W-:Y:S05]  /*0b20*/  CALL.REL.NOINC `($__internal_19_$__cuda_sm20_rem_s64) ;  /* 0x00000048003c7944 */ /* 0x000fea0003c00000 */
[----:B------:R-:W-:-:S07]  /*0b30*/  IMAD.MOV.U32 R0, RZ, RZ, R34 ;  /* 0x000000ffff007224 */ /* 0x000fce00078e0022 */
.L_x_735:
        /* <DEDUP_REMOVED lines=33> */
.L_x_736:
[----:B------:R-:W-:Y:S01]  /*0d50*/  IMAD.MOV.U32 R49, RZ, RZ, R28 ;  /* 0x000000ffff317224 */ /* 0x000fe200078e001c */
[----:B------:R-:W-:Y:S01]  /*0d60*/  MOV R44, 0xdb0 ;  /* 0x00000db0002c7802 */ /* 0x000fe20000000f00 */
[----:B------:R-:W-:Y:S01]  /*0d70*/  IMAD.MOV.U32 R50, RZ, RZ, R29 ;  /* 0x000000ffff327224 */ /* 0x000fe200078e001d */
[----:B------:R-:W-:Y:S01]  /*0d80*/  UMOV UR14, UR6 ;  /* 0x00000006000e7c82 */ /* 0x000fe20008000000 */
[----:B------:R-:W-:-:S05]  /*0d90*/  UMOV UR4, UR7 ;  /* 0x0000000700047c82 */ /* 0x000fca0008000000 */
[----:B------:R-:W-:Y:S05]  /*0da0*/  CALL.REL.NOINC `($__internal_18_$__cuda_sm20_div_s64) ;  /* 0x00000040004c7944 */ /* 0x000fea0003c00000 */
        /* <DEDUP_REMOVED lines=9> */
.L_x_737:
        /* <DEDUP_REMOVED lines=23> */
.L_x_738:
[----:B------:R-:W-:Y:S01]  /*0fb0*/  IMAD.MOV.U32 R49, RZ, RZ, R5 ;  /* 0x000000ffff317224 */ /* 0x000fe200078e0005 */
[----:B------:R-:W-:Y:S01]  /*0fc0*/  MOV R44, 0x1010 ;  /* 0x00001010002c7802 */ /* 0x000fe20000000f00 */
[----:B------:R-:W-:Y:S01]  /*0fd0*/  IMAD.MOV.U32 R50, RZ, RZ, R3 ;  /* 0x000000ffff327224 */ /* 0x000fe200078e0003 */
[----:B------:R-:W-:Y:S01]  /*0fe0*/  UMOV UR14, UR6 ;  /* 0x00000006000e7c82 */ /* 0x000fe20008000000 */
[----:B------:R-:W-:-:S05]  /*0ff0*/  UMOV UR4, UR7 ;  /* 0x0000000700047c82 */ /* 0x000fca0008000000 */
[----:B------:R-:W-:Y:S05]  /*1000*/  CALL.REL.NOINC `($__internal_18_$__cuda_sm20_div_s64) ;  /* 0x0000003c00b47944 */ /* 0x000fea0003c00000 */
.L_x_739:
        /* <DEDUP_REMOVED lines=26> */
.L_x_741:
[----:B------:R-:W-:Y:S01]  /*11b0*/  IMAD.MOV.U32 R49, RZ, RZ, R5 ;  /* 0x000000ffff317224 */ /* 0x000fe200078e0005 */
[----:B------:R-:W-:Y:S01]  /*11c0*/  MOV R44, 0x11f0 ;  /* 0x000011f0002c7802 */ /* 0x000fe20000000f00 */
[----:B------:R-:W-:-:S07]  /*11d0*/  IMAD.MOV.U32 R50, RZ, RZ, R3 ;  /* 0x000000ffff327224 */ /* 0x000fce00078e0003 */
[----:B------:R-:W-:Y:S05]  /*11e0*/  CALL.REL.NOINC `($__internal_19_$__cuda_sm20_rem_s64) ;  /* 0x00000040008c7944 */ /* 0x000fea0003c00000 */
[----:B------:R-:W-:-:S04]  /*11f0*/  ISETP.NE.U32.AND P0, PT, R34, RZ, PT ;  /* 0x000000ff2200720c */ /* 0x000fc80003f05070 */
[----:B------:R-:W-:-:S13]  /*1200*/  ISETP.NE.AND.EX P0, PT, R51, RZ, PT, P0 ;  /* 0x000000ff3300720c */ /* 0x000fda0003f05300 */
.L_x_740:
        /* <DEDUP_REMOVED lines=37> */
[----:B------:R-:W-:Y:S01]  /*1460*/  CS2R R2, SRZ ;  /* 0x0000000000027805 */ /* 0x000fe2000001ff00 */
[----:B------:R-:W-:Y:S01]  /*1470*/  IMAD.MOV.U32 R46, RZ, RZ, R28 ;  /* 0x000000ffff2e7224 */ /* 0x000fe200078e001c */
[----:B------:R-:W0:Y:S01]  /*1480*/  LDCU.64 UR18, c[0x0][0x358] ;  /* 0x00006b00ff1277ac */ /* 0x000e220008000a00 */
[----:B-1----:R-:W-:-:S02]  /*1490*/  VIADD R0, R42, 0x20 ;  /* 0x000000202a007836 */ /* 0x002fc40000000000 */
[----:B------:R-:W-:Y:S01]  /*14a0*/  IMAD.U32 R47, RZ, RZ, UR14 ;  /* 0x0000000eff2f7e24 */ /* 0x000fe2000f8e00ff */
[----:B------:R-:W-:Y:S01]  /*14b0*/  UIMAD UR4, UR10, UR12, UR4 ;  /* 0x0000000c0a0472a4 */ /* 0x000fe2000f8e0204 */
[----:B------:R-:W-:Y:S01]  /*14c0*/  IMAD.U32 R48, RZ, RZ, UR5 ;  /* 0x00000005ff307e24 */ /* 0x000fe2000f8e00ff */
[----:B------:R-:W1:Y:S02]  /*14d0*/  LDCU.64 UR22, c[0x0][0x398] ;  /* 0x00007300ff1677ac */ /* 0x000e640008000a00 */
[----:B--2---:R-:W-:-:S12]  /*14e0*/  UIADD3 UR15, UPT, UPT, UR21, UR4, URZ ;  /* 0x00000004150f7290 */ /* 0x004fd8000fffe0ff */
.L_x_752:
[C---:B------:R-:W-:Y:S02]  /*14f0*/  IMAD R33, R47.reuse, UR15, RZ ;  /* 0x0000000f2f217c24 */ /* 0x040fe4000f8e02ff */
[----:B------:R-:W-:-:S04]  /*1500*/  IMAD.WIDE.U32 R34, R47, UR20, RZ ;  /* 0x000000142f227c25 */ /* 0x000fc8000f8e00ff */
[----:B------:R-:W-:-:S04]  /*1510*/  IMAD R33, R48, UR20, R33 ;  /* 0x0000001430217c24 */ /* 0x000fc8000f8e0221 */
[----:B------:R-:W-:-:S05]  /*1520*/  IMAD.IADD R50, R35, 0x1, R33 ;  /* 0x0000000123327824 */ /* 0x000fca00078e0221 */
[----:B------:R-:W-:-:S13]  /*1530*/  ISETP.NE.U32.AND P0, PT, R50, RZ, PT ;  /* 0x000000ff3200720c */ /* 0x000fda0003f05070 */
[----:B------:R-:W-:Y:S05]  /*1540*/  @P0 BRA `(.L_x_742) ;  /* 0x0000000000500947 */ /* 0x000fea0003800000 */
[----:B------:R-:W2:Y:S01]  /*1550*/  I2F.U32.RP R35, UR11 ;  /* 0x0000000b00237d06 */ /* 0x000ea20008209000 */
[----:B------:R-:W-:Y:S01]  /*1560*/  ISETP.NE.U32.AND P2, PT, RZ, UR11, PT ;  /* 0x0000000bff007c0c */ /* 0x000fe2000bf45070 */
[----:B------:R-:W-:-:S06]  /*1570*/  IMAD.MOV.U32 R53, RZ, RZ, RZ ;  /* 0x000000ffff357224 */ /* 0x000fcc00078e00ff */
[----:B--2---:R-:W2:Y:S02]  /*1580*/  MUFU.RCP R35, R35 ;  /* 0x0000002300237308 */ /* 0x004ea40000001000 */
[----:B--2---:R-:W-:-:S06]  /*1590*/  VIADD R32, R35, 0xffffffe ;  /* 0x0ffffffe23207836 */ /* 0x004fcc0000000000 */
[----:B------:R2:W3:Y:S02]  /*15a0*/  F2I.FTZ.U32.TRUNC.NTZ R33, R32 ;  /* 0x0000002000217305 */ /* 0x0004e4000021f000 */
[----:B--2---:R-:W-:Y:S02]  /*15b0*/  IMAD.MOV.U32 R32, RZ, RZ, RZ ;  /* 0x000000ffff207224 */ /* 0x004fe400078e00ff */
[----:B---3--:R-:W-:-:S04]  /*15c0*/  IMAD.MOV R49, RZ, RZ, -R33 ;  /* 0x000000ffff317224 */ /* 0x008fc800078e0a21 */
        /* <DEDUP_REMOVED lines=12> */
.L_x_742:
[----:B------:R-:W-:Y:S01]  /*1690*/  IMAD.MOV.U32 R49, RZ, RZ, R34 ;  /* 0x000000ffff317224 */ /* 0x000fe200078e0022 */
[----:B------:R-:W-:Y:S01]  /*16a0*/  MOV R44, 0x16e0 ;  /* 0x000016e0002c7802 */ /* 0x000fe20000000f00 */
[----:B------:R-:W-:Y:S01]  /*16b0*/  UMOV UR14, UR11 ;  /* 0x0000000b000e7c82 */ /* 0x000fe20008000000 */
[----:B------:R-:W-:-:S05]  /*16c0*/  UMOV UR4, URZ ;  /* 0x000000ff00047c82 */ /* 0x000fca0008000000 */
[----:B01----:R-:W-:Y:S05]  /*16d0*/  CALL.REL.NOINC `($__internal_18_$__cuda_sm20_div_s64) ;  /* 0x0000003800007944 */ /* 0x003fea0003c00000 */
.L_x_743:
[----:B------:R-:W-:-:S04]  /*16e0*/  LOP3.LUT R32, R53, UR7, RZ, 0xfc, !PT ;  /* 0x0000000735207c12 */ /* 0x000fc8000f8efcff */
[----:B------:R-:W-:-:S13]  /*16f0*/  ISETP.NE.U32.AND P0, PT, R32, RZ, PT ;  /* 0x000000ff2000720c */ /* 0x000fda0003f05070 */
[----:B------:R-:W-:Y:S05]  /*1700*/  @P0 BRA `(.L_x_744) ;  /* 0x00000000004c0947 */ /* 0x000fea0003800000 */
[----:B------:R-:W2:Y:S01]  /*1710*/  I2F.U32.RP R34, UR6 ;  /* 0x0000000600227d06 */ /* 0x000ea20008209000 */
[----:B------:R-:W-:Y:S01]  /*1720*/  IMAD R49, RZ, RZ, -UR6 ;  /* 0x80000006ff317e24 */ /* 0x000fe2000f8e02ff */
[----:B------:R-:W-:Y:S01]  /*1730*/  ISETP.NE.U32.AND P1, PT, RZ, UR6, PT ;  /* 0x00000006ff007c0c */ /* 0x000fe2000bf25070 */
[----:B------:R-:W-:Y:S02]  /*1740*/  IMAD.MOV.U32 R32, RZ, RZ, RZ ;  /* 0x000000ffff207224 */ /* 0x000fe400078e00ff */
[----:B------:R-:W-:-:S03]  /*1750*/  IMAD.MOV.U32 R51, RZ, RZ, RZ ;  /* 0x000000ffff337224 */ /* 0x000fc600078e00ff */
[----:B--2---:R-:W2:Y:S02]  /*1760*/  MUFU.RCP R34, R34 ;  /* 0x0000002200227308 */ /* 0x004ea40000001000 */
[----:B--2---:R-:W-:-:S06]  /*1770*/  VIADD R35, R34, 0xffffffe ;  /* 0x0ffffffe22237836 */ /* 0x004fcc0000000000 */
[----:B------:R-:W2:Y:S02]  /*1780*/  F2I.FTZ.U32.TRUNC.NTZ R33, R35 ;  /* 0x0000002300217305 */ /* 0x000ea4000021f000 */
[----:B--2---:R-:W-:-:S04]  /*1790*/  IMAD R49, R49, R33, RZ ;  /* 0x0000002131317224 */ /* 0x004fc800078e02ff */
        /* <DEDUP_REMOVED lines=10> */
.L_x_744:
[----:B------:R-:W-:Y:S01]  /*1840*/  IMAD.MOV.U32 R49, RZ, RZ, R52 ;  /* 0x000000ffff317224 */ /* 0x000fe200078e0034 */
[----:B------:R-:W-:Y:S01]  /*1850*/  MOV R44, 0x1880 ;  /* 0x00001880002c7802 */ /* 0x000fe20000000f00 */
[----:B------:R-:W-:-:S07]  /*1860*/  IMAD.MOV.U32 R50, RZ, RZ, R53 ;  /* 0x000000ffff327224 */ /* 0x000fce00078e0035 */
[----:B01----:R-:W-:Y:S05]  /*1870*/  CALL.REL.NOINC `($__internal_19_$__cuda_sm20_rem_s64) ;  /* 0x0000003800e87944 */ /* 0x003fea0003c00000 */
[----:B------:R-:W-:-:S07]  /*1880*/  IMAD.MOV.U32 R50, RZ, RZ, R34 ;  /* 0x000000ffff327224 */ /* 0x000fce00078e0022 */
.L_x_745:
        /* <DEDUP_REMOVED lines=9> */
[----:B------:R-:W-:-:S05]  /*1920*/  IMAD.SHL.U32 R32, R43, 0x80, RZ ;  /* 0x000000802b207824 */ /* 0x000fca00078e00ff */
[----:B------:R-:W-:-:S04]  /*1930*/  LEA R33, P0, R47, R32, 0xd ;  /* 0x000000202f217211 */ /* 0x000fc800078068ff */
[----:B------:R-:W-:Y:S02]  /*1940*/  IADD3 R33, P1, PT, R42, R33, RZ ;  /* 0x000000212a217210 */ /* 0x000fe40007f3e0ff */
[----:B------:R-:W-:Y:S02]  /*1950*/  LEA.HI.X R34, R47, RZ, R48, 0xd, P0 ;  /* 0x000000ff2f227211 */ /* 0x000fe400000f6c30 */
[----:B-1----:R-:W-:-:S03]  /*1960*/  LEA R32, P0, R33, UR22, 0x2 ;  /* 0x0000001621207c11 */ /* 0x002fc6000f8010ff */
[----:B------:R-:W-:-:S05]  /*1970*/  IMAD.X R34, RZ, RZ, R34, P1 ;  /* 0x000000ffff227224 */ /* 0x000fca00008e0622 */
[----:B------:R-:W-:-:S05]  /*1980*/  LEA.HI.X R33, R33, UR23, R34, 0x2, P0 ;  /* 0x0000001721217c11 */ /* 0x000fca00080f1422 */
[----:B0-----:R-:W2:Y:S04]  /*1990*/  LDG.E.CONSTANT R35, desc[UR18][R32.64] ;  /* 0x0000001220237981 */ /* 0x001ea8000c1e9900 */
[----:B------:R-:W3:Y:S04]  /*19a0*/  LDG.E.CONSTANT R34, desc[UR18][R32.64+0x80] ;  /* 0x0000801220227981 */ /* 0x000ee8000c1e9900 */
[----:B------:R-:W4:Y:S04]  /*19b0*/  LDG.E.CONSTANT R45, desc[UR18][R32.64+0x100] ;  /* 0x00010012202d7981 */ /* 0x000f28000c1e9900 */
        /* <DEDUP_REMOVED lines=62> */
[----:B--2---:R-:W-:-:S07]  /*1da0*/  FADD R36, R36, R35 ;  /* 0x0000002324247221 */ /* 0x004fce0000000000 */
        /* <DEDUP_REMOVED lines=21> */
.L_x_747:
[----:B------:R-:W-:-:S07]  /*1f00*/  MOV R44, 0x1f20 ;  /* 0x00001f20002c7802 */ /* 0x000fce0000000f00 */
[----:B------:R-:W-:Y:S05]  /*1f10*/  CALL.REL.NOINC `($__internal_19_$__cuda_sm20_rem_s64) ;  /* 0x0000003400407944 */ /* 0x000fea0003c00000 */
[----:B------:R-:W-:-:S04]  /*1f20*/  ISETP.NE.U32.AND P0, PT, R34, RZ, PT ;  /* 0x000000ff2200720c */ /* 0x000fc80003f05070 */
[----:B------:R-:W-:-:S13]  /*1f30*/  ISETP.NE.AND.EX P0, PT, R51, RZ, PT, P0 ;  /* 0x000000ff3300720c */ /* 0x000fda0003f05300 */
.L_x_748:
        /* <DEDUP_REMOVED lines=24> */
.L_x_750:
[----:B------:R-:W-:Y:S01]  /*20c0*/  MOV R44, 0x2100 ;  /* 0x00002100002c7802 */ /* 0x000fe20000000f00 */
[----:B------:R-:W-:Y:S01]  /*20d0*/  UMOV UR14, UR6 ;  /* 0x00000006000e7c82 */ /* 0x000fe20008000000 */
[----:B------:R-:W-:-:S05]  /*20e0*/  UMOV UR4, UR7 ;  /* 0x0000000700047c82 */ /* 0x000fca0008000000 */
[----:B------:R-:W-:Y:S05]  /*20f0*/  CALL.REL.NOINC `($__internal_18_$__cuda_sm20_div_s64) ;  /* 0x0000002c00787944 */ /* 0x000fea0003c00000 */
[----:B------:R-:W-:Y:S02]  /*2100*/  IMAD.MOV.U32 R32, RZ, RZ, R52 ;  /* 0x000000ffff207224 */ /* 0x000fe400078e0034 */
[----:B------:R-:W-:-:S07]  /*2110*/  IMAD.MOV.U32 R33, RZ, RZ, R53 ;  /* 0x000000ffff217224 */ /* 0x000fce00078e0035 */
.L_x_751:
[----:B------:R-:W-:-:S04]  /*2120*/  ISETP.GE.U32.AND P0, PT, R32, R30, PT ;  /* 0x0000001e2000720c */ /* 0x000fc80003f06070 */
[----:B------:R-:W-:-:S13]  /*2130*/  ISETP.GE.AND.EX P0, PT, R33, R31, PT, P0 ;  /* 0x0000001f2100720c */ /* 0x000fda0003f06300 */
[----:B------:R-:W-:Y:S05]  /*2140*/  @!P0 BRA `(.L_x_749) ;  /* 0x0000000000148947 */ /* 0x000fea0003800000 */
.L_x_746:
[----:B------:R-:W-:Y:S01]  /*2150*/  IADD3 R47, P0, PT, R47, -0x1, RZ ;  /* 0xffffffff2f2f7810 */ /* 0x000fe20007f1e0ff */
[----:B------:R-:W-:Y:S02]  /*2160*/  IMAD.MOV.U32 R46, RZ, RZ, R49 ;  /* 0x000000ffff2e7224 */ /* 0x000fe400078e0031 */
[----:B------:R-:W-:Y:S01]  /*2170*/  IMAD.MOV.U32 R45, RZ, RZ, R50 ;  /* 0x000000ffff2d7224 */ /* 0x000fe200078e0032 */
[----:B------:R-:W-:Y:S01]  /*2180*/  IADD3.X R48, PT, PT, R48, -0x1, RZ, P0, !PT ;  /* 0xffffffff30307810 */ /* 0x000fe200007fe4ff */
[----:B------:R-:W-:Y:S08]  /*2190*/  BRA `(.L_x_752) ;  /* 0xfffffff000d47947 */ /* 0x000ff0000383ffff */
.L_x_749:
        /* <DEDUP_REMOVED lines=30> */
.L_x_753:
[----:B------:R-:W-:Y:S01]  /*2380*/  IMAD.MOV.U32 R49, RZ, RZ, R28 ;  /* 0x000000ffff317224 */ /* 0x000fe200078e001c */
[----:B------:R-:W-:Y:S01]  /*2390*/  MOV R44, 0x23d0 ;  /* 0x000023d0002c7802 */ /* 0x000fe20000000f00 */
[----:B------:R-:W-:Y:S01]  /*23a0*/  UMOV UR14, UR4 ;  /* 0x00000004000e7c82 */ /* 0x000fe20008000000 */
[----:B------:R-:W-:-:S05]  /*23b0*/  UMOV UR4, UR11 ;  /* 0x0000000b00047c82 */ /* 0x000fca0008000000 */
[----:B------:R-:W-:Y:S05]  /*23c0*/  CALL.REL.NOINC `($__internal_18_$__cuda_sm20_div_s64) ;  /* 0x0000002800c47944 */ /* 0x000fea0003c00000 */
[----:B------:R-:W-:-:S07]  /*23d0*/  IMAD.MOV.U32 R31, RZ, RZ, R52 ;  /* 0x000000ffff1f7224 */ /* 0x000fce00078e0034 */
.L_x_754:
        /* <DEDUP_REMOVED lines=30> */
.L_x_755:
[----:B------:R-:W-:Y:S01]  /*25c0*/  MOV R44, 0x25f0 ;  /* 0x000025f0002c7802 */ /* 0x000fe20000000f00 */
[----:B------:R-:W-:-:S06]  /*25d0*/  UMOV UR14, UR10 ;  /* 0x0000000a000e7c82 */ /* 0x000fcc0008000000 */
[----:B------:R-:W-:Y:S05]  /*25e0*/  CALL.REL.NOINC `($__internal_18_$__cuda_sm20_div_s64) ;  /* 0x00000028003c7944 */ /* 0x000fea0003c00000 */
[----:B------:R-:W-:-:S07]  /*25f0*/  IMAD.MOV.U32 R30, RZ, RZ, R52 ;  /* 0x000000ffff1e7224 */ /* 0x000fce00078e0034 */
.L_x_756:
        /* <DEDUP_REMOVED lines=26> */
.L_x_757:
[----:B------:R-:W-:Y:S01]  /*27a0*/  MOV R44, 0x27e0 ;  /* 0x000027e0002c7802 */ /* 0x000fe20000000f00 */
[----:B------:R-:W-:Y:S01]  /*27b0*/  UMOV UR14, UR6 ;  /* 0x00000006000e7c82 */ /* 0x000fe20008000000 */
[----:B------:R-:W-:-:S05]  /*27c0*/  UMOV UR4, UR7 ;  /* 0x0000000700047c82 */ /* 0x000fca0008000000 */
[----:B------:R-:W-:Y:S05]  /*27d0*/  CALL.REL.NOINC `($__internal_18_$__cuda_sm20_div_s64) ;  /* 0x0000002400c07944 */ /* 0x000fea0003c00000 */
.L_x_758:
[----:B------:R-:W0:Y:S02]  /*27e0*/  LDCU.64 UR4, c[0x0][0x380] ;  /* 0x00007000ff0477ac */ /* 0x000e240008000a00 */
[----:B0-----:R-:W-:-:S04]  /*27f0*/  UISETP.NE.U32.AND UP0, UPT, UR4, URZ, UPT ;  /* 0x000000ff0400728c */ /* 0x001fc8000bf05070 */
[----:B------:R-:W-:-:S09]  /*2800*/  UISETP.NE.AND.EX UP0, UPT, UR5, URZ, UPT, UP0 ;  /* 0x000000ff0500728c */ /* 0x000fd2000bf05300 */
[----:B------:R-:W-:Y:S05]  /*2810*/  BRA.U UP0, `(.L_x_759) ;  /* 0x0000001100a87547 */ /* 0x000fea000b800000 */
[----:B------:R-:W0:Y:S01]  /*2820*/  LDC.64 R28, c[0x0][0x3a8] ;  /* 0x0000ea00ff1c7b82 */ /* 0x000e220000000a00 */
[----:B------:R-:W-:Y:S02]  /*2830*/  IMAD.SHL.U32 R52, R52, 0x40, RZ ;  /* 0x0000004034347824 */ /* 0x000fe400078e00ff */
[----:B------:R-:W-:-:S03]  /*2840*/  IMAD.SHL.U32 R31, R31, 0x80, RZ ;  /* 0x000000801f1f7824 */ /* 0x000fc600078e00ff */
[----:B------:R-:W-:Y:S02]  /*2850*/  LOP3.LUT R33, RZ, R52, RZ, 0x33, !PT ;  /* 0x00000034ff217212 */ /* 0x000fe400078e33ff */
[----:B------:R-:W1:Y:S03]  /*2860*/  LDC R32, c[0x0][0x3b4] ;  /* 0x0000ed00ff207b82 */ /* 0x000e660000000800 */
[----:B0-----:R-:W-:-:S05]  /*2870*/  IMAD.IADD R28, R33, 0x1, R28 ;  /* 0x00000001211c7824 */ /* 0x001fca00078e021c */
[----:B------:R-:W-:-:S13]  /*2880*/  ISETP.GT.AND P0, PT, R43, R28, PT ;  /* 0x0000001c2b00720c */ /* 0x000fda0003f04270 */
[----:B-1----:R-:W-:Y:S05]  /*2890*/  @P0 EXIT ;  /* 0x000000000000094d */ /* 0x002fea0003800000 */
[----:B------:R-:W0:Y:S01]  /*28a0*/  LDCU.64 UR4, c[0x0][0x390] ;  /* 0x00007200ff0477ac */ /* 0x000e220008000a00 */
[----:B------:R-:W-:Y:S02]  /*28b0*/  IMAD R31, R30, R32, R31 ;  /* 0x000000201e1f7224 */ /* 0x000fe400078e021f */
[-C--:B------:R-:W-:Y:S02]  /*28c0*/  IMAD R44, R43, R29.reuse, RZ ;  /* 0x0000001d2b2c7224 */ /* 0x080fe400078e02ff */
[----:B------:R-:W-:Y:S02]  /*28d0*/  IMAD R45, R52, R29, R31 ;  /* 0x0000001d342d7224 */ /* 0x000fe400078e021f */
        /* <DEDUP_REMOVED lines=32> */
[----:B------:R-:W-:Y:S01]  /*2ae0*/  ISETP.GT.AND P0, PT, R33, R28, PT ;  /* 0x0000001c2100720c */ /* 0x000fe20003f04270 */
        /* <DEDUP_REMOVED lines=253> */
.L_x_759:
        /* <DEDUP_REMOVED lines=19> */
[----:B0-----:R-:W-:Y:S01]  /*3bf0*/  @!P0 LEA R30, R35, R30, 0x18 ;  /* 0x0000001e231e8211 */ /* 0x001fe200078ec0ff */
[----:B------:R-:W-:-:S04]  /*3c00*/  IMAD R52, R52, 0x40, R34 ;  /* 0x0000004034347824 */ /* 0x000fc800078e0222 */
[----:B------:R-:W-:Y:S01]  /*3c10*/  @!P0 IMAD R45, R45, 0x4, R30 ;  /* 0x000000042d2d8824 */ /* 0x000fe200078e021e */
[----:B------:R-:W-:-:S05]  /*3c20*/  LOP3.LUT R44, RZ, R52, RZ, 0x33, !PT ;  /* 0x00000034ff2c7212 */ /* 0x000fca00078e33ff */
        /* <DEDUP_REMOVED lines=299> */
        .weak           $__internal_18_$__cuda_sm20_div_s64
        .type           $__internal_18_$__cuda_sm20_div_s64,@function
        .size           $__internal_18_$__cuda_sm20_div_s64,($__internal_19_$__cuda_sm20_rem_s64 - $__internal_18_$__cuda_sm20_div_s64)
$__internal_18_$__cuda_sm20_div_s64:
        /* <DEDUP_REMOVED lines=22> */
[C---:B------:R-:W-:Y:S01]  /*5040*/  IMAD.WIDE.U32 R32, R35.reuse, UR12, RZ ;  /* 0x0000000c23207c25 */ /* 0x040fe2000f8e00ff */
        /* <DEDUP_REMOVED lines=9> */
[----:B------:R-:W-:-:S04]  /*50e0*/  IMAD.HI.U32 R35, P0, R51, R33, R34 ;  /* 0x0000002133237227 */ /* 0x000fc80007800022 */
[----:B------:R-:W-:Y:S01]  /*50f0*/  IMAD.HI.U32 R34, R51, R32, RZ ;  /* 0x0000002033227227 */ /* 0x000fe200078e00ff */
[----:B------:R-:W-:-:S03]  /*5100*/  IADD3 R32, P3, PT, RZ, -R49, RZ ;  /* 0x80000031ff207210 */ /* 0x000fc60007f7e0ff */
[----:B------:R-:W-:Y:S01]  /*5110*/  IMAD.X R34, R34, 0x1, R51, P1 ;  /* 0x0000000122227824 */ /* 0x000fe200008e0633 */
[----:B------:R-:W-:Y:S01]  /*5120*/  IADD3 R52, P1, PT, R52, R35, RZ ;  /* 0x0000002334347210 */ /* 0x000fe20007f3e0ff */
[----:B------:R-:W-:Y:S01]  /*5130*/  IMAD.X R51, RZ, RZ, ~R50, P3 ;  /* 0x000000ffff337224 */ /* 0x000fe200018e0e32 */
[----:B------:R-:W-:Y:S01]  /*5140*/  SEL R35, R32, R49, !P2 ;  /* 0x0000003120237207 */ /* 0x000fe20005000000 */
[----:B------:R-:W-:Y:S01]  /*5150*/  IMAD.MOV.U32 R33, RZ, RZ, RZ ;  /* 0x000000ffff217224 */ /* 0x000fe200078e00ff */
[----:B------:R-:W-:Y:S02]  /*5160*/  IADD3.X R34, PT, PT, RZ, RZ, R34, P1, P0 ;  /* 0x000000ffff227210 */ /* 0x000fe40000fe0422 */
[----:B------:R-:W-:Y:S01]  /*5170*/  SEL R51, R51, R50, !P2 ;  /* 0x0000003233337207 */ /* 0x000fe20005000000 */
[----:B------:R-:W-:-:S04]  /*5180*/  IMAD.HI.U32 R32, R52, R35, RZ ;  /* 0x0000002334207227 */ /* 0x000fc800078e00ff */
[-C--:B------:R-:W-:Y:S02]  /*5190*/  IMAD R53, R34, R51.reuse, RZ ;  /* 0x0000003322357224 */ /* 0x080fe400078e02ff */
[----:B------:R-:W-:-:S04]  /*51a0*/  IMAD.WIDE.U32 R32, R52, R51, R32 ;  /* 0x0000003334207225 */ /* 0x000fc800078e0020 */
[----:B------:R-:W-:-:S04]  /*51b0*/  IMAD.HI.U32 R32, P0, R34, R35, R32 ;  /* 0x0000002322207227 */ /* 0x000fc80007800020 */
[----:B------:R-:W-:Y:S01]  /*51c0*/  IMAD.HI.U32 R34, R34, R51, RZ ;  /* 0x0000003322227227 */ /* 0x000fe200078e00ff */
[----:B------:R-:W-:-:S03]  /*51d0*/  IADD3 R53, P1, PT, R53, R32, RZ ;  /* 0x0000002035357210 */ /* 0x000fc60007f3e0ff */
[----:B------:R-:W-:Y:S02]  /*51e0*/  IMAD.X R34, RZ, RZ, R34, P0 ;  /* 0x000000ffff227224 */ /* 0x000fe400000e0622 */
[----:B------:R-:W-:-:S03]  /*51f0*/  IMAD.WIDE.U32 R32, R53, UR12, RZ ;  /* 0x0000000c35207c25 */ /* 0x000fc6000f8e00ff */
[----:B------:R-:W-:Y:S01]  /*5200*/  IADD3 R35, P0, PT, -R32, R35, RZ ;  /* 0x0000002320237210 */ /* 0x000fe20007f1e1ff */
[----:B------:R-:W-:Y:S02]  /*5210*/  IMAD R32, R53, UR13, R33 ;  /* 0x0000000d35207c24 */ /* 0x000fe4000f8e0221 */
[----:B------:R-:W-:Y:S01]  /*5220*/  IMAD.X R33, RZ, RZ, R34, P1 ;  /* 0x000000ffff217224 */ /* 0x000fe200008e0622 */
[----:B------:R-:W-:-:S03]  /*5230*/  IADD3 R34, P2, PT, R35, -UR12, RZ ;  /* 0x8000000c23227c10 */ /* 0x000fc6000ff5e0ff */
[----:B------:R-:W-:-:S04]  /*5240*/  IMAD R32, R33, UR12, R32 ;  /* 0x0000000c21207c24 */ /* 0x000fc8000f8e0220 */
[----:B------:R-:W-:Y:S01]  /*5250*/  IMAD.X R32, R51, 0x1, ~R32, P0 ;  /* 0x0000000133207824 */ /* 0x000fe200000e0e20 */
[----:B------:R-:W-:-:S04]  /*5260*/  ISETP.GE.U32.AND P0, PT, R35, UR12, PT ;  /* 0x0000000c23007c0c */ /* 0x000fc8000bf06070 */
[----:B------:R-:W-:-:S04]  /*5270*/  ISETP.GE.U32.AND.EX P0, PT, R32, UR13, PT, P0 ;  /* 0x0000000d20007c0c */ /* 0x000fc8000bf06100 */
[----:B------:R-:W-:Y:S02]  /*5280*/  SEL R34, R34, R35, P0 ;  /* 0x0000002322227207 */ /* 0x000fe40000000000 */
[----:B------:R-:W-:Y:S02]  /*5290*/  IADD3.X R35, PT, PT, R32, ~UR13, RZ, P2, !PT ;  /* 0x8000000d20237c10 */ /* 0x000fe400097fe4ff */
[----:B------:R-:W-:Y:S02]  /*52a0*/  ISETP.GE.U32.AND P1, PT, R34, UR12, PT ;  /* 0x0000000c22007c0c */ /* 0x000fe4000bf26070 */
[----:B------:R-:W-:Y:S02]  /*52b0*/  IADD3 R34, P2, PT, R53, 0x1, RZ ;  /* 0x0000000135227810 */ /* 0x000fe40007f5e0ff */
[----:B------:R-:W-:Y:S02]  /*52c0*/  SEL R35, R35, R32, P0 ;  /* 0x0000002023237207 */ /* 0x000fe40000000000 */
[----:B------:R-:W-:Y:S01]  /*52d0*/  SEL R34, R34, R53, P0 ;  /* 0x0000003522227207 */ /* 0x000fe20000000000 */
[----:B------:R-:W-:Y:S01]  /*52e0*/  IMAD.X R32, RZ, RZ, R33, P2 ;  /* 0x000000ffff207224 */ /* 0x000fe200010e0621 */
[----:B------:R-:W-:-:S02]  /*52f0*/  ISETP.GE.U32.AND.EX P1, PT, R35, UR13, PT, P1 ;  /* 0x0000000d23007c0c */ /* 0x000fc4000bf26110 */
[----:B------:R-:W-:Y:S02]  /*5300*/  IADD3 R35, P2, PT, R34, 0x1, RZ ;  /* 0x0000000122237810 */ /* 0x000fe40007f5e0ff */
[----:B------:R-:W-:Y:S02]  /*5310*/  SEL R32, R32, R33, P0 ;  /* 0x0000002120207207 */ /* 0x000fe40000000000 */
[----:B------:R-:W-:Y:S02]  /*5320*/  SEL R35, R35, R34, P1 ;  /* 0x0000002223237207 */ /* 0x000fe40000800000 */
[----:B------:R-:W-:Y:S01]  /*5330*/  LOP3.LUT R34, R50, UR4, RZ, 0x3c, !PT ;  /* 0x0000000432227c12 */ /* 0x000fe2000f8e3cff */
[----:B------:R-:W-:Y:S01]  /*5340*/  IMAD.X R33, RZ, RZ, R32, P2 ;  /* 0x000000ffff217224 */ /* 0x000fe200010e0620 */
[----:B------:R-:W-:Y:S02]  /*5350*/  IADD3 R52, P2, PT, RZ, -R35, RZ ;  /* 0x80000023ff347210 */ /* 0x000fe40007f5e0ff */
[----:B------:R-:W-:-:S02]  /*5360*/  ISETP.NE.U32.AND P0, PT, RZ, UR14, PT ;  /* 0x0000000eff007c0c */ /* 0x000fc4000bf05070 */
[----:B------:R-:W-:Y:S01]  /*5370*/  SEL R32, R33, R32, P1 ;  /* 0x0000002021207207 */ /* 0x000fe20000800000 */
[----:B------:R-:W-:Y:S01]  /*5380*/  IMAD.MOV.U32 R33, RZ, RZ, 0x0 ;  /* 0x00000000ff217424 */ /* 0x000fe200078e00ff */
[----:B------:R-:W-:Y:S02]  /*5390*/  ISETP.GE.AND P1, PT, R34, RZ, PT ;  /* 0x000000ff2200720c */ /* 0x000fe40003f26270 */
[----:B------:R-:W-:Y:S01]  /*53a0*/  ISETP.NE.AND.EX P0, PT, RZ, UR4, PT, P0 ;  /* 0x00000004ff007c0c */ /* 0x000fe2000bf05300 */
[----:B------:R-:W-:Y:S01]  /*53b0*/  IMAD.X R53, RZ, RZ, ~R32, P2 ;  /* 0x000000ffff357224 */ /* 0x000fe200010e0e20 */
[----:B------:R-:W-:-:S04]  /*53c0*/  SEL R52, R52, R35, !P1 ;  /* 0x0000002334347207 */ /* 0x000fc80004800000 */
[----:B------:R-:W-:Y:S01]  /*53d0*/  SEL R53, R53, R32, !P1 ;  /* 0x0000002035357207 */ /* 0x000fe20004800000 */
[----:B------:R-:W-:Y:S01]  /*53e0*/  IMAD.MOV.U32 R32, RZ, RZ, R44 ;  /* 0x000000ffff207224 */ /* 0x000fe200078e002c */
[----:B------:R-:W-:Y:S02]  /*53f0*/  SEL R52, R52, 0xffffffff, P0 ;  /* 0xffffffff34347807 */ /* 0x000fe40000000000 */
[----:B------:R-:W-:Y:S01]  /*5400*/  SEL R53, R53, 0xffffffff, P0 ;  /* 0xffffffff35357807 */ /* 0x000fe20000000000 */
[----:B------:R-:W-:Y:S06]  /*5410*/  RET.REL.NODEC R32 `(mul_mat_q40_stream_k_fixup_64_8_false) ;  /* 0xffffffa820f87950 */ /* 0x000fec0003c3ffff */
        .weak           $__internal_19_$__cuda_sm20_rem_s64
        .type           $__internal_19_$__cuda_sm20_rem_s64,@function
        .size           $__internal_19_$__cuda_sm20_rem_s64,(.L_x_3705 - $__internal_19_$__cuda_sm20_rem_s64)
$__internal_19_$__cuda_sm20_rem_s64:
        /* <DEDUP_REMOVED lines=29> */
[----:B------:R-:W-:-:S04]  /*55f0*/  IMAD.WIDE.U32 R32, P1, R33, R34, R32 ;  /* 0x0000002221207225 */ /* 0x000fc80007820020 */
[----:B------:R-:W-:-:S04]  /*5600*/  IMAD.HI.U32 R35, P0, R51, R35, R32 ;  /* 0x0000002333237227 */ /* 0x000fc80007800020 */
[----:B------:R-:W-:-:S04]  /*5610*/  IMAD.HI.U32 R32, R51, R34, RZ ;  /* 0x0000002233207227 */ /* 0x000fc800078e00ff */
[----:B------:R-:W-:Y:S02]  /*5620*/  IMAD R34, R51, R34, RZ ;  /* 0x0000002233227224 */ /* 0x000fe400078e02ff */
[----:B------:R-:W-:Y:S01]  /*5630*/  IMAD.X R51, R32, 0x1, R51, P1 ;  /* 0x0000000120337824 */ /* 0x000fe200008e0633 */
[----:B------:R-:W-:Y:S02]  /*5640*/  ISETP.GE.AND P1, PT, R50, RZ, PT ;  /* 0x000000ff3200720c */ /* 0x000fe40003f26270 */
[----:B------:R-:W-:Y:S02]  /*5650*/  IADD3 R35, P2, PT, R34, R35, RZ ;  /* 0x0000002322237210 */ /* 0x000fe40007f5e0ff */
[-C--:B------:R-:W-:Y:S02]  /*5660*/  IADD3 R34, P3, PT, RZ, -R49.reuse, RZ ;  /* 0x80000031ff227210 */ /* 0x080fe40007f7e0ff */
[----:B------:R-:W-:Y:S02]  /*5670*/  IADD3.X R51, PT, PT, RZ, RZ, R51, P2, P0 ;  /* 0x000000ffff337210 */ /* 0x000fe400017e0433 */
[----:B------:R-:W-:Y:S01]  /*5680*/  SEL R34, R34, R49, !P1 ;  /* 0x0000003122227207 */ /* 0x000fe20004800000 */
[----:B------:R-:W-:-:S04]  /*5690*/  IMAD.X R33, RZ, RZ, ~R50, P3 ;  /* 0x000000ffff217224 */ /* 0x000fc800018e0e32 */
[----:B------:R-:W-:Y:S01]  /*56a0*/  IMAD.HI.U32 R32, R35, R34, RZ ;  /* 0x0000002223207227 */ /* 0x000fe200078e00ff */
[----:B------:R-:W-:-:S03]  /*56b0*/  SEL R54, R33, R50, !P1 ;  /* 0x0000003221367207 */ /* 0x000fc60004800000 */
[----:B------:R-:W-:Y:S02]  /*56c0*/  IMAD.MOV.U32 R33, RZ, RZ, RZ ;  /* 0x000000ffff217224 */ /* 0x000fe400078e00ff */
[----:B------:R-:W-:-:S04]  /*56d0*/  IMAD.WIDE.U32 R32, R35, R54, R32 ;  /* 0x0000003623207225 */ /* 0x000fc800078e0020 */
[C---:B------:R-:W-:Y:S02]  /*56e0*/  IMAD R35, R51.reuse, R54, RZ ;  /* 0x0000003633237224 */ /* 0x040fe400078e02ff */
        /* <DEDUP_REMOVED lines=32> */
[----:B------:R-:W-:Y:S06]  /*58f0*/  RET.REL.NODEC R32 `(mul_mat_q40_stream_k_fixup_64_8_false) ;  /* 0xffffffa420c07950 */ /* 0x000fec0003c3ffff */
.L_x_760:
        /* <DEDUP_REMOVED lines=16> */
.L_x_3705:


//--------------------- .text.mul_mat_q40_64_8_false --------------------------
	.section	.text.mul_mat_q40_64_8_false,"ax",@progbits
	.align	128
        .global         mul_mat_q40_64_8_false
        .type           mul_mat_q40_64_8_false,@function
        .size           mul_mat_q40_64_8_false,(.L_x_3707 - mul_mat_q40_64_8_false)
        .other          mul_mat_q40_64_8_false,@"STO_CUDA_ENTRY STV_DEFAULT"
mul_mat_q40_64_8_false:
.text.mul_mat_q40_64_8_false:
        /* <DEDUP_REMOVED lines=19> */
[----:B------:R-:W-:Y:S01]  /*0130*/  USHF.R.S32.HI UR5, URZ, 0x1f, UR4 ;  /* 0x0000001fff057899 */ /* 0x000fe20008011404 */
[----:B------:R-:W-:Y:S01]  /*0140*/  SHF.R.S32.HI R117, RZ, 0x1f, R139 ;  /* 0x0000001fff757819 */ /* 0x000fe2000001148b */
[----:B-1----:R-:W-:Y:S01]  /*0150*/  IMAD.WIDE.U32 R2, R139, R116, RZ ;  /* 0x000000748b027225 */ /* 0x002fe200078e00ff */
[----:B------:R-:W-:-:S02]  /*0160*/  USHF.R.S32.HI UR9, URZ, 0x1f, UR6 ;  /* 0x0000001fff097899 */ /* 0x000fc40008011406 */
[----:B------:R-:W-:Y:S01]  /*0170*/  ULEA.HI UR4, UR5, UR4, URZ, 0x6 ;  /* 0x0000000405047291 */ /* 0x000fe2000f8f30ff */
[----:B------:R-:W-:Y:S02]  /*0180*/  IMAD R5, R117, R116, RZ ;  /* 0x0000007475057224 */ /* 0x000fe400078e02ff */
[----:B---3--:R-:W-:Y:S01]  /*0190*/  IMAD.SHL.U32 R141, R119, 0x20, RZ ;  /* 0x00000020778d7824 */ /* 0x008fe200078e00ff */
[----:B------:R-:W-:Y:S01]  /*01a0*/  USHF.R.S32.HI UR4, URZ, 0x6, UR4 ;  /* 0x00000006ff047899 */ /* 0x000fe20008011404 */
[----:B------:R-:W-:Y:S01]  /*01b0*/  IMAD.IADD R0, R3, 0x1, R5 ;  /* 0x0000000103007824 */ /* 0x000fe200078e0205 */
[----:B------:R-:W-:Y:S01]  /*01c0*/  UMOV UR5, 0x400 ;  /* 0x0000040000057882 */ /* 0x000fe20000000000 */
[----:B------:R-:W-:Y:S01]  /*01d0*/  IMAD.IADD R132, R141, 0x1, R118 ;  /* 0x000000018d847824 */ /* 0x000fe200078e0276 */
[----:B------:R-:W-:Y:S01]  /*01e0*/  USHF.R.S32.HI UR8, URZ, 0x1f, UR4 ;  /* 0x0000001fff087899 */ /* 0x000fe20008011404 */
[----:B------:R-:W-:Y:S01]  /*01f0*/  IMAD R3, R0, UR6, RZ ;  /* 0x0000000600037c24 */ /* 0x000fe2000f8e02ff */
[----:B------:R-:W-:-:S02]  /*0200*/  ULEA UR5, UR7, UR5, 0x18 ;  /* 0x0000000507057291 */ /* 0x000fc4000f8ec0ff */
[----:B------:R-:W-:Y:S01]  /*0210*/  ISETP.GT.U32.AND P0, PT, R132, 0x3f, PT ;  /* 0x0000003f8400780c */ /* 0x000fe20003f04070 */
[C---:B------:R-:W-:Y:S02]  /*0220*/  IMAD R5, R2.reuse, UR9, R3 ;  /* 0x0000000902057c24 */ /* 0x040fe4000f8e0203 */
[----:B------:R-:W-:Y:S01]  /*0230*/  IMAD.WIDE.U32 R2, R2, UR6, RZ ;  /* 0x0000000602027c25 */ /* 0x000fe2000f8e00ff */
[----:B------:R-:W-:-:S03]  /*0240*/  LEA R7, R132, UR5, 0x2 ;  /* 0x0000000584077c11 */ /* 0x000fc6000f8e10ff */
[----:B------:R-:W-:-:S04]  /*0250*/  IMAD.IADD R0, R3, 0x1, R5 ;  /* 0x0000000103007824 */ /* 0x000fc800078e0205 */
[----:B------:R-:W-:Y:S02]  /*0260*/  IMAD R3, R0, UR4, RZ ;  /* 0x0000000400037c24 */ /* 0x000fe4000f8e02ff */
[----:B------:R1:W-:Y:S02]  /*0270*/  @!P0 STS [R7], R132 ;  /* 0x0000008407008388 */ /* 0x0003e40000000800 */
[C---:B------:R-:W-:Y:S02]  /*0280*/  IMAD R5, R2.reuse, UR8, R3 ;  /* 0x0000000802057c24 */ /* 0x040fe4000f8e0203 */
[----:B------:R-:W-:-:S05]  /*0290*/  IMAD.WIDE.U32 R2, R2, UR4, RZ ;  /* 0x0000000402027c25 */ /* 0x000fca000f8e00ff */
[----:B------:R-:W-:Y:S01]  /*02a0*/  IADD3 R0, PT, PT, R3, R5, RZ ;  /* 0x0000000503007210 */ /* 0x000fe20007ffe0ff */
        /* <DEDUP_REMOVED lines=12> */
[----:B0-----:R-:W-:Y:S02]  /*0370*/  IMAD.MOV.U32 R2, RZ, RZ, RZ ;  /* 0x000000ffff027224 */ /* 0x001fe400078e00ff */
[----:B-1----:R-:W-:-:S04]  /*0380*/  IMAD.MOV R6, RZ, RZ, -R3 ;  /* 0x000000ffff067224 */ /* 0x002fc800078e0a03 */
[----:B------:R-:W-:-:S04]  /*0390*/  IMAD R5, R6, R9, RZ ;  /* 0x0000000906057224 */ /* 0x000fc800078e02ff */
[----:B------:R-:W-:-:S06]  /*03a0*/  IMAD.HI.U32 R3, R3, R5, R2 ;  /* 0x0000000503037227 */ /* 0x000fcc00078e0002 */
[----:B------:R-:W-:-:S05]  /*03b0*/  IMAD.HI.U32 R2, R3, R4, RZ ;  /* 0x0000000403027227 */ /* 0x000fca00078e00ff */
[----:B------:R-:W-:-:S05]  /*03c0*/  IADD3 R3, PT, PT, -R2, RZ, RZ ;  /* 0x000000ff02037210 */ /* 0x000fca0007ffe1ff */
[----:B------:R-:W-:Y:S02]  /*03d0*/  IMAD R4, R9, R3, R4 ;  /* 0x0000000309047224 */ /* 0x000fe400078e0204 */
[----:B------:R-:W-:-:S03]  /*03e0*/  IMAD.MOV.U32 R3, RZ, RZ, RZ ;  /* 0x000000ffff037224 */ /* 0x000fc600078e00ff */
[----:B------:R-:W-:-:S13]  /*03f0*/  ISETP.GE.U32.AND P0, PT, R4, R9, PT ;  /* 0x000000090400720c */ /* 0x000fda0003f06070 */
[----:B------:R-:W-:Y:S02]  /*0400*/  @P0 IMAD.IADD R4, R4, 0x1, -R9 ;  /* 0x0000000104040824 */ /* 0x000fe400078e0a09 */
[----:B------:R-:W-:-:S03]  /*0410*/  @P0 VIADD R2, R2, 0x1 ;  /* 0x0000000102020836 */ /* 0x000fc60000000000 */
[----:B------:R-:W-:-:S13]  /*0420*/  ISETP.GE.U32.AND P1, PT, R4, R9, PT ;  /* 0x000000090400720c */ /* 0x000fda0003f26070 */
[----:B------:R-:W-:Y:S01]  /*0430*/  @P1 VIADD R2, R2, 0x1 ;  /* 0x0000000102021836 */ /* 0x000fe20000000000 */
[----:B------:R-:W-:Y:S01]  /*0440*/  @!P2 LOP3.LUT R2, RZ, R9, RZ, 0x33, !PT ;  /* 0x00000009ff02a212 */ /* 0x000fe200078e33ff */
[----:B------:R-:W-:Y:S06]  /*0450*/  BRA `(.L_x_762) ;  /* 0x00000000001c7947 */ /* 0x000fec0003800000 */
.L_x_761:
[----:B------:R-:W-:Y:S01]  /*0460*/  MOV R54, R4 ;  /* 0x0000000400367202 */ /* 0x000fe20000000f00 */
[----:B------:R-:W-:Y:S01]  /*0470*/  IMAD.MOV.U32 R56, RZ, RZ, R9 ;  /* 0x000000ffff387224 */ /* 0x000fe200078e0009 */
[----:B------:R-:W-:Y:S01]  /*0480*/  MOV R57, 0x4b0 ;  /* 0x000004b000397802 */ /* 0x000fe20000000f00 */
[----:B------:R-:W-:-:S07]  /*0490*/  IMAD.MOV.U32 R58, RZ, RZ, RZ ;  /* 0x000000ffff3a7224 */ /* 0x000fce00078e00ff */
[----:B------:R-:W-:Y:S05]  /*04a0*/  CALL.REL.NOINC `($__internal_20_$__cuda_sm20_div_s64) ;  /* 0x0000011c002c7944 */ /* 0x000fea0003c00000 */
[----:B------:R-:W-:Y:S02]  /*04b0*/  IMAD.MOV.U32 R2, RZ, RZ, R42 ;  /* 0x000000ffff027224 */ /* 0x000fe400078e002a */
[----:B------:R-:W-:-:S07]  /*04c0*/  IMAD.MOV.U32 R3, RZ, RZ, R49 ;  /* 0x000000ffff037224 */ /* 0x000fce00078e0031 */
.L_x_762:
        /* <DEDUP_REMOVED lines=39> */
.L_x_763:
[----:B------:R-:W-:Y:S01]  /*0740*/  IMAD.MOV.U32 R54, RZ, RZ, R6 ;  /* 0x000000ffff367224 */ /* 0x000fe200078e0006 */
[----:B------:R-:W-:Y:S01]  /*0750*/  MOV R58, RZ ;  /* 0x000000ff003a7202 */ /* 0x000fe20000000f00 */
[----:B------:R-:W-:Y:S01]  /*0760*/  IMAD.MOV.U32 R56, RZ, RZ, R9 ;  /* 0x000000ffff387224 */ /* 0x000fe200078e0009 */
[----:B------:R-:W-:-:S07]  /*0770*/  MOV R57, 0x790 ;  /* 0x0000079000397802 */ /* 0x000fce0000000f00 */
[----:B------:R-:W-:Y:S05]  /*0780*/  CALL.REL.NOINC `($__internal_20_$__cuda_sm20_div_s64) ;  /* 0x0000011800747944 */ /* 0x000fea0003c00000 */
[----:B------:R-:W-:Y:S02]  /*0790*/  IMAD.MOV.U32 R4, RZ, RZ, R42 ;  /* 0x000000ffff047224 */ /* 0x000fe400078e002a */
[----:B------:R-:W-:-:S07]  /*07a0*/  IMAD.MOV.U32 R5, RZ, RZ, R49 ;  /* 0x000000ffff057224 */ /* 0x000fce00078e0031 */
.L_x_764:
[----:B------:R-:W-:-:S04]  /*07b0*/  LOP3.LUT R0, R3, R117, RZ, 0xfc, !PT ;  /* 0x0000007503007212 */ /* 0x000fc800078efcff */
[----:B------:R-:W-:-:S13]  /*07c0*/  ISETP.NE.U32.AND P0, PT, R0, RZ, PT ;  /* 0x000000ff0000720c */ /* 0x000fda0003f05070 */
[----:B------:R-:W-:Y:S05]  /*07d0*/  @P0 BRA `(.L_x_765) ;  /* 0x0000000000480947 */ /* 0x000fea0003800000 */
[----:B------:R-:W0:Y:S01]  /*07e0*/  I2F.U32.RP R0, R139 ;  /* 0x0000008b00007306 */ /* 0x000e220000209000 */
[----:B------:R-:W-:Y:S01]  /*07f0*/  IMAD.MOV R9, RZ, RZ, -R139 ;  /* 0x000000ffff097224 */ /* 0x000fe200078e0a8b */
[----:B------:R-:W-:-:S06]  /*0800*/  ISETP.NE.U32.AND P1, PT, R139, RZ, PT ;  /* 0x000000ff8b00720c */ /* 0x000fcc0003f25070 */
        /* <DEDUP_REMOVED lines=12> */
[----:B------:R-:W-:Y:S01]  /*08d0*/  @P0 IMAD.IADD R8, R8, 0x1, -R139 ;  /* 0x0000000108080824 */ /* 0x000fe200078e0a8b */
[----:B------:R-:W-:Y:S01]  /*08e0*/  @!P1 LOP3.LUT R8, RZ, R139, RZ, 0x33, !PT ;  /* 0x0000008bff089212 */ /* 0x000fe200078e33ff */
[----:B------:R-:W-:Y:S06]  /*08f0*/  BRA `(.L_x_766) ;  /* 0x0000000000147947 */ /* 0x000fec0003800000 */
.L_x_765:
[----:B------:R-:W-:Y:S01]  /*0900*/  IMAD.MOV.U32 R43, RZ, RZ, R2 ;  /* 0x000000ffff2b7224 */ /* 0x000fe200078e0002 */
[----:B------:R-:W-:Y:S02]  /*0910*/  MOV R44, R3 ;  /* 0x00000003002c7202 */ /* 0x000fe40000000f00 */
[----:B------:R-:W-:-:S07]  /*0920*/  MOV R52, 0x940 ;  /* 0x0000094000347802 */ /* 0x000fce0000000f00 */
[----:B------:R-:W-:Y:S05]  /*0930*/  CALL.REL.NOINC `($__internal_21_$__cuda_sm20_rem_s64) ;  /* 0x0000011c00587944 */ /* 0x000fea0003c00000 */
[----:B------:R-:W-:-:S07]  /*0940*/  IMAD.MOV.U32 R8, RZ, RZ, R42 ;  /* 0x000000ffff087224 */ /* 0x000fce00078e002a */
.L_x_766:
        /* <DEDUP_REMOVED lines=28> */
.L_x_767:
[----:B------:R-:W-:Y:S01]  /*0b10*/  MOV R43, R4 ;  /* 0x00000004002b7202 */ /* 0x000fe20000000f00 */
[----:B------:R-:W-:Y:S01]  /*0b20*/  IMAD.MOV.U32 R44, RZ, RZ, R5 ;  /* 0x000000ffff2c7224 */ /* 0x000fe200078e0005 */
[----:B------:R-:W-:-:S07]  /*0b30*/  MOV R52, 0xb50 ;  /* 0x00000b5000347802 */ /* 0x000fce0000000f00 */
[----:B------:R-:W-:Y:S05]  /*0b40*/  CALL.REL.NOINC `($__internal_21_$__cuda_sm20_rem_s64) ;  /* 0x0000011800d47944 */ /* 0x000fea0003c00000 */
[----:B------:R-:W-:-:S07]  /*0b50*/  IMAD.MOV.U32 R2, RZ, RZ, R42 ;  /* 0x000000ffff027224 */ /* 0x000fce00078e002a */
.L_x_768:
        /* <DEDUP_REMOVED lines=13> */
[----:B------:R-:W-:Y:S02]  /*0c30*/  IMAD.MOV.U32 R4, RZ, RZ, RZ ;  /* 0x000000ffff047224 */ /* 0x000fe400078e00ff */
[----:B------:R-:W-:-:S03]  /*0c40*/  IMAD.MOV.U32 R131, RZ, RZ, RZ ;  /* 0x000000ffff837224 */ /* 0x000fc600078e00ff */
        /* <DEDUP_REMOVED lines=14> */
.L_x_769:
[----:B------:R-:W-:Y:S01]  /*0d30*/  IMAD.MOV.U32 R43, RZ, RZ, R45 ;  /* 0x000000ffff2b7224 */ /* 0x000fe200078e002d */
[----:B------:R-:W-:Y:S01]  /*0d40*/  MOV R52, 0xd70 ;  /* 0x00000d7000347802 */ /* 0x000fe20000000f00 */
[----:B------:R-:W-:-:S07]  /*0d50*/  IMAD.MOV.U32 R44, RZ, RZ, R0 ;  /* 0x000000ffff2c7224 */ /* 0x000fce00078e0000 */
[----:B------:R-:W-:Y:S05]  /*0d60*/  CALL.REL.NOINC `($__internal_21_$__cuda_sm20_rem_s64) ;  /* 0x00000118004c7944 */ /* 0x000fea0003c00000 */
[----:B------:R-:W-:Y:S01]  /*0d70*/  IMAD.MOV.U32 R130, RZ, RZ, R42 ;  /* 0x000000ffff827224 */ /* 0x000fe200078e002a */
[----:B------:R-:W-:-:S07]  /*0d80*/  MOV R131, R49 ;  /* 0x0000003100837202 */ /* 0x000fce0000000f00 */
.L_x_770:
        /* <DEDUP_REMOVED lines=17> */
[----:B------:R-:W0:Y:S01]  /*0ea0*/  LDC.64 R8, c[0x0][0x380] ;  /* 0x0000e000ff087b82 */ /* 0x000e220000000a00 */
[----:B------:R-:W1:Y:S01]  /*0eb0*/  S2R R15, SR_SWINHI ;  /* 0x00000000000f7919 */ /* 0x000e620000002f00 */
[C---:B------:R-:W-:Y:S01]  /*0ec0*/  LOP3.LUT R6, R119.reuse, 0x1, RZ, 0xc0, !PT ;  /* 0x0000000177067812 */ /* 0x040fe200078ec0ff */
[----:B------:R-:W-:Y:S01]  /*0ed0*/  IMAD.SHL.U32 R137, R119, 0x8, RZ ;  /* 0x0000000877897824 */ /* 0x000fe200078e00ff */
[----:B------:R-:W-:Y:S01]  /*0ee0*/  SHF.R.U32.HI R36, RZ, 0x2, R118 ;  /* 0x00000002ff247819 */ /* 0x000fe20000011676 */
[----:B------:R-:W-:Y:S01]  /*0ef0*/  IMAD.WIDE.U32 R184, R139, UR4, RZ ;  /* 0x000000048bb87c25 */ /* 0x000fe2000f8e00ff */
[----:B------:R-:W-:Y:S01]  /*0f00*/  ISETP.NE.U32.AND P0, PT, R6, 0x1, PT ;  /* 0x000000010600780c */ /* 0x000fe20003f05070 */
[----:B------:R-:W2:Y:S01]  /*0f10*/  LDCU UR5, c[0x0][0x3c0] ;  /* 0x00007800ff0577ac */ /* 0x000ea20008000800 */
[----:B------:R-:W3:Y:S01]  /*0f20*/  LDC R186, c[0x0][0x3cc] ;  /* 0x0000f300ffba7b82 */ /* 0x000ee20000000800 */
[C---:B------:R-:W-:Y:S01]  /*0f30*/  IMAD.SHL.U32 R6, R118.reuse, 0x2, RZ ;  /* 0x0000000276067824 */ /* 0x040fe200078e00ff */
[----:B------:R-:W-:Y:S01]  /*0f40*/  LOP3.LUT R7, R118, 0x3, RZ, 0xc0, !PT ;  /* 0x0000000376077812 */ /* 0x000fe200078ec0ff */
[----:B------:R-:W-:Y:S01]  /*0f50*/  VIADD R124, R4, 0x2600 ;  /* 0x00002600047c7836 */ /* 0x000fe20000000000 */
[----:B------:R-:W-:-:S02]  /*0f60*/  LOP3.LUT R10, R118, 0xf, RZ, 0xc0, !PT ;  /* 0x0000000f760a7812 */ /* 0x000fc400078ec0ff */
[----:B------:R-:W-:Y:S02]  /*0f70*/  LOP3.LUT R6, R6, 0x6, RZ, 0xc0, !PT ;  /* 0x0000000606067812 */ /* 0x000fe400078ec0ff */
[----:B------:R-:W4:Y:S01]  /*0f80*/  LDC R34, c[0x0][0x3bc] ;  /* 0x0000ef00ff227b82 */ /* 0x000f220000000800 */
[----:B------:R-:W-:Y:S02]  /*0f90*/  LOP3.LUT R11, R36, 0xfc, RZ, 0xc0, !PT ;  /* 0x000000fc240b7812 */ /* 0x000fe400078ec0ff */
[----:B------:R-:W-:Y:S01]  /*0fa0*/  LOP3.LUT R137, R6, 0x8, R137, 0xf8, !PT ;  /* 0x0000000806897812 */ /* 0x000fe200078ef889 */
[----:B------:R-:W-:Y:S01]  /*0fb0*/  VIADD R6, R4, 0x480 ;  /* 0x0000048004067836 */ /* 0x000fe20000000000 */
[----:B------:R-:W-:Y:S01]  /*0fc0*/  LOP3.LUT R32, R118, 0x7, RZ, 0xc0, !PT ;  /* 0x0000000776207812 */ /* 0x000fe200078ec0ff */
[----:B------:R-:W-:Y:S01]  /*0fd0*/  IMAD R14, R10, 0x4c, R11 ;  /* 0x0000004c0a0e7824 */ /* 0x000fe200078e020b */
[----:B------:R-:W-:Y:S01]  /*0fe0*/  LOP3.LUT R11, R119, 0x3fe, RZ, 0xc0, !PT ;  /* 0x000003fe770b7812 */ /* 0x000fe200078ec0ff */
[----:B0-----:R-:W-:Y:S01]  /*0ff0*/  IMAD.WIDE.U32 R8, R7, 0x4, R8 ;  /* 0x0000000407087825 */ /* 0x001fe200078e0008 */
[----:B------:R-:W-:Y:S01]  /*1000*/  LEA R10, R36, R7, 0x3 ;  /* 0x00000007240a7211 */ /* 0x000fe200078e18ff */
[----:B--2---:R-:W-:Y:S01]  /*1010*/  USHF.R.S32.HI UR5, URZ, 0x1f, UR5 ;  /* 0x0000001fff057899 */ /* 0x004fe20008011405 */
[----:B------:R-:W-:Y:S01]  /*1020*/  LOP3.LUT R131, R137, 0x10, RZ, 0xfc, !PT ;  /* 0x0000001089837812 */ /* 0x000fe200078efcff */
[----:B------:R-:W-:Y:S01]  /*1030*/  @P0 IMAD.MOV R6, RZ, RZ, R4 ;  /* 0x000000ffff060224 */ /* 0x000fe200078e0204 */
[----:B------:R-:W-:Y:S01]  /*1040*/  IADD3 R182, P0, PT, R8, 0x4, RZ ;  /* 0x0000000408b67810 */ /* 0x000fe20007f1e0ff */
[----:B------:R-:W-:Y:S01]  /*1050*/  IMAD R11, R11, 0x4c0, R14 ;  /* 0x000004c00b0b7824 */ /* 0x000fe200078e020e */
[----:B------:R-:W-:Y:S01]  /*1060*/  LOP3.LUT R129, R137, 0x11, RZ, 0xfc, !PT ;  /* 0x0000001189817812 */ /* 0x000fe200078efcff */
[----:B------:R-:W-:Y:S01]  /*1070*/  IMAD R13, R36, 0x1c, R10 ;  /* 0x0000001c240d7824 */ /* 0x000fe200078e020a */
[----:B------:R-:W-:-:S02]  /*1080*/  MOV R188, R4 ;  /* 0x0000000400bc7202 */ /* 0x000fc40000000f00 */
[----:B-1----:R-:W-:Y:S01]  /*1090*/  MOV R189, R15 ;  /* 0x0000000f00bd7202 */ /* 0x002fe20000000f00 */
[----:B------:R-:W-:Y:S01]  /*10a0*/  IMAD.X R183, RZ, RZ, R9, P0 ;  /* 0x000000ffffb77224 */ /* 0x000fe200000e0609 */
[----:B------:R-:W-:Y:S01]  /*10b0*/  SHF.L.U32 R9, R119, 0x2, RZ ;  /* 0x0000000277097819 */ /* 0x000fe200000006ff */
[----:B------:R-:W-:Y:S01]  /*10c0*/  VIADD R12, R6, 0x100 ;  /* 0x00000100060c7836 */ /* 0x000fe20000000000 */
[----:B------:R-:W-:Y:S01]  /*10d0*/  LOP3.LUT R127, R137, 0x20, RZ, 0xfc, !PT ;  /* 0x00000020897f7812 */ /* 0x000fe200078efcff */
[----:B---3--:R-:W-:Y:S01]  /*10e0*/  IMAD R186, R186, UR4, RZ ;  /* 0x00000004baba7c24 */ /* 0x008fe2000f8e02ff */
[----:B------:R-:W-:Y:S01]  /*10f0*/  LEA.HI R9, R118, R9, RZ, 0x1d ;  /* 0x0000000976097211 */ /* 0x000fe200078fe8ff */
[----:B------:R-:W-:Y:S01]  /*1100*/  IMAD R14, R139, UR8, RZ ;  /* 0x000000088b0e7c24 */ /* 0x000fe2000f8e02ff */
[----:B------:R-:W-:Y:S01]  /*1110*/  LOP3.LUT R125, R137, 0x21, RZ, 0xfc, !PT ;  /* 0x00000021897d7812 */ /* 0x000fe200078efcff */
[----:B------:R-:W-:Y:S01]  /*1120*/  IMAD.SHL.U32 R8, R119, 0x10, RZ ;  /* 0x0000001077087824 */ /* 0x000fe200078e00ff */
[----:B------:R-:W-:Y:S01]  /*1130*/  LOP3.LUT R123, R137, 0x30, RZ, 0xfc, !PT ;  /* 0x00000030897b7812 */ /* 0x000fe200078efcff */
[--C-:B------:R-:W-:Y:S01]  /*1140*/  IMAD R6, R13, 0x4, R12.reuse ;  /* 0x000000040d067824 */ /* 0x100fe200078e020c */
[----:B------:R-:W-:Y:S01]  /*1150*/  LOP3.LUT R121, R137, 0x31, RZ, 0xfc, !PT ;  /* 0x0000003189797812 */ /* 0x000fe200078efcff */
[----:B------:R-:W-:Y:S01]  /*1160*/  IMAD R7, R7, 0x120, R12 ;  /* 0x0000012007077824 */ /* 0x000fe200078e020c */
[----:B------:R-:W-:Y:S01]  /*1170*/  SHF.R.S32.HI R12, RZ, 0x1f, R186 ;  /* 0x0000001fff0c7819 */ /* 0x000fe200000114ba */
[----:B------:R-:W-:Y:S01]  /*1180*/  IMAD.WIDE.U32 R188, R11, 0x4, R188 ;  /* 0x000000040bbc7825 */ /* 0x000fe200078e00bc */
[----:B------:R-:W-:-:S03]  /*1190*/  LOP3.LUT R135, R8, 0x3fe0, RZ, 0xc0, !PT ;  /* 0x00003fe008877812 */ /* 0x000fc600078ec0ff */
[----:B------:R-:W-:Y:S02]  /*11a0*/  IMAD R15, R117, UR4, R14 ;  /* 0x00000004750f7c24 */ /* 0x000fe4000f8e020e */
[-C--:B----4-:R-:W-:Y:S02]  /*11b0*/  IMAD R11, R119, R34.reuse, RZ ;  /* 0x00000022770b7224 */ /* 0x090fe400078e02ff */
[----:B------:R-:W-:Y:S02]  /*11c0*/  IMAD.IADD R8, R185, 0x1, R15 ;  /* 0x00000001b9087824 */ /* 0x000fe400078e020f */
[C---:B------:R-:W-:Y:S01]  /*11d0*/  IMAD R126, R9.reuse, 0x4c, R32 ;  /* 0x0000004c097e7824 */ /* 0x040fe200078e0220 */
[-C--:B------:R-:W-:Y:S01]  /*11e0*/  LEA R17, R34, R11.reuse, 0x3 ;  /* 0x0000000b22117211 */ /* 0x080fe200078e18ff */
[----:B------:R-:W-:Y:S01]  /*11f0*/  IMAD R15, R9, R34, RZ ;  /* 0x00000022090f7224 */ /* 0x000fe200078e02ff */
[----:B------:R-:W-:Y:S01]  /*1200*/  IADD3 R9, P0, PT, R36, R11, RZ ;  /* 0x0000000b24097210 */ /* 0x000fe20007f1e0ff */
[----:B------:R-:W-:Y:S01]  /*1210*/  IMAD R12, R12, R139, RZ ;  /* 0x0000008b0c0c7224 */ /* 0x000fe200078e02ff */
[----:B------:R-:W-:Y:S01]  /*1220*/  LEA R126, R126, R124, 0x2 ;  /* 0x0000007c7e7e7211 */ /* 0x000fe200078e10ff */
[----:B------:R-:W-:-:S02]  /*1230*/  IMAD R21, R34, 0x20, R11 ;  /* 0x0000002022157824 */ /* 0x000fc400078e020b */
[----:B------:R-:W-:Y:S01]  /*1240*/  IMAD R13, R119, 0x4c, R10 ;  /* 0x0000004c770d7824 */ /* 0x000fe200078e020a */
[----:B------:R-:W-:Y:S01]  /*1250*/  LEA.HI.X.SX32 R10, R11, RZ, 0x1, P0 ;  /* 0x000000ff0b0a7211 */ /* 0x000fe200000f0eff */
[--C-:B------:R-:W-:Y:S01]  /*1260*/  IMAD R19, R34, 0x10, R11.reuse ;  /* 0x0000001022137824 */ /* 0x100fe200078e020b */
[----:B------:R-:W-:Y:S01]  /*1270*/  IADD3 R14, P3, PT, R36, R21, RZ ;  /* 0x00000015240e7210 */ /* 0x000fe20007f7e0ff */
[----:B------:R-:W-:Y:S01]  /*1280*/  IMAD R23, R34, 0x40, R11 ;  /* 0x0000004022177824 */ /* 0x000fe200078e020b */
[----:B------:R-:W-:Y:S01]  /*1290*/  IADD3 R11, P0, PT, R32, R15, RZ ;  /* 0x0000000f200b7210 */ /* 0x000fe20007f1e0ff */
[----:B------:R-:W-:Y:S01]  /*12a0*/  IMAD R53, R186, R117, R12 ;  /* 0x00000075ba357224 */ /* 0x000fe200078e020c */
[----:B------:R-:W-:Y:S01]  /*12b0*/  IADD3 R12, P1, PT, R36, R17, RZ ;  /* 0x00000011240c7210 */ /* 0x000fe20007f3e0ff */
[----:B------:R-:W-:Y:S01]  /*12c0*/  IMAD R128, R13, 0x4, R4 ;  /* 0x000000040d807824 */ /* 0x000fe200078e0204 */
[C---:B------:R-:W-:Y:S01]  /*12d0*/  LEA R37, R34.reuse, R23, 0x5 ;  /* 0x0000001722257211 */ /* 0x040fe200078e28ff */
[----:B------:R-:W-:Y:S01]  /*12e0*/  IMAD R27, R34, 0x8, R19 ;  /* 0x00000008221b7824 */ /* 0x000fe200078e0213 */
[----:B------:R-:W-:Y:S01]  /*12f0*/  IADD3 R13, P2, PT, R36, R19, RZ ;  /* 0x00000013240d7210 */ /* 0x000fe20007f5e0ff */
[--C-:B------:R-:W-:Y:S01]  /*1300*/  IMAD R25, R34, 0x40, R15.reuse ;  /* 0x0000004022197824 */ /* 0x100fe200078e020f */
[-C--:B------:R-:W-:Y:S01]  /*1310*/  IADD3 R115, P4, PT, R36, R23.reuse, RZ ;  /* 0x0000001724737210 */ /* 0x080fe20007f9e0ff */
[C---:B------:R-:W-:Y:S01]  /*1320*/  IMAD R49, R34.reuse, 0x20, R15 ;  /* 0x0000002022317824 */ /* 0x040fe200078e020f */
[----:B------:R-:W-:Y:S01]  /*1330*/  LEA.HI.X.SX32 R15, R15, RZ, 0x1, P0 ;  /* 0x000000ff0f0f7211 */ /* 0x000fe200000f0eff */
[C---:B------:R-:W-:Y:S01]  /*1340*/  IMAD R29, R34.reuse, 0x8, R21 ;  /* 0x00000008221d7824 */ /* 0x040fe200078e0215 */
[----:B------:R-:W-:Y:S01]  /*1350*/  LEA.HI.X.SX32 R16, R17, RZ, 0x1, P1 ;  /* 0x000000ff11107211 */ /* 0x000fe200008f0eff */
[C---:B------:R-:W-:Y:S01]  /*1360*/  IMAD R35, R34.reuse, 0x10, R23 ;  /* 0x0000001022237824 */ /* 0x040fe200078e0217 */
[----:B------:R-:W-:Y:S01]  /*1370*/  LEA.HI.X.SX32 R18, R21, RZ, 0x1, P3 ;  /* 0x000000ff15127211 */ /* 0x000fe200018f0eff */
[C---:B------:R-:W-:Y:S01]  /*1380*/  IMAD R31, R34.reuse, 0x10, R21 ;  /* 0x00000010221f7824 */ /* 0x040fe200078e0215 */
[C---:B------:R-:W-:Y:S01]  /*1390*/  LEA R33, R34.reuse, R23, 0x3 ;  /* 0x0000001722217211 */ /* 0x040fe200078e18ff */
[C---:B------:R-:W-:Y:S01]  /*13a0*/  IMAD R47, R34.reuse, 0x10, R37 ;  /* 0x00000010222f7824 */ /* 0x040fe200078e0225 */
[----:B------:R-:W-:Y:S01]  /*13b0*/  LEA.HI.X.SX32 R17, R19, RZ, 0x1, P2 ;  /* 0x000000ff13117211 */ /* 0x000fe200010f0eff */
[C---:B------:R-:W-:Y:S01]  /*13c0*/  IMAD R51, R34.reuse, 0x20, R25 ;  /* 0x0000002022337824 */ /* 0x040fe200078e0219 */
[----:B------:R-:W-:Y:S01]  /*13d0*/  LEA.HI.X.SX32 R114, R23, RZ, 0x1, P4 ;  /* 0x000000ff17727211 */ /* 0x000fe200020f0eff */
[----:B------:R-:W-:Y:S01]  /*13e0*/  IMAD R39, R34, 0x8, R37 ;  /* 0x0000000822277824 */ /* 0x000fe200078e0225 */
[----:B------:R-:W-:Y:S01]  /*13f0*/  IADD3 R21, P0, PT, R36, R27, RZ ;  /* 0x0000001b24157210 */ /* 0x000fe20007f1e0ff */
[----:B------:R-:W-:Y:S01]  /*1400*/  IMAD R43, R34, 0x8, R35 ;  /* 0x00000008222b7824 */ /* 0x000fe200078e0223 */
[C---:B------:R-:W-:Y:S01]  /*1410*/  IADD3 R22, P1, PT, R36.reuse, R37, RZ ;  /* 0x0000002524167210 */ /* 0x040fe20007f3e0ff */
[----:B------:R-:W-:Y:S01]  /*1420*/  IMAD.IADD R135, R36, 0x1, R135 ;  /* 0x0000000124877824 */ /* 0x000fe200078e0287 */
[----:B------:R-:W-:Y:S01]  /*1430*/  IADD3 R19, P4, PT, R32, R25, RZ ;  /* 0x0000001920137210 */ /* 0x000fe20007f9e0ff */
[----:B------:R-:W-:Y:S01]  /*1440*/  IMAD.WIDE.U32 R186, R186, R139, RZ ;  /* 0x0000008bbaba7225 */ /* 0x000fe200078e00ff */
[----:B------:R-:W-:-:S02]  /*1450*/  IADD3 R20, P5, PT, R32, R49, RZ ;  /* 0x0000003120147210 */ /* 0x000fc40007fbe0ff */
[C---:B------:R-:W-:Y:S01]  /*1460*/  IADD3 R23, P2, PT, R36.reuse, R29, RZ ;  /* 0x0000001d24177210 */ /* 0x040fe20007f5e0ff */
[----:B------:R-:W-:Y:S01]  /*1470*/  IMAD R124, R135, 0x130, R124 ;  /* 0x00000130877c7824 */ /* 0x000fe200078e027c */
[----:B------:R-:W-:Y:S01]  /*1480*/  IADD3 R24, P3, PT, R36, R35, RZ ;  /* 0x0000002324187210 */ /* 0x000fe20007f7e0ff */
[----:B------:R-:W-:Y:S01]  /*1490*/  IMAD R122, R137, 0x4, R4 ;  /* 0x00000004897a7824 */ /* 0x000fe200078e0204 */
[----:B------:R-:W-:Y:S01]  /*14a0*/  LEA.HI.X.SX32 R27, R27, RZ, 0x1, P0 ;  /* 0x000000ff1b1b7211 */ /* 0x000fe200000f0eff */
[----:B------:R-:W-:Y:S01]  /*14b0*/  VIADD R133, R135, 0x10 ;  /* 0x0000001087857836 */ /* 0x000fe20000000000 */
[----:B------:R-:W-:Y:S02]  /*14c0*/  LEA.HI.X.SX32 R28, R37, RZ, 0x1, P1 ;  /* 0x000000ff251c7211 */ /* 0x000fe400008f0eff */
[----:B------:R-:W-:Y:S02]  /*14d0*/  LEA.HI.X.SX32 R25, R25, RZ, 0x1, P4 ;  /* 0x000000ff19197211 */ /* 0x000fe400020f0eff */
[----:B------:R-:W-:Y:S01]  /*14e0*/  LEA.HI.X.SX32 R26, R49, RZ, 0x1, P5 ;  /* 0x000000ff311a7211 */ /* 0x000fe200028f0eff */
[----:B------:R-:W-:Y:S01]  /*14f0*/  IMAD R49, R34, 0x8, R47 ;  /* 0x0000000822317824 */ /* 0x000fe200078e022f */
[----:B------:R-:W-:-:S02]  /*1500*/  IADD3 R180, P0, PT, R188, 0x2500, RZ ;  /* 0x00002500bcb47810 */ /* 0x000fc40007f1e0ff */
[----:B------:R-:W-:Y:S02]  /*1510*/  IADD3 R178, P1, PT, R188, 0x25c0, RZ ;  /* 0x000025c0bcb27810 */ /* 0x000fe40007f3e0ff */
[----:B------:R-:W-:Y:S01]  /*1520*/  LEA.HI.X.SX32 R29, R29, RZ, 0x1, P2 ;  /* 0x000000ff1d1d7211 */ /* 0x000fe200010f0eff */
[--C-:B------:R-:W-:Y:S01]  /*1530*/  IMAD.X R181, RZ, RZ, R189.reuse, P0 ;  /* 0x000000ffffb57224 */ /* 0x100fe200000e06bd */
[----:B------:R-:W-:Y:S01]  /*1540*/  LEA.HI.X.SX32 R30, R35, RZ, 0x1, P3 ;  /* 0x000000ff231e7211 */ /* 0x000fe200018f0eff */
[----:B------:R-:W-:Y:S01]  /*1550*/  IMAD.X R179, RZ, RZ, R189, P1 ;  /* 0x000000ffffb37224 */ /* 0x000fe200008e06bd */
[C---:B------:R-:W-:Y:S02]  /*1560*/  IADD3 R109, P4, PT, R36.reuse, R31, RZ ;  /* 0x0000001f246d7210 */ /* 0x040fe40007f9e0ff */
[----:B------:R-:W-:Y:S02]  /*1570*/  IADD3 R111, P5, PT, R36, R33, RZ ;  /* 0x00000021246f7210 */ /* 0x000fe40007fbe0ff */
[----:B------:R-:W-:-:S02]  /*1580*/  IADD3 R176, P2, PT, R188, 0x25e0, RZ ;  /* 0x000025e0bcb07810 */ /* 0x000fc40007f5e0ff */
[----:B------:R-:W-:Y:S02]  /*1590*/  IADD3 R174, P3, PT, R188, 0x3880, RZ ;  /* 0x00003880bcae7810 */ /* 0x000fe40007f7e0ff */
[----:B------:R-:W-:Y:S02]  /*15a0*/  LEA R41, R34, R31, 0x3 ;  /* 0x0000001f22297211 */ /* 0x000fe400078e18ff */
[----:B------:R-:W-:Y:S01]  /*15b0*/  LEA.HI.X.SX32 R108, R31, RZ, 0x1, P4 ;  /* 0x000000ff1f6c7211 */ /* 0x000fe200020f0eff */
[----:B------:R-:W-:Y:S01]  /*15c0*/  IMAD.X R175, RZ, RZ, R189, P3 ;  /* 0x000000ffffaf7224 */ /* 0x000fe200018e06bd */
[----:B------:R-:W-:Y:S01]  /*15d0*/  LEA.HI.X.SX32 R110, R33, RZ, 0x1, P5 ;  /* 0x000000ff216e7211 */ /* 0x000fe200028f0eff */
[----:B------:R-:W-:Y:S01]  /*15e0*/  IMAD.IADD R31, R187, 0x1, R53 ;  /* 0x00000001bb1f7824 */ /* 0x000fe200078e0235 */
[----:B------:R-:W-:Y:S02]  /*15f0*/  IADD3.X R177, PT, PT, RZ, R189, RZ, P2, !PT ;  /* 0x000000bdffb17210 */ /* 0x000fe400017fe4ff */
[----:B------:R-:W-:-:S02]  /*1600*/  IADD3 R172, P4, PT, R188, 0x38a0, RZ ;  /* 0x000038a0bcac7810 */ /* 0x000fc40007f9e0ff */
[C---:B------:R-:W-:Y:S02]  /*1610*/  IADD3 R33, P6, PT, R36.reuse, R47, RZ ;  /* 0x0000002f24217210 */ /* 0x040fe40007fde0ff */
[C---:B------:R-:W-:Y:S01]  /*1620*/  IADD3 R34, P0, PT, R36.reuse, R39, RZ ;  /* 0x0000002724227210 */ /* 0x040fe20007f1e0ff */
[----:B------:R-:W-:Y:S01]  /*1630*/  IMAD.X R173, RZ, RZ, R189, P4 ;  /* 0x000000ffffad7224 */ /* 0x000fe200020e06bd */
        /* <DEDUP_REMOVED lines=9> */
[----:B------:R-:W-:-:S07]  /*16d0*/  LEA.HI.X.SX32 R41, R49, RZ, 0x1, P3 ;  /* 0x000000ff31297211 */ /* 0x000fce00018f0eff */
.L_x_853:
        /* <DEDUP_REMOVED lines=17> */
[----:B------:R-:W-:Y:S02]  /*17f0*/  @P0 IMAD.IADD R43, R43, 0x1, -R186 ;  /* 0x000000012b2b0824 */ /* 0x000fe400078e0aba */
[----:B------:R-:W-:-:S03]  /*1800*/  @P0 VIADD R44, R44, 0x1 ;  /* 0x000000012c2c0836 */ /* 0x000fc60000000000 */
[----:B------:R-:W-:-:S13]  /*1810*/  ISETP.GE.U32.AND P1, PT, R43, R186, PT ;  /* 0x000000ba2b00720c */ /* 0x000fda0003f26070 */
[----:B------:R-:W-:Y:S01]  /*1820*/  @P1 VIADD R44, R44, 0x1 ;  /* 0x000000012c2c1836 */ /* 0x000fe20000000000 */
[----:B------:R-:W-:Y:S01]  /*1830*/  @!P2 LOP3.LUT R44, RZ, R186, RZ, 0x33, !PT ;  /* 0x000000baff2ca212 */ /* 0x000fe200078e33ff */
[----:B------:R-:W-:Y:S06]  /*1840*/  BRA `(.L_x_773) ;  /* 0x0000000000187947 */ /* 0x000fec0003800000 */
.L_x_772:
[----:B------:R-:W-:Y:S01]  /*1850*/  MOV R54, R45 ;  /* 0x0000002d00367202 */ /* 0x000fe20000000f00 */
[----:B------:R-:W-:Y:S01]  /*1860*/  IMAD.MOV.U32 R56, RZ, RZ, R186 ;  /* 0x000000ffff387224 */ /* 0x000fe200078e00ba */
[----:B------:R-:W-:Y:S01]  /*1870*/  MOV R57, 0x18a0 ;  /* 0x000018a000397802 */ /* 0x000fe20000000f00 */
[----:B------:R-:W-:-:S07]  /*1880*/  IMAD.MOV.U32 R58, RZ, RZ, R31 ;  /* 0x000000ffff3a7224 */ /* 0x000fce00078e001f */
[----:B------:R-:W-:Y:S05]  /*1890*/  CALL.REL.NOINC `($__internal_20_$__cuda_sm20_div_s64) ;  /* 0x0000010800307944 */ /* 0x000fea0003c00000 */
[----:B------:R-:W-:-:S07]  /*18a0*/  IMAD.MOV.U32 R44, RZ, RZ, R42 ;  /* 0x000000ffff2c7224 */ /* 0x000fce00078e002a */
.L_x_773:
[----:B------:R-:W-:-:S04]  /*18b0*/  IMAD.MOV R42, RZ, RZ, -R186 ;  /* 0x000000ffff2a7224 */ /* 0x000fc800078e0aba */
[----:B------:R-:W-:-:S05]  /*18c0*/  IMAD R54, R44, R42, R45 ;  /* 0x0000002a2c367224 */ /* 0x000fca00078e022d */
        /* <DEDUP_REMOVED lines=24> */
.L_x_774:
[----:B------:R-:W-:Y:S01]  /*1a50*/  IMAD.MOV.U32 R56, RZ, RZ, R184 ;  /* 0x000000ffff387224 */ /* 0x000fe200078e00b8 */
[----:B------:R-:W-:Y:S01]  /*1a60*/  MOV R57, 0x1a90 ;  /* 0x00001a9000397802 */ /* 0x000fe20000000f00 */
[----:B------:R-:W-:-:S07]  /*1a70*/  IMAD.MOV.U32 R58, RZ, RZ, R8 ;  /* 0x000000ffff3a7224 */ /* 0x000fce00078e0008 */
[----:B------:R-:W-:Y:S05]  /*1a80*/  CALL.REL.NOINC `($__internal_20_$__cuda_sm20_div_s64) ;  /* 0x0000010400b47944 */ /* 0x000fea0003c00000 */
[----:B------:R-:W-:-:S07]  /*1a90*/  MOV R52, R42 ;  /* 0x0000002a00347202 */ /* 0x000fce0000000f00 */
.L_x_775:
[----:B------:R-:W-:-:S04]  /*1aa0*/  IMAD.WIDE.U32 R184, R139, UR4, RZ ;  /* 0x000000048bb87c25 */ /* 0x000fc8000f8e00ff */
[----:B------:R-:W-:-:S04]  /*1ab0*/  IMAD.MOV R43, RZ, RZ, -R184 ;  /* 0x000000ffff2b7224 */ /* 0x000fc800078e0ab8 */
[----:B------:R-:W-:-:S05]  /*1ac0*/  IMAD R54, R52, R43, R54 ;  /* 0x0000002b34367224 */ /* 0x000fca00078e0236 */
[----:B------:R-:W-:-:S04]  /*1ad0*/  SHF.R.S32.HI R55, RZ, 0x1f, R54 ;  /* 0x0000001fff377819 */ /* 0x000fc80000011436 */
        /* <DEDUP_REMOVED lines=22> */
.L_x_776:
[----:B------:R-:W-:Y:S01]  /*1c40*/  IMAD.MOV.U32 R56, RZ, RZ, R139 ;  /* 0x000000ffff387224 */ /* 0x000fe200078e008b */
[----:B------:R-:W-:Y:S02]  /*1c50*/  MOV R58, R117 ;  /* 0x00000075003a7202 */ /* 0x000fe40000000f00 */
[----:B------:R-:W-:-:S07]  /*1c60*/  MOV R57, 0x1c80 ;  /* 0x00001c8000397802 */ /* 0x000fce0000000f00 */
[----:B------:R-:W-:Y:S05]  /*1c70*/  CALL.REL.NOINC `($__internal_20_$__cuda_sm20_div_s64) ;  /* 0x0000010400387944 */ /* 0x000fea0003c00000 */
.L_x_777:
[----:B------:R-:W0:Y:S01]  /*1c80*/  LDCU.64 UR10, c[0x0][0x390] ;  /* 0x00007200ff0a77ac */ /* 0x000e220008000a00 */
[----:B------:R-:W-:Y:S02]  /*1c90*/  IMAD.SHL.U32 R57, R42, 0x40, RZ ;  /* 0x000000402a397824 */ /* 0x000fe400078e00ff */
        /* <DEDUP_REMOVED lines=8> */
[----:B--2---:R-:W-:Y:S02]  /*1d20*/  IMAD R46, R52, UR12, RZ ;  /* 0x0000000c342e7c24 */ /* 0x004fe4000f8e02ff */
[----:B---3--:R-:W-:Y:S02]  /*1d30*/  IMAD.U32 R48, RZ, RZ, UR14 ;  /* 0x0000000eff307e24 */ /* 0x008fe4000f8e00ff */
        /* <DEDUP_REMOVED lines=40> */
.L_x_780:
[----:B------:R-:W-:Y:S01]  /*1fc0*/  IMAD.MOV.U32 R43, RZ, RZ, R45 ;  /* 0x000000ffff2b7224 */ /* 0x000fe200078e002d */
[----:B------:R-:W-:Y:S01]  /*1fd0*/  MOV R52, 0x2000 ;  /* 0x0000200000347802 */ /* 0x000fe20000000f00 */
[----:B------:R-:W-:-:S07]  /*1fe0*/  IMAD.MOV.U32 R44, RZ, RZ, R54 ;  /* 0x000000ffff2c7224 */ /* 0x000fce00078e0036 */
[----:B------:R-:W-:Y:S05]  /*1ff0*/  CALL.REL.NOINC `($__internal_21_$__cuda_sm20_rem_s64) ;  /* 0x0000010400a87944 */ /* 0x000fea0003c00000 */
[----:B------:R-:W-:-:S07]  /*2000*/  MOV R43, R49 ;  /* 0x00000031002b7202 */ /* 0x000fce0000000f00 */
.L_x_781:
[----:B------:R-:W-:-:S04]  /*2010*/  IADD3 R45, P0, PT, -R42, R45, RZ ;  /* 0x0000002d2a2d7210 */ /* 0x000fc80007f1e1ff */
[----:B------:R-:W-:Y:S01]  /*2020*/  IADD3 R42, P1, PT, -R45, R2, RZ ;  /* 0x000000022d2a7210 */ /* 0x000fe20007f3e1ff */
[----:B------:R-:W-:-:S03]  /*2030*/  IMAD.X R0, R54, 0x1, ~R43, P0 ;  /* 0x0000000136007824 */ /* 0x000fc600000e0e2b */
[----:B------:R-:W-:Y:S01]  /*2040*/  ISETP.LT.U32.AND P0, PT, R139, R42, PT ;  /* 0x0000002a8b00720c */ /* 0x000fe20003f01070 */
[----:B------:R-:W-:-:S05]  /*2050*/  IMAD.X R44, R3, 0x1, ~R0, P1 ;  /* 0x00000001032c7824 */ /* 0x000fca00008e0e00 */
[----:B------:R-:W-:-:S04]  /*2060*/  ISETP.LT.AND.EX P0, PT, R117, R44, PT, P0 ;  /* 0x0000002c7500720c */ /* 0x000fc80003f01300 */
[----:B------:R-:W-:Y:S01]  /*2070*/  SEL R43, R139, R42, P0 ;  /* 0x0000002a8b2b7207 */ /* 0x000fe20000000000 */
[----:B------:R-:W-:Y:S08]  /*2080*/  BRA `(.L_x_782) ;  /* 0x0000008000907947 */ /* 0x000ff00003800000 */
.L_x_779:
        /* <DEDUP_REMOVED lines=9> */
.L_x_784:
[----:B------:R-:W-:Y:S05]  /*2120*/  BSYNC.RECONVERGENT B0 ;  /* 0x0000000000007941 */ /* 0x000fea0003800200 */
.L_x_783:
[----:B------:R-:W-:Y:S01]  /*2130*/  BAR.SYNC.DEFER_BLOCKING 0x0 ;  /* 0x0000000000007b1d */ /* 0x000fe20000010000 */
[----:B------:R-:W-:-:S07]  /*2140*/  CS2R R46, SRZ ;  /* 0x00000000002e7805 */ /* 0x000fce000001ff00 */
.L_x_778:
[----:B------:R-:W1:Y:S01]  /*2150*/  LDC R53, c[0x0][0x3c8] ;  /* 0x0000f200ff357b82 */ /* 0x000e620000000800 */
[----:B------:R-:W-:Y:S01]  /*2160*/  IMAD.IADD R49, R57, 0x1, R49 ;  /* 0x0000000139317824 */ /* 0x000fe200078e0231 */
[----:B------:R-:W-:Y:S01]  /*2170*/  CS2R R148, SRZ ;  /* 0x0000000000947805 */ /* 0x000fe2000001ff00 */
[----:B------:R-:W-:Y:S01]  /*2180*/  IMAD.SHL.U32 R120, R44, 0x80, RZ ;  /* 0x000000802c787824 */ /* 0x000fe200078e00ff */
[----:B------:R-:W-:Y:S01]  /*2190*/  MOV R163, RZ ;  /* 0x000000ff00a37202 */ /* 0x000fe20000000f00 */
[----:B------:R-:W-:Y:S01]  /*21a0*/  IMAD R49, R49, 0x24, R46 ;  /* 0x0000002431317824 */ /* 0x000fe200078e022e */
[----:B------:R-:W-:Y:S01]  /*21b0*/  CS2R R144, SRZ ;  /* 0x0000000000907805 */ /* 0x000fe2000001ff00 */
[----:B------:R-:W-:Y:S01]  /*21c0*/  IMAD.MOV.U32 R169, RZ, RZ, RZ ;  /* 0x000000ffffa97224 */ /* 0x000fe200078e00ff */
[----:B------:R-:W-:Y:S01]  /*21d0*/  CS2R R194, SRZ ;  /* 0x0000000000c27805 */ /* 0x000fe2000001ff00 */
[----:B------:R-:W-:Y:S01]  /*21e0*/  IMAD.MOV.U32 R167, RZ, RZ, RZ ;  /* 0x000000ffffa77224 */ /* 0x000fe200078e00ff */
[----:B------:R-:W-:Y:S01]  /*21f0*/  CS2R R192, SRZ ;  /* 0x0000000000c07805 */ /* 0x000fe2000001ff00 */
[----:B------:R-:W-:Y:S01]  /*2200*/  IMAD.MOV.U32 R165, RZ, RZ, RZ ;  /* 0x000000ffffa57224 */ /* 0x000fe200078e00ff */
[----:B------:R-:W-:Y:S01]  /*2210*/  CS2R R196, SRZ ;  /* 0x0000000000c47805 */ /* 0x000fe2000001ff00 */
[----:B------:R-:W-:Y:S01]  /*2220*/  IMAD.MOV.U32 R198, RZ, RZ, RZ ;  /* 0x000000ffffc67224 */ /* 0x000fe200078e00ff */
[----:B------:R-:W-:-:S02]  /*2230*/  MOV R171, RZ ;  /* 0x000000ff00ab7202 */ /* 0x000fc40000000f00 */
[----:B------:R-:W-:Y:S02]  /*2240*/  CS2R R202, SRZ ;  /* 0x0000000000ca7805 */ /* 0x000fe4000001ff00 */
[----:B------:R-:W-:Y:S02]  /*2250*/  CS2R R200, SRZ ;  /* 0x0000000000c87805 */ /* 0x000fe4000001ff00 */
[----:B------:R-:W-:Y:S01]  /*2260*/  CS2R R204, SRZ ;  /* 0x0000000000cc7805 */ /* 0x000fe2000001ff00 */
[----:B------:R-:W-:Y:S01]  /*2270*/  IMAD.MOV.U32 R210, RZ, RZ, RZ ;  /* 0x000000ffffd27224 */ /* 0x000fe200078e00ff */
[----:B------:R-:W-:Y:S02]  /*2280*/  CS2R R98, SRZ ;  /* 0x0000000000627805 */ /* 0x000fe4000001ff00 */
[----:B------:R-:W-:Y:S02]  /*2290*/  CS2R R208, SRZ ;  /* 0x0000000000d07805 */ /* 0x000fe4000001ff00 */
[----:B------:R-:W-:-:S02]  /*22a0*/  CS2R R150, SRZ ;  /* 0x0000000000967805 */ /* 0x000fc4000001ff00 */
[----:B------:R-:W-:Y:S01]  /*22b0*/  CS2R R96, SRZ ;  /* 0x0000000000607805 */ /* 0x000fe2000001ff00 */
[----:B------:R-:W-:Y:S01]  /*22c0*/  IMAD.IADD R44, R120, 0x1, R47 ;  /* 0x00000001782c7824 */ /* 0x000fe200078e022f */
[----:B-1----:R-:W-:Y:S01]  /*22d0*/  IABS R51, R53 ;  /* 0x0000003500337213 */ /* 0x002fe20000000000 */
[----:B------:R-:W-:-:S03]  /*22e0*/  IMAD.MOV.U32 R206, RZ, RZ, RZ ;  /* 0x000000ffffce7224 */ /* 0x000fc600078e00ff */
[----:B------:R-:W1:Y:S08]  /*22f0*/  I2F.RP R50, R51 ;  /* 0x0000003300327306 */ /* 0x000e700000209400 */
        /* <DEDUP_REMOVED lines=9> */
[----:B------:R-:W-:-:S03]  /*2390*/  ISETP.GE.AND P2, PT, R52, RZ, PT ;  /* 0x000000ff3400720c */ /* 0x000fc60003f46270 */
[----:B------:R-:W-:-:S04]  /*23a0*/  IMAD.HI.U32 R43, R43, R54, RZ ;  /* 0x000000362b2b7227 */ /* 0x000fc800078e00ff */
[----:B------:R-:W-:-:S04]  /*23b0*/  IMAD.MOV R50, RZ, RZ, -R43 ;  /* 0x000000ffff327224 */ /* 0x000fc800078e0a2b */
[----:B------:R-:W-:-:S05]  /*23c0*/  IMAD R50, R51, R50, R54 ;  /* 0x0000003233327224 */ /* 0x000fca00078e0236 */
[----:B------:R-:W-:-:S13]  /*23d0*/  ISETP.GT.U32.AND P1, PT, R51, R50, PT ;  /* 0x000000323300720c */ /* 0x000fda0003f24070 */
[----:B------:R-:W-:Y:S02]  /*23e0*/  @!P1 IMAD.IADD R50, R50, 0x1, -R51 ;  /* 0x0000000132329824 */ /* 0x000fe400078e0a33 */
[----:B------:R-:W-:Y:S01]  /*23f0*/  @!P1 VIADD R43, R43, 0x1 ;  /* 0x000000012b2b9836 */ /* 0x000fe20000000000 */
[----:B------:R-:W-:Y:S02]  /*2400*/  ISETP.NE.AND P1, PT, R53, RZ, PT ;  /* 0x000000ff3500720c */ /* 0x000fe40003f25270 */
[----:B------:R-:W-:-:S13]  /*2410*/  ISETP.GE.U32.AND P0, PT, R50, R51, PT ;  /* 0x000000333200720c */ /* 0x000fda0003f06070 */
[----:B------:R-:W-:Y:S01]  /*2420*/  @P0 VIADD R43, R43, 0x1 ;  /* 0x000000012b2b0836 */ /* 0x000fe20000000000 */
[----:B------:R-:W-:-:S04]  /*2430*/  ISETP.GE.AND P0, PT, R130, R139, PT ;  /* 0x0000008b8200720c */ /* 0x000fc80003f06270 */
[----:B------:R-:W-:Y:S02]  /*2440*/  MOV R51, R43 ;  /* 0x0000002b00337202 */ /* 0x000fe40000000f00 */
[----:B------:R-:W-:-:S03]  /*2450*/  LOP3.LUT R43, RZ, R57, RZ, 0x33, !PT ;  /* 0x00000039ff2b7212 */ /* 0x000fc600078e33ff */
[----:B------:R-:W-:Y:S01]  /*2460*/  @!P2 IMAD.MOV R51, RZ, RZ, -R51 ;  /* 0x000000ffff33a224 */ /* 0x000fe200078e0a33 */
[----:B------:R-:W-:Y:S01]  /*2470*/  @!P1 LOP3.LUT R51, RZ, R53, RZ, 0x33, !PT ;  /* 0x00000035ff339212 */ /* 0x000fe200078e33ff */
[----:B------:R-:W-:Y:S01]  /*2480*/  IMAD.IADD R42, R43, 0x1, R48 ;  /* 0x000000012b2a7824 */ /* 0x000fe200078e0230 */
[----:B------:R-:W-:-:S04]  /*2490*/  IADD3 R43, P3, PT, R139, R45, RZ ;  /* 0x0000002d8b2b7210 */ /* 0x000fc80007f7e0ff */
[CC--:B------:R-:W-:Y:S02]  /*24a0*/  ISETP.GT.AND P4, PT, R137.reuse, R42.reuse, PT ;  /* 0x0000002a8900720c */ /* 0x0c0fe40003f84270 */
[-C--:B------:R-:W-:Y:S02]  /*24b0*/  ISETP.GE.AND P5, PT, R137, R42.reuse, PT ;  /* 0x0000002a8900720c */ /* 0x080fe40003fa6270 */
[----:B------:R-:W-:Y:S01]  /*24c0*/  ISETP.GT.AND P2, PT, R131, R42, PT ;  /* 0x0000002a8300720c */ /* 0x000fe20003f44270 */
[----:B------:R-:W-:-:S12]  /*24d0*/  @P0 BRA `(.L_x_785) ;  /* 0x0000006400180947 */ /* 0x000fd80003800000 */
        /* <DEDUP_REMOVED lines=11> */
.L_x_786:
[----:B------:R-:W-:Y:S02]  /*2590*/  SHF.R.S32.HI R93, RZ, 0x1f, R120 ;  /* 0x0000001fff5d7819 */ /* 0x000fe40000011478 */
[----:B------:R-:W-:-:S04]  /*25a0*/  IADD3 R49, P0, PT, R120, R9, RZ ;  /* 0x0000000978317210 */ /* 0x000fc80007f1e0ff */
[----:B------:R-:W-:Y:S01]  /*25b0*/  IADD3.X R50, PT, PT, R93, R10, RZ, P0, !PT ;  /* 0x0000000a5d327210 */ /* 0x000fe200007fe4ff */
[----:B------:R-:W-:-:S04]  /*25c0*/  IMAD.WIDE.U32 R48, R49, 0x12, R182 ;  /* 0x0000001231307825 */ /* 0x000fc800078e00b6 */
[----:B------:R-:W-:-:S04]  /*25d0*/  IMAD R51, R50, 0x12, RZ ;  /* 0x0000001232337824 */ /* 0x000fc800078e02ff */
[----:B------:R-:W-:-:S05]  /*25e0*/  IMAD.IADD R49, R49, 0x1, R51 ;  /* 0x0000000131317824 */ /* 0x000fca00078e0233 */
[----:B------:R-:W2:Y:S04]  /*25f0*/  LDG.E.U16.CONSTANT R91, desc[UR6][R48.64+-0x2] ;  /* 0xfffffe06305b7981 */ /* 0x000ea8000c1e9500 */
[----:B------:R0:W2:Y:S01]  /*2600*/  LDG.E.U16.CONSTANT R94, desc[UR6][R48.64] ;  /* 0x00000006305e7981 */ /* 0x0000a2000c1e9500 */
[----:B------:R-:W-:-:S05]  /*2610*/  IADD3 R53, P0, PT, R120, R12, RZ ;  /* 0x0000000c78357210 */ /* 0x000fca0007f1e0ff */
[----:B------:R-:W-:Y:S02]  /*2620*/  IMAD.X R50, R93, 0x1, R16, P0 ;  /* 0x000000015d327824 */ /* 0x000fe400000e0610 */
[----:B------:R-:W-:-:S04]  /*2630*/  IMAD.WIDE.U32 R52, R53, 0x12, R182 ;  /* 0x0000001235347825 */ /* 0x000fc800078e00b6 */
[----:B------:R-:W-:-:S04]  /*2640*/  IMAD R51, R50, 0x12, RZ ;  /* 0x0000001232337824 */ /* 0x000fc800078e02ff */
[----:B------:R-:W-:Y:S01]  /*2650*/  IMAD.IADD R53, R53, 0x1, R51 ;  /* 0x0000000135357824 */ /* 0x000fe200078e0233 */
[----:B------:R-:W-:-:S04]  /*2660*/  IADD3 R51, P0, PT, R120, R13, RZ ;  /* 0x0000000d78337210 */ /* 0x000fc80007f1e0ff */
[----:B------:R-:W5:Y:S01]  /*2670*/  LDG.E.U16.CONSTANT R66, desc[UR6][R52.64+-0x2] ;  /* 0xfffffe0634427981 */ /* 0x000f62000c1e9500 */
[----:B------:R-:W-:-:S03]  /*2680*/  IMAD.X R54, R93, 0x1, R17, P0 ;  /* 0x000000015d367824 */ /* 0x000fc600000e0611 */
[----:B------:R1:W5:Y:S01]  /*2690*/  LDG.E.U16.CONSTANT R69, desc[UR6][R52.64] ;  /* 0x0000000634457981 */ /* 0x000362000c1e9500 */
[----:B------:R-:W-:-:S04]  /*26a0*/  IMAD.WIDE.U32 R50, R51, 0x12, R182 ;  /* 0x0000001233327825 */ /* 0x000fc800078e00b6 */
[----:B0-----:R-:W-:-:S05]  /*26b0*/  IMAD R49, R54, 0x12, RZ ;  /* 0x0000001236317824 */ /* 0x001fca00078e02ff */
[----:B------:R-:W-:Y:S02]  /*26c0*/  IADD3 R51, PT, PT, R51, R49, RZ ;  /* 0x0000003133337210 */ /* 0x000fe40007ffe0ff */
[----:B------:R-:W-:-:S03]  /*26d0*/  IADD3 R49, P0, PT, R120, R21, RZ ;  /* 0x0000001578317210 */ /* 0x000fc60007f1e0ff */
[----:B------:R-:W5:Y:S04]  /*26e0*/  LDG.E.U16.CONSTANT R65, desc[UR6][R50.64+-0x2] ;  /* 0xfffffe0632417981 */ /* 0x000f68000c1e9500 */
[----:B------:R0:W5:Y:S01]  /*26f0*/  LDG.E.U16.CONSTANT R68, desc[UR6][R50.64] ;  /* 0x0000000632447981 */ /* 0x000162000c1e9500 */
[----:B------:R-:W-:Y:S02]  /*2700*/  IMAD.X R54, R93, 0x1, R27, P0 ;  /* 0x000000015d367824 */ /* 0x000fe400000e061b */
[----:B------:R-:W-:-:S04]  /*2710*/  IMAD.WIDE.U32 R48, R49, 0x12, R182 ;  /* 0x0000001231307825 */ /* 0x000fc800078e00b6 */
[----:B------:R-:W-:-:S04]  /*2720*/  IMAD R55, R54, 0x12, RZ ;  /* 0x0000001236377824 */ /* 0x000fc800078e02ff */
[----:B------:R-:W-:-:S05]  /*2730*/  IMAD.IADD R49, R49, 0x1, R55 ;  /* 0x0000000131317824 */ /* 0x000fca00078e0237 */
[----:B------:R-:W5:Y:S04]  /*2740*/  LDG.E.U16.CONSTANT R71, desc[UR6][R48.64+-0x2] ;  /* 0xfffffe0630477981 */ /* 0x000f68000c1e9500 */
[----:B------:R3:W5:Y:S01]  /*2750*/  LDG.E.U16.CONSTANT R72, desc[UR6][R48.64] ;  /* 0x0000000630487981 */ /* 0x000762000c1e9500 */
[----:B-1----:R-:W-:-:S05]  /*2760*/  IADD3 R53, P0, PT, R120, R14, RZ ;  /* 0x0000000e78357210 */ /* 0x002fca0007f1e0ff */
[----:B------:R-:W-:Y:S02]  /*2770*/  IMAD.X R52, R93, 0x1, R18, P0 ;  /* 0x000000015d347824 */ /* 0x000fe400000e0612 */
[----:B0-----:R-:W-:-:S04]  /*2780*/  IMAD.WIDE.U32 R50, R53, 0x12, R182 ;  /* 0x0000001235327825 */ /* 0x001fc800078e00b6 */
[----:B------:R-:W-:-:S04]  /*2790*/  IMAD R53, R52, 0x12, RZ ;  /* 0x0000001234357824 */ /* 0x000fc800078e02ff */
[----:B------:R-:W-:Y:S01]  /*27a0*/  IMAD.IADD R51, R51, 0x1, R53 ;  /* 0x0000000133337824 */ /* 0x000fe200078e0235 */
[----:B------:R-:W-:-:S04]  /*27b0*/  IADD3 R53, P0, PT, R120, R23, RZ ;  /* 0x0000001778357210 */ /* 0x000fc80007f1e0ff */
[----:B------:R-:W5:Y:S04]  /*27c0*/  LDG.E.U16.CONSTANT R64, desc[UR6][R50.64+-0x2] ;  /* 0xfffffe0632407981 */ /* 0x000f68000c1e9500 */
[----:B------:R0:W5:Y:S01]  /*27d0*/  LDG.E.U16.CONSTANT R67, desc[UR6][R50.64] ;  /* 0x0000000632437981 */ /* 0x000162000c1e9500 */
[----:B------:R-:W-:Y:S01]  /*27e0*/  IADD3.X R52, PT, PT, R93, R29, RZ, P0, !PT ;  /* 0x0000001d5d347210 */ /* 0x000fe200007fe4ff */
[----:B---3--:R-:W-:-:S04]  /*27f0*/  IMAD.WIDE.U32 R48, R53, 0x12, R182 ;  /* 0x0000001235307825 */ /* 0x008fc800078e00b6 */
[----:B------:R-:W-:-:S04]  /*2800*/  IMAD R53, R52, 0x12, RZ ;  /* 0x0000001234357824 */ /* 0x000fc800078e02ff */
[----:B------:R-:W-:Y:S01]  /*2810*/  IMAD.IADD R49, R49, 0x1, R53 ;  /* 0x0000000131317824 */ /* 0x000fe200078e0235 */
[----:B------:R-:W-:-:S04]  /*2820*/  IADD3 R53, P0, PT, R120, R109, RZ ;  /* 0x0000006d78357210 */ /* 0x000fc80007f1e0ff */
[----:B------:R-:W3:Y:S04]  /*2830*/  LDG.E.U16.CONSTANT R70, desc[UR6][R48.64+-0x2] ;  /* 0xfffffe0630467981 */ /* 0x000ee8000c1e9500 */
[----:B------:R1:W3:Y:S01]  /*2840*/  LDG.E.U16.CONSTANT R73, desc[UR6][R48.64] ;  /* 0x0000000630497981 */ /* 0x0002e2000c1e9500 */
[----:B------:R-:W-:Y:S02]  /*2850*/  IMAD.X R52, R93, 0x1, R108, P0 ;  /* 0x000000015d347824 */ /* 0x000fe400000e066c */
[----:B0-----:R-:W-:-:S04]  /*2860*/  IMAD.WIDE.U32 R50, R53, 0x12, R182 ;  /* 0x0000001235327825 */ /* 0x001fc800078e00b6 */
[----:B------:R-:W-:-:S04]  /*2870*/  IMAD R53, R52, 0x12, RZ ;  /* 0x0000001234357824 */ /* 0x000fc800078e02ff */
[----:B------:R-:W-:Y:S01]  /*2880*/  IMAD.IADD R51, R51, 0x1, R53 ;  /* 0x0000000133337824 */ /* 0x000fe200078e0235 */
[----:B------:R-:W-:-:S04]  /*2890*/  IADD3 R53, P0, PT, R120, R113, RZ ;  /* 0x0000007178357210 */ /* 0x000fc80007f1e0ff */
[----:B------:R-:W3:Y:S04]  /*28a0*/  LDG.E.U16.CONSTANT R74, desc[UR6][R50.64+-0x2] ;  /* 0xfffffe06324a7981 */ /* 0x000ee8000c1e9500 */
[----:B------:R0:W3:Y:S01]  /*28b0*/  LDG.E.U16.CONSTANT R75, desc[UR6][R50.64] ;  /* 0x00000006324b7981 */ /* 0x0000e2000c1e9500 */
[----:B------:R-:W-:Y:S02]  /*28c0*/  IMAD.X R54, R93, 0x1, R112, P0 ;  /* 0x000000015d367824 */ /* 0x000fe400000e0670 */
[----:B------:R-:W-:-:S04]  /*28d0*/  IMAD.WIDE.U32 R52, R53, 0x12, R182 ;  /* 0x0000001235347825 */ /* 0x000fc800078e00b6 */
[----:B-1----:R-:W-:-:S05]  /*28e0*/  IMAD R49, R54, 0x12, RZ ;  /* 0x0000001236317824 */ /* 0x002fca00078e02ff */
[----:B------:R-:W-:Y:S02]  /*28f0*/  IADD3 R53, PT, PT, R53, R49, RZ ;  /* 0x0000003135357210 */ /* 0x000fe40007ffe0ff */
[----:B------:R-:W-:-:S03]  /*2900*/  IADD3 R49, P0, PT, R120, R115, RZ ;  /* 0x0000007378317210 */ /* 0x000fc60007f1e0ff */
[----:B------:R-:W3:Y:S02]  /*2910*/  LDG.E.U16.CONSTANT R76, desc[UR6][R52.64+-0x2] ;  /* 0xfffffe06344c7981 */ /* 0x000ee4000c1e9500 */
[----:B------:R-:W-:Y:S02]  /*2920*/  IMAD.X R54, R93, 0x1, R114, P0 ;  /* 0x000000015d367824 */ /* 0x000fe400000e0672 */
[----:B------:R1:W3:Y:S01]  /*2930*/  LDG.E.U16.CONSTANT R77, desc[UR6][R52.64] ;  /* 0x00000006344d7981 */ /* 0x0002e2000c1e9500 */
[----:B------:R-:W-:-:S04]  /*2940*/  IMAD.WIDE.U32 R48, R49, 0x12, R182 ;  /* 0x0000001231307825 */ /* 0x000fc800078e00b6 */
[----:B0-----:R-:W-:-:S04]  /*2950*/  IMAD R51, R54, 0x12, RZ ;  /* 0x0000001236337824 */ /* 0x001fc800078e02ff */
[----:B------:R-:W-:Y:S01]  /*2960*/  IMAD.IADD R49, R49, 0x1, R51 ;  /* 0x0000000131317824 */ /* 0x000fe200078e0233 */
[----:B------:R-:W-:-:S04]  /*2970*/  IADD3 R51, P0, PT, R120, R111, RZ ;  /* 0x0000006f78337210 */ /* 0x000fc80007f1e0ff */
[----:B------:R-:W3:Y:S04]  /*2980*/  LDG.E.U16.CONSTANT R78, desc[UR6][R48.64+-0x2] ;  /* 0xfffffe06304e7981 */ /* 0x000ee8000c1e9500 */
[----:B------:R0:W3:Y:S01]  /*2990*/  LDG.E.U16.CONSTANT R79, desc[UR6][R48.64] ;  /* 0x00000006304f7981 */ /* 0x0000e2000c1e9500 */
[----:B------:R-:W-:Y:S02]  /*29a0*/  IMAD.X R54, R93, 0x1, R110, P0 ;  /* 0x000000015d367824 */ /* 0x000fe400000e066e */
[----:B------:R-:W-:-:S04]  /*29b0*/  IMAD.WIDE.U32 R50, R51, 0x12, R182 ;  /* 0x0000001233327825 */ /* 0x000fc800078e00b6 */
[----:B------:R-:W-:-:S04]  /*29c0*/  IMAD R55, R54, 0x12, RZ ;  /* 0x0000001236377824 */ /* 0x000fc800078e02ff */
[----:B------:R-:W-:Y:S01]  /*29d0*/  IMAD.IADD R51, R51, 0x1, R55 ;  /* 0x0000000133337824 */ /* 0x000fe200078e0237 */
[----:B-1----:R-:W-:-:S04]  /*29e0*/  IADD3 R53, P0, PT, R120, R24, RZ ;  /* 0x0000001878357210 */ /* 0x002fc80007f1e0ff */
[----:B------:R-:W3:Y:S04]  /*29f0*/  LDG.E.U16.CONSTANT R80, desc[UR6][R50.64+-0x2] ;  /* 0xfffffe0632507981 */ /* 0x000ee8000c1e9500 */
[----:B------:R1:W3:Y:S01]  /*2a00*/  LDG.E.U16.CONSTANT R81, desc[UR6][R50.64] ;  /* 0x0000000632517981 */ /* 0x0002e2000c1e9500 */
[----:B------:R-:W-:Y:S01]  /*2a10*/  IADD3.X R52, PT, PT, R93, R30, RZ, P0, !PT ;  /* 0x0000001e5d347210 */ /* 0x000fe200007fe4ff */
[----:B0-----:R-:W-:Y:S01]  /*2a20*/  IMAD.WIDE.U32 R48, R53, 0x12, R182 ;  /* 0x0000001235307825 */ /* 0x001fe200078e00b6 */
[----:B------:R-:W-:-:S03]  /*2a30*/  IADD3 R63, P6, PT, R120, R35, RZ ;  /* 0x00000023783f7210 */ /* 0x000fc60007fde0ff */
[----:B------:R-:W-:-:S04]  /*2a40*/  IMAD R53, R52, 0x12, RZ ;  /* 0x0000001234357824 */ /* 0x000fc800078e02ff */
[----:B------:R-:W-:Y:S02]  /*2a50*/  IMAD.IADD R49, R49, 0x1, R53 ;  /* 0x0000000131317824 */ /* 0x000fe400078e0235 */
[----:B------:R-:W-:-:S03]  /*2a60*/  IMAD.X R52, R93, 0x1, R40, P6 ;  /* 0x000000015d347824 */ /* 0x000fc600030e0628 */
[----:B------:R-:W3:Y:S01]  /*2a70*/  LDG.E.U16.CONSTANT R82, desc[UR6][R48.64+-0x2] ;  /* 0xfffffe0630527981 */ /* 0x000ee2000c1e9500 */
[----:B------:R-:W-:-:S03]  /*2a80*/  IMAD.WIDE.U32 R62, R63, 0x12, R182 ;  /* 0x000000123f3e7825 */ /* 0x000fc600078e00b6 */
[----:B------:R0:W3:Y:S01]  /*2a90*/  LDG.E.U16.CONSTANT R83, desc[UR6][R48.64] ;  /* 0x0000000630537981 */ /* 0x0000e2000c1e9500 */
[----:B-1----:R-:W-:Y:S01]  /*2aa0*/  IMAD R51, R52, 0x12, RZ ;  /* 0x0000001234337824 */ /* 0x002fe200078e02ff */
[----:B------:R-:W-:Y:S02]  /*2ab0*/  SHF.R.S32.HI R50, RZ, 0x1f, R130 ;  /* 0x0000001fff327819 */ /* 0x000fe40000011482 */
[----:B------:R-:W-:Y:S01]  /*2ac0*/  IADD3 R59, P0, PT, R120, R33, RZ ;  /* 0x00000021783b7210 */ /* 0x000fe20007f1e0ff */
[----:B------:R-:W-:Y:S02]  /*2ad0*/  IMAD.IADD R63, R63, 0x1, R51 ;  /* 0x000000013f3f7824 */ /* 0x000fe400078e0233 */
[----:B------:R-:W-:Y:S01]  /*2ae0*/  IMAD R51, R50, R45, RZ ;  /* 0x0000002d32337224 */ /* 0x000fe200078e02ff */
[----:B------:R-:W-:Y:S02]  /*2af0*/  IADD3.X R86, PT, PT, R93, R38, RZ, P0, !PT ;  /* 0x000000265d567210 */ /* 0x000fe400007fe4ff */
[----:B------:R-:W-:Y:S01]  /*2b00*/  IADD3 R50, P0, PT, R188, 0x3800, RZ ;  /* 0x00003800bc327810 */ /* 0x000fe20007f1e0ff */
[----:B------:R-:W-:Y:S01]  /*2b10*/  IMAD R103, R130, UR5, R51 ;  /* 0x0000000582677c24 */ /* 0x000fe2000f8e0233 */
[C---:B------:R-:W-:Y:S01]  /*2b20*/  IADD3 R61, P1, PT, R120.reuse, R36, RZ ;  /* 0x00000024783d7210 */ /* 0x040fe20007f3e0ff */
[----:B------:R-:W3:Y:S01]  /*2b30*/  LDG.E.U16.CONSTANT R84, desc[UR6][R62.64+-0x2] ;  /* 0xfffffe063e547981 */ /* 0x000ee2000c1e9500 */
[----:B------:R-:W-:Y:S01]  /*2b40*/  IADD3 R55, P6, PT, R120, R22, RZ ;  /* 0x0000001678377210 */ /* 0x000fe20007fde0ff */
[----:B------:R-:W-:-:S02]  /*2b50*/  IMAD.X R51, RZ, RZ, R189, P0 ;  /* 0x000000ffff337224 */ /* 0x000fc400000e06bd */
[----:B------:R1:W3:Y:S01]  /*2b60*/  LDG.E.U16.CONSTANT R85, desc[UR6][R62.64] ;  /* 0x000000063e557981 */ /* 0x0002e2000c1e9500 */
[----:B------:R-:W-:Y:S02]  /*2b70*/  IMAD.WIDE.U32 R52, R130, R45, RZ ;  /* 0x0000002d82347225 */ /* 0x000fe400078e00ff */
[----:B------:R-:W-:Y:S02]  /*2b80*/  MOV R88, R50 ;  /* 0x0000003200587202 */ /* 0x000fe40000000f00 */
[----:B0-----:R-:W-:Y:S02]  /*2b90*/  IMAD.MOV.U32 R48, RZ, RZ, R132 ;  /* 0x000000ffff307224 */ /* 0x001fe400078e0084 */
[----:B------:R-:W-:Y:S02]  /*2ba0*/  IMAD.MOV.U32 R49, RZ, RZ, RZ ;  /* 0x000000ffff317224 */ /* 0x000fe400078e00ff */
[C---:B------:R-:W-:Y:S01]  /*2bb0*/  IMAD.X R87, R93.reuse, 0x1, R41, P1 ;  /* 0x000000015d577824 */ /* 0x040fe200008e0629 */
[----:B------:R-:W-:Y:S01]  /*2bc0*/  IADD3 R57, P1, PT, R120, R34, RZ ;  /* 0x0000002278397210 */ /* 0x000fe20007f3e0ff */
[----:B------:R-:W-:-:S02]  /*2bd0*/  IMAD.X R50, R93, 0x1, R28, P6 ;  /* 0x000000015d327824 */ /* 0x000fc400030e061c */
[----:B------:R-:W-:Y:S01]  /*2be0*/  IMAD.WIDE.U32 R48, R52, 0x9, R48 ;  /* 0x0000000934307825 */ /* 0x000fe200078e0030 */
[----:B------:R-:W-:Y:S02]  /*2bf0*/  IADD3 R52, P0, PT, R188, 0x2520, RZ ;  /* 0x00002520bc347810 */ /* 0x000fe40007f1e0ff */
[----:B------:R-:W-:Y:S01]  /*2c00*/  IADD3.X R51, PT, PT, R93, R39, RZ, P1, !PT ;  /* 0x000000275d337210 */ /* 0x000fe20000ffe4ff */
[----:B------:R-:W-:-:S04]  /*2c10*/  IMAD.WIDE.U32 R54, R55, 0x12, R182 ;  /* 0x0000001237367825 */ /* 0x000fc800078e00b6 */
[----:B------:R-:W-:Y:S02]  /*2c20*/  IMAD R89, R50, 0x12, RZ ;  /* 0x0000001232597824 */ /* 0x000fe400078e02ff */
[----:B------:R-:W-:Y:S01]  /*2c30*/  IMAD.IADD R103, R53, 0x1, R103 ;  /* 0x0000000135677824 */ /* 0x000fe200078e0267 */
[----:B------:R-:W-:Y:S01]  /*2c40*/  IADD3 R101, P6, PT, R120, R32, RZ ;  /* 0x0000002078657210 */ /* 0x000fe20007fde0ff */
[----:B------:R-:W-:Y:S02]  /*2c50*/  IMAD.X R53, RZ, RZ, R189, P0 ;  /* 0x000000ffff357224 */ /* 0x000fe400000e06bd */
[----:B------:R-:W-:-:S04]  /*2c60*/  IMAD.WIDE.U32 R58, R59, 0x12, R182 ;  /* 0x000000123b3a7825 */ /* 0x000fc800078e00b6 */
[----:B------:R-:W-:-:S04]  /*2c70*/  IMAD.WIDE.U32 R56, R57, 0x12, R182 ;  /* 0x0000001239387825 */ /* 0x000fc800078e00b6 */
[----:B-1----:R-:W-:Y:S02]  /*2c80*/  IMAD R63, R86, 0x12, RZ ;  /* 0x00000012563f7824 */ /* 0x002fe400078e02ff */
[----:B------:R-:W-:Y:S02]  /*2c90*/  IMAD R51, R51, 0x12, RZ ;  /* 0x0000001233337824 */ /* 0x000fe400078e02ff */
[----:B------:R-:W-:Y:S01]  /*2ca0*/  IMAD.IADD R55, R55, 0x1, R89 ;  /* 0x0000000137377824 */ /* 0x000fe200078e0259 */
[----:B------:R-:W-:Y:S01]  /*2cb0*/  MOV R92, R52 ;  /* 0x00000034005c7202 */ /* 0x000fe20000000f00 */
[----:B------:R-:W-:Y:S01]  /*2cc0*/  IMAD.IADD R59, R59, 0x1, R63 ;  /* 0x000000013b3b7824 */ /* 0x000fe200078e023f */
[----:B------:R-:W-:Y:S01]  /*2cd0*/  IADD3 R63, PT, PT, R57, R51, RZ ;  /* 0x00000033393f7210 */ /* 0x000fe20007ffe0ff */
[----:B------:R-:W-:Y:S01]  /*2ce0*/  IMAD.X R100, R93, 0x1, R37, P6 ;  /* 0x000000015d647824 */ /* 0x000fe200030e0625 */
[----:B------:R-:W3:Y:S01]  /*2cf0*/  LDG.E.U16.CONSTANT R86, desc[UR6][R54.64+-0x2] ;  /* 0xfffffe0636567981 */ /* 0x000ee2000c1e9500 */
[----:B------:R-:W-:-:S02]  /*2d00*/  IADD3 R53, P1, PT, R120, R19, RZ ;  /* 0x0000001378357210 */ /* 0x000fc40007f3e0ff */
[C---:B------:R-:W-:Y:S01]  /*2d10*/  IADD3 R51, P0, PT, R120.reuse, R20, RZ ;  /* 0x0000001478337210 */ /* 0x040fe20007f1e0ff */
[----:B------:R4:W3:Y:S01]  /*2d20*/  LDG.E.U16.CONSTANT R89, desc[UR6][R54.64] ;  /* 0x0000000636597981 */ /* 0x0008e2000c1e9500 */
[----:B------:R-:W-:Y:S01]  /*2d30*/  IADD3 R57, P6, PT, R120, R11, RZ ;  /* 0x0000000b78397210 */ /* 0x000fe20007fde0ff */
[----:B------:R-:W-:-:S03]  /*2d40*/  IMAD.X R95, R93, 0x1, R25, P1 ;  /* 0x000000015d5f7824 */ /* 0x000fc600008e0619 */
[C---:B------:R-:W-:Y:S01]  /*2d50*/  IADD3.X R50, PT, PT, R93.reuse, R15, RZ, P6, !PT ;  /* 0x0000000f5d327210 */ /* 0x040fe200037fe4ff */
[----:B------:R-:W-:Y:S02]  /*2d60*/  IMAD.X R93, R93, 0x1, R26, P0 ;  /* 0x000000015d5d7824 */ /* 0x000fe400000e061a */
[----:B------:R-:W-:Y:S02]  /*2d70*/  IMAD R87, R87, 0x12, RZ ;  /* 0x0000001257577824 */ /* 0x000fe400078e02ff */
[----:B----4-:R-:W-:-:S04]  /*2d80*/  IMAD.WIDE.U32 R54, R51, 0x12, R190 ;  /* 0x0000001233367825 */ /* 0x010fc800078e00be */
[----:B------:R-:W-:Y:S02]  /*2d90*/  IMAD R93, R93, 0x12, RZ ;  /* 0x000000125d5d7824 */ /* 0x000fe400078e02ff */
[----:B------:R-:W-:-:S04]  /*2da0*/  IMAD.WIDE.U32 R60, R61, 0x12, R182 ;  /* 0x000000123d3c7825 */ /* 0x000fc800078e00b6 */
[----:B------:R-:W-:Y:S02]  /*2db0*/  IMAD.MOV.U32 R62, RZ, RZ, R56 ;  /* 0x000000ffff3e7224 */ /* 0x000fe400078e0038 */
[----:B------:R-:W-:Y:S02]  /*2dc0*/  IMAD R105, R50, 0x12, RZ ;  /* 0x0000001232697824 */ /* 0x000fe400078e02ff */
[----:B------:R-:W-:Y:S01]  /*2dd0*/  IMAD.WIDE.U32 R52, R53, 0x12, R190 ;  /* 0x0000001235347825 */ /* 0x000fe200078e00be */
[----:B------:R-:W4:Y:S03]  /*2de0*/  LDG.E.U16.CONSTANT R90, desc[UR6][R62.64] ;  /* 0x000000063e5a7981 */ /* 0x000f26000c1e9500 */
[----:B--2---:R-:W-:Y:S02]  /*2df0*/  IMAD R94, R94, 0x10000, R91 ;  /* 0x000100005e5e7824 */ /* 0x004fe400078e025b */
[----:B------:R-:W-:Y:S01]  /*2e00*/  IMAD.WIDE.U32 R50, R101, 0x12, R190 ;  /* 0x0000001265327825 */ /* 0x000fe200078e00be */
[----:B------:R-:W2:Y:S02]  /*2e10*/  LDG.E.U16.CONSTANT R91, desc[UR6][R58.64] ;  /* 0x000000063a5b7981 */ /* 0x000ea4000c1e9500 */
[----:B------:R-:W-:Y:S01]  /*2e20*/  SHF.R.U32.HI R101, RZ, 0x4, R94 ;  /* 0x00000004ff657819 */ /* 0x000fe2000001165e */
[----:B------:R-:W-:-:S02]  /*2e30*/  IMAD R95, R95, 0x12, RZ ;  /* 0x000000125f5f7824 */ /* 0x000fc400078e02ff */
[----:B------:R-:W-:Y:S01]  /*2e40*/  IMAD.IADD R55, R55, 0x1, R93 ;  /* 0x0000000137377824 */ /* 0x000fe200078e025d */
[----:B------:R-:W-:Y:S01]  /*2e50*/  LOP3.LUT R93, R94, 0xf0f0f0f, RZ, 0xc0, !PT ;  /* 0x0f0f0f0f5e5d7812 */ /* 0x000fe200078ec0ff */
[----:B------:R-:W-:Y:S02]  /*2e60*/  IMAD.IADD R61, R61, 0x1, R87 ;  /* 0x000000013d3d7824 */ /* 0x000fe400078e0257 */
[----:B------:R0:W4:Y:S01]  /*2e70*/  LDG.E.U16.CONSTANT R87, desc[UR6][R62.64+-0x2] ;  /* 0xfffffe063e577981 */ /* 0x000122000c1e9500 */
[----:B------:R-:W-:Y:S01]  /*2e80*/  IADD3 R53, PT, PT, R53, R95, RZ ;  /* 0x0000005f35357210 */ /* 0x000fe20007ffe0ff */
[----:B------:R-:W-:Y:S01]  /*2e90*/  VIADD R95, R93, 0x78787878 ;  /* 0x787878785d5f7836 */ /* 0x000fe20000000000 */
[----:B------:R-:W-:Y:S01]  /*2ea0*/  LOP3.LUT R102, R101, 0xf0f0f0f, RZ, 0xc0, !PT ;  /* 0x0f0f0f0f65667812 */ /* 0x000fe200078ec0ff */
[----:B------:R-:W-:Y:S01]  /*2eb0*/  IMAD R103, R103, 0x9, RZ ;  /* 0x0000000967677824 */ /* 0x000fe200078e02ff */
[----:B------:R-:W2:Y:S03]  /*2ec0*/  LDG.E.U16.CONSTANT R54, desc[UR6][R54.64] ;  /* 0x0000000636367981 */ /* 0x000ea6000c1e9500 */
[----:B------:R-:W-:Y:S01]  /*2ed0*/  VIADD R106, R102, 0x78787878 ;  /* 0x78787878666a7836 */ /* 0x000fe20000000000 */
[----:B------:R-:W2:Y:S01]  /*2ee0*/  LDG.E.U16.CONSTANT R52, desc[UR6][R52.64] ;  /* 0x0000000634347981 */ /* 0x000ea2000c1e9500 */
[----:B0-----:R-:W-:Y:S01]  /*2ef0*/  IMAD R63, R100, 0x12, RZ ;  /* 0x00000012643f7824 */ /* 0x001fe200078e02ff */
[----:B------:R-:W-:-:S02]  /*2f00*/  LOP3.LUT R100, R95, R94, RZ, 0x3c, !PT ;  /* 0x0000005e5f647212 */ /* 0x000fc400078e3cff */
[----:B------:R-:W-:Y:S01]  /*2f10*/  LOP3.LUT R101, R106, R101, RZ, 0x3c, !PT ;  /* 0x000000656a657212 */ /* 0x000fe200078e3cff */
[----:B-----5:R-:W-:Y:S01]  /*2f20*/  IMAD R66, R69, 0x10000, R66 ;  /* 0x0001000045427824 */ /* 0x020fe200078e0242 */
[----:B------:R-:W-:Y:S01]  /*2f30*/  LOP3.LUT R100, R100, 0x8080808, R93, 0x60, !PT ;  /* 0x0808080864647812 */ /* 0x000fe200078e605d */
[----:B------:R0:W2:Y:S01]  /*2f40*/  LDG.E.U16.CONSTANT R62, desc[UR6][R58.64+-0x2] ;  /* 0xfffffe063a3e7981 */ /* 0x0000a2000c1e9500 */
[----:B------:R-:W-:Y:S02]  /*2f50*/  PRMT R93, R93, 0xba98, RZ ;  /* 0x0000ba985d5d7816 */ /* 0x000fe400000000ff */
[----:B------:R-:W-:Y:S01]  /*2f60*/  PRMT R100, R100, 0xba98, RZ ;  /* 0x0000ba9864647816 */ /* 0x000fe200000000ff */
[----:B------:R-:W-:Y:S01]  /*2f70*/  IMAD.IADD R51, R51, 0x1, R63 ;  /* 0x0000000133337824 */ /* 0x000fe200078e023f */
[----:B------:R-:W-:Y:S01]  /*2f80*/  LOP3.LUT R101, R101, 0x8080808, R102, 0x60, !PT ;  /* 0x0808080865657812 */ /* 0x000fe200078e6066 */
[----:B------:R-:W-:Y:S01]  /*2f90*/  IMAD.WIDE.U32 R56, R57, 0x12, R190 ;  /* 0x0000001239387825 */ /* 0x000fe200078e00be */
[----:B------:R-:W-:Y:S01]  /*2fa0*/  LOP3.LUT R95, R100, 0x80808080, R95, 0x6, !PT ;  /* 0x80808080645f7812 */ /* 0x000fe200078e065f */
[----:B------:R-:W5:Y:S01]  /*2fb0*/  LDG.E.U16.CONSTANT R63, desc[UR6][R60.64+-0x2] ;  /* 0xfffffe063c3f7981 */ /* 0x000f62000c1e9500 */
[----:B------:R-:W-:-:S02]  /*2fc0*/  PRMT R101, R101, 0xba98, RZ ;  /* 0x0000ba9865657816 */ /* 0x000fc400000000ff */
[----:B0-----:R-:W-:Y:S01]  /*2fd0*/  LOP3.LUT R58, R100, 0x7f7f7f7f, R93, 0x60, !PT ;  /* 0x7f7f7f7f643a7812 */ /* 0x001fe200078e605d */
[----:B------:R0:W5:Y:S01]  /*2fe0*/  LDG.E.U16.CONSTANT R50, desc[UR6][R50.64] ;  /* 0x0000000632327981 */ /* 0x000162000c1e9500 */
[----:B------:R-:W-:Y:S02]  /*2ff0*/  PRMT R102, R102, 0xba98, RZ ;  /* 0x0000ba9866667816 */ /* 0x000fe400000000ff */
[----:B------:R-:W-:Y:S01]  /*3000*/  LEA R100, P0, R48, R46, 0x2 ;  /* 0x0000002e30647211 */ /* 0x000fe200078010ff */
[----:B------:R-:W5:Y:S01]  /*3010*/  LDG.E.U16.CONSTANT R94, desc[UR6][R60.64] ;  /* 0x000000063c5e7981 */ /* 0x000f62000c1e9500 */
[----:B------:R-:W-:Y:S02]  /*3020*/  IADD3 R55, PT, PT, R49, R103, RZ ;  /* 0x0000006731377210 */ /* 0x000fe40007ffe0ff */
[----:B------:R-:W-:Y:S02]  /*3030*/  LOP3.LUT R53, R66, 0xf0f0f0f, RZ, 0xc0, !PT ;  /* 0x0f0f0f0f42357812 */ /* 0x000fe400078ec0ff */
[----:B------:R-:W-:-:S02]  /*3040*/  LOP3.LUT R106, R101, 0x80808080, R106, 0x6, !PT ;  /* 0x80808080656a7812 */ /* 0x000fc400078e066a */
[----:B------:R-:W-:Y:S02]  /*3050*/  LOP3.LUT R49, R101, 0x7f7f7f7f, R102, 0x60, !PT ;  /* 0x7f7f7f7f65317812 */ /* 0x000fe400078e6066 */
[----:B------:R-:W-:Y:S01]  /*3060*/  LEA.HI.X R101, R48, R47, R55, 0x2, P0 ;  /* 0x0000002f30657211 */ /* 0x000fe200000f1437 */
[----:B0-----:R-:W-:Y:S01]  /*3070*/  VIADD R51, R53, 0x78787878 ;  /* 0x7878787835337836 */ /* 0x001fe20000000000 */
[----:B------:R-:W-:Y:S01]  /*3080*/  SHF.R.U32.HI R48, RZ, 0x4, R66 ;  /* 0x00000004ff307819 */ /* 0x000fe20000011642 */
[----:B------:R-:W-:Y:S02]  /*3090*/  IMAD.IADD R57, R57, 0x1, R105 ;  /* 0x0000000139397824 */ /* 0x000fe400078e0269 */
[----:B------:R-:W-:Y:S01]  /*30a0*/  IMAD R65, R68, 0x10000, R65 ;  /* 0x0001000044417824 */ /* 0x000fe200078e0241 */
[----:B------:R-:W-:Y:S01]  /*30b0*/  LOP3.LUT R55, R48, 0xf0f0f0f, RZ, 0xc0, !PT ;  /* 0x0f0f0f0f30377812 */ /* 0x000fe200078ec0ff */
[----:B------:R-:W5:Y:S01]  /*30c0*/  LDG.E.CONSTANT R134, desc[UR6][R100.64] ;  /* 0x0000000664867981 */ /* 0x000f62000c1e9900 */
[----:B------:R-:W-:-:S03]  /*30d0*/  LOP3.LUT R66, R51, R66, RZ, 0x3c, !PT ;  /* 0x0000004233427212 */ /* 0x000fc600078e3cff */
[----:B------:R0:W5:Y:S01]  /*30e0*/  LDG.E.U16.CONSTANT R56, desc[UR6][R56.64] ;  /* 0x0000000638387981 */ /* 0x000162000c1e9500 */
[----:B------:R-:W-:Y:S02]  /*30f0*/  LOP3.LUT R66, R66, 0x8080808, R53, 0x60, !PT ;  /* 0x0808080842427812 */ /* 0x000fe400078e6035 */
[----:B------:R-:W-:Y:S01]  /*3100*/  PRMT R53, R53, 0xba98, RZ ;  /* 0x0000ba9835357816 */ /* 0x000fe200000000ff */
[----:B------:R-:W-:Y:S01]  /*3110*/  IMAD R71, R72, 0x10000, R71 ;  /* 0x0001000048477824 */ /* 0x000fe200078e0247 */
[----:B------:R-:W-:Y:S01]  /*3120*/  PRMT R66, R66, 0xba98, RZ ;  /* 0x0000ba9842427816 */ /* 0x000fe200000000ff */
[----:B------:R-:W5:Y:S01]  /*3130*/  LDG.E.CONSTANT R102, desc[UR6][R100.64+0xc00] ;  /* 0x000c000664667981 */ /* 0x000f62000c1e9900 */
[----:B0-----:R-:W-:Y:S01]  /*3140*/  VIADD R57, R55, 0x78787878 ;  /* 0x7878787837397836 */ /* 0x001fe20000000000 */
[----:B------:R-:W-:Y:S02]  /*3150*/  SHF.R.U32.HI R59, RZ, 0x4, R65 ;  /* 0x00000004ff3b7819 */ /* 0x000fe40000011641 */
[----:B------:R-:W5:Y:S02]  /*3160*/  LDG.E.CONSTANT R72, desc[UR6][R100.64+0x1000] ;  /* 0x0010000664487981 */ /* 0x000f64000c1e9900 */
[----:B------:R-:W-:-:S02]  /*3170*/  LOP3.LUT R48, R57, R48, RZ, 0x3c, !PT ;  /* 0x0000003039307212 */ /* 0x000fc400078e3cff */
[----:B------:R-:W-:Y:S02]  /*3180*/  LOP3.LUT R95, R95, R58, RZ, 0xfc, !PT ;  /* 0x0000003a5f5f7212 */ /* 0x000fe400078efcff */
[----:B------:R-:W-:Y:S02]  /*3190*/  LOP3.LUT R51, R66, 0x80808080, R51, 0x6, !PT ;  /* 0x8080808042337812 */ /* 0x000fe400078e0633 */
[----:B------:R-:W-:Y:S02]  /*31a0*/  LOP3.LUT R48, R48, 0x8080808, R55, 0x60, !PT ;  /* 0x0808080830307812 */ /* 0x000fe400078e6037 */
[----:B------:R-:W-:Y:S02]  /*31b0*/  LOP3.LUT R58, R65, 0xf0f0f0f, RZ, 0xc0, !PT ;  /* 0x0f0f0f0f413a7812 */ /* 0x000fe400078ec0ff */
[----:B------:R-:W-:Y:S02]  /*31c0*/  LOP3.LUT R66, R66, 0x7f7f7f7f, R53, 0x60, !PT ;  /* 0x7f7f7f7f42427812 */ /* 0x000fe400078e6035 */
[----:B------:R-:W-:-:S02]  /*31d0*/  LOP3.LUT R53, R59, 0xf0f0f0f, RZ, 0xc0, !PT ;  /* 0x0f0f0f0f3b357812 */ /* 0x000fc400078ec0ff */
[----:B------:R-:W-:Y:S01]  /*31e0*/  PRMT R48, R48, 0xba98, RZ ;  /* 0x0000ba9830307816 */ /* 0x000fe200000000ff */
[----:B------:R-:W-:Y:S01]  /*31f0*/  VIADD R60, R58, 0x78787878 ;  /* 0x787878783a3c7836 */ /* 0x000fe20000000000 */
[----:B------:R-:W-:Y:S02]  /*3200*/  LOP3.LUT R51, R51, R66, RZ, 0xfc, !PT ;  /* 0x0000004233337212 */ /* 0x000fe400078efcff */
[----:B------:R-:W-:Y:S02]  /*3210*/  PRMT R55, R55, 0xba98, RZ ;  /* 0x0000ba9837377816 */ /* 0x000fe400000000ff */
[----:B------:R-:W-:Y:S02]  /*3220*/  IADD3 R66, PT, PT, R53, 0x78787878, RZ ;  /* 0x7878787835427810 */ /* 0x000fe40007ffe0ff */
[C---:B------:R-:W-:Y:S02]  /*3230*/  LOP3.LUT R57, R48.reuse, 0x80808080, R57, 0x6, !PT ;  /* 0x8080808030397812 */ /* 0x040fe400078e0639 */
[----:B------:R-:W-:-:S02]  /*3240*/  LOP3.LUT R48, R48, 0x7f7f7f7f, R55, 0x60, !PT ;  /* 0x7f7f7f7f30307812 */ /* 0x000fc400078e6037 */
[----:B------:R-:W-:Y:S02]  /*3250*/  LOP3.LUT R68, R66, R59, RZ, 0x3c, !PT ;  /* 0x0000003b42447212 */ /* 0x000fe400078e3cff */
[----:B------:R-:W-:Y:S02]  /*3260*/  LOP3.LUT R65, R60, R65, RZ, 0x3c, !PT ;  /* 0x000000413c417212 */ /* 0x000fe400078e3cff */
[----:B------:R-:W-:Y:S02]  /*3270*/  LOP3.LUT R57, R57, R48, RZ, 0xfc, !PT ;  /* 0x0000003039397212 */ /* 0x000fe400078efcff */
[----:B------:R-:W-:Y:S02]  /*3280*/  LOP3.LUT R68, R68, 0x8080808, R53, 0x60, !PT ;  /* 0x0808080844447812 */ /* 0x000fe400078e6035 */
[----:B------:R-:W-:Y:S02]  /*3290*/  PRMT R48, R53, 0xba98, RZ ;  /* 0x0000ba9835307816 */ /* 0x000fe400000000ff */
[----:B------:R-:W-:-:S02]  /*32a0*/  LOP3.LUT R49, R106, R49, RZ, 0xfc, !PT ;  /* 0x000000316a317212 */ /* 0x000fc400078efcff */
[----:B------:R-:W-:Y:S01]  /*32b0*/  LOP3.LUT R65, R65, 0x8080808, R58, 0x60, !PT ;  /* 0x0808080841417812 */ /* 0x000fe200078e603a */
[----:B------:R-:W-:Y:S01]  /*32c0*/  STS [R128+0x2e80], R51 ;  /* 0x002e803380007388 */ /* 0x000fe20000000800 */
[----:B------:R-:W-:Y:S02]  /*32d0*/  LOP3.LUT R53, R71, 0xf0f0f0f, RZ, 0xc0, !PT ;  /* 0x0f0f0f0f47357812 */ /* 0x000fe400078ec0ff */
[----:B------:R-:W-:Y:S01]  /*32e0*/  PRMT R65, R65, 0xba98, RZ ;  /* 0x0000ba9841417816 */ /* 0x000fe200000000ff */
[----:B------:R0:W-:Y:S01]  /*32f0*/  STS [R128+0x2510], R49 ;  /* 0x0025103180007388 */ /* 0x0001e20000000800 */
[----:B------:R-:W-:Y:S01]  /*3300*/  PRMT R58, R58, 0xba98, RZ ;  /* 0x0000ba983a3a7816 */ /* 0x000fe200000000ff */
[----:B------:R-:W-:Y:S01]  /*3310*/  VIADD R138, R53, 0x78787878 ;  /* 0x78787878358a7836 */ /* 0x000fe20000000000 */
[C---:B------:R-:W-:Y:S01]  /*3320*/  LOP3.LUT R60, R65.reuse, 0x80808080, R60, 0x6, !PT ;  /* 0x80808080413c7812 */ /* 0x040fe200078e063c */
[----:B------:R-:W5:Y:S01]  /*3330*/  LDG.E.CONSTANT R106, desc[UR6][R100.64+0x800] ;  /* 0x00080006646a7981 */ /* 0x000f62000c1e9900 */
[----:B------:R-:W-:-:S02]  /*3340*/  LOP3.LUT R65, R65, 0x7f7f7f7f, R58, 0x60, !PT ;  /* 0x7f7f7f7f41417812 */ /* 0x000fc400078e603a */
[----:B0-----:R-:W-:Y:S02]  /*3350*/  PRMT R49, R68, 0xba98, RZ ;  /* 0x0000ba9844317816 */ /* 0x001fe400000000ff */
[----:B------:R-:W-:Y:S01]  /*3360*/  LOP3.LUT R58, R138, R71, RZ, 0x3c, !PT ;  /* 0x000000478a3a7212 */ /* 0x000fe200078e3cff */
[----:B------:R-:W5:Y:S01]  /*3370*/  LDG.E.CONSTANT R68, desc[UR6][R100.64+0x1800] ;  /* 0x0018000664447981 */ /* 0x000f62000c1e9900 */
[C---:B------:R-:W-:Y:S02]  /*3380*/  LOP3.LUT R66, R49.reuse, 0x80808080, R66, 0x6, !PT ;  /* 0x8080808031427812 */ /* 0x040fe400078e0642 */
[----:B------:R-:W-:Y:S02]  /*3390*/  LOP3.LUT R49, R49, 0x7f7f7f7f, R48, 0x60, !PT ;  /* 0x7f7f7f7f31317812 */ /* 0x000fe400078e6030 */
[----:B------:R-:W-:Y:S01]  /*33a0*/  LOP3.LUT R65, R60, R65, RZ, 0xfc, !PT ;  /* 0x000000413c417212 */ /* 0x000fe200078efcff */
[----:B------:R-:W5:Y:S01]  /*33b0*/  LDG.E.CONSTANT R48, desc[UR6][R100.64+0x400] ;  /* 0x0004000664307981 */ /* 0x000f62000c1e9900 */
[----:B------:R-:W-:-:S02]  /*33c0*/  LOP3.LUT R49, R66, R49, RZ, 0xfc, !PT ;  /* 0x0000003142317212 */ /* 0x000fc400078efcff */
[----:B------:R-:W-:Y:S01]  /*33d0*/  LOP3.LUT R51, R58, 0x8080808, R53, 0x60, !PT ;  /* 0x080808083a337812 */ /* 0x000fe200078e6035 */
[----:B------:R-:W5:Y:S04]  /*33e0*/  LDG.E.CONSTANT R66, desc[UR6][R100.64+0x1400] ;  /* 0x0014000664427981 */ /* 0x000f68000c1e9900 */
[----:B------:R-:W5:Y:S04]  /*33f0*/  LDG.E.CONSTANT R58, desc[UR6][R100.64+0x1c00] ;  /* 0x001c0006643a7981 */ /* 0x000f68000c1e9900 */
[----:B------:R-:W5:Y:S01]  /*3400*/  LDG.E.CONSTANT R60, desc[UR6][R100.64+0x2000] ;  /* 0x00200006643c7981 */ /* 0x000f62000c1e9900 */
[----:B------:R-:W-:-:S03]  /*3410*/  SHF.R.U32.HI R55, RZ, 0x4, R71 ;  /* 0x00000004ff377819 */ /* 0x000fc60000011647 */
[----:B------:R0:W-:Y:S01]  /*3420*/  STS [R128+0x2e90], R57 ;  /* 0x002e903980007388 */ /* 0x0001e20000000800 */
[----:B------:R-:W-:Y:S01]  /*3430*/  PRMT R51, R51, 0xba98, RZ ;  /* 0x0000ba9833337816 */ /* 0x000fe200000000ff */
[----:B------:R-:W-:Y:S01]  /*3440*/  IMAD R67, R67, 0x10000, R64 ;  /* 0x0001000043437824 */ /* 0x000fe200078e0240 */
[----:B------:R-:W-:Y:S02]  /*3450*/  PRMT R146, R53, 0xba98, RZ ;  /* 0x0000ba9835927816 */ /* 0x000fe400000000ff */
[----:B0-----:R-:W-:-:S05]  /*3460*/  LOP3.LUT R57, R55, 0xf0f0f0f, RZ, 0xc0, !PT ;  /* 0x0f0f0f0f37397812 */ /* 0x001fca00078ec0ff */
[----:B------:R-:W-:Y:S01]  /*3470*/  VIADD R154, R57, 0x78787878 ;  /* 0x78787878399a7836 */ /* 0x000fe20000000000 */
[C---:B------:R-:W-:Y:S02]  /*3480*/  LOP3.LUT R138, R51.reuse, 0x80808080, R138, 0x6, !PT ;  /* 0x80808080338a7812 */ /* 0x040fe400078e068a */
[----:B------:R-:W-:Y:S02]  /*3490*/  LOP3.LUT R51, R51, 0x7f7f7f7f, R146, 0x60, !PT ;  /* 0x7f7f7f7f33337812 */ /* 0x000fe400078e6092 */
[----:B------:R-:W-:Y:S02]  /*34a0*/  LOP3.LUT R64, R154, R55, RZ, 0x3c, !PT ;  /* 0x000000379a407212 */ /* 0x000fe400078e3cff */
[----:B------:R-:W-:Y:S02]  /*34b0*/  LOP3.LUT R55, R67, 0xf0f0f0f, RZ, 0xc0, !PT ;  /* 0x0f0f0f0f43377812 */ /* 0x000fe400078ec0ff */
[----:B------:R-:W-:Y:S02]  /*34c0*/  LOP3.LUT R64, R64, 0x8080808, R57, 0x60, !PT ;  /* 0x0808080840407812 */ /* 0x000fe400078e6039 */
[----:B------:R-:W-:-:S02]  /*34d0*/  LOP3.LUT R51, R138, R51, RZ, 0xfc, !PT ;  /* 0x000000338a337212 */ /* 0x000fc400078efcff */
[----:B------:R-:W-:Y:S02]  /*34e0*/  IADD3 R138, PT, PT, R55, 0x78787878, RZ ;  /* 0x78787878378a7810 */ /* 0x000fe40007ffe0ff */
[----:B------:R-:W-:Y:S02]  /*34f0*/  PRMT R53, R64, 0xba98, RZ ;  /* 0x0000ba9840357816 */ /* 0x000fe400000000ff */
[----:B------:R-:W-:Y:S02]  /*3500*/  PRMT R64, R57, 0xba98, RZ ;  /* 0x0000ba9839407816 */ /* 0x000fe400000000ff */
[----:B------:R-:W-:Y:S02]  /*3510*/  SHF.R.U32.HI R57, RZ, 0x4, R67 ;  /* 0x00000004ff397819 */ /* 0x000fe40000011643 */
[----:B------:R-:W-:Y:S02]  /*3520*/  LOP3.LUT R146, R138, R67, RZ, 0x3c, !PT ;  /* 0x000000438a927212 */ /* 0x000fe400078e3cff */
[----:B------:R-:W-:-:S02]  /*3530*/  LOP3.LUT R154, R53, 0x80808080, R154, 0x6, !PT ;  /* 0x80808080359a7812 */ /* 0x000fc400078e069a */
[----:B------:R-:W-:Y:S02]  /*3540*/  LOP3.LUT R53, R53, 0x7f7f7f7f, R64, 0x60, !PT ;  /* 0x7f7f7f7f35357812 */ /* 0x000fe400078e6040 */
[----:B------:R-:W-:Y:S02]  /*3550*/  LOP3.LUT R59, R57, 0xf0f0f0f, RZ, 0xc0, !PT ;  /* 0x0f0f0f0f393b7812 */ /* 0x000fe400078ec0ff */
[----:B------:R-:W-:Y:S01]  /*3560*/  LOP3.LUT R146, R146, 0x8080808, R55, 0x60, !PT ;  /* 0x0808080892927812 */ /* 0x000fe200078e6037 */
[----:B------:R0:W-:Y:S01]  /*3570*/  STS [R128+0x3810], R49 ;  /* 0x0038103180007388 */ /* 0x0001e20000000800 */
[----:B------:R-:W-:Y:S01]  /*3580*/  LOP3.LUT R53, R154, R53, RZ, 0xfc, !PT ;  /* 0x000000359a357212 */ /* 0x000fe200078efcff */
[----:B---3--:R-:W-:Y:S01]  /*3590*/  IMAD R73, R73, 0x10000, R70 ;  /* 0x0001000049497824 */ /* 0x008fe200078e0246 */
[----:B------:R-:W-:Y:S01]  /*35a0*/  PRMT R64, R55, 0xba98, RZ ;  /* 0x0000ba9837407816 */ /* 0x000fe200000000ff */
[----:B------:R-:W-:Y:S01]  /*35b0*/  VIADD R154, R59, 0x78787878 ;  /* 0x787878783b9a7836 */ /* 0x000fe20000000000 */
[----:B0-----:R-:W-:-:S02]  /*35c0*/  PRMT R49, R146, 0xba98, RZ ;  /* 0x0000ba9892317816 */ /* 0x001fc400000000ff */
[----:B------:R-:W-:Y:S02]  /*35d0*/  LOP3.LUT R55, R73, 0xf0f0f0f, RZ, 0xc0, !PT ;  /* 0x0f0f0f0f49377812 */ /* 0x000fe400078ec0ff */
[C---:B------:R-:W-:Y:S02]  /*35e0*/  LOP3.LUT R138, R49.reuse, 0x80808080, R138, 0x6, !PT ;  /* 0x80808080318a7812 */ /* 0x040fe400078e068a */
[----:B------:R-:W-:Y:S02]  /*35f0*/  LOP3.LUT R49, R49, 0x7f7f7f7f, R64, 0x60, !PT ;  /* 0x7f7f7f7f31317812 */ /* 0x000fe400078e6040 */
        /* <DEDUP_REMOVED lines=15> */
[----:B------:R-:W-:Y:S02]  /*36f0*/  LOP3.LUT R51, R51, 0x7f7f7f7f, R64, 0x60, !PT ;  /* 0x7f7f7f7f33337812 */ /* 0x000fe400078e6040 */
[----:B------:R-:W-:Y:S02]  /*3700*/  PRMT R64, R55, 0xba98, RZ ;  /* 0x0000ba9837407816 */ /* 0x000fe400000000ff */
[----:B0-----:R-:W-:Y:S02]  /*3710*/  PRMT R53, R70, 0xba98, RZ ;  /* 0x0000ba9846357816 */ /* 0x001fe400000000ff */
[----:B------:R-:W-:Y:S02]  /*3720*/  LOP3.LUT R70, R74, R57, RZ, 0x3c, !PT ;  /* 0x000000394a467212 */ /* 0x000fe400078e3cff */
[----:B------:R-:W-:Y:S02]  /*3730*/  LOP3.LUT R55, R75, 0xf0f0f0f, RZ, 0xc0, !PT ;  /* 0x0f0f0f0f4b377812 */ /* 0x000fe400078ec0ff */
[----:B------:R-:W-:-:S02]  /*3740*/  LOP3.LUT R70, R70, 0x8080808, R59, 0x60, !PT ;  /* 0x0808080846467812 */ /* 0x000fc400078e603b */
[----:B------:R-:W-:Y:S02]  /*3750*/  SHF.R.U32.HI R57, RZ, 0x4, R75 ;  /* 0x00000004ff397819 */ /* 0x000fe4000001164b */
[C---:B------:R-:W-:Y:S01]  /*3760*/  LOP3.LUT R138, R53.reuse, 0x80808080, R138, 0x6, !PT ;  /* 0x80808080358a7812 */ /* 0x040fe200078e068a */
[----:B------:R0:W-:Y:S01]  /*3770*/  STS [R128+0x4b00], R49 ;  /* 0x004b003180007388 */ /* 0x0001e20000000800 */
[----:B------:R-:W-:Y:S01]  /*3780*/  LOP3.LUT R53, R53, 0x7f7f7f7f, R64, 0x60, !PT ;  /* 0x7f7f7f7f35357812 */ /* 0x000fe200078e6040 */
[----:B------:R-:W-:Y:S01]  /*3790*/  VIADD R146, R55, 0x78787878 ;  /* 0x7878787837927836 */ /* 0x000fe20000000000 */
[----:B------:R-:W-:Y:S02]  /*37a0*/  PRMT R64, R59, 0xba98, RZ ;  /* 0x0000ba983b407816 */ /* 0x000fe400000000ff */
[----:B------:R-:W-:Y:S02]  /*37b0*/  LOP3.LUT R59, R57, 0xf0f0f0f, RZ, 0xc0, !PT ;  /* 0x0f0f0f0f393b7812 */ /* 0x000fe400078ec0ff */
[----:B0-----:R-:W-:-:S03]  /*37c0*/  PRMT R49, R70, 0xba98, RZ ;  /* 0x0000ba9846317816 */ /* 0x001fc600000000ff */
[----:B------:R-:W-:Y:S01]  /*37d0*/  VIADD R70, R59, 0x78787878 ;  /* 0x787878783b467836 */ /* 0x000fe20000000000 */
[----:B------:R-:W-:Y:S02]  /*37e0*/  LOP3.LUT R53, R138, R53, RZ, 0xfc, !PT ;  /* 0x000000358a357212 */ /* 0x000fe400078efcff */
[C---:B------:R-:W-:Y:S02]  /*37f0*/  LOP3.LUT R74, R49.reuse, 0x80808080, R74, 0x6, !PT ;  /* 0x80808080314a7812 */ /* 0x040fe400078e064a */
[----:B------:R-:W-:Y:S02]  /*3800*/  LOP3.LUT R138, R146, R75, RZ, 0x3c, !PT ;  /* 0x0000004b928a7212 */ /* 0x000fe400078e3cff */
[----:B------:R-:W-:Y:S02]  /*3810*/  LOP3.LUT R49, R49, 0x7f7f7f7f, R64, 0x60, !PT ;  /* 0x7f7f7f7f31317812 */ /* 0x000fe400078e6040 */
[----:B------:R-:W-:Y:S01]  /*3820*/  LOP3.LUT R51, R154, R51, RZ, 0xfc, !PT ;  /* 0x000000339a337212 */ /* 0x000fe200078efcff */
[----:B------:R-:W-:Y:S01]  /*3830*/  IMAD R76, R77, 0x10000, R76 ;  /* 0x000100004d4c7824 */ /* 0x000fe200078e024c */
[----:B------:R-:W-:-:S02]  /*3840*/  LOP3.LUT R138, R138, 0x8080808, R55, 0x60, !PT ;  /* 0x080808088a8a7812 */ /* 0x000fc400078e6037 */
[----:B------:R-:W-:Y:S02]  /*3850*/  LOP3.LUT R49, R74, R49, RZ, 0xfc, !PT ;  /* 0x000000314a317212 */ /* 0x000fe400078efcff */
[----:B------:R-:W-:Y:S01]  /*3860*/  LOP3.LUT R74, R70, R57, RZ, 0x3c, !PT ;  /* 0x00000039464a7212 */ /* 0x000fe200078e3cff */
[----:B------:R0:W-:Y:S01]  /*3870*/  STS [R128+0x4b10], R51 ;  /* 0x004b103380007388 */ /* 0x0001e20000000800 */
[----:B------:R-:W-:Y:S02]  /*3880*/  PRMT R64, R55, 0xba98, RZ ;  /* 0x0000ba9837407816 */ /* 0x000fe400000000ff */
[----:B------:R-:W-:Y:S02]  /*3890*/  LOP3.LUT R74, R74, 0x8080808, R59, 0x60, !PT ;  /* 0x080808084a4a7812 */ /* 0x000fe400078e603b */
[----:B------:R-:W-:Y:S01]  /*38a0*/  LOP3.LUT R55, R76, 0xf0f0f0f, RZ, 0xc0, !PT ;  /* 0x0f0f0f0f4c377812 */ /* 0x000fe200078ec0ff */
[----:B------:R1:W-:Y:S01]  /*38b0*/  STS [R128+0x5480], R53 ;  /* 0x0054803580007388 */ /* 0x0003e20000000800 */
[----:B------:R-:W-:-:S02]  /*38c0*/  SHF.R.U32.HI R61, RZ, 0x4, R76 ;  /* 0x00000004ff3d7819 */ /* 0x000fc4000001164c */
[----:B0-----:R-:W-:Y:S01]  /*38d0*/  PRMT R51, R138, 0xba98, RZ ;  /* 0x0000ba988a337816 */ /* 0x001fe200000000ff */
[----:B------:R-:W-:-:S03]  /*38e0*/  VIADD R57, R55, 0x78787878 ;  /* 0x7878787837397836 */ /* 0x000fc60000000000 */
[C---:B------:R-:W-:Y:S02]  /*38f0*/  LOP3.LUT R146, R51.reuse, 0x80808080, R146, 0x6, !PT ;  /* 0x8080808033927812 */ /* 0x040fe400078e0692 */
[----:B------:R-:W-:Y:S02]  /*3900*/  LOP3.LUT R51, R51, 0x7f7f7f7f, R64, 0x60, !PT ;  /* 0x7f7f7f7f33337812 */ /* 0x000fe400078e6040 */
[----:B-1----:R-:W-:Y:S02]  /*3910*/  PRMT R53, R74, 0xba98, RZ ;  /* 0x0000ba984a357816 */ /* 0x002fe400000000ff */
[----:B------:R-:W-:Y:S02]  /*3920*/  PRMT R64, R59, 0xba98, RZ ;  /* 0x0000ba983b407816 */ /* 0x000fe400000000ff */
[----:B------:R-:W-:Y:S02]  /*3930*/  LOP3.LUT R59, R61, 0xf0f0f0f, RZ, 0xc0, !PT ;  /* 0x0f0f0f0f3d3b7812 */ /* 0x000fe400078ec0ff */
[----:B------:R-:W-:Y:S01]  /*3940*/  LOP3.LUT R70, R53, 0x80808080, R70, 0x6, !PT ;  /* 0x8080808035467812 */ /* 0x000fe200078e0646 */
[----:B------:R-:W-:Y:S01]  /*3950*/  IMAD R78, R79, 0x10000, R78 ;  /* 0x000100004f4e7824 */ /* 0x000fe200078e024e */
[----:B------:R-:W-:-:S02]  /*3960*/  LOP3.LUT R53, R53, 0x7f7f7f7f, R64, 0x60, !PT ;  /* 0x7f7f7f7f35357812 */ /* 0x000fc400078e6040 */
[----:B------:R-:W-:Y:S02]  /*3970*/  IADD3 R64, PT, PT, R59, 0x78787878, RZ ;  /* 0x787878783b407810 */ /* 0x000fe40007ffe0ff */
[----:B------:R-:W-:Y:S02]  /*3980*/  LOP3.LUT R76, R57, R76, RZ, 0x3c, !PT ;  /* 0x0000004c394c7212 */ /* 0x000fe400078e3cff */
[----:B------:R-:W-:Y:S02]  /*3990*/  LOP3.LUT R51, R146, R51, RZ, 0xfc, !PT ;  /* 0x0000003392337212 */ /* 0x000fe400078efcff */
[----:B------:R-:W-:Y:S02]  /*39a0*/  LOP3.LUT R74, R64, R61, RZ, 0x3c, !PT ;  /* 0x0000003d404a7212 */ /* 0x000fe400078e3cff */
[----:B------:R-:W-:Y:S02]  /*39b0*/  LOP3.LUT R76, R76, 0x8080808, R55, 0x60, !PT ;  /* 0x080808084c4c7812 */ /* 0x000fe400078e6037 */
[----:B------:R-:W-:Y:S01]  /*39c0*/  LOP3.LUT R61, R78, 0xf0f0f0f, RZ, 0xc0, !PT ;  /* 0x0f0f0f0f4e3d7812 */ /* 0x000fe200078ec0ff */
[----:B------:R0:W-:Y:S01]  /*39d0*/  STS [R128+0x5e00], R51 ;  /* 0x005e003380007388 */ /* 0x0001e20000000800 */
[----:B------:R-:W-:-:S02]  /*39e0*/  PRMT R76, R76, 0xba98, RZ ;  /* 0x0000ba984c4c7816 */ /* 0x000fc400000000ff */
[----:B------:R-:W-:Y:S02]  /*39f0*/  PRMT R55, R55, 0xba98, RZ ;  /* 0x0000ba9837377816 */ /* 0x000fe400000000ff */
[----:B------:R-:W-:Y:S01]  /*3a00*/  LOP3.LUT R74, R74, 0x8080808, R59, 0x60, !PT ;  /* 0x080808084a4a7812 */ /* 0x000fe200078e603b */
[----:B------:R1:W-:Y:S01]  /*3a10*/  STS [R128+0x5490], R49 ;  /* 0x0054903180007388 */ /* 0x0003e20000000800 */
[C---:B------:R-:W-:Y:S01]  /*3a20*/  LOP3.LUT R57, R76.reuse, 0x80808080, R57, 0x6, !PT ;  /* 0x808080804c397812 */ /* 0x040fe200078e0639 */
[----:B0-----:R-:W-:Y:S01]  /*3a30*/  VIADD R51, R61, 0x78787878 ;  /* 0x787878783d337836 */ /* 0x001fe20000000000 */
[----:B------:R-:W-:Y:S02]  /*3a40*/  LOP3.LUT R76, R76, 0x7f7f7f7f, R55, 0x60, !PT ;  /* 0x7f7f7f7f4c4c7812 */ /* 0x000fe400078e6037 */
[----:B------:R-:W-:Y:S02]  /*3a50*/  LOP3.LUT R53, R70, R53, RZ, 0xfc, !PT ;  /* 0x0000003546357212 */ /* 0x000fe400078efcff */
[----:B------:R-:W-:-:S02]  /*3a60*/  SHF.R.U32.HI R55, RZ, 0x4, R78 ;  /* 0x00000004ff377819 */ /* 0x000fc4000001164e */
[----:B-1----:R-:W-:Y:S02]  /*3a70*/  PRMT R49, R74, 0xba98, RZ ;  /* 0x0000ba984a317816 */ /* 0x002fe400000000ff */
[----:B------:R-:W-:Y:S02]  /*3a80*/  PRMT R70, R59, 0xba98, RZ ;  /* 0x0000ba983b467816 */ /* 0x000fe400000000ff */
[----:B------:R-:W-:Y:S02]  /*3a90*/  LOP3.LUT R78, R51, R78, RZ, 0x3c, !PT ;  /* 0x0000004e334e7212 */ /* 0x000fe400078e3cff */
[C---:B------:R-:W-:Y:S02]  /*3aa0*/  LOP3.LUT R64, R49.reuse, 0x80808080, R64, 0x6, !PT ;  /* 0x8080808031407812 */ /* 0x040fe400078e0640 */
[----:B------:R-:W-:Y:S02]  /*3ab0*/  LOP3.LUT R49, R49, 0x7f7f7f7f, R70, 0x60, !PT ;  /* 0x7f7f7f7f31317812 */ /* 0x000fe400078e6046 */
[----:B------:R-:W-:-:S02]  /*3ac0*/  LOP3.LUT R59, R55, 0xf0f0f0f, RZ, 0xc0, !PT ;  /* 0x0f0f0f0f373b7812 */ /* 0x000fc400078ec0ff */
[----:B------:R-:W-:Y:S01]  /*3ad0*/  LOP3.LUT R78, R78, 0x8080808, R61, 0x60, !PT ;  /* 0x080808084e4e7812 */ /* 0x000fe200078e603d */
[----:B------:R-:W-:Y:S01]  /*3ae0*/  IMAD R80, R81, 0x10000, R80 ;  /* 0x0001000051507824 */ /* 0x000fe200078e0250 */
[----:B------:R-:W-:Y:S01]  /*3af0*/  LOP3.LUT R49, R64, R49, RZ, 0xfc, !PT ;  /* 0x0000003140317212 */ /* 0x000fe200078efcff */
[----:B------:R-:W-:Y:S01]  /*3b00*/  VIADD R64, R59, 0x78787878 ;  /* 0x787878783b407836 */ /* 0x000fe20000000000 */
[----:B------:R-:W-:Y:S01]  /*3b10*/  PRMT R78, R78, 0xba98, RZ ;  /* 0x0000ba984e4e7816 */ /* 0x000fe200000000ff */
[----:B------:R0:W-:Y:S01]  /*3b20*/  STS [R128+0x5e10], R53 ;  /* 0x005e103580007388 */ /* 0x0001e20000000800 */
[----:B------:R-:W-:Y:S02]  /*3b30*/  PRMT R61, R61, 0xba98, RZ ;  /* 0x0000ba983d3d7816 */ /* 0x000fe400000000ff */
[----:B------:R-:W-:Y:S02]  /*3b40*/  LOP3.LUT R57, R57, R76, RZ, 0xfc, !PT ;  /* 0x0000004c39397212 */ /* 0x000fe400078efcff */
[----:B------:R-:W-:-:S02]  /*3b50*/  LOP3.LUT R51, R78, 0x80808080, R51, 0x6, !PT ;  /* 0x808080804e337812 */ /* 0x000fc400078e0633 */
[----:B------:R-:W-:Y:S02]  /*3b60*/  LOP3.LUT R78, R78, 0x7f7f7f7f, R61, 0x60, !PT ;  /* 0x7f7f7f7f4e4e7812 */ /* 0x000fe400078e603d */
[----:B0-----:R-:W-:Y:S02]  /*3b70*/  LOP3.LUT R53, R80, 0xf0f0f0f, RZ, 0xc0, !PT ;  /* 0x0f0f0f0f50357812 */ /* 0x001fe400078ec0ff */
[----:B------:R-:W-:Y:S02]  /*3b80*/  LOP3.LUT R70, R64, R55, RZ, 0x3c, !PT ;  /* 0x0000003740467212 */ /* 0x000fe400078e3cff */
[----:B------:R-:W-:Y:S02]  /*3b90*/  SHF.R.U32.HI R61, RZ, 0x4, R80 ;  /* 0x00000004ff3d7819 */ /* 0x000fe40000011650 */
[----:B------:R-:W-:Y:S01]  /*3ba0*/  IADD3 R55, PT, PT, R53, 0x78787878, RZ ;  /* 0x7878787835377810 */ /* 0x000fe20007ffe0ff */
[----:B------:R0:W-:Y:S01]  /*3bb0*/  STS [R128+0x6780], R57 ;  /* 0x0067803980007388 */ /* 0x0001e20000000800 */
[----:B------:R-:W-:-:S02]  /*3bc0*/  LOP3.LUT R70, R70, 0x8080808, R59, 0x60, !PT ;  /* 0x0808080846467812 */ /* 0x000fc400078e603b */
[----:B------:R-:W-:Y:S01]  /*3bd0*/  LOP3.LUT R80, R55, R80, RZ, 0x3c, !PT ;  /* 0x0000005037507212 */ /* 0x000fe200078e3cff */
[----:B------:R1:W-:Y:S01]  /*3be0*/  STS [R128+0x6790], R49 ;  /* 0x0067903180007388 */ /* 0x0003e20000000800 */
[----:B0-----:R-:W-:Y:S02]  /*3bf0*/  LOP3.LUT R57, R61, 0xf0f0f0f, RZ, 0xc0, !PT ;  /* 0x0f0f0f0f3d397812 */ /* 0x001fe400078ec0ff */
[----:B------:R-:W-:Y:S02]  /*3c00*/  LOP3.LUT R80, R80, 0x8080808, R53, 0x60, !PT ;  /* 0x0808080850507812 */ /* 0x000fe400078e6035 */
[----:B-1----:R-:W-:Y:S01]  /*3c10*/  PRMT R49, R70, 0xba98, RZ ;  /* 0x0000ba9846317816 */ /* 0x002fe200000000ff */
[----:B------:R-:W-:Y:S01]  /*3c20*/  VIADD R74, R57, 0x78787878 ;  /* 0x78787878394a7836 */ /* 0x000fe20000000000 */
[----:B------:R-:W-:Y:S02]  /*3c30*/  PRMT R70, R59, 0xba98, RZ ;  /* 0x0000ba983b467816 */ /* 0x000fe400000000ff */
[----:B------:R-:W-:Y:S01]  /*3c40*/  LOP3.LUT R64, R49, 0x80808080, R64, 0x6, !PT ;  /* 0x8080808031407812 */ /* 0x000fe200078e0640 */
[----:B------:R-:W-:Y:S01]  /*3c50*/  IMAD R82, R83, 0x10000, R82 ;  /* 0x0001000053527824 */ /* 0x000fe200078e0252 */
[----:B------:R-:W-:-:S02]  /*3c60*/  LOP3.LUT R49, R49, 0x7f7f7f7f, R70, 0x60, !PT ;  /* 0x7f7f7f7f31317812 */ /* 0x000fc400078e6046 */
[----:B------:R-:W-:Y:S02]  /*3c70*/  PRMT R80, R80, 0xba98, RZ ;  /* 0x0000ba9850507816 */ /* 0x000fe400000000ff */
[----:B------:R-:W-:Y:S02]  /*3c80*/  LOP3.LUT R70, R74, R61, RZ, 0x3c, !PT ;  /* 0x0000003d4a467212 */ /* 0x000fe400078e3cff */
[----:B------:R-:W-:Y:S02]  /*3c90*/  PRMT R53, R53, 0xba98, RZ ;  /* 0x0000ba9835357816 */ /* 0x000fe400000000ff */
[----:B------:R-:W-:Y:S02]  /*3ca0*/  LOP3.LUT R55, R80, 0x80808080, R55, 0x6, !PT ;  /* 0x8080808050377812 */ /* 0x000fe400078e0637 */
[----:B------:R-:W-:Y:S02]  /*3cb0*/  LOP3.LUT R51, R51, R78, RZ, 0xfc, !PT ;  /* 0x0000004e33337212 */ /* 0x000fe400078efcff */
[----:B------:R-:W-:-:S02]  /*3cc0*/  LOP3.LUT R70, R70, 0x8080808, R57, 0x60, !PT ;  /* 0x0808080846467812 */ /* 0x000fc400078e6039 */
[----:B------:R-:W-:Y:S02]  /*3cd0*/  LOP3.LUT R80, R80, 0x7f7f7f7f, R53, 0x60, !PT ;  /* 0x7f7f7f7f50507812 */ /* 0x000fe400078e6035 */
[----:B------:R-:W-:Y:S02]  /*3ce0*/  LOP3.LUT R53, R82, 0xf0f0f0f, RZ, 0xc0, !PT ;  /* 0x0f0f0f0f52357812 */ /* 0x000fe400078ec0ff */
[----:B------:R-:W-:Y:S02]  /*3cf0*/  PRMT R76, R57, 0xba98, RZ ;  /* 0x0000ba98394c7816 */ /* 0x000fe400000000ff */
[----:B------:R-:W-:Y:S01]  /*3d00*/  SHF.R.U32.HI R59, RZ, 0x4, R82 ;  /* 0x00000004ff3b7819 */ /* 0x000fe20000011652 */
[----:B------:R0:W-:Y:S01]  /*3d10*/  STS [R128+0x7100], R51 ;  /* 0x0071003380007388 */ /* 0x0001e20000000800 */
[----:B------:R-:W-:Y:S02]  /*3d20*/  PRMT R57, R70, 0xba98, RZ ;  /* 0x0000ba9846397816 */ /* 0x000fe400000000ff */
[----:B------:R-:W-:-:S02]  /*3d30*/  LOP3.LUT R61, R59, 0xf0f0f0f, RZ, 0xc0, !PT ;  /* 0x0f0f0f0f3b3d7812 */ /* 0x000fc400078ec0ff */
[----:B------:R-:W-:Y:S01]  /*3d40*/  LOP3.LUT R74, R57, 0x80808080, R74, 0x6, !PT ;  /* 0x80808080394a7812 */ /* 0x000fe200078e064a */
[----:B------:R-:W-:Y:S01]  /*3d50*/  IMAD R84, R85, 0x10000, R84 ;  /* 0x0001000055547824 */ /* 0x000fe200078e0254 */
[----:B------:R-:W-:Y:S01]  /*3d60*/  LOP3.LUT R57, R57, 0x7f7f7f7f, R76, 0x60, !PT ;  /* 0x7f7f7f7f39397812 */ /* 0x000fe200078e604c */
[----:B0-----:R-:W-:Y:S01]  /*3d70*/  VIADD R51, R53, 0x78787878 ;  /* 0x7878787835337836 */ /* 0x001fe20000000000 */
[----:B------:R-:W-:Y:S02]  /*3d80*/  LOP3.LUT R55, R55, R80, RZ, 0xfc, !PT ;  /* 0x0000005037377212 */ /* 0x000fe400078efcff */
[----:B------:R-:W-:Y:S02]  /*3d90*/  LOP3.LUT R49, R64, R49, RZ, 0xfc, !PT ;  /* 0x0000003140317212 */ /* 0x000fe400078efcff */
[----:B------:R-:W-:Y:S02]  /*3da0*/  LOP3.LUT R82, R51, R82, RZ, 0x3c, !PT ;  /* 0x0000005233527212 */ /* 0x000fe400078e3cff */
[----:B------:R-:W-:Y:S01]  /*3db0*/  IADD3 R64, PT, PT, R61, 0x78787878, RZ ;  /* 0x787878783d407810 */ /* 0x000fe20007ffe0ff */
[----:B------:R0:W-:Y:S01]  /*3dc0*/  STS [R128+0x7a80], R55 ;  /* 0x007a803780007388 */ /* 0x0001e20000000800 */
[----:B------:R-:W-:-:S02]  /*3dd0*/  LOP3.LUT R57, R74, R57, RZ, 0xfc, !PT ;  /* 0x000000394a397212 */ /* 0x000fc400078efcff */
[----:B------:R-:W-:Y:S02]  /*3de0*/  LOP3.LUT R82, R82, 0x8080808, R53, 0x60, !PT ;  /* 0x0808080852527812 */ /* 0x000fe400078e6035 */
[----:B------:R-:W-:Y:S01]  /*3df0*/  LOP3.LUT R70, R64, R59, RZ, 0x3c, !PT ;  /* 0x0000003b40467212 */ /* 0x000fe200078e3cff */
[----:B------:R1:W-:Y:S01]  /*3e00*/  STS [R128+0x7a90], R57 ;  /* 0x007a903980007388 */ /* 0x0003e20000000800 */
[----:B0-----:R-:W-:-:S03]  /*3e10*/  SHF.R.U32.HI R55, RZ, 0x4, R84 ;  /* 0x00000004ff377819 */ /* 0x001fc60000011654 */
[----:B------:R0:W-:Y:S01]  /*3e20*/  STS [R128+0x3800], R65 ;  /* 0x0038004180007388 */ /* 0x0001e20000000800 */
[----:B------:R-:W-:Y:S02]  /*3e30*/  PRMT R82, R82, 0xba98, RZ ;  /* 0x0000ba9852527816 */ /* 0x000fe400000000ff */
[----:B------:R-:W-:Y:S02]  /*3e40*/  LOP3.LUT R70, R70, 0x8080808, R61, 0x60, !PT ;  /* 0x0808080846467812 */ /* 0x000fe400078e603d */
[----:B-1----:R-:W-:Y:S02]  /*3e50*/  LOP3.LUT R57, R55, 0xf0f0f0f, RZ, 0xc0, !PT ;  /* 0x0f0f0f0f37397812 */ /* 0x002fe400078ec0ff */
[----:B------:R-:W-:Y:S01]  /*3e60*/  PRMT R53, R53, 0xba98, RZ ;  /* 0x0000ba9835357816 */ /* 0x000fe200000000ff */
[----:B------:R1:W-:Y:S01]  /*3e70*/  STS [R128+0x7110], R49 ;  /* 0x0071103180007388 */ /* 0x0003e20000000800 */
[----:B0-----:R-:W-:Y:S01]  /*3e80*/  LOP3.LUT R65, R84, 0xf0f0f0f, RZ, 0xc0, !PT ;  /* 0x0f0f0f0f54417812 */ /* 0x001fe200078ec0ff */
[----:B------:R-:W-:Y:S01]  /*3e90*/  VIADD R74, R57, 0x78787878 ;  /* 0x78787878394a7836 */ /* 0x000fe20000000000 */
[----:B------:R-:W-:-:S02]  /*3ea0*/  LOP3.LUT R51, R82, 0x80808080, R51, 0x6, !PT ;  /* 0x8080808052337812 */ /* 0x000fc400078e0633 */
[----:B------:R-:W-:Y:S01]  /*3eb0*/  LOP3.LUT R82, R82, 0x7f7f7f7f, R53, 0x60, !PT ;  /* 0x7f7f7f7f52527812 */ /* 0x000fe200078e6035 */
[----:B------:R-:W-:Y:S01]  /*3ec0*/  VIADD R53, R65, 0x78787878 ;  /* 0x7878787841357836 */ /* 0x000fe20000000000 */
[----:B-1----:R-:W-:Y:S02]  /*3ed0*/  PRMT R49, R70, 0xba98, RZ ;  /* 0x0000ba9846317816 */ /* 0x002fe400000000ff */
[----:B------:R-:W-:Y:S02]  /*3ee0*/  PRMT R70, R61, 0xba98, RZ ;  /* 0x0000ba983d467816 */ /* 0x000fe400000000ff */
[----:B------:R-:W-:Y:S01]  /*3ef0*/  LOP3.LUT R64, R49, 0x80808080, R64, 0x6, !PT ;  /* 0x8080808031407812 */ /* 0x000fe200078e0640 */
[----:B------:R-:W-:Y:S01]  /*3f00*/  IMAD R86, R89, 0x10000, R86 ;  /* 0x0001000059567824 */ /* 0x000fe200078e0256 */
[----:B------:R-:W-:Y:S02]  /*3f10*/  LOP3.LUT R49, R49, 0x7f7f7f7f, R70, 0x60, !PT ;  /* 0x7f7f7f7f31317812 */ /* 0x000fe400078e6046 */
[----:B------:R-:W-:-:S02]  /*3f20*/  LOP3.LUT R70, R74, R55, RZ, 0x3c, !PT ;  /* 0x000000374a467212 */ /* 0x000fc400078e3cff */
        /* <DEDUP_REMOVED lines=8> */
[----:B------:R-:W-:Y:S02]  /*3fb0*/  PRMT R64, R57, 0xba98, RZ ;  /* 0x0000ba9839407816 */ /* 0x000fe400000000ff */
[----:B------:R-:W-:Y:S02]  /*3fc0*/  LOP3.LUT R61, R59, 0xf0f0f0f, RZ, 0xc0, !PT ;  /* 0x0f0f0f0f3b3d7812 */ /* 0x000fe400078ec0ff */
[----:B------:R-:W-:Y:S01]  /*3fd0*/  PRMT R65, R65, 0xba98, RZ ;  /* 0x0000ba9841417816 */ /* 0x000fe200000000ff */
[----:B------:R0:W-:Y:S01]  /*3fe0*/  STS [R128+0x8400], R51 ;  /* 0x0084003380007388 */ /* 0x0001e20000000800 */
[----:B------:R-:W-:-:S02]  /*3ff0*/  LOP3.LUT R74, R55, 0x80808080, R74, 0x6, !PT ;  /* 0x80808080374a7812 */ /* 0x000fc400078e064a */
[C---:B------:R-:W-:Y:S02]  /*4000*/  LOP3.LUT R53, R84.reuse, 0x80808080, R53, 0x6, !PT ;  /* 0x8080808054357812 */ /* 0x040fe400078e0635 */
[----:B------:R-:W-:Y:S01]  /*4010*/  LOP3.LUT R55, R55, 0x7f7f7f7f, R64, 0x60, !PT ;  /* 0x7f7f7f7f37377812 */ /* 0x000fe200078e6040 */
[----:B------:R-:W-:Y:S01]  /*4020*/  VIADD R64, R61, 0x78787878 ;  /* 0x787878783d407836 */ /* 0x000fe20000000000 */
[----:B------:R-:W-:Y:S02]  /*4030*/  LOP3.LUT R84, R84, 0x7f7f7f7f, R65, 0x60, !PT ;  /* 0x7f7f7f7f54547812 */ /* 0x000fe400078e6041 */
[----:B0-----:R-:W-:Y:S02]  /*4040*/  LOP3.LUT R51, R86, 0xf0f0f0f, RZ, 0xc0, !PT ;  /* 0x0f0f0f0f56337812 */ /* 0x001fe400078ec0ff */
[----:B----4-:R-:W-:Y:S02]  /*4050*/  LEA R87, R90, R87, 0x10 ;  /* 0x000000575a577211 */ /* 0x010fe400078e80ff */
[----:B------:R-:W-:Y:S01]  /*4060*/  LOP3.LUT R53, R53, R84, RZ, 0xfc, !PT ;  /* 0x0000005435357212 */ /* 0x000fe200078efcff */
[----:B------:R-:W-:Y:S01]  /*4070*/  VIADD R57, R51, 0x78787878 ;  /* 0x7878787833397836 */ /* 0x000fe20000000000 */
[----:B------:R-:W-:-:S02]  /*4080*/  LOP3.LUT R70, R64, R59, RZ, 0x3c, !PT ;  /* 0x0000003b40467212 */ /* 0x000fc400078e3cff */
[----:B------:R-:W-:Y:S02]  /*4090*/  LOP3.LUT R65, R87, 0xf0f0f0f, RZ, 0xc0, !PT ;  /* 0x0f0f0f0f57417812 */ /* 0x000fe400078ec0ff */
[----:B------:R-:W-:Y:S01]  /*40a0*/  SHF.R.U32.HI R59, RZ, 0x4, R87 ;  /* 0x00000004ff3b7819 */ /* 0x000fe20000011657 */
[----:B------:R0:W-:Y:S01]  /*40b0*/  STS [R128+0x8d80], R53 ;  /* 0x008d803580007388 */ /* 0x0001e20000000800 */
[----:B------:R-:W-:Y:S01]  /*40c0*/  LOP3.LUT R55, R74, R55, RZ, 0xfc, !PT ;  /* 0x000000374a377212 */ /* 0x000fe200078efcff */
[----:B------:R-:W-:Y:S01]  /*40d0*/  VIADD R74, R65, 0x78787878 ;  /* 0x78787878414a7836 */ /* 0x000fe20000000000 */
[----:B------:R-:W-:Y:S02]  /*40e0*/  LOP3.LUT R86, R57, R86, RZ, 0x3c, !PT ;  /* 0x0000005639567212 */ /* 0x000fe400078e3cff */
[----:B------:R-:W-:Y:S01]  /*40f0*/  LOP3.LUT R70, R70, 0x8080808, R61, 0x60, !PT ;  /* 0x0808080846467812 */ /* 0x000fe200078e603d */
[----:B------:R1:W-:Y:S01]  /*4100*/  STS [R128+0x8410], R49 ;  /* 0x0084103180007388 */ /* 0x0003e20000000800 */
[----:B0-----:R-:W-:-:S02]  /*4110*/  LOP3.LUT R53, R59, 0xf0f0f0f, RZ, 0xc0, !PT ;  /* 0x0f0f0f0f3b357812 */ /* 0x001fc400078ec0ff */
[----:B------:R-:W-:Y:S02]  /*4120*/  LOP3.LUT R86, R86, 0x8080808, R51, 0x60, !PT ;  /* 0x0808080856567812 */ /* 0x000fe400078e6033 */
[----:B------:R-:W-:Y:S01]  /*4130*/  LOP3.LUT R76, R74, R87, RZ, 0x3c, !PT ;  /* 0x000000574a4c7212 */ /* 0x000fe200078e3cff */
[----:B------:R-:W-:Y:S01]  /*4140*/  VIADD R78, R53, 0x78787878 ;  /* 0x78787878354e7836 */ /* 0x000fe20000000000 */
[----:B-1----:R-:W-:Y:S02]  /*4150*/  PRMT R49, R70, 0xba98, RZ ;  /* 0x0000ba9846317816 */ /* 0x002fe400000000ff */
[----:B------:R-:W-:Y:S02]  /*4160*/  PRMT R70, R61, 0xba98, RZ ;  /* 0x0000ba983d467816 */ /* 0x000fe400000000ff */
[----:B------:R-:W-:Y:S02]  /*4170*/  PRMT R86, R86, 0xba98, RZ ;  /* 0x0000ba9856567816 */ /* 0x000fe400000000ff */
[----:B------:R-:W-:-:S02]  /*4180*/  LOP3.LUT R64, R49, 0x80808080, R64, 0x6, !PT ;  /* 0x8080808031407812 */ /* 0x000fc400078e0640 */
[----:B------:R-:W-:Y:S02]  /*4190*/  PRMT R51, R51, 0xba98, RZ ;  /* 0x0000ba9833337816 */ /* 0x000fe400000000ff */
[----:B------:R-:W-:Y:S01]  /*41a0*/  LOP3.LUT R49, R49, 0x7f7f7f7f, R70, 0x60, !PT ;  /* 0x7f7f7f7f31317812 */ /* 0x000fe200078e6046 */
[----:B--2---:R-:W-:Y:S01]  /*41b0*/  IMAD R91, R91, 0x10000, R62 ;  /* 0x000100005b5b7824 */ /* 0x004fe200078e023e */
[----:B------:R-:W-:Y:S02]  /*41c0*/  LOP3.LUT R70, R78, R59, RZ, 0x3c, !PT ;  /* 0x0000003b4e467212 */ /* 0x000fe400078e3cff */
[----:B------:R-:W-:Y:S02]  /*41d0*/  LOP3.LUT R76, R76, 0x8080808, R65, 0x60, !PT ;  /* 0x080808084c4c7812 */ /* 0x000fe400078e6041 */
[C---:B------:R-:W-:Y:S02]  /*41e0*/  LOP3.LUT R57, R86.reuse, 0x80808080, R57, 0x6, !PT ;  /* 0x8080808056397812 */ /* 0x040fe400078e0639 */
[----:B------:R-:W-:Y:S01]  /*41f0*/  LOP3.LUT R86, R86, 0x7f7f7f7f, R51, 0x60, !PT ;  /* 0x7f7f7f7f56567812 */ /* 0x000fe200078e6033 */
[----:B------:R0:W-:Y:S01]  /*4200*/  STS [R128+0x8d90], R55 ;  /* 0x008d903780007388 */ /* 0x0001e20000000800 */
[----:B------:R-:W-:-:S02]  /*4210*/  LOP3.LUT R70, R70, 0x8080808, R53, 0x60, !PT ;  /* 0x0808080846467812 */ /* 0x000fc400078e6035 */
[----:B------:R-:W-:Y:S02]  /*4220*/  PRMT R51, R76, 0xba98, RZ ;  /* 0x0000ba984c337816 */ /* 0x000fe400000000ff */
[----:B------:R-:W-:Y:S02]  /*4230*/  PRMT R62, R65, 0xba98, RZ ;  /* 0x0000ba98413e7816 */ /* 0x000fe400000000ff */
[----:B------:R-:W-:Y:S02]  /*4240*/  LOP3.LUT R49, R64, R49, RZ, 0xfc, !PT ;  /* 0x0000003140317212 */ /* 0x000fe400078efcff */
[----:B------:R-:W-:Y:S02]  /*4250*/  PRMT R64, R53, 0xba98, RZ ;  /* 0x0000ba9835407816 */ /* 0x000fe400000000ff */
[----:B0-----:R-:W-:Y:S02]  /*4260*/  LOP3.LUT R55, R91, 0xf0f0f0f, RZ, 0xc0, !PT ;  /* 0x0f0f0f0f5b377812 */ /* 0x001fe400078ec0ff */
[----:B------:R-:W-:-:S02]  /*4270*/  PRMT R53, R70, 0xba98, RZ ;  /* 0x0000ba9846357816 */ /* 0x000fc400000000ff */
[C---:B------:R-:W-:Y:S02]  /*4280*/  LOP3.LUT R74, R51.reuse, 0x80808080, R74, 0x6, !PT ;  /* 0x80808080334a7812 */ /* 0x040fe400078e064a */
[----:B------:R-:W-:Y:S02]  /*4290*/  LOP3.LUT R51, R51, 0x7f7f7f7f, R62, 0x60, !PT ;  /* 0x7f7f7f7f33337812 */ /* 0x000fe400078e603e */
[----:B------:R-:W-:Y:S02]  /*42a0*/  IADD3 R62, PT, PT, R55, 0x78787878, RZ ;  /* 0x78787878373e7810 */ /* 0x000fe40007ffe0ff */
[C---:B------:R-:W-:Y:S02]  /*42b0*/  LOP3.LUT R78, R53.reuse, 0x80808080, R78, 0x6, !PT ;  /* 0x80808080354e7812 */ /* 0x040fe400078e064e */
[----:B------:R-:W-:Y:S01]  /*42c0*/  LOP3.LUT R53, R53, 0x7f7f7f7f, R64, 0x60, !PT ;  /* 0x7f7f7f7f35357812 */ /* 0x000fe200078e6040 */
[----:B-----5:R-:W-:Y:S01]  /*42d0*/  IMAD R63, R94, 0x10000, R63 ;  /* 0x000100005e3f7824 */ /* 0x020fe200078e023f */
[----:B------:R-:W-:-:S02]  /*42e0*/  LOP3.LUT R64, R62, R91, RZ, 0x3c, !PT ;  /* 0x0000005b3e407212 */ /* 0x000fc400078e3cff */
[----:B------:R-:W-:Y:S02]  /*42f0*/  SHF.R.U32.HI R91, RZ, 0x4, R91 ;  /* 0x00000004ff5b7819 */ /* 0x000fe4000001165b */
[----:B------:R-:W-:Y:S02]  /*4300*/  LOP3.LUT R57, R57, R86, RZ, 0xfc, !PT ;  /* 0x0000005639397212 */ /* 0x000fe400078efcff */
[----:B------:R-:W-:Y:S02]  /*4310*/  LOP3.LUT R53, R78, R53, RZ, 0xfc, !PT ;  /* 0x000000354e357212 */ /* 0x000fe400078efcff */
[----:B------:R-:W-:Y:S02]  /*4320*/  LOP3.LUT R64, R64, 0x8080808, R55, 0x60, !PT ;  /* 0x0808080840407812 */ /* 0x000fe400078e6037 */
[----:B------:R-:W-:Y:S02]  /*4330*/  LOP3.LUT R59, R91, 0xf0f0f0f, RZ, 0xc0, !PT ;  /* 0x0f0f0f0f5b3b7812 */ /* 0x000fe400078ec0ff */
[----:B------:R-:W-:Y:S01]  /*4340*/  SHF.R.U32.HI R65, RZ, 0x4, R63 ;  /* 0x00000004ff417819 */ /* 0x000fe2000001163f */
[----:B------:R0:W-:Y:S01]  /*4350*/  STS [R128+0x9700], R57 ;  /* 0x0097003980007388 */ /* 0x0001e20000000800 */
[----:B------:R-:W-:Y:S01]  /*4360*/  LOP3.LUT R61, R63, 0xf0f0f0f, RZ, 0xc0, !PT ;  /* 0x0f0f0f0f3f3d7812 */ /* 0x000fe200078ec0ff */
[----:B------:R-:W-:-:S02]  /*4370*/  VIADD R70, R59, 0x78787878 ;  /* 0x787878783b467836 */ /* 0x000fc40000000000 */
[----:B------:R1:W-:Y:S01]  /*4380*/  STS [R128+0xa090], R53 ;  /* 0x00a0903580007388 */ /* 0x0003e20000000800 */
[----:B------:R-:W-:Y:S02]  /*4390*/  LOP3.LUT R51, R74, R51, RZ, 0xfc, !PT ;  /* 0x000000334a337212 */ /* 0x000fe400078efcff */
[----:B0-----:R-:W-:Y:S02]  /*43a0*/  PRMT R57, R64, 0xba98, RZ ;  /* 0x0000ba9840397816 */ /* 0x001fe400000000ff */
[----:B------:R-:W-:Y:S02]  /*43b0*/  PRMT R64, R55, 0xba98, RZ ;  /* 0x0000ba9837407816 */ /* 0x000fe400000000ff */
[----:B-1----:R-:W-:Y:S02]  /*43c0*/  LOP3.LUT R53, R65, 0xf0f0f0f, RZ, 0xc0, !PT ;  /* 0x0f0f0f0f41357812 */ /* 0x002fe400078ec0ff */
[----:B------:R-:W-:Y:S01]  /*43d0*/  LOP3.LUT R62, R57, 0x80808080, R62, 0x6, !PT ;  /* 0x80808080393e7812 */ /* 0x000fe200078e063e */
[----:B------:R-:W-:Y:S01]  /*43e0*/  VIADD R74, R61, 0x78787878 ;  /* 0x787878783d4a7836 */ /* 0x000fe20000000000 */
[----:B------:R-:W-:Y:S01]  /*43f0*/  LOP3.LUT R57, R57, 0x7f7f7f7f, R64, 0x60, !PT ;  /* 0x7f7f7f7f39397812 */ /* 0x000fe200078e6040 */
[----:B------:R-:W-:Y:S01]  /*4400*/  VIADD R80, R53, 0x78787878 ;  /* 0x7878787835507836 */ /* 0x000fe20000000000 */
[----:B------:R-:W-:-:S02]  /*4410*/  LOP3.LUT R64, R70, R91, RZ, 0x3c, !PT ;  /* 0x0000005b46407212 */ /* 0x000fc400078e3cff */
[----:B------:R-:W-:Y:S02]  /*4420*/  LOP3.LUT R76, R74, R63, RZ, 0x3c, !PT ;  /* 0x0000003f4a4c7212 */ /* 0x000fe400078e3cff */
[----:B------:R-:W-:Y:S02]  /*4430*/  LOP3.LUT R64, R64, 0x8080808, R59, 0x60, !PT ;  /* 0x0808080840407812 */ /* 0x000fe400078e603b */
[----:B------:R-:W-:Y:S01]  /*4440*/  LOP3.LUT R82, R80, R65, RZ, 0x3c, !PT ;  /* 0x0000004150527212 */ /* 0x000fe200078e3cff */
[----:B------:R0:W-:Y:S01]  /*4450*/  STS [R128+0x9710], R49 ;  /* 0x0097103180007388 */ /* 0x0001e20000000800 */
[----:B------:R-:W-:Y:S02]  /*4460*/  LOP3.LUT R57, R62, R57, RZ, 0xfc, !PT ;  /* 0x000000393e397212 */ /* 0x000fe400078efcff */
[----:B------:R-:W-:Y:S02]  /*4470*/  LOP3.LUT R76, R76, 0x8080808, R61, 0x60, !PT ;  /* 0x080808084c4c7812 */ /* 0x000fe400078e603d */
[----:B------:R-:W-:-:S02]  /*4480*/  PRMT R62, R59, 0xba98, RZ ;  /* 0x0000ba983b3e7816 */ /* 0x000fc400000000ff */
[----:B------:R-:W-:Y:S02]  /*4490*/  LOP3.LUT R82, R82, 0x8080808, R53, 0x60, !PT ;  /* 0x0808080852527812 */ /* 0x000fe400078e6035 */
[----:B0-----:R-:W-:Y:S01]  /*44a0*/  PRMT R49, R64, 0xba98, RZ ;  /* 0x0000ba9840317816 */ /* 0x001fe200000000ff */
[----:B------:R0:W-:Y:S01]  /*44b0*/  STS [R128+0xa080], R51 ;  /* 0x00a0803380007388 */ /* 0x0001e20000000800 */
[----:B------:R-:W-:Y:S02]  /*44c0*/  PRMT R55, R82, 0xba98, RZ ;  /* 0x0000ba9852377816 */ /* 0x000fe400000000ff */
[C---:B------:R-:W-:Y:S02]  /*44d0*/  LOP3.LUT R70, R49.reuse, 0x80808080, R70, 0x6, !PT ;  /* 0x8080808031467812 */ /* 0x040fe400078e0646 */
[----:B------:R-:W-:Y:S02]  /*44e0*/  LOP3.LUT R49, R49, 0x7f7f7f7f, R62, 0x60, !PT ;  /* 0x7f7f7f7f31317812 */ /* 0x000fe400078e603e */
[----:B------:R-:W-:-:S02]  /*44f0*/  PRMT R78, R61, 0xba98, RZ ;  /* 0x0000ba983d4e7816 */ /* 0x000fc400000000ff */
[----:B------:R-:W-:Y:S02]  /*4500*/  PRMT R62, R53, 0xba98, RZ ;  /* 0x0000ba98353e7816 */ /* 0x000fe400000000ff */
[----:B0-----:R-:W-:Y:S02]  /*4510*/  PRMT R51, R76, 0xba98, RZ ;  /* 0x0000ba984c337816 */ /* 0x001fe400000000ff */
[----:B------:R-:W-:Y:S02]  /*4520*/  LOP3.LUT R80, R55, 0x80808080, R80, 0x6, !PT ;  /* 0x8080808037507812 */ /* 0x000fe400078e0650 */
[C---:B------:R-:W-:Y:S02]  /*4530*/  LOP3.LUT R74, R51.reuse, 0x80808080, R74, 0x6, !PT ;  /* 0x80808080334a7812 */ /* 0x040fe400078e064a */
        /* <DEDUP_REMOVED lines=9> */
[----:B------:R-:W-:Y:S04]  /*45d0*/  STS [R128+0x2500], R95 ;  /* 0x0025005f80007388 */ /* 0x000fe80000000800 */
[----:B------:R-:W-:Y:S04]  /*45e0*/  STS [R128+0xaa00], R57 ;  /* 0x00aa003980007388 */ /* 0x000fe80000000800 */
[----:B------:R-:W-:Y:S04]  /*45f0*/  STS [R128+0xaa10], R49 ;  /* 0x00aa103180007388 */ /* 0x000fe80000000800 */
[----:B------:R-:W-:Y:S04]  /*4600*/  STS [R128+0xb380], R51 ;  /* 0x00b3803380007388 */ /* 0x000fe80000000800 */
[----:B------:R-:W-:Y:S04]  /*4610*/  STS [R128+0xb390], R55 ;  /* 0x00b3903780007388 */ /* 0x000fe80000000800 */
[----:B------:R-:W-:Y:S04]  /*4620*/  STS [R126], R59 ;  /* 0x0000003b7e007388 */ /* 0x000fe80000000800 */
[----:B------:R-:W-:Y:S04]  /*4630*/  STS [R126+0x2600], R61 ;  /* 0x0026003d7e007388 */ /* 0x000fe80000000800 */
[----:B------:R-:W-:Y:S04]  /*4640*/  STS [R126+0x4c00], R63 ;  /* 0x004c003f7e007388 */ /* 0x000fe80000000800 */
[----:B------:R-:W-:Y:S04]  /*4650*/  STS [R126+0x7200], R65 ;  /* 0x007200417e007388 */ /* 0x000fe80000000800 */
[----:B------:R-:W-:Y:S04]  /*4660*/  STS [R5+0x100], R134 ;  /* 0x0001008605007388 */ /* 0x000fe80000000800 */
[----:B------:R0:W-:Y:S04]  /*4670*/  STS [R5+0x500], R48 ;  /* 0x0005003005007388 */ /* 0x0001e80000000800 */
[----:B------:R-:W-:Y:S04]  /*4680*/  STS [R5+0x900], R106 ;  /* 0x0009006a05007388 */ /* 0x000fe80000000800 */
[----:B------:R1:W-:Y:S04]  /*4690*/  STS [R5+0xd00], R102 ;  /* 0x000d006605007388 */ /* 0x0003e80000000800 */
        /* <DEDUP_REMOVED lines=8> */
[C---:B------:R-:W-:Y:S02]  /*4720*/  IADD3 R50, P0, PT, R188.reuse, 0x2540, RZ ;  /* 0x00002540bc327810 */ /* 0x040fe40007f1e0ff */
[----:B------:R-:W-:Y:S01]  /*4730*/  IADD3.X R53, PT, PT, RZ, R189, RZ, P1, !PT ;  /* 0x000000bdff357210 */ /* 0x000fe20000ffe4ff */
[----:B------:R-:W-:Y:S04]  /*4740*/  LDS R80, [R6+0x10] ;  /* 0x0000100006507984 */ /* 0x000fe80000000800 */
[----:B------:R-:W-:Y:S04]  /*4750*/  LDS R81, [R6+0x20] ;  /* 0x0000200006517984 */ /* 0x000fe80000000800 */
[----:B------:R-:W2:Y:S01]  /*4760*/  LDSM.16.M88.4 R104, [R104] ;  /* 0x000000006868783b */ /* 0x000ea20000000200 */
[----:B0-----:R-:W-:-:S03]  /*4770*/  IADD3 R48, P1, PT, R188, 0x3840, RZ ;  /* 0x00003840bc307810 */ /* 0x001fc60007f3e0ff */
[----:B------:R-:W0:Y:S01]  /*4780*/  LDSM.16.M88.4 R88, [R88] ;  /* 0x000000005858783b */ /* 0x000e220000000200 */
[--C-:B------:R-:W-:Y:S01]  /*4790*/  IMAD.X R51, RZ, RZ, R189.reuse, P0 ;  /* 0x000000ffff337224 */ /* 0x100fe200000e06bd */
[----:B-1----:R-:W-:Y:S02]  /*47a0*/  MOV R102, R52 ;  /* 0x0000003400667202 */ /* 0x002fe40000000f00 */
[----:B------:R-:W1:Y:S01]  /*47b0*/  LDS.128 R60, [R7] ;  /* 0x00000000073c7984 */ /* 0x000e620000000c00 */
[C---:B------:R-:W-:Y:S01]  /*47c0*/  IADD3 R52, P0, PT, R188.reuse, 0x2560, RZ ;  /* 0x00002560bc347810 */ /* 0x040fe20007f1e0ff */
[--C-:B------:R-:W-:Y:S01]  /*47d0*/  IMAD.X R49, RZ, RZ, R189.reuse, P1 ;  /* 0x000000ffff317224 */ /* 0x100fe200008e06bd */
[----:B------:R-:W-:Y:S01]  /*47e0*/  MOV R207, R50 ;  /* 0x0000003200cf7202 */ /* 0x000fe20000000f00 */
[----:B------:R-:W3:Y:S01]  /*47f0*/  LDS.128 R64, [R124] ;  /* 0x000000007c407984 */ /* 0x000ee20000000c00 */
[C---:B------:R-:W-:Y:S01]  /*4800*/  IADD3 R50, P1, PT, R188.reuse, 0x3860, RZ ;  /* 0x00003860bc327810 */ /* 0x040fe20007f3e0ff */
[--C-:B------:R-:W-:Y:S01]  /*4810*/  IMAD.X R53, RZ, RZ, R189.reuse, P0 ;  /* 0x000000ffff357224 */ /* 0x100fe200000e06bd */
[----:B------:R-:W-:Y:S01]  /*4820*/  MOV R199, R48 ;  /* 0x0000003000c77202 */ /* 0x000fe20000000f00 */
[----:B------:R-:W4:Y:S01]  /*4830*/  LDS.128 R56, [R124+0x980] ;  /* 0x000980007c387984 */ /* 0x000f220000000c00 */
[----:B------:R-:W-:Y:S01]  /*4840*/  IADD3 R48, P0, PT, R188, 0x2580, RZ ;  /* 0x00002580bc307810 */ /* 0x000fe20007f1e0ff */
[----:B------:R-:W-:-:S02]  /*4850*/  IMAD.X R51, RZ, RZ, R189, P1 ;  /* 0x000000ffff337224 */ /* 0x000fc400008e06bd */
[----:B------:R-:W5:Y:S01]  /*4860*/  LDS.128 R72, [R7+0x90] ;  /* 0x0000900007487984 */ /* 0x000f620000000c00 */
[----:B------:R-:W-:Y:S02]  /*4870*/  MOV R159, R52 ;  /* 0x00000034009f7202 */ /* 0x000fe40000000f00 */
[----:B------:R-:W-:Y:S01]  /*4880*/  IADD3 R52, P1, PT, R188, 0x25a0, RZ ;  /* 0x000025a0bc347810 */ /* 0x000fe20007f3e0ff */
[----:B------:R-:W-:Y:S01]  /*4890*/  LDS R86, [R6+0x910] ;  /* 0x0009100006567984 */ /* 0x000fe20000000800 */
[----:B------:R-:W-:-:S03]  /*48a0*/  IADD3.X R49, PT, PT, RZ, R189, RZ, P0, !PT ;  /* 0x000000bdff317210 */ /* 0x000fc600007fe4ff */
[----:B------:R-:W5:Y:S01]  /*48b0*/  LDS R87, [R6+0x920] ;  /* 0x0009200006577984 */ /* 0x000f620000000800 */
[----:B------:R-:W-:Y:S01]  /*48c0*/  MOV R157, R50 ;  /* 0x00000032009d7202 */ /* 0x000fe20000000f00 */
[----:B------:R-:W-:Y:S01]  /*48d0*/  IMAD.X R53, RZ, RZ, R189, P1 ;  /* 0x000000ffff357224 */ /* 0x000fe200008e06bd */
[----:B------:R-:W-:Y:S01]  /*48e0*/  MOV R153, R48 ;  /* 0x0000003000997202 */ /* 0x000fe20000000f00 */
[----:B------:R-:W-:Y:S01]  /*48f0*/  UIMAD UR10, UR5, 0x90, URZ ;  /* 0x00000090050a78a4 */ /* 0x000fe2000f8e02ff */
[C---:B------:R-:W-:Y:S01]  /*4900*/  IADD3 R50, P0, PT, R188.reuse, 0x38c0, RZ ;  /* 0x000038c0bc327810 */ /* 0x040fe20007f1e0ff */
[----:B------:R-:W-:Y:S01]  /*4910*/  IMAD.WIDE.U32 R100, R45, 0x90, R100 ;  /* 0x000000902d647825 */ /* 0x000fe200078e0064 */
[----:B------:R-:W-:Y:S01]  /*4920*/  IADD3 R48, P1, PT, R188, 0x38e0, RZ ;  /* 0x000038e0bc307810 */ /* 0x000fe20007f3e0ff */
[----:B------:R-:W-:Y:S02]  /*4930*/  LDS R84, [R6+0x30] ;  /* 0x0000300006547984 */ /* 0x000fe40000000800 */
[--C-:B------:R-:W-:Y:S01]  /*4940*/  IMAD.X R51, RZ, RZ, R189.reuse, P0 ;  /* 0x000000ffff337224 */ /* 0x100fe200000e06bd */
[----:B--2---:R-:W-:Y:S01]  /*4950*/  IMMA.16832.S8.S8 R68, R104.ROW, R80.COL, RZ ;  /* 0x0000005068447237 */ /* 0x004fe20000405cff */
[----:B------:R-:W-:Y:S01]  /*4960*/  IMAD.X R49, RZ, RZ, R189, P1 ;  /* 0x000000ffff317224 */ /* 0x000fe200008e06bd */
[----:B------:R-:W-:Y:S01]  /*4970*/  MOV R143, R52 ;  /* 0x00000034008f7202 */ /* 0x000fe20000000f00 */
[----:B------:R-:W-:Y:S01]  /*4980*/  LDS R85, [R6+0x40] ;  /* 0x0000400006557984 */ /* 0x000fe20000000800 */
[----:B------:R-:W-:-:S02]  /*4990*/  MOV R138, R50 ;  /* 0x00000032008a7202 */ /* 0x000fc40000000f00 */
[----:B------:R-:W-:Y:S01]  /*49a0*/  MOV R134, R48 ;  /* 0x0000003000867202 */ /* 0x000fe20000000f00 */
[----:B------:R-:W-:Y:S04]  /*49b0*/  LDS.128 R52, [R124+0x1c80] ;  /* 0x001c80007c347984 */ /* 0x000fe80000000c00 */
[----:B------:R-:W2:Y:S01]  /*49c0*/  LDS.128 R48, [R124+0x1300] ;  /* 0x001300007c307984 */ /* 0x000ea20000000c00 */
[----:B0-----:R-:W-:Y:S03]  /*49d0*/  IMMA.16832.S8.S8 R80, R88.ROW, R80.COL, RZ ;  /* 0x0000005058507237 */ /* 0x001fe60000405cff */
[----:B------:R-:W-:Y:S01]  /*49e0*/  LDSM.16.M88.4 R92, [R92] ;  /* 0x000000005c5c783b */ /* 0x000fe20000000200 */
[----:B------:R-:W-:-:S02]  /*49f0*/  VIADD R101, R101, UR10 ;  /* 0x0000000a65657c36 */ /* 0x000fc40008000000 */
[----:B-1----:R-:W-:Y:S01]  /*4a00*/  HADD2.F32 R211, -RZ, R61.H0_H0 ;  /* 0x2000003dffd37230 */ /* 0x002fe20000004100 */
[----:B------:R-:W0:Y:S01]  /*4a10*/  LDS.128 R76, [R7+0x900] ;  /* 0x00090000074c7984 */ /* 0x000e220000000c00 */
[----:B------:R-:W-:Y:S01]  /*4a20*/  HADD2.F32 R155, -RZ, R63.H0_H0 ;  /* 0x2000003fff9b7230 */ /* 0x000fe20000004100 */
[----:B------:R-:W-:Y:S02]  /*4a30*/  I2FP.F32.S32 R61, R68 ;  /* 0x00000044003d7245 */ /* 0x000fe40000201400 */
[----:B------:R-:W-:Y:S01]  /*4a40*/  I2FP.F32.S32 R63, R69 ;  /* 0x00000045003f7245 */ /* 0x000fe20000201400 */
[----:B------:R-:W2:Y:S01]  /*4a50*/  LDG.E.CONSTANT R170, desc[UR6][R100.64] ;  /* 0x0000000664aa7981 */ /* 0x000ea2000c1e9900 */
[----:B------:R-:W-:Y:S02]  /*4a60*/  I2FP.F32.S32 R213, R70 ;  /* 0x0000004600d57245 */ /* 0x000fe40000201400 */
[----:B------:R-:W-:Y:S01]  /*4a70*/  I2FP.F32.S32 R215, R71 ;  /* 0x0000004700d77245 */ /* 0x000fe20000201400 */
[----:B------:R-:W2:Y:S04]  /*4a80*/  LDG.E.CONSTANT R168, desc[UR6][R100.64+0x400] ;  /* 0x0004000664a87981 */ /* 0x000ea8000c1e9900 */
[----:B------:R-:W1:Y:S04]  /*4a90*/  LDS.128 R68, [R7+0x990] ;  /* 0x0009900007447984 */ /* 0x000e680000000c00 */
[----:B------:R-:W2:Y:S04]  /*4aa0*/  LDG.E.CONSTANT R166, desc[UR6][R100.64+0x800] ;  /* 0x0008000664a67981 */ /* 0x000ea8000c1e9900 */
[----:B------:R-:W2:Y:S04]  /*4ab0*/  LDG.E.CONSTANT R164, desc[UR6][R100.64+0xc00] ;  /* 0x000c000664a47981 */ /* 0x000ea8000c1e9900 */
[----:B------:R-:W2:Y:S04]  /*4ac0*/  LDG.E.CONSTANT R162, desc[UR6][R100.64+0x1000] ;  /* 0x0010000664a27981 */ /* 0x000ea8000c1e9900 */
[----:B------:R-:W2:Y:S04]  /*4ad0*/  LDG.E.CONSTANT R160, desc[UR6][R100.64+0x1400] ;  /* 0x0014000664a07981 */ /* 0x000ea8000c1e9900 */
[----:B------:R-:W2:Y:S04]  /*4ae0*/  LDG.E.CONSTANT R158, desc[UR6][R100.64+0x1800] ;  /* 0x00180006649e7981 */ /* 0x000ea8000c1e9900 */
[----:B------:R-:W2:Y:S04]  /*4af0*/  LDG.E.CONSTANT R156, desc[UR6][R100.64+0x1c00] ;  /* 0x001c0006649c7981 */ /* 0x000ea8000c1e9900 */
[----:B------:R0:W2:Y:S01]  /*4b00*/  LDG.E.CONSTANT R154, desc[UR6][R100.64+0x2000] ;  /* 0x00200006649a7981 */ /* 0x0000a2000c1e9900 */
[----:B------:R-:W-:-:S02]  /*4b10*/  HADD2.F32 R147, -RZ, R60.H0_H0 ;  /* 0x2000003cff937230 */ /* 0x000fc40000004100 */
[----:B---3--:R-:W-:Y:S01]  /*4b20*/  FMUL R61, R64, R61 ;  /* 0x0000003d403d7220 */ /* 0x008fe20000400000 */
[----:B----4-:R-:W-:Y:S01]  /*4b30*/  FMUL R60, R56, R213 ;  /* 0x000000d5383c7220 */ /* 0x010fe20000400000 */
[----:B-----5:R-:W-:Y:S02]  /*4b40*/  HADD2.F32 R146, -RZ, R72.H0_H0 ;  /* 0x20000048ff927230 */ /* 0x020fe40000004100 */
[----:B------:R-:W-:Y:S01]  /*4b50*/  FMUL R213, R64, R63 ;  /* 0x0000003f40d57220 */ /* 0x000fe20000400000 */
[----:B0-----:R-:W0:Y:S01]  /*4b60*/  LDSM.16.M88.4 R100, [R102] ;  /* 0x000000006664783b */ /* 0x001e220000000200 */
        /* <DEDUP_REMOVED lines=8> */
[----:B------:R-:W-:-:S02]  /*4bf0*/  I2FP.F32.S32 R223, R83 ;  /* 0x0000005300df7245 */ /* 0x000fc40000201400 */
[----:B------:R-:W-:Y:S01]  /*4c00*/  IMMA.16832.S8.S8 R80, R104.ROW, R86.COL, RZ ;  /* 0x0000005668507237 */ /* 0x000fe20000405cff */
[----:B------:R-:W3:Y:S01]  /*4c10*/  LDS R97, [R6+0x940] ;  /* 0x0009400006617984 */ /* 0x000ee20000000800 */
[----:B------:R-:W-:Y:S02]  /*4c20*/  HADD2.F32 R161, -RZ, R62.H0_H0 ;  /* 0x2000003effa17230 */ /* 0x000fe40000004100 */
[----:B------:R-:W-:-:S04]  /*4c30*/  FFMA R208, R147, R60, R208 ;  /* 0x0000003c93d07223 */ /* 0x000fc800000000d0 */
[----:B------:R-:W-:Y:S01]  /*4c40*/  IMMA.16832.S8.S8 R60, R88.ROW, R86.COL, RZ ;  /* 0x00000056583c7237 */ /* 0x000fe20000405cff */
[C---:B--2---:R-:W-:Y:S01]  /*4c50*/  FMUL R217, R48.reuse, R217 ;  /* 0x000000d930d97220 */ /* 0x044fe20000400000 */
[----:B------:R-:W-:Y:S01]  /*4c60*/  FMUL R213, R48, R219 ;  /* 0x000000db30d57220 */ /* 0x000fe20000400000 */
[----:B------:R-:W-:Y:S02]  /*4c70*/  FMUL R220, R52, R221 ;  /* 0x000000dd34dc7220 */ /* 0x000fe40000400000 */
[C---:B------:R-:W-:Y:S01]  /*4c80*/  FFMA R218, R147.reuse, R217, R150 ;  /* 0x000000d993da7223 */ /* 0x040fe20000000096 */
[----:B------:R-:W-:Y:S01]  /*4c90*/  FFMA R213, R146, R213, R151 ;  /* 0x000000d592d57223 */ /* 0x000fe20000000097 */
[----:B------:R-:W-:-:S04]  /*4ca0*/  FFMA R220, R147, R220, R201 ;  /* 0x000000dc93dc7223 */ /* 0x000fc800000000c9 */
[----:B------:R-:W-:Y:S02]  /*4cb0*/  I2FP.F32.S32 R87, R80 ;  /* 0x0000005000577245 */ /* 0x000fe40000201400 */
[----:B------:R-:W-:Y:S01]  /*4cc0*/  I2FP.F32.S32 R215, R83 ;  /* 0x0000005300d77245 */ /* 0x000fe20000201400 */
[----:B------:R-:W-:Y:S01]  /*4cd0*/  FMUL R223, R52, R223 ;  /* 0x000000df34df7220 */ /* 0x000fe20000400000 */
[----:B------:R-:W-:Y:S01]  /*4ce0*/  I2FP.F32.S32 R151, R82 ;  /* 0x0000005200977245 */ /* 0x000fe20000201400 */
[----:B------:R-:W-:Y:S01]  /*4cf0*/  HADD2.F32 R219, -RZ, R76.H0_H0 ;  /* 0x2000004cffdb7230 */ /* 0x000fe20000004100 */
[----:B------:R-:W-:Y:S01]  /*4d00*/  I2FP.F32.S32 R147, R81 ;  /* 0x0000005100937245 */ /* 0x000fe20000201400 */
[----:B------:R-:W-:Y:S01]  /*4d10*/  LDS R150, [R6+0x1210] ;  /* 0x0012100006967984 */ /* 0x000fe20000000800 */
[----:B------:R-:W-:Y:S01]  /*4d20*/  IMMA.16832.S8.S8 R80, R92.ROW, R84.COL, RZ ;  /* 0x000000545c507237 */ /* 0x000fe20000405cff */
[----:B------:R-:W-:Y:S01]  /*4d30*/  FMUL R87, R64, R87 ;  /* 0x0000005740577220 */ /* 0x000fe20000400000 */
[----:B-1----:R-:W-:-:S02]  /*4d40*/  HADD2.F32 R76, -RZ, R68.H0_H0 ;  /* 0x20000044ff4c7230 */ /* 0x002fc40000004100 */
[----:B------:R-:W-:Y:S01]  /*4d50*/  FMUL R147, R64, R147 ;  /* 0x0000009340937220 */ /* 0x000fe20000400000 */
[----:B------:R-:W-:Y:S01]  /*4d60*/  FFMA R201, R146, R223, R202 ;  /* 0x000000df92c97223 */ /* 0x000fe200000000ca */
[----:B------:R-:W-:Y:S01]  /*4d70*/  I2FP.F32.S32 R217, R60 ;  /* 0x0000003c00d97245 */ /* 0x000fe20000201400 */
[----:B------:R-:W-:Y:S01]  /*4d80*/  FFMA R216, R219, R87, R204 ;  /* 0x00000057dbd87223 */ /* 0x000fe200000000cc */
[----:B------:R-:W-:Y:S01]  /*4d90*/  I2FP.F32.S32 R223, R62 ;  /* 0x0000003e00df7245 */ /* 0x000fe20000201400 */
[----:B------:R-:W-:Y:S01]  /*4da0*/  FMUL R60, R56, R151 ;  /* 0x00000097383c7220 */ /* 0x000fe20000400000 */
[----:B0-----:R-:W-:Y:S01]  /*4db0*/  IMMA.16832.S8.S8 R84, R100.ROW, R84.COL, RZ ;  /* 0x0000005464547237 */ /* 0x001fe20000405cff */
[----:B------:R-:W-:Y:S01]  /*4dc0*/  I2FP.F32.S32 R221, R61 ;  /* 0x0000003d00dd7245 */ /* 0x000fe20000201400 */
[----:B------:R-:W0:Y:S01]  /*4dd0*/  LDS R151, [R6+0x1220] ;  /* 0x0012200006977984 */ /* 0x000e220000000800 */
[----:B------:R-:W-:Y:S01]  /*4de0*/  FFMA R214, R76, R147, R98 ;  /* 0x000000934cd67223 */ /* 0x000fe20000000062 */
[----:B------:R-:W-:Y:S01]  /*4df0*/  I2FP.F32.S32 R63, R63 ;  /* 0x0000003f003f7245 */ /* 0x000fe20000201400 */
[----:B------:R-:W-:Y:S01]  /*4e00*/  FMUL R61, R48, R217 ;  /* 0x000000d9303d7220 */ /* 0x000fe20000400000 */
[----:B------:R-:W-:Y:S01]  /*4e10*/  LDS R146, [R6+0x1b10] ;  /* 0x001b100006927984 */ /* 0x000fe20000000800 */
[----:B------:R-:W-:-:S03]  /*4e20*/  FMUL R223, R52, R223 ;  /* 0x000000df34df7220 */ /* 0x000fc60000400000 */
[----:B------:R-:W1:Y:S01]  /*4e30*/  LDS R147, [R6+0x1b20] ;  /* 0x001b200006937984 */ /* 0x000e620000000800 */
[C---:B------:R-:W-:Y:S01]  /*4e40*/  FFMA R217, R219.reuse, R60, R209 ;  /* 0x0000003cdbd97223 */ /* 0x040fe200000000d1 */
[----:B------:R-:W-:Y:S01]  /*4e50*/  FMUL R68, R56, R215 ;  /* 0x000000d738447220 */ /* 0x000fe20000400000 */
[----:B------:R-:W-:Y:S01]  /*4e60*/  FMUL R60, R48, R221 ;  /* 0x000000dd303c7220 */ /* 0x000fe20000400000 */
[C---:B------:R-:W-:Y:S01]  /*4e70*/  FFMA R209, R219.reuse, R61, R210 ;  /* 0x0000003ddbd17223 */ /* 0x040fe200000000d2 */
[----:B------:R-:W-:Y:S01]  /*4e80*/  FMUL R62, R52, R63 ;  /* 0x0000003f343e7220 */ /* 0x000fe20000400000 */
[----:B------:R-:W-:Y:S01]  /*4e90*/  FFMA R219, R219, R223, R200 ;  /* 0x000000dfdbdb7223 */ /* 0x000fe200000000c8 */
[----:B------:R-:W-:Y:S01]  /*4ea0*/  I2FP.F32.S32 R98, R80 ;  /* 0x0000005000627245 */ /* 0x000fe20000201400 */
[C---:B------:R-:W-:Y:S01]  /*4eb0*/  FFMA R68, R76.reuse, R68, R99 ;  /* 0x000000444c447223 */ /* 0x040fe20000000063 */
[----:B------:R-:W-:Y:S01]  /*4ec0*/  I2FP.F32.S32 R210, R81 ;  /* 0x0000005100d27245 */ /* 0x000fe20000201400 */
[----:B------:R-:W-:Y:S01]  /*4ed0*/  FFMA R215, R76, R60, R205 ;  /* 0x0000003c4cd77223 */ /* 0x000fe200000000cd */
[----:B------:R-:W-:-:S02]  /*4ee0*/  I2FP.F32.S32 R200, R82 ;  /* 0x0000005200c87245 */ /* 0x000fc40000201400 */
[----:B------:R-:W-:Y:S01]  /*4ef0*/  I2FP.F32.S32 R222, R83 ;  /* 0x0000005300de7245 */ /* 0x000fe20000201400 */
[----:B------:R-:W-:Y:S01]  /*4f00*/  FFMA R76, R76, R62, R203 ;  /* 0x0000003e4c4c7223 */ /* 0x000fe200000000cb */
[----:B---3--:R-:W-:Y:S01]  /*4f10*/  IMMA.16832.S8.S8 R80, R100.ROW, R96.COL, RZ ;  /* 0x0000006064507237 */ /* 0x008fe20000405cff */
[----:B------:R-:W-:-:S07]  /*4f20*/  I2FP.F32.S32 R224, R85 ;  /* 0x0000005500e07245 */ /* 0x000fce0000201400 */
[----:B------:R-:W-:Y:S01]  /*4f30*/  IMMA.16832.S8.S8 R60, R92.ROW, R96.COL, RZ ;  /* 0x000000605c3c7237 */ /* 0x000fe20000405cff */
[----:B------:R-:W-:Y:S01]  /*4f40*/  I2FP.F32.S32 R226, R87 ;  /* 0x0000005700e27245 */ /* 0x000fe20000201400 */
[----:B------:R-:W-:Y:S02]  /*4f50*/  HADD2.F32 R73, -RZ, R73.H0_H0 ;  /* 0x20000049ff497230 */ /* 0x000fe40000004100 */
        /* <DEDUP_REMOVED lines=8> */
[C---:B------:R-:W-:Y:S01]  /*4fe0*/  FFMA R203, R73.reuse, R224, R213 ;  /* 0x000000e049cb7223 */ /* 0x040fe200000000d5 */
[----:B------:R-:W-:Y:S01]  /*4ff0*/  FFMA R201, R73, R226, R201 ;  /* 0x000000e249c97223 */ /* 0x000fe200000000c9 */
[----:B------:R-:W-:Y:S01]  /*5000*/  I2FP.F32.S32 R80, R80 ;  /* 0x0000005000507245 */ /* 0x000fe20000201400 */
[----:B------:R-:W-:Y:S01]  /*5010*/  LDS R72, [R6+0x1230] ;  /* 0x0012300006487984 */ /* 0x000fe20000000800 */
[----:B------:R-:W-:-:S02]  /*5020*/  I2FP.F32.S32 R82, R82 ;  /* 0x0000005200527245 */ /* 0x000fc40000201400 */
[----:B------:R-:W-:Y:S01]  /*5030*/  I2FP.F32.S32 R224, R83 ;  /* 0x0000005300e07245 */ /* 0x000fe20000201400 */
[----:B------:R-:W2:Y:S01]  /*5040*/  LDS R73, [R6+0x1240] ;  /* 0x0012400006497984 */ /* 0x000ea20000000800 */
[----:B------:R-:W-:Y:S01]  /*5050*/  FMUL R97, R53, R86 ;  /* 0x0000005635617220 */ /* 0x000fe20000400000 */
[----:B------:R-:W-:Y:S01]  /*5060*/  I2FP.F32.S32 R60, R60 ;  /* 0x0000003c003c7245 */ /* 0x000fe20000201400 */
[----:B------:R-:W-:Y:S01]  /*5070*/  FMUL R87, R49, R84 ;  /* 0x0000005431577220 */ /* 0x000fe20000400000 */
[----:B------:R-:W-:Y:S01]  /*5080*/  I2FP.F32.S32 R62, R62 ;  /* 0x0000003e003e7245 */ /* 0x000fe20000201400 */
[----:B------:R-:W-:Y:S01]  /*5090*/  FMUL R85, R57, R200 ;  /* 0x000000c839557220 */ /* 0x000fe20000400000 */
[----:B------:R-:W-:Y:S01]  /*50a0*/  I2FP.F32.S32 R222, R81 ;  /* 0x0000005100de7245 */ /* 0x000fe20000201400 */
[----:B------:R-:W-:Y:S02]  /*50b0*/  HADD2.F32 R77, -RZ, R77.H0_H0 ;  /* 0x2000004dff4d7230 */ /* 0x000fe40000004100 */
[----:B------:R-:W-:Y:S01]  /*50c0*/  FMUL R80, R49, R80 ;  /* 0x0000005031507220 */ /* 0x000fe20000400000 */
[----:B------:R-:W-:Y:S01]  /*50d0*/  FMUL R82, R53, R82 ;  /* 0x0000005235527220 */ /* 0x000fe20000400000 */
[----:B------:R-:W-:-:S02]  /*50e0*/  HADD2.F32 R69, -RZ, R69.H0_H0 ;  /* 0x20000045ff457230 */ /* 0x000fc40000004100 */
[----:B------:R-:W-:Y:S01]  /*50f0*/  FMUL R81, R53, R224 ;  /* 0x000000e035517220 */ /* 0x000fe20000400000 */
[----:B------:R-:W-:Y:S01]  /*5100*/  FFMA R200, R211, R97, R220 ;  /* 0x00000061d3c87223 */ /* 0x000fe200000000dc */
[----:B------:R-:W-:Y:S01]  /*5110*/  FMUL R98, R65, R98 ;  /* 0x0000006241627220 */ /* 0x000fe20000400000 */
[----:B------:R-:W-:Y:S01]  /*5120*/  FFMA R202, R211, R87, R218 ;  /* 0x00000057d3ca7223 */ /* 0x000fe200000000da */
[----:B------:R-:W-:Y:S01]  /*5130*/  I2FP.F32.S32 R220, R63 ;  /* 0x0000003f00dc7245 */ /* 0x000fe20000201400 */
[----:B------:R-:W-:Y:S01]  /*5140*/  FMUL R60, R65, R60 ;  /* 0x0000003c413c7220 */ /* 0x000fe20000400000 */
[----:B------:R-:W-:Y:S01]  /*5150*/  FMUL R62, R57, R62 ;  /* 0x0000003e393e7220 */ /* 0x000fe20000400000 */
[----:B------:R-:W-:Y:S01]  /*5160*/  I2FP.F32.S32 R218, R61 ;  /* 0x0000003d00da7245 */ /* 0x000fe20000201400 */
[----:B------:R-:W-:Y:S01]  /*5170*/  FFMA R204, R211, R85, R208 ;  /* 0x00000055d3cc7223 */ /* 0x000fe200000000d0 */
[C---:B------:R-:W-:Y:S01]  /*5180*/  FFMA R209, R77.reuse, R80, R209 ;  /* 0x000000504dd17223 */ /* 0x040fe200000000d1 */
[----:B------:R-:W-:Y:S01]  /*5190*/  FFMA R208, R77, R82, R219 ;  /* 0x000000524dd07223 */ /* 0x000fe200000000db */
[----:B------:R-:W-:Y:S01]  /*51a0*/  FFMA R76, R69, R81, R76 ;  /* 0x00000051454c7223 */ /* 0x000fe2000000004c */
[----:B------:R-:W-:Y:S01]  /*51b0*/  FFMA R212, R211, R98, R212 ;  /* 0x00000062d3d47223 */ /* 0x000fe200000000d4 */
[C---:B------:R-:W-:Y:S01]  /*51c0*/  FFMA R213, R77.reuse, R60, R216 ;  /* 0x0000003c4dd57223 */ /* 0x040fe200000000d8 */
[----:B------:R-:W-:Y:S01]  /*51d0*/  FFMA R210, R77, R62, R217 ;  /* 0x0000003e4dd27223 */ /* 0x000fe200000000d9 */
[----:B------:R-:W3:Y:S01]  /*51e0*/  LDS.128 R84, [R7+0x1200] ;  /* 0x0012000007547984 */ /* 0x000ee20000000c00 */
[----:B0-----:R-:W-:Y:S01]  /*51f0*/  IMMA.16832.S8.S8 R96, R104.ROW, R150.COL, RZ ;  /* 0x0000009668607237 */ /* 0x001fe20000405cff */
[----:B------:R-:W-:-:S02]  /*5200*/  FMUL R77, R57, R220 ;  /* 0x000000dc394d7220 */ /* 0x000fc40000400000 */
[----:B------:R-:W0:Y:S01]  /*5210*/  LDS.128 R80, [R7+0x1290] ;  /* 0x0012900007507984 */ /* 0x000e220000000c00 */
[----:B------:R-:W-:Y:S01]  /*5220*/  FMUL R211, R65, R218 ;  /* 0x000000da41d37220 */ /* 0x000fe20000400000 */
[----:B------:R-:W-:-:S03]  /*5230*/  FMUL R222, R49, R222 ;  /* 0x000000de31de7220 */ /* 0x000fc60000400000 */
[----:B-1----:R-:W-:Y:S01]  /*5240*/  IMMA.16832.S8.S8 R104, R104.ROW, R146.COL, RZ ;  /* 0x0000009268687237 */ /* 0x002fe20000405cff */
[----:B------:R-:W-:-:S07]  /*5250*/  FFMA R211, R69, R211, R214 ;  /* 0x000000d345d37223 */ /* 0x000fce00000000d6 */
[C---:B------:R-:W-:Y:S01]  /*5260*/  IMMA.16832.S8.S8 R60, R88.reuse.ROW, R150.COL, RZ ;  /* 0x00000096583c7237 */ /* 0x040fe20000405cff */
[C---:B------:R-:W-:Y:S01]  /*5270*/  FFMA R150, R69.reuse, R77, R68 ;  /* 0x0000004d45967223 */ /* 0x040fe20000000044 */
[----:B------:R-:W-:Y:S01]  /*5280*/  FFMA R77, R69, R222, R215 ;  /* 0x000000de454d7223 */ /* 0x000fe200000000d7 */
[----:B------:R-:W-:Y:S04]  /*5290*/  LDS R68, [R6+0x1b30] ;  /* 0x001b300006447984 */ /* 0x000fe80000000800 */
[----:B------:R-:W1:Y:S01]  /*52a0*/  LDS R69, [R6+0x1b40] ;  /* 0x001b400006457984 */ /* 0x000e620000000800 */
[----:B------:R-:W-:Y:S01]  /*52b0*/  IMMA.16832.S8.S8 R88, R88.ROW, R146.COL, RZ ;  /* 0x0000009258587237 */ /* 0x000fe20000405cff */
[----:B------:R-:W-:Y:S02]  /*52c0*/  I2FP.F32.S32 R215, R99 ;  /* 0x0000006300d77245 */ /* 0x000fe40000201400 */
[----:B------:R-:W-:-:S02]  /*52d0*/  I2FP.F32.S32 R99, R104 ;  /* 0x0000006800637245 */ /* 0x000fc40000201400 */
[----:B------:R-:W-:Y:S02]  /*52e0*/  I2FP.F32.S32 R147, R96 ;  /* 0x0000006000937245 */ /* 0x000fe40000201400 */
[----:B------:R-:W-:Y:S02]  /*52f0*/  I2FP.F32.S32 R151, R98 ;  /* 0x0000006200977245 */ /* 0x000fe40000201400 */
[----:B------:R-:W-:Y:S02]  /*5300*/  I2FP.F32.S32 R217, R106 ;  /* 0x0000006a00d97245 */ /* 0x000fe40000201400 */
[----:B------:R-:W-:Y:S02]  /*5310*/  I2FP.F32.S32 R105, R105 ;  /* 0x0000006900697245 */ /* 0x000fe40000201400 */
[----:B------:R-:W-:Y:S01]  /*5320*/  I2FP.F32.S32 R107, R107 ;  /* 0x0000006b006b7245 */ /* 0x000fe20000201400 */
[C---:B------:R-:W-:Y:S01]  /*5330*/  FMUL R214, R64.reuse, R99 ;  /* 0x0000006340d67220 */ /* 0x040fe20000400000 */
[----:B------:R-:W-:Y:S01]  /*5340*/  FMUL R96, R64, R147 ;  /* 0x0000009340607220 */ /* 0x000fe20000400000 */
[C---:B------:R-:W-:Y:S01]  /*5350*/  FMUL R99, R56.reuse, R151 ;  /* 0x0000009738637220 */ /* 0x040fe20000400000 */
[C---:B------:R-:W-:Y:S01]  /*5360*/  FMUL R215, R56.reuse, R215 ;  /* 0x000000d738d77220 */ /* 0x040fe20000400000 */
[----:B------:R-:W-:Y:S01]  /*5370*/  FMUL R216, R56, R217 ;  /* 0x000000d938d87220 */ /* 0x000fe20000400000 */
[----:B------:R-:W-:Y:S01]  /*5380*/  FMUL R147, R64, R105 ;  /* 0x0000006940937220 */ /* 0x000fe20000400000 */
[----:B------:R-:W-:-:S02]  /*5390*/  FMUL R56, R56, R107 ;  /* 0x0000006b38387220 */ /* 0x000fc40000400000 */
[----:B--2---:R-:W-:Y:S01]  /*53a0*/  IMMA.16832.S8.S8 R104, R92.ROW, R72.COL, RZ ;  /* 0x000000485c687237 */ /* 0x004fe20000405cff */
[----:B------:R-:W-:Y:S02]  /*53b0*/  I2FP.F32.S32 R61, R61 ;  /* 0x0000003d003d7245 */ /* 0x000fe40000201400 */
[----:B------:R-:W-:Y:S02]  /*53c0*/  I2FP.F32.S32 R97, R97 ;  /* 0x0000006100617245 */ /* 0x000fe40000201400 */
[----:B------:R-:W-:Y:S01]  /*53d0*/  I2FP.F32.S32 R151, R60 ;  /* 0x0000003c00977245 */ /* 0x000fe20000201400 */
[----:B------:R-:W-:Y:S01]  /*53e0*/  FMUL R98, R48, R61 ;  /* 0x0000003d30627220 */ /* 0x000fe20000400000 */
[----:B------:R-:W-:Y:S02]  /*53f0*/  I2FP.F32.S32 R217, R88 ;  /* 0x0000005800d97245 */ /* 0x000fe40000201400 */
[----:B------:R-:W-:Y:S02]  /*5400*/  I2FP.F32.S32 R61, R62 ;  /* 0x0000003e003d7245 */ /* 0x000fe40000201400 */
[----:B------:R-:W-:Y:S01]  /*5410*/  I2FP.F32.S32 R63, R63 ;  /* 0x0000003f003f7245 */ /* 0x000fe20000201400 */
[----:B------:R-:W-:Y:S01]  /*5420*/  FMUL R97, R64, R97 ;  /* 0x0000006140617220 */ /* 0x000fe20000400000 */
[----:B------:R-:W-:Y:S01]  /*5430*/  I2FP.F32.S32 R89, R89 ;  /* 0x0000005900597245 */ /* 0x000fe20000201400 */
[----:B---3--:R-:W-:-:S02]  /*5440*/  HADD2.F32 R84, -RZ, R84.H0_H0 ;  /* 0x20000054ff547230 */ /* 0x008fc40000004100 */
[----:B0-----:R-:W-:Y:S02]  /*5450*/  HADD2.F32 R80, -RZ, R80.H0_H0 ;  /* 0x20000050ff507230 */ /* 0x001fe40000004100 */
[C---:B------:R-:W-:Y:S01]  /*5460*/  FMUL R60, R48.reuse, R151 ;  /* 0x00000097303c7220 */ /* 0x040fe20000400000 */
[----:B------:R-:W-:Y:S01]  /*5470*/  FMUL R218, R48, R217 ;  /* 0x000000d930da7220 */ /* 0x000fe20000400000 */
[C---:B------:R-:W-:Y:S01]  /*5480*/  FMUL R61, R52.reuse, R61 ;  /* 0x0000003d343d7220 */ /* 0x040fe20000400000 */
[----:B------:R-:W-:Y:S01]  /*5490*/  FMUL R63, R52, R63 ;  /* 0x0000003f343f7220 */ /* 0x000fe20000400000 */
[----:B------:R-:W-:Y:S01]  /*54a0*/  FMUL R151, R48, R89 ;  /* 0x0000005930977220 */ /* 0x000fe20000400000 */
[----:B------:R-:W-:Y:S01]  /*54b0*/  I2FP.F32.S32 R217, R90 ;  /* 0x0000005a00d97245 */ /* 0x000fe20000201400 */
[C---:B------:R-:W-:Y:S01]  /*54c0*/  FFMA R195, R84.reuse, R96, R195 ;  /* 0x0000006054c37223 */ /* 0x040fe200000000c3 */
[----:B------:R-:W-:Y:S01]  /*54d0*/  I2FP.F32.S32 R219, R91 ;  /* 0x0000005b00db7245 */ /* 0x000fe20000201400 */
[----:B------:R-:W-:Y:S01]  /*54e0*/  FFMA R196, R84, R99, R196 ;  /* 0x0000006354c47223 */ /* 0x000fe200000000c4 */
[----:B------:R-:W-:Y:S01]  /*54f0*/  IMMA.16832.S8.S8 R88, R100.ROW, R72.COL, RZ ;  /* 0x0000004864587237 */ /* 0x000fe20000405cff */
[C---:B------:R-:W-:Y:S01]  /*5500*/  FFMA R171, R80.reuse, R97, R171 ;  /* 0x0000006150ab7223 */ /* 0x040fe200000000ab */
[----:B------:R-:W-:Y:S01]  /*5510*/  FFMA R146, R80, R98, R193 ;  /* 0x0000006250927223 */ /* 0x000fe200000000c1 */
[----:B------:R-:W-:Y:S01]  /*5520*/  LDS R72, [R6+0x50] ;  /* 0x0000500006487984 */ /* 0x000fe20000000800 */
[C---:B------:R-:W-:Y:S01]  /*5530*/  FFMA R197, R84.reuse, R60, R197 ;  /* 0x0000003c54c57223 */ /* 0x040fe200000000c5 */
[----:B------:R-:W-:Y:S01]  /*5540*/  FFMA R198, R84, R61, R198 ;  /* 0x0000003d54c67223 */ /* 0x000fe200000000c6 */
[C---:B------:R-:W-:Y:S01]  /*5550*/  FFMA R215, R80.reuse, R215, R192 ;  /* 0x000000d750d77223 */ /* 0x040fe200000000c0 */
[----:B------:R-:W-:Y:S01]  /*5560*/  LDS R73, [R6+0x60] ;  /* 0x0000600006497984 */ /* 0x000fe20000000800 */
[----:B-1----:R-:W-:Y:S01]  /*5570*/  IMMA.16832.S8.S8 R92, R92.ROW, R68.COL, RZ ;  /* 0x000000445c5c7237 */ /* 0x002fe20000405cff */
[----:B------:R-:W-:-:S02]  /*5580*/  FFMA R194, R80, R63, R194 ;  /* 0x0000003f50c27223 */ /* 0x000fc400000000c2 */
[----:B------:R-:W0:Y:S01]  /*5590*/  LDSM.16.M88.4 R96, [R207] ;  /* 0x00000000cf60783b */ /* 0x000e220000000200 */
[----:B------:R-:W-:Y:S02]  /*55a0*/  I2FP.F32.S32 R80, R105 ;  /* 0x0000006900507245 */ /* 0x000fe40000201400 */
[----:B------:R-:W-:Y:S01]  /*55b0*/  I2FP.F32.S32 R84, R106 ;  /* 0x0000006a00547245 */ /* 0x000fe20000201400 */
[----:B------:R-:W-:Y:S01]  /*55c0*/  LDS.128 R60, [R7+0x1b00] ;  /* 0x001b0000073c7984 */ /* 0x000fe20000000c00 */
[----:B------:R-:W-:Y:S01]  /*55d0*/  IMMA.16832.S8.S8 R100, R100.ROW, R68.COL, RZ ;  /* 0x0000004464647237 */ /* 0x000fe20000405cff */
[----:B------:R-:W-:Y:S02]  /*55e0*/  I2FP.F32.S32 R68, R104 ;  /* 0x0000006800447245 */ /* 0x000fe40000201400 */
[----:B------:R-:W-:Y:S02]  /*55f0*/  I2FP.F32.S32 R220, R107 ;  /* 0x0000006b00dc7245 */ /* 0x000fe40000201400 */
[----:B------:R-:W1:Y:S01]  /*5600*/  LDSM.16.M88.4 R104, [R199] ;  /* 0x00000000c768783b */ /* 0x000e620000000200 */
[----:B------:R-:W-:-:S02]  /*5610*/  I2FP.F32.S32 R88, R88 ;  /* 0x0000005800587245 */ /* 0x000fc40000201400 */
[----:B------:R-:W-:Y:S01]  /*5620*/  I2FP.F32.S32 R90, R90 ;  /* 0x0000005a005a7245 */ /* 0x000fe20000201400 */
[C---:B------:R-:W-:Y:S01]  /*5630*/  FMUL R48, R52.reuse, R217 ;  /* 0x000000d934307220 */ /* 0x040fe20000400000 */
[----:B------:R-:W-:Y:S01]  /*5640*/  FMUL R64, R52, R219 ;  /* 0x000000db34407220 */ /* 0x000fe20000400000 */
[----:B------:R-:W-:Y:S02]  /*5650*/  HADD2.F32 R52, -RZ, R85.H0_H0 ;  /* 0x20000055ff347230 */ /* 0x000fe40000004100 */
        /* <DEDUP_REMOVED lines=9> */
[----:B------:R-:W-:Y:S01]  /*56f0*/  LDS R68, [R6+0x950] ;  /* 0x0009500006447984 */ /* 0x000fe20000000800 */
[----:B------:R-:W-:Y:S01]  /*5700*/  HADD2.F32 R52, -RZ, R81.H0_H0 ;  /* 0x20000051ff347230 */ /* 0x000fe20000004100 */
[----:B------:R-:W-:Y:S01]  /*5710*/  I2FP.F32.S32 R224, R91 ;  /* 0x0000005b00e07245 */ /* 0x000fe20000201400 */
[----:B------:R-:W-:Y:S01]  /*5720*/  FMUL R89, R49, R222 ;  /* 0x000000de31597220 */ /* 0x000fe20000400000 */
[----:B------:R-:W2:Y:S01]  /*5730*/  LDS R69, [R6+0x960] ;  /* 0x0009600006457984 */ /* 0x000ea20000000800 */
[----:B------:R-:W-:-:S02]  /*5740*/  I2FP.F32.S32 R94, R94 ;  /* 0x0000005e005e7245 */ /* 0x000fc40000201400 */
[C---:B------:R-:W-:Y:S01]  /*5750*/  FFMA R146, R52.reuse, R89, R146 ;  /* 0x0000005934927223 */ /* 0x040fe20000000092 */
[----:B------:R-:W-:Y:S01]  /*5760*/  I2FP.F32.S32 R88, R95 ;  /* 0x0000005f00587245 */ /* 0x000fe20000201400 */
[----:B------:R-:W-:Y:S01]  /*5770*/  FMUL R89, R53, R224 ;  /* 0x000000e035597220 */ /* 0x000fe20000400000 */
[----:B------:R-:W-:Y:S01]  /*5780*/  FMUL R80, R65, R80 ;  /* 0x0000005041507220 */ /* 0x000fe20000400000 */
[----:B------:R-:W-:Y:S01]  /*5790*/  I2FP.F32.S32 R92, R92 ;  /* 0x0000005c005c7245 */ /* 0x000fe20000201400 */
[C---:B------:R-:W-:Y:S01]  /*57a0*/  FMUL R220, R57.reuse, R220 ;  /* 0x000000dc39dc7220 */ /* 0x040fe20000400000 */
[C---:B------:R-:W-:Y:S01]  /*57b0*/  FMUL R196, R57.reuse, R94 ;  /* 0x0000005e39c47220 */ /* 0x040fe20000400000 */
[C---:B------:R-:W-:Y:S01]  /*57c0*/  FFMA R194, R52.reuse, R89, R194 ;  /* 0x0000005934c27223 */ /* 0x040fe200000000c2 */
[----:B------:R-:W-:Y:S01]  /*57d0*/  FMUL R57, R57, R88 ;  /* 0x0000005839397220 */ /* 0x000fe20000400000 */
[C---:B------:R-:W-:Y:S01]  /*57e0*/  FFMA R81, R52.reuse, R80, R171 ;  /* 0x0000005034517223 */ /* 0x040fe200000000ab */
[----:B0-----:R-:W-:Y:S01]  /*57f0*/  IMMA.16832.S8.S8 R88, R96.ROW, R72.COL, RZ ;  /* 0x0000004860587237 */ /* 0x001fe20000405cff */
[----:B------:R-:W-:Y:S01]  /*5800*/  FFMA R171, R52, R220, R215 ;  /* 0x000000dc34ab7223 */ /* 0x000fe200000000d7 */
[----:B------:R-:W-:Y:S01]  /*5810*/  I2FP.F32.S32 R80, R93 ;  /* 0x0000005d00507245 */ /* 0x000fe20000201400 */
[----:B------:R-:W-:Y:S01]  /*5820*/  FMUL R195, R65, R92 ;  /* 0x0000005c41c37220 */ /* 0x000fe20000400000 */
[----:B------:R-:W-:-:S02]  /*5830*/  I2FP.F32.S32 R52, R100 ;  /* 0x0000006400347245 */ /* 0x000fc40000201400 */
[----:B------:R-:W-:Y:S02]  /*5840*/  I2FP.F32.S32 R198, R102 ;  /* 0x0000006600c67245 */ /* 0x000fe40000201400 */
[----:B------:R-:W-:Y:S01]  /*5850*/  I2FP.F32.S32 R220, R103 ;  /* 0x0000006700dc7245 */ /* 0x000fe20000201400 */
[----:B-1----:R-:W-:Y:S01]  /*5860*/  IMMA.16832.S8.S8 R92, R104.ROW, R72.COL, RZ ;  /* 0x00000048685c7237 */ /* 0x002fe20000405cff */
[----:B------:R-:W-:Y:S02]  /*5870*/  HADD2.F32 R100, -RZ, R60.H0_H0 ;  /* 0x2000003cff647230 */ /* 0x000fe40000004100 */
[----:B------:R-:W-:Y:S01]  /*5880*/  FMUL R102, R49, R52 ;  /* 0x0000003431667220 */ /* 0x000fe20000400000 */
[C---:B------:R-:W-:Y:S01]  /*5890*/  FMUL R198, R53.reuse, R198 ;  /* 0x000000c635c67220 */ /* 0x040fe20000400000 */
[----:B------:R-:W-:Y:S01]  /*58a0*/  FMUL R60, R53, R220 ;  /* 0x000000dc353c7220 */ /* 0x000fe20000400000 */
[----:B------:R-:W-:Y:S01]  /*58b0*/  LDS R52, [R6+0x1250] ;  /* 0x0012500006347984 */ /* 0x000fe20000000800 */
[----:B------:R-:W-:-:S03]  /*58c0*/  FMUL R65, R65, R80 ;  /* 0x0000005041417220 */ /* 0x000fc60000400000 */
[----:B------:R-:W0:Y:S01]  /*58d0*/  LDS R53, [R6+0x1260] ;  /* 0x0012600006357984 */ /* 0x000e220000000800 */
[----:B------:R-:W-:Y:S01]  /*58e0*/  I2FP.F32.S32 R80, R101 ;  /* 0x0000006500507245 */ /* 0x000fe20000201400 */
[----:B------:R-:W-:Y:S02]  /*58f0*/  HADD2.F32 R61, -RZ, R61.H0_H0 ;  /* 0x2000003dff3d7230 */ /* 0x000fe40000004100 */
[C---:B------:R-:W-:Y:S01]  /*5900*/  FFMA R214, R100.reuse, R214, R165 ;  /* 0x000000d664d67223 */ /* 0x040fe200000000a5 */
[C---:B------:R-:W-:Y:S01]  /*5910*/  FFMA R165, R100.reuse, R216, R167 ;  /* 0x000000d864a57223 */ /* 0x040fe200000000a7 */
[----:B------:R-:W-:Y:S01]  /*5920*/  FMUL R80, R49, R80 ;  /* 0x0000005031507220 */ /* 0x000fe20000400000 */
[----:B------:R-:W-:Y:S01]  /*5930*/  I2FP.F32.S32 R49, R88 ;  /* 0x0000005800317245 */ /* 0x000fe20000201400 */
[----:B------:R-:W-:Y:S01]  /*5940*/  FFMA R167, R100, R218, R169 ;  /* 0x000000da64a77223 */ /* 0x000fe200000000a9 */
[----:B------:R-:W-:Y:S01]  /*5950*/  FFMA R169, R61, R195, R214 ;  /* 0x000000c33da97223 */ /* 0x000fe200000000d6 */
[----:B------:R-:W-:-:S02]  /*5960*/  I2FP.F32.S32 R195, R93 ;  /* 0x0000005d00c37245 */ /* 0x000fc40000201400 */
[----:B------:R-:W-:Y:S01]  /*5970*/  I2FP.F32.S32 R93, R94 ;  /* 0x0000005e005d7245 */ /* 0x000fe20000201400 */
[----:B------:R-:W-:Y:S01]  /*5980*/  FMUL R49, R66, R49 ;  /* 0x0000003142317220 */ /* 0x000fe20000400000 */
[----:B------:R-:W-:Y:S01]  /*5990*/  FFMA R163, R100, R48, R163 ;  /* 0x0000003064a37223 */ /* 0x000fe200000000a3 */
[----:B------:R-:W-:Y:S02]  /*59a0*/  I2FP.F32.S32 R103, R92 ;  /* 0x0000005c00677245 */ /* 0x000fe40000201400 */
[----:B------:R-:W-:Y:S01]  /*59b0*/  I2FP.F32.S32 R199, R95 ;  /* 0x0000005f00c77245 */ /* 0x000fe20000201400 */
[----:B------:R-:W-:Y:S01]  /*59c0*/  FMUL R197, R54, R93 ;  /* 0x0000005d36c57220 */ /* 0x000fe20000400000 */
[----:B------:R-:W-:Y:S01]  /*59d0*/  FFMA R212, R161, R49, R212 ;  /* 0x00000031a1d47223 */ /* 0x000fe200000000d4 */
[----:B--2---:R-:W-:Y:S01]  /*59e0*/  IMMA.16832.S8.S8 R92, R104.ROW, R68.COL, RZ ;  /* 0x00000044685c7237 */ /* 0x004fe20000405cff */
[C---:B------:R-:W-:Y:S01]  /*59f0*/  FFMA R165, R61.reuse, R196, R165 ;  /* 0x000000c43da57223 */ /* 0x040fe200000000a5 */
[C---:B------:R-:W-:Y:S01]  /*5a00*/  FFMA R167, R61.reuse, R102, R167 ;  /* 0x000000663da77223 */ /* 0x040fe200000000a7 */
[----:B------:R-:W-:Y:S01]  /*5a10*/  FFMA R163, R61, R198, R163 ;  /* 0x000000c63da37223 */ /* 0x000fe200000000a3 */
[----:B------:R-:W-:Y:S01]  /*5a20*/  LDS R48, [R6+0x1b50] ;  /* 0x001b500006307984 */ /* 0x000fe20000000800 */
[----:B------:R-:W-:-:S02]  /*5a30*/  I2FP.F32.S32 R61, R89 ;  /* 0x00000059003d7245 */ /* 0x000fc40000201400 */
[----:B------:R-:W-:Y:S01]  /*5a40*/  I2FP.F32.S32 R73, R90 ;  /* 0x0000005a00497245 */ /* 0x000fe20000201400 */
[----:B------:R-:W1:Y:S01]  /*5a50*/  LDS R49, [R6+0x1b60] ;  /* 0x001b600006317984 */ /* 0x000e620000000800 */
[----:B------:R-:W-:Y:S02]  /*5a60*/  I2FP.F32.S32 R101, R91 ;  /* 0x0000005b00657245 */ /* 0x000fe40000201400 */
[----:B------:R-:W-:Y:S01]  /*5a70*/  IMMA.16832.S8.S8 R88, R96.ROW, R68.COL, RZ ;  /* 0x0000004460587237 */ /* 0x000fe20000405cff */
[----:B------:R-:W-:Y:S01]  /*5a80*/  FMUL R73, R58, R73 ;  /* 0x000000493a497220 */ /* 0x000fe20000400000 */
[----:B------:R-:W-:Y:S01]  /*5a90*/  FMUL R103, R50, R103 ;  /* 0x0000006732677220 */ /* 0x000fe20000400000 */
[----:B------:R-:W-:Y:S02]  /*5aa0*/  HADD2.F32 R74, -RZ, R74.H0_H0 ;  /* 0x2000004aff4a7230 */ /* 0x000fe40000004100 */
[----:B------:R-:W-:Y:S01]  /*5ab0*/  FMUL R61, R66, R61 ;  /* 0x0000003d423d7220 */ /* 0x000fe20000400000 */
[C---:B------:R-:W-:Y:S01]  /*5ac0*/  FFMA R204, R161.reuse, R73, R204 ;  /* 0x00000049a1cc7223 */ /* 0x040fe200000000cc */
[C---:B------:R-:W-:Y:S01]  /*5ad0*/  FFMA R202, R161.reuse, R103, R202 ;  /* 0x00000067a1ca7223 */ /* 0x040fe200000000ca */
[----:B------:R-:W-:Y:S01]  /*5ae0*/  FFMA R200, R161, R197, R200 ;  /* 0x000000c5a1c87223 */ /* 0x000fe200000000c8 */
[----:B------:R-:W-:Y:S01]  /*5af0*/  FMUL R72, R50, R195 ;  /* 0x000000c332487220 */ /* 0x000fe20000400000 */
[----:B------:R-:W-:Y:S01]  /*5b00*/  FMUL R100, R54, R199 ;  /* 0x000000c736647220 */ /* 0x000fe20000400000 */
[----:B------:R-:W-:-:S02]  /*5b10*/  I2FP.F32.S32 R103, R92 ;  /* 0x0000005c00677245 */ /* 0x000fc40000201400 */
[----:B------:R-:W-:Y:S02]  /*5b20*/  I2FP.F32.S32 R161, R93 ;  /* 0x0000005d00a17245 */ /* 0x000fe40000201400 */
[----:B------:R-:W-:Y:S02]  /*5b30*/  I2FP.F32.S32 R195, R94 ;  /* 0x0000005e00c37245 */ /* 0x000fe40000201400 */
[----:B------:R-:W-:Y:S01]  /*5b40*/  I2FP.F32.S32 R199, R95 ;  /* 0x0000005f00c77245 */ /* 0x000fe20000201400 */
[----:B------:R-:W-:Y:S01]  /*5b50*/  FMUL R68, R58, R101 ;  /* 0x000000653a447220 */ /* 0x000fe20000400000 */
[----:B0-----:R-:W-:Y:S01]  /*5b60*/  IMMA.16832.S8.S8 R92, R104.ROW, R52.COL, RZ ;  /* 0x00000034685c7237 */ /* 0x001fe20000405cff */
[----:B------:R-:W-:Y:S01]  /*5b70*/  FFMA R206, R74, R61, R206 ;  /* 0x0000003d4ace7223 */ /* 0x000fe200000000ce */
[----:B------:R-:W-:Y:S02]  /*5b80*/  I2FP.F32.S32 R61, R88 ;  /* 0x00000058003d7245 */ /* 0x000fe40000201400 */
[----:B------:R-:W-:-:S02]  /*5b90*/  I2FP.F32.S32 R69, R89 ;  /* 0x0000005900457245 */ /* 0x000fc40000201400 */
[----:B------:R-:W-:Y:S02]  /*5ba0*/  I2FP.F32.S32 R73, R90 ;  /* 0x0000005a00497245 */ /* 0x000fe40000201400 */
[----:B------:R-:W-:Y:S02]  /*5bb0*/  I2FP.F32.S32 R101, R91 ;  /* 0x0000005b00657245 */ /* 0x000fe40000201400 */
[C---:B------:R-:W-:Y:S01]  /*5bc0*/  IMMA.16832.S8.S8 R88, R96.reuse.ROW, R52.COL, RZ ;  /* 0x0000003460587237 */ /* 0x040fe20000405cff */
[----:B------:R-:W-:Y:S02]  /*5bd0*/  HADD2.F32 R78, -RZ, R78.H0_H0 ;  /* 0x2000004eff4e7230 */ /* 0x000fe40000004100 */
[----:B------:R-:W-:Y:S01]  /*5be0*/  FMUL R52, R50, R103 ;  /* 0x0000006732347220 */ /* 0x000fe20000400000 */
[----:B------:R-:W-:Y:S02]  /*5bf0*/  HADD2.F32 R70, -RZ, R70.H0_H0 ;  /* 0x20000046ff467230 */ /* 0x000fe40000004100 */
[----:B------:R-:W-:Y:S01]  /*5c00*/  FMUL R195, R54, R195 ;  /* 0x000000c336c37220 */ /* 0x000fe20000400000 */
[----:B------:R-:W-:Y:S01]  /*5c10*/  FFMA R197, R78, R52, R209 ;  /* 0x000000344ec57223 */ /* 0x000fe200000000d1 */
[----:B------:R-:W-:Y:S01]  /*5c20*/  FMUL R52, R50, R161 ;  /* 0x000000a132347220 */ /* 0x000fe20000400000 */
[C---:B------:R-:W-:Y:S01]  /*5c30*/  FMUL R61, R66.reuse, R61 ;  /* 0x0000003d423d7220 */ /* 0x040fe20000400000 */
[----:B------:R-:W-:Y:S01]  /*5c40*/  FMUL R69, R66, R69 ;  /* 0x0000004542457220 */ /* 0x000fe20000400000 */
[----:B------:R-:W-:Y:S01]  /*5c50*/  FMUL R73, R58, R73 ;  /* 0x000000493a497220 */ /* 0x000fe20000400000 */
[----:B------:R-:W-:Y:S01]  /*5c60*/  FFMA R208, R78, R195, R208 ;  /* 0x000000c34ed07223 */ /* 0x000fe200000000d0 */
[----:B------:R-:W-:Y:S01]  /*5c70*/  FFMA R161, R70, R52, R77 ;  /* 0x0000003446a17223 */ /* 0x000fe2000000004d */
[----:B------:R-:W-:Y:S01]  /*5c80*/  FMUL R195, R58, R101 ;  /* 0x000000653ac37220 */ /* 0x000fe20000400000 */
[----:B------:R-:W-:Y:S01]  /*5c90*/  I2FP.F32.S32 R77, R92 ;  /* 0x0000005c004d7245 */ /* 0x000fe20000201400 */
[----:B------:R-:W-:Y:S01]  /*5ca0*/  FMUL R199, R54, R199 ;  /* 0x000000c736c77220 */ /* 0x000fe20000400000 */
[----:B------:R-:W-:Y:S01]  /*5cb0*/  FFMA R196, R78, R61, R213 ;  /* 0x0000003d4ec47223 */ /* 0x000fe200000000d5 */
[----:B------:R-:W-:Y:S01]  /*5cc0*/  FFMA R211, R70, R69, R211 ;  /* 0x0000004546d37223 */ /* 0x000fe200000000d3 */
[----:B-1----:R-:W-:Y:S01]  /*5cd0*/  IMMA.16832.S8.S8 R96, R96.ROW, R48.COL, RZ ;  /* 0x0000003060607237 */ /* 0x002fe20000405cff */
[----:B------:R-:W-:Y:S01]  /*5ce0*/  I2FP.F32.S32 R53, R89 ;  /* 0x0000005900357245 */ /* 0x000fe20000201400 */
[C---:B------:R-:W-:Y:S01]  /*5cf0*/  FFMA R203, R74.reuse, R72, R203 ;  /* 0x000000484acb7223 */ /* 0x040fe200000000cb */
[----:B------:R-:W-:Y:S01]  /*5d00*/  I2FP.F32.S32 R61, R90 ;  /* 0x0000005a003d7245 */ /* 0x000fe20000201400 */
[----:B------:R-:W-:Y:S01]  /*5d10*/  FFMA R201, R74, R100, R201 ;  /* 0x000000644ac97223 */ /* 0x000fe200000000c9 */
[----:B------:R-:W-:Y:S01]  /*5d20*/  I2FP.F32.S32 R69, R91 ;  /* 0x0000005b00457245 */ /* 0x000fe20000201400 */
[----:B------:R-:W-:-:S02]  /*5d30*/  FFMA R198, R78, R73, R210 ;  /* 0x000000494ec67223 */ /* 0x000fc400000000d2 */
[----:B------:R-:W-:Y:S01]  /*5d40*/  IMMA.16832.S8.S8 R104, R104.ROW, R48.COL, RZ ;  /* 0x0000003068687237 */ /* 0x000fe20000405cff */
[----:B------:R-:W-:Y:S01]  /*5d50*/  I2FP.F32.S32 R49, R88 ;  /* 0x0000005800317245 */ /* 0x000fe20000201400 */
[C---:B------:R-:W-:Y:S01]  /*5d60*/  FFMA R195, R70.reuse, R195, R150 ;  /* 0x000000c346c37223 */ /* 0x040fe20000000096 */
[----:B------:R0:W-:Y:S01]  /*5d70*/  LDSM.16.M88.4 R88, [R157] ;  /* 0x000000009d58783b */ /* 0x0001e20000000200 */
[----:B------:R-:W-:-:S03]  /*5d80*/  FFMA R150, R70, R199, R76 ;  /* 0x000000c746967223 */ /* 0x000fc6000000004c */
[----:B------:R-:W-:Y:S04]  /*5d90*/  LDS R72, [R6+0x70] ;  /* 0x0000700006487984 */ /* 0x000fe80000000800 */
[----:B------:R-:W-:Y:S01]  /*5da0*/  LDS R73, [R6+0x80] ;  /* 0x0000800006497984 */ /* 0x000fe20000000800 */
[----:B0-----:R-:W-:-:S03]  /*5db0*/  FMUL R157, R50, R77 ;  /* 0x0000004d329d7220 */ /* 0x001fc60000400000 */
[----:B------:R0:W1:Y:S04]  /*5dc0*/  LDSM.16.M88.4 R100, [R159] ;  /* 0x000000009f64783b */ /* 0x0000680000000200 */
[----:B------:R-:W-:Y:S04]  /*5dd0*/  LDS R76, [R6+0x970] ;  /* 0x00097000064c7984 */ /* 0x000fe80000000800 */
[----:B------:R-:W2:Y:S01]  /*5de0*/  LDS R77, [R6+0x980] ;  /* 0x00098000064d7984 */ /* 0x000ea20000000800 */
[----:B------:R-:W-:Y:S02]  /*5df0*/  HADD2.F32 R86, -RZ, R86.H0_H0 ;  /* 0x20000056ff567230 */ /* 0x000fe40000004100 */
[----:B------:R-:W-:Y:S01]  /*5e00*/  FMUL R49, R66, R49 ;  /* 0x0000003142317220 */ /* 0x000fe20000400000 */
[----:B------:R-:W-:Y:S01]  /*5e10*/  I2FP.F32.S32 R199, R94 ;  /* 0x0000005e00c77245 */ /* 0x000fe20000201400 */
[----:B------:R-:W-:-:S02]  /*5e20*/  FMUL R61, R58, R61 ;  /* 0x0000003d3a3d7220 */ /* 0x000fc40000400000 */
[----:B------:R-:W-:Y:S01]  /*5e30*/  FFMA R207, R86, R49, R193 ;  /* 0x0000003156cf7223 */ /* 0x000fe200000000c1 */
[----:B------:R-:W-:Y:S01]  /*5e40*/  I2FP.F32.S32 R49, R96 ;  /* 0x0000006000317245 */ /* 0x000fe20000201400 */
[----:B------:R-:W-:Y:S01]  /*5e50*/  FMUL R52, R54, R199 ;  /* 0x000000c736347220 */ /* 0x000fe20000400000 */
[----:B------:R-:W-:Y:S01]  /*5e60*/  HADD2.F32 R48, -RZ, R82.H0_H0 ;  /* 0x20000052ff307230 */ /* 0x000fe20000004100 */
[----:B------:R-:W-:Y:S01]  /*5e70*/  I2FP.F32.S32 R93, R93 ;  /* 0x0000005d005d7245 */ /* 0x000fe20000201400 */
[----:B------:R-:W-:Y:S01]  /*5e80*/  FMUL R53, R66, R53 ;  /* 0x0000003542357220 */ /* 0x000fe20000400000 */
[----:B------:R-:W-:Y:S01]  /*5e90*/  I2FP.F32.S32 R95, R95 ;  /* 0x0000005f005f7245 */ /* 0x000fe20000201400 */
[C---:B------:R-:W-:Y:S01]  /*5ea0*/  FFMA R85, R86.reuse, R52, R85 ;  /* 0x0000003456557223 */ /* 0x040fe20000000055 */
[C---:B0-----:R-:W-:Y:S01]  /*5eb0*/  FFMA R159, R86.reuse, R61, R192 ;  /* 0x0000003d569f7223 */ /* 0x041fe200000000c0 */
[----:B------:R-:W-:Y:S01]  /*5ec0*/  FFMA R157, R86, R157, R84 ;  /* 0x0000009d569d7223 */ /* 0x000fe20000000054 */
[----:B------:R-:W-:Y:S01]  /*5ed0*/  FMUL R52, R66, R49 ;  /* 0x0000003142347220 */ /* 0x000fe20000400000 */
[----:B------:R-:W-:Y:S01]  /*5ee0*/  FFMA R84, R48, R53, R81 ;  /* 0x0000003530547223 */ /* 0x000fe20000000051 */
[----:B------:R-:W-:Y:S01]  /*5ef0*/  I2FP.F32.S32 R49, R98 ;  /* 0x0000006200317245 */ /* 0x000fe20000201400 */
[----:B------:R-:W-:Y:S01]  /*5f00*/  FMUL R69, R58, R69 ;  /* 0x000000453a457220 */ /* 0x000fe20000400000 */
[----:B------:R-:W-:Y:S01]  /*5f10*/  I2FP.F32.S32 R61, R99 ;  /* 0x00000063003d7245 */ /* 0x000fe20000201400 */
[----:B------:R-:W-:Y:S01]  /*5f20*/  FMUL R93, R50, R93 ;  /* 0x0000005d325d7220 */ /* 0x000fe20000400000 */
[----:B------:R-:W-:Y:S01]  /*5f30*/  FMUL R81, R54, R95 ;  /* 0x0000005f36517220 */ /* 0x000fe20000400000 */
[----:B------:R-:W-:Y:S01]  /*5f40*/  I2FP.F32.S32 R53, R104 ;  /* 0x0000006800357245 */ /* 0x000fe20000201400 */
[----:B------:R-:W-:Y:S01]  /*5f50*/  FFMA R205, R74, R68, R205 ;  /* 0x000000444acd7223 */ /* 0x000fe200000000cd */
[C---:B------:R-:W-:Y:S01]  /*5f60*/  FFMA R199, R48.reuse, R69, R171 ;  /* 0x0000004530c77223 */ /* 0x040fe200000000ab */
[C---:B------:R-:W-:Y:S01]  /*5f70*/  FFMA R82, R48.reuse, R93, R146 ;  /* 0x0000005d30527223 */ /* 0x040fe20000000092 */
[----:B------:R-:W-:Y:S01]  /*5f80*/  FFMA R81, R48, R81, R194 ;  /* 0x0000005130517223 */ /* 0x000fe200000000c2 */
[C---:B------:R-:W-:Y:S01]  /*5f90*/  FMUL R68, R58.reuse, R49 ;  /* 0x000000313a447220 */ /* 0x040fe20000400000 */
[----:B------:R-:W-:Y:S01]  /*5fa0*/  FMUL R61, R58, R61 ;  /* 0x0000003d3a3d7220 */ /* 0x000fe20000400000 */
[----:B------:R-:W-:Y:S01]  /*5fb0*/  FMUL R58, R50, R53 ;  /* 0x00000035323a7220 */ /* 0x000fe20000400000 */
[----:B------:R-:W-:Y:S01]  /*5fc0*/  LDS R48, [R6+0x1270] ;  /* 0x0012700006307984 */ /* 0x000fe20000000800 */
[----:B------:R-:W-:-:S03]  /*5fd0*/  I2FP.F32.S32 R53, R106 ;  /* 0x0000006a00357245 */ /* 0x000fc60000201400 */
[----:B------:R-:W0:Y:S01]  /*5fe0*/  LDS R49, [R6+0x1280] ;  /* 0x0012800006317984 */ /* 0x000e220000000800 */
[----:B------:R-:W-:Y:S01]  /*5ff0*/  I2FP.F32.S32 R105, R105 ;  /* 0x0000006900697245 */ /* 0x000fe20000201400 */
[----:B------:R-:W-:Y:S01]  /*6000*/  HADD2.F32 R96, -RZ, R62.H0_H0 ;  /* 0x2000003eff607230 */ /* 0x000fe20000004100 */
[----:B------:R-:W-:Y:S02]  /*6010*/  I2FP.F32.S32 R97, R97 ;  /* 0x0000006100617245 */ /* 0x000fe40000201400 */
[----:B------:R-:W-:Y:S01]  /*6020*/  I2FP.F32.S32 R107, R107 ;  /* 0x0000006b006b7245 */ /* 0x000fe20000201400 */
[----:B------:R-:W-:Y:S01]  /*6030*/  FMUL R70, R54, R53 ;  /* 0x0000003536467220 */ /* 0x000fe20000400000 */
[----:B------:R-:W-:Y:S01]  /*6040*/  FMUL R86, R50, R105 ;  /* 0x0000006932567220 */ /* 0x000fe20000400000 */
[----:B------:R-:W-:Y:S01]  /*6050*/  FMUL R66, R66, R97 ;  /* 0x0000006142427220 */ /* 0x000fe20000400000 */
[----:B------:R-:W-:Y:S02]  /*6060*/  HADD2.F32 R50, -RZ, R87.H0_H0 ;  /* 0x20000057ff327230 */ /* 0x000fe40000004100 */
[----:B------:R-:W-:Y:S01]  /*6070*/  FMUL R146, R54, R107 ;  /* 0x0000006b36927220 */ /* 0x000fe20000400000 */
[C---:B------:R-:W-:Y:S01]  /*6080*/  FFMA R87, R96.reuse, R52, R169 ;  /* 0x0000003460577223 */ /* 0x040fe200000000a9 */
[C---:B------:R-:W-:Y:S01]  /*6090*/  FFMA R62, R96.reuse, R68, R165 ;  /* 0x00000044603e7223 */ /* 0x040fe200000000a5 */
[----:B------:R-:W-:Y:S01]  /*60a0*/  FFMA R97, R96, R58, R167 ;  /* 0x0000003a60617223 */ /* 0x000fe200000000a7 */
[----:B-1----:R-:W-:Y:S01]  /*60b0*/  IMMA.16832.S8.S8 R92, R100.ROW, R72.COL, RZ ;  /* 0x00000048645c7237 */ /* 0x002fe20000405cff */
[----:B------:R-:W-:-:S02]  /*60c0*/  HADD2.F32 R54, -RZ, R71.H0_H0 ;  /* 0x20000047ff367230 */ /* 0x000fc40000004100 */
[----:B------:R-:W-:Y:S01]  /*60d0*/  FFMA R96, R96, R70, R163 ;  /* 0x0000004660607223 */ /* 0x000fe200000000a3 */
[----:B------:R-:W-:Y:S01]  /*60e0*/  HADD2.F32 R99, -RZ, R75.H0_H0 ;  /* 0x2000004bff637230 */ /* 0x000fe20000004100 */
[----:B------:R-:W-:Y:S03]  /*60f0*/  LDS R52, [R6+0x1b70] ;  /* 0x001b700006347984 */ /* 0x000fe60000000800 */
[----:B--2---:R-:W-:Y:S01]  /*6100*/  IMMA.16832.S8.S8 R68, R100.ROW, R76.COL, RZ ;  /* 0x0000004c64447237 */ /* 0x004fe20000405cff */
[----:B------:R-:W1:Y:S07]  /*6110*/  LDS R53, [R6+0x1b80] ;  /* 0x001b800006357984 */ /* 0x000e6e0000000800 */
[----:B------:R-:W-:Y:S03]  /*6120*/  IMMA.16832.S8.S8 R72, R88.ROW, R72.COL, RZ ;  /* 0x0000004858487237 */ /* 0x000fe60000405cff */
[----:B------:R-:W-:-:S02]  /*6130*/  I2FP.F32.S32 R92, R92 ;  /* 0x0000005c005c7245 */ /* 0x000fc40000201400 */
[----:B------:R-:W-:Y:S02]  /*6140*/  I2FP.F32.S32 R58, R93 ;  /* 0x0000005d003a7245 */ /* 0x000fe40000201400 */
[----:B------:R-:W-:-:S04]  /*6150*/  I2FP.F32.S32 R104, R95 ;  /* 0x0000005f00687245 */ /* 0x000fc80000201400 */
[----:B------:R-:W-:Y:S01]  /*6160*/  I2FP.F32.S32 R68, R68 ;  /* 0x0000004400447245 */ /* 0x000fe20000201400 */
[----:B------:R-:W-:Y:S02]  /*6170*/  HADD2.F32 R105, -RZ, R79.H0_H0 ;  /* 0x2000004fff697230 */ /* 0x000fe40000004100 */
[C---:B------:R-:W-:Y:S01]  /*6180*/  FMUL R92, R67.reuse, R92 ;  /* 0x0000005c435c7220 */ /* 0x040fe20000400000 */
[----:B------:R-:W-:Y:S01]  /*6190*/  FMUL R58, R67, R58 ;  /* 0x0000003a433a7220 */ /* 0x000fe20000400000 */
[----:B------:R-:W-:-:S03]  /*61a0*/  FMUL R104, R59, R104 ;  /* 0x000000683b687220 */ /* 0x000fc60000400000 */
[----:B------:R-:W-:Y:S02]  /*61b0*/  I2FP.F32.S32 R72, R72 ;  /* 0x0000004800487245 */ /* 0x000fe40000201400 */
[----:B------:R-:W-:Y:S01]  /*61c0*/  I2FP.F32.S32 R192, R75 ;  /* 0x0000004b00c07245 */ /* 0x000fe20000201400 */
[----:B------:R-:W-:Y:S01]  /*61d0*/  FMUL R68, R67, R68 ;  /* 0x0000004443447220 */ /* 0x000fe20000400000 */
[----:B------:R-:W-:Y:S01]  /*61e0*/  I2FP.F32.S32 R106, R73 ;  /* 0x00000049006a7245 */ /* 0x000fe20000201400 */
[----:B------:R-:W-:Y:S01]  /*61f0*/  FMUL R75, R51, R72 ;  /* 0x00000048334b7220 */ /* 0x000fe20000400000 */
[----:B------:R-:W-:Y:S01]  /*6200*/  I2FP.F32.S32 R94, R94 ;  /* 0x0000005e005e7245 */ /* 0x000fe20000201400 */
[----:B------:R-:W-:Y:S01]  /*6210*/  FMUL R72, R55, R192 ;  /* 0x000000c037487220 */ /* 0x000fe20000400000 */
[----:B------:R-:W-:Y:S01]  /*6220*/  IMMA.16832.S8.S8 R76, R88.ROW, R76.COL, RZ ;  /* 0x0000004c584c7237 */ /* 0x000fe20000405cff */
[----:B------:R-:W-:Y:S01]  /*6230*/  FFMA R95, R155, R92, R212 ;  /* 0x0000005c9b5f7223 */ /* 0x000fe200000000d4 */
[C---:B------:R-:W-:Y:S01]  /*6240*/  FFMA R193, R99.reuse, R58, R206 ;  /* 0x0000003a63c17223 */ /* 0x040fe200000000ce */
[----:B------:R-:W-:Y:S01]  /*6250*/  FFMA R192, R99, R104, R205 ;  /* 0x0000006863c07223 */ /* 0x000fe200000000cd */
[----:B------:R-:W-:Y:S01]  /*6260*/  I2FP.F32.S32 R58, R69 ;  /* 0x00000045003a7245 */ /* 0x000fe20000201400 */
[----:B------:R-:W-:Y:S01]  /*6270*/  FFMA R196, R105, R68, R196 ;  /* 0x0000004469c47223 */ /* 0x000fe200000000c4 */
[----:B------:R-:W-:-:S02]  /*6280*/  I2FP.F32.S32 R92, R70 ;  /* 0x00000046005c7245 */ /* 0x000fc40000201400 */
[----:B------:R-:W-:Y:S02]  /*6290*/  I2FP.F32.S32 R104, R71 ;  /* 0x0000004700687245 */ /* 0x000fe40000201400 */
[----:B0-----:R-:W-:Y:S01]  /*62a0*/  IMMA.16832.S8.S8 R68, R88.ROW, R48.COL, RZ ;  /* 0x0000003058447237 */ /* 0x001fe20000405cff */
[----:B------:R-:W-:Y:S01]  /*62b0*/  I2FP.F32.S32 R74, R74 ;  /* 0x0000004a004a7245 */ /* 0x000fe20000201400 */
[----:B------:R-:W-:Y:S01]  /*62c0*/  FMUL R106, R51, R106 ;  /* 0x0000006a336a7220 */ /* 0x000fe20000400000 */
[----:B------:R-:W-:Y:S01]  /*62d0*/  FMUL R73, R59, R94 ;  /* 0x0000005e3b497220 */ /* 0x000fe20000400000 */
[----:B------:R-:W-:Y:S02]  /*62e0*/  FFMA R98, R155, R75, R202 ;  /* 0x0000004b9b627223 */ /* 0x000fe400000000ca */
[----:B------:R-:W-:Y:S01]  /*62f0*/  FFMA R169, R99, R106, R203 ;  /* 0x0000006a63a97223 */ /* 0x000fe200000000cb */
[----:B------:R-:W-:Y:S01]  /*6300*/  FMUL R167, R55, R74 ;  /* 0x0000004a37a77220 */ /* 0x000fe20000400000 */
[----:B------:R-:W-:Y:S01]  /*6310*/  FFMA R94, R155, R73, R204 ;  /* 0x000000499b5e7223 */ /* 0x000fe200000000cc */
[----:B------:R-:W-:-:S02]  /*6320*/  FFMA R99, R99, R72, R201 ;  /* 0x0000004863637223 */ /* 0x000fc400000000c9 */
[----:B------:R-:W-:Y:S01]  /*6330*/  IMMA.16832.S8.S8 R72, R100.ROW, R48.COL, RZ ;  /* 0x0000003064487237 */ /* 0x000fe20000405cff */
[----:B------:R-:W-:Y:S02]  /*6340*/  I2FP.F32.S32 R76, R76 ;  /* 0x0000004c004c7245 */ /* 0x000fe40000201400 */
[----:B------:R-:W-:Y:S02]  /*6350*/  I2FP.F32.S32 R106, R77 ;  /* 0x0000004d006a7245 */ /* 0x000fe40000201400 */
[----:B------:R-:W-:-:S03]  /*6360*/  I2FP.F32.S32 R194, R79 ;  /* 0x0000004f00c27245 */ /* 0x000fc60000201400 */
        /* <DEDUP_REMOVED lines=19> */
[----:B------:R-:W-:Y:S01]  /*64a0*/  I2FP.F32.S32 R58, R74 ;  /* 0x0000004a003a7245 */ /* 0x000fe20000201400 */
[----:B-1----:R-:W-:Y:S01]  /*64b0*/  IMMA.16832.S8.S8 R100, R100.ROW, R52.COL, RZ ;  /* 0x0000003464647237 */ /* 0x002fe20000405cff */
[----:B------:R-:W-:Y:S01]  /*64c0*/  I2FP.F32.S32 R76, R75 ;  /* 0x0000004b004c7245 */ /* 0x000fe20000201400 */
[C---:B------:R-:W-:Y:S01]  /*64d0*/  FFMA R157, R50.reuse, R68, R157 ;  /* 0x00000044329d7223 */ /* 0x040fe2000000009d */
[----:B------:R-:W-:Y:S01]  /*64e0*/  I2FP.F32.S32 R78, R71 ;  /* 0x00000047004e7245 */ /* 0x000fe20000201400 */
[----:B------:R-:W-:-:S04]  /*64f0*/  FFMA R155, R50, R70, R85 ;  /* 0x00000046329b7223 */ /* 0x000fc80000000055 */
[----:B------:R-:W-:Y:S01]  /*6500*/  IMMA.16832.S8.S8 R72, R88.ROW, R52.COL, RZ ;  /* 0x0000003458487237 */ /* 0x000fe20000405cff */
[----:B------:R-:W-:Y:S02]  /*6510*/  I2FP.F32.S32 R52, R69 ;  /* 0x0000004500347245 */ /* 0x000fe40000201400 */
[----:B------:R-:W0:Y:S01]  /*6520*/  LDS.128 R68, [R7+0x1b90] ;  /* 0x001b900007447984 */ /* 0x000e220000000c00 */
[----:B------:R-:W-:Y:S01]  /*6530*/  BAR.SYNC.DEFER_BLOCKING 0x0 ;  /* 0x0000000000007b1d */ /* 0x000fe20000010000 */
[----:B------:R-:W-:Y:S02]  /*6540*/  HADD2.F32 R83, -RZ, R83.H0_H0 ;  /* 0x20000053ff537230 */ /* 0x000fe40000004100 */
[----:B------:R-:W-:-:S03]  /*6550*/  FMUL R54, R67, R54 ;  /* 0x0000003643367220 */ /* 0x000fc60000400000 */
        /* <DEDUP_REMOVED lines=8> */
[----:B------:R3:W-:Y:S01]  /*65e0*/  STS [R5+0x2100], R154 ;  /* 0x0021009a05007388 */ /* 0x0007e20000000800 */
[----:B------:R-:W-:Y:S01]  /*65f0*/  BAR.SYNC.DEFER_BLOCKING 0x0 ;  /* 0x0000000000007b1d */ /* 0x000fe20000010000 */
[----:B------:R-:W-:Y:S01]  /*6600*/  FFMA R150, R83, R54, R84 ;  /* 0x0000003653967223 */ /* 0x000fe20000000054 */
[----:B------:R-:W-:-:S04]  /*6610*/  FMUL R48, R67, R48 ;  /* 0x0000003043307220 */ /* 0x000fc80000400000 */
[C---:B------:R-:W-:Y:S01]  /*6620*/  FFMA R161, R50.reuse, R48, R207 ;  /* 0x0000003032a17223 */ /* 0x040fe200000000cf */
[----:B------:R-:W-:Y:S01]  /*6630*/  I2FP.F32.S32 R48, R101 ;  /* 0x0000006500307245 */ /* 0x000fe20000201400 */
[C---:B------:R-:W-:Y:S01]  /*6640*/  FMUL R92, R59.reuse, R92 ;  /* 0x0000005c3b5c7220 */ /* 0x040fe20000400000 */
[----:B------:R-:W-:Y:S01]  /*6650*/  MOV R152, R174 ;  /* 0x000000ae00987202 */ /* 0x000fe20000000f00 */
[C---:B------:R-:W-:Y:S01]  /*6660*/  FMUL R58, R59.reuse, R58 ;  /* 0x0000003a3b3a7220 */ /* 0x040fe20000400000 */
[----:B------:R-:W-:Y:S01]  /*6670*/  FMUL R76, R59, R76 ;  /* 0x0000004c3b4c7220 */ /* 0x000fe20000400000 */
[----:B------:R-:W-:Y:S01]  /*6680*/  FMUL R101, R67, R48 ;  /* 0x0000003043657220 */ /* 0x000fe20000400000 */
[----:B------:R-:W-:Y:S04]  /*6690*/  LDS R84, [R6+0x10] ;  /* 0x0000100006547984 */ /* 0x000fe80000000800 */
[----:B------:R-:W-:Y:S04]  /*66a0*/  LDS R85, [R6+0x20] ;  /* 0x0000200006557984 */ /* 0x000fe80000000800 */
[----:B------:R-:W4:Y:S01]  /*66b0*/  LDSM.16.M88.4 R88, [R153] ;  /* 0x000000009958783b */ /* 0x000f220000000200 */
[----:B------:R-:W-:Y:S01]  /*66c0*/  FMUL R78, R55, R78 ;  /* 0x0000004e374e7220 */ /* 0x000fe20000400000 */
[----:B------:R-:W-:Y:S01]  /*66d0*/  I2FP.F32.S32 R48, R103 ;  /* 0x0000006700307245 */ /* 0x000fe20000201400 */
[----:B------:R-:W-:Y:S01]  /*66e0*/  FMUL R49, R51, R52 ;  /* 0x0000003433317220 */ /* 0x000fe20000400000 */
[C---:B------:R-:W-:Y:S01]  /*66f0*/  FFMA R198, R105.reuse, R92, R198 ;  /* 0x0000005c69c67223 */ /* 0x040fe200000000c6 */
[----:B------:R-:W-:Y:S01]  /*6700*/  FFMA R163, R105, R163, R208 ;  /* 0x000000a369a37223 */ /* 0x000fe200000000d0 */
[----:B------:R-:W-:Y:S01]  /*6710*/  FFMA R159, R50, R58, R159 ;  /* 0x0000003a329f7223 */ /* 0x000fe2000000009f */
[----:B------:R-:W-:Y:S01]  /*6720*/  I2FP.F32.S32 R100, R100 ;  /* 0x0000006400647245 */ /* 0x000fe20000201400 */
[----:B------:R5:W5:Y:S01]  /*6730*/  LDSM.16.M88.4 R104, [R152] ;  /* 0x000000009868783b */ /* 0x000b620000000200 */
[----:B------:R-:W-:Y:S01]  /*6740*/  I2FP.F32.S32 R50, R73 ;  /* 0x0000004900327245 */ /* 0x000fe20000201400 */
[C---:B-1----:R-:W-:Y:S01]  /*6750*/  FFMA R158, R83.reuse, R76, R199 ;  /* 0x0000004c539e7223 */ /* 0x042fe200000000c7 */
[C---:B--2---:R-:W-:Y:S01]  /*6760*/  FFMA R156, R83.reuse, R49, R82 ;  /* 0x00000031539c7223 */ /* 0x044fe20000000052 */
[----:B---3--:R-:W-:Y:S01]  /*6770*/  FFMA R154, R83, R78, R81 ;  /* 0x0000004e539a7223 */ /* 0x008fe20000000051 */
[----:B------:R-:W-:Y:S01]  /*6780*/  I2FP.F32.S32 R102, R102 ;  /* 0x0000006600667245 */ /* 0x000fe20000201400 */
[----:B------:R-:W-:Y:S01]  /*6790*/  FMUL R73, R59, R48 ;  /* 0x000000303b497220 */ /* 0x000fe20000400000 */
[----:B------:R-:W-:Y:S01]  /*67a0*/  I2FP.F32.S32 R72, R72 ;  /* 0x0000004800487245 */ /* 0x000fe20000201400 */
[----:B------:R-:W1:Y:S01]  /*67b0*/  LDS.128 R76, [R7] ;  /* 0x00000000074c7984 */ /* 0x000e620000000c00 */
[----:B------:R-:W-:Y:S01]  /*67c0*/  I2FP.F32.S32 R48, R75 ;  /* 0x0000004b00307245 */ /* 0x000fe20000201400 */
[----:B0-----:R-:W-:-:S02]  /*67d0*/  HADD2.F32 R49, -RZ, R68.H0_H0 ;  /* 0x20000044ff317230 */ /* 0x001fc40000004100 */
[----:B------:R-:W-:Y:S01]  /*67e0*/  FMUL R100, R67, R100 ;  /* 0x0000006443647220 */ /* 0x000fe20000400000 */
[----:B------:R-:W-:Y:S01]  /*67f0*/  FMUL R67, R59, R102 ;  /* 0x000000663b437220 */ /* 0x000fe20000400000 */
[C---:B------:R-:W-:Y:S01]  /*6800*/  FMUL R160, R51.reuse, R72 ;  /* 0x0000004833a07220 */ /* 0x040fe20000400000 */
[----:B------:R-:W-:Y:S01]  /*6810*/  FMUL R102, R51, R50 ;  /* 0x0000003233667220 */ /* 0x000fe20000400000 */
[----:B------:R-:W-:Y:S01]  /*6820*/  FMUL R103, R55, R48 ;  /* 0x0000003037677220 */ /* 0x000fe20000400000 */
[C---:B------:R-:W-:Y:S01]  /*6830*/  FFMA R144, R49.reuse, R147, R144 ;  /* 0x0000009331907223 */ /* 0x040fe20000000090 */
[C---:B------:R-:W-:Y:S01]  /*6840*/  FFMA R56, R49.reuse, R56, R145 ;  /* 0x0000003831387223 */ /* 0x040fe20000000091 */
[C---:B------:R-:W-:Y:S01]  /*6850*/  FFMA R151, R49.reuse, R151, R148 ;  /* 0x0000009731977223 */ /* 0x040fe20000000094 */
[----:B------:R-:W-:Y:S01]  /*6860*/  FFMA R149, R49, R64, R149 ;  /* 0x0000004031957223 */ /* 0x000fe20000000095 */
[----:B------:R-:W-:Y:S01]  /*6870*/  HADD2.F32 R69, -RZ, R69.H0_H0 ;  /* 0x20000045ff457230 */ /* 0x000fe20000004100 */
[----:B------:R-:W0:Y:S04]  /*6880*/  LDS.128 R48, [R124+0x10] ;  /* 0x000010007c307984 */ /* 0x000e280000000c00 */
[----:B------:R-:W-:Y:S01]  /*6890*/  LDS R92, [R6+0x910] ;  /* 0x00091000065c7984 */ /* 0x000fe20000000800 */
[----:B------:R-:W-:-:S03]  /*68a0*/  FFMA R64, R69, R57, R56 ;  /* 0x0000003945407223 */ /* 0x000fc60000000038 */
[----:B------:R-:W-:Y:S01]  /*68b0*/  LDS R93, [R6+0x920] ;  /* 0x00092000065d7984 */ /* 0x000fe20000000800 */
[C---:B------:R-:W-:Y:S02]  /*68c0*/  FFMA R151, R69.reuse, R80, R151 ;  /* 0x0000005045977223 */ /* 0x040fe40000000097 */
[----:B----4-:R-:W-:Y:S01]  /*68d0*/  IMMA.16832.S8.S8 R80, R88.ROW, R84.COL, RZ ;  /* 0x0000005458507237 */ /* 0x010fe20000405cff */
[----:B------:R-:W2:Y:S01]  /*68e0*/  LDS.128 R56, [R7+0x90] ;  /* 0x0000900007387984 */ /* 0x000ea20000000c00 */
[----:B------:R-:W-:Y:S01]  /*68f0*/  I2FP.F32.S32 R74, R74 ;  /* 0x0000004a004a7245 */ /* 0x000fe20000201400 */
[----:B------:R-:W-:Y:S02]  /*6900*/  HADD2.F32 R72, -RZ, R63.H0_H0 ;  /* 0x2000003fff487230 */ /* 0x000fe40000004100 */
[C---:B------:R-:W-:Y:S01]  /*6910*/  FFMA R65, R69.reuse, R65, R144 ;  /* 0x0000004145417223 */ /* 0x040fe20000000090 */
[----:B------:R-:W-:Y:S02]  /*6920*/  HADD2.F32 R70, -RZ, R70.H0_H0 ;  /* 0x20000046ff467230 */ /* 0x000fe40000004100 */
[----:B------:R-:W-:Y:S01]  /*6930*/  FFMA R149, R69, R60, R149 ;  /* 0x0000003c45957223 */ /* 0x000fe20000000095 */
[----:B------:R-:W-:Y:S01]  /*6940*/  FMUL R75, R55, R74 ;  /* 0x0000004a374b7220 */ /* 0x000fe20000400000 */
[----:B-----5:R-:W-:Y:S01]  /*6950*/  FFMA R152, R72, R67, R62 ;  /* 0x0000004348987223 */ /* 0x020fe2000000003e */
[----:B------:R-:W3:Y:S01]  /*6960*/  LDS.128 R52, [R124+0x990] ;  /* 0x000990007c347984 */ /* 0x000ee20000000c00 */
[C---:B------:R-:W-:Y:S01]  /*6970*/  FFMA R68, R70.reuse, R61, R64 ;  /* 0x0000003d46447223 */ /* 0x040fe20000000040 */
[----:B------:R-:W-:-:S02]  /*6980*/  FFMA R147, R70, R66, R65 ;  /* 0x0000004246937223 */ /* 0x000fc40000000041 */
[----:B------:R-:W4:Y:S01]  /*6990*/  LDS.128 R60, [R124+0x1310] ;  /* 0x001310007c3c7984 */ /* 0x000f220000000c00 */
[----:B------:R-:W-:-:S03]  /*69a0*/  HADD2.F32 R74, -RZ, R71.H0_H0 ;  /* 0x20000047ff4a7230 */ /* 0x000fc60000004100 */
[----:B------:R-:W5:Y:S01]  /*69b0*/  LDS.128 R64, [R124+0x1c90] ;  /* 0x001c90007c407984 */ /* 0x000f620000000c00 */
[C---:B------:R-:W-:Y:S01]  /*69c0*/  FFMA R145, R70.reuse, R86, R151 ;  /* 0x0000005646917223 */ /* 0x040fe20000000097 */
[----:B------:R-:W-:Y:S01]  /*69d0*/  FFMA R144, R70, R146, R149 ;  /* 0x0000009246907223 */ /* 0x000fe20000000095 */
[C---:B------:R-:W-:Y:S02]  /*69e0*/  FFMA R153, R72.reuse, R100, R87 ;  /* 0x0000006448997223 */ /* 0x040fe40000000057 */
[----:B------:R-:W-:Y:S01]  /*69f0*/  IMMA.16832.S8.S8 R84, R104.ROW, R84.COL, RZ ;  /* 0x0000005468547237 */ /* 0x000fe20000405cff */
[C---:B------:R-:W-:Y:S01]  /*6a00*/  FFMA R160, R72.reuse, R160, R97 ;  /* 0x000000a048a07223 */ /* 0x040fe20000000061 */
[----:B------:R-:W-:Y:S01]  /*6a10*/  FFMA R151, R72, R75, R96 ;  /* 0x0000004b48977223 */ /* 0x000fe20000000060 */
[C---:B------:R-:W-:Y:S01]  /*6a20*/  FFMA R147, R74.reuse, R101, R147 ;  /* 0x000000654a937223 */ /* 0x040fe20000000093 */
[C---:B------:R-:W-:Y:S01]  /*6a30*/  FFMA R146, R74.reuse, R73, R68 ;  /* 0x000000494a927223 */ /* 0x040fe20000000044 */
[C---:B------:R-:W-:Y:S01]  /*6a40*/  FFMA R145, R74.reuse, R102, R145 ;  /* 0x000000664a917223 */ /* 0x040fe20000000091 */
[----:B------:R-:W-:Y:S01]  /*6a50*/  FFMA R144, R74, R103, R144 ;  /* 0x000000674a907223 */ /* 0x000fe20000000090 */
[----:B-1----:R-:W-:Y:S01]  /*6a60*/  HADD2.F32 R164, -RZ, R77.H0_H0 ;  /* 0x2000004dffa47230 */ /* 0x002fe20000004100 */
[----:B------:R-:W1:Y:S01]  /*6a70*/  LDS.128 R72, [R7+0x900] ;  /* 0x0009000007487984 */ /* 0x000e620000000c00 */
[----:B------:R-:W-:-:S02]  /*6a80*/  I2FP.F32.S32 R77, R80 ;  /* 0x00000050004d7245 */ /* 0x000fc40000201400 */
[----:B------:R-:W-:Y:S01]  /*6a90*/  MOV R142, R172 ;  /* 0x000000ac008e7202 */ /* 0x000fe20000000f00 */
[----:B------:R-:W-:Y:S01]  /*6aa0*/  LDS R96, [R6+0x30] ;  /* 0x0000300006607984 */ /* 0x000fe20000000800 */
[----:B------:R-:W-:Y:S02]  /*6ab0*/  HADD2.F32 R101, -RZ, R76.H0_H0 ;  /* 0x2000004cff657230 */ /* 0x000fe40000004100 */
[----:B0-----:R-:W-:Y:S01]  /*6ac0*/  FMUL R100, R48, R77 ;  /* 0x0000004d30647220 */ /* 0x001fe20000400000 */
[----:B------:R-:W-:Y:S01]  /*6ad0*/  HADD2.F32 R149, -RZ, R78.H0_H0 ;  /* 0x2000004eff957230 */ /* 0x000fe20000004100 */
[----:B------:R-:W-:Y:S01]  /*6ae0*/  LDS R97, [R6+0x40] ;  /* 0x0000400006617984 */ /* 0x000fe20000000800 */
[----:B------:R-:W-:-:S03]  /*6af0*/  HADD2.F32 R148, -RZ, R79.H0_H0 ;  /* 0x2000004fff947230 */ /* 0x000fc60000004100 */
[----:B------:R0:W1:Y:S04]  /*6b00*/  LDSM.16.M88.4 R68, [R143] ;  /* 0x000000008f44783b */ /* 0x0000680000000200 */
[----:B------:R5:W1:Y:S01]  /*6b10*/  LDSM.16.M88.4 R76, [R142] ;  /* 0x000000008e4c783b */ /* 0x000a620000000200 */
[----:B------:R-:W-:Y:S02]  /*6b20*/  I2FP.F32.S32 R103, R81 ;  /* 0x0000005100677245 */ /* 0x000fe40000201400 */
[----:B------:R-:W-:Y:S02]  /*6b30*/  I2FP.F32.S32 R205, R84 ;  /* 0x0000005400cd7245 */ /* 0x000fe40000201400 */
[----:B------:R-:W-:Y:S02]  /*6b40*/  I2FP.F32.S32 R201, R82 ;  /* 0x0000005200c97245 */ /* 0x000fe40000201400 */
[----:B------:R-:W-:Y:S01]  /*6b50*/  I2FP.F32.S32 R203, R83 ;  /* 0x0000005300cb7245 */ /* 0x000fe20000201400 */
[----:B--2---:R-:W-:Y:S01]  /*6b60*/  HADD2.F32 R162, -RZ, R56.H0_H0 ;  /* 0x20000038ffa27230 */ /* 0x004fe20000004100 */
[----:B0-----:R-:W-:Y:S01]  /*6b70*/  I2FP.F32.S32 R143, R85 ;  /* 0x00000055008f7245 */ /* 0x001fe20000201400 */
[----:B------:R-:W0:Y:S01]  /*6b80*/  LDS.128 R80, [R7+0x990] ;  /* 0x0009900007507984 */ /* 0x000e220000000c00 */
[----:B------:R-:W-:-:S02]  /*6b90*/  I2FP.F32.S32 R207, R86 ;  /* 0x0000005600cf7245 */ /* 0x000fc40000201400 */
[----:B------:R-:W-:Y:S01]  /*6ba0*/  I2FP.F32.S32 R209, R87 ;  /* 0x0000005700d17245 */ /* 0x000fe20000201400 */
[----:B------:R-:W-:Y:S01]  /*6bb0*/  LDS R102, [R6+0x930] ;  /* 0x0009300006667984 */ /* 0x000fe20000000800 */
[----:B------:R-:W-:Y:S01]  /*6bc0*/  IMMA.16832.S8.S8 R84, R88.ROW, R92.COL, RZ ;  /* 0x0000005c58547237 */ /* 0x000fe20000405cff */
[----:B------:R-:W-:-:S04]  /*6bd0*/  FMUL R103, R48, R103 ;  /* 0x0000006730677220 */ /* 0x000fc80000400000 */
[----:B------:R-:W-:Y:S02]  /*6be0*/  FFMA R193, R162, R103, R193 ;  /* 0x00000067a2c17223 */ /* 0x000fe400000000c1 */
[----:B------:R-:W2:Y:S01]  /*6bf0*/  LDS R103, [R6+0x940] ;  /* 0x0009400006677984 */ /* 0x000ea20000000800 */
[----:B---3--:R-:W-:Y:S01]  /*6c00*/  FMUL R203, R52, R203 ;  /* 0x000000cb34cb7220 */ /* 0x008fe20000400000 */
[----:B----4-:R-:W-:Y:S01]  /*6c10*/  FMUL R56, R60, R143 ;  /* 0x0000008f3c387220 */ /* 0x010fe20000400000 */
[----:B-----5:R-:W-:Y:S01]  /*6c20*/  FMUL R142, R64, R209 ;  /* 0x000000d1408e7220 */ /* 0x020fe20000400000 */
[----:B------:R-:W-:Y:S01]  /*6c30*/  FMUL R201, R52, R201 ;  /* 0x000000c934c97220 */ /* 0x000fe20000400000 */
[C---:B------:R-:W-:Y:S01]  /*6c40*/  FFMA R199, R101.reuse, R100, R95 ;  /* 0x0000006465c77223 */ /* 0x040fe2000000005f */
[C---:B------:R-:W-:Y:S01]  /*6c50*/  FFMA R192, R162.reuse, R203, R192 ;  /* 0x000000cba2c07223 */ /* 0x040fe200000000c0 */
[----:B------:R-:W-:Y:S01]  /*6c60*/  FFMA R56, R162, R56, R169 ;  /* 0x00000038a2387223 */ /* 0x000fe200000000a9 */
[----:B------:R-:W-:Y:S01]  /*6c70*/  FMUL R203, R60, R205 ;  /* 0x000000cd3ccb7220 */ /* 0x000fe20000400000 */
[----:B------:R-:W-:Y:S01]  /*6c80*/  FMUL R100, R64, R207 ;  /* 0x000000cf40647220 */ /* 0x000fe20000400000 */
[----:B------:R-:W-:Y:S01]  /*6c90*/  FFMA R162, R162, R142, R99 ;  /* 0x0000008ea2a27223 */ /* 0x000fe20000000063 */
[C---:B------:R-:W-:Y:S01]  /*6ca0*/  FFMA R201, R101.reuse, R201, R94 ;  /* 0x000000c965c97223 */ /* 0x040fe2000000005e */
[----:B------:R-:W-:Y:S01]  /*6cb0*/  I2FP.F32.S32 R99, R84 ;  /* 0x0000005400637245 */ /* 0x000fe20000201400 */
[----:B------:R-:W-:Y:S01]  /*6cc0*/  IMMA.16832.S8.S8 R92, R104.ROW, R92.COL, RZ ;  /* 0x0000005c685c7237 */ /* 0x000fe20000405cff */
[C---:B------:R-:W-:Y:S01]  /*6cd0*/  FFMA R203, R101.reuse, R203, R98 ;  /* 0x000000cb65cb7223 */ /* 0x040fe20000000062 */
[----:B------:R-:W-:Y:S01]  /*6ce0*/  FFMA R167, R101, R100, R167 ;  /* 0x0000006465a77223 */ /* 0x000fe200000000a7 */
[----:B------:R-:W-:Y:S01]  /*6cf0*/  I2FP.F32.S32 R101, R86 ;  /* 0x0000005600657245 */ /* 0x000fe20000201400 */
[----:B-1----:R-:W-:-:S02]  /*6d00*/  HADD2.F32 R204, -RZ, R72.H0_H0 ;  /* 0x20000048ffcc7230 */ /* 0x002fc40000004100 */
[----:B------:R-:W-:Y:S01]  /*6d10*/  FMUL R99, R48, R99 ;  /* 0x0000006330637220 */ /* 0x000fe20000400000 */
[----:B------:R-:W-:Y:S01]  /*6d20*/  I2FP.F32.S32 R143, R85 ;  /* 0x00000055008f7245 */ /* 0x000fe20000201400 */
[----:B------:R-:W-:Y:S01]  /*6d30*/  LDS R100, [R6+0x1210] ;  /* 0x0012100006647984 */ /* 0x000fe20000000800 */
[----:B------:R-:W-:Y:S01]  /*6d40*/  I2FP.F32.S32 R169, R87 ;  /* 0x0000005700a97245 */ /* 0x000fe20000201400 */
[----:B------:R-:W-:Y:S01]  /*6d50*/  FMUL R101, R52, R101 ;  /* 0x0000006534657220 */ /* 0x000fe20000400000 */
[----:B------:R-:W-:Y:S01]  /*6d60*/  IMMA.16832.S8.S8 R84, R68.ROW, R96.COL, RZ ;  /* 0x0000006044547237 */ /* 0x000fe20000405cff */
[C---:B------:R-:W-:Y:S01]  /*6d70*/  FFMA R196, R204.reuse, R99, R196 ;  /* 0x00000063ccc47223 */ /* 0x040fe200000000c4 */
[----:B------:R-:W-:Y:S01]  /*6d80*/  LDS R142, [R6+0x1b10] ;  /* 0x001b1000068e7984 */ /* 0x000fe20000000800 */
[----:B------:R-:W-:-:S03]  /*6d90*/  FFMA R198, R204, R101, R198 ;  /* 0x00000065ccc67223 */ /* 0x000fc600000000c6 */
[----:B------:R-:W1:Y:S02]  /*6da0*/  LDS R101, [R6+0x1220] ;  /* 0x0012200006657984 */ /* 0x000e640000000800 */
[----:B------:R-:W-:Y:S01]  /*6db0*/  IMMA.16832.S8.S8 R96, R76.ROW, R96.COL, RZ ;  /* 0x000000604c607237 */ /* 0x000fe20000405cff */
[----:B------:R-:W-:Y:S01]  /*6dc0*/  I2FP.F32.S32 R93, R93 ;  /* 0x0000005d005d7245 */ /* 0x000fe20000201400 */
[----:B0-----:R-:W-:Y:S01]  /*6dd0*/  HADD2.F32 R202, -RZ, R80.H0_H0 ;  /* 0x20000050ffca7230 */ /* 0x001fe20000004100 */
[----:B------:R-:W-:Y:S01]  /*6de0*/  I2FP.F32.S32 R95, R95 ;  /* 0x0000005f005f7245 */ /* 0x000fe20000201400 */
[----:B------:R-:W-:Y:S02]  /*6df0*/  FMUL R80, R48, R143 ;  /* 0x0000008f30507220 */ /* 0x000fe40000400000 */
[----:B------:R-:W0:Y:S01]  /*6e00*/  LDS R143, [R6+0x1b20] ;  /* 0x001b2000068f7984 */ /* 0x000e220000000800 */
[----:B------:R-:W-:Y:S01]  /*6e10*/  I2FP.F32.S32 R205, R92 ;  /* 0x0000005c00cd7245 */ /* 0x000fe20000201400 */
[----:B------:R-:W-:Y:S01]  /*6e20*/  FMUL R170, R52, R169 ;  /* 0x000000a934aa7220 */ /* 0x000fe20000400000 */
[----:B------:R-:W-:Y:S01]  /*6e30*/  FMUL R93, R60, R93 ;  /* 0x0000005d3c5d7220 */ /* 0x000fe20000400000 */
[----:B------:R-:W-:Y:S01]  /*6e40*/  FMUL R92, R64, R95 ;  /* 0x0000005f405c7220 */ /* 0x000fe20000400000 */
[C---:B------:R-:W-:Y:S01]  /*6e50*/  FFMA R80, R202.reuse, R80, R165 ;  /* 0x00000050ca507223 */ /* 0x040fe200000000a5 */
[C---:B------:R-:W-:Y:S01]  /*6e60*/  FFMA R170, R202.reuse, R170, R195 ;  /* 0x000000aacaaa7223 */ /* 0x040fe200000000c3 */
[C---:B------:R-:W-:Y:S01]  /*6e70*/  FFMA R200, R202.reuse, R93, R194 ;  /* 0x0000005dcac87223 */ /* 0x040fe200000000c2 */
[----:B------:R-:W-:Y:S01]  /*6e80*/  I2FP.F32.S32 R207, R94 ;  /* 0x0000005e00cf7245 */ /* 0x000fe20000201400 */
[----:B------:R-:W-:-:S04]  /*6e90*/  FFMA R202, R202, R92, R171 ;  /* 0x0000005ccaca7223 */ /* 0x000fc800000000ab */
[----:B------:R-:W-:Y:S02]  /*6ea0*/  I2FP.F32.S32 R166, R96 ;  /* 0x0000006000a67245 */ /* 0x000fe40000201400 */
[----:B------:R-:W-:Y:S02]  /*6eb0*/  I2FP.F32.S32 R210, R97 ;  /* 0x0000006100d27245 */ /* 0x000fe40000201400 */
[----:B------:R-:W-:Y:S02]  /*6ec0*/  I2FP.F32.S32 R168, R98 ;  /* 0x0000006200a87245 */ /* 0x000fe40000201400 */
[----:B------:R-:W-:Y:S02]  /*6ed0*/  I2FP.F32.S32 R212, R99 ;  /* 0x0000006300d47245 */ /* 0x000fe40000201400 */
[----:B--2---:R-:W-:Y:S01]  /*6ee0*/  IMMA.16832.S8.S8 R96, R76.ROW, R102.COL, RZ ;  /* 0x000000664c607237 */ /* 0x004fe20000405cff */
[----:B------:R-:W-:-:S07]  /*6ef0*/  I2FP.F32.S32 R84, R84 ;  /* 0x0000005400547245 */ /* 0x000fce0000201400 */
[----:B------:R-:W-:Y:S01]  /*6f00*/  IMMA.16832.S8.S8 R92, R68.ROW, R102.COL, RZ ;  /* 0x00000066445c7237 */ /* 0x000fe20000405cff */
[----:B------:R-:W-:Y:S01]  /*6f10*/  I2FP.F32.S32 R86, R86 ;  /* 0x0000005600567245 */ /* 0x000fe20000201400 */
[----:B------:R-:W-:Y:S01]  /*6f20*/  FMUL R72, R60, R205 ;  /* 0x000000cd3c487220 */ /* 0x000fe20000400000 */
[----:B------:R-:W-:Y:S01]  /*6f30*/  FMUL R207, R64, R207 ;  /* 0x000000cf40cf7220 */ /* 0x000fe20000400000 */
[----:B------:R-:W-:Y:S01]  /*6f40*/  I2FP.F32.S32 R206, R85 ;  /* 0x0000005500ce7245 */ /* 0x000fe20000201400 */
[----:B------:R-:W-:Y:S01]  /*6f50*/  FMUL R84, R49, R84 ;  /* 0x0000005431547220 */ /* 0x000fe20000400000 */
[----:B------:R-:W-:Y:S01]  /*6f60*/  FMUL R86, R53, R86 ;  /* 0x0000005635567220 */ /* 0x000fe20000400000 */
[----:B------:R-:W-:Y:S01]  /*6f70*/  FMUL R166, R61, R166 ;  /* 0x000000a63da67220 */ /* 0x000fe20000400000 */
[----:B------:R-:W-:Y:S01]  /*6f80*/  I2FP.F32.S32 R208, R87 ;  /* 0x0000005700d07245 */ /* 0x000fe20000201400 */
[----:B------:R-:W-:Y:S01]  /*6f90*/  FMUL R102, R65, R168 ;  /* 0x000000a841667220 */ /* 0x000fe20000400000 */
[C---:B------:R-:W-:Y:S01]  /*6fa0*/  FFMA R72, R204.reuse, R72, R197 ;  /* 0x00000048cc487223 */ /* 0x040fe200000000c5 */
[----:B------:R-:W-:Y:S01]  /*6fb0*/  FFMA R204, R204, R207, R163 ;  /* 0x000000cfcccc7223 */ /* 0x000fe200000000a3 */
[----:B------:R-:W-:-:S02]  /*6fc0*/  HADD2.F32 R57, -RZ, R57.H0_H0 ;  /* 0x20000039ff397230 */ /* 0x000fc40000004100 */
[C---:B------:R-:W-:Y:S01]  /*6fd0*/  FFMA R194, R164.reuse, R84, R199 ;  /* 0x00000054a4c27223 */ /* 0x040fe200000000c7 */
[C---:B------:R-:W-:Y:S01]  /*6fe0*/  FFMA R168, R164.reuse, R86, R201 ;  /* 0x00000056a4a87223 */ /* 0x040fe200000000c9 */
[C---:B------:R-:W-:Y:S01]  /*6ff0*/  FFMA R166, R164.reuse, R166, R203 ;  /* 0x000000a6a4a67223 */ /* 0x040fe200000000cb */
[----:B------:R-:W-:Y:S01]  /*7000*/  FMUL R163, R65, R212 ;  /* 0x000000d441a37220 */ /* 0x000fe20000400000 */
[----:B------:R-:W-:Y:S01]  /*7010*/  FFMA R164, R164, R102, R167 ;  /* 0x00000066a4a47223 */ /* 0x000fe200000000a7 */
[----:B------:R-:W-:Y:S01]  /*7020*/  FMUL R206, R49, R206 ;  /* 0x000000ce31ce7220 */ /* 0x000fe20000400000 */
[----:B------:R-:W-:Y:S01]  /*7030*/  I2FP.F32.S32 R96, R96 ;  /* 0x0000006000607245 */ /* 0x000fe20000201400 */
[----:B------:R-:W-:Y:S01]  /*7040*/  FMUL R167, R53, R208 ;  /* 0x000000d035a77220 */ /* 0x000fe20000400000 */
[----:B------:R-:W-:Y:S01]  /*7050*/  I2FP.F32.S32 R98, R98 ;  /* 0x0000006200627245 */ /* 0x000fe20000201400 */
[----:B------:R-:W-:Y:S01]  /*7060*/  FMUL R165, R61, R210 ;  /* 0x000000d23da57220 */ /* 0x000fe20000400000 */
[----:B------:R-:W-:Y:S01]  /*7070*/  I2FP.F32.S32 R92, R92 ;  /* 0x0000005c005c7245 */ /* 0x000fe20000201400 */
[----:B------:R-:W-:Y:S01]  /*7080*/  FFMA R163, R57, R163, R162 ;  /* 0x000000a339a37223 */ /* 0x000fe200000000a2 */
[----:B------:R-:W-:-:S02]  /*7090*/  I2FP.F32.S32 R102, R93 ;  /* 0x0000005d00667245 */ /* 0x000fc40000201400 */
[----:B------:R-:W-:Y:S02]  /*70a0*/  I2FP.F32.S32 R94, R94 ;  /* 0x0000005e005e7245 */ /* 0x000fe40000201400 */
[----:B------:R-:W-:Y:S01]  /*70b0*/  I2FP.F32.S32 R208, R99 ;  /* 0x0000006300d07245 */ /* 0x000fe20000201400 */
[C---:B------:R-:W-:Y:S01]  /*70c0*/  FFMA R169, R57.reuse, R206, R193 ;  /* 0x000000ce39a97223 */ /* 0x040fe200000000c1 */
[----:B------:R-:W-:Y:S01]  /*70d0*/  I2FP.F32.S32 R162, R95 ;  /* 0x0000005f00a27245 */ /* 0x000fe20000201400 */
[C---:B------:R-:W-:Y:S01]  /*70e0*/  FFMA R167, R57.reuse, R167, R192 ;  /* 0x000000a739a77223 */ /* 0x040fe200000000c0 */
[----:B------:R-:W-:Y:S01]  /*70f0*/  FFMA R165, R57, R165, R56 ;  /* 0x000000a539a57223 */ /* 0x000fe20000000038 */
[----:B------:R-:W-:Y:S01]  /*7100*/  I2FP.F32.S32 R206, R97 ;  /* 0x0000006100ce7245 */ /* 0x000fe20000201400 */
[----:B------:R-:W-:Y:S01]  /*7110*/  FMUL R193, R61, R96 ;  /* 0x000000603dc17220 */ /* 0x000fe20000400000 */
[----:B------:R-:W-:Y:S01]  /*7120*/  FMUL R95, R65, R98 ;  /* 0x00000062415f7220 */ /* 0x000fe20000400000 */
[----:B-1----:R-:W-:Y:S01]  /*7130*/  IMMA.16832.S8.S8 R84, R88.ROW, R100.COL, RZ ;  /* 0x0000006458547237 */ /* 0x002fe20000405cff */
[----:B------:R-:W-:Y:S01]  /*7140*/  LDS R56, [R6+0x1230] ;  /* 0x0012300006387984 */ /* 0x000fe20000000800 */
[----:B------:R-:W-:-:S02]  /*7150*/  HADD2.F32 R73, -RZ, R73.H0_H0 ;  /* 0x20000049ff497230 */ /* 0x000fc40000004100 */
[----:B------:R-:W-:Y:S01]  /*7160*/  FMUL R92, R49, R92 ;  /* 0x0000005c315c7220 */ /* 0x000fe20000400000 */
[----:B------:R-:W-:Y:S01]  /*7170*/  FMUL R93, R53, R94 ;  /* 0x0000005e355d7220 */ /* 0x000fe20000400000 */
[----:B------:R-:W1:Y:S01]  /*7180*/  LDS R57, [R6+0x1240] ;  /* 0x0012400006397984 */ /* 0x000e620000000800 */
[----:B------:R-:W-:Y:S02]  /*7190*/  HADD2.F32 R81, -RZ, R81.H0_H0 ;  /* 0x20000051ff517230 */ /* 0x000fe40000004100 */
[----:B------:R-:W-:Y:S01]  /*71a0*/  FMUL R102, R49, R102 ;  /* 0x0000006631667220 */ /* 0x000fe20000400000 */
        /* <DEDUP_REMOVED lines=8> */
[----:B------:R-:W2:Y:S01]  /*7230*/  LDS.128 R92, [R7+0x1200] ;  /* 0x00120000075c7984 */ /* 0x000ea20000000c00 */
[-C--:B0-----:R-:W-:Y:S03]  /*7240*/  IMMA.16832.S8.S8 R88, R88.ROW, R142.reuse.COL, RZ ;  /* 0x0000008e58587237 */ /* 0x081fe60000405cff */
[----:B------:R-:W0:Y:S01]  /*7250*/  LDS.128 R100, [R7+0x1290] ;  /* 0x0012900007647984 */ /* 0x000e220000000c00 */
[----:B------:R-:W-:Y:S01]  /*7260*/  FFMA R193, R73, R193, R72 ;  /* 0x000000c149c17223 */ /* 0x000fe20000000048 */
[----:B------:R-:W-:Y:S01]  /*7270*/  FMUL R73, R61, R206 ;  /* 0x000000ce3d497220 */ /* 0x000fe20000400000 */
[C---:B------:R-:W-:Y:S01]  /*7280*/  FFMA R171, R81.reuse, R171, R170 ;  /* 0x000000ab51ab7223 */ /* 0x040fe200000000aa */
[----:B------:R-:W-:Y:S01]  /*7290*/  LDS R72, [R6+0x1b30] ;  /* 0x001b300006487984 */ /* 0x000fe20000000800 */
[----:B------:R-:W-:Y:S01]  /*72a0*/  IMMA.16832.S8.S8 R104, R104.ROW, R142.COL, RZ ;  /* 0x0000008e68687237 */ /* 0x000fe20000405cff */
[----:B------:R-:W-:-:S02]  /*72b0*/  FFMA R170, R81, R73, R200 ;  /* 0x0000004951aa7223 */ /* 0x000fc400000000c8 */
[----:B------:R-:W3:Y:S01]  /*72c0*/  LDS R73, [R6+0x1b40] ;  /* 0x001b400006497984 */ /* 0x000ee20000000800 */
[----:B------:R-:W-:Y:S02]  /*72d0*/  I2FP.F32.S32 R81, R84 ;  /* 0x0000005400517245 */ /* 0x000fe40000201400 */
[----:B------:R-:W-:-:S05]  /*72e0*/  I2FP.F32.S32 R85, R85 ;  /* 0x0000005500557245 */ /* 0x000fca0000201400 */
[----:B------:R-:W-:Y:S02]  /*72f0*/  I2FP.F32.S32 R199, R88 ;  /* 0x0000005800c77245 */ /* 0x000fe40000201400 */
[----:B------:R-:W-:Y:S02]  /*7300*/  I2FP.F32.S32 R89, R89 ;  /* 0x0000005900597245 */ /* 0x000fe40000201400 */
[----:B------:R-:W-:Y:S01]  /*7310*/  I2FP.F32.S32 R201, R90 ;  /* 0x0000005a00c97245 */ /* 0x000fe20000201400 */
[C---:B------:R-:W-:Y:S01]  /*7320*/  FMUL R80, R48.reuse, R81 ;  /* 0x0000005130507220 */ /* 0x040fe20000400000 */
[C---:B------:R-:W-:Y:S01]  /*7330*/  FMUL R198, R48.reuse, R85 ;  /* 0x0000005530c67220 */ /* 0x040fe20000400000 */
[C---:B------:R-:W-:Y:S01]  /*7340*/  FMUL R142, R48.reuse, R199 ;  /* 0x000000c7308e7220 */ /* 0x040fe20000400000 */
[----:B------:R-:W-:Y:S01]  /*7350*/  I2FP.F32.S32 R87, R87 ;  /* 0x0000005700577245 */ /* 0x000fe20000201400 */
[----:B------:R-:W-:Y:S01]  /*7360*/  FMUL R48, R48, R89 ;  /* 0x0000005930307220 */ /* 0x000fe20000400000 */
[----:B------:R-:W-:Y:S01]  /*7370*/  FMUL R199, R52, R201 ;  /* 0x000000c934c77220 */ /* 0x000fe20000400000 */
[----:B------:R-:W-:-:S02]  /*7380*/  I2FP.F32.S32 R89, R96 ;  /* 0x0000006000597245 */ /* 0x000fc40000201400 */
[----:B------:R-:W-:Y:S02]  /*7390*/  I2FP.F32.S32 R97, R97 ;  /* 0x0000006100617245 */ /* 0x000fe40000201400 */
[----:B------:R-:W-:Y:S02]  /*73a0*/  I2FP.F32.S32 R201, R104 ;  /* 0x0000006800c97245 */ /* 0x000fe40000201400 */
[----:B------:R-:W-:Y:S01]  /*73b0*/  I2FP.F32.S32 R105, R105 ;  /* 0x0000006900697245 */ /* 0x000fe20000201400 */
[----:B------:R-:W-:Y:S01]  /*73c0*/  FMUL R203, R52, R87 ;  /* 0x0000005734cb7220 */ /* 0x000fe20000400000 */
[----:B------:R-:W-:Y:S01]  /*73d0*/  I2FP.F32.S32 R143, R86 ;  /* 0x00000056008f7245 */ /* 0x000fe20000201400 */
[C---:B------:R-:W-:Y:S01]  /*73e0*/  FMUL R96, R60.reuse, R89 ;  /* 0x000000593c607220 */ /* 0x040fe20000400000 */
[----:B------:R-:W-:Y:S01]  /*73f0*/  I2FP.F32.S32 R91, R91 ;  /* 0x0000005b005b7245 */ /* 0x000fe20000201400 */
[----:B-1----:R-:W-:Y:S01]  /*7400*/  IMMA.16832.S8.S8 R84, R68.ROW, R56.COL, RZ ;  /* 0x0000003844547237 */ /* 0x002fe20000405cff */
[C---:B------:R-:W-:Y:S01]  /*7410*/  FMUL R97, R60.reuse, R97 ;  /* 0x000000613c617220 */ /* 0x040fe20000400000 */
[C---:B------:R-:W-:Y:S01]  /*7420*/  FMUL R201, R60.reuse, R201 ;  /* 0x000000c93cc97220 */ /* 0x040fe20000400000 */
[----:B------:R-:W-:Y:S01]  /*7430*/  FMUL R60, R60, R105 ;  /* 0x000000693c3c7220 */ /* 0x000fe20000400000 */
[----:B------:R-:W-:-:S02]  /*7440*/  I2FP.F32.S32 R105, R98 ;  /* 0x0000006200697245 */ /* 0x000fc40000201400 */
[----:B------:R-:W-:Y:S01]  /*7450*/  I2FP.F32.S32 R99, R99 ;  /* 0x0000006300637245 */ /* 0x000fe20000201400 */
[C---:B------:R-:W-:Y:S01]  /*7460*/  FMUL R200, R52.reuse, R143 ;  /* 0x0000008f34c87220 */ /* 0x040fe20000400000 */
[----:B------:R-:W-:Y:S01]  /*7470*/  FMUL R81, R52, R91 ;  /* 0x0000005b34517220 */ /* 0x000fe20000400000 */
[----:B------:R-:W-:Y:S01]  /*7480*/  I2FP.F32.S32 R143, R106 ;  /* 0x0000006a008f7245 */ /* 0x000fe20000201400 */
[----:B------:R-:W-:Y:S01]  /*7490*/  IMMA.16832.S8.S8 R88, R76.ROW, R56.COL, RZ ;  /* 0x000000384c587237 */ /* 0x000fe20000405cff */
[----:B------:R-:W-:Y:S01]  /*74a0*/  I2FP.F32.S32 R107, R107 ;  /* 0x0000006b006b7245 */ /* 0x000fe20000201400 */
[----:B--2---:R-:W-:Y:S02]  /*74b0*/  HADD2.F32 R92, -RZ, R92.H0_H0 ;  /* 0x2000005cff5c7230 */ /* 0x004fe40000004100 */
[C---:B------:R-:W-:Y:S01]  /*74c0*/  FMUL R56, R64.reuse, R105 ;  /* 0x0000006940387220 */ /* 0x040fe20000400000 */
[C---:B------:R-:W-:Y:S01]  /*74d0*/  FMUL R99, R64.reuse, R99 ;  /* 0x0000006340637220 */ /* 0x040fe20000400000 */
[----:B0-----:R-:W-:Y:S01]  /*74e0*/  HADD2.F32 R57, -RZ, R100.H0_H0 ;  /* 0x20000064ff397230 */ /* 0x001fe20000004100 */
[----:B------:R-:W-:Y:S01]  /*74f0*/  MOV R140, R178 ;  /* 0x000000b2008c7202 */ /* 0x000fe20000000f00 */
[C---:B------:R-:W-:Y:S01]  /*7500*/  FMUL R52, R64.reuse, R143 ;  /* 0x0000008f40347220 */ /* 0x040fe20000400000 */
[----:B------:R-:W-:Y:S01]  /*7510*/  FMUL R143, R64, R107 ;  /* 0x0000006b408f7220 */ /* 0x000fe20000400000 */
[C---:B------:R-:W-:Y:S01]  /*7520*/  FFMA R157, R92.reuse, R96, R157 ;  /* 0x000000605c9d7223 */ /* 0x040fe2000000009d */
[C---:B------:R-:W-:Y:S01]  /*7530*/  FFMA R64, R92.reuse, R56, R155 ;  /* 0x000000385c407223 */ /* 0x040fe2000000009b */
[C---:B------:R-:W-:Y:S01]  /*7540*/  FFMA R150, R57.reuse, R198, R150 ;  /* 0x000000c639967223 */ /* 0x040fe20000000096 */
[C---:B------:R-:W-:Y:S01]  /*7550*/  FFMA R158, R57.reuse, R203, R158 ;  /* 0x000000cb399e7223 */ /* 0x040fe2000000009e */
[C---:B------:R-:W-:Y:S01]  /*7560*/  FFMA R156, R57.reuse, R97, R156 ;  /* 0x00000061399c7223 */ /* 0x040fe2000000009c */
[----:B------:R-:W-:Y:S01]  /*7570*/  FFMA R154, R57, R99, R154 ;  /* 0x00000063399a7223 */ /* 0x000fe2000000009a */
[----:B------:R-:W-:Y:S04]  /*7580*/  LDS R56, [R6+0x50] ;  /* 0x0000500006387984 */ /* 0x000fe80000000800 */
[----:B------:R-:W-:Y:S04]  /*7590*/  LDS R57, [R6+0x60] ;  /* 0x0000600006397984 */ /* 0x000fe80000000800 */
[----:B------:R0:W1:Y:S01]  /*75a0*/  LDSM.16.M88.4 R96, [R140] ;  /* 0x000000008c60783b */ /* 0x0000620000000200 */
[C---:B------:R-:W-:Y:S01]  /*75b0*/  FFMA R80, R92.reuse, R80, R161 ;  /* 0x000000505c507223 */ /* 0x040fe200000000a1 */
[----:B------:R-:W-:Y:S01]  /*75c0*/  FFMA R159, R92, R200, R159 ;  /* 0x000000c85c9f7223 */ /* 0x000fe2000000009f */
[----:B---3--:R-:W-:Y:S01]  /*75d0*/  IMMA.16832.S8.S8 R68, R68.ROW, R72.COL, RZ ;  /* 0x0000004844447237 */ /* 0x008fe20000405cff */
[----:B------:R-:W-:Y:S01]  /*75e0*/  I2FP.F32.S32 R100, R85 ;  /* 0x0000005500647245 */ /* 0x000fe20000201400 */
[----:B------:R-:W-:Y:S01]  /*75f0*/  LDS.128 R104, [R7+0x1b00] ;  /* 0x001b000007687984 */ /* 0x000fe20000000c00 */
[----:B------:R-:W-:-:S02]  /*7600*/  I2FP.F32.S32 R92, R86 ;  /* 0x00000056005c7245 */ /* 0x000fc40000201400 */
[----:B------:R-:W-:-:S03]  /*7610*/  I2FP.F32.S32 R198, R87 ;  /* 0x0000005700c67245 */ /* 0x000fc60000201400 */
[----:B------:R-:W-:Y:S01]  /*7620*/  IMMA.16832.S8.S8 R76, R76.ROW, R72.COL, RZ ;  /* 0x000000484c4c7237 */ /* 0x000fe20000405cff */
[----:B------:R-:W-:Y:S02]  /*7630*/  I2FP.F32.S32 R72, R84 ;  /* 0x0000005400487245 */ /* 0x000fe40000201400 */
[----:B------:R2:W3:Y:S01]  /*7640*/  LDSM.16.M88.4 R84, [R138] ;  /* 0x000000008a54783b */ /* 0x0004e20000000200 */
[----:B------:R-:W-:Y:S02]  /*7650*/  I2FP.F32.S32 R90, R90 ;  /* 0x0000005a005a7245 */ /* 0x000fe40000201400 */
[----:B------:R-:W-:Y:S01]  /*7660*/  I2FP.F32.S32 R200, R88 ;  /* 0x0000005800c87245 */ /* 0x000fe20000201400 */
[----:B------:R-:W-:Y:S01]  /*7670*/  HADD2.F32 R73, -RZ, R93.H0_H0 ;  /* 0x2000005dff497230 */ /* 0x000fe20000004100 */
[----:B------:R-:W-:Y:S01]  /*7680*/  I2FP.F32.S32 R202, R89 ;  /* 0x0000005900ca7245 */ /* 0x000fe20000201400 */
[----:B------:R-:W-:Y:S01]  /*7690*/  FMUL R88, R53, R92 ;  /* 0x0000005c35587220 */ /* 0x000fe20000400000 */
[----:B------:R-:W-:Y:S01]  /*76a0*/  FMUL R89, R65, R90 ;  /* 0x0000005a41597220 */ /* 0x000fe20000400000 */
[----:B0-----:R-:W-:Y:S01]  /*76b0*/  I2FP.F32.S32 R140, R91 ;  /* 0x0000005b008c7245 */ /* 0x001fe20000201400 */
[----:B------:R-:W-:Y:S01]  /*76c0*/  FMUL R72, R49, R72 ;  /* 0x0000004831487220 */ /* 0x000fe20000400000 */
[----:B------:R-:W-:Y:S01]  /*76d0*/  FMUL R200, R61, R200 ;  /* 0x000000c83dc87220 */ /* 0x000fe20000400000 */
[C---:B------:R-:W-:Y:S01]  /*76e0*/  FFMA R93, R73.reuse, R88, R159 ;  /* 0x00000058495d7223 */ /* 0x040fe2000000009f */
[----:B------:R-:W-:Y:S01]  /*76f0*/  FFMA R64, R73, R89, R64 ;  /* 0x0000005949407223 */ /* 0x000fe20000000040 */
[----:B------:R-:W-:-:S02]  /*7700*/  HADD2.F32 R91, -RZ, R101.H0_H0 ;  /* 0x20000065ff5b7230 */ /* 0x000fc40000004100 */
[C---:B------:R-:W-:Y:S01]  /*7710*/  FFMA R92, R73.reuse, R72, R80 ;  /* 0x00000048495c7223 */ /* 0x040fe20000000050 */
[----:B--2---:R-:W-:Y:S01]  /*7720*/  FFMA R138, R73, R200, R157 ;  /* 0x000000c8498a7223 */ /* 0x004fe2000000009d */
[----:B------:R-:W-:Y:S01]  /*7730*/  LDS R88, [R6+0x950] ;  /* 0x0009500006587984 */ /* 0x000fe20000000800 */
[----:B------:R-:W-:Y:S01]  /*7740*/  FMUL R101, R53, R198 ;  /* 0x000000c635657220 */ /* 0x000fe20000400000 */
[----:B------:R-:W-:Y:S01]  /*7750*/  FMUL R73, R49, R100 ;  /* 0x0000006431497220 */ /* 0x000fe20000400000 */
[----:B------:R-:W-:Y:S01]  /*7760*/  FMUL R155, R61, R202 ;  /* 0x000000ca3d9b7220 */ /* 0x000fe20000400000 */
[----:B------:R-:W0:Y:S01]  /*7770*/  LDS R89, [R6+0x960] ;  /* 0x0009600006597984 */ /* 0x000e220000000800 */
[----:B------:R-:W-:Y:S01]  /*7780*/  I2FP.F32.S32 R68, R68 ;  /* 0x0000004400447245 */ /* 0x000fe20000201400 */
        /* <DEDUP_REMOVED lines=10> */
[----:B------:R-:W-:Y:S01]  /*7830*/  I2FP.F32.S32 R76, R76 ;  /* 0x0000004c004c7245 */ /* 0x000fe20000201400 */
[----:B-1----:R-:W-:Y:S01]  /*7840*/  IMMA.16832.S8.S8 R68, R96.ROW, R56.COL, RZ ;  /* 0x0000003860447237 */ /* 0x002fe20000405cff */
[----:B------:R-:W-:Y:S01]  /*7850*/  FMUL R49, R49, R80 ;  /* 0x0000005031317220 */ /* 0x000fe20000400000 */
[----:B------:R-:W-:Y:S01]  /*7860*/  FMUL R80, R53, R100 ;  /* 0x0000006435507220 */ /* 0x000fe20000400000 */
[----:B------:R-:W-:Y:S01]  /*7870*/  I2FP.F32.S32 R100, R77 ;  /* 0x0000004d00647245 */ /* 0x000fe20000201400 */
[----:B------:R-:W-:Y:S01]  /*7880*/  FMUL R53, R61, R76 ;  /* 0x0000004c3d357220 */ /* 0x000fe20000400000 */
[----:B------:R-:W-:-:S02]  /*7890*/  I2FP.F32.S32 R150, R78 ;  /* 0x0000004e00967245 */ /* 0x000fc40000201400 */
[----:B------:R-:W-:Y:S02]  /*78a0*/  I2FP.F32.S32 R154, R79 ;  /* 0x0000004f009a7245 */ /* 0x000fe40000201400 */
[----:B---3--:R-:W-:Y:S01]  /*78b0*/  IMMA.16832.S8.S8 R76, R84.ROW, R56.COL, RZ ;  /* 0x00000038544c7237 */ /* 0x008fe20000405cff */
[----:B------:R-:W-:Y:S01]  /*78c0*/  LDS R56, [R6+0x1250] ;  /* 0x0012500006387984 */ /* 0x000fe20000000800 */
[----:B------:R-:W-:-:S03]  /*78d0*/  HADD2.F32 R104, -RZ, R104.H0_H0 ;  /* 0x20000068ff687230 */ /* 0x000fc60000004100 */
[----:B------:R-:W1:Y:S01]  /*78e0*/  LDS R57, [R6+0x1260] ;  /* 0x0012600006397984 */ /* 0x000e620000000800 */
[----:B------:R-:W-:Y:S01]  /*78f0*/  FMUL R155, R65, R150 ;  /* 0x00000096419b7220 */ /* 0x000fe20000400000 */
[----:B------:R-:W-:Y:S02]  /*7900*/  HADD2.F32 R105, -RZ, R105.H0_H0 ;  /* 0x20000069ff697230 */ /* 0x000fe40000004100 */
[----:B------:R-:W-:-:S04]  /*7910*/  FFMA R150, R104, R201, R160 ;  /* 0x000000c968967223 */ /* 0x000fc800000000a0 */
[C---:B------:R-:W-:Y:S01]  /*7920*/  FFMA R150, R105.reuse, R53, R150 ;  /* 0x0000003569967223 */ /* 0x040fe20000000096 */
[----:B------:R-:W-:Y:S01]  /*7930*/  I2FP.F32.S32 R53, R68 ;  /* 0x0000004400357245 */ /* 0x000fe20000201400 */
[C---:B------:R-:W-:Y:S01]  /*7940*/  FFMA R142, R104.reuse, R142, R153 ;  /* 0x0000008e688e7223 */ /* 0x040fe20000000099 */
[C---:B------:R-:W-:Y:S01]  /*7950*/  FFMA R152, R104.reuse, R199, R152 ;  /* 0x000000c768987223 */ /* 0x040fe20000000098 */
[----:B------:R-:W-:Y:S02]  /*7960*/  FFMA R52, R104, R52, R151 ;  /* 0x0000003468347223 */ /* 0x000fe40000000097 */
[----:B------:R-:W-:Y:S01]  /*7970*/  FMUL R53, R50, R53 ;  /* 0x0000003532357220 */ /* 0x000fe20000400000 */
[C---:B------:R-:W-:Y:S01]  /*7980*/  FFMA R151, R105.reuse, R90, R142 ;  /* 0x0000005a69977223 */ /* 0x040fe2000000008e */
[C---:B------:R-:W-:Y:S01]  /*7990*/  FFMA R104, R105.reuse, R91, R152 ;  /* 0x0000005b69687223 */ /* 0x040fe20000000098 */
[----:B------:R-:W-:Y:S01]  /*79a0*/  FFMA R142, R105, R155, R52 ;  /* 0x0000009b698e7223 */ /* 0x000fe20000000034 */
[----:B------:R-:W-:Y:S01]  /*79b0*/  FFMA R105, R149, R53, R194 ;  /* 0x0000003595697223 */ /* 0x000fe200000000c2 */
[----:B------:R-:W-:Y:S01]  /*79c0*/  FMUL R61, R61, R100 ;  /* 0x000000643d3d7220 */ /* 0x000fe20000400000 */
[----:B------:R-:W-:Y:S01]  /*79d0*/  LDS R52, [R6+0x1b50] ;  /* 0x001b500006347984 */ /* 0x000fe20000000800 */
[----:B------:R-:W-:Y:S01]  /*79e0*/  FMUL R100, R65, R154 ;  /* 0x0000009a41647220 */ /* 0x000fe20000400000 */
[----:B------:R-:W-:-:S02]  /*79f0*/  I2FP.F32.S32 R65, R69 ;  /* 0x0000004500417245 */ /* 0x000fc40000201400 */
[----:B------:R-:W2:Y:S01]  /*7a00*/  LDS R53, [R6+0x1b60] ;  /* 0x001b600006357984 */ /* 0x000ea20000000800 */
[----:B------:R-:W-:Y:S02]  /*7a10*/  I2FP.F32.S32 R91, R70 ;  /* 0x00000046005b7245 */ /* 0x000fe40000201400 */
[----:B------:R-:W-:Y:S02]  /*7a20*/  I2FP.F32.S32 R157, R71 ;  /* 0x00000047009d7245 */ /* 0x000fe40000201400 */
[----:B0-----:R-:W-:Y:S01]  /*7a30*/  IMMA.16832.S8.S8 R68, R96.ROW, R88.COL, RZ ;  /* 0x0000005860447237 */ /* 0x001fe20000405cff */
[----:B------:R-:W-:Y:S01]  /*7a40*/  FMUL R155, R54, R91 ;  /* 0x0000005b369b7220 */ /* 0x000fe20000400000 */
[----:B------:R-:W-:Y:S01]  /*7a50*/  I2FP.F32.S32 R77, R77 ;  /* 0x0000004d004d7245 */ /* 0x000fe20000201400 */
[----:B------:R-:W-:Y:S01]  /*7a60*/  HADD2.F32 R58, -RZ, R58.H0_H0 ;  /* 0x2000003aff3a7230 */ /* 0x000fe20000004100 */
[----:B------:R-:W-:-:S04]  /*7a70*/  I2FP.F32.S32 R153, R76 ;  /* 0x0000004c00997245 */ /* 0x000fc80000201400 */
[----:B------:R-:W-:Y:S01]  /*7a80*/  IMMA.16832.S8.S8 R88, R84.ROW, R88.COL, RZ ;  /* 0x0000005854587237 */ /* 0x000fe20000405cff */
[----:B------:R-:W-:Y:S01]  /*7a90*/  I2FP.F32.S32 R159, R78 ;  /* 0x0000004e009f7245 */ /* 0x000fe20000201400 */
[----:B------:R-:W-:Y:S01]  /*7aa0*/  FMUL R76, R54, R157 ;  /* 0x0000009d364c7220 */ /* 0x000fe20000400000 */
[----:B------:R-:W-:Y:S01]  /*7ab0*/  I2FP.F32.S32 R79, R79 ;  /* 0x0000004f004f7245 */ /* 0x000fe20000201400 */
[----:B------:R-:W-:Y:S01]  /*7ac0*/  FMUL R78, R62, R77 ;  /* 0x0000004d3e4e7220 */ /* 0x000fe20000400000 */
[----:B------:R-:W-:Y:S01]  /*7ad0*/  FMUL R65, R50, R65 ;  /* 0x0000004132417220 */ /* 0x000fe20000400000 */
[----:B------:R-:W-:Y:S02]  /*7ae0*/  FFMA R167, R58, R76, R167 ;  /* 0x0000004c3aa77223 */ /* 0x000fe400000000a7 */
[----:B------:R-:W-:Y:S01]  /*7af0*/  FMUL R152, R66, R79 ;  /* 0x0000004f42987220 */ /* 0x000fe20000400000 */
[C---:B------:R-:W-:Y:S02]  /*7b00*/  FFMA R165, R58.reuse, R78, R165 ;  /* 0x0000004e3aa57223 */ /* 0x040fe400000000a5 */
[----:B-1----:R-:W-:Y:S01]  /*7b10*/  IMMA.16832.S8.S8 R76, R96.ROW, R56.COL, RZ ;  /* 0x00000038604c7237 */ /* 0x002fe20000405cff */
[----:B------:R-:W-:Y:S01]  /*7b20*/  FFMA R169, R58, R65, R169 ;  /* 0x000000413aa97223 */ /* 0x000fe200000000a9 */
[----:B------:R-:W-:Y:S01]  /*7b30*/  FMUL R153, R62, R153 ;  /* 0x000000993e997220 */ /* 0x000fe20000400000 */
[----:B------:R-:W-:Y:S01]  /*7b40*/  I2FP.F32.S32 R65, R68 ;  /* 0x0000004400417245 */ /* 0x000fe20000201400 */
[----:B------:R-:W-:Y:S01]  /*7b50*/  FMUL R159, R66, R159 ;  /* 0x0000009f429f7220 */ /* 0x000fe20000400000 */
[----:B------:R-:W-:Y:S01]  /*7b60*/  I2FP.F32.S32 R157, R69 ;  /* 0x00000045009d7245 */ /* 0x000fe20000201400 */
[C---:B------:R-:W-:Y:S01]  /*7b70*/  FFMA R155, R149.reuse, R155, R168 ;  /* 0x0000009b959b7223 */ /* 0x040fe200000000a8 */
[----:B------:R-:W-:Y:S01]  /*7b80*/  I2FP.F32.S32 R69, R70 ;  /* 0x0000004600457245 */ /* 0x000fe20000201400 */
[----:B------:R-:W-:Y:S01]  /*7b90*/  FFMA R153, R149, R153, R166 ;  /* 0x0000009995997223 */ /* 0x000fe200000000a6 */
[----:B------:R-:W-:-:S02]  /*7ba0*/  HADD2.F32 R74, -RZ, R74.H0_H0 ;  /* 0x2000004aff4a7230 */ /* 0x000fc40000004100 */
[----:B------:R-:W-:Y:S01]  /*7bb0*/  FFMA R149, R149, R159, R164 ;  /* 0x0000009f95957223 */ /* 0x000fe200000000a4 */
[----:B------:R-:W-:Y:S01]  /*7bc0*/  FMUL R65, R50, R65 ;  /* 0x0000004132417220 */ /* 0x000fe20000400000 */
[----:B------:R-:W-:Y:S02]  /*7bd0*/  I2FP.F32.S32 R91, R91 ;  /* 0x0000005b005b7245 */ /* 0x000fe40000201400 */
[----:B------:R-:W-:Y:S01]  /*7be0*/  I2FP.F32.S32 R159, R71 ;  /* 0x00000047009f7245 */ /* 0x000fe20000201400 */
[----:B------:R-:W-:Y:S01]  /*7bf0*/  FMUL R69, R54, R69 ;  /* 0x0000004536457220 */ /* 0x000fe20000400000 */
[----:B------:R-:W-:Y:S01]  /*7c00*/  I2FP.F32.S32 R71, R88 ;  /* 0x0000005800477245 */ /* 0x000fe20000201400 */
[----:B------:R-:W-:Y:S01]  /*7c10*/  FFMA R197, R74, R65, R197 ;  /* 0x000000414ac57223 */ /* 0x000fe200000000c5 */
[----:B------:R-:W-:Y:S02]  /*7c20*/  HADD2.F32 R82, -RZ, R82.H0_H0 ;  /* 0x20000052ff527230 */ /* 0x000fe40000004100 */
[----:B------:R-:W-:Y:S01]  /*7c30*/  FMUL R65, R66, R91 ;  /* 0x0000005b42417220 */ /* 0x000fe20000400000 */
[----:B------:R-:W-:Y:S01]  /*7c40*/  FFMA R163, R58, R152, R163 ;  /* 0x000000983aa37223 */ /* 0x000fe200000000a3 */
[----:B------:R-:W-:Y:S01]  /*7c50*/  I2FP.F32.S32 R89, R89 ;  /* 0x0000005900597245 */ /* 0x000fe20000201400 */
[----:B------:R-:W-:Y:S01]  /*7c60*/  FMUL R58, R62, R71 ;  /* 0x000000473e3a7220 */ /* 0x000fe20000400000 */
[----:B------:R-:W-:Y:S01]  /*7c70*/  FFMA R196, R74, R69, R196 ;  /* 0x000000454ac47223 */ /* 0x000fe200000000c4 */
[----:B------:R-:W-:Y:S01]  /*7c80*/  FFMA R162, R82, R65, R162 ;  /* 0x0000004152a27223 */ /* 0x000fe200000000a2 */
[----:B------:R-:W-:Y:S01]  /*7c90*/  IMMA.16832.S8.S8 R68, R84.ROW, R56.COL, RZ ;  /* 0x0000003854447237 */ /* 0x000fe20000405cff */
[----:B------:R-:W-:Y:S01]  /*7ca0*/  FMUL R56, R54, R159 ;  /* 0x0000009f36387220 */ /* 0x000fe20000400000 */
[----:B------:R-:W-:Y:S01]  /*7cb0*/  I2FP.F32.S32 R65, R76 ;  /* 0x0000004c00417245 */ /* 0x000fe20000201400 */
[----:B------:R-:W-:Y:S01]  /*7cc0*/  FMUL R89, R62, R89 ;  /* 0x000000593e597220 */ /* 0x000fe20000400000 */
[----:B------:R-:W-:Y:S01]  /*7cd0*/  I2FP.F32.S32 R159, R78 ;  /* 0x0000004e009f7245 */ /* 0x000fe20000201400 */
[----:B------:R-:W-:Y:S01]  /*7ce0*/  FMUL R157, R50, R157 ;  /* 0x0000009d329d7220 */ /* 0x000fe20000400000 */
[----:B------:R-:W-:-:S02]  /*7cf0*/  MOV R136, R176 ;  /* 0x000000b000887202 */ /* 0x000fc40000000f00 */
[----:B--2---:R-:W-:Y:S01]  /*7d00*/  IMMA.16832.S8.S8 R96, R96.ROW, R52.COL, RZ ;  /* 0x0000003460607237 */ /* 0x004fe20000405cff */
[----:B------:R-:W-:Y:S01]  /*7d10*/  FMUL R65, R50, R65 ;  /* 0x0000004132417220 */ /* 0x000fe20000400000 */
[----:B------:R-:W-:Y:S01]  /*7d20*/  I2FP.F32.S32 R161, R90 ;  /* 0x0000005a00a17245 */ /* 0x000fe20000201400 */
[C---:B------:R-:W-:Y:S01]  /*7d30*/  FFMA R171, R82.reuse, R56, R171 ;  /* 0x0000003852ab7223 */ /* 0x040fe200000000ab */
[----:B------:R-:W-:-:S04]  /*7d40*/  FFMA R170, R82, R89, R170 ;  /* 0x0000005952aa7223 */ /* 0x000fc800000000aa */
[----:B------:R-:W-:Y:S01]  /*7d50*/  IMMA.16832.S8.S8 R84, R84.ROW, R52.COL, RZ ;  /* 0x0000003454547237 */ /* 0x000fe20000405cff */
[----:B------:R-:W-:Y:S02]  /*7d60*/  HADD2.F32 R53, -RZ, R94.H0_H0 ;  /* 0x2000005eff357230 */ /* 0x000fe40000004100 */
[----:B------:R-:W-:Y:S01]  /*7d70*/  FMUL R94, R54, R159 ;  /* 0x0000009f365e7220 */ /* 0x000fe20000400000 */
[----:B------:R-:W-:Y:S01]  /*7d80*/  FFMA R195, R82, R157, R195 ;  /* 0x0000009d52c37223 */ /* 0x000fe200000000c3 */
[----:B------:R-:W-:Y:S01]  /*7d90*/  LDS R56, [R6+0x70] ;  /* 0x0000700006387984 */ /* 0x000fe20000000800 */
[C---:B------:R-:W-:Y:S01]  /*7da0*/  FFMA R82, R53.reuse, R65, R92 ;  /* 0x0000004135527223 */ /* 0x040fe2000000005c */
[----:B------:R-:W-:Y:S02]  /*7db0*/  FFMA R94, R53, R94, R93 ;  /* 0x0000005e355e7223 */ /* 0x000fe4000000005d */
[----:B------:R-:W-:Y:S01]  /*7dc0*/  LDS R57, [R6+0x80] ;  /* 0x0000800006397984 */ /* 0x000fe20000000800 */
[----:B------:R-:W-:-:S03]  /*7dd0*/  FMUL R161, R66, R161 ;  /* 0x000000a142a17220 */ /* 0x000fc60000400000 */
[----:B------:R-:W0:Y:S04]  /*7de0*/  LDSM.16.M88.4 R88, [R136] ;  /* 0x000000008858783b */ /* 0x000e280000000200 */
[----:B------:R-:W-:Y:S04]  /*7df0*/  LDS R92, [R6+0x970] ;  /* 0x00097000065c7984 */ /* 0x000fe80000000800 */
[----:B------:R-:W1:Y:S01]  /*7e00*/  LDS R93, [R6+0x980] ;  /* 0x00098000065d7984 */ /* 0x000e620000000800 */
[----:B------:R-:W-:Y:S01]  /*7e10*/  FFMA R192, R74, R161, R192 ;  /* 0x000000a14ac07223 */ /* 0x000fe200000000c0 */
[----:B------:R-:W-:-:S02]  /*7e20*/  I2FP.F32.S32 R157, R77 ;  /* 0x0000004d009d7245 */ /* 0x000fc40000201400 */
[----:B------:R-:W-:Y:S02]  /*7e30*/  I2FP.F32.S32 R161, R79 ;  /* 0x0000004f00a17245 */ /* 0x000fe40000201400 */
[----:B------:R2:W3:Y:S01]  /*7e40*/  LDSM.16.M88.4 R76, [R134] ;  /* 0x00000000864c783b */ /* 0x0004e20000000200 */
[----:B------:R-:W-:Y:S01]  /*7e50*/  I2FP.F32.S32 R199, R68 ;  /* 0x0000004400c77245 */ /* 0x000fe20000201400 */
[----:B------:R-:W-:Y:S01]  /*7e60*/  HADD2.F32 R52, -RZ, R102.H0_H0 ;  /* 0x20000066ff347230 */ /* 0x000fe20000004100 */
[----:B------:R-:W-:Y:S02]  /*7e70*/  I2FP.F32.S32 R201, R70 ;  /* 0x0000004600c97245 */ /* 0x000fe40000201400 */
[----:B------:R-:W-:Y:S01]  /*7e80*/  I2FP.F32.S32 R71, R71 ;  /* 0x0000004700477245 */ /* 0x000fe20000201400 */
[----:B------:R-:W-:Y:S01]  /*7e90*/  FMUL R102, R50, R157 ;  /* 0x0000009d32667220 */ /* 0x000fe20000400000 */
[----:B------:R-:W-:Y:S01]  /*7ea0*/  I2FP.F32.S32 R65, R98 ;  /* 0x0000006200417245 */ /* 0x000fe20000201400 */
[----:B------:R-:W-:Y:S01]  /*7eb0*/  FMUL R199, R62, R199 ;  /* 0x000000c73ec77220 */ /* 0x000fe20000400000 */
[----:B------:R-:W-:Y:S01]  /*7ec0*/  I2FP.F32.S32 R69, R69 ;  /* 0x0000004500457245 */ /* 0x000fe20000201400 */
[C---:B------:R-:W-:Y:S01]  /*7ed0*/  FMUL R198, R66.reuse, R201 ;  /* 0x000000c942c67220 */ /* 0x040fe20000400000 */
[----:B------:R-:W-:Y:S01]  /*7ee0*/  FMUL R71, R66, R71 ;  /* 0x0000004742477220 */ /* 0x000fe20000400000 */
[----:B------:R-:W-:Y:S01]  /*7ef0*/  FFMA R102, R52, R102, R73 ;  /* 0x0000006634667223 */ /* 0x000fe20000000049 */
[----:B------:R-:W-:-:S02]  /*7f00*/  HADD2.F32 R106, -RZ, R106.H0_H0 ;  /* 0x2000006aff6a7230 */ /* 0x000fc40000004100 */
[C---:B------:R-:W-:Y:S01]  /*7f10*/  FMUL R161, R54.reuse, R161 ;  /* 0x000000a136a17220 */ /* 0x040fe20000400000 */
[----:B------:R-:W-:Y:S01]  /*7f20*/  FMUL R73, R54, R65 ;  /* 0x0000004136497220 */ /* 0x000fe20000400000 */
[----:B------:R-:W-:Y:S01]  /*7f30*/  FFMA R193, R74, R58, R193 ;  /* 0x0000003a4ac17223 */ /* 0x000fe200000000c1 */
[C---:B------:R-:W-:Y:S01]  /*7f40*/  FFMA R138, R53.reuse, R199, R138 ;  /* 0x000000c7358a7223 */ /* 0x040fe2000000008a */
[----:B------:R-:W-:Y:S01]  /*7f50*/  FMUL R58, R62, R69 ;  /* 0x000000453e3a7220 */ /* 0x000fe20000400000 */
[----:B------:R-:W-:Y:S01]  /*7f60*/  FFMA R198, R53, R198, R64 ;  /* 0x000000c635c67223 */ /* 0x000fe20000000040 */
[C---:B------:R-:W-:Y:S01]  /*7f70*/  FFMA R140, R52.reuse, R71, R140 ;  /* 0x00000047348c7223 */ /* 0x040fe2000000008c */
[----:B------:R-:W-:Y:S01]  /*7f80*/  I2FP.F32.S32 R53, R96 ;  /* 0x0000006000357245 */ /* 0x000fe20000201400 */
[----:B--2---:R-:W-:Y:S01]  /*7f90*/  FFMA R134, R52, R161, R72 ;  /* 0x000000a134867223 */ /* 0x004fe20000000048 */
[----:B------:R-:W-:Y:S01]  /*7fa0*/  I2FP.F32.S32 R97, R97 ;  /* 0x0000006100617245 */ /* 0x000fe20000201400 */
[----:B------:R-:W-:-:S02]  /*7fb0*/  HADD2.F32 R200, -RZ, R75.H0_H0 ;  /* 0x2000004bffc87230 */ /* 0x000fc40000004100 */
[----:B------:R-:W-:Y:S01]  /*7fc0*/  FFMA R104, R106, R73, R104 ;  /* 0x000000496a687223 */ /* 0x000fe20000000068 */
[C---:B0-----:R-:W-:Y:S01]  /*7fd0*/  IMMA.16832.S8.S8 R68, R88.reuse.ROW, R56.COL, RZ ;  /* 0x0000003858447237 */ /* 0x041fe20000405cff */
[----:B------:R-:W-:Y:S01]  /*7fe0*/  I2FP.F32.S32 R65, R84 ;  /* 0x0000005400417245 */ /* 0x000fe20000201400 */
[C---:B------:R-:W-:Y:S01]  /*7ff0*/  FMUL R53, R50.reuse, R53 ;  /* 0x0000003532357220 */ /* 0x040fe20000400000 */
[----:B------:R-:W-:Y:S01]  /*8000*/  FMUL R50, R50, R97 ;  /* 0x0000006132327220 */ /* 0x000fe20000400000 */
[----:B------:R-:W-:Y:S01]  /*8010*/  FFMA R101, R52, R58, R101 ;  /* 0x0000003a34657223 */ /* 0x000fe20000000065 */
[----:B------:R-:W-:Y:S01]  /*8020*/  HADD2.F32 R202, -RZ, R59.H0_H0 ;  /* 0x2000003bffca7230 */ /* 0x000fe20000004100 */
[----:B------:R-:W-:Y:S02]  /*8030*/  LDS R64, [R6+0x1270] ;  /* 0x0012700006407984 */ /* 0x000fe40000000800 */
[----:B-1----:R-:W-:Y:S01]  /*8040*/  IMMA.16832.S8.S8 R72, R88.ROW, R92.COL, RZ ;  /* 0x0000005c58487237 */ /* 0x002fe20000405cff */
[----:B------:R-:W-:Y:S01]  /*8050*/  I2FP.F32.S32 R97, R85 ;  /* 0x0000005500617245 */ /* 0x000fe20000201400 */
[----:B------:R-:W-:Y:S01]  /*8060*/  FMUL R85, R62, R65 ;  /* 0x000000413e557220 */ /* 0x000fe20000400000 */
[----:B------:R-:W-:Y:S01]  /*8070*/  I2FP.F32.S32 R99, R99 ;  /* 0x0000006300637245 */ /* 0x000fe20000201400 */
[----:B------:R-:W0:Y:S04]  /*8080*/  LDS R65, [R6+0x1280] ;  /* 0x0012800006417984 */ /* 0x000e280000000800 */
[----:B---3--:R-:W-:Y:S01]  /*8090*/  IMMA.16832.S8.S8 R56, R76.ROW, R56.COL, RZ ;  /* 0x000000384c387237 */ /* 0x008fe20000405cff */
[----:B------:R-:W-:-:S02]  /*80a0*/  HADD2.F32 R154, -RZ, R83.H0_H0 ;  /* 0x20000053ff9a7230 */ /* 0x000fc40000004100 */
[----:B------:R-:W-:Y:S01]  /*80b0*/  FMUL R54, R54, R99 ;  /* 0x0000006336367220 */ /* 0x000fe20000400000 */
[----:B------:R-:W-:Y:S01]  /*80c0*/  FFMA R83, R106, R53, R151 ;  /* 0x000000356a537223 */ /* 0x000fe20000000097 */
[----:B------:R-:W-:Y:S01]  /*80d0*/  I2FP.F32.S32 R99, R86 ;  /* 0x0000005600637245 */ /* 0x000fe20000201400 */
[----:B------:R-:W-:Y:S01]  /*80e0*/  LDS R52, [R6+0x1b70] ;  /* 0x001b700006347984 */ /* 0x000fe20000000800 */
[----:B------:R-:W-:-:S03]  /*80f0*/  I2FP.F32.S32 R68, R68 ;  /* 0x0000004400447245 */ /* 0x000fc60000201400 */
[----:B------:R-:W1:Y:S01]  /*8100*/  LDS R53, [R6+0x1b80] ;  /* 0x001b800006357984 */ /* 0x000e620000000800 */
[----:B------:R-:W-:Y:S02]  /*8110*/  I2FP.F32.S32 R86, R69 ;  /* 0x0000004500567245 */ /* 0x000fe40000201400 */
[----:B------:R-:W-:Y:S01]  /*8120*/  I2FP.F32.S32 R72, R72 ;  /* 0x0000004800487245 */ /* 0x000fe20000201400 */
[----:B------:R-:W-:Y:S01]  /*8130*/  FMUL R99, R66, R99 ;  /* 0x0000006342637220 */ /* 0x000fe20000400000 */
[----:B------:R-:W-:Y:S01]  /*8140*/  I2FP.F32.S32 R96, R71 ;  /* 0x0000004700607245 */ /* 0x000fe20000201400 */
[C---:B------:R-:W-:Y:S01]  /*8150*/  FMUL R68, R51.reuse, R68 ;  /* 0x0000004433447220 */ /* 0x040fe20000400000 */
[C---:B------:R-:W-:Y:S01]  /*8160*/  FMUL R86, R51.reuse, R86 ;  /* 0x0000005633567220 */ /* 0x040fe20000400000 */
[----:B------:R-:W-:Y:S01]  /*8170*/  I2FP.F32.S32 R74, R74 ;  /* 0x0000004a004a7245 */ /* 0x000fe20000201400 */
[----:B------:R-:W-:Y:S01]  /*8180*/  FMUL R72, R51, R72 ;  /* 0x0000004833487220 */ /* 0x000fe20000400000 */
[C---:B------:R-:W-:Y:S01]  /*8190*/  FFMA R84, R106.reuse, R85, R150 ;  /* 0x000000556a547223 */ /* 0x040fe20000000096 */
[----:B------:R-:W-:Y:S01]  /*81a0*/  FFMA R142, R106, R99, R142 ;  /* 0x000000636a8e7223 */ /* 0x000fe2000000008e */
[----:B------:R-:W-:Y:S01]  /*81b0*/  I2FP.F32.S32 R98, R56 ;  /* 0x0000003800627245 */ /* 0x000fe20000201400 */
[----:B------:R-:W-:Y:S01]  /*81c0*/  FFMA R206, R148, R68, R105 ;  /* 0x0000004494ce7223 */ /* 0x000fe20000000069 */
[----:B------:R-:W-:Y:S01]  /*81d0*/  I2FP.F32.S32 R106, R57 ;  /* 0x00000039006a7245 */ /* 0x000fe20000201400 */
[----:B------:R-:W-:Y:S01]  /*81e0*/  FMUL R68, R55, R96 ;  /* 0x0000006037447220 */ /* 0x000fe20000400000 */
[----:B------:R-:W-:-:S02]  /*81f0*/  I2FP.F32.S32 R136, R58 ;  /* 0x0000003a00887245 */ /* 0x000fc40000201400 */
[----:B------:R-:W-:Y:S01]  /*8200*/  I2FP.F32.S32 R152, R59 ;  /* 0x0000003b00987245 */ /* 0x000fe20000201400 */
[----:B------:R-:W-:Y:S01]  /*8210*/  FFMA R96, R202, R86, R169 ;  /* 0x00000056ca607223 */ /* 0x000fe200000000a9 */
[----:B------:R-:W-:Y:S01]  /*8220*/  IMMA.16832.S8.S8 R56, R76.ROW, R92.COL, RZ ;  /* 0x0000005c4c387237 */ /* 0x000fe20000405cff */
[----:B------:R-:W-:Y:S01]  /*8230*/  I2FP.F32.S32 R86, R73 ;  /* 0x0000004900567245 */ /* 0x000fe20000201400 */
[----:B------:R-:W-:Y:S01]  /*8240*/  FFMA R204, R200, R72, R197 ;  /* 0x00000048c8cc7223 */ /* 0x000fe200000000c5 */
[----:B------:R-:W-:Y:S01]  /*8250*/  I2FP.F32.S32 R92, R75 ;  /* 0x0000004b005c7245 */ /* 0x000fe20000201400 */
[----:B------:R-:W-:Y:S02]  /*8260*/  FMUL R209, R55, R74 ;  /* 0x0000004a37d17220 */ /* 0x000fe40000400000 */
[----:B------:R-:W2:Y:S01]  /*8270*/  LDS.128 R72, [R7+0x1b90] ;  /* 0x001b900007487984 */ /* 0x000ea20000000c00 */
[----:B------:R-:W-:Y:S01]  /*8280*/  I2FP.F32.S32 R70, R70 ;  /* 0x0000004600467245 */ /* 0x000fe20000201400 */
[----:B------:R-:W-:Y:S01]  /*8290*/  FMUL R98, R63, R98 ;  /* 0x000000623f627220 */ /* 0x000fe20000400000 */
[----:B------:R-:W-:Y:S01]  /*82a0*/  FMUL R136, R67, R136 ;  /* 0x0000008843887220 */ /* 0x000fe20000400000 */
[----:B------:R-:W-:-:S02]  /*82b0*/  FMUL R106, R63, R106 ;  /* 0x0000006a3f6a7220 */ /* 0x000fc40000400000 */
[----:B------:R-:W-:Y:S01]  /*82c0*/  FMUL R70, R55, R70 ;  /* 0x0000004637467220 */ /* 0x000fe20000400000 */
[C---:B------:R-:W-:Y:S01]  /*82d0*/  FFMA R150, R148.reuse, R98, R153 ;  /* 0x0000006294967223 */ /* 0x040fe20000000099 */
[----:B------:R-:W-:Y:S01]  /*82e0*/  FFMA R201, R148, R136, R149 ;  /* 0x0000008894c97223 */ /* 0x000fe20000000095 */
[----:B------:R-:W-:Y:S01]  /*82f0*/  FFMA R151, R202, R106, R165 ;  /* 0x0000006aca977223 */ /* 0x000fe200000000a5 */
[----:B------:R-:W-:Y:S01]  /*8300*/  FFMA R208, R148, R70, R155 ;  /* 0x0000004694d07223 */ /* 0x000fe2000000009b */
[----:B------:R-:W-:Y:S02]  /*8310*/  FMUL R62, R62, R97 ;  /* 0x000000613e3e7220 */ /* 0x000fe40000400000 */
[----:B------:R-:W-:Y:S02]  /*8320*/  I2FP.F32.S32 R98, R56 ;  /* 0x0000003800627245 */ /* 0x000fe40000201400 */
[----:B------:R-:W-:Y:S02]  /*8330*/  I2FP.F32.S32 R106, R57 ;  /* 0x00000039006a7245 */ /* 0x000fe40000201400 */
[----:B------:R-:W-:-:S02]  /*8340*/  I2FP.F32.S32 R136, R58 ;  /* 0x0000003a00887245 */ /* 0x000fc40000201400 */
[----:B------:R-:W-:Y:S01]  /*8350*/  I2FP.F32.S32 R148, R59 ;  /* 0x0000003b00947245 */ /* 0x000fe20000201400 */
[----:B------:R-:W-:Y:S01]  /*8360*/  FFMA R97, R202, R68, R167 ;  /* 0x00000044ca617223 */ /* 0x000fe200000000a7 */
[-C--:B0-----:R-:W-:Y:S08]  /*8370*/  IMMA.16832.S8.S8 R56, R76.ROW, R64.reuse.COL, RZ ;  /* 0x000000404c387237 */ /* 0x081ff00000405cff */
[C---:B------:R-:W-:Y:S08]  /*8380*/  IMMA.16832.S8.S8 R68, R88.reuse.ROW, R64.COL, RZ ;  /* 0x0000004058447237 */ /* 0x040ff00000405cff */
[-C--:B-1----:R-:W-:Y:S08]  /*8390*/  IMMA.16832.S8.S8 R88, R88.ROW, R52.reuse.COL, RZ ;  /* 0x0000003458587237 */ /* 0x082ff00000405cff */
[----:B------:R-:W-:Y:S01]  /*83a0*/  IMMA.16832.S8.S8 R76, R76.ROW, R52.COL, RZ ;  /* 0x000000344c4c7237 */ /* 0x000fe20000405cff */
[----:B------:R-:W-:Y:S01]  /*83b0*/  I2FP.F32.S32 R52, R57 ;  /* 0x0000003900347245 */ /* 0x000fe20000201400 */
[----:B------:R-:W-:Y:S01]  /*83c0*/  FMUL R98, R63, R98 ;  /* 0x000000623f627220 */ /* 0x000fe20000400000 */
[----:B------:R-:W-:-:S02]  /*83d0*/  I2FP.F32.S32 R64, R69 ;  /* 0x0000004500407245 */ /* 0x000fc40000201400 */
[----:B------:R-:W-:Y:S01]  /*83e0*/  IADD3 R130, PT, PT, R130, 0x8, RZ ;  /* 0x0000000882827810 */ /* 0x000fe20007ffe0ff */
[----:B------:R-:W-:Y:S02]  /*83f0*/  HADD2.F32 R103, -RZ, R103.H0_H0 ;  /* 0x20000067ff677230 */ /* 0x000fe40000004100 */
[----:B------:R-:W-:Y:S01]  /*8400*/  FMUL R86, R51, R86 ;  /* 0x0000005633567220 */ /* 0x000fe20000400000 */
[----:B--2---:R-:W-:Y:S02]  /*8410*/  HADD2.F32 R72, -RZ, R72.H0_H0 ;  /* 0x20000048ff487230 */ /* 0x004fe40000004100 */
[----:B------:R-:W-:Y:S01]  /*8420*/  FMUL R52, R63, R52 ;  /* 0x000000343f347220 */ /* 0x000fe20000400000 */
[----:B------:R-:W-:Y:S01]  /*8430*/  FMUL R92, R55, R92 ;  /* 0x0000005c375c7220 */ /* 0x000fe20000400000 */
[----:B------:R-:W-:Y:S01]  /*8440*/  I2FP.F32.S32 R56, R56 ;  /* 0x0000003800387245 */ /* 0x000fe20000201400 */
[----:B------:R-:W-:Y:S01]  /*8450*/  FFMA R210, R200, R98, R193 ;  /* 0x00000062c8d27223 */ /* 0x000fe200000000c1 */
[----:B------:R-:W-:Y:S01]  /*8460*/  I2FP.F32.S32 R58, R58 ;  /* 0x0000003a003a7245 */ /* 0x000fe20000201400 */
[----:B------:R-:W-:Y:S01]  /*8470*/  FMUL R64, R51, R64 ;  /* 0x0000004033407220 */ /* 0x000fe20000400000 */
[----:B------:R-:W-:Y:S01]  /*8480*/  ISETP.GE.AND P0, PT, R130, R139, PT ;  /* 0x0000008b8200720c */ /* 0x000fe20003f06270 */
[----:B------:R-:W-:Y:S01]  /*8490*/  FFMA R98, R154, R86, R195 ;  /* 0x000000569a627223 */ /* 0x000fe200000000c3 */
[----:B------:R-:W-:Y:S01]  /*84a0*/  I2FP.F32.S32 R87, R87 ;  /* 0x0000005700577245 */ /* 0x000fe20000201400 */
[----:B------:R-:W-:Y:S01]  /*84b0*/  HADD2.F32 R73, -RZ, R73.H0_H0 ;  /* 0x20000049ff497230 */ /* 0x000fe20000004100 */
[----:B------:R-:W-:Y:S01]  /*84c0*/  I2FP.F32.S32 R70, R70 ;  /* 0x0000004600467245 */ /* 0x000fe20000201400 */
[----:B------:R-:W-:Y:S01]  /*84d0*/  FFMA R193, R103, R52, R101 ;  /* 0x0000003467c17223 */ /* 0x000fe20000000065 */
[----:B------:R-:W-:Y:S01]  /*84e0*/  I2FP.F32.S32 R86, R71 ;  /* 0x0000004700567245 */ /* 0x000fe20000201400 */
[C---:B------:R-:W-:Y:S01]  /*84f0*/  FFMA R48, R72.reuse, R48, R147 ;  /* 0x0000003048307223 */ /* 0x040fe20000000093 */
[----:B------:R-:W-:Y:S01]  /*8500*/  I2FP.F32.S32 R90, R90 ;  /* 0x0000005a005a7245 */ /* 0x000fe20000201400 */
[C---:B------:R-:W-:Y:S01]  /*8510*/  FFMA R81, R72.reuse, R81, R146 ;  /* 0x0000005148517223 */ /* 0x040fe20000000092 */
[C---:B------:R-:W-:Y:S01]  /*8520*/  FFMA R60, R72.reuse, R60, R145 ;  /* 0x0000003c483c7223 */ /* 0x040fe20000000091 */
[----:B------:R-:W-:Y:S01]  /*8530*/  FFMA R143, R72, R143, R144 ;  /* 0x0000008f488f7223 */ /* 0x000fe20000000090 */
[----:B------:R-:W-:-:S02]  /*8540*/  HADD2.F32 R95, -RZ, R95.H0_H0 ;  /* 0x2000005fff5f7230 */ /* 0x000fc40000004100 */
[----:B------:R-:W-:Y:S01]  /*8550*/  FFMA R99, R154, R92, R171 ;  /* 0x0000005c9a637223 */ /* 0x000fe200000000ab */
[----:B------:R-:W-:Y:S01]  /*8560*/  I2FP.F32.S32 R52, R91 ;  /* 0x0000005b00347245 */ /* 0x000fe20000201400 */
[----:B------:R-:W-:Y:S01]  /*8570*/  FMUL R152, R67, R152 ;  /* 0x0000009843987220 */ /* 0x000fe20000400000 */
[----:B------:R-:W-:Y:S01]  /*8580*/  I2FP.F32.S32 R92, R59 ;  /* 0x0000003b005c7245 */ /* 0x000fe20000201400 */
[----:B------:R-:W-:Y:S01]  /*8590*/  FMUL R197, R63, R56 ;  /* 0x000000383fc57220 */ /* 0x000fe20000400000 */
[----:B------:R-:W-:Y:S01]  /*85a0*/  FMUL R53, R67, R58 ;  /* 0x0000003a43357220 */ /* 0x000fe20000400000 */
        /* <DEDUP_REMOVED lines=15> */
[C---:B------:R-:W-:Y:S01]  /*86a0*/  FMUL R86, R55.reuse, R86 ;  /* 0x0000005637567220 */ /* 0x040fe20000400000 */
[----:B------:R-:W-:Y:S01]  /*86b0*/  FMUL R167, R55, R90 ;  /* 0x0000005a37a77220 */ /* 0x000fe20000400000 */
[----:B------:R-:W-:Y:S01]  /*86c0*/  FFMA R202, R202, R152, R163 ;  /* 0x00000098caca7223 */ /* 0x000fe200000000a3 */
[----:B------:R-:W-:Y:S01]  /*86d0*/  FFMA R198, R95, R53, R198 ;  /* 0x000000355fc67223 */ /* 0x000fe200000000c6 */
[----:B------:R-:W-:Y:S01]  /*86e0*/  FMUL R55, R55, R52 ;  /* 0x0000003437377220 */ /* 0x000fe20000400000 */
[C---:B------:R-:W-:Y:S01]  /*86f0*/  FMUL R65, R67.reuse, R136 ;  /* 0x0000008843417220 */ /* 0x040fe20000400000 */
[C---:B------:R-:W-:Y:S01]  /*8700*/  FMUL R203, R67.reuse, R148 ;  /* 0x0000009443cb7220 */ /* 0x040fe20000400000 */
[C---:B------:R-:W-:Y:S01]  /*8710*/  FMUL R53, R67.reuse, R92 ;  /* 0x0000005c43357220 */ /* 0x040fe20000400000 */
[----:B------:R-:W-:Y:S01]  /*8720*/  FMUL R163, R67, R78 ;  /* 0x0000004e43a37220 */ /* 0x000fe20000400000 */
[----:B------:R-:W-:-:S02]  /*8730*/  HADD2.F32 R107, -RZ, R107.H0_H0 ;  /* 0x2000006bff6b7230 */ /* 0x000fc40000004100 */
[----:B------:R-:W-:Y:S01]  /*8740*/  FMUL R205, R63, R106 ;  /* 0x0000006a3fcd7220 */ /* 0x000fe20000400000 */
[----:B------:R-:W-:Y:S02]  /*8750*/  HADD2.F32 R52, -RZ, R75.H0_H0 ;  /* 0x2000004bff347230 */ /* 0x000fe40000004100 */
[C---:B------:R-:W-:Y:S01]  /*8760*/  FMUL R68, R51.reuse, R68 ;  /* 0x0000004433447220 */ /* 0x040fe20000400000 */
[C---:B------:R-:W-:Y:S01]  /*8770*/  FMUL R88, R51.reuse, R88 ;  /* 0x0000005833587220 */ /* 0x040fe20000400000 */
        /* <DEDUP_REMOVED lines=28> */
.L_x_785:
        /* <DEDUP_REMOVED lines=11> */
.L_x_788:
[----:B------:R-:W-:Y:S05]  /*89f0*/  BSYNC.RECONVERGENT B0 ;  /* 0x0000000000007941 */ /* 0x000fea0003800200 */
.L_x_787:
        /* <DEDUP_REMOVED lines=10> */
.L_x_790:
[----:B------:R-:W-:Y:S05]  /*8aa0*/  BSYNC.RECONVERGENT B0 ;  /* 0x0000000000007941 */ /* 0x000fea0003800200 */
.L_x_789:
        /* <DEDUP_REMOVED lines=11> */
.L_x_792:
[----:B------:R-:W-:Y:S05]  /*8b60*/  BSYNC.RECONVERGENT B0 ;  /* 0x0000000000007941 */ /* 0x000fea0003800200 */
.L_x_791:
        /* <DEDUP_REMOVED lines=11> */
.L_x_794:
[----:B------:R-:W-:Y:S05]  /*8c20*/  BSYNC.RECONVERGENT B0 ;  /* 0x0000000000007941 */ /* 0x000fea0003800200 */
.L_x_793:
[----:B------:R-:W-:Y:S01]  /*8c30*/  BSSY.RECONVERGENT B0, `(.L_x_795) ;  /* 0x000000c000007945 */ /* 0x000fe20003800200 */
[-C--:B------:R-:W-:Y:S02]  /*8c40*/  ISETP.GT.AND P1, PT, R129, R42.reuse, PT ;  /* 0x0000002a8100720c */ /* 0x080fe40003f24270 */
[----:B------:R-:W-:Y:S01]  /*8c50*/  ISETP.GT.AND P0, PT, R127, R42, PT ;  /* 0x0000002a7f00720c */ /* 0x000fe20003f04270 */
        /* <DEDUP_REMOVED lines=9> */
.L_x_796:
[----:B------:R-:W-:Y:S05]  /*8cf0*/  BSYNC.RECONVERGENT B0 ;  /* 0x0000000000007941 */ /* 0x000fea0003800200 */
.L_x_795:
        /* <DEDUP_REMOVED lines=10> */
.L_x_798:
[----:B------:R-:W-:Y:S05]  /*8da0*/  BSYNC.RECONVERGENT B0 ;  /* 0x0000000000007941 */ /* 0x000fea0003800200 */
.L_x_797:
        /* <DEDUP_REMOVED lines=11> */
.L_x_800:
[----:B------:R-:W-:Y:S05]  /*8e60*/  BSYNC.RECONVERGENT B0 ;  /* 0x0000000000007941 */ /* 0x000fea0003800200 */
.L_x_799:
        /* <DEDUP_REMOVED lines=11> */
.L_x_802:
[----:B------:R-:W-:Y:S05]  /*8f20*/  BSYNC.RECONVERGENT B0 ;  /* 0x0000000000007941 */ /* 0x000fea0003800200 */
.L_x_801:
        /* <DEDUP_REMOVED lines=10> */
.L_x_804:
[----:B------:R-:W-:Y:S05]  /*8fd0*/  BSYNC.RECONVERGENT B0 ;  /* 0x0000000000007941 */ /* 0x000fea0003800200 */
.L_x_803:
        /* <DEDUP_REMOVED lines=10> */
.L_x_806:
[----:B------:R-:W-:Y:S05]  /*9080*/  BSYNC.RECONVERGENT B0 ;  /* 0x0000000000007941 */ /* 0x000fea0003800200 */
.L_x_805:
        /* <DEDUP_REMOVED lines=11> */
.L_x_808:
[----:B------:R-:W-:Y:S05]  /*9140*/  BSYNC.RECONVERGENT B0 ;  /* 0x0000000000007941 */ /* 0x000fea0003800200 */
.L_x_807:
        /* <DEDUP_REMOVED lines=11> */
.L_x_810:
[----:B------:R-:W-:Y:S05]  /*9200*/  BSYNC.RECONVERGENT B0 ;  /* 0x0000000000007941 */ /* 0x000fea0003800200 */
.L_x_809:
[----:B------:R-:W-:Y:S01]  /*9210*/  IMAD.X R0, R117, 0x1, R0, P3 ;  /* 0x0000000175007824 */ /* 0x000fe200018e0600 */
[----:B------:R-:W-:Y:S01]  /*9220*/  BSSY.RECONVERGENT B0, `(.L_x_811) ;  /* 0x000000e000007945 */ /* 0x000fe20003800200 */
[-C--:B------:R-:W-:Y:S02]  /*9230*/  ISETP.GT.AND P6, PT, R125, R42.reuse, PT ;  /* 0x0000002a7d00720c */ /* 0x080fe40003fc4270 */
[-C--:B------:R-:W-:Y:S02]  /*9240*/  ISETP.GT.AND P5, PT, R123, R42.reuse, PT ;  /* 0x0000002a7b00720c */ /* 0x080fe40003fa4270 */
[----:B------:R-:W-:Y:S02]  /*9250*/  ISETP.GT.AND P4, PT, R121, R42, PT ;  /* 0x0000002a7900720c */ /* 0x000fe40003f84270 */
        /* <DEDUP_REMOVED lines=10> */
.L_x_812:
[----:B------:R-:W-:Y:S05]  /*9300*/  BSYNC.RECONVERGENT B0 ;  /* 0x0000000000007941 */ /* 0x000fea0003800200 */
.L_x_811:
        /* <DEDUP_REMOVED lines=10> */
.L_x_814:
[----:B------:R-:W-:Y:S05]  /*93b0*/  BSYNC.RECONVERGENT B0 ;  /* 0x0000000000007941 */ /* 0x000fea0003800200 */
.L_x_813:
        /* <DEDUP_REMOVED lines=11> */
.L_x_816:
[----:B------:R-:W-:Y:S05]  /*9470*/  BSYNC.RECONVERGENT B0 ;  /* 0x0000000000007941 */ /* 0x000fea0003800200 */
.L_x_815:
        /* <DEDUP_REMOVED lines=12> */
.L_x_818:
[----:B------:R-:W-:Y:S05]  /*9540*/  BSYNC.RECONVERGENT B0 ;  /* 0x0000000000007941 */ /* 0x000fea0003800200 */
.L_x_817:
        /* <DEDUP_REMOVED lines=10> */
.L_x_820:
[----:B------:R-:W-:Y:S05]  /*95f0*/  BSYNC.RECONVERGENT B0 ;  /* 0x0000000000007941 */ /* 0x000fea0003800200 */
.L_x_819:
        /* <DEDUP_REMOVED lines=10> */
.L_x_822:
[----:B------:R-:W-:Y:S05]  /*96a0*/  BSYNC.RECONVERGENT B0 ;  /* 0x0000000000007941 */ /* 0x000fea0003800200 */
.L_x_821:
        /* <DEDUP_REMOVED lines=11> */
.L_x_824:
[----:B------:R-:W-:Y:S05]  /*9760*/  BSYNC.RECONVERGENT B0 ;  /* 0x0000000000007941 */ /* 0x000fea0003800200 */
.L_x_823:
        /* <DEDUP_REMOVED lines=11> */
.L_x_826:
[----:B------:R-:W-:Y:S05]  /*9820*/  BSYNC.RECONVERGENT B0 ;  /* 0x0000000000007941 */ /* 0x000fea0003800200 */
.L_x_825:
        /* <DEDUP_REMOVED lines=10> */
.L_x_828:
[----:B------:R-:W-:Y:S05]  /*98d0*/  BSYNC.RECONVERGENT B0 ;  /* 0x0000000000007941 */ /* 0x000fea0003800200 */
.L_x_827:
        /* <DEDUP_REMOVED lines=10> */
.L_x_830:
[----:B------:R-:W-:Y:S05]  /*9980*/  BSYNC.RECONVERGENT B0 ;  /* 0x0000000000007941 */ /* 0x000fea0003800200 */
.L_x_829:
        /* <DEDUP_REMOVED lines=11> */
.L_x_832:
[----:B------:R-:W-:Y:S05]  /*9a40*/  BSYNC.RECONVERGENT B0 ;  /* 0x0000000000007941 */ /* 0x000fea0003800200 */
.L_x_831:
        /* <DEDUP_REMOVED lines=11> */
.L_x_834:
[----:B------:R-:W-:Y:S05]  /*9b00*/  BSYNC.RECONVERGENT B0 ;  /* 0x0000000000007941 */ /* 0x000fea0003800200 */
.L_x_833:
        /* <DEDUP_REMOVED lines=10> */
.L_x_836:
[----:B------:R-:W-:Y:S05]  /*9bb0*/  BSYNC.RECONVERGENT B0 ;  /* 0x0000000000007941 */ /* 0x000fea0003800200 */
.L_x_835:
        /* <DEDUP_REMOVED lines=10> */
.L_x_838:
[----:B------:R-:W-:Y:S05]  /*9c60*/  BSYNC.RECONVERGENT B0 ;  /* 0x0000000000007941 */ /* 0x000fea0003800200 */
.L_x_837:
        /* <DEDUP_REMOVED lines=11> */
.L_x_840:
[----:B------:R-:W-:Y:S05]  /*9d20*/  BSYNC.RECONVERGENT B0 ;  /* 0x0000000000007941 */ /* 0x000fea0003800200 */
.L_x_839:
        /* <DEDUP_REMOVED lines=11> */
.L_x_842:
[----:B------:R-:W-:Y:S05]  /*9de0*/  BSYNC.RECONVERGENT B0 ;  /* 0x0000000000007941 */ /* 0x000fea0003800200 */
.L_x_841:
        /* <DEDUP_REMOVED lines=10> */
.L_x_844:
[----:B------:R-:W-:Y:S05]  /*9e90*/  BSYNC.RECONVERGENT B0 ;  /* 0x0000000000007941 */ /* 0x000fea0003800200 */
.L_x_843:
        /* <DEDUP_REMOVED lines=10> */
.L_x_846:
[----:B------:R-:W-:Y:S05]  /*9f40*/  BSYNC.RECONVERGENT B0 ;  /* 0x0000000000007941 */ /* 0x000fea0003800200 */
.L_x_845:
        /* <DEDUP_REMOVED lines=11> */
.L_x_848:
[----:B------:R-:W-:Y:S05]  /*a000*/  BSYNC.RECONVERGENT B0 ;  /* 0x0000000000007941 */ /* 0x000fea0003800200 */
.L_x_847:
        /* <DEDUP_REMOVED lines=11> */
.L_x_850:
[----:B------:R-:W-:Y:S05]  /*a0c0*/  BSYNC.RECONVERGENT B0 ;  /* 0x0000000000007941 */ /* 0x000fea0003800200 */
.L_x_849:
[----:B------:R-:W-:Y:S05]  /*a0d0*/  @P2 BRA `(.L_x_851) ;  /* 0x00000000004c2947 */ /* 0x000fea0003800000 */
[----:B01234-:R-:W0:Y:S01]  /*a0e0*/  I2F.U32.RP R47, R139 ;  /* 0x0000008b002f7306 */ /* 0x01fe220000209000 */
[----:B------:R-:W-:Y:S01]  /*a0f0*/  IMAD.MOV R49, RZ, RZ, -R139 ;  /* 0x000000ffff317224 */ /* 0x000fe200078e0a8b */
[----:B------:R-:W-:-:S06]  /*a100*/  ISETP.NE.U32.AND P1, PT, R139, RZ, PT ;  /* 0x000000ff8b00720c */ /* 0x000fcc0003f25070 */
[----:B0-----:R-:W0:Y:S02]  /*a110*/  MUFU.RCP R47, R47 ;  /* 0x0000002f002f7308 */ /* 0x001e240000001000 */
[----:B0-----:R-:W-:Y:S01]  /*a120*/  VIADD R44, R47, 0xffffffe ;  /* 0x0ffffffe2f2c7836 */ /* 0x001fe20000000000 */
[----:B------:R-:W-:-:S05]  /*a130*/  MOV R47, RZ ;  /* 0x000000ff002f7202 */ /* 0x000fca0000000f00 */
        /* <DEDUP_REMOVED lines=13> */
.L_x_851:
[----:B0-----:R-:W-:Y:S01]  /*a210*/  IMAD.MOV.U32 R44, RZ, RZ, R0 ;  /* 0x000000ffff2c7224 */ /* 0x001fe200078e0000 */
[----:B------:R-:W-:-:S07]  /*a220*/  MOV R52, 0xa240 ;  /* 0x0000a24000347802 */ /* 0x000fce0000000f00 */
[----:B-1234-:R-:W-:Y:S05]  /*a230*/  CALL.REL.NOINC `($__internal_21_$__cuda_sm20_rem_s64) ;  /* 0x0000008400187944 */ /* 0x01efea0003c00000 */
[----:B------:R-:W-:Y:S02]  /*a240*/  IMAD.MOV.U32 R46, RZ, RZ, R42 ;  /* 0x000000ffff2e7224 */ /* 0x000fe400078e002a */
[----:B------:R-:W-:-:S07]  /*a250*/  IMAD.MOV.U32 R47, RZ, RZ, R49 ;  /* 0x000000ffff2f7224 */ /* 0x000fce00078e0031 */
.L_x_852:
[----:B------:R-:W-:-:S04]  /*a260*/  IADD3 R45, P0, PT, -R46, R43, RZ ;  /* 0x0000002b2e2d7210 */ /* 0x000fc80007f1e1ff */
[----:B------:R-:W-:Y:S02]  /*a270*/  IADD3 R42, P1, PT, -R45, R2, RZ ;  /* 0x000000022d2a7210 */ /* 0x000fe40007f3e1ff */
[----:B------:R-:W-:Y:S02]  /*a280*/  IADD3.X R0, PT, PT, ~R47, R0, RZ, P0, !PT ;  /* 0x000000002f007210 */ /* 0x000fe400007fe5ff */
[----:B------:R-:W-:-:S03]  /*a290*/  ISETP.LT.U32.AND P0, PT, R139, R42, PT ;  /* 0x0000002a8b00720c */ /* 0x000fc60003f01070 */
[----:B------:R-:W-:-:S05]  /*a2a0*/  IMAD.X R44, R3, 0x1, ~R0, P1 ;  /* 0x00000001032c7824 */ /* 0x000fca00008e0e00 */
[----:B------:R-:W-:-:S04]  /*a2b0*/  ISETP.LT.AND.EX P0, PT, R117, R44, PT, P0 ;  /* 0x0000002c7500720c */ /* 0x000fc80003f01300 */
[----:B------:R-:W-:-:S09]  /*a2c0*/  SEL R43, R139, R42, P0 ;  /* 0x0000002a8b2b7207 */ /* 0x000fd20000000000 */
.L_x_782:
[----:B------:R-:W-:Y:S01]  /*a2d0*/  ISETP.GE.U32.AND P0, PT, R45, R2, PT ;  /* 0x000000022d00720c */ /* 0x000fe20003f06070 */
[----:B------:R-:W-:Y:S01]  /*a2e0*/  IMAD.MOV.U32 R130, RZ, RZ, RZ ;  /* 0x000000ffff827224 */ /* 0x000fe200078e00ff */
[----:B------:R-:W-:Y:S02]  /*a2f0*/  ISETP.EQ.AND P2, PT, R139, R43, PT ;  /* 0x0000002b8b00720c */ /* 0x000fe40003f42270 */
[----:B------:R-:W-:-:S04]  /*a300*/  ISETP.GE.AND.EX P0, PT, R0, R3, PT, P0 ;  /* 0x000000030000720c */ /* 0x000fc80003f06300 */
[----:B------:R-:W-:-:S09]  /*a310*/  PLOP3.LUT P1, PT, P0, PT, PT, 0x8, 0x80 ;  /* 0x000000000080781c */ /* 0x000fd2000072e170 */
[----:B------:R-:W-:Y:S05]  /*a320*/  @!P0 BRA P2, `(.L_x_853) ;  /* 0xffffff7000ec8947 */ /* 0x000fea000103ffff */
.L_x_771:
        /* <DEDUP_REMOVED lines=31> */
.L_x_854:
[----:B------:R-:W-:Y:S01]  /*a520*/  IMAD.MOV.U32 R56, RZ, RZ, R2 ;  /* 0x000000ffff387224 */ /* 0x000fe200078e0002 */
[----:B------:R-:W-:Y:S02]  /*a530*/  MOV R54, R45 ;  /* 0x0000002d00367202 */ /* 0x000fe40000000f00 */
[----:B------:R-:W-:-:S07]  /*a540*/  MOV R57, 0xa560 ;  /* 0x0000a56000397802 */ /* 0x000fce0000000f00 */
[----:B------:R-:W-:Y:S05]  /*a550*/  CALL.REL.NOINC `($__internal_20_$__cuda_sm20_div_s64) ;  /* 0x0000007c00007944 */ /* 0x000fea0003c00000 */
[----:B------:R-:W-:-:S07]  /*a560*/  IMAD.MOV.U32 R8, RZ, RZ, R42 ;  /* 0x000000ffff087224 */ /* 0x000fce00078e002a */
.L_x_855:
        /* <DEDUP_REMOVED lines=30> */
.L_x_856:
[----:B------:R-:W-:Y:S01]  /*a750*/  IMAD.MOV.U32 R56, RZ, RZ, R2 ;  /* 0x000000ffff387224 */ /* 0x000fe200078e0002 */
[----:B------:R-:W-:-:S07]  /*a760*/  MOV R57, 0xa780 ;  /* 0x0000a78000397802 */ /* 0x000fce0000000f00 */
[----:B------:R-:W-:Y:S05]  /*a770*/  CALL.REL.NOINC `($__internal_20_$__cuda_sm20_div_s64) ;  /* 0x0000007800787944 */ /* 0x000fea0003c00000 */
[----:B------:R-:W-:-:S07]  /*a780*/  MOV R0, R42 ;  /* 0x0000002a00007202 */ /* 0x000fce0000000f00 */
.L_x_857:
        /* <DEDUP_REMOVED lines=27> */
.L_x_858:
[----:B------:R-:W-:Y:S01]  /*a940*/  IMAD.MOV.U32 R56, RZ, RZ, R139 ;  /* 0x000000ffff387224 */ /* 0x000fe200078e008b */
[----:B------:R-:W-:Y:S01]  /*a950*/  MOV R57, 0xa980 ;  /* 0x0000a98000397802 */ /* 0x000fe20000000f00 */
[----:B------:R-:W-:-:S07]  /*a960*/  IMAD.MOV.U32 R58, RZ, RZ, R117 ;  /* 0x000000ffff3a7224 */ /* 0x000fce00078e0075 */
[----:B------:R-:W-:Y:S05]  /*a970*/  CALL.REL.NOINC `($__internal_20_$__cuda_sm20_div_s64) ;  /* 0x0000007400f87944 */ /* 0x000fea0003c00000 */
[----:B------:R-:W-:-:S07]  /*a980*/  MOV R9, R42 ;  /* 0x0000002a00097202 */ /* 0x000fce0000000f00 */
.L_x_859:
        /* <DEDUP_REMOVED lines=18> */
[----:B------:R-:W-:Y:S02]  /*aab0*/  IMAD.SHL.U32 R12, R9, 0x40, RZ ;  /* 0x00000040090c7824 */ /* 0x000fe400078e00ff */
[----:B--2---:R-:W-:-:S05]  /*aac0*/  IMAD.IADD R11, R7, 0x1, -R10 ;  /* 0x00000001070b7824 */ /* 0x004fca00078e0a0a */
[----:B------:R-:W-:-:S13]  /*aad0*/  ISETP.GE.AND P0, PT, R12, R11, PT ;  /* 0x0000000b0c00720c */ /* 0x000fda0003f06270 */
[----:B------:R-:W-:Y:S05]  /*aae0*/  @P0 EXIT ;  /* 0x000000000000094d */ /* 0x000fea0003800000 */
[----:B------:R-:W-:Y:S01]  /*aaf0*/  BAR.SYNC.DEFER_BLOCKING 0x0 ;  /* 0x0000000000007b1d */ /* 0x000fe20000010000 */
[----:B------:R-:W-:Y:S02]  /*ab00*/  ISETP.GT.U32.AND P0, PT, R132, 0x3f, PT ;  /* 0x0000003f8400780c */ /* 0x000fe40003f04070 */
[----:B------:R-:W-:-:S11]  /*ab10*/  MOV R6, RZ ;  /* 0x000000ff00067202 */ /* 0x000fd60000000f00 */
[----:B------:R0:W-:Y:S01]  /*ab20*/  @!P0 STS [R5], R132 ;  /* 0x0000008405008388 */ /* 0x0001e20000000800 */
[----:B------:R-:W-:Y:S06]  /*ab30*/  BAR.SYNC.DEFER_BLOCKING 0x0 ;  /* 0x0000000000007b1d */ /* 0x000fec0000010000 */
.L_x_860:
[----:B------:R-:W1:Y:S01]  /*ab40*/  LDC R7, c[0x0][0x3c8] ;  /* 0x0000f200ff077b82 */ /* 0x000e620000000800 */
[----:B------:R-:W-:Y:S01]  /*ab50*/  IMAD.MOV.U32 R2, RZ, RZ, RZ ;  /* 0x000000ffff027224 */ /* 0x000fe200078e00ff */
[----:B------:R-:W-:Y:S01]  /*ab60*/  IABS R12, R0 ;  /* 0x00000000000c7213 */ /* 0x000fe20000000000 */
[----:B------:R-:W-:Y:S01]  /*ab70*/  IMAD R9, R9, 0x40, R10 ;  /* 0x0000004009097824 */ /* 0x000fe200078e020a */
[----:B------:R-:W-:Y:S02]  /*ab80*/  CS2R R204, SRZ ;  /* 0x0000000000cc7805 */ /* 0x000fe4000001ff00 */
[----:B------:R-:W-:Y:S01]  /*ab90*/  CS2R R92, SRZ ;  /* 0x00000000005c7805 */ /* 0x000fe2000001ff00 */
[----:B------:R-:W-:Y:S01]  /*aba0*/  IMAD.MOV.U32 R137, RZ, RZ, RZ ;  /* 0x000000ffff897224 */ /* 0x000fe200078e00ff */
[----:B------:R-:W-:Y:S01]  /*abb0*/  CS2R R172, SRZ ;  /* 0x0000000000ac7805 */ /* 0x000fe2000001ff00 */
[----:B------:R-:W2:Y:S01]  /*abc0*/  LDC.64 R152, c[0x0][0x388] ;  /* 0x0000e200ff987b82 */ /* 0x000ea20000000a00 */
[----:B------:R-:W-:Y:S01]  /*abd0*/  IMAD R9, R9, 0x24, R6 ;  /* 0x0000002409097824 */ /* 0x000fe200078e0206 */
[----:B------:R-:W-:-:S02]  /*abe0*/  CS2R R164, SRZ ;  /* 0x0000000000a47805 */ /* 0x000fc4000001ff00 */
[----:B------:R-:W-:Y:S01]  /*abf0*/  CS2R R202, SRZ ;  /* 0x0000000000ca7805 */ /* 0x000fe2000001ff00 */
[----:B------:R-:W-:Y:S01]  /*ac00*/  IMAD.MOV.U32 R135, RZ, RZ, RZ ;  /* 0x000000ffff877224 */ /* 0x000fe200078e00ff */
[----:B------:R-:W-:Y:S02]  /*ac10*/  CS2R R94, SRZ ;  /* 0x00000000005e7805 */ /* 0x000fe4000001ff00 */
[----:B------:R-:W-:Y:S02]  /*ac20*/  CS2R R200, SRZ ;  /* 0x0000000000c87805 */ /* 0x000fe4000001ff00 */
[----:B------:R-:W-:Y:S01]  /*ac30*/  CS2R R196, SRZ ;  /* 0x0000000000c47805 */ /* 0x000fe2000001ff00 */
[----:B------:R-:W-:Y:S01]  /*ac40*/  IMAD.MOV.U32 R149, RZ, RZ, RZ ;  /* 0x000000ffff957224 */ /* 0x000fe200078e00ff */
[----:B------:R-:W-:Y:S02]  /*ac50*/  CS2R R192, SRZ ;  /* 0x0000000000c07805 */ /* 0x000fe4000001ff00 */
[----:B------:R-:W-:-:S02]  /*ac60*/  CS2R R194, SRZ ;  /* 0x0000000000c27805 */ /* 0x000fc4000001ff00 */
[----:B------:R-:W-:Y:S01]  /*ac70*/  MOV R151, RZ ;  /* 0x000000ff00977202 */ /* 0x000fe20000000f00 */
[----:B------:R-:W-:Y:S01]  /*ac80*/  IMAD.MOV.U32 R147, RZ, RZ, RZ ;  /* 0x000000ffff937224 */ /* 0x000fe200078e00ff */
[----:B------:R-:W-:Y:S01]  /*ac90*/  CS2R R122, SRZ ;  /* 0x00000000007a7805 */ /* 0x000fe2000001ff00 */
[----:B------:R-:W-:Y:S01]  /*aca0*/  IMAD.MOV.U32 R124, RZ, RZ, RZ ;  /* 0x000000ffff7c7224 */ /* 0x000fe200078e00ff */
[----:B------:R-:W-:Y:S01]  /*acb0*/  MOV R143, RZ ;  /* 0x000000ff008f7202 */ /* 0x000fe20000000f00 */
[----:B------:R-:W-:Y:S01]  /*acc0*/  IMAD.MOV.U32 R145, RZ, RZ, RZ ;  /* 0x000000ffff917224 */ /* 0x000fe200078e00ff */
[-C--:B-1----:R-:W-:Y:S01]  /*acd0*/  IABS R14, R7.reuse ;  /* 0x00000007000e7213 */ /* 0x082fe20000000000 */
[----:B------:R-:W-:Y:S01]  /*ace0*/  IMAD.MOV.U32 R121, RZ, RZ, RZ ;  /* 0x000000ffff797224 */ /* 0x000fe200078e00ff */
[----:B------:R-:W-:Y:S02]  /*acf0*/  LOP3.LUT R0, R0, R7, RZ, 0x3c, !PT ;  /* 0x0000000700007212 */ /* 0x000fe400078e3cff */
[----:B------:R-:W1:Y:S02]  /*ad00*/  I2F.RP R11, R14 ;  /* 0x0000000e000b7306 */ /* 0x000e640000209400 */
[----:B------:R-:W-:Y:S01]  /*ad10*/  ISETP.GE.AND P2, PT, R0, RZ, PT ;  /* 0x000000ff0000720c */ /* 0x000fe20003f46270 */
[----:B------:R-:W-:-:S02]  /*ad20*/  IMAD.SHL.U32 R0, R118, 0x8, RZ ;  /* 0x0000000876007824 */ /* 0x000fc400078e00ff */
[----:B--2---:R-:W-:-:S03]  /*ad30*/  IMAD.WIDE R152, R9, 0x4, R152 ;  /* 0x0000000409987825 */ /* 0x004fc600078e0298 */
[----:B------:R-:W-:Y:S01]  /*ad40*/  LOP3.LUT R0, R0, 0x18, RZ, 0xc0, !PT ;  /* 0x0000001800007812 */ /* 0x000fe200078ec0ff */
[----:B-1----:R-:W1:Y:S02]  /*ad50*/  MUFU.RCP R11, R11 ;  /* 0x0000000b000b7308 */ /* 0x002e640000001000 */
[----:B-1----:R-:W-:-:S06]  /*ad60*/  VIADD R13, R11, 0xffffffe ;  /* 0x0ffffffe0b0d7836 */ /* 0x002fcc0000000000 */
        /* <DEDUP_REMOVED lines=9> */
[----:B------:R-:W-:Y:S02]  /*ae00*/  @!P1 IMAD.IADD R3, R3, 0x1, -R14 ;  /* 0x0000000103039824 */ /* 0x000fe400078e0a0e */
[----:B------:R-:W-:Y:S01]  /*ae10*/  @!P1 VIADD R2, R2, 0x1 ;  /* 0x0000000102029836 */ /* 0x000fe20000000000 */
[----:B------:R-:W-:Y:S02]  /*ae20*/  ISETP.NE.AND P1, PT, R7, RZ, PT ;  /* 0x000000ff0700720c */ /* 0x000fe40003f25270 */
[----:B------:R-:W-:Y:S02]  /*ae30*/  ISETP.GE.U32.AND P0, PT, R3, R14, PT ;  /* 0x0000000e0300720c */ /* 0x000fe40003f06070 */
[----:B------:R-:W-:Y:S01]  /*ae40*/  LOP3.LUT R3, R0, 0x20, R141, 0xf8, !PT ;  /* 0x0000002000037812 */ /* 0x000fe200078ef88d */
[----:B------:R-:W-:-:S04]  /*ae50*/  IMAD.MOV.U32 R141, RZ, RZ, RZ ;  /* 0x000000ffff8d7224 */ /* 0x000fc800078e00ff */
[----:B------:R-:W-:-:S06]  /*ae60*/  IMAD.IADD R0, R4, 0x1, R3 ;  /* 0x0000000104007824 */ /* 0x000fcc00078e0203 */
[----:B------:R-:W-:Y:S02]  /*ae70*/  @P0 IADD3 R2, PT, PT, R2, 0x1, RZ ;  /* 0x0000000102020810 */ /* 0x000fe40007ffe0ff */
[----:B------:R-:W-:-:S03]  /*ae80*/  ISETP.GE.AND P0, PT, R130, R43, PT ;  /* 0x0000002b8200720c */ /* 0x000fc60003f06270 */
[----:B------:R-:W-:-:S05]  /*ae90*/  IMAD.MOV.U32 R14, RZ, RZ, R2 ;  /* 0x000000ffff0e7224 */ /* 0x000fca00078e0002 */
[----:B------:R-:W-:Y:S02]  /*aea0*/  @!P2 IADD3 R14, PT, PT, -R14, RZ, RZ ;  /* 0x000000ff0e0ea210 */ /* 0x000fe40007ffe1ff */
        /* <DEDUP_REMOVED lines=9> */
[C---:B------:R-:W-:Y:S02]  /*af40*/  LOP3.LUT R7, R119.reuse, 0x1, RZ, 0xc0, !PT ;  /* 0x0000000177077812 */ /* 0x040fe400078ec0ff */
[----:B------:R-:W-:Y:S01]  /*af50*/  LOP3.LUT R2, R119, 0x3fe, RZ, 0xc0, !PT ;  /* 0x000003fe77027812 */ /* 0x000fe200078ec0ff */
[----:B------:R-:W-:Y:S01]  /*af60*/  IMAD R3, R3, 0x4c, R6 ;  /* 0x0000004c03037824 */ /* 0x000fe200078e0206 */
[----:B------:R-:W-:Y:S01]  /*af70*/  ISETP.NE.U32.AND P0, PT, R7, 0x1, PT ;  /* 0x000000010700780c */ /* 0x000fe20003f05070 */
[C---:B------:R-:W-:Y:S01]  /*af80*/  IMAD.SHL.U32 R6, R119.reuse, 0x10, RZ ;  /* 0x0000001077067824 */ /* 0x040fe200078e00ff */
[----:B------:R-:W-:Y:S01]  /*af90*/  LOP3.LUT R106, R118, 0x7, RZ, 0xc0, !PT ;  /* 0x00000007766a7812 */ /* 0x000fe200078ec0ff */
[----:B------:R-:W-:Y:S01]  /*afa0*/  IMAD R15, R2, 0x4c0, R3 ;  /* 0x000004c0020f7824 */ /* 0x000fe200078e0203 */
[----:B------:R-:W-:Y:S01]  /*afb0*/  IADD3 R2, PT, PT, R4, 0x480, RZ ;  /* 0x0000048004027810 */ /* 0x000fe20007ffe0ff */
[----:B------:R-:W-:Y:S01]  /*afc0*/  IMAD.SHL.U32 R3, R119, 0x4, RZ ;  /* 0x0000000477037824 */ /* 0x000fe200078e00ff */
[----:B------:R-:W-:Y:S01]  /*afd0*/  LOP3.LUT R12, R6, 0x3fe0, RZ, 0xc0, !PT ;  /* 0x00003fe0060c7812 */ /* 0x000fe200078ec0ff */
[----:B------:R-:W4:Y:S01]  /*afe0*/  LDC R28, c[0x0][0x3bc] ;  /* 0x0000ef00ff1c7b82 */ /* 0x000f220000000800 */
[----:B------:R-:W-:-:S02]  /*aff0*/  IADD3 R10, PT, PT, R4, 0x2600, RZ ;  /* 0x00002600040a7810 */ /* 0x000fc40007ffe0ff */
[C---:B------:R-:W-:Y:S01]  /*b000*/  LEA.HI R7, R118.reuse, R3, RZ, 0x1d ;  /* 0x0000000376077211 */ /* 0x040fe200078fe8ff */
[----:B------:R-:W-:Y:S01]  /*b010*/  IMAD.IADD R11, R37, 0x1, R12 ;  /* 0x00000001250b7824 */ /* 0x000fe200078e020c */
[----:B------:R-:W-:Y:S01]  /*b020*/  LOP3.LUT R13, R118, 0x3, RZ, 0xc0, !PT ;  /* 0x00000003760d7812 */ /* 0x000fe200078ec0ff */
[----:B------:R-:W-:Y:S02]  /*b030*/  @P0 IMAD.MOV R2, RZ, RZ, R4 ;  /* 0x000000ffff020224 */ /* 0x000fe400078e0204 */
[----:B------:R-:W-:Y:S01]  /*b040*/  IMAD R3, R7, 0x4c, R106 ;  /* 0x0000004c07037824 */ /* 0x000fe200078e026a */
[----:B------:R-:W5:Y:S01]  /*b050*/  LDC R109, c[0x0][0x3c0] ;  /* 0x0000f000ff6d7b82 */ /* 0x000f620000000800 */
[----:B------:R-:W-:Y:S02]  /*b060*/  VIADD R108, R2, 0x100 ;  /* 0x00000100026c7836 */ /* 0x000fe40000000000 */
[----:B------:R-:W-:Y:S01]  /*b070*/  IMAD R6, R37, 0x8, R13 ;  /* 0x0000000825067824 */ /* 0x000fe200078e020d */
[----:B------:R-:W-:Y:S01]  /*b080*/  LEA R2, R3, R10, 0x2 ;  /* 0x0000000a03027211 */ /* 0x000fe200078e10ff */
[----:B------:R-:W-:Y:S01]  /*b090*/  IMAD R3, R11, 0x130, R10 ;  /* 0x000001300b037824 */ /* 0x000fe200078e020a */
[----:B------:R-:W-:-:S02]  /*b0a0*/  MOV R10, R4 ;  /* 0x00000004000a7202 */ /* 0x000fc40000000f00 */
[----:B-1----:R-:W-:Y:S01]  /*b0b0*/  MOV R11, R17 ;  /* 0x00000011000b7202 */ /* 0x002fe20000000f00 */
[--C-:B------:R-:W-:Y:S02]  /*b0c0*/  IMAD R19, R37, 0x1c, R6.reuse ;  /* 0x0000001c25137824 */ /* 0x100fe400078e0206 */
[----:B------:R-:W-:Y:S02]  /*b0d0*/  IMAD R9, R119, 0x4c, R6 ;  /* 0x0000004c77097824 */ /* 0x000fe400078e0206 */
[----:B------:R-:W-:-:S04]  /*b0e0*/  IMAD.WIDE.U32 R10, R15, 0x4, R10 ;  /* 0x000000040f0a7825 */ /* 0x000fc800078e000a */
[--C-:B------:R-:W-:Y:S01]  /*b0f0*/  IMAD R110, R19, 0x4, R108.reuse ;  /* 0x00000004136e7824 */ /* 0x100fe200078e026c */
[C---:B------:R-:W-:Y:S01]  /*b100*/  IADD3 R184, P4, PT, R10.reuse, 0x2540, RZ ;  /* 0x000025400ab87810 */ /* 0x040fe20007f9e0ff */
[C---:B------:R-:W-:Y:S01]  /*b110*/  IMAD R108, R13.reuse, 0x120, R108 ;  /* 0x000001200d6c7824 */ /* 0x040fe200078e026c */
[C---:B------:R-:W-:Y:S01]  /*b120*/  IADD3 R186, P3, PT, R10.reuse, 0x2520, RZ ;  /* 0x000025200aba7810 */ /* 0x040fe20007f7e0ff */
[----:B--2---:R-:W-:Y:S01]  /*b130*/  IMAD.WIDE.U32 R12, R13, 0x4, R128 ;  /* 0x000000040d0c7825 */ /* 0x004fe200078e0080 */
[C---:B------:R-:W-:Y:S02]  /*b140*/  IADD3 R182, P5, PT, R10.reuse, 0x2560, RZ ;  /* 0x000025600ab67810 */ /* 0x040fe40007fbe0ff */
[C---:B------:R-:W-:Y:S01]  /*b150*/  IADD3 R188, P2, PT, R10.reuse, 0x2500, RZ ;  /* 0x000025000abc7810 */ /* 0x040fe20007f5e0ff */
[--C-:B------:R-:W-:Y:S01]  /*b160*/  IMAD.X R185, RZ, RZ, R11.reuse, P4 ;  /* 0x000000ffffb97224 */ /* 0x100fe200020e060b */
[C---:B------:R-:W-:Y:S01]  /*b170*/  IADD3 R170, P4, PT, R10.reuse, 0x2580, RZ ;  /* 0x000025800aaa7810 */ /* 0x040fe20007f9e0ff */
[----:B------:R-:W-:Y:S01]  /*b180*/  IMAD R6, R9, 0x4, R4 ;  /* 0x0000000409067824 */ /* 0x000fe200078e0204 */
[C---:B------:R-:W-:Y:S01]  /*b190*/  IADD3 R178, P1, PT, R10.reuse, 0x3820, RZ ;  /* 0x000038200ab27810 */ /* 0x040fe20007f3e0ff */
[--C-:B------:R-:W-:Y:S01]  /*b1a0*/  IMAD.X R187, RZ, RZ, R11.reuse, P3 ;  /* 0x000000ffffbb7224 */ /* 0x100fe200018e060b */
[----:B------:R-:W-:Y:S01]  /*b1b0*/  IADD3 R174, P3, PT, R10, 0x3860, RZ ;  /* 0x000038600aae7810 */ /* 0x000fe20007f7e0ff */
[-C--:B----4-:R-:W-:Y:S01]  /*b1c0*/  IMAD R9, R119, R28.reuse, RZ ;  /* 0x0000001c77097224 */ /* 0x090fe200078e02ff */
[----:B------:R-:W-:Y:S01]  /*b1d0*/  IADD3 R190, P0, PT, R12, 0x4, RZ ;  /* 0x000000040cbe7810 */ /* 0x000fe20007f1e0ff */
[----:B------:R-:W-:Y:S01]  /*b1e0*/  IMAD.X R183, RZ, RZ, R11, P5 ;  /* 0x000000ffffb77224 */ /* 0x000fe200028e060b */
[-C--:B------:R-:W-:Y:S01]  /*b1f0*/  IADD3.X R189, PT, PT, RZ, R11.reuse, RZ, P2, !PT ;  /* 0x0000000bffbd7210 */ /* 0x080fe200017fe4ff */
[----:B------:R-:W-:Y:S01]  /*b200*/  IMAD R19, R28, 0x40, R9 ;  /* 0x000000401c137824 */ /* 0x000fe200078e0209 */
[C---:B------:R-:W-:Y:S01]  /*b210*/  IADD3 R168, P5, PT, R10.reuse, 0x25a0, RZ ;  /* 0x000025a00aa87810 */ /* 0x040fe20007fbe0ff */
[-C--:B------:R-:W-:Y:S01]  /*b220*/  IMAD R15, R7, R28.reuse, RZ ;  /* 0x0000001c070f7224 */ /* 0x080fe200078e02ff */
[----:B------:R-:W-:Y:S01]  /*b230*/  IADD3.X R171, PT, PT, RZ, R11, RZ, P4, !PT ;  /* 0x0000000bffab7210 */ /* 0x000fe200027fe4ff */
[--C-:B------:R-:W-:Y:S01]  /*b240*/  IMAD.X R179, RZ, RZ, R11.reuse, P1 ;  /* 0x000000ffffb37224 */ /* 0x100fe200008e060b */
[C---:B------:R-:W-:Y:S01]  /*b250*/  IADD3 R180, P6, PT, R10.reuse, 0x3800, RZ ;  /* 0x000038000ab47810 */ /* 0x040fe20007fde0ff */
[--C-:B------:R-:W-:Y:S01]  /*b260*/  IMAD.X R175, RZ, RZ, R11.reuse, P3 ;  /* 0x000000ffffaf7224 */ /* 0x100fe200018e060b */
[----:B------:R-:W-:Y:S01]  /*b270*/  IADD3 R176, P2, PT, R10, 0x3840, RZ ;  /* 0x000038400ab07810 */ /* 0x000fe20007f5e0ff */
[----:B------:R-:W-:Y:S01]  /*b280*/  IMAD R111, R8, R28, RZ ;  /* 0x0000001c086f7224 */ /* 0x000fe200078e02ff */
[C---:B------:R-:W-:Y:S01]  /*b290*/  IADD3 R156, P4, PT, R10.reuse, 0x38c0, RZ ;  /* 0x000038c00a9c7810 */ /* 0x040fe20007f9e0ff */
[--C-:B------:R-:W-:Y:S01]  /*b2a0*/  IMAD.X R169, RZ, RZ, R11.reuse, P5 ;  /* 0x000000ffffa97224 */ /* 0x100fe200028e060b */
[----:B------:R-:W-:Y:S01]  /*b2b0*/  IADD3.X R191, PT, PT, RZ, R13, RZ, P0, !PT ;  /* 0x0000000dffbf7210 */ /* 0x000fe200007fe4ff */
[--C-:B------:R-:W-:Y:S01]  /*b2c0*/  IMAD.X R177, RZ, RZ, R11.reuse, P2 ;  /* 0x000000ffffb17224 */ /* 0x100fe200010e060b */
[----:B------:R-:W-:Y:S01]  /*b2d0*/  IADD3.X R181, PT, PT, RZ, R11, RZ, P6, !PT ;  /* 0x0000000bffb57210 */ /* 0x000fe200037fe4ff */
[----:B------:R-:W-:Y:S01]  /*b2e0*/  IMAD.X R157, RZ, RZ, R11, P4 ;  /* 0x000000ffff9d7224 */ /* 0x000fe200020e060b */
[----:B------:R-:W-:Y:S01]  /*b2f0*/  IADD3 R162, P1, PT, R10, 0x25e0, RZ ;  /* 0x000025e00aa27810 */ /* 0x000fe20007f3e0ff */
[--C-:B------:R-:W-:Y:S01]  /*b300*/  IMAD R4, R28, 0x8, R9.reuse ;  /* 0x000000081c047824 */ /* 0x100fe200078e0209 */
[----:B------:R-:W-:Y:S01]  /*b310*/  IADD3 R158, P3, PT, R10, 0x38a0, RZ ;  /* 0x000038a00a9e7810 */ /* 0x000fe20007f7e0ff */
[C---:B------:R-:W-:Y:S01]  /*b320*/  IMAD R16, R28.reuse, 0x10, R9 ;  /* 0x000000101c107824 */ /* 0x040fe200078e0209 */
[-C--:B------:R-:W-:Y:S01]  /*b330*/  IADD3 R7, P0, PT, R37, R9.reuse, RZ ;  /* 0x0000000925077210 */ /* 0x080fe20007f1e0ff */
[--C-:B------:R-:W-:Y:S01]  /*b340*/  IMAD R27, R28, 0x40, R15.reuse ;  /* 0x000000401c1b7824 */ /* 0x100fe200078e020f */
[----:B------:R-:W-:Y:S01]  /*b350*/  IADD3 R166, P6, PT, R10, 0x25c0, RZ ;  /* 0x000025c00aa67810 */ /* 0x000fe20007fde0ff */
[----:B------:R-:W-:Y:S01]  /*b360*/  IMAD R25, R28, 0x20, R15 ;  /* 0x000000201c197824 */ /* 0x000fe200078e020f */
[----:B------:R-:W-:Y:S01]  /*b370*/  IADD3 R154, P5, PT, R10, 0x38e0, RZ ;  /* 0x000038e00a9a7810 */ /* 0x000fe20007fbe0ff */
[----:B------:R-:W-:Y:S01]  /*b380*/  IMAD R111, R111, 0x80, R130 ;  /* 0x000000806f6f7824 */ /* 0x000fe200078e0282 */
[----:B------:R-:W-:Y:S01]  /*b390*/  LEA R17, R28, R9, 0x5 ;  /* 0x000000091c117211 */ /* 0x000fe200078e28ff */
[--C-:B------:R-:W-:Y:S01]  /*b3a0*/  IMAD.X R163, RZ, RZ, R11.reuse, P1 ;  /* 0x000000ffffa37224 */ /* 0x100fe200008e060b */
[----:B------:R-:W-:Y:S01]  /*b3b0*/  IADD3 R160, P2, PT, R10, 0x3880, RZ ;  /* 0x000038800aa07810 */ /* 0x000fe20007f5e0ff */
[--C-:B------:R-:W-:Y:S01]  /*b3c0*/  IMAD.X R159, RZ, RZ, R11.reuse, P3 ;  /* 0x000000ffff9f7224 */ /* 0x100fe200018e060b */
[-C--:B------:R-:W-:Y:S01]  /*b3d0*/  IADD3 R13, P4, PT, R37, R19.reuse, RZ ;  /* 0x00000013250d7210 */ /* 0x080fe20007f9e0ff */
[--C-:B------:R-:W-:Y:S01]  /*b3e0*/  IMAD.X R167, RZ, RZ, R11.reuse, P6 ;  /* 0x000000ffffa77224 */ /* 0x100fe200030e060b */
[----:B------:R-:W-:Y:S01]  /*b3f0*/  LEA.HI.X.SX32 R8, R9, RZ, 0x1, P0 ;  /* 0x000000ff09087211 */ /* 0x000fe200000f0eff */
[----:B------:R-:W-:Y:S01]  /*b400*/  IMAD.X R155, RZ, RZ, R11, P5 ;  /* 0x000000ffff9b7224 */ /* 0x000fe200028e060b */
[C---:B------:R-:W-:Y:S01]  /*b410*/  LEA R29, R28.reuse, R19, 0x5 ;  /* 0x000000131c1d7211 */ /* 0x040fe200078e28ff */
[----:B------:R-:W-:Y:S01]  /*b420*/  IMAD R30, R28, 0x8, R16 ;  /* 0x000000081c1e7824 */ /* 0x000fe200078e0210 */
[----:B------:R-:W-:Y:S01]  /*b430*/  IADD3 R9, P0, PT, R106, R15, RZ ;  /* 0x0000000f6a097210 */ /* 0x000fe20007f1e0ff */
[C---:B------:R-:W-:Y:S01]  /*b440*/  IMAD R32, R28.reuse, 0x8, R17 ;  /* 0x000000081c207824 */ /* 0x040fe200078e0211 */
[----:B------:R-:W-:Y:S01]  /*b450*/  IADD3.X R161, PT, PT, RZ, R11, RZ, P2, !PT ;  /* 0x0000000bffa17210 */ /* 0x000fe200017fe4ff */
[C---:B------:R-:W-:Y:S01]  /*b460*/  IMAD R34, R28.reuse, 0x8, R19 ;  /* 0x000000081c227824 */ /* 0x040fe200078e0213 */
[C---:B------:R-:W-:Y:S01]  /*b470*/  IADD3 R10, P1, PT, R37.reuse, R4, RZ ;  /* 0x00000004250a7210 */ /* 0x040fe20007f3e0ff */
[----:B------:R-:W-:Y:S01]  /*b480*/  IMAD R31, R28, 0x10, R17 ;  /* 0x000000101c1f7824 */ /* 0x000fe200078e0211 */
[----:B------:R-:W-:Y:S01]  /*b490*/  IADD3 R12, P3, PT, R37, R17, RZ ;  /* 0x00000011250c7210 */ /* 0x000fe20007f7e0ff */
[----:B---3--:R-:W-:Y:S01]  /*b4a0*/  IMAD R111, R14, UR4, R111 ;  /* 0x000000040e6f7c24 */ /* 0x008fe2000f8e026f */
[C---:B------:R-:W-:Y:S01]  /*b4b0*/  LEA R33, R28.reuse, R19, 0x4 ;  /* 0x000000131c217211 */ /* 0x040fe200078e20ff */
[C---:B------:R-:W-:Y:S01]  /*b4c0*/  IMAD R38, R28.reuse, 0x10, R29 ;  /* 0x000000101c267824 */ /* 0x040fe200078e021d */
[----:B------:R-:W-:Y:S01]  /*b4d0*/  LEA.HI.X.SX32 R18, R19, RZ, 0x1, P4 ;  /* 0x000000ff13127211 */ /* 0x000fe200020f0eff */
[C---:B------:R-:W-:Y:S01]  /*b4e0*/  IMAD R105, R28.reuse, 0x20, R27 ;  /* 0x000000201c697824 */ /* 0x040fe200078e021b */
[----:B------:R-:W-:Y:S01]  /*b4f0*/  IADD3 R11, P2, PT, R37, R16, RZ ;  /* 0x00000010250b7210 */ /* 0x000fe20007f5e0ff */
[----:B------:R-:W-:Y:S01]  /*b500*/  IMAD R40, R28, 0x8, R33 ;  /* 0x000000081c287824 */ /* 0x000fe200078e0221 */
[----:B------:R-:W-:Y:S01]  /*b510*/  IADD3 R104, P4, PT, R106, R27, RZ ;  /* 0x0000001b6a687210 */ /* 0x000fe20007f9e0ff */
[----:B------:R-:W-:Y:S01]  /*b520*/  IMAD R46, R28, 0x8, R38 ;  /* 0x000000081c2e7824 */ /* 0x000fe200078e0226 */
[----:B------:R-:W-:-:S02]  /*b530*/  IADD3 R19, P5, PT, R106, R25, RZ ;  /* 0x000000196a137210 */ /* 0x000fc40007fbe0ff */
[----:B------:R-:W-:Y:S02]  /*b540*/  LEA.HI.X.SX32 R14, R15, RZ, 0x1, P0 ;  /* 0x000000ff0f0e7211 */ /* 0x000fe400000f0eff */
[----:B------:R-:W-:Y:S01]  /*b550*/  LEA.HI.X.SX32 R15, R4, RZ, 0x1, P1 ;  /* 0x000000ff040f7211 */ /* 0x000fe200008f0eff */
[----:B------:R-:W-:Y:S01]  /*b560*/  IMAD R4, R28, 0x8, R31 ;  /* 0x000000081c047824 */ /* 0x000fe200078e021f */
[----:B------:R-:W-:Y:S02]  /*b570*/  LEA.HI.X.SX32 R17, R17, RZ, 0x1, P3 ;  /* 0x000000ff11117211 */ /* 0x000fe400018f0eff */
[C---:B------:R-:W-:Y:S02]  /*b580*/  IADD3 R21, P0, PT, R37.reuse, R29, RZ ;  /* 0x0000001d25157210 */ /* 0x040fe40007f1e0ff */
[----:B------:R-:W-:Y:S02]  /*b590*/  LEA.HI.X.SX32 R16, R16, RZ, 0x1, P2 ;  /* 0x000000ff10107211 */ /* 0x000fe400010f0eff */
[----:B------:R-:W-:-:S02]  /*b5a0*/  IADD3 R20, P3, PT, R37, R30, RZ ;  /* 0x0000001e25147210 */ /* 0x000fc40007f7e0ff */
[----:B------:R-:W-:Y:S02]  /*b5b0*/  IADD3 R22, P1, PT, R37, R32, RZ ;  /* 0x0000002025167210 */ /* 0x000fe40007f3e0ff */
[----:B------:R-:W-:Y:S02]  /*b5c0*/  LEA.HI.X.SX32 R42, R27, RZ, 0x1, P4 ;  /* 0x000000ff1b2a7211 */ /* 0x000fe400020f0eff */
[----:B------:R-:W-:Y:S02]  /*b5d0*/  LEA.HI.X.SX32 R25, R25, RZ, 0x1, P5 ;  /* 0x000000ff19197211 */ /* 0x000fe400028f0eff */
        /* <DEDUP_REMOVED lines=23> */
.L_x_862:
[----:B------:R-:W-:Y:S02]  /*b750*/  SHF.R.S32.HI R59, RZ, 0x1f, R111 ;  /* 0x0000001fff3b7819 */ /* 0x000fe4000001146f */
[----:B------:R-:W-:-:S04]  /*b760*/  IADD3 R45, P0, PT, R111, R7, RZ ;  /* 0x000000076f2d7210 */ /* 0x000fc80007f1e0ff */
[----:B------:R-:W-:Y:S01]  /*b770*/  IADD3.X R46, PT, PT, R59, R8, RZ, P0, !PT ;  /* 0x000000083b2e7210 */ /* 0x000fe200007fe4ff */
[----:B------:R-:W-:-:S04]  /*b780*/  IMAD.WIDE.U32 R44, R45, 0x12, R190 ;  /* 0x000000122d2c7825 */ /* 0x000fc800078e00be */
[----:B------:R-:W-:-:S04]  /*b790*/  IMAD R47, R46, 0x12, RZ ;  /* 0x000000122e2f7824 */ /* 0x000fc800078e02ff */
[----:B------:R-:W-:Y:S01]  /*b7a0*/  IMAD.IADD R45, R45, 0x1, R47 ;  /* 0x000000012d2d7824 */ /* 0x000fe200078e022f */
[----:B------:R-:W-:-:S04]  /*b7b0*/  IADD3 R47, P0, PT, R111, R10, RZ ;  /* 0x0000000a6f2f7210 */ /* 0x000fc80007f1e0ff */
[----:B------:R-:W2:Y:S01]  /*b7c0*/  LDG.E.U16.CONSTANT R86, desc[UR6][R44.64+-0x2] ;  /* 0xfffffe062c567981 */ /* 0x000ea2000c1e9500 */
[----:B------:R-:W-:-:S03]  /*b7d0*/  IMAD.X R48, R59, 0x1, R15, P0 ;  /* 0x000000013b307824 */ /* 0x000fc600000e060f */
[----:B------:R1:W2:Y:S01]  /*b7e0*/  LDG.E.U16.CONSTANT R87, desc[UR6][R44.64] ;  /* 0x000000062c577981 */ /* 0x0002a2000c1e9500 */
[----:B------:R-:W-:-:S04]  /*b7f0*/  IMAD.WIDE.U32 R46, R47, 0x12, R190 ;  /* 0x000000122f2e7825 */ /* 0x000fc800078e00be */
[----:B------:R-:W-:-:S04]  /*b800*/  IMAD R49, R48, 0x12, RZ ;  /* 0x0000001230317824 */ /* 0x000fc800078e02ff */
[----:B------:R-:W-:Y:S01]  /*b810*/  IMAD.IADD R47, R47, 0x1, R49 ;  /* 0x000000012f2f7824 */ /* 0x000fe200078e0231 */
[----:B------:R-:W-:-:S04]  /*b820*/  IADD3 R49, P0, PT, R111, R11, RZ ;  /* 0x0000000b6f317210 */ /* 0x000fc80007f1e0ff */
[----:B------:R-:W3:Y:S04]  /*b830*/  LDG.E.U16.CONSTANT R60, desc[UR6][R46.64+-0x2] ;  /* 0xfffffe062e3c7981 */ /* 0x000ee8000c1e9500 */
[----:B------:R4:W3:Y:S01]  /*b840*/  LDG.E.U16.CONSTANT R63, desc[UR6][R46.64] ;  /* 0x000000062e3f7981 */ /* 0x0008e2000c1e9500 */
[----:B------:R-:W-:Y:S01]  /*b850*/  IADD3.X R48, PT, PT, R59, R16, RZ, P0, !PT ;  /* 0x000000103b307210 */ /* 0x000fe200007fe4ff */
[----:B-1----:R-:W-:-:S04]  /*b860*/  IMAD.WIDE.U32 R44, R49, 0x12, R190 ;  /* 0x00000012312c7825 */ /* 0x002fc800078e00be */
[----:B------:R-:W-:-:S04]  /*b870*/  IMAD R49, R48, 0x12, RZ ;  /* 0x0000001230317824 */ /* 0x000fc800078e02ff */
[----:B------:R-:W-:-:S05]  /*b880*/  IMAD.IADD R45, R45, 0x1, R49 ;  /* 0x000000012d2d7824 */ /* 0x000fca00078e0231 */
[----:B------:R-:W5:Y:S04]  /*b890*/  LDG.E.U16.CONSTANT R62, desc[UR6][R44.64+-0x2] ;  /* 0xfffffe062c3e7981 */ /* 0x000f68000c1e9500 */
[----:B------:R1:W5:Y:S01]  /*b8a0*/  LDG.E.U16.CONSTANT R65, desc[UR6][R44.64] ;  /* 0x000000062c417981 */ /* 0x000362000c1e9500 */
[----:B------:R-:W-:-:S05]  /*b8b0*/  IADD3 R49, P0, PT, R111, R20, RZ ;  /* 0x000000146f317210 */ /* 0x000fca0007f1e0ff */
[----:B------:R-:W-:Y:S02]  /*b8c0*/  IMAD.X R50, R59, 0x1, R27, P0 ;  /* 0x000000013b327824 */ /* 0x000fe400000e061b */
[----:B------:R-:W-:-:S04]  /*b8d0*/  IMAD.WIDE.U32 R48, R49, 0x12, R190 ;  /* 0x0000001231307825 */ /* 0x000fc800078e00be */
[----:B----4-:R-:W-:Y:S01]  /*b8e0*/  IMAD R47, R50, 0x12, RZ ;  /* 0x00000012322f7824 */ /* 0x010fe200078e02ff */
[----:B------:R-:W-:-:S03]  /*b8f0*/  MOV R46, R48 ;  /* 0x00000030002e7202 */ /* 0x000fc60000000f00 */
[----:B------:R-:W-:-:S05]  /*b900*/  IMAD.IADD R47, R49, 0x1, R47 ;  /* 0x00000001312f7824 */ /* 0x000fca00078e022f */
[----:B------:R-:W4:Y:S04]  /*b910*/  LDG.E.U16.CONSTANT R67, desc[UR6][R46.64+-0x2] ;  /* 0xfffffe062e437981 */ /* 0x000f28000c1e9500 */
[----:B------:R0:W4:Y:S01]  /*b920*/  LDG.E.U16.CONSTANT R68, desc[UR6][R46.64] ;  /* 0x000000062e447981 */ /* 0x000122000c1e9500 */
[----:B------:R-:W-:-:S05]  /*b930*/  IADD3 R49, P0, PT, R111, R12, RZ ;  /* 0x0000000c6f317210 */ /* 0x000fca0007f1e0ff */
[----:B------:R-:W-:Y:S02]  /*b940*/  IMAD.X R48, R59, 0x1, R17, P0 ;  /* 0x000000013b307824 */ /* 0x000fe400000e0611 */
[----:B-1----:R-:W-:-:S04]  /*b950*/  IMAD.WIDE.U32 R44, R49, 0x12, R190 ;  /* 0x00000012312c7825 */ /* 0x002fc800078e00be */
[----:B------:R-:W-:-:S04]  /*b960*/  IMAD R49, R48, 0x12, RZ ;  /* 0x0000001230317824 */ /* 0x000fc800078e02ff */
[----:B------:R-:W-:Y:S01]  /*b970*/  IMAD.IADD R45, R45, 0x1, R49 ;  /* 0x000000012d2d7824 */ /* 0x000fe200078e0231 */
[----:B------:R-:W-:-:S04]  /*b980*/  IADD3 R49, P0, PT, R111, R22, RZ ;  /* 0x000000166f317210 */ /* 0x000fc80007f1e0ff */
[----:B------:R-:W4:Y:S04]  /*b990*/  LDG.E.U16.CONSTANT R61, desc[UR6][R44.64+-0x2] ;  /* 0xfffffe062c3d7981 */ /* 0x000f28000c1e9500 */
[----:B------:R1:W4:Y:S01]  /*b9a0*/  LDG.E.U16.CONSTANT R64, desc[UR6][R44.64] ;  /* 0x000000062c407981 */ /* 0x000322000c1e9500 */
[----:B------:R-:W-:Y:S02]  /*b9b0*/  IMAD.X R48, R59, 0x1, R29, P0 ;  /* 0x000000013b307824 */ /* 0x000fe400000e061d */
[----:B0-----:R-:W-:-:S04]  /*b9c0*/  IMAD.WIDE.U32 R46, R49, 0x12, R190 ;  /* 0x00000012312e7825 */ /* 0x001fc800078e00be */
[----:B------:R-:W-:-:S05]  /*b9d0*/  IMAD R49, R48, 0x12, RZ ;  /* 0x0000001230317824 */ /* 0x000fca00078e02ff */
        /* <DEDUP_REMOVED lines=10> */
[----:B------:R-:W-:-:S05]  /*ba80*/  IADD3 R49, P0, PT, R111, R36, RZ ;  /* 0x000000246f317210 */ /* 0x000fca0007f1e0ff */
[----:B------:R-:W-:Y:S02]  /*ba90*/  IMAD.X R50, R59, 0x1, R41, P0 ;  /* 0x000000013b327824 */ /* 0x000fe400000e0629 */
[----:B------:R-:W-:-:S04]  /*baa0*/  IMAD.WIDE.U32 R48, R49, 0x12, R190 ;  /* 0x0000001231307825 */ /* 0x000fc800078e00be */
[----:B0-----:R-:W-:-:S05]  /*bab0*/  IMAD R47, R50, 0x12, RZ ;  /* 0x00000012322f7824 */ /* 0x001fca00078e02ff */
[----:B------:R-:W-:Y:S02]  /*bac0*/  IADD3 R49, PT, PT, R49, R47, RZ ;  /* 0x0000002f31317210 */ /* 0x000fe40007ffe0ff */
[----:B------:R-:W-:-:S03]  /*bad0*/  IADD3 R47, P0, PT, R111, R13, RZ ;  /* 0x0000000d6f2f7210 */ /* 0x000fc60007f1e0ff */
[----:B------:R-:W4:Y:S02]  /*bae0*/  LDG.E.U16.CONSTANT R72, desc[UR6][R48.64+-0x2] ;  /* 0xfffffe0630487981 */ /* 0x000f24000c1e9500 */
[----:B------:R-:W-:Y:S02]  /*baf0*/  IMAD.X R46, R59, 0x1, R18, P0 ;  /* 0x000000013b2e7824 */ /* 0x000fe400000e0612 */
[----:B------:R0:W4:Y:S01]  /*bb00*/  LDG.E.U16.CONSTANT R73, desc[UR6][R48.64] ;  /* 0x0000000630497981 */ /* 0x000122000c1e9500 */
[----:B-1----:R-:W-:-:S04]  /*bb10*/  IMAD.WIDE.U32 R44, R47, 0x12, R190 ;  /* 0x000000122f2c7825 */ /* 0x002fc800078e00be */
[----:B------:R-:W-:-:S04]  /*bb20*/  IMAD R47, R46, 0x12, RZ ;  /* 0x000000122e2f7824 */ /* 0x000fc800078e02ff */
[----:B------:R-:W-:Y:S01]  /*bb30*/  IMAD.IADD R45, R45, 0x1, R47 ;  /* 0x000000012d2d7824 */ /* 0x000fe200078e022f */
[----:B------:R-:W-:-:S04]  /*bb40*/  IADD3 R47, P0, PT, R111, R26, RZ ;  /* 0x0000001a6f2f7210 */ /* 0x000fc80007f1e0ff */
[----:B------:R-:W4:Y:S01]  /*bb50*/  LDG.E.U16.CONSTANT R74, desc[UR6][R44.64+-0x2] ;  /* 0xfffffe062c4a7981 */ /* 0x000f22000c1e9500 */
[----:B------:R-:W-:-:S03]  /*bb60*/  IMAD.X R50, R59, 0x1, R32, P0 ;  /* 0x000000013b327824 */ /* 0x000fc600000e0620 */
[----:B------:R1:W4:Y:S01]  /*bb70*/  LDG.E.U16.CONSTANT R75, desc[UR6][R44.64] ;  /* 0x000000062c4b7981 */ /* 0x000322000c1e9500 */
[----:B------:R-:W-:-:S04]  /*bb80*/  IMAD.WIDE.U32 R46, R47, 0x12, R190 ;  /* 0x000000122f2e7825 */ /* 0x000fc800078e00be */
[----:B------:R-:W-:-:S05]  /*bb90*/  IMAD R51, R50, 0x12, RZ ;  /* 0x0000001232337824 */ /* 0x000fca00078e02ff */
[----:B------:R-:W-:-:S05]  /*bba0*/  IADD3 R47, PT, PT, R47, R51, RZ ;  /* 0x000000332f2f7210 */ /* 0x000fca0007ffe0ff */
[----:B------:R-:W4:Y:S04]  /*bbb0*/  LDG.E.U16.CONSTANT R76, desc[UR6][R46.64+-0x2] ;  /* 0xfffffe062e4c7981 */ /* 0x000f28000c1e9500 */
[----:B------:R1:W4:Y:S01]  /*bbc0*/  LDG.E.U16.CONSTANT R77, desc[UR6][R46.64] ;  /* 0x000000062e4d7981 */ /* 0x000322000c1e9500 */
[----:B0-----:R-:W-:-:S05]  /*bbd0*/  IADD3 R49, P0, PT, R111, R23, RZ ;  /* 0x000000176f317210 */ /* 0x001fca0007f1e0ff */
[----:B------:R-:W-:Y:S02]  /*bbe0*/  IMAD.X R48, R59, 0x1, R30, P0 ;  /* 0x000000013b307824 */ /* 0x000fe400000e061e */
[----:B-1----:R-:W-:-:S04]  /*bbf0*/  IMAD.WIDE.U32 R44, R49, 0x12, R190 ;  /* 0x00000012312c7825 */ /* 0x002fc800078e00be */
[----:B------:R-:W-:Y:S02]  /*bc00*/  IMAD R51, R48, 0x12, RZ ;  /* 0x0000001230337824 */ /* 0x000fe400078e02ff */
[----:B------:R-:W-:Y:S02]  /*bc10*/  IMAD.MOV.U32 R50, RZ, RZ, R44 ;  /* 0x000000ffff327224 */ /* 0x000fe400078e002c */
[----:B------:R-:W-:-:S05]  /*bc20*/  IMAD.IADD R51, R45, 0x1, R51 ;  /* 0x000000012d337824 */ /* 0x000fca00078e0233 */
[----:B------:R-:W4:Y:S04]  /*bc30*/  LDG.E.U16.CONSTANT R78, desc[UR6][R50.64+-0x2] ;  /* 0xfffffe06324e7981 */ /* 0x000f28000c1e9500 */
[----:B------:R0:W4:Y:S01]  /*bc40*/  LDG.E.U16.CONSTANT R79, desc[UR6][R50.64] ;  /* 0x00000006324f7981 */ /* 0x000122000c1e9500 */
[----:B------:R-:W-:-:S04]  /*bc50*/  IADD3 R45, P0, PT, R111, R35, RZ ;  /* 0x000000236f2d7210 */ /* 0x000fc80007f1e0ff */
[----:B------:R-:W-:Y:S02]  /*bc60*/  IADD3.X R48, PT, PT, R59, R40, RZ, P0, !PT ;  /* 0x000000283b307210 */ /* 0x000fe400007fe4ff */
[----:B------:R-:W-:Y:S01]  /*bc70*/  IADD3 R57, P0, PT, R111, R37, RZ ;  /* 0x000000256f397210 */ /* 0x000fe20007f1e0ff */
[----:B------:R-:W-:-:S04]  /*bc80*/  IMAD.WIDE.U32 R44, R45, 0x12, R190 ;  /* 0x000000122d2c7825 */ /* 0x000fc800078e00be */
[----:B------:R-:W-:Y:S02]  /*bc90*/  IMAD R81, R48, 0x12, RZ ;  /* 0x0000001230517824 */ /* 0x000fe400078e02ff */
[----:B------:R-:W-:-:S04]  /*bca0*/  IMAD.WIDE.U32 R46, R57, 0x12, R190 ;  /* 0x00000012392e7825 */ /* 0x000fc800078e00be */
[----:B------:R-:W-:Y:S02]  /*bcb0*/  IMAD.IADD R57, R45, 0x1, R81 ;  /* 0x000000012d397824 */ /* 0x000fe400078e0251 */
[----:B------:R-:W-:Y:S01]  /*bcc0*/  IMAD.MOV.U32 R56, RZ, RZ, R44 ;  /* 0x000000ffff387224 */ /* 0x000fe200078e002c */
[----:B------:R-:W-:-:S04]  /*bcd0*/  IADD3 R55, P3, PT, R111, R21, RZ ;  /* 0x000000156f377210 */ /* 0x000fc80007f7e0ff */
[----:B------:R-:W4:Y:S04]  /*bce0*/  LDG.E.U16.CONSTANT R80, desc[UR6][R56.64+-0x2] ;  /* 0xfffffe0638507981 */ /* 0x000f28000c1e9500 */
[----:B------:R1:W4:Y:S01]  /*bcf0*/  LDG.E.U16.CONSTANT R81, desc[UR6][R56.64] ;  /* 0x0000000638517981 */ /* 0x000322000c1e9500 */
[----:B------:R-:W-:Y:S01]  /*bd00*/  IMAD.X R58, R59, 0x1, R28, P3 ;  /* 0x000000013b3a7824 */ /* 0x000fe200018e061c */
[----:B------:R-:W-:Y:S02]  /*bd10*/  IADD3 R53, P2, PT, R111, R34, RZ ;  /* 0x000000226f357210 */ /* 0x000fe40007f5e0ff */
[----:B------:R-:W-:Y:S01]  /*bd20*/  IADD3.X R84, PT, PT, R59, R4, RZ, P0, !PT ;  /* 0x000000043b547210 */ /* 0x000fe200007fe4ff */
[----:B0-----:R-:W-:-:S04]  /*bd30*/  IMAD.WIDE.U32 R50, R55, 0x12, R190 ;  /* 0x0000001237327825 */ /* 0x001fc800078e00be */
[----:B------:R-:W-:Y:S02]  /*bd40*/  IMAD R89, R58, 0x12, RZ ;  /* 0x000000123a597824 */ /* 0x000fe400078e02ff */
[----:B------:R-:W-:Y:S02]  /*bd50*/  IMAD.X R82, R59, 0x1, R39, P2 ;  /* 0x000000013b527824 */ /* 0x000fe400010e0627 */
[----:B------:R-:W-:Y:S02]  /*bd60*/  IMAD R85, R84, 0x12, RZ ;  /* 0x0000001254557824 */ /* 0x000fe400078e02ff */
[----:B------:R-:W-:Y:S01]  /*bd70*/  IMAD.IADD R51, R51, 0x1, R89 ;  /* 0x0000000133337824 */ /* 0x000fe200078e0259 */
[----:B------:R-:W-:Y:S01]  /*bd80*/  IADD3 R49, P1, PT, R111, R33, RZ ;  /* 0x000000216f317210 */ /* 0x000fe20007f3e0ff */
[----:B-1----:R-:W-:Y:S01]  /*bd90*/  IMAD R57, R82, 0x12, RZ ;  /* 0x0000001252397824 */ /* 0x002fe200078e02ff */
[----:B------:R-:W-:Y:S02]  /*bda0*/  IADD3 R47, PT, PT, R47, R85, RZ ;  /* 0x000000552f2f7210 */ /* 0x000fe40007ffe0ff */
[----:B------:R-:W4:Y:S04]  /*bdb0*/  LDG.E.U16.CONSTANT R82, desc[UR6][R50.64+-0x2] ;  /* 0xfffffe0632527981 */ /* 0x000f28000c1e9500 */
[----:B------:R0:W4:Y:S01]  /*bdc0*/  LDG.E.U16.CONSTANT R85, desc[UR6][R50.64] ;  /* 0x0000000632557981 */ /* 0x000122000c1e9500 */
[----:B------:R-:W-:-:S02]  /*bdd0*/  IMAD.X R83, R59, 0x1, R38, P1 ;  /* 0x000000013b537824 */ /* 0x000fc400008e0626 */
[----:B------:R-:W-:Y:S01]  /*bde0*/  IMAD.WIDE.U32 R52, R53, 0x12, R190 ;  /* 0x0000001235347825 */ /* 0x000fe200078e00be */
[----:B------:R-:W-:-:S03]  /*bdf0*/  SHF.R.S32.HI R44, RZ, 0x1f, R130 ;  /* 0x0000001fff2c7819 */ /* 0x000fc60000011482 */
[----:B------:R-:W-:Y:S02]  /*be00*/  IMAD R83, R83, 0x12, RZ ;  /* 0x0000001253537824 */ /* 0x000fe400078e02ff */
[----:B------:R-:W-:-:S04]  /*be10*/  IMAD.WIDE.U32 R48, R49, 0x12, R190 ;  /* 0x0000001231307825 */ /* 0x000fc800078e00be */
[----:B------:R-:W-:-:S04]  /*be20*/  IMAD.WIDE.U32 R54, R130, R109, RZ ;  /* 0x0000006d82367225 */ /* 0x000fc800078e00ff */
[----:B------:R-:W-:Y:S02]  /*be30*/  IMAD.IADD R53, R53, 0x1, R57 ;  /* 0x0000000135357824 */ /* 0x000fe400078e0239 */
[----:B------:R-:W-:Y:S02]  /*be40*/  IMAD.MOV.U32 R133, RZ, RZ, RZ ;  /* 0x000000ffff857224 */ /* 0x000fe400078e00ff */
[----:B------:R-:W-:Y:S01]  /*be50*/  IMAD R88, R44, R109, RZ ;  /* 0x0000006d2c587224 */ /* 0x000fe200078e02ff */
[----:B------:R-:W4:Y:S01]  /*be60*/  LDG.E.U16.CONSTANT R84, desc[UR6][R52.64] ;  /* 0x0000000634547981 */ /* 0x000f22000c1e9500 */
[----:B------:R-:W-:Y:S02]  /*be70*/  IMAD.IADD R49, R49, 0x1, R83 ;  /* 0x0000000131317824 */ /* 0x000fe400078e0253 */
[----:B------:R-:W-:Y:S01]  /*be80*/  IMAD.WIDE.U32 R44, R54, 0x9, R132 ;  /* 0x00000009362c7825 */ /* 0x000fe200078e0084 */
[----:B------:R1:W4:Y:S03]  /*be90*/  LDG.E.U16.CONSTANT R83, desc[UR6][R52.64+-0x2] ;  /* 0xfffffe0634537981 */ /* 0x000326000c1e9500 */
[----:B------:R-:W-:Y:S01]  /*bea0*/  IMAD R54, R130, R107, R88 ;  /* 0x0000006b82367224 */ /* 0x000fe200078e0258 */
[----:B------:R-:W-:-:S02]  /*beb0*/  IADD3 R97, P0, PT, R111, R106, RZ ;  /* 0x0000006a6f617210 */ /* 0x000fc40007f1e0ff */
[----:B------:R-:W-:Y:S02]  /*bec0*/  IADD3 R91, P1, PT, R111, R104, RZ ;  /* 0x000000686f5b7210 */ /* 0x000fe40007f3e0ff */
[----:B------:R-:W-:Y:S02]  /*bed0*/  IADD3 R98, PT, PT, R55, R54, RZ ;  /* 0x0000003637627210 */ /* 0x000fe40007ffe0ff */
[C---:B------:R-:W-:Y:S02]  /*bee0*/  IADD3 R57, P2, PT, R111.reuse, R19, RZ ;  /* 0x000000136f397210 */ /* 0x040fe40007f5e0ff */
[----:B------:R-:W-:Y:S01]  /*bef0*/  IADD3 R55, P3, PT, R111, R9, RZ ;  /* 0x000000096f377210 */ /* 0x000fe20007f7e0ff */
[C---:B------:R-:W-:Y:S02]  /*bf00*/  IMAD.X R96, R59.reuse, 0x1, R105, P0 ;  /* 0x000000013b607824 */ /* 0x040fe400000e0669 */
[C---:B------:R-:W-:Y:S01]  /*bf10*/  IMAD.X R90, R59.reuse, 0x1, R42, P1 ;  /* 0x000000013b5a7824 */ /* 0x040fe200008e062a */
[C---:B------:R-:W-:Y:S01]  /*bf20*/  IADD3.X R88, PT, PT, R59.reuse, R14, RZ, P3, !PT ;  /* 0x0000000e3b587210 */ /* 0x040fe20001ffe4ff */
[----:B------:R-:W-:-:S02]  /*bf30*/  IMAD.X R89, R59, 0x1, R25, P2 ;  /* 0x000000013b597824 */ /* 0x000fc400010e0619 */
[----:B------:R-:W-:-:S04]  /*bf40*/  IMAD.WIDE.U32 R58, R55, 0x12, R128 ;  /* 0x00000012373a7825 */ /* 0x000fc800078e0080 */
[----:B--2---:R-:W-:Y:S02]  /*bf50*/  IMAD R86, R87, 0x10000, R86 ;  /* 0x0001000057567824 */ /* 0x004fe400078e0256 */
[--C-:B0-----:R-:W-:Y:S01]  /*bf60*/  IMAD.WIDE.U32 R50, R97, 0x12, R128.reuse ;  /* 0x0000001261327825 */ /* 0x101fe200078e0080 */
[----:B------:R-:W2:Y:S03]  /*bf70*/  LDG.E.U16.CONSTANT R87, desc[UR6][R48.64] ;  /* 0x0000000630577981 */ /* 0x000ea6000c1e9500 */
[----:B-1----:R-:W-:Y:S01]  /*bf80*/  IMAD R53, R88, 0x12, RZ ;  /* 0x0000001258357824 */ /* 0x002fe200078e02ff */
[----:B------:R-:W-:Y:S01]  /*bf90*/  LOP3.LUT R88, R86, 0xf0f0f0f, RZ, 0xc0, !PT ;  /* 0x0f0f0f0f56587812 */ /* 0x000fe200078ec0ff */
[----:B------:R-:W-:Y:S02]  /*bfa0*/  IMAD R97, R89, 0x12, RZ ;  /* 0x0000001259617824 */ /* 0x000fe400078e02ff */
[----:B------:R-:W-:-:S04]  /*bfb0*/  IMAD.WIDE.U32 R56, R57, 0x12, R128 ;  /* 0x0000001239387825 */ /* 0x000fc800078e0080 */
[----:B------:R-:W-:Y:S01]  /*bfc0*/  IMAD R89, R96, 0x12, RZ ;  /* 0x0000001260597824 */ /* 0x000fe200078e02ff */
[----:B------:R-:W-:Y:S01]  /*bfd0*/  SHF.R.U32.HI R96, RZ, 0x4, R86 ;  /* 0x00000004ff607819 */ /* 0x000fe20000011656 */
[----:B------:R-:W-:Y:S02]  /*bfe0*/  IMAD.MOV.U32 R52, RZ, RZ, R58 ;  /* 0x000000ffff347224 */ /* 0x000fe400078e003a */
[----:B------:R0:W2:Y:S01]  /*bff0*/  LDG.E.U16.CONSTANT R58, desc[UR6][R48.64+-0x2] ;  /* 0xfffffe06303a7981 */ /* 0x0000a2000c1e9500 */
[----:B------:R-:W-:-:S04]  /*c000*/  IMAD.WIDE.U32 R54, R91, 0x12, R128 ;  /* 0x000000125b367825 */ /* 0x000fc800078e0080 */
[----:B------:R-:W-:Y:S02]  /*c010*/  IMAD R91, R90, 0x12, RZ ;  /* 0x000000125a5b7824 */ /* 0x000fe400078e02ff */
[----:B------:R-:W-:Y:S01]  /*c020*/  IMAD.IADD R57, R57, 0x1, R97 ;  /* 0x0000000139397824 */ /* 0x000fe200078e0261 */
[----:B------:R-:W-:Y:S01]  /*c030*/  LOP3.LUT R97, R96, 0xf0f0f0f, RZ, 0xc0, !PT ;  /* 0x0f0f0f0f60617812 */ /* 0x000fe200078ec0ff */
[----:B------:R-:W-:Y:S02]  /*c040*/  IMAD.IADD R51, R51, 0x1, R89 ;  /* 0x0000000133337824 */ /* 0x000fe400078e0259 */
[----:B------:R-:W-:Y:S02]  /*c050*/  VIADD R89, R88, 0x78787878 ;  /* 0x7878787858597836 */ /* 0x000fe40000000000 */
[----:B---3--:R-:W-:Y:S01]  /*c060*/  IMAD R60, R63, 0x10000, R60 ;  /* 0x000100003f3c7824 */ /* 0x008fe200078e023c */
[----:B------:R-:W-:Y:S01]  /*c070*/  IADD3 R55, PT, PT, R55, R91, RZ ;  /* 0x0000005b37377210 */ /* 0x000fe20007ffe0ff */
[----:B------:R-:W-:Y:S01]  /*c080*/  IMAD.IADD R53, R59, 0x1, R53 ;  /* 0x000000013b357824 */ /* 0x000fe200078e0235 */
[----:B------:R-:W-:Y:S01]  /*c090*/  IADD3 R99, PT, PT, R97, 0x78787878, RZ ;  /* 0x7878787861637810 */ /* 0x000fe20007ffe0ff */
[----:B------:R-:W3:Y:S01]  /*c0a0*/  LDG.E.U16.CONSTANT R59, desc[UR6][R46.64+-0x2] ;  /* 0xfffffe062e3b7981 */ /* 0x000ee2000c1e9500 */
[----:B------:R-:W-:-:S03]  /*c0b0*/  LOP3.LUT R91, R89, R86, RZ, 0x3c, !PT ;  /* 0x00000056595b7212 */ /* 0x000fc600078e3cff */
[----:B------:R1:W3:Y:S01]  /*c0c0*/  LDG.E.U16.CONSTANT R86, desc[UR6][R46.64] ;  /* 0x000000062e567981 */ /* 0x0002e2000c1e9500 */
[----:B------:R-:W-:-:S03]  /*c0d0*/  LOP3.LUT R96, R99, R96, RZ, 0x3c, !PT ;  /* 0x0000006063607212 */ /* 0x000fc600078e3cff */
[----:B------:R5:W3:Y:S01]  /*c0e0*/  LDG.E.U16.CONSTANT R52, desc[UR6][R52.64] ;  /* 0x0000000634347981 */ /* 0x000ae2000c1e9500 */
[----:B0-----:R-:W-:-:S03]  /*c0f0*/  SHF.R.U32.HI R48, RZ, 0x4, R60 ;  /* 0x00000004ff307819 */ /* 0x001fc6000001163c */
[----:B------:R0:W3:Y:S01]  /*c100*/  LDG.E.U16.CONSTANT R50, desc[UR6][R50.64] ;  /* 0x0000000632327981 */ /* 0x0000e2000c1e9500 */
[----:B-1----:R-:W-:Y:S02]  /*c110*/  LOP3.LUT R47, R60, 0xf0f0f0f, RZ, 0xc0, !PT ;  /* 0x0f0f0f0f3c2f7812 */ /* 0x002fe400078ec0ff */
[----:B------:R-:W-:Y:S01]  /*c120*/  LOP3.LUT R96, R96, 0x8080808, R97, 0x60, !PT ;  /* 0x0808080860607812 */ /* 0x000fe200078e6061 */
[----:B-----5:R-:W-:Y:S01]  /*c130*/  IMAD R62, R65, 0x10000, R62 ;  /* 0x00010000413e7824 */ /* 0x020fe200078e023e */
[----:B------:R1:W5:Y:S01]  /*c140*/  LDG.E.U16.CONSTANT R54, desc[UR6][R54.64] ;  /* 0x0000000636367981 */ /* 0x000362000c1e9500 */
[----:B------:R-:W-:Y:S02]  /*c150*/  IMAD R53, R98, 0x9, RZ ;  /* 0x0000000962357824 */ /* 0x000fe400078e02ff */
[----:B------:R-:W-:Y:S01]  /*c160*/  VIADD R49, R47, 0x78787878 ;  /* 0x787878782f317836 */ /* 0x000fe20000000000 */
[----:B------:R1:W5:Y:S01]  /*c170*/  LDG.E.U16.CONSTANT R56, desc[UR6][R56.64] ;  /* 0x0000000638387981 */ /* 0x000362000c1e9500 */
[----:B------:R-:W-:Y:S01]  /*c180*/  IMAD.IADD R53, R45, 0x1, R53 ;  /* 0x000000012d357824 */ /* 0x000fe200078e0235 */
[----:B------:R-:W-:-:S02]  /*c190*/  LOP3.LUT R45, R48, 0xf0f0f0f, RZ, 0xc0, !PT ;  /* 0x0f0f0f0f302d7812 */ /* 0x000fc400078ec0ff */
[----:B------:R-:W-:Y:S02]  /*c1a0*/  PRMT R96, R96, 0xba98, RZ ;  /* 0x0000ba9860607816 */ /* 0x000fe400000000ff */
[----:B------:R-:W-:Y:S02]  /*c1b0*/  PRMT R97, R97, 0xba98, RZ ;  /* 0x0000ba9861617816 */ /* 0x000fe400000000ff */
[----:B------:R-:W-:Y:S02]  /*c1c0*/  LOP3.LUT R60, R49, R60, RZ, 0x3c, !PT ;  /* 0x0000003c313c7212 */ /* 0x000fe400078e3cff */
[----:B0-----:R-:W-:Y:S02]  /*c1d0*/  IADD3 R51, PT, PT, R45, 0x78787878, RZ ;  /* 0x787878782d337810 */ /* 0x001fe40007ffe0ff */
[C---:B------:R-:W-:Y:S02]  /*c1e0*/  LOP3.LUT R99, R96.reuse, 0x80808080, R99, 0x6, !PT ;  /* 0x8080808060637812 */ /* 0x040fe400078e0663 */
[----:B------:R-:W-:-:S02]  /*c1f0*/  LOP3.LUT R46, R96, 0x7f7f7f7f, R97, 0x60, !PT ;  /* 0x7f7f7f7f602e7812 */ /* 0x000fc400078e6061 */
[----:B------:R-:W-:Y:S02]  /*c200*/  LEA R96, P0, R44, R152, 0x2 ;  /* 0x000000982c607211 */ /* 0x000fe400078010ff */
[----:B------:R-:W-:Y:S02]  /*c210*/  LOP3.LUT R60, R60, 0x8080808, R47, 0x60, !PT ;  /* 0x080808083c3c7812 */ /* 0x000fe400078e602f */
[----:B------:R-:W-:Y:S02]  /*c220*/  LOP3.LUT R48, R51, R48, RZ, 0x3c, !PT ;  /* 0x0000003033307212 */ /* 0x000fe400078e3cff */
[----:B------:R-:W-:Y:S02]  /*c230*/  LEA.HI.X R97, R44, R153, R53, 0x2, P0 ;  /* 0x000000992c617211 */ /* 0x000fe400000f1435 */
[----:B------:R-:W-:Y:S02]  /*c240*/  PRMT R60, R60, 0xba98, RZ ;  /* 0x0000ba983c3c7816 */ /* 0x000fe400000000ff */
[----:B------:R-:W-:Y:S01]  /*c250*/  LOP3.LUT R99, R99, R46, RZ, 0xfc, !PT ;  /* 0x0000002e63637212 */ /* 0x000fe200078efcff */
[----:B------:R-:W5:Y:S01]  /*c260*/  LDG.E.CONSTANT R98, desc[UR6][R96.64+0x1c00] ;  /* 0x001c000660627981 */ /* 0x000f62000c1e9900 */
[----:B------:R-:W-:-:S02]  /*c270*/  PRMT R47, R47, 0xba98, RZ ;  /* 0x0000ba982f2f7816 */ /* 0x000fc400000000ff */
[----:B------:R-:W-:Y:S02]  /*c280*/  LOP3.LUT R44, R62, 0xf0f0f0f, RZ, 0xc0, !PT ;  /* 0x0f0f0f0f3e2c7812 */ /* 0x000fe400078ec0ff */
[----:B------:R-:W-:Y:S02]  /*c290*/  LOP3.LUT R48, R48, 0x8080808, R45, 0x60, !PT ;  /* 0x0808080830307812 */ /* 0x000fe400078e602d */
[----:B------:R-:W-:Y:S02]  /*c2a0*/  SHF.R.U32.HI R46, RZ, 0x4, R62 ;  /* 0x00000004ff2e7819 */ /* 0x000fe4000001163e */
[C---:B------:R-:W-:Y:S02]  /*c2b0*/  LOP3.LUT R49, R60.reuse, 0x80808080, R49, 0x6, !PT ;  /* 0x808080803c317812 */ /* 0x040fe400078e0631 */
[----:B------:R-:W-:Y:S01]  /*c2c0*/  LOP3.LUT R60, R60, 0x7f7f7f7f, R47, 0x60, !PT ;  /* 0x7f7f7f7f3c3c7812 */ /* 0x000fe200078e602f */
[----:B------:R-:W-:Y:S01]  /*c2d0*/  VIADD R47, R44, 0x78787878 ;  /* 0x787878782c2f7836 */ /* 0x000fe20000000000 */
[----:B------:R-:W-:-:S02]  /*c2e0*/  PRMT R48, R48, 0xba98, RZ ;  /* 0x0000ba9830307816 */ /* 0x000fc400000000ff */
[----:B-1----:R-:W-:Y:S02]  /*c2f0*/  LOP3.LUT R55, R46, 0xf0f0f0f, RZ, 0xc0, !PT ;  /* 0x0f0f0f0f2e377812 */ /* 0x002fe400078ec0ff */
[----:B------:R-:W-:Y:S02]  /*c300*/  PRMT R45, R45, 0xba98, RZ ;  /* 0x0000ba982d2d7816 */ /* 0x000fe400000000ff */
[C---:B------:R-:W-:Y:S01]  /*c310*/  LOP3.LUT R51, R48.reuse, 0x80808080, R51, 0x6, !PT ;  /* 0x8080808030337812 */ /* 0x040fe200078e0633 */
[----:B------:R-:W-:Y:S01]  /*c320*/  VIADD R57, R55, 0x78787878 ;  /* 0x7878787837397836 */ /* 0x000fe20000000000 */
[----:B------:R-:W-:Y:S02]  /*c330*/  LOP3.LUT R53, R47, R62, RZ, 0x3c, !PT ;  /* 0x0000003e2f357212 */ /* 0x000fe400078e3cff */
[----:B------:R-:W-:Y:S01]  /*c340*/  LOP3.LUT R48, R48, 0x7f7f7f7f, R45, 0x60, !PT ;  /* 0x7f7f7f7f30307812 */ /* 0x000fe200078e602d */
[----:B------:R-:W5:Y:S01]  /*c350*/  LDG.E.CONSTANT R62, desc[UR6][R96.64+0x800] ;  /* 0x00080006603e7981 */ /* 0x000f62000c1e9900 */
[----:B------:R-:W-:-:S02]  /*c360*/  LOP3.LUT R91, R91, 0x8080808, R88, 0x60, !PT ;  /* 0x080808085b5b7812 */ /* 0x000fc400078e6058 */
[----:B------:R-:W-:Y:S02]  /*c370*/  LOP3.LUT R53, R53, 0x8080808, R44, 0x60, !PT ;  /* 0x0808080835357812 */ /* 0x000fe400078e602c */
[----:B------:R-:W-:Y:S02]  /*c380*/  LOP3.LUT R51, R51, R48, RZ, 0xfc, !PT ;  /* 0x0000003033337212 */ /* 0x000fe400078efcff */
[----:B------:R-:W-:Y:S02]  /*c390*/  LOP3.LUT R48, R57, R46, RZ, 0x3c, !PT ;  /* 0x0000002e39307212 */ /* 0x000fe400078e3cff */
[----:B------:R-:W-:Y:S02]  /*c3a0*/  PRMT R90, R91, 0xba98, RZ ;  /* 0x0000ba985b5a7816 */ /* 0x000fe400000000ff */
[----:B------:R-:W-:Y:S02]  /*c3b0*/  PRMT R46, R53, 0xba98, RZ ;  /* 0x0000ba98352e7816 */ /* 0x000fe400000000ff */
[----:B------:R-:W-:-:S02]  /*c3c0*/  PRMT R91, R88, 0xba98, RZ ;  /* 0x0000ba98585b7816 */ /* 0x000fc400000000ff */
[----:B------:R-:W-:Y:S01]  /*c3d0*/  PRMT R45, R44, 0xba98, RZ ;  /* 0x0000ba982c2d7816 */ /* 0x000fe200000000ff */
[----:B------:R-:W5:Y:S01]  /*c3e0*/  LDG.E.CONSTANT R88, desc[UR6][R96.64] ;  /* 0x0000000660587981 */ /* 0x000f62000c1e9900 */
[----:B------:R-:W-:Y:S02]  /*c3f0*/  LOP3.LUT R48, R48, 0x8080808, R55, 0x60, !PT ;  /* 0x0808080830307812 */ /* 0x000fe400078e6037 */
[----:B------:R-:W-:Y:S01]  /*c400*/  LOP3.LUT R89, R90, 0x80808080, R89, 0x6, !PT ;  /* 0x808080805a597812 */ /* 0x000fe200078e0659 */
[----:B------:R-:W5:Y:S01]  /*c410*/  LDG.E.CONSTANT R44, desc[UR6][R96.64+0x1800] ;  /* 0x00180006602c7981 */ /* 0x000f62000c1e9900 */
[----:B------:R-:W-:Y:S02]  /*c420*/  LOP3.LUT R47, R46, 0x80808080, R47, 0x6, !PT ;  /* 0x808080802e2f7812 */ /* 0x000fe400078e062f */
[----:B------:R-:W-:Y:S02]  /*c430*/  LOP3.LUT R90, R90, 0x7f7f7f7f, R91, 0x60, !PT ;  /* 0x7f7f7f7f5a5a7812 */ /* 0x000fe400078e605b */
[----:B------:R-:W-:-:S02]  /*c440*/  LOP3.LUT R46, R46, 0x7f7f7f7f, R45, 0x60, !PT ;  /* 0x7f7f7f7f2e2e7812 */ /* 0x000fc400078e602d */
[----:B------:R-:W-:Y:S02]  /*c450*/  PRMT R48, R48, 0xba98, RZ ;  /* 0x0000ba9830307816 */ /* 0x000fe400000000ff */
[----:B------:R-:W-:Y:S02]  /*c460*/  PRMT R55, R55, 0xba98, RZ ;  /* 0x0000ba9837377816 */ /* 0x000fe400000000ff */
[----:B------:R-:W-:Y:S02]  /*c470*/  LOP3.LUT R89, R89, R90, RZ, 0xfc, !PT ;  /* 0x0000005a59597212 */ /* 0x000fe400078efcff */
[----:B------:R-:W-:Y:S01]  /*c480*/  LOP3.LUT R49, R49, R60, RZ, 0xfc, !PT ;  /* 0x0000003c31317212 */ /* 0x000fe200078efcff */
[----:B------:R-:W5:Y:S01]  /*c490*/  LDG.E.CONSTANT R90, desc[UR6][R96.64+0x2000] ;  /* 0x00200006605a7981 */ /* 0x000f62000c1e9900 */
[----:B------:R-:W-:Y:S02]  /*c4a0*/  LOP3.LUT R47, R47, R46, RZ, 0xfc, !PT ;  /* 0x0000002e2f2f7212 */ /* 0x000fe400078efcff */
[----:B----4-:R-:W-:Y:S01]  /*c4b0*/  LEA R67, R68, R67, 0x10 ;  /* 0x0000004344437211 */ /* 0x010fe200078e80ff */
[----:B------:R-:W4:Y:S01]  /*c4c0*/  LDG.E.CONSTANT R60, desc[UR6][R96.64+0xc00] ;  /* 0x000c0006603c7981 */ /* 0x000f22000c1e9900 */
[----:B------:R-:W-:-:S02]  /*c4d0*/  LOP3.LUT R57, R48, 0x80808080, R57, 0x6, !PT ;  /* 0x8080808030397812 */ /* 0x000fc400078e0639 */
[----:B------:R-:W-:Y:S01]  /*c4e0*/  LOP3.LUT R102, R48, 0x7f7f7f7f, R55, 0x60, !PT ;  /* 0x7f7f7f7f30667812 */ /* 0x000fe200078e6037 */
[----:B------:R-:W4:Y:S04]  /*c4f0*/  LDG.E.CONSTANT R68, desc[UR6][R96.64+0x400] ;  /* 0x0004000660447981 */ /* 0x000f28000c1e9900 */
[----:B------:R-:W4:Y:S04]  /*c500*/  LDG.E.CONSTANT R48, desc[UR6][R96.64+0x1000] ;  /* 0x0010000660307981 */ /* 0x000f28000c1e9900 */
[----:B------:R-:W4:Y:S01]  /*c510*/  LDG.E.CONSTANT R46, desc[UR6][R96.64+0x1400] ;  /* 0x00140006602e7981 */ /* 0x000f22000c1e9900 */
[----:B------:R-:W-:-:S02]  /*c520*/  LOP3.LUT R45, R67, 0xf0f0f0f, RZ, 0xc0, !PT ;  /* 0x0f0f0f0f432d7812 */ /* 0x000fc400078ec0ff */
[----:B------:R-:W-:Y:S01]  /*c530*/  SHF.R.U32.HI R53, RZ, 0x4, R67 ;  /* 0x00000004ff357819 */ /* 0x000fe20000011643 */
[----:B------:R0:W-:Y:S02]  /*c540*/  STS [R6+0x2e90], R51 ;  /* 0x002e903306007388 */ /* 0x0001e40000000800 */
[----:B------:R-:W-:Y:S01]  /*c550*/  VIADD R112, R45, 0x78787878 ;  /* 0x787878782d707836 */ /* 0x000fe20000000000 */
[----:B0-----:R-:W-:-:S04]  /*c560*/  LOP3.LUT R51, R53, 0xf0f0f0f, RZ, 0xc0, !PT ;  /* 0x0f0f0f0f35337812 */ /* 0x001fc800078ec0ff */
[----:B------:R-:W-:Y:S01]  /*c570*/  LOP3.LUT R114, R112, R67, RZ, 0x3c, !PT ;  /* 0x0000004370727212 */ /* 0x000fe200078e3cff */
[----:B------:R-:W-:-:S03]  /*c580*/  VIADD R120, R51, 0x78787878 ;  /* 0x7878787833787836 */ /* 0x000fc60000000000 */
[----:B------:R-:W-:Y:S01]  /*c590*/  LOP3.LUT R114, R114, 0x8080808, R45, 0x60, !PT ;  /* 0x0808080872727812 */ /* 0x000fe200078e602d */
[----:B------:R-:W-:Y:S01]  /*c5a0*/  IMAD R61, R64, 0x10000, R61 ;  /* 0x00010000403d7824 */ /* 0x000fe200078e023d */
[----:B------:R0:W-:Y:S01]  /*c5b0*/  STS [R6+0x2e80], R49 ;  /* 0x002e803106007388 */ /* 0x0001e20000000800 */
[----:B------:R-:W-:Y:S02]  /*c5c0*/  LOP3.LUT R64, R120, R53, RZ, 0x3c, !PT ;  /* 0x0000003578407212 */ /* 0x000fe400078e3cff */
[----:B------:R-:W-:Y:S02]  /*c5d0*/  LOP3.LUT R57, R57, R102, RZ, 0xfc, !PT ;  /* 0x0000006639397212 */ /* 0x000fe400078efcff */
[----:B------:R-:W-:Y:S02]  /*c5e0*/  PRMT R102, R45, 0xba98, RZ ;  /* 0x0000ba982d667816 */ /* 0x000fe400000000ff */
[----:B------:R-:W-:Y:S02]  /*c5f0*/  LOP3.LUT R53, R61, 0xf0f0f0f, RZ, 0xc0, !PT ;  /* 0x0f0f0f0f3d357812 */ /* 0x000fe400078ec0ff */
[----:B0-----:R-:W-:-:S02]  /*c600*/  PRMT R49, R114, 0xba98, RZ ;  /* 0x0000ba9872317816 */ /* 0x001fc400000000ff */
[----:B------:R-:W-:Y:S02]  /*c610*/  LOP3.LUT R64, R64, 0x8080808, R51, 0x60, !PT ;  /* 0x0808080840407812 */ /* 0x000fe400078e6033 */
[C---:B------:R-:W-:Y:S02]  /*c620*/  LOP3.LUT R112, R49.reuse, 0x80808080, R112, 0x6, !PT ;  /* 0x8080808031707812 */ /* 0x040fe400078e0670 */
[----:B------:R-:W-:Y:S02]  /*c630*/  LOP3.LUT R49, R49, 0x7f7f7f7f, R102, 0x60, !PT ;  /* 0x7f7f7f7f31317812 */ /* 0x000fe400078e6066 */
[----:B------:R-:W-:Y:S02]  /*c640*/  IADD3 R102, PT, PT, R53, 0x78787878, RZ ;  /* 0x7878787835667810 */ /* 0x000fe40007ffe0ff */
[----:B------:R-:W-:Y:S02]  /*c650*/  PRMT R45, R64, 0xba98, RZ ;  /* 0x0000ba98402d7816 */ /* 0x000fe400000000ff */
[----:B------:R-:W-:-:S02]  /*c660*/  PRMT R64, R51, 0xba98, RZ ;  /* 0x0000ba9833407816 */ /* 0x000fc400000000ff */
[----:B------:R-:W-:Y:S02]  /*c670*/  SHF.R.U32.HI R51, RZ, 0x4, R61 ;  /* 0x00000004ff337819 */ /* 0x000fe4000001163d */
[----:B------:R-:W-:Y:S02]  /*c680*/  LOP3.LUT R49, R112, R49, RZ, 0xfc, !PT ;  /* 0x0000003170317212 */ /* 0x000fe400078efcff */
[----:B------:R-:W-:Y:S02]  /*c690*/  LOP3.LUT R112, R102, R61, RZ, 0x3c, !PT ;  /* 0x0000003d66707212 */ /* 0x000fe400078e3cff */
[----:B------:R-:W-:Y:S02]  /*c6a0*/  LOP3.LUT R55, R51, 0xf0f0f0f, RZ, 0xc0, !PT ;  /* 0x0f0f0f0f33377812 */ /* 0x000fe400078ec0ff */
[----:B------:R-:W-:Y:S01]  /*c6b0*/  LOP3.LUT R112, R112, 0x8080808, R53, 0x60, !PT ;  /* 0x0808080870707812 */ /* 0x000fe200078e6035 */
[----:B------:R0:W-:Y:S01]  /*c6c0*/  STS [R6+0x3800], R47 ;  /* 0x0038002f06007388 */ /* 0x0001e20000000800 */
[----:B------:R-:W-:Y:S01]  /*c6d0*/  LOP3.LUT R120, R45, 0x80808080, R120, 0x6, !PT ;  /* 0x808080802d787812 */ /* 0x000fe200078e0678 */
[----:B------:R-:W-:Y:S01]  /*c6e0*/  VIADD R114, R55, 0x78787878 ;  /* 0x7878787837727836 */ /* 0x000fe20000000000 */
[----:B------:R-:W-:Y:S01]  /*c6f0*/  LOP3.LUT R45, R45, 0x7f7f7f7f, R64, 0x60, !PT ;  /* 0x7f7f7f7f2d2d7812 */ /* 0x000fe200078e6040 */
[----:B------:R-:W-:Y:S01]  /*c700*/  IMAD R69, R69, 0x10000, R66 ;  /* 0x0001000045457824 */ /* 0x000fe200078e0242 */
[----:B------:R-:W-:-:S02]  /*c710*/  PRMT R64, R53, 0xba98, RZ ;  /* 0x0000ba9835407816 */ /* 0x000fc400000000ff */
[----:B0-----:R-:W-:Y:S02]  /*c720*/  PRMT R47, R112, 0xba98, RZ ;  /* 0x0000ba98702f7816 */ /* 0x001fe400000000ff */
[----:B------:R-:W-:Y:S02]  /*c730*/  LOP3.LUT R66, R114, R51, RZ, 0x3c, !PT ;  /* 0x0000003372427212 */ /* 0x000fe400078e3cff */
[C---:B------:R-:W-:Y:S02]  /*c740*/  LOP3.LUT R102, R47.reuse, 0x80808080, R102, 0x6, !PT ;  /* 0x808080802f667812 */ /* 0x040fe400078e0666 */
[----:B------:R-:W-:Y:S02]  /*c750*/  LOP3.LUT R47, R47, 0x7f7f7f7f, R64, 0x60, !PT ;  /* 0x7f7f7f7f2f2f7812 */ /* 0x000fe400078e6040 */
[----:B------:R-:W-:Y:S02]  /*c760*/  LOP3.LUT R51, R69, 0xf0f0f0f, RZ, 0xc0, !PT ;  /* 0x0f0f0f0f45337812 */ /* 0x000fe400078ec0ff */
[----:B------:R-:W-:-:S02]  /*c770*/  LOP3.LUT R47, R102, R47, RZ, 0xfc, !PT ;  /* 0x0000002f662f7212 */ /* 0x000fc400078efcff */
[----:B------:R-:W-:Y:S01]  /*c780*/  LOP3.LUT R66, R66, 0x8080808, R55, 0x60, !PT ;  /* 0x0808080842427812 */ /* 0x000fe200078e6037 */
[----:B------:R-:W-:Y:S01]  /*c790*/  VIADD R102, R51, 0x78787878 ;  /* 0x7878787833667836 */ /* 0x000fe20000000000 */
[----:B------:R-:W-:Y:S01]  /*c7a0*/  SHF.R.U32.HI R53, RZ, 0x4, R69 ;  /* 0x00000004ff357819 */ /* 0x000fe20000011645 */
[----:B------:R0:W-:Y:S01]  /*c7b0*/  STS [R6+0x4180], R49 ;  /* 0x0041803106007388 */ /* 0x0001e20000000800 */
[----:B------:R-:W-:Y:S02]  /*c7c0*/  PRMT R64, R55, 0xba98, RZ ;  /* 0x0000ba9837407816 */ /* 0x000fe400000000ff */
[----:B------:R-:W-:Y:S02]  /*c7d0*/  LOP3.LUT R55, R53, 0xf0f0f0f, RZ, 0xc0, !PT ;  /* 0x0f0f0f0f35377812 */ /* 0x000fe400078ec0ff */
[----:B------:R-:W-:Y:S02]  /*c7e0*/  LOP3.LUT R45, R120, R45, RZ, 0xfc, !PT ;  /* 0x0000002d782d7212 */ /* 0x000fe400078efcff */
[----:B0-----:R-:W-:-:S02]  /*c7f0*/  PRMT R49, R66, 0xba98, RZ ;  /* 0x0000ba9842317816 */ /* 0x001fc400000000ff */
[----:B------:R-:W-:Y:S02]  /*c800*/  LOP3.LUT R66, R102, R69, RZ, 0x3c, !PT ;  /* 0x0000004566427212 */ /* 0x000fe400078e3cff */
[----:B------:R-:W-:Y:S01]  /*c810*/  LEA R71, R71, R70, 0x10 ;  /* 0x0000004647477211 */ /* 0x000fe200078e80ff */
[----:B------:R-:W-:Y:S01]  /*c820*/  VIADD R70, R55, 0x78787878 ;  /* 0x7878787837467836 */ /* 0x000fe20000000000 */
[----:B------:R-:W-:Y:S01]  /*c830*/  LOP3.LUT R66, R66, 0x8080808, R51, 0x60, !PT ;  /* 0x0808080842427812 */ /* 0x000fe200078e6033 */
[----:B------:R0:W-:Y:S01]  /*c840*/  STS [R6+0x4190], R45 ;  /* 0x0041902d06007388 */ /* 0x0001e20000000800 */
[C---:B------:R-:W-:Y:S02]  /*c850*/  LOP3.LUT R114, R49.reuse, 0x80808080, R114, 0x6, !PT ;  /* 0x8080808031727812 */ /* 0x040fe400078e0672 */
[----:B------:R-:W-:Y:S02]  /*c860*/  LOP3.LUT R49, R49, 0x7f7f7f7f, R64, 0x60, !PT ;  /* 0x7f7f7f7f31317812 */ /* 0x000fe400078e6040 */
[----:B------:R-:W-:-:S02]  /*c870*/  PRMT R64, R51, 0xba98, RZ ;  /* 0x0000ba9833407816 */ /* 0x000fc400000000ff */
[----:B------:R-:W-:Y:S02]  /*c880*/  LOP3.LUT R51, R71, 0xf0f0f0f, RZ, 0xc0, !PT ;  /* 0x0f0f0f0f47337812 */ /* 0x000fe400078ec0ff */
[----:B0-----:R-:W-:Y:S02]  /*c890*/  PRMT R45, R66, 0xba98, RZ ;  /* 0x0000ba98422d7816 */ /* 0x001fe400000000ff */
[----:B------:R-:W-:Y:S02]  /*c8a0*/  LOP3.LUT R66, R70, R53, RZ, 0x3c, !PT ;  /* 0x0000003546427212 */ /* 0x000fe400078e3cff */
[----:B------:R-:W-:Y:S02]  /*c8b0*/  SHF.R.U32.HI R53, RZ, 0x4, R71 ;  /* 0x00000004ff357819 */ /* 0x000fe40000011647 */
[----:B------:R-:W-:Y:S02]  /*c8c0*/  LOP3.LUT R66, R66, 0x8080808, R55, 0x60, !PT ;  /* 0x0808080842427812 */ /* 0x000fe400078e6037 */
[C---:B------:R-:W-:Y:S01]  /*c8d0*/  LOP3.LUT R102, R45.reuse, 0x80808080, R102, 0x6, !PT ;  /* 0x808080802d667812 */ /* 0x040fe200078e0666 */
[----:B------:R0:W-:Y:S01]  /*c8e0*/  STS [R6+0x4b00], R47 ;  /* 0x004b002f06007388 */ /* 0x0001e20000000800 */
[----:B------:R-:W-:Y:S01]  /*c8f0*/  LOP3.LUT R45, R45, 0x7f7f7f7f, R64, 0x60, !PT ;  /* 0x7f7f7f7f2d2d7812 */ /* 0x000fe200078e6040 */
[----:B------:R-:W-:Y:S01]  /*c900*/  VIADD R112, R51, 0x78787878 ;  /* 0x7878787833707836 */ /* 0x000fe20000000000 */
[----:B------:R-:W-:-:S02]  /*c910*/  PRMT R64, R55, 0xba98, RZ ;  /* 0x0000ba9837407816 */ /* 0x000fc400000000ff */
[----:B------:R-:W-:Y:S02]  /*c920*/  LOP3.LUT R55, R53, 0xf0f0f0f, RZ, 0xc0, !PT ;  /* 0x0f0f0f0f35377812 */ /* 0x000fe400078ec0ff */
[----:B------:R-:W-:Y:S02]  /*c930*/  LOP3.LUT R45, R102, R45, RZ, 0xfc, !PT ;  /* 0x0000002d662d7212 */ /* 0x000fe400078efcff */
[----:B0-----:R-:W-:Y:S01]  /*c940*/  PRMT R47, R66, 0xba98, RZ ;  /* 0x0000ba98422f7816 */ /* 0x001fe200000000ff */
[----:B------:R-:W-:Y:S01]  /*c950*/  VIADD R66, R55, 0x78787878 ;  /* 0x7878787837427836 */ /* 0x000fe20000000000 */
[----:B------:R-:W-:Y:S02]  /*c960*/  LOP3.LUT R102, R112, R71, RZ, 0x3c, !PT ;  /* 0x0000004770667212 */ /* 0x000fe400078e3cff */
[C---:B------:R-:W-:Y:S02]  /*c970*/  LOP3.LUT R70, R47.reuse, 0x80808080, R70, 0x6, !PT ;  /* 0x808080802f467812 */ /* 0x040fe400078e0646 */
[----:B------:R-:W-:-:S02]  /*c980*/  LOP3.LUT R47, R47, 0x7f7f7f7f, R64, 0x60, !PT ;  /* 0x7f7f7f7f2f2f7812 */ /* 0x000fc400078e6040 */
[----:B------:R-:W-:Y:S02]  /*c990*/  LOP3.LUT R49, R114, R49, RZ, 0xfc, !PT ;  /* 0x0000003172317212 */ /* 0x000fe400078efcff */
[----:B------:R-:W-:Y:S02]  /*c9a0*/  LOP3.LUT R102, R102, 0x8080808, R51, 0x60, !PT ;  /* 0x0808080866667812 */ /* 0x000fe400078e6033 */
[----:B------:R-:W-:Y:S01]  /*c9b0*/  LOP3.LUT R47, R70, R47, RZ, 0xfc, !PT ;  /* 0x0000002f462f7212 */ /* 0x000fe200078efcff */
[----:B------:R0:W-:Y:S01]  /*c9c0*/  STS [R6+0x4b10], R49 ;  /* 0x004b103106007388 */ /* 0x0001e20000000800 */
[----:B------:R-:W-:Y:S02]  /*c9d0*/  LOP3.LUT R70, R66, R53, RZ, 0x3c, !PT ;  /* 0x0000003542467212 */ /* 0x000fe400078e3cff */
[----:B------:R-:W-:Y:S01]  /*c9e0*/  LEA R72, R73, R72, 0x10 ;  /* 0x0000004849487211 */ /* 0x000fe200078e80ff */
[----:B------:R1:W-:Y:S01]  /*c9f0*/  STS [R6+0x3810], R57 ;  /* 0x0038103906007388 */ /* 0x0003e20000000800 */
[----:B------:R-:W-:-:S02]  /*ca00*/  PRMT R64, R51, 0xba98, RZ ;  /* 0x0000ba9833407816 */ /* 0x000fc400000000ff */
[----:B------:R-:W-:Y:S02]  /*ca10*/  LOP3.LUT R70, R70, 0x8080808, R55, 0x60, !PT ;  /* 0x0808080846467812 */ /* 0x000fe400078e6037 */
[----:B0-----:R-:W-:Y:S02]  /*ca20*/  PRMT R49, R102, 0xba98, RZ ;  /* 0x0000ba9866317816 */ /* 0x001fe400000000ff */
[----:B------:R-:W-:Y:S02]  /*ca30*/  LOP3.LUT R51, R72, 0xf0f0f0f, RZ, 0xc0, !PT ;  /* 0x0f0f0f0f48337812 */ /* 0x000fe400078ec0ff */
[----:B-1----:R-:W-:Y:S01]  /*ca40*/  SHF.R.U32.HI R57, RZ, 0x4, R72 ;  /* 0x00000004ff397819 */ /* 0x002fe20000011648 */
[----:B------:R0:W-:Y:S01]  /*ca50*/  STS [R6+0x5480], R45 ;  /* 0x0054802d06007388 */ /* 0x0001e20000000800 */
[C---:B------:R-:W-:Y:S02]  /*ca60*/  LOP3.LUT R112, R49.reuse, 0x80808080, R112, 0x6, !PT ;  /* 0x8080808031707812 */ /* 0x040fe400078e0670 */
[----:B------:R-:W-:Y:S01]  /*ca70*/  LOP3.LUT R49, R49, 0x7f7f7f7f, R64, 0x60, !PT ;  /* 0x7f7f7f7f31317812 */ /* 0x000fe200078e6040 */
[----:B------:R-:W-:Y:S01]  /*ca80*/  VIADD R53, R51, 0x78787878 ;  /* 0x7878787833357836 */ /* 0x000fe20000000000 */
[----:B------:R-:W-:-:S02]  /*ca90*/  PRMT R64, R55, 0xba98, RZ ;  /* 0x0000ba9837407816 */ /* 0x000fc400000000ff */
[----:B------:R-:W-:Y:S02]  /*caa0*/  LOP3.LUT R55, R57, 0xf0f0f0f, RZ, 0xc0, !PT ;  /* 0x0f0f0f0f39377812 */ /* 0x000fe400078ec0ff */
[----:B0-----:R-:W-:Y:S02]  /*cab0*/  PRMT R45, R70, 0xba98, RZ ;  /* 0x0000ba98462d7816 */ /* 0x001fe400000000ff */
[----:B------:R-:W-:Y:S02]  /*cac0*/  LOP3.LUT R72, R53, R72, RZ, 0x3c, !PT ;  /* 0x0000004835487212 */ /* 0x000fe400078e3cff */
[C---:B------:R-:W-:Y:S02]  /*cad0*/  LOP3.LUT R66, R45.reuse, 0x80808080, R66, 0x6, !PT ;  /* 0x808080802d427812 */ /* 0x040fe400078e0642 */
[----:B------:R-:W-:Y:S01]  /*cae0*/  LOP3.LUT R45, R45, 0x7f7f7f7f, R64, 0x60, !PT ;  /* 0x7f7f7f7f2d2d7812 */ /* 0x000fe200078e6040 */
[----:B------:R-:W-:Y:S01]  /*caf0*/  VIADD R64, R55, 0x78787878 ;  /* 0x7878787837407836 */ /* 0x000fe20000000000 */
[----:B------:R-:W-:-:S04]  /*cb00*/  LOP3.LUT R72, R72, 0x8080808, R51, 0x60, !PT ;  /* 0x0808080848487812 */ /* 0x000fc800078e6033 */
[----:B------:R-:W-:Y:S01]  /*cb10*/  LOP3.LUT R70, R64, R57, RZ, 0x3c, !PT ;  /* 0x0000003940467212 */ /* 0x000fe200078e3cff */
[----:B------:R-:W-:Y:S01]  /*cb20*/  IMAD R74, R75, 0x10000, R74 ;  /* 0x000100004b4a7824 */ /* 0x000fe200078e024a */
[----:B------:R-:W-:Y:S02]  /*cb30*/  PRMT R72, R72, 0xba98, RZ ;  /* 0x0000ba9848487816 */ /* 0x000fe400000000ff */
[----:B------:R-:W-:Y:S02]  /*cb40*/  LOP3.LUT R70, R70, 0x8080808, R55, 0x60, !PT ;  /* 0x0808080846467812 */ /* 0x000fe400078e6037 */
[----:B------:R-:W-:Y:S01]  /*cb50*/  PRMT R51, R51, 0xba98, RZ ;  /* 0x0000ba9833337816 */ /* 0x000fe200000000ff */
[----:B------:R0:W-:Y:S01]  /*cb60*/  STS [R6+0x5490], R47 ;  /* 0x0054902f06007388 */ /* 0x0001e20000000800 */
[----:B------:R-:W-:Y:S02]  /*cb70*/  LOP3.LUT R53, R72, 0x80808080, R53, 0x6, !PT ;  /* 0x8080808048357812 */ /* 0x000fe400078e0635 */
[----:B------:R-:W-:-:S02]  /*cb80*/  LOP3.LUT R45, R66, R45, RZ, 0xfc, !PT ;  /* 0x0000002d422d7212 */ /* 0x000fc400078efcff */
[----:B------:R-:W-:Y:S02]  /*cb90*/  LOP3.LUT R72, R72, 0x7f7f7f7f, R51, 0x60, !PT ;  /* 0x7f7f7f7f48487812 */ /* 0x000fe400078e6033 */
[----:B------:R-:W-:Y:S02]  /*cba0*/  LOP3.LUT R49, R112, R49, RZ, 0xfc, !PT ;  /* 0x0000003170317212 */ /* 0x000fe400078efcff */
[----:B------:R-:W-:Y:S02]  /*cbb0*/  PRMT R66, R55, 0xba98, RZ ;  /* 0x0000ba9837427816 */ /* 0x000fe400000000ff */
[----:B0-----:R-:W-:Y:S02]  /*cbc0*/  PRMT R47, R70, 0xba98, RZ ;  /* 0x0000ba98462f7816 */ /* 0x001fe400000000ff */
[----:B------:R-:W-:Y:S02]  /*cbd0*/  SHF.R.U32.HI R51, RZ, 0x4, R74 ;  /* 0x00000004ff337819 */ /* 0x000fe4000001164a */
[----:B------:R-:W-:-:S02]  /*cbe0*/  LOP3.LUT R57, R74, 0xf0f0f0f, RZ, 0xc0, !PT ;  /* 0x0f0f0f0f4a397812 */ /* 0x000fc400078ec0ff */
[C---:B------:R-:W-:Y:S01]  /*cbf0*/  LOP3.LUT R64, R47.reuse, 0x80808080, R64, 0x6, !PT ;  /* 0x808080802f407812 */ /* 0x040fe200078e0640 */
[----:B------:R0:W-:Y:S01]  /*cc00*/  STS [R6+0x5e00], R49 ;  /* 0x005e003106007388 */ /* 0x0001e20000000800 */
[----:B------:R-:W-:Y:S02]  /*cc10*/  LOP3.LUT R47, R47, 0x7f7f7f7f, R66, 0x60, !PT ;  /* 0x7f7f7f7f2f2f7812 */ /* 0x000fe400078e6042 */
[----:B------:R-:W-:Y:S02]  /*cc20*/  LOP3.LUT R55, R51, 0xf0f0f0f, RZ, 0xc0, !PT ;  /* 0x0f0f0f0f33377812 */ /* 0x000fe400078ec0ff */
[----:B------:R-:W-:Y:S01]  /*cc30*/  LOP3.LUT R47, R64, R47, RZ, 0xfc, !PT ;  /* 0x0000002f402f7212 */ /* 0x000fe200078efcff */
[----:B------:R-:W-:Y:S01]  /*cc40*/  IMAD R76, R77, 0x10000, R76 ;  /* 0x000100004d4c7824 */ /* 0x000fe200078e024c */
[----:B0-----:R-:W-:Y:S01]  /*cc50*/  IADD3 R49, PT, PT, R57, 0x78787878, RZ ;  /* 0x7878787839317810 */ /* 0x001fe20007ffe0ff */
[----:B------:R-:W-:-:S03]  /*cc60*/  VIADD R64, R55, 0x78787878 ;  /* 0x7878787837407836 */ /* 0x000fc60000000000 */
        /* <DEDUP_REMOVED lines=13> */
[----:B------:R-:W-:Y:S01]  /*cd40*/  LOP3.LUT R76, R76, 0x8080808, R51, 0x60, !PT ;  /* 0x080808084c4c7812 */ /* 0x000fe200078e6033 */
[----:B------:R-:W-:Y:S01]  /*cd50*/  IMAD R78, R79, 0x10000, R78 ;  /* 0x000100004f4e7824 */ /* 0x000fe200078e024e */
[----:B------:R-:W-:Y:S02]  /*cd60*/  LOP3.LUT R66, R66, 0x8080808, R55, 0x60, !PT ;  /* 0x0808080842427812 */ /* 0x000fe400078e6037 */
[----:B------:R-:W-:Y:S01]  /*cd70*/  PRMT R76, R76, 0xba98, RZ ;  /* 0x0000ba984c4c7816 */ /* 0x000fe200000000ff */
[----:B------:R0:W-:Y:S01]  /*cd80*/  STS [R6+0x6780], R53 ;  /* 0x0067803506007388 */ /* 0x0001e20000000800 */
[----:B------:R-:W-:-:S02]  /*cd90*/  PRMT R51, R51, 0xba98, RZ ;  /* 0x0000ba9833337816 */ /* 0x000fc400000000ff */
[C---:B------:R-:W-:Y:S01]  /*cda0*/  LOP3.LUT R47, R76.reuse, 0x80808080, R47, 0x6, !PT ;  /* 0x808080804c2f7812 */ /* 0x040fe200078e062f */
[----:B------:R1:W-:Y:S01]  /*cdb0*/  STS [R6+0x5e10], R45 ;  /* 0x005e102d06007388 */ /* 0x0003e20000000800 */
[----:B------:R-:W-:Y:S02]  /*cdc0*/  LOP3.LUT R49, R49, R74, RZ, 0xfc, !PT ;  /* 0x0000004a31317212 */ /* 0x000fe400078efcff */
[----:B------:R-:W-:Y:S02]  /*cdd0*/  LOP3.LUT R76, R76, 0x7f7f7f7f, R51, 0x60, !PT ;  /* 0x7f7f7f7f4c4c7812 */ /* 0x000fe400078e6033 */
[----:B0-----:R-:W-:Y:S02]  /*cde0*/  LOP3.LUT R53, R57, 0xf0f0f0f, RZ, 0xc0, !PT ;  /* 0x0f0f0f0f39357812 */ /* 0x001fe400078ec0ff */
[----:B------:R-:W-:Y:S02]  /*cdf0*/  LOP3.LUT R51, R78, 0xf0f0f0f, RZ, 0xc0, !PT ;  /* 0x0f0f0f0f4e337812 */ /* 0x000fe400078ec0ff */
[----:B-1----:R-:W-:-:S02]  /*ce00*/  PRMT R45, R66, 0xba98, RZ ;  /* 0x0000ba98422d7816 */ /* 0x002fc400000000ff */
[----:B------:R-:W-:Y:S02]  /*ce10*/  PRMT R66, R55, 0xba98, RZ ;  /* 0x0000ba9837427816 */ /* 0x000fe400000000ff */
[----:B------:R-:W-:Y:S01]  /*ce20*/  IADD3 R70, PT, PT, R53, 0x78787878, RZ ;  /* 0x7878787835467810 */ /* 0x000fe20007ffe0ff */
        /* <DEDUP_REMOVED lines=25> */
[----:B------:R-:W-:-:S02]  /*cfc0*/  LOP3.LUT R66, R66, 0x8080808, R57, 0x60, !PT ;  /* 0x0808080842427812 */ /* 0x000fc400078e6039 */
[----:B------:R-:W-:Y:S01]  /*cfd0*/  LOP3.LUT R47, R47, R76, RZ, 0xfc, !PT ;  /* 0x0000004c2f2f7212 */ /* 0x000fe200078efcff */
[----:B------:R1:W-:Y:S01]  /*cfe0*/  STS [R6+0x7110], R45 ;  /* 0x0071102d06007388 */ /* 0x0003e20000000800 */
[----:B------:R-:W-:Y:S02]  /*cff0*/  LOP3.LUT R61, R80, 0xf0f0f0f, RZ, 0xc0, !PT ;  /* 0x0f0f0f0f503d7812 */ /* 0x000fe400078ec0ff */
[----:B0-----:R-:W-:Y:S02]  /*d000*/  LOP3.LUT R53, R51, 0xf0f0f0f, RZ, 0xc0, !PT ;  /* 0x0f0f0f0f33357812 */ /* 0x001fe400078ec0ff */
[----:B-1----:R-:W-:-:S03]  /*d010*/  PRMT R45, R66, 0xba98, RZ ;  /* 0x0000ba98422d7816 */ /* 0x002fc600000000ff */
[----:B------:R-:W-:Y:S01]  /*d020*/  VIADD R70, R53, 0x78787878 ;  /* 0x7878787835467836 */ /* 0x000fe20000000000 */
[----:B------:R-:W-:Y:S01]  /*d030*/  PRMT R66, R57, 0xba98, RZ ;  /* 0x0000ba9839427816 */ /* 0x000fe200000000ff */
[----:B------:R0:W-:Y:S01]  /*d040*/  STS [R6+0x7a80], R47 ;  /* 0x007a802f06007388 */ /* 0x0001e20000000800 */
[----:B------:R-:W-:Y:S01]  /*d050*/  LOP3.LUT R49, R49, R78, RZ, 0xfc, !PT ;  /* 0x0000004e31317212 */ /* 0x000fe200078efcff */
[----:B------:R-:W-:Y:S01]  /*d060*/  IMAD R82, R85, 0x10000, R82 ;  /* 0x0001000055527824 */ /* 0x000fe200078e0252 */
[C---:B------:R-:W-:Y:S02]  /*d070*/  LOP3.LUT R64, R45.reuse, 0x80808080, R64, 0x6, !PT ;  /* 0x808080802d407812 */ /* 0x040fe400078e0640 */
[----:B------:R-:W-:Y:S02]  /*d080*/  LOP3.LUT R45, R45, 0x7f7f7f7f, R66, 0x60, !PT ;  /* 0x7f7f7f7f2d2d7812 */ /* 0x000fe400078e6042 */
[----:B------:R-:W-:Y:S01]  /*d090*/  LOP3.LUT R66, R70, R51, RZ, 0x3c, !PT ;  /* 0x0000003346427212 */ /* 0x000fe200078e3cff */
[----:B0-----:R-:W-:Y:S01]  /*d0a0*/  VIADD R47, R61, 0x78787878 ;  /* 0x787878783d2f7836 */ /* 0x001fe20000000000 */
[----:B------:R0:W-:Y:S02]  /*d0b0*/  STS [R6+0x8400], R49 ;  /* 0x0084003106007388 */ /* 0x0001e40000000800 */
[----:B------:R-:W-:-:S02]  /*d0c0*/  LOP3.LUT R66, R66, 0x8080808, R53, 0x60, !PT ;  /* 0x0808080842427812 */ /* 0x000fc400078e6035 */
[----:B------:R-:W-:Y:S02]  /*d0d0*/  LOP3.LUT R45, R64, R45, RZ, 0xfc, !PT ;  /* 0x0000002d402d7212 */ /* 0x000fe400078efcff */
[----:B------:R-:W-:Y:S02]  /*d0e0*/  LOP3.LUT R80, R47, R80, RZ, 0x3c, !PT ;  /* 0x000000502f507212 */ /* 0x000fe400078e3cff */
[----:B------:R-:W-:Y:S02]  /*d0f0*/  SHF.R.U32.HI R55, RZ, 0x4, R82 ;  /* 0x00000004ff377819 */ /* 0x000fe40000011652 */
[----:B0-----:R-:W-:Y:S02]  /*d100*/  LOP3.LUT R49, R82, 0xf0f0f0f, RZ, 0xc0, !PT ;  /* 0x0f0f0f0f52317812 */ /* 0x001fe400078ec0ff */
[----:B------:R-:W-:Y:S02]  /*d110*/  PRMT R64, R53, 0xba98, RZ ;  /* 0x0000ba9835407816 */ /* 0x000fe400000000ff */
[----:B------:R-:W-:-:S02]  /*d120*/  IADD3 R53, PT, PT, R49, 0x78787878, RZ ;  /* 0x7878787831357810 */ /* 0x000fc40007ffe0ff */
[----:B------:R-:W-:Y:S02]  /*d130*/  LOP3.LUT R80, R80, 0x8080808, R61, 0x60, !PT ;  /* 0x0808080850507812 */ /* 0x000fe400078e603d */
[----:B------:R-:W-:Y:S02]  /*d140*/  PRMT R51, R66, 0xba98, RZ ;  /* 0x0000ba9842337816 */ /* 0x000fe400000000ff */
[----:B------:R-:W-:Y:S02]  /*d150*/  LOP3.LUT R57, R55, 0xf0f0f0f, RZ, 0xc0, !PT ;  /* 0x0f0f0f0f37397812 */ /* 0x000fe400078ec0ff */
[----:B------:R-:W-:Y:S01]  /*d160*/  LOP3.LUT R82, R53, R82, RZ, 0x3c, !PT ;  /* 0x0000005235527212 */ /* 0x000fe200078e3cff */
[----:B------:R-:W-:Y:S01]  /*d170*/  IMAD R83, R84, 0x10000, R83 ;  /* 0x0001000054537824 */ /* 0x000fe200078e0253 */
[----:B------:R-:W-:Y:S02]  /*d180*/  PRMT R80, R80, 0xba98, RZ ;  /* 0x0000ba9850507816 */ /* 0x000fe400000000ff */
[----:B------:R-:W-:-:S02]  /*d190*/  LOP3.LUT R70, R51, 0x80808080, R70, 0x6, !PT ;  /* 0x8080808033467812 */ /* 0x000fc400078e0646 */
[----:B------:R-:W-:Y:S02]  /*d1a0*/  PRMT R61, R61, 0xba98, RZ ;  /* 0x0000ba983d3d7816 */ /* 0x000fe400000000ff */
[----:B------:R-:W-:Y:S01]  /*d1b0*/  LOP3.LUT R51, R51, 0x7f7f7f7f, R64, 0x60, !PT ;  /* 0x7f7f7f7f33337812 */ /* 0x000fe200078e6040 */
[----:B------:R-:W-:Y:S01]  /*d1c0*/  VIADD R64, R57, 0x78787878 ;  /* 0x7878787839407836 */ /* 0x000fe20000000000 */
[----:B------:R-:W-:Y:S02]  /*d1d0*/  LOP3.LUT R82, R82, 0x8080808, R49, 0x60, !PT ;  /* 0x0808080852527812 */ /* 0x000fe400078e6031 */
[C---:B------:R-:W-:Y:S02]  /*d1e0*/  LOP3.LUT R47, R80.reuse, 0x80808080, R47, 0x6, !PT ;  /* 0x80808080502f7812 */ /* 0x040fe400078e062f */
[----:B------:R-:W-:Y:S02]  /*d1f0*/  LOP3.LUT R80, R80, 0x7f7f7f7f, R61, 0x60, !PT ;  /* 0x7f7f7f7f50507812 */ /* 0x000fe400078e603d */
[----:B------:R-:W-:-:S02]  /*d200*/  LOP3.LUT R61, R83, 0xf0f0f0f, RZ, 0xc0, !PT ;  /* 0x0f0f0f0f533d7812 */ /* 0x000fc400078ec0ff */
[----:B------:R-:W-:Y:S02]  /*d210*/  LOP3.LUT R66, R64, R55, RZ, 0x3c, !PT ;  /* 0x0000003740427212 */ /* 0x000fe400078e3cff */
[----:B------:R-:W-:Y:S02]  /*d220*/  PRMT R82, R82, 0xba98, RZ ;  /* 0x0000ba9852527816 */ /* 0x000fe400000000ff */
[----:B------:R-:W-:Y:S02]  /*d230*/  PRMT R49, R49, 0xba98, RZ ;  /* 0x0000ba9831317816 */ /* 0x000fe400000000ff */
[----:B------:R-:W-:Y:S02]  /*d240*/  SHF.R.U32.HI R55, RZ, 0x4, R83 ;  /* 0x00000004ff377819 */ /* 0x000fe40000011653 */
[----:B------:R-:W-:Y:S01]  /*d250*/  LOP3.LUT R51, R70, R51, RZ, 0xfc, !PT ;  /* 0x0000003346337212 */ /* 0x000fe200078efcff */
[----:B------:R-:W-:Y:S01]  /*d260*/  VIADD R70, R61, 0x78787878 ;  /* 0x787878783d467836 */ /* 0x000fe20000000000 */
[----:B------:R-:W-:-:S02]  /*d270*/  LOP3.LUT R66, R66, 0x8080808, R57, 0x60, !PT ;  /* 0x0808080842427812 */ /* 0x000fc400078e6039 */
[C---:B------:R-:W-:Y:S02]  /*d280*/  LOP3.LUT R53, R82.reuse, 0x80808080, R53, 0x6, !PT ;  /* 0x8080808052357812 */ /* 0x040fe400078e0635 */
[----:B------:R-:W-:Y:S01]  /*d290*/  LOP3.LUT R82, R82, 0x7f7f7f7f, R49, 0x60, !PT ;  /* 0x7f7f7f7f52527812 */ /* 0x000fe200078e6031 */
[----:B------:R0:W-:Y:S01]  /*d2a0*/  STS [R6+0x8410], R45 ;  /* 0x0084102d06007388 */ /* 0x0001e20000000800 */
[----:B------:R-:W-:Y:S02]  /*d2b0*/  LOP3.LUT R49, R55, 0xf0f0f0f, RZ, 0xc0, !PT ;  /* 0x0f0f0f0f37317812 */ /* 0x000fe400078ec0ff */
[----:B------:R-:W-:Y:S02]  /*d2c0*/  LOP3.LUT R72, R70, R83, RZ, 0x3c, !PT ;  /* 0x0000005346487212 */ /* 0x000fe400078e3cff */
[----:B------:R-:W-:Y:S02]  /*d2d0*/  IADD3 R74, PT, PT, R49, 0x78787878, RZ ;  /* 0x78787878314a7810 */ /* 0x000fe40007ffe0ff */
[----:B------:R-:W-:-:S02]  /*d2e0*/  LOP3.LUT R47, R47, R80, RZ, 0xfc, !PT ;  /* 0x000000502f2f7212 */ /* 0x000fc400078efcff */
[----:B0-----:R-:W-:Y:S02]  /*d2f0*/  PRMT R45, R66, 0xba98, RZ ;  /* 0x0000ba98422d7816 */ /* 0x001fe400000000ff */
[----:B------:R-:W-:Y:S01]  /*d300*/  PRMT R66, R57, 0xba98, RZ ;  /* 0x0000ba9839427816 */ /* 0x000fe200000000ff */
[----:B--2---:R-:W-:Y:S01]  /*d310*/  IMAD R87, R87, 0x10000, R58 ;  /* 0x0001000057577824 */ /* 0x004fe200078e023a */
[C---:B------:R-:W-:Y:S02]  /*d320*/  LOP3.LUT R64, R45.reuse, 0x80808080, R64, 0x6, !PT ;  /* 0x808080802d407812 */ /* 0x040fe400078e0640 */
[----:B------:R-:W-:Y:S02]  /*d330*/  LOP3.LUT R45, R45, 0x7f7f7f7f, R66, 0x60, !PT ;  /* 0x7f7f7f7f2d2d7812 */ /* 0x000fe400078e6042 */
[----:B------:R-:W-:Y:S02]  /*d340*/  LOP3.LUT R72, R72, 0x8080808, R61, 0x60, !PT ;  /* 0x0808080848487812 */ /* 0x000fe400078e603d */
[----:B------:R-:W-:Y:S01]  /*d350*/  LOP3.LUT R66, R74, R55, RZ, 0x3c, !PT ;  /* 0x000000374a427212 */ /* 0x000fe200078e3cff */
[----:B------:R0:W-:Y:S01]  /*d360*/  STS [R6+0x8d80], R47 ;  /* 0x008d802f06007388 */ /* 0x0001e20000000800 */
[----:B------:R-:W-:-:S02]  /*d370*/  PRMT R58, R61, 0xba98, RZ ;  /* 0x0000ba983d3a7816 */ /* 0x000fc400000000ff */
[----:B------:R-:W-:Y:S01]  /*d380*/  LOP3.LUT R66, R66, 0x8080808, R49, 0x60, !PT ;  /* 0x0808080842427812 */ /* 0x000fe200078e6031 */
[----:B------:R1:W-:Y:S01]  /*d390*/  STS [R6+0x8d90], R51 ;  /* 0x008d903306007388 */ /* 0x0003e20000000800 */
[----:B------:R-:W-:Y:S02]  /*d3a0*/  LOP3.LUT R45, R64, R45, RZ, 0xfc, !PT ;  /* 0x0000002d402d7212 */ /* 0x000fe400078efcff */
[----:B0-----:R-:W-:Y:S02]  /*d3b0*/  PRMT R47, R72, 0xba98, RZ ;  /* 0x0000ba98482f7816 */ /* 0x001fe400000000ff */
[----:B-1----:R-:W-:Y:S02]  /*d3c0*/  LOP3.LUT R51, R87, 0xf0f0f0f, RZ, 0xc0, !PT ;  /* 0x0f0f0f0f57337812 */ /* 0x002fe400078ec0ff */
[----:B------:R-:W-:Y:S02]  /*d3d0*/  PRMT R64, R49, 0xba98, RZ ;  /* 0x0000ba9831407816 */ /* 0x000fe400000000ff */
[----:B------:R-:W-:-:S02]  /*d3e0*/  LOP3.LUT R70, R47, 0x80808080, R70, 0x6, !PT ;  /* 0x808080802f467812 */ /* 0x000fc400078e0646 */
[----:B------:R-:W-:Y:S02]  /*d3f0*/  PRMT R49, R66, 0xba98, RZ ;  /* 0x0000ba9842317816 */ /* 0x000fe400000000ff */
[----:B------:R-:W-:Y:S01]  /*d400*/  LOP3.LUT R47, R47, 0x7f7f7f7f, R58, 0x60, !PT ;  /* 0x7f7f7f7f2f2f7812 */ /* 0x000fe200078e603a */
[----:B------:R-:W-:Y:S01]  /*d410*/  VIADD R58, R51, 0x78787878 ;  /* 0x78787878333a7836 */ /* 0x000fe20000000000 */
[C---:B------:R-:W-:Y:S02]  /*d420*/  LOP3.LUT R74, R49.reuse, 0x80808080, R74, 0x6, !PT ;  /* 0x80808080314a7812 */ /* 0x040fe400078e064a */
[----:B------:R-:W-:Y:S01]  /*d430*/  LOP3.LUT R49, R49, 0x7f7f7f7f, R64, 0x60, !PT ;  /* 0x7f7f7f7f31317812 */ /* 0x000fe200078e6040 */
[----:B---3--:R-:W-:Y:S01]  /*d440*/  IMAD R59, R86, 0x10000, R59 ;  /* 0x00010000563b7824 */ /* 0x008fe200078e023b */
[----:B------:R-:W-:Y:S02]  /*d450*/  LOP3.LUT R64, R58, R87, RZ, 0x3c, !PT ;  /* 0x000000573a407212 */ /* 0x000fe400078e3cff */
[----:B------:R-:W-:-:S02]  /*d460*/  SHF.R.U32.HI R87, RZ, 0x4, R87 ;  /* 0x00000004ff577819 */ /* 0x000fc40000011657 */
[----:B------:R-:W-:Y:S02]  /*d470*/  LOP3.LUT R53, R53, R82, RZ, 0xfc, !PT ;  /* 0x0000005235357212 */ /* 0x000fe400078efcff */
[----:B------:R-:W-:Y:S02]  /*d480*/  LOP3.LUT R49, R74, R49, RZ, 0xfc, !PT ;  /* 0x000000314a317212 */ /* 0x000fe400078efcff */
[----:B------:R-:W-:Y:S02]  /*d490*/  LOP3.LUT R64, R64, 0x8080808, R51, 0x60, !PT ;  /* 0x0808080840407812 */ /* 0x000fe400078e6033 */
[----:B------:R-:W-:Y:S02]  /*d4a0*/  LOP3.LUT R55, R87, 0xf0f0f0f, RZ, 0xc0, !PT ;  /* 0x0f0f0f0f57377812 */ /* 0x000fe400078ec0ff */
[----:B------:R-:W-:Y:S01]  /*d4b0*/  SHF.R.U32.HI R61, RZ, 0x4, R59 ;  /* 0x00000004ff3d7819 */ /* 0x000fe2000001163b */
[----:B------:R0:W-:Y:S02]  /*d4c0*/  STS [R6+0x9700], R53 ;  /* 0x0097003506007388 */ /* 0x0001e40000000800 */
[----:B------:R-:W-:-:S02]  /*d4d0*/  VIADD R66, R55, 0x78787878 ;  /* 0x7878787837427836 */ /* 0x000fc40000000000 */
[----:B------:R1:W-:Y:S01]  /*d4e0*/  STS [R6+0xa090], R49 ;  /* 0x00a0903106007388 */ /* 0x0003e20000000800 */
[----:B------:R-:W-:Y:S02]  /*d4f0*/  LOP3.LUT R57, R59, 0xf0f0f0f, RZ, 0xc0, !PT ;  /* 0x0f0f0f0f3b397812 */ /* 0x000fe400078ec0ff */
[----:B0-----:R-:W-:Y:S02]  /*d500*/  PRMT R53, R64, 0xba98, RZ ;  /* 0x0000ba9840357816 */ /* 0x001fe400000000ff */
[----:B------:R-:W-:Y:S02]  /*d510*/  PRMT R64, R51, 0xba98, RZ ;  /* 0x0000ba9833407816 */ /* 0x000fe400000000ff */
[----:B-1----:R-:W-:Y:S02]  /*d520*/  LOP3.LUT R49, R61, 0xf0f0f0f, RZ, 0xc0, !PT ;  /* 0x0f0f0f0f3d317812 */ /* 0x002fe400078ec0ff */
[C---:B------:R-:W-:Y:S02]  /*d530*/  LOP3.LUT R58, R53.reuse, 0x80808080, R58, 0x6, !PT ;  /* 0x80808080353a7812 */ /* 0x040fe400078e063a */
[----:B------:R-:W-:Y:S01]  /*d540*/  LOP3.LUT R53, R53, 0x7f7f7f7f, R64, 0x60, !PT ;  /* 0x7f7f7f7f35357812 */ /* 0x000fe200078e6040 */
[----:B------:R-:W-:Y:S01]  /*d550*/  VIADD R76, R49, 0x78787878 ;  /* 0x78787878314c7836 */ /* 0x000fe20000000000 */
[----:B------:R-:W-:-:S02]  /*d560*/  LOP3.LUT R47, R70, R47, RZ, 0xfc, !PT ;  /* 0x0000002f462f7212 */ /* 0x000fc400078efcff */
[----:B------:R-:W-:Y:S02]  /*d570*/  LOP3.LUT R64, R66, R87, RZ, 0x3c, !PT ;  /* 0x0000005742407212 */ /* 0x000fe400078e3cff */
[----:B------:R-:W-:Y:S02]  /*d580*/  IADD3 R70, PT, PT, R57, 0x78787878, RZ ;  /* 0x7878787839467810 */ /* 0x000fe40007ffe0ff */
[----:B------:R-:W-:Y:S02]  /*d590*/  LOP3.LUT R64, R64, 0x8080808, R55, 0x60, !PT ;  /* 0x0808080840407812 */ /* 0x000fe400078e6037 */
[----:B------:R-:W-:Y:S02]  /*d5a0*/  LOP3.LUT R72, R70, R59, RZ, 0x3c, !PT ;  /* 0x0000003b46487212 */ /* 0x000fe400078e3cff */
[----:B------:R-:W-:Y:S01]  /*d5b0*/  LOP3.LUT R78, R76, R61, RZ, 0x3c, !PT ;  /* 0x0000003d4c4e7212 */ /* 0x000fe200078e3cff */
[----:B------:R0:W-:Y:S01]  /*d5c0*/  STS [R6+0x9710], R45 ;  /* 0x0097102d06007388 */ /* 0x0001e20000000800 */
[----:B------:R-:W-:-:S02]  /*d5d0*/  LOP3.LUT R53, R58, R53, RZ, 0xfc, !PT ;  /* 0x000000353a357212 */ /* 0x000fc400078efcff */
[----:B------:R-:W-:Y:S02]  /*d5e0*/  LOP3.LUT R72, R72, 0x8080808, R57, 0x60, !PT ;  /* 0x0808080848487812 */ /* 0x000fe400078e6039 */
[----:B------:R-:W-:Y:S02]  /*d5f0*/  PRMT R58, R55, 0xba98, RZ ;  /* 0x0000ba98373a7816 */ /* 0x000fe400000000ff */
[----:B------:R-:W-:Y:S02]  /*d600*/  LOP3.LUT R78, R78, 0x8080808, R49, 0x60, !PT ;  /* 0x080808084e4e7812 */ /* 0x000fe400078e6031 */
[----:B0-----:R-:W-:Y:S01]  /*d610*/  PRMT R45, R64, 0xba98, RZ ;  /* 0x0000ba98402d7816 */ /* 0x001fe200000000ff */
[----:B------:R0:W-:Y:S01]  /*d620*/  STS [R6+0xa080], R47 ;  /* 0x00a0802f06007388 */ /* 0x0001e20000000800 */
[----:B------:R-:W-:Y:S02]  /*d630*/  PRMT R51, R78, 0xba98, RZ ;  /* 0x0000ba984e337816 */ /* 0x000fe400000000ff */
[----:B------:R-:W-:-:S02]  /*d640*/  LOP3.LUT R66, R45, 0x80808080, R66, 0x6, !PT ;  /* 0x808080802d427812 */ /* 0x000fc400078e0642 */
[----:B------:R-:W-:Y:S02]  /*d650*/  LOP3.LUT R45, R45, 0x7f7f7f7f, R58, 0x60, !PT ;  /* 0x7f7f7f7f2d2d7812 */ /* 0x000fe400078e603a */
[----:B------:R-:W-:Y:S02]  /*d660*/  PRMT R74, R57, 0xba98, RZ ;  /* 0x0000ba98394a7816 */ /* 0x000fe400000000ff */
[----:B------:R-:W-:Y:S02]  /*d670*/  PRMT R58, R49, 0xba98, RZ ;  /* 0x0000ba98313a7816 */ /* 0x000fe400000000ff */
[----:B0-----:R-:W-:Y:S02]  /*d680*/  PRMT R47, R72, 0xba98, RZ ;  /* 0x0000ba98482f7816 */ /* 0x001fe400000000ff */
[----:B------:R-:W-:Y:S02]  /*d690*/  LOP3.LUT R76, R51, 0x80808080, R76, 0x6, !PT ;  /* 0x80808080334c7812 */ /* 0x000fe400078e064c */
[----:B------:R-:W-:-:S02]  /*d6a0*/  LOP3.LUT R70, R47, 0x80808080, R70, 0x6, !PT ;  /* 0x808080802f467812 */ /* 0x000fc400078e0646 */
[----:B------:R-:W-:Y:S02]  /*d6b0*/  LOP3.LUT R47, R47, 0x7f7f7f7f, R74, 0x60, !PT ;  /* 0x7f7f7f7f2f2f7812 */ /* 0x000fe400078e604a */
[----:B------:R-:W-:Y:S01]  /*d6c0*/  LOP3.LUT R51, R51, 0x7f7f7f7f, R58, 0x60, !PT ;  /* 0x7f7f7f7f33337812 */ /* 0x000fe200078e603a */
[----:B------:R-:W-:Y:S01]  /*d6d0*/  HADD2.F32 R49, -RZ, R52.H0_H0 ;  /* 0x20000034ff317230 */ /* 0x000fe20000004100 */
[----:B------:R-:W-:Y:S01]  /*d6e0*/  LOP3.LUT R45, R66, R45, RZ, 0xfc, !PT ;  /* 0x0000002d422d7212 */ /* 0x000fe200078efcff */
[----:B-----5:R-:W-:Y:S01]  /*d6f0*/  HADD2.F32 R55, -RZ, R56.H0_H0 ;  /* 0x20000038ff377230 */ /* 0x020fe20000004100 */
[----:B------:R-:W-:Y:S01]  /*d700*/  LOP3.LUT R47, R70, R47, RZ, 0xfc, !PT ;  /* 0x0000002f462f7212 */ /* 0x000fe200078efcff */
[----:B------:R-:W-:Y:S01]  /*d710*/  HADD2.F32 R57, -RZ, R54.H0_H0 ;  /* 0x20000036ff397230 */ /* 0x000fe20000004100 */
[----:B------:R-:W-:Y:S01]  /*d720*/  LOP3.LUT R51, R76, R51, RZ, 0xfc, !PT ;  /* 0x000000334c337212 */ /* 0x000fe200078efcff */
[----:B------:R-:W-:Y:S01]  /*d730*/  HADD2.F32 R59, -RZ, R50.H0_H0 ;  /* 0x20000032ff3b7230 */ /* 0x000fe20000004100 */
[----:B------:R-:W-:Y:S04]  /*d740*/  STS [R6+0x2500], R89 ;  /* 0x0025005906007388 */ /* 0x000fe80000000800 */
        /* <DEDUP_REMOVED lines=9> */
[----:B------:R1:W-:Y:S04]  /*d7e0*/  STS [R5+0x100], R88 ;  /* 0x0001005805007388 */ /* 0x0003e80000000800 */
[----:B----4-:R-:W-:Y:S04]  /*d7f0*/  STS [R5+0x500], R68 ;  /* 0x0005004405007388 */ /* 0x010fe80000000800 */
        /* <DEDUP_REMOVED lines=12> */
[----:B------:R-:W2:Y:S04]  /*d8c0*/  LDSM.16.M88.4 R100, [R100] ;  /* 0x000000006464783b */ /* 0x000ea80000000200 */
[----:B------:R-:W3:Y:S04]  /*d8d0*/  LDSM.16.M88.4 R84, [R84] ;  /* 0x000000005454783b */ /* 0x000ee80000000200 */
[----:B------:R-:W4:Y:S04]  /*d8e0*/  LDS.128 R56, [R108] ;  /* 0x000000006c387984 */ /* 0x000f280000000c00 */
[----:B------:R-:W-:Y:S04]  /*d8f0*/  LDS.128 R64, [R108+0x90] ;  /* 0x000090006c407984 */ /* 0x000fe80000000c00 */
[----:B------:R-:W5:Y:S04]  /*d900*/  LDS.128 R60, [R3] ;  /* 0x00000000033c7984 */ /* 0x000f680000000c00 */
[----:B------:R-:W5:Y:S04]  /*d910*/  LDS.128 R52, [R3+0x980] ;  /* 0x0009800003347984 */ /* 0x000f680000000c00 */
[----:B------:R-:W-:Y:S04]  /*d920*/  LDS R82, [R110+0x910] ;  /* 0x000910006e527984 */ /* 0x000fe80000000800 */
[----:B------:R-:W5:Y:S01]  /*d930*/  LDS R83, [R110+0x920] ;  /* 0x000920006e537984 */ /* 0x000f620000000800 */
[----:B0-----:R-:W-:-:S02]  /*d940*/  IMAD R45, R107, 0x90, RZ ;  /* 0x000000906b2d7824 */ /* 0x001fc400078e02ff */
[----:B------:R-:W-:Y:S01]  /*d950*/  IMAD.WIDE.U32 R96, R109, 0x90, R96 ;  /* 0x000000906d607825 */ /* 0x000fe200078e0060 */
[----:B-1----:R-:W-:Y:S01]  /*d960*/  MOV R88, R186 ;  /* 0x000000ba00587202 */ /* 0x002fe20000000f00 */
[----:B------:R-:W-:Y:S02]  /*d970*/  LDS.128 R48, [R3+0x1c80] ;  /* 0x001c800003307984 */ /* 0x000fe40000000c00 */
[----:B------:R-:W-:Y:S02]  /*d980*/  IMAD.IADD R97, R45, 0x1, R97 ;  /* 0x000000012d617824 */ /* 0x000fe400078e0261 */
[----:B------:R-:W0:Y:S01]  /*d990*/  LDS.128 R44, [R3+0x1300] ;  /* 0x00130000032c7984 */ /* 0x000e220000000c00 */
[-C--:B--2---:R-:W-:Y:S03]  /*d9a0*/  IMMA.16832.S8.S8 R68, R100.ROW, R76.reuse.COL, RZ ;  /* 0x0000004c64447237 */ /* 0x084fe60000405cff */
[----:B------:R-:W-:Y:S04]  /*d9b0*/  LDS R80, [R110+0x30] ;  /* 0x000030006e507984 */ /* 0x000fe80000000800 */
[----:B------:R-:W-:Y:S01]  /*d9c0*/  LDS R81, [R110+0x40] ;  /* 0x000040006e517984 */ /* 0x000fe20000000800 */
[----:B---3--:R-:W-:Y:S03]  /*d9d0*/  IMMA.16832.S8.S8 R76, R84.ROW, R76.COL, RZ ;  /* 0x0000004c544c7237 */ /* 0x008fe60000405cff */
[----:B------:R-:W-:Y:S01]  /*d9e0*/  LDSM.16.M88.4 R88, [R88] ;  /* 0x000000005858783b */ /* 0x000fe20000000200 */
[----:B------:R-:W-:-:S03]  /*d9f0*/  MOV R99, R178 ;  /* 0x000000b200637202 */ /* 0x000fc60000000f00 */
[----:B------:R-:W1:Y:S01]  /*da00*/  LDS.128 R72, [R108+0x900] ;  /* 0x000900006c487984 */ /* 0x000e620000000c00 */
[----:B----4-:R-:W-:Y:S02]  /*da10*/  HADD2.F32 R206, -RZ, R57.H0_H0 ;  /* 0x20000039ffce7230 */ /* 0x010fe40000004100 */
[----:B------:R-:W-:Y:S01]  /*da20*/  HADD2.F32 R127, -RZ, R59.H0_H0 ;  /* 0x2000003bff7f7230 */ /* 0x000fe20000004100 */
[----:B------:R-:W2:Y:S01]  /*da30*/  LDG.E.CONSTANT R150, desc[UR6][R96.64] ;  /* 0x0000000660967981 */ /* 0x000ea2000c1e9900 */
[----:B------:R-:W-:-:S03]  /*da40*/  I2FP.F32.S32 R57, R68 ;  /* 0x0000004400397245 */ /* 0x000fc60000201400 */
[----:B------:R-:W3:Y:S01]  /*da50*/  LDG.E.CONSTANT R148, desc[UR6][R96.64+0x400] ;  /* 0x0004000660947981 */ /* 0x000ee2000c1e9900 */
[----:B------:R-:W-:Y:S02]  /*da60*/  I2FP.F32.S32 R59, R69 ;  /* 0x00000045003b7245 */ /* 0x000fe40000201400 */
[----:B------:R-:W-:Y:S01]  /*da70*/  I2FP.F32.S32 R209, R71 ;  /* 0x0000004700d17245 */ /* 0x000fe20000201400 */
[----:B------:R-:W4:Y:S01]  /*da80*/  LDG.E.CONSTANT R146, desc[UR6][R96.64+0x800] ;  /* 0x0008000660927981 */ /* 0x000f22000c1e9900 */
[----:B------:R-:W-:-:S03]  /*da90*/  I2FP.F32.S32 R207, R70 ;  /* 0x0000004600cf7245 */ /* 0x000fc60000201400 */
[----:B------:R-:W4:Y:S04]  /*daa0*/  LDG.E.CONSTANT R144, desc[UR6][R96.64+0xc00] ;  /* 0x000c000660907981 */ /* 0x000f28000c1e9900 */
[----:B------:R-:W4:Y:S04]  /*dab0*/  LDG.E.CONSTANT R142, desc[UR6][R96.64+0x1000] ;  /* 0x00100006608e7981 */ /* 0x000f28000c1e9900 */
[----:B------:R-:W4:Y:S04]  /*dac0*/  LDG.E.CONSTANT R140, desc[UR6][R96.64+0x1400] ;  /* 0x00140006608c7981 */ /* 0x000f28000c1e9900 */
[----:B------:R-:W4:Y:S04]  /*dad0*/  LDG.E.CONSTANT R138, desc[UR6][R96.64+0x1800] ;  /* 0x00180006608a7981 */ /* 0x000f28000c1e9900 */
[----:B------:R-:W4:Y:S04]  /*dae0*/  LDG.E.CONSTANT R136, desc[UR6][R96.64+0x1c00] ;  /* 0x001c000660887981 */ /* 0x000f28000c1e9900 */
[----:B------:R0:W4:Y:S01]  /*daf0*/  LDG.E.CONSTANT R134, desc[UR6][R96.64+0x2000] ;  /* 0x0020000660867981 */ /* 0x000122000c1e9900 */
[----:B------:R-:W-:-:S02]  /*db00*/  HADD2.F32 R210, -RZ, R56.H0_H0 ;  /* 0x20000038ffd27230 */ /* 0x000fc40000004100 */
[C---:B-----5:R-:W-:Y:S01]  /*db10*/  FMUL R57, R60.reuse, R57 ;  /* 0x000000393c397220 */ /* 0x060fe20000400000 */
[----:B------:R-:W-:Y:S01]  /*db20*/  HADD2.F32 R211, -RZ, R64.H0_H0 ;  /* 0x20000040ffd37230 */ /* 0x000fe20000004100 */
[----:B------:R-:W-:Y:S01]  /*db30*/  LDS.128 R68, [R108+0x990] ;  /* 0x000990006c447984 */ /* 0x000fe20000000c00 */
[----:B------:R-:W-:-:S03]  /*db40*/  FMUL R64, R60, R59 ;  /* 0x0000003b3c407220 */ /* 0x000fc60000400000 */
[----:B0-----:R-:W0:Y:S01]  /*db50*/  LDSM.16.M88.4 R96, [R99] ;  /* 0x000000006360783b */ /* 0x001e220000000200 */
[----:B------:R-:W-:Y:S01]  /*db60*/  FMUL R209, R52, R209 ;  /* 0x000000d134d17220 */ /* 0x000fe20000400000 */
[----:B------:R-:W-:Y:S01]  /*db70*/  HADD2.F32 R139, -RZ, R58.H0_H0 ;  /* 0x2000003aff8b7230 */ /* 0x000fe20000004100 */
[----:B------:R-:W-:Y:S01]  /*db80*/  I2FP.F32.S32 R213, R76 ;  /* 0x0000004c00d57245 */ /* 0x000fe20000201400 */
[----:B------:R-:W-:Y:S01]  /*db90*/  FFMA R205, R210, R57, R205 ;  /* 0x00000039d2cd7223 */ /* 0x000fe200000000cd */
[----:B------:R-:W-:Y:S01]  /*dba0*/  I2FP.F32.S32 R215, R77 ;  /* 0x0000004d00d77245 */ /* 0x000fe20000201400 */
[C---:B------:R-:W-:Y:S01]  /*dbb0*/  FFMA R64, R211.reuse, R64, R93 ;  /* 0x00000040d3407223 */ /* 0x040fe2000000005d */
[----:B------:R-:W-:Y:S01]  /*dbc0*/  I2FP.F32.S32 R217, R78 ;  /* 0x0000004e00d97245 */ /* 0x000fe20000201400 */
[C---:B------:R-:W-:Y:S01]  /*dbd0*/  FFMA R208, R211.reuse, R209, R92 ;  /* 0x000000d1d3d07223 */ /* 0x040fe2000000005c */
[----:B------:R-:W-:Y:S01]  /*dbe0*/  I2FP.F32.S32 R219, R79 ;  /* 0x0000004f00db7245 */ /* 0x000fe20000201400 */
[-C--:B------:R-:W-:Y:S01]  /*dbf0*/  IMMA.16832.S8.S8 R56, R84.ROW, R82.reuse.COL, RZ ;  /* 0x0000005254387237 */ /* 0x080fe20000405cff */
[----:B------:R-:W-:Y:S04]  /*dc00*/  LDS R92, [R110+0x930] ;  /* 0x000930006e5c7984 */ /* 0x000fe80000000800 */
[----:B------:R-:W5:Y:S03]  /*dc10*/  LDS R93, [R110+0x940] ;  /* 0x000940006e5d7984 */ /* 0x000f660000000800 */
[----:B------:R-:W-:Y:S01]  /*dc20*/  IMMA.16832.S8.S8 R76, R100.ROW, R82.COL, RZ ;  /* 0x00000052644c7237 */ /* 0x000fe20000405cff */
[C---:B------:R-:W-:Y:S01]  /*dc30*/  FMUL R213, R44.reuse, R213 ;  /* 0x000000d52cd57220 */ /* 0x040fe20000400000 */
[----:B------:R-:W-:Y:S01]  /*dc40*/  FMUL R209, R44, R215 ;  /* 0x000000d72cd17220 */ /* 0x000fe20000400000 */
[C---:B------:R-:W-:Y:S01]  /*dc50*/  FMUL R82, R48.reuse, R217 ;  /* 0x000000d930527220 */ /* 0x040fe20000400000 */
[----:B------:R-:W-:Y:S01]  /*dc60*/  FMUL R219, R48, R219 ;  /* 0x000000db30db7220 */ /* 0x000fe20000400000 */
[C---:B------:R-:W-:Y:S01]  /*dc70*/  FFMA R215, R210.reuse, R213, R137 ;  /* 0x000000d5d2d77223 */ /* 0x040fe20000000089 */
[C---:B------:R-:W-:Y:S01]  /*dc80*/  FFMA R209, R211.reuse, R209, R172 ;  /* 0x000000d1d3d17223 */ /* 0x040fe200000000ac */
[----:B------:R-:W-:Y:S01]  /*dc90*/  FFMA R217, R210, R82, R165 ;  /* 0x00000052d2d97223 */ /* 0x000fe200000000a5 */
[----:B------:R-:W-:Y:S01]  /*dca0*/  FFMA R214, R211, R219, R164 ;  /* 0x000000dbd3d67223 */ /* 0x000fe200000000a4 */
[----:B-1----:R-:W-:Y:S01]  /*dcb0*/  HADD2.F32 R72, -RZ, R72.H0_H0 ;  /* 0x20000048ff487230 */ /* 0x002fe20000004100 */
[----:B------:R-:W-:Y:S01]  /*dcc0*/  LDS R172, [R110+0x1210] ;  /* 0x001210006eac7984 */ /* 0x000fe20000000800 */
[----:B------:R-:W-:-:S02]  /*dcd0*/  I2FP.F32.S32 R211, R56 ;  /* 0x0000003800d37245 */ /* 0x000fc40000201400 */
[----:B------:R-:W-:Y:S01]  /*dce0*/  I2FP.F32.S32 R221, R58 ;  /* 0x0000003a00dd7245 */ /* 0x000fe20000201400 */
[----:B------:R-:W-:Y:S05]  /*dcf0*/  LDS R164, [R110+0x1b10] ;  /* 0x001b10006ea47984 */ /* 0x000fea0000000800 */
[----:B------:R-:W-:Y:S02]  /*dd00*/  I2FP.F32.S32 R83, R76 ;  /* 0x0000004c00537245 */ /* 0x000fe40000201400 */
[----:B------:R-:W-:Y:S02]  /*dd10*/  I2FP.F32.S32 R165, R78 ;  /* 0x0000004e00a57245 */ /* 0x000fe40000201400 */
[----:B------:R-:W-:-:S02]  /*dd20*/  I2FP.F32.S32 R137, R77 ;  /* 0x0000004d00897245 */ /* 0x000fc40000201400 */
[----:B------:R-:W-:Y:S02]  /*dd30*/  I2FP.F32.S32 R219, R79 ;  /* 0x0000004f00db7245 */ /* 0x000fe40000201400 */
[-C--:B------:R-:W-:Y:S01]  /*dd40*/  IMMA.16832.S8.S8 R76, R88.ROW, R80.reuse.COL, RZ ;  /* 0x00000050584c7237 */ /* 0x080fe20000405cff */
[----:B------:R-:W-:Y:S01]  /*dd50*/  FMUL R212, R44, R211 ;  /* 0x000000d32cd47220 */ /* 0x000fe20000400000 */
[----:B------:R-:W-:Y:S01]  /*dd60*/  FMUL R83, R60, R83 ;  /* 0x000000533c537220 */ /* 0x000fe20000400000 */
[----:B------:R-:W-:Y:S02]  /*dd70*/  I2FP.F32.S32 R59, R59 ;  /* 0x0000003b003b7245 */ /* 0x000fe40000201400 */
[C---:B------:R-:W-:Y:S01]  /*dd80*/  FFMA R212, R72.reuse, R212, R173 ;  /* 0x000000d448d47223 */ /* 0x040fe200000000ad */
[----:B------:R-:W-:Y:S01]  /*dd90*/  FFMA R211, R72, R83, R203 ;  /* 0x0000005348d37223 */ /* 0x000fe200000000cb */
[----:B------:R-:W1:Y:S01]  /*dda0*/  LDS R173, [R110+0x1220] ;  /* 0x001220006ead7984 */ /* 0x000e620000000800 */
[----:B------:R-:W-:Y:S01]  /*ddb0*/  I2FP.F32.S32 R57, R57 ;  /* 0x0000003900397245 */ /* 0x000fe20000201400 */
[----:B0-----:R-:W-:Y:S01]  /*ddc0*/  IMMA.16832.S8.S8 R80, R96.ROW, R80.COL, RZ ;  /* 0x0000005060507237 */ /* 0x001fe20000405cff */
[----:B------:R-:W-:Y:S01]  /*ddd0*/  FMUL R165, R52, R165 ;  /* 0x000000a534a57220 */ /* 0x000fe20000400000 */
[----:B------:R-:W-:Y:S01]  /*dde0*/  FMUL R221, R48, R221 ;  /* 0x000000dd30dd7220 */ /* 0x000fe20000400000 */
[----:B------:R-:W-:-:S02]  /*ddf0*/  HADD2.F32 R56, -RZ, R68.H0_H0 ;  /* 0x20000044ff387230 */ /* 0x000fc40000004100 */
        /* <DEDUP_REMOVED lines=10> */
[----:B------:R-:W-:Y:S01]  /*dea0*/  I2FP.F32.S32 R94, R76 ;  /* 0x0000004c005e7245 */ /* 0x000fe20000201400 */
[----:B-----5:R-:W-:Y:S01]  /*deb0*/  IMMA.16832.S8.S8 R56, R88.ROW, R92.COL, RZ ;  /* 0x0000005c58387237 */ /* 0x020fe20000405cff */
[----:B------:R-:W-:Y:S01]  /*dec0*/  I2FP.F32.S32 R218, R77 ;  /* 0x0000004d00da7245 */ /* 0x000fe20000201400 */
[----:B------:R-:W0:Y:S01]  /*ded0*/  LDS R165, [R110+0x1b20] ;  /* 0x001b20006ea57984 */ /* 0x000e220000000800 */
[----:B------:R-:W-:-:S02]  /*dee0*/  I2FP.F32.S32 R200, R78 ;  /* 0x0000004e00c87245 */ /* 0x000fc40000201400 */
[----:B------:R-:W-:-:S03]  /*def0*/  I2FP.F32.S32 R220, R79 ;  /* 0x0000004f00dc7245 */ /* 0x000fc60000201400 */
[----:B------:R-:W-:Y:S01]  /*df00*/  IMMA.16832.S8.S8 R76, R96.ROW, R92.COL, RZ ;  /* 0x0000005c604c7237 */ /* 0x000fe20000405cff */
[----:B------:R-:W-:Y:S01]  /*df10*/  I2FP.F32.S32 R80, R80 ;  /* 0x0000005000507245 */ /* 0x000fe20000201400 */
[----:B------:R-:W-:Y:S01]  /*df20*/  FMUL R207, R52, R207 ;  /* 0x000000cf34cf7220 */ /* 0x000fe20000400000 */
[----:B------:R-:W-:Y:S02]  /*df30*/  I2FP.F32.S32 R224, R83 ;  /* 0x0000005300e07245 */ /* 0x000fe40000201400 */
[----:B------:R-:W-:Y:S01]  /*df40*/  I2FP.F32.S32 R222, R81 ;  /* 0x0000005100de7245 */ /* 0x000fe20000201400 */
[----:B------:R-:W-:Y:S01]  /*df50*/  FMUL R80, R45, R80 ;  /* 0x000000502d507220 */ /* 0x000fe20000400000 */
[----:B------:R-:W-:Y:S01]  /*df60*/  I2FP.F32.S32 R82, R82 ;  /* 0x0000005200527245 */ /* 0x000fe20000201400 */
[----:B------:R-:W-:Y:S02]  /*df70*/  HADD2.F32 R65, -RZ, R65.H0_H0 ;  /* 0x20000041ff417230 */ /* 0x000fe40000004100 */
[----:B------:R-:W-:Y:S01]  /*df80*/  FFMA R207, R210, R207, R204 ;  /* 0x000000cfd2cf7223 */ /* 0x000fe200000000cc */
[----:B------:R-:W-:Y:S01]  /*df90*/  FMUL R94, R61, R94 ;  /* 0x0000005e3d5e7220 */ /* 0x000fe20000400000 */
[----:B------:R-:W-:Y:S01]  /*dfa0*/  FMUL R200, R53, R200 ;  /* 0x000000c835c87220 */ /* 0x000fe20000400000 */
[----:B------:R-:W-:Y:S01]  /*dfb0*/  FFMA R202, R206, R80, R215 ;  /* 0x00000050ceca7223 */ /* 0x000fe200000000d7 */
[C---:B------:R-:W-:Y:S01]  /*dfc0*/  FMUL R201, R49.reuse, R224 ;  /* 0x000000e031c97220 */ /* 0x040fe20000400000 */
[----:B------:R-:W-:Y:S01]  /*dfd0*/  FMUL R82, R49, R82 ;  /* 0x0000005231527220 */ /* 0x000fe20000400000 */
[----:B------:R-:W-:Y:S01]  /*dfe0*/  FMUL R222, R45, R222 ;  /* 0x000000de2dde7220 */ /* 0x000fe20000400000 */
[----:B------:R-:W-:-:S02]  /*dff0*/  I2FP.F32.S32 R80, R56 ;  /* 0x0000003800507245 */ /* 0x000fc40000201400 */
[----:B------:R-:W-:Y:S02]  /*e000*/  I2FP.F32.S32 R58, R58 ;  /* 0x0000003a003a7245 */ /* 0x000fe40000201400 */
[----:B------:R-:W-:Y:S02]  /*e010*/  I2FP.F32.S32 R76, R76 ;  /* 0x0000004c004c7245 */ /* 0x000fe40000201400 */
[----:B------:R-:W-:Y:S01]  /*e020*/  I2FP.F32.S32 R78, R78 ;  /* 0x0000004e004e7245 */ /* 0x000fe20000201400 */
[C---:B------:R-:W-:Y:S01]  /*e030*/  FFMA R210, R206.reuse, R94, R205 ;  /* 0x0000005eced27223 */ /* 0x040fe200000000cd */
[C---:B------:R-:W-:Y:S01]  /*e040*/  FFMA R204, R206.reuse, R200, R207 ;  /* 0x000000c8cecc7223 */ /* 0x040fe200000000cf */
[----:B------:R-:W-:Y:S01]  /*e050*/  FFMA R201, R65, R201, R214 ;  /* 0x000000c941c97223 */ /* 0x000fe200000000d6 */
[----:B------:R-:W-:Y:S01]  /*e060*/  FFMA R200, R206, R82, R217 ;  /* 0x00000052cec87223 */ /* 0x000fe200000000d9 */
[----:B------:R-:W-:Y:S01]  /*e070*/  FMUL R205, R53, R220 ;  /* 0x000000dc35cd7220 */ /* 0x000fe20000400000 */
[----:B------:R-:W-:Y:S01]  /*e080*/  FFMA R203, R65, R222, R209 ;  /* 0x000000de41cb7223 */ /* 0x000fe200000000d1 */
[----:B------:R-:W-:Y:S01]  /*e090*/  I2FP.F32.S32 R214, R57 ;  /* 0x0000003900d67245 */ /* 0x000fe20000201400 */
[----:B------:R-:W-:-:S02]  /*e0a0*/  HADD2.F32 R56, -RZ, R73.H0_H0 ;  /* 0x20000049ff387230 */ /* 0x000fc40000004100 */
[C---:B------:R-:W-:Y:S01]  /*e0b0*/  FMUL R206, R61.reuse, R218 ;  /* 0x000000da3dce7220 */ /* 0x040fe20000400000 */
[----:B------:R-:W-:Y:S01]  /*e0c0*/  I2FP.F32.S32 R222, R79 ;  /* 0x0000004f00de7245 */ /* 0x000fe20000201400 */
[----:B------:R-:W-:Y:S01]  /*e0d0*/  FMUL R80, R61, R80 ;  /* 0x000000503d507220 */ /* 0x000fe20000400000 */
[----:B------:R-:W-:Y:S01]  /*e0e0*/  FMUL R58, R53, R58 ;  /* 0x0000003a353a7220 */ /* 0x000fe20000400000 */
[----:B------:R-:W-:Y:S01]  /*e0f0*/  FMUL R57, R45, R76 ;  /* 0x0000004c2d397220 */ /* 0x000fe20000400000 */
[----:B------:R-:W-:Y:S01]  /*e100*/  FMUL R207, R49, R78 ;  /* 0x0000004e31cf7220 */ /* 0x000fe20000400000 */
[----:B------:R-:W-:Y:S02]  /*e110*/  I2FP.F32.S32 R218, R59 ;  /* 0x0000003b00da7245 */ /* 0x000fe40000201400 */
[----:B------:R-:W-:Y:S01]  /*e120*/  I2FP.F32.S32 R220, R77 ;  /* 0x0000004d00dc7245 */ /* 0x000fe20000201400 */
[----:B------:R-:W-:Y:S01]  /*e130*/  FFMA R205, R65, R205, R208 ;  /* 0x000000cd41cd7223 */ /* 0x000fe200000000d0 */
[C---:B------:R-:W-:Y:S01]  /*e140*/  FFMA R211, R56.reuse, R80, R211 ;  /* 0x0000005038d37223 */ /* 0x040fe200000000d3 */
[C---:B------:R-:W-:Y:S01]  /*e150*/  FFMA R209, R56.reuse, R58, R213 ;  /* 0x0000003a38d17223 */ /* 0x040fe200000000d5 */
[C---:B------:R-:W-:Y:S01]  /*e160*/  FFMA R208, R56.reuse, R57, R212 ;  /* 0x0000003938d07223 */ /* 0x040fe200000000d4 */
[----:B------:R-:W-:Y:S01]  /*e170*/  FFMA R207, R56, R207, R216 ;  /* 0x000000cf38cf7223 */ /* 0x000fe200000000d8 */
[----:B-1----:R-:W-:Y:S01]  /*e180*/  IMMA.16832.S8.S8 R92, R100.ROW, R172.COL, RZ ;  /* 0x000000ac645c7237 */ /* 0x002fe20000405cff */
[----:B------:R-:W-:-:S02]  /*e190*/  HADD2.F32 R76, -RZ, R69.H0_H0 ;  /* 0x20000045ff4c7230 */ /* 0x000fc40000004100 */
[----:B------:R-:W-:Y:S01]  /*e1a0*/  FMUL R77, R49, R222 ;  /* 0x000000de314d7220 */ /* 0x000fe20000400000 */
[----:B------:R-:W-:Y:S01]  /*e1b0*/  FMUL R69, R53, R218 ;  /* 0x000000da35457220 */ /* 0x000fe20000400000 */
[----:B------:R-:W-:Y:S01]  /*e1c0*/  FMUL R220, R45, R220 ;  /* 0x000000dc2ddc7220 */ /* 0x000fe20000400000 */
[----:B------:R-:W-:Y:S01]  /*e1d0*/  FFMA R206, R65, R206, R64 ;  /* 0x000000ce41ce7223 */ /* 0x000fe20000000040 */
[----:B------:R-:W-:Y:S01]  /*e1e0*/  LDS.128 R80, [R108+0x1200] ;  /* 0x001200006c507984 */ /* 0x000fe20000000c00 */
[----:B------:R-:W-:Y:S01]  /*e1f0*/  IMMA.16832.S8.S8 R56, R84.ROW, R172.COL, RZ ;  /* 0x000000ac54387237 */ /* 0x000fe20000405cff */
[----:B------:R-:W-:Y:S02]  /*e200*/  FMUL R173, R61, R214 ;  /* 0x000000d63dad7220 */ /* 0x000fe40000400000 */
[----:B------:R-:W-:Y:S01]  /*e210*/  LDS R64, [R110+0x1230] ;  /* 0x001230006e407984 */ /* 0x000fe20000000800 */
[C---:B------:R-:W-:Y:S01]  /*e220*/  FFMA R172, R76.reuse, R69, R68 ;  /* 0x000000454cac7223 */ /* 0x040fe20000000044 */
[----:B------:R-:W-:-:S02]  /*e230*/  FFMA R73, R76, R220, R137 ;  /* 0x000000dc4c497223 */ /* 0x000fc40000000089 */
[----:B------:R-:W1:Y:S01]  /*e240*/  LDS R65, [R110+0x1240] ;  /* 0x001240006e417984 */ /* 0x000e620000000800 */
[C---:B------:R-:W-:Y:S01]  /*e250*/  FFMA R173, R76.reuse, R173, R135 ;  /* 0x000000ad4cad7223 */ /* 0x040fe20000000087 */
[----:B------:R-:W-:Y:S02]  /*e260*/  FFMA R72, R76, R77, R72 ;  /* 0x0000004d4c487223 */ /* 0x000fe40000000048 */
[----:B------:R-:W5:Y:S01]  /*e270*/  LDS.128 R76, [R108+0x1290] ;  /* 0x001290006c4c7984 */ /* 0x000f620000000c00 */
[-C--:B0-----:R-:W-:Y:S03]  /*e280*/  IMMA.16832.S8.S8 R100, R100.ROW, R164.reuse.COL, RZ ;  /* 0x000000a464647237 */ /* 0x081fe60000405cff */
[----:B------:R-:W-:Y:S04]  /*e290*/  LDS R68, [R110+0x1b30] ;  /* 0x001b30006e447984 */ /* 0x000fe80000000800 */
[----:B------:R-:W0:Y:S01]  /*e2a0*/  LDS R69, [R110+0x1b40] ;  /* 0x001b40006e457984 */ /* 0x000e220000000800 */
[----:B------:R-:W-:Y:S01]  /*e2b0*/  IMMA.16832.S8.S8 R84, R84.ROW, R164.COL, RZ ;  /* 0x000000a454547237 */ /* 0x000fe20000405cff */
[----:B------:R-:W-:-:S02]  /*e2c0*/  I2FP.F32.S32 R165, R95 ;  /* 0x0000005f00a57245 */ /* 0x000fc40000201400 */
[----:B------:R-:W-:Y:S02]  /*e2d0*/  I2FP.F32.S32 R135, R92 ;  /* 0x0000005c00877245 */ /* 0x000fe40000201400 */
[----:B------:R-:W-:Y:S01]  /*e2e0*/  I2FP.F32.S32 R137, R94 ;  /* 0x0000005e00897245 */ /* 0x000fe20000201400 */
[----:B------:R-:W-:-:S05]  /*e2f0*/  FMUL R94, R52, R165 ;  /* 0x000000a5345e7220 */ /* 0x000fca0000400000 */
[----:B------:R-:W-:Y:S02]  /*e300*/  I2FP.F32.S32 R95, R100 ;  /* 0x00000064005f7245 */ /* 0x000fe40000201400 */
[----:B------:R-:W-:Y:S02]  /*e310*/  I2FP.F32.S32 R213, R102 ;  /* 0x0000006600d57245 */ /* 0x000fe40000201400 */
[----:B------:R-:W-:Y:S02]  /*e320*/  I2FP.F32.S32 R101, R101 ;  /* 0x0000006500657245 */ /* 0x000fe40000201400 */
[----:B------:R-:W-:Y:S01]  /*e330*/  I2FP.F32.S32 R103, R103 ;  /* 0x0000006700677245 */ /* 0x000fe20000201400 */
[C---:B------:R-:W-:Y:S01]  /*e340*/  FMUL R212, R60.reuse, R95 ;  /* 0x0000005f3cd47220 */ /* 0x040fe20000400000 */
[----:B------:R-:W-:Y:S01]  /*e350*/  I2FP.F32.S32 R165, R84 ;  /* 0x0000005400a57245 */ /* 0x000fe20000201400 */
[----:B------:R-:W-:Y:S01]  /*e360*/  FMUL R92, R60, R135 ;  /* 0x000000873c5c7220 */ /* 0x000fe20000400000 */
[----:B------:R-:W-:Y:S01]  /*e370*/  I2FP.F32.S32 R93, R93 ;  /* 0x0000005d005d7245 */ /* 0x000fe20000201400 */
[C---:B------:R-:W-:Y:S01]  /*e380*/  FMUL R95, R52.reuse, R137 ;  /* 0x00000089345f7220 */ /* 0x040fe20000400000 */
[----:B------:R-:W-:Y:S01]  /*e390*/  FMUL R214, R52, R213 ;  /* 0x000000d534d67220 */ /* 0x000fe20000400000 */
[----:B------:R-:W-:Y:S01]  /*e3a0*/  FMUL R135, R60, R101 ;  /* 0x000000653c877220 */ /* 0x000fe20000400000 */
[----:B------:R-:W-:Y:S01]  /*e3b0*/  FMUL R52, R52, R103 ;  /* 0x0000006734347220 */ /* 0x000fe20000400000 */
[----:B------:R-:W-:Y:S01]  /*e3c0*/  I2FP.F32.S32 R137, R56 ;  /* 0x0000003800897245 */ /* 0x000fe20000201400 */
[----:B-1----:R-:W-:Y:S01]  /*e3d0*/  IMMA.16832.S8.S8 R100, R88.ROW, R64.COL, RZ ;  /* 0x0000004058647237 */ /* 0x002fe20000405cff */
[----:B------:R-:W-:Y:S01]  /*e3e0*/  FMUL R216, R44, R165 ;  /* 0x000000a52cd87220 */ /* 0x000fe20000400000 */
[----:B------:R-:W-:Y:S01]  /*e3f0*/  I2FP.F32.S32 R85, R85 ;  /* 0x0000005500557245 */ /* 0x000fe20000201400 */
[----:B------:R-:W-:Y:S01]  /*e400*/  FMUL R93, R60, R93 ;  /* 0x0000005d3c5d7220 */ /* 0x000fe20000400000 */
[----:B------:R-:W-:Y:S01]  /*e410*/  I2FP.F32.S32 R165, R58 ;  /* 0x0000003a00a57245 */ /* 0x000fe20000201400 */
[----:B------:R-:W-:Y:S01]  /*e420*/  HADD2.F32 R80, -RZ, R80.H0_H0 ;  /* 0x20000050ff507230 */ /* 0x000fe20000004100 */
[----:B------:R-:W-:Y:S01]  /*e430*/  MOV R199, R184 ;  /* 0x000000b800c77202 */ /* 0x000fe20000000f00 */
[----:B-----5:R-:W-:-:S02]  /*e440*/  HADD2.F32 R76, -RZ, R76.H0_H0 ;  /* 0x2000004cff4c7230 */ /* 0x020fc40000004100 */
        /* <DEDUP_REMOVED lines=8> */
[----:B------:R-:W-:Y:S01]  /*e4d0*/  IMMA.16832.S8.S8 R84, R96.ROW, R64.COL, RZ ;  /* 0x0000004060547237 */ /* 0x000fe20000405cff */
[----:B------:R-:W-:Y:S01]  /*e4e0*/  FFMA R164, R80, R95, R196 ;  /* 0x0000005f50a47223 */ /* 0x000fe200000000c4 */
[C---:B------:R-:W-:Y:S01]  /*e4f0*/  FFMA R149, R76.reuse, R93, R149 ;  /* 0x0000005d4c957223 */ /* 0x040fe20000000095 */
[----:B------:R-:W-:Y:S01]  /*e500*/  FFMA R193, R76, R94, R193 ;  /* 0x0000005e4cc17223 */ /* 0x000fe200000000c1 */
[----:B------:R-:W-:Y:S04]  /*e510*/  LDS R64, [R110+0x50] ;  /* 0x000050006e407984 */ /* 0x000fe80000000800 */
[----:B------:R-:W-:Y:S04]  /*e520*/  LDS R65, [R110+0x60] ;  /* 0x000060006e417984 */ /* 0x000fe80000000800 */
[----:B------:R-:W1:Y:S01]  /*e530*/  LDSM.16.M88.4 R92, [R199] ;  /* 0x00000000c75c783b */ /* 0x000e620000000200 */
[----:B------:R-:W-:Y:S01]  /*e540*/  FMUL R57, R44, R57 ;  /* 0x000000392c397220 */ /* 0x000fe20000400000 */
[----:B------:R-:W-:Y:S01]  /*e550*/  FMUL R58, R48, R213 ;  /* 0x000000d5303a7220 */ /* 0x000fe20000400000 */
[----:B------:R-:W-:Y:S01]  /*e560*/  MOV R198, R176 ;  /* 0x000000b000c67202 */ /* 0x000fe20000000f00 */
[----:B------:R-:W-:Y:S01]  /*e570*/  FFMA R195, R80, R56, R195 ;  /* 0x0000003850c37223 */ /* 0x000fe200000000c3 */
[----:B------:R-:W-:Y:S01]  /*e580*/  FFMA R192, R76, R57, R192 ;  /* 0x000000394cc07223 */ /* 0x000fe200000000c0 */
[----:B------:R-:W-:Y:S01]  /*e590*/  FFMA R80, R80, R59, R194 ;  /* 0x0000003b50507223 */ /* 0x000fe200000000c2 */
[----:B0-----:R-:W-:Y:S01]  /*e5a0*/  IMMA.16832.S8.S8 R88, R88.ROW, R68.COL, RZ ;  /* 0x0000004458587237 */ /* 0x001fe20000405cff */
[----:B------:R-:W-:Y:S01]  /*e5b0*/  FFMA R76, R76, R58, R151 ;  /* 0x0000003a4c4c7223 */ /* 0x000fe20000000097 */
[----:B------:R-:W-:Y:S01]  /*e5c0*/  I2FP.F32.S32 R194, R101 ;  /* 0x0000006500c27245 */ /* 0x000fe20000201400 */
[----:B------:R-:W0:Y:S01]  /*e5d0*/  LDS.128 R56, [R108+0x1b00] ;  /* 0x001b00006c387984 */ /* 0x000e220000000c00 */
[----:B------:R-:W-:-:S02]  /*e5e0*/  I2FP.F32.S32 R196, R102 ;  /* 0x0000006600c47245 */ /* 0x000fc40000201400 */
[----:B------:R-:W-:Y:S02]  /*e5f0*/  I2FP.F32.S32 R218, R103 ;  /* 0x0000006700da7245 */ /* 0x000fe40000201400 */
[----:B------:R-:W-:Y:S01]  /*e600*/  IMMA.16832.S8.S8 R96, R96.ROW, R68.COL, RZ ;  /* 0x0000004460607237 */ /* 0x000fe20000405cff */
[----:B------:R-:W-:Y:S02]  /*e610*/  I2FP.F32.S32 R68, R100 ;  /* 0x0000006400447245 */ /* 0x000fe40000201400 */
[----:B------:R-:W5:Y:S01]  /*e620*/  LDSM.16.M88.4 R100, [R198] ;  /* 0x00000000c664783b */ /* 0x000f620000000200 */
[----:B------:R-:W-:Y:S02]  /*e630*/  I2FP.F32.S32 R84, R84 ;  /* 0x0000005400547245 */ /* 0x000fe40000201400 */
[----:B------:R-:W-:Y:S01]  /*e640*/  I2FP.F32.S32 R86, R86 ;  /* 0x0000005600567245 */ /* 0x000fe20000201400 */
[C---:B------:R-:W-:Y:S01]  /*e650*/  FMUL R44, R48.reuse, R215 ;  /* 0x000000d7302c7220 */ /* 0x040fe20000400000 */
[----:B------:R-:W-:Y:S01]  /*e660*/  FMUL R60, R48, R217 ;  /* 0x000000d9303c7220 */ /* 0x000fe20000400000 */
        /* <DEDUP_REMOVED lines=13> */
[----:B------:R-:W-:Y:S01]  /*e740*/  FMUL R85, R45, R220 ;  /* 0x000000dc2d557220 */ /* 0x000fe20000400000 */
[----:B------:R-:W-:Y:S01]  /*e750*/  LDS R68, [R110+0x950] ;  /* 0x000950006e447984 */ /* 0x000fe20000000800 */
[----:B------:R-:W-:Y:S01]  /*e760*/  FMUL R218, R53, R218 ;  /* 0x000000da35da7220 */ /* 0x000fe20000400000 */
[C---:B------:R-:W-:Y:S01]  /*e770*/  FFMA R77, R48.reuse, R77, R149 ;  /* 0x0000004d304d7223 */ /* 0x040fe20000000095 */
[----:B------:R-:W-:Y:S01]  /*e780*/  I2FP.F32.S32 R88, R88 ;  /* 0x0000005800587245 */ /* 0x000fe20000201400 */
[----:B------:R-:W2:Y:S01]  /*e790*/  LDS R69, [R110+0x960] ;  /* 0x000960006e457984 */ /* 0x000ea20000000800 */
[----:B------:R-:W-:Y:S01]  /*e7a0*/  I2FP.F32.S32 R90, R90 ;  /* 0x0000005a005a7245 */ /* 0x000fe20000201400 */
[C---:B------:R-:W-:Y:S01]  /*e7b0*/  FFMA R149, R48.reuse, R85, R192 ;  /* 0x0000005530957223 */ /* 0x040fe200000000c0 */
        /* <DEDUP_REMOVED lines=8> */
[----:B------:R-:W-:-:S02]  /*e840*/  FMUL R53, R53, R86 ;  /* 0x0000005635357220 */ /* 0x000fc40000400000 */
[-C--:B-1----:R-:W-:Y:S01]  /*e850*/  IMMA.16832.S8.S8 R84, R92.ROW, R64.reuse.COL, RZ ;  /* 0x000000405c547237 */ /* 0x082fe20000405cff */
[----:B------:R-:W-:Y:S02]  /*e860*/  I2FP.F32.S32 R48, R96 ;  /* 0x0000006000307245 */ /* 0x000fe40000201400 */
[----:B------:R-:W-:Y:S02]  /*e870*/  I2FP.F32.S32 R194, R98 ;  /* 0x0000006200c27245 */ /* 0x000fe40000201400 */
[----:B------:R-:W-:Y:S01]  /*e880*/  I2FP.F32.S32 R196, R99 ;  /* 0x0000006300c47245 */ /* 0x000fe20000201400 */
[----:B0-----:R-:W-:Y:S02]  /*e890*/  HADD2.F32 R96, -RZ, R56.H0_H0 ;  /* 0x20000038ff607230 */ /* 0x001fe40000004100 */
[----:B------:R-:W-:Y:S01]  /*e8a0*/  FMUL R98, R45, R48 ;  /* 0x000000302d627220 */ /* 0x000fe20000400000 */
[----:B-----5:R-:W-:Y:S01]  /*e8b0*/  IMMA.16832.S8.S8 R88, R100.ROW, R64.COL, RZ ;  /* 0x0000004064587237 */ /* 0x020fe20000405cff */
[C---:B------:R-:W-:Y:S01]  /*e8c0*/  FMUL R194, R49.reuse, R194 ;  /* 0x000000c231c27220 */ /* 0x040fe20000400000 */
[----:B------:R-:W-:Y:S01]  /*e8d0*/  FMUL R56, R49, R196 ;  /* 0x000000c431387220 */ /* 0x000fe20000400000 */
[----:B------:R-:W-:Y:S01]  /*e8e0*/  LDS R48, [R110+0x1250] ;  /* 0x001250006e307984 */ /* 0x000fe20000000800 */
[----:B------:R-:W-:-:S03]  /*e8f0*/  I2FP.F32.S32 R76, R97 ;  /* 0x00000061004c7245 */ /* 0x000fc60000201400 */
[----:B------:R-:W0:Y:S02]  /*e900*/  LDS R49, [R110+0x1260] ;  /* 0x001260006e317984 */ /* 0x000e240000000800 */
[----:B------:R-:W-:Y:S01]  /*e910*/  FMUL R76, R45, R76 ;  /* 0x0000004c2d4c7220 */ /* 0x000fe20000400000 */
[----:B------:R-:W-:Y:S01]  /*e920*/  I2FP.F32.S32 R45, R84 ;  /* 0x00000054002d7245 */ /* 0x000fe20000201400 */
[----:B------:R-:W-:Y:S02]  /*e930*/  HADD2.F32 R57, -RZ, R57.H0_H0 ;  /* 0x20000039ff397230 */ /* 0x000fe40000004100 */
[C---:B------:R-:W-:Y:S01]  /*e940*/  FFMA R212, R96.reuse, R212, R147 ;  /* 0x000000d460d47223 */ /* 0x040fe20000000093 */
[----:B------:R-:W-:Y:S01]  /*e950*/  FFMA R214, R96, R214, R145 ;  /* 0x000000d660d67223 */ /* 0x000fe20000000091 */
[----:B------:R-:W-:Y:S01]  /*e960*/  FMUL R45, R62, R45 ;  /* 0x0000002d3e2d7220 */ /* 0x000fe20000400000 */
[C---:B------:R-:W-:Y:S01]  /*e970*/  FFMA R147, R96.reuse, R216, R143 ;  /* 0x000000d860937223 */ /* 0x040fe2000000008f */
[----:B------:R-:W-:Y:S01]  /*e980*/  FFMA R141, R96, R44, R141 ;  /* 0x0000002c608d7223 */ /* 0x000fe2000000008d */
        /* <DEDUP_REMOVED lines=11> */
[----:B------:R-:W-:Y:S01]  /*ea40*/  I2FP.F32.S32 R89, R90 ;  /* 0x0000005a00597245 */ /* 0x000fe20000201400 */
[----:B--2---:R-:W-:Y:S01]  /*ea50*/  IMMA.16832.S8.S8 R84, R92.ROW, R68.COL, RZ ;  /* 0x000000445c547237 */ /* 0x004fe20000405cff */
[----:B------:R-:W-:Y:S02]  /*ea60*/  I2FP.F32.S32 R99, R88 ;  /* 0x0000005800637245 */ /* 0x000fe40000201400 */
[----:B------:R-:W-:Y:S01]  /*ea70*/  I2FP.F32.S32 R197, R91 ;  /* 0x0000005b00c57245 */ /* 0x000fe20000201400 */
[----:B------:R-:W-:-:S04]  /*ea80*/  FMUL R195, R50, R89 ;  /* 0x0000005932c37220 */ /* 0x000fc80000400000 */
[----:B------:R-:W-:Y:S01]  /*ea90*/  IMMA.16832.S8.S8 R88, R100.ROW, R68.COL, RZ ;  /* 0x0000004464587237 */ /* 0x000fe20000405cff */
[----:B------:R-:W-:Y:S02]  /*eaa0*/  HADD2.F32 R66, -RZ, R66.H0_H0 ;  /* 0x20000042ff427230 */ /* 0x000fe40000004100 */
[----:B------:R-:W-:Y:S01]  /*eab0*/  FMUL R65, R54, R65 ;  /* 0x0000004136417220 */ /* 0x000fe20000400000 */
[----:B------:R-:W-:Y:S01]  /*eac0*/  FMUL R57, R62, R57 ;  /* 0x000000393e397220 */ /* 0x000fe20000400000 */
[----:B------:R-:W-:Y:S01]  /*ead0*/  FMUL R64, R54, R97 ;  /* 0x0000006136407220 */ /* 0x000fe20000400000 */
[----:B------:R-:W-:Y:S01]  /*eae0*/  FMUL R99, R46, R99 ;  /* 0x000000632e637220 */ /* 0x000fe20000400000 */
[----:B------:R-:W-:Y:S01]  /*eaf0*/  FFMA R204, R139, R65, R204 ;  /* 0x000000418bcc7223 */ /* 0x000fe200000000cc */
[----:B------:R-:W-:-:S03]  /*eb00*/  FFMA R206, R66, R57, R206 ;  /* 0x0000003942ce7223 */ /* 0x000fc600000000ce */
[----:B------:R-:W-:Y:S02]  /*eb10*/  I2FP.F32.S32 R57, R84 ;  /* 0x0000005400397245 */ /* 0x000fe40000201400 */
[----:B------:R-:W-:Y:S02]  /*eb20*/  I2FP.F32.S32 R65, R85 ;  /* 0x0000005500417245 */ /* 0x000fe40000201400 */
[----:B------:R-:W-:Y:S02]  /*eb30*/  I2FP.F32.S32 R69, R86 ;  /* 0x0000005600457245 */ /* 0x000fe40000201400 */
[----:B------:R-:W-:Y:S02]  /*eb40*/  I2FP.F32.S32 R97, R87 ;  /* 0x0000005700617245 */ /* 0x000fe40000201400 */
[----:B0-----:R-:W-:Y:S01]  /*eb50*/  IMMA.16832.S8.S8 R84, R92.ROW, R48.COL, RZ ;  /* 0x000000305c547237 */ /* 0x001fe20000405cff */
[C---:B------:R-:W-:Y:S01]  /*eb60*/  FFMA R202, R139.reuse, R99, R202 ;  /* 0x000000638bca7223 */ /* 0x040fe200000000ca */
[----:B------:R-:W-:Y:S01]  /*eb70*/  FFMA R200, R139, R195, R200 ;  /* 0x000000c38bc87223 */ /* 0x000fe200000000c8 */
[----:B------:R-:W-:Y:S01]  /*eb80*/  FMUL R68, R46, R193 ;  /* 0x000000c12e447220 */ /* 0x000fe20000400000 */
[----:B------:R-:W-:-:S02]  /*eb90*/  I2FP.F32.S32 R99, R88 ;  /* 0x0000005800637245 */ /* 0x000fc40000201400 */
[----:B------:R-:W-:Y:S02]  /*eba0*/  I2FP.F32.S32 R139, R89 ;  /* 0x00000059008b7245 */ /* 0x000fe40000201400 */
[----:B------:R-:W-:Y:S02]  /*ebb0*/  I2FP.F32.S32 R193, R90 ;  /* 0x0000005a00c17245 */ /* 0x000fe40000201400 */
[----:B------:R-:W-:Y:S02]  /*ebc0*/  I2FP.F32.S32 R195, R91 ;  /* 0x0000005b00c37245 */ /* 0x000fe40000201400 */
[----:B------:R-:W-:Y:S01]  /*ebd0*/  IMMA.16832.S8.S8 R88, R100.ROW, R48.COL, RZ ;  /* 0x0000003064587237 */ /* 0x000fe20000405cff */
[----:B------:R-:W-:Y:S02]  /*ebe0*/  HADD2.F32 R74, -RZ, R74.H0_H0 ;  /* 0x2000004aff4a7230 */ /* 0x000fe40000004100 */
[----:B------:R-:W-:Y:S01]  /*ebf0*/  FMUL R48, R50, R193 ;  /* 0x000000c132307220 */ /* 0x000fe20000400000 */
[----:B------:R-:W-:-:S02]  /*ec00*/  HADD2.F32 R70, -RZ, R70.H0_H0 ;  /* 0x20000046ff467230 */ /* 0x000fc40000004100 */
[----:B------:R-:W-:Y:S01]  /*ec10*/  FMUL R49, R54, R97 ;  /* 0x0000006136317220 */ /* 0x000fe20000400000 */
[----:B------:R-:W-:Y:S01]  /*ec20*/  FFMA R207, R74, R48, R207 ;  /* 0x000000304acf7223 */ /* 0x000fe200000000cf */
[----:B------:R-:W-:Y:S01]  /*ec30*/  FMUL R48, R46, R139 ;  /* 0x0000008b2e307220 */ /* 0x000fe20000400000 */
[----:B-1----:R-:W-:Y:S01]  /*ec40*/  IMMA.16832.S8.S8 R92, R92.ROW, R44.COL, RZ ;  /* 0x0000002c5c5c7237 */ /* 0x002fe20000405cff */
[----:B------:R-:W-:Y:S01]  /*ec50*/  FFMA R196, R70, R49, R172 ;  /* 0x0000003146c47223 */ /* 0x000fe200000000ac */
[----:B------:R-:W-:Y:S01]  /*ec60*/  FMUL R96, R50, R197 ;  /* 0x000000c532607220 */ /* 0x000fe20000400000 */
[----:B------:R-:W-:-:S05]  /*ec70*/  FMUL R99, R46, R99 ;  /* 0x000000632e637220 */ /* 0x000fca0000400000 */
[----:B------:R-:W-:Y:S01]  /*ec80*/  IMMA.16832.S8.S8 R100, R100.ROW, R44.COL, RZ ;  /* 0x0000002c64647237 */ /* 0x000fe20000405cff */
[----:B------:R-:W-:Y:S01]  /*ec90*/  I2FP.F32.S32 R45, R84 ;  /* 0x00000054002d7245 */ /* 0x000fe20000201400 */
[----:B------:R-:W-:Y:S01]  /*eca0*/  FMUL R65, R62, R65 ;  /* 0x000000413e417220 */ /* 0x000fe20000400000 */
[----:B------:R-:W-:Y:S01]  /*ecb0*/  FFMA R172, R70, R48, R73 ;  /* 0x0000003046ac7223 */ /* 0x000fe20000000049 */
[----:B------:R-:W-:Y:S01]  /*ecc0*/  HADD2.F32 R82, -RZ, R82.H0_H0 ;  /* 0x20000052ff527230 */ /* 0x000fe20000004100 */
[----:B------:R-:W-:Y:S01]  /*ecd0*/  MOV R133, R182 ;  /* 0x000000b600857202 */ /* 0x000fe20000000f00 */
[C---:B------:R-:W-:Y:S01]  /*ece0*/  FMUL R45, R62.reuse, R45 ;  /* 0x0000002d3e2d7220 */ /* 0x040fe20000400000 */
[----:B------:R-:W-:Y:S01]  /*ecf0*/  I2FP.F32.S32 R73, R88 ;  /* 0x0000005800497245 */ /* 0x000fe20000201400 */
[----:B------:R-:W-:Y:S01]  /*ed00*/  FMUL R57, R62, R57 ;  /* 0x000000393e397220 */ /* 0x000fe20000400000 */
[----:B------:R-:W-:Y:S01]  /*ed10*/  FMUL R69, R54, R69 ;  /* 0x0000004536457220 */ /* 0x000fe20000400000 */
[----:B------:R-:W-:Y:S01]  /*ed20*/  FMUL R139, R50, R195 ;  /* 0x000000c3328b7220 */ /* 0x000fe20000400000 */
[----:B------:R-:W-:Y:S01]  /*ed30*/  MOV R131, R174 ;  /* 0x000000ae00837202 */ /* 0x000fe20000000f00 */
[C---:B------:R-:W-:Y:S01]  /*ed40*/  FFMA R205, R66.reuse, R64, R205 ;  /* 0x0000004042cd7223 */ /* 0x040fe200000000cd */
[----:B------:R-:W-:Y:S01]  /*ed50*/  FFMA R201, R66, R96, R201 ;  /* 0x0000006042c97223 */ /* 0x000fe200000000c9 */
[----:B------:R-:W-:Y:S01]  /*ed60*/  FFMA R193, R74, R99, R208 ;  /* 0x000000634ac17223 */ /* 0x000fe200000000d0 */
[----:B------:R-:W-:Y:S01]  /*ed70*/  FFMA R173, R70, R65, R173 ;  /* 0x0000004146ad7223 */ /* 0x000fe200000000ad */
[----:B------:R-:W-:Y:S01]  /*ed80*/  FFMA R198, R82, R45, R165 ;  /* 0x0000002d52c67223 */ /* 0x000fe200000000a5 */
[C---:B------:R-:W-:Y:S01]  /*ed90*/  FFMA R211, R74.reuse, R57, R211 ;  /* 0x000000394ad37223 */ /* 0x040fe200000000d3 */
[----:B------:R-:W-:Y:S01]  /*eda0*/  FFMA R194, R74, R69, R209 ;  /* 0x000000454ac27223 */ /* 0x000fe200000000d1 */
[----:B------:R-:W-:Y:S01]  /*edb0*/  LDS R64, [R110+0x70] ;  /* 0x000070006e407984 */ /* 0x000fe20000000800 */
[----:B------:R-:W-:Y:S01]  /*edc0*/  FFMA R139, R70, R139, R72 ;  /* 0x0000008b468b7223 */ /* 0x000fe20000000048 */
[----:B------:R-:W-:Y:S01]  /*edd0*/  FMUL R45, R46, R73 ;  /* 0x000000492e2d7220 */ /* 0x000fe20000400000 */
[----:B------:R-:W-:Y:S01]  /*ede0*/  I2FP.F32.S32 R49, R85 ;  /* 0x0000005500317245 */ /* 0x000fe20000201400 */
[----:B------:R-:W-:Y:S01]  /*edf0*/  LDS R65, [R110+0x80] ;  /* 0x000080006e417984 */ /* 0x000fe20000000800 */
[----:B------:R-:W-:-:S02]  /*ee00*/  I2FP.F32.S32 R57, R86 ;  /* 0x0000005600397245 */ /* 0x000fc40000201400 */
[----:B------:R-:W-:Y:S01]  /*ee10*/  I2FP.F32.S32 R69, R87 ;  /* 0x0000005700457245 */ /* 0x000fe20000201400 */
[----:B------:R0:W1:Y:S04]  /*ee20*/  LDSM.16.M88.4 R96, [R133] ;  /* 0x000000008560783b */ /* 0x0000680000000200 */
[----:B------:R-:W-:Y:S04]  /*ee30*/  LDS R72, [R110+0x970] ;  /* 0x000970006e487984 */ /* 0x000fe80000000800 */
[----:B------:R-:W2:Y:S04]  /*ee40*/  LDS R73, [R110+0x980] ;  /* 0x000980006e497984 */ /* 0x000ea80000000800 */
[----:B------:R5:W3:Y:S01]  /*ee50*/  LDSM.16.M88.4 R84, [R131] ;  /* 0x000000008354783b */ /* 0x000ae20000000200 */
[----:B------:R-:W-:Y:S01]  /*ee60*/  FFMA R81, R82, R45, R81 ;  /* 0x0000002d52517223 */ /* 0x000fe20000000051 */
[----:B------:R-:W-:Y:S01]  /*ee70*/  I2FP.F32.S32 R45, R92 ;  /* 0x0000005c002d7245 */ /* 0x000fe20000201400 */
[----:B------:R-:W-:Y:S01]  /*ee80*/  FMUL R57, R54, R57 ;  /* 0x0000003936397220 */ /* 0x000fe20000400000 */
[----:B------:R-:W-:Y:S01]  /*ee90*/  HADD2.F32 R44, -RZ, R78.H0_H0 ;  /* 0x2000004eff2c7230 */ /* 0x000fe20000004100 */
[----:B------:R-:W-:Y:S01]  /*eea0*/  I2FP.F32.S32 R89, R89 ;  /* 0x0000005900597245 */ /* 0x000fe20000201400 */
[----:B------:R-:W-:Y:S01]  /*eeb0*/  FMUL R49, R62, R49 ;  /* 0x000000313e317220 */ /* 0x000fe20000400000 */
[----:B------:R-:W-:Y:S01]  /*eec0*/  I2FP.F32.S32 R91, R91 ;  /* 0x0000005b005b7245 */ /* 0x000fe20000201400 */
[----:B0-----:R-:W-:Y:S01]  /*eed0*/  FFMA R133, R82, R57, R164 ;  /* 0x0000003952857223 */ /* 0x001fe200000000a4 */
[----:B------:R-:W-:Y:S01]  /*eee0*/  FMUL R48, R62, R45 ;  /* 0x0000002d3e307220 */ /* 0x000fe20000400000 */
[----:B-----5:R-:W-:Y:S01]  /*eef0*/  FFMA R131, R44, R49, R77 ;  /* 0x000000312c837223 */ /* 0x020fe2000000004d */
[----:B------:R-:W-:Y:S01]  /*ef00*/  I2FP.F32.S32 R45, R94 ;  /* 0x0000005e002d7245 */ /* 0x000fe20000201400 */
[----:B------:R-:W-:Y:S01]  /*ef10*/  FMUL R69, R54, R69 ;  /* 0x0000004536457220 */ /* 0x000fe20000400000 */
[----:B------:R-:W-:Y:S01]  /*ef20*/  I2FP.F32.S32 R57, R95 ;  /* 0x0000005f00397245 */ /* 0x000fe20000201400 */
[----:B------:R-:W-:Y:S01]  /*ef30*/  FMUL R78, R46, R89 ;  /* 0x000000592e4e7220 */ /* 0x000fe20000400000 */
[----:B------:R-:W-:Y:S01]  /*ef40*/  FMUL R77, R50, R91 ;  /* 0x0000005b324d7220 */ /* 0x000fe20000400000 */
[----:B------:R-:W-:Y:S01]  /*ef50*/  I2FP.F32.S32 R49, R100 ;  /* 0x0000006400317245 */ /* 0x000fe20000201400 */
[----:B------:R-:W-:Y:S01]  /*ef60*/  FFMA R203, R66, R68, R203 ;  /* 0x0000004442cb7223 */ /* 0x000fe200000000cb */
[----:B------:R-:W-:Y:S01]  /*ef70*/  I2FP.F32.S32 R195, R90 ;  /* 0x0000005a00c37245 */ /* 0x000fe20000201400 */
[C---:B------:R-:W-:Y:S01]  /*ef80*/  FFMA R197, R44.reuse, R69, R151 ;  /* 0x000000452cc57223 */ /* 0x040fe20000000097 */
[C---:B------:R-:W-:Y:S01]  /*ef90*/  FFMA R78, R44.reuse, R78, R149 ;  /* 0x0000004e2c4e7223 */ /* 0x040fe20000000095 */
[----:B------:R-:W-:Y:S01]  /*efa0*/  FFMA R77, R44, R77, R192 ;  /* 0x0000004d2c4d7223 */ /* 0x000fe200000000c0 */
[C---:B------:R-:W-:Y:S01]  /*efb0*/  FMUL R68, R54.reuse, R45 ;  /* 0x0000002d36447220 */ /* 0x040fe20000400000 */
[----:B------:R-:W-:Y:S01]  /*efc0*/  FMUL R57, R54, R57 ;  /* 0x0000003936397220 */ /* 0x000fe20000400000 */
[----:B------:R-:W-:Y:S01]  /*efd0*/  FMUL R54, R46, R49 ;  /* 0x000000312e367220 */ /* 0x000fe20000400000 */
[----:B------:R-:W-:Y:S01]  /*efe0*/  LDS R44, [R110+0x1270] ;  /* 0x001270006e2c7984 */ /* 0x000fe20000000800 */
[----:B------:R-:W-:Y:S01]  /*eff0*/  I2FP.F32.S32 R49, R102 ;  /* 0x0000006600317245 */ /* 0x000fe20000201400 */
[----:B------:R-:W-:-:S02]  /*f000*/  FMUL R195, R50, R195 ;  /* 0x000000c332c37220 */ /* 0x000fc40000400000 */
[----:B------:R-:W0:Y:S01]  /*f010*/  LDS R45, [R110+0x1280] ;  /* 0x001280006e2d7984 */ /* 0x000e220000000800 */
[----:B------:R-:W-:Y:S01]  /*f020*/  I2FP.F32.S32 R101, R101 ;  /* 0x0000006500657245 */ /* 0x000fe20000201400 */
[----:B------:R-:W-:Y:S01]  /*f030*/  HADD2.F32 R92, -RZ, R58.H0_H0 ;  /* 0x2000003aff5c7230 */ /* 0x000fe20000004100 */
[----:B------:R-:W-:Y:S01]  /*f040*/  I2FP.F32.S32 R93, R93 ;  /* 0x0000005d005d7245 */ /* 0x000fe20000201400 */
[----:B------:R-:W-:Y:S01]  /*f050*/  FFMA R80, R82, R195, R80 ;  /* 0x000000c352507223 */ /* 0x000fe20000000050 */
        /* <DEDUP_REMOVED lines=11> */
[----:B------:R-:W-:Y:S01]  /*f110*/  I2FP.F32.S32 R103, R103 ;  /* 0x0000006700677245 */ /* 0x000fe20000201400 */
[----:B------:R-:W-:Y:S02]  /*f120*/  LDS R48, [R110+0x1b70] ;  /* 0x001b70006e307984 */ /* 0x000fe40000000800 */
[----:B--2---:R-:W-:Y:S02]  /*f130*/  IMMA.16832.S8.S8 R68, R96.ROW, R72.COL, RZ ;  /* 0x0000004860447237 */ /* 0x004fe40000405cff */
[----:B------:R-:W1:Y:S06]  /*f140*/  LDS R49, [R110+0x1b80] ;  /* 0x001b80006e317984 */ /* 0x000e6c0000000800 */
[----:B---3--:R-:W-:Y:S03]  /*f150*/  IMMA.16832.S8.S8 R64, R84.ROW, R64.COL, RZ ;  /* 0x0000004054407237 */ /* 0x008fe60000405cff */
[----:B------:R-:W-:-:S02]  /*f160*/  I2FP.F32.S32 R88, R88 ;  /* 0x0000005800587245 */ /* 0x000fc40000201400 */
[----:B------:R-:W-:Y:S02]  /*f170*/  I2FP.F32.S32 R54, R89 ;  /* 0x0000005900367245 */ /* 0x000fe40000201400 */
[----:B------:R-:W-:Y:S01]  /*f180*/  I2FP.F32.S32 R100, R91 ;  /* 0x0000005b00647245 */ /* 0x000fe20000201400 */
[----:B------:R-:W-:-:S03]  /*f190*/  FMUL R195, R50, R103 ;  /* 0x0000006732c37220 */ /* 0x000fc60000400000 */
        /* <DEDUP_REMOVED lines=29> */
[C---:B------:R-:W-:Y:S01]  /*f370*/  IMMA.16832.S8.S8 R64, R96.reuse.ROW, R44.COL, RZ ;  /* 0x0000002c60407237 */ /* 0x040fe20000405cff */
[----:B------:R-:W-:Y:S01]  /*f380*/  I2FP.F32.S32 R72, R72 ;  /* 0x0000004800487245 */ /* 0x000fe20000201400 */
[----:B------:R-:W-:Y:S01]  /*f390*/  FFMA R147, R127, R147, R200 ;  /* 0x000000937f937223 */ /* 0x000fe200000000c8 */
[----:B------:R-:W-:Y:S01]  /*f3a0*/  I2FP.F32.S32 R74, R74 ;  /* 0x0000004a004a7245 */ /* 0x000fe20000201400 */
[----:B------:R-:W-:Y:S01]  /*f3b0*/  FMUL R45, R55, R88 ;  /* 0x00000058372d7220 */ /* 0x000fe20000400000 */
[----:B------:R-:W-:Y:S02]  /*f3c0*/  I2FP.F32.S32 R102, R73 ;  /* 0x0000004900667245 */ /* 0x000fe40000201400 */
[----:B------:R-:W-:Y:S02]  /*f3d0*/  I2FP.F32.S32 R200, R75 ;  /* 0x0000004b00c87245 */ /* 0x000fe40000201400 */
[----:B------:R-:W-:Y:S01]  /*f3e0*/  I2FP.F32.S32 R68, R68 ;  /* 0x0000004400447245 */ /* 0x000fe20000201400 */
[----:B------:R-:W-:Y:S01]  /*f3f0*/  FMUL R72, R47, R72 ;  /* 0x000000482f487220 */ /* 0x000fe20000400000 */
[----:B------:R-:W-:Y:S01]  /*f400*/  FMUL R74, R51, R74 ;  /* 0x0000004a334a7220 */ /* 0x000fe20000400000 */
[----:B------:R-:W-:Y:S01]  /*f410*/  FMUL R54, R63, R54 ;  /* 0x000000363f367220 */ /* 0x000fe20000400000 */
[C---:B------:R-:W-:Y:S01]  /*f420*/  FFMA R194, R50.reuse, R45, R194 ;  /* 0x0000002d32c27223 */ /* 0x040fe200000000c2 */
[----:B------:R-:W-:Y:S01]  /*f430*/  FMUL R100, R55, R100 ;  /* 0x0000006437647220 */ /* 0x000fe20000400000 */
[----:B------:R-:W-:Y:S01]  /*f440*/  FMUL R45, R47, R102 ;  /* 0x000000662f2d7220 */ /* 0x000fe20000400000 */
[----:B------:R-:W-:Y:S01]  /*f450*/  FMUL R200, R51, R200 ;  /* 0x000000c833c87220 */ /* 0x000fe20000400000 */
[----:B------:R-:W-:Y:S01]  /*f460*/  I2FP.F32.S32 R70, R70 ;  /* 0x0000004600467245 */ /* 0x000fe20000201400 */
[----:B------:R-:W-:Y:S01]  /*f470*/  FMUL R68, R47, R68 ;  /* 0x000000442f447220 */ /* 0x000fe20000400000 */
[C---:B------:R-:W-:Y:S01]  /*f480*/  FFMA R193, R50.reuse, R72, R193 ;  /* 0x0000004832c17223 */ /* 0x040fe200000000c1 */
[----:B------:R-:W-:Y:S01]  /*f490*/  FFMA R127, R50, R74, R207 ;  /* 0x0000004a327f7223 */ /* 0x000fe200000000cf */
[C---:B------:R-:W-:Y:S01]  /*f4a0*/  FFMA R145, R151.reuse, R54, R173 ;  /* 0x0000003697917223 */ /* 0x040fe200000000ad */
[C---:B------:R-:W-:Y:S01]  /*f4b0*/  FFMA R173, R151.reuse, R100, R196 ;  /* 0x0000006497ad7223 */ /* 0x040fe200000000c4 */
[C---:B------:R-:W-:Y:S01]  /*f4c0*/  FFMA R172, R151.reuse, R45, R172 ;  /* 0x0000002d97ac7223 */ /* 0x040fe200000000ac */
[----:B------:R-:W-:Y:S01]  /*f4d0*/  I2FP.F32.S32 R44, R64 ;  /* 0x00000040002c7245 */ /* 0x000fe20000201400 */
[----:B-1----:R-:W-:Y:S01]  /*f4e0*/  IMMA.16832.S8.S8 R96, R96.ROW, R48.COL, RZ ;  /* 0x0000003060607237 */ /* 0x002fe20000405cff */
[----:B------:R-:W-:Y:S01]  /*f4f0*/  I2FP.F32.S32 R50, R65 ;  /* 0x0000004100327245 */ /* 0x000fe20000201400 */
[----:B------:R-:W-:Y:S01]  /*f500*/  FFMA R151, R151, R200, R139 ;  /* 0x000000c897977223 */ /* 0x000fe2000000008b */
[----:B------:R-:W-:-:S02]  /*f510*/  I2FP.F32.S32 R54, R66 ;  /* 0x0000004200367245 */ /* 0x000fc40000201400 */
[----:B------:R-:W-:Y:S01]  /*f520*/  I2FP.F32.S32 R72, R67 ;  /* 0x0000004300487245 */ /* 0x000fe20000201400 */
[----:B------:R-:W-:Y:S01]  /*f530*/  FMUL R45, R51, R70 ;  /* 0x00000046332d7220 */ /* 0x000fe20000400000 */
[----:B------:R-:W-:Y:S01]  /*f540*/  I2FP.F32.S32 R74, R71 ;  /* 0x00000047004a7245 */ /* 0x000fe20000201400 */
[----:B------:R-:W-:Y:S01]  /*f550*/  IMMA.16832.S8.S8 R64, R84.ROW, R48.COL, RZ ;  /* 0x0000003054407237 */ /* 0x000fe20000405cff */
[----:B------:R-:W-:Y:S01]  /*f560*/  I2FP.F32.S32 R48, R69 ;  /* 0x0000004500307245 */ /* 0x000fe20000201400 */
[----:B------:R-:W-:Y:S02]  /*f570*/  FFMA R139, R101, R68, R81 ;  /* 0x00000044658b7223 */ /* 0x000fe40000000051 */
[----:B------:R-:W0:Y:S01]  /*f580*/  LDS.128 R68, [R108+0x1b90] ;  /* 0x001b90006c447984 */ /* 0x000e220000000c00 */
[----:B------:R-:W-:Y:S01]  /*f590*/  BAR.SYNC.DEFER_BLOCKING 0x0 ;  /* 0x0000000000007b1d */ /* 0x000fe20000010000 */
[----:B------:R-:W-:Y:S01]  /*f5a0*/  FMUL R54, R55, R54 ;  /* 0x0000003637367220 */ /* 0x000fe20000400000 */
[----:B------:R-:W-:-:S04]  /*f5b0*/  MOV R126, R170 ;  /* 0x000000aa007e7202 */ /* 0x000fc80000000f00 */
[----:B------:R-:W-:Y:S04]  /*f5c0*/  STS [R5+0x100], R150 ;  /* 0x0001009605007388 */ /* 0x000fe80000000800 */
[----:B------:R-:W-:Y:S04]  /*f5d0*/  STS [R5+0x500], R148 ;  /* 0x0005009405007388 */ /* 0x000fe80000000800 */
[----:B----4-:R-:W-:Y:S04]  /*f5e0*/  STS [R5+0x900], R146 ;  /* 0x0009009205007388 */ /* 0x010fe80000000800 */
[----:B------:R-:W-:Y:S04]  /*f5f0*/  STS [R5+0xd00], R144 ;  /* 0x000d009005007388 */ /* 0x000fe80000000800 */
[----:B------:R-:W-:Y:S04]  /*f600*/  STS [R5+0x1100], R142 ;  /* 0x0011008e05007388 */ /* 0x000fe80000000800 */
[----:B------:R-:W-:Y:S04]  /*f610*/  STS [R5+0x1500], R140 ;  /* 0x0015008c05007388 */ /* 0x000fe80000000800 */
[----:B------:R1:W-:Y:S04]  /*f620*/  STS [R5+0x1900], R138 ;  /* 0x0019008a05007388 */ /* 0x0003e80000000800 */
[----:B------:R2:W-:Y:S04]  /*f630*/  STS [R5+0x1d00], R136 ;  /* 0x001d008805007388 */ /* 0x0005e80000000800 */
[----:B------:R3:W-:Y:S01]  /*f640*/  STS [R5+0x2100], R134 ;  /* 0x0021008605007388 */ /* 0x0007e20000000800 */
[----:B------:R-:W-:Y:S01]  /*f650*/  BAR.SYNC.DEFER_BLOCKING 0x0 ;  /* 0x0000000000007b1d */ /* 0x000fe20000010000 */
[C---:B------:R-:W-:Y:S01]  /*f660*/  FFMA R141, R101.reuse, R54, R133 ;  /* 0x00000036658d7223 */ /* 0x040fe20000000085 */
[----:B------:R-:W-:Y:S01]  /*f670*/  FFMA R133, R101, R45, R80 ;  /* 0x0000002d65857223 */ /* 0x000fe20000000050 */
[----:B------:R-:W-:-:S04]  /*f680*/  FMUL R44, R63, R44 ;  /* 0x0000002c3f2c7220 */ /* 0x000fc80000400000 */
[----:B------:R-:W-:Y:S01]  /*f690*/  FFMA R143, R101, R44, R198 ;  /* 0x0000002c658f7223 */ /* 0x000fe200000000c6 */
[----:B------:R-:W-:Y:S01]  /*f6a0*/  I2FP.F32.S32 R44, R97 ;  /* 0x00000061002c7245 */ /* 0x000fe20000201400 */
[----:B------:R-:W-:Y:S02]  /*f6b0*/  HADD2.F32 R46, -RZ, R79.H0_H0 ;  /* 0x2000004fff2e7230 */ /* 0x000fe40000004100 */
[----:B------:R-:W-:Y:S01]  /*f6c0*/  FMUL R50, R63, R50 ;  /* 0x000000323f327220 */ /* 0x000fe20000400000 */
[----:B------:R-:W-:Y:S01]  /*f6d0*/  FMUL R72, R55, R72 ;  /* 0x0000004837487220 */ /* 0x000fe20000400000 */
[----:B------:R-:W-:Y:S01]  /*f6e0*/  FMUL R45, R47, R48 ;  /* 0x000000302f2d7220 */ /* 0x000fe20000400000 */
[----:B------:R-:W-:Y:S01]  /*f6f0*/  FMUL R74, R51, R74 ;  /* 0x0000004a334a7220 */ /* 0x000fe20000400000 */
[----:B------:R-:W-:Y:S04]  /*f700*/  LDS R80, [R110+0x10] ;  /* 0x000010006e507984 */ /* 0x000fe80000000800 */
[----:B------:R-:W-:Y:S04]  /*f710*/  LDS R81, [R110+0x20] ;  /* 0x000020006e517984 */ /* 0x000fe80000000800 */
[----:B------:R-:W4:Y:S01]  /*f720*/  LDSM.16.M88.4 R84, [R126] ;  /* 0x000000007e54783b */ /* 0x000f220000000200 */
[----:B------:R-:W-:Y:S01]  /*f730*/  FMUL R97, R63, R44 ;  /* 0x0000002c3f617220 */ /* 0x000fe20000400000 */
[----:B------:R-:W-:Y:S01]  /*f740*/  I2FP.F32.S32 R44, R99 ;  /* 0x00000063002c7245 */ /* 0x000fe20000201400 */
[C---:B------:R-:W-:Y:S01]  /*f750*/  FFMA R131, R46.reuse, R50, R131 ;  /* 0x000000322e837223 */ /* 0x040fe20000000083 */
[----:B------:R-:W-:Y:S01]  /*f760*/  MOV R125, R160 ;  /* 0x000000a0007d7202 */ /* 0x000fe20000000f00 */
        /* <DEDUP_REMOVED lines=8> */
[----:B0-----:R-:W-:Y:S01]  /*f7f0*/  HADD2.F32 R45, -RZ, R68.H0_H0 ;  /* 0x20000044ff2d7230 */ /* 0x001fe20000004100 */
[----:B------:R-:W-:Y:S01]  /*f800*/  I2FP.F32.S32 R44, R67 ;  /* 0x00000043002c7245 */ /* 0x000fe20000201400 */
[----:B------:R-:W0:Y:S01]  /*f810*/  LDSM.16.M88.4 R100, [R125] ;  /* 0x000000007d64783b */ /* 0x000e220000000200 */
        /* <DEDUP_REMOVED lines=10> */
[----:B------:R-:W-:Y:S01]  /*f8c0*/  I2FP.F32.S32 R98, R98 ;  /* 0x0000006200627245 */ /* 0x000fe20000201400 */
[----:B------:R-:W-:-:S02]  /*f8d0*/  HADD2.F32 R69, -RZ, R69.H0_H0 ;  /* 0x20000045ff457230 */ /* 0x000fc40000004100 */
[----:B------:R-:W-:Y:S01]  /*f8e0*/  FMUL R96, R63, R96 ;  /* 0x000000603f607220 */ /* 0x000fe20000400000 */
[----:B------:R-:W-:Y:S01]  /*f8f0*/  LDS R88, [R110+0x910] ;  /* 0x000910006e587984 */ /* 0x000fe20000000800 */
[----:B------:R-:W-:Y:S01]  /*f900*/  FMUL R63, R55, R98 ;  /* 0x00000062373f7220 */ /* 0x000fe20000400000 */
[C---:B------:R-:W-:Y:S02]  /*f910*/  FFMA R60, R69.reuse, R53, R52 ;  /* 0x00000035453c7223 */ /* 0x040fe40000000034 */
[----:B------:R-:W3:Y:S01]  /*f920*/  LDS.128 R52, [R108+0x90] ;  /* 0x000090006c347984 */ /* 0x000ee20000000c00 */
[----:B------:R-:W-:-:S03]  /*f930*/  FFMA R137, R69, R76, R137 ;  /* 0x0000004c45897223 */ /* 0x000fc60000000089 */
[----:B------:R-:W5:Y:S01]  /*f940*/  LDS R89, [R110+0x920] ;  /* 0x000920006e597984 */ /* 0x000f620000000800 */
[----:B----4-:R-:W-:Y:S03]  /*f950*/  IMMA.16832.S8.S8 R76, R84.ROW, R80.COL, RZ ;  /* 0x00000050544c7237 */ /* 0x010fe60000405cff */
[----:B------:R-:W4:Y:S01]  /*f960*/  LDS.128 R48, [R3+0x990] ;  /* 0x0009900003307984 */ /* 0x000f220000000c00 */
[----:B------:R-:W-:Y:S02]  /*f970*/  HADD2.F32 R70, -RZ, R70.H0_H0 ;  /* 0x20000046ff467230 */ /* 0x000fe40000004100 */
[C---:B------:R-:W-:Y:S01]  /*f980*/  FFMA R56, R69.reuse, R56, R121 ;  /* 0x0000003845387223 */ /* 0x040fe20000000079 */
[----:B------:R-:W-:Y:S02]  /*f990*/  HADD2.F32 R142, -RZ, R59.H0_H0 ;  /* 0x2000003bff8e7230 */ /* 0x000fe40000004100 */
[----:B------:R-:W-:Y:S01]  /*f9a0*/  FFMA R61, R69, R61, R124 ;  /* 0x0000003d453d7223 */ /* 0x000fe2000000007c */
[----:B------:R-:W-:-:S02]  /*f9b0*/  HADD2.F32 R71, -RZ, R71.H0_H0 ;  /* 0x20000047ff477230 */ /* 0x000fc40000004100 */
[C---:B------:R-:W-:Y:S01]  /*f9c0*/  FFMA R122, R70.reuse, R82, R137 ;  /* 0x00000052467a7223 */ /* 0x040fe20000000089 */
[C---:B------:R-:W-:Y:S01]  /*f9d0*/  FFMA R123, R70.reuse, R57, R60 ;  /* 0x00000039467b7223 */ /* 0x040fe2000000003c */
[----:B------:R-:W-:Y:S01]  /*f9e0*/  FFMA R121, R70, R195, R56 ;  /* 0x000000c346797223 */ /* 0x000fe20000000038 */
[----:B------:R-:W-:Y:S01]  /*f9f0*/  FFMA R137, R142, R63, R58 ;  /* 0x0000003f8e897223 */ /* 0x000fe2000000003a */
[----:B------:R-:W-:Y:S01]  /*fa00*/  FFMA R124, R70, R62, R61 ;  /* 0x0000003e467c7223 */ /* 0x000fe2000000003d */
[----:B------:R-:W4:Y:S04]  /*fa10*/  LDS.128 R56, [R3+0x1310] ;  /* 0x0013100003387984 */ /* 0x000f280000000c00 */
[----:B------:R-:W4:Y:S01]  /*fa20*/  LDS.128 R60, [R3+0x1c90] ;  /* 0x001c9000033c7984 */ /* 0x000f220000000c00 */
[----:B-1----:R-:W-:Y:S01]  /*fa30*/  HADD2.F32 R148, -RZ, R73.H0_H0 ;  /* 0x20000049ff947230 */ /* 0x002fe20000004100 */
[----:B------:R-:W-:Y:S01]  /*fa40*/  MOV R120, R168 ;  /* 0x000000a800787202 */ /* 0x000fe20000000f00 */
[C---:B------:R-:W-:Y:S01]  /*fa50*/  FFMA R140, R142.reuse, R96, R83 ;  /* 0x000000608e8c7223 */ /* 0x040fe20000000053 */
[----:B------:R-:W-:Y:S01]  /*fa60*/  I2FP.F32.S32 R73, R76 ;  /* 0x0000004c00497245 */ /* 0x000fe20000201400 */
[----:B0-----:R-:W-:Y:S01]  /*fa70*/  IMMA.16832.S8.S8 R80, R100.ROW, R80.COL, RZ ;  /* 0x0000005064507237 */ /* 0x001fe20000405cff */
[----:B------:R-:W-:Y:S01]  /*fa80*/  MOV R117, R158 ;  /* 0x0000009e00757202 */ /* 0x000fe20000000f00 */
[C---:B------:R-:W-:Y:S01]  /*fa90*/  FFMA R144, R142.reuse, R144, R93 ;  /* 0x000000908e907223 */ /* 0x040fe2000000005d */
[C---:B------:R-:W-:Y:S01]  /*faa0*/  FFMA R124, R71.reuse, R97, R124 ;  /* 0x00000061477c7223 */ /* 0x040fe2000000007c */
[C---:B------:R-:W-:Y:S01]  /*fab0*/  FFMA R123, R71.reuse, R64, R123 ;  /* 0x00000040477b7223 */ /* 0x040fe2000000007b */
[C---:B------:R-:W-:Y:S01]  /*fac0*/  FFMA R122, R71.reuse, R65, R122 ;  /* 0x00000041477a7223 */ /* 0x040fe2000000007a */
[----:B------:R-:W-:Y:S01]  /*fad0*/  FFMA R121, R71, R66, R121 ;  /* 0x0000004247797223 */ /* 0x000fe20000000079 */
[----:B------:R-:W-:Y:S01]  /*fae0*/  FFMA R142, R142, R67, R92 ;  /* 0x000000438e8e7223 */ /* 0x000fe2000000005c */
[----:B------:R-:W0:Y:S01]  /*faf0*/  LDS.128 R68, [R108+0x900] ;  /* 0x000900006c447984 */ /* 0x000e220000000c00 */
[----:B------:R-:W-:-:S02]  /*fb00*/  HADD2.F32 R97, -RZ, R72.H0_H0 ;  /* 0x20000048ff617230 */ /* 0x000fc40000004100 */
[----:B--2---:R-:W-:Y:S01]  /*fb10*/  FMUL R96, R44, R73 ;  /* 0x000000492c607220 */ /* 0x004fe20000400000 */
[----:B------:R-:W-:Y:S01]  /*fb20*/  HADD2.F32 R135, -RZ, R74.H0_H0 ;  /* 0x2000004aff877230 */ /* 0x000fe20000004100 */
[----:B------:R-:W-:Y:S01]  /*fb30*/  LDS R92, [R110+0x30] ;  /* 0x000030006e5c7984 */ /* 0x000fe20000000800 */
[----:B------:R-:W-:-:S03]  /*fb40*/  HADD2.F32 R125, -RZ, R75.H0_H0 ;  /* 0x2000004bff7d7230 */ /* 0x000fc60000004100 */
[----:B------:R-:W-:Y:S04]  /*fb50*/  LDS R93, [R110+0x40] ;  /* 0x000040006e5d7984 */ /* 0x000fe80000000800 */
[----:B------:R1:W2:Y:S04]  /*fb60*/  LDSM.16.M88.4 R64, [R120] ;  /* 0x000000007840783b */ /* 0x0002a80000000200 */
[----:B------:R1:W-:Y:S01]  /*fb70*/  LDSM.16.M88.4 R72, [R117] ;  /* 0x000000007548783b */ /* 0x0003e20000000200 */
[----:B------:R-:W-:Y:S01]  /*fb80*/  I2FP.F32.S32 R99, R77 ;  /* 0x0000004d00637245 */ /* 0x000fe20000201400 */
[----:B------:R-:W-:Y:S01]  /*fb90*/  FFMA R195, R97, R96, R91 ;  /* 0x0000006061c37223 */ /* 0x000fe2000000005b */
[----:B------:R-:W-:Y:S01]  /*fba0*/  I2FP.F32.S32 R197, R78 ;  /* 0x0000004e00c57245 */ /* 0x000fe20000201400 */
[----:B------:R-:W-:Y:S01]  /*fbb0*/  LDS R98, [R110+0x930] ;  /* 0x000930006e627984 */ /* 0x000fe20000000800 */
[----:B------:R-:W-:Y:S01]  /*fbc0*/  I2FP.F32.S32 R199, R79 ;  /* 0x0000004f00c77245 */ /* 0x000fe20000201400 */
[----:B---3--:R-:W-:-:S02]  /*fbd0*/  HADD2.F32 R96, -RZ, R52.H0_H0 ;  /* 0x20000034ff607230 */ /* 0x008fc40000004100 */
[----:B------:R-:W-:Y:S01]  /*fbe0*/  FMUL R99, R44, R99 ;  /* 0x000000632c637220 */ /* 0x000fe20000400000 */
[----:B------:R-:W3:Y:S01]  /*fbf0*/  LDS.128 R76, [R108+0x990] ;  /* 0x000990006c4c7984 */ /* 0x000ee20000000c00 */
[----:B------:R-:W-:Y:S02]  /*fc00*/  I2FP.F32.S32 R201, R80 ;  /* 0x0000005000c97245 */ /* 0x000fe40000201400 */
[----:B------:R-:W-:Y:S01]  /*fc10*/  I2FP.F32.S32 R203, R81 ;  /* 0x0000005100cb7245 */ /* 0x000fe20000201400 */
[----:B------:R-:W-:Y:S01]  /*fc20*/  FFMA R150, R96, R99, R165 ;  /* 0x0000006360967223 */ /* 0x000fe200000000a5 */
[----:B------:R-:W-:Y:S01]  /*fc30*/  I2FP.F32.S32 R205, R82 ;  /* 0x0000005200cd7245 */ /* 0x000fe20000201400 */
[----:B------:R-:W3:Y:S01]  /*fc40*/  LDS R99, [R110+0x940] ;  /* 0x000940006e637984 */ /* 0x000ee20000000800 */
[----:B------:R-:W-:Y:S02]  /*fc50*/  I2FP.F32.S32 R207, R83 ;  /* 0x0000005300cf7245 */ /* 0x000fe40000201400 */
[----:B-----5:R-:W-:Y:S01]  /*fc60*/  IMMA.16832.S8.S8 R80, R84.ROW, R88.COL, RZ ;  /* 0x0000005854507237 */ /* 0x020fe20000405cff */
[----:B----4-:R-:W-:-:S04]  /*fc70*/  FMUL R197, R48, R197 ;  /* 0x000000c530c57220 */ /* 0x010fc80000400000 */
[----:B------:R-:W-:-:S03]  /*fc80*/  FFMA R197, R97, R197, R90 ;  /* 0x000000c561c57223 */ /* 0x000fc6000000005a */
[----:B------:R-:W-:Y:S01]  /*fc90*/  IMMA.16832.S8.S8 R88, R100.ROW, R88.COL, RZ ;  /* 0x0000005864587237 */ /* 0x000fe20000405cff */
[----:B------:R-:W-:Y:S01]  /*fca0*/  FMUL R52, R56, R203 ;  /* 0x000000cb38347220 */ /* 0x000fe20000400000 */
[C---:B-1----:R-:W-:Y:S01]  /*fcb0*/  FMUL R120, R60.reuse, R205 ;  /* 0x000000cd3c787220 */ /* 0x042fe20000400000 */
[----:B------:R-:W-:Y:S02]  /*fcc0*/  FMUL R126, R60, R207 ;  /* 0x000000cf3c7e7220 */ /* 0x000fe40000400000 */
[----:B------:R-:W-:Y:S01]  /*fcd0*/  FFMA R52, R96, R52, R149 ;  /* 0x0000003460347223 */ /* 0x000fe20000000095 */
[C---:B------:R-:W-:Y:S01]  /*fce0*/  FFMA R149, R97.reuse, R120, R147 ;  /* 0x0000007861957223 */ /* 0x040fe20000000093 */
[----:B------:R-:W-:Y:S01]  /*fcf0*/  FMUL R199, R48, R199 ;  /* 0x000000c730c77220 */ /* 0x000fe20000400000 */
[----:B------:R-:W-:Y:S01]  /*fd00*/  FMUL R117, R56, R201 ;  /* 0x000000c938757220 */ /* 0x000fe20000400000 */
[C---:B------:R-:W-:Y:S02]  /*fd10*/  FFMA R147, R96.reuse, R126, R95 ;  /* 0x0000007e60937223 */ /* 0x040fe4000000005f */
[----:B------:R-:W-:Y:S01]  /*fd20*/  I2FP.F32.S32 R95, R80 ;  /* 0x00000050005f7245 */ /* 0x000fe20000201400 */
[----:B------:R-:W-:Y:S01]  /*fd30*/  FFMA R164, R96, R199, R164 ;  /* 0x000000c760a47223 */ /* 0x000fe200000000a4 */
[----:B------:R-:W-:Y:S01]  /*fd40*/  FFMA R117, R97, R117, R94 ;  /* 0x0000007561757223 */ /* 0x000fe2000000005e */
[----:B------:R-:W-:Y:S01]  /*fd50*/  I2FP.F32.S32 R97, R82 ;  /* 0x0000005200617245 */ /* 0x000fe20000201400 */
[----:B0-----:R-:W-:Y:S01]  /*fd60*/  HADD2.F32 R201, -RZ, R68.H0_H0 ;  /* 0x20000044ffc97230 */ /* 0x001fe20000004100 */
[----:B------:R-:W-:Y:S01]  /*fd70*/  I2FP.F32.S32 R199, R81 ;  /* 0x0000005100c77245 */ /* 0x000fe20000201400 */
[----:B------:R-:W-:Y:S01]  /*fd80*/  FMUL R68, R44, R95 ;  /* 0x0000005f2c447220 */ /* 0x000fe20000400000 */
[----:B------:R-:W-:Y:S01]  /*fd90*/  I2FP.F32.S32 R203, R83 ;  /* 0x0000005300cb7245 */ /* 0x000fe20000201400 */
[----:B------:R-:W-:Y:S01]  /*fda0*/  LDS R96, [R110+0x1210] ;  /* 0x001210006e607984 */ /* 0x000fe20000000800 */
[-C--:B--2---:R-:W-:Y:S01]  /*fdb0*/  IMMA.16832.S8.S8 R80, R64.ROW, R92.reuse.COL, RZ ;  /* 0x0000005c40507237 */ /* 0x084fe20000405cff */
[----:B------:R-:W-:Y:S01]  /*fdc0*/  I2FP.F32.S32 R165, R88 ;  /* 0x0000005800a57245 */ /* 0x000fe20000201400 */
[----:B------:R-:W-:Y:S01]  /*fdd0*/  FMUL R97, R48, R97 ;  /* 0x0000006130617220 */ /* 0x000fe20000400000 */
[----:B------:R-:W-:Y:S01]  /*fde0*/  I2FP.F32.S32 R205, R90 ;  /* 0x0000005a00cd7245 */ /* 0x000fe20000201400 */
[----:B---3--:R-:W-:Y:S01]  /*fdf0*/  HADD2.F32 R76, -RZ, R76.H0_H0 ;  /* 0x2000004cff4c7230 */ /* 0x008fe20000004100 */
[----:B------:R-:W-:Y:S01]  /*fe00*/  I2FP.F32.S32 R89, R89 ;  /* 0x0000005900597245 */ /* 0x000fe20000201400 */
[----:B------:R-:W-:Y:S02]  /*fe10*/  LDS R126, [R110+0x1b10] ;  /* 0x001b10006e7e7984 */ /* 0x000fe40000000800 */
[----:B------:R-:W-:Y:S01]  /*fe20*/  IMMA.16832.S8.S8 R92, R72.ROW, R92.COL, RZ ;  /* 0x0000005c485c7237 */ /* 0x000fe20000405cff */
[----:B------:R-:W-:Y:S01]  /*fe30*/  FMUL R196, R56, R165 ;  /* 0x000000a538c47220 */ /* 0x000fe20000400000 */
[C---:B------:R-:W-:Y:S01]  /*fe40*/  FFMA R165, R201.reuse, R97, R194 ;  /* 0x00000061c9a57223 */ /* 0x040fe200000000c2 */
[----:B------:R-:W-:Y:S01]  /*fe50*/  I2FP.F32.S32 R91, R91 ;  /* 0x0000005b005b7245 */ /* 0x000fe20000201400 */
[----:B------:R-:W0:Y:S01]  /*fe60*/  LDS R97, [R110+0x1220] ;  /* 0x001220006e617984 */ /* 0x000e220000000800 */
[----:B------:R-:W-:Y:S01]  /*fe70*/  FMUL R199, R44, R199 ;  /* 0x000000c72cc77220 */ /* 0x000fe20000400000 */
[----:B------:R-:W-:Y:S01]  /*fe80*/  FMUL R88, R60, R205 ;  /* 0x000000cd3c587220 */ /* 0x000fe20000400000 */
[----:B------:R-:W-:Y:S01]  /*fe90*/  FMUL R89, R56, R89 ;  /* 0x0000005938597220 */ /* 0x000fe20000400000 */
[C---:B------:R-:W-:Y:S01]  /*fea0*/  FFMA R68, R201.reuse, R68, R192 ;  /* 0x00000044c9447223 */ /* 0x040fe200000000c0 */
[C---:B------:R-:W-:Y:S01]  /*feb0*/  FFMA R196, R201.reuse, R196, R193 ;  /* 0x000000c4c9c47223 */ /* 0x040fe200000000c1 */
[----:B------:R-:W-:Y:S01]  /*fec0*/  FFMA R145, R76, R199, R145 ;  /* 0x000000c74c917223 */ /* 0x000fe20000000091 */
[----:B------:R-:W-:Y:S01]  /*fed0*/  FMUL R198, R48, R203 ;  /* 0x000000cb30c67220 */ /* 0x000fe20000400000 */
[----:B------:R-:W-:Y:S01]  /*fee0*/  FFMA R201, R201, R88, R127 ;  /* 0x00000058c9c97223 */ /* 0x000fe2000000007f */
[----:B------:R-:W-:Y:S01]  /*fef0*/  FMUL R200, R60, R91 ;  /* 0x0000005b3cc87220 */ /* 0x000fe20000400000 */
[C---:B------:R-:W-:Y:S01]  /*ff00*/  FFMA R199, R76.reuse, R89, R172 ;  /* 0x000000594cc77223 */ /* 0x040fe200000000ac */
[C---:B------:R-:W-:Y:S01]  /*ff10*/  FFMA R198, R76.reuse, R198, R173 ;  /* 0x000000c64cc67223 */ /* 0x040fe200000000ad */
[----:B------:R-:W-:Y:S01]  /*ff20*/  IMMA.16832.S8.S8 R88, R64.ROW, R98.COL, RZ ;  /* 0x0000006240587237 */ /* 0x000fe20000405cff */
[----:B------:R-:W-:Y:S01]  /*ff30*/  FFMA R200, R76, R200, R151 ;  /* 0x000000c84cc87223 */ /* 0x000fe20000000097 */
[----:B------:R-:W1:Y:S01]  /*ff40*/  LDS R127, [R110+0x1b20] ;  /* 0x001b20006e7f7984 */ /* 0x000e620000000800 */
[----:B------:R-:W-:-:S02]  /*ff50*/  I2FP.F32.S32 R76, R92 ;  /* 0x0000005c004c7245 */ /* 0x000fc40000201400 */
        /* <DEDUP_REMOVED lines=8> */
[----:B------:R-:W-:-:S02]  /*ffe0*/  I2FP.F32.S32 R172, R81 ;  /* 0x0000005100ac7245 */ /* 0x000fc40000201400 */
[----:B------:R-:W-:Y:S01]  /*fff0*/  I2FP.F32.S32 R194, R83 ;  /* 0x0000005300c27245 */ /* 0x000fe20000201400 */
[C---:B------:R-:W-:Y:S01]  /*10000*/  FFMA R120, R148.reuse, R76, R117 ;  /* 0x0000004c94787223 */ /* 0x040fe20000000075 */
[----:B------:R-:W-:Y:S01]  /*10010*/  FMUL R80, R45, R80 ;  /* 0x000000502d507220 */ /* 0x000fe20000400000 */
[----:B------:R-:W-:Y:S01]  /*10020*/  FMUL R82, R49, R82 ;  /* 0x0000005231527220 */ /* 0x000fe20000400000 */
[C---:B------:R-:W-:Y:S01]  /*10030*/  FFMA R76, R148.reuse, R98, R149 ;  /* 0x00000062944c7223 */ /* 0x040fe20000000095 */
[----:B------:R-:W-:Y:S02]  /*10040*/  HADD2.F32 R53, -RZ, R53.H0_H0 ;  /* 0x20000035ff357230 */ /* 0x000fe40000004100 */
[----:B------:R-:W-:Y:S01]  /*10050*/  FMUL R172, R45, R172 ;  /* 0x000000ac2dac7220 */ /* 0x000fe20000400000 */
[----:B------:R-:W-:Y:S01]  /*10060*/  FMUL R149, R49, R194 ;  /* 0x000000c231957220 */ /* 0x000fe20000400000 */
[----:B------:R-:W-:Y:S01]  /*10070*/  FMUL R81, R57, R202 ;  /* 0x000000ca39517220 */ /* 0x000fe20000400000 */
[----:B------:R-:W-:Y:S01]  /*10080*/  FMUL R204, R61, R204 ;  /* 0x000000cc3dcc7220 */ /* 0x000fe20000400000 */
[----:B------:R-:W-:Y:S01]  /*10090*/  I2FP.F32.S32 R88, R88 ;  /* 0x0000005800587245 */ /* 0x000fe20000201400 */
        /* <DEDUP_REMOVED lines=8> */
[----:B------:R-:W-:-:S02]  /*10120*/  HADD2.F32 R69, -RZ, R69.H0_H0 ;  /* 0x20000045ff457230 */ /* 0x000fc40000004100 */
[----:B------:R-:W2:Y:S01]  /*10130*/  LDS R53, [R110+0x1240] ;  /* 0x001240006e357984 */ /* 0x000ea20000000800 */
[----:B------:R-:W-:Y:S01]  /*10140*/  I2FP.F32.S32 R98, R89 ;  /* 0x0000005900627245 */ /* 0x000fe20000201400 */
[----:B------:R-:W-:Y:S01]  /*10150*/  FMUL R88, R45, R88 ;  /* 0x000000582d587220 */ /* 0x000fe20000400000 */
[----:B------:R-:W-:Y:S02]  /*10160*/  I2FP.F32.S32 R92, R92 ;  /* 0x0000005c005c7245 */ /* 0x000fe40000201400 */
[----:B------:R-:W-:Y:S01]  /*10170*/  I2FP.F32.S32 R94, R94 ;  /* 0x0000005e005e7245 */ /* 0x000fe20000201400 */
[----:B------:R-:W-:Y:S01]  /*10180*/  FMUL R90, R49, R90 ;  /* 0x0000005a315a7220 */ /* 0x000fe20000400000 */
[----:B------:R-:W-:Y:S01]  /*10190*/  FFMA R194, R69, R88, R68 ;  /* 0x0000005845c27223 */ /* 0x000fe20000000044 */
[----:B------:R-:W-:Y:S01]  /*101a0*/  I2FP.F32.S32 R164, R91 ;  /* 0x0000005b00a47245 */ /* 0x000fe20000201400 */
[----:B------:R-:W-:Y:S01]  /*101b0*/  FMUL R89, R57, R92 ;  /* 0x0000005c39597220 */ /* 0x000fe20000400000 */
[----:B------:R-:W-:Y:S01]  /*101c0*/  FMUL R94, R61, R94 ;  /* 0x0000005e3d5e7220 */ /* 0x000fe20000400000 */
[----:B------:R-:W-:-:S02]  /*101d0*/  HADD2.F32 R68, -RZ, R77.H0_H0 ;  /* 0x2000004dff447230 */ /* 0x000fc40000004100 */
[----:B------:R-:W-:Y:S01]  /*101e0*/  FMUL R98, R45, R98 ;  /* 0x000000622d627220 */ /* 0x000fe20000400000 */
[----:B------:R-:W-:Y:S02]  /*101f0*/  I2FP.F32.S32 R202, R93 ;  /* 0x0000005d00ca7245 */ /* 0x000fe40000201400 */
[----:B------:R-:W-:Y:S01]  /*10200*/  I2FP.F32.S32 R204, R95 ;  /* 0x0000005f00cc7245 */ /* 0x000fe20000201400 */
[C---:B------:R-:W-:Y:S01]  /*10210*/  FFMA R193, R69.reuse, R90, R165 ;  /* 0x0000005a45c17223 */ /* 0x040fe200000000a5 */
[C---:B------:R-:W-:Y:S01]  /*10220*/  FFMA R172, R69.reuse, R89, R196 ;  /* 0x0000005945ac7223 */ /* 0x040fe200000000c4 */
[----:B------:R-:W-:Y:S01]  /*10230*/  FFMA R165, R69, R94, R201 ;  /* 0x0000005e45a57223 */ /* 0x000fe200000000c9 */
[----:B0-----:R-:W-:Y:S01]  /*10240*/  IMMA.16832.S8.S8 R80, R84.ROW, R96.COL, RZ ;  /* 0x0000006054507237 */ /* 0x001fe20000405cff */
[----:B------:R-:W-:Y:S01]  /*10250*/  FMUL R69, R49, R164 ;  /* 0x000000a431457220 */ /* 0x000fe20000400000 */
[----:B------:R-:W-:Y:S01]  /*10260*/  FFMA R173, R68, R98, R145 ;  /* 0x0000006244ad7223 */ /* 0x000fe20000000091 */
[----:B------:R-:W0:Y:S01]  /*10270*/  LDS.128 R88, [R108+0x1200] ;  /* 0x001200006c587984 */ /* 0x000e220000000c00 */
[----:B------:R-:W-:Y:S01]  /*10280*/  FMUL R202, R57, R202 ;  /* 0x000000ca39ca7220 */ /* 0x000fe20000400000 */
[----:B------:R-:W-:-:S03]  /*10290*/  FMUL R77, R61, R204 ;  /* 0x000000cc3d4d7220 */ /* 0x000fc60000400000 */
[----:B------:R-:W-:Y:S01]  /*102a0*/  IMMA.16832.S8.S8 R92, R100.ROW, R96.COL, RZ ;  /* 0x00000060645c7237 */ /* 0x000fe20000405cff */
[----:B------:R-:W3:Y:S01]  /*102b0*/  LDS.128 R96, [R108+0x1290] ;  /* 0x001290006c607984 */ /* 0x000ee20000000c00 */
[C---:B------:R-:W-:Y:S01]  /*102c0*/  FFMA R164, R68.reuse, R69, R198 ;  /* 0x0000004544a47223 */ /* 0x040fe200000000c6 */
[C---:B------:R-:W-:Y:S01]  /*102d0*/  FFMA R151, R68.reuse, R202, R199 ;  /* 0x000000ca44977223 */ /* 0x040fe200000000c7 */
[----:B------:R-:W-:Y:S01]  /*102e0*/  FFMA R145, R68, R77, R200 ;  /* 0x0000004d44917223 */ /* 0x000fe200000000c8 */
[----:B------:R-:W-:Y:S04]  /*102f0*/  LDS R69, [R110+0x1b40] ;  /* 0x001b40006e457984 */ /* 0x000fe80000000800 */
[----:B------:R-:W4:Y:S01]  /*10300*/  LDS R68, [R110+0x1b30] ;  /* 0x001b30006e447984 */ /* 0x000f220000000800 */
[-C--:B-1----:R-:W-:Y:S08]  /*10310*/  IMMA.16832.S8.S8 R84, R84.ROW, R126.reuse.COL, RZ ;  /* 0x0000007e54547237 */ /* 0x082ff00000405cff */
[----:B------:R-:W-:Y:S01]  /*10320*/  IMMA.16832.S8.S8 R100, R100.ROW, R126.COL, RZ ;  /* 0x0000007e64647237 */ /* 0x000fe20000405cff */
[----:B------:R-:W-:-:S02]  /*10330*/  I2FP.F32.S32 R81, R81 ;  /* 0x0000005100517245 */ /* 0x000fc40000201400 */
[----:B------:R-:W-:Y:S02]  /*10340*/  I2FP.F32.S32 R83, R83 ;  /* 0x0000005300537245 */ /* 0x000fe40000201400 */
[----:B------:R-:W-:Y:S01]  /*10350*/  I2FP.F32.S32 R77, R80 ;  /* 0x00000050004d7245 */ /* 0x000fe20000201400 */
[----:B------:R-:W-:Y:S01]  /*10360*/  FMUL R198, R44, R81 ;  /* 0x000000512cc67220 */ /* 0x000fe20000400000 */
[----:B------:R-:W-:Y:S01]  /*10370*/  I2FP.F32.S32 R117, R82 ;  /* 0x0000005200757245 */ /* 0x000fe20000201400 */
[----:B------:R-:W-:Y:S02]  /*10380*/  FMUL R199, R48, R83 ;  /* 0x0000005330c77220 */ /* 0x000fe40000400000 */
[----:B--2---:R-:W-:Y:S01]  /*10390*/  IMMA.16832.S8.S8 R80, R64.ROW, R52.COL, RZ ;  /* 0x0000003440507237 */ /* 0x004fe20000405cff */
[----:B------:R-:W-:Y:S02]  /*103a0*/  I2FP.F32.S32 R127, R84 ;  /* 0x00000054007f7245 */ /* 0x000fe40000201400 */
[----:B------:R-:W-:Y:S01]  /*103b0*/  I2FP.F32.S32 R85, R85 ;  /* 0x0000005500557245 */ /* 0x000fe20000201400 */
[C---:B------:R-:W-:Y:S01]  /*103c0*/  FMUL R126, R44.reuse, R77 ;  /* 0x0000004d2c7e7220 */ /* 0x040fe20000400000 */
[----:B------:R-:W-:Y:S01]  /*103d0*/  I2FP.F32.S32 R195, R86 ;  /* 0x0000005600c37245 */ /* 0x000fe20000201400 */
[----:B------:R-:W-:-:S03]  /*103e0*/  FMUL R127, R44, R127 ;  /* 0x0000007f2c7f7220 */ /* 0x000fc60000400000 */
[----:B------:R-:W-:Y:S01]  /*103f0*/  I2FP.F32.S32 R101, R101 ;  /* 0x0000006500657245 */ /* 0x000fe20000201400 */
[----:B------:R-:W-:Y:S01]  /*10400*/  FMUL R77, R44, R85 ;  /* 0x000000552c4d7220 */ /* 0x000fe20000400000 */
[----:B------:R-:W-:Y:S01]  /*10410*/  I2FP.F32.S32 R87, R87 ;  /* 0x0000005700577245 */ /* 0x000fe20000201400 */
[----:B------:R-:W-:Y:S01]  /*10420*/  FMUL R44, R48, R117 ;  /* 0x00000075302c7220 */ /* 0x000fe20000400000 */
        /* <DEDUP_REMOVED lines=8> */
[----:B------:R-:W-:Y:S01]  /*104b0*/  I2FP.F32.S32 R195, R100 ;  /* 0x0000006400c37245 */ /* 0x000fe20000201400 */
[----:B0-----:R-:W-:Y:S01]  /*104c0*/  HADD2.F32 R88, -RZ, R88.H0_H0 ;  /* 0x20000058ff587230 */ /* 0x001fe20000004100 */
[----:B------:R-:W-:Y:S01]  /*104d0*/  IMMA.16832.S8.S8 R84, R72.ROW, R52.COL, RZ ;  /* 0x0000003448547237 */ /* 0x000fe20000405cff */
[----:B---3--:R-:W-:-:S02]  /*104e0*/  HADD2.F32 R96, -RZ, R96.H0_H0 ;  /* 0x20000060ff607230 */ /* 0x008fc40000004100 */
[----:B------:R-:W-:Y:S01]  /*104f0*/  FMUL R93, R56, R93 ;  /* 0x0000005d385d7220 */ /* 0x000fe20000400000 */
[C---:B------:R-:W-:Y:S01]  /*10500*/  FMUL R52, R60.reuse, R101 ;  /* 0x000000653c347220 */ /* 0x040fe20000400000 */
[----:B------:R-:W-:Y:S01]  /*10510*/  FMUL R95, R60, R95 ;  /* 0x0000005f3c5f7220 */ /* 0x000fe20000400000 */
[----:B------:R-:W-:Y:S02]  /*10520*/  MOV R115, R166 ;  /* 0x000000a600737202 */ /* 0x000fe40000000f00 */
[----:B------:R-:W-:Y:S01]  /*10530*/  MOV R114, R156 ;  /* 0x0000009c00727202 */ /* 0x000fe20000000f00 */
[----:B------:R-:W-:Y:S01]  /*10540*/  FMUL R195, R56, R195 ;  /* 0x000000c338c37220 */ /* 0x000fe20000400000 */
[C---:B------:R-:W-:Y:S01]  /*10550*/  FFMA R126, R88.reuse, R126, R143 ;  /* 0x0000007e587e7223 */ /* 0x040fe2000000008f */
[C---:B------:R-:W-:Y:S01]  /*10560*/  FFMA R44, R88.reuse, R44, R141 ;  /* 0x0000002c582c7223 */ /* 0x040fe2000000008d */
[C---:B------:R-:W-:Y:S01]  /*10570*/  FFMA R139, R88.reuse, R92, R139 ;  /* 0x0000005c588b7223 */ /* 0x040fe2000000008b */
[----:B------:R-:W-:Y:S01]  /*10580*/  FFMA R133, R88, R52, R133 ;  /* 0x0000003458857223 */ /* 0x000fe20000000085 */
[----:B----4-:R-:W-:Y:S01]  /*10590*/  IMMA.16832.S8.S8 R64, R64.ROW, R68.COL, RZ ;  /* 0x0000004440407237 */ /* 0x010fe20000405cff */
[C---:B------:R-:W-:Y:S01]  /*105a0*/  FFMA R131, R96.reuse, R198, R131 ;  /* 0x000000c660837223 */ /* 0x040fe20000000083 */
[C---:B------:R-:W-:Y:S01]  /*105b0*/  FFMA R136, R96.reuse, R93, R136 ;  /* 0x0000005d60887223 */ /* 0x040fe20000000088 */
[----:B------:R-:W-:Y:S01]  /*105c0*/  FFMA R56, R96, R95, R134 ;  /* 0x0000005f60387223 */ /* 0x000fe20000000086 */
[----:B------:R-:W-:Y:S01]  /*105d0*/  I2FP.F32.S32 R198, R81 ;  /* 0x0000005100c67245 */ /* 0x000fe20000201400 */
[----:B------:R-:W-:Y:S01]  /*105e0*/  LDS R52, [R110+0x50] ;  /* 0x000050006e347984 */ /* 0x000fe20000000800 */
[----:B------:R-:W-:-:S02]  /*105f0*/  I2FP.F32.S32 R88, R82 ;  /* 0x0000005200587245 */ /* 0x000fc40000201400 */
[----:B------:R-:W-:Y:S01]  /*10600*/  IMMA.16832.S8.S8 R72, R72.ROW, R68.COL, RZ ;  /* 0x0000004448487237 */ /* 0x000fe20000405cff */
[----:B------:R-:W-:Y:S01]  /*10610*/  I2FP.F32.S32 R68, R80 ;  /* 0x0000005000447245 */ /* 0x000fe20000201400 */
[----:B------:R-:W-:Y:S01]  /*10620*/  LDS R53, [R110+0x60] ;  /* 0x000060006e357984 */ /* 0x000fe20000000800 */
[----:B------:R-:W-:-:S03]  /*10630*/  I2FP.F32.S32 R200, R83 ;  /* 0x0000005300c87245 */ /* 0x000fc60000201400 */
[----:B------:R-:W0:Y:S01]  /*10640*/  LDSM.16.M88.4 R92, [R115] ;  /* 0x00000000735c783b */ /* 0x000e220000000200 */
[----:B------:R-:W-:-:S03]  /*10650*/  I2FP.F32.S32 R197, R102 ;  /* 0x0000006600c57245 */ /* 0x000fc60000201400 */
[----:B------:R1:W2:Y:S01]  /*10660*/  LDSM.16.M88.4 R80, [R114] ;  /* 0x000000007250783b */ /* 0x0002a20000000200 */
[----:B------:R-:W-:Y:S01]  /*10670*/  I2FP.F32.S32 R103, R103 ;  /* 0x0000006700677245 */ /* 0x000fe20000201400 */
[----:B------:R-:W-:-:S04]  /*10680*/  FMUL R197, R60, R197 ;  /* 0x000000c53cc57220 */ /* 0x000fc80000400000 */
[----:B------:R-:W-:Y:S02]  /*10690*/  FMUL R60, R60, R103 ;  /* 0x000000673c3c7220 */ /* 0x000fe40000400000 */
[----:B------:R-:W3:Y:S01]  /*106a0*/  LDS.128 R100, [R108+0x1b00] ;  /* 0x001b00006c647984 */ /* 0x000ee20000000c00 */
        /* <DEDUP_REMOVED lines=13> */
[----:B------:R-:W4:Y:S01]  /*10780*/  LDS R69, [R110+0x960] ;  /* 0x000960006e457984 */ /* 0x000f220000000800 */
[----:B------:R-:W-:-:S02]  /*10790*/  I2FP.F32.S32 R204, R87 ;  /* 0x0000005700cc7245 */ /* 0x000fc40000201400 */
[----:B------:R-:W-:Y:S01]  /*107a0*/  I2FP.F32.S32 R202, R85 ;  /* 0x0000005500ca7245 */ /* 0x000fe20000201400 */
[----:B------:R-:W-:Y:S02]  /*107b0*/  HADD2.F32 R85, -RZ, R97.H0_H0 ;  /* 0x20000061ff557230 */ /* 0x000fe40000004100 */
        /* <DEDUP_REMOVED lines=12> */
[----:B-1----:R-:W-:Y:S01]  /*10880*/  FFMA R114, R85, R87, R138 ;  /* 0x0000005755727223 */ /* 0x002fe2000000008a */
[----:B------:R-:W-:Y:S01]  /*10890*/  I2FP.F32.S32 R44, R73 ;  /* 0x00000049002c7245 */ /* 0x000fe20000201400 */
[C---:B------:R-:W-:Y:S01]  /*108a0*/  FMUL R87, R49.reuse, R66 ;  /* 0x0000004231577220 */ /* 0x040fe20000400000 */
[----:B------:R-:W-:Y:S01]  /*108b0*/  I2FP.F32.S32 R56, R74 ;  /* 0x0000004a00387245 */ /* 0x000fe20000201400 */
[----:B------:R-:W-:Y:S01]  /*108c0*/  FMUL R49, R49, R84 ;  /* 0x0000005431317220 */ /* 0x000fe20000400000 */
[----:B------:R-:W-:Y:S01]  /*108d0*/  I2FP.F32.S32 R86, R75 ;  /* 0x0000004b00567245 */ /* 0x000fe20000201400 */
[C---:B------:R-:W-:Y:S01]  /*108e0*/  FMUL R84, R57.reuse, R72 ;  /* 0x0000004839547220 */ /* 0x040fe20000400000 */
[----:B0-----:R-:W-:Y:S01]  /*108f0*/  IMMA.16832.S8.S8 R64, R92.ROW, R52.COL, RZ ;  /* 0x000000345c407237 */ /* 0x001fe20000405cff */
[C---:B------:R-:W-:Y:S01]  /*10900*/  FMUL R115, R57.reuse, R202 ;  /* 0x000000ca39737220 */ /* 0x040fe20000400000 */
[----:B------:R-:W-:-:S02]  /*10910*/  FMUL R44, R57, R44 ;  /* 0x0000002c392c7220 */ /* 0x000fc40000400000 */
[----:B------:R-:W-:Y:S04]  /*10920*/  LDS R57, [R110+0x1260] ;  /* 0x001260006e397984 */ /* 0x000fe80000000800 */
[----:B--2---:R-:W-:Y:S01]  /*10930*/  IMMA.16832.S8.S8 R72, R80.ROW, R52.COL, RZ ;  /* 0x0000003450487237 */ /* 0x004fe20000405cff */
[----:B------:R-:W-:Y:S02]  /*10940*/  FMUL R53, R61, R56 ;  /* 0x000000383d357220 */ /* 0x000fe40000400000 */
[----:B------:R-:W0:Y:S01]  /*10950*/  LDS R56, [R110+0x1250] ;  /* 0x001250006e387984 */ /* 0x000e220000000800 */
[----:B------:R-:W-:Y:S01]  /*10960*/  FFMA R115, R85, R115, R136 ;  /* 0x0000007355737223 */ /* 0x000fe20000000088 */
[----:B---3--:R-:W-:Y:S02]  /*10970*/  HADD2.F32 R85, -RZ, R100.H0_H0 ;  /* 0x20000064ff557230 */ /* 0x008fe40000004100 */
[----:B------:R-:W-:-:S03]  /*10980*/  HADD2.F32 R52, -RZ, R101.H0_H0 ;  /* 0x20000065ff347230 */ /* 0x000fc60000004100 */
[C---:B------:R-:W-:Y:S01]  /*10990*/  FFMA R127, R85.reuse, R127, R140 ;  /* 0x0000007f557f7223 */ /* 0x040fe2000000008c */
[C---:B------:R-:W-:Y:S01]  /*109a0*/  FFMA R142, R85.reuse, R197, R142 ;  /* 0x000000c5558e7223 */ /* 0x040fe2000000008e */
[C---:B------:R-:W-:Y:S02]  /*109b0*/  FFMA R100, R85.reuse, R196, R137 ;  /* 0x000000c455647223 */ /* 0x040fe40000000089 */
[C---:B------:R-:W-:Y:S01]  /*109c0*/  FFMA R131, R52.reuse, R131, R127 ;  /* 0x0000008334837223 */ /* 0x040fe2000000007f */
[C---:B------:R-:W-:Y:S01]  /*109d0*/  FFMA R127, R52.reuse, R53, R142 ;  /* 0x00000035347f7223 */ /* 0x040fe2000000008e */
[----:B------:R-:W-:Y:S01]  /*109e0*/  FFMA R101, R85, R195, R144 ;  /* 0x000000c355657223 */ /* 0x000fe20000000090 */
[----:B------:R-:W-:Y:S01]  /*109f0*/  FFMA R100, R52, R87, R100 ;  /* 0x0000005734647223 */ /* 0x000fe20000000064 */
[----:B------:R-:W-:Y:S02]  /*10a00*/  I2FP.F32.S32 R53, R64 ;  /* 0x0000004000357245 */ /* 0x000fe40000201400 */
[----:B------:R-:W-:-:S02]  /*10a10*/  I2FP.F32.S32 R139, R73 ;  /* 0x00000049008b7245 */ /* 0x000fc40000201400 */
[----:B------:R-:W-:Y:S02]  /*10a20*/  I2FP.F32.S32 R85, R65 ;  /* 0x0000004100557245 */ /* 0x000fe40000201400 */
[----:B------:R-:W-:Y:S02]  /*10a30*/  I2FP.F32.S32 R87, R66 ;  /* 0x0000004200577245 */ /* 0x000fe40000201400 */
[----:B------:R-:W-:Y:S02]  /*10a40*/  I2FP.F32.S32 R133, R67 ;  /* 0x0000004300857245 */ /* 0x000fe40000201400 */
[----:B------:R-:W-:Y:S01]  /*10a50*/  I2FP.F32.S32 R73, R74 ;  /* 0x0000004a00497245 */ /* 0x000fe20000201400 */
[----:B----4-:R-:W-:Y:S01]  /*10a60*/  IMMA.16832.S8.S8 R64, R92.ROW, R68.COL, RZ ;  /* 0x000000445c407237 */ /* 0x010fe20000405cff */
[----:B------:R-:W-:Y:S01]  /*10a70*/  FMUL R53, R46, R53 ;  /* 0x000000352e357220 */ /* 0x000fe20000400000 */
[----:B------:R-:W-:Y:S02]  /*10a80*/  I2FP.F32.S32 R137, R72 ;  /* 0x0000004800897245 */ /* 0x000fe40000201400 */
[----:B------:R-:W-:Y:S01]  /*10a90*/  I2FP.F32.S32 R143, R75 ;  /* 0x0000004b008f7245 */ /* 0x000fe20000201400 */
[----:B------:R-:W-:-:S03]  /*10aa0*/  FMUL R141, R62, R73 ;  /* 0x000000493e8d7220 */ /* 0x000fc60000400000 */
[----:B------:R-:W-:Y:S01]  /*10ab0*/  IMMA.16832.S8.S8 R72, R80.ROW, R68.COL, RZ ;  /* 0x0000004450487237 */ /* 0x000fe20000405cff */
[----:B------:R-:W-:Y:S01]  /*10ac0*/  FFMA R101, R52, R84, R101 ;  /* 0x0000005434657223 */ /* 0x000fe20000000065 */
[C---:B------:R-:W-:Y:S01]  /*10ad0*/  FFMA R192, R135.reuse, R53, R192 ;  /* 0x0000003587c07223 */ /* 0x040fe200000000c0 */
[----:B------:R-:W-:Y:S04]  /*10ae0*/  LDS R52, [R110+0x1b50] ;  /* 0x001b50006e347984 */ /* 0x000fe80000000800 */
[----:B------:R-:W1:Y:S01]  /*10af0*/  LDS R53, [R110+0x1b60] ;  /* 0x001b60006e357984 */ /* 0x000e620000000800 */
[----:B------:R-:W-:Y:S02]  /*10b00*/  HADD2.F32 R69, -RZ, R54.H0_H0 ;  /* 0x20000036ff457230 */ /* 0x000fe40000004100 */
        /* <DEDUP_REMOVED lines=8> */
[----:B------:R-:W-:-:S02]  /*10b90*/  I2FP.F32.S32 R85, R64 ;  /* 0x0000004000557245 */ /* 0x000fc40000201400 */
[----:B------:R-:W-:Y:S02]  /*10ba0*/  I2FP.F32.S32 R87, R65 ;  /* 0x0000004100577245 */ /* 0x000fe40000201400 */
[----:B------:R-:W-:Y:S02]  /*10bb0*/  I2FP.F32.S32 R133, R66 ;  /* 0x0000004200857245 */ /* 0x000fe40000201400 */
[----:B------:R-:W-:Y:S01]  /*10bc0*/  I2FP.F32.S32 R135, R67 ;  /* 0x0000004300877245 */ /* 0x000fe20000201400 */
[----:B------:R-:W-:Y:S01]  /*10bd0*/  FMUL R139, R58, R139 ;  /* 0x0000008b3a8b7220 */ /* 0x000fe20000400000 */
[----:B0-----:R-:W-:Y:S01]  /*10be0*/  IMMA.16832.S8.S8 R64, R92.ROW, R56.COL, RZ ;  /* 0x000000385c407237 */ /* 0x001fe20000405cff */
[----:B------:R-:W-:Y:S01]  /*10bf0*/  FMUL R68, R62, R143 ;  /* 0x0000008f3e447220 */ /* 0x000fe20000400000 */
[----:B------:R-:W-:Y:S01]  /*10c00*/  I2FP.F32.S32 R141, R74 ;  /* 0x0000004a008d7245 */ /* 0x000fe20000201400 */
        /* <DEDUP_REMOVED lines=8> */
[----:B------:R-:W-:Y:S01]  /*10c90*/  IMMA.16832.S8.S8 R72, R80.ROW, R56.COL, RZ ;  /* 0x0000003850487237 */ /* 0x000fe20000405cff */
[----:B------:R-:W-:Y:S01]  /*10ca0*/  FMUL R56, R62, R141 ;  /* 0x0000008d3e387220 */ /* 0x000fe20000400000 */
[C---:B------:R-:W-:Y:S01]  /*10cb0*/  FFMA R193, R69.reuse, R54, R193 ;  /* 0x0000003645c17223 */ /* 0x040fe200000000c1 */
[----:B------:R-:W-:Y:S02]  /*10cc0*/  HADD2.F32 R54, -RZ, R78.H0_H0 ;  /* 0x2000004eff367230 */ /* 0x000fe40000004100 */
[----:B------:R-:W-:Y:S01]  /*10cd0*/  FMUL R85, R46, R85 ;  /* 0x000000552e557220 */ /* 0x000fe20000400000 */
[C---:B------:R-:W-:Y:S01]  /*10ce0*/  FFMA R78, R69.reuse, R56, R165 ;  /* 0x00000038454e7223 */ /* 0x040fe200000000a5 */
[----:B------:R-:W-:Y:S01]  /*10cf0*/  FMUL R133, R58, R137 ;  /* 0x000000893a857220 */ /* 0x000fe20000400000 */
[----:B------:R-:W-:Y:S01]  /*10d00*/  FMUL R57, R50, R135 ;  /* 0x0000008732397220 */ /* 0x000fe20000400000 */
[----:B------:R-:W-:Y:S01]  /*10d10*/  FMUL R56, R58, R139 ;  /* 0x0000008b3a387220 */ /* 0x000fe20000400000 */
[----:B------:R-:W-:Y:S01]  /*10d20*/  MOV R112, R154 ;  /* 0x0000009a00707202 */ /* 0x000fe20000000f00 */
        /* <DEDUP_REMOVED lines=8> */
[----:B------:R-:W-:Y:S01]  /*10db0*/  LDS R57, [R110+0x80] ;  /* 0x000080006e397984 */ /* 0x000fe20000000800 */
[----:B------:R-:W-:-:S03]  /*10dc0*/  I2FP.F32.S32 R141, R67 ;  /* 0x00000043008d7245 */ /* 0x000fc60000201400 */
[----:B------:R-:W0:Y:S01]  /*10dd0*/  LDSM.16.M88.4 R64, [R112] ;  /* 0x000000007040783b */ /* 0x000e220000000200 */
[----:B------:R-:W-:Y:S01]  /*10de0*/  FMUL R87, R46, R87 ;  /* 0x000000572e577220 */ /* 0x000fe20000400000 */
[----:B------:R-:W-:Y:S01]  /*10df0*/  MOV R113, R162 ;  /* 0x000000a200717202 */ /* 0x000fe20000000f00 */
[----:B------:R-:W-:Y:S01]  /*10e00*/  FMUL R143, R62, R143 ;  /* 0x0000008f3e8f7220 */ /* 0x000fe20000400000 */
[----:B------:R-:W-:Y:S01]  /*10e10*/  FMUL R61, R61, R86 ;  /* 0x000000563d3d7220 */ /* 0x000fe20000400000 */
[C---:B------:R-:W-:Y:S01]  /*10e20*/  FFMA R135, R54.reuse, R87, R173 ;  /* 0x0000005736877223 */ /* 0x040fe200000000ad */
[----:B-1----:R-:W-:Y:S01]  /*10e30*/  IMMA.16832.S8.S8 R92, R92.ROW, R52.COL, RZ ;  /* 0x000000345c5c7237 */ /* 0x002fe20000405cff */
[----:B------:R1:W2:Y:S01]  /*10e40*/  LDSM.16.M88.4 R84, [R113] ;  /* 0x000000007154783b */ /* 0x0002a20000000200 */
[----:B------:R-:W-:Y:S01]  /*10e50*/  FFMA R145, R54, R143, R145 ;  /* 0x0000008f36917223 */ /* 0x000fe20000000091 */
[----:B------:R-:W-:Y:S01]  /*10e60*/  I2FP.F32.S32 R143, R72 ;  /* 0x00000048008f7245 */ /* 0x000fe20000201400 */
[----:B------:R-:W-:-:S04]  /*10e70*/  FMUL R196, R50, R139 ;  /* 0x0000008b32c47220 */ /* 0x000fc80000400000 */
[----:B------:R-:W-:Y:S01]  /*10e80*/  IMMA.16832.S8.S8 R80, R80.ROW, R52.COL, RZ ;  /* 0x0000003450507237 */ /* 0x000fe20000405cff */
[----:B------:R-:W-:Y:S02]  /*10e90*/  HADD2.F32 R53, -RZ, R90.H0_H0 ;  /* 0x2000005aff357230 */ /* 0x000fe40000004100 */
[----:B------:R-:W-:Y:S01]  /*10ea0*/  FMUL R143, R58, R143 ;  /* 0x0000008f3a8f7220 */ /* 0x000fe20000400000 */
[----:B-1----:R-:W-:Y:S02]  /*10eb0*/  I2FP.F32.S32 R113, R74 ;  /* 0x0000004a00717245 */ /* 0x002fe40000201400 */
[C---:B------:R-:W-:Y:S01]  /*10ec0*/  FFMA R196, R53.reuse, R196, R89 ;  /* 0x000000c435c47223 */ /* 0x040fe20000000059 */
[----:B------:R-:W-:Y:S01]  /*10ed0*/  FFMA R195, R53, R143, R88 ;  /* 0x0000008f35c37223 */ /* 0x000fe20000000058 */
[----:B------:R-:W-:Y:S01]  /*10ee0*/  LDS R89, [R110+0x980] ;  /* 0x000980006e597984 */ /* 0x000fe20000000800 */
[----:B------:R-:W-:-:S03]  /*10ef0*/  FMUL R69, R46, R69 ;  /* 0x000000452e457220 */ /* 0x000fc60000400000 */
[----:B------:R-:W1:Y:S01]  /*10f00*/  LDS R88, [R110+0x970] ;  /* 0x000970006e587984 */ /* 0x000e620000000800 */
[----:B------:R-:W-:Y:S01]  /*10f10*/  FMUL R113, R62, R113 ;  /* 0x000000713e717220 */ /* 0x000fe20000400000 */
[----:B------:R-:W-:-:S03]  /*10f20*/  FFMA R134, R53, R69, R134 ;  /* 0x0000004535867223 */ /* 0x000fc60000000086 */
[----:B------:R-:W-:Y:S01]  /*10f30*/  FFMA R96, R53, R113, R96 ;  /* 0x0000007135607223 */ /* 0x000fe20000000060 */
[----:B------:R-:W-:Y:S02]  /*10f40*/  I2FP.F32.S32 R53, R92 ;  /* 0x0000005c00357245 */ /* 0x000fe40000201400 */
[----:B------:R-:W-:Y:S02]  /*10f50*/  I2FP.F32.S32 R73, R73 ;  /* 0x0000004900497245 */ /* 0x000fe40000201400 */
[----:B------:R-:W-:Y:S01]  /*10f60*/  I2FP.F32.S32 R69, R94 ;  /* 0x0000005e00457245 */ /* 0x000fe20000201400 */
[----:B------:R-:W-:Y:S01]  /*10f70*/  FMUL R68, R46, R53 ;  /* 0x000000352e447220 */ /* 0x000fe20000400000 */
[----:B------:R-:W-:Y:S01]  /*10f80*/  I2FP.F32.S32 R95, R95 ;  /* 0x0000005f005f7245 */ /* 0x000fe20000201400 */
[----:B------:R-:W-:Y:S01]  /*10f90*/  HADD2.F32 R98, -RZ, R98.H0_H0 ;  /* 0x20000062ff627230 */ /* 0x000fe20000004100 */
[----:B------:R-:W-:Y:S01]  /*10fa0*/  I2FP.F32.S32 R53, R80 ;  /* 0x0000005000357245 */ /* 0x000fe20000201400 */
[----:B------:R-:W-:Y:S01]  /*10fb0*/  FMUL R52, R58, R73 ;  /* 0x000000493a347220 */ /* 0x000fe20000400000 */
[C---:B------:R-:W-:Y:S01]  /*10fc0*/  FMUL R141, R50.reuse, R141 ;  /* 0x0000008d328d7220 */ /* 0x040fe20000400000 */
[C---:B------:R-:W-:Y:S01]  /*10fd0*/  FMUL R69, R50.reuse, R69 ;  /* 0x0000004532457220 */ /* 0x040fe20000400000 */
[----:B------:R-:W-:Y:S01]  /*10fe0*/  FMUL R50, R50, R95 ;  /* 0x0000005f32327220 */ /* 0x000fe20000400000 */
[----:B------:R-:W-:Y:S01]  /*10ff0*/  I2FP.F32.S32 R75, R75 ;  /* 0x0000004b004b7245 */ /* 0x000fe20000201400 */
[----:B------:R-:W-:Y:S01]  /*11000*/  FFMA R115, R98, R52, R115 ;  /* 0x0000003462737223 */ /* 0x000fe20000000073 */
[----:B------:R-:W-:-:S02]  /*11010*/  HADD2.F32 R95, -RZ, R55.H0_H0 ;  /* 0x20000037ff5f7230 */ /* 0x000fc40000004100 */
[----:B------:R-:W-:Y:S01]  /*11020*/  FMUL R70, R58, R53 ;  /* 0x000000353a467220 */ /* 0x000fe20000400000 */
[----:B------:R-:W-:Y:S01]  /*11030*/  I2FP.F32.S32 R93, R93 ;  /* 0x0000005d005d7245 */ /* 0x000fe20000201400 */
[-C--:B0-----:R-:W-:Y:S01]  /*11040*/  IMMA.16832.S8.S8 R52, R64.ROW, R56.reuse.COL, RZ ;  /* 0x0000003840347237 */ /* 0x081fe20000405cff */
[----:B------:R-:W-:Y:S01]  /*11050*/  FMUL R75, R62, R75 ;  /* 0x0000004b3e4b7220 */ /* 0x000fe20000400000 */
[C---:B------:R-:W-:Y:S01]  /*11060*/  FMUL R137, R46.reuse, R137 ;  /* 0x000000892e897220 */ /* 0x040fe20000400000 */
[----:B------:R-:W-:Y:S01]  /*11070*/  I2FP.F32.S32 R81, R81 ;  /* 0x0000005100517245 */ /* 0x000fe20000201400 */
[----:B------:R-:W-:Y:S01]  /*11080*/  FMUL R46, R46, R93 ;  /* 0x0000005d2e2e7220 */ /* 0x000fe20000400000 */
[----:B------:R-:W-:Y:S01]  /*11090*/  FFMA R126, R98, R75, R126 ;  /* 0x0000004b627e7223 */ /* 0x000fe2000000007e */
[----:B------:R-:W-:Y:S01]  /*110a0*/  I2FP.F32.S32 R93, R82 ;  /* 0x00000052005d7245 */ /* 0x000fe20000201400 */
[----:B------:R-:W-:Y:S01]  /*110b0*/  HADD2.F32 R102, -RZ, R102.H0_H0 ;  /* 0x20000066ff667230 */ /* 0x000fe20000004100 */
[----:B--2---:R-:W-:Y:S01]  /*110c0*/  IMMA.16832.S8.S8 R72, R84.ROW, R56.COL, RZ ;  /* 0x0000003854487237 */ /* 0x004fe20000405cff */
[----:B------:R-:W-:Y:S01]  /*110d0*/  I2FP.F32.S32 R83, R83 ;  /* 0x0000005300537245 */ /* 0x000fe20000201400 */
[----:B------:R-:W-:Y:S01]  /*110e0*/  FMUL R58, R58, R81 ;  /* 0x000000513a3a7220 */ /* 0x000fe20000400000 */
[----:B------:R-:W-:Y:S01]  /*110f0*/  FMUL R56, R62, R93 ;  /* 0x0000005d3e387220 */ /* 0x000fe20000400000 */
[----:B------:R-:W-:Y:S01]  /*11100*/  LDS R80, [R110+0x1270] ;  /* 0x001270006e507984 */ /* 0x000fe20000000800 */
[----:B------:R-:W-:-:S03]  /*11110*/  FFMA R97, R98, R137, R97 ;  /* 0x0000008962617223 */ /* 0x000fc60000000061 */
[----:B------:R-:W0:Y:S01]  /*11120*/  LDS R81, [R110+0x1280] ;  /* 0x001280006e517984 */ /* 0x000e220000000800 */
[----:B------:R-:W-:Y:S01]  /*11130*/  FFMA R114, R98, R141, R114 ;  /* 0x0000008d62727223 */ /* 0x000fe20000000072 */
[----:B------:R-:W-:Y:S01]  /*11140*/  FMUL R62, R62, R83 ;  /* 0x000000533e3e7220 */ /* 0x000fe20000400000 */
[C---:B------:R-:W-:Y:S01]  /*11150*/  FFMA R131, R102.reuse, R68, R131 ;  /* 0x0000004466837223 */ /* 0x040fe20000000083 */
[C---:B------:R-:W-:Y:S01]  /*11160*/  FFMA R100, R102.reuse, R69, R100 ;  /* 0x0000004566647223 */ /* 0x040fe20000000064 */
[C---:B------:R-:W-:Y:S01]  /*11170*/  FFMA R101, R102.reuse, R70, R101 ;  /* 0x0000004666657223 */ /* 0x040fe20000000065 */
[----:B------:R-:W-:Y:S01]  /*11180*/  FFMA R127, R102, R56, R127 ;  /* 0x00000038667f7223 */ /* 0x000fe2000000007f */
[----:B------:R-:W-:Y:S01]  /*11190*/  HADD2.F32 R83, -RZ, R71.H0_H0 ;  /* 0x20000047ff537230 */ /* 0x000fe20000004100 */
        /* <DEDUP_REMOVED lines=9> */
[----:B------:R-:W-:Y:S02]  /*11230*/  I2FP.F32.S32 R72, R72 ;  /* 0x0000004800487245 */ /* 0x000fe40000201400 */
[----:B------:R-:W-:Y:S01]  /*11240*/  I2FP.F32.S32 R82, R73 ;  /* 0x0000004900527245 */ /* 0x000fe20000201400 */
[----:B------:R-:W-:Y:S02]  /*11250*/  FMUL R73, R51, R74 ;  /* 0x0000004a33497220 */ /* 0x000fe40000400000 */
[----:B------:R-:W-:-:S02]  /*11260*/  FMUL R72, R47, R72 ;  /* 0x000000482f487220 */ /* 0x000fc40000400000 */
[----:B------:R-:W-:Y:S01]  /*11270*/  FFMA R204, R125, R73, R146 ;  /* 0x000000497dcc7223 */ /* 0x000fe20000000092 */
[----:B------:R-:W-:Y:S01]  /*11280*/  FMUL R73, R59, R94 ;  /* 0x0000005e3b497220 */ /* 0x000fe20000400000 */
[----:B------:R-:W-:Y:S01]  /*11290*/  FFMA R205, R125, R72, R192 ;  /* 0x000000487dcd7223 */ /* 0x000fe200000000c0 */
[----:B------:R-:W-:Y:S02]  /*112a0*/  I2FP.F32.S32 R72, R68 ;  /* 0x0000004400487245 */ /* 0x000fe40000201400 */
[----:B------:R-:W-:-:S04]  /*112b0*/  I2FP.F32.S32 R74, R69 ;  /* 0x00000045004a7245 */ /* 0x000fc80000201400 */
[----:B------:R-:W-:Y:S01]  /*112c0*/  I2FP.F32.S32 R94, R54 ;  /* 0x00000036005e7245 */ /* 0x000fe20000201400 */
[----:B------:R-:W-:Y:S01]  /*112d0*/  FFMA R172, R95, R73, R148 ;  /* 0x000000495fac7223 */ /* 0x000fe20000000094 */
[----:B------:R-:W-:Y:S01]  /*112e0*/  HADD2.F32 R200, -RZ, R79.H0_H0 ;  /* 0x2000004fffc87230 */ /* 0x000fe20000004100 */
[----:B------:R-:W-:Y:S01]  /*112f0*/  I2FP.F32.S32 R90, R75 ;  /* 0x0000004b005a7245 */ /* 0x000fe20000201400 */
[----:B------:R-:W-:Y:S01]  /*11300*/  FMUL R72, R47, R72 ;  /* 0x000000482f487220 */ /* 0x000fe20000400000 */
[----:B------:R-:W-:Y:S01]  /*11310*/  FMUL R73, R63, R94 ;  /* 0x0000005e3f497220 */ /* 0x000fe20000400000 */
[----:B------:R-:W-:Y:S02]  /*11320*/  FMUL R74, R47, R74 ;  /* 0x0000004a2f4a7220 */ /* 0x000fe40000400000 */
[----:B------:R-:W-:Y:S01]  /*11330*/  FMUL R90, R51, R90 ;  /* 0x0000005a335a7220 */ /* 0x000fe20000400000 */
[C---:B------:R-:W-:Y:S01]  /*11340*/  FFMA R203, R83.reuse, R72, R194 ;  /* 0x0000004853cb7223 */ /* 0x040fe200000000c2 */
[----:B------:R-:W-:Y:S01]  /*11350*/  FFMA R94, R83, R73, R78 ;  /* 0x00000049535e7223 */ /* 0x000fe2000000004e */
[----:B------:R-:W-:-:S02]  /*11360*/  FFMA R135, R200, R74, R135 ;  /* 0x0000004ac8877223 */ /* 0x000fc40000000087 */
[----:B------:R-:W2:Y:S01]  /*11370*/  LDS.128 R72, [R108+0x1b90] ;  /* 0x001b90006c487984 */ /* 0x000ea20000000c00 */
[----:B------:R-:W-:Y:S01]  /*11380*/  FMUL R137, R59, R92 ;  /* 0x0000005c3b897220 */ /* 0x000fe20000400000 */
[----:B------:R-:W-:Y:S01]  /*11390*/  FMUL R165, R63, R98 ;  /* 0x000000623fa57220 */ /* 0x000fe20000400000 */
[----:B------:R-:W-:Y:S01]  /*113a0*/  FFMA R92, R95, R90, R149 ;  /* 0x0000005a5f5c7223 */ /* 0x000fe20000000095 */
[----:B------:R-:W-:Y:S02]  /*113b0*/  I2FP.F32.S32 R88, R52 ;  /* 0x0000003400587245 */ /* 0x000fe40000201400 */
[----:B------:R-:W-:Y:S02]  /*113c0*/  I2FP.F32.S32 R90, R53 ;  /* 0x00000035005a7245 */ /* 0x000fe40000201400 */
[----:B------:R-:W-:Y:S02]  /*113d0*/  I2FP.F32.S32 R98, R55 ;  /* 0x0000003700627245 */ /* 0x000fe40000201400 */
[----:B0-----:R-:W-:Y:S01]  /*113e0*/  IMMA.16832.S8.S8 R52, R64.ROW, R80.COL, RZ ;  /* 0x0000005040347237 */ /* 0x001fe20000405cff */
[----:B------:R-:W-:Y:S01]  /*113f0*/  FMUL R82, R47, R82 ;  /* 0x000000522f527220 */ /* 0x000fe20000400000 */
[----:B------:R-:W-:Y:S01]  /*11400*/  FFMA R165, R125, R165, R76 ;  /* 0x000000a57da57223 */ /* 0x000fe2000000004c */
[----:B------:R-:W-:-:S02]  /*11410*/  I2FP.F32.S32 R76, R70 ;  /* 0x00000046004c7245 */ /* 0x000fc40000201400 */
[----:B------:R-:W-:Y:S01]  /*11420*/  FFMA R93, R95, R82, R150 ;  /* 0x000000525f5d7223 */ /* 0x000fe20000000096 */
[----:B------:R-:W-:Y:S02]  /*11430*/  I2FP.F32.S32 R82, R71 ;  /* 0x0000004700527245 */ /* 0x000fe40000201400 */
[C---:B------:R-:W-:Y:S08]  /*11440*/  IMMA.16832.S8.S8 R68, R84.reuse.ROW, R80.COL, RZ ;  /* 0x0000005054447237 */ /* 0x040ff00000405cff */
[----:B-1----:R-:W-:Y:S03]  /*11450*/  IMMA.16832.S8.S8 R84, R84.ROW, R56.COL, RZ ;  /* 0x0000003854547237 */ /* 0x002fe60000405cff */
[----:B------:R-:W-:Y:S01]  /*11460*/  I2FP.F32.S32 R52, R52 ;  /* 0x0000003400347245 */ /* 0x000fe20000201400 */
[----:B------:R-:W-:-:S02]  /*11470*/  HADD2.F32 R91, -RZ, R91.H0_H0 ;  /* 0x2000005bff5b7230 */ /* 0x000fc40000004100 */
[----:B------:R-:W-:Y:S02]  /*11480*/  FMUL R76, R51, R76 ;  /* 0x0000004c334c7220 */ /* 0x000fe40000400000 */
[----:B------:R-:W-:Y:S01]  /*11490*/  IMMA.16832.S8.S8 R64, R64.ROW, R56.COL, RZ ;  /* 0x0000003840407237 */ /* 0x000fe20000405cff */
[----:B------:R-:W-:Y:S01]  /*114a0*/  I2FP.F32.S32 R54, R54 ;  /* 0x0000003600367245 */ /* 0x000fe20000201400 */
[----:B------:R-:W-:Y:S01]  /*114b0*/  FMUL R52, R59, R52 ;  /* 0x000000343b347220 */ /* 0x000fe20000400000 */
[----:B------:R-:W-:Y:S01]  /*114c0*/  FFMA R202, R83, R76, R193 ;  /* 0x0000004c53ca7223 */ /* 0x000fe200000000c1 */
[----:B------:R-:W-:Y:S02]  /*114d0*/  I2FP.F32.S32 R56, R53 ;  /* 0x0000003500387245 */ /* 0x000fe40000201400 */
[----:B------:R-:W-:Y:S01]  /*114e0*/  FFMA R195, R91, R52, R195 ;  /* 0x000000345bc37223 */ /* 0x000fe200000000c3 */
[----:B------:R-:W-:Y:S01]  /*114f0*/  I2FP.F32.S32 R68, R68 ;  /* 0x0000004400447245 */ /* 0x000fe20000201400 */
[----:B------:R-:W-:Y:S01]  /*11500*/  FMUL R53, R63, R54 ;  /* 0x000000363f357220 */ /* 0x000fe20000400000 */
[----:B------:R-:W-:-:S02]  /*11510*/  I2FP.F32.S32 R76, R69 ;  /* 0x00000045004c7245 */ /* 0x000fc40000201400 */
[----:B------:R-:W-:Y:S02]  /*11520*/  I2FP.F32.S32 R84, R84 ;  /* 0x0000005400547245 */ /* 0x000fe40000201400 */
[----:B------:R-:W-:Y:S01]  /*11530*/  I2FP.F32.S32 R52, R85 ;  /* 0x0000005500347245 */ /* 0x000fe20000201400 */
[----:B------:R-:W-:Y:S01]  /*11540*/  FFMA R194, R91, R53, R96 ;  /* 0x000000355bc27223 */ /* 0x000fe20000000060 */
[----:B------:R-:W-:Y:S01]  /*11550*/  IADD3 R130, PT, PT, R130, 0x8, RZ ;  /* 0x0000000882827810 */ /* 0x000fe20007ffe0ff */
[C---:B------:R-:W-:Y:S01]  /*11560*/  FMUL R68, R47.reuse, R68 ;  /* 0x000000442f447220 */ /* 0x040fe20000400000 */
[C---:B------:R-:W-:Y:S01]  /*11570*/  FMUL R76, R47.reuse, R76 ;  /* 0x0000004c2f4c7220 */ /* 0x040fe20000400000 */
[C---:B------:R-:W-:Y:S01]  /*11580*/  FMUL R84, R47.reuse, R84 ;  /* 0x000000542f547220 */ /* 0x040fe20000400000 */
[----:B------:R-:W-:Y:S01]  /*11590*/  FMUL R53, R47, R52 ;  /* 0x000000342f357220 */ /* 0x000fe20000400000 */
[----:B--2---:R-:W-:Y:S02]  /*115a0*/  HADD2.F32 R47, -RZ, R72.H0_H0 ;  /* 0x20000048ff2f7230 */ /* 0x004fe40000004100 */
[----:B------:R-:W-:Y:S01]  /*115b0*/  FMUL R102, R63, R102 ;  /* 0x000000663f667220 */ /* 0x000fe20000400000 */
[----:B------:R-:W-:Y:S01]  /*115c0*/  ISETP.GE.AND P0, PT, R130, R43, PT ;  /* 0x0000002b8200720c */ /* 0x000fe20003f06270 */
[----:B------:R-:W-:Y:S01]  /*115d0*/  HADD2.F32 R73, -RZ, R73.H0_H0 ;  /* 0x20000049ff497230 */ /* 0x000fe20000004100 */
[----:B------:R-:W-:Y:S01]  /*115e0*/  I2FP.F32.S32 R64, R64 ;  /* 0x0000004000407245 */ /* 0x000fe20000201400 */
[----:B------:R-:W-:-:S02]  /*115f0*/  HADD2.F32 R99, -RZ, R99.H0_H0 ;  /* 0x20000063ff637230 */ /* 0x000fc40000004100 */
[C---:B------:R-:W-:Y:S01]  /*11600*/  FFMA R124, R47.reuse, R77, R124 ;  /* 0x0000004d2f7c7223 */ /* 0x040fe2000000007c */
[C---:B------:R-:W-:Y:S01]  /*11610*/  FFMA R48, R47.reuse, R48, R123 ;  /* 0x000000302f307223 */ /* 0x040fe2000000007b */
[C---:B------:R-:W-:Y:S01]  /*11620*/  FFMA R117, R47.reuse, R117, R122 ;  /* 0x000000752f757223 */ /* 0x040fe2000000007a */
[----:B------:R-:W-:Y:S01]  /*11630*/  FFMA R60, R47, R60, R121 ;  /* 0x0000003c2f3c7223 */ /* 0x000fe20000000079 */
[----:B------:R-:W-:Y:S01]  /*11640*/  FFMA R164, R95, R102, R147 ;  /* 0x000000665fa47223 */ /* 0x000fe20000000093 */
[----:B------:R-:W-:Y:S01]  /*11650*/  FMUL R56, R59, R56 ;  /* 0x000000383b387220 */ /* 0x000fe20000400000 */
[----:B------:R-:W-:Y:S01]  /*11660*/  I2FP.F32.S32 R52, R87 ;  /* 0x0000005700347245 */ /* 0x000fe20000201400 */
[----:B------:R-:W-:Y:S01]  /*11670*/  FMUL R95, R51, R82 ;  /* 0x00000052335f7220 */ /* 0x000fe20000400000 */
[----:B------:R-:W-:Y:S01]  /*11680*/  I2FP.F32.S32 R54, R65 ;  /* 0x0000004100367245 */ /* 0x000fe20000201400 */
[----:B------:R-:W-:Y:S01]  /*11690*/  FMUL R90, R59, R90 ;  /* 0x0000005a3b5a7220 */ /* 0x000fe20000400000 */
[----:B------:R-:W-:Y:S01]  /*116a0*/  FFMA R197, R91, R68, R134 ;  /* 0x000000445bc57223 */ /* 0x000fe20000000086 */
[----:B------:R-:W-:Y:S01]  /*116b0*/  FMUL R98, R63, R98 ;  /* 0x000000623f627220 */ /* 0x000fe20000400000 */
        /* <DEDUP_REMOVED lines=11> */
[----:B------:R-:W-:Y:S01]  /*11770*/  FMUL R88, R59, R88 ;  /* 0x000000583b587220 */ /* 0x000fe20000400000 */
[----:B------:R-:W-:Y:S01]  /*11780*/  FFMA R192, R99, R56, R115 ;  /* 0x0000003863c07223 */ /* 0x000fe20000000073 */
[----:B------:R-:W-:Y:S01]  /*11790*/  FMUL R64, R59, R64 ;  /* 0x000000403b407220 */ /* 0x000fe20000400000 */
[C---:B------:R-:W-:Y:S01]  /*117a0*/  FFMA R95, R200.reuse, R95, R136 ;  /* 0x0000005fc85f7223 */ /* 0x040fe20000000088 */
[C---:B------:R-:W-:Y:S01]  /*117b0*/  FFMA R201, R200.reuse, R90, R151 ;  /* 0x0000005ac8c97223 */ /* 0x040fe20000000097 */
[----:B------:R-:W-:Y:S01]  /*117c0*/  FMUL R56, R51, R52 ;  /* 0x0000003433387220 */ /* 0x000fe20000400000 */
[----:B------:R-:W-:Y:S01]  /*117d0*/  FMUL R59, R59, R54 ;  /* 0x000000363b3b7220 */ /* 0x000fe20000400000 */
[----:B------:R-:W-:Y:S01]  /*117e0*/  FFMA R200, R200, R98, R145 ;  /* 0x00000062c8c87223 */ /* 0x000fe20000000091 */
[----:B------:R-:W-:-:S02]  /*117f0*/  HADD2.F32 R52, -RZ, R103.H0_H0 ;  /* 0x20000067ff347230 */ /* 0x000fc40000004100 */
[C---:B------:R-:W-:Y:S01]  /*11800*/  FMUL R70, R51.reuse, R70 ;  /* 0x0000004633467220 */ /* 0x040fe20000400000 */
        /* <DEDUP_REMOVED lines=27> */
.L_x_861:
[----:B------:R-:W0:Y:S01]  /*119c0*/  LDS.64 R2, [R0] ;  /* 0x0000000000027984 */ /* 0x000e220000000a00 */
[----:B------:R-:W-:Y:S01]  /*119d0*/  IMAD.SHL.U32 R119, R119, 0x10, RZ ;  /* 0x0000001077777824 */ /* 0x000fe200078e00ff */
[----:B------:R-:W1:Y:S01]  /*119e0*/  LDCU.64 UR4, c[0x0][0x3a8] ;  /* 0x00007500ff0477ac */ /* 0x000e620008000a00 */
[----:B------:R-:W-:Y:S01]  /*119f0*/  IMAD.SHL.U32 R116, R116, 0x2000, RZ ;  /* 0x0000200074747824 */ /* 0x000fe200078e00ff */
[----:B------:R-:W2:Y:S02]  /*11a00*/  LDS.64 R10, [R0+0x40] ;  /* 0x00004000000a7984 */ /* 0x000ea40000000a00 */
[----:B------:R-:W-:-:S04]  /*11a10*/  LOP3.LUT R119, R119, 0x3fe0, RZ, 0xc0, !PT ;  /* 0x00003fe077777812 */ /* 0x000fc800078ec0ff */
[----:B------:R-:W-:-:S04]  /*11a20*/  LEA.HI R118, R118, R119, RZ, 0x1e ;  /* 0x0000007776767211 */ /* 0x000fc800078ff0ff */
[----:B0-----:R-:W-:Y:S01]  /*11a30*/  LEA R5, R2, R118, 0x7 ;  /* 0x0000007602057211 */ /* 0x001fe200078e38ff */
[----:B------:R-:W-:-:S03]  /*11a40*/  IMAD R7, R3, 0x80, R118 ;  /* 0x0000008003077824 */ /* 0x000fc600078e0276 */
[C---:B------:R-:W-:Y:S01]  /*11a50*/  IADD3 R4, P0, PT, R116.reuse, R5, RZ ;  /* 0x0000000574047210 */ /* 0x040fe20007f1e0ff */
[----:B------:R-:W-:Y:S01]  /*11a60*/  VIADD R9, R7, 0x10 ;  /* 0x0000001007097836 */ /* 0x000fe20000000000 */
[----:B------:R-:W-:Y:S02]  /*11a70*/  IADD3 R15, P1, PT, R116, R7, RZ ;  /* 0x00000007740f7210 */ /* 0x000fe40007f3e0ff */
[C---:B------:R-:W-:Y:S01]  /*11a80*/  LEA.HI.X.SX32 R3, R5.reuse, RZ, 0x1, P0 ;  /* 0x000000ff05037211 */ /* 0x040fe200000f0eff */
[----:B------:R-:W-:Y:S01]  /*11a90*/  VIADD R5, R5, 0x10 ;  /* 0x0000001005057836 */ /* 0x000fe20000000000 */
[C---:B-1----:R-:W-:Y:S02]  /*11aa0*/  LEA R2, P0, R4.reuse, UR4, 0x2 ;  /* 0x0000000404027c11 */ /* 0x042fe4000f8010ff */
[----:B------:R-:W-:Y:S02]  /*11ab0*/  LEA.HI.X.SX32 R16, R7, RZ, 0x1, P1 ;  /* 0x000000ff07107211 */ /* 0x000fe400008f0eff */
[----:B------:R-:W-:-:S02]  /*11ac0*/  LEA.HI.X R3, R4, UR5, R3, 0x2, P0 ;  /* 0x0000000504037c11 */ /* 0x000fc400080f1403 */
[C---:B------:R-:W-:Y:S02]  /*11ad0*/  IADD3 R13, P2, PT, R116.reuse, R5, RZ ;  /* 0x00000005740d7210 */ /* 0x040fe40007f5e0ff */
[----:B------:R-:W-:Y:S01]  /*11ae0*/  LEA R4, P0, R15, UR4, 0x2 ;  /* 0x000000040f047c11 */ /* 0x000fe2000f8010ff */
[----:B------:R-:W-:Y:S01]  /*11af0*/  STG.E desc[UR6][R2.64], R205 ;  /* 0x000000cd02007986 */ /* 0x000fe2000c101906 */
[----:B------:R-:W-:Y:S02]  /*11b00*/  LEA.HI.X.SX32 R14, R5, RZ, 0x1, P2 ;  /* 0x000000ff050e7211 */ /* 0x000fe400010f0eff */
[----:B------:R-:W-:Y:S01]  /*11b10*/  LEA.HI.X R5, R15, UR5, R16, 0x2, P0 ;  /* 0x000000050f057c11 */ /* 0x000fe200080f1410 */
[----:B--2---:R-:W-:Y:S01]  /*11b20*/  IMAD R15, R11, 0x80, R118 ;  /* 0x000000800b0f7824 */ /* 0x004fe200078e0276 */
[----:B------:R-:W0:Y:S01]  /*11b30*/  LDS.64 R16, [R0+0x80] ;  /* 0x0000800000107984 */ /* 0x000e220000000a00 */
[----:B------:R-:W-:Y:S02]  /*11b40*/  IADD3 R12, P3, PT, R116, R9, RZ ;  /* 0x00000009740c7210 */ /* 0x000fe40007f7e0ff */
[----:B------:R-:W-:Y:S01]  /*11b50*/  LEA R6, P1, R13, UR4, 0x2 ;  /* 0x000000040d067c11 */ /* 0x000fe2000f8210ff */
[----:B------:R-:W-:Y:S01]  /*11b60*/  STG.E desc[UR6][R4.64], R93 ;  /* 0x0000005d04007986 */ /* 0x000fe2000c101906 */
[----:B------:R-:W-:-:S02]  /*11b70*/  LEA.HI.X.SX32 R9, R9, RZ, 0x1, P3 ;  /* 0x000000ff09097211 */ /* 0x000fc400018f0eff */
[----:B------:R-:W-:Y:S01]  /*11b80*/  LEA R8, P2, R12, UR4, 0x2 ;  /* 0x000000040c087c11 */ /* 0x000fe2000f8410ff */
[----:B------:R1:W-:Y:S01]  /*11b90*/  STG.E desc[UR6][R2.64+0x20], R204 ;  /* 0x000020cc02007986 */ /* 0x0003e2000c101906 */
[----:B------:R-:W-:Y:S02]  /*11ba0*/  LEA.HI.X R7, R13, UR5, R14, 0x2, P1 ;  /* 0x000000050d077c11 */ /* 0x000fe400088f140e */
[----:B------:R-:W-:Y:S01]  /*11bb0*/  LEA R13, R10, R118, 0x7 ;  /* 0x000000760a0d7211 */ /* 0x000fe200078e38ff */
[----:B------:R2:W-:Y:S01]  /*11bc0*/  STG.E desc[UR6][R4.64+0x20], R92 ;  /* 0x0000205c04007986 */ /* 0x0005e2000c101906 */
[----:B------:R-:W-:Y:S02]  /*11bd0*/  LEA.HI.X R9, R12, UR5, R9, 0x2, P2 ;  /* 0x000000050c097c11 */ /* 0x000fe400090f1409 */
[----:B------:R-:W-:Y:S01]  /*11be0*/  IADD3 R12, P0, PT, R116, R13, RZ ;  /* 0x0000000d740c7210 */ /* 0x000fe20007f1e0ff */
[----:B------:R-:W-:Y:S03]  /*11bf0*/  STG.E desc[UR6][R6.64], R137 ;  /* 0x0000008906007986 */ /* 0x000fe6000c101906 */
[C---:B------:R-:W-:Y:S01]  /*11c00*/  LEA.HI.X.SX32 R19, R13.reuse, RZ, 0x1, P0 ;  /* 0x000000ff0d137211 */ /* 0x040fe200000f0eff */
[----:B------:R-:W-:Y:S01]  /*11c10*/  VIADD R13, R13, 0x10 ;  /* 0x000000100d0d7836 */ /* 0x000fe20000000000 */
[C---:B------:R-:W-:Y:S01]  /*11c20*/  LEA R10, P0, R12.reuse, UR4, 0x2 ;  /* 0x000000040c0a7c11 */ /* 0x040fe2000f8010ff */
[----:B-1----:R-:W-:Y:S01]  /*11c30*/  VIADD R3, R15, 0x10 ;  /* 0x000000100f037836 */ /* 0x002fe20000000000 */
[----:B------:R-:W-:Y:S02]  /*11c40*/  STG.E desc[UR6][R8.64], R172 ;  /* 0x000000ac08007986 */ /* 0x000fe4000c101906 */
[----:B------:R-:W-:-:S02]  /*11c50*/  LEA.HI.X R11, R12, UR5, R19, 0x2, P0 ;  /* 0x000000050c0b7c11 */ /* 0x000fc400080f1413 */
[----:B------:R-:W1:Y:S01]  /*11c60*/  LDS.64 R18, [R0+0xc0] ;  /* 0x0000c00000127984 */ /* 0x000e620000000a00 */
[C---:B------:R-:W-:Y:S02]  /*11c70*/  IADD3 R20, P0, PT, R116.reuse, R15, RZ ;  /* 0x0000000f74147210 */ /* 0x040fe40007f1e0ff */
[C---:B--2---:R-:W-:Y:S01]  /*11c80*/  IADD3 R5, P1, PT, R116.reuse, R13, RZ ;  /* 0x0000000d74057210 */ /* 0x044fe20007f3e0ff */
[----:B------:R2:W-:Y:S01]  /*11c90*/  STG.E desc[UR6][R6.64+0x20], R165 ;  /* 0x000020a506007986 */ /* 0x0005e2000c101906 */
[----:B------:R-:W-:Y:S02]  /*11ca0*/  IADD3 R12, P2, PT, R116, R3, RZ ;  /* 0x00000003740c7210 */ /* 0x000fe40007f5e0ff */
[----:B------:R-:W-:Y:S01]  /*11cb0*/  LEA.HI.X.SX32 R15, R15, RZ, 0x1, P0 ;  /* 0x000000ff0f0f7211 */ /* 0x000fe200000f0eff */
[----:B------:R3:W-:Y:S01]  /*11cc0*/  STG.E desc[UR6][R8.64+0x20], R164 ;  /* 0x000020a408007986 */ /* 0x0007e2000c101906 */
[----:B------:R-:W-:Y:S02]  /*11cd0*/  LEA R2, P0, R20, UR4, 0x2 ;  /* 0x0000000414027c11 */ /* 0x000fe4000f8010ff */
[----:B------:R-:W-:Y:S01]  /*11ce0*/  LEA.HI.X.SX32 R14, R13, RZ, 0x1, P1 ;  /* 0x000000ff0d0e7211 */ /* 0x000fe200008f0eff */
[----:B------:R-:W-:Y:S01]  /*11cf0*/  STG.E desc[UR6][R10.64], R203 ;  /* 0x000000cb0a007986 */ /* 0x000fe2000c101906 */
[----:B0-----:R-:W-:Y:S01]  /*11d00*/  LEA R13, R16, R118, 0x7 ;  /* 0x00000076100d7211 */ /* 0x001fe200078e38ff */
[----:B------:R-:W-:Y:S01]  /*11d10*/  IMAD R17, R17, 0x80, R118 ;  /* 0x0000008011117824 */ /* 0x000fe200078e0276 */
[----:B------:R-:W-:-:S02]  /*11d20*/  LEA R4, P1, R5, UR4, 0x2 ;  /* 0x0000000405047c11 */ /* 0x000fc4000f8210ff */
[----:B--2---:R-:W-:Y:S02]  /*11d30*/  LEA.HI.X.SX32 R7, R3, RZ, 0x1, P2 ;  /* 0x000000ff03077211 */ /* 0x004fe400010f0eff */
[----:B------:R-:W-:Y:S02]  /*11d40*/  LEA.HI.X R3, R20, UR5, R15, 0x2, P0 ;  /* 0x0000000514037c11 */ /* 0x000fe400080f140f */
[----:B------:R-:W-:Y:S02]  /*11d50*/  IADD3 R0, P0, PT, R116, R13, RZ ;  /* 0x0000000d74007210 */ /* 0x000fe40007f1e0ff */
[C---:B------:R-:W-:Y:S01]  /*11d60*/  LEA R6, P2, R12.reuse, UR4, 0x2 ;  /* 0x000000040c067c11 */ /* 0x040fe2000f8410ff */
[----:B------:R-:W-:Y:S01]  /*11d70*/  STG.E desc[UR6][R2.64], R135 ;  /* 0x0000008702007986 */ /* 0x000fe2000c101906 */
[C---:B---3--:R-:W-:Y:S01]  /*11d80*/  LEA.HI.X.SX32 R9, R13.reuse, RZ, 0x1, P0 ;  /* 0x000000ff0d097211 */ /* 0x048fe200000f0eff */
[----:B------:R-:W-:Y:S01]  /*11d90*/  VIADD R13, R13, 0x10 ;  /* 0x000000100d0d7836 */ /* 0x000fe20000000000 */
[----:B------:R-:W-:Y:S01]  /*11da0*/  LEA.HI.X R5, R5, UR5, R14, 0x2, P1 ;  /* 0x0000000505057c11 */ /* 0x000fe200088f140e */
[----:B------:R0:W-:Y:S01]  /*11db0*/  STG.E desc[UR6][R10.64+0x20], R202 ;  /* 0x000020ca0a007986 */ /* 0x0001e2000c101906 */
[----:B------:R-:W-:-:S02]  /*11dc0*/  LEA.HI.X R7, R12, UR5, R7, 0x2, P2 ;  /* 0x000000050c077c11 */ /* 0x000fc400090f1407 */
[----:B------:R-:W-:Y:S01]  /*11dd0*/  LEA R8, P0, R0, UR4, 0x2 ;  /* 0x0000000400087c11 */ /* 0x000fe2000f8010ff */
[----:B------:R2:W-:Y:S01]  /*11de0*/  STG.E desc[UR6][R2.64+0x20], R95 ;  /* 0x0000205f02007986 */ /* 0x0005e2000c101906 */
[C---:B------:R-:W-:Y:S02]  /*11df0*/  IADD3 R14, P1, PT, R116.reuse, R17, RZ ;  /* 0x00000011740e7210 */ /* 0x040fe40007f3e0ff */
[----:B------:R-:W-:Y:S01]  /*11e00*/  IADD3 R12, P2, PT, R116, R13, RZ ;  /* 0x0000000d740c7210 */ /* 0x000fe20007f5e0ff */
[----:B------:R-:W-:Y:S01]  /*11e10*/  STG.E desc[UR6][R4.64], R173 ;  /* 0x000000ad04007986 */ /* 0x000fe2000c101906 */
[----:B------:R-:W-:Y:S02]  /*11e20*/  LEA.HI.X R9, R0, UR5, R9, 0x2, P0 ;  /* 0x0000000500097c11 */ /* 0x000fe400080f1409 */
[----:B------:R-:W-:Y:S01]  /*11e30*/  LEA.HI.X.SX32 R13, R13, RZ, 0x1, P2 ;  /* 0x000000ff0d0d7211 */ /* 0x000fe200010f0eff */
[C---:B0-----:R-:W-:Y:S01]  /*11e40*/  VIADD R11, R17.reuse, 0x10 ;  /* 0x00000010110b7836 */ /* 0x041fe20000000000 */
[----:B------:R-:W-:Y:S01]  /*11e50*/  STG.E desc[UR6][R6.64], R201 ;  /* 0x000000c906007986 */ /* 0x000fe2000c101906 */
[----:B------:R-:W-:Y:S01]  /*11e60*/  LEA.HI.X.SX32 R17, R17, RZ, 0x1, P1 ;  /* 0x000000ff11117211 */ /* 0x000fe200008f0eff */
[----:B-1----:R-:W-:Y:S01]  /*11e70*/  IMAD R19, R19, 0x80, R118 ;  /* 0x0000008013137824 */ /* 0x002fe200078e0276 */
[----:B--2---:R-:W-:Y:S01]  /*11e80*/  LEA R2, P0, R14, UR4, 0x2 ;  /* 0x000000040e027c11 */ /* 0x004fe2000f8010ff */
[----:B------:R0:W-:Y:S01]  /*11e90*/  STG.E desc[UR6][R4.64+0x20], R94 ;  /* 0x0000205e04007986 */ /* 0x0001e2000c101906 */
[----:B------:R-:W-:Y:S01]  /*11ea0*/  IADD3 R0, P3, PT, R116, R11, RZ ;  /* 0x0000000b74007210 */ /* 0x000fe20007f7e0ff */
[----:B------:R-:W-:Y:S01]  /*11eb0*/  VIADD R15, R19, 0x10 ;  /* 0x00000010130f7836 */ /* 0x000fe20000000000 */
[----:B------:R-:W-:Y:S01]  /*11ec0*/  LEA.HI.X R3, R14, UR5, R17, 0x2, P0 ;  /* 0x000000050e037c11 */ /* 0x000fe200080f1411 */
[----:B------:R1:W-:Y:S01]  /*11ed0*/  STG.E desc[UR6][R6.64+0x20], R200 ;  /* 0x000020c806007986 */ /* 0x0003e2000c101906 */
[----:B------:R-:W-:-:S02]  /*11ee0*/  LEA.HI.X.SX32 R11, R11, RZ, 0x1, P3 ;  /* 0x000000ff0b0b7211 */ /* 0x000fc400018f0eff */
[C---:B------:R-:W-:Y:S01]  /*11ef0*/  LEA R10, P2, R0.reuse, UR4, 0x2 ;  /* 0x00000004000a7c11 */ /* 0x040fe2000f8410ff */
[----:B------:R-:W-:Y:S03]  /*11f00*/  STG.E desc[UR6][R8.64], R197 ;  /* 0x000000c508007986 */ /* 0x000fe6000c101906 */
[----:B------:R-:W-:Y:S01]  /*11f10*/  LEA.HI.X R11, R0, UR5, R11, 0x2, P2 ;  /* 0x00000005000b7c11 */ /* 0x000fe200090f140b */
[----:B------:R-:W-:Y:S01]  /*11f20*/  STG.E desc[UR6][R2.64], R149 ;  /* 0x0000009502007986 */ /* 0x000fe2000c101906 */
[----:B0-----:R-:W-:-:S03]  /*11f30*/  LEA R4, P1, R12, UR4, 0x2 ;  /* 0x000000040c047c11 */ /* 0x001fc6000f8210ff */
[----:B------:R0:W-:Y:S01]  /*11f40*/  STG.E desc[UR6][R8.64+0x20], R196 ;  /* 0x000020c408007986 */ /* 0x0001e2000c101906 */
[----:B------:R-:W-:Y:S02]  /*11f50*/  LEA.HI.X R5, R12, UR5, R13, 0x2, P1 ;  /* 0x000000050c057c11 */ /* 0x000fe400088f140d */
[----:B------:R-:W-:Y:S01]  /*11f60*/  LEA R13, R18, R118, 0x7 ;  /* 0x00000076120d7211 */ /* 0x000fe200078e38ff */
[----:B------:R2:W-:Y:S03]  /*11f70*/  STG.E desc[UR6][R2.64+0x20], R193 ;  /* 0x000020c102007986 */ /* 0x0005e6000c101906 */
[----:B------:R-:W-:Y:S01]  /*11f80*/  IADD3 R0, P0, PT, R116, R13, RZ ;  /* 0x0000000d74007210 */ /* 0x000fe20007f1e0ff */
[----:B------:R-:W-:Y:S03]  /*11f90*/  STG.E desc[UR6][R4.64], R195 ;  /* 0x000000c304007986 */ /* 0x000fe6000c101906 */
[C---:B-1----:R-:W-:Y:S01]  /*11fa0*/  LEA.HI.X.SX32 R7, R13.reuse, RZ, 0x1, P0 ;  /* 0x000000ff0d077211 */ /* 0x042fe200000f0eff */
[----:B------:R-:W-:Y:S01]  /*11fb0*/  VIADD R13, R13, 0x10 ;  /* 0x000000100d0d7836 */ /* 0x000fe20000000000 */
[----:B------:R-:W-:Y:S01]  /*11fc0*/  LEA R6, P0, R0, UR4, 0x2 ;  /* 0x0000000400067c11 */ /* 0x000fe2000f8010ff */
[----:B------:R-:W-:Y:S01]  /*11fd0*/  STG.E desc[UR6][R10.64], R192 ;  /* 0x000000c00a007986 */ /* 0x000fe2000c101906 */
[----:B0-----:R-:W-:-:S02]  /*11fe0*/  IADD3 R9, P1, PT, R116, R19, RZ ;  /* 0x0000001374097210 */ /* 0x001fc40007f3e0ff */
[----:B------:R-:W-:Y:S01]  /*11ff0*/  LEA.HI.X R7, R0, UR5, R7, 0x2, P0 ;  /* 0x0000000500077c11 */ /* 0x000fe200080f1407 */
[----:B------:R0:W-:Y:S01]  /*12000*/  STG.E desc[UR6][R4.64+0x20], R194 ;  /* 0x000020c204007986 */ /* 0x0001e2000c101906 */
[C---:B------:R-:W-:Y:S02]  /*12010*/  IADD3 R0, P2, PT, R116.reuse, R13, RZ ;  /* 0x0000000d74007210 */ /* 0x040fe40007f5e0ff */
[----:B------:R-:W-:Y:S01]  /*12020*/  IADD3 R116, P3, PT, R116, R15, RZ ;  /* 0x0000000f74747210 */ /* 0x000fe20007f7e0ff */
[----:B------:R-:W-:Y:S01]  /*12030*/  STG.E desc[UR6][R10.64+0x20], R151 ;  /* 0x000020970a007986 */ /* 0x000fe2000c101906 */
[----:B------:R-:W-:Y:S02]  /*12040*/  LEA.HI.X.SX32 R12, R19, RZ, 0x1, P1 ;  /* 0x000000ff130c7211 */ /* 0x000fe400008f0eff */
[----:B--2---:R-:W-:Y:S01]  /*12050*/  LEA R2, P0, R9, UR4, 0x2 ;  /* 0x0000000409027c11 */ /* 0x004fe2000f8010ff */
[----:B------:R-:W-:Y:S01]  /*12060*/  STG.E desc[UR6][R6.64], R147 ;  /* 0x0000009306007986 */ /* 0x000fe2000c101906 */
[----:B------:R-:W-:-:S02]  /*12070*/  LEA.HI.X.SX32 R13, R13, RZ, 0x1, P2 ;  /* 0x000000ff0d0d7211 */ /* 0x000fc400010f0eff */
[----:B------:R-:W-:Y:S02]  /*12080*/  LEA.HI.X.SX32 R15, R15, RZ, 0x1, P3 ;  /* 0x000000ff0f0f7211 */ /* 0x000fe400018f0eff */
[----:B0-----:R-:W-:Y:S02]  /*12090*/  LEA R4, P1, R0, UR4, 0x2 ;  /* 0x0000000400047c11 */ /* 0x001fe4000f8210ff */
[----:B------:R-:W-:Y:S02]  /*120a0*/  LEA R8, P2, R116, UR4, 0x2 ;  /* 0x0000000474087c11 */ /* 0x000fe4000f8410ff */
        /* <DEDUP_REMOVED lines=11> */
        .weak           $__internal_20_$__cuda_sm20_div_s64
        .type           $__internal_20_$__cuda_sm20_div_s64,@function
        .size           $__internal_20_$__cuda_sm20_div_s64,($__internal_21_$__cuda_sm20_rem_s64 - $__internal_20_$__cuda_sm20_div_s64)
$__internal_20_$__cuda_sm20_div_s64:
        /* <DEDUP_REMOVED lines=15> */
[----:B------:R-:W-:Y:S02]  /*12250*/  IMAD.X R59, RZ, RZ, ~R51, P0 ;  /* 0x000000ffff3b7224 */ /* 0x000fe400000e0e33 */
[----:B------:R-:W-:Y:S02]  /*12260*/  IMAD.MOV.U32 R51, RZ, RZ, R48 ;  /* 0x000000ffff337224 */ /* 0x000fe400078e0030 */
        /* <DEDUP_REMOVED lines=18> */
[----:B------:R-:W-:-:S03]  /*12390*/  MOV R49, RZ ;  /* 0x000000ff00317202 */ /* 0x000fc60000000f00 */
[----:B------:R-:W-:Y:S01]  /*123a0*/  IMAD.X R50, RZ, RZ, ~R55, P4 ;  /* 0x000000ffff327224 */ /* 0x000fe200020e0e37 */
[----:B------:R-:W-:Y:S01]  /*123b0*/  IADD3 R51, P2, PT, R48, R51, RZ ;  /* 0x0000003330337210 */ /* 0x000fe20007f5e0ff */
[----:B------:R-:W-:-:S03]  /*123c0*/  IMAD.HI.U32 R42, R53, R42, RZ ;  /* 0x0000002a352a7227 */ /* 0x000fc600078e00ff */
[----:B------:R-:W-:Y:S01]  /*123d0*/  SEL R50, R50, R55, !P3 ;  /* 0x0000003732327207 */ /* 0x000fe20005800000 */
[----:B------:R-:W-:-:S04]  /*123e0*/  IMAD.HI.U32 R48, R51, R61, RZ ;  /* 0x0000003d33307227 */ /* 0x000fc800078e00ff */
[----:B------:R-:W-:Y:S02]  /*123f0*/  IMAD.X R53, R42, 0x1, R53, P0 ;  /* 0x000000012a357824 */ /* 0x000fe400000e0635 */
[----:B------:R-:W-:-:S03]  /*12400*/  IMAD.WIDE.U32 R48, R51, R50, R48 ;  /* 0x0000003233307225 */ /* 0x000fc600078e0030 */
[----:B------:R-:W-:-:S05]  /*12410*/  IADD3.X R53, PT, PT, RZ, RZ, R53, P2, P1 ;  /* 0x000000ffff357210 */ /* 0x000fca00017e2435 */
[C---:B------:R-:W-:Y:S02]  /*12420*/  IMAD R51, R53.reuse, R50, RZ ;  /* 0x0000003235337224 */ /* 0x040fe400078e02ff */
[----:B------:R-:W-:-:S04]  /*12430*/  IMAD.HI.U32 R48, P0, R53, R61, R48 ;  /* 0x0000003d35307227 */ /* 0x000fc80007800030 */
[----:B------:R-:W-:Y:S01]  /*12440*/  IMAD.HI.U32 R42, R53, R50, RZ ;  /* 0x00000032352a7227 */ /* 0x000fe200078e00ff */
[----:B------:R-:W-:-:S03]  /*12450*/  IADD3 R51, P1, PT, R51, R48, RZ ;  /* 0x0000003033337210 */ /* 0x000fc60007f3e0ff */
[----:B------:R-:W-:Y:S02]  /*12460*/  IMAD.X R42, RZ, RZ, R42, P0 ;  /* 0x000000ffff2a7224 */ /* 0x000fe400000e062a */
[----:B------:R-:W-:-:S04]  /*12470*/  IMAD.WIDE.U32 R48, R51, R46, RZ ;  /* 0x0000002e33307225 */ /* 0x000fc800078e00ff */
[----:B------:R-:W-:Y:S01]  /*12480*/  IMAD.X R53, RZ, RZ, R42, P1 ;  /* 0x000000ffff357224 */ /* 0x000fe200008e062a */
[----:B------:R-:W-:Y:S01]  /*12490*/  IADD3 R61, P1, PT, -R48, R61, RZ ;  /* 0x0000003d303d7210 */ /* 0x000fe20007f3e1ff */
[----:B------:R-:W-:-:S03]  /*124a0*/  IMAD R42, R51, R47, R49 ;  /* 0x0000002f332a7224 */ /* 0x000fc600078e0231 */
[-C--:B------:R-:W-:Y:S01]  /*124b0*/  ISETP.GE.U32.AND P0, PT, R61, R46.reuse, PT ;  /* 0x0000002e3d00720c */ /* 0x080fe20003f06070 */
[----:B------:R-:W-:-:S04]  /*124c0*/  IMAD R42, R53, R46, R42 ;  /* 0x0000002e352a7224 */ /* 0x000fc800078e022a */
[----:B------:R-:W-:Y:S01]  /*124d0*/  IMAD.X R63, R50, 0x1, ~R42, P1 ;  /* 0x00000001323f7824 */ /* 0x000fe200008e0e2a */
[----:B------:R-:W-:Y:S02]  /*124e0*/  IADD3 R49, P1, PT, R61, -R46, RZ ;  /* 0x8000002e3d317210 */ /* 0x000fe40007f3e0ff */
[----:B------:R-:W-:Y:S02]  /*124f0*/  IADD3 R42, P2, PT, R51, 0x1, RZ ;  /* 0x00000001332a7810 */ /* 0x000fe40007f5e0ff */
[CC--:B------:R-:W-:Y:S02]  /*12500*/  ISETP.GE.U32.AND.EX P0, PT, R63.reuse, R47.reuse, PT, P0 ;  /* 0x0000002f3f00720c */ /* 0x0c0fe40003f06100 */
[----:B------:R-:W-:Y:S01]  /*12510*/  IADD3.X R59, PT, PT, R63, ~R47, RZ, P1, !PT ;  /* 0x8000002f3f3b7210 */ /* 0x000fe20000ffe4ff */
[----:B------:R-:W-:Y:S01]  /*12520*/  IMAD.X R48, RZ, RZ, R53, P2 ;  /* 0x000000ffff307224 */ /* 0x000fe200010e0635 */
        /* <DEDUP_REMOVED lines=14> */
[----:B------:R-:W-:Y:S01]  /*12610*/  SEL R42, R47, R46, !P1 ;  /* 0x0000002e2f2a7207 */ /* 0x000fe20004800000 */
[----:B------:R-:W-:Y:S01]  /*12620*/  IMAD.X R48, RZ, RZ, ~R49, P2 ;  /* 0x000000ffff307224 */ /* 0x000fe200010e0e31 */
[----:B------:R-:W-:Y:S01]  /*12630*/  MOV R46, R57 ;  /* 0x00000039002e7202 */ /* 0x000fe20000000f00 */
[----:B------:R-:W-:Y:S01]  /*12640*/  IMAD.MOV.U32 R47, RZ, RZ, 0x0 ;  /* 0x00000000ff2f7424 */ /* 0x000fe200078e00ff */
[----:B------:R-:W-:-:S02]  /*12650*/  ISETP.NE.AND.EX P0, PT, R58, RZ, PT, P0 ;  /* 0x000000ff3a00720c */ /* 0x000fc40003f05300 */
[----:B------:R-:W-:Y:S02]  /*12660*/  SEL R49, R48, R49, !P1 ;  /* 0x0000003130317207 */ /* 0x000fe40004800000 */
[----:B------:R-:W-:Y:S02]  /*12670*/  SEL R42, R42, 0xffffffff, P0 ;  /* 0xffffffff2a2a7807 */ /* 0x000fe40000000000 */
[----:B------:R-:W-:Y:S01]  /*12680*/  SEL R49, R49, 0xffffffff, P0 ;  /* 0xffffffff31317807 */ /* 0x000fe20000000000 */
[----:B------:R-:W-:Y:S06]  /*12690*/  RET.REL.NODEC R46 `(mul_mat_q40_64_8_false) ;  /* 0xfffffed82e587950 */ /* 0x000fec0003c3ffff */
        .weak           $__internal_21_$__cuda_sm20_rem_s64
        .type           $__internal_21_$__cuda_sm20_rem_s64,@function
        .size           $__internal_21_$__cuda_sm20_rem_s64,(.L_x_3707 - $__internal_21_$__cuda_sm20_rem_s64)
$__internal_21_$__cuda_sm20_rem_s64:
[----:B------:R-:W-:Y:S02]  /*126a0*/  IADD3 R46, P1, PT, RZ, -R139, RZ ;  /* 0x8000008bff2e7210 */ /* 0x000fe40007f3e0ff */
[----:B------:R-:W-:-:S03]  /*126b0*/  ISETP.GE.AND P0, PT, R117, RZ, PT ;  /* 0x000000ff7500720c */ /* 0x000fc60003f06270 */
[----:B------:R-:W-:Y:S01]  /*126c0*/  IMAD.X R42, RZ, RZ, ~R117, P1 ;  /* 0x000000ffff2a7224 */ /* 0x000fe200008e0e75 */
[----:B------:R-:W-:-:S04]  /*126d0*/  SEL R46, R46, R139, !P0 ;  /* 0x0000008b2e2e7207 */ /* 0x000fc80004000000 */
        /* <DEDUP_REMOVED lines=16> */
[----:B------:R-:W-:-:S03]  /*127e0*/  IADD3 R51, P2, PT, R57, R50, RZ ;  /* 0x0000003239337210 */ /* 0x000fc60007f5e0ff */
[----:B------:R-:W-:Y:S02]  /*127f0*/  IMAD.X R42, R55, 0x1, R49, P0 ;  /* 0x00000001372a7824 */ /* 0x000fe400000e0631 */
        /* <DEDUP_REMOVED lines=35> */
[C---:B------:R-:W-:Y:S01]  /*12a30*/  ISETP.GE.U32.AND.EX P0, PT, R55.reuse, R47, PT, P0 ;  /* 0x0000002f3700720c */ /* 0x040fe20003f06100 */
[----:B------:R-:W-:-:S03]  /*12a40*/  IMAD.X R53, R55, 0x1, ~R47, P2 ;  /* 0x0000000137357824 */ /* 0x000fc600010e0e2f */
[----:B------:R-:W-:Y:S02]  /*12a50*/  SEL R51, R51, R49, P0 ;  /* 0x0000003133337207 */ /* 0x000fe40000000000 */
[----:B------:R-:W-:Y:S02]  /*12a60*/  SEL R53, R53, R55, P0 ;  /* 0x0000003735357207 */ /* 0x000fe40000000000 */
[CC--:B------:R-:W-:Y:S02]  /*12a70*/  ISETP.GE.U32.AND P0, PT, R51.reuse, R46.reuse, PT ;  /* 0x0000002e3300720c */ /* 0x0c0fe40003f06070 */
[----:B------:R-:W-:Y:S01]  /*12a80*/  IADD3 R42, P2, PT, R51, -R46, RZ ;  /* 0x8000002e332a7210 */ /* 0x000fe20007f5e0ff */
[----:B------:R-:W-:Y:S01]  /*12a90*/  IMAD.MOV.U32 R46, RZ, RZ, R52 ;  /* 0x000000ffff2e7224 */ /* 0x000fe200078e0034 */
[----:B------:R-:W-:-:S03]  /*12aa0*/  ISETP.GE.U32.AND.EX P0, PT, R53, R47, PT, P0 ;  /* 0x0000002f3500720c */ /* 0x000fc60003f06100 */
[----:B------:R-:W-:Y:S01]  /*12ab0*/  IMAD.X R49, R53, 0x1, ~R47, P2 ;  /* 0x0000000135317824 */ /* 0x000fe200010e0e2f */
[----:B------:R-:W-:-:S04]  /*12ac0*/  SEL R42, R42, R51, P0 ;  /* 0x000000332a2a7207 */ /* 0x000fc80000000000 */
[----:B------:R-:W-:Y:S02]  /*12ad0*/  SEL R49, R49, R53, P0 ;  /* 0x0000003531317207 */ /* 0x000fe40000000000 */
        /* <DEDUP_REMOVED lines=9> */
[----:B------:R-:W-:Y:S06]  /*12b70*/  RET.REL.NODEC R46 `(mul_mat_q40_64_8_false) ;  /* 0xfffffed42e207950 */ /* 0x000fec0003c3ffff */
.L_x_863:
        /* <DEDUP_REMOVED lines=16> */
.L_x_3707:


//--------------------- .text.mul_mat_q40_stream_k_fixup_48_8_false --------------------------
	.section	.text.mul_mat_q40_stream_k_fixup_48_8_false,"ax",@progbits
	.align	128
        .global         mul_mat_q40_stream_k_fixup_48_8_false
        .type           mul_mat_q40_stream_k_fixup_48_8_false,@function
        .size           mul_mat_q40_stream_k_fixup_48_8_false,(.L_x_3709 - mul_mat_q40_stream_k_fixup_48_8_false)
        .other          mul_mat_q40_stream_k_fixup_48_8_false,@"STO_CUDA_ENTRY STV_DEFAULT"
mul_mat_q40_stream_k_fixup_48_8_false:
.text.mul_mat_q40_stream_k_fixup_48_8_false:
        /* <DEDUP_REMOVED lines=61> */
.L_x_864:
[----:B------:R-:W-:Y:S01]  /*03d0*/  IMAD.U32 R46, RZ, RZ, UR12 ;  /* 0x0000000cff2e7e24 */ /* 0x000fe2000f8e00ff */
[----:B------:R-:W-:Y:S01]  /*03e0*/  MOV R38, 0x440 ;  /* 0x0000044000267802 */ /* 0x000fe20000000f00 */
[----:B------:R-:W-:Y:S01]  /*03f0*/  IMAD.U32 R47, RZ, RZ, UR13 ;  /* 0x0000000dff2f7e24 */ /* 0x000fe2000f8e00ff */
[----:B0-----:R-:W-:Y:S01]  /*0400*/  UMOV UR14, UR10 ;  /* 0x0000000a000e7c82 */ /* 0x001fe20008000000 */
[----:B------:R-:W-:Y:S01]  /*0410*/  IMAD.U32 R39, RZ, RZ, UR4 ;  /* 0x00000004ff277e24 */ /* 0x000fe2000f8e00ff */
[----:B------:R-:W-:-:S06]  /*0420*/  UMOV UR4, URZ ;  /* 0x000000ff00047c82 */ /* 0x000fcc0008000000 */
[----:B------:R-:W-:Y:S05]  /*0430*/  CALL.REL.NOINC `($__internal_22_$__cuda_sm20_div_s64) ;  /* 0x0000004000587944 */ /* 0x000fea0003c00000 */
[----:B------:R-:W-:Y:S02]  /*0440*/  IMAD.MOV.U32 R2, RZ, RZ, R28 ;  /* 0x000000ffff027224 */ /* 0x000fe400078e001c */
[----:B------:R-:W-:-:S07]  /*0450*/  IMAD.MOV.U32 R3, RZ, RZ, R29 ;  /* 0x000000ffff037224 */ /* 0x000fce00078e001d */
.L_x_865:
        /* <DEDUP_REMOVED lines=41> */
.L_x_866:
[----:B------:R-:W-:Y:S01]  /*06f0*/  IMAD.U32 R46, RZ, RZ, UR12 ;  /* 0x0000000cff2e7e24 */ /* 0x000fe2000f8e00ff */
[----:B------:R-:W-:Y:S01]  /*0700*/  MOV R38, 0x760 ;  /* 0x0000076000267802 */ /* 0x000fe20000000f00 */
[----:B------:R-:W-:Y:S01]  /*0710*/  IMAD.U32 R47, RZ, RZ, UR13 ;  /* 0x0000000dff2f7e24 */ /* 0x000fe2000f8e00ff */
[----:B------:R-:W-:Y:S01]  /*0720*/  UMOV UR14, UR10 ;  /* 0x0000000a000e7c82 */ /* 0x000fe20008000000 */
[----:B------:R-:W-:Y:S01]  /*0730*/  IMAD.U32 R39, RZ, RZ, UR4 ;  /* 0x00000004ff277e24 */ /* 0x000fe2000f8e00ff */
[----:B------:R-:W-:-:S06]  /*0740*/  UMOV UR4, URZ ;  /* 0x000000ff00047c82 */ /* 0x000fcc0008000000 */
[----:B------:R-:W-:Y:S05]  /*0750*/  CALL.REL.NOINC `($__internal_22_$__cuda_sm20_div_s64) ;  /* 0x0000003c00907944 */ /* 0x000fea0003c00000 */
[----:B------:R-:W-:Y:S02]  /*0760*/  IMAD.MOV.U32 R6, RZ, RZ, R28 ;  /* 0x000000ffff067224 */ /* 0x000fe400078e001c */
[----:B------:R-:W-:-:S07]  /*0770*/  IMAD.MOV.U32 R7, RZ, RZ, R29 ;  /* 0x000000ffff077224 */ /* 0x000fce00078e001d */
.L_x_867:
        /* <DEDUP_REMOVED lines=9> */
[----:B0-----:R-:W-:Y:S02]  /*0810*/  HFMA2 R4, -RZ, RZ, 0, 0 ;  /* 0x00000000ff047431 */ /* 0x001fe400000001ff */
        /* <DEDUP_REMOVED lines=11> */
.L_x_868:
[----:B------:R-:W-:Y:S01]  /*08d0*/  IMAD.MOV.U32 R45, RZ, RZ, R2 ;  /* 0x000000ffff2d7224 */ /* 0x000fe200078e0002 */
[----:B------:R-:W-:Y:S01]  /*08e0*/  MOV R28, 0x910 ;  /* 0x00000910001c7802 */ /* 0x000fe20000000f00 */
[----:B------:R-:W-:-:S07]  /*08f0*/  IMAD.MOV.U32 R39, RZ, RZ, R3 ;  /* 0x000000ffff277224 */ /* 0x000fce00078e0003 */
[----:B------:R-:W-:Y:S05]  /*0900*/  CALL.REL.NOINC `($__internal_23_$__cuda_sm20_rem_s64) ;  /* 0x0000004000747944 */ /* 0x000fea0003c00000 */
[----:B------:R-:W-:-:S07]  /*0910*/  IMAD.MOV.U32 R5, RZ, RZ, R30 ;  /* 0x000000ffff057224 */ /* 0x000fce00078e001e */
.L_x_869:
        /* <DEDUP_REMOVED lines=28> */
.L_x_870:
[----:B------:R-:W-:Y:S01]  /*0ae0*/  IMAD.MOV.U32 R45, RZ, RZ, R6 ;  /* 0x000000ffff2d7224 */ /* 0x000fe200078e0006 */
[----:B------:R-:W-:Y:S01]  /*0af0*/  MOV R28, 0xb20 ;  /* 0x00000b20001c7802 */ /* 0x000fe20000000f00 */
[----:B------:R-:W-:-:S07]  /*0b00*/  IMAD.MOV.U32 R39, RZ, RZ, R7 ;  /* 0x000000ffff277224 */ /* 0x000fce00078e0007 */
[----:B------:R-:W-:Y:S05]  /*0b10*/  CALL.REL.NOINC `($__internal_23_$__cuda_sm20_rem_s64) ;  /* 0x0000003c00f07944 */ /* 0x000fea0003c00000 */
[----:B------:R-:W-:-:S07]  /*0b20*/  IMAD.MOV.U32 R0, RZ, RZ, R30 ;  /* 0x000000ffff007224 */ /* 0x000fce00078e001e */
.L_x_871:
[----:B------:R-:W-:Y:S02]  /*0b30*/  SHF.R.S32.HI R3, RZ, 0x1f, R0 ;  /* 0x0000001fff037819 */ /* 0x000fe40000011400 */
[----:B------:R-:W-:Y:S02]  /*0b40*/  LOP3.LUT R2, R25, UR7, RZ, 0xfc, !PT ;  /* 0x0000000719027c12 */ /* 0x000fe4000f8efcff */
        /* <DEDUP_REMOVED lines=31> */
.L_x_872:
[----:B------:R-:W-:Y:S01]  /*0d40*/  IMAD.MOV.U32 R46, RZ, RZ, R24 ;  /* 0x000000ffff2e7224 */ /* 0x000fe200078e0018 */
[----:B------:R-:W-:Y:S01]  /*0d50*/  MOV R38, 0xda0 ;  /* 0x00000da000267802 */ /* 0x000fe20000000f00 */
[----:B------:R-:W-:Y:S01]  /*0d60*/  IMAD.MOV.U32 R39, RZ, RZ, R25 ;  /* 0x000000ffff277224 */ /* 0x000fe200078e0019 */
[----:B------:R-:W-:Y:S01]  /*0d70*/  UMOV UR14, UR6 ;  /* 0x00000006000e7c82 */ /* 0x000fe20008000000 */
[----:B------:R-:W-:-:S05]  /*0d80*/  UMOV UR4, UR7 ;  /* 0x0000000700047c82 */ /* 0x000fca0008000000 */
[----:B------:R-:W-:Y:S05]  /*0d90*/  CALL.REL.NOINC `($__internal_22_$__cuda_sm20_div_s64) ;  /* 0x0000003800007944 */ /* 0x000fea0003c00000 */
[----:B------:R-:W-:Y:S01]  /*0da0*/  IADD3 R9, P0, PT, RZ, -R28, RZ ;  /* 0x8000001cff097210 */ /* 0x000fe20007f1e0ff */
[----:B------:R-:W-:Y:S01]  /*0db0*/  IMAD.MOV.U32 R22, RZ, RZ, R28 ;  /* 0x000000ffff167224 */ /* 0x000fe200078e001c */
[----:B------:R-:W-:-:S03]  /*0dc0*/  MOV R23, R29 ;  /* 0x0000001d00177202 */ /* 0x000fc60000000f00 */
[----:B------:R-:W-:Y:S02]  /*0dd0*/  IMAD.X R0, RZ, RZ, ~R29, P0 ;  /* 0x000000ffff007224 */ /* 0x000fe400000e0e1d */
[----:B------:R-:W-:-:S04]  /*0de0*/  IMAD.WIDE.U32 R6, R9, UR6, R24 ;  /* 0x0000000609067c25 */ /* 0x000fc8000f8e0018 */
[----:B------:R-:W-:Y:S02]  /*0df0*/  IMAD R0, R0, UR6, RZ ;  /* 0x0000000600007c24 */ /* 0x000fe4000f8e02ff */
[----:B------:R-:W-:Y:S02]  /*0e00*/  IMAD.MOV.U32 R4, RZ, RZ, R6 ;  /* 0x000000ffff047224 */ /* 0x000fe400078e0006 */
[----:B------:R-:W-:-:S04]  /*0e10*/  IMAD R9, R9, UR7, R0 ;  /* 0x0000000709097c24 */ /* 0x000fc8000f8e0200 */
[----:B------:R-:W-:-:S07]  /*0e20*/  IMAD.IADD R0, R7, 0x1, R9 ;  /* 0x0000000107007824 */ /* 0x000fce00078e0209 */
.L_x_873:
        /* <DEDUP_REMOVED lines=23> */
.L_x_874:
[----:B------:R-:W-:Y:S01]  /*0fa0*/  IMAD.MOV.U32 R46, RZ, RZ, R5 ;  /* 0x000000ffff2e7224 */ /* 0x000fe200078e0005 */
[----:B------:R-:W-:Y:S01]  /*0fb0*/  MOV R38, 0x1000 ;  /* 0x0000100000267802 */ /* 0x000fe20000000f00 */
[----:B------:R-:W-:Y:S01]  /*0fc0*/  IMAD.MOV.U32 R39, RZ, RZ, R3 ;  /* 0x000000ffff277224 */ /* 0x000fe200078e0003 */
[----:B------:R-:W-:Y:S01]  /*0fd0*/  UMOV UR14, UR6 ;  /* 0x00000006000e7c82 */ /* 0x000fe20008000000 */
[----:B------:R-:W-:-:S05]  /*0fe0*/  UMOV UR4, UR7 ;  /* 0x0000000700047c82 */ /* 0x000fca0008000000 */
[----:B------:R-:W-:Y:S05]  /*0ff0*/  CALL.REL.NOINC `($__internal_22_$__cuda_sm20_div_s64) ;  /* 0x0000003400687944 */ /* 0x000fea0003c00000 */
.L_x_875:
        /* <DEDUP_REMOVED lines=26> */
.L_x_877:
[----:B------:R-:W-:Y:S01]  /*11a0*/  IMAD.MOV.U32 R45, RZ, RZ, R5 ;  /* 0x000000ffff2d7224 */ /* 0x000fe200078e0005 */
[----:B------:R-:W-:Y:S02]  /*11b0*/  MOV R39, R3 ;  /* 0x0000000300277202 */ /* 0x000fe40000000f00 */
[----:B------:R-:W-:-:S07]  /*11c0*/  MOV R28, 0x11e0 ;  /* 0x000011e0001c7802 */ /* 0x000fce0000000f00 */
[----:B------:R-:W-:Y:S05]  /*11d0*/  CALL.REL.NOINC `($__internal_23_$__cuda_sm20_rem_s64) ;  /* 0x0000003800407944 */ /* 0x000fea0003c00000 */
[----:B------:R-:W-:-:S04]  /*11e0*/  ISETP.NE.U32.AND P0, PT, R30, RZ, PT ;  /* 0x000000ff1e00720c */ /* 0x000fc80003f05070 */
[----:B------:R-:W-:-:S13]  /*11f0*/  ISETP.NE.AND.EX P0, PT, R31, RZ, PT, P0 ;  /* 0x000000ff1f00720c */ /* 0x000fda0003f05300 */
.L_x_876:
        /* <DEDUP_REMOVED lines=26> */
[----:B------:R-:W-:Y:S01]  /*13a0*/  CS2R R34, SRZ ;  /* 0x0000000000227805 */ /* 0x000fe2000001ff00 */
[----:B------:R-:W-:Y:S01]  /*13b0*/  IMAD.MOV.U32 R36, RZ, RZ, RZ ;  /* 0x000000ffff247224 */ /* 0x000fe200078e00ff */
[----:B------:R-:W2:Y:S01]  /*13c0*/  LDCU.64 UR20, c[0x0][0x358] ;  /* 0x00006b00ff1477ac */ /* 0x000ea20008000a00 */
[----:B------:R-:W-:Y:S02]  /*13d0*/  IMAD.U32 R26, RZ, RZ, UR12 ;  /* 0x0000000cff1a7e24 */ /* 0x000fe4000f8e00ff */
[----:B------:R-:W-:Y:S01]  /*13e0*/  IMAD.MOV.U32 R41, RZ, RZ, R24 ;  /* 0x000000ffff297224 */ /* 0x000fe200078e0018 */
[----:B------:R-:W3:Y:S01]  /*13f0*/  LDCU.64 UR22, c[0x0][0x398] ;  /* 0x00007300ff1677ac */ /* 0x000ee20008000a00 */
[----:B------:R-:W-:-:S02]  /*1400*/  IMAD.U32 R42, RZ, RZ, UR5 ;  /* 0x00000005ff2a7e24 */ /* 0x000fc4000f8e00ff */
[----:B------:R-:W-:Y:S02]  /*1410*/  VIADD R43, R27, UR4 ;  /* 0x000000041b2b7c36 */ /* 0x000fe40008000000 */
[----:B------:R-:W-:Y:S02]  /*1420*/  IMAD.U32 R44, RZ, RZ, UR11 ;  /* 0x0000000bff2c7e24 */ /* 0x000fe4000f8e00ff */
[----:B01----:R-:W-:-:S07]  /*1430*/  VIADD R37, R0, 0x20 ;  /* 0x0000002000257836 */ /* 0x003fce0000000000 */
.L_x_888:
        /* <DEDUP_REMOVED lines=18> */
[----:B------:R-:W-:Y:S01]  /*1560*/  ISETP.NE.U32.AND P2, PT, RZ, UR10, PT ;  /* 0x0000000aff007c0c */ /* 0x000fe2000bf45070 */
[----:B------:R-:W-:-:S04]  /*1570*/  IMAD.MOV.U32 R47, RZ, RZ, RZ ;  /* 0x000000ffff2f7224 */ /* 0x000fc800078e00ff */
[----:B------:R-:W-:-:S04]  /*1580*/  IMAD R38, R38, UR4, RZ ;  /* 0x0000000426267c24 */ /* 0x000fc8000f8e02ff */
[----:B------:R-:W-:Y:S01]  /*1590*/  IMAD R31, R38, UR9, RZ ;  /* 0x00000009261f7c24 */ /* 0x000fe2000f8e02ff */
[----:B0-----:R-:W0:Y:S03]  /*15a0*/  MUFU.RCP R30, R30 ;  /* 0x0000001e001e7308 */ /* 0x001e260000001000 */
[----:B------:R-:W-:Y:S02]  /*15b0*/  IMAD R31, R31, R42, RZ ;  /* 0x0000002a1f1f7224 */ /* 0x000fe400078e02ff */
[----:B0-----:R-:W-:-:S04]  /*15c0*/  VIADD R28, R30, 0xffffffe ;  /* 0x0ffffffe1e1c7836 */ /* 0x001fc80000000000 */
        /* <DEDUP_REMOVED lines=9> */
[----:B------:R-:W-:Y:S01]  /*1660*/  @P0 IADD3 R31, PT, PT, R31, -UR10, RZ ;  /* 0x8000000a1f1f0c10 */ /* 0x000fe2000fffe0ff */
[----:B------:R-:W-:-:S03]  /*1670*/  @P0 VIADD R46, R46, 0x1 ;  /* 0x000000012e2e0836 */ /* 0x000fc60000000000 */
[----:B------:R-:W-:-:S13]  /*1680*/  ISETP.GE.U32.AND P1, PT, R31, UR10, PT ;  /* 0x0000000a1f007c0c */ /* 0x000fda000bf26070 */
[----:B------:R-:W-:Y:S01]  /*1690*/  @P1 VIADD R46, R46, 0x1 ;  /* 0x000000012e2e1836 */ /* 0x000fe20000000000 */
[----:B------:R-:W-:Y:S01]  /*16a0*/  @!P2 LOP3.LUT R46, RZ, UR10, RZ, 0x33, !PT ;  /* 0x0000000aff2eac12 */ /* 0x000fe2000f8e33ff */
[----:B------:R-:W-:Y:S06]  /*16b0*/  BRA `(.L_x_879) ;  /* 0x0000000000387947 */ /* 0x000fec0003800000 */
.L_x_878:
[----:B------:R-:W-:Y:S01]  /*16c0*/  USHF.R.S32.HI UR4, URZ, 0x1f, UR8 ;  /* 0x0000001fff047899 */ /* 0x000fe20008011408 */
[----:B------:R-:W-:Y:S01]  /*16d0*/  MOV R38, 0x1780 ;  /* 0x0000178000267802 */ /* 0x000fe20000000f00 */
[----:B------:R-:W-:Y:S02]  /*16e0*/  UIMAD.WIDE.U32 UR12, UR8, UR6, URZ ;  /* 0x00000006080c72a5 */ /* 0x000fe4000f8e00ff */
        /* <DEDUP_REMOVED lines=8> */
[----:B0-23--:R-:W-:Y:S05]  /*1770*/  CALL.REL.NOINC `($__internal_22_$__cuda_sm20_div_s64) ;  /* 0x0000002c00887944 */ /* 0x00dfea0003c00000 */
[----:B------:R-:W-:Y:S02]  /*1780*/  IMAD.MOV.U32 R46, RZ, RZ, R28 ;  /* 0x000000ffff2e7224 */ /* 0x000fe400078e001c */
[----:B------:R-:W-:-:S07]  /*1790*/  IMAD.MOV.U32 R47, RZ, RZ, R29 ;  /* 0x000000ffff2f7224 */ /* 0x000fce00078e001d */
.L_x_879:
        /* <DEDUP_REMOVED lines=8> */
[----:B0-----:R-:W-:Y:S02]  /*1820*/  VIADD R38, R31, 0xffffffe ;  /* 0x0ffffffe1f267836 */ /* 0x001fe40000000000 */
[----:B------:R-:W-:-:S04]  /*1830*/  IMAD.MOV.U32 R31, RZ, RZ, RZ ;  /* 0x000000ffff1f7224 */ /* 0x000fc800078e00ff */
        /* <DEDUP_REMOVED lines=12> */
.L_x_880:
[----:B------:R-:W-:Y:S01]  /*1900*/  IMAD.MOV.U32 R45, RZ, RZ, R46 ;  /* 0x000000ffff2d7224 */ /* 0x000fe200078e002e */
[----:B------:R-:W-:Y:S01]  /*1910*/  MOV R28, 0x1940 ;  /* 0x00001940001c7802 */ /* 0x000fe20000000f00 */
[----:B------:R-:W-:-:S07]  /*1920*/  IMAD.MOV.U32 R39, RZ, RZ, R47 ;  /* 0x000000ffff277224 */ /* 0x000fce00078e002f */
[----:B--23--:R-:W-:Y:S05]  /*1930*/  CALL.REL.NOINC `($__internal_23_$__cuda_sm20_rem_s64) ;  /* 0x0000003000687944 */ /* 0x00cfea0003c00000 */
.L_x_881:
[----:B------:R-:W-:-:S04]  /*1940*/  SHF.R.S32.HI R29, RZ, 0x1f, R31 ;  /* 0x0000001fff1d7819 */ /* 0x000fc8000001141f */
[----:B------:R-:W-:-:S04]  /*1950*/  LEA.HI R29, P0, R29, R30, RZ, 0x3 ;  /* 0x0000001e1d1d7211 */ /* 0x000fc800078118ff */
[----:B------:R-:W-:Y:S02]  /*1960*/  LOP3.LUT R29, R29, 0xfffffff8, RZ, 0xc0, !PT ;  /* 0xfffffff81d1d7812 */ /* 0x000fe400078ec0ff */
[----:B------:R-:W-:Y:S02]  /*1970*/  IADD3.X R39, PT, PT, RZ, R31, RZ, P0, !PT ;  /* 0x0000001fff277210 */ /* 0x000fe400007fe4ff */
        /* <DEDUP_REMOVED lines=62> */
[----:B--2---:R-:W-:-:S02]  /*1d60*/  FADD R10, R10, R31 ;  /* 0x0000001f0a0a7221 */ /* 0x004fc40000000000 */
        /* <DEDUP_REMOVED lines=21> */
.L_x_883:
[----:B------:R-:W-:Y:S01]  /*1ec0*/  IMAD.MOV.U32 R45, RZ, RZ, R46 ;  /* 0x000000ffff2d7224 */ /* 0x000fe200078e002e */
[----:B------:R-:W-:-:S07]  /*1ed0*/  MOV R28, 0x1ef0 ;  /* 0x00001ef0001c7802 */ /* 0x000fce0000000f00 */
[----:B------:R-:W-:Y:S05]  /*1ee0*/  CALL.REL.NOINC `($__internal_23_$__cuda_sm20_rem_s64) ;  /* 0x0000002800fc7944 */ /* 0x000fea0003c00000 */
[----:B------:R-:W-:-:S04]  /*1ef0*/  ISETP.NE.U32.AND P0, PT, R30, RZ, PT ;  /* 0x000000ff1e00720c */ /* 0x000fc80003f05070 */
[----:B------:R-:W-:-:S13]  /*1f00*/  ISETP.NE.AND.EX P0, PT, R31, RZ, PT, P0 ;  /* 0x000000ff1f00720c */ /* 0x000fda0003f05300 */
.L_x_884:
        /* <DEDUP_REMOVED lines=21> */
[----:B------:R-:W-:Y:S02]  /*2060*/  @P1 IADD3 R28, PT, PT, R28, 0x1, RZ ;  /* 0x000000011c1c1810 */ /* 0x000fe40007ffe0ff */
[----:B------:R-:W-:Y:S01]  /*2070*/  @!P2 LOP3.LUT R28, RZ, UR6, RZ, 0x33, !PT ;  /* 0x00000006ff1cac12 */ /* 0x000fe2000f8e33ff */
[----:B------:R-:W-:Y:S06]  /*2080*/  BRA `(.L_x_887) ;  /* 0x0000000000107947 */ /* 0x000fec0003800000 */
.L_x_886:
[----:B------:R-:W-:Y:S01]  /*2090*/  MOV R38, 0x20d0 ;  /* 0x000020d000267802 */ /* 0x000fe20000000f00 */
[----:B------:R-:W-:Y:S01]  /*20a0*/  UMOV UR14, UR6 ;  /* 0x00000006000e7c82 */ /* 0x000fe20008000000 */
[----:B------:R-:W-:-:S05]  /*20b0*/  UMOV UR4, UR7 ;  /* 0x0000000700047c82 */ /* 0x000fca0008000000 */
[----:B------:R-:W-:Y:S05]  /*20c0*/  CALL.REL.NOINC `($__internal_22_$__cuda_sm20_div_s64) ;  /* 0x0000002400347944 */ /* 0x000fea0003c00000 */
.L_x_887:
[----:B------:R-:W-:-:S04]  /*20d0*/  ISETP.GE.U32.AND P0, PT, R28, R22, PT ;  /* 0x000000161c00720c */ /* 0x000fc80003f06070 */
[----:B------:R-:W-:-:S13]  /*20e0*/  ISETP.GE.AND.EX P0, PT, R29, R23, PT, P0 ;  /* 0x000000171d00720c */ /* 0x000fda0003f06300 */
[----:B------:R-:W-:Y:S05]  /*20f0*/  @!P0 BRA `(.L_x_885) ;  /* 0x0000000000148947 */ /* 0x000fea0003800000 */
.L_x_882:
[----:B------:R-:W-:Y:S01]  /*2100*/  IADD3 R42, P0, PT, R42, -0x1, RZ ;  /* 0xffffffff2a2a7810 */ /* 0x000fe20007f1e0ff */
[----:B------:R-:W-:Y:S02]  /*2110*/  IMAD.MOV.U32 R41, RZ, RZ, R46 ;  /* 0x000000ffff297224 */ /* 0x000fe400078e002e */
[----:B------:R-:W-:Y:S01]  /*2120*/  IMAD.MOV.U32 R40, RZ, RZ, R39 ;  /* 0x000000ffff287224 */ /* 0x000fe200078e0027 */
[----:B------:R-:W-:Y:S01]  /*2130*/  IADD3.X R44, PT, PT, R44, -0x1, RZ, P0, !PT ;  /* 0xffffffff2c2c7810 */ /* 0x000fe200007fe4ff */
[----:B------:R-:W-:Y:S08]  /*2140*/  BRA `(.L_x_888) ;  /* 0xfffffff000bc7947 */ /* 0x000ff0000383ffff */
.L_x_885:
        /* <DEDUP_REMOVED lines=30> */
.L_x_889:
[----:B------:R-:W-:Y:S01]  /*2330*/  IMAD.MOV.U32 R46, RZ, RZ, R24 ;  /* 0x000000ffff2e7224 */ /* 0x000fe200078e0018 */
[----:B------:R-:W-:Y:S01]  /*2340*/  MOV R38, 0x2380 ;  /* 0x0000238000267802 */ /* 0x000fe20000000f00 */
[----:B------:R-:W-:Y:S01]  /*2350*/  UMOV UR14, UR4 ;  /* 0x00000004000e7c82 */ /* 0x000fe20008000000 */
[----:B------:R-:W-:-:S05]  /*2360*/  UMOV UR4, UR10 ;  /* 0x0000000a00047c82 */ /* 0x000fca0008000000 */
[----:B------:R-:W-:Y:S05]  /*2370*/  CALL.REL.NOINC `($__internal_22_$__cuda_sm20_div_s64) ;  /* 0x0000002000887944 */ /* 0x000fea0003c00000 */
[----:B------:R-:W-:-:S07]  /*2380*/  IMAD.MOV.U32 R27, RZ, RZ, R28 ;  /* 0x000000ffff1b7224 */ /* 0x000fce00078e001c */
.L_x_890:
[----:B------:R-:W-:Y:S02]  /*2390*/  UIMAD UR8, UR8, UR6, URZ ;  /* 0x00000006080872a4 */ /* 0x000fe4000f8e02ff */
[----:B------:R-:W-:Y:S02]  /*23a0*/  USHF.R.S32.HI UR4, URZ, 0x1f, UR9 ;  /* 0x0000001fff047899 */ /* 0x000fe40008011409 */
[----:B------:R-:W-:Y:S02]  /*23b0*/  UIMAD.WIDE.U32 UR10, UR9, UR6, URZ ;  /* 0x00000006090a72a5 */ /* 0x000fe4000f8e00ff */
[----:B------:R-:W-:Y:S01]  /*23c0*/  UIMAD UR4, UR4, UR6, URZ ;  /* 0x00000006040472a4 */ /* 0x000fe2000f8e02ff */
[----:B------:R-:W-:-:S03]  /*23d0*/  IMAD R46, RZ, RZ, -UR8 ;  /* 0x80000008ff2e7e24 */ /* 0x000fc6000f8e02ff */
[----:B------:R-:W-:Y:S01]  /*23e0*/  UIMAD UR4, UR9, UR7, UR4 ;  /* 0x00000007090472a4 */ /* 0x000fe2000f8e0204 */
[----:B------:R-:W-:-:S03]  /*23f0*/  IMAD R46, R27, R46, R24 ;  /* 0x0000002e1b2e7224 */ /* 0x000fc600078e0218 */
[----:B------:R-:W-:Y:S02]  /*2400*/  UIADD3 UR4, UPT, UPT, UR11, UR4, URZ ;  /* 0x000000040b047290 */ /* 0x000fe4000fffe0ff */
        /* <DEDUP_REMOVED lines=25> */
.L_x_891:
[----:B------:R-:W-:Y:S01]  /*25a0*/  MOV R38, 0x25d0 ;  /* 0x000025d000267802 */ /* 0x000fe20000000f00 */
[----:B------:R-:W-:-:S06]  /*25b0*/  UMOV UR14, UR10 ;  /* 0x0000000a000e7c82 */ /* 0x000fcc0008000000 */
[----:B------:R-:W-:Y:S05]  /*25c0*/  CALL.REL.NOINC `($__internal_22_$__cuda_sm20_div_s64) ;  /* 0x0000001c00f47944 */ /* 0x000fea0003c00000 */
[----:B------:R-:W-:-:S07]  /*25d0*/  IMAD.MOV.U32 R24, RZ, RZ, R28 ;  /* 0x000000ffff187224 */ /* 0x000fce00078e001c */
.L_x_892:
        /* <DEDUP_REMOVED lines=25> */
.L_x_893:
[----:B------:R-:W-:Y:S01]  /*2770*/  MOV R38, 0x27b0 ;  /* 0x000027b000267802 */ /* 0x000fe20000000f00 */
[----:B------:R-:W-:Y:S01]  /*2780*/  UMOV UR14, UR6 ;  /* 0x00000006000e7c82 */ /* 0x000fe20008000000 */
[----:B------:R-:W-:-:S05]  /*2790*/  UMOV UR4, UR7 ;  /* 0x0000000700047c82 */ /* 0x000fca0008000000 */
[----:B------:R-:W-:Y:S05]  /*27a0*/  CALL.REL.NOINC `($__internal_22_$__cuda_sm20_div_s64) ;  /* 0x0000001c007c7944 */ /* 0x000fea0003c00000 */
[----:B------:R-:W-:-:S07]  /*27b0*/  IMAD.MOV.U32 R26, RZ, RZ, R28 ;  /* 0x000000ffff1a7224 */ /* 0x000fce00078e001c */
.L_x_894:
        /* <DEDUP_REMOVED lines=22> */
[----:B------:R-:W-:-:S04]  /*2920*/  IADD3 R41, PT, PT, R37, R22, RZ ;  /* 0x0000001625297210 */ /* 0x000fc80007ffe0ff */
        /* <DEDUP_REMOVED lines=100> */
[----:B------:R-:W-:-:S05]  /*2f70*/  IMAD R26, R23, 0x8, R26 ;  /* 0x00000008171a7824 */ /* 0x000fca00078e021a */
[----:B-1----:R-:W-:-:S04]  /*2f80*/  IADD3 R15, PT, PT, R26, R0, RZ ;  /* 0x000000001a0f7210 */ /* 0x002fc80007ffe0ff */
        /* <DEDUP_REMOVED lines=104> */
.L_x_895:
        /* <DEDUP_REMOVED lines=14> */
[----:B--2---:R-:W-:-:S05]  /*36f0*/  @!P0 IADD3 R31, PT, PT, R29, R30, RZ ;  /* 0x0000001e1d1f8210 */ /* 0x004fca0007ffe0ff */
[----:B0-----:R-:W-:-:S06]  /*3700*/  @!P0 IMAD.WIDE R24, R31, 0x4, R24 ;  /* 0x000000041f188825 */ /* 0x001fcc00078e0218 */
[----:B------:R-:W2:Y:S01]  /*3710*/  @!P0 LDG.E R24, desc[UR20][R24.64] ;  /* 0x0000001418188981 */ /* 0x000ea2000c1e1900 */
[----:B------:R-:W0:Y:S01]  /*3720*/  @!P0 S2R R31, SR_CgaCtaId ;  /* 0x00000000001f8919 */ /* 0x000e220000008800 */
[----:B------:R-:W-:Y:S01]  /*3730*/  IMAD R29, R26, -0x30, -R29 ;  /* 0xffffffd01a1d7824 */ /* 0x000fe200078e0a1d */
[----:B------:R-:W-:-:S03]  /*3740*/  @!P0 MOV R26, 0x400 ;  /* 0x00000400001a8802 */ /* 0x000fc60000000f00 */
        /* <DEDUP_REMOVED lines=182> */
[----:B------:R-:W-:-:S04]  /*42b0*/  IADD3 R16, PT, PT, R16, 0x40, RZ ;  /* 0x0000004010107810 */ /* 0x000fc80007ffe0ff */
        /* <DEDUP_REMOVED lines=46> */
        .weak           $__internal_22_$__cuda_sm20_div_s64
        .type           $__internal_22_$__cuda_sm20_div_s64,@function
        .size           $__internal_22_$__cuda_sm20_div_s64,($__internal_23_$__cuda_sm20_rem_s64 - $__internal_22_$__cuda_sm20_div_s64)
$__internal_22_$__cuda_sm20_div_s64:
        /* <DEDUP_REMOVED lines=31> */
[----:B------:R-:W-:Y:S01]  /*4790*/  IMAD.WIDE.U32 R48, P0, R31, R29, R30 ;  /* 0x0000001d1f307225 */ /* 0x000fe2000780001e */
[----:B------:R-:W-:-:S04]  /*47a0*/  IADD3 R31, P4, PT, RZ, -R46, RZ ;  /* 0x8000002eff1f7210 */ /* 0x000fc80007f9e0ff */
[----:B------:R-:W-:Y:S01]  /*47b0*/  SEL R30, R31, R46, !P3 ;  /* 0x0000002e1f1e7207 */ /* 0x000fe20005800000 */
[----:B------:R-:W-:-:S04]  /*47c0*/  IMAD.HI.U32 R45, P1, R28, R45, R48 ;  /* 0x0000002d1c2d7227 */ /* 0x000fc80007820030 */
[CC--:B------:R-:W-:Y:S02]  /*47d0*/  IMAD R48, R28.reuse, R29.reuse, RZ ;  /* 0x0000001d1c307224 */ /* 0x0c0fe400078e02ff */
[----:B------:R-:W-:-:S03]  /*47e0*/  IMAD.HI.U32 R29, R28, R29, RZ ;  /* 0x0000001d1c1d7227 */ /* 0x000fc600078e00ff */
        /* <DEDUP_REMOVED lines=36> */
[----:B------:R-:W-:Y:S02]  /*4a30*/  IADD3 R31, P2, PT, RZ, -R28, RZ ;  /* 0x8000001cff1f7210 */ /* 0x000fe40007f5e0ff */
[----:B------:R-:W-:Y:S02]  /*4a40*/  ISETP.NE.U32.AND P0, PT, RZ, UR14, PT ;  /* 0x0000000eff007c0c */ /* 0x000fe4000bf05070 */
[----:B------:R-:W-:Y:S02]  /*4a50*/  IADD3.X R30, PT, PT, RZ, ~R29, RZ, P2, !PT ;  /* 0x8000001dff1e7210 */ /* 0x000fe400017fe4ff */
[----:B------:R-:W-:-:S02]  /*4a60*/  ISETP.NE.AND.EX P0, PT, RZ, UR4, PT, P0 ;  /* 0x00000004ff007c0c */ /* 0x000fc4000bf05300 */
[----:B------:R-:W-:Y:S02]  /*4a70*/  SEL R31, R31, R28, !P1 ;  /* 0x0000001c1f1f7207 */ /* 0x000fe40004800000 */
[----:B------:R-:W-:Y:S02]  /*4a80*/  SEL R30, R30, R29, !P1 ;  /* 0x0000001d1e1e7207 */ /* 0x000fe40004800000 */
[----:B------:R-:W-:Y:S01]  /*4a90*/  SEL R28, R31, 0xffffffff, P0 ;  /* 0xffffffff1f1c7807 */ /* 0x000fe20000000000 */
[----:B------:R-:W-:Y:S01]  /*4aa0*/  IMAD.MOV.U32 R31, RZ, RZ, 0x0 ;  /* 0x00000000ff1f7424 */ /* 0x000fe200078e00ff */
[----:B------:R-:W-:Y:S01]  /*4ab0*/  SEL R29, R30, 0xffffffff, P0 ;  /* 0xffffffff1e1d7807 */ /* 0x000fe20000000000 */
[----:B------:R-:W-:-:S04]  /*4ac0*/  IMAD.MOV.U32 R30, RZ, RZ, R38 ;  /* 0x000000ffff1e7224 */ /* 0x000fc800078e0026 */
[----:B------:R-:W-:Y:S05]  /*4ad0*/  RET.REL.NODEC R30 `(mul_mat_q40_stream_k_fixup_48_8_false) ;  /* 0xffffffb41e487950 */ /* 0x000fea0003c3ffff */
        .weak           $__internal_23_$__cuda_sm20_rem_s64
        .type           $__internal_23_$__cuda_sm20_rem_s64,@function
        .size           $__internal_23_$__cuda_sm20_rem_s64,(.L_x_3709 - $__internal_23_$__cuda_sm20_rem_s64)
$__internal_23_$__cuda_sm20_rem_s64:
        /* <DEDUP_REMOVED lines=20> */
[----:B------:R-:W-:Y:S02]  /*4c20*/  IADD3 R51, P2, PT, R29, R38, RZ ;  /* 0x000000261d337210 */ /* 0x000fe40007f5e0ff */
[----:B------:R-:W-:Y:S01]  /*4c30*/  IADD3 R38, P4, PT, RZ, -R45, RZ ;  /* 0x8000002dff267210 */ /* 0x000fe20007f9e0ff */
[----:B------:R-:W-:Y:S02]  /*4c40*/  IMAD.X R29, R30, 0x1, R49, P0 ;  /* 0x000000011e1d7824 */ /* 0x000fe400000e0631 */
[----:B------:R-:W-:-:S03]  /*4c50*/  IMAD.WIDE.U32 R30, R51, UR4, RZ ;  /* 0x00000004331e7c25 */ /* 0x000fc6000f8e00ff */
[----:B------:R-:W-:Y:S01]  /*4c60*/  IADD3.X R29, PT, PT, RZ, RZ, R29, P2, P1 ;  /* 0x000000ffff1d7210 */ /* 0x000fe200017e241d */
[----:B------:R-:W-:Y:S01]  /*4c70*/  IMAD R48, R51, UR5, R31 ;  /* 0x0000000533307c24 */ /* 0x000fe2000f8e021f */
[----:B------:R-:W-:Y:S02]  /*4c80*/  IADD3 R30, P0, PT, RZ, -R30, RZ ;  /* 0x8000001eff1e7210 */ /* 0x000fe40007f1e0ff */
[----:B------:R-:W-:Y:S01]  /*4c90*/  ISETP.GE.AND P1, PT, R39, RZ, PT ;  /* 0x000000ff2700720c */ /* 0x000fe20003f26270 */
[----:B------:R-:W-:Y:S02]  /*4ca0*/  IMAD R48, R29, UR4, R48 ;  /* 0x000000041d307c24 */ /* 0x000fe4000f8e0230 */
[----:B------:R-:W-:Y:S01]  /*4cb0*/  IMAD.HI.U32 R50, R51, R30, RZ ;  /* 0x0000001e33327227 */ /* 0x000fe200078e00ff */
[----:B------:R-:W-:-:S03]  /*4cc0*/  SEL R38, R38, R45, !P1 ;  /* 0x0000002d26267207 */ /* 0x000fc60004800000 */
[----:B------:R-:W-:-:S04]  /*4cd0*/  IMAD.X R48, RZ, RZ, ~R48, P0 ;  /* 0x000000ffff307224 */ /* 0x000fc800000e0e30 */
[----:B------:R-:W-:-:S04]  /*4ce0*/  IMAD.WIDE.U32 R50, P0, R51, R48, R50 ;  /* 0x0000003033327225 */ /* 0x000fc80007800032 */
[C---:B------:R-:W-:Y:S02]  /*4cf0*/  IMAD R31, R29.reuse, R48, RZ ;  /* 0x000000301d1f7224 */ /* 0x040fe400078e02ff */
[----:B------:R-:W-:-:S04]  /*4d00*/  IMAD.HI.U32 R30, P2, R29, R30, R50 ;  /* 0x0000001e1d1e7227 */ /* 0x000fc80007840032 */
[----:B------:R-:W-:Y:S01]  /*4d10*/  IMAD.HI.U32 R48, R29, R48, RZ ;  /* 0x000000301d307227 */ /* 0x000fe200078e00ff */
[----:B------:R-:W-:-:S03]  /*4d20*/  IADD3 R31, P3, PT, R31, R30, RZ ;  /* 0x0000001e1f1f7210 */ /* 0x000fc60007f7e0ff */
        /* <DEDUP_REMOVED lines=36> */
[----:B------:R-:W-:Y:S02]  /*4f70*/  SEL R30, R31, 0xffffffff, P0 ;  /* 0xffffffff1f1e7807 */ /* 0x000fe40000000000 */
[----:B------:R-:W-:Y:S01]  /*4f80*/  SEL R31, R29, 0xffffffff, P0 ;  /* 0xffffffff1d1f7807 */ /* 0x000fe20000000000 */
[----:B------:R-:W-:-:S04]  /*4f90*/  IMAD.MOV.U32 R29, RZ, RZ, 0x0 ;  /* 0x00000000ff1d7424 */ /* 0x000fc800078e00ff */
[----:B------:R-:W-:Y:S05]  /*4fa0*/  RET.REL.NODEC R28 `(mul_mat_q40_stream_k_fixup_48_8_false) ;  /* 0xffffffb01c147950 */ /* 0x000fea0003c3ffff */
.L_x_896:
        /* <DEDUP_REMOVED lines=13> */
.L_x_3709:


//--------------------- .text.mul_mat_q40_48_8_false --------------------------
	.section	.text.mul_mat_q40_48_8_false,"ax",@progbits
	.align	128
        .global         mul_mat_q40_48_8_false
        .type           mul_mat_q40_48_8_false,@function
        .size           mul_mat_q40_48_8_false,(.L_x_3711 - mul_mat_q40_48_8_false)
        .other          mul_mat_q40_48_8_false,@"STO_CUDA_ENTRY STV_DEFAULT"
mul_mat_q40_48_8_false:
.text.mul_mat_q40_48_8_false:
        /* <DEDUP_REMOVED lines=28> */
[----:B------:R-:W-:Y:S01]  /*01c0*/  IMAD.IADD R128, R135, 0x1, R114 ;  /* 0x0000000187807824 */ /* 0x000fe200078e0272 */
[----:B------:R-:W-:Y:S01]  /*01d0*/  USHF.R.S32.HI UR8, URZ, 0x1f, UR4 ;  /* 0x0000001fff087899 */ /* 0x000fe20008011404 */
[----:B------:R-:W-:Y:S01]  /*01e0*/  IMAD R3, R0, UR6, RZ ;  /* 0x0000000600037c24 */ /* 0x000fe2000f8e02ff */
[----:B------:R-:W-:-:S02]  /*01f0*/  UMOV UR5, 0x400 ;  /* 0x0000040000057882 */ /* 0x000fc40000000000 */
[----:B------:R-:W-:Y:S01]  /*0200*/  ISETP.GT.U32.AND P0, PT, R128, 0x2f, PT ;  /* 0x0000002f8000780c */ /* 0x000fe20003f04070 */
[C---:B------:R-:W-:Y:S01]  /*0210*/  IMAD R5, R2.reuse, UR9, R3 ;  /* 0x0000000902057c24 */ /* 0x040fe2000f8e0203 */
[----:B------:R-:W-:Y:S01]  /*0220*/  ULEA UR5, UR7, UR5, 0x18 ;  /* 0x0000000507057291 */ /* 0x000fe2000f8ec0ff */
[----:B------:R-:W-:-:S04]  /*0230*/  IMAD.WIDE.U32 R2, R2, UR6, RZ ;  /* 0x0000000602027c25 */ /* 0x000fc8000f8e00ff */
[----:B------:R-:W-:Y:S01]  /*0240*/  IMAD.IADD R0, R3, 0x1, R5 ;  /* 0x0000000103007824 */ /* 0x000fe200078e0205 */
[----:B------:R-:W-:-:S03]  /*0250*/  LEA R7, R128, UR5, 0x2 ;  /* 0x0000000580077c11 */ /* 0x000fc6000f8e10ff */
[----:B------:R-:W-:Y:S02]  /*0260*/  IMAD R3, R0, UR4, RZ ;  /* 0x0000000400037c24 */ /* 0x000fe4000f8e02ff */
[----:B------:R1:W-:Y:S02]  /*0270*/  @!P0 STS [R7], R128 ;  /* 0x0000008007008388 */ /* 0x0003e40000000800 */
        /* <DEDUP_REMOVED lines=30> */
.L_x_897:
[----:B------:R-:W-:Y:S01]  /*0460*/  IMAD.MOV.U32 R58, RZ, RZ, R4 ;  /* 0x000000ffff3a7224 */ /* 0x000fe200078e0004 */
[----:B------:R-:W-:Y:S01]  /*0470*/  MOV R60, R9 ;  /* 0x00000009003c7202 */ /* 0x000fe20000000f00 */
[----:B------:R-:W-:Y:S01]  /*0480*/  IMAD.MOV.U32 R62, RZ, RZ, RZ ;  /* 0x000000ffff3e7224 */ /* 0x000fe200078e00ff */
[----:B------:R-:W-:-:S07]  /*0490*/  MOV R61, 0x4b0 ;  /* 0x000004b0003d7802 */ /* 0x000fce0000000f00 */
[----:B------:R-:W-:Y:S05]  /*04a0*/  CALL.REL.NOINC `($__internal_24_$__cuda_sm20_div_s64) ;  /* 0x000000f400487944 */ /* 0x000fea0003c00000 */
[----:B------:R-:W-:Y:S02]  /*04b0*/  IMAD.MOV.U32 R2, RZ, RZ, R52 ;  /* 0x000000ffff027224 */ /* 0x000fe400078e0034 */
[----:B------:R-:W-:-:S07]  /*04c0*/  IMAD.MOV.U32 R3, RZ, RZ, R53 ;  /* 0x000000ffff037224 */ /* 0x000fce00078e0035 */
.L_x_898:
[----:B------:R-:W-:Y:S01]  /*04d0*/  VIADD R4, R112, 0x1 ;  /* 0x0000000170047836 */ /* 0x000fe20000000000 */
[----:B------:R-:W0:Y:S03]  /*04e0*/  LDC R13, c[0x0][0x3cc] ;  /* 0x0000f300ff0d7b82 */ /* 0x000e260000000800 */
        /* <DEDUP_REMOVED lines=23> */
[----:B0-----:R-:W-:-:S04]  /*0660*/  IMAD.MOV R0, RZ, RZ, -R5 ;  /* 0x000000ffff007224 */ /* 0x001fc800078e0a05 */
[----:B------:R-:W-:-:S04]  /*0670*/  IMAD R11, R0, R9, RZ ;  /* 0x00000009000b7224 */ /* 0x000fc800078e02ff */
[----:B------:R-:W-:Y:S01]  /*0680*/  IMAD.HI.U32 R11, R5, R11, R4 ;  /* 0x0000000b050b7227 */ /* 0x000fe200078e0004 */
[----:B------:R-:W-:-:S05]  /*0690*/  MOV R5, RZ ;  /* 0x000000ff00057202 */ /* 0x000fca0000000f00 */
        /* <DEDUP_REMOVED lines=10> */
.L_x_899:
[----:B------:R-:W-:Y:S01]  /*0740*/  IMAD.MOV.U32 R58, RZ, RZ, R6 ;  /* 0x000000ffff3a7224 */ /* 0x000fe200078e0006 */
[----:B------:R-:W-:Y:S01]  /*0750*/  MOV R61, 0x790 ;  /* 0x00000790003d7802 */ /* 0x000fe20000000f00 */
[----:B------:R-:W-:Y:S02]  /*0760*/  IMAD.MOV.U32 R60, RZ, RZ, R9 ;  /* 0x000000ffff3c7224 */ /* 0x000fe400078e0009 */
[----:B------:R-:W-:-:S07]  /*0770*/  IMAD.MOV.U32 R62, RZ, RZ, RZ ;  /* 0x000000ffff3e7224 */ /* 0x000fce00078e00ff */
[----:B------:R-:W-:Y:S05]  /*0780*/  CALL.REL.NOINC `($__internal_24_$__cuda_sm20_div_s64) ;  /* 0x000000f000907944 */ /* 0x000fea0003c00000 */
[----:B------:R-:W-:Y:S02]  /*0790*/  IMAD.MOV.U32 R4, RZ, RZ, R52 ;  /* 0x000000ffff047224 */ /* 0x000fe400078e0034 */
[----:B------:R-:W-:-:S07]  /*07a0*/  IMAD.MOV.U32 R5, RZ, RZ, R53 ;  /* 0x000000ffff057224 */ /* 0x000fce00078e0035 */
.L_x_900:
        /* <DEDUP_REMOVED lines=21> */
.L_x_901:
[----:B------:R-:W-:Y:S01]  /*0900*/  IMAD.MOV.U32 R45, RZ, RZ, R2 ;  /* 0x000000ffff2d7224 */ /* 0x000fe200078e0002 */
[----:B------:R-:W-:Y:S01]  /*0910*/  MOV R56, 0x940 ;  /* 0x0000094000387802 */ /* 0x000fe20000000f00 */
[----:B------:R-:W-:-:S07]  /*0920*/  IMAD.MOV.U32 R46, RZ, RZ, R3 ;  /* 0x000000ffff2e7224 */ /* 0x000fce00078e0003 */
[----:B------:R-:W-:Y:S05]  /*0930*/  CALL.REL.NOINC `($__internal_25_$__cuda_sm20_rem_s64) ;  /* 0x000000f400747944 */ /* 0x000fea0003c00000 */
[----:B------:R-:W-:-:S07]  /*0940*/  IMAD.MOV.U32 R8, RZ, RZ, R44 ;  /* 0x000000ffff087224 */ /* 0x000fce00078e002c */
.L_x_902:
        /* <DEDUP_REMOVED lines=28> */
.L_x_903:
[----:B------:R-:W-:Y:S01]  /*0b10*/  IMAD.MOV.U32 R45, RZ, RZ, R4 ;  /* 0x000000ffff2d7224 */ /* 0x000fe200078e0004 */
[----:B------:R-:W-:Y:S02]  /*0b20*/  MOV R46, R5 ;  /* 0x00000005002e7202 */ /* 0x000fe40000000f00 */
[----:B------:R-:W-:-:S07]  /*0b30*/  MOV R56, 0xb50 ;  /* 0x00000b5000387802 */ /* 0x000fce0000000f00 */
[----:B------:R-:W-:Y:S05]  /*0b40*/  CALL.REL.NOINC `($__internal_25_$__cuda_sm20_rem_s64) ;  /* 0x000000f000f07944 */ /* 0x000fea0003c00000 */
[----:B------:R-:W-:-:S07]  /*0b50*/  IMAD.MOV.U32 R2, RZ, RZ, R44 ;  /* 0x000000ffff027224 */ /* 0x000fce00078e002c */
.L_x_904:
        /* <DEDUP_REMOVED lines=29> */
.L_x_905:
[----:B------:R-:W-:Y:S01]  /*0d30*/  IMAD.MOV.U32 R45, RZ, RZ, R47 ;  /* 0x000000ffff2d7224 */ /* 0x000fe200078e002f */
[----:B------:R-:W-:Y:S01]  /*0d40*/  MOV R56, 0xd70 ;  /* 0x00000d7000387802 */ /* 0x000fe20000000f00 */
[----:B------:R-:W-:-:S07]  /*0d50*/  IMAD.MOV.U32 R46, RZ, RZ, R0 ;  /* 0x000000ffff2e7224 */ /* 0x000fce00078e0000 */
[----:B------:R-:W-:Y:S05]  /*0d60*/  CALL.REL.NOINC `($__internal_25_$__cuda_sm20_rem_s64) ;  /* 0x000000f000687944 */ /* 0x000fea0003c00000 */
[----:B------:R-:W-:Y:S02]  /*0d70*/  IMAD.MOV.U32 R126, RZ, RZ, R44 ;  /* 0x000000ffff7e7224 */ /* 0x000fe400078e002c */
[----:B------:R-:W-:-:S07]  /*0d80*/  IMAD.MOV.U32 R127, RZ, RZ, R53 ;  /* 0x000000ffff7f7224 */ /* 0x000fce00078e0035 */
.L_x_906:
        /* <DEDUP_REMOVED lines=18> */
[C---:B------:R-:W-:Y:S01]  /*0eb0*/  LOP3.LUT R6, R115.reuse, 0x1, RZ, 0xc0, !PT ;  /* 0x0000000173067812 */ /* 0x040fe200078ec0ff */
[----:B------:R-:W1:Y:S01]  /*0ec0*/  LDC.64 R10, c[0x0][0x380] ;  /* 0x0000e000ff0a7b82 */ /* 0x000e620000000a00 */
[----:B------:R-:W-:Y:S01]  /*0ed0*/  SHF.R.U32.HI R38, RZ, 0x2, R114 ;  /* 0x00000002ff267819 */ /* 0x000fe20000011672 */
[----:B------:R-:W-:Y:S01]  /*0ee0*/  IMAD.SHL.U32 R131, R115, 0x8, RZ ;  /* 0x0000000873837824 */ /* 0x000fe200078e00ff */
[----:B------:R-:W-:Y:S01]  /*0ef0*/  ISETP.NE.U32.AND P0, PT, R6, 0x1, PT ;  /* 0x000000010600780c */ /* 0x000fe20003f05070 */
[----:B------:R-:W-:Y:S01]  /*0f00*/  IMAD.WIDE.U32 R194, R133, UR4, RZ ;  /* 0x0000000485c27c25 */ /* 0x000fe2000f8e00ff */
[----:B------:R-:W-:Y:S01]  /*0f10*/  LOP3.LUT R6, R114, 0xf, RZ, 0xc0, !PT ;  /* 0x0000000f72067812 */ /* 0x000fe200078ec0ff */
[----:B------:R-:W2:Y:S01]  /*0f20*/  LDCU UR5, c[0x0][0x3c0] ;  /* 0x00007800ff0577ac */ /* 0x000ea20008000800 */
[----:B------:R-:W-:Y:S01]  /*0f30*/  LOP3.LUT R7, R38, 0xfc, RZ, 0xc0, !PT ;  /* 0x000000fc26077812 */ /* 0x000fe200078ec0ff */
[----:B------:R-:W3:Y:S01]  /*0f40*/  LDC R196, c[0x0][0x3cc] ;  /* 0x0000f300ffc47b82 */ /* 0x000ee20000000800 */
[----:B------:R-:W-:Y:S01]  /*0f50*/  LOP3.LUT R15, R115, 0x3fe, RZ, 0xc0, !PT ;  /* 0x000003fe730f7812 */ /* 0x000fe200078ec0ff */
[----:B------:R-:W-:Y:S01]  /*0f60*/  VIADD R120, R4, 0x1dc0 ;  /* 0x00001dc004787836 */ /* 0x000fe20000000000 */
[----:B------:R-:W-:Y:S01]  /*0f70*/  LOP3.LUT R13, R114, 0x3, RZ, 0xc0, !PT ;  /* 0x00000003720d7812 */ /* 0x000fe200078ec0ff */
[----:B------:R-:W-:Y:S01]  /*0f80*/  IMAD R16, R6, 0x4c, R7 ;  /* 0x0000004c06107824 */ /* 0x000fe200078e0207 */
[----:B------:R-:W-:Y:S01]  /*0f90*/  IADD3 R7, PT, PT, R4, 0x480, RZ ;  /* 0x0000048004077810 */ /* 0x000fe20007ffe0ff */
[C---:B------:R-:W-:Y:S01]  /*0fa0*/  IMAD.SHL.U32 R6, R114.reuse, 0x2, RZ ;  /* 0x0000000272067824 */ /* 0x040fe200078e00ff */
[----:B------:R-:W-:Y:S01]  /*0fb0*/  LOP3.LUT R30, R114, 0x7, RZ, 0xc0, !PT ;  /* 0x00000007721e7812 */ /* 0x000fe200078ec0ff */
[----:B------:R-:W-:Y:S01]  /*0fc0*/  IMAD R15, R15, 0x4c0, R16 ;  /* 0x000004c00f0f7824 */ /* 0x000fe200078e0210 */
[----:B------:R-:W4:Y:S01]  /*0fd0*/  LDC R32, c[0x0][0x3bc] ;  /* 0x0000ef00ff207b82 */ /* 0x000f220000000800 */
[----:B------:R-:W-:Y:S01]  /*0fe0*/  IMAD R12, R38, 0x8, R13 ;  /* 0x00000008260c7824 */ /* 0x000fe200078e020d */
[----:B------:R-:W-:Y:S01]  /*0ff0*/  LOP3.LUT R6, R6, 0x6, RZ, 0xc0, !PT ;  /* 0x0000000606067812 */ /* 0x000fe200078ec0ff */
[----:B------:R-:W-:-:S02]  /*1000*/  @P0 IMAD.MOV R7, RZ, RZ, R4 ;  /* 0x000000ffff070224 */ /* 0x000fc400078e0204 */
[----:B------:R-:W-:Y:S01]  /*1010*/  IMAD R17, R38, 0x1c, R12 ;  /* 0x0000001c26117824 */ /* 0x000fe200078e020c */
[----:B------:R-:W-:Y:S01]  /*1020*/  LOP3.LUT R131, R6, 0x8, R131, 0xf8, !PT ;  /* 0x0000000806837812 */ /* 0x000fe200078ef883 */
[----:B-1----:R-:W-:Y:S01]  /*1030*/  IMAD.WIDE.U32 R10, R13, 0x4, R10 ;  /* 0x000000040d0a7825 */ /* 0x002fe200078e000a */
[----:B--2---:R-:W-:Y:S02]  /*1040*/  USHF.R.S32.HI UR5, URZ, 0x1f, UR5 ;  /* 0x0000001fff057899 */ /* 0x004fe40008011405 */
[----:B------:R-:W-:Y:S01]  /*1050*/  LOP3.LUT R127, R131, 0x1, RZ, 0xfc, !PT ;  /* 0x00000001837f7812 */ /* 0x000fe200078efcff */
[----:B------:R-:W-:Y:S01]  /*1060*/  VIADD R14, R7, 0xc0 ;  /* 0x000000c0070e7836 */ /* 0x000fe20000000000 */
[----:B------:R-:W-:Y:S01]  /*1070*/  IADD3 R192, P0, PT, R10, 0x4, RZ ;  /* 0x000000040ac07810 */ /* 0x000fe20007f1e0ff */
[----:B------:R-:W-:Y:S01]  /*1080*/  IMAD R118, R131, 0x4, R4 ;  /* 0x0000000483767824 */ /* 0x000fe200078e0204 */
[----:B------:R-:W-:Y:S02]  /*1090*/  MOV R8, R4 ;  /* 0x0000000400087202 */ /* 0x000fe40000000f00 */
[----:B0-----:R-:W-:Y:S01]  /*10a0*/  MOV R9, R19 ;  /* 0x0000001300097202 */ /* 0x001fe20000000f00 */
[--C-:B------:R-:W-:Y:S01]  /*10b0*/  IMAD R6, R17, 0x4, R14.reuse ;  /* 0x0000000411067824 */ /* 0x100fe200078e020e */
[----:B------:R-:W-:Y:S01]  /*10c0*/  LOP3.LUT R123, R131, 0x10, RZ, 0xfc, !PT ;  /* 0x00000010837b7812 */ /* 0x000fe200078efcff */
[----:B------:R-:W-:Y:S01]  /*10d0*/  IMAD R7, R13, 0x120, R14 ;  /* 0x000001200d077824 */ /* 0x000fe200078e020e */
[----:B------:R-:W-:Y:S01]  /*10e0*/  LOP3.LUT R121, R131, 0x11, RZ, 0xfc, !PT ;  /* 0x0000001183797812 */ /* 0x000fe200078efcff */
[----:B------:R-:W-:Y:S01]  /*10f0*/  IMAD.WIDE.U32 R8, R15, 0x4, R8 ;  /* 0x000000040f087825 */ /* 0x000fe200078e0008 */
[----:B------:R-:W-:-:S02]  /*1100*/  LOP3.LUT R119, R131, 0x20, RZ, 0xfc, !PT ;  /* 0x0000002083777812 */ /* 0x000fc400078efcff */
[----:B------:R-:W-:Y:S01]  /*1110*/  LOP3.LUT R117, R131, 0x21, RZ, 0xfc, !PT ;  /* 0x0000002183757812 */ /* 0x000fe200078efcff */
[----:B------:R-:W-:Y:S01]  /*1120*/  IMAD R14, R133, UR8, RZ ;  /* 0x00000008850e7c24 */ /* 0x000fe2000f8e02ff */
[C---:B------:R-:W-:Y:S01]  /*1130*/  IADD3 R190, P2, PT, R8.reuse, 0x1cc0, RZ ;  /* 0x00001cc008be7810 */ /* 0x040fe20007f5e0ff */
[----:B------:R-:W-:Y:S01]  /*1140*/  IMAD.X R193, RZ, RZ, R11, P0 ;  /* 0x000000ffffc17224 */ /* 0x000fe200000e060b */
[----:B------:R-:W-:Y:S01]  /*1150*/  IADD3 R186, P4, PT, R8, 0x1d00, RZ ;  /* 0x00001d0008ba7810 */ /* 0x000fe20007f9e0ff */
[----:B---3--:R-:W-:Y:S01]  /*1160*/  IMAD R196, R196, UR4, RZ ;  /* 0x00000004c4c47c24 */ /* 0x008fe2000f8e02ff */
[C---:B------:R-:W-:Y:S01]  /*1170*/  IADD3 R188, P3, PT, R8.reuse, 0x1ce0, RZ ;  /* 0x00001ce008bc7810 */ /* 0x040fe20007f7e0ff */
[--C-:B------:R-:W-:Y:S01]  /*1180*/  IMAD.X R191, RZ, RZ, R9.reuse, P2 ;  /* 0x000000ffffbf7224 */ /* 0x100fe200010e0609 */
[C---:B------:R-:W-:Y:S01]  /*1190*/  IADD3 R184, P5, PT, R8.reuse, 0x1d20, RZ ;  /* 0x00001d2008b87810 */ /* 0x040fe20007fbe0ff */
[--C-:B------:R-:W-:Y:S01]  /*11a0*/  IMAD.X R187, RZ, RZ, R9.reuse, P4 ;  /* 0x000000ffffbb7224 */ /* 0x100fe200020e0609 */
[-C--:B------:R-:W-:Y:S01]  /*11b0*/  IADD3.X R189, PT, PT, RZ, R9.reuse, RZ, P3, !PT ;  /* 0x00000009ffbd7210 */ /* 0x080fe20001ffe4ff */
[-C--:B----4-:R-:W-:Y:S01]  /*11c0*/  IMAD R11, R115, R32.reuse, RZ ;  /* 0x00000020730b7224 */ /* 0x090fe200078e02ff */
[C---:B------:R-:W-:Y:S01]  /*11d0*/  IADD3 R182, P6, PT, R8.reuse, 0x2fc0, RZ ;  /* 0x00002fc008b67810 */ /* 0x040fe20007fde0ff */
[--C-:B------:R-:W-:Y:S01]  /*11e0*/  IMAD.X R185, RZ, RZ, R9.reuse, P5 ;  /* 0x000000ffffb97224 */ /* 0x100fe200028e0609 */
[C---:B------:R-:W-:Y:S01]  /*11f0*/  IADD3 R180, P1, PT, R8.reuse, 0x2fe0, RZ ;  /* 0x00002fe008b47810 */ /* 0x040fe20007f3e0ff */
[----:B------:R-:W-:Y:S01]  /*1200*/  IMAD R15, R113, UR4, R14 ;  /* 0x00000004710f7c24 */ /* 0x000fe2000f8e020e */
[C---:B------:R-:W-:Y:S01]  /*1210*/  IADD3 R178, P2, PT, R8.reuse, 0x3000, RZ ;  /* 0x0000300008b27810 */ /* 0x040fe20007f5e0ff */
[--C-:B------:R-:W-:Y:S01]  /*1220*/  IMAD.X R183, RZ, RZ, R9.reuse, P6 ;  /* 0x000000ffffb77224 */ /* 0x100fe200030e0609 */
[C---:B------:R-:W-:Y:S01]  /*1230*/  IADD3 R176, P3, PT, R8.reuse, 0x3020, RZ ;  /* 0x0000302008b07810 */ /* 0x040fe20007f7e0ff */
[--C-:B------:R-:W-:Y:S01]  /*1240*/  IMAD.X R181, RZ, RZ, R9.reuse, P1 ;  /* 0x000000ffffb57224 */ /* 0x100fe200008e0609 */
[C---:B------:R-:W-:Y:S01]  /*1250*/  IADD3 R174, P4, PT, R8.reuse, 0x1d40, RZ ;  /* 0x00001d4008ae7810 */ /* 0x040fe20007f9e0ff */
[--C-:B------:R-:W-:Y:S01]  /*1260*/  IMAD.X R179, RZ, RZ, R9.reuse, P2 ;  /* 0x000000ffffb37224 */ /* 0x100fe200010e0609 */
[C---:B------:R-:W-:Y:S01]  /*1270*/  IADD3 R172, P5, PT, R8.reuse, 0x1d60, RZ ;  /* 0x00001d6008ac7810 */ /* 0x040fe20007fbe0ff */
[--C-:B------:R-:W-:Y:S01]  /*1280*/  IMAD.X R177, RZ, RZ, R9.reuse, P3 ;  /* 0x000000ffffb17224 */ /* 0x100fe200018e0609 */
[----:B------:R-:W-:Y:S01]  /*1290*/  IADD3 R170, P6, PT, R8, 0x1d80, RZ ;  /* 0x00001d8008aa7810 */ /* 0x000fe20007fde0ff */
[----:B------:R-:W-:Y:S01]  /*12a0*/  IMAD.X R175, RZ, RZ, R9, P4 ;  /* 0x000000ffffaf7224 */ /* 0x000fe200020e0609 */
[----:B------:R-:W-:Y:S01]  /*12b0*/  IADD3.X R173, PT, PT, RZ, R9, RZ, P5, !PT ;  /* 0x00000009ffad7210 */ /* 0x000fe20002ffe4ff */
[----:B------:R-:W-:Y:S01]  /*12c0*/  IMAD R17, R32, 0x8, R11 ;  /* 0x0000000820117824 */ /* 0x000fe200078e020b */
[C---:B------:R-:W-:Y:S01]  /*12d0*/  IADD3 R168, P1, PT, R8.reuse, 0x1da0, RZ ;  /* 0x00001da008a87810 */ /* 0x040fe20007f3e0ff */
[--C-:B------:R-:W-:Y:S01]  /*12e0*/  IMAD.X R171, RZ, RZ, R9.reuse, P6 ;  /* 0x000000ffffab7224 */ /* 0x100fe200030e0609 */
[C---:B------:R-:W-:Y:S01]  /*12f0*/  IADD3 R166, P2, PT, R8.reuse, 0x3040, RZ ;  /* 0x0000304008a67810 */ /* 0x040fe20007f5e0ff */
[C---:B------:R-:W-:Y:S01]  /*1300*/  IMAD R13, R115.reuse, 0x4c, R12 ;  /* 0x0000004c730d7824 */ /* 0x040fe200078e020c */
[C---:B------:R-:W-:Y:S01]  /*1310*/  IADD3 R164, P3, PT, R8.reuse, 0x3060, RZ ;  /* 0x0000306008a47810 */ /* 0x040fe20007f7e0ff */
[--C-:B------:R-:W-:Y:S01]  /*1320*/  IMAD.X R169, RZ, RZ, R9.reuse, P1 ;  /* 0x000000ffffa97224 */ /* 0x100fe200008e0609 */
[C---:B------:R-:W-:Y:S01]  /*1330*/  IADD3 R162, P4, PT, R8.reuse, 0x3080, RZ ;  /* 0x0000308008a27810 */ /* 0x040fe20007f9e0ff */
[--C-:B------:R-:W-:Y:S01]  /*1340*/  IMAD.X R167, RZ, RZ, R9.reuse, P2 ;  /* 0x000000ffffa77224 */ /* 0x100fe200010e0609 */
[----:B------:R-:W-:Y:S01]  /*1350*/  IADD3 R160, P5, PT, R8, 0x30a0, RZ ;  /* 0x000030a008a07810 */ /* 0x000fe20007fbe0ff */
[--C-:B------:R-:W-:Y:S01]  /*1360*/  IMAD.X R165, RZ, RZ, R9.reuse, P3 ;  /* 0x000000ffffa57224 */ /* 0x100fe200018e0609 */
[----:B------:R-:W-:Y:S01]  /*1370*/  SHF.R.S32.HI R10, RZ, 0x1f, R196 ;  /* 0x0000001fff0a7819 */ /* 0x000fe200000114c4 */
[--C-:B------:R-:W-:Y:S01]  /*1380*/  IMAD.X R163, RZ, RZ, R9.reuse, P4 ;  /* 0x000000ffffa37224 */ /* 0x100fe200020e0609 */
[----:B------:R-:W-:Y:S01]  /*1390*/  LEA R23, R32, R11, 0x6 ;  /* 0x0000000b20177211 */ /* 0x000fe200078e30ff */
[----:B------:R-:W-:Y:S01]  /*13a0*/  IMAD.X R161, RZ, RZ, R9, P5 ;  /* 0x000000ffffa17224 */ /* 0x000fe200028e0609 */
[C---:B------:R-:W-:Y:S01]  /*13b0*/  SHF.L.U32 R9, R115.reuse, 0x2, RZ ;  /* 0x0000000273097819 */ /* 0x040fe200000006ff */
[----:B------:R-:W-:Y:S01]  /*13c0*/  IMAD.SHL.U32 R8, R115, 0x10, RZ ;  /* 0x0000001073087824 */ /* 0x000fe200078e00ff */
[----:B------:R-:W-:Y:S01]  /*13d0*/  IADD3 R12, P1, PT, R38, R17, RZ ;  /* 0x00000011260c7210 */ /* 0x000fe20007f3e0ff */
[----:B------:R-:W-:Y:S01]  /*13e0*/  IMAD R19, R32, 0x10, R11 ;  /* 0x0000001020137824 */ /* 0x000fe200078e020b */
[----:B------:R-:W-:Y:S01]  /*13f0*/  LEA.HI R9, R114, R9, RZ, 0x1d ;  /* 0x0000000972097211 */ /* 0x000fe200078fe8ff */
[----:B------:R-:W-:Y:S01]  /*1400*/  IMAD R124, R13, 0x4, R4 ;  /* 0x000000040d7c7824 */ /* 0x000fe200078e0204 */
[----:B------:R-:W-:Y:S01]  /*1410*/  LOP3.LUT R129, R8, 0x3fe0, RZ, 0xc0, !PT ;  /* 0x00003fe008817812 */ /* 0x000fe200078ec0ff */
[----:B------:R-:W-:Y:S01]  /*1420*/  IMAD.IADD R8, R195, 0x1, R15 ;  /* 0x00000001c3087824 */ /* 0x000fe200078e020f */
[C---:B------:R-:W-:Y:S01]  /*1430*/  IADD3 R13, P2, PT, R38.reuse, R19, RZ ;  /* 0x00000013260d7210 */ /* 0x040fe20007f5e0ff */
[----:B------:R-:W-:Y:S01]  /*1440*/  IMAD R15, R9, R32, RZ ;  /* 0x00000020090f7224 */ /* 0x000fe200078e02ff */
[----:B------:R-:W-:Y:S01]  /*1450*/  IADD3 R111, P4, PT, R38, R23, RZ ;  /* 0x00000017266f7210 */ /* 0x000fe20007f9e0ff */
[----:B------:R-:W-:Y:S01]  /*1460*/  IMAD R10, R10, R133, RZ ;  /* 0x000000850a0a7224 */ /* 0x000fe200078e02ff */
[----:B------:R-:W-:Y:S01]  /*1470*/  LEA.HI.X.SX32 R16, R17, RZ, 0x1, P1 ;  /* 0x000000ff11107211 */ /* 0x000fe200008f0eff */
[----:B------:R-:W-:Y:S01]  /*1480*/  IMAD R122, R9, 0x4c, R30 ;  /* 0x0000004c097a7824 */ /* 0x000fe200078e021e */
[----:B------:R-:W-:Y:S01]  /*1490*/  IADD3 R9, P0, PT, R38, R11, RZ ;  /* 0x0000000b26097210 */ /* 0x000fe20007f1e0ff */
[C---:B------:R-:W-:Y:S01]  /*14a0*/  IMAD R21, R32.reuse, 0x20, R11 ;  /* 0x0000002020157824 */ /* 0x040fe200078e020b */
[C---:B------:R-:W-:Y:S01]  /*14b0*/  LEA R29, R32.reuse, R19, 0x3 ;  /* 0x00000013201d7211 */ /* 0x040fe200078e18ff */
[C-C-:B------:R-:W-:Y:S01]  /*14c0*/  IMAD R25, R32.reuse, 0x40, R15.reuse ;  /* 0x0000004020197824 */ /* 0x140fe200078e020f */
[----:B------:R-:W-:Y:S01]  /*14d0*/  LEA.HI.X.SX32 R17, R19, RZ, 0x1, P2 ;  /* 0x000000ff13117211 */ /* 0x000fe200010f0eff */
[C---:B------:R-:W-:Y:S01]  /*14e0*/  IMAD R27, R32.reuse, 0x20, R15 ;  /* 0x00000020201b7824 */ /* 0x040fe200078e020f */
[----:B------:R-:W-:Y:S01]  /*14f0*/  LEA.HI.X.SX32 R110, R23, RZ, 0x1, P4 ;  /* 0x000000ff176e7211 */ /* 0x000fe200020f0eff */
[----:B------:R-:W-:Y:S01]  /*1500*/  IMAD R31, R32, 0x20, R23 ;  /* 0x00000020201f7824 */ /* 0x000fe200078e0217 */
[----:B------:R-:W-:Y:S01]  /*1510*/  IADD3 R19, P4, PT, R30, R25, RZ ;  /* 0x000000191e137210 */ /* 0x000fe20007f9e0ff */
[----:B------:R-:W-:Y:S01]  /*1520*/  IMAD R53, R196, R113, R10 ;  /* 0x00000071c4357224 */ /* 0x000fe200078e020a */
[----:B------:R-:W-:Y:S01]  /*1530*/  LEA.HI.X.SX32 R10, R11, RZ, 0x1, P0 ;  /* 0x000000ff0b0a7211 */ /* 0x000fe200000f0eff */
[--C-:B------:R-:W-:Y:S01]  /*1540*/  IMAD R33, R32, 0x8, R21.reuse ;  /* 0x0000000820217824 */ /* 0x100fe200078e0215 */
[----:B------:R-:W-:Y:S01]  /*1550*/  IADD3 R20, P5, PT, R30, R27, RZ ;  /* 0x0000001b1e147210 */ /* 0x000fe20007fbe0ff */
[----:B------:R-:W-:Y:S01]  /*1560*/  IMAD R35, R32, 0x10, R21 ;  /* 0x0000001020237824 */ /* 0x000fe200078e0215 */
[----:B------:R-:W-:Y:S01]  /*1570*/  IADD3 R11, P0, PT, R30, R15, RZ ;  /* 0x0000000f1e0b7210 */ /* 0x000fe20007f1e0ff */
[--C-:B------:R-:W-:Y:S01]  /*1580*/  IMAD R39, R32, 0x10, R23.reuse ;  /* 0x0000001020277824 */ /* 0x100fe200078e0217 */
[----:B------:R-:W-:Y:S01]  /*1590*/  IADD3 R14, P3, PT, R38, R21, RZ ;  /* 0x00000015260e7210 */ /* 0x000fe20007f7e0ff */
[----:B------:R-:W-:Y:S01]  /*15a0*/  IMAD R37, R32, 0x8, R23 ;  /* 0x0000000820257824 */ /* 0x000fe200078e0217 */
[----:B------:R-:W-:Y:S01]  /*15b0*/  IADD3 R23, P1, PT, R38, R33, RZ ;  /* 0x0000002126177210 */ /* 0x000fe20007f3e0ff */
[----:B------:R-:W-:Y:S01]  /*15c0*/  IMAD.WIDE.U32 R196, R196, R133, RZ ;  /* 0x00000085c4c47225 */ /* 0x000fe200078e00ff */
[----:B------:R-:W-:-:S02]  /*15d0*/  LEA.HI.X.SX32 R27, R27, RZ, 0x1, P5 ;  /* 0x000000ff1b1b7211 */ /* 0x000fc400028f0eff */
[----:B------:R-:W-:Y:S01]  /*15e0*/  LEA.HI.X.SX32 R15, R15, RZ, 0x1, P0 ;  /* 0x000000ff0f0f7211 */ /* 0x000fe200000f0eff */
        /* <DEDUP_REMOVED lines=10> */
[----:B------:R-:W-:Y:S01]  /*1690*/  IMAD R53, R32, 0x8, R49 ;  /* 0x0000000820357824 */ /* 0x000fe200078e0231 */
[C---:B------:R-:W-:Y:S01]  /*16a0*/  IADD3 R21, P3, PT, R38.reuse, R29, RZ ;  /* 0x0000001d26157210 */ /* 0x040fe20007f7e0ff */
[C---:B------:R-:W-:Y:S01]  /*16b0*/  IMAD.IADD R129, R38.reuse, 0x1, R129 ;  /* 0x0000000126817824 */ /* 0x040fe200078e0281 */
[----:B------:R-:W-:Y:S01]  /*16c0*/  IADD3 R22, P0, PT, R38, R31, RZ ;  /* 0x0000001f26167210 */ /* 0x000fe20007f1e0ff */
[--C-:B------:R-:W-:Y:S01]  /*16d0*/  IMAD R122, R122, 0x4, R120.reuse ;  /* 0x000000047a7a7824 */ /* 0x100fe200078e0278 */
[----:B------:R-:W-:Y:S01]  /*16e0*/  LEA R45, R32, R39, 0x3 ;  /* 0x00000027202d7211 */ /* 0x000fe200078e18ff */
[----:B------:R-:W-:Y:S01]  /*16f0*/  IMAD R120, R129, 0x130, R120 ;  /* 0x0000013081787824 */ /* 0x000fe200078e0278 */
[----:B------:R-:W-:Y:S01]  /*1700*/  LEA.HI.X.SX32 R32, R33, RZ, 0x1, P1 ;  /* 0x000000ff21207211 */ /* 0x000fe200008f0eff */
[----:B------:R-:W-:Y:S01]  /*1710*/  VIADD R125, R129, 0x10 ;  /* 0x00000010817d7836 */ /* 0x000fe20000000000 */
[----:B------:R-:W-:-:S02]  /*1720*/  LEA.HI.X.SX32 R33, R39, RZ, 0x1, P2 ;  /* 0x000000ff27217211 */ /* 0x000fc400010f0eff */
[----:B------:R-:W-:Y:S02]  /*1730*/  LEA.HI.X.SX32 R34, R35, RZ, 0x1, P4 ;  /* 0x000000ff23227211 */ /* 0x000fe400020f0eff */
[----:B------:R-:W-:Y:S02]  /*1740*/  LEA.HI.X.SX32 R50, R37, RZ, 0x1, P5 ;  /* 0x000000ff25327211 */ /* 0x000fe400028f0eff */
[----:B------:R-:W-:Y:S02]  /*1750*/  LEA.HI.X.SX32 R29, R29, RZ, 0x1, P3 ;  /* 0x000000ff1d1d7211 */ /* 0x000fe400018f0eff */
[----:B------:R-:W-:Y:S02]  /*1760*/  LEA.HI.X.SX32 R31, R31, RZ, 0x1, P0 ;  /* 0x000000ff1f1f7211 */ /* 0x000fe400000f0eff */
[C---:B------:R-:W-:Y:S02]  /*1770*/  IADD3 R35, P1, PT, R38.reuse, R49, RZ ;  /* 0x0000003126237210 */ /* 0x040fe40007f3e0ff */
[----:B------:R-:W-:-:S02]  /*1780*/  IADD3 R36, P2, PT, R38, R41, RZ ;  /* 0x0000002926247210 */ /* 0x000fc40007f5e0ff */
[C---:B------:R-:W-:Y:S02]  /*1790*/  IADD3 R37, P4, PT, R38.reuse, R45, RZ ;  /* 0x0000002d26257210 */ /* 0x040fe40007f9e0ff */
[----:B------:R-:W-:Y:S02]  /*17a0*/  IADD3 R109, P5, PT, R38, R43, RZ ;  /* 0x0000002b266d7210 */ /* 0x000fe40007fbe0ff */
[----:B------:R-:W-:Y:S02]  /*17b0*/  IADD3 R30, P3, PT, R30, R55, RZ ;  /* 0x000000371e1e7210 */ /* 0x000fe40007f7e0ff */
[----:B------:R-:W-:Y:S02]  /*17c0*/  IADD3 R38, P0, PT, R38, R53, RZ ;  /* 0x0000003526267210 */ /* 0x000fe40007f1e0ff */
[----:B------:R-:W-:Y:S02]  /*17d0*/  LEA.HI.X.SX32 R108, R43, RZ, 0x1, P5 ;  /* 0x000000ff2b6c7211 */ /* 0x000fe400028f0eff */
[----:B------:R-:W-:-:S02]  /*17e0*/  LEA.HI.X.SX32 R39, R55, RZ, 0x1, P3 ;  /* 0x000000ff37277211 */ /* 0x000fc400018f0eff */
[----:B------:R-:W-:Y:S02]  /*17f0*/  LEA.HI.X.SX32 R40, R49, RZ, 0x1, P1 ;  /* 0x000000ff31287211 */ /* 0x000fe400008f0eff */
[----:B------:R-:W-:Y:S02]  /*1800*/  LEA.HI.X.SX32 R41, R41, RZ, 0x1, P2 ;  /* 0x000000ff29297211 */ /* 0x000fe400010f0eff */
[----:B------:R-:W-:Y:S02]  /*1810*/  LEA.HI.X.SX32 R42, R45, RZ, 0x1, P4 ;  /* 0x000000ff2d2a7211 */ /* 0x000fe400020f0eff */
[----:B------:R-:W-:-:S07]  /*1820*/  LEA.HI.X.SX32 R43, R53, RZ, 0x1, P0 ;  /* 0x000000ff352b7211 */ /* 0x000fce00000f0eff */
.L_x_973:
        /* <DEDUP_REMOVED lines=23> */
.L_x_908:
[----:B------:R-:W-:Y:S01]  /*19a0*/  IMAD.MOV.U32 R58, RZ, RZ, R47 ;  /* 0x000000ffff3a7224 */ /* 0x000fe200078e002f */
[----:B------:R-:W-:Y:S01]  /*19b0*/  MOV R61, 0x19f0 ;  /* 0x000019f0003d7802 */ /* 0x000fe20000000f00 */
[----:B------:R-:W-:Y:S02]  /*19c0*/  IMAD.MOV.U32 R60, RZ, RZ, R196 ;  /* 0x000000ffff3c7224 */ /* 0x000fe400078e00c4 */
[----:B------:R-:W-:-:S07]  /*19d0*/  IMAD.MOV.U32 R62, RZ, RZ, R28 ;  /* 0x000000ffff3e7224 */ /* 0x000fce00078e001c */
[----:B------:R-:W-:Y:S05]  /*19e0*/  CALL.REL.NOINC `($__internal_24_$__cuda_sm20_div_s64) ;  /* 0x000000dc00f87944 */ /* 0x000fea0003c00000 */
[----:B------:R-:W-:-:S07]  /*19f0*/  IMAD.MOV.U32 R46, RZ, RZ, R52 ;  /* 0x000000ffff2e7224 */ /* 0x000fce00078e0034 */
.L_x_909:
        /* <DEDUP_REMOVED lines=25> */
.L_x_910:
[----:B------:R-:W-:Y:S01]  /*1b90*/  IMAD.MOV.U32 R60, RZ, RZ, R194 ;  /* 0x000000ffff3c7224 */ /* 0x000fe200078e00c2 */
[----:B------:R-:W-:Y:S02]  /*1ba0*/  MOV R62, R8 ;  /* 0x00000008003e7202 */ /* 0x000fe40000000f00 */
[----:B------:R-:W-:-:S07]  /*1bb0*/  MOV R61, 0x1bd0 ;  /* 0x00001bd0003d7802 */ /* 0x000fce0000000f00 */
[----:B------:R-:W-:Y:S05]  /*1bc0*/  CALL.REL.NOINC `($__internal_24_$__cuda_sm20_div_s64) ;  /* 0x000000dc00807944 */ /* 0x000fea0003c00000 */
[----:B------:R-:W-:-:S07]  /*1bd0*/  IMAD.MOV.U32 R44, RZ, RZ, R52 ;  /* 0x000000ffff2c7224 */ /* 0x000fce00078e0034 */
.L_x_911:
        /* <DEDUP_REMOVED lines=26> */
.L_x_912:
[----:B------:R-:W-:Y:S01]  /*1d80*/  IMAD.MOV.U32 R60, RZ, RZ, R133 ;  /* 0x000000ffff3c7224 */ /* 0x000fe200078e0085 */
[----:B------:R-:W-:Y:S01]  /*1d90*/  MOV R61, 0x1dc0 ;  /* 0x00001dc0003d7802 */ /* 0x000fe20000000f00 */
[----:B------:R-:W-:-:S07]  /*1da0*/  IMAD.MOV.U32 R62, RZ, RZ, R113 ;  /* 0x000000ffff3e7224 */ /* 0x000fce00078e0071 */
[----:B------:R-:W-:Y:S05]  /*1db0*/  CALL.REL.NOINC `($__internal_24_$__cuda_sm20_div_s64) ;  /* 0x000000dc00047944 */ /* 0x000fea0003c00000 */
[----:B------:R-:W-:-:S07]  /*1dc0*/  IMAD.MOV.U32 R45, RZ, RZ, R52 ;  /* 0x000000ffff2d7224 */ /* 0x000fce00078e0034 */
.L_x_913:
        /* <DEDUP_REMOVED lines=51> */
.L_x_916:
[----:B------:R-:W-:Y:S01]  /*2100*/  IMAD.MOV.U32 R45, RZ, RZ, R47 ;  /* 0x000000ffff2d7224 */ /* 0x000fe200078e002f */
[----:B------:R-:W-:Y:S02]  /*2110*/  MOV R46, R58 ;  /* 0x0000003a002e7202 */ /* 0x000fe40000000f00 */
[----:B------:R-:W-:-:S07]  /*2120*/  MOV R56, 0x2140 ;  /* 0x0000214000387802 */ /* 0x000fce0000000f00 */
[----:B------:R-:W-:Y:S05]  /*2130*/  CALL.REL.NOINC `($__internal_25_$__cuda_sm20_rem_s64) ;  /* 0x000000dc00747944 */ /* 0x000fea0003c00000 */
[----:B------:R-:W-:-:S07]  /*2140*/  IMAD.MOV.U32 R45, RZ, RZ, R53 ;  /* 0x000000ffff2d7224 */ /* 0x000fce00078e0035 */
.L_x_917:
        /* <DEDUP_REMOVED lines=8> */
.L_x_915:
        /* <DEDUP_REMOVED lines=9> */
.L_x_920:
[----:B------:R-:W-:Y:S05]  /*2260*/  BSYNC.RECONVERGENT B0 ;  /* 0x0000000000007941 */ /* 0x000fea0003800200 */
.L_x_919:
[----:B------:R-:W-:Y:S01]  /*2270*/  BAR.SYNC.DEFER_BLOCKING 0x0 ;  /* 0x0000000000007b1d */ /* 0x000fe20000010000 */
[----:B------:R-:W-:-:S07]  /*2280*/  CS2R R52, SRZ ;  /* 0x0000000000347805 */ /* 0x000fce000001ff00 */
.L_x_914:
[----:B------:R-:W2:Y:S01]  /*2290*/  LDC R59, c[0x0][0x3c8] ;  /* 0x0000f200ff3b7b82 */ /* 0x000ea20000000800 */
[----:B------:R-:W-:Y:S01]  /*22a0*/  ISETP.GE.AND P4, PT, R126, R133, PT ;  /* 0x000000857e00720c */ /* 0x000fe20003f86270 */
[----:B------:R-:W-:Y:S01]  /*22b0*/  IMAD.SHL.U32 R116, R46, 0x80, RZ ;  /* 0x000000802e747824 */ /* 0x000fe200078e00ff */
[----:B------:R-:W-:Y:S01]  /*22c0*/  CS2R R140, SRZ ;  /* 0x00000000008c7805 */ /* 0x000fe2000001ff00 */
[----:B------:R-:W-:Y:S01]  /*22d0*/  IMAD.IADD R55, R63, 0x1, R55 ;  /* 0x000000013f377824 */ /* 0x000fe200078e0237 */
[----:B------:R-:W-:Y:S01]  /*22e0*/  CS2R R202, SRZ ;  /* 0x0000000000ca7805 */ /* 0x000fe2000001ff00 */
[----:B------:R-:W-:Y:S01]  /*22f0*/  IMAD.MOV.U32 R139, RZ, RZ, RZ ;  /* 0x000000ffff8b7224 */ /* 0x000fe200078e00ff */
[----:B------:R-:W-:Y:S01]  /*2300*/  MOV R142, RZ ;  /* 0x000000ff008e7202 */ /* 0x000fe20000000f00 */
[----:B------:R-:W-:Y:S01]  /*2310*/  IMAD R52, R55, 0x24, R52 ;  /* 0x0000002437347824 */ /* 0x000fe200078e0234 */
[----:B------:R-:W-:Y:S01]  /*2320*/  CS2R R200, SRZ ;  /* 0x0000000000c87805 */ /* 0x000fe2000001ff00 */
[----:B------:R-:W-:Y:S01]  /*2330*/  IMAD.MOV.U32 R159, RZ, RZ, RZ ;  /* 0x000000ffff9f7224 */ /* 0x000fe200078e00ff */
[----:B------:R-:W-:Y:S01]  /*2340*/  CS2R R206, SRZ ;  /* 0x0000000000ce7805 */ /* 0x000fe2000001ff00 */
[----:B------:R-:W-:Y:S01]  /*2350*/  IMAD.MOV.U32 R210, RZ, RZ, RZ ;  /* 0x000000ffffd27224 */ /* 0x000fe200078e00ff */
[----:B------:R-:W-:-:S02]  /*2360*/  CS2R R208, SRZ ;  /* 0x0000000000d07805 */ /* 0x000fc4000001ff00 */
[----:B------:R-:W-:Y:S01]  /*2370*/  CS2R R204, SRZ ;  /* 0x0000000000cc7805 */ /* 0x000fe2000001ff00 */
[----:B------:R-:W-:Y:S01]  /*2380*/  IMAD.MOV.U32 R157, RZ, RZ, RZ ;  /* 0x000000ffff9d7224 */ /* 0x000fe200078e00ff */
[----:B------:R-:W-:Y:S01]  /*2390*/  CS2R R214, SRZ ;  /* 0x0000000000d67805 */ /* 0x000fe2000001ff00 */
[----:B------:R-:W-:Y:S01]  /*23a0*/  IMAD.MOV.U32 R147, RZ, RZ, RZ ;  /* 0x000000ffff937224 */ /* 0x000fe200078e00ff */
[----:B------:R-:W-:Y:S01]  /*23b0*/  IADD3 R46, PT, PT, R116, R53, RZ ;  /* 0x00000035742e7210 */ /* 0x000fe20007ffe0ff */
[----:B------:R-:W-:Y:S02]  /*23c0*/  IMAD.MOV.U32 R149, RZ, RZ, RZ ;  /* 0x000000ffff957224 */ /* 0x000fe400078e00ff */
[----:B------:R-:W-:Y:S02]  /*23d0*/  IMAD.MOV.U32 R213, RZ, RZ, RZ ;  /* 0x000000ffffd57224 */ /* 0x000fe400078e00ff */
[----:B------:R-:W-:Y:S01]  /*23e0*/  IMAD.MOV.U32 R98, RZ, RZ, RZ ;  /* 0x000000ffff627224 */ /* 0x000fe200078e00ff */
[----:B--2---:R-:W-:Y:S01]  /*23f0*/  IABS R57, R59 ;  /* 0x0000003b00397213 */ /* 0x004fe20000000000 */
[----:B------:R-:W-:-:S03]  /*2400*/  IMAD.MOV.U32 R106, RZ, RZ, RZ ;  /* 0x000000ffff6a7224 */ /* 0x000fc600078e00ff */
[----:B------:R-:W2:Y:S08]  /*2410*/  I2F.RP R56, R57 ;  /* 0x0000003900387306 */ /* 0x000eb00000209400 */
[----:B--2---:R-:W0:Y:S02]  /*2420*/  MUFU.RCP R56, R56 ;  /* 0x0000003800387308 */ /* 0x004e240000001000 */
[----:B0-----:R-:W-:-:S06]  /*2430*/  VIADD R48, R56, 0xffffffe ;  /* 0x0ffffffe38307836 */ /* 0x001fcc0000000000 */
[----:B------:R0:W2:Y:S02]  /*2440*/  F2I.FTZ.U32.TRUNC.NTZ R49, R48 ;  /* 0x0000003000317305 */ /* 0x0000a4000021f000 */
[----:B0-----:R-:W-:Y:S02]  /*2450*/  IMAD.MOV.U32 R48, RZ, RZ, RZ ;  /* 0x000000ffff307224 */ /* 0x001fe400078e00ff */
[----:B--2---:R-:W-:-:S04]  /*2460*/  IMAD.MOV R58, RZ, RZ, -R49 ;  /* 0x000000ffff3a7224 */ /* 0x004fc800078e0a31 */
[----:B------:R-:W-:Y:S01]  /*2470*/  IMAD R61, R58, R57, RZ ;  /* 0x000000393a3d7224 */ /* 0x000fe200078e02ff */
[----:B------:R-:W-:Y:S02]  /*2480*/  IABS R58, R44 ;  /* 0x0000002c003a7213 */ /* 0x000fe40000000000 */
[----:B------:R-:W-:Y:S01]  /*2490*/  LOP3.LUT R44, R44, R59, RZ, 0x3c, !PT ;  /* 0x0000003b2c2c7212 */ /* 0x000fe200078e3cff */
[----:B------:R-:W-:-:S03]  /*24a0*/  IMAD.HI.U32 R49, R49, R61, R48 ;  /* 0x0000003d31317227 */ /* 0x000fc600078e0030 */
[----:B------:R-:W-:Y:S01]  /*24b0*/  ISETP.GE.AND P2, PT, R44, RZ, PT ;  /* 0x000000ff2c00720c */ /* 0x000fe20003f46270 */
[----:B-1----:R-:W-:Y:S01]  /*24c0*/  IMAD R44, R45, -0x30, R54 ;  /* 0xffffffd02d2c7824 */ /* 0x002fe200078e0236 */
[----:B------:R-:W-:Y:S01]  /*24d0*/  IADD3 R45, P3, PT, R133, R47, RZ ;  /* 0x0000002f852d7210 */ /* 0x000fe20007f7e0ff */
        /* <DEDUP_REMOVED lines=8> */
[----:B------:R-:W-:Y:S01]  /*2560*/  @P0 VIADD R49, R49, 0x1 ;  /* 0x0000000131310836 */ /* 0x000fe20000000000 */
[----:B------:R-:W-:-:S03]  /*2570*/  ISETP.GE.AND P0, PT, R123, R44, PT ;  /* 0x0000002c7b00720c */ /* 0x000fc60003f06270 */
[----:B------:R-:W-:-:S04]  /*2580*/  IMAD.MOV.U32 R57, RZ, RZ, R49 ;  /* 0x000000ffff397224 */ /* 0x000fc800078e0031 */
[----:B------:R-:W-:Y:S01]  /*2590*/  @!P2 IMAD.MOV R57, RZ, RZ, -R57 ;  /* 0x000000ffff39a224 */ /* 0x000fe200078e0a39 */
[----:B------:R-:W-:Y:S02]  /*25a0*/  @!P1 LOP3.LUT R57, RZ, R59, RZ, 0x33, !PT ;  /* 0x0000003bff399212 */ /* 0x000fe400078e33ff */
[-C--:B------:R-:W-:Y:S02]  /*25b0*/  ISETP.GE.AND P2, PT, R131, R44.reuse, PT ;  /* 0x0000002c8300720c */ /* 0x080fe40003f46270 */
[----:B------:R-:W-:Y:S01]  /*25c0*/  ISETP.GE.AND P1, PT, R127, R44, PT ;  /* 0x0000002c7f00720c */ /* 0x000fe20003f26270 */
        /* <DEDUP_REMOVED lines=12> */
.L_x_922:
[----:B------:R-:W-:Y:S02]  /*2690*/  SHF.R.S32.HI R60, RZ, 0x1f, R116 ;  /* 0x0000001fff3c7819 */ /* 0x000fe40000011474 */
[----:B------:R-:W-:-:S05]  /*26a0*/  IADD3 R53, P4, PT, R116, R9, RZ ;  /* 0x0000000974357210 */ /* 0x000fca0007f9e0ff */
[----:B------:R-:W-:Y:S02]  /*26b0*/  IMAD.X R54, R60, 0x1, R10, P4 ;  /* 0x000000013c367824 */ /* 0x000fe400020e060a */
[----:B------:R-:W-:-:S04]  /*26c0*/  IMAD.WIDE.U32 R52, R53, 0x12, R192 ;  /* 0x0000001235347825 */ /* 0x000fc800078e00c0 */
[----:B------:R-:W-:-:S04]  /*26d0*/  IMAD R55, R54, 0x12, RZ ;  /* 0x0000001236377824 */ /* 0x000fc800078e02ff */
[----:B------:R-:W-:Y:S01]  /*26e0*/  IMAD.IADD R53, R53, 0x1, R55 ;  /* 0x0000000135357824 */ /* 0x000fe200078e0237 */
[----:B------:R-:W-:-:S04]  /*26f0*/  IADD3 R55, P4, PT, R116, R12, RZ ;  /* 0x0000000c74377210 */ /* 0x000fc80007f9e0ff */
[----:B------:R-:W2:Y:S01]  /*2700*/  LDG.E.U16.CONSTANT R74, desc[UR6][R52.64+-0x2] ;  /* 0xfffffe06344a7981 */ /* 0x000ea2000c1e9500 */
[----:B------:R-:W-:-:S03]  /*2710*/  IMAD.X R56, R60, 0x1, R16, P4 ;  /* 0x000000013c387824 */ /* 0x000fc600020e0610 */
[----:B------:R0:W2:Y:S01]  /*2720*/  LDG.E.U16.CONSTANT R85, desc[UR6][R52.64] ;  /* 0x0000000634557981 */ /* 0x0000a2000c1e9500 */
[----:B------:R-:W-:Y:S01]  /*2730*/  IADD3 R57, P4, PT, R116, R13, RZ ;  /* 0x0000000d74397210 */ /* 0x000fe20007f9e0ff */
[----:B------:R-:W-:-:S04]  /*2740*/  IMAD.WIDE.U32 R54, R55, 0x12, R192 ;  /* 0x0000001237367825 */ /* 0x000fc800078e00c0 */
[----:B------:R-:W-:Y:S02]  /*2750*/  IMAD.X R58, R60, 0x1, R17, P4 ;  /* 0x000000013c3a7824 */ /* 0x000fe400020e0611 */
[----:B------:R-:W-:Y:S02]  /*2760*/  IMAD R59, R56, 0x12, RZ ;  /* 0x00000012383b7824 */ /* 0x000fe400078e02ff */
[----:B------:R-:W-:-:S04]  /*2770*/  IMAD.WIDE.U32 R56, R57, 0x12, R192 ;  /* 0x0000001239387825 */ /* 0x000fc800078e00c0 */
[----:B0-----:R-:W-:Y:S02]  /*2780*/  IMAD R53, R58, 0x12, RZ ;  /* 0x000000123a357824 */ /* 0x001fe400078e02ff */
[----:B------:R-:W-:-:S03]  /*2790*/  IMAD.IADD R55, R55, 0x1, R59 ;  /* 0x0000000137377824 */ /* 0x000fc600078e023b */
[----:B------:R-:W-:Y:S02]  /*27a0*/  IADD3 R57, PT, PT, R57, R53, RZ ;  /* 0x0000003539397210 */ /* 0x000fe40007ffe0ff */
[----:B------:R-:W5:Y:S04]  /*27b0*/  LDG.E.U16.CONSTANT R68, desc[UR6][R54.64+-0x2] ;  /* 0xfffffe0636447981 */ /* 0x000f68000c1e9500 */
[----:B------:R0:W5:Y:S04]  /*27c0*/  LDG.E.U16.CONSTANT R69, desc[UR6][R54.64] ;  /* 0x0000000636457981 */ /* 0x000168000c1e9500 */
[----:B------:R-:W5:Y:S04]  /*27d0*/  LDG.E.U16.CONSTANT R70, desc[UR6][R56.64+-0x2] ;  /* 0xfffffe0638467981 */ /* 0x000f68000c1e9500 */
[----:B------:R1:W5:Y:S01]  /*27e0*/  LDG.E.U16.CONSTANT R73, desc[UR6][R56.64] ;  /* 0x0000000638497981 */ /* 0x000362000c1e9500 */
[----:B------:R-:W-:-:S05]  /*27f0*/  IADD3 R53, P4, PT, R116, R21, RZ ;  /* 0x0000001574357210 */ /* 0x000fca0007f9e0ff */
[----:B------:R-:W-:Y:S02]  /*2800*/  IMAD.X R58, R60, 0x1, R29, P4 ;  /* 0x000000013c3a7824 */ /* 0x000fe400020e061d */
[----:B------:R-:W-:-:S04]  /*2810*/  IMAD.WIDE.U32 R52, R53, 0x12, R192 ;  /* 0x0000001235347825 */ /* 0x000fc800078e00c0 */
[----:B------:R-:W-:Y:S02]  /*2820*/  IMAD R59, R58, 0x12, RZ ;  /* 0x000000123a3b7824 */ /* 0x000fe400078e02ff */
[----:B0-----:R-:W-:Y:S02]  /*2830*/  IMAD.MOV.U32 R54, RZ, RZ, R52 ;  /* 0x000000ffff367224 */ /* 0x001fe400078e0034 */
[----:B------:R-:W-:-:S05]  /*2840*/  IMAD.IADD R55, R53, 0x1, R59 ;  /* 0x0000000135377824 */ /* 0x000fca00078e023b */
[----:B------:R-:W5:Y:S04]  /*2850*/  LDG.E.U16.CONSTANT R75, desc[UR6][R54.64+-0x2] ;  /* 0xfffffe06364b7981 */ /* 0x000f68000c1e9500 */
[----:B------:R0:W5:Y:S01]  /*2860*/  LDG.E.U16.CONSTANT R78, desc[UR6][R54.64] ;  /* 0x00000006364e7981 */ /* 0x000162000c1e9500 */
[----:B------:R-:W-:-:S05]  /*2870*/  IADD3 R53, P4, PT, R116, R14, RZ ;  /* 0x0000000e74357210 */ /* 0x000fca0007f9e0ff */
[----:B------:R-:W-:Y:S02]  /*2880*/  IMAD.X R58, R60, 0x1, R18, P4 ;  /* 0x000000013c3a7824 */ /* 0x000fe400020e0612 */
[----:B------:R-:W-:-:S04]  /*2890*/  IMAD.WIDE.U32 R52, R53, 0x12, R192 ;  /* 0x0000001235347825 */ /* 0x000fc800078e00c0 */
[----:B-1----:R-:W-:-:S04]  /*28a0*/  IMAD R57, R58, 0x12, RZ ;  /* 0x000000123a397824 */ /* 0x002fc800078e02ff */
[----:B------:R-:W-:Y:S01]  /*28b0*/  IMAD.IADD R53, R53, 0x1, R57 ;  /* 0x0000000135357824 */ /* 0x000fe200078e0239 */
[----:B------:R-:W-:-:S04]  /*28c0*/  IADD3 R57, P4, PT, R116, R23, RZ ;  /* 0x0000001774397210 */ /* 0x000fc80007f9e0ff */
[----:B------:R-:W5:Y:S04]  /*28d0*/  LDG.E.U16.CONSTANT R71, desc[UR6][R52.64+-0x2] ;  /* 0xfffffe0634477981 */ /* 0x000f68000c1e9500 */
[----:B------:R1:W5:Y:S01]  /*28e0*/  LDG.E.U16.CONSTANT R72, desc[UR6][R52.64] ;  /* 0x0000000634487981 */ /* 0x000362000c1e9500 */
        /* <DEDUP_REMOVED lines=16> */
[----:B0-----:R-:W-:-:S04]  /*29f0*/  IMAD R55, R58, 0x12, RZ ;  /* 0x000000123a377824 */ /* 0x001fc800078e02ff */
[----:B------:R-:W-:Y:S01]  /*2a00*/  IMAD.IADD R57, R57, 0x1, R55 ;  /* 0x0000000139397824 */ /* 0x000fe200078e0237 */
[----:B------:R-:W-:-:S04]  /*2a10*/  IADD3 R55, P4, PT, R116, R111, RZ ;  /* 0x0000006f74377210 */ /* 0x000fc80007f9e0ff */
[----:B------:R-:W5:Y:S01]  /*2a20*/  LDG.E.U16.CONSTANT R81, desc[UR6][R56.64+-0x2] ;  /* 0xfffffe0638517981 */ /* 0x000f62000c1e9500 */
[----:B------:R-:W-:-:S03]  /*2a30*/  IMAD.X R54, R60, 0x1, R110, P4 ;  /* 0x000000013c367824 */ /* 0x000fc600020e066e */
[----:B------:R0:W5:Y:S01]  /*2a40*/  LDG.E.U16.CONSTANT R82, desc[UR6][R56.64] ;  /* 0x0000000638527981 */ /* 0x000162000c1e9500 */
[----:B-1----:R-:W-:-:S04]  /*2a50*/  IMAD.WIDE.U32 R52, R55, 0x12, R192 ;  /* 0x0000001237347825 */ /* 0x002fc800078e00c0 */
[----:B------:R-:W-:-:S04]  /*2a60*/  IMAD R55, R54, 0x12, RZ ;  /* 0x0000001236377824 */ /* 0x000fc800078e02ff */
[----:B------:R-:W-:Y:S01]  /*2a70*/  IMAD.IADD R53, R53, 0x1, R55 ;  /* 0x0000000135357824 */ /* 0x000fe200078e0237 */
[----:B------:R-:W-:-:S04]  /*2a80*/  IADD3 R55, P4, PT, R116, R51, RZ ;  /* 0x0000003374377210 */ /* 0x000fc80007f9e0ff */
[----:B------:R-:W5:Y:S04]  /*2a90*/  LDG.E.U16.CONSTANT R83, desc[UR6][R52.64+-0x2] ;  /* 0xfffffe0634537981 */ /* 0x000f68000c1e9500 */
[----:B------:R1:W5:Y:S01]  /*2aa0*/  LDG.E.U16.CONSTANT R86, desc[UR6][R52.64] ;  /* 0x0000000634567981 */ /* 0x000362000c1e9500 */
[----:B------:R-:W-:Y:S02]  /*2ab0*/  IMAD.X R58, R60, 0x1, R50, P4 ;  /* 0x000000013c3a7824 */ /* 0x000fe400020e0632 */
[----:B------:R-:W-:-:S04]  /*2ac0*/  IMAD.WIDE.U32 R54, R55, 0x12, R192 ;  /* 0x0000001237367825 */ /* 0x000fc800078e00c0 */
[----:B------:R-:W-:-:S04]  /*2ad0*/  IMAD R59, R58, 0x12, RZ ;  /* 0x000000123a3b7824 */ /* 0x000fc800078e02ff */
[----:B------:R-:W-:Y:S01]  /*2ae0*/  IMAD.IADD R55, R55, 0x1, R59 ;  /* 0x0000000137377824 */ /* 0x000fe200078e023b */
[----:B0-----:R-:W-:-:S04]  /*2af0*/  IADD3 R57, P4, PT, R116, R24, RZ ;  /* 0x0000001874397210 */ /* 0x001fc80007f9e0ff */
[----:B------:R-:W5:Y:S04]  /*2b00*/  LDG.E.U16.CONSTANT R87, desc[UR6][R54.64+-0x2] ;  /* 0xfffffe0636577981 */ /* 0x000f68000c1e9500 */
[----:B------:R0:W5:Y:S01]  /*2b10*/  LDG.E.U16.CONSTANT R88, desc[UR6][R54.64] ;  /* 0x0000000636587981 */ /* 0x000162000c1e9500 */
[----:B------:R-:W-:Y:S01]  /*2b20*/  IADD3.X R56, PT, PT, R60, R33, RZ, P4, !PT ;  /* 0x000000213c387210 */ /* 0x000fe200027fe4ff */
[----:B-1----:R-:W-:-:S04]  /*2b30*/  IMAD.WIDE.U32 R52, R57, 0x12, R192 ;  /* 0x0000001239347825 */ /* 0x002fc800078e00c0 */
[----:B------:R-:W-:Y:S02]  /*2b40*/  IMAD R57, R56, 0x12, RZ ;  /* 0x0000001238397824 */ /* 0x000fe400078e02ff */
[----:B------:R-:W-:Y:S02]  /*2b50*/  IMAD.MOV.U32 R56, RZ, RZ, R52 ;  /* 0x000000ffff387224 */ /* 0x000fe400078e0034 */
        /* <DEDUP_REMOVED lines=8> */
[----:B------:R-:W-:-:S04]  /*2be0*/  IADD3 R65, P5, PT, R116, R38, RZ ;  /* 0x0000002674417210 */ /* 0x000fc80007fbe0ff */
[----:B------:R-:W5:Y:S04]  /*2bf0*/  LDG.E.U16.CONSTANT R91, desc[UR6][R52.64+-0x2] ;  /* 0xfffffe06345b7981 */ /* 0x000f68000c1e9500 */
[----:B------:R4:W5:Y:S01]  /*2c00*/  LDG.E.U16.CONSTANT R92, desc[UR6][R52.64] ;  /* 0x00000006345c7981 */ /* 0x000962000c1e9500 */
[----:B------:R-:W-:Y:S01]  /*2c10*/  IMAD.X R84, R60, 0x1, R43, P5 ;  /* 0x000000013c547824 */ /* 0x000fe200028e062b */
[----:B0-----:R-:W-:Y:S02]  /*2c20*/  IADD3 R55, P5, PT, R116, R22, RZ ;  /* 0x0000001674377210 */ /* 0x001fe40007fbe0ff */
[----:B------:R-:W-:-:S03]  /*2c30*/  SHF.R.S32.HI R66, RZ, 0x1f, R126 ;  /* 0x0000001fff427819 */ /* 0x000fc6000001147e */
[----:B------:R-:W-:Y:S01]  /*2c40*/  IMAD.X R61, R60, 0x1, R31, P5 ;  /* 0x000000013c3d7824 */ /* 0x000fe200028e061f */
[----:B------:R-:W-:Y:S01]  /*2c50*/  IADD3 R59, P4, PT, R116, R36, RZ ;  /* 0x00000024743b7210 */ /* 0x000fe20007f9e0ff */
[----:B---3--:R-:W-:Y:S02]  /*2c60*/  IMAD R93, R66, R47, RZ ;  /* 0x0000002f425d7224 */ /* 0x008fe400078e02ff */
[----:B------:R-:W-:-:S04]  /*2c70*/  IMAD.WIDE.U32 R54, R55, 0x12, R192 ;  /* 0x0000001237367825 */ /* 0x000fc800078e00c0 */
[----:B------:R-:W-:Y:S02]  /*2c80*/  IMAD R61, R61, 0x12, RZ ;  /* 0x000000123d3d7824 */ /* 0x000fe400078e02ff */
[----:B-1----:R-:W-:-:S04]  /*2c90*/  IMAD.WIDE.U32 R56, R59, 0x12, R192 ;  /* 0x000000123b387825 */ /* 0x002fc800078e00c0 */
[C---:B------:R-:W-:Y:S02]  /*2ca0*/  IMAD R93, R126.reuse, UR5, R93 ;  /* 0x000000057e5d7c24 */ /* 0x040fe4000f8e025d */
[----:B------:R-:W-:-:S04]  /*2cb0*/  IMAD.WIDE.U32 R58, R126, R47, RZ ;  /* 0x0000002f7e3a7225 */ /* 0x000fc800078e00ff */
[----:B------:R-:W-:Y:S02]  /*2cc0*/  IMAD.IADD R55, R55, 0x1, R61 ;  /* 0x0000000137377824 */ /* 0x000fe400078e023d */
[----:B------:R-:W-:-:S03]  /*2cd0*/  IMAD.IADD R104, R59, 0x1, R93 ;  /* 0x000000013b687824 */ /* 0x000fc600078e025d */
[----:B------:R-:W3:Y:S01]  /*2ce0*/  LDG.E.U16.CONSTANT R93, desc[UR6][R54.64+-0x2] ;  /* 0xfffffe06365d7981 */ /* 0x000ee2000c1e9500 */
[----:B------:R-:W-:-:S03]  /*2cf0*/  IMAD.X R67, R60, 0x1, R41, P4 ;  /* 0x000000013c437824 */ /* 0x000fc600020e0629 */
[----:B------:R0:W3:Y:S01]  /*2d00*/  LDG.E.U16.CONSTANT R96, desc[UR6][R54.64] ;  /* 0x0000000636607981 */ /* 0x0000e2000c1e9500 */
[----:B------:R-:W-:Y:S02]  /*2d10*/  IMAD R67, R67, 0x12, RZ ;  /* 0x0000001243437824 */ /* 0x000fe400078e02ff */
[----:B------:R-:W-:Y:S02]  /*2d20*/  IMAD R95, R84, 0x12, RZ ;  /* 0x00000012545f7824 */ /* 0x000fe400078e02ff */
[----:B------:R-:W-:-:S04]  /*2d30*/  IMAD.WIDE.U32 R64, R65, 0x12, R192 ;  /* 0x0000001241407825 */ /* 0x000fc800078e00c0 */
[----:B------:R-:W-:Y:S02]  /*2d40*/  IMAD.IADD R67, R57, 0x1, R67 ;  /* 0x0000000139437824 */ /* 0x000fe400078e0243 */
[----:B------:R-:W-:Y:S01]  /*2d50*/  IMAD.MOV.U32 R66, RZ, RZ, R56 ;  /* 0x000000ffff427224 */ /* 0x000fe200078e0038 */
[----:B----4-:R-:W-:Y:S01]  /*2d60*/  MOV R52, R128 ;  /* 0x0000008000347202 */ /* 0x010fe20000000f00 */
[----:B------:R-:W-:Y:S01]  /*2d70*/  IMAD.IADD R65, R65, 0x1, R95 ;  /* 0x0000000141417824 */ /* 0x000fe200078e025f */
[----:B------:R-:W-:Y:S01]  /*2d80*/  IADD3 R63, P6, PT, R116, R35, RZ ;  /* 0x00000023743f7210 */ /* 0x000fe20007fde0ff */
[----:B------:R-:W-:Y:S01]  /*2d90*/  IMAD.MOV.U32 R53, RZ, RZ, RZ ;  /* 0x000000ffff357224 */ /* 0x000fe200078e00ff */
[----:B------:R-:W4:Y:S04]  /*2da0*/  LDG.E.U16.CONSTANT R94, desc[UR6][R66.64+-0x2] ;  /* 0xfffffe06425e7981 */ /* 0x000f28000c1e9500 */
[----:B------:R1:W4:Y:S01]  /*2db0*/  LDG.E.U16.CONSTANT R95, desc[UR6][R66.64] ;  /* 0x00000006425f7981 */ /* 0x000322000c1e9500 */
[----:B------:R-:W-:Y:S01]  /*2dc0*/  IMAD.WIDE.U32 R52, R58, 0x9, R52 ;  /* 0x000000093a347825 */ /* 0x000fe200078e0034 */
[----:B------:R-:W-:-:S03]  /*2dd0*/  IADD3 R101, P5, PT, R116, R30, RZ ;  /* 0x0000001e74657210 */ /* 0x000fc60007fbe0ff */
[----:B------:R-:W-:Y:S01]  /*2de0*/  IMAD.X R58, R60, 0x1, R40, P6 ;  /* 0x000000013c3a7824 */ /* 0x000fe200030e0628 */
[----:B------:R-:W-:Y:S02]  /*2df0*/  IADD3 R59, P6, PT, R116, R20, RZ ;  /* 0x00000014743b7210 */ /* 0x000fe40007fde0ff */
[----:B------:R-:W-:Y:S02]  /*2e00*/  IADD3.X R102, PT, PT, R60, R39, RZ, P5, !PT ;  /* 0x000000273c667210 */ /* 0x000fe40002ffe4ff */
[----:B------:R-:W-:Y:S01]  /*2e10*/  IADD3 R57, P5, PT, R116, R11, RZ ;  /* 0x0000000b74397210 */ /* 0x000fe20007fbe0ff */
[----:B------:R-:W-:Y:S02]  /*2e20*/  IMAD.X R97, R60, 0x1, R27, P6 ;  /* 0x000000013c617824 */ /* 0x000fe400030e061b */
[----:B------:R-:W-:Y:S01]  /*2e30*/  IMAD.WIDE.U32 R62, R63, 0x12, R192 ;  /* 0x000000123f3e7825 */ /* 0x000fe200078e00c0 */
[----:B------:R-:W-:-:S03]  /*2e40*/  IADD3 R61, P4, PT, R116, R19, RZ ;  /* 0x00000013743d7210 */ /* 0x000fc60007f9e0ff */
[----:B------:R-:W-:Y:S02]  /*2e50*/  IMAD R103, R58, 0x12, RZ ;  /* 0x000000123a677824 */ /* 0x000fe400078e02ff */
[----:B0-----:R-:W-:-:S04]  /*2e60*/  IMAD.WIDE.U32 R54, R57, 0x12, R198 ;  /* 0x0000001239367825 */ /* 0x001fc800078e00c6 */
[----:B------:R-:W-:Y:S02]  /*2e70*/  IMAD R97, R97, 0x12, RZ ;  /* 0x0000001261617824 */ /* 0x000fe400078e02ff */
[----:B------:R-:W-:-:S04]  /*2e80*/  IMAD.WIDE.U32 R56, R59, 0x12, R198 ;  /* 0x000000123b387825 */ /* 0x000fc800078e00c6 */
[----:B------:R-:W-:Y:S02]  /*2e90*/  IMAD.IADD R63, R63, 0x1, R103 ;  /* 0x000000013f3f7824 */ /* 0x000fe400078e0267 */
[C---:B------:R-:W-:Y:S02]  /*2ea0*/  IMAD.X R84, R60.reuse, 0x1, R15, P5 ;  /* 0x000000013c547824 */ /* 0x040fe400028e060f */
[----:B------:R-:W-:Y:S01]  /*2eb0*/  IMAD.X R99, R60, 0x1, R25, P4 ;  /* 0x000000013c637824 */ /* 0x000fe200020e0619 */
[----:B------:R-:W4:Y:S01]  /*2ec0*/  LDG.E.U16.CONSTANT R66, desc[UR6][R62.64+-0x2] ;  /* 0xfffffe063e427981 */ /* 0x000f22000c1e9500 */
[----:B------:R-:W-:-:S04]  /*2ed0*/  IMAD.WIDE.U32 R58, R61, 0x12, R198 ;  /* 0x000000123d3a7825 */ /* 0x000fc800078e00c6 */
[----:B------:R-:W-:Y:S02]  /*2ee0*/  IMAD.IADD R57, R57, 0x1, R97 ;  /* 0x0000000139397824 */ /* 0x000fe400078e0261 */
[----:B------:R-:W-:Y:S01]  /*2ef0*/  IMAD.WIDE.U32 R60, R101, 0x12, R198 ;  /* 0x00000012653c7825 */ /* 0x000fe200078e00c6 */
[----:B------:R0:W4:Y:S03]  /*2f00*/  LDG.E.U16.CONSTANT R97, desc[UR6][R62.64] ;  /* 0x000000063e617981 */ /* 0x000126000c1e9500 */
[----:B------:R-:W-:Y:S01]  /*2f10*/  IMAD R101, R84, 0x12, RZ ;  /* 0x0000001254657824 */ /* 0x000fe200078e02ff */
[----:B------:R-:W4:Y:S01]  /*2f20*/  LDG.E.U16.CONSTANT R56, desc[UR6][R56.64] ;  /* 0x0000000638387981 */ /* 0x000f22000c1e9500 */
[----:B--2---:R-:W-:Y:S02]  /*2f30*/  IMAD R85, R85, 0x10000, R74 ;  /* 0x0001000055557824 */ /* 0x004fe400078e024a */
[----:B------:R-:W-:Y:S01]  /*2f40*/  IMAD R99, R99, 0x12, RZ ;  /* 0x0000001263637824 */ /* 0x000fe200078e02ff */
[----:B------:R-:W2:Y:S01]  /*2f50*/  LDG.E.U16.CONSTANT R74, desc[UR6][R64.64] ;  /* 0x00000006404a7981 */ /* 0x000ea2000c1e9500 */
[----:B------:R-:W-:Y:S01]  /*2f60*/  IMAD.IADD R55, R55, 0x1, R101 ;  /* 0x0000000137377824 */ /* 0x000fe200078e0265 */
[----:B------:R-:W-:Y:S01]  /*2f70*/  SHF.R.U32.HI R101, RZ, 0x4, R85 ;  /* 0x00000004ff657819 */ /* 0x000fe20000011655 */
[----:B------:R-:W-:Y:S01]  /*2f80*/  IMAD.IADD R59, R59, 0x1, R99 ;  /* 0x000000013b3b7824 */ /* 0x000fe200078e0263 */
[----:B------:R-:W-:Y:S01]  /*2f90*/  LOP3.LUT R99, R85, 0xf0f0f0f, RZ, 0xc0, !PT ;  /* 0x0f0f0f0f55637812 */ /* 0x000fe200078ec0ff */
[----:B-1----:R-:W-:Y:S01]  /*2fa0*/  IMAD R67, R102, 0x12, RZ ;  /* 0x0000001266437824 */ /* 0x002fe200078e02ff */
[----:B------:R-:W-:Y:S01]  /*2fb0*/  LOP3.LUT R103, R101, 0xf0f0f0f, RZ, 0xc0, !PT ;  /* 0x0f0f0f0f65677812 */ /* 0x000fe200078ec0ff */
[----:B0-----:R-:W-:Y:S01]  /*2fc0*/  IMAD R63, R104, 0x9, RZ ;  /* 0x00000009683f7824 */ /* 0x001fe200078e02ff */
[----:B------:R-:W2:Y:S01]  /*2fd0*/  LDG.E.U16.CONSTANT R54, desc[UR6][R54.64] ;  /* 0x0000000636367981 */ /* 0x000ea2000c1e9500 */
[----:B------:R-:W-:Y:S01]  /*2fe0*/  VIADD R102, R99, 0x78787878 ;  /* 0x7878787863667836 */ /* 0x000fe20000000000 */
[----:B------:R-:W-:-:S02]  /*2ff0*/  IADD3 R61, PT, PT, R61, R67, RZ ;  /* 0x000000433d3d7210 */ /* 0x000fc40007ffe0ff */
[----:B------:R0:W2:Y:S02]  /*3000*/  LDG.E.U16.CONSTANT R67, desc[UR6][R64.64+-0x2] ;  /* 0xfffffe0640437981 */ /* 0x0000a4000c1e9500 */
[----:B------:R-:W-:Y:S01]  /*3010*/  LOP3.LUT R84, R102, R85, RZ, 0x3c, !PT ;  /* 0x0000005566547212 */ /* 0x000fe200078e3cff */
[----:B------:R-:W-:Y:S02]  /*3020*/  IMAD.IADD R53, R53, 0x1, R63 ;  /* 0x0000000135357824 */ /* 0x000fe400078e023f */
[----:B-----5:R-:W-:Y:S01]  /*3030*/  IMAD R68, R69, 0x10000, R68 ;  /* 0x0001000045447824 */ /* 0x020fe200078e0244 */
[----:B------:R-:W-:Y:S01]  /*3040*/  LEA R70, R73, R70, 0x10 ;  /* 0x0000004649467211 */ /* 0x000fe200078e80ff */
[----:B------:R1:W5:Y:S01]  /*3050*/  LDG.E.U16.CONSTANT R60, desc[UR6][R60.64] ;  /* 0x000000063c3c7981 */ /* 0x000362000c1e9500 */
[----:B0-----:R-:W-:Y:S01]  /*3060*/  VIADD R64, R103, 0x78787878 ;  /* 0x7878787867407836 */ /* 0x001fe20000000000 */
[----:B------:R-:W-:Y:S02]  /*3070*/  LOP3.LUT R62, R84, 0x8080808, R99, 0x60, !PT ;  /* 0x08080808543e7812 */ /* 0x000fe400078e6063 */
[----:B------:R0:W5:Y:S02]  /*3080*/  LDG.E.U16.CONSTANT R58, desc[UR6][R58.64] ;  /* 0x000000063a3a7981 */ /* 0x000164000c1e9500 */
[----:B------:R-:W-:-:S02]  /*3090*/  LOP3.LUT R104, R64, R101, RZ, 0x3c, !PT ;  /* 0x0000006540687212 */ /* 0x000fc400078e3cff */
[----:B------:R-:W-:Y:S02]  /*30a0*/  LEA R84, P4, R52, R48, 0x2 ;  /* 0x0000003034547211 */ /* 0x000fe400078810ff */
[----:B------:R-:W-:Y:S02]  /*30b0*/  LOP3.LUT R104, R104, 0x8080808, R103, 0x60, !PT ;  /* 0x0808080868687812 */ /* 0x000fe400078e6067 */
[----:B------:R-:W-:Y:S02]  /*30c0*/  PRMT R55, R62, 0xba98, RZ ;  /* 0x0000ba983e377816 */ /* 0x000fe400000000ff */
[----:B------:R-:W-:Y:S02]  /*30d0*/  PRMT R62, R99, 0xba98, RZ ;  /* 0x0000ba98633e7816 */ /* 0x000fe400000000ff */
[----:B------:R-:W-:Y:S02]  /*30e0*/  LEA.HI.X R85, R52, R49, R53, 0x2, P4 ;  /* 0x0000003134557211 */ /* 0x000fe400020f1435 */
[----:B-1----:R-:W-:-:S02]  /*30f0*/  SHF.R.U32.HI R61, RZ, 0x4, R68 ;  /* 0x00000004ff3d7819 */ /* 0x002fc40000011644 */
[----:B------:R-:W-:Y:S02]  /*3100*/  PRMT R53, R104, 0xba98, RZ ;  /* 0x0000ba9868357816 */ /* 0x000fe400000000ff */
[----:B------:R-:W-:Y:S01]  /*3110*/  LOP3.LUT R63, R70, 0xf0f0f0f, RZ, 0xc0, !PT ;  /* 0x0f0f0f0f463f7812 */ /* 0x000fe200078ec0ff */
[----:B------:R-:W-:Y:S01]  /*3120*/  IMAD R75, R78, 0x10000, R75 ;  /* 0x000100004e4b7824 */ /* 0x000fe200078e024b */
[----:B------:R-:W-:Y:S01]  /*3130*/  LOP3.LUT R102, R55, 0x80808080, R102, 0x6, !PT ;  /* 0x8080808037667812 */ /* 0x000fe200078e0666 */
[----:B------:R-:W5:Y:S01]  /*3140*/  LDG.E.CONSTANT R78, desc[UR6][R84.64+0x1000] ;  /* 0x00100006544e7981 */ /* 0x000f62000c1e9900 */
[----:B------:R-:W-:Y:S02]  /*3150*/  PRMT R52, R103, 0xba98, RZ ;  /* 0x0000ba9867347816 */ /* 0x000fe400000000ff */
[----:B------:R-:W-:Y:S01]  /*3160*/  LOP3.LUT R55, R55, 0x7f7f7f7f, R62, 0x60, !PT ;  /* 0x7f7f7f7f37377812 */ /* 0x000fe200078e603e */
[----:B------:R-:W5:Y:S01]  /*3170*/  LDG.E.CONSTANT R104, desc[UR6][R84.64+0x1800] ;  /* 0x0018000654687981 */ /* 0x000f62000c1e9900 */
[----:B------:R-:W-:-:S02]  /*3180*/  LOP3.LUT R57, R68, 0xf0f0f0f, RZ, 0xc0, !PT ;  /* 0x0f0f0f0f44397812 */ /* 0x000fc400078ec0ff */
[----:B------:R-:W-:Y:S01]  /*3190*/  LOP3.LUT R62, R61, 0xf0f0f0f, RZ, 0xc0, !PT ;  /* 0x0f0f0f0f3d3e7812 */ /* 0x000fe200078ec0ff */
[----:B------:R-:W-:Y:S01]  /*31a0*/  VIADD R65, R63, 0x78787878 ;  /* 0x787878783f417836 */ /* 0x000fe20000000000 */
[C---:B------:R-:W-:Y:S02]  /*31b0*/  LOP3.LUT R64, R53.reuse, 0x80808080, R64, 0x6, !PT ;  /* 0x8080808035407812 */ /* 0x040fe400078e0640 */
[----:B------:R-:W-:Y:S01]  /*31c0*/  LOP3.LUT R53, R53, 0x7f7f7f7f, R52, 0x60, !PT ;  /* 0x7f7f7f7f35357812 */ /* 0x000fe200078e6034 */
[----:B0-----:R-:W-:Y:S01]  /*31d0*/  VIADD R59, R57, 0x78787878 ;  /* 0x78787878393b7836 */ /* 0x001fe20000000000 */
[----:B------:R-:W-:Y:S01]  /*31e0*/  LOP3.LUT R55, R102, R55, RZ, 0xfc, !PT ;  /* 0x0000003766377212 */ /* 0x000fe200078efcff */
[----:B------:R-:W-:Y:S01]  /*31f0*/  VIADD R52, R62, 0x78787878 ;  /* 0x787878783e347836 */ /* 0x000fe20000000000 */
[----:B------:R-:W-:Y:S02]  /*3200*/  LOP3.LUT R53, R64, R53, RZ, 0xfc, !PT ;  /* 0x0000003540357212 */ /* 0x000fe400078efcff */
[----:B------:R-:W-:-:S02]  /*3210*/  LOP3.LUT R64, R65, R70, RZ, 0x3c, !PT ;  /* 0x0000004641407212 */ /* 0x000fc400078e3cff */
[----:B------:R-:W-:Y:S02]  /*3220*/  SHF.R.U32.HI R70, RZ, 0x4, R70 ;  /* 0x00000004ff467819 */ /* 0x000fe40000011646 */
[----:B------:R-:W-:Y:S01]  /*3230*/  LOP3.LUT R68, R59, R68, RZ, 0x3c, !PT ;  /* 0x000000443b447212 */ /* 0x000fe200078e3cff */
[----:B------:R0:W-:Y:S01]  /*3240*/  STS [R124+0x1cc0], R55 ;  /* 0x001cc0377c007388 */ /* 0x0001e20000000800 */
[----:B------:R-:W-:Y:S02]  /*3250*/  LOP3.LUT R61, R52, R61, RZ, 0x3c, !PT ;  /* 0x0000003d343d7212 */ /* 0x000fe400078e3cff */
[----:B------:R-:W-:Y:S02]  /*3260*/  LOP3.LUT R68, R68, 0x8080808, R57, 0x60, !PT ;  /* 0x0808080844447812 */ /* 0x000fe400078e6039 */
[----:B------:R-:W-:Y:S02]  /*3270*/  LOP3.LUT R64, R64, 0x8080808, R63, 0x60, !PT ;  /* 0x0808080840407812 */ /* 0x000fe400078e603f */
[----:B------:R-:W-:-:S02]  /*3280*/  LOP3.LUT R61, R61, 0x8080808, R62, 0x60, !PT ;  /* 0x080808083d3d7812 */ /* 0x000fc400078e603e */
[----:B0-----:R-:W-:Y:S01]  /*3290*/  LOP3.LUT R55, R70, 0xf0f0f0f, RZ, 0xc0, !PT ;  /* 0x0f0f0f0f46377812 */ /* 0x001fe200078ec0ff */
[----:B------:R0:W-:Y:S01]  /*32a0*/  STS [R124+0x1cd0], R53 ;  /* 0x001cd0357c007388 */ /* 0x0001e20000000800 */
[----:B------:R-:W-:Y:S02]  /*32b0*/  PRMT R68, R68, 0xba98, RZ ;  /* 0x0000ba9844447816 */ /* 0x000fe400000000ff */
[----:B------:R-:W-:Y:S02]  /*32c0*/  PRMT R64, R64, 0xba98, RZ ;  /* 0x0000ba9840407816 */ /* 0x000fe400000000ff */
[----:B------:R-:W-:Y:S02]  /*32d0*/  PRMT R57, R57, 0xba98, RZ ;  /* 0x0000ba9839397816 */ /* 0x000fe400000000ff */
[----:B------:R-:W-:Y:S02]  /*32e0*/  PRMT R61, R61, 0xba98, RZ ;  /* 0x0000ba983d3d7816 */ /* 0x000fe400000000ff */
[----:B------:R-:W-:Y:S01]  /*32f0*/  PRMT R63, R63, 0xba98, RZ ;  /* 0x0000ba983f3f7816 */ /* 0x000fe200000000ff */
[----:B0-----:R-:W-:Y:S01]  /*3300*/  VIADD R53, R55, 0x78787878 ;  /* 0x7878787837357836 */ /* 0x001fe20000000000 */
[----:B------:R-:W-:-:S02]  /*3310*/  PRMT R62, R62, 0xba98, RZ ;  /* 0x0000ba983e3e7816 */ /* 0x000fc400000000ff */
[----:B------:R-:W-:Y:S02]  /*3320*/  LOP3.LUT R59, R68, 0x80808080, R59, 0x6, !PT ;  /* 0x80808080443b7812 */ /* 0x000fe400078e063b */
[----:B------:R-:W-:Y:S02]  /*3330*/  LOP3.LUT R65, R64, 0x80808080, R65, 0x6, !PT ;  /* 0x8080808040417812 */ /* 0x000fe400078e0641 */
[----:B------:R-:W-:Y:S02]  /*3340*/  LOP3.LUT R68, R68, 0x7f7f7f7f, R57, 0x60, !PT ;  /* 0x7f7f7f7f44447812 */ /* 0x000fe400078e6039 */
[----:B------:R-:W-:Y:S02]  /*3350*/  LOP3.LUT R52, R61, 0x80808080, R52, 0x6, !PT ;  /* 0x808080803d347812 */ /* 0x000fe400078e0634 */
[----:B------:R-:W-:Y:S02]  /*3360*/  LOP3.LUT R64, R64, 0x7f7f7f7f, R63, 0x60, !PT ;  /* 0x7f7f7f7f40407812 */ /* 0x000fe400078e603f */
[----:B------:R-:W-:-:S02]  /*3370*/  LOP3.LUT R70, R53, R70, RZ, 0x3c, !PT ;  /* 0x0000004635467212 */ /* 0x000fc400078e3cff */
[----:B------:R-:W-:Y:S02]  /*3380*/  LOP3.LUT R61, R61, 0x7f7f7f7f, R62, 0x60, !PT ;  /* 0x7f7f7f7f3d3d7812 */ /* 0x000fe400078e603e */
[----:B------:R-:W-:Y:S01]  /*3390*/  LOP3.LUT R59, R59, R68, RZ, 0xfc, !PT ;  /* 0x000000443b3b7212 */ /* 0x000fe200078efcff */
[----:B------:R-:W5:Y:S01]  /*33a0*/  LDG.E.CONSTANT R62, desc[UR6][R84.64+0xc00] ;  /* 0x000c0006543e7981 */ /* 0x000f62000c1e9900 */
[----:B------:R-:W-:Y:S02]  /*33b0*/  LOP3.LUT R61, R52, R61, RZ, 0xfc, !PT ;  /* 0x0000003d343d7212 */ /* 0x000fe400078efcff */
[----:B------:R-:W-:Y:S01]  /*33c0*/  LOP3.LUT R65, R65, R64, RZ, 0xfc, !PT ;  /* 0x0000004041417212 */ /* 0x000fe200078efcff */
[----:B------:R-:W5:Y:S01]  /*33d0*/  LDG.E.CONSTANT R52, desc[UR6][R84.64] ;  /* 0x0000000654347981 */ /* 0x000f62000c1e9900 */
[----:B------:R-:W-:-:S03]  /*33e0*/  LOP3.LUT R57, R70, 0x8080808, R55, 0x60, !PT ;  /* 0x0808080846397812 */ /* 0x000fc600078e6037 */
[----:B------:R-:W5:Y:S04]  /*33f0*/  LDG.E.CONSTANT R68, desc[UR6][R84.64+0x400] ;  /* 0x0004000654447981 */ /* 0x000f68000c1e9900 */
[----:B------:R-:W5:Y:S04]  /*3400*/  LDG.E.CONSTANT R64, desc[UR6][R84.64+0x800] ;  /* 0x0008000654407981 */ /* 0x000f68000c1e9900 */
[----:B------:R-:W5:Y:S01]  /*3410*/  LDG.E.CONSTANT R70, desc[UR6][R84.64+0x1400] ;  /* 0x0014000654467981 */ /* 0x000f62000c1e9900 */
[----:B------:R-:W-:Y:S02]  /*3420*/  LOP3.LUT R63, R75, 0xf0f0f0f, RZ, 0xc0, !PT ;  /* 0x0f0f0f0f4b3f7812 */ /* 0x000fe400078ec0ff */
[----:B------:R-:W-:-:S02]  /*3430*/  SHF.R.U32.HI R69, RZ, 0x4, R75 ;  /* 0x00000004ff457819 */ /* 0x000fc4000001164b */
[----:B------:R-:W-:Y:S01]  /*3440*/  PRMT R102, R57, 0xba98, RZ ;  /* 0x0000ba9839667816 */ /* 0x000fe200000000ff */
[----:B------:R-:W-:Y:S01]  /*3450*/  VIADD R130, R63, 0x78787878 ;  /* 0x787878783f827836 */ /* 0x000fe20000000000 */
[----:B------:R-:W-:Y:S02]  /*3460*/  LOP3.LUT R57, R69, 0xf0f0f0f, RZ, 0xc0, !PT ;  /* 0x0f0f0f0f45397812 */ /* 0x000fe400078ec0ff */
[----:B------:R-:W-:Y:S02]  /*3470*/  PRMT R55, R55, 0xba98, RZ ;  /* 0x0000ba9837377816 */ /* 0x000fe400000000ff */
[----:B------:R-:W-:Y:S01]  /*3480*/  LOP3.LUT R132, R130, R75, RZ, 0x3c, !PT ;  /* 0x0000004b82847212 */ /* 0x000fe200078e3cff */
[----:B------:R-:W-:Y:S01]  /*3490*/  VIADD R134, R57, 0x78787878 ;  /* 0x7878787839867836 */ /* 0x000fe20000000000 */
[----:B------:R-:W-:Y:S01]  /*34a0*/  LOP3.LUT R53, R102, 0x80808080, R53, 0x6, !PT ;  /* 0x8080808066357812 */ /* 0x000fe200078e0635 */
[----:B------:R-:W-:Y:S01]  /*34b0*/  IMAD R71, R72, 0x10000, R71 ;  /* 0x0001000048477824 */ /* 0x000fe200078e0247 */
[----:B------:R-:W-:-:S02]  /*34c0*/  LOP3.LUT R102, R102, 0x7f7f7f7f, R55, 0x60, !PT ;  /* 0x7f7f7f7f66667812 */ /* 0x000fc400078e6037 */
[----:B------:R-:W-:Y:S02]  /*34d0*/  LOP3.LUT R132, R132, 0x8080808, R63, 0x60, !PT ;  /* 0x0808080884847812 */ /* 0x000fe400078e603f */
[----:B------:R-:W-:Y:S01]  /*34e0*/  LOP3.LUT R72, R134, R69, RZ, 0x3c, !PT ;  /* 0x0000004586487212 */ /* 0x000fe200078e3cff */
[----:B------:R0:W-:Y:S01]  /*34f0*/  STS [R124+0x2650], R61 ;  /* 0x0026503d7c007388 */ /* 0x0001e20000000800 */
[----:B------:R-:W-:Y:S02]  /*3500*/  LOP3.LUT R53, R53, R102, RZ, 0xfc, !PT ;  /* 0x0000006635357212 */ /* 0x000fe400078efcff */
[----:B------:R-:W-:Y:S02]  /*3510*/  PRMT R55, R132, 0xba98, RZ ;  /* 0x0000ba9884377816 */ /* 0x000fe400000000ff */
[----:B------:R-:W-:Y:S02]  /*3520*/  PRMT R102, R63, 0xba98, RZ ;  /* 0x0000ba983f667816 */ /* 0x000fe400000000ff */
[----:B------:R-:W-:-:S02]  /*3530*/  LOP3.LUT R72, R72, 0x8080808, R57, 0x60, !PT ;  /* 0x0808080848487812 */ /* 0x000fc400078e6039 */
[----:B0-----:R-:W-:Y:S01]  /*3540*/  LOP3.LUT R61, R71, 0xf0f0f0f, RZ, 0xc0, !PT ;  /* 0x0f0f0f0f473d7812 */ /* 0x001fe200078ec0ff */
[----:B------:R0:W-:Y:S01]  /*3550*/  STS [R124+0x2640], R59 ;  /* 0x0026403b7c007388 */ /* 0x0001e20000000800 */
[C---:B------:R-:W-:Y:S02]  /*3560*/  LOP3.LUT R130, R55.reuse, 0x80808080, R130, 0x6, !PT ;  /* 0x8080808037827812 */ /* 0x040fe400078e0682 */
[----:B------:R-:W-:Y:S02]  /*3570*/  LOP3.LUT R55, R55, 0x7f7f7f7f, R102, 0x60, !PT ;  /* 0x7f7f7f7f37377812 */ /* 0x000fe400078e6066 */
[----:B------:R-:W-:Y:S02]  /*3580*/  IADD3 R102, PT, PT, R61, 0x78787878, RZ ;  /* 0x787878783d667810 */ /* 0x000fe40007ffe0ff */
[----:B------:R-:W-:Y:S02]  /*3590*/  LOP3.LUT R55, R130, R55, RZ, 0xfc, !PT ;  /* 0x0000003782377212 */ /* 0x000fe400078efcff */
[----:B0-----:R-:W-:-:S02]  /*35a0*/  PRMT R59, R72, 0xba98, RZ ;  /* 0x0000ba98483b7816 */ /* 0x001fc400000000ff */
[----:B------:R-:W-:Y:S02]  /*35b0*/  PRMT R72, R57, 0xba98, RZ ;  /* 0x0000ba9839487816 */ /* 0x000fe400000000ff */
[----:B------:R-:W-:Y:S02]  /*35c0*/  SHF.R.U32.HI R57, RZ, 0x4, R71 ;  /* 0x00000004ff397819 */ /* 0x000fe40000011647 */
        /* <DEDUP_REMOVED lines=20> */
[----:B------:R-:W-:Y:S01]  /*3710*/  LOP3.LUT R63, R61, 0xf0f0f0f, RZ, 0xc0, !PT ;  /* 0x0f0f0f0f3d3f7812 */ /* 0x000fe200078ec0ff */
[----:B------:R-:W-:Y:S01]  /*3720*/  IMAD R79, R80, 0x10000, R79 ;  /* 0x00010000504f7824 */ /* 0x000fe200078e024f */
[----:B------:R-:W-:Y:S02]  /*3730*/  LOP3.LUT R59, R134, R59, RZ, 0xfc, !PT ;  /* 0x0000003b863b7212 */ /* 0x000fe400078efcff */
[----:B0-----:R-:W-:-:S02]  /*3740*/  PRMT R55, R76, 0xba98, RZ ;  /* 0x0000ba984c377816 */ /* 0x001fc400000000ff */
[----:B------:R-:W-:Y:S01]  /*3750*/  LOP3.LUT R76, R102, R77, RZ, 0x3c, !PT ;  /* 0x0000004d664c7212 */ /* 0x000fe200078e3cff */
[----:B------:R-:W-:-:S03]  /*3760*/  VIADD R80, R63, 0x78787878 ;  /* 0x787878783f507836 */ /* 0x000fc60000000000 */
[----:B------:R-:W-:Y:S01]  /*3770*/  LOP3.LUT R76, R76, 0x8080808, R57, 0x60, !PT ;  /* 0x080808084c4c7812 */ /* 0x000fe200078e6039 */
[----:B------:R0:W-:Y:S01]  /*3780*/  STS [R124+0x3950], R59 ;  /* 0x0039503b7c007388 */ /* 0x0001e20000000800 */
[C---:B------:R-:W-:Y:S02]  /*3790*/  LOP3.LUT R132, R55.reuse, 0x80808080, R132, 0x6, !PT ;  /* 0x8080808037847812 */ /* 0x040fe400078e0684 */
[----:B------:R-:W-:Y:S02]  /*37a0*/  LOP3.LUT R55, R55, 0x7f7f7f7f, R72, 0x60, !PT ;  /* 0x7f7f7f7f37377812 */ /* 0x000fe400078e6048 */
[----:B------:R-:W-:Y:S02]  /*37b0*/  PRMT R72, R57, 0xba98, RZ ;  /* 0x0000ba9839487816 */ /* 0x000fe400000000ff */
[----:B------:R-:W-:Y:S02]  /*37c0*/  LOP3.LUT R57, R79, 0xf0f0f0f, RZ, 0xc0, !PT ;  /* 0x0f0f0f0f4f397812 */ /* 0x000fe400078ec0ff */
[----:B0-----:R-:W-:-:S02]  /*37d0*/  PRMT R59, R76, 0xba98, RZ ;  /* 0x0000ba984c3b7816 */ /* 0x001fc400000000ff */
[----:B------:R-:W-:Y:S01]  /*37e0*/  LOP3.LUT R76, R80, R61, RZ, 0x3c, !PT ;  /* 0x0000003d504c7212 */ /* 0x000fe200078e3cff */
[----:B------:R0:W-:Y:S01]  /*37f0*/  STS [R124+0x42c0], R53 ;  /* 0x0042c0357c007388 */ /* 0x0001e20000000800 */
[----:B------:R-:W-:Y:S02]  /*3800*/  LOP3.LUT R102, R59, 0x80808080, R102, 0x6, !PT ;  /* 0x808080803b667812 */ /* 0x000fe400078e0666 */
[----:B------:R-:W-:Y:S01]  /*3810*/  LOP3.LUT R76, R76, 0x8080808, R63, 0x60, !PT ;  /* 0x080808084c4c7812 */ /* 0x000fe200078e603f */
[----:B------:R-:W-:Y:S01]  /*3820*/  VIADD R130, R57, 0x78787878 ;  /* 0x7878787839827836 */ /* 0x000fe20000000000 */
[----:B------:R-:W-:Y:S02]  /*3830*/  SHF.R.U32.HI R61, RZ, 0x4, R79 ;  /* 0x00000004ff3d7819 */ /* 0x000fe4000001164f */
[----:B------:R-:W-:Y:S02]  /*3840*/  LOP3.LUT R59, R59, 0x7f7f7f7f, R72, 0x60, !PT ;  /* 0x7f7f7f7f3b3b7812 */ /* 0x000fe400078e6048 */
[----:B------:R-:W-:-:S02]  /*3850*/  PRMT R72, R63, 0xba98, RZ ;  /* 0x0000ba983f487816 */ /* 0x000fc400000000ff */
[----:B0-----:R-:W-:Y:S02]  /*3860*/  PRMT R53, R76, 0xba98, RZ ;  /* 0x0000ba984c357816 */ /* 0x001fe400000000ff */
[----:B------:R-:W-:Y:S02]  /*3870*/  LOP3.LUT R63, R61, 0xf0f0f0f, RZ, 0xc0, !PT ;  /* 0x0f0f0f0f3d3f7812 */ /* 0x000fe400078ec0ff */
[----:B------:R-:W-:Y:S02]  /*3880*/  LOP3.LUT R59, R102, R59, RZ, 0xfc, !PT ;  /* 0x0000003b663b7212 */ /* 0x000fe400078efcff */
[----:B------:R-:W-:Y:S02]  /*3890*/  LOP3.LUT R102, R130, R79, RZ, 0x3c, !PT ;  /* 0x0000004f82667212 */ /* 0x000fe400078e3cff */
[C---:B------:R-:W-:Y:S02]  /*38a0*/  LOP3.LUT R80, R53.reuse, 0x80808080, R80, 0x6, !PT ;  /* 0x8080808035507812 */ /* 0x040fe400078e0650 */
[----:B------:R-:W-:-:S02]  /*38b0*/  LOP3.LUT R53, R53, 0x7f7f7f7f, R72, 0x60, !PT ;  /* 0x7f7f7f7f35357812 */ /* 0x000fc400078e6048 */
[----:B------:R-:W-:Y:S02]  /*38c0*/  LOP3.LUT R55, R132, R55, RZ, 0xfc, !PT ;  /* 0x0000003784377212 */ /* 0x000fe400078efcff */
[----:B------:R-:W-:Y:S01]  /*38d0*/  IADD3 R76, PT, PT, R63, 0x78787878, RZ ;  /* 0x787878783f4c7810 */ /* 0x000fe20007ffe0ff */
[----:B------:R-:W-:Y:S01]  /*38e0*/  IMAD R81, R82, 0x10000, R81 ;  /* 0x0001000052517824 */ /* 0x000fe200078e0251 */
[----:B------:R-:W-:Y:S02]  /*38f0*/  LOP3.LUT R102, R102, 0x8080808, R57, 0x60, !PT ;  /* 0x0808080866667812 */ /* 0x000fe400078e6039 */
[----:B------:R-:W-:Y:S01]  /*3900*/  LOP3.LUT R53, R80, R53, RZ, 0xfc, !PT ;  /* 0x0000003550357212 */ /* 0x000fe200078efcff */
[----:B------:R0:W-:Y:S01]  /*3910*/  STS [R124+0x42d0], R55 ;  /* 0x0042d0377c007388 */ /* 0x0001e20000000800 */
[----:B------:R-:W-:Y:S02]  /*3920*/  LOP3.LUT R80, R76, R61, RZ, 0x3c, !PT ;  /* 0x0000003d4c507212 */ /* 0x000fe400078e3cff */
[----:B------:R-:W-:Y:S01]  /*3930*/  PRMT R72, R57, 0xba98, RZ ;  /* 0x0000ba9839487816 */ /* 0x000fe200000000ff */
[----:B------:R1:W-:Y:S01]  /*3940*/  STS [R124+0x4c40], R59 ;  /* 0x004c403b7c007388 */ /* 0x0003e20000000800 */
[----:B------:R-:W-:-:S02]  /*3950*/  LOP3.LUT R80, R80, 0x8080808, R63, 0x60, !PT ;  /* 0x0808080850507812 */ /* 0x000fc400078e603f */
[----:B------:R-:W-:Y:S02]  /*3960*/  SHF.R.U32.HI R61, RZ, 0x4, R81 ;  /* 0x00000004ff3d7819 */ /* 0x000fe40000011651 */
        /* <DEDUP_REMOVED lines=9> */
[----:B------:R-:W-:Y:S01]  /*3a00*/  LOP3.LUT R57, R57, 0x7f7f7f7f, R72, 0x60, !PT ;  /* 0x7f7f7f7f39397812 */ /* 0x000fe200078e6048 */
[----:B------:R-:W-:Y:S01]  /*3a10*/  VIADD R82, R63, 0x78787878 ;  /* 0x787878783f527836 */ /* 0x000fe20000000000 */
[----:B------:R-:W-:Y:S01]  /*3a20*/  LOP3.LUT R72, R80, R81, RZ, 0x3c, !PT ;  /* 0x0000005150487212 */ /* 0x000fe200078e3cff */
[----:B------:R-:W-:-:S03]  /*3a30*/  IMAD R83, R86, 0x10000, R83 ;  /* 0x0001000056537824 */ /* 0x000fc600078e0253 */
[----:B------:R-:W-:Y:S02]  /*3a40*/  LOP3.LUT R72, R72, 0x8080808, R59, 0x60, !PT ;  /* 0x0808080848487812 */ /* 0x000fe400078e603b */
[----:B------:R-:W-:Y:S01]  /*3a50*/  LOP3.LUT R86, R82, R61, RZ, 0x3c, !PT ;  /* 0x0000003d52567212 */ /* 0x000fe200078e3cff */
[----:B------:R0:W-:Y:S01]  /*3a60*/  STS [R124+0x4c50], R53 ;  /* 0x004c50357c007388 */ /* 0x0001e20000000800 */
[----:B------:R-:W-:Y:S02]  /*3a70*/  LOP3.LUT R61, R83, 0xf0f0f0f, RZ, 0xc0, !PT ;  /* 0x0f0f0f0f533d7812 */ /* 0x000fe400078ec0ff */
[----:B------:R-:W-:Y:S02]  /*3a80*/  LOP3.LUT R86, R86, 0x8080808, R63, 0x60, !PT ;  /* 0x0808080856567812 */ /* 0x000fe400078e603f */
[----:B------:R-:W-:Y:S02]  /*3a90*/  LOP3.LUT R57, R76, R57, RZ, 0xfc, !PT ;  /* 0x000000394c397212 */ /* 0x000fe400078efcff */
[----:B0-----:R-:W-:-:S02]  /*3aa0*/  PRMT R53, R72, 0xba98, RZ ;  /* 0x0000ba9848357816 */ /* 0x001fc400000000ff */
[----:B------:R-:W-:Y:S02]  /*3ab0*/  PRMT R72, R59, 0xba98, RZ ;  /* 0x0000ba983b487816 */ /* 0x000fe400000000ff */
[C---:B------:R-:W-:Y:S02]  /*3ac0*/  LOP3.LUT R80, R53.reuse, 0x80808080, R80, 0x6, !PT ;  /* 0x8080808035507812 */ /* 0x040fe400078e0650 */
[----:B------:R-:W-:Y:S02]  /*3ad0*/  PRMT R59, R86, 0xba98, RZ ;  /* 0x0000ba98563b7816 */ /* 0x000fe400000000ff */
[----:B------:R-:W-:Y:S01]  /*3ae0*/  LOP3.LUT R53, R53, 0x7f7f7f7f, R72, 0x60, !PT ;  /* 0x7f7f7f7f35357812 */ /* 0x000fe200078e6048 */
[----:B------:R-:W-:Y:S01]  /*3af0*/  VIADD R72, R61, 0x78787878 ;  /* 0x787878783d487836 */ /* 0x000fe20000000000 */
[----:B------:R-:W-:Y:S02]  /*3b00*/  PRMT R76, R63, 0xba98, RZ ;  /* 0x0000ba983f4c7816 */ /* 0x000fe400000000ff */
[----:B------:R-:W-:Y:S01]  /*3b10*/  SHF.R.U32.HI R63, RZ, 0x4, R83 ;  /* 0x00000004ff3f7819 */ /* 0x000fe20000011653 */
[----:B------:R0:W-:Y:S01]  /*3b20*/  STS [R124+0x2fc0], R65 ;  /* 0x002fc0417c007388 */ /* 0x0001e20000000800 */
[----:B------:R-:W-:-:S02]  /*3b30*/  LOP3.LUT R82, R59, 0x80808080, R82, 0x6, !PT ;  /* 0x808080803b527812 */ /* 0x000fc400078e0652 */
[----:B------:R-:W-:Y:S02]  /*3b40*/  LOP3.LUT R59, R59, 0x7f7f7f7f, R76, 0x60, !PT ;  /* 0x7f7f7f7f3b3b7812 */ /* 0x000fe400078e604c */
[----:B------:R-:W-:Y:S02]  /*3b50*/  LOP3.LUT R76, R72, R83, RZ, 0x3c, !PT ;  /* 0x00000053484c7212 */ /* 0x000fe400078e3cff */
[----:B------:R-:W-:Y:S02]  /*3b60*/  LOP3.LUT R55, R130, R55, RZ, 0xfc, !PT ;  /* 0x0000003782377212 */ /* 0x000fe400078efcff */
[----:B0-----:R-:W-:Y:S02]  /*3b70*/  LOP3.LUT R65, R63, 0xf0f0f0f, RZ, 0xc0, !PT ;  /* 0x0f0f0f0f3f417812 */ /* 0x001fe400078ec0ff */
[----:B------:R-:W-:Y:S02]  /*3b80*/  LOP3.LUT R53, R80, R53, RZ, 0xfc, !PT ;  /* 0x0000003550357212 */ /* 0x000fe400078efcff */
[----:B------:R-:W-:Y:S01]  /*3b90*/  LOP3.LUT R76, R76, 0x8080808, R61, 0x60, !PT ;  /* 0x080808084c4c7812 */ /* 0x000fe200078e603d */
[----:B------:R-:W-:Y:S01]  /*3ba0*/  VIADD R80, R65, 0x78787878 ;  /* 0x7878787841507836 */ /* 0x000fe20000000000 */
[----:B------:R-:W-:Y:S01]  /*3bb0*/  LEA R87, R88, R87, 0x10 ;  /* 0x0000005758577211 */ /* 0x000fe200078e80ff */
[----:B------:R0:W-:Y:S01]  /*3bc0*/  STS [R124+0x55c0], R55 ;  /* 0x0055c0377c007388 */ /* 0x0001e20000000800 */
[----:B------:R-:W-:-:S02]  /*3bd0*/  LOP3.LUT R59, R82, R59, RZ, 0xfc, !PT ;  /* 0x0000003b523b7212 */ /* 0x000fc400078efcff */
[----:B------:R-:W-:Y:S01]  /*3be0*/  LOP3.LUT R82, R80, R63, RZ, 0x3c, !PT ;  /* 0x0000003f50527212 */ /* 0x000fe200078e3cff */
[----:B------:R1:W-:Y:S01]  /*3bf0*/  STS [R124+0x55d0], R57 ;  /* 0x0055d0397c007388 */ /* 0x0003e20000000800 */
[----:B0-----:R-:W-:Y:S02]  /*3c00*/  PRMT R55, R76, 0xba98, RZ ;  /* 0x0000ba984c377816 */ /* 0x001fe400000000ff */
[----:B------:R-:W-:Y:S02]  /*3c10*/  PRMT R76, R61, 0xba98, RZ ;  /* 0x0000ba983d4c7816 */ /* 0x000fe400000000ff */
[----:B------:R-:W-:Y:S02]  /*3c20*/  SHF.R.U32.HI R61, RZ, 0x4, R87 ;  /* 0x00000004ff3d7819 */ /* 0x000fe40000011657 */
[----:B-1----:R-:W-:Y:S02]  /*3c30*/  LOP3.LUT R57, R87, 0xf0f0f0f, RZ, 0xc0, !PT ;  /* 0x0f0f0f0f57397812 */ /* 0x002fe400078ec0ff */
[----:B------:R-:W-:-:S02]  /*3c40*/  LOP3.LUT R72, R55, 0x80808080, R72, 0x6, !PT ;  /* 0x8080808037487812 */ /* 0x000fc400078e0648 */
[----:B------:R-:W-:Y:S02]  /*3c50*/  LOP3.LUT R55, R55, 0x7f7f7f7f, R76, 0x60, !PT ;  /* 0x7f7f7f7f37377812 */ /* 0x000fe400078e604c */
[----:B------:R-:W-:Y:S02]  /*3c60*/  LOP3.LUT R82, R82, 0x8080808, R65, 0x60, !PT ;  /* 0x0808080852527812 */ /* 0x000fe400078e6041 */
[----:B------:R-:W-:Y:S01]  /*3c70*/  LOP3.LUT R63, R61, 0xf0f0f0f, RZ, 0xc0, !PT ;  /* 0x0f0f0f0f3d3f7812 */ /* 0x000fe200078ec0ff */
[----:B------:R-:W-:Y:S01]  /*3c80*/  VIADD R76, R57, 0x78787878 ;  /* 0x78787878394c7836 */ /* 0x000fe20000000000 */
[----:B------:R0:W-:Y:S01]  /*3c90*/  STS [R124+0x5f40], R53 ;  /* 0x005f40357c007388 */ /* 0x0001e20000000800 */
[----:B------:R-:W-:Y:S02]  /*3ca0*/  LOP3.LUT R55, R72, R55, RZ, 0xfc, !PT ;  /* 0x0000003748377212 */ /* 0x000fe400078efcff */
[----:B------:R-:W-:Y:S01]  /*3cb0*/  PRMT R72, R65, 0xba98, RZ ;  /* 0x0000ba9841487816 */ /* 0x000fe200000000ff */
[----:B------:R-:W-:Y:S01]  /*3cc0*/  VIADD R86, R63, 0x78787878 ;  /* 0x787878783f567836 */ /* 0x000fe20000000000 */
[----:B0-----:R-:W-:-:S02]  /*3cd0*/  PRMT R53, R82, 0xba98, RZ ;  /* 0x0000ba9852357816 */ /* 0x001fc400000000ff */
[----:B------:R-:W-:Y:S02]  /*3ce0*/  LOP3.LUT R82, R76, R87, RZ, 0x3c, !PT ;  /* 0x000000574c527212 */ /* 0x000fe400078e3cff */
[C---:B------:R-:W-:Y:S02]  /*3cf0*/  LOP3.LUT R80, R53.reuse, 0x80808080, R80, 0x6, !PT ;  /* 0x8080808035507812 */ /* 0x040fe400078e0650 */
[----:B------:R-:W-:Y:S01]  /*3d00*/  LOP3.LUT R53, R53, 0x7f7f7f7f, R72, 0x60, !PT ;  /* 0x7f7f7f7f35357812 */ /* 0x000fe200078e6048 */
[----:B------:R-:W-:Y:S01]  /*3d10*/  IMAD R89, R90, 0x10000, R89 ;  /* 0x000100005a597824 */ /* 0x000fe200078e0259 */
[----:B------:R-:W-:Y:S02]  /*3d20*/  LOP3.LUT R72, R86, R61, RZ, 0x3c, !PT ;  /* 0x0000003d56487212 */ /* 0x000fe400078e3cff */
[----:B------:R-:W-:Y:S01]  /*3d30*/  LOP3.LUT R82, R82, 0x8080808, R57, 0x60, !PT ;  /* 0x0808080852527812 */ /* 0x000fe200078e6039 */
[----:B------:R0:W-:Y:S01]  /*3d40*/  STS [R124+0x5f50], R59 ;  /* 0x005f503b7c007388 */ /* 0x0001e20000000800 */
[----:B------:R-:W-:-:S02]  /*3d50*/  LOP3.LUT R61, R72, 0x8080808, R63, 0x60, !PT ;  /* 0x08080808483d7812 */ /* 0x000fc400078e603f */
[----:B------:R-:W-:Y:S02]  /*3d60*/  PRMT R72, R57, 0xba98, RZ ;  /* 0x0000ba9839487816 */ /* 0x000fe400000000ff */
[----:B------:R-:W-:Y:S02]  /*3d70*/  LOP3.LUT R57, R89, 0xf0f0f0f, RZ, 0xc0, !PT ;  /* 0x0f0f0f0f59397812 */ /* 0x000fe400078ec0ff */
[----:B0-----:R-:W-:Y:S02]  /*3d80*/  PRMT R59, R82, 0xba98, RZ ;  /* 0x0000ba98523b7816 */ /* 0x001fe400000000ff */
[----:B------:R-:W-:Y:S02]  /*3d90*/  PRMT R82, R63, 0xba98, RZ ;  /* 0x0000ba983f527816 */ /* 0x000fe400000000ff */
[C---:B------:R-:W-:Y:S02]  /*3da0*/  LOP3.LUT R76, R59.reuse, 0x80808080, R76, 0x6, !PT ;  /* 0x808080803b4c7812 */ /* 0x040fe400078e064c */
[----:B------:R-:W-:Y:S01]  /*3db0*/  LOP3.LUT R59, R59, 0x7f7f7f7f, R72, 0x60, !PT ;  /* 0x7f7f7f7f3b3b7812 */ /* 0x000fe200078e6048 */
[----:B------:R-:W-:Y:S01]  /*3dc0*/  VIADD R72, R57, 0x78787878 ;  /* 0x7878787839487836 */ /* 0x000fe20000000000 */
[----:B------:R-:W-:-:S02]  /*3dd0*/  SHF.R.U32.HI R63, RZ, 0x4, R89 ;  /* 0x00000004ff3f7819 */ /* 0x000fc40000011659 */
[----:B------:R-:W-:Y:S02]  /*3de0*/  PRMT R61, R61, 0xba98, RZ ;  /* 0x0000ba983d3d7816 */ /* 0x000fe400000000ff */
[----:B------:R-:W-:Y:S02]  /*3df0*/  LOP3.LUT R59, R76, R59, RZ, 0xfc, !PT ;  /* 0x0000003b4c3b7212 */ /* 0x000fe400078efcff */
[----:B------:R-:W-:Y:S02]  /*3e00*/  LOP3.LUT R65, R63, 0xf0f0f0f, RZ, 0xc0, !PT ;  /* 0x0f0f0f0f3f417812 */ /* 0x000fe400078ec0ff */
[----:B------:R-:W-:Y:S02]  /*3e10*/  LOP3.LUT R76, R72, R89, RZ, 0x3c, !PT ;  /* 0x00000059484c7212 */ /* 0x000fe400078e3cff */
[C---:B------:R-:W-:Y:S01]  /*3e20*/  LOP3.LUT R86, R61.reuse, 0x80808080, R86, 0x6, !PT ;  /* 0x808080803d567812 */ /* 0x040fe200078e0656 */
[----:B------:R-:W-:Y:S01]  /*3e30*/  IMAD R91, R92, 0x10000, R91 ;  /* 0x000100005c5b7824 */ /* 0x000fe200078e025b */
[----:B------:R-:W-:-:S02]  /*3e40*/  LOP3.LUT R61, R61, 0x7f7f7f7f, R82, 0x60, !PT ;  /* 0x7f7f7f7f3d3d7812 */ /* 0x000fc400078e6052 */
[----:B------:R-:W-:Y:S01]  /*3e50*/  LOP3.LUT R53, R80, R53, RZ, 0xfc, !PT ;  /* 0x0000003550357212 */ /* 0x000fe200078efcff */
[----:B------:R-:W-:Y:S01]  /*3e60*/  VIADD R80, R65, 0x78787878 ;  /* 0x7878787841507836 */ /* 0x000fe20000000000 */
[----:B------:R-:W-:Y:S01]  /*3e70*/  LOP3.LUT R76, R76, 0x8080808, R57, 0x60, !PT ;  /* 0x080808084c4c7812 */ /* 0x000fe200078e6039 */
[----:B------:R0:W-:Y:S01]  /*3e80*/  STS [R124+0x68c0], R55 ;  /* 0x0068c0377c007388 */ /* 0x0001e20000000800 */
[----:B------:R-:W-:Y:S02]  /*3e90*/  LOP3.LUT R61, R86, R61, RZ, 0xfc, !PT ;  /* 0x0000003d563d7212 */ /* 0x000fe400078efcff */
[----:B------:R-:W-:Y:S01]  /*3ea0*/  LOP3.LUT R82, R80, R63, RZ, 0x3c, !PT ;  /* 0x0000003f50527212 */ /* 0x000fe200078e3cff */
[----:B------:R1:W-:Y:S01]  /*3eb0*/  STS [R124+0x7240], R59 ;  /* 0x0072403b7c007388 */ /* 0x0003e20000000800 */
[----:B0-----:R-:W-:Y:S02]  /*3ec0*/  PRMT R55, R76, 0xba98, RZ ;  /* 0x0000ba984c377816 */ /* 0x001fe400000000ff */
[----:B------:R-:W-:-:S02]  /*3ed0*/  PRMT R76, R57, 0xba98, RZ ;  /* 0x0000ba98394c7816 */ /* 0x000fc400000000ff */
[----:B-1----:R-:W-:Y:S02]  /*3ee0*/  SHF.R.U32.HI R59, RZ, 0x4, R91 ;  /* 0x00000004ff3b7819 */ /* 0x002fe4000001165b */
[----:B------:R-:W-:Y:S01]  /*3ef0*/  LOP3.LUT R57, R91, 0xf0f0f0f, RZ, 0xc0, !PT ;  /* 0x0f0f0f0f5b397812 */ /* 0x000fe200078ec0ff */
[----:B------:R0:W-:Y:S01]  /*3f00*/  STS [R124+0x7250], R61 ;  /* 0x0072503d7c007388 */ /* 0x0001e20000000800 */
[C---:B------:R-:W-:Y:S02]  /*3f10*/  LOP3.LUT R72, R55.reuse, 0x80808080, R72, 0x6, !PT ;  /* 0x8080808037487812 */ /* 0x040fe400078e0648 */
[----:B------:R-:W-:Y:S02]  /*3f20*/  LOP3.LUT R55, R55, 0x7f7f7f7f, R76, 0x60, !PT ;  /* 0x7f7f7f7f37377812 */ /* 0x000fe400078e604c */
[----:B------:R-:W-:Y:S02]  /*3f30*/  LOP3.LUT R82, R82, 0x8080808, R65, 0x60, !PT ;  /* 0x0808080852527812 */ /* 0x000fe400078e6041 */
[----:B------:R-:W-:-:S02]  /*3f40*/  IADD3 R76, PT, PT, R57, 0x78787878, RZ ;  /* 0x78787878394c7810 */ /* 0x000fc40007ffe0ff */
[----:B0-----:R-:W-:Y:S01]  /*3f50*/  LOP3.LUT R61, R59, 0xf0f0f0f, RZ, 0xc0, !PT ;  /* 0x0f0f0f0f3b3d7812 */ /* 0x001fe200078ec0ff */
[----:B------:R0:W-:Y:S01]  /*3f60*/  STS [R124+0x68d0], R53 ;  /* 0x0068d0357c007388 */ /* 0x0001e20000000800 */
[----:B------:R-:W-:Y:S02]  /*3f70*/  LOP3.LUT R86, R76, R91, RZ, 0x3c, !PT ;  /* 0x0000005b4c567212 */ /* 0x000fe400078e3cff */
[----:B------:R-:W-:Y:S02]  /*3f80*/  LOP3.LUT R55, R72, R55, RZ, 0xfc, !PT ;  /* 0x0000003748377212 */ /* 0x000fe400078efcff */
[----:B------:R-:W-:Y:S02]  /*3f90*/  PRMT R72, R65, 0xba98, RZ ;  /* 0x0000ba9841487816 */ /* 0x000fe400000000ff */
[----:B0-----:R-:W-:Y:S01]  /*3fa0*/  PRMT R53, R82, 0xba98, RZ ;  /* 0x0000ba9852357816 */ /* 0x001fe200000000ff */
[----:B------:R-:W-:Y:S01]  /*3fb0*/  VIADD R82, R61, 0x78787878 ;  /* 0x787878783d527836 */ /* 0x000fe20000000000 */
[----:B------:R-:W-:-:S02]  /*3fc0*/  LOP3.LUT R86, R86, 0x8080808, R57, 0x60, !PT ;  /* 0x0808080856567812 */ /* 0x000fc400078e6039 */
[C---:B------:R-:W-:Y:S02]  /*3fd0*/  LOP3.LUT R80, R53.reuse, 0x80808080, R80, 0x6, !PT ;  /* 0x8080808035507812 */ /* 0x040fe400078e0650 */
[----:B------:R-:W-:Y:S01]  /*3fe0*/  LOP3.LUT R88, R82, R59, RZ, 0x3c, !PT ;  /* 0x0000003b52587212 */ /* 0x000fe200078e3cff */
[----:B---3--:R-:W-:Y:S01]  /*3ff0*/  IMAD R93, R96, 0x10000, R93 ;  /* 0x00010000605d7824 */ /* 0x008fe200078e025d */
[----:B------:R-:W-:Y:S02]  /*4000*/  LOP3.LUT R53, R53, 0x7f7f7f7f, R72, 0x60, !PT ;  /* 0x7f7f7f7f35357812 */ /* 0x000fe400078e6048 */
[----:B------:R-:W-:Y:S02]  /*4010*/  PRMT R59, R86, 0xba98, RZ ;  /* 0x0000ba98563b7816 */ /* 0x000fe400000000ff */
[----:B------:R-:W-:Y:S02]  /*4020*/  PRMT R72, R57, 0xba98, RZ ;  /* 0x0000ba9839487816 */ /* 0x000fe400000000ff */
[----:B------:R-:W-:Y:S01]  /*4030*/  LOP3.LUT R88, R88, 0x8080808, R61, 0x60, !PT ;  /* 0x0808080858587812 */ /* 0x000fe200078e603d */
[----:B------:R0:W-:Y:S01]  /*4040*/  STS [R124+0x7bc0], R55 ;  /* 0x007bc0377c007388 */ /* 0x0001e20000000800 */
[----:B------:R-:W-:-:S02]  /*4050*/  LOP3.LUT R76, R59, 0x80808080, R76, 0x6, !PT ;  /* 0x808080803b4c7812 */ /* 0x000fc400078e064c */
[----:B------:R-:W-:Y:S02]  /*4060*/  LOP3.LUT R59, R59, 0x7f7f7f7f, R72, 0x60, !PT ;  /* 0x7f7f7f7f3b3b7812 */ /* 0x000fe400078e6048 */
[----:B------:R-:W-:Y:S02]  /*4070*/  PRMT R57, R88, 0xba98, RZ ;  /* 0x0000ba9858397816 */ /* 0x000fe400000000ff */
[----:B------:R-:W-:Y:S02]  /*4080*/  PRMT R72, R61, 0xba98, RZ ;  /* 0x0000ba983d487816 */ /* 0x000fe400000000ff */
[----:B------:R-:W-:Y:S02]  /*4090*/  SHF.R.U32.HI R61, RZ, 0x4, R93 ;  /* 0x00000004ff3d7819 */ /* 0x000fe4000001165d */
[----:B0-----:R-:W-:Y:S02]  /*40a0*/  LOP3.LUT R55, R93, 0xf0f0f0f, RZ, 0xc0, !PT ;  /* 0x0f0f0f0f5d377812 */ /* 0x001fe400078ec0ff */
[----:B------:R-:W-:-:S02]  /*40b0*/  LOP3.LUT R82, R57, 0x80808080, R82, 0x6, !PT ;  /* 0x8080808039527812 */ /* 0x000fc400078e0652 */
[----:B------:R-:W-:Y:S01]  /*40c0*/  LOP3.LUT R57, R57, 0x7f7f7f7f, R72, 0x60, !PT ;  /* 0x7f7f7f7f39397812 */ /* 0x000fe200078e6048 */
[----:B------:R-:W-:Y:S01]  /*40d0*/  VIADD R72, R55, 0x78787878 ;  /* 0x7878787837487836 */ /* 0x000fe20000000000 */
[----:B------:R-:W-:Y:S02]  /*40e0*/  LOP3.LUT R63, R61, 0xf0f0f0f, RZ, 0xc0, !PT ;  /* 0x0f0f0f0f3d3f7812 */ /* 0x000fe400078ec0ff */
[----:B------:R-:W-:Y:S02]  /*40f0*/  LOP3.LUT R53, R80, R53, RZ, 0xfc, !PT ;  /* 0x0000003550357212 */ /* 0x000fe400078efcff */
[----:B------:R-:W-:Y:S01]  /*4100*/  LOP3.LUT R59, R76, R59, RZ, 0xfc, !PT ;  /* 0x0000003b4c3b7212 */ /* 0x000fe200078efcff */
[----:B------:R-:W-:Y:S01]  /*4110*/  VIADD R80, R63, 0x78787878 ;  /* 0x787878783f507836 */ /* 0x000fe20000000000 */
[----:B------:R-:W-:Y:S01]  /*4120*/  LOP3.LUT R76, R72, R93, RZ, 0x3c, !PT ;  /* 0x0000005d484c7212 */ /* 0x000fe200078e3cff */
[----:B----4-:R-:W-:Y:S01]  /*4130*/  IMAD R94, R95, 0x10000, R94 ;  /* 0x000100005f5e7824 */ /* 0x010fe200078e025e */
[----:B------:R-:W-:-:S02]  /*4140*/  LOP3.LUT R57, R82, R57, RZ, 0xfc, !PT ;  /* 0x0000003952397212 */ /* 0x000fc400078efcff */
[----:B------:R-:W-:Y:S02]  /*4150*/  LOP3.LUT R76, R76, 0x8080808, R55, 0x60, !PT ;  /* 0x080808084c4c7812 */ /* 0x000fe400078e6037 */
[----:B------:R-:W-:Y:S01]  /*4160*/  LOP3.LUT R82, R80, R61, RZ, 0x3c, !PT ;  /* 0x0000003d50527212 */ /* 0x000fe200078e3cff */
[----:B------:R0:W-:Y:S01]  /*4170*/  STS [R124+0x7bd0], R53 ;  /* 0x007bd0357c007388 */ /* 0x0001e20000000800 */
[----:B------:R-:W-:Y:S02]  /*4180*/  SHF.R.U32.HI R61, RZ, 0x4, R94 ;  /* 0x00000004ff3d7819 */ /* 0x000fe4000001165e */
[----:B------:R-:W-:Y:S02]  /*4190*/  LOP3.LUT R82, R82, 0x8080808, R63, 0x60, !PT ;  /* 0x0808080852527812 */ /* 0x000fe400078e603f */
[----:B------:R-:W-:Y:S02]  /*41a0*/  LOP3.LUT R69, R61, 0xf0f0f0f, RZ, 0xc0, !PT ;  /* 0x0f0f0f0f3d457812 */ /* 0x000fe400078ec0ff */
[----:B0-----:R-:W-:-:S02]  /*41b0*/  PRMT R53, R76, 0xba98, RZ ;  /* 0x0000ba984c357816 */ /* 0x001fc400000000ff */
[----:B------:R-:W-:Y:S02]  /*41c0*/  PRMT R76, R55, 0xba98, RZ ;  /* 0x0000ba98374c7816 */ /* 0x000fe400000000ff */
[C---:B------:R-:W-:Y:S02]  /*41d0*/  LOP3.LUT R72, R53.reuse, 0x80808080, R72, 0x6, !PT ;  /* 0x8080808035487812 */ /* 0x040fe400078e0648 */
[----:B------:R-:W-:Y:S02]  /*41e0*/  LOP3.LUT R53, R53, 0x7f7f7f7f, R76, 0x60, !PT ;  /* 0x7f7f7f7f35357812 */ /* 0x000fe400078e604c */
[----:B------:R-:W-:Y:S02]  /*41f0*/  PRMT R55, R82, 0xba98, RZ ;  /* 0x0000ba9852377816 */ /* 0x000fe400000000ff */
[----:B------:R-:W-:Y:S02]  /*4200*/  LOP3.LUT R65, R94, 0xf0f0f0f, RZ, 0xc0, !PT ;  /* 0x0f0f0f0f5e417812 */ /* 0x000fe400078ec0ff */
[----:B------:R-:W-:Y:S01]  /*4210*/  IADD3 R82, PT, PT, R69, 0x78787878, RZ ;  /* 0x7878787845527810 */ /* 0x000fe20007ffe0ff */
[----:B------:R0:W-:Y:S01]  /*4220*/  STS [R124+0x8540], R59 ;  /* 0x0085403b7c007388 */ /* 0x0001e20000000800 */
[----:B------:R-:W-:-:S02]  /*4230*/  LOP3.LUT R53, R72, R53, RZ, 0xfc, !PT ;  /* 0x0000003548357212 */ /* 0x000fc400078efcff */
[----:B------:R-:W-:Y:S01]  /*4240*/  LOP3.LUT R72, R82, R61, RZ, 0x3c, !PT ;  /* 0x0000003d52487212 */ /* 0x000fe200078e3cff */
[----:B------:R-:W-:-:S03]  /*4250*/  IMAD R97, R97, 0x10000, R66 ;  /* 0x0001000061617824 */ /* 0x000fc600078e0242 */
[----:B------:R-:W-:Y:S01]  /*4260*/  LOP3.LUT R72, R72, 0x8080808, R69, 0x60, !PT ;  /* 0x0808080848487812 */ /* 0x000fe200078e6045 */
[----:B0-----:R-:W-:Y:S01]  /*4270*/  VIADD R59, R65, 0x78787878 ;  /* 0x78787878413b7836 */ /* 0x001fe20000000000 */
[----:B------:R0:W-:Y:S01]  /*4280*/  STS [R124+0x8550], R57 ;  /* 0x008550397c007388 */ /* 0x0001e20000000800 */
[----:B------:R-:W-:-:S03]  /*4290*/  PRMT R66, R69, 0xba98, RZ ;  /* 0x0000ba9845427816 */ /* 0x000fc600000000ff */
[----:B------:R-:W-:Y:S02]  /*42a0*/  LOP3.LUT R94, R59, R94, RZ, 0x3c, !PT ;  /* 0x0000005e3b5e7212 */ /* 0x000fe400078e3cff */
[----:B------:R-:W-:Y:S02]  /*42b0*/  LOP3.LUT R61, R97, 0xf0f0f0f, RZ, 0xc0, !PT ;  /* 0x0f0f0f0f613d7812 */ /* 0x000fe400078ec0ff */
[----:B------:R-:W-:Y:S02]  /*42c0*/  LOP3.LUT R94, R94, 0x8080808, R65, 0x60, !PT ;  /* 0x080808085e5e7812 */ /* 0x000fe400078e6041 */
[----:B0-----:R-:W-:Y:S02]  /*42d0*/  PRMT R57, R72, 0xba98, RZ ;  /* 0x0000ba9848397816 */ /* 0x001fe400000000ff */
[----:B------:R-:W-:Y:S02]  /*42e0*/  PRMT R94, R94, 0xba98, RZ ;  /* 0x0000ba985e5e7816 */ /* 0x000fe400000000ff */
[----:B------:R-:W-:-:S02]  /*42f0*/  LOP3.LUT R82, R57, 0x80808080, R82, 0x6, !PT ;  /* 0x8080808039527812 */ /* 0x000fc400078e0652 */
[----:B------:R-:W-:Y:S01]  /*4300*/  LOP3.LUT R57, R57, 0x7f7f7f7f, R66, 0x60, !PT ;  /* 0x7f7f7f7f39397812 */ /* 0x000fe200078e6042 */
[----:B------:R-:W-:Y:S01]  /*4310*/  VIADD R66, R61, 0x78787878 ;  /* 0x787878783d427836 */ /* 0x000fe20000000000 */
[----:B------:R-:W-:Y:S02]  /*4320*/  PRMT R65, R65, 0xba98, RZ ;  /* 0x0000ba9841417816 */ /* 0x000fe400000000ff */
[----:B------:R-:W-:Y:S01]  /*4330*/  LOP3.LUT R59, R94, 0x80808080, R59, 0x6, !PT ;  /* 0x808080805e3b7812 */ /* 0x000fe200078e063b */
[----:B--2---:R-:W-:Y:S01]  /*4340*/  IMAD R67, R74, 0x10000, R67 ;  /* 0x000100004a437824 */ /* 0x004fe200078e0243 */
[----:B------:R-:W-:Y:S02]  /*4350*/  LOP3.LUT R94, R94, 0x7f7f7f7f, R65, 0x60, !PT ;  /* 0x7f7f7f7f5e5e7812 */ /* 0x000fe400078e6041 */
[----:B------:R-:W-:Y:S02]  /*4360*/  LOP3.LUT R72, R66, R97, RZ, 0x3c, !PT ;  /* 0x0000006142487212 */ /* 0x000fe400078e3cff */
[----:B------:R-:W-:-:S02]  /*4370*/  SHF.R.U32.HI R97, RZ, 0x4, R97 ;  /* 0x00000004ff617819 */ /* 0x000fc40000011661 */
[----:B------:R-:W-:Y:S02]  /*4380*/  PRMT R76, R63, 0xba98, RZ ;  /* 0x0000ba983f4c7816 */ /* 0x000fe400000000ff */
        /* <DEDUP_REMOVED lines=8> */
[----:B------:R-:W-:Y:S02]  /*4410*/  LOP3.LUT R80, R55, 0x80808080, R80, 0x6, !PT ;  /* 0x8080808037507812 */ /* 0x000fe400078e0650 */
[----:B0-----:R-:W-:Y:S02]  /*4420*/  PRMT R53, R72, 0xba98, RZ ;  /* 0x0000ba9848357816 */ /* 0x001fe400000000ff */
[----:B------:R-:W-:Y:S02]  /*4430*/  PRMT R72, R61, 0xba98, RZ ;  /* 0x0000ba983d487816 */ /* 0x000fe400000000ff */
[----:B-1----:R-:W-:Y:S02]  /*4440*/  LOP3.LUT R59, R69, 0xf0f0f0f, RZ, 0xc0, !PT ;  /* 0x0f0f0f0f453b7812 */ /* 0x002fe400078ec0ff */
[----:B------:R-:W-:Y:S02]  /*4450*/  LOP3.LUT R55, R55, 0x7f7f7f7f, R76, 0x60, !PT ;  /* 0x7f7f7f7f37377812 */ /* 0x000fe400078e604c */
[----:B------:R-:W-:Y:S01]  /*4460*/  LOP3.LUT R66, R53, 0x80808080, R66, 0x6, !PT ;  /* 0x8080808035427812 */ /* 0x000fe200078e0642 */
[----:B------:R-:W-:Y:S01]  /*4470*/  VIADD R76, R65, 0x78787878 ;  /* 0x78787878414c7836 */ /* 0x000fe20000000000 */
[----:B------:R-:W-:Y:S01]  /*4480*/  LOP3.LUT R53, R53, 0x7f7f7f7f, R72, 0x60, !PT ;  /* 0x7f7f7f7f35357812 */ /* 0x000fe200078e6048 */
[----:B------:R-:W-:Y:S01]  /*4490*/  VIADD R86, R59, 0x78787878 ;  /* 0x787878783b567836 */ /* 0x000fe20000000000 */
[----:B------:R-:W-:-:S02]  /*44a0*/  LOP3.LUT R72, R74, R97, RZ, 0x3c, !PT ;  /* 0x000000614a487212 */ /* 0x000fc400078e3cff */
[----:B------:R-:W-:Y:S02]  /*44b0*/  LOP3.LUT R55, R80, R55, RZ, 0xfc, !PT ;  /* 0x0000003750377212 */ /* 0x000fe400078efcff */
[----:B------:R-:W-:Y:S02]  /*44c0*/  LOP3.LUT R72, R72, 0x8080808, R63, 0x60, !PT ;  /* 0x0808080848487812 */ /* 0x000fe400078e603f */
[----:B------:R-:W-:Y:S02]  /*44d0*/  LOP3.LUT R80, R76, R67, RZ, 0x3c, !PT ;  /* 0x000000434c507212 */ /* 0x000fe400078e3cff */
[----:B------:R-:W-:Y:S01]  /*44e0*/  LOP3.LUT R88, R86, R69, RZ, 0x3c, !PT ;  /* 0x0000004556587212 */ /* 0x000fe200078e3cff */
[----:B------:R0:W-:Y:S01]  /*44f0*/  STS [R124+0x8ed0], R55 ;  /* 0x008ed0377c007388 */ /* 0x0001e20000000800 */
[----:B------:R-:W-:Y:S02]  /*4500*/  LOP3.LUT R57, R82, R57, RZ, 0xfc, !PT ;  /* 0x0000003952397212 */ /* 0x000fe400078efcff */
        /* <DEDUP_REMOVED lines=18> */
[----:B------:R-:W-:Y:S01]  /*4630*/  HADD2.F32 R63, -RZ, R56.H0_H0 ;  /* 0x20000038ff3f7230 */ /* 0x000fe20000004100 */
[----:B------:R-:W-:Y:S01]  /*4640*/  LOP3.LUT R57, R76, R57, RZ, 0xfc, !PT ;  /* 0x000000394c397212 */ /* 0x000fe200078efcff */
[----:B-----5:R-:W-:Y:S01]  /*4650*/  HADD2.F32 R65, -RZ, R58.H0_H0 ;  /* 0x2000003aff417230 */ /* 0x020fe20000004100 */
[----:B------:R-:W-:Y:S01]  /*4660*/  LOP3.LUT R61, R86, R61, RZ, 0xfc, !PT ;  /* 0x0000003d563d7212 */ /* 0x000fe200078efcff */
[----:B------:R-:W-:Y:S01]  /*4670*/  HADD2.F32 R67, -RZ, R60.H0_H0 ;  /* 0x2000003cff437230 */ /* 0x000fe20000004100 */
        /* <DEDUP_REMOVED lines=20> */
[----:B------:R-:W0:Y:S04]  /*47c0*/  LDSM.16.M88.4 R100, [R100] ;  /* 0x000000006464783b */ /* 0x000e280000000200 */
[----:B------:R-:W1:Y:S04]  /*47d0*/  LDSM.16.M88.4 R88, [R88] ;  /* 0x000000005858783b */ /* 0x000e680000000200 */
[----:B------:R-:W2:Y:S01]  /*47e0*/  LDS.128 R76, [R7] ;  /* 0x00000000074c7984 */ /* 0x000ea20000000c00 */
[----:B------:R-:W-:Y:S01]  /*47f0*/  UIMAD UR9, UR5, 0x90, URZ ;  /* 0x00000090050978a4 */ /* 0x000fe2000f8e02ff */
[----:B------:R-:W-:-:S02]  /*4800*/  IMAD.WIDE.U32 R84, R47, 0x90, R84 ;  /* 0x000000902f547825 */ /* 0x000fc400078e0054 */
[----:B------:R-:W3:Y:S04]  /*4810*/  LDS.128 R56, [R7+0x90] ;  /* 0x0000900007387984 */ /* 0x000ee80000000c00 */
[----:B------:R-:W4:Y:S04]  /*4820*/  LDS.128 R52, [R120] ;  /* 0x0000000078347984 */ /* 0x000f280000000c00 */
[----:B------:R-:W5:Y:S01]  /*4830*/  LDS.128 R60, [R120+0x980] ;  /* 0x00098000783c7984 */ /* 0x000f620000000c00 */
[----:B------:R-:W-:-:S03]  /*4840*/  IADD3 R85, PT, PT, R85, UR9, RZ ;  /* 0x0000000955557c10 */ /* 0x000fc6000fffe0ff */
[----:B------:R-:W5:Y:S04]  /*4850*/  LDS.128 R64, [R120+0x1300] ;  /* 0x0013000078407984 */ /* 0x000f680000000c00 */
[----:B------:R-:W-:Y:S04]  /*4860*/  LDS R96, [R6+0x910] ;  /* 0x0009100006607984 */ /* 0x000fe80000000800 */
[----:B------:R-:W5:Y:S04]  /*4870*/  LDS R97, [R6+0x920] ;  /* 0x0009200006617984 */ /* 0x000f680000000800 */
[----:B------:R-:W5:Y:S04]  /*4880*/  LDG.E.CONSTANT R158, desc[UR6][R84.64] ;  /* 0x00000006549e7981 */ /* 0x000f68000c1e9900 */
[----:B------:R-:W5:Y:S04]  /*4890*/  LDG.E.CONSTANT R156, desc[UR6][R84.64+0x400] ;  /* 0x00040006549c7981 */ /* 0x000f68000c1e9900 */
[----:B------:R-:W5:Y:S04]  /*48a0*/  LDG.E.CONSTANT R154, desc[UR6][R84.64+0x800] ;  /* 0x00080006549a7981 */ /* 0x000f68000c1e9900 */
[----:B------:R-:W5:Y:S04]  /*48b0*/  LDG.E.CONSTANT R152, desc[UR6][R84.64+0xc00] ;  /* 0x000c000654987981 */ /* 0x000f68000c1e9900 */
[----:B------:R-:W5:Y:S04]  /*48c0*/  LDG.E.CONSTANT R150, desc[UR6][R84.64+0x1000] ;  /* 0x0010000654967981 */ /* 0x000f68000c1e9900 */
[----:B------:R-:W5:Y:S04]  /*48d0*/  LDG.E.CONSTANT R148, desc[UR6][R84.64+0x1400] ;  /* 0x0014000654947981 */ /* 0x000f68000c1e9900 */
[----:B------:R5:W5:Y:S01]  /*48e0*/  LDG.E.CONSTANT R146, desc[UR6][R84.64+0x1800] ;  /* 0x0018000654927981 */ /* 0x000b62000c1e9900 */
[-C--:B0-----:R-:W-:Y:S03]  /*48f0*/  IMMA.16832.S8.S8 R80, R100.ROW, R72.reuse.COL, RZ ;  /* 0x0000004864507237 */ /* 0x081fe60000405cff */
[----:B------:R-:W-:Y:S04]  /*4900*/  LDS R104, [R6+0x1210] ;  /* 0x0012100006687984 */ /* 0x000fe80000000800 */
[----:B------:R-:W0:Y:S01]  /*4910*/  LDS R105, [R6+0x1220] ;  /* 0x0012200006697984 */ /* 0x000e220000000800 */
[----:B-1----:R-:W-:Y:S03]  /*4920*/  IMMA.16832.S8.S8 R72, R88.ROW, R72.COL, RZ ;  /* 0x0000004858487237 */ /* 0x002fe60000405cff */
[----:B------:R-:W1:Y:S01]  /*4930*/  LDS.128 R68, [R120+0x1c80] ;  /* 0x001c800078447984 */ /* 0x000e620000000c00 */
[----:B--2---:R-:W-:-:S02]  /*4940*/  HADD2.F32 R216, -RZ, R77.H0_H0 ;  /* 0x2000004dffd87230 */ /* 0x004fc40000004100 */
[----:B------:R-:W-:Y:S01]  /*4950*/  HADD2.F32 R145, -RZ, R79.H0_H0 ;  /* 0x2000004fff917230 */ /* 0x000fe20000004100 */
[----:B------:R-:W-:Y:S01]  /*4960*/  MOV R86, R188 ;  /* 0x000000bc00567202 */ /* 0x000fe20000000f00 */
[----:B------:R-:W-:Y:S03]  /*4970*/  LDS R107, [R6+0x40] ;  /* 0x00004000066b7984 */ /* 0x000fe60000000800 */
[----:B------:R-:W-:Y:S02]  /*4980*/  I2FP.F32.S32 R81, R81 ;  /* 0x0000005100517245 */ /* 0x000fe40000201400 */
[----:B------:R-:W-:Y:S01]  /*4990*/  I2FP.F32.S32 R77, R80 ;  /* 0x00000050004d7245 */ /* 0x000fe20000201400 */
[----:B---3--:R-:W-:Y:S01]  /*49a0*/  HADD2.F32 R222, -RZ, R56.H0_H0 ;  /* 0x20000038ffde7230 */ /* 0x008fe20000004100 */
[----:B------:R-:W-:Y:S01]  /*49b0*/  I2FP.F32.S32 R79, R82 ;  /* 0x00000052004f7245 */ /* 0x000fe20000201400 */
[----:B------:R-:W-:Y:S01]  /*49c0*/  HADD2.F32 R223, -RZ, R76.H0_H0 ;  /* 0x2000004cffdf7230 */ /* 0x000fe20000004100 */
[----:B------:R-:W-:Y:S01]  /*49d0*/  I2FP.F32.S32 R83, R83 ;  /* 0x0000005300537245 */ /* 0x000fe20000201400 */
[C---:B----4-:R-:W-:Y:S01]  /*49e0*/  FMUL R81, R52.reuse, R81 ;  /* 0x0000005134517220 */ /* 0x050fe20000400000 */
[----:B------:R-:W-:Y:S01]  /*49f0*/  I2FP.F32.S32 R219, R72 ;  /* 0x0000004800db7245 */ /* 0x000fe20000201400 */
[----:B------:R-:W-:Y:S01]  /*4a00*/  FMUL R77, R52, R77 ;  /* 0x0000004d344d7220 */ /* 0x000fe20000400000 */
[----:B------:R-:W-:Y:S01]  /*4a10*/  MOV R99, R180 ;  /* 0x000000b400637202 */ /* 0x000fe20000000f00 */
[C---:B-----5:R-:W-:Y:S01]  /*4a20*/  FMUL R79, R60.reuse, R79 ;  /* 0x0000004f3c4f7220 */ /* 0x060fe20000400000 */
[----:B------:R-:W-:Y:S01]  /*4a30*/  I2FP.F32.S32 R227, R74 ;  /* 0x0000004a00e37245 */ /* 0x000fe20000201400 */
[----:B------:R-:W-:Y:S01]  /*4a40*/  FMUL R72, R60, R83 ;  /* 0x000000533c487220 */ /* 0x000fe20000400000 */
[----:B------:R-:W-:Y:S01]  /*4a50*/  FMUL R74, R64, R219 ;  /* 0x000000db404a7220 */ /* 0x000fe20000400000 */
[----:B------:R-:W-:Y:S01]  /*4a60*/  FFMA R56, R222, R81, R214 ;  /* 0x00000051de387223 */ /* 0x000fe200000000d6 */
[-C--:B------:R-:W-:Y:S01]  /*4a70*/  IMMA.16832.S8.S8 R92, R100.ROW, R96.reuse.COL, RZ ;  /* 0x00000060645c7237 */ /* 0x080fe20000405cff */
[C---:B------:R-:W-:Y:S01]  /*4a80*/  FFMA R217, R223.reuse, R77, R106 ;  /* 0x0000004ddfd97223 */ /* 0x040fe2000000006a */
[C---:B------:R-:W-:Y:S01]  /*4a90*/  FFMA R219, R223.reuse, R79, R98 ;  /* 0x0000004fdfdb7223 */ /* 0x040fe20000000062 */
[----:B------:R-:W-:Y:S04]  /*4aa0*/  LDS R106, [R6+0x30] ;  /* 0x00003000066a7984 */ /* 0x000fe80000000800 */
[----:B------:R-:W2:Y:S01]  /*4ab0*/  LDSM.16.M88.4 R84, [R86] ;  /* 0x000000005654783b */ /* 0x000ea20000000200 */
[----:B------:R-:W-:Y:S03]  /*4ac0*/  IMMA.16832.S8.S8 R80, R88.ROW, R96.COL, RZ ;  /* 0x0000006058507237 */ /* 0x000fe60000405cff */
[----:B------:R-:W3:Y:S05]  /*4ad0*/  LDSM.16.M88.4 R96, [R99] ;  /* 0x000000006360783b */ /* 0x000eea0000000200 */
[----:B0-----:R-:W-:Y:S01]  /*4ae0*/  IMMA.16832.S8.S8 R100, R100.ROW, R104.COL, RZ ;  /* 0x0000006864647237 */ /* 0x001fe20000405cff */
[----:B-1----:R-:W-:Y:S01]  /*4af0*/  FMUL R76, R68, R227 ;  /* 0x000000e3444c7220 */ /* 0x002fe20000400000 */
[----:B------:R-:W-:Y:S01]  /*4b00*/  I2FP.F32.S32 R225, R73 ;  /* 0x0000004900e17245 */ /* 0x000fe20000201400 */
[----:B------:R-:W-:-:S05]  /*4b10*/  FFMA R221, R223, R74, R213 ;  /* 0x0000004adfdd7223 */ /* 0x000fca00000000d5 */
[----:B------:R-:W-:Y:S01]  /*4b20*/  IMMA.16832.S8.S8 R88, R88.ROW, R104.COL, RZ ;  /* 0x0000006858587237 */ /* 0x000fe20000405cff */
[----:B------:R-:W-:Y:S01]  /*4b30*/  FFMA R223, R223, R76, R147 ;  /* 0x0000004cdfdf7223 */ /* 0x000fe20000000093 */
[----:B------:R-:W-:Y:S01]  /*4b40*/  I2FP.F32.S32 R147, R92 ;  /* 0x0000005c00937245 */ /* 0x000fe20000201400 */
[----:B------:R-:W-:Y:S01]  /*4b50*/  HADD2.F32 R155, -RZ, R78.H0_H0 ;  /* 0x2000004eff9b7230 */ /* 0x000fe20000004100 */
[----:B------:R-:W-:Y:S01]  /*4b60*/  I2FP.F32.S32 R229, R75 ;  /* 0x0000004b00e57245 */ /* 0x000fe20000201400 */
[----:B------:R-:W-:Y:S01]  /*4b70*/  FFMA R215, R222, R72, R215 ;  /* 0x00000048ded77223 */ /* 0x000fe200000000d7 */
[----:B------:R-:W-:Y:S01]  /*4b80*/  FMUL R220, R64, R225 ;  /* 0x000000e140dc7220 */ /* 0x000fe20000400000 */
[----:B------:R-:W0:Y:S01]  /*4b90*/  LDS.128 R72, [R7+0x900] ;  /* 0x0009000007487984 */ /* 0x000e220000000c00 */
[----:B------:R-:W-:-:S03]  /*4ba0*/  FMUL R224, R52, R147 ;  /* 0x0000009334e07220 */ /* 0x000fc60000400000 */
[----:B------:R-:W1:Y:S01]  /*4bb0*/  LDS.128 R76, [R7+0x990] ;  /* 0x00099000074c7984 */ /* 0x000e620000000c00 */
[----:B------:R-:W-:Y:S01]  /*4bc0*/  FFMA R220, R222, R220, R149 ;  /* 0x000000dcdedc7223 */ /* 0x000fe20000000095 */
[----:B------:R-:W-:Y:S02]  /*4bd0*/  I2FP.F32.S32 R93, R93 ;  /* 0x0000005d005d7245 */ /* 0x000fe40000201400 */
[----:B------:R-:W-:Y:S01]  /*4be0*/  I2FP.F32.S32 R149, R100 ;  /* 0x0000006400957245 */ /* 0x000fe20000201400 */
[----:B------:R-:W-:Y:S01]  /*4bf0*/  LDS R104, [R6+0x930] ;  /* 0x0009300006687984 */ /* 0x000fe20000000800 */
[----:B------:R-:W-:-:S03]  /*4c00*/  I2FP.F32.S32 R147, R102 ;  /* 0x0000006600937245 */ /* 0x000fc60000201400 */
[----:B------:R-:W4:Y:S01]  /*4c10*/  LDS R105, [R6+0x940] ;  /* 0x0009400006697984 */ /* 0x000f220000000800 */
[----:B------:R-:W-:Y:S01]  /*4c20*/  FMUL R229, R68, R229 ;  /* 0x000000e544e57220 */ /* 0x000fe20000400000 */
[----:B------:R-:W-:Y:S01]  /*4c30*/  I2FP.F32.S32 R101, R101 ;  /* 0x0000006500657245 */ /* 0x000fe20000201400 */
[C---:B------:R-:W-:Y:S01]  /*4c40*/  FMUL R225, R52.reuse, R93 ;  /* 0x0000005d34e17220 */ /* 0x040fe20000400000 */
[----:B------:R-:W-:Y:S01]  /*4c50*/  FMUL R214, R52, R149 ;  /* 0x0000009534d67220 */ /* 0x000fe20000400000 */
[----:B------:R-:W-:Y:S01]  /*4c60*/  FMUL R218, R60, R147 ;  /* 0x000000933cda7220 */ /* 0x000fe20000400000 */
[----:B------:R-:W-:Y:S01]  /*4c70*/  I2FP.F32.S32 R93, R94 ;  /* 0x0000005e005d7245 */ /* 0x000fe20000201400 */
[----:B------:R-:W-:Y:S01]  /*4c80*/  LDS R100, [R6+0x1230] ;  /* 0x0012300006647984 */ /* 0x000fe20000000800 */
[----:B------:R-:W-:Y:S02]  /*4c90*/  I2FP.F32.S32 R95, R95 ;  /* 0x0000005f005f7245 */ /* 0x000fe40000201400 */
[----:B------:R-:W-:-:S02]  /*4ca0*/  I2FP.F32.S32 R149, R103 ;  /* 0x0000006700957245 */ /* 0x000fc40000201400 */
[----:B------:R-:W-:Y:S02]  /*4cb0*/  I2FP.F32.S32 R147, R80 ;  /* 0x0000005000937245 */ /* 0x000fe40000201400 */
[----:B------:R-:W-:Y:S01]  /*4cc0*/  I2FP.F32.S32 R89, R89 ;  /* 0x0000005900597245 */ /* 0x000fe20000201400 */
[----:B------:R-:W-:Y:S01]  /*4cd0*/  FFMA R222, R222, R229, R200 ;  /* 0x000000e5dede7223 */ /* 0x000fe200000000c8 */
[----:B------:R-:W-:Y:S01]  /*4ce0*/  FMUL R200, R52, R101 ;  /* 0x0000006534c87220 */ /* 0x000fe20000400000 */
[C---:B------:R-:W-:Y:S01]  /*4cf0*/  FMUL R52, R60.reuse, R93 ;  /* 0x0000005d3c347220 */ /* 0x040fe20000400000 */
[C---:B------:R-:W-:Y:S01]  /*4d00*/  FMUL R103, R60.reuse, R95 ;  /* 0x0000005f3c677220 */ /* 0x040fe20000400000 */
[----:B------:R-:W-:Y:S01]  /*4d10*/  FMUL R149, R60, R149 ;  /* 0x000000953c957220 */ /* 0x000fe20000400000 */
[C---:B------:R-:W-:Y:S01]  /*4d20*/  FMUL R227, R64.reuse, R147 ;  /* 0x0000009340e37220 */ /* 0x040fe20000400000 */
[----:B------:R-:W-:Y:S01]  /*4d30*/  I2FP.F32.S32 R213, R88 ;  /* 0x0000005800d57245 */ /* 0x000fe20000201400 */
[----:B------:R-:W-:Y:S01]  /*4d40*/  FMUL R60, R64, R89 ;  /* 0x00000059403c7220 */ /* 0x000fe20000400000 */
[----:B------:R-:W-:Y:S01]  /*4d50*/  I2FP.F32.S32 R147, R90 ;  /* 0x0000005a00937245 */ /* 0x000fe20000201400 */
[-C--:B--2---:R-:W-:Y:S01]  /*4d60*/  IMMA.16832.S8.S8 R92, R84.ROW, R106.reuse.COL, RZ ;  /* 0x0000006a545c7237 */ /* 0x084fe20000405cff */
[----:B------:R-:W-:Y:S01]  /*4d70*/  I2FP.F32.S32 R229, R91 ;  /* 0x0000005b00e57245 */ /* 0x000fe20000201400 */
[----:B------:R-:W2:Y:S06]  /*4d80*/  LDS R101, [R6+0x1240] ;  /* 0x0012400006657984 */ /* 0x000eac0000000800 */
[----:B---3--:R-:W-:Y:S01]  /*4d90*/  IMMA.16832.S8.S8 R88, R96.ROW, R106.COL, RZ ;  /* 0x0000006a60587237 */ /* 0x008fe20000405cff */
[----:B------:R-:W-:-:S02]  /*4da0*/  I2FP.F32.S32 R81, R81 ;  /* 0x0000005100517245 */ /* 0x000fc40000201400 */
[----:B------:R-:W-:-:S03]  /*4db0*/  I2FP.F32.S32 R83, R83 ;  /* 0x0000005300537245 */ /* 0x000fc60000201400 */
[C---:B------:R-:W-:Y:S01]  /*4dc0*/  FMUL R80, R64.reuse, R81 ;  /* 0x0000005140507220 */ /* 0x040fe20000400000 */
[----:B------:R-:W-:Y:S01]  /*4dd0*/  I2FP.F32.S32 R81, R82 ;  /* 0x0000005200517245 */ /* 0x000fe20000201400 */
[----:B------:R-:W-:-:S03]  /*4de0*/  FMUL R213, R64, R213 ;  /* 0x000000d540d57220 */ /* 0x000fc60000400000 */
[----:B------:R-:W-:Y:S02]  /*4df0*/  I2FP.F32.S32 R92, R92 ;  /* 0x0000005c005c7245 */ /* 0x000fe40000201400 */
[----:B------:R-:W-:Y:S01]  /*4e00*/  I2FP.F32.S32 R94, R94 ;  /* 0x0000005e005e7245 */ /* 0x000fe20000201400 */
[C---:B------:R-:W-:Y:S01]  /*4e10*/  FMUL R82, R68.reuse, R81 ;  /* 0x0000005144527220 */ /* 0x040fe20000400000 */
[----:B------:R-:W-:-:S04]  /*4e20*/  FMUL R64, R68, R147 ;  /* 0x0000009344407220 */ /* 0x000fc80000400000 */
[----:B------:R-:W-:Y:S02]  /*4e30*/  I2FP.F32.S32 R88, R88 ;  /* 0x0000005800587245 */ /* 0x000fe40000201400 */
[----:B------:R-:W-:Y:S01]  /*4e40*/  I2FP.F32.S32 R90, R90 ;  /* 0x0000005a005a7245 */ /* 0x000fe20000201400 */
[----:B0-----:R-:W-:Y:S02]  /*4e50*/  HADD2.F32 R72, -RZ, R72.H0_H0 ;  /* 0x20000048ff487230 */ /* 0x001fe40000004100 */
[C---:B------:R-:W-:Y:S01]  /*4e60*/  FMUL R83, R68.reuse, R83 ;  /* 0x0000005344537220 */ /* 0x040fe20000400000 */
[----:B------:R-:W-:Y:S01]  /*4e70*/  FMUL R147, R68, R229 ;  /* 0x000000e544937220 */ /* 0x000fe20000400000 */
[----:B-1----:R-:W-:Y:S02]  /*4e80*/  HADD2.F32 R81, -RZ, R76.H0_H0 ;  /* 0x2000004cff517230 */ /* 0x002fe40000004100 */
        /* <DEDUP_REMOVED lines=12> */
[----:B------:R-:W-:Y:S01]  /*4f50*/  FFMA R76, R216, R76, R221 ;  /* 0x0000004cd84c7223 */ /* 0x000fe200000000dd */
[C---:B------:R-:W-:Y:S01]  /*4f60*/  FFMA R205, R72.reuse, R52, R205 ;  /* 0x0000003448cd7223 */ /* 0x040fe200000000cd */
[----:B------:R-:W-:Y:S01]  /*4f70*/  FFMA R206, R72, R227, R206 ;  /* 0x000000e348ce7223 */ /* 0x000fe200000000ce */
[----:B----4-:R-:W-:Y:S01]  /*4f80*/  IMMA.16832.S8.S8 R80, R84.ROW, R104.COL, RZ ;  /* 0x0000006854507237 */ /* 0x010fe20000405cff */
[----:B------:R-:W-:Y:S01]  /*4f90*/  I2FP.F32.S32 R102, R89 ;  /* 0x0000005900667245 */ /* 0x000fe20000201400 */
[----:B------:R-:W-:Y:S01]  /*4fa0*/  FFMA R216, R216, R90, R223 ;  /* 0x0000005ad8d87223 */ /* 0x000fe200000000df */
[----:B------:R-:W-:-:S02]  /*4fb0*/  I2FP.F32.S32 R224, R91 ;  /* 0x0000005b00e07245 */ /* 0x000fc40000201400 */
[----:B------:R-:W-:Y:S02]  /*4fc0*/  I2FP.F32.S32 R52, R93 ;  /* 0x0000005d00347245 */ /* 0x000fe40000201400 */
[----:B------:R-:W-:Y:S01]  /*4fd0*/  I2FP.F32.S32 R72, R95 ;  /* 0x0000005f00487245 */ /* 0x000fe20000201400 */
[----:B------:R-:W-:Y:S01]  /*4fe0*/  IMMA.16832.S8.S8 R88, R96.ROW, R104.COL, RZ ;  /* 0x0000006860587237 */ /* 0x000fe20000405cff */
[----:B------:R-:W-:Y:S02]  /*4ff0*/  HADD2.F32 R57, -RZ, R57.H0_H0 ;  /* 0x20000039ff397230 */ /* 0x000fe40000004100 */
[----:B------:R-:W-:Y:S01]  /*5000*/  FMUL R93, R65, R102 ;  /* 0x00000066415d7220 */ /* 0x000fe20000400000 */
[----:B------:R-:W-:Y:S01]  /*5010*/  FMUL R95, R69, R224 ;  /* 0x000000e0455f7220 */ /* 0x000fe20000400000 */
[----:B------:R-:W-:Y:S01]  /*5020*/  MOV R212, R186 ;  /* 0x000000ba00d47202 */ /* 0x000fe20000000f00 */
[----:B------:R-:W-:Y:S01]  /*5030*/  FMUL R52, R53, R52 ;  /* 0x0000003435347220 */ /* 0x000fe20000400000 */
[----:B------:R-:W-:Y:S01]  /*5040*/  FMUL R72, R61, R72 ;  /* 0x000000483d487220 */ /* 0x000fe20000400000 */
[C---:B------:R-:W-:Y:S01]  /*5050*/  FFMA R220, R57.reuse, R93, R220 ;  /* 0x0000005d39dc7223 */ /* 0x040fe200000000dc */
[C---:B------:R-:W-:Y:S01]  /*5060*/  FFMA R222, R57.reuse, R95, R222 ;  /* 0x0000005f39de7223 */ /* 0x040fe200000000de */
[C---:B------:R-:W-:Y:S01]  /*5070*/  FFMA R104, R57.reuse, R52, R56 ;  /* 0x0000003439687223 */ /* 0x040fe20000000038 */
[----:B------:R-:W-:Y:S01]  /*5080*/  FFMA R215, R57, R72, R215 ;  /* 0x0000004839d77223 */ /* 0x000fe200000000d7 */
[----:B------:R-:W-:Y:S04]  /*5090*/  LDS R56, [R6+0x50] ;  /* 0x0000500006387984 */ /* 0x000fe80000000800 */
[----:B------:R-:W-:Y:S04]  /*50a0*/  LDS R57, [R6+0x60] ;  /* 0x0000600006397984 */ /* 0x000fe80000000800 */
[----:B------:R-:W0:Y:S01]  /*50b0*/  LDSM.16.M88.4 R92, [R212] ;  /* 0x00000000d45c783b */ /* 0x000e220000000200 */
[----:B------:R-:W-:-:S02]  /*50c0*/  MOV R211, R178 ;  /* 0x000000b200d37202 */ /* 0x000fc40000000f00 */
[----:B------:R-:W-:Y:S02]  /*50d0*/  I2FP.F32.S32 R72, R80 ;  /* 0x0000005000487245 */ /* 0x000fe40000201400 */
[----:B------:R-:W-:Y:S02]  /*50e0*/  I2FP.F32.S32 R224, R81 ;  /* 0x0000005100e07245 */ /* 0x000fe40000201400 */
[----:B------:R-:W-:Y:S02]  /*50f0*/  I2FP.F32.S32 R226, R82 ;  /* 0x0000005200e27245 */ /* 0x000fe40000201400 */
[----:B------:R-:W-:Y:S02]  /*5100*/  I2FP.F32.S32 R228, R83 ;  /* 0x0000005300e47245 */ /* 0x000fe40000201400 */
[----:B------:R-:W1:Y:S01]  /*5110*/  LDS.128 R80, [R7+0x1200] ;  /* 0x0012000007507984 */ /* 0x000e620000000c00 */
[----:B------:R-:W-:Y:S01]  /*5120*/  I2FP.F32.S32 R88, R88 ;  /* 0x0000005800587245 */ /* 0x000fe20000201400 */
[----:B--2---:R-:W-:Y:S01]  /*5130*/  IMMA.16832.S8.S8 R84, R84.ROW, R100.COL, RZ ;  /* 0x0000006454547237 */ /* 0x004fe20000405cff */
[----:B------:R-:W-:-:S02]  /*5140*/  HADD2.F32 R52, -RZ, R73.H0_H0 ;  /* 0x20000049ff347230 */ /* 0x000fc40000004100 */
[----:B------:R-:W-:Y:S01]  /*5150*/  FMUL R72, R53, R72 ;  /* 0x0000004835487220 */ /* 0x000fe20000400000 */
[----:B------:R-:W-:-:S04]  /*5160*/  FMUL R73, R65, R88 ;  /* 0x0000005841497220 */ /* 0x000fc80000400000 */
[----:B------:R-:W-:Y:S01]  /*5170*/  IMMA.16832.S8.S8 R96, R96.ROW, R100.COL, RZ ;  /* 0x0000006460607237 */ /* 0x000fe20000405cff */
[----:B------:R2:W3:Y:S01]  /*5180*/  LDSM.16.M88.4 R100, [R211] ;  /* 0x00000000d364783b */ /* 0x0004e20000000200 */
[C---:B------:R-:W-:Y:S01]  /*5190*/  FFMA R206, R52.reuse, R73, R206 ;  /* 0x0000004934ce7223 */ /* 0x040fe200000000ce */
[----:B------:R-:W-:Y:S02]  /*51a0*/  I2FP.F32.S32 R90, R90 ;  /* 0x0000005a005a7245 */ /* 0x000fe40000201400 */
[----:B------:R-:W-:Y:S01]  /*51b0*/  LDS R73, [R6+0x960] ;  /* 0x0009600006497984 */ /* 0x000fe20000000800 */
[----:B--2---:R-:W-:-:S03]  /*51c0*/  FFMA R211, R52, R72, R157 ;  /* 0x0000004834d37223 */ /* 0x004fc6000000009d */
[----:B------:R-:W2:Y:S01]  /*51d0*/  LDS R72, [R6+0x950] ;  /* 0x0009500006487984 */ /* 0x000ea20000000800 */
[----:B------:R-:W-:Y:S01]  /*51e0*/  FMUL R212, R61, R226 ;  /* 0x000000e23dd47220 */ /* 0x000fe20000400000 */
[----:B------:R-:W-:Y:S01]  /*51f0*/  FMUL R90, R69, R90 ;  /* 0x0000005a455a7220 */ /* 0x000fe20000400000 */
[----:B------:R-:W-:Y:S02]  /*5200*/  I2FP.F32.S32 R84, R84 ;  /* 0x0000005400547245 */ /* 0x000fe40000201400 */
[C---:B------:R-:W-:Y:S01]  /*5210*/  FFMA R212, R52.reuse, R212, R205 ;  /* 0x000000d434d47223 */ /* 0x040fe200000000cd */
[----:B------:R-:W-:Y:S01]  /*5220*/  FFMA R207, R52, R90, R207 ;  /* 0x0000005a34cf7223 */ /* 0x000fe200000000cf */
[----:B------:R-:W-:Y:S02]  /*5230*/  I2FP.F32.S32 R52, R85 ;  /* 0x0000005500347245 */ /* 0x000fe40000201400 */
[----:B------:R-:W-:Y:S02]  /*5240*/  I2FP.F32.S32 R86, R86 ;  /* 0x0000005600567245 */ /* 0x000fe40000201400 */
[----:B------:R-:W-:Y:S01]  /*5250*/  I2FP.F32.S32 R230, R89 ;  /* 0x0000005900e67245 */ /* 0x000fe20000201400 */
[----:B------:R-:W-:-:S02]  /*5260*/  HADD2.F32 R89, -RZ, R77.H0_H0 ;  /* 0x2000004dff597230 */ /* 0x000fc40000004100 */
[C---:B------:R-:W-:Y:S01]  /*5270*/  FMUL R77, R53.reuse, R224 ;  /* 0x000000e0354d7220 */ /* 0x040fe20000400000 */
[C---:B------:R-:W-:Y:S01]  /*5280*/  FMUL R105, R53.reuse, R84 ;  /* 0x0000005435697220 */ /* 0x040fe20000400000 */
[----:B------:R-:W-:Y:S01]  /*5290*/  FMUL R157, R53, R52 ;  /* 0x00000034359d7220 */ /* 0x000fe20000400000 */
[----:B------:R-:W-:Y:S01]  /*52a0*/  I2FP.F32.S32 R88, R87 ;  /* 0x0000005700587245 */ /* 0x000fe20000201400 */
[----:B------:R-:W-:Y:S01]  /*52b0*/  LDS R52, [R6+0x1250] ;  /* 0x0012500006347984 */ /* 0x000fe20000000800 */
[----:B------:R-:W-:-:S03]  /*52c0*/  FMUL R224, R61, R86 ;  /* 0x000000563de07220 */ /* 0x000fc60000400000 */
[----:B------:R-:W4:Y:S01]  /*52d0*/  LDS R53, [R6+0x1260] ;  /* 0x0012600006357984 */ /* 0x000f220000000800 */
[----:B0-----:R-:W-:Y:S01]  /*52e0*/  IMMA.16832.S8.S8 R84, R92.ROW, R56.COL, RZ ;  /* 0x000000385c547237 */ /* 0x001fe20000405cff */
        /* <DEDUP_REMOVED lines=8> */
[----:B------:R-:W-:-:S02]  /*5370*/  I2FP.F32.S32 R98, R98 ;  /* 0x0000006200627245 */ /* 0x000fc40000201400 */
[----:B------:R-:W-:Y:S01]  /*5380*/  I2FP.F32.S32 R226, R99 ;  /* 0x0000006300e27245 */ /* 0x000fe20000201400 */
[C---:B------:R-:W-:Y:S01]  /*5390*/  FFMA R208, R89.reuse, R91, R208 ;  /* 0x0000005b59d07223 */ /* 0x040fe200000000d0 */
[C---:B------:R-:W-:Y:S01]  /*53a0*/  FFMA R209, R89.reuse, R230, R209 ;  /* 0x000000e659d17223 */ /* 0x040fe200000000d1 */
[----:B------:R-:W-:Y:S01]  /*53b0*/  FFMA R210, R89, R232, R210 ;  /* 0x000000e859d27223 */ /* 0x000fe200000000d2 */
[----:B------:R-:W-:Y:S01]  /*53c0*/  FMUL R61, R61, R88 ;  /* 0x000000583d3d7220 */ /* 0x000fe20000400000 */
[C---:B------:R-:W-:Y:S01]  /*53d0*/  FMUL R96, R65.reuse, R96 ;  /* 0x0000006041607220 */ /* 0x040fe20000400000 */
[----:B---3--:R-:W-:Y:S01]  /*53e0*/  IMMA.16832.S8.S8 R88, R100.ROW, R56.COL, RZ ;  /* 0x0000003864587237 */ /* 0x008fe20000405cff */
[----:B------:R-:W-:Y:S01]  /*53f0*/  FMUL R204, R65, R204 ;  /* 0x000000cc41cc7220 */ /* 0x000fe20000400000 */
[C---:B------:R-:W-:Y:S01]  /*5400*/  FMUL R57, R69.reuse, R98 ;  /* 0x0000006245397220 */ /* 0x040fe20000400000 */
[----:B------:R-:W-:Y:S01]  /*5410*/  FMUL R205, R69, R226 ;  /* 0x000000e245cd7220 */ /* 0x000fe20000400000 */
        /* <DEDUP_REMOVED lines=13> */
[----:B------:R-:W-:-:S02]  /*54f0*/  I2FP.F32.S32 R97, R86 ;  /* 0x0000005600617245 */ /* 0x000fc40000201400 */
[----:B------:R-:W-:Y:S02]  /*5500*/  I2FP.F32.S32 R99, R87 ;  /* 0x0000005700637245 */ /* 0x000fe40000201400 */
[C---:B--2---:R-:W-:Y:S01]  /*5510*/  IMMA.16832.S8.S8 R84, R92.reuse.ROW, R72.COL, RZ ;  /* 0x000000485c547237 */ /* 0x044fe20000405cff */
[----:B------:R-:W-:Y:S02]  /*5520*/  I2FP.F32.S32 R107, R88 ;  /* 0x00000058006b7245 */ /* 0x000fe40000201400 */
[----:B------:R-:W-:Y:S02]  /*5530*/  I2FP.F32.S32 R159, R89 ;  /* 0x00000059009f7245 */ /* 0x000fe40000201400 */
[----:B------:R-:W-:Y:S02]  /*5540*/  I2FP.F32.S32 R201, R90 ;  /* 0x0000005a00c97245 */ /* 0x000fe40000201400 */
[----:B------:R-:W-:Y:S01]  /*5550*/  I2FP.F32.S32 R203, R91 ;  /* 0x0000005b00cb7245 */ /* 0x000fe20000201400 */
[----:B----4-:R-:W-:Y:S01]  /*5560*/  IMMA.16832.S8.S8 R92, R92.ROW, R52.COL, RZ ;  /* 0x000000345c5c7237 */ /* 0x010fe20000405cff */
[----:B------:R-:W-:Y:S01]  /*5570*/  FMUL R57, R54, R57 ;  /* 0x0000003936397220 */ /* 0x000fe20000400000 */
[----:B------:R-:W-:-:S06]  /*5580*/  FMUL R97, R62, R97 ;  /* 0x000000613e617220 */ /* 0x000fcc0000400000 */
[----:B------:R-:W-:Y:S01]  /*5590*/  IMMA.16832.S8.S8 R88, R100.ROW, R72.COL, RZ ;  /* 0x0000004864587237 */ /* 0x000fe20000405cff */
[----:B------:R-:W-:Y:S01]  /*55a0*/  MOV R153, R184 ;  /* 0x000000b800997202 */ /* 0x000fe20000000f00 */
[----:B------:R-:W-:-:S06]  /*55b0*/  HADD2.F32 R105, -RZ, R58.H0_H0 ;  /* 0x2000003aff697230 */ /* 0x000fcc0000004100 */
[----:B------:R-:W-:Y:S01]  /*55c0*/  IMMA.16832.S8.S8 R100, R100.ROW, R52.COL, RZ ;  /* 0x0000003464647237 */ /* 0x000fe20000405cff */
[----:B------:R-:W-:Y:S01]  /*55d0*/  I2FP.F32.S32 R53, R84 ;  /* 0x0000005400357245 */ /* 0x000fe20000201400 */
[----:B------:R-:W-:Y:S01]  /*55e0*/  FMUL R107, R66, R107 ;  /* 0x0000006b426b7220 */ /* 0x000fe20000400000 */
[----:B------:R-:W-:Y:S01]  /*55f0*/  FMUL R201, R70, R201 ;  /* 0x000000c946c97220 */ /* 0x000fe20000400000 */
[----:B------:R-:W-:Y:S01]  /*5600*/  MOV R151, R176 ;  /* 0x000000b000977202 */ /* 0x000fe20000000f00 */
[C---:B------:R-:W-:Y:S01]  /*5610*/  FMUL R81, R54.reuse, R81 ;  /* 0x0000005136517220 */ /* 0x040fe20000400000 */
        /* <DEDUP_REMOVED lines=8> */
[C---:B------:R-:W-:Y:S01]  /*56a0*/  FFMA R81, R105.reuse, R81, R104 ;  /* 0x0000005169517223 */ /* 0x040fe20000000068 */
[----:B------:R-:W-:Y:S01]  /*56b0*/  LDS R57, [R6+0x80] ;  /* 0x0000800006397984 */ /* 0x000fe20000000800 */
[C---:B------:R-:W-:Y:S01]  /*56c0*/  FFMA R215, R105.reuse, R58, R215 ;  /* 0x0000003a69d77223 */ /* 0x040fe200000000d7 */
[C---:B------:R-:W-:Y:S01]  /*56d0*/  FFMA R203, R105.reuse, R159, R220 ;  /* 0x0000009f69cb7223 */ /* 0x040fe200000000dc */
[----:B------:R-:W-:Y:S01]  /*56e0*/  FFMA R222, R105, R73, R222 ;  /* 0x0000004969de7223 */ /* 0x000fe200000000de */
[----:B------:R0:W1:Y:S01]  /*56f0*/  LDSM.16.M88.4 R96, [R153] ;  /* 0x000000009960783b */ /* 0x0000620000000200 */
[----:B------:R-:W-:-:S03]  /*5700*/  FFMA R201, R74, R53, R211 ;  /* 0x000000354ac97223 */ /* 0x000fc600000000d3 */
[----:B------:R2:W3:Y:S04]  /*5710*/  LDSM.16.M88.4 R104, [R151] ;  /* 0x000000009768783b */ /* 0x0004e80000000200 */
[----:B------:R-:W-:Y:S04]  /*5720*/  LDS R52, [R6+0x970] ;  /* 0x0009700006347984 */ /* 0x000fe80000000800 */
[----:B------:R-:W4:Y:S01]  /*5730*/  LDS R53, [R6+0x980] ;  /* 0x0009800006357984 */ /* 0x000f220000000800 */
[----:B------:R-:W-:Y:S02]  /*5740*/  I2FP.F32.S32 R73, R86 ;  /* 0x0000005600497245 */ /* 0x000fe40000201400 */
[----:B------:R-:W-:Y:S01]  /*5750*/  I2FP.F32.S32 R89, R89 ;  /* 0x0000005900597245 */ /* 0x000fe20000201400 */
[----:B------:R-:W-:Y:S01]  /*5760*/  HADD2.F32 R78, -RZ, R78.H0_H0 ;  /* 0x2000004eff4e7230 */ /* 0x000fe20000004100 */
[----:B------:R-:W-:Y:S01]  /*5770*/  I2FP.F32.S32 R85, R85 ;  /* 0x0000005500557245 */ /* 0x000fe20000201400 */
[----:B------:R-:W-:Y:S01]  /*5780*/  FMUL R73, R62, R73 ;  /* 0x000000493e497220 */ /* 0x000fe20000400000 */
[----:B------:R-:W-:Y:S01]  /*5790*/  I2FP.F32.S32 R91, R91 ;  /* 0x0000005b005b7245 */ /* 0x000fe20000201400 */
[----:B------:R-:W-:Y:S01]  /*57a0*/  LDS R76, [R6+0x1270] ;  /* 0x00127000064c7984 */ /* 0x000fe20000000800 */
[----:B0-----:R-:W-:Y:S01]  /*57b0*/  I2FP.F32.S32 R153, R88 ;  /* 0x0000005800997245 */ /* 0x001fe20000201400 */
[----:B------:R-:W-:Y:S01]  /*57c0*/  FFMA R155, R74, R73, R212 ;  /* 0x000000494a9b7223 */ /* 0x000fe200000000d4 */
[----:B------:R-:W-:Y:S01]  /*57d0*/  FMUL R212, R66, R89 ;  /* 0x0000005942d47220 */ /* 0x000fe20000400000 */
[----:B------:R-:W-:-:S02]  /*57e0*/  I2FP.F32.S32 R73, R92 ;  /* 0x0000005c00497245 */ /* 0x000fc40000201400 */
[----:B------:R-:W-:Y:S01]  /*57f0*/  I2FP.F32.S32 R159, R90 ;  /* 0x0000005a009f7245 */ /* 0x000fe20000201400 */
[----:B------:R-:W-:Y:S01]  /*5800*/  FMUL R85, R54, R85 ;  /* 0x0000005536557220 */ /* 0x000fe20000400000 */
[----:B------:R-:W-:Y:S01]  /*5810*/  I2FP.F32.S32 R87, R87 ;  /* 0x0000005700577245 */ /* 0x000fe20000201400 */
[----:B------:R-:W-:Y:S01]  /*5820*/  FMUL R91, R70, R91 ;  /* 0x0000005b465b7220 */ /* 0x000fe20000400000 */
[----:B------:R-:W-:Y:S01]  /*5830*/  FFMA R212, R78, R212, R209 ;  /* 0x000000d44ed47223 */ /* 0x000fe200000000d1 */
[----:B--2---:R-:W-:Y:S01]  /*5840*/  FMUL R151, R66, R153 ;  /* 0x0000009942977220 */ /* 0x004fe20000400000 */
[----:B------:R-:W-:Y:S01]  /*5850*/  FMUL R209, R54, R73 ;  /* 0x0000004936d17220 */ /* 0x000fe20000400000 */
[----:B------:R-:W-:Y:S01]  /*5860*/  FMUL R153, R70, R159 ;  /* 0x0000009f46997220 */ /* 0x000fe20000400000 */
[----:B------:R-:W-:Y:S01]  /*5870*/  I2FP.F32.S32 R73, R100 ;  /* 0x0000006400497245 */ /* 0x000fe20000201400 */
[C---:B------:R-:W-:Y:S01]  /*5880*/  FFMA R159, R78.reuse, R85, R77 ;  /* 0x000000554e9f7223 */ /* 0x040fe2000000004d */
[----:B------:R-:W-:Y:S01]  /*5890*/  I2FP.F32.S32 R93, R93 ;  /* 0x0000005d005d7245 */ /* 0x000fe20000201400 */
[----:B------:R-:W-:Y:S01]  /*58a0*/  FFMA R92, R78, R91, R210 ;  /* 0x0000005b4e5c7223 */ /* 0x000fe200000000d2 */
[----:B------:R-:W-:Y:S01]  /*58b0*/  FMUL R87, R62, R87 ;  /* 0x000000573e577220 */ /* 0x000fe20000400000 */
[----:B------:R-:W-:-:S02]  /*58c0*/  I2FP.F32.S32 R77, R94 ;  /* 0x0000005e004d7245 */ /* 0x000fc40000201400 */
[----:B------:R-:W-:Y:S01]  /*58d0*/  I2FP.F32.S32 R91, R102 ;  /* 0x00000066005b7245 */ /* 0x000fe20000201400 */
[----:B------:R-:W-:Y:S01]  /*58e0*/  FMUL R72, R66, R73 ;  /* 0x0000004942487220 */ /* 0x000fe20000400000 */
[----:B------:R-:W-:Y:S01]  /*58f0*/  I2FP.F32.S32 R89, R95 ;  /* 0x0000005f00597245 */ /* 0x000fe20000201400 */
[----:B------:R-:W-:Y:S01]  /*5900*/  FFMA R211, R78, R87, R208 ;  /* 0x000000574ed37223 */ /* 0x000fe200000000d0 */
[----:B------:R-:W-:Y:S01]  /*5910*/  FMUL R88, R54, R93 ;  /* 0x0000005d36587220 */ /* 0x000fe20000400000 */
[----:B------:R-:W-:Y:S02]  /*5920*/  HADD2.F32 R73, -RZ, R82.H0_H0 ;  /* 0x20000052ff497230 */ /* 0x000fe40000004100 */
[----:B------:R-:W-:Y:S01]  /*5930*/  FMUL R208, R62, R77 ;  /* 0x0000004d3ed07220 */ /* 0x000fe20000400000 */
[----:B------:R-:W-:Y:S01]  /*5940*/  FMUL R93, R70, R91 ;  /* 0x0000005b465d7220 */ /* 0x000fe20000400000 */
[----:B------:R-:W-:Y:S01]  /*5950*/  FFMA R153, R74, R153, R207 ;  /* 0x000000994a997223 */ /* 0x000fe200000000cf */
[----:B------:R-:W-:Y:S01]  /*5960*/  FMUL R89, R62, R89 ;  /* 0x000000593e597220 */ /* 0x000fe20000400000 */
[----:B------:R-:W-:Y:S01]  /*5970*/  FFMA R151, R74, R151, R206 ;  /* 0x000000974a977223 */ /* 0x000fe200000000ce */
[----:B-1----:R-:W-:Y:S01]  /*5980*/  IMMA.16832.S8.S8 R84, R96.ROW, R56.COL, RZ ;  /* 0x0000003860547237 */ /* 0x002fe20000405cff */
[----:B------:R-:W-:-:S02]  /*5990*/  HADD2.F32 R78, -RZ, R59.H0_H0 ;  /* 0x2000003bff4e7230 */ /* 0x000fc40000004100 */
[C---:B------:R-:W-:Y:S01]  /*59a0*/  FFMA R209, R73.reuse, R209, R80 ;  /* 0x000000d149d17223 */ /* 0x040fe20000000050 */
[----:B------:R-:W-:Y:S02]  /*59b0*/  HADD2.F32 R62, -RZ, R75.H0_H0 ;  /* 0x2000004bff3e7230 */ /* 0x000fe40000004100 */
[C---:B------:R-:W-:Y:S01]  /*59c0*/  FFMA R208, R73.reuse, R208, R69 ;  /* 0x000000d049d07223 */ /* 0x040fe20000000045 */
[C---:B------:R-:W-:Y:S01]  /*59d0*/  FFMA R207, R73.reuse, R72, R65 ;  /* 0x0000004849cf7223 */ /* 0x040fe20000000041 */
[----:B------:R-:W-:Y:S01]  /*59e0*/  FFMA R90, R73, R93, R64 ;  /* 0x0000005d495a7223 */ /* 0x000fe20000000040 */
[----:B------:R-:W-:Y:S01]  /*59f0*/  I2FP.F32.S32 R101, R101 ;  /* 0x0000006500657245 */ /* 0x000fe20000201400 */
[C---:B---3--:R-:W-:Y:S01]  /*5a00*/  IMMA.16832.S8.S8 R56, R104.reuse.ROW, R56.COL, RZ ;  /* 0x0000003868387237 */ /* 0x048fe20000405cff */
[----:B------:R-:W-:Y:S01]  /*5a10*/  I2FP.F32.S32 R103, R103 ;  /* 0x0000006700677245 */ /* 0x000fe20000201400 */
[----:B------:R-:W0:Y:S06]  /*5a20*/  LDS R77, [R6+0x1280] ;  /* 0x00128000064d7984 */ /* 0x000e2c0000000800 */
[----:B----4-:R-:W-:Y:S01]  /*5a30*/  IMMA.16832.S8.S8 R72, R104.ROW, R52.COL, RZ ;  /* 0x0000003468487237 */ /* 0x010fe20000405cff */
[----:B------:R-:W-:Y:S01]  /*5a40*/  FMUL R210, R66, R101 ;  /* 0x0000006542d27220 */ /* 0x000fe20000400000 */
[----:B------:R-:W-:-:S02]  /*5a50*/  I2FP.F32.S32 R84, R84 ;  /* 0x0000005400547245 */ /* 0x000fc40000201400 */
[----:B------:R-:W-:Y:S01]  /*5a60*/  I2FP.F32.S32 R66, R87 ;  /* 0x0000005700427245 */ /* 0x000fe20000201400 */
[----:B------:R-:W-:-:S06]  /*5a70*/  FMUL R91, R70, R103 ;  /* 0x00000067465b7220 */ /* 0x000fcc0000400000 */
[----:B------:R-:W-:Y:S01]  /*5a80*/  I2FP.F32.S32 R56, R56 ;  /* 0x0000003800387245 */ /* 0x000fe20000201400 */
[----:B------:R-:W-:Y:S01]  /*5a90*/  FMUL R84, R55, R84 ;  /* 0x0000005437547220 */ /* 0x000fe20000400000 */
[----:B------:R-:W-:-:S06]  /*5aa0*/  FMUL R66, R63, R66 ;  /* 0x000000423f427220 */ /* 0x000fcc0000400000 */
[----:B------:R-:W-:Y:S02]  /*5ab0*/  I2FP.F32.S32 R72, R72 ;  /* 0x0000004800487245 */ /* 0x000fe40000201400 */
[----:B------:R-:W-:Y:S01]  /*5ac0*/  I2FP.F32.S32 R74, R74 ;  /* 0x0000004a004a7245 */ /* 0x000fe20000201400 */
[C---:B------:R-:W-:Y:S02]  /*5ad0*/  FMUL R103, R67.reuse, R56 ;  /* 0x0000003843677220 */ /* 0x040fe40000400000 */
[----:B------:R-:W-:Y:S02]  /*5ae0*/  FMUL R72, R67, R72 ;  /* 0x0000004843487220 */ /* 0x000fe40000400000 */
[----:B------:R-:W-:Y:S01]  /*5af0*/  FMUL R74, R71, R74 ;  /* 0x0000004a474a7220 */ /* 0x000fe20000400000 */
[C---:B------:R-:W-:Y:S01]  /*5b00*/  FFMA R206, R145.reuse, R84, R202 ;  /* 0x0000005491ce7223 */ /* 0x040fe200000000ca */
[----:B------:R-:W-:Y:S01]  /*5b10*/  FFMA R103, R145, R103, R68 ;  /* 0x0000006791677223 */ /* 0x000fe20000000044 */
[----:B------:R-:W-:Y:S01]  /*5b20*/  FFMA R202, R78, R66, R215 ;  /* 0x000000424eca7223 */ /* 0x000fe200000000d7 */
[----:B------:R-:W-:Y:S01]  /*5b30*/  I2FP.F32.S32 R66, R73 ;  /* 0x0000004900427245 */ /* 0x000fe20000201400 */
[C---:B------:R-:W-:Y:S01]  /*5b40*/  FFMA R151, R62.reuse, R72, R151 ;  /* 0x000000483e977223 */ /* 0x040fe20000000097 */
[----:B------:R-:W-:Y:S01]  /*5b50*/  I2FP.F32.S32 R68, R75 ;  /* 0x0000004b00447245 */ /* 0x000fe20000201400 */
[----:B------:R-:W-:-:S02]  /*5b60*/  FFMA R153, R62, R74, R153 ;  /* 0x0000004a3e997223 */ /* 0x000fc40000000099 */
[----:B------:R-:W1:Y:S01]  /*5b70*/  LDS.128 R72, [R7+0x1290] ;  /* 0x0012900007487984 */ /* 0x000e620000000c00 */
[----:B------:R-:W-:Y:S01]  /*5b80*/  BAR.SYNC.DEFER_BLOCKING 0x0 ;  /* 0x0000000000007b1d */ /* 0x000fe20000010000 */
[----:B------:R-:W-:Y:S02]  /*5b90*/  I2FP.F32.S32 R86, R86 ;  /* 0x0000005600567245 */ /* 0x000fe40000201400 */
[----:B------:R-:W-:-:S03]  /*5ba0*/  I2FP.F32.S32 R70, R57 ;  /* 0x0000003900467245 */ /* 0x000fc60000201400 */
[----:B------:R-:W-:Y:S01]  /*5bb0*/  FMUL R57, R63, R86 ;  /* 0x000000563f397220 */ /* 0x000fe20000400000 */
[----:B------:R-:W-:Y:S02]  /*5bc0*/  I2FP.F32.S32 R80, R58 ;  /* 0x0000003a00507245 */ /* 0x000fe40000201400 */
[----:B------:R-:W-:Y:S01]  /*5bd0*/  I2FP.F32.S32 R82, R59 ;  /* 0x0000003b00527245 */ /* 0x000fe20000201400 */
[----:B------:R-:W-:Y:S02]  /*5be0*/  FFMA R94, R145, R57, R214 ;  /* 0x00000039915e7223 */ /* 0x000fe400000000d6 */
[----:B------:R-:W-:Y:S01]  /*5bf0*/  IMMA.16832.S8.S8 R56, R96.ROW, R52.COL, RZ ;  /* 0x0000003460387237 */ /* 0x000fe20000405cff */
[----:B------:R-:W-:Y:S01]  /*5c00*/  I2FP.F32.S32 R64, R85 ;  /* 0x0000005500407245 */ /* 0x000fe20000201400 */
[----:B------:R-:W-:Y:S01]  /*5c10*/  FMUL R53, R71, R80 ;  /* 0x0000005047357220 */ /* 0x000fe20000400000 */
[----:B------:R-:W-:Y:S04]  /*5c20*/  STS [R5+0xc0], R158 ;  /* 0x0000c09e05007388 */ /* 0x000fe80000000800 */
[----:B------:R-:W-:Y:S04]  /*5c30*/  STS [R5+0x4c0], R156 ;  /* 0x0004c09c05007388 */ /* 0x000fe80000000800 */
[----:B------:R-:W-:Y:S04]  /*5c40*/  STS [R5+0x8c0], R154 ;  /* 0x0008c09a05007388 */ /* 0x000fe80000000800 */
[----:B------:R-:W-:Y:S04]  /*5c50*/  STS [R5+0xcc0], R152 ;  /* 0x000cc09805007388 */ /* 0x000fe80000000800 */
[----:B------:R2:W-:Y:S04]  /*5c60*/  STS [R5+0x10c0], R150 ;  /* 0x0010c09605007388 */ /* 0x0005e80000000800 */
[----:B------:R-:W-:Y:S04]  /*5c70*/  STS [R5+0x14c0], R148 ;  /* 0x0014c09405007388 */ /* 0x000fe80000000800 */
[----:B------:R-:W-:Y:S01]  /*5c80*/  STS [R5+0x18c0], R146 ;  /* 0x0018c09205007388 */ /* 0x000fe20000000800 */
[----:B------:R-:W-:Y:S01]  /*5c90*/  BAR.SYNC.DEFER_BLOCKING 0x0 ;  /* 0x0000000000007b1d */ /* 0x000fe20000010000 */
[----:B------:R-:W-:Y:S01]  /*5ca0*/  FFMA R102, R145, R53, R216 ;  /* 0x0000003591667223 */ /* 0x000fe200000000d8 */
[----:B------:R-:W-:Y:S01]  /*5cb0*/  FMUL R64, R55, R64 ;  /* 0x0000004037407220 */ /* 0x000fe20000400000 */
[----:B------:R-:W-:Y:S01]  /*5cc0*/  FMUL R70, R67, R70 ;  /* 0x0000004643467220 */ /* 0x000fe20000400000 */
[----:B------:R-:W-:Y:S01]  /*5cd0*/  FMUL R145, R71, R82 ;  /* 0x0000005247917220 */ /* 0x000fe20000400000 */
[----:B------:R-:W-:-:S02]  /*5ce0*/  HADD2.F32 R54, -RZ, R79.H0_H0 ;  /* 0x2000004fff367230 */ /* 0x000fc40000004100 */
[C---:B------:R-:W-:Y:S01]  /*5cf0*/  FFMA R95, R78.reuse, R64, R81 ;  /* 0x000000404e5f7223 */ /* 0x040fe20000000051 */
[C---:B------:R-:W-:Y:S01]  /*5d00*/  FFMA R203, R78.reuse, R70, R203 ;  /* 0x000000464ecb7223 */ /* 0x040fe200000000cb */
[----:B------:R-:W-:Y:S01]  /*5d10*/  FFMA R145, R78, R145, R222 ;  /* 0x000000914e917223 */ /* 0x000fe200000000de */
[----:B0-----:R-:W-:Y:S01]  /*5d20*/  IMMA.16832.S8.S8 R104, R104.ROW, R76.COL, RZ ;  /* 0x0000004c68687237 */ /* 0x001fe20000405cff */
[----:B------:R-:W-:Y:S02]  /*5d30*/  MOV R144, R174 ;  /* 0x000000ae00907202 */ /* 0x000fe40000000f00 */
[----:B------:R-:W-:-:S05]  /*5d40*/  I2FP.F32.S32 R56, R56 ;  /* 0x0000003800387245 */ /* 0x000fca0000201400 */
[----:B------:R-:W-:Y:S01]  /*5d50*/  IMMA.16832.S8.S8 R76, R96.ROW, R76.COL, RZ ;  /* 0x0000004c604c7237 */ /* 0x000fe20000405cff */
[----:B------:R-:W-:Y:S02]  /*5d60*/  I2FP.F32.S32 R58, R58 ;  /* 0x0000003a003a7245 */ /* 0x000fe40000201400 */
[----:B------:R-:W-:Y:S01]  /*5d70*/  I2FP.F32.S32 R52, R57 ;  /* 0x0000003900347245 */ /* 0x000fe20000201400 */
[----:B------:R-:W-:Y:S01]  /*5d80*/  FMUL R57, R71, R68 ;  /* 0x0000004447397220 */ /* 0x000fe20000400000 */
[----:B------:R-:W-:Y:S01]  /*5d90*/  FMUL R56, R55, R56 ;  /* 0x0000003837387220 */ /* 0x000fe20000400000 */
[----:B------:R-:W-:Y:S01]  /*5da0*/  LDS R68, [R6+0x10] ;  /* 0x0000100006447984 */ /* 0x000fe20000000800 */
[----:B------:R-:W-:-:S03]  /*5db0*/  FMUL R58, R63, R58 ;  /* 0x0000003a3f3a7220 */ /* 0x000fc60000400000 */
[----:B------:R-:W-:Y:S01]  /*5dc0*/  LDS R69, [R6+0x20] ;  /* 0x0000200006457984 */ /* 0x000fe20000000800 */
[----:B------:R-:W-:-:S03]  /*5dd0*/  MOV R143, R166 ;  /* 0x000000a6008f7202 */ /* 0x000fc60000000f00 */
[----:B------:R0:W3:Y:S01]  /*5de0*/  LDSM.16.M88.4 R96, [R144] ;  /* 0x000000009060783b */ /* 0x0000e20000000200 */
[----:B------:R-:W-:Y:S01]  /*5df0*/  I2FP.F32.S32 R64, R59 ;  /* 0x0000003b00407245 */ /* 0x000fe20000201400 */
[----:B------:R-:W-:Y:S01]  /*5e00*/  FMUL R52, R55, R52 ;  /* 0x0000003437347220 */ /* 0x000fe20000400000 */
[C---:B------:R-:W-:Y:S01]  /*5e10*/  FFMA R201, R62.reuse, R56, R201 ;  /* 0x000000383ec97223 */ /* 0x040fe200000000c9 */
[----:B------:R-:W-:Y:S01]  /*5e20*/  FFMA R155, R62, R58, R155 ;  /* 0x0000003a3e9b7223 */ /* 0x000fe2000000009b */
[C---:B--2---:R-:W-:Y:S01]  /*5e30*/  FFMA R150, R54.reuse, R57, R92 ;  /* 0x0000003936967223 */ /* 0x044fe2000000005c */
[----:B------:R-:W-:Y:S01]  /*5e40*/  LDS.128 R84, [R7] ;  /* 0x0000000007547984 */ /* 0x000fe20000000c00 */
[----:B------:R-:W-:Y:S01]  /*5e50*/  FMUL R64, R63, R64 ;  /* 0x000000403f407220 */ /* 0x000fe20000400000 */
[----:B------:R-:W-:Y:S02]  /*5e60*/  FMUL R53, R67, R66 ;  /* 0x0000004243357220 */ /* 0x000fe40000400000 */
[----:B------:R-:W2:Y:S01]  /*5e70*/  LDSM.16.M88.4 R56, [R143] ;  /* 0x000000008f38783b */ /* 0x000ea20000000200 */
[C---:B------:R-:W-:Y:S01]  /*5e80*/  FFMA R159, R54.reuse, R52, R159 ;  /* 0x00000034369f7223 */ /* 0x040fe2000000009f */
[----:B------:R-:W-:Y:S01]  /*5e90*/  I2FP.F32.S32 R52, R77 ;  /* 0x0000004d00347245 */ /* 0x000fe20000201400 */
[C---:B------:R-:W-:Y:S01]  /*5ea0*/  FFMA R154, R54.reuse, R64, R211 ;  /* 0x00000040369a7223 */ /* 0x040fe200000000d3 */
[----:B------:R-:W-:Y:S01]  /*5eb0*/  FFMA R152, R54, R53, R212 ;  /* 0x0000003536987223 */ /* 0x000fe200000000d4 */
[----:B------:R-:W-:Y:S01]  /*5ec0*/  I2FP.F32.S32 R54, R79 ;  /* 0x0000004f00367245 */ /* 0x000fe20000201400 */
[----:B------:R-:W-:Y:S01]  /*5ed0*/  LDS R92, [R6+0x910] ;  /* 0x00091000065c7984 */ /* 0x000fe20000000800 */
[----:B------:R-:W-:Y:S01]  /*5ee0*/  FMUL R156, R55, R52 ;  /* 0x00000034379c7220 */ /* 0x000fe20000400000 */
[----:B------:R-:W-:-:S02]  /*5ef0*/  I2FP.F32.S32 R76, R76 ;  /* 0x0000004c004c7245 */ /* 0x000fc40000201400 */
[----:B------:R-:W-:Y:S01]  /*5f00*/  I2FP.F32.S32 R78, R78 ;  /* 0x0000004e004e7245 */ /* 0x000fe20000201400 */
[----:B------:R-:W4:Y:S01]  /*5f10*/  LDS R93, [R6+0x920] ;  /* 0x00092000065d7984 */ /* 0x000f220000000800 */
[----:B------:R-:W-:Y:S02]  /*5f20*/  I2FP.F32.S32 R104, R104 ;  /* 0x0000006800687245 */ /* 0x000fe40000201400 */
[----:B------:R-:W-:Y:S01]  /*5f30*/  I2FP.F32.S32 R52, R105 ;  /* 0x0000006900347245 */ /* 0x000fe20000201400 */
[----:B0-----:R-:W-:Y:S01]  /*5f40*/  FMUL R144, R63, R54 ;  /* 0x000000363f907220 */ /* 0x001fe20000400000 */
[----:B------:R-:W-:Y:S01]  /*5f50*/  I2FP.F32.S32 R54, R107 ;  /* 0x0000006b00367245 */ /* 0x000fe20000201400 */
[----:B-1----:R-:W-:Y:S02]  /*5f60*/  HADD2.F32 R72, -RZ, R72.H0_H0 ;  /* 0x20000048ff487230 */ /* 0x002fe40000004100 */
[----:B------:R-:W-:Y:S01]  /*5f70*/  FMUL R148, R55, R76 ;  /* 0x0000004c37947220 */ /* 0x000fe20000400000 */
[----:B------:R-:W-:Y:S01]  /*5f80*/  FMUL R211, R63, R78 ;  /* 0x0000004e3fd37220 */ /* 0x000fe20000400000 */
[C---:B------:R-:W-:Y:S01]  /*5f90*/  FMUL R158, R67.reuse, R104 ;  /* 0x00000068439e7220 */ /* 0x040fe20000400000 */
[----:B------:R-:W-:Y:S01]  /*5fa0*/  FMUL R212, R67, R52 ;  /* 0x0000003443d47220 */ /* 0x000fe20000400000 */
[----:B------:R-:W0:Y:S01]  /*5fb0*/  LDS.128 R76, [R120+0x10] ;  /* 0x00001000784c7984 */ /* 0x000e220000000c00 */
[----:B------:R-:W-:Y:S01]  /*5fc0*/  I2FP.F32.S32 R106, R106 ;  /* 0x0000006a006a7245 */ /* 0x000fe20000201400 */
[----:B------:R-:W-:-:S02]  /*5fd0*/  FMUL R214, R71, R54 ;  /* 0x0000003647d67220 */ /* 0x000fc40000400000 */
[----:B------:R-:W1:Y:S01]  /*5fe0*/  LDS.128 R64, [R120+0x990] ;  /* 0x0009900078407984 */ /* 0x000e620000000c00 */
[----:B------:R-:W-:Y:S02]  /*5ff0*/  HADD2.F32 R73, -RZ, R73.H0_H0 ;  /* 0x20000049ff497230 */ /* 0x000fe40000004100 */
[C---:B------:R-:W-:Y:S01]  /*6000*/  FFMA R200, R72.reuse, R200, R141 ;  /* 0x000000c848c87223 */ /* 0x040fe2000000008d */
[----:B------:R-:W-:Y:S01]  /*6010*/  LDS R100, [R6+0x1210] ;  /* 0x0012100006647984 */ /* 0x000fe20000000800 */
[C---:B------:R-:W-:Y:S01]  /*6020*/  FFMA R142, R72.reuse, R149, R142 ;  /* 0x00000095488e7223 */ /* 0x040fe2000000008e */
[C---:B------:R-:W-:Y:S02]  /*6030*/  FFMA R139, R72.reuse, R60, R139 ;  /* 0x0000003c488b7223 */ /* 0x040fe4000000008b */
[----:B------:R-:W5:Y:S01]  /*6040*/  LDS R101, [R6+0x1220] ;  /* 0x0012200006657984 */ /* 0x000f620000000800 */
[----:B------:R-:W-:-:S03]  /*6050*/  FFMA R72, R72, R147, R140 ;  /* 0x0000009348487223 */ /* 0x000fc6000000008c */
[----:B------:R-:W5:Y:S01]  /*6060*/  LDS.128 R52, [R7+0x90] ;  /* 0x0000900007347984 */ /* 0x000f620000000c00 */
[----:B------:R-:W-:Y:S01]  /*6070*/  FMUL R107, R71, R106 ;  /* 0x0000006a476b7220 */ /* 0x000fe20000400000 */
[C---:B------:R-:W-:Y:S01]  /*6080*/  FFMA R142, R73.reuse, R61, R142 ;  /* 0x0000003d498e7223 */ /* 0x040fe2000000008e */
[----:B------:R-:W-:Y:S02]  /*6090*/  HADD2.F32 R106, -RZ, R74.H0_H0 ;  /* 0x2000004aff6a7230 */ /* 0x000fe40000004100 */
[C---:B------:R-:W-:Y:S01]  /*60a0*/  FFMA R157, R73.reuse, R157, R200 ;  /* 0x0000009d499d7223 */ /* 0x040fe200000000c8 */
[----:B------:R-:W-:Y:S02]  /*60b0*/  HADD2.F32 R105, -RZ, R75.H0_H0 ;  /* 0x2000004bff697230 */ /* 0x000fe40000004100 */
[C---:B------:R-:W-:Y:S01]  /*60c0*/  FFMA R139, R73.reuse, R204, R139 ;  /* 0x000000cc498b7223 */ /* 0x040fe2000000008b */
[----:B------:R-:W-:Y:S01]  /*60d0*/  FFMA R104, R73, R205, R72 ;  /* 0x000000cd49687223 */ /* 0x000fe20000000048 */
[----:B------:R-:W5:Y:S04]  /*60e0*/  LDS.128 R60, [R120+0x1310] ;  /* 0x00131000783c7984 */ /* 0x000f680000000c00 */
[----:B------:R-:W5:Y:S01]  /*60f0*/  LDS.128 R72, [R120+0x1c90] ;  /* 0x001c900078487984 */ /* 0x000f620000000c00 */
[----:B------:R-:W-:-:S02]  /*6100*/  HADD2.F32 R146, -RZ, R83.H0_H0 ;  /* 0x20000053ff927230 */ /* 0x000fc40000004100 */
[----:B---3--:R-:W-:Y:S01]  /*6110*/  IMMA.16832.S8.S8 R80, R96.ROW, R68.COL, RZ ;  /* 0x0000004460507237 */ /* 0x008fe20000405cff */
[C---:B------:R-:W-:Y:S01]  /*6120*/  FFMA R88, R106.reuse, R88, R157 ;  /* 0x000000586a587223 */ /* 0x040fe2000000009d */
[----:B------:R-:W-:-:S06]  /*6130*/  FFMA R139, R106, R210, R139 ;  /* 0x000000d26a8b7223 */ /* 0x000fcc000000008b */
[----:B--2---:R-:W-:Y:S01]  /*6140*/  IMMA.16832.S8.S8 R68, R56.ROW, R68.COL, RZ ;  /* 0x0000004438447237 */ /* 0x004fe20000405cff */
[C---:B------:R-:W-:Y:S01]  /*6150*/  FFMA R89, R106.reuse, R89, R142 ;  /* 0x000000596a597223 */ /* 0x040fe2000000008e */
[----:B------:R-:W-:Y:S01]  /*6160*/  FFMA R91, R106, R91, R104 ;  /* 0x0000005b6a5b7223 */ /* 0x000fe20000000068 */
[C---:B------:R-:W-:Y:S01]  /*6170*/  FFMA R149, R146.reuse, R148, R209 ;  /* 0x0000009492957223 */ /* 0x040fe200000000d1 */
[C---:B------:R-:W-:Y:S01]  /*6180*/  FFMA R142, R105.reuse, R156, R88 ;  /* 0x0000009c698e7223 */ /* 0x040fe20000000058 */
[C---:B------:R-:W-:Y:S01]  /*6190*/  FFMA R148, R146.reuse, R211, R208 ;  /* 0x000000d392947223 */ /* 0x040fe200000000d0 */
[C---:B------:R-:W-:Y:S01]  /*61a0*/  FFMA R147, R146.reuse, R158, R207 ;  /* 0x0000009e92937223 */ /* 0x040fe200000000cf */
[----:B------:R-:W-:Y:S01]  /*61b0*/  FFMA R140, R105, R212, R139 ;  /* 0x000000d4698c7223 */ /* 0x000fe2000000008b */
[----:B------:R-:W-:Y:S02]  /*61c0*/  HADD2.F32 R156, -RZ, R85.H0_H0 ;  /* 0x20000055ff9c7230 */ /* 0x000fe40000004100 */
[----:B------:R-:W-:Y:S01]  /*61d0*/  FFMA R146, R146, R107, R90 ;  /* 0x0000006b92927223 */ /* 0x000fe2000000005a */
[----:B------:R-:W-:-:S02]  /*61e0*/  HADD2.F32 R143, -RZ, R87.H0_H0 ;  /* 0x20000057ff8f7230 */ /* 0x000fc40000004100 */
[C---:B------:R-:W-:Y:S01]  /*61f0*/  FFMA R141, R105.reuse, R144, R89 ;  /* 0x00000090698d7223 */ /* 0x040fe20000000059 */
[----:B------:R-:W-:Y:S01]  /*6200*/  FFMA R139, R105, R214, R91 ;  /* 0x000000d6698b7223 */ /* 0x000fe2000000005b */
[----:B------:R-:W-:Y:S01]  /*6210*/  I2FP.F32.S32 R85, R80 ;  /* 0x0000005000557245 */ /* 0x000fe20000201400 */
[C---:B----4-:R-:W-:Y:S01]  /*6220*/  IMMA.16832.S8.S8 R88, R96.reuse.ROW, R92.COL, RZ ;  /* 0x0000005c60587237 */ /* 0x050fe20000405cff */
[----:B------:R-:W-:Y:S02]  /*6230*/  I2FP.F32.S32 R87, R82 ;  /* 0x0000005200577245 */ /* 0x000fe40000201400 */
[----:B------:R-:W-:Y:S01]  /*6240*/  I2FP.F32.S32 R83, R83 ;  /* 0x0000005300537245 */ /* 0x000fe20000201400 */
[----:B------:R-:W-:Y:S02]  /*6250*/  HADD2.F32 R211, -RZ, R84.H0_H0 ;  /* 0x20000054ffd37230 */ /* 0x000fe40000004100 */
[----:B0-----:R-:W-:Y:S01]  /*6260*/  FMUL R85, R76, R85 ;  /* 0x000000554c557220 */ /* 0x001fe20000400000 */
[C---:B-1----:R-:W-:Y:S01]  /*6270*/  FMUL R87, R64.reuse, R87 ;  /* 0x0000005740577220 */ /* 0x042fe20000400000 */
[----:B------:R-:W-:Y:S01]  /*6280*/  MOV R138, R172 ;  /* 0x000000ac008a7202 */ /* 0x000fe20000000f00 */
[----:B-----5:R-:W-:Y:S01]  /*6290*/  IMMA.16832.S8.S8 R96, R96.ROW, R100.COL, RZ ;  /* 0x0000006460607237 */ /* 0x020fe20000405cff */
[----:B------:R-:W-:Y:S01]  /*62a0*/  I2FP.F32.S32 R81, R81 ;  /* 0x0000005100517245 */ /* 0x000fe20000201400 */
[----:B------:R-:W-:Y:S01]  /*62b0*/  HADD2.F32 R200, -RZ, R52.H0_H0 ;  /* 0x20000034ffc87230 */ /* 0x000fe20000004100 */
[----:B------:R-:W-:Y:S01]  /*62c0*/  I2FP.F32.S32 R107, R68 ;  /* 0x00000044006b7245 */ /* 0x000fe20000201400 */
[----:B------:R-:W-:Y:S01]  /*62d0*/  FMUL R83, R64, R83 ;  /* 0x0000005340537220 */ /* 0x000fe20000400000 */
[----:B------:R-:W-:Y:S01]  /*62e0*/  MOV R137, R164 ;  /* 0x000000a400897202 */ /* 0x000fe20000000f00 */
[----:B------:R-:W-:Y:S01]  /*62f0*/  HADD2.F32 R144, -RZ, R86.H0_H0 ;  /* 0x20000056ff907230 */ /* 0x000fe20000004100 */
[----:B------:R-:W-:Y:S01]  /*6300*/  I2FP.F32.S32 R157, R70 ;  /* 0x00000046009d7245 */ /* 0x000fe20000201400 */
[C---:B------:R-:W-:Y:S01]  /*6310*/  FFMA R205, R211.reuse, R85, R206 ;  /* 0x00000055d3cd7223 */ /* 0x040fe200000000ce */
[----:B------:R-:W-:Y:S01]  /*6320*/  FFMA R207, R211, R87, R94 ;  /* 0x00000057d3cf7223 */ /* 0x000fe2000000005e */
[----:B------:R-:W-:Y:S01]  /*6330*/  LDS R104, [R6+0x30] ;  /* 0x0000300006687984 */ /* 0x000fe20000000800 */
[----:B------:R-:W-:Y:S01]  /*6340*/  FMUL R52, R76, R81 ;  /* 0x000000514c347220 */ /* 0x000fe20000400000 */
[----:B------:R-:W-:-:S02]  /*6350*/  FMUL R68, R60, R107 ;  /* 0x0000006b3c447220 */ /* 0x000fc40000400000 */
[----:B------:R-:W-:Y:S01]  /*6360*/  LDS R105, [R6+0x40] ;  /* 0x0000400006697984 */ /* 0x000fe20000000800 */
[----:B------:R-:W-:-:S03]  /*6370*/  FFMA R202, R200, R83, R202 ;  /* 0x00000053c8ca7223 */ /* 0x000fc600000000ca */
[----:B------:R0:W1:Y:S01]  /*6380*/  LDSM.16.M88.4 R84, [R138] ;  /* 0x000000008a54783b */ /* 0x0000620000000200 */
[----:B------:R-:W-:Y:S01]  /*6390*/  I2FP.F32.S32 R69, R69 ;  /* 0x0000004500457245 */ /* 0x000fe20000201400 */
[----:B------:R-:W-:Y:S02]  /*63a0*/  FMUL R157, R72, R157 ;  /* 0x0000009d489d7220 */ /* 0x000fe40000400000 */
[----:B------:R2:W3:Y:S01]  /*63b0*/  LDSM.16.M88.4 R80, [R137] ;  /* 0x000000008950783b */ /* 0x0004e20000000200 */
[C---:B------:R-:W-:Y:S01]  /*63c0*/  FFMA R209, R211.reuse, R68, R103 ;  /* 0x00000044d3d17223 */ /* 0x040fe20000000067 */
[----:B------:R-:W-:Y:S01]  /*63d0*/  FFMA R52, R200, R52, R95 ;  /* 0x00000034c8347223 */ /* 0x000fe2000000005f */
[----:B------:R-:W-:Y:S01]  /*63e0*/  FFMA R211, R211, R157, R102 ;  /* 0x0000009dd3d37223 */ /* 0x000fe20000000066 */
[----:B------:R-:W-:Y:S01]  /*63f0*/  I2FP.F32.S32 R213, R71 ;  /* 0x0000004700d57245 */ /* 0x000fe20000201400 */
[C---:B------:R-:W-:Y:S01]  /*6400*/  IMMA.16832.S8.S8 R92, R56.reuse.ROW, R92.COL, RZ ;  /* 0x0000005c385c7237 */ /* 0x040fe20000405cff */
[----:B------:R-:W-:Y:S01]  /*6410*/  FMUL R158, R60, R69 ;  /* 0x000000453c9e7220 */ /* 0x000fe20000400000 */
[----:B------:R-:W-:Y:S01]  /*6420*/  I2FP.F32.S32 R107, R88 ;  /* 0x00000058006b7245 */ /* 0x000fe20000201400 */
[----:B------:R-:W4:Y:S04]  /*6430*/  LDS.128 R68, [R7+0x900] ;  /* 0x0009000007447984 */ /* 0x000f280000000c00 */
[----:B------:R-:W-:Y:S01]  /*6440*/  LDS R106, [R6+0x930] ;  /* 0x00093000066a7984 */ /* 0x000fe20000000800 */
[----:B------:R-:W-:Y:S03]  /*6450*/  IMMA.16832.S8.S8 R100, R56.ROW, R100.COL, RZ ;  /* 0x0000006438647237 */ /* 0x000fe60000405cff */
[----:B------:R-:W5:Y:S01]  /*6460*/  LDS.128 R56, [R7+0x990] ;  /* 0x0009900007387984 */ /* 0x000f620000000c00 */
[----:B------:R-:W-:Y:S01]  /*6470*/  I2FP.F32.S32 R157, R96 ;  /* 0x00000060009d7245 */ /* 0x000fe20000201400 */
[----:B------:R-:W-:-:S02]  /*6480*/  FMUL R96, R76, R107 ;  /* 0x0000006b4c607220 */ /* 0x000fc40000400000 */
[----:B------:R-:W5:Y:S01]  /*6490*/  LDS R107, [R6+0x940] ;  /* 0x00094000066b7984 */ /* 0x000f620000000800 */
[----:B------:R-:W-:Y:S01]  /*64a0*/  FMUL R213, R72, R213 ;  /* 0x000000d548d57220 */ /* 0x000fe20000400000 */
[C---:B------:R-:W-:Y:S01]  /*64b0*/  FFMA R158, R200.reuse, R158, R203 ;  /* 0x0000009ec89e7223 */ /* 0x040fe200000000cb */
[----:B------:R-:W-:Y:S02]  /*64c0*/  I2FP.F32.S32 R89, R89 ;  /* 0x0000005900597245 */ /* 0x000fe40000201400 */
[----:B------:R-:W-:Y:S01]  /*64d0*/  I2FP.F32.S32 R203, R97 ;  /* 0x0000006100cb7245 */ /* 0x000fe20000201400 */
[----:B------:R-:W-:Y:S01]  /*64e0*/  FFMA R200, R200, R213, R145 ;  /* 0x000000d5c8c87223 */ /* 0x000fe20000000091 */
[----:B------:R-:W-:Y:S01]  /*64f0*/  I2FP.F32.S32 R145, R92 ;  /* 0x0000005c00917245 */ /* 0x000fe20000201400 */
[C---:B------:R-:W-:Y:S01]  /*6500*/  FMUL R97, R76.reuse, R89 ;  /* 0x000000594c617220 */ /* 0x040fe20000400000 */
[----:B0-----:R-:W-:-:S03]  /*6510*/  FMUL R138, R76, R157 ;  /* 0x0000009d4c8a7220 */ /* 0x001fc60000400000 */
[----:B------:R-:W-:Y:S01]  /*6520*/  I2FP.F32.S32 R101, R101 ;  /* 0x0000006500657245 */ /* 0x000fe20000201400 */
[----:B--2---:R-:W-:Y:S01]  /*6530*/  FMUL R137, R76, R203 ;  /* 0x000000cb4c897220 */ /* 0x004fe20000400000 */
[----:B------:R-:W-:Y:S01]  /*6540*/  I2FP.F32.S32 R89, R90 ;  /* 0x0000005a00597245 */ /* 0x000fe20000201400 */
[C---:B------:R-:W-:Y:S01]  /*6550*/  FMUL R204, R60.reuse, R145 ;  /* 0x000000913ccc7220 */ /* 0x040fe20000400000 */
[----:B------:R-:W-:Y:S01]  /*6560*/  I2FP.F32.S32 R91, R91 ;  /* 0x0000005b005b7245 */ /* 0x000fe20000201400 */
[----:B------:R-:W-:Y:S01]  /*6570*/  FMUL R145, R60, R101 ;  /* 0x000000653c917220 */ /* 0x000fe20000400000 */
[----:B------:R-:W-:Y:S01]  /*6580*/  I2FP.F32.S32 R157, R98 ;  /* 0x00000062009d7245 */ /* 0x000fe20000201400 */
[----:B------:R-:W-:Y:S01]  /*6590*/  LDS R101, [R6+0x1240] ;  /* 0x0012400006657984 */ /* 0x000fe20000000800 */
[----:B------:R-:W-:Y:S02]  /*65a0*/  I2FP.F32.S32 R203, R99 ;  /* 0x0000006300cb7245 */ /* 0x000fe40000201400 */
[----:B------:R-:W-:-:S02]  /*65b0*/  I2FP.F32.S32 R215, R100 ;  /* 0x0000006400d77245 */ /* 0x000fc40000201400 */
[----:B------:R-:W-:Y:S01]  /*65c0*/  I2FP.F32.S32 R93, R93 ;  /* 0x0000005d005d7245 */ /* 0x000fe20000201400 */
[----:B------:R-:W0:Y:S01]  /*65d0*/  LDS R100, [R6+0x1230] ;  /* 0x0012300006647984 */ /* 0x000e220000000800 */
[C---:B------:R-:W-:Y:S01]  /*65e0*/  FMUL R98, R64.reuse, R89 ;  /* 0x0000005940627220 */ /* 0x040fe20000400000 */
[C---:B------:R-:W-:Y:S01]  /*65f0*/  FMUL R99, R64.reuse, R91 ;  /* 0x0000005b40637220 */ /* 0x040fe20000400000 */
[C---:B------:R-:W-:Y:S01]  /*6600*/  FMUL R157, R64.reuse, R157 ;  /* 0x0000009d409d7220 */ /* 0x040fe20000400000 */
[----:B------:R-:W-:Y:S01]  /*6610*/  FMUL R76, R64, R203 ;  /* 0x000000cb404c7220 */ /* 0x000fe20000400000 */
[----:B-1----:R-:W-:Y:S01]  /*6620*/  IMMA.16832.S8.S8 R88, R84.ROW, R104.COL, RZ ;  /* 0x0000006854587237 */ /* 0x002fe20000405cff */
[C---:B------:R-:W-:Y:S01]  /*6630*/  FMUL R64, R60.reuse, R215 ;  /* 0x000000d73c407220 */ /* 0x040fe20000400000 */
[----:B------:R-:W-:Y:S01]  /*6640*/  FMUL R213, R60, R93 ;  /* 0x0000005d3cd57220 */ /* 0x000fe20000400000 */
[----:B------:R-:W-:Y:S02]  /*6650*/  I2FP.F32.S32 R203, R94 ;  /* 0x0000005e00cb7245 */ /* 0x000fe40000201400 */
[----:B------:R-:W-:-:S03]  /*6660*/  I2FP.F32.S32 R215, R95 ;  /* 0x0000005f00d77245 */ /* 0x000fc60000201400 */
[----:B---3--:R-:W-:Y:S01]  /*6670*/  IMMA.16832.S8.S8 R92, R80.ROW, R104.COL, RZ ;  /* 0x00000068505c7237 */ /* 0x008fe20000405cff */
[----:B----4-:R-:W-:Y:S02]  /*6680*/  HADD2.F32 R68, -RZ, R68.H0_H0 ;  /* 0x20000044ff447230 */ /* 0x010fe40000004100 */
[----:B-----5:R-:W-:-:S03]  /*6690*/  HADD2.F32 R104, -RZ, R56.H0_H0 ;  /* 0x20000038ff687230 */ /* 0x020fc60000004100 */
[C---:B------:R-:W-:Y:S01]  /*66a0*/  FFMA R201, R68.reuse, R96, R201 ;  /* 0x0000006044c97223 */ /* 0x040fe200000000c9 */
[----:B------:R-:W-:Y:S01]  /*66b0*/  FFMA R155, R68, R98, R155 ;  /* 0x00000062449b7223 */ /* 0x000fe2000000009b */
[C---:B------:R-:W-:Y:S01]  /*66c0*/  FFMA R159, R104.reuse, R97, R159 ;  /* 0x00000061689f7223 */ /* 0x040fe2000000009f */
[----:B------:R-:W-:Y:S02]  /*66d0*/  FFMA R154, R104, R99, R154 ;  /* 0x00000063689a7223 */ /* 0x000fe4000000009a */
[----:B------:R-:W-:Y:S01]  /*66e0*/  IMMA.16832.S8.S8 R96, R84.ROW, R106.COL, RZ ;  /* 0x0000006a54607237 */ /* 0x000fe20000405cff */
[C---:B------:R-:W-:Y:S01]  /*66f0*/  FMUL R215, R72.reuse, R215 ;  /* 0x000000d748d77220 */ /* 0x040fe20000400000 */
[----:B------:R-:W-:Y:S01]  /*6700*/  FMUL R60, R72, R203 ;  /* 0x000000cb483c7220 */ /* 0x000fe20000400000 */
[----:B------:R-:W-:Y:S01]  /*6710*/  I2FP.F32.S32 R90, R90 ;  /* 0x0000005a005a7245 */ /* 0x000fe20000201400 */
[----:B------:R-:W-:Y:S01]  /*6720*/  FFMA R152, R104, R213, R152 ;  /* 0x000000d568987223 */ /* 0x000fe20000000098 */
[----:B------:R-:W-:Y:S01]  /*6730*/  I2FP.F32.S32 R217, R102 ;  /* 0x0000006600d97245 */ /* 0x000fe20000201400 */
[----:B------:R-:W-:Y:S01]  /*6740*/  FFMA R56, R68, R204, R151 ;  /* 0x000000cc44387223 */ /* 0x000fe20000000097 */
[----:B------:R-:W-:Y:S01]  /*6750*/  FFMA R104, R104, R215, R150 ;  /* 0x000000d768687223 */ /* 0x000fe20000000096 */
[----:B------:R-:W-:Y:S01]  /*6760*/  I2FP.F32.S32 R103, R103 ;  /* 0x0000006700677245 */ /* 0x000fe20000201400 */
[----:B------:R-:W-:Y:S01]  /*6770*/  FFMA R105, R68, R60, R153 ;  /* 0x0000003c44697223 */ /* 0x000fe20000000099 */
[----:B------:R-:W-:-:S02]  /*6780*/  I2FP.F32.S32 R102, R92 ;  /* 0x0000005c00667245 */ /* 0x000fc40000201400 */
[----:B------:R-:W-:Y:S02]  /*6790*/  I2FP.F32.S32 R150, R93 ;  /* 0x0000005d00967245 */ /* 0x000fe40000201400 */
[----:B------:R-:W-:Y:S02]  /*67a0*/  I2FP.F32.S32 R204, R94 ;  /* 0x0000005e00cc7245 */ /* 0x000fe40000201400 */
[----:B------:R-:W-:Y:S01]  /*67b0*/  I2FP.F32.S32 R206, R95 ;  /* 0x0000005f00ce7245 */ /* 0x000fe20000201400 */
[----:B------:R-:W-:Y:S01]  /*67c0*/  FMUL R90, R65, R90 ;  /* 0x0000005a415a7220 */ /* 0x000fe20000400000 */
[----:B------:R-:W-:Y:S01]  /*67d0*/  IMMA.16832.S8.S8 R92, R80.ROW, R106.COL, RZ ;  /* 0x0000006a505c7237 */ /* 0x000fe20000405cff */
[----:B------:R-:W-:Y:S02]  /*67e0*/  I2FP.F32.S32 R88, R88 ;  /* 0x0000005800587245 */ /* 0x000fe40000201400 */
[----:B------:R-:W-:Y:S01]  /*67f0*/  I2FP.F32.S32 R68, R91 ;  /* 0x0000005b00447245 */ /* 0x000fe20000201400 */
[C---:B------:R-:W-:Y:S01]  /*6800*/  FMUL R203, R72.reuse, R217 ;  /* 0x000000d948cb7220 */ /* 0x040fe20000400000 */
[----:B------:R-:W-:Y:S01]  /*6810*/  FMUL R72, R72, R103 ;  /* 0x0000006748487220 */ /* 0x000fe20000400000 */
[----:B------:R-:W-:Y:S01]  /*6820*/  I2FP.F32.S32 R60, R89 ;  /* 0x00000059003c7245 */ /* 0x000fe20000201400 */
[----:B------:R-:W-:Y:S01]  /*6830*/  FFMA R151, R156, R90, R207 ;  /* 0x0000005a9c977223 */ /* 0x000fe200000000cf */
[----:B------:R-:W-:-:S02]  /*6840*/  HADD2.F32 R103, -RZ, R53.H0_H0 ;  /* 0x20000035ff677230 */ /* 0x000fc40000004100 */
[----:B------:R-:W-:Y:S01]  /*6850*/  FMUL R88, R77, R88 ;  /* 0x000000584d587220 */ /* 0x000fe20000400000 */
[----:B------:R-:W-:Y:S01]  /*6860*/  FMUL R102, R61, R102 ;  /* 0x000000663d667220 */ /* 0x000fe20000400000 */
[----:B------:R-:W-:Y:S01]  /*6870*/  FMUL R204, R73, R204 ;  /* 0x000000cc49cc7220 */ /* 0x000fe20000400000 */
[----:B------:R-:W-:Y:S01]  /*6880*/  FMUL R53, R65, R68 ;  /* 0x0000004441357220 */ /* 0x000fe20000400000 */
[----:B------:R-:W-:Y:S01]  /*6890*/  FMUL R207, R73, R206 ;  /* 0x000000ce49cf7220 */ /* 0x000fe20000400000 */
[----:B------:R-:W-:Y:S01]  /*68a0*/  MOV R136, R170 ;  /* 0x000000aa00887202 */ /* 0x000fe20000000f00 */
[----:B------:R-:W-:Y:S01]  /*68b0*/  FMUL R60, R77, R60 ;  /* 0x0000003c4d3c7220 */ /* 0x000fe20000400000 */
[----:B------:R-:W-:Y:S01]  /*68c0*/  MOV R134, R162 ;  /* 0x000000a200867202 */ /* 0x000fe20000000f00 */
[C---:B------:R-:W-:Y:S01]  /*68d0*/  FFMA R205, R156.reuse, R88, R205 ;  /* 0x000000589ccd7223 */ /* 0x040fe200000000cd */
[C---:B------:R-:W-:Y:S01]  /*68e0*/  FFMA R107, R156.reuse, R102, R209 ;  /* 0x000000669c6b7223 */ /* 0x040fe200000000d1 */
[----:B------:R-:W-:Y:S01]  /*68f0*/  FFMA R153, R156, R204, R211 ;  /* 0x000000cc9c997223 */ /* 0x000fe200000000d3 */
[----:B------:R-:W-:Y:S01]  /*6900*/  FFMA R68, R103, R53, R202 ;  /* 0x0000003567447223 */ /* 0x000fe200000000ca */
[----:B------:R-:W-:Y:S01]  /*6910*/  FMUL R150, R61, R150 ;  /* 0x000000963d967220 */ /* 0x000fe20000400000 */
[C---:B------:R-:W-:Y:S01]  /*6920*/  FFMA R106, R103.reuse, R207, R200 ;  /* 0x000000cf676a7223 */ /* 0x040fe200000000c8 */
[----:B------:R-:W-:Y:S01]  /*6930*/  I2FP.F32.S32 R156, R96 ;  /* 0x00000060009c7245 */ /* 0x000fe20000201400 */
[C---:B------:R-:W-:Y:S01]  /*6940*/  FFMA R60, R103.reuse, R60, R52 ;  /* 0x0000003c673c7223 */ /* 0x040fe20000000034 */
[----:B------:R-:W-:Y:S01]  /*6950*/  I2FP.F32.S32 R200, R97 ;  /* 0x0000006100c87245 */ /* 0x000fe20000201400 */
[----:B0-----:R-:W-:Y:S01]  /*6960*/  IMMA.16832.S8.S8 R84, R84.ROW, R100.COL, RZ ;  /* 0x0000006454547237 */ /* 0x001fe20000405cff */
[----:B------:R-:W-:Y:S01]  /*6970*/  I2FP.F32.S32 R202, R98 ;  /* 0x0000006200ca7245 */ /* 0x000fe20000201400 */
[----:B------:R-:W-:Y:S01]  /*6980*/  LDS R52, [R6+0x50] ;  /* 0x0000500006347984 */ /* 0x000fe20000000800 */
[----:B------:R-:W-:Y:S01]  /*6990*/  I2FP.F32.S32 R204, R99 ;  /* 0x0000006300cc7245 */ /* 0x000fe20000201400 */
[----:B------:R-:W-:-:S02]  /*69a0*/  FFMA R158, R103, R150, R158 ;  /* 0x00000096679e7223 */ /* 0x000fc4000000009e */
[----:B------:R-:W0:Y:S02]  /*69b0*/  LDS.128 R96, [R7+0x1200] ;  /* 0x0012000007607984 */ /* 0x000e240000000c00 */
[----:B------:R-:W-:Y:S02]  /*69c0*/  IMMA.16832.S8.S8 R80, R80.ROW, R100.COL, RZ ;  /* 0x0000006450507237 */ /* 0x000fe40000405cff */
[----:B------:R-:W-:Y:S04]  /*69d0*/  LDS R53, [R6+0x60] ;  /* 0x0000600006357984 */ /* 0x000fe80000000800 */
[----:B------:R1:W2:Y:S04]  /*69e0*/  LDSM.16.M88.4 R88, [R136] ;  /* 0x000000008858783b */ /* 0x0002a80000000200 */
[----:B------:R3:W4:Y:S01]  /*69f0*/  LDSM.16.M88.4 R100, [R134] ;  /* 0x000000008664783b */ /* 0x0007220000000200 */
[----:B------:R-:W-:Y:S01]  /*6a00*/  I2FP.F32.S32 R92, R92 ;  /* 0x0000005c005c7245 */ /* 0x000fe20000201400 */
[----:B------:R-:W-:Y:S01]  /*6a10*/  HADD2.F32 R150, -RZ, R69.H0_H0 ;  /* 0x20000045ff967230 */ /* 0x000fe20000004100 */
[----:B-1----:R-:W-:Y:S01]  /*6a20*/  I2FP.F32.S32 R136, R93 ;  /* 0x0000005d00887245 */ /* 0x002fe20000201400 */
[----:B------:R-:W-:-:S02]  /*6a30*/  HADD2.F32 R93, -RZ, R57.H0_H0 ;  /* 0x20000039ff5d7230 */ /* 0x000fc40000004100 */
[----:B------:R-:W-:Y:S01]  /*6a40*/  FMUL R57, R61, R92 ;  /* 0x0000005c3d397220 */ /* 0x000fe20000400000 */
[----:B------:R-:W-:-:S03]  /*6a50*/  FMUL R92, R77, R200 ;  /* 0x000000c84d5c7220 */ /* 0x000fc60000400000 */
[----:B------:R-:W-:Y:S02]  /*6a60*/  FFMA R200, R150, R57, R56 ;  /* 0x0000003996c87223 */ /* 0x000fe40000000038 */
[----:B------:R-:W-:Y:S04]  /*6a70*/  LDS R56, [R6+0x950] ;  /* 0x0009500006387984 */ /* 0x000fe80000000800 */
[----:B------:R-:W1:Y:S01]  /*6a80*/  LDS R57, [R6+0x960] ;  /* 0x0009600006397984 */ /* 0x000e620000000800 */
[----:B------:R-:W-:Y:S01]  /*6a90*/  FMUL R156, R77, R156 ;  /* 0x0000009c4d9c7220 */ /* 0x000fe20000400000 */
[----:B------:R-:W-:-:S03]  /*6aa0*/  I2FP.F32.S32 R94, R94 ;  /* 0x0000005e005e7245 */ /* 0x000fc60000201400 */
[C---:B------:R-:W-:Y:S01]  /*6ab0*/  FFMA R201, R150.reuse, R156, R201 ;  /* 0x0000009c96c97223 */ /* 0x040fe200000000c9 */
[----:B------:R-:W-:Y:S01]  /*6ac0*/  FMUL R156, R65, R202 ;  /* 0x000000ca419c7220 */ /* 0x000fe20000400000 */
[----:B------:R-:W-:Y:S01]  /*6ad0*/  I2FP.F32.S32 R206, R95 ;  /* 0x0000005f00ce7245 */ /* 0x000fe20000201400 */
[----:B------:R-:W-:Y:S01]  /*6ae0*/  FMUL R94, R73, R94 ;  /* 0x0000005e495e7220 */ /* 0x000fe20000400000 */
[----:B------:R-:W-:Y:S01]  /*6af0*/  FFMA R69, R93, R92, R159 ;  /* 0x0000005c5d457223 */ /* 0x000fe2000000009f */
[----:B------:R-:W-:Y:S01]  /*6b00*/  I2FP.F32.S32 R84, R84 ;  /* 0x0000005400547245 */ /* 0x000fe20000201400 */
[----:B------:R-:W-:Y:S01]  /*6b10*/  FMUL R95, R61, R136 ;  /* 0x000000883d5f7220 */ /* 0x000fe20000400000 */
[----:B------:R-:W-:Y:S01]  /*6b20*/  I2FP.F32.S32 R92, R85 ;  /* 0x00000055005c7245 */ /* 0x000fe20000201400 */
[C---:B------:R-:W-:Y:S01]  /*6b30*/  FFMA R156, R150.reuse, R156, R155 ;  /* 0x0000009c969c7223 */ /* 0x040fe2000000009b */
[----:B------:R-:W-:Y:S01]  /*6b40*/  FFMA R155, R150, R94, R105 ;  /* 0x0000005e969b7223 */ /* 0x000fe20000000069 */
[----:B------:R-:W-:Y:S01]  /*6b50*/  FMUL R105, R73, R206 ;  /* 0x000000ce49697220 */ /* 0x000fe20000400000 */
[----:B------:R-:W-:Y:S01]  /*6b60*/  FFMA R150, R93, R95, R152 ;  /* 0x0000005f5d967223 */ /* 0x000fe20000000098 */
[C---:B------:R-:W-:Y:S01]  /*6b70*/  FMUL R152, R77.reuse, R84 ;  /* 0x000000544d987220 */ /* 0x040fe20000400000 */
[----:B------:R-:W-:Y:S01]  /*6b80*/  FMUL R77, R77, R92 ;  /* 0x0000005c4d4d7220 */ /* 0x000fe20000400000 */
[----:B------:R-:W-:Y:S01]  /*6b90*/  I2FP.F32.S32 R92, R86 ;  /* 0x00000056005c7245 */ /* 0x000fe20000201400 */
[----:B---3--:R-:W-:Y:S01]  /*6ba0*/  FMUL R134, R65, R204 ;  /* 0x000000cc41867220 */ /* 0x008fe20000400000 */
[----:B------:R-:W-:Y:S01]  /*6bb0*/  I2FP.F32.S32 R94, R81 ;  /* 0x00000051005e7245 */ /* 0x000fe20000201400 */
[C---:B------:R-:W-:Y:S01]  /*6bc0*/  FFMA R136, R93.reuse, R105, R104 ;  /* 0x000000695d887223 */ /* 0x040fe20000000068 */
[----:B------:R-:W-:Y:S01]  /*6bd0*/  I2FP.F32.S32 R104, R87 ;  /* 0x0000005700687245 */ /* 0x000fe20000201400 */
[----:B0-----:R-:W-:Y:S01]  /*6be0*/  HADD2.F32 R96, -RZ, R96.H0_H0 ;  /* 0x20000060ff607230 */ /* 0x001fe20000004100 */
[----:B------:R-:W-:Y:S01]  /*6bf0*/  I2FP.F32.S32 R80, R80 ;  /* 0x0000005000507245 */ /* 0x000fe20000201400 */
[----:B------:R-:W-:Y:S01]  /*6c00*/  FFMA R134, R93, R134, R154 ;  /* 0x000000865d867223 */ /* 0x000fe2000000009a */
[----:B------:R-:W-:Y:S01]  /*6c10*/  I2FP.F32.S32 R82, R82 ;  /* 0x0000005200527245 */ /* 0x000fe20000201400 */
[----:B--2---:R-:W-:Y:S01]  /*6c20*/  IMMA.16832.S8.S8 R84, R88.ROW, R52.COL, RZ ;  /* 0x0000003458547237 */ /* 0x004fe20000405cff */
[----:B------:R-:W-:Y:S01]  /*6c30*/  FMUL R81, R65, R92 ;  /* 0x0000005c41517220 */ /* 0x000fe20000400000 */
[----:B------:R-:W-:Y:S01]  /*6c40*/  FMUL R105, R61, R94 ;  /* 0x0000005e3d697220 */ /* 0x000fe20000400000 */
[----:B------:R-:W-:Y:S01]  /*6c50*/  FMUL R104, R65, R104 ;  /* 0x0000006841687220 */ /* 0x000fe20000400000 */
[----:B------:R-:W-:Y:S01]  /*6c60*/  FMUL R65, R61, R80 ;  /* 0x000000503d417220 */ /* 0x000fe20000400000 */
[C---:B------:R-:W-:Y:S01]  /*6c70*/  FFMA R138, R96.reuse, R138, R149 ;  /* 0x0000008a608a7223 */ /* 0x040fe20000000095 */
[----:B------:R-:W-:-:S02]  /*6c80*/  FFMA R148, R96, R157, R148 ;  /* 0x0000009d60947223 */ /* 0x000fc40000000094 */
[----:B----4-:R-:W-:Y:S01]  /*6c90*/  IMMA.16832.S8.S8 R92, R100.ROW, R52.COL, RZ ;  /* 0x00000034645c7237 */ /* 0x010fe20000405cff */
[----:B------:R-:W-:Y:S02]  /*6ca0*/  HADD2.F32 R53, -RZ, R97.H0_H0 ;  /* 0x20000061ff357230 */ /* 0x000fe40000004100 */
[C---:B------:R-:W-:Y:S01]  /*6cb0*/  FFMA R64, R96.reuse, R64, R147 ;  /* 0x0000004060407223 */ /* 0x040fe20000000093 */
[----:B------:R-:W-:Y:S01]  /*6cc0*/  FMUL R61, R73, R82 ;  /* 0x00000052493d7220 */ /* 0x000fe20000400000 */
[----:B------:R-:W-:Y:S01]  /*6cd0*/  FFMA R96, R96, R203, R146 ;  /* 0x000000cb60607223 */ /* 0x000fe20000000092 */
[----:B------:R-:W-:Y:S01]  /*6ce0*/  LDS R52, [R6+0x1250] ;  /* 0x0012500006347984 */ /* 0x000fe20000000800 */
[C---:B------:R-:W-:Y:S01]  /*6cf0*/  FFMA R147, R53.reuse, R152, R138 ;  /* 0x0000009835937223 */ /* 0x040fe2000000008a */
[C---:B------:R-:W-:Y:S01]  /*6d00*/  FFMA R138, R53.reuse, R81, R148 ;  /* 0x00000051358a7223 */ /* 0x040fe20000000094 */
[C---:B------:R-:W-:Y:S01]  /*6d10*/  FFMA R97, R53.reuse, R65, R64 ;  /* 0x0000004135617223 */ /* 0x040fe20000000040 */
[----:B------:R-:W-:Y:S01]  /*6d20*/  FFMA R96, R53, R61, R96 ;  /* 0x0000003d35607223 */ /* 0x000fe20000000060 */
[----:B------:R-:W-:Y:S01]  /*6d30*/  I2FP.F32.S32 R154, R83 ;  /* 0x00000053009a7245 */ /* 0x000fe20000201400 */
[----:B------:R-:W0:Y:S01]  /*6d40*/  LDS R53, [R6+0x1260] ;  /* 0x0012600006357984 */ /* 0x000e220000000800 */
[----:B-1----:R-:W-:Y:S01]  /*6d50*/  IMMA.16832.S8.S8 R80, R88.ROW, R56.COL, RZ ;  /* 0x0000003858507237 */ /* 0x002fe20000405cff */
[----:B------:R-:W-:-:S02]  /*6d60*/  I2FP.F32.S32 R61, R84 ;  /* 0x00000054003d7245 */ /* 0x000fc40000201400 */
[----:B------:R-:W-:Y:S02]  /*6d70*/  I2FP.F32.S32 R65, R86 ;  /* 0x0000005600417245 */ /* 0x000fe40000201400 */
[----:B------:R-:W-:Y:S02]  /*6d80*/  MOV R132, R168 ;  /* 0x000000a800847202 */ /* 0x000fe40000000f00 */
[----:B------:R-:W-:Y:S01]  /*6d90*/  I2FP.F32.S32 R149, R92 ;  /* 0x0000005c00957245 */ /* 0x000fe20000201400 */
[----:B------:R-:W-:Y:S01]  /*6da0*/  FMUL R61, R78, R61 ;  /* 0x0000003d4e3d7220 */ /* 0x000fe20000400000 */
[----:B------:R-:W-:Y:S02]  /*6db0*/  I2FP.F32.S32 R85, R85 ;  /* 0x0000005500557245 */ /* 0x000fe40000201400 */
[----:B------:R-:W-:Y:S01]  /*6dc0*/  MOV R130, R160 ;  /* 0x000000a000827202 */ /* 0x000fe20000000f00 */
[----:B------:R-:W-:Y:S01]  /*6dd0*/  FMUL R149, R62, R149 ;  /* 0x000000953e957220 */ /* 0x000fe20000400000 */
[----:B------:R-:W-:-:S02]  /*6de0*/  I2FP.F32.S32 R87, R87 ;  /* 0x0000005700577245 */ /* 0x000fc40000201400 */
[----:B------:R-:W-:Y:S02]  /*6df0*/  I2FP.F32.S32 R157, R93 ;  /* 0x0000005d009d7245 */ /* 0x000fe40000201400 */
[----:B------:R-:W-:Y:S01]  /*6e00*/  I2FP.F32.S32 R159, R95 ;  /* 0x0000005f009f7245 */ /* 0x000fe20000201400 */
[----:B------:R-:W-:Y:S01]  /*6e10*/  FMUL R146, R66, R65 ;  /* 0x0000004142927220 */ /* 0x000fe20000400000 */
[----:B------:R-:W-:Y:S01]  /*6e20*/  FFMA R148, R144, R61, R205 ;  /* 0x0000003d90947223 */ /* 0x000fe200000000cd */
[----:B------:R-:W-:Y:S01]  /*6e30*/  I2FP.F32.S32 R65, R94 ;  /* 0x0000005e00417245 */ /* 0x000fe20000201400 */
[----:B------:R-:W-:Y:S02]  /*6e40*/  HADD2.F32 R61, -RZ, R54.H0_H0 ;  /* 0x20000036ff3d7230 */ /* 0x000fe40000004100 */
[----:B------:R-:W-:Y:S01]  /*6e50*/  FMUL R85, R78, R85 ;  /* 0x000000554e557220 */ /* 0x000fe20000400000 */
[----:B------:R-:W-:Y:S01]  /*6e60*/  FMUL R87, R66, R87 ;  /* 0x0000005742577220 */ /* 0x000fe20000400000 */
[----:B------:R-:W-:Y:S01]  /*6e70*/  FFMA R152, R144, R149, R107 ;  /* 0x0000009590987223 */ /* 0x000fe2000000006b */
[----:B------:R-:W-:Y:S01]  /*6e80*/  FMUL R157, R62, R157 ;  /* 0x0000009d3e9d7220 */ /* 0x000fe20000400000 */
[----:B------:R-:W-:Y:S01]  /*6e90*/  FMUL R107, R74, R159 ;  /* 0x0000009f4a6b7220 */ /* 0x000fe20000400000 */
[----:B------:R-:W-:Y:S01]  /*6ea0*/  FFMA R146, R144, R146, R151 ;  /* 0x0000009290927223 */ /* 0x000fe20000000097 */
[----:B------:R-:W-:Y:S01]  /*6eb0*/  IMMA.16832.S8.S8 R92, R100.ROW, R56.COL, RZ ;  /* 0x00000038645c7237 */ /* 0x000fe20000405cff */
[----:B------:R-:W-:Y:S01]  /*6ec0*/  FMUL R54, R74, R65 ;  /* 0x000000414a367220 */ /* 0x000fe20000400000 */
[C---:B------:R-:W-:Y:S01]  /*6ed0*/  FFMA R214, R61.reuse, R85, R60 ;  /* 0x000000553dd67223 */ /* 0x040fe2000000003c */
[C---:B------:R-:W-:Y:S01]  /*6ee0*/  FFMA R68, R61.reuse, R87, R68 ;  /* 0x000000573d447223 */ /* 0x040fe20000000044 */
[C---:B------:R-:W-:Y:S01]  /*6ef0*/  FFMA R158, R61.reuse, R157, R158 ;  /* 0x0000009d3d9e7223 */ /* 0x040fe2000000009e */
[----:B------:R-:W-:Y:S01]  /*6f00*/  FFMA R107, R61, R107, R106 ;  /* 0x0000006b3d6b7223 */ /* 0x000fe2000000006a */
[----:B------:R-:W-:Y:S01]  /*6f10*/  LDS R56, [R6+0x70] ;  /* 0x0000700006387984 */ /* 0x000fe20000000800 */
[----:B------:R-:W-:-:S02]  /*6f20*/  I2FP.F32.S32 R61, R80 ;  /* 0x00000050003d7245 */ /* 0x000fc40000201400 */
[----:B------:R-:W-:Y:S01]  /*6f30*/  I2FP.F32.S32 R65, R81 ;  /* 0x0000005100417245 */ /* 0x000fe20000201400 */
[----:B------:R-:W-:Y:S01]  /*6f40*/  LDS R57, [R6+0x80] ;  /* 0x0000800006397984 */ /* 0x000fe20000000800 */
[----:B------:R-:W-:Y:S02]  /*6f50*/  I2FP.F32.S32 R149, R82 ;  /* 0x0000005200957245 */ /* 0x000fe40000201400 */
[----:B------:R-:W-:Y:S01]  /*6f60*/  I2FP.F32.S32 R151, R83 ;  /* 0x0000005300977245 */ /* 0x000fe20000201400 */
[----:B------:R-:W1:Y:S04]  /*6f70*/  LDSM.16.M88.4 R84, [R132] ;  /* 0x000000008454783b */ /* 0x000e680000000200 */
[----:B------:R-:W2:Y:S01]  /*6f80*/  LDSM.16.M88.4 R80, [R130] ;  /* 0x000000008250783b */ /* 0x000ea20000000200 */
[----:B0-----:R-:W-:Y:S01]  /*6f90*/  IMMA.16832.S8.S8 R88, R88.ROW, R52.COL, RZ ;  /* 0x0000003458587237 */ /* 0x001fe20000405cff */
[----:B------:R-:W-:Y:S01]  /*6fa0*/  HADD2.F32 R58, -RZ, R58.H0_H0 ;  /* 0x2000003aff3a7230 */ /* 0x000fe20000004100 */
[----:B------:R-:W-:Y:S01]  /*6fb0*/  I2FP.F32.S32 R95, R95 ;  /* 0x0000005f005f7245 */ /* 0x000fe20000201400 */
[----:B------:R-:W-:Y:S01]  /*6fc0*/  FMUL R65, R78, R65 ;  /* 0x000000414e417220 */ /* 0x000fe20000400000 */
[----:B------:R-:W-:-:S02]  /*6fd0*/  HADD2.F32 R70, -RZ, R70.H0_H0 ;  /* 0x20000046ff467230 */ /* 0x000fc40000004100 */
[----:B------:R-:W-:Y:S01]  /*6fe0*/  FMUL R61, R78, R61 ;  /* 0x0000003d4e3d7220 */ /* 0x000fe20000400000 */
[----:B------:R-:W-:Y:S01]  /*6ff0*/  I2FP.F32.S32 R157, R94 ;  /* 0x0000005e009d7245 */ /* 0x000fe20000201400 */
[----:B------:R-:W-:Y:S01]  /*7000*/  FFMA R204, R58, R65, R69 ;  /* 0x000000413acc7223 */ /* 0x000fe20000000045 */
[----:B------:R-:W-:Y:S01]  /*7010*/  IMMA.16832.S8.S8 R100, R100.ROW, R52.COL, RZ ;  /* 0x0000003464647237 */ /* 0x000fe20000405cff */
[----:B------:R-:W-:Y:S01]  /*7020*/  FMUL R95, R74, R95 ;  /* 0x0000005f4a5f7220 */ /* 0x000fe20000400000 */
[----:B------:R-:W-:Y:S01]  /*7030*/  FFMA R144, R144, R54, R153 ;  /* 0x0000003690907223 */ /* 0x000fe20000000099 */
[----:B------:R-:W-:Y:S01]  /*7040*/  FFMA R201, R70, R61, R201 ;  /* 0x0000003d46c97223 */ /* 0x000fe200000000c9 */
[----:B------:R-:W-:Y:S01]  /*7050*/  FMUL R54, R74, R157 ;  /* 0x0000009d4a367220 */ /* 0x000fe20000400000 */
[----:B------:R-:W-:Y:S01]  /*7060*/  LDS R60, [R6+0x970] ;  /* 0x00097000063c7984 */ /* 0x000fe20000000800 */
[----:B------:R-:W-:Y:S01]  /*7070*/  FFMA R136, R58, R95, R136 ;  /* 0x0000005f3a887223 */ /* 0x000fe20000000088 */
[----:B------:R-:W-:-:S02]  /*7080*/  FMUL R149, R66, R149 ;  /* 0x0000009542957220 */ /* 0x000fc40000400000 */
[----:B------:R-:W0:Y:S01]  /*7090*/  LDS R61, [R6+0x980] ;  /* 0x00098000063d7984 */ /* 0x000e220000000800 */
[----:B------:R-:W-:Y:S02]  /*70a0*/  I2FP.F32.S32 R53, R88 ;  /* 0x0000005800357245 */ /* 0x000fe40000201400 */
[----:B------:R-:W-:Y:S01]  /*70b0*/  I2FP.F32.S32 R65, R90 ;  /* 0x0000005a00417245 */ /* 0x000fe20000201400 */
[----:B------:R-:W-:Y:S01]  /*70c0*/  LDS R64, [R6+0x1270] ;  /* 0x0012700006407984 */ /* 0x000fe20000000800 */
[----:B------:R-:W-:Y:S02]  /*70d0*/  I2FP.F32.S32 R89, R89 ;  /* 0x0000005900597245 */ /* 0x000fe40000201400 */
[----:B------:R-:W-:Y:S01]  /*70e0*/  I2FP.F32.S32 R69, R91 ;  /* 0x0000005b00457245 */ /* 0x000fe20000201400 */
[----:B------:R-:W-:Y:S01]  /*70f0*/  FMUL R151, R66, R151 ;  /* 0x0000009742977220 */ /* 0x000fe20000400000 */
[----:B------:R-:W-:Y:S01]  /*7100*/  FMUL R159, R78, R53 ;  /* 0x000000354e9f7220 */ /* 0x000fe20000400000 */
[----:B------:R-:W-:Y:S01]  /*7110*/  FMUL R95, R66, R65 ;  /* 0x00000041425f7220 */ /* 0x000fe20000400000 */
[----:B------:R-:W-:Y:S01]  /*7120*/  FMUL R78, R78, R89 ;  /* 0x000000594e4e7220 */ /* 0x000fe20000400000 */
[----:B------:R-:W-:Y:S01]  /*7130*/  FMUL R66, R66, R69 ;  /* 0x0000004542427220 */ /* 0x000fe20000400000 */
[----:B------:R-:W-:Y:S01]  /*7140*/  FFMA R155, R70, R54, R155 ;  /* 0x00000036469b7223 */ /* 0x000fe2000000009b */
[----:B------:R-:W-:Y:S01]  /*7150*/  HADD2.F32 R69, -RZ, R55.H0_H0 ;  /* 0x20000037ff457230 */ /* 0x000fe20000004100 */
[----:B------:R-:W-:Y:S01]  /*7160*/  I2FP.F32.S32 R153, R92 ;  /* 0x0000005c00997245 */ /* 0x000fe20000201400 */
[----:B------:R-:W3:Y:S01]  /*7170*/  LDS R65, [R6+0x1280] ;  /* 0x0012800006417984 */ /* 0x000ee20000000800 */
[-C--:B-1----:R-:W-:Y:S08]  /*7180*/  IMMA.16832.S8.S8 R88, R84.ROW, R56.reuse.COL, RZ ;  /* 0x0000003854587237 */ /* 0x082ff00000405cff */
[----:B--2---:R-:W-:Y:S01]  /*7190*/  IMMA.16832.S8.S8 R52, R80.ROW, R56.COL, RZ ;  /* 0x0000003850347237 */ /* 0x004fe20000405cff */
[----:B------:R-:W-:Y:S01]  /*71a0*/  I2FP.F32.S32 R93, R93 ;  /* 0x0000005d005d7245 */ /* 0x000fe20000201400 */
[----:B------:R-:W-:-:S04]  /*71b0*/  FMUL R153, R62, R153 ;  /* 0x000000993e997220 */ /* 0x000fc80000400000 */
[----:B------:R-:W-:Y:S01]  /*71c0*/  FMUL R93, R62, R93 ;  /* 0x0000005d3e5d7220 */ /* 0x000fe20000400000 */
[C---:B------:R-:W-:Y:S01]  /*71d0*/  FFMA R156, R70.reuse, R149, R156 ;  /* 0x00000095469c7223 */ /* 0x040fe2000000009c */
[----:B------:R-:W-:Y:S01]  /*71e0*/  FFMA R206, R70, R153, R200 ;  /* 0x0000009946ce7223 */ /* 0x000fe200000000c8 */
[----:B------:R-:W-:Y:S01]  /*71f0*/  I2FP.F32.S32 R57, R102 ;  /* 0x0000006600397245 */ /* 0x000fe20000201400 */
[----:B------:R-:W-:Y:S01]  /*7200*/  FFMA R150, R58, R93, R150 ;  /* 0x0000005d3a967223 */ /* 0x000fe20000000096 */
[----:B------:R-:W-:Y:S02]  /*7210*/  I2FP.F32.S32 R93, R100 ;  /* 0x00000064005d7245 */ /* 0x000fe40000201400 */
[----:B------:R-:W-:Y:S02]  /*7220*/  I2FP.F32.S32 R70, R89 ;  /* 0x0000005900467245 */ /* 0x000fe40000201400 */
[----:B------:R-:W-:-:S04]  /*7230*/  I2FP.F32.S32 R92, R91 ;  /* 0x0000005b005c7245 */ /* 0x000fc80000201400 */
[----:B------:R-:W-:Y:S02]  /*7240*/  I2FP.F32.S32 R100, R53 ;  /* 0x0000003500647245 */ /* 0x000fe40000201400 */
[----:B------:R-:W-:Y:S01]  /*7250*/  I2FP.F32.S32 R102, R55 ;  /* 0x0000003700667245 */ /* 0x000fe20000201400 */
[----:B------:R-:W-:Y:S01]  /*7260*/  FMUL R70, R79, R70 ;  /* 0x000000464f467220 */ /* 0x000fe20000400000 */
[----:B------:R-:W-:Y:S01]  /*7270*/  FMUL R215, R67, R92 ;  /* 0x0000005c43d77220 */ /* 0x000fe20000400000 */
[----:B------:R-:W-:Y:S02]  /*7280*/  FMUL R149, R63, R100 ;  /* 0x000000643f957220 */ /* 0x000fe40000400000 */
[----:B------:R-:W-:Y:S01]  /*7290*/  FMUL R102, R75, R102 ;  /* 0x000000664b667220 */ /* 0x000fe20000400000 */
[----:B------:R-:W-:Y:S02]  /*72a0*/  HADD2.F32 R98, -RZ, R98.H0_H0 ;  /* 0x20000062ff627230 */ /* 0x000fe40000004100 */
[----:B------:R-:W-:Y:S01]  /*72b0*/  FFMA R214, R69, R70, R214 ;  /* 0x0000004645d67223 */ /* 0x000fe200000000d6 */
[----:B------:R-:W-:-:S02]  /*72c0*/  HADD2.F32 R207, -RZ, R71.H0_H0 ;  /* 0x20000047ffcf7230 */ /* 0x000fc40000004100 */
[C---:B------:R-:W-:Y:S01]  /*72d0*/  FFMA R215, R69.reuse, R215, R68 ;  /* 0x000000d745d77223 */ /* 0x040fe20000000044 */
[C---:B------:R-:W-:Y:S01]  /*72e0*/  FFMA R149, R69.reuse, R149, R158 ;  /* 0x0000009545957223 */ /* 0x040fe2000000009e */
[----:B------:R-:W-:Y:S01]  /*72f0*/  FFMA R200, R69, R102, R107 ;  /* 0x0000006645c87223 */ /* 0x000fe2000000006b */
[----:B------:R-:W-:Y:S01]  /*7300*/  FMUL R56, R62, R93 ;  /* 0x0000005d3e387220 */ /* 0x000fe20000400000 */
[----:B------:R-:W-:Y:S01]  /*7310*/  FMUL R57, R74, R57 ;  /* 0x000000394a397220 */ /* 0x000fe20000400000 */
[----:B------:R-:W1:Y:S01]  /*7320*/  LDS.128 R68, [R7+0x1290] ;  /* 0x0012900007447984 */ /* 0x000e620000000c00 */
[C---:B------:R-:W-:Y:S01]  /*7330*/  FFMA R159, R98.reuse, R159, R147 ;  /* 0x0000009f629f7223 */ /* 0x040fe20000000093 */
[C---:B------:R-:W-:Y:S01]  /*7340*/  FFMA R138, R98.reuse, R95, R138 ;  /* 0x0000005f628a7223 */ /* 0x040fe2000000008a */
[C---:B------:R-:W-:Y:S01]  /*7350*/  FFMA R97, R98.reuse, R56, R97 ;  /* 0x0000003862617223 */ /* 0x040fe20000000061 */
[----:B------:R-:W-:Y:S01]  /*7360*/  FFMA R96, R98, R57, R96 ;  /* 0x0000003962607223 */ /* 0x000fe20000000060 */
[----:B------:R-:W-:-:S02]  /*7370*/  I2FP.F32.S32 R94, R52 ;  /* 0x00000034005e7245 */ /* 0x000fc40000201400 */
[----:B------:R-:W-:Y:S02]  /*7380*/  I2FP.F32.S32 R98, R54 ;  /* 0x0000003600627245 */ /* 0x000fe40000201400 */
[----:B0-----:R-:W-:Y:S01]  /*7390*/  IMMA.16832.S8.S8 R52, R80.ROW, R60.COL, RZ ;  /* 0x0000003c50347237 */ /* 0x001fe20000405cff */
[----:B------:R-:W-:Y:S01]  /*73a0*/  FFMA R134, R58, R151, R134 ;  /* 0x000000973a867223 */ /* 0x000fe20000000086 */
[----:B------:R-:W-:Y:S01]  /*73b0*/  HADD2.F32 R93, -RZ, R59.H0_H0 ;  /* 0x2000003bff5d7230 */ /* 0x000fe20000004100 */
[----:B------:R-:W-:-:S05]  /*73c0*/  I2FP.F32.S32 R90, R90 ;  /* 0x0000005a005a7245 */ /* 0x000fca0000201400 */
[----:B------:R-:W-:Y:S01]  /*73d0*/  IMMA.16832.S8.S8 R56, R84.ROW, R60.COL, RZ ;  /* 0x0000003c54387237 */ /* 0x000fe20000405cff */
[----:B------:R-:W-:-:S07]  /*73e0*/  FMUL R90, R67, R90 ;  /* 0x0000005a435a7220 */ /* 0x000fce0000400000 */
[----:B---3--:R-:W-:Y:S03]  /*73f0*/  IMMA.16832.S8.S8 R84, R84.ROW, R64.COL, RZ ;  /* 0x0000004054547237 */ /* 0x008fe60000405cff */
[----:B------:R-:W-:Y:S01]  /*7400*/  I2FP.F32.S32 R52, R52 ;  /* 0x0000003400347245 */ /* 0x000fe20000201400 */
[----:B------:R-:W-:Y:S01]  /*7410*/  FMUL R147, R75, R98 ;  /* 0x000000624b937220 */ /* 0x000fe20000400000 */
[----:B------:R-:W-:-:S03]  /*7420*/  FFMA R98, R143, R90, R146 ;  /* 0x0000005a8f627223 */ /* 0x000fc60000000092 */
[----:B------:R-:W-:Y:S01]  /*7430*/  IMMA.16832.S8.S8 R80, R80.ROW, R64.COL, RZ ;  /* 0x0000004050507237 */ /* 0x000fe20000405cff */
[----:B------:R-:W-:Y:S01]  /*7440*/  I2FP.F32.S32 R64, R53 ;  /* 0x0000003500407245 */ /* 0x000fe20000201400 */
[----:B------:R-:W-:Y:S01]  /*7450*/  FMUL R53, R63, R52 ;  /* 0x000000343f357220 */ /* 0x000fe20000400000 */
[----:B------:R-:W-:Y:S02]  /*7460*/  I2FP.F32.S32 R90, R55 ;  /* 0x00000037005a7245 */ /* 0x000fe40000201400 */
[----:B------:R-:W-:Y:S01]  /*7470*/  I2FP.F32.S32 R88, R88 ;  /* 0x0000005800587245 */ /* 0x000fe20000201400 */
[----:B------:R-:W-:Y:S01]  /*7480*/  FFMA R206, R207, R53, R206 ;  /* 0x00000035cfce7223 */ /* 0x000fe200000000ce */
[----:B------:R-:W-:Y:S01]  /*7490*/  I2FP.F32.S32 R56, R56 ;  /* 0x0000003800387245 */ /* 0x000fe20000201400 */
[----:B------:R-:W-:Y:S01]  /*74a0*/  FMUL R53, R75, R90 ;  /* 0x0000005a4b357220 */ /* 0x000fe20000400000 */
[----:B------:R-:W-:Y:S01]  /*74b0*/  I2FP.F32.S32 R58, R58 ;  /* 0x0000003a003a7245 */ /* 0x000fe20000201400 */
[----:B------:R-:W-:Y:S01]  /*74c0*/  VIADD R126, R126, 0x8 ;  /* 0x000000087e7e7836 */ /* 0x000fe20000000000 */
[----:B------:R-:W-:Y:S01]  /*74d0*/  I2FP.F32.S32 R54, R54 ;  /* 0x0000003600367245 */ /* 0x000fe20000201400 */
[----:B------:R-:W-:Y:S01]  /*74e0*/  FFMA R210, R93, R53, R136 ;  /* 0x000000355dd27223 */ /* 0x000fe20000000088 */
[----:B------:R-:W-:Y:S01]  /*74f0*/  I2FP.F32.S32 R60, R57 ;  /* 0x00000039003c7245 */ /* 0x000fe20000201400 */
[C---:B------:R-:W-:Y:S01]  /*7500*/  FMUL R88, R79.reuse, R88 ;  /* 0x000000584f587220 */ /* 0x040fe20000400000 */
[----:B------:R-:W-:Y:S01]  /*7510*/  I2FP.F32.S32 R84, R84 ;  /* 0x0000005400547245 */ /* 0x000fe20000201400 */
[----:B------:R-:W-:Y:S01]  /*7520*/  FMUL R56, R79, R56 ;  /* 0x000000384f387220 */ /* 0x000fe20000400000 */
[----:B------:R-:W-:Y:S01]  /*7530*/  FMUL R58, R67, R58 ;  /* 0x0000003a433a7220 */ /* 0x000fe20000400000 */
[----:B------:R-:W-:Y:S01]  /*7540*/  I2FP.F32.S32 R52, R85 ;  /* 0x0000005500347245 */ /* 0x000fe20000201400 */
[----:B-1----:R-:W-:-:S02]  /*7550*/  HADD2.F32 R53, -RZ, R68.H0_H0 ;  /* 0x20000044ff357230 */ /* 0x002fc40000004100 */
[----:B------:R-:W-:Y:S01]  /*7560*/  FMUL R54, R75, R54 ;  /* 0x000000364b367220 */ /* 0x000fe20000400000 */
[----:B------:R-:W-:Y:S01]  /*7570*/  ISETP.GE.AND P4, PT, R126, R133, PT ;  /* 0x000000857e00720c */ /* 0x000fe20003f86270 */
[----:B------:R-:W-:Y:S01]  /*7580*/  FFMA R106, R143, R88, R148 ;  /* 0x000000588f6a7223 */ /* 0x000fe20000000094 */
[----:B------:R-:W-:Y:S01]  /*7590*/  I2FP.F32.S32 R101, R101 ;  /* 0x0000006500657245 */ /* 0x000fe20000201400 */
[----:B------:R-:W-:Y:S01]  /*75a0*/  FFMA R157, R207, R56, R201 ;  /* 0x00000038cf9d7223 */ /* 0x000fe200000000c9 */
[----:B------:R-:W-:Y:S01]  /*75b0*/  I2FP.F32.S32 R103, R103 ;  /* 0x0000006700677245 */ /* 0x000fe20000201400 */
[----:B------:R-:W-:Y:S01]  /*75c0*/  FMUL R60, R79, R60 ;  /* 0x0000003c4f3c7220 */ /* 0x000fe20000400000 */
[----:B------:R-:W-:Y:S01]  /*75d0*/  FFMA R205, R207, R58, R156 ;  /* 0x0000003acfcd7223 */ /* 0x000fe2000000009c */
[----:B------:R-:W-:Y:S01]  /*75e0*/  FMUL R84, R79, R84 ;  /* 0x000000544f547220 */ /* 0x000fe20000400000 */
[----:B------:R-:W-:Y:S02]  /*75f0*/  HADD2.F32 R69, -RZ, R69.H0_H0 ;  /* 0x20000045ff457230 */ /* 0x000fe40000004100 */
[----:B------:R-:W-:Y:S01]  /*7600*/  FMUL R73, R73, R154 ;  /* 0x0000009a49497220 */ /* 0x000fe20000400000 */
[----:B------:R-:W-:Y:S01]  /*7610*/  I2FP.F32.S32 R88, R59 ;  /* 0x0000003b00587245 */ /* 0x000fe20000201400 */
[----:B------:R-:W-:Y:S01]  /*7620*/  FFMA R207, R207, R54, R155 ;  /* 0x00000036cfcf7223 */ /* 0x000fe2000000009b */
[----:B------:R-:W-:Y:S01]  /*7630*/  FMUL R79, R79, R52 ;  /* 0x000000344f4f7220 */ /* 0x000fe20000400000 */
[----:B------:R-:W-:Y:S01]  /*7640*/  I2FP.F32.S32 R86, R86 ;  /* 0x0000005600567245 */ /* 0x000fe20000201400 */
[C---:B------:R-:W-:Y:S01]  /*7650*/  FFMA R142, R53.reuse, R137, R142 ;  /* 0x00000089358e7223 */ /* 0x040fe2000000008e */
[----:B------:R-:W-:Y:S01]  /*7660*/  I2FP.F32.S32 R80, R80 ;  /* 0x0000005000507245 */ /* 0x000fe20000201400 */
[C---:B------:R-:W-:Y:S01]  /*7670*/  FFMA R141, R53.reuse, R76, R141 ;  /* 0x0000004c358d7223 */ /* 0x040fe2000000008d */
[C---:B------:R-:W-:Y:S01]  /*7680*/  FFMA R140, R53.reuse, R145, R140 ;  /* 0x00000091358c7223 */ /* 0x040fe2000000008c */
[----:B------:R-:W-:Y:S01]  /*7690*/  FFMA R72, R53, R72, R139 ;  /* 0x0000004835487223 */ /* 0x000fe2000000008b */
[----:B------:R-:W-:-:S02]  /*76a0*/  I2FP.F32.S32 R52, R87 ;  /* 0x0000005700347245 */ /* 0x000fc40000201400 */
        /* <DEDUP_REMOVED lines=15> */
[----:B------:R-:W-:Y:S01]  /*77a0*/  FMUL R67, R67, R52 ;  /* 0x0000003443437220 */ /* 0x000fe20000400000 */
[----:B------:R-:W-:Y:S01]  /*77b0*/  FMUL R63, R63, R54 ;  /* 0x000000363f3f7220 */ /* 0x000fe20000400000 */
[----:B------:R-:W-:-:S02]  /*77c0*/  HADD2.F32 R52, -RZ, R99.H0_H0 ;  /* 0x20000063ff347230 */ /* 0x000fc40000004100 */
[C---:B------:R-:W-:Y:S01]  /*77d0*/  FMUL R203, R75.reuse, R82 ;  /* 0x000000524bcb7220 */ /* 0x040fe20000400000 */
[----:B------:R-:W-:Y:S02]  /*77e0*/  HADD2.F32 R54, -RZ, R71.H0_H0 ;  /* 0x20000047ff367230 */ /* 0x000fe40000004100 */
        /* <DEDUP_REMOVED lines=21> */
.L_x_921:
        /* <DEDUP_REMOVED lines=11> */
.L_x_924:
[----:B------:R-:W-:Y:S05]  /*79f0*/  BSYNC.RECONVERGENT B0 ;  /* 0x0000000000007941 */ /* 0x000fea0003800200 */
.L_x_923:
        /* <DEDUP_REMOVED lines=10> */
.L_x_926:
[----:B------:R-:W-:Y:S05]  /*7aa0*/  BSYNC.RECONVERGENT B0 ;  /* 0x0000000000007941 */ /* 0x000fea0003800200 */
.L_x_925:
        /* <DEDUP_REMOVED lines=11> */
.L_x_928:
[----:B------:R-:W-:Y:S05]  /*7b60*/  BSYNC.RECONVERGENT B0 ;  /* 0x0000000000007941 */ /* 0x000fea0003800200 */
.L_x_927:
        /* <DEDUP_REMOVED lines=11> */
.L_x_930:
[----:B------:R-:W-:Y:S05]  /*7c20*/  BSYNC.RECONVERGENT B0 ;  /* 0x0000000000007941 */ /* 0x000fea0003800200 */
.L_x_929:
[----:B------:R-:W-:Y:S01]  /*7c30*/  IMAD.X R0, R113, 0x1, R0, P3 ;  /* 0x0000000171007824 */ /* 0x000fe200018e0600 */
[----:B------:R-:W-:Y:S01]  /*7c40*/  BSSY.RECONVERGENT B0, `(.L_x_931) ;  /* 0x000000e000007945 */ /* 0x000fe20003800200 */
[-C--:B------:R-:W-:Y:S02]  /*7c50*/  ISETP.GE.AND P6, PT, R121, R44.reuse, PT ;  /* 0x0000002c7900720c */ /* 0x080fe40003fc6270 */
[-C--:B------:R-:W-:Y:S02]  /*7c60*/  ISETP.GE.AND P5, PT, R119, R44.reuse, PT ;  /* 0x0000002c7700720c */ /* 0x080fe40003fa6270 */
[----:B------:R-:W-:Y:S02]  /*7c70*/  ISETP.GE.AND P4, PT, R117, R44, PT ;  /* 0x0000002c7500720c */ /* 0x000fe40003f86270 */
[----:B------:R-:W-:Y:S01]  /*7c80*/  LOP3.LUT R52, R0, R113, RZ, 0xfc, !PT ;  /* 0x0000007100347212 */ /* 0x000fe200078efcff */
        /* <DEDUP_REMOVED lines=9> */
.L_x_932:
[----:B------:R-:W-:Y:S05]  /*7d20*/  BSYNC.RECONVERGENT B0 ;  /* 0x0000000000007941 */ /* 0x000fea0003800200 */
.L_x_931:
        /* <DEDUP_REMOVED lines=10> */
.L_x_934:
[----:B------:R-:W-:Y:S05]  /*7dd0*/  BSYNC.RECONVERGENT B0 ;  /* 0x0000000000007941 */ /* 0x000fea0003800200 */
.L_x_933:
        /* <DEDUP_REMOVED lines=11> */
.L_x_936:
[----:B------:R-:W-:Y:S05]  /*7e90*/  BSYNC.RECONVERGENT B0 ;  /* 0x0000000000007941 */ /* 0x000fea0003800200 */
.L_x_935:
        /* <DEDUP_REMOVED lines=12> */
.L_x_938:
[----:B------:R-:W-:Y:S05]  /*7f60*/  BSYNC.RECONVERGENT B0 ;  /* 0x0000000000007941 */ /* 0x000fea0003800200 */
.L_x_937:
        /* <DEDUP_REMOVED lines=10> */
.L_x_940:
[----:B------:R-:W-:Y:S05]  /*8010*/  BSYNC.RECONVERGENT B0 ;  /* 0x0000000000007941 */ /* 0x000fea0003800200 */
.L_x_939:
        /* <DEDUP_REMOVED lines=10> */
.L_x_942:
[----:B------:R-:W-:Y:S05]  /*80c0*/  BSYNC.RECONVERGENT B0 ;  /* 0x0000000000007941 */ /* 0x000fea0003800200 */
.L_x_941:
        /* <DEDUP_REMOVED lines=11> */
.L_x_944:
[----:B------:R-:W-:Y:S05]  /*8180*/  BSYNC.RECONVERGENT B0 ;  /* 0x0000000000007941 */ /* 0x000fea0003800200 */
.L_x_943:
        /* <DEDUP_REMOVED lines=11> */
.L_x_946:
[----:B------:R-:W-:Y:S05]  /*8240*/  BSYNC.RECONVERGENT B0 ;  /* 0x0000000000007941 */ /* 0x000fea0003800200 */
.L_x_945:
        /* <DEDUP_REMOVED lines=10> */
.L_x_948:
[----:B------:R-:W-:Y:S05]  /*82f0*/  BSYNC.RECONVERGENT B0 ;  /* 0x0000000000007941 */ /* 0x000fea0003800200 */
.L_x_947:
        /* <DEDUP_REMOVED lines=10> */
.L_x_950:
[----:B------:R-:W-:Y:S05]  /*83a0*/  BSYNC.RECONVERGENT B0 ;  /* 0x0000000000007941 */ /* 0x000fea0003800200 */
.L_x_949:
        /* <DEDUP_REMOVED lines=11> */
.L_x_952:
[----:B------:R-:W-:Y:S05]  /*8460*/  BSYNC.RECONVERGENT B0 ;  /* 0x0000000000007941 */ /* 0x000fea0003800200 */
.L_x_951:
        /* <DEDUP_REMOVED lines=11> */
.L_x_954:
[----:B------:R-:W-:Y:S05]  /*8520*/  BSYNC.RECONVERGENT B0 ;  /* 0x0000000000007941 */ /* 0x000fea0003800200 */
.L_x_953:
        /* <DEDUP_REMOVED lines=10> */
.L_x_956:
[----:B------:R-:W-:Y:S05]  /*85d0*/  BSYNC.RECONVERGENT B0 ;  /* 0x0000000000007941 */ /* 0x000fea0003800200 */
.L_x_955:
        /* <DEDUP_REMOVED lines=10> */
.L_x_958:
[----:B------:R-:W-:Y:S05]  /*8680*/  BSYNC.RECONVERGENT B0 ;  /* 0x0000000000007941 */ /* 0x000fea0003800200 */
.L_x_957:
        /* <DEDUP_REMOVED lines=11> */
.L_x_960:
[----:B------:R-:W-:Y:S05]  /*8740*/  BSYNC.RECONVERGENT B0 ;  /* 0x0000000000007941 */ /* 0x000fea0003800200 */
.L_x_959:
        /* <DEDUP_REMOVED lines=11> */
.L_x_962:
[----:B------:R-:W-:Y:S05]  /*8800*/  BSYNC.RECONVERGENT B0 ;  /* 0x0000000000007941 */ /* 0x000fea0003800200 */
.L_x_961:
        /* <DEDUP_REMOVED lines=10> */
.L_x_964:
[----:B------:R-:W-:Y:S05]  /*88b0*/  BSYNC.RECONVERGENT B0 ;  /* 0x0000000000007941 */ /* 0x000fea0003800200 */
.L_x_963:
        /* <DEDUP_REMOVED lines=10> */
.L_x_966:
[----:B------:R-:W-:Y:S05]  /*8960*/  BSYNC.RECONVERGENT B0 ;  /* 0x0000000000007941 */ /* 0x000fea0003800200 */
.L_x_965:
        /* <DEDUP_REMOVED lines=11> */
.L_x_968:
[----:B------:R-:W-:Y:S05]  /*8a20*/  BSYNC.RECONVERGENT B0 ;  /* 0x0000000000007941 */ /* 0x000fea0003800200 */
.L_x_967:
        /* <DEDUP_REMOVED lines=11> */
.L_x_970:
[----:B------:R-:W-:Y:S05]  /*8ae0*/  BSYNC.RECONVERGENT B0 ;  /* 0x0000000000007941 */ /* 0x000fea0003800200 */
.L_x_969:
        /* <DEDUP_REMOVED lines=20> */
.L_x_971:
[----:B0-----:R-:W-:Y:S01]  /*8c30*/  IMAD.MOV.U32 R46, RZ, RZ, R0 ;  /* 0x000000ffff2e7224 */ /* 0x001fe200078e0000 */
[----:B------:R-:W-:-:S07]  /*8c40*/  MOV R56, 0x8c60 ;  /* 0x00008c6000387802 */ /* 0x000fce0000000f00 */
[----:B-1234-:R-:W-:Y:S05]  /*8c50*/  CALL.REL.NOINC `($__internal_25_$__cuda_sm20_rem_s64) ;  /* 0x0000007000ac7944 */ /* 0x01efea0003c00000 */
[----:B------:R-:W-:Y:S02]  /*8c60*/  IMAD.MOV.U32 R48, RZ, RZ, R44 ;  /* 0x000000ffff307224 */ /* 0x000fe400078e002c */
[----:B------:R-:W-:-:S07]  /*8c70*/  IMAD.MOV.U32 R49, RZ, RZ, R53 ;  /* 0x000000ffff317224 */ /* 0x000fce00078e0035 */
.L_x_972:
[----:B------:R-:W-:-:S04]  /*8c80*/  IADD3 R47, P0, PT, -R48, R45, RZ ;  /* 0x0000002d302f7210 */ /* 0x000fc80007f1e1ff */
[----:B------:R-:W-:Y:S02]  /*8c90*/  IADD3 R44, P1, PT, -R47, R2, RZ ;  /* 0x000000022f2c7210 */ /* 0x000fe40007f3e1ff */
[----:B------:R-:W-:Y:S02]  /*8ca0*/  IADD3.X R0, PT, PT, ~R49, R0, RZ, P0, !PT ;  /* 0x0000000031007210 */ /* 0x000fe400007fe5ff */
[----:B------:R-:W-:-:S03]  /*8cb0*/  ISETP.LT.U32.AND P0, PT, R133, R44, PT ;  /* 0x0000002c8500720c */ /* 0x000fc60003f01070 */
[----:B------:R-:W-:-:S05]  /*8cc0*/  IMAD.X R46, R3, 0x1, ~R0, P1 ;  /* 0x00000001032e7824 */ /* 0x000fca00008e0e00 */
[----:B------:R-:W-:-:S04]  /*8cd0*/  ISETP.LT.AND.EX P0, PT, R113, R46, PT, P0 ;  /* 0x0000002e7100720c */ /* 0x000fc80003f01300 */
[----:B------:R-:W-:-:S09]  /*8ce0*/  SEL R45, R133, R44, P0 ;  /* 0x0000002c852d7207 */ /* 0x000fd20000000000 */
.L_x_918:
[----:B------:R-:W-:Y:S01]  /*8cf0*/  ISETP.GE.U32.AND P0, PT, R47, R2, PT ;  /* 0x000000022f00720c */ /* 0x000fe20003f06070 */
[----:B------:R-:W-:Y:S01]  /*8d00*/  IMAD.MOV.U32 R126, RZ, RZ, RZ ;  /* 0x000000ffff7e7224 */ /* 0x000fe200078e00ff */
[----:B------:R-:W-:Y:S02]  /*8d10*/  ISETP.EQ.AND P2, PT, R133, R45, PT ;  /* 0x0000002d8500720c */ /* 0x000fe40003f42270 */
[----:B------:R-:W-:-:S04]  /*8d20*/  ISETP.GE.AND.EX P0, PT, R0, R3, PT, P0 ;  /* 0x000000030000720c */ /* 0x000fc80003f06300 */
[----:B------:R-:W-:-:S09]  /*8d30*/  PLOP3.LUT P1, PT, P0, PT, PT, 0x8, 0x80 ;  /* 0x000000000080781c */ /* 0x000fd2000072e170 */
[----:B------:R-:W-:Y:S05]  /*8d40*/  @!P0 BRA P2, `(.L_x_973) ;  /* 0xffffff8800b88947 */ /* 0x000fea000103ffff */
.L_x_907:
[----:B------:R-:W-:Y:S05]  /*8d50*/  @!P1 EXIT ;  /* 0x000000000000994d */ /* 0x000fea0003800000 */
[----:B------:R-:W0:Y:S01]  /*8d60*/  LDC R0, c[0x0][0x3cc] ;  /* 0x0000f300ff007b82 */ /* 0x000e220000000800 */
[----:B------:R-:W-:Y:S01]  /*8d70*/  SHF.R.S32.HI R59, RZ, 0x1f, R47 ;  /* 0x0000001fff3b7819 */ /* 0x000fe2000001142f */
[----:B0-----:R-:W-:-:S04]  /*8d80*/  IMAD R8, R0, UR4, RZ ;  /* 0x0000000400087c24 */ /* 0x001fc8000f8e02ff */
[----:B------:R-:W-:Y:S01]  /*8d90*/  IMAD.WIDE.U32 R2, R8, R133, RZ ;  /* 0x0000008508027225 */ /* 0x000fe200078e00ff */
[----:B------:R-:W-:-:S05]  /*8da0*/  SHF.R.S32.HI R0, RZ, 0x1f, R8 ;  /* 0x0000001fff007819 */ /* 0x000fca0000011408 */
[----:B------:R-:W-:-:S04]  /*8db0*/  IMAD R0, R0, R133, RZ ;  /* 0x0000008500007224 */ /* 0x000fc800078e02ff */
        /* <DEDUP_REMOVED lines=22> */
[----:B------:R-:W-:-:S05]  /*8f20*/  @!P2 LOP3.LUT R0, RZ, R2, RZ, 0x33, !PT ;  /* 0x00000002ff00a212 */ /* 0x000fca00078e33ff */
[----:B------:R-:W-:Y:S01]  /*8f30*/  IMAD.MOV.U32 R12, RZ, RZ, R0 ;  /* 0x000000ffff0c7224 */ /* 0x000fe200078e0000 */
[----:B------:R-:W-:Y:S06]  /*8f40*/  BRA `(.L_x_975) ;  /* 0x0000000000147947 */ /* 0x000fec0003800000 */
.L_x_974:
[----:B------:R-:W-:Y:S01]  /*8f50*/  IMAD.MOV.U32 R60, RZ, RZ, R2 ;  /* 0x000000ffff3c7224 */ /* 0x000fe200078e0002 */
[----:B------:R-:W-:Y:S01]  /*8f60*/  MOV R61, 0x8f90 ;  /* 0x00008f90003d7802 */ /* 0x000fe20000000f00 */
[----:B------:R-:W-:-:S07]  /*8f70*/  IMAD.MOV.U32 R58, RZ, RZ, R47 ;  /* 0x000000ffff3a7224 */ /* 0x000fce00078e002f */
[----:B------:R-:W-:Y:S05]  /*8f80*/  CALL.REL.NOINC `($__internal_24_$__cuda_sm20_div_s64) ;  /* 0x0000006800907944 */ /* 0x000fea0003c00000 */
[----:B------:R-:W-:-:S07]  /*8f90*/  MOV R12, R52 ;  /* 0x00000034000c7202 */ /* 0x000fce0000000f00 */
.L_x_975:
        /* <DEDUP_REMOVED lines=30> */
.L_x_976:
[----:B------:R-:W-:Y:S01]  /*9180*/  IMAD.MOV.U32 R60, RZ, RZ, R2 ;  /* 0x000000ffff3c7224 */ /* 0x000fe200078e0002 */
[----:B------:R-:W-:-:S07]  /*9190*/  MOV R61, 0x91b0 ;  /* 0x000091b0003d7802 */ /* 0x000fce0000000f00 */
[----:B------:R-:W-:Y:S05]  /*91a0*/  CALL.REL.NOINC `($__internal_24_$__cuda_sm20_div_s64) ;  /* 0x0000006800087944 */ /* 0x000fea0003c00000 */
[----:B------:R-:W-:-:S07]  /*91b0*/  IMAD.MOV.U32 R0, RZ, RZ, R52 ;  /* 0x000000ffff007224 */ /* 0x000fce00078e0034 */
.L_x_977:
        /* <DEDUP_REMOVED lines=27> */
.L_x_978:
[----:B------:R-:W-:Y:S01]  /*9370*/  MOV R60, R133 ;  /* 0x00000085003c7202 */ /* 0x000fe20000000f00 */
[----:B------:R-:W-:Y:S01]  /*9380*/  IMAD.MOV.U32 R62, RZ, RZ, R113 ;  /* 0x000000ffff3e7224 */ /* 0x000fe200078e0071 */
[----:B------:R-:W-:-:S07]  /*9390*/  MOV R61, 0x93b0 ;  /* 0x000093b0003d7802 */ /* 0x000fce0000000f00 */
[----:B------:R-:W-:Y:S05]  /*93a0*/  CALL.REL.NOINC `($__internal_24_$__cuda_sm20_div_s64) ;  /* 0x0000006400887944 */ /* 0x000fea0003c00000 */
[----:B------:R-:W-:-:S07]  /*93b0*/  IMAD.MOV.U32 R8, RZ, RZ, R52 ;  /* 0x000000ffff087224 */ /* 0x000fce00078e0034 */
.L_x_979:
        /* <DEDUP_REMOVED lines=24> */
[----:B------:R-:W-:Y:S02]  /*9540*/  IMAD.MOV.U32 R7, RZ, RZ, R2 ;  /* 0x000000ffff077224 */ /* 0x000fe400078e0002 */
[----:B------:R-:W-:-:S10]  /*9550*/  IMAD.MOV.U32 R6, RZ, RZ, RZ ;  /* 0x000000ffff067224 */ /* 0x000fd400078e00ff */
[----:B------:R0:W-:Y:S01]  /*9560*/  @!P0 STS [R5], R128 ;  /* 0x0000008005008388 */ /* 0x0001e20000000800 */
[----:B------:R-:W-:Y:S06]  /*9570*/  BAR.SYNC.DEFER_BLOCKING 0x0 ;  /* 0x0000000000007b1d */ /* 0x000fec0000010000 */
.L_x_980:
        /* <DEDUP_REMOVED lines=9> */
[----:B------:R-:W-:Y:S01]  /*9610*/  IMAD.MOV.U32 R94, RZ, RZ, RZ ;  /* 0x000000ffff5e7224 */ /* 0x000fe200078e00ff */
        /* <DEDUP_REMOVED lines=10> */
[----:B------:R-:W-:Y:S01]  /*96c0*/  MOV R117, RZ ;  /* 0x000000ff00757202 */ /* 0x000fe20000000f00 */
[----:B------:R-:W-:Y:S01]  /*96d0*/  IMAD.MOV.U32 R145, RZ, RZ, RZ ;  /* 0x000000ffff917224 */ /* 0x000fe200078e00ff */
[----:B-1----:R-:W-:-:S02]  /*96e0*/  IABS R14, R9 ;  /* 0x00000009000e7213 */ /* 0x002fc40000000000 */
[----:B------:R-:W-:Y:S02]  /*96f0*/  LOP3.LUT R0, R0, R9, RZ, 0x3c, !PT ;  /* 0x0000000900007212 */ /* 0x000fe400078e3cff */
[----:B------:R-:W1:Y:S02]  /*9700*/  I2F.RP R10, R14 ;  /* 0x0000000e000a7306 */ /* 0x000e640000209400 */
[----:B------:R-:W-:Y:S01]  /*9710*/  ISETP.GE.AND P2, PT, R0, RZ, PT ;  /* 0x000000ff0000720c */ /* 0x000fe20003f46270 */
[----:B------:R-:W-:Y:S02]  /*9720*/  IMAD.SHL.U32 R0, R114, 0x8, RZ ;  /* 0x0000000872007824 */ /* 0x000fe400078e00ff */
[----:B--2---:R-:W-:-:S03]  /*9730*/  IMAD.WIDE R122, R7, 0x4, R122 ;  /* 0x00000004077a7825 */ /* 0x004fc600078e027a */
[----:B------:R-:W-:Y:S01]  /*9740*/  LOP3.LUT R0, R0, 0x18, RZ, 0xc0, !PT ;  /* 0x0000001800007812 */ /* 0x000fe200078ec0ff */
[----:B-1----:R-:W1:Y:S02]  /*9750*/  MUFU.RCP R10, R10 ;  /* 0x0000000a000a7308 */ /* 0x002e640000001000 */
[----:B-1----:R-:W-:-:S06]  /*9760*/  IADD3 R11, PT, PT, R10, 0xffffffe, RZ ;  /* 0x0ffffffe0a0b7810 */ /* 0x002fcc0007ffe0ff */
[----:B------:R-:W1:Y:S02]  /*9770*/  F2I.FTZ.U32.TRUNC.NTZ R3, R11 ;  /* 0x0000000b00037305 */ /* 0x000e64000021f000 */
[----:B-1----:R-:W-:-:S04]  /*9780*/  IMAD.MOV R13, RZ, RZ, -R3 ;  /* 0x000000ffff0d7224 */ /* 0x002fc800078e0a03 */
[----:B------:R-:W-:-:S04]  /*9790*/  IMAD R13, R13, R14, RZ ;  /* 0x0000000e0d0d7224 */ /* 0x000fc800078e02ff */
[----:B------:R-:W-:-:S04]  /*97a0*/  IMAD.HI.U32 R2, R3, R13, R2 ;  /* 0x0000000d03027227 */ /* 0x000fc800078e0002 */
[----:B------:R-:W-:-:S04]  /*97b0*/  IMAD.MOV.U32 R3, RZ, RZ, R15 ;  /* 0x000000ffff037224 */ /* 0x000fc800078e000f */
        /* <DEDUP_REMOVED lines=8> */
[----:B------:R-:W-:Y:S02]  /*9840*/  LOP3.LUT R3, R0, 0x20, R135, 0xf8, !PT ;  /* 0x0000002000037812 */ /* 0x000fe400078ef887 */
[----:B------:R-:W-:-:S03]  /*9850*/  MOV R135, RZ ;  /* 0x000000ff00877202 */ /* 0x000fc60000000f00 */
[----:B------:R-:W-:-:S06]  /*9860*/  IMAD.IADD R0, R4, 0x1, R3 ;  /* 0x0000000104007824 */ /* 0x000fcc00078e0203 */
[----:B------:R-:W-:Y:S02]  /*9870*/  @P0 IADD3 R2, PT, PT, R2, 0x1, RZ ;  /* 0x0000000102020810 */ /* 0x000fe40007ffe0ff */
[----:B------:R-:W-:-:S03]  /*9880*/  ISETP.GE.AND P0, PT, R126, R45, PT ;  /* 0x0000002d7e00720c */ /* 0x000fc60003f06270 */
[----:B------:R-:W-:-:S04]  /*9890*/  IMAD.MOV.U32 R14, RZ, RZ, R2 ;  /* 0x000000ffff0e7224 */ /* 0x000fc800078e0002 */
[----:B------:R-:W-:Y:S01]  /*98a0*/  @!P2 IMAD.MOV R14, RZ, RZ, -R14 ;  /* 0x000000ffff0ea224 */ /* 0x000fe200078e0a0e */
[----:B------:R-:W-:-:S05]  /*98b0*/  @!P1 LOP3.LUT R14, RZ, R9, RZ, 0x33, !PT ;  /* 0x00000009ff0e9212 */ /* 0x000fca00078e33ff */
[----:B------:R-:W-:Y:S05]  /*98c0*/  @P0 BRA `(.L_x_981) ;  /* 0x0000005800cc0947 */ /* 0x000fea0003800000 */
[----:B------:R-:W1:Y:S01]  /*98d0*/  S2R R15, SR_SWINHI ;  /* 0x00000000000f7919 */ /* 0x000e620000002f00 */
[----:B------:R-:W-:Y:S01]  /*98e0*/  SHF.R.U32.HI R39, RZ, 0x2, R114 ;  /* 0x00000002ff277819 */ /* 0x000fe20000011672 */
[----:B------:R-:W-:Y:S01]  /*98f0*/  VIADD R8, R4, 0x1dc0 ;  /* 0x00001dc004087836 */ /* 0x000fe20000000000 */
[C---:B------:R-:W-:Y:S01]  /*9900*/  LOP3.LUT R3, R114.reuse, 0xf, RZ, 0xc0, !PT ;  /* 0x0000000f72037812 */ /* 0x040fe200078ec0ff */
[----:B------:R-:W2:Y:S01]  /*9910*/  LDC.64 R120, c[0x0][0x380] ;  /* 0x0000e000ff787b82 */ /* 0x000ea20000000a00 */
[----:B------:R-:W-:Y:S01]  /*9920*/  LOP3.LUT R6, R39, 0xfc, RZ, 0xc0, !PT ;  /* 0x000000fc27067812 */ /* 0x000fe200078ec0ff */
[----:B------:R-:W3:Y:S01]  /*9930*/  LDCU UR4, c[0x0][0x3d0] ;  /* 0x00007a00ff0477ac */ /* 0x000ee20008000800 */
[C---:B------:R-:W-:Y:S01]  /*9940*/  LOP3.LUT R7, R115.reuse, 0x1, RZ, 0xc0, !PT ;  /* 0x0000000173077812 */ /* 0x040fe200078ec0ff */
[----:B------:R-:W-:Y:S01]  /*9950*/  IMAD.MOV.U32 R194, RZ, RZ, RZ ;  /* 0x000000ffffc27224 */ /* 0x000fe200078e00ff */
[----:B------:R-:W-:Y:S01]  /*9960*/  LOP3.LUT R2, R115, 0x3fe, RZ, 0xc0, !PT ;  /* 0x000003fe73027812 */ /* 0x000fe200078ec0ff */
[----:B------:R-:W-:Y:S01]  /*9970*/  IMAD R3, R3, 0x4c, R6 ;  /* 0x0000004c03037824 */ /* 0x000fe200078e0206 */
[----:B------:R-:W-:Y:S01]  /*9980*/  ISETP.NE.U32.AND P0, PT, R7, 0x1, PT ;  /* 0x000000010700780c */ /* 0x000fe20003f05070 */
[C---:B------:R-:W-:Y:S01]  /*9990*/  IMAD.SHL.U32 R6, R115.reuse, 0x10, RZ ;  /* 0x0000001073067824 */ /* 0x040fe200078e00ff */
[----:B------:R-:W-:Y:S01]  /*99a0*/  LOP3.LUT R11, R114, 0x3, RZ, 0xc0, !PT ;  /* 0x00000003720b7812 */ /* 0x000fe200078ec0ff */
[----:B------:R-:W-:Y:S01]  /*99b0*/  IMAD R13, R2, 0x4c0, R3 ;  /* 0x000004c0020d7824 */ /* 0x000fe200078e0203 */
[----:B------:R-:W-:Y:S01]  /*99c0*/  LOP3.LUT R46, R114, 0x7, RZ, 0xc0, !PT ;  /* 0x00000007722e7812 */ /* 0x000fe200078ec0ff */
[----:B------:R-:W-:Y:S01]  /*99d0*/  IMAD.SHL.U32 R3, R115, 0x4, RZ ;  /* 0x0000000473037824 */ /* 0x000fe200078e00ff */
[----:B------:R-:W-:Y:S01]  /*99e0*/  LOP3.LUT R10, R6, 0x3fe0, RZ, 0xc0, !PT ;  /* 0x00003fe0060a7812 */ /* 0x000fe200078ec0ff */
[----:B------:R-:W-:Y:S01]  /*99f0*/  IMAD R6, R39, 0x8, R11 ;  /* 0x0000000827067824 */ /* 0x000fe200078e020b */
[----:B------:R-:W4:Y:S01]  /*9a00*/  LDC R30, c[0x0][0x3bc] ;  /* 0x0000ef00ff1e7b82 */ /* 0x000f220000000800 */
[----:B------:R-:W-:Y:S01]  /*9a10*/  VIADD R2, R4, 0x480 ;  /* 0x0000048004027836 */ /* 0x000fe20000000000 */
[----:B------:R-:W-:Y:S01]  /*9a20*/  LEA.HI R7, R114, R3, RZ, 0x1d ;  /* 0x0000000372077211 */ /* 0x000fe200078fe8ff */
[----:B------:R-:W-:Y:S01]  /*9a30*/  IMAD R9, R115, 0x4c, R6 ;  /* 0x0000004c73097824 */ /* 0x000fe200078e0206 */
[----:B------:R-:W-:Y:S01]  /*9a40*/  IADD3 R17, PT, PT, R39, R10, RZ ;  /* 0x0000000a27117210 */ /* 0x000fe20007ffe0ff */
[----:B------:R-:W-:-:S02]  /*9a50*/  @P0 IMAD.MOV R2, RZ, RZ, R4 ;  /* 0x000000ffff020224 */ /* 0x000fc400078e0204 */
[----:B------:R-:W-:Y:S01]  /*9a60*/  IMAD R3, R7, 0x4c, R46 ;  /* 0x0000004c07037824 */ /* 0x000fe200078e022e */
[----:B------:R-:W5:Y:S01]  /*9a70*/  LDC R105, c[0x0][0x3c0] ;  /* 0x0000f000ff697b82 */ /* 0x000f620000000800 */
[----:B------:R-:W-:Y:S02]  /*9a80*/  VIADD R104, R2, 0xc0 ;  /* 0x000000c002687836 */ /* 0x000fe40000000000 */
[----:B------:R-:W-:Y:S02]  /*9a90*/  IMAD R19, R39, 0x1c, R6 ;  /* 0x0000001c27137824 */ /* 0x000fe400078e0206 */
[--C-:B------:R-:W-:Y:S02]  /*9aa0*/  IMAD R2, R3, 0x4, R8.reuse ;  /* 0x0000000403027824 */ /* 0x100fe400078e0208 */
[----:B------:R-:W-:Y:S02]  /*9ab0*/  IMAD R3, R17, 0x130, R8 ;  /* 0x0000013011037824 */ /* 0x000fe400078e0208 */
[----:B------:R-:W-:Y:S01]  /*9ac0*/  IMAD R6, R9, 0x4, R4 ;  /* 0x0000000409067824 */ /* 0x000fe200078e0204 */
[----:B------:R-:W-:-:S02]  /*9ad0*/  MOV R8, R4 ;  /* 0x0000000400087202 */ /* 0x000fc40000000f00 */
[----:B-1----:R-:W-:Y:S01]  /*9ae0*/  MOV R9, R15 ;  /* 0x0000000f00097202 */ /* 0x002fe20000000f00 */
[--C-:B------:R-:W-:Y:S02]  /*9af0*/  IMAD R106, R19, 0x4, R104.reuse ;  /* 0x00000004136a7824 */ /* 0x100fe400078e0268 */
[----:B------:R-:W-:Y:S02]  /*9b00*/  IMAD R104, R11, 0x120, R104 ;  /* 0x000001200b687824 */ /* 0x000fe400078e0268 */
[----:B------:R-:W-:-:S04]  /*9b10*/  IMAD.WIDE.U32 R8, R13, 0x4, R8 ;  /* 0x000000040d087825 */ /* 0x000fc800078e0008 */
[----:B--2---:R-:W-:Y:S01]  /*9b20*/  IMAD.WIDE.U32 R10, R11, 0x4, R120 ;  /* 0x000000040b0a7825 */ /* 0x004fe200078e0078 */
[C---:B------:R-:W-:Y:S02]  /*9b30*/  IADD3 R174, P2, PT, R8.reuse, 0x1cc0, RZ ;  /* 0x00001cc008ae7810 */ /* 0x040fe40007f5e0ff */
[C---:B------:R-:W-:Y:S01]  /*9b40*/  IADD3 R172, P3, PT, R8.reuse, 0x1ce0, RZ ;  /* 0x00001ce008ac7810 */ /* 0x040fe20007f7e0ff */
[-C--:B----4-:R-:W-:Y:S01]  /*9b50*/  IMAD R15, R7, R30.reuse, RZ ;  /* 0x0000001e070f7224 */ /* 0x090fe200078e02ff */
[C---:B------:R-:W-:Y:S01]  /*9b60*/  IADD3 R170, P4, PT, R8.reuse, 0x1d00, RZ ;  /* 0x00001d0008aa7810 */ /* 0x040fe20007f9e0ff */
[--C-:B------:R-:W-:Y:S01]  /*9b70*/  IMAD.X R175, RZ, RZ, R9.reuse, P2 ;  /* 0x000000ffffaf7224 */ /* 0x100fe200010e0609 */
[----:B------:R-:W-:Y:S01]  /*9b80*/  IADD3 R168, P5, PT, R8, 0x1d20, RZ ;  /* 0x00001d2008a87810 */ /* 0x000fe20007fbe0ff */
[-C--:B------:R-:W-:Y:S01]  /*9b90*/  IMAD R107, R12, R30.reuse, RZ ;  /* 0x0000001e0c6b7224 */ /* 0x080fe200078e02ff */
[-C--:B------:R-:W-:Y:S01]  /*9ba0*/  IADD3.X R173, PT, PT, RZ, R9.reuse, RZ, P3, !PT ;  /* 0x00000009ffad7210 */ /* 0x080fe20001ffe4ff */
[--C-:B------:R-:W-:Y:S01]  /*9bb0*/  IMAD.X R171, RZ, RZ, R9.reuse, P4 ;  /* 0x000000ffffab7224 */ /* 0x100fe200020e0609 */
[C---:B------:R-:W-:Y:S01]  /*9bc0*/  IADD3 R166, P6, PT, R8.reuse, 0x2fc0, RZ ;  /* 0x00002fc008a67810 */ /* 0x040fe20007fde0ff */
[----:B------:R-:W-:Y:S01]  /*9bd0*/  IMAD.X R169, RZ, RZ, R9, P5 ;  /* 0x000000ffffa97224 */ /* 0x000fe200028e0609 */
[----:B------:R-:W-:Y:S01]  /*9be0*/  IADD3 R164, P1, PT, R8, 0x2fe0, RZ ;  /* 0x00002fe008a47810 */ /* 0x000fe20007f3e0ff */
[----:B------:R-:W-:Y:S01]  /*9bf0*/  IMAD R27, R30, 0x20, R15 ;  /* 0x000000201e1b7824 */ /* 0x000fe200078e020f */
        /* <DEDUP_REMOVED lines=8> */
[-C--:B------:R-:W-:Y:S01]  /*9c80*/  IADD3.X R159, PT, PT, RZ, R9.reuse, RZ, P4, !PT ;  /* 0x00000009ff9f7210 */ /* 0x080fe200027fe4ff */
[----:B------:R-:W-:Y:S01]  /*9c90*/  IMAD R107, R107, 0x80, R126 ;  /* 0x000000806b6b7824 */ /* 0x000fe200078e027e */
[C---:B------:R-:W-:Y:S01]  /*9ca0*/  IADD3 R154, P6, PT, R8.reuse, 0x1d80, RZ ;  /* 0x00001d80089a7810 */ /* 0x040fe20007fde0ff */
[----:B------:R-:W-:Y:S01]  /*9cb0*/  IMAD.X R157, RZ, RZ, R9, P5 ;  /* 0x000000ffff9d7224 */ /* 0x000fe200028e0609 */
[----:B------:R-:W-:Y:S01]  /*9cc0*/  IADD3 R152, P1, PT, R8, 0x1da0, RZ ;  /* 0x00001da008987810 */ /* 0x000fe20007f3e0ff */
[----:B---3--:R-:W-:Y:S01]  /*9cd0*/  IMAD R107, R14, UR4, R107 ;  /* 0x000000040e6b7c24 */ /* 0x008fe2000f8e026b */
[C---:B------:R-:W-:Y:S01]  /*9ce0*/  IADD3 R150, P2, PT, R8.reuse, 0x3040, RZ ;  /* 0x0000304008967810 */ /* 0x040fe20007f5e0ff */
[--C-:B------:R-:W-:Y:S01]  /*9cf0*/  IMAD.X R155, RZ, RZ, R9.reuse, P6 ;  /* 0x000000ffff9b7224 */ /* 0x100fe200030e0609 */
[C---:B------:R-:W-:Y:S01]  /*9d00*/  IADD3 R148, P3, PT, R8.reuse, 0x3060, RZ ;  /* 0x0000306008947810 */ /* 0x040fe20007f7e0ff */
[--C-:B------:R-:W-:Y:S01]  /*9d10*/  IMAD.X R153, RZ, RZ, R9.reuse, P1 ;  /* 0x000000ffff997224 */ /* 0x100fe200008e0609 */
[C---:B------:R-:W-:Y:S01]  /*9d20*/  IADD3 R132, P4, PT, R8.reuse, 0x3080, RZ ;  /* 0x0000308008847810 */ /* 0x040fe20007f9e0ff */
[--C-:B------:R-:W-:Y:S01]  /*9d30*/  IMAD.X R151, RZ, RZ, R9.reuse, P2 ;  /* 0x000000ffff977224 */ /* 0x100fe200010e0609 */
[----:B------:R-:W-:Y:S01]  /*9d40*/  IADD3 R130, P5, PT, R8, 0x30a0, RZ ;  /* 0x000030a008827810 */ /* 0x000fe20007fbe0ff */
[--C-:B------:R-:W-:Y:S01]  /*9d50*/  IMAD.X R149, RZ, RZ, R9.reuse, P3 ;  /* 0x000000ffff957224 */ /* 0x100fe200018e0609 */
[----:B------:R-:W-:Y:S01]  /*9d60*/  IADD3 R176, P0, PT, R10, 0x4, RZ ;  /* 0x000000040ab07810 */ /* 0x000fe20007f1e0ff */
[----:B------:R-:W-:Y:S01]  /*9d70*/  IMAD.X R133, RZ, RZ, R9, P4 ;  /* 0x000000ffff857224 */ /* 0x000fe200020e0609 */
[----:B------:R-:W-:Y:S01]  /*9d80*/  IADD3.X R131, PT, PT, RZ, R9, RZ, P5, !PT ;  /* 0x00000009ff837210 */ /* 0x000fe20002ffe4ff */
[----:B------:R-:W-:Y:S01]  /*9d90*/  IMAD R9, R115, R30, RZ ;  /* 0x0000001e73097224 */ /* 0x000fe200078e02ff */
[----:B------:R-:W-:Y:S01]  /*9da0*/  LEA R25, R30, R15, 0x6 ;  /* 0x0000000f1e197211 */ /* 0x000fe200078e30ff */
[----:B------:R-:W-:Y:S01]  /*9db0*/  IMAD.X R177, RZ, RZ, R11, P0 ;  /* 0x000000ffffb17224 */ /* 0x000fe200000e060b */
[----:B------:R-:W-:Y:S01]  /*9dc0*/  IADD3 R20, P5, PT, R46, R27, RZ ;  /* 0x0000001b2e147210 */ /* 0x000fe20007fbe0ff */
[C-C-:B------:R-:W-:Y:S01]  /*9dd0*/  IMAD R19, R30.reuse, 0x40, R9.reuse ;  /* 0x000000401e137824 */ /* 0x140fe200078e0209 */
[----:B------:R-:W-:Y:S01]  /*9de0*/  IADD3 R7, P0, PT, R39, R9, RZ ;  /* 0x0000000927077210 */ /* 0x000fe20007f1e0ff */
[C-C-:B------:R-:W-:Y:S01]  /*9df0*/  IMAD R4, R30.reuse, 0x8, R9.reuse ;  /* 0x000000081e047824 */ /* 0x140fe200078e0209 */
[----:B------:R-:W-:Y:S01]  /*9e00*/  LEA.HI.X.SX32 R27, R27, RZ, 0x1, P5 ;  /* 0x000000ff1b1b7211 */ /* 0x000fe200028f0eff */
[C-C-:B------:R-:W-:Y:S01]  /*9e10*/  IMAD R17, R30.reuse, 0x20, R9.reuse ;  /* 0x000000201e117824 */ /* 0x140fe200078e0209 */
[----:B------:R-:W-:Y:S01]  /*9e20*/  IADD3 R13, P4, PT, R39, R19, RZ ;  /* 0x00000013270d7210 */ /* 0x000fe20007f9e0ff */
[C---:B------:R-:W-:Y:S01]  /*9e30*/  IMAD R16, R30.reuse, 0x10, R9 ;  /* 0x000000101e107824 */ /* 0x040fe200078e0209 */
[----:B------:R-:W-:Y:S01]  /*9e40*/  LEA.HI.X.SX32 R8, R9, RZ, 0x1, P0 ;  /* 0x000000ff09087211 */ /* 0x000fe200000f0eff */
[----:B------:R-:W-:Y:S01]  /*9e50*/  IMAD R31, R30, 0x20, R19 ;  /* 0x000000201e1f7824 */ /* 0x000fe200078e0213 */
[----:B------:R-:W-:Y:S01]  /*9e60*/  IADD3 R9, P0, PT, R46, R15, RZ ;  /* 0x0000000f2e097210 */ /* 0x000fe20007f1e0ff */
[C---:B------:R-:W-:Y:S01]  /*9e70*/  IMAD R32, R30.reuse, 0x8, R16 ;  /* 0x000000081e207824 */ /* 0x040fe200078e0210 */
[C---:B------:R-:W-:Y:S01]  /*9e80*/  IADD3 R10, P1, PT, R39.reuse, R4, RZ ;  /* 0x00000004270a7210 */ /* 0x040fe20007f3e0ff */
[C---:B------:R-:W-:Y:S01]  /*9e90*/  IMAD R34, R30.reuse, 0x8, R17 ;  /* 0x000000081e227824 */ /* 0x040fe200078e0211 */
[----:B------:R-:W-:Y:S01]  /*9ea0*/  IADD3 R12, P3, PT, R39, R17, RZ ;  /* 0x00000011270c7210 */ /* 0x000fe20007f7e0ff */
[C---:B------:R-:W-:Y:S01]  /*9eb0*/  IMAD R35, R30.reuse, 0x10, R19 ;  /* 0x000000101e237824 */ /* 0x040fe200078e0213 */
[C---:B------:R-:W-:Y:S01]  /*9ec0*/  LEA R36, R30.reuse, R19, 0x3 ;  /* 0x000000131e247211 */ /* 0x040fe200078e18ff */
[C---:B------:R-:W-:Y:S01]  /*9ed0*/  IMAD R33, R30.reuse, 0x10, R17 ;  /* 0x000000101e217824 */ /* 0x040fe200078e0211 */
[----:B------:R-:W-:Y:S01]  /*9ee0*/  LEA.HI.X.SX32 R18, R19, RZ, 0x1, P4 ;  /* 0x000000ff13127211 */ /* 0x000fe200020f0eff */
[C---:B------:R-:W-:Y:S01]  /*9ef0*/  IMAD R40, R30.reuse, 0x10, R31 ;  /* 0x000000101e287824 */ /* 0x040fe200078e021f */
[----:B------:R-:W-:Y:S01]  /*9f00*/  IADD3 R11, P2, PT, R39, R16, RZ ;  /* 0x00000010270b7210 */ /* 0x000fe20007f5e0ff */
[----:B------:R-:W-:Y:S01]  /*9f10*/  IMAD R41, R30, 0x20, R25 ;  /* 0x000000201e297824 */ /* 0x000fe200078e0219 */
[----:B------:R-:W-:Y:S01]  /*9f20*/  IADD3 R19, P4, PT, R46, R25, RZ ;  /* 0x000000192e137210 */ /* 0x000fe20007f9e0ff */
[C---:B------:R-:W-:Y:S01]  /*9f30*/  IMAD R48, R30.reuse, 0x8, R31 ;  /* 0x000000081e307824 */ /* 0x040fe200078e021f */
[----:B------:R-:W-:Y:S01]  /*9f40*/  LEA.HI.X.SX32 R14, R15, RZ, 0x1, P0 ;  /* 0x000000ff0f0e7211 */ /* 0x000fe200000f0eff */
[----:B------:R-:W-:Y:S01]  /*9f50*/  IMAD R42, R30, 0x8, R35 ;  /* 0x000000081e2a7824 */ /* 0x000fe200078e0223 */
[----:B------:R-:W-:Y:S01]  /*9f60*/  LEA.HI.X.SX32 R15, R4, RZ, 0x1, P1 ;  /* 0x000000ff040f7211 */ /* 0x000fe200008f0eff */
[C---:B------:R-:W-:Y:S01]  /*9f70*/  IMAD R4, R30.reuse, 0x8, R33 ;  /* 0x000000081e047824 */ /* 0x040fe200078e0221 */
[----:B------:R-:W-:Y:S01]  /*9f80*/  LEA.HI.X.SX32 R17, R17, RZ, 0x1, P3 ;  /* 0x000000ff11117211 */ /* 0x000fe200018f0eff */
[----:B------:R-:W-:Y:S01]  /*9f90*/  IMAD R50, R30, 0x8, R40 ;  /* 0x000000081e327824 */ /* 0x000fe200078e0228 */
[----:B------:R-:W-:-:S02]  /*9fa0*/  IADD3 R22, P0, PT, R39, R31, RZ ;  /* 0x0000001f27167210 */ /* 0x000fc40007f1e0ff */
[----:B------:R-:W-:Y:S02]  /*9fb0*/  LEA.HI.X.SX32 R16, R16, RZ, 0x1, P2 ;  /* 0x000000ff10107211 */ /* 0x000fe400010f0eff */
[C---:B------:R-:W-:Y:S02]  /*9fc0*/  IADD3 R21, P3, PT, R39.reuse, R32, RZ ;  /* 0x0000002027157210 */ /* 0x040fe40007f7e0ff */
[----:B------:R-:W-:Y:S02]  /*9fd0*/  IADD3 R23, P1, PT, R39, R34, RZ ;  /* 0x0000002227177210 */ /* 0x000fe40007f3e0ff */
[----:B------:R-:W-:Y:S02]  /*9fe0*/  LEA.HI.X.SX32 R25, R25, RZ, 0x1, P4 ;  /* 0x000000ff19197211 */ /* 0x000fe400020f0eff */
[C---:B------:R-:W-:Y:S02]  /*9ff0*/  IADD3 R24, P2, PT, R39.reuse, R35, RZ ;  /* 0x0000002327187210 */ /* 0x040fe40007f5e0ff */
[----:B------:R-:W-:-:S02]  /*a000*/  IADD3 R26, P4, PT, R39, R33, RZ ;  /* 0x00000021271a7210 */ /* 0x000fc40007f9e0ff */
[----:B------:R-:W-:Y:S02]  /*a010*/  IADD3 R28, P5, PT, R39, R36, RZ ;  /* 0x00000024271c7210 */ /* 0x000fe40007fbe0ff */
[----:B------:R-:W-:Y:S02]  /*a020*/  LEA.HI.X.SX32 R30, R31, RZ, 0x1, P0 ;  /* 0x000000ff1f1e7211 */ /* 0x000fe400000f0eff */
[----:B------:R-:W-:Y:S02]  /*a030*/  LEA.HI.X.SX32 R29, R32, RZ, 0x1, P3 ;  /* 0x000000ff201d7211 */ /* 0x000fe400018f0eff */
[----:B------:R-:W-:Y:S02]  /*a040*/  LEA.HI.X.SX32 R31, R34, RZ, 0x1, P1 ;  /* 0x000000ff221f7211 */ /* 0x000fe400008f0eff */
[----:B------:R-:W-:Y:S02]  /*a050*/  LEA.HI.X.SX32 R32, R35, RZ, 0x1, P2 ;  /* 0x000000ff23207211 */ /* 0x000fe400010f0eff */
[----:B------:R-:W-:-:S02]  /*a060*/  LEA.HI.X.SX32 R33, R33, RZ, 0x1, P4 ;  /* 0x000000ff21217211 */ /* 0x000fc400020f0eff */
[----:B------:R-:W-:Y:S02]  /*a070*/  LEA.HI.X.SX32 R34, R36, RZ, 0x1, P5 ;  /* 0x000000ff24227211 */ /* 0x000fe400028f0eff */
[----:B------:R-:W-:Y:S02]  /*a080*/  IADD3 R46, P3, PT, R46, R41, RZ ;  /* 0x000000292e2e7210 */ /* 0x000fe40007f7e0ff */
[C---:B------:R-:W-:Y:S02]  /*a090*/  IADD3 R35, P1, PT, R39.reuse, R40, RZ ;  /* 0x0000002827237210 */ /* 0x040fe40007f3e0ff */
[C---:B------:R-:W-:Y:S02]  /*a0a0*/  IADD3 R36, P2, PT, R39.reuse, R48, RZ ;  /* 0x0000003027247210 */ /* 0x040fe40007f5e0ff */
[C---:B------:R-:W-:Y:S02]  /*a0b0*/  IADD3 R37, P4, PT, R39.reuse, R42, RZ ;  /* 0x0000002a27257210 */ /* 0x040fe40007f9e0ff */
[----:B------:R-:W-:-:S02]  /*a0c0*/  IADD3 R38, P5, PT, R39, R4, RZ ;  /* 0x0000000427267210 */ /* 0x000fc40007fbe0ff */
[----:B------:R-:W-:Y:S02]  /*a0d0*/  IADD3 R39, P0, PT, R39, R50, RZ ;  /* 0x0000003227277210 */ /* 0x000fe40007f1e0ff */
[----:B------:R-:W-:Y:S02]  /*a0e0*/  LEA.HI.X.SX32 R44, R41, RZ, 0x1, P3 ;  /* 0x000000ff292c7211 */ /* 0x000fe400018f0eff */
[----:B------:R-:W-:Y:S02]  /*a0f0*/  LEA.HI.X.SX32 R43, R4, RZ, 0x1, P5 ;  /* 0x000000ff042b7211 */ /* 0x000fe400028f0eff */
[----:B-----5:R-:W-:Y:S02]  /*a100*/  SHF.R.S32.HI R47, RZ, 0x1f, R105 ;  /* 0x0000001fff2f7819 */ /* 0x020fe40000011469 */
[----:B------:R-:W-:Y:S02]  /*a110*/  LEA.HI.X.SX32 R40, R40, RZ, 0x1, P1 ;  /* 0x000000ff28287211 */ /* 0x000fe400008f0eff */
[----:B------:R-:W-:-:S02]  /*a120*/  LEA.HI.X.SX32 R41, R48, RZ, 0x1, P2 ;  /* 0x000000ff30297211 */ /* 0x000fc400010f0eff */
[----:B------:R-:W-:Y:S02]  /*a130*/  LEA.HI.X.SX32 R42, R42, RZ, 0x1, P4 ;  /* 0x000000ff2a2a7211 */ /* 0x000fe400020f0eff */
[----:B------:R-:W-:-:S07]  /*a140*/  LEA.HI.X.SX32 R4, R50, RZ, 0x1, P0 ;  /* 0x000000ff32047211 */ /* 0x000fce00000f0eff */
.L_x_982:
        /* <DEDUP_REMOVED lines=9> */
[----:B------:R-:W-:Y:S01]  /*a1e0*/  IMAD.X R52, R61, 0x1, R15, P0 ;  /* 0x000000013d347824 */ /* 0x000fe200000e060f */
[----:B------:R-:W-:Y:S01]  /*a1f0*/  IADD3 R53, P0, PT, R107, R11, RZ ;  /* 0x0000000b6b357210 */ /* 0x000fe20007f1e0ff */
[----:B------:R-:W-:-:S04]  /*a200*/  IMAD.WIDE.U32 R50, R51, 0x12, R176 ;  /* 0x0000001233327825 */ /* 0x000fc800078e00b0 */
[----:B------:R-:W-:Y:S02]  /*a210*/  IMAD R55, R52, 0x12, RZ ;  /* 0x0000001234377824 */ /* 0x000fe400078e02ff */
[----:B------:R-:W-:Y:S02]  /*a220*/  IMAD.X R52, R61, 0x1, R16, P0 ;  /* 0x000000013d347824 */ /* 0x000fe400000e0610 */
[----:B------:R-:W-:Y:S02]  /*a230*/  IMAD.IADD R51, R51, 0x1, R55 ;  /* 0x0000000133337824 */ /* 0x000fe400078e0237 */
[----:B-1----:R-:W-:-:S03]  /*a240*/  IMAD.WIDE.U32 R48, R53, 0x12, R176 ;  /* 0x0000001235307825 */ /* 0x002fc600078e00b0 */
[----:B------:R-:W3:Y:S01]  /*a250*/  LDG.E.U16.CONSTANT R81, desc[UR6][R50.64+-0x2] ;  /* 0xfffffe0632517981 */ /* 0x000ee2000c1e9500 */
[----:B------:R-:W-:-:S03]  /*a260*/  IMAD R53, R52, 0x12, RZ ;  /* 0x0000001234357824 */ /* 0x000fc600078e02ff */
[----:B------:R1:W3:Y:S01]  /*a270*/  LDG.E.U16.CONSTANT R92, desc[UR6][R50.64] ;  /* 0x00000006325c7981 */ /* 0x0002e2000c1e9500 */
[----:B------:R-:W-:-:S05]  /*a280*/  IMAD.IADD R49, R49, 0x1, R53 ;  /* 0x0000000131317824 */ /* 0x000fca00078e0235 */
[----:B------:R-:W4:Y:S04]  /*a290*/  LDG.E.U16.CONSTANT R62, desc[UR6][R48.64+-0x2] ;  /* 0xfffffe06303e7981 */ /* 0x000f28000c1e9500 */
[----:B------:R5:W4:Y:S01]  /*a2a0*/  LDG.E.U16.CONSTANT R65, desc[UR6][R48.64] ;  /* 0x0000000630417981 */ /* 0x000b22000c1e9500 */
[----:B------:R-:W-:-:S05]  /*a2b0*/  IADD3 R53, P0, PT, R107, R21, RZ ;  /* 0x000000156b357210 */ /* 0x000fca0007f1e0ff */
[----:B------:R-:W-:Y:S02]  /*a2c0*/  IMAD.X R54, R61, 0x1, R29, P0 ;  /* 0x000000013d367824 */ /* 0x000fe400000e061d */
[----:B------:R-:W-:-:S04]  /*a2d0*/  IMAD.WIDE.U32 R52, R53, 0x12, R176 ;  /* 0x0000001235347825 */ /* 0x000fc800078e00b0 */
[----:B------:R-:W-:Y:S02]  /*a2e0*/  IMAD R55, R54, 0x12, RZ ;  /* 0x0000001236377824 */ /* 0x000fe400078e02ff */
[----:B-1----:R-:W-:-:S03]  /*a2f0*/  IMAD.MOV.U32 R50, RZ, RZ, R52 ;  /* 0x000000ffff327224 */ /* 0x002fc600078e0034 */
[----:B------:R-:W-:-:S05]  /*a300*/  IADD3 R51, PT, PT, R53, R55, RZ ;  /* 0x0000003735337210 */ /* 0x000fca0007ffe0ff */
[----:B------:R-:W4:Y:S04]  /*a310*/  LDG.E.U16.CONSTANT R66, desc[UR6][R50.64+-0x2] ;  /* 0xfffffe0632427981 */ /* 0x000f28000c1e9500 */
[----:B------:R1:W4:Y:S01]  /*a320*/  LDG.E.U16.CONSTANT R69, desc[UR6][R50.64] ;  /* 0x0000000632457981 */ /* 0x000322000c1e9500 */
[----:B------:R-:W-:-:S05]  /*a330*/  IADD3 R53, P0, PT, R107, R12, RZ ;  /* 0x0000000c6b357210 */ /* 0x000fca0007f1e0ff */
[----:B------:R-:W-:Y:S02]  /*a340*/  IMAD.X R52, R61, 0x1, R17, P0 ;  /* 0x000000013d347824 */ /* 0x000fe400000e0611 */
[----:B-----5:R-:W-:-:S04]  /*a350*/  IMAD.WIDE.U32 R48, R53, 0x12, R176 ;  /* 0x0000001235307825 */ /* 0x020fc800078e00b0 */
[----:B------:R-:W-:-:S04]  /*a360*/  IMAD R53, R52, 0x12, RZ ;  /* 0x0000001234357824 */ /* 0x000fc800078e02ff */
[----:B------:R-:W-:-:S05]  /*a370*/  IMAD.IADD R49, R49, 0x1, R53 ;  /* 0x0000000131317824 */ /* 0x000fca00078e0235 */
[----:B------:R-:W5:Y:S04]  /*a380*/  LDG.E.U16.CONSTANT R63, desc[UR6][R48.64+-0x2] ;  /* 0xfffffe06303f7981 */ /* 0x000f68000c1e9500 */
[----:B------:R0:W5:Y:S01]  /*a390*/  LDG.E.U16.CONSTANT R64, desc[UR6][R48.64] ;  /* 0x0000000630407981 */ /* 0x000162000c1e9500 */
[----:B------:R-:W-:-:S05]  /*a3a0*/  IADD3 R53, P0, PT, R107, R23, RZ ;  /* 0x000000176b357210 */ /* 0x000fca0007f1e0ff */
[----:B------:R-:W-:Y:S02]  /*a3b0*/  IMAD.X R52, R61, 0x1, R31, P0 ;  /* 0x000000013d347824 */ /* 0x000fe400000e061f */
[----:B-1----:R-:W-:-:S04]  /*a3c0*/  IMAD.WIDE.U32 R50, R53, 0x12, R176 ;  /* 0x0000001235327825 */ /* 0x002fc800078e00b0 */
[----:B------:R-:W-:-:S04]  /*a3d0*/  IMAD R53, R52, 0x12, RZ ;  /* 0x0000001234357824 */ /* 0x000fc800078e02ff */
[----:B------:R-:W-:Y:S01]  /*a3e0*/  IMAD.IADD R51, R51, 0x1, R53 ;  /* 0x0000000133337824 */ /* 0x000fe200078e0235 */
[----:B------:R-:W-:-:S04]  /*a3f0*/  IADD3 R53, P0, PT, R107, R26, RZ ;  /* 0x0000001a6b357210 */ /* 0x000fc80007f1e0ff */
[----:B------:R-:W5:Y:S01]  /*a400*/  LDG.E.U16.CONSTANT R67, desc[UR6][R50.64+-0x2] ;  /* 0xfffffe0632437981 */ /* 0x000f62000c1e9500 */
[----:B------:R-:W-:-:S03]  /*a410*/  IMAD.X R52, R61, 0x1, R33, P0 ;  /* 0x000000013d347824 */ /* 0x000fc600000e0621 */
[----:B------:R1:W5:Y:S01]  /*a420*/  LDG.E.U16.CONSTANT R68, desc[UR6][R50.64] ;  /* 0x0000000632447981 */ /* 0x000362000c1e9500 */
[----:B0-----:R-:W-:-:S04]  /*a430*/  IMAD.WIDE.U32 R48, R53, 0x12, R176 ;  /* 0x0000001235307825 */ /* 0x001fc800078e00b0 */
[----:B------:R-:W-:-:S05]  /*a440*/  IMAD R53, R52, 0x12, RZ ;  /* 0x0000001234357824 */ /* 0x000fca00078e02ff */
[----:B------:R-:W-:-:S05]  /*a450*/  IADD3 R49, PT, PT, R49, R53, RZ ;  /* 0x0000003531317210 */ /* 0x000fca0007ffe0ff */
[----:B------:R-:W5:Y:S04]  /*a460*/  LDG.E.U16.CONSTANT R70, desc[UR6][R48.64+-0x2] ;  /* 0xfffffe0630467981 */ /* 0x000f68000c1e9500 */
[----:B------:R0:W5:Y:S01]  /*a470*/  LDG.E.U16.CONSTANT R71, desc[UR6][R48.64] ;  /* 0x0000000630477981 */ /* 0x000162000c1e9500 */
[----:B------:R-:W-:-:S05]  /*a480*/  IADD3 R53, P0, PT, R107, R38, RZ ;  /* 0x000000266b357210 */ /* 0x000fca0007f1e0ff */
[----:B------:R-:W-:Y:S02]  /*a490*/  IMAD.X R54, R61, 0x1, R43, P0 ;  /* 0x000000013d367824 */ /* 0x000fe400000e062b */
[----:B------:R-:W-:-:S04]  /*a4a0*/  IMAD.WIDE.U32 R52, R53, 0x12, R176 ;  /* 0x0000001235347825 */ /* 0x000fc800078e00b0 */
[----:B-1----:R-:W-:Y:S02]  /*a4b0*/  IMAD R51, R54, 0x12, RZ ;  /* 0x0000001236337824 */ /* 0x002fe400078e02ff */
[----:B------:R-:W-:Y:S02]  /*a4c0*/  IMAD.MOV.U32 R50, RZ, RZ, R52 ;  /* 0x000000ffff327224 */ /* 0x000fe400078e0034 */
[----:B------:R-:W-:Y:S01]  /*a4d0*/  IMAD.IADD R51, R53, 0x1, R51 ;  /* 0x0000000135337824 */ /* 0x000fe200078e0233 */
[----:B------:R-:W-:-:S04]  /*a4e0*/  IADD3 R53, P0, PT, R107, R13, RZ ;  /* 0x0000000d6b357210 */ /* 0x000fc80007f1e0ff */
[----:B------:R-:W5:Y:S01]  /*a4f0*/  LDG.E.U16.CONSTANT R72, desc[UR6][R50.64+-0x2] ;  /* 0xfffffe0632487981 */ /* 0x000f62000c1e9500 */
[----:B------:R-:W-:-:S03]  /*a500*/  IMAD.X R52, R61, 0x1, R18, P0 ;  /* 0x000000013d347824 */ /* 0x000fc600000e0612 */
[----:B------:R1:W5:Y:S01]  /*a510*/  LDG.E.U16.CONSTANT R73, desc[UR6][R50.64] ;  /* 0x0000000632497981 */ /* 0x000362000c1e9500 */
[----:B0-----:R-:W-:-:S04]  /*a520*/  IMAD.WIDE.U32 R48, R53, 0x12, R176 ;  /* 0x0000001235307825 */ /* 0x001fc800078e00b0 */
[----:B------:R-:W-:-:S04]  /*a530*/  IMAD R53, R52, 0x12, RZ ;  /* 0x0000001234357824 */ /* 0x000fc800078e02ff */
[----:B------:R-:W-:Y:S01]  /*a540*/  IMAD.IADD R49, R49, 0x1, R53 ;  /* 0x0000000131317824 */ /* 0x000fe200078e0235 */
[----:B------:R-:W-:-:S04]  /*a550*/  IADD3 R53, P0, PT, R107, R28, RZ ;  /* 0x0000001c6b357210 */ /* 0x000fc80007f1e0ff */
[----:B------:R-:W5:Y:S04]  /*a560*/  LDG.E.U16.CONSTANT R74, desc[UR6][R48.64+-0x2] ;  /* 0xfffffe06304a7981 */ /* 0x000f68000c1e9500 */
[----:B------:R0:W5:Y:S01]  /*a570*/  LDG.E.U16.CONSTANT R75, desc[UR6][R48.64] ;  /* 0x00000006304b7981 */ /* 0x000162000c1e9500 */
[----:B------:R-:W-:Y:S02]  /*a580*/  IMAD.X R54, R61, 0x1, R34, P0 ;  /* 0x000000013d367824 */ /* 0x000fe400000e0622 */
[----:B------:R-:W-:-:S04]  /*a590*/  IMAD.WIDE.U32 R52, R53, 0x12, R176 ;  /* 0x0000001235347825 */ /* 0x000fc800078e00b0 */
[----:B------:R-:W-:Y:S02]  /*a5a0*/  IMAD R55, R54, 0x12, RZ ;  /* 0x0000001236377824 */ /* 0x000fe400078e02ff */
[----:B-1----:R-:W-:-:S03]  /*a5b0*/  IMAD.MOV.U32 R50, RZ, RZ, R52 ;  /* 0x000000ffff327224 */ /* 0x002fc600078e0034 */
[----:B------:R-:W-:-:S05]  /*a5c0*/  IADD3 R51, PT, PT, R53, R55, RZ ;  /* 0x0000003735337210 */ /* 0x000fca0007ffe0ff */
        /* <DEDUP_REMOVED lines=11> */
[----:B------:R-:W-:-:S04]  /*a680*/  IMAD.WIDE.U32 R48, R49, 0x12, R176 ;  /* 0x0000001231307825 */ /* 0x000fc800078e00b0 */
[----:B------:R-:W-:-:S04]  /*a690*/  IMAD R83, R54, 0x12, RZ ;  /* 0x0000001236537824 */ /* 0x000fc800078e02ff */
[----:B------:R-:W-:Y:S01]  /*a6a0*/  IMAD.IADD R49, R49, 0x1, R83 ;  /* 0x0000000131317824 */ /* 0x000fe200078e0253 */
[----:B------:R-:W-:-:S04]  /*a6b0*/  IADD3 R55, P3, PT, R107, R22, RZ ;  /* 0x000000166b377210 */ /* 0x000fc80007f7e0ff */
[----:B------:R-:W5:Y:S04]  /*a6c0*/  LDG.E.U16.CONSTANT R82, desc[UR6][R48.64+-0x2] ;  /* 0xfffffe0630527981 */ /* 0x000f68000c1e9500 */
[----:B------:R0:W5:Y:S01]  /*a6d0*/  LDG.E.U16.CONSTANT R83, desc[UR6][R48.64] ;  /* 0x0000000630537981 */ /* 0x000162000c1e9500 */
[----:B------:R-:W-:Y:S01]  /*a6e0*/  IADD3 R57, P2, PT, R107, R36, RZ ;  /* 0x000000246b397210 */ /* 0x000fe20007f5e0ff */
[----:B------:R-:W-:-:S03]  /*a6f0*/  IMAD.X R60, R61, 0x1, R30, P3 ;  /* 0x000000013d3c7824 */ /* 0x000fc600018e061e */
[----:B------:R-:W-:Y:S01]  /*a700*/  IADD3.X R84, PT, PT, R61, R41, RZ, P2, !PT ;  /* 0x000000293d547210 */ /* 0x000fe200017fe4ff */
[----:B------:R-:W-:-:S04]  /*a710*/  IMAD.WIDE.U32 R54, R55, 0x12, R176 ;  /* 0x0000001237367825 */ /* 0x000fc800078e00b0 */
[----:B------:R-:W-:Y:S02]  /*a720*/  IMAD R91, R60, 0x12, RZ ;  /* 0x000000123c5b7824 */ /* 0x000fe400078e02ff */
[----:B------:R-:W-:Y:S01]  /*a730*/  IMAD R87, R84, 0x12, RZ ;  /* 0x0000001254577824 */ /* 0x000fe200078e02ff */
[----:B------:R-:W-:Y:S01]  /*a740*/  SHF.R.S32.HI R86, RZ, 0x1f, R126 ;  /* 0x0000001fff567819 */ /* 0x000fe2000001147e */
[----:B------:R-:W-:-:S04]  /*a750*/  IMAD.WIDE.U32 R56, R57, 0x12, R176 ;  /* 0x0000001239387825 */ /* 0x000fc800078e00b0 */
[----:B------:R-:W-:Y:S01]  /*a760*/  IMAD.IADD R55, R55, 0x1, R91 ;  /* 0x0000000137377824 */ /* 0x000fe200078e025b */
[----:B-1----:R-:W-:Y:S01]  /*a770*/  IADD3 R51, P1, PT, R107, R39, RZ ;  /* 0x000000276b337210 */ /* 0x002fe20007f3e0ff */
[----:B------:R-:W-:Y:S01]  /*a780*/  IMAD.IADD R57, R57, 0x1, R87 ;  /* 0x0000000139397824 */ /* 0x000fe200078e0257 */
[----:B------:R-:W-:Y:S01]  /*a790*/  IADD3 R59, P0, PT, R107, R35, RZ ;  /* 0x000000236b3b7210 */ /* 0x000fe20007f1e0ff */
[----:B------:R-:W-:Y:S01]  /*a7a0*/  IMAD R86, R86, R105, RZ ;  /* 0x0000006956567224 */ /* 0x000fe200078e02ff */
[----:B------:R-:W5:Y:S04]  /*a7b0*/  LDG.E.U16.CONSTANT R84, desc[UR6][R54.64+-0x2] ;  /* 0xfffffe0636547981 */ /* 0x000f68000c1e9500 */
[----:B------:R-:W5:Y:S01]  /*a7c0*/  LDG.E.U16.CONSTANT R87, desc[UR6][R54.64] ;  /* 0x0000000636577981 */ /* 0x000f62000c1e9500 */
[----:B0-----:R-:W-:Y:S01]  /*a7d0*/  IMAD.WIDE.U32 R52, R59, 0x12, R176 ;  /* 0x000000123b347825 */ /* 0x001fe200078e00b0 */
[----:B------:R-:W-:-:S03]  /*a7e0*/  IADD3 R95, P2, PT, R107, R19, RZ ;  /* 0x000000136b5f7210 */ /* 0x000fc60007f5e0ff */
[----:B------:R-:W-:Y:S02]  /*a7f0*/  IMAD.X R85, R61, 0x1, R4, P1 ;  /* 0x000000013d557824 */ /* 0x000fe400008e0604 */
[----:B------:R-:W-:Y:S01]  /*a800*/  IMAD.WIDE.U32 R58, R126, R105, RZ ;  /* 0x000000697e3a7225 */ /* 0x000fe200078e00ff */
[----:B------:R-:W-:-:S03]  /*a810*/  IADD3 R91, P3, PT, R107, R20, RZ ;  /* 0x000000146b5b7210 */ /* 0x000fc60007f7e0ff */
[----:B------:R-:W-:Y:S02]  /*a820*/  IMAD R93, R126, R47, R86 ;  /* 0x0000002f7e5d7224 */ /* 0x000fe400078e0256 */
[----:B------:R-:W-:Y:S02]  /*a830*/  IMAD R85, R85, 0x12, RZ ;  /* 0x0000001255557824 */ /* 0x000fe400078e02ff */
[----:B------:R-:W-:Y:S01]  /*a840*/  IMAD.WIDE.U32 R50, R51, 0x12, R176 ;  /* 0x0000001233327825 */ /* 0x000fe200078e00b0 */
[----:B------:R-:W-:Y:S01]  /*a850*/  IADD3 R100, PT, PT, R59, R93, RZ ;  /* 0x0000005d3b647210 */ /* 0x000fe20007ffe0ff */
[----:B------:R-:W5:Y:S01]  /*a860*/  LDG.E.U16.CONSTANT R86, desc[UR6][R56.64] ;  /* 0x0000000638567981 */ /* 0x000f62000c1e9500 */
[----:B------:R-:W-:Y:S01]  /*a870*/  IADD3 R99, P1, PT, R107, R46, RZ ;  /* 0x0000002e6b637210 */ /* 0x000fe20007f3e0ff */
[----:B------:R-:W-:Y:S01]  /*a880*/  IMAD.X R97, R61, 0x1, R25, P2 ;  /* 0x000000013d617824 */ /* 0x000fe200010e0619 */
[----:B------:R-:W-:Y:S01]  /*a890*/  IADD3 R59, P4, PT, R107, R9, RZ ;  /* 0x000000096b3b7210 */ /* 0x000fe20007f9e0ff */
[----:B------:R-:W-:-:S02]  /*a8a0*/  IMAD.IADD R51, R51, 0x1, R85 ;  /* 0x0000000133337824 */ /* 0x000fc400078e0255 */
[C---:B------:R-:W-:Y:S01]  /*a8b0*/  IMAD.X R93, R61.reuse, 0x1, R27, P3 ;  /* 0x000000013d5d7824 */ /* 0x040fe200018e061b */
[----:B------:R0:W5:Y:S01]  /*a8c0*/  LDG.E.U16.CONSTANT R85, desc[UR6][R56.64+-0x2] ;  /* 0xfffffe0638557981 */ /* 0x000162000c1e9500 */
[----:B------:R-:W-:Y:S02]  /*a8d0*/  IMAD.X R88, R61, 0x1, R40, P0 ;  /* 0x000000013d587824 */ /* 0x000fe400000e0628 */
[----:B------:R-:W-:Y:S02]  /*a8e0*/  IMAD R97, R97, 0x12, RZ ;  /* 0x0000001261617824 */ /* 0x000fe400078e02ff */
[----:B------:R-:W-:Y:S02]  /*a8f0*/  IMAD.MOV.U32 R48, RZ, RZ, R128 ;  /* 0x000000ffff307224 */ /* 0x000fe400078e0080 */
[----:B------:R-:W-:Y:S02]  /*a900*/  IMAD.MOV.U32 R49, RZ, RZ, RZ ;  /* 0x000000ffff317224 */ /* 0x000fe400078e00ff */
[----:B------:R-:W-:-:S02]  /*a910*/  IMAD.X R98, R61, 0x1, R44, P1 ;  /* 0x000000013d627824 */ /* 0x000fc400008e062c */
[----:B0-----:R-:W-:-:S04]  /*a920*/  IMAD.WIDE.U32 R56, R95, 0x12, R120 ;  /* 0x000000125f387825 */ /* 0x001fc800078e0078 */
[----:B------:R-:W-:Y:S02]  /*a930*/  IMAD.X R90, R61, 0x1, R14, P4 ;  /* 0x000000013d5a7824 */ /* 0x000fe400020e060e */
[----:B--2---:R-:W-:Y:S02]  /*a940*/  IMAD R80, R89, 0x10000, R80 ;  /* 0x0001000059507824 */ /* 0x004fe400078e0250 */
[----:B------:R-:W-:Y:S01]  /*a950*/  IMAD.WIDE.U32 R60, R91, 0x12, R120 ;  /* 0x000000125b3c7825 */ /* 0x000fe200078e0078 */
[----:B------:R-:W2:Y:S03]  /*a960*/  LDG.E.U16.CONSTANT R89, desc[UR6][R50.64+-0x2] ;  /* 0xfffffe0632597981 */ /* 0x000ea6000c1e9500 */
[----:B------:R-:W-:Y:S02]  /*a970*/  IMAD R93, R93, 0x12, RZ ;  /* 0x000000125d5d7824 */ /* 0x000fe400078e02ff */
[----:B------:R-:W-:-:S02]  /*a980*/  IMAD R91, R88, 0x12, RZ ;  /* 0x00000012585b7824 */ /* 0x000fc400078e02ff */
[----:B------:R-:W-:Y:S01]  /*a990*/  IMAD.IADD R57, R57, 0x1, R97 ;  /* 0x0000000139397824 */ /* 0x000fe200078e0261 */
[----:B------:R-:W-:Y:S01]  /*a9a0*/  SHF.R.U32.HI R97, RZ, 0x4, R80 ;  /* 0x00000004ff617819 */ /* 0x000fe20000011650 */
[----:B------:R-:W-:-:S03]  /*a9b0*/  IMAD.WIDE.U32 R48, R58, 0x9, R48 ;  /* 0x000000093a307825 */ /* 0x000fc600078e0030 */
[----:B------:R-:W2:Y:S01]  /*a9c0*/  LDG.E.U16.CONSTANT R56, desc[UR6][R56.64] ;  /* 0x0000000638387981 */ /* 0x000ea2000c1e9500 */
[----:B------:R-:W-:-:S04]  /*a9d0*/  IMAD.WIDE.U32 R58, R59, 0x12, R120 ;  /* 0x000000123b3a7825 */ /* 0x000fc800078e0078 */
[----:B------:R-:W-:Y:S02]  /*a9e0*/  IMAD R95, R90, 0x12, RZ ;  /* 0x000000125a5f7824 */ /* 0x000fe400078e02ff */
[----:B------:R-:W-:Y:S01]  /*a9f0*/  IMAD.IADD R61, R61, 0x1, R93 ;  /* 0x000000013d3d7824 */ /* 0x000fe200078e025d */
[----:B------:R-:W-:Y:S01]  /*aa00*/  LOP3.LUT R93, R80, 0xf0f0f0f, RZ, 0xc0, !PT ;  /* 0x0f0f0f0f505d7812 */ /* 0x000fe200078ec0ff */
[----:B------:R-:W-:Y:S01]  /*aa10*/  IMAD.IADD R53, R53, 0x1, R91 ;  /* 0x0000000135357824 */ /* 0x000fe200078e025b */
[----:B------:R0:W2:Y:S01]  /*aa20*/  LDG.E.U16.CONSTANT R90, desc[UR6][R50.64] ;  /* 0x00000006325a7981 */ /* 0x0000a2000c1e9500 */
[----:B------:R-:W-:Y:S01]  /*aa30*/  IMAD R91, R98, 0x12, RZ ;  /* 0x00000012625b7824 */ /* 0x000fe200078e02ff */
[----:B------:R-:W-:Y:S01]  /*aa40*/  LOP3.LUT R98, R97, 0xf0f0f0f, RZ, 0xc0, !PT ;  /* 0x0f0f0f0f61627812 */ /* 0x000fe200078ec0ff */
[----:B------:R-:W-:Y:S01]  /*aa50*/  IMAD.WIDE.U32 R54, R99, 0x12, R120 ;  /* 0x0000001263367825 */ /* 0x000fe200078e0078 */
[----:B------:R-:W-:Y:S01]  /*aa60*/  IADD3 R59, PT, PT, R59, R95, RZ ;  /* 0x0000005f3b3b7210 */ /* 0x000fe20007ffe0ff */
[----:B------:R-:W2:Y:S02]  /*aa70*/  LDG.E.U16.CONSTANT R88, desc[UR6][R52.64+-0x2] ;  /* 0xfffffe0634587981 */ /* 0x000ea4000c1e9500 */
[----:B------:R-:W-:-:S02]  /*aa80*/  VIADD R95, R93, 0x78787878 ;  /* 0x787878785d5f7836 */ /* 0x000fc40000000000 */
[----:B------:R-:W-:Y:S01]  /*aa90*/  IMAD.IADD R55, R55, 0x1, R91 ;  /* 0x0000000137377824 */ /* 0x000fe200078e025b */
[----:B------:R-:W2:Y:S01]  /*aaa0*/  LDG.E.U16.CONSTANT R58, desc[UR6][R58.64] ;  /* 0x000000063a3a7981 */ /* 0x000ea2000c1e9500 */
[----:B0-----:R-:W-:Y:S01]  /*aab0*/  VIADD R50, R98, 0x78787878 ;  /* 0x7878787862327836 */ /* 0x001fe20000000000 */
[----:B------:R-:W-:Y:S02]  /*aac0*/  LOP3.LUT R80, R95, R80, RZ, 0x3c, !PT ;  /* 0x000000505f507212 */ /* 0x000fe400078e3cff */
[----:B------:R0:W2:Y:S02]  /*aad0*/  LDG.E.U16.CONSTANT R91, desc[UR6][R52.64] ;  /* 0x00000006345b7981 */ /* 0x0000a4000c1e9500 */
[----:B------:R-:W-:Y:S01]  /*aae0*/  LOP3.LUT R97, R50, R97, RZ, 0x3c, !PT ;  /* 0x0000006132617212 */ /* 0x000fe200078e3cff */
[----:B---3--:R-:W-:Y:S01]  /*aaf0*/  IMAD R92, R92, 0x10000, R81 ;  /* 0x000100005c5c7824 */ /* 0x008fe200078e0251 */
[----:B------:R1:W3:Y:S01]  /*ab00*/  LDG.E.U16.CONSTANT R54, desc[UR6][R54.64] ;  /* 0x0000000636367981 */ /* 0x0002e2000c1e9500 */
[----:B----4-:R-:W-:-:S03]  /*ab10*/  IMAD R62, R65, 0x10000, R62 ;  /* 0x00010000413e7824 */ /* 0x010fc600078e023e */
[----:B------:R4:W3:Y:S01]  /*ab20*/  LDG.E.U16.CONSTANT R60, desc[UR6][R60.64] ;  /* 0x000000063c3c7981 */ /* 0x0008e2000c1e9500 */
[----:B0-----:R-:W-:Y:S01]  /*ab30*/  IMAD R53, R100, 0x9, RZ ;  /* 0x0000000964357824 */ /* 0x001fe200078e02ff */
[----:B------:R-:W-:Y:S02]  /*ab40*/  LOP3.LUT R52, R80, 0x8080808, R93, 0x60, !PT ;  /* 0x0808080850347812 */ /* 0x000fe400078e605d */
[C---:B------:R-:W-:Y:S02]  /*ab50*/  LEA R80, P0, R48.reuse, R122, 0x2 ;  /* 0x0000007a30507211 */ /* 0x040fe400078010ff */
[----:B------:R-:W-:Y:S02]  /*ab60*/  IADD3 R53, PT, PT, R49, R53, RZ ;  /* 0x0000003531357210 */ /* 0x000fe40007ffe0ff */
[----:B------:R-:W-:Y:S02]  /*ab70*/  LOP3.LUT R97, R97, 0x8080808, R98, 0x60, !PT ;  /* 0x0808080861617812 */ /* 0x000fe400078e6062 */
[----:B------:R-:W-:-:S02]  /*ab80*/  LEA.HI.X R81, R48, R123, R53, 0x2, P0 ;  /* 0x0000007b30517211 */ /* 0x000fc400000f1435 */
[----:B------:R-:W-:Y:S02]  /*ab90*/  PRMT R97, R97, 0xba98, RZ ;  /* 0x0000ba9861617816 */ /* 0x000fe400000000ff */
[----:B------:R-:W-:Y:S01]  /*aba0*/  LOP3.LUT R48, R92, 0xf0f0f0f, RZ, 0xc0, !PT ;  /* 0x0f0f0f0f5c307812 */ /* 0x000fe200078ec0ff */
[----:B------:R-:W-:Y:S01]  /*abb0*/  IMAD R69, R69, 0x10000, R66 ;  /* 0x0001000045457824 */ /* 0x000fe200078e0242 */
[----:B------:R-:W-:Y:S01]  /*abc0*/  PRMT R98, R98, 0xba98, RZ ;  /* 0x0000ba9862627816 */ /* 0x000fe200000000ff */
[----:B------:R-:W3:Y:S01]  /*abd0*/  LDG.E.CONSTANT R100, desc[UR6][R80.64+0x1800] ;  /* 0x0018000650647981 */ /* 0x000ee2000c1e9900 */
[C---:B------:R-:W-:Y:S01]  /*abe0*/  LOP3.LUT R50, R97.reuse, 0x80808080, R50, 0x6, !PT ;  /* 0x8080808061327812 */ /* 0x040fe200078e0632 */
[----:B------:R-:W-:Y:S01]  /*abf0*/  VIADD R49, R48, 0x78787878 ;  /* 0x7878787830317836 */ /* 0x000fe20000000000 */
[----:B------:R-:W-:Y:S02]  /*ac00*/  PRMT R52, R52, 0xba98, RZ ;  /* 0x0000ba9834347816 */ /* 0x000fe400000000ff */
[----:B------:R-:W-:-:S02]  /*ac10*/  LOP3.LUT R97, R97, 0x7f7f7f7f, R98, 0x60, !PT ;  /* 0x7f7f7f7f61617812 */ /* 0x000fc400078e6062 */
[----:B------:R-:W-:Y:S02]  /*ac20*/  PRMT R93, R93, 0xba98, RZ ;  /* 0x0000ba985d5d7816 */ /* 0x000fe400000000ff */
[----:B------:R-:W-:Y:S02]  /*ac30*/  LOP3.LUT R95, R52, 0x80808080, R95, 0x6, !PT ;  /* 0x80808080345f7812 */ /* 0x000fe400078e065f */
[----:B------:R-:W-:Y:S02]  /*ac40*/  LOP3.LUT R97, R50, R97, RZ, 0xfc, !PT ;  /* 0x0000006132617212 */ /* 0x000fe400078efcff */
[----:B------:R-:W-:Y:S02]  /*ac50*/  LOP3.LUT R52, R52, 0x7f7f7f7f, R93, 0x60, !PT ;  /* 0x7f7f7f7f34347812 */ /* 0x000fe400078e605d */
[----:B------:R-:W-:Y:S02]  /*ac60*/  LOP3.LUT R51, R49, R92, RZ, 0x3c, !PT ;  /* 0x0000005c31337212 */ /* 0x000fe400078e3cff */
[----:B------:R-:W-:-:S02]  /*ac70*/  LOP3.LUT R50, R62, 0xf0f0f0f, RZ, 0xc0, !PT ;  /* 0x0f0f0f0f3e327812 */ /* 0x000fc400078ec0ff */
[----:B------:R-:W-:Y:S02]  /*ac80*/  LOP3.LUT R95, R95, R52, RZ, 0xfc, !PT ;  /* 0x000000345f5f7212 */ /* 0x000fe400078efcff */
[----:B------:R-:W-:Y:S01]  /*ac90*/  LOP3.LUT R51, R51, 0x8080808, R48, 0x60, !PT ;  /* 0x0808080833337812 */ /* 0x000fe200078e6030 */
[----:B------:R-:W-:Y:S01]  /*aca0*/  VIADD R59, R50, 0x78787878 ;  /* 0x78787878323b7836 */ /* 0x000fe20000000000 */
[----:B------:R-:W-:Y:S02]  /*acb0*/  SHF.R.U32.HI R52, RZ, 0x4, R92 ;  /* 0x00000004ff347819 */ /* 0x000fe4000001165c */
[----:B------:R-:W-:Y:S01]  /*acc0*/  PRMT R53, R48, 0xba98, RZ ;  /* 0x0000ba9830357816 */ /* 0x000fe200000000ff */
[----:B------:R-:W3:Y:S01]  /*acd0*/  LDG.E.CONSTANT R92, desc[UR6][R80.64+0x1000] ;  /* 0x00100006505c7981 */ /* 0x000ee2000c1e9900 */
[----:B------:R-:W-:Y:S02]  /*ace0*/  PRMT R48, R51, 0xba98, RZ ;  /* 0x0000ba9833307816 */ /* 0x000fe400000000ff */
[----:B-1----:R-:W-:-:S02]  /*acf0*/  LOP3.LUT R55, R52, 0xf0f0f0f, RZ, 0xc0, !PT ;  /* 0x0f0f0f0f34377812 */ /* 0x002fc400078ec0ff */
[----:B------:R-:W-:Y:S02]  /*ad00*/  LOP3.LUT R51, R59, R62, RZ, 0x3c, !PT ;  /* 0x0000003e3b337212 */ /* 0x000fe400078e3cff */
[C---:B------:R-:W-:Y:S01]  /*ad10*/  LOP3.LUT R49, R48.reuse, 0x80808080, R49, 0x6, !PT ;  /* 0x8080808030317812 */ /* 0x040fe200078e0631 */
[----:B------:R-:W-:Y:S01]  /*ad20*/  VIADD R57, R55, 0x78787878 ;  /* 0x7878787837397836 */ /* 0x000fe20000000000 */
[----:B------:R-:W-:Y:S02]  /*ad30*/  LOP3.LUT R48, R48, 0x7f7f7f7f, R53, 0x60, !PT ;  /* 0x7f7f7f7f30307812 */ /* 0x000fe400078e6035 */
[----:B------:R-:W-:Y:S02]  /*ad40*/  LOP3.LUT R51, R51, 0x8080808, R50, 0x60, !PT ;  /* 0x0808080833337812 */ /* 0x000fe400078e6032 */
[----:B------:R-:W-:Y:S02]  /*ad50*/  LOP3.LUT R49, R49, R48, RZ, 0xfc, !PT ;  /* 0x0000003031317212 */ /* 0x000fe400078efcff */
[----:B------:R-:W-:-:S02]  /*ad60*/  PRMT R48, R51, 0xba98, RZ ;  /* 0x0000ba9833307816 */ /* 0x000fc400000000ff */
[----:B------:R-:W-:Y:S02]  /*ad70*/  LOP3.LUT R52, R57, R52, RZ, 0x3c, !PT ;  /* 0x0000003439347212 */ /* 0x000fe400078e3cff */
[----:B------:R-:W-:Y:S02]  /*ad80*/  PRMT R51, R50, 0xba98, RZ ;  /* 0x0000ba9832337816 */ /* 0x000fe400000000ff */
[----:B------:R-:W-:Y:S01]  /*ad90*/  SHF.R.U32.HI R62, RZ, 0x4, R62 ;  /* 0x00000004ff3e7819 */ /* 0x000fe2000001163e */
[----:B------:R0:W-:Y:S01]  /*ada0*/  STS [R6+0x2640], R49 ;  /* 0x0026403106007388 */ /* 0x0001e20000000800 */
[----:B------:R-:W-:Y:S02]  /*adb0*/  LOP3.LUT R59, R48, 0x80808080, R59, 0x6, !PT ;  /* 0x80808080303b7812 */ /* 0x000fe400078e063b */
[----:B------:R-:W-:Y:S01]  /*adc0*/  LOP3.LUT R52, R52, 0x8080808, R55, 0x60, !PT ;  /* 0x0808080834347812 */ /* 0x000fe200078e6037 */
[----:B------:R-:W3:Y:S01]  /*add0*/  LDG.E.CONSTANT R50, desc[UR6][R80.64+0xc00] ;  /* 0x000c000650327981 */ /* 0x000ee2000c1e9900 */
[----:B------:R-:W-:-:S02]  /*ade0*/  LOP3.LUT R48, R48, 0x7f7f7f7f, R51, 0x60, !PT ;  /* 0x7f7f7f7f30307812 */ /* 0x000fc400078e6033 */
[----:B------:R-:W-:Y:S02]  /*adf0*/  LOP3.LUT R51, R62, 0xf0f0f0f, RZ, 0xc0, !PT ;  /* 0x0f0f0f0f3e337812 */ /* 0x000fe400078ec0ff */
[----:B------:R-:W-:Y:S02]  /*ae00*/  PRMT R52, R52, 0xba98, RZ ;  /* 0x0000ba9834347816 */ /* 0x000fe400000000ff */
[----:B------:R-:W-:Y:S02]  /*ae10*/  PRMT R55, R55, 0xba98, RZ ;  /* 0x0000ba9837377816 */ /* 0x000fe400000000ff */
[----:B------:R-:W-:Y:S02]  /*ae20*/  IADD3 R53, PT, PT, R51, 0x78787878, RZ ;  /* 0x7878787833357810 */ /* 0x000fe40007ffe0ff */
[C---:B------:R-:W-:Y:S02]  /*ae30*/  LOP3.LUT R57, R52.reuse, 0x80808080, R57, 0x6, !PT ;  /* 0x8080808034397812 */ /* 0x040fe400078e0639 */
[----:B------:R-:W-:-:S02]  /*ae40*/  LOP3.LUT R52, R52, 0x7f7f7f7f, R55, 0x60, !PT ;  /* 0x7f7f7f7f34347812 */ /* 0x000fc400078e6037 */
[----:B------:R-:W-:Y:S02]  /*ae50*/  LOP3.LUT R66, R53, R62, RZ, 0x3c, !PT ;  /* 0x0000003e35427212 */ /* 0x000fe400078e3cff */
[----:B------:R-:W-:Y:S01]  /*ae60*/  LOP3.LUT R57, R57, R52, RZ, 0xfc, !PT ;  /* 0x0000003439397212 */ /* 0x000fe200078efcff */
[----:B------:R-:W3:Y:S01]  /*ae70*/  LDG.E.CONSTANT R62, desc[UR6][R80.64+0x400] ;  /* 0x00040006503e7981 */ /* 0x000ee2000c1e9900 */
[----:B------:R-:W-:Y:S02]  /*ae80*/  LOP3.LUT R59, R59, R48, RZ, 0xfc, !PT ;  /* 0x000000303b3b7212 */ /* 0x000fe400078efcff */
[----:B0-----:R-:W-:Y:S01]  /*ae90*/  LOP3.LUT R49, R66, 0x8080808, R51, 0x60, !PT ;  /* 0x0808080842317812 */ /* 0x001fe200078e6033 */
[----:B------:R-:W3:Y:S04]  /*aea0*/  LDG.E.CONSTANT R48, desc[UR6][R80.64] ;  /* 0x0000000650307981 */ /* 0x000ee8000c1e9900 */
[----:B------:R-:W3:Y:S04]  /*aeb0*/  LDG.E.CONSTANT R52, desc[UR6][R80.64+0x800] ;  /* 0x0008000650347981 */ /* 0x000ee8000c1e9900 */
[----:B------:R-:W3:Y:S01]  /*aec0*/  LDG.E.CONSTANT R66, desc[UR6][R80.64+0x1400] ;  /* 0x0014000650427981 */ /* 0x000ee2000c1e9900 */
[----:B------:R-:W-:-:S02]  /*aed0*/  LOP3.LUT R55, R69, 0xf0f0f0f, RZ, 0xc0, !PT ;  /* 0x0f0f0f0f45377812 */ /* 0x000fc400078ec0ff */
[----:B------:R-:W-:-:S03]  /*aee0*/  PRMT R98, R49, 0xba98, RZ ;  /* 0x0000ba9831627816 */ /* 0x000fc600000000ff */
[----:B------:R-:W-:Y:S01]  /*aef0*/  VIADD R102, R55, 0x78787878 ;  /* 0x7878787837667836 */ /* 0x000fe20000000000 */
[----:B------:R-:W-:Y:S02]  /*af00*/  PRMT R51, R51, 0xba98, RZ ;  /* 0x0000ba9833337816 */ /* 0x000fe400000000ff */
[----:B----4-:R-:W-:Y:S02]  /*af10*/  SHF.R.U32.HI R61, RZ, 0x4, R69 ;  /* 0x00000004ff3d7819 */ /* 0x010fe40000011645 */
[----:B------:R-:W-:Y:S02]  /*af20*/  LOP3.LUT R108, R102, R69, RZ, 0x3c, !PT ;  /* 0x00000045666c7212 */ /* 0x000fe400078e3cff */
[----:B------:R-:W-:Y:S01]  /*af30*/  LOP3.LUT R53, R98, 0x80808080, R53, 0x6, !PT ;  /* 0x8080808062357812 */ /* 0x000fe200078e0635 */
[----:B-----5:R-:W-:Y:S01]  /*af40*/  IMAD R63, R64, 0x10000, R63 ;  /* 0x00010000403f7824 */ /* 0x020fe200078e023f */
[----:B------:R-:W-:Y:S02]  /*af50*/  LOP3.LUT R98, R98, 0x7f7f7f7f, R51, 0x60, !PT ;  /* 0x7f7f7f7f62627812 */ /* 0x000fe400078e6033 */
[----:B------:R-:W-:-:S02]  /*af60*/  LOP3.LUT R51, R61, 0xf0f0f0f, RZ, 0xc0, !PT ;  /* 0x0f0f0f0f3d337812 */ /* 0x000fc400078ec0ff */
[----:B------:R-:W-:Y:S01]  /*af70*/  LOP3.LUT R108, R108, 0x8080808, R55, 0x60, !PT ;  /* 0x080808086c6c7812 */ /* 0x000fe200078e6037 */
[----:B------:R0:W-:Y:S01]  /*af80*/  STS [R6+0x2650], R57 ;  /* 0x0026503906007388 */ /* 0x0001e20000000800 */
[----:B------:R-:W-:Y:S01]  /*af90*/  LOP3.LUT R53, R53, R98, RZ, 0xfc, !PT ;  /* 0x0000006235357212 */ /* 0x000fe200078efcff */
[----:B------:R-:W-:Y:S01]  /*afa0*/  VIADD R110, R51, 0x78787878 ;  /* 0x78787878336e7836 */ /* 0x000fe20000000000 */
[----:B------:R-:W-:Y:S02]  /*afb0*/  PRMT R49, R108, 0xba98, RZ ;  /* 0x0000ba986c317816 */ /* 0x000fe400000000ff */
[----:B------:R-:W-:Y:S02]  /*afc0*/  PRMT R98, R55, 0xba98, RZ ;  /* 0x0000ba9837627816 */ /* 0x000fe400000000ff */
[----:B------:R-:W-:Y:S02]  /*afd0*/  LOP3.LUT R102, R49, 0x80808080, R102, 0x6, !PT ;  /* 0x8080808031667812 */ /* 0x000fe400078e0666 */
[----:B0-----:R-:W-:-:S02]  /*afe0*/  LOP3.LUT R57, R63, 0xf0f0f0f, RZ, 0xc0, !PT ;  /* 0x0f0f0f0f3f397812 */ /* 0x001fc400078ec0ff */
[----:B------:R-:W-:Y:S02]  /*aff0*/  LOP3.LUT R49, R49, 0x7f7f7f7f, R98, 0x60, !PT ;  /* 0x7f7f7f7f31317812 */ /* 0x000fe400078e6062 */
[----:B------:R-:W-:Y:S01]  /*b000*/  LOP3.LUT R64, R110, R61, RZ, 0x3c, !PT ;  /* 0x0000003d6e407212 */ /* 0x000fe200078e3cff */
[----:B------:R-:W-:Y:S01]  /*b010*/  VIADD R98, R57, 0x78787878 ;  /* 0x7878787839627836 */ /* 0x000fe20000000000 */
[----:B------:R0:W-:Y:S01]  /*b020*/  STS [R6+0x2fc0], R59 ;  /* 0x002fc03b06007388 */ /* 0x0001e20000000800 */
[----:B------:R-:W-:Y:S02]  /*b030*/  LOP3.LUT R49, R102, R49, RZ, 0xfc, !PT ;  /* 0x0000003166317212 */ /* 0x000fe400078efcff */
[----:B------:R-:W-:Y:S02]  /*b040*/  LOP3.LUT R64, R64, 0x8080808, R51, 0x60, !PT ;  /* 0x0808080840407812 */ /* 0x000fe400078e6033 */
[----:B------:R-:W-:Y:S02]  /*b050*/  LOP3.LUT R102, R98, R63, RZ, 0x3c, !PT ;  /* 0x0000003f62667212 */ /* 0x000fe400078e3cff */
[----:B0-----:R-:W-:-:S02]  /*b060*/  SHF.R.U32.HI R59, RZ, 0x4, R63 ;  /* 0x00000004ff3b7819 */ /* 0x001fc4000001163f */
[----:B------:R-:W-:Y:S02]  /*b070*/  PRMT R55, R64, 0xba98, RZ ;  /* 0x0000ba9840377816 */ /* 0x000fe400000000ff */
[----:B------:R-:W-:Y:S02]  /*b080*/  LOP3.LUT R61, R59, 0xf0f0f0f, RZ, 0xc0, !PT ;  /* 0x0f0f0f0f3b3d7812 */ /* 0x000fe400078ec0ff */
[----:B------:R-:W-:Y:S02]  /*b090*/  PRMT R64, R51, 0xba98, RZ ;  /* 0x0000ba9833407816 */ /* 0x000fe400000000ff */
[----:B------:R-:W-:Y:S01]  /*b0a0*/  LOP3.LUT R102, R102, 0x8080808, R57, 0x60, !PT ;  /* 0x0808080866667812 */ /* 0x000fe200078e6039 */
[----:B------:R-:W-:Y:S01]  /*b0b0*/  VIADD R108, R61, 0x78787878 ;  /* 0x787878783d6c7836 */ /* 0x000fe20000000000 */
[C---:B------:R-:W-:Y:S01]  /*b0c0*/  LOP3.LUT R110, R55.reuse, 0x80808080, R110, 0x6, !PT ;  /* 0x80808080376e7812 */ /* 0x040fe200078e066e */
[----:B------:R-:W-:Y:S01]  /*b0d0*/  IMAD R67, R68, 0x10000, R67 ;  /* 0x0001000044437824 */ /* 0x000fe200078e0243 */
[----:B------:R-:W-:-:S02]  /*b0e0*/  LOP3.LUT R55, R55, 0x7f7f7f7f, R64, 0x60, !PT ;  /* 0x7f7f7f7f37377812 */ /* 0x000fc400078e6040 */
[----:B------:R-:W-:Y:S02]  /*b0f0*/  PRMT R51, R102, 0xba98, RZ ;  /* 0x0000ba9866337816 */ /* 0x000fe400000000ff */
[----:B------:R-:W-:Y:S01]  /*b100*/  PRMT R64, R57, 0xba98, RZ ;  /* 0x0000ba9839407816 */ /* 0x000fe200000000ff */
[----:B------:R0:W-:Y:S01]  /*b110*/  STS [R6+0x2fd0], R53 ;  /* 0x002fd03506007388 */ /* 0x0001e20000000800 */
[C---:B------:R-:W-:Y:S02]  /*b120*/  LOP3.LUT R98, R51.reuse, 0x80808080, R98, 0x6, !PT ;  /* 0x8080808033627812 */ /* 0x040fe400078e0662 */
[----:B------:R-:W-:Y:S02]  /*b130*/  LOP3.LUT R68, R108, R59, RZ, 0x3c, !PT ;  /* 0x0000003b6c447212 */ /* 0x000fe400078e3cff */
[----:B------:R-:W-:Y:S02]  /*b140*/  LOP3.LUT R51, R51, 0x7f7f7f7f, R64, 0x60, !PT ;  /* 0x7f7f7f7f33337812 */ /* 0x000fe400078e6040 */
[----:B------:R-:W-:-:S02]  /*b150*/  LOP3.LUT R68, R68, 0x8080808, R61, 0x60, !PT ;  /* 0x0808080844447812 */ /* 0x000fc400078e603d */
[----:B0-----:R-:W-:Y:S02]  /*b160*/  LOP3.LUT R53, R67, 0xf0f0f0f, RZ, 0xc0, !PT ;  /* 0x0f0f0f0f43357812 */ /* 0x001fe400078ec0ff */
[----:B------:R-:W-:Y:S02]  /*b170*/  LOP3.LUT R51, R98, R51, RZ, 0xfc, !PT ;  /* 0x0000003362337212 */ /* 0x000fe400078efcff */
[----:B------:R-:W-:Y:S02]  /*b180*/  SHF.R.U32.HI R57, RZ, 0x4, R67 ;  /* 0x00000004ff397819 */ /* 0x000fe40000011643 */
[----:B------:R-:W-:Y:S01]  /*b190*/  IADD3 R98, PT, PT, R53, 0x78787878, RZ ;  /* 0x7878787835627810 */ /* 0x000fe20007ffe0ff */
[----:B------:R0:W-:Y:S01]  /*b1a0*/  STS [R6+0x3940], R49 ;  /* 0x0039403106007388 */ /* 0x0001e20000000800 */
[----:B------:R-:W-:Y:S01]  /*b1b0*/  LOP3.LUT R59, R57, 0xf0f0f0f, RZ, 0xc0, !PT ;  /* 0x0f0f0f0f393b7812 */ /* 0x000fe200078ec0ff */
[----:B------:R-:W-:Y:S01]  /*b1c0*/  IMAD R71, R71, 0x10000, R70 ;  /* 0x0001000047477824 */ /* 0x000fe200078e0246 */
[----:B------:R-:W-:-:S02]  /*b1d0*/  LOP3.LUT R55, R110, R55, RZ, 0xfc, !PT ;  /* 0x000000376e377212 */ /* 0x000fc400078efcff */
[----:B0-----:R-:W-:Y:S02]  /*b1e0*/  PRMT R49, R68, 0xba98, RZ ;  /* 0x0000ba9844317816 */ /* 0x001fe400000000ff */
[----:B------:R-:W-:Y:S01]  /*b1f0*/  LOP3.LUT R68, R98, R67, RZ, 0x3c, !PT ;  /* 0x0000004362447212 */ /* 0x000fe200078e3cff */
[----:B------:R-:W-:Y:S01]  /*b200*/  VIADD R70, R59, 0x78787878 ;  /* 0x787878783b467836 */ /* 0x000fe20000000000 */
[----:B------:R-:W-:Y:S02]  /*b210*/  PRMT R64, R61, 0xba98, RZ ;  /* 0x0000ba983d407816 */ /* 0x000fe400000000ff */
[----:B------:R-:W-:Y:S01]  /*b220*/  LOP3.LUT R68, R68, 0x8080808, R53, 0x60, !PT ;  /* 0x0808080844447812 */ /* 0x000fe200078e6035 */
[----:B------:R0:W-:Y:S01]  /*b230*/  STS [R6+0x3950], R55 ;  /* 0x0039503706007388 */ /* 0x0001e20000000800 */
[C---:B------:R-:W-:Y:S02]  /*b240*/  LOP3.LUT R108, R49.reuse, 0x80808080, R108, 0x6, !PT ;  /* 0x80808080316c7812 */ /* 0x040fe400078e066c */
[----:B------:R-:W-:-:S02]  /*b250*/  LOP3.LUT R49, R49, 0x7f7f7f7f, R64, 0x60, !PT ;  /* 0x7f7f7f7f31317812 */ /* 0x000fc400078e6040 */
[----:B------:R-:W-:Y:S02]  /*b260*/  PRMT R64, R53, 0xba98, RZ ;  /* 0x0000ba9835407816 */ /* 0x000fe400000000ff */
[----:B0-----:R-:W-:Y:S02]  /*b270*/  PRMT R55, R68, 0xba98, RZ ;  /* 0x0000ba9844377816 */ /* 0x001fe400000000ff */
[----:B------:R-:W-:Y:S02]  /*b280*/  LOP3.LUT R68, R70, R57, RZ, 0x3c, !PT ;  /* 0x0000003946447212 */ /* 0x000fe400078e3cff */
[----:B------:R-:W-:Y:S02]  /*b290*/  LOP3.LUT R53, R71, 0xf0f0f0f, RZ, 0xc0, !PT ;  /* 0x0f0f0f0f47357812 */ /* 0x000fe400078ec0ff */
[----:B------:R-:W-:Y:S02]  /*b2a0*/  LOP3.LUT R68, R68, 0x8080808, R59, 0x60, !PT ;  /* 0x0808080844447812 */ /* 0x000fe400078e603b */
[----:B------:R-:W-:-:S02]  /*b2b0*/  SHF.R.U32.HI R57, RZ, 0x4, R71 ;  /* 0x00000004ff397819 */ /* 0x000fc40000011647 */
        /* <DEDUP_REMOVED lines=11> */
[----:B------:R-:W-:Y:S01]  /*b370*/  LOP3.LUT R51, R51, 0x7f7f7f7f, R64, 0x60, !PT ;  /* 0x7f7f7f7f33337812 */ /* 0x000fe200078e6040 */
[----:B------:R-:W-:Y:S01]  /*b380*/  IMAD R72, R73, 0x10000, R72 ;  /* 0x0001000049487824 */ /* 0x000fe200078e0248 */
[----:B------:R-:W-:Y:S02]  /*b390*/  LOP3.LUT R49, R108, R49, RZ, 0xfc, !PT ;  /* 0x000000316c317212 */ /* 0x000fe400078efcff */
[----:B------:R-:W-:-:S02]  /*b3a0*/  LOP3.LUT R98, R98, 0x8080808, R53, 0x60, !PT ;  /* 0x0808080862627812 */ /* 0x000fc400078e6035 */
[----:B------:R-:W-:Y:S02]  /*b3b0*/  LOP3.LUT R51, R70, R51, RZ, 0xfc, !PT ;  /* 0x0000003346337212 */ /* 0x000fe400078efcff */
[----:B------:R-:W-:Y:S01]  /*b3c0*/  LOP3.LUT R70, R68, R57, RZ, 0x3c, !PT ;  /* 0x0000003944467212 */ /* 0x000fe200078e3cff */
[----:B------:R0:W-:Y:S01]  /*b3d0*/  STS [R6+0x42d0], R49 ;  /* 0x0042d03106007388 */ /* 0x0001e20000000800 */
[----:B------:R-:W-:-:S03]  /*b3e0*/  PRMT R64, R53, 0xba98, RZ ;  /* 0x0000ba9835407816 */ /* 0x000fc600000000ff */
[----:B------:R1:W-:Y:S01]  /*b3f0*/  STS [R6+0x4c40], R55 ;  /* 0x004c403706007388 */ /* 0x0003e20000000800 */
[----:B------:R-:W-:Y:S02]  /*b400*/  LOP3.LUT R70, R70, 0x8080808, R59, 0x60, !PT ;  /* 0x0808080846467812 */ /* 0x000fe400078e603b */
[----:B------:R-:W-:Y:S02]  /*b410*/  SHF.R.U32.HI R61, RZ, 0x4, R72 ;  /* 0x00000004ff3d7819 */ /* 0x000fe40000011648 */
[----:B0-----:R-:W-:Y:S02]  /*b420*/  PRMT R49, R98, 0xba98, RZ ;  /* 0x0000ba9862317816 */ /* 0x001fe400000000ff */
[----:B-1----:R-:W-:Y:S02]  /*b430*/  LOP3.LUT R55, R72, 0xf0f0f0f, RZ, 0xc0, !PT ;  /* 0x0f0f0f0f48377812 */ /* 0x002fe400078ec0ff */
[C---:B------:R-:W-:Y:S02]  /*b440*/  LOP3.LUT R102, R49.reuse, 0x80808080, R102, 0x6, !PT ;  /* 0x8080808031667812 */ /* 0x040fe400078e0666 */
[----:B------:R-:W-:Y:S01]  /*b450*/  LOP3.LUT R49, R49, 0x7f7f7f7f, R64, 0x60, !PT ;  /* 0x7f7f7f7f31317812 */ /* 0x000fe200078e6040 */
[----:B------:R-:W-:Y:S01]  /*b460*/  VIADD R57, R55, 0x78787878 ;  /* 0x7878787837397836 */ /* 0x000fe20000000000 */
[----:B------:R-:W-:-:S02]  /*b470*/  PRMT R53, R70, 0xba98, RZ ;  /* 0x0000ba9846357816 */ /* 0x000fc400000000ff */
[----:B------:R-:W-:Y:S02]  /*b480*/  PRMT R64, R59, 0xba98, RZ ;  /* 0x0000ba983b407816 */ /* 0x000fe400000000ff */
[----:B------:R-:W-:Y:S02]  /*b490*/  LOP3.LUT R59, R61, 0xf0f0f0f, RZ, 0xc0, !PT ;  /* 0x0f0f0f0f3d3b7812 */ /* 0x000fe400078ec0ff */
[----:B------:R-:W-:Y:S01]  /*b4a0*/  LOP3.LUT R68, R53, 0x80808080, R68, 0x6, !PT ;  /* 0x8080808035447812 */ /* 0x000fe200078e0644 */
[----:B------:R-:W-:Y:S01]  /*b4b0*/  IMAD R74, R75, 0x10000, R74 ;  /* 0x000100004b4a7824 */ /* 0x000fe200078e024a */
[----:B------:R-:W-:Y:S02]  /*b4c0*/  LOP3.LUT R53, R53, 0x7f7f7f7f, R64, 0x60, !PT ;  /* 0x7f7f7f7f35357812 */ /* 0x000fe400078e6040 */
[----:B------:R-:W-:Y:S02]  /*b4d0*/  LOP3.LUT R72, R57, R72, RZ, 0x3c, !PT ;  /* 0x0000004839487212 */ /* 0x000fe400078e3cff */
[----:B------:R-:W-:-:S02]  /*b4e0*/  IADD3 R64, PT, PT, R59, 0x78787878, RZ ;  /* 0x787878783b407810 */ /* 0x000fc40007ffe0ff */
[----:B------:R-:W-:Y:S02]  /*b4f0*/  LOP3.LUT R72, R72, 0x8080808, R55, 0x60, !PT ;  /* 0x0808080848487812 */ /* 0x000fe400078e6037 */
[----:B------:R-:W-:Y:S02]  /*b500*/  LOP3.LUT R49, R102, R49, RZ, 0xfc, !PT ;  /* 0x0000003166317212 */ /* 0x000fe400078efcff */
[----:B------:R-:W-:Y:S02]  /*b510*/  LOP3.LUT R70, R64, R61, RZ, 0x3c, !PT ;  /* 0x0000003d40467212 */ /* 0x000fe400078e3cff */
[----:B------:R-:W-:Y:S02]  /*b520*/  LOP3.LUT R61, R74, 0xf0f0f0f, RZ, 0xc0, !PT ;  /* 0x0f0f0f0f4a3d7812 */ /* 0x000fe400078ec0ff */
[----:B------:R-:W-:Y:S01]  /*b530*/  PRMT R72, R72, 0xba98, RZ ;  /* 0x0000ba9848487816 */ /* 0x000fe200000000ff */
[----:B------:R0:W-:Y:S01]  /*b540*/  STS [R6+0x55c0], R49 ;  /* 0x0055c03106007388 */ /* 0x0001e20000000800 */
[----:B------:R-:W-:-:S02]  /*b550*/  LOP3.LUT R70, R70, 0x8080808, R59, 0x60, !PT ;  /* 0x0808080846467812 */ /* 0x000fc400078e603b */
[----:B------:R-:W-:Y:S01]  /*b560*/  PRMT R55, R55, 0xba98, RZ ;  /* 0x0000ba9837377816 */ /* 0x000fe200000000ff */
[----:B------:R1:W-:Y:S01]  /*b570*/  STS [R6+0x4c50], R51 ;  /* 0x004c503306007388 */ /* 0x0003e20000000800 */
[----:B------:R-:W-:Y:S02]  /*b580*/  LOP3.LUT R57, R72, 0x80808080, R57, 0x6, !PT ;  /* 0x8080808048397812 */ /* 0x000fe400078e0639 */
[----:B------:R-:W-:Y:S01]  /*b590*/  LOP3.LUT R53, R68, R53, RZ, 0xfc, !PT ;  /* 0x0000003544357212 */ /* 0x000fe200078efcff */
[----:B0-----:R-:W-:Y:S01]  /*b5a0*/  VIADD R49, R61, 0x78787878 ;  /* 0x787878783d317836 */ /* 0x001fe20000000000 */
[----:B------:R-:W-:Y:S02]  /*b5b0*/  LOP3.LUT R72, R72, 0x7f7f7f7f, R55, 0x60, !PT ;  /* 0x7f7f7f7f48487812 */ /* 0x000fe400078e6037 */
[----:B------:R-:W-:Y:S02]  /*b5c0*/  PRMT R68, R59, 0xba98, RZ ;  /* 0x0000ba983b447816 */ /* 0x000fe400000000ff */
[----:B-1----:R-:W-:-:S02]  /*b5d0*/  PRMT R51, R70, 0xba98, RZ ;  /* 0x0000ba9846337816 */ /* 0x002fc400000000ff */
[----:B------:R-:W-:Y:S02]  /*b5e0*/  SHF.R.U32.HI R55, RZ, 0x4, R74 ;  /* 0x00000004ff377819 */ /* 0x000fe4000001164a */
[----:B------:R-:W-:Y:S02]  /*b5f0*/  LOP3.LUT R74, R49, R74, RZ, 0x3c, !PT ;  /* 0x0000004a314a7212 */ /* 0x000fe400078e3cff */
[----:B------:R-:W-:Y:S01]  /*b600*/  LOP3.LUT R64, R51, 0x80808080, R64, 0x6, !PT ;  /* 0x8080808033407812 */ /* 0x000fe200078e0640 */
[----:B------:R-:W-:Y:S01]  /*b610*/  IMAD R76, R77, 0x10000, R76 ;  /* 0x000100004d4c7824 */ /* 0x000fe200078e024c */
[----:B------:R-:W-:Y:S02]  /*b620*/  LOP3.LUT R51, R51, 0x7f7f7f7f, R68, 0x60, !PT ;  /* 0x7f7f7f7f33337812 */ /* 0x000fe400078e6044 */
[----:B------:R-:W-:Y:S02]  /*b630*/  LOP3.LUT R59, R55, 0xf0f0f0f, RZ, 0xc0, !PT ;  /* 0x0f0f0f0f373b7812 */ /* 0x000fe400078ec0ff */
[----:B------:R-:W-:Y:S01]  /*b640*/  LOP3.LUT R74, R74, 0x8080808, R61, 0x60, !PT ;  /* 0x080808084a4a7812 */ /* 0x000fe200078e603d */
[----:B------:R0:W-:Y:S01]  /*b650*/  STS [R6+0x55d0], R53 ;  /* 0x0055d03506007388 */ /* 0x0001e20000000800 */
[----:B------:R-:W-:Y:S01]  /*b660*/  LOP3.LUT R51, R64, R51, RZ, 0xfc, !PT ;  /* 0x0000003340337212 */ /* 0x000fe200078efcff */
[----:B------:R-:W-:Y:S01]  /*b670*/  VIADD R64, R59, 0x78787878 ;  /* 0x787878783b407836 */ /* 0x000fe20000000000 */
[----:B------:R-:W-:-:S02]  /*b680*/  PRMT R74, R74, 0xba98, RZ ;  /* 0x0000ba984a4a7816 */ /* 0x000fc400000000ff */
[----:B------:R-:W-:Y:S02]  /*b690*/  PRMT R61, R61, 0xba98, RZ ;  /* 0x0000ba983d3d7816 */ /* 0x000fe400000000ff */
[----:B0-----:R-:W-:Y:S02]  /*b6a0*/  LOP3.LUT R53, R76, 0xf0f0f0f, RZ, 0xc0, !PT ;  /* 0x0f0f0f0f4c357812 */ /* 0x001fe400078ec0ff */
[----:B------:R-:W-:Y:S02]  /*b6b0*/  LOP3.LUT R57, R57, R72, RZ, 0xfc, !PT ;  /* 0x0000004839397212 */ /* 0x000fe400078efcff */
[----:B------:R-:W-:Y:S01]  /*b6c0*/  LOP3.LUT R68, R64, R55, RZ, 0x3c, !PT ;  /* 0x0000003740447212 */ /* 0x000fe200078e3cff */
[----:B------:R-:W-:Y:S01]  /*b6d0*/  VIADD R55, R53, 0x78787878 ;  /* 0x7878787835377836 */ /* 0x000fe20000000000 */
[C---:B------:R-:W-:Y:S02]  /*b6e0*/  LOP3.LUT R49, R74.reuse, 0x80808080, R49, 0x6, !PT ;  /* 0x808080804a317812 */ /* 0x040fe400078e0631 */
[----:B------:R-:W-:-:S02]  /*b6f0*/  LOP3.LUT R74, R74, 0x7f7f7f7f, R61, 0x60, !PT ;  /* 0x7f7f7f7f4a4a7812 */ /* 0x000fc400078e603d */
[----:B------:R-:W-:Y:S01]  /*b700*/  SHF.R.U32.HI R61, RZ, 0x4, R76 ;  /* 0x00000004ff3d7819 */ /* 0x000fe2000001164c */
[----:B------:R0:W-:Y:S01]  /*b710*/  STS [R6+0x5f40], R57 ;  /* 0x005f403906007388 */ /* 0x0001e20000000800 */
[----:B------:R-:W-:Y:S02]  /*b720*/  LOP3.LUT R68, R68, 0x8080808, R59, 0x60, !PT ;  /* 0x0808080844447812 */ /* 0x000fe400078e603b */
[----:B------:R-:W-:Y:S01]  /*b730*/  LOP3.LUT R76, R55, R76, RZ, 0x3c, !PT ;  /* 0x0000004c374c7212 */ /* 0x000fe200078e3cff */
[----:B------:R1:W-:Y:S01]  /*b740*/  STS [R6+0x5f50], R51 ;  /* 0x005f503306007388 */ /* 0x0003e20000000800 */
[----:B0-----:R-:W-:Y:S02]  /*b750*/  LOP3.LUT R57, R61, 0xf0f0f0f, RZ, 0xc0, !PT ;  /* 0x0f0f0f0f3d397812 */ /* 0x001fe400078ec0ff */
[----:B------:R-:W-:Y:S02]  /*b760*/  LOP3.LUT R76, R76, 0x8080808, R53, 0x60, !PT ;  /* 0x080808084c4c7812 */ /* 0x000fe400078e6035 */
[----:B-1----:R-:W-:Y:S01]  /*b770*/  PRMT R51, R68, 0xba98, RZ ;  /* 0x0000ba9844337816 */ /* 0x002fe200000000ff */
[----:B------:R-:W-:Y:S01]  /*b780*/  VIADD R70, R57, 0x78787878 ;  /* 0x7878787839467836 */ /* 0x000fe20000000000 */
[----:B------:R-:W-:-:S02]  /*b790*/  PRMT R68, R59, 0xba98, RZ ;  /* 0x0000ba983b447816 */ /* 0x000fc400000000ff */
[C---:B------:R-:W-:Y:S02]  /*b7a0*/  LOP3.LUT R64, R51.reuse, 0x80808080, R64, 0x6, !PT ;  /* 0x8080808033407812 */ /* 0x040fe400078e0640 */
[----:B------:R-:W-:Y:S02]  /*b7b0*/  PRMT R76, R76, 0xba98, RZ ;  /* 0x0000ba984c4c7816 */ /* 0x000fe400000000ff */
[----:B------:R-:W-:Y:S02]  /*b7c0*/  LOP3.LUT R51, R51, 0x7f7f7f7f, R68, 0x60, !PT ;  /* 0x7f7f7f7f33337812 */ /* 0x000fe400078e6044 */
[----:B------:R-:W-:Y:S02]  /*b7d0*/  PRMT R53, R53, 0xba98, RZ ;  /* 0x0000ba9835357816 */ /* 0x000fe400000000ff */
[----:B------:R-:W-:Y:S02]  /*b7e0*/  LOP3.LUT R68, R70, R61, RZ, 0x3c, !PT ;  /* 0x0000003d46447212 */ /* 0x000fe400078e3cff */
[----:B------:R-:W-:-:S02]  /*b7f0*/  LEA R78, R79, R78, 0x10 ;  /* 0x0000004e4f4e7211 */ /* 0x000fc400078e80ff */
[C---:B------:R-:W-:Y:S02]  /*b800*/  LOP3.LUT R55, R76.reuse, 0x80808080, R55, 0x6, !PT ;  /* 0x808080804c377812 */ /* 0x040fe400078e0637 */
[----:B------:R-:W-:Y:S02]  /*b810*/  LOP3.LUT R49, R49, R74, RZ, 0xfc, !PT ;  /* 0x0000004a31317212 */ /* 0x000fe400078efcff */
[----:B------:R-:W-:Y:S02]  /*b820*/  LOP3.LUT R76, R76, 0x7f7f7f7f, R53, 0x60, !PT ;  /* 0x7f7f7f7f4c4c7812 */ /* 0x000fe400078e6035 */
[----:B------:R-:W-:Y:S02]  /*b830*/  LOP3.LUT R68, R68, 0x8080808, R57, 0x60, !PT ;  /* 0x0808080844447812 */ /* 0x000fe400078e6039 */
[----:B------:R-:W-:Y:S02]  /*b840*/  LOP3.LUT R53, R78, 0xf0f0f0f, RZ, 0xc0, !PT ;  /* 0x0f0f0f0f4e357812 */ /* 0x000fe400078ec0ff */
[----:B------:R-:W-:Y:S01]  /*b850*/  SHF.R.U32.HI R59, RZ, 0x4, R78 ;  /* 0x00000004ff3b7819 */ /* 0x000fe2000001164e */
[----:B------:R0:W-:Y:S01]  /*b860*/  STS [R6+0x68c0], R49 ;  /* 0x0068c03106007388 */ /* 0x0001e20000000800 */
[----:B------:R-:W-:-:S02]  /*b870*/  PRMT R72, R57, 0xba98, RZ ;  /* 0x0000ba9839487816 */ /* 0x000fc400000000ff */
[----:B------:R-:W-:Y:S02]  /*b880*/  PRMT R57, R68, 0xba98, RZ ;  /* 0x0000ba9844397816 */ /* 0x000fe400000000ff */
[----:B------:R-:W-:Y:S02]  /*b890*/  LOP3.LUT R61, R59, 0xf0f0f0f, RZ, 0xc0, !PT ;  /* 0x0f0f0f0f3b3d7812 */ /* 0x000fe400078ec0ff */
[----:B------:R-:W-:Y:S01]  /*b8a0*/  LOP3.LUT R70, R57, 0x80808080, R70, 0x6, !PT ;  /* 0x8080808039467812 */ /* 0x000fe200078e0646 */
[----:B0-----:R-:W-:Y:S01]  /*b8b0*/  VIADD R49, R53, 0x78787878 ;  /* 0x7878787835317836 */ /* 0x001fe20000000000 */
[----:B------:R-:W-:Y:S01]  /*b8c0*/  LOP3.LUT R57, R57, 0x7f7f7f7f, R72, 0x60, !PT ;  /* 0x7f7f7f7f39397812 */ /* 0x000fe200078e6048 */
[----:B------:R-:W-:Y:S01]  /*b8d0*/  IMAD R82, R83, 0x10000, R82 ;  /* 0x0001000053527824 */ /* 0x000fe200078e0252 */
[----:B------:R-:W-:Y:S01]  /*b8e0*/  LOP3.LUT R51, R64, R51, RZ, 0xfc, !PT ;  /* 0x0000003340337212 */ /* 0x000fe200078efcff */
[----:B------:R-:W-:Y:S01]  /*b8f0*/  VIADD R64, R61, 0x78787878 ;  /* 0x787878783d407836 */ /* 0x000fe20000000000 */
[----:B------:R-:W-:-:S02]  /*b900*/  LOP3.LUT R55, R55, R76, RZ, 0xfc, !PT ;  /* 0x0000004c37377212 */ /* 0x000fc400078efcff */
[----:B------:R-:W-:Y:S02]  /*b910*/  LOP3.LUT R78, R49, R78, RZ, 0x3c, !PT ;  /* 0x0000004e314e7212 */ /* 0x000fe400078e3cff */
[----:B------:R-:W-:Y:S01]  /*b920*/  LOP3.LUT R57, R70, R57, RZ, 0xfc, !PT ;  /* 0x0000003946397212 */ /* 0x000fe200078efcff */
[----:B------:R0:W-:Y:S01]  /*b930*/  STS [R6+0x7240], R55 ;  /* 0x0072403706007388 */ /* 0x0001e20000000800 */
[----:B------:R-:W-:Y:S02]  /*b940*/  LOP3.LUT R78, R78, 0x8080808, R53, 0x60, !PT ;  /* 0x080808084e4e7812 */ /* 0x000fe400078e6035 */
[----:B------:R-:W-:Y:S01]  /*b950*/  LOP3.LUT R68, R64, R59, RZ, 0x3c, !PT ;  /* 0x0000003b40447212 */ /* 0x000fe200078e3cff */
[----:B------:R1:W-:Y:S01]  /*b960*/  STS [R6+0x7250], R57 ;  /* 0x0072503906007388 */ /* 0x0003e20000000800 */
[----:B------:R-:W-:Y:S02]  /*b970*/  PRMT R78, R78, 0xba98, RZ ;  /* 0x0000ba984e4e7816 */ /* 0x000fe400000000ff */
[----:B0-----:R-:W-:-:S02]  /*b980*/  SHF.R.U32.HI R55, RZ, 0x4, R82 ;  /* 0x00000004ff377819 */ /* 0x001fc40000011652 */
[----:B------:R-:W-:Y:S02]  /*b990*/  PRMT R53, R53, 0xba98, RZ ;  /* 0x0000ba9835357816 */ /* 0x000fe400000000ff */
[----:B------:R-:W-:Y:S02]  /*b9a0*/  LOP3.LUT R63, R82, 0xf0f0f0f, RZ, 0xc0, !PT ;  /* 0x0f0f0f0f523f7812 */ /* 0x000fe400078ec0ff */
[----:B------:R-:W-:Y:S02]  /*b9b0*/  LOP3.LUT R68, R68, 0x8080808, R61, 0x60, !PT ;  /* 0x0808080844447812 */ /* 0x000fe400078e603d */
[----:B-1----:R-:W-:Y:S01]  /*b9c0*/  LOP3.LUT R57, R55, 0xf0f0f0f, RZ, 0xc0, !PT ;  /* 0x0f0f0f0f37397812 */ /* 0x002fe200078ec0ff */
[----:B------:R0:W-:Y:S01]  /*b9d0*/  STS [R6+0x68d0], R51 ;  /* 0x0068d03306007388 */ /* 0x0001e20000000800 */
[C---:B------:R-:W-:Y:S02]  /*b9e0*/  LOP3.LUT R49, R78.reuse, 0x80808080, R49, 0x6, !PT ;  /* 0x808080804e317812 */ /* 0x040fe400078e0631 */
[----:B------:R-:W-:Y:S01]  /*b9f0*/  LOP3.LUT R78, R78, 0x7f7f7f7f, R53, 0x60, !PT ;  /* 0x7f7f7f7f4e4e7812 */ /* 0x000fe200078e6035 */
[----:B------:R-:W-:-:S02]  /*ba00*/  VIADD R53, R63, 0x78787878 ;  /* 0x787878783f357836 */ /* 0x000fc40000000000 */
[----:B------:R-:W-:Y:S01]  /*ba10*/  VIADD R70, R57, 0x78787878 ;  /* 0x7878787839467836 */ /* 0x000fe20000000000 */
[----:B0-----:R-:W-:Y:S02]  /*ba20*/  PRMT R51, R68, 0xba98, RZ ;  /* 0x0000ba9844337816 */ /* 0x001fe400000000ff */
[----:B------:R-:W-:Y:S02]  /*ba30*/  PRMT R68, R61, 0xba98, RZ ;  /* 0x0000ba983d447816 */ /* 0x000fe400000000ff */
[----:B------:R-:W-:Y:S01]  /*ba40*/  LOP3.LUT R64, R51, 0x80808080, R64, 0x6, !PT ;  /* 0x8080808033407812 */ /* 0x000fe200078e0640 */
[----:B------:R-:W-:Y:S01]  /*ba50*/  IMAD R84, R87, 0x10000, R84 ;  /* 0x0001000057547824 */ /* 0x000fe200078e0254 */
[----:B------:R-:W-:Y:S02]  /*ba60*/  LOP3.LUT R49, R49, R78, RZ, 0xfc, !PT ;  /* 0x0000004e31317212 */ /* 0x000fe400078efcff */
[----:B------:R-:W-:Y:S02]  /*ba70*/  LOP3.LUT R51, R51, 0x7f7f7f7f, R68, 0x60, !PT ;  /* 0x7f7f7f7f33337812 */ /* 0x000fe400078e6044 */
[----:B------:R-:W-:-:S02]  /*ba80*/  LOP3.LUT R82, R53, R82, RZ, 0x3c, !PT ;  /* 0x0000005235527212 */ /* 0x000fc400078e3cff */
[----:B------:R-:W-:Y:S01]  /*ba90*/  LOP3.LUT R68, R70, R55, RZ, 0x3c, !PT ;  /* 0x0000003746447212 */ /* 0x000fe200078e3cff */
[----:B------:R0:W-:Y:S01]  /*baa0*/  STS [R6+0x7bc0], R49 ;  /* 0x007bc03106007388 */ /* 0x0001e20000000800 */
[----:B------:R-:W-:Y:S02]  /*bab0*/  LOP3.LUT R82, R82, 0x8080808, R63, 0x60, !PT ;  /* 0x0808080852527812 */ /* 0x000fe400078e603f */
[----:B------:R-:W-:Y:S02]  /*bac0*/  LOP3.LUT R68, R68, 0x8080808, R57, 0x60, !PT ;  /* 0x0808080844447812 */ /* 0x000fe400078e6039 */
[----:B------:R-:W-:Y:S02]  /*bad0*/  SHF.R.U32.HI R59, RZ, 0x4, R84 ;  /* 0x00000004ff3b7819 */ /* 0x000fe40000011654 */
[----:B------:R-:W-:Y:S02]  /*bae0*/  LOP3.LUT R51, R64, R51, RZ, 0xfc, !PT ;  /* 0x0000003340337212 */ /* 0x000fe400078efcff */
[----:B0-----:R-:W-:-:S02]  /*baf0*/  LOP3.LUT R49, R84, 0xf0f0f0f, RZ, 0xc0, !PT ;  /* 0x0f0f0f0f54317812 */ /* 0x001fc400078ec0ff */
[----:B------:R-:W-:Y:S02]  /*bb00*/  PRMT R82, R82, 0xba98, RZ ;  /* 0x0000ba9852527816 */ /* 0x000fe400000000ff */
[----:B------:R-:W-:Y:S02]  /*bb10*/  PRMT R55, R68, 0xba98, RZ ;  /* 0x0000ba9844377816 */ /* 0x000fe400000000ff */
[----:B------:R-:W-:Y:S02]  /*bb20*/  PRMT R64, R57, 0xba98, RZ ;  /* 0x0000ba9839407816 */ /* 0x000fe400000000ff */
[----:B------:R-:W-:Y:S02]  /*bb30*/  PRMT R63, R63, 0xba98, RZ ;  /* 0x0000ba983f3f7816 */ /* 0x000fe400000000ff */
[----:B------:R-:W-:Y:S02]  /*bb40*/  IADD3 R57, PT, PT, R49, 0x78787878, RZ ;  /* 0x7878787831397810 */ /* 0x000fe40007ffe0ff */
[----:B------:R-:W-:-:S02]  /*bb50*/  LOP3.LUT R61, R59, 0xf0f0f0f, RZ, 0xc0, !PT ;  /* 0x0f0f0f0f3b3d7812 */ /* 0x000fc400078ec0ff */
[----:B------:R-:W-:Y:S02]  /*bb60*/  LOP3.LUT R53, R82, 0x80808080, R53, 0x6, !PT ;  /* 0x8080808052357812 */ /* 0x000fe400078e0635 */
[C---:B------:R-:W-:Y:S01]  /*bb70*/  LOP3.LUT R70, R55.reuse, 0x80808080, R70, 0x6, !PT ;  /* 0x8080808037467812 */ /* 0x040fe200078e0646 */
[----:B------:R-:W-:Y:S01]  /*bb80*/  IMAD R85, R86, 0x10000, R85 ;  /* 0x0001000056557824 */ /* 0x000fe200078e0255 */
[----:B------:R-:W-:Y:S02]  /*bb90*/  LOP3.LUT R82, R82, 0x7f7f7f7f, R63, 0x60, !PT ;  /* 0x7f7f7f7f52527812 */ /* 0x000fe400078e603f */
[----:B------:R-:W-:Y:S01]  /*bba0*/  LOP3.LUT R55, R55, 0x7f7f7f7f, R64, 0x60, !PT ;  /* 0x7f7f7f7f37377812 */ /* 0x000fe200078e6040 */
[----:B------:R-:W-:Y:S01]  /*bbb0*/  VIADD R64, R61, 0x78787878 ;  /* 0x787878783d407836 */ /* 0x000fe20000000000 */
[----:B------:R-:W-:Y:S01]  /*bbc0*/  LOP3.LUT R84, R57, R84, RZ, 0x3c, !PT ;  /* 0x0000005439547212 */ /* 0x000fe200078e3cff */
[----:B------:R0:W-:Y:S01]  /*bbd0*/  STS [R6+0x7bd0], R51 ;  /* 0x007bd03306007388 */ /* 0x0001e20000000800 */
[----:B------:R-:W-:-:S02]  /*bbe0*/  LOP3.LUT R53, R53, R82, RZ, 0xfc, !PT ;  /* 0x0000005235357212 */ /* 0x000fc400078efcff */
[----:B------:R-:W-:Y:S02]  /*bbf0*/  LOP3.LUT R84, R84, 0x8080808, R49, 0x60, !PT ;  /* 0x0808080854547812 */ /* 0x000fe400078e6031 */
[----:B------:R-:W-:Y:S01]  /*bc00*/  LOP3.LUT R68, R64, R59, RZ, 0x3c, !PT ;  /* 0x0000003b40447212 */ /* 0x000fe200078e3cff */
[----:B------:R1:W-:Y:S01]  /*bc10*/  STS [R6+0x8540], R53 ;  /* 0x0085403506007388 */ /* 0x0003e20000000800 */
[----:B------:R-:W-:Y:S02]  /*bc20*/  LOP3.LUT R63, R85, 0xf0f0f0f, RZ, 0xc0, !PT ;  /* 0x0f0f0f0f553f7812 */ /* 0x000fe400078ec0ff */
[----:B0-----:R-:W-:Y:S02]  /*bc30*/  SHF.R.U32.HI R51, RZ, 0x4, R85 ;  /* 0x00000004ff337819 */ /* 0x001fe40000011655 */
[----:B------:R-:W-:Y:S02]  /*bc40*/  PRMT R84, R84, 0xba98, RZ ;  /* 0x0000ba9854547816 */ /* 0x000fe400000000ff */
[----:B------:R-:W-:-:S02]  /*bc50*/  PRMT R49, R49, 0xba98, RZ ;  /* 0x0000ba9831317816 */ /* 0x000fc400000000ff */
[----:B------:R-:W-:Y:S02]  /*bc60*/  LOP3.LUT R68, R68, 0x8080808, R61, 0x60, !PT ;  /* 0x0808080844447812 */ /* 0x000fe400078e603d */
[----:B-1----:R-:W-:Y:S02]  /*bc70*/  LOP3.LUT R53, R51, 0xf0f0f0f, RZ, 0xc0, !PT ;  /* 0x0f0f0f0f33357812 */ /* 0x002fe400078ec0ff */
[----:B------:R-:W-:Y:S01]  /*bc80*/  LOP3.LUT R55, R70, R55, RZ, 0xfc, !PT ;  /* 0x0000003746377212 */ /* 0x000fe200078efcff */
[----:B------:R-:W-:Y:S01]  /*bc90*/  VIADD R70, R63, 0x78787878 ;  /* 0x787878783f467836 */ /* 0x000fe20000000000 */
[C---:B------:R-:W-:Y:S02]  /*bca0*/  LOP3.LUT R57, R84.reuse, 0x80808080, R57, 0x6, !PT ;  /* 0x8080808054397812 */ /* 0x040fe400078e0639 */
[----:B------:R-:W-:Y:S01]  /*bcb0*/  LOP3.LUT R84, R84, 0x7f7f7f7f, R49, 0x60, !PT ;  /* 0x7f7f7f7f54547812 */ /* 0x000fe200078e6031 */
[----:B------:R-:W-:Y:S01]  /*bcc0*/  VIADD R74, R53, 0x78787878 ;  /* 0x78787878354a7836 */ /* 0x000fe20000000000 */
[----:B------:R-:W-:-:S02]  /*bcd0*/  PRMT R49, R68, 0xba98, RZ ;  /* 0x0000ba9844317816 */ /* 0x000fc400000000ff */
[----:B------:R-:W-:Y:S02]  /*bce0*/  PRMT R68, R61, 0xba98, RZ ;  /* 0x0000ba983d447816 */ /* 0x000fe400000000ff */
[----:B------:R-:W-:Y:S02]  /*bcf0*/  LOP3.LUT R72, R70, R85, RZ, 0x3c, !PT ;  /* 0x0000005546487212 */ /* 0x000fe400078e3cff */
[C---:B------:R-:W-:Y:S02]  /*bd00*/  LOP3.LUT R64, R49.reuse, 0x80808080, R64, 0x6, !PT ;  /* 0x8080808031407812 */ /* 0x040fe400078e0640 */
[----:B------:R-:W-:Y:S02]  /*bd10*/  LOP3.LUT R49, R49, 0x7f7f7f7f, R68, 0x60, !PT ;  /* 0x7f7f7f7f31317812 */ /* 0x000fe400078e6044 */
[----:B------:R-:W-:Y:S01]  /*bd20*/  LOP3.LUT R68, R74, R51, RZ, 0x3c, !PT ;  /* 0x000000334a447212 */ /* 0x000fe200078e3cff */
[----:B--2---:R-:W-:Y:S01]  /*bd30*/  IMAD R88, R91, 0x10000, R88 ;  /* 0x000100005b587824 */ /* 0x004fe200078e0258 */
[----:B------:R-:W-:-:S02]  /*bd40*/  LOP3.LUT R72, R72, 0x8080808, R63, 0x60, !PT ;  /* 0x0808080848487812 */ /* 0x000fc400078e603f */
[----:B------:R-:W-:Y:S01]  /*bd50*/  LOP3.LUT R68, R68, 0x8080808, R53, 0x60, !PT ;  /* 0x0808080844447812 */ /* 0x000fe200078e6035 */
[----:B------:R0:W-:Y:S01]  /*bd60*/  STS [R6+0x8550], R55 ;  /* 0x0085503706007388 */ /* 0x0001e20000000800 */
[----:B------:R-:W-:Y:S02]  /*bd70*/  PRMT R51, R72, 0xba98, RZ ;  /* 0x0000ba9848337816 */ /* 0x000fe400000000ff */
[----:B------:R-:W-:Y:S02]  /*bd80*/  PRMT R72, R53, 0xba98, RZ ;  /* 0x0000ba9835487816 */ /* 0x000fe400000000ff */
[----:B------:R-:W-:Y:S02]  /*bd90*/  PRMT R53, R68, 0xba98, RZ ;  /* 0x0000ba9844357816 */ /* 0x000fe400000000ff */
[----:B0-----:R-:W-:Y:S02]  /*bda0*/  LOP3.LUT R55, R88, 0xf0f0f0f, RZ, 0xc0, !PT ;  /* 0x0f0f0f0f58377812 */ /* 0x001fe400078ec0ff */
[----:B------:R-:W-:-:S02]  /*bdb0*/  LOP3.LUT R49, R64, R49, RZ, 0xfc, !PT ;  /* 0x0000003140317212 */ /* 0x000fc400078efcff */
[----:B------:R-:W-:Y:S01]  /*bdc0*/  LOP3.LUT R74, R53, 0x80808080, R74, 0x6, !PT ;  /* 0x80808080354a7812 */ /* 0x000fe200078e064a */
[----:B------:R-:W-:Y:S01]  /*bdd0*/  VIADD R59, R55, 0x78787878 ;  /* 0x78787878373b7836 */ /* 0x000fe20000000000 */
[----:B------:R-:W-:Y:S02]  /*bde0*/  PRMT R64, R63, 0xba98, RZ ;  /* 0x0000ba983f407816 */ /* 0x000fe400000000ff */
[----:B------:R-:W-:Y:S02]  /*bdf0*/  LOP3.LUT R53, R53, 0x7f7f7f7f, R72, 0x60, !PT ;  /* 0x7f7f7f7f35357812 */ /* 0x000fe400078e6048 */
[----:B------:R-:W-:Y:S02]  /*be00*/  LEA R89, R90, R89, 0x10 ;  /* 0x000000595a597211 */ /* 0x000fe400078e80ff */
[----:B------:R-:W-:Y:S02]  /*be10*/  LOP3.LUT R70, R51, 0x80808080, R70, 0x6, !PT ;  /* 0x8080808033467812 */ /* 0x000fe400078e0646 */
[----:B------:R-:W-:-:S02]  /*be20*/  LOP3.LUT R57, R57, R84, RZ, 0xfc, !PT ;  /* 0x0000005439397212 */ /* 0x000fc400078efcff */
[----:B------:R-:W-:Y:S02]  /*be30*/  LOP3.LUT R51, R51, 0x7f7f7f7f, R64, 0x60, !PT ;  /* 0x7f7f7f7f33337812 */ /* 0x000fe400078e6040 */
[----:B------:R-:W-:Y:S02]  /*be40*/  LOP3.LUT R53, R74, R53, RZ, 0xfc, !PT ;  /* 0x000000354a357212 */ /* 0x000fe400078efcff */
[----:B------:R-:W-:Y:S02]  /*be50*/  LOP3.LUT R64, R59, R88, RZ, 0x3c, !PT ;  /* 0x000000583b407212 */ /* 0x000fe400078e3cff */
[----:B------:R-:W-:Y:S02]  /*be60*/  LOP3.LUT R61, R89, 0xf0f0f0f, RZ, 0xc0, !PT ;  /* 0x0f0f0f0f593d7812 */ /* 0x000fe400078ec0ff */
[----:B------:R-:W-:Y:S02]  /*be70*/  SHF.R.U32.HI R88, RZ, 0x4, R88 ;  /* 0x00000004ff587819 */ /* 0x000fe40000011658 */
[----:B------:R-:W-:Y:S01]  /*be80*/  SHF.R.U32.HI R63, RZ, 0x4, R89 ;  /* 0x00000004ff3f7819 */ /* 0x000fe20000011659 */
[----:B------:R0:W-:Y:S01]  /*be90*/  STS [R6+0x8ec0], R57 ;  /* 0x008ec03906007388 */ /* 0x0001e20000000800 */
[----:B------:R-:W-:Y:S01]  /*bea0*/  LOP3.LUT R64, R64, 0x8080808, R55, 0x60, !PT ;  /* 0x0808080840407812 */ /* 0x000fe200078e6037 */
[----:B------:R-:W-:-:S02]  /*beb0*/  VIADD R68, R61, 0x78787878 ;  /* 0x787878783d447836 */ /* 0x000fc40000000000 */
[----:B------:R1:W-:Y:S01]  /*bec0*/  STS [R6+0x9850], R53 ;  /* 0x0098503506007388 */ /* 0x0003e20000000800 */
[----:B------:R-:W-:Y:S02]  /*bed0*/  LOP3.LUT R51, R70, R51, RZ, 0xfc, !PT ;  /* 0x0000003346337212 */ /* 0x000fe400078efcff */
[----:B0-----:R-:W-:Y:S02]  /*bee0*/  LOP3.LUT R57, R88, 0xf0f0f0f, RZ, 0xc0, !PT ;  /* 0x0f0f0f0f58397812 */ /* 0x001fe400078ec0ff */
[----:B-1----:R-:W-:Y:S01]  /*bef0*/  LOP3.LUT R53, R63, 0xf0f0f0f, RZ, 0xc0, !PT ;  /* 0x0f0f0f0f3f357812 */ /* 0x002fe200078ec0ff */
[----:B------:R0:W-:Y:S01]  /*bf00*/  STS [R6+0x8ed0], R49 ;  /* 0x008ed03106007388 */ /* 0x0001e20000000800 */
[----:B------:R-:W-:Y:S02]  /*bf10*/  PRMT R64, R64, 0xba98, RZ ;  /* 0x0000ba9840407816 */ /* 0x000fe400000000ff */
[----:B------:R-:W-:Y:S01]  /*bf20*/  PRMT R55, R55, 0xba98, RZ ;  /* 0x0000ba9837377816 */ /* 0x000fe200000000ff */
[----:B------:R-:W-:Y:S01]  /*bf30*/  VIADD R72, R53, 0x78787878 ;  /* 0x7878787835487836 */ /* 0x000fe20000000000 */
[----:B------:R-:W-:-:S02]  /*bf40*/  LOP3.LUT R70, R68, R89, RZ, 0x3c, !PT ;  /* 0x0000005944467212 */ /* 0x000fc400078e3cff */
[C---:B------:R-:W-:Y:S01]  /*bf50*/  LOP3.LUT R59, R64.reuse, 0x80808080, R59, 0x6, !PT ;  /* 0x80808080403b7812 */ /* 0x040fe200078e063b */
[----:B0-----:R-:W-:Y:S01]  /*bf60*/  VIADD R49, R57, 0x78787878 ;  /* 0x7878787839317836 */ /* 0x001fe20000000000 */
[----:B------:R-:W-:Y:S02]  /*bf70*/  LOP3.LUT R64, R64, 0x7f7f7f7f, R55, 0x60, !PT ;  /* 0x7f7f7f7f40407812 */ /* 0x000fe400078e6037 */
        /* <DEDUP_REMOVED lines=8> */
[----:B0-----:R-:W-:Y:S02]  /*c000*/  PRMT R51, R70, 0xba98, RZ ;  /* 0x0000ba9846337816 */ /* 0x001fe400000000ff */
[----:B------:R-:W-:Y:S02]  /*c010*/  PRMT R88, R88, 0xba98, RZ ;  /* 0x0000ba9858587816 */ /* 0x000fe400000000ff */
[----:B------:R-:W-:-:S02]  /*c020*/  LOP3.LUT R68, R51, 0x80808080, R68, 0x6, !PT ;  /* 0x8080808033447812 */ /* 0x000fc400078e0644 */
[----:B------:R-:W-:Y:S02]  /*c030*/  LOP3.LUT R51, R51, 0x7f7f7f7f, R64, 0x60, !PT ;  /* 0x7f7f7f7f33337812 */ /* 0x000fe400078e6040 */
[----:B------:R-:W-:Y:S02]  /*c040*/  PRMT R55, R74, 0xba98, RZ ;  /* 0x0000ba984a377816 */ /* 0x000fe400000000ff */
[----:B------:R-:W-:Y:S02]  /*c050*/  PRMT R57, R57, 0xba98, RZ ;  /* 0x0000ba9839397816 */ /* 0x000fe400000000ff */
[----:B------:R-:W-:Y:S02]  /*c060*/  PRMT R64, R53, 0xba98, RZ ;  /* 0x0000ba9835407816 */ /* 0x000fe400000000ff */
[----:B------:R-:W-:Y:S02]  /*c070*/  LOP3.LUT R49, R88, 0x80808080, R49, 0x6, !PT ;  /* 0x8080808058317812 */ /* 0x000fe400078e0631 */
[----:B------:R-:W-:-:S02]  /*c080*/  LOP3.LUT R72, R55, 0x80808080, R72, 0x6, !PT ;  /* 0x8080808037487812 */ /* 0x000fc400078e0648 */
[----:B------:R-:W-:Y:S02]  /*c090*/  LOP3.LUT R88, R88, 0x7f7f7f7f, R57, 0x60, !PT ;  /* 0x7f7f7f7f58587812 */ /* 0x000fe400078e6039 */
[----:B------:R-:W-:Y:S01]  /*c0a0*/  LOP3.LUT R55, R55, 0x7f7f7f7f, R64, 0x60, !PT ;  /* 0x7f7f7f7f37377812 */ /* 0x000fe200078e6040 */
[----:B------:R-:W-:Y:S01]  /*c0b0*/  HADD2.F32 R53, -RZ, R58.H0_H0 ;  /* 0x2000003aff357230 */ /* 0x000fe20000004100 */
[----:B------:R-:W-:Y:S01]  /*c0c0*/  LOP3.LUT R49, R49, R88, RZ, 0xfc, !PT ;  /* 0x0000005831317212 */ /* 0x000fe200078efcff */
[----:B---3--:R-:W-:Y:S01]  /*c0d0*/  HADD2.F32 R57, -RZ, R60.H0_H0 ;  /* 0x2000003cff397230 */ /* 0x008fe20000004100 */
        /* <DEDUP_REMOVED lines=29> */
[----:B------:R-:W-:-:S02]  /*c2b0*/  IMAD R65, R47, 0x90, RZ ;  /* 0x000000902f417824 */ /* 0x000fc400078e02ff */
[----:B------:R-:W-:Y:S01]  /*c2c0*/  IMAD.WIDE.U32 R80, R105, 0x90, R80 ;  /* 0x0000009069507825 */ /* 0x000fe200078e0050 */
[----:B------:R-:W3:Y:S04]  /*c2d0*/  LDS.128 R52, [R104+0x90] ;  /* 0x0000900068347984 */ /* 0x000ee80000000c00 */
[----:B------:R-:W4:Y:S01]  /*c2e0*/  LDS.128 R56, [R3+0x980] ;  /* 0x0009800003387984 */ /* 0x000f220000000c00 */
[----:B------:R-:W-:-:S03]  /*c2f0*/  IMAD.IADD R81, R65, 0x1, R81 ;  /* 0x0000000141517824 */ /* 0x000fc600078e0251 */
[----:B------:R-:W5:Y:S04]  /*c300*/  LDS.128 R48, [R3] ;  /* 0x0000000003307984 */ /* 0x000f680000000c00 */
[----:B------:R-:W-:Y:S04]  /*c310*/  LDS R92, [R106+0x910] ;  /* 0x000910006a5c7984 */ /* 0x000fe80000000800 */
[----:B------:R-:W5:Y:S04]  /*c320*/  LDS R93, [R106+0x920] ;  /* 0x000920006a5d7984 */ /* 0x000f680000000800 */
[----:B------:R-:W5:Y:S04]  /*c330*/  LDS.128 R60, [R3+0x1300] ;  /* 0x00130000033c7984 */ /* 0x000f680000000c00 */
        /* <DEDUP_REMOVED lines=8> */
[----:B------:R-:W0:Y:S04]  /*c3c0*/  LDS.128 R64, [R3+0x1c80] ;  /* 0x001c800003407984 */ /* 0x000e280000000c00 */
[----:B------:R-:W-:Y:S01]  /*c3d0*/  LDS R100, [R106+0x1210] ;  /* 0x001210006a647984 */ /* 0x000fe20000000800 */
[----:B-1----:R-:W-:Y:S03]  /*c3e0*/  IMMA.16832.S8.S8 R68, R84.ROW, R68.COL, RZ ;  /* 0x0000004454447237 */ /* 0x002fe60000405cff */
[----:B------:R-:W1:Y:S01]  /*c3f0*/  LDS R101, [R106+0x1220] ;  /* 0x001220006a657984 */ /* 0x000e620000000800 */
[----:B--2---:R-:W-:-:S02]  /*c400*/  HADD2.F32 R137, -RZ, R75.H0_H0 ;  /* 0x2000004bff897230 */ /* 0x004fc40000004100 */
[----:B------:R-:W-:Y:S01]  /*c410*/  HADD2.F32 R72, -RZ, R72.H0_H0 ;  /* 0x20000048ff487230 */ /* 0x000fe20000004100 */
[----:B------:R-:W-:Y:S01]  /*c420*/  MOV R82, R172 ;  /* 0x000000ac00527202 */ /* 0x000fe20000000f00 */
[----:B------:R-:W-:Y:S03]  /*c430*/  LDS R102, [R106+0x30] ;  /* 0x000030006a667984 */ /* 0x000fe60000000800 */
[----:B------:R-:W-:Y:S01]  /*c440*/  I2FP.F32.S32 R75, R78 ;  /* 0x0000004e004b7245 */ /* 0x000fe20000201400 */
[----:B------:R-:W-:Y:S01]  /*c450*/  LDS R103, [R106+0x40] ;  /* 0x000040006a677984 */ /* 0x000fe20000000800 */
[----:B------:R-:W-:Y:S01]  /*c460*/  I2FP.F32.S32 R79, R79 ;  /* 0x0000004f004f7245 */ /* 0x000fe20000201400 */
[----:B---3--:R-:W-:Y:S01]  /*c470*/  HADD2.F32 R197, -RZ, R52.H0_H0 ;  /* 0x20000034ffc57230 */ /* 0x008fe20000004100 */
[----:B------:R-:W-:Y:S01]  /*c480*/  I2FP.F32.S32 R77, R77 ;  /* 0x0000004d004d7245 */ /* 0x000fe20000201400 */
[C---:B----4-:R-:W-:Y:S01]  /*c490*/  FMUL R75, R56.reuse, R75 ;  /* 0x0000004b384b7220 */ /* 0x050fe20000400000 */
[----:B------:R-:W-:Y:S01]  /*c4a0*/  MOV R204, R164 ;  /* 0x000000a400cc7202 */ /* 0x000fe20000000f00 */
[----:B------:R-:W-:Y:S01]  /*c4b0*/  FMUL R79, R56, R79 ;  /* 0x0000004f384f7220 */ /* 0x000fe20000400000 */
[----:B------:R-:W-:Y:S01]  /*c4c0*/  I2FP.F32.S32 R95, R68 ;  /* 0x00000044005f7245 */ /* 0x000fe20000201400 */
[----:B------:R-:W-:-:S02]  /*c4d0*/  HADD2.F32 R195, -RZ, R73.H0_H0 ;  /* 0x20000049ffc37230 */ /* 0x000fc40000004100 */
[----:B------:R-:W-:Y:S01]  /*c4e0*/  FFMA R198, R72, R75, R193 ;  /* 0x0000004b48c67223 */ /* 0x000fe200000000c1 */
[----:B------:R-:W-:Y:S01]  /*c4f0*/  I2FP.F32.S32 R73, R76 ;  /* 0x0000004c00497245 */ /* 0x000fe20000201400 */
[----:B-----5:R-:W-:Y:S01]  /*c500*/  FMUL R52, R48, R77 ;  /* 0x0000004d30347220 */ /* 0x020fe20000400000 */
[----:B------:R-:W-:Y:S01]  /*c510*/  FFMA R193, R197, R79, R94 ;  /* 0x0000004fc5c17223 */ /* 0x000fe2000000005e */
[-C--:B------:R-:W-:Y:S01]  /*c520*/  IMMA.16832.S8.S8 R88, R96.ROW, R92.reuse.COL, RZ ;  /* 0x0000005c60587237 */ /* 0x080fe20000405cff */
[----:B------:R-:W-:Y:S01]  /*c530*/  FMUL R200, R60, R95 ;  /* 0x0000005f3cc87220 */ /* 0x000fe20000400000 */
[----:B------:R-:W2:Y:S06]  /*c540*/  LDSM.16.M88.4 R80, [R82] ;  /* 0x000000005250783b */ /* 0x000eac0000000200 */
[----:B------:R-:W-:Y:S01]  /*c550*/  IMMA.16832.S8.S8 R76, R84.ROW, R92.COL, RZ ;  /* 0x0000005c544c7237 */ /* 0x000fe20000405cff */
[----:B------:R-:W3:Y:S01]  /*c560*/  LDSM.16.M88.4 R92, [R204] ;  /* 0x00000000cc5c783b */ /* 0x000ee20000000200 */
[----:B------:R-:W-:-:S02]  /*c570*/  I2FP.F32.S32 R199, R69 ;  /* 0x0000004500c77245 */ /* 0x000fc40000201400 */
[----:B------:R-:W-:Y:S01]  /*c580*/  I2FP.F32.S32 R201, R70 ;  /* 0x0000004600c97245 */ /* 0x000fe20000201400 */
[----:B------:R-:W-:Y:S02]  /*c590*/  HADD2.F32 R143, -RZ, R74.H0_H0 ;  /* 0x2000004aff8f7230 */ /* 0x000fe40000004100 */
[----:B------:R-:W-:Y:S01]  /*c5a0*/  FMUL R73, R48, R73 ;  /* 0x0000004930497220 */ /* 0x000fe20000400000 */
[----:B------:R-:W-:Y:S01]  /*c5b0*/  FMUL R74, R60, R199 ;  /* 0x000000c73c4a7220 */ /* 0x000fe20000400000 */
[----:B0-----:R-:W-:Y:S01]  /*c5c0*/  FMUL R201, R64, R201 ;  /* 0x000000c940c97220 */ /* 0x001fe20000400000 */
[----:B-1----:R-:W-:Y:S01]  /*c5d0*/  IMMA.16832.S8.S8 R96, R96.ROW, R100.COL, RZ ;  /* 0x0000006460607237 */ /* 0x002fe20000405cff */
[----:B------:R-:W-:Y:S01]  /*c5e0*/  I2FP.F32.S32 R203, R71 ;  /* 0x0000004700cb7245 */ /* 0x000fe20000201400 */
[C---:B------:R-:W-:Y:S01]  /*c5f0*/  FFMA R200, R72.reuse, R200, R191 ;  /* 0x000000c848c87223 */ /* 0x040fe200000000bf */
[----:B------:R-:W0:Y:S01]  /*c600*/  LDS.128 R68, [R104+0x900] ;  /* 0x0009000068447984 */ /* 0x000e220000000c00 */
[C---:B------:R-:W-:Y:S01]  /*c610*/  FFMA R196, R72.reuse, R73, R194 ;  /* 0x0000004948c47223 */ /* 0x040fe200000000c2 */
[----:B------:R-:W-:Y:S01]  /*c620*/  FFMA R191, R197, R74, R135 ;  /* 0x0000004ac5bf7223 */ /* 0x000fe20000000087 */
[----:B------:R-:W-:-:S02]  /*c630*/  FFMA R202, R72, R201, R129 ;  /* 0x000000c948ca7223 */ /* 0x000fc40000000081 */
[----:B------:R-:W-:Y:S01]  /*c640*/  IMMA.16832.S8.S8 R84, R84.ROW, R100.COL, RZ ;  /* 0x0000006454547237 */ /* 0x000fe20000405cff */
[----:B------:R-:W1:Y:S01]  /*c650*/  LDS.128 R72, [R104+0x990] ;  /* 0x0009900068487984 */ /* 0x000e620000000c00 */
[----:B------:R-:W-:Y:S02]  /*c660*/  I2FP.F32.S32 R129, R88 ;  /* 0x0000005800817245 */ /* 0x000fe40000201400 */
[----:B------:R-:W-:Y:S01]  /*c670*/  I2FP.F32.S32 R89, R89 ;  /* 0x0000005900597245 */ /* 0x000fe20000201400 */
[----:B------:R-:W-:Y:S04]  /*c680*/  LDS R100, [R106+0x930] ;  /* 0x000930006a647984 */ /* 0x000fe80000000800 */
[----:B------:R-:W4:Y:S01]  /*c690*/  LDS R101, [R106+0x940] ;  /* 0x000940006a657984 */ /* 0x000f220000000800 */
[----:B------:R-:W-:Y:S01]  /*c6a0*/  FFMA R52, R197, R52, R192 ;  /* 0x00000034c5347223 */ /* 0x000fe200000000c0 */
[----:B------:R-:W-:Y:S01]  /*c6b0*/  FMUL R192, R64, R203 ;  /* 0x000000cb40c07220 */ /* 0x000fe20000400000 */
[----:B------:R-:W-:Y:S01]  /*c6c0*/  I2FP.F32.S32 R135, R96 ;  /* 0x0000006000877245 */ /* 0x000fe20000201400 */
[C---:B------:R-:W-:Y:S01]  /*c6d0*/  FMUL R199, R48.reuse, R129 ;  /* 0x0000008130c77220 */ /* 0x040fe20000400000 */
[----:B------:R-:W-:Y:S01]  /*c6e0*/  I2FP.F32.S32 R97, R97 ;  /* 0x0000006100617245 */ /* 0x000fe20000201400 */
[----:B------:R-:W-:Y:S01]  /*c6f0*/  FMUL R201, R48, R89 ;  /* 0x0000005930c97220 */ /* 0x000fe20000400000 */
[----:B------:R-:W-:-:S02]  /*c700*/  I2FP.F32.S32 R89, R90 ;  /* 0x0000005a00597245 */ /* 0x000fc40000201400 */
[----:B------:R-:W-:Y:S02]  /*c710*/  I2FP.F32.S32 R91, R91 ;  /* 0x0000005b005b7245 */ /* 0x000fe40000201400 */
[----:B------:R-:W-:Y:S01]  /*c720*/  I2FP.F32.S32 R85, R85 ;  /* 0x0000005500557245 */ /* 0x000fe20000201400 */
[----:B------:R-:W-:Y:S01]  /*c730*/  FFMA R197, R197, R192, R189 ;  /* 0x000000c0c5c57223 */ /* 0x000fe200000000bd */
[----:B------:R-:W-:Y:S01]  /*c740*/  I2FP.F32.S32 R129, R84 ;  /* 0x0000005400817245 */ /* 0x000fe20000201400 */
[C---:B------:R-:W-:Y:S01]  /*c750*/  FMUL R192, R48.reuse, R135 ;  /* 0x0000008730c07220 */ /* 0x040fe20000400000 */
[----:B------:R-:W-:Y:S01]  /*c760*/  FMUL R135, R48, R97 ;  /* 0x0000006130877220 */ /* 0x000fe20000400000 */
[----:B------:R-:W-:Y:S01]  /*c770*/  I2FP.F32.S32 R189, R98 ;  /* 0x0000006200bd7245 */ /* 0x000fe20000201400 */
[----:B------:R-:W-:Y:S01]  /*c780*/  FMUL R48, R56, R89 ;  /* 0x0000005938307220 */ /* 0x000fe20000400000 */
[----:B------:R-:W-:Y:S01]  /*c790*/  FMUL R194, R60, R129 ;  /* 0x000000813cc27220 */ /* 0x000fe20000400000 */
[----:B------:R-:W-:Y:S01]  /*c7a0*/  FMUL R98, R56, R91 ;  /* 0x0000005b38627220 */ /* 0x000fe20000400000 */
[----:B------:R-:W-:Y:S01]  /*c7b0*/  FMUL R129, R60, R85 ;  /* 0x000000553c817220 */ /* 0x000fe20000400000 */
[----:B------:R-:W-:Y:S01]  /*c7c0*/  I2FP.F32.S32 R205, R86 ;  /* 0x0000005600cd7245 */ /* 0x000fe20000201400 */
[----:B--2---:R-:W-:Y:S01]  /*c7d0*/  IMMA.16832.S8.S8 R88, R80.ROW, R102.COL, RZ ;  /* 0x0000006650587237 */ /* 0x004fe20000405cff */
[----:B------:R-:W-:Y:S01]  /*c7e0*/  I2FP.F32.S32 R207, R87 ;  /* 0x0000005700cf7245 */ /* 0x000fe20000201400 */
[----:B------:R-:W-:Y:S01]  /*c7f0*/  LDS R96, [R106+0x1230] ;  /* 0x001230006a607984 */ /* 0x000fe20000000800 */
[----:B------:R-:W-:-:S03]  /*c800*/  I2FP.F32.S32 R99, R99 ;  /* 0x0000006300637245 */ /* 0x000fc60000201400 */
[----:B------:R-:W2:Y:S02]  /*c810*/  LDS R97, [R106+0x1240] ;  /* 0x001240006a617984 */ /* 0x000ea40000000800 */
[----:B---3--:R-:W-:Y:S01]  /*c820*/  IMMA.16832.S8.S8 R84, R92.ROW, R102.COL, RZ ;  /* 0x000000665c547237 */ /* 0x008fe20000405cff */
[C---:B------:R-:W-:Y:S01]  /*c830*/  FMUL R189, R56.reuse, R189 ;  /* 0x000000bd38bd7220 */ /* 0x040fe20000400000 */
[----:B------:R-:W-:Y:S01]  /*c840*/  FMUL R56, R56, R99 ;  /* 0x0000006338387220 */ /* 0x000fe20000400000 */
[----:B------:R-:W-:Y:S02]  /*c850*/  I2FP.F32.S32 R99, R76 ;  /* 0x0000004c00637245 */ /* 0x000fe40000201400 */
[----:B------:R-:W-:Y:S02]  /*c860*/  I2FP.F32.S32 R77, R77 ;  /* 0x0000004d004d7245 */ /* 0x000fe40000201400 */
[----:B------:R-:W-:Y:S01]  /*c870*/  I2FP.F32.S32 R79, R79 ;  /* 0x0000004f004f7245 */ /* 0x000fe20000201400 */
[----:B------:R-:W-:-:S02]  /*c880*/  FMUL R76, R60, R99 ;  /* 0x000000633c4c7220 */ /* 0x000fc40000400000 */
[----:B------:R-:W-:Y:S01]  /*c890*/  FMUL R99, R60, R77 ;  /* 0x0000004d3c637220 */ /* 0x000fe20000400000 */
[----:B0-----:R-:W-:Y:S02]  /*c8a0*/  HADD2.F32 R77, -RZ, R68.H0_H0 ;  /* 0x20000044ff4d7230 */ /* 0x001fe40000004100 */
[----:B------:R-:W-:Y:S01]  /*c8b0*/  FMUL R68, R64, R79 ;  /* 0x0000004f40447220 */ /* 0x000fe20000400000 */
[----:B------:R-:W-:Y:S01]  /*c8c0*/  I2FP.F32.S32 R203, R78 ;  /* 0x0000004e00cb7245 */ /* 0x000fe20000201400 */
[----:B-1----:R-:W-:Y:S01]  /*c8d0*/  HADD2.F32 R79, -RZ, R72.H0_H0 ;  /* 0x20000048ff4f7230 */ /* 0x002fe20000004100 */
[----:B------:R-:W-:-:S03]  /*c8e0*/  I2FP.F32.S32 R90, R90 ;  /* 0x0000005a005a7245 */ /* 0x000fc60000201400 */
[----:B------:R-:W-:Y:S01]  /*c8f0*/  I2FP.F32.S32 R84, R84 ;  /* 0x0000005400547245 */ /* 0x000fe20000201400 */
[----:B------:R-:W-:Y:S01]  /*c900*/  FMUL R203, R64, R203 ;  /* 0x000000cb40cb7220 */ /* 0x000fe20000400000 */
[----:B------:R-:W-:Y:S01]  /*c910*/  FFMA R185, R79, R98, R185 ;  /* 0x000000624fb97223 */ /* 0x000fe200000000b9 */
[----:B------:R-:W-:Y:S01]  /*c920*/  I2FP.F32.S32 R98, R85 ;  /* 0x0000005500627245 */ /* 0x000fe20000201400 */
[----:B------:R-:W-:Y:S01]  /*c930*/  FMUL R85, R57, R90 ;  /* 0x0000005a39557220 */ /* 0x000fe20000400000 */
[----:B------:R-:W-:Y:S02]  /*c940*/  I2FP.F32.S32 R86, R86 ;  /* 0x0000005600567245 */ /* 0x000fe40000201400 */
        /* <DEDUP_REMOVED lines=8> */
[----:B------:R-:W-:Y:S01]  /*c9d0*/  FFMA R187, R79, R68, R187 ;  /* 0x000000444fbb7223 */ /* 0x000fe200000000bb */
[----:B------:R-:W-:Y:S01]  /*c9e0*/  I2FP.F32.S32 R88, R88 ;  /* 0x0000005800587245 */ /* 0x000fe20000201400 */
[----:B----4-:R-:W-:Y:S01]  /*c9f0*/  IMMA.16832.S8.S8 R76, R80.ROW, R100.COL, RZ ;  /* 0x00000064504c7237 */ /* 0x010fe20000405cff */
[----:B------:R-:W-:Y:S01]  /*ca00*/  I2FP.F32.S32 R68, R89 ;  /* 0x0000005900447245 */ /* 0x000fe20000201400 */
[----:B------:R-:W-:Y:S01]  /*ca10*/  FMUL R89, R65, R86 ;  /* 0x0000005641597220 */ /* 0x000fe20000400000 */
[----:B------:R-:W-:Y:S01]  /*ca20*/  I2FP.F32.S32 R72, R91 ;  /* 0x0000005b00487245 */ /* 0x000fe20000201400 */
[C---:B------:R-:W-:Y:S01]  /*ca30*/  FFMA R198, R195.reuse, R85, R198 ;  /* 0x00000055c3c67223 */ /* 0x040fe200000000c6 */
[----:B------:R-:W-:-:S03]  /*ca40*/  FFMA R200, R195, R87, R200 ;  /* 0x00000057c3c87223 */ /* 0x000fc600000000c8 */
[----:B------:R-:W-:Y:S01]  /*ca50*/  IMMA.16832.S8.S8 R84, R92.ROW, R100.COL, RZ ;  /* 0x000000645c547237 */ /* 0x000fe20000405cff */
[C---:B------:R-:W-:Y:S01]  /*ca60*/  FMUL R88, R49.reuse, R88 ;  /* 0x0000005831587220 */ /* 0x040fe20000400000 */
[----:B------:R-:W-:Y:S01]  /*ca70*/  HADD2.F32 R53, -RZ, R53.H0_H0 ;  /* 0x20000035ff357230 */ /* 0x000fe20000004100 */
[----:B------:R-:W-:Y:S01]  /*ca80*/  MOV R190, R170 ;  /* 0x000000aa00be7202 */ /* 0x000fe20000000f00 */
[----:B------:R-:W-:Y:S01]  /*ca90*/  FMUL R68, R49, R68 ;  /* 0x0000004431447220 */ /* 0x000fe20000400000 */
[----:B------:R-:W-:Y:S01]  /*caa0*/  FMUL R72, R57, R72 ;  /* 0x0000004839487220 */ /* 0x000fe20000400000 */
[----:B------:R-:W-:Y:S01]  /*cab0*/  FMUL R98, R61, R98 ;  /* 0x000000623d627220 */ /* 0x000fe20000400000 */
[----:B------:R-:W-:Y:S01]  /*cac0*/  FMUL R204, R65, R204 ;  /* 0x000000cc41cc7220 */ /* 0x000fe20000400000 */
[----:B------:R-:W-:Y:S01]  /*cad0*/  MOV R188, R162 ;  /* 0x000000a200bc7202 */ /* 0x000fe20000000f00 */
[C---:B------:R-:W-:Y:S01]  /*cae0*/  FFMA R196, R195.reuse, R88, R196 ;  /* 0x00000058c3c47223 */ /* 0x040fe200000000c4 */
[----:B------:R-:W-:Y:S01]  /*caf0*/  FFMA R102, R195, R89, R202 ;  /* 0x00000059c3667223 */ /* 0x000fe200000000ca */
[C---:B------:R-:W-:Y:S01]  /*cb00*/  FFMA R103, R53.reuse, R68, R52 ;  /* 0x0000004435677223 */ /* 0x040fe20000000034 */
[C---:B------:R-:W-:Y:S01]  /*cb10*/  FFMA R72, R53.reuse, R72, R193 ;  /* 0x0000004835487223 */ /* 0x040fe200000000c1 */
[C---:B------:R-:W-:Y:S01]  /*cb20*/  FFMA R100, R53.reuse, R98, R191 ;  /* 0x0000006235647223 */ /* 0x040fe200000000bf */
[----:B------:R-:W-:Y:S01]  /*cb30*/  FFMA R101, R53, R204, R197 ;  /* 0x000000cc35657223 */ /* 0x000fe200000000c5 */
[----:B------:R-:W-:Y:S01]  /*cb40*/  LDS R52, [R106+0x50] ;  /* 0x000050006a347984 */ /* 0x000fe20000000800 */
[-C--:B--2---:R-:W-:Y:S03]  /*cb50*/  IMMA.16832.S8.S8 R80, R80.ROW, R96.reuse.COL, RZ ;  /* 0x0000006050507237 */ /* 0x084fe60000405cff */
[----:B------:R-:W-:Y:S04]  /*cb60*/  LDS R53, [R106+0x60] ;  /* 0x000060006a357984 */ /* 0x000fe80000000800 */
[----:B------:R0:W1:Y:S01]  /*cb70*/  LDSM.16.M88.4 R88, [R190] ;  /* 0x00000000be58783b */ /* 0x0000620000000200 */
[----:B------:R-:W-:Y:S03]  /*cb80*/  IMMA.16832.S8.S8 R92, R92.ROW, R96.COL, RZ ;  /* 0x000000605c5c7237 */ /* 0x000fe60000405cff */
[----:B------:R2:W-:Y:S01]  /*cb90*/  LDSM.16.M88.4 R96, [R188] ;  /* 0x00000000bc60783b */ /* 0x0005e20000000200 */
[----:B------:R-:W-:-:S02]  /*cba0*/  I2FP.F32.S32 R68, R76 ;  /* 0x0000004c00447245 */ /* 0x000fc40000201400 */
[----:B------:R-:W-:Y:S02]  /*cbb0*/  I2FP.F32.S32 R202, R77 ;  /* 0x0000004d00ca7245 */ /* 0x000fe40000201400 */
[----:B------:R-:W-:Y:S02]  /*cbc0*/  I2FP.F32.S32 R204, R78 ;  /* 0x0000004e00cc7245 */ /* 0x000fe40000201400 */
[----:B------:R-:W-:Y:S02]  /*cbd0*/  I2FP.F32.S32 R206, R79 ;  /* 0x0000004f00ce7245 */ /* 0x000fe40000201400 */
[----:B------:R-:W3:Y:S01]  /*cbe0*/  LDS.128 R76, [R104+0x1200] ;  /* 0x00120000684c7984 */ /* 0x000ee20000000c00 */
[----:B------:R-:W-:Y:S02]  /*cbf0*/  I2FP.F32.S32 R84, R84 ;  /* 0x0000005400547245 */ /* 0x000fe40000201400 */
[----:B------:R-:W-:Y:S01]  /*cc00*/  I2FP.F32.S32 R86, R86 ;  /* 0x0000005600567245 */ /* 0x000fe20000201400 */
[----:B------:R-:W-:Y:S01]  /*cc10*/  HADD2.F32 R69, -RZ, R69.H0_H0 ;  /* 0x20000045ff457230 */ /* 0x000fe20000004100 */
[----:B------:R-:W-:Y:S01]  /*cc20*/  I2FP.F32.S32 R208, R85 ;  /* 0x0000005500d07245 */ /* 0x000fe20000201400 */
[----:B------:R-:W-:Y:S01]  /*cc30*/  FMUL R68, R49, R68 ;  /* 0x0000004431447220 */ /* 0x000fe20000400000 */
[----:B0-----:R-:W-:Y:S01]  /*cc40*/  I2FP.F32.S32 R190, R87 ;  /* 0x0000005700be7245 */ /* 0x001fe20000201400 */
[----:B------:R-:W-:Y:S01]  /*cc50*/  FMUL R85, R57, R204 ;  /* 0x000000cc39557220 */ /* 0x000fe20000400000 */
[----:B------:R-:W-:Y:S01]  /*cc60*/  FMUL R84, R61, R84 ;  /* 0x000000543d547220 */ /* 0x000fe20000400000 */
[----:B------:R-:W-:Y:S01]  /*cc70*/  FMUL R87, R65, R86 ;  /* 0x0000005641577220 */ /* 0x000fe20000400000 */
[C---:B------:R-:W-:Y:S01]  /*cc80*/  FFMA R183, R69.reuse, R68, R184 ;  /* 0x0000004445b77223 */ /* 0x040fe200000000b8 */
[C---:B------:R-:W-:Y:S01]  /*cc90*/  FFMA R184, R69.reuse, R85, R48 ;  /* 0x0000005545b87223 */ /* 0x040fe20000000030 */
[C---:B--2---:R-:W-:Y:S01]  /*cca0*/  FFMA R188, R69.reuse, R84, R181 ;  /* 0x0000005445bc7223 */ /* 0x044fe200000000b5 */
[----:B------:R-:W-:Y:S01]  /*ccb0*/  FFMA R182, R69, R87, R182 ;  /* 0x0000005745b67223 */ /* 0x000fe200000000b6 */
[----:B------:R-:W-:Y:S04]  /*ccc0*/  LDS R68, [R106+0x950] ;  /* 0x000950006a447984 */ /* 0x000fe80000000800 */
[----:B------:R-:W0:Y:S01]  /*ccd0*/  LDS R69, [R106+0x960] ;  /* 0x000960006a457984 */ /* 0x000e220000000800 */
[----:B------:R-:W-:-:S02]  /*cce0*/  HADD2.F32 R48, -RZ, R73.H0_H0 ;  /* 0x20000049ff307230 */ /* 0x000fc40000004100 */
[----:B------:R-:W-:Y:S01]  /*ccf0*/  FMUL R73, R49, R202 ;  /* 0x000000ca31497220 */ /* 0x000fe20000400000 */
[----:B------:R-:W-:Y:S01]  /*cd00*/  I2FP.F32.S32 R80, R80 ;  /* 0x0000005000507245 */ /* 0x000fe20000201400 */
[----:B------:R-:W-:Y:S02]  /*cd10*/  FMUL R190, R65, R190 ;  /* 0x000000be41be7220 */ /* 0x000fe40000400000 */
[C---:B------:R-:W-:Y:S01]  /*cd20*/  FFMA R73, R48.reuse, R73, R180 ;  /* 0x0000004930497223 */ /* 0x040fe200000000b4 */
[----:B------:R-:W-:Y:S01]  /*cd30*/  I2FP.F32.S32 R180, R81 ;  /* 0x0000005100b47245 */ /* 0x000fe20000201400 */
[----:B------:R-:W-:Y:S01]  /*cd40*/  FMUL R206, R57, R206 ;  /* 0x000000ce39ce7220 */ /* 0x000fe20000400000 */
[----:B------:R-:W-:Y:S01]  /*cd50*/  FMUL R85, R61, R208 ;  /* 0x000000d03d557220 */ /* 0x000fe20000400000 */
[----:B------:R-:W-:Y:S01]  /*cd60*/  I2FP.F32.S32 R82, R82 ;  /* 0x0000005200527245 */ /* 0x000fe20000201400 */
[C---:B------:R-:W-:Y:S01]  /*cd70*/  FFMA R187, R48.reuse, R190, R187 ;  /* 0x000000be30bb7223 */ /* 0x040fe200000000bb */
[C---:B------:R-:W-:Y:S01]  /*cd80*/  FFMA R185, R48.reuse, R206, R185 ;  /* 0x000000ce30b97223 */ /* 0x040fe200000000b9 */
[----:B------:R-:W-:Y:S01]  /*cd90*/  FFMA R186, R48, R85, R186 ;  /* 0x0000005530ba7223 */ /* 0x000fe200000000ba */
[C---:B------:R-:W-:Y:S01]  /*cda0*/  FMUL R190, R49.reuse, R80 ;  /* 0x0000005031be7220 */ /* 0x040fe20000400000 */
[----:B------:R-:W-:Y:S01]  /*cdb0*/  FMUL R180, R49, R180 ;  /* 0x000000b431b47220 */ /* 0x000fe20000400000 */
[----:B------:R-:W-:Y:S01]  /*cdc0*/  I2FP.F32.S32 R84, R83 ;  /* 0x0000005300547245 */ /* 0x000fe20000201400 */
[----:B------:R-:W-:Y:S01]  /*cdd0*/  LDS R48, [R106+0x1250] ;  /* 0x001250006a307984 */ /* 0x000fe20000000800 */
[----:B------:R-:W-:-:S03]  /*cde0*/  FMUL R202, R57, R82 ;  /* 0x0000005239ca7220 */ /* 0x000fc60000400000 */
[----:B------:R-:W2:Y:S01]  /*cdf0*/  LDS R49, [R106+0x1260] ;  /* 0x001260006a317984 */ /* 0x000ea20000000800 */
[----:B-1----:R-:W-:Y:S01]  /*ce00*/  IMMA.16832.S8.S8 R80, R88.ROW, R52.COL, RZ ;  /* 0x0000003458507237 */ /* 0x002fe20000405cff */
[----:B------:R-:W-:Y:S01]  /*ce10*/  FMUL R57, R57, R84 ;  /* 0x0000005439397220 */ /* 0x000fe20000400000 */
[----:B------:R-:W-:Y:S01]  /*ce20*/  I2FP.F32.S32 R94, R94 ;  /* 0x0000005e005e7245 */ /* 0x000fe20000201400 */
[----:B---3--:R-:W-:-:S05]  /*ce30*/  HADD2.F32 R76, -RZ, R76.H0_H0 ;  /* 0x2000004cff4c7230 */ /* 0x008fca0000004100 */
[----:B------:R-:W-:Y:S01]  /*ce40*/  IMMA.16832.S8.S8 R84, R96.ROW, R52.COL, RZ ;  /* 0x0000003460547237 */ /* 0x000fe20000405cff */
[----:B------:R-:W-:Y:S01]  /*ce50*/  FMUL R60, R64, R205 ;  /* 0x000000cd403c7220 */ /* 0x000fe20000400000 */
[----:B------:R-:W-:Y:S02]  /*ce60*/  HADD2.F32 R52, -RZ, R77.H0_H0 ;  /* 0x2000004dff347230 */ /* 0x000fe40000004100 */
[----:B------:R-:W-:Y:S01]  /*ce70*/  FMUL R53, R65, R94 ;  /* 0x0000005e41357220 */ /* 0x000fe20000400000 */
[----:B------:R-:W-:Y:S01]  /*ce80*/  I2FP.F32.S32 R92, R92 ;  /* 0x0000005c005c7245 */ /* 0x000fe20000201400 */
[C---:B------:R-:W-:Y:S01]  /*ce90*/  FFMA R60, R76.reuse, R60, R145 ;  /* 0x0000003c4c3c7223 */ /* 0x040fe20000000091 */
[----:B------:R-:W-:Y:S01]  /*cea0*/  I2FP.F32.S32 R204, R93 ;  /* 0x0000005d00cc7245 */ /* 0x000fe20000201400 */
[----:B------:R-:W-:Y:S01]  /*ceb0*/  FFMA R189, R76, R189, R178 ;  /* 0x000000bd4cbd7223 */ /* 0x000fe200000000b2 */
[----:B------:R-:W-:Y:S01]  /*cec0*/  I2FP.F32.S32 R206, R95 ;  /* 0x0000005f00ce7245 */ /* 0x000fe20000201400 */
[----:B------:R-:W-:Y:S01]  /*ced0*/  FFMA R60, R52, R53, R60 ;  /* 0x00000035343c7223 */ /* 0x000fe2000000003c */
[C---:B------:R-:W-:Y:S01]  /*cee0*/  FMUL R92, R61.reuse, R92 ;  /* 0x0000005c3d5c7220 */ /* 0x040fe20000400000 */
[----:B------:R-:W-:Y:S01]  /*cef0*/  I2FP.F32.S32 R53, R80 ;  /* 0x0000005000357245 */ /* 0x000fe20000201400 */
[----:B------:R-:W-:Y:S01]  /*cf00*/  FMUL R181, R61, R204 ;  /* 0x000000cc3db57220 */ /* 0x000fe20000400000 */
[----:B------:R-:W-:-:S02]  /*cf10*/  I2FP.F32.S32 R93, R81 ;  /* 0x00000051005d7245 */ /* 0x000fc40000201400 */
[----:B------:R-:W-:Y:S02]  /*cf20*/  I2FP.F32.S32 R95, R82 ;  /* 0x00000052005f7245 */ /* 0x000fe40000201400 */
[----:B------:R-:W-:Y:S01]  /*cf30*/  I2FP.F32.S32 R145, R83 ;  /* 0x0000005300917245 */ /* 0x000fe20000201400 */
[C---:B------:R-:W-:Y:S01]  /*cf40*/  FFMA R77, R76.reuse, R192, R179 ;  /* 0x000000c04c4d7223 */ /* 0x040fe200000000b3 */
[----:B0-----:R-:W-:Y:S01]  /*cf50*/  IMMA.16832.S8.S8 R80, R88.ROW, R68.COL, RZ ;  /* 0x0000004458507237 */ /* 0x001fe20000405cff */
[----:B------:R-:W-:Y:S01]  /*cf60*/  FFMA R61, R76, R194, R147 ;  /* 0x000000c24c3d7223 */ /* 0x000fe20000000093 */
[----:B------:R-:W-:Y:S01]  /*cf70*/  FFMA R76, R52, R202, R189 ;  /* 0x000000ca344c7223 */ /* 0x000fe200000000bd */
[----:B------:R-:W-:Y:S02]  /*cf80*/  I2FP.F32.S32 R147, R84 ;  /* 0x0000005400937245 */ /* 0x000fe40000201400 */
[----:B------:R-:W-:Y:S02]  /*cf90*/  I2FP.F32.S32 R179, R85 ;  /* 0x0000005500b37245 */ /* 0x000fe40000201400 */
[----:B------:R-:W-:-:S02]  /*cfa0*/  I2FP.F32.S32 R189, R86 ;  /* 0x0000005600bd7245 */ /* 0x000fc40000201400 */
[----:B------:R-:W-:Y:S02]  /*cfb0*/  I2FP.F32.S32 R191, R87 ;  /* 0x0000005700bf7245 */ /* 0x000fe40000201400 */
[----:B------:R-:W-:Y:S01]  /*cfc0*/  IMMA.16832.S8.S8 R84, R96.ROW, R68.COL, RZ ;  /* 0x0000004460547237 */ /* 0x000fe20000405cff */
[----:B------:R-:W-:Y:S01]  /*cfd0*/  FMUL R53, R50, R53 ;  /* 0x0000003532357220 */ /* 0x000fe20000400000 */
[----:B------:R-:W-:Y:S02]  /*cfe0*/  HADD2.F32 R54, -RZ, R54.H0_H0 ;  /* 0x20000036ff367230 */ /* 0x000fe40000004100 */
[----:B------:R-:W-:Y:S01]  /*cff0*/  FMUL R95, R58, R95 ;  /* 0x0000005f3a5f7220 */ /* 0x000fe20000400000 */
[----:B------:R-:W-:Y:S01]  /*d000*/  FMUL R147, R62, R147 ;  /* 0x000000933e937220 */ /* 0x000fe20000400000 */
[----:B------:R-:W-:Y:S01]  /*d010*/  FMUL R189, R66, R189 ;  /* 0x000000bd42bd7220 */ /* 0x000fe20000400000 */
[----:B------:R-:W-:Y:S01]  /*d020*/  FMUL R93, R50, R93 ;  /* 0x0000005d325d7220 */ /* 0x000fe20000400000 */
[----:B------:R-:W-:Y:S01]  /*d030*/  MOV R141, R168 ;  /* 0x000000a8008d7202 */ /* 0x000fe20000000f00 */
[----:B--2---:R-:W-:Y:S01]  /*d040*/  IMMA.16832.S8.S8 R88, R88.ROW, R48.COL, RZ ;  /* 0x0000003058587237 */ /* 0x004fe20000405cff */
[C---:B------:R-:W-:Y:S01]  /*d050*/  FFMA R196, R143.reuse, R53, R196 ;  /* 0x000000358fc47223 */ /* 0x040fe200000000c4 */
[C---:B------:R-:W-:Y:S01]  /*d060*/  FFMA R198, R143.reuse, R95, R198 ;  /* 0x0000005f8fc67223 */ /* 0x040fe200000000c6 */
[C---:B------:R-:W-:Y:S01]  /*d070*/  FFMA R200, R143.reuse, R147, R200 ;  /* 0x000000938fc87223 */ /* 0x040fe200000000c8 */
[----:B------:R-:W-:Y:S01]  /*d080*/  FFMA R178, R143, R189, R102 ;  /* 0x000000bd8fb27223 */ /* 0x000fe20000000066 */
[----:B------:R-:W-:-:S03]  /*d090*/  FFMA R61, R52, R92, R61 ;  /* 0x0000005c343d7223 */ /* 0x000fc6000000003d */
[----:B------:R-:W-:Y:S01]  /*d0a0*/  IMMA.16832.S8.S8 R96, R96.ROW, R48.COL, RZ ;  /* 0x0000003060607237 */ /* 0x000fe20000405cff */
[----:B------:R-:W-:Y:S01]  /*d0b0*/  I2FP.F32.S32 R49, R80 ;  /* 0x0000005000317245 */ /* 0x000fe20000201400 */
[----:B------:R-:W-:Y:S01]  /*d0c0*/  FFMA R143, R54, R93, R103 ;  /* 0x0000005d368f7223 */ /* 0x000fe20000000067 */
[----:B------:R-:W-:Y:S01]  /*d0d0*/  MOV R139, R160 ;  /* 0x000000a0008b7202 */ /* 0x000fe20000000f00 */
[----:B------:R-:W-:Y:S01]  /*d0e0*/  FFMA R77, R52, R190, R77 ;  /* 0x000000be344d7223 */ /* 0x000fe2000000004d */
[----:B------:R-:W-:Y:S01]  /*d0f0*/  FMUL R179, R62, R179 ;  /* 0x000000b33eb37220 */ /* 0x000fe20000400000 */
[----:B------:R-:W-:Y:S01]  /*d100*/  FMUL R68, R66, R191 ;  /* 0x000000bf42447220 */ /* 0x000fe20000400000 */
[----:B------:R0:W-:Y:S01]  /*d110*/  LDSM.16.M88.4 R92, [R141] ;  /* 0x000000008d5c783b */ /* 0x0001e20000000200 */
[----:B------:R-:W-:Y:S02]  /*d120*/  HADD2.F32 R69, -RZ, R70.H0_H0 ;  /* 0x20000046ff457230 */ /* 0x000fe40000004100 */
[----:B------:R-:W-:Y:S01]  /*d130*/  FMUL R48, R50, R49 ;  /* 0x0000003132307220 */ /* 0x000fe20000400000 */
[----:B------:R-:W-:Y:S01]  /*d140*/  LDS R52, [R106+0x70] ;  /* 0x000070006a347984 */ /* 0x000fe20000000800 */
[----:B------:R-:W-:-:S03]  /*d150*/  FFMA R179, R54, R179, R100 ;  /* 0x000000b336b37223 */ /* 0x000fc60000000064 */
[----:B------:R-:W1:Y:S01]  /*d160*/  LDS R53, [R106+0x80] ;  /* 0x000080006a357984 */ /* 0x000e620000000800 */
[----:B0-----:R-:W-:Y:S01]  /*d170*/  I2FP.F32.S32 R141, R84 ;  /* 0x00000054008d7245 */ /* 0x001fe20000201400 */
[----:B------:R-:W-:Y:S02]  /*d180*/  FFMA R147, R54, R68, R101 ;  /* 0x0000004436937223 */ /* 0x000fe40000000065 */
[----:B------:R0:W2:Y:S04]  /*d190*/  LDSM.16.M88.4 R100, [R139] ;  /* 0x000000008b64783b */ /* 0x0000a80000000200 */
[----:B------:R-:W-:Y:S01]  /*d1a0*/  LDS R49, [R106+0x980] ;  /* 0x000980006a317984 */ /* 0x000fe20000000800 */
[----:B0-----:R-:W-:Y:S01]  /*d1b0*/  FMUL R139, R62, R141 ;  /* 0x0000008d3e8b7220 */ /* 0x001fe20000400000 */
[----:B------:R-:W-:-:S02]  /*d1c0*/  FFMA R141, R69, R48, R183 ;  /* 0x00000030458d7223 */ /* 0x000fc400000000b7 */
[----:B------:R-:W0:Y:S01]  /*d1d0*/  LDS R48, [R106+0x970] ;  /* 0x000970006a307984 */ /* 0x000e220000000800 */
[----:B------:R-:W-:Y:S02]  /*d1e0*/  I2FP.F32.S32 R189, R82 ;  /* 0x0000005200bd7245 */ /* 0x000fe40000201400 */
[----:B------:R-:W-:Y:S01]  /*d1f0*/  I2FP.F32.S32 R191, R86 ;  /* 0x0000005600bf7245 */ /* 0x000fe20000201400 */
[C---:B------:R-:W-:Y:S01]  /*d200*/  FMUL R145, R58.reuse, R145 ;  /* 0x000000913a917220 */ /* 0x040fe20000400000 */
[----:B------:R-:W-:Y:S01]  /*d210*/  I2FP.F32.S32 R83, R83 ;  /* 0x0000005300537245 */ /* 0x000fe20000201400 */
[----:B------:R-:W-:Y:S01]  /*d220*/  FMUL R189, R58, R189 ;  /* 0x000000bd3abd7220 */ /* 0x000fe20000400000 */
[----:B------:R-:W-:Y:S01]  /*d230*/  I2FP.F32.S32 R81, R81 ;  /* 0x0000005100517245 */ /* 0x000fe20000201400 */
[----:B------:R-:W-:Y:S01]  /*d240*/  FMUL R191, R66, R191 ;  /* 0x000000bf42bf7220 */ /* 0x000fe20000400000 */
[----:B------:R-:W-:Y:S01]  /*d250*/  I2FP.F32.S32 R85, R85 ;  /* 0x0000005500557245 */ /* 0x000fe20000201400 */
[----:B------:R-:W-:Y:S01]  /*d260*/  FFMA R145, R54, R145, R72 ;  /* 0x0000009136917223 */ /* 0x000fe20000000048 */
[----:B------:R-:W-:Y:S01]  /*d270*/  HADD2.F32 R54, -RZ, R74.H0_H0 ;  /* 0x2000004aff367230 */ /* 0x000fe20000004100 */
[----:B------:R-:W-:Y:S01]  /*d280*/  I2FP.F32.S32 R87, R87 ;  /* 0x0000005700577245 */ /* 0x000fe20000201400 */
[----:B------:R-:W-:Y:S01]  /*d290*/  FMUL R68, R58, R83 ;  /* 0x000000533a447220 */ /* 0x000fe20000400000 */
[C---:B------:R-:W-:Y:S01]  /*d2a0*/  FFMA R84, R69.reuse, R189, R184 ;  /* 0x000000bd45547223 */ /* 0x040fe200000000b8 */
[C---:B------:R-:W-:Y:S01]  /*d2b0*/  FFMA R139, R69.reuse, R139, R188 ;  /* 0x0000008b458b7223 */ /* 0x040fe200000000bc */
[----:B------:R-:W-:Y:S01]  /*d2c0*/  FFMA R74, R69, R191, R182 ;  /* 0x000000bf454a7223 */ /* 0x000fe200000000b6 */
[----:B------:R-:W-:Y:S01]  /*d2d0*/  FMUL R81, R50, R81 ;  /* 0x0000005132517220 */ /* 0x000fe20000400000 */
[----:B------:R-:W-:Y:S01]  /*d2e0*/  FMUL R69, R62, R85 ;  /* 0x000000553e457220 */ /* 0x000fe20000400000 */
[----:B------:R-:W-:Y:S01]  /*d2f0*/  FFMA R189, R54, R68, R185 ;  /* 0x0000004436bd7223 */ /* 0x000fe200000000b9 */
[----:B------:R-:W-:Y:S01]  /*d300*/  FMUL R68, R66, R87 ;  /* 0x0000005742447220 */ /* 0x000fe20000400000 */
        /* <DEDUP_REMOVED lines=8> */
[----:B------:R-:W-:Y:S01]  /*d390*/  I2FP.F32.S32 R91, R96 ;  /* 0x00000060005b7245 */ /* 0x000fe20000201400 */
[----:B-1----:R-:W-:Y:S01]  /*d3a0*/  IMMA.16832.S8.S8 R80, R92.ROW, R52.COL, RZ ;  /* 0x000000345c507237 */ /* 0x002fe20000405cff */
[----:B------:R-:W-:Y:S01]  /*d3b0*/  I2FP.F32.S32 R97, R97 ;  /* 0x0000006100617245 */ /* 0x000fe20000201400 */
[----:B------:R-:W-:Y:S01]  /*d3c0*/  FFMA R88, R54, R68, R187 ;  /* 0x0000004436587223 */ /* 0x000fe200000000bb */
[----:B------:R-:W-:Y:S01]  /*d3d0*/  I2FP.F32.S32 R183, R98 ;  /* 0x0000006200b77245 */ /* 0x000fe20000201400 */
[C---:B------:R-:W-:Y:S01]  /*d3e0*/  FMUL R86, R50.reuse, R89 ;  /* 0x0000005932567220 */ /* 0x040fe20000400000 */
[----:B------:R-:W-:Y:S01]  /*d3f0*/  FMUL R69, R50, R69 ;  /* 0x0000004532457220 */ /* 0x000fe20000400000 */
[C---:B------:R-:W-:Y:S01]  /*d400*/  FMUL R89, R58.reuse, R73 ;  /* 0x000000493a597220 */ /* 0x040fe20000400000 */
[----:B------:R-:W-:Y:S01]  /*d410*/  FMUL R87, R58, R87 ;  /* 0x000000573a577220 */ /* 0x000fe20000400000 */
[----:B------:R-:W-:Y:S01]  /*d420*/  FMUL R68, R62, R91 ;  /* 0x0000005b3e447220 */ /* 0x000fe20000400000 */
[----:B------:R-:W-:-:S02]  /*d430*/  HADD2.F32 R58, -RZ, R55.H0_H0 ;  /* 0x20000037ff3a7230 */ /* 0x000fc40000004100 */
[----:B------:R-:W-:Y:S01]  /*d440*/  FMUL R188, R62, R97 ;  /* 0x000000613ebc7220 */ /* 0x000fe20000400000 */
[C---:B--2---:R-:W-:Y:S01]  /*d450*/  IMMA.16832.S8.S8 R52, R100.reuse.ROW, R52.COL, RZ ;  /* 0x0000003464347237 */ /* 0x044fe20000405cff */
[----:B------:R-:W-:Y:S01]  /*d460*/  FMUL R97, R66, R183 ;  /* 0x000000b742617220 */ /* 0x000fe20000400000 */
[----:B------:R-:W-:Y:S02]  /*d470*/  HADD2.F32 R96, -RZ, R71.H0_H0 ;  /* 0x20000047ff607230 */ /* 0x000fe40000004100 */
[C---:B------:R-:W-:Y:S01]  /*d480*/  FFMA R183, R78.reuse, R69, R77 ;  /* 0x000000454eb77223 */ /* 0x040fe2000000004d */
[----:B------:R-:W-:Y:S01]  /*d490*/  FFMA R185, R78, R68, R61 ;  /* 0x000000444eb97223 */ /* 0x000fe2000000003d */
[----:B------:R-:W-:Y:S01]  /*d4a0*/  I2FP.F32.S32 R99, R99 ;  /* 0x0000006300637245 */ /* 0x000fe20000201400 */
[----:B------:R-:W1:Y:S01]  /*d4b0*/  LDS R73, [R106+0x1280] ;  /* 0x001280006a497984 */ /* 0x000e620000000800 */
[----:B0-----:R-:W-:Y:S01]  /*d4c0*/  IMMA.16832.S8.S8 R68, R100.ROW, R48.COL, RZ ;  /* 0x0000003064447237 */ /* 0x001fe20000405cff */
[----:B------:R-:W-:-:S02]  /*d4d0*/  I2FP.F32.S32 R82, R82 ;  /* 0x0000005200527245 */ /* 0x000fc40000201400 */
[----:B------:R-:W-:Y:S01]  /*d4e0*/  FMUL R91, R66, R99 ;  /* 0x00000063425b7220 */ /* 0x000fe20000400000 */
[C---:B------:R-:W-:Y:S01]  /*d4f0*/  FFMA R184, R78.reuse, R89, R76 ;  /* 0x000000594eb87223 */ /* 0x040fe2000000004c */
[----:B------:R-:W-:Y:S01]  /*d500*/  FFMA R186, R78, R97, R60 ;  /* 0x000000614eba7223 */ /* 0x000fe2000000003c */
[----:B------:R-:W-:Y:S02]  /*d510*/  I2FP.F32.S32 R80, R80 ;  /* 0x0000005000507245 */ /* 0x000fe40000201400 */
[----:B------:R-:W-:-:S03]  /*d520*/  I2FP.F32.S32 R60, R81 ;  /* 0x00000051003c7245 */ /* 0x000fc60000201400 */
[----:B------:R-:W-:Y:S02]  /*d530*/  I2FP.F32.S32 R52, R52 ;  /* 0x0000003400347245 */ /* 0x000fe40000201400 */
[----:B------:R-:W-:Y:S01]  /*d540*/  I2FP.F32.S32 R66, R53 ;  /* 0x0000003500427245 */ /* 0x000fe20000201400 */
[----:B------:R-:W-:Y:S01]  /*d550*/  FMUL R53, R59, R82 ;  /* 0x000000523b357220 */ /* 0x000fe20000400000 */
[----:B------:R-:W-:Y:S02]  /*d560*/  I2FP.F32.S32 R76, R54 ;  /* 0x00000036004c7245 */ /* 0x000fe40000201400 */
[----:B------:R-:W-:Y:S02]  /*d570*/  I2FP.F32.S32 R62, R83 ;  /* 0x00000053003e7245 */ /* 0x000fe40000201400 */
[----:B------:R-:W-:Y:S01]  /*d580*/  I2FP.F32.S32 R68, R68 ;  /* 0x0000004400447245 */ /* 0x000fe20000201400 */
[----:B------:R-:W-:Y:S01]  /*d590*/  FFMA R90, R137, R53, R198 ;  /* 0x00000035895a7223 */ /* 0x000fe200000000c6 */
[----:B------:R-:W-:Y:S01]  /*d5a0*/  I2FP.F32.S32 R78, R55 ;  /* 0x00000037004e7245 */ /* 0x000fe20000201400 */
[----:B------:R-:W-:-:S02]  /*d5b0*/  FMUL R99, R63, R52 ;  /* 0x000000343f637220 */ /* 0x000fc40000400000 */
[----:B------:R-:W-:Y:S01]  /*d5c0*/  IMMA.16832.S8.S8 R52, R92.ROW, R48.COL, RZ ;  /* 0x000000305c347237 */ /* 0x000fe20000405cff */
[----:B------:R-:W-:Y:S01]  /*d5d0*/  FMUL R49, R67, R76 ;  /* 0x0000004c43317220 */ /* 0x000fe20000400000 */
[C---:B------:R-:W-:Y:S01]  /*d5e0*/  FMUL R80, R51.reuse, R80 ;  /* 0x0000005033507220 */ /* 0x040fe20000400000 */
[----:B------:R-:W-:Y:S01]  /*d5f0*/  FMUL R60, R51, R60 ;  /* 0x0000003c333c7220 */ /* 0x000fe20000400000 */
[----:B------:R-:W-:Y:S01]  /*d600*/  FMUL R62, R59, R62 ;  /* 0x0000003e3b3e7220 */ /* 0x000fe20000400000 */
[----:B------:R-:W-:Y:S01]  /*d610*/  I2FP.F32.S32 R70, R70 ;  /* 0x0000004600467245 */ /* 0x000fe20000201400 */
[----:B------:R-:W-:Y:S01]  /*d620*/  FMUL R68, R63, R68 ;  /* 0x000000443f447220 */ /* 0x000fe20000400000 */
[C---:B------:R-:W-:Y:S01]  /*d630*/  FFMA R98, R137.reuse, R49, R178 ;  /* 0x0000003189627223 */ /* 0x040fe200000000b2 */
[C---:B------:R-:W-:Y:S01]  /*d640*/  FFMA R182, R137.reuse, R80, R196 ;  /* 0x0000005089b67223 */ /* 0x040fe200000000c4 */
[----:B------:R-:W-:Y:S01]  /*d650*/  FFMA R99, R137, R99, R200 ;  /* 0x0000006389637223 */ /* 0x000fe200000000c8 */
[C---:B------:R-:W-:Y:S01]  /*d660*/  FFMA R187, R58.reuse, R60, R143 ;  /* 0x0000003c3abb7223 */ /* 0x040fe2000000008f */
[----:B------:R-:W-:Y:S01]  /*d670*/  FFMA R178, R58, R62, R145 ;  /* 0x0000003e3ab27223 */ /* 0x000fe20000000091 */
[----:B------:R-:W-:Y:S01]  /*d680*/  I2FP.F32.S32 R60, R69 ;  /* 0x00000045003c7245 */ /* 0x000fe20000201400 */
[----:B------:R-:W-:Y:S01]  /*d690*/  FMUL R49, R67, R70 ;  /* 0x0000004643317220 */ /* 0x000fe20000400000 */
[----:B------:R-:W-:Y:S01]  /*d6a0*/  I2FP.F32.S32 R62, R71 ;  /* 0x00000047003e7245 */ /* 0x000fe20000201400 */
[----:B------:R-:W-:-:S02]  /*d6b0*/  FFMA R137, R96, R68, R139 ;  /* 0x0000004460897223 */ /* 0x000fc4000000008b */
[----:B------:R-:W0:Y:S01]  /*d6c0*/  LDS.128 R68, [R104+0x1290] ;  /* 0x0012900068447984 */ /* 0x000e220000000c00 */
[----:B------:R-:W-:Y:S01]  /*d6d0*/  BAR.SYNC.DEFER_BLOCKING 0x0 ;  /* 0x0000000000007b1d */ /* 0x000fe20000010000 */
[----:B------:R-:W-:Y:S02]  /*d6e0*/  I2FP.F32.S32 R54, R54 ;  /* 0x0000003600367245 */ /* 0x000fe40000201400 */
[----:B------:R-:W-:Y:S01]  /*d6f0*/  I2FP.F32.S32 R48, R53 ;  /* 0x0000003500307245 */ /* 0x000fe20000201400 */
[----:B------:R-:W-:Y:S01]  /*d700*/  HADD2.F32 R50, -RZ, R75.H0_H0 ;  /* 0x2000004bff327230 */ /* 0x000fe20000004100 */
[-C--:B-1----:R-:W-:Y:S01]  /*d710*/  IMMA.16832.S8.S8 R100, R100.ROW, R72.reuse.COL, RZ ;  /* 0x0000004864647237 */ /* 0x082fe20000405cff */
[----:B------:R-:W-:Y:S01]  /*d720*/  FFMA R139, R96, R49, R74 ;  /* 0x00000031608b7223 */ /* 0x000fe2000000004a */
        /* <DEDUP_REMOVED lines=8> */
[----:B------:R-:W-:Y:S01]  /*d7b0*/  IMMA.16832.S8.S8 R72, R92.ROW, R72.COL, RZ ;  /* 0x000000485c487237 */ /* 0x000fe20000405cff */
[----:B------:R-:W-:Y:S01]  /*d7c0*/  FMUL R78, R67, R78 ;  /* 0x0000004e434e7220 */ /* 0x000fe20000400000 */
[----:B------:R-:W-:Y:S01]  /*d7d0*/  MOV R127, R158 ;  /* 0x0000009e007f7202 */ /* 0x000fe20000000f00 */
[----:B------:R-:W-:Y:S01]  /*d7e0*/  FMUL R143, R59, R54 ;  /* 0x000000363b8f7220 */ /* 0x000fe20000400000 */
[----:B------:R-:W-:Y:S01]  /*d7f0*/  FMUL R48, R51, R48 ;  /* 0x0000003033307220 */ /* 0x000fe20000400000 */
[----:B------:R-:W-:Y:S01]  /*d800*/  FFMA R145, R58, R78, R147 ;  /* 0x0000004e3a917223 */ /* 0x000fe20000000093 */
[----:B------:R-:W-:Y:S01]  /*d810*/  I2FP.F32.S32 R52, R52 ;  /* 0x0000003400347245 */ /* 0x000fe20000201400 */
[----:B------:R-:W-:Y:S01]  /*d820*/  FFMA R143, R96, R143, R84 ;  /* 0x0000008f608f7223 */ /* 0x000fe20000000054 */
[----:B------:R-:W-:Y:S01]  /*d830*/  FFMA R147, R50, R48, R85 ;  /* 0x0000003032937223 */ /* 0x000fe20000000055 */
[----:B------:R-:W-:Y:S01]  /*d840*/  FMUL R66, R63, R66 ;  /* 0x000000423f427220 */ /* 0x000fe20000400000 */
[----:B------:R-:W-:Y:S01]  /*d850*/  FMUL R53, R67, R62 ;  /* 0x0000003e43357220 */ /* 0x000fe20000400000 */
[----:B------:R-:W-:Y:S01]  /*d860*/  FMUL R52, R51, R52 ;  /* 0x0000003433347220 */ /* 0x000fe20000400000 */
[----:B------:R-:W-:Y:S01]  /*d870*/  MOV R125, R150 ;  /* 0x00000096007d7202 */ /* 0x000fe20000000f00 */
[----:B------:R-:W-:Y:S01]  /*d880*/  FFMA R179, R58, R66, R179 ;  /* 0x000000423ab37223 */ /* 0x000fe200000000b3 */
[----:B------:R-:W-:Y:S01]  /*d890*/  I2FP.F32.S32 R58, R55 ;  /* 0x00000037003a7245 */ /* 0x000fe20000201400 */
[----:B------:R-:W-:Y:S04]  /*d8a0*/  LDS R84, [R106+0x10] ;  /* 0x000010006a547984 */ /* 0x000fe80000000800 */
[----:B------:R-:W-:Y:S04]  /*d8b0*/  LDS R85, [R106+0x20] ;  /* 0x000020006a557984 */ /* 0x000fe80000000800 */
[----:B------:R3:W4:Y:S01]  /*d8c0*/  LDSM.16.M88.4 R92, [R127] ;  /* 0x000000007f5c783b */ /* 0x0007220000000200 */
[----:B------:R-:W-:Y:S01]  /*d8d0*/  FFMA R141, R96, R52, R141 ;  /* 0x00000034608d7223 */ /* 0x000fe2000000008d */
[----:B-1----:R-:W-:-:S02]  /*d8e0*/  FFMA R142, R50, R53, R88 ;  /* 0x00000035328e7223 */ /* 0x002fc40000000058 */
[----:B------:R1:W-:Y:S01]  /*d8f0*/  LDSM.16.M88.4 R52, [R125] ;  /* 0x000000007d34783b */ /* 0x0003e20000000200 */
[----:B------:R-:W-:Y:S01]  /*d900*/  FMUL R58, R59, R58 ;  /* 0x0000003a3b3a7220 */ /* 0x000fe20000400000 */
[----:B------:R-:W-:Y:S01]  /*d910*/  FMUL R49, R63, R60 ;  /* 0x0000003c3f317220 */ /* 0x000fe20000400000 */
[----:B------:R-:W-:Y:S01]  /*d920*/  I2FP.F32.S32 R48, R73 ;  /* 0x0000004900307245 */ /* 0x000fe20000201400 */
[----:B------:R-:W5:Y:S01]  /*d930*/  LDS.128 R80, [R104] ;  /* 0x0000000068507984 */ /* 0x000f620000000c00 */
[C---:B------:R-:W-:Y:S01]  /*d940*/  FFMA R138, R50.reuse, R58, R189 ;  /* 0x0000003a328a7223 */ /* 0x040fe200000000bd */
[----:B------:R-:W-:Y:S01]  /*d950*/  FFMA R140, R50, R49, R190 ;  /* 0x00000031328c7223 */ /* 0x000fe200000000be */
[----:B------:R-:W-:Y:S01]  /*d960*/  I2FP.F32.S32 R74, R74 ;  /* 0x0000004a004a7245 */ /* 0x000fe20000201400 */
[----:B--2---:R-:W-:Y:S01]  /*d970*/  FMUL R144, R51, R48 ;  /* 0x0000003033907220 */ /* 0x004fe20000400000 */
[----:B------:R-:W-:Y:S01]  /*d980*/  I2FP.F32.S32 R50, R75 ;  /* 0x0000004b00327245 */ /* 0x000fe20000201400 */
[----:B------:R-:W-:Y:S01]  /*d990*/  LDS R88, [R106+0x910] ;  /* 0x000910006a587984 */ /* 0x000fe20000000800 */
[----:B------:R-:W-:-:S02]  /*d9a0*/  I2FP.F32.S32 R72, R72 ;  /* 0x0000004800487245 */ /* 0x000fc40000201400 */
[----:B------:R-:W-:Y:S01]  /*d9b0*/  I2FP.F32.S32 R100, R100 ;  /* 0x0000006400647245 */ /* 0x000fe20000201400 */
[----:B------:R-:W2:Y:S01]  /*d9c0*/  LDS R89, [R106+0x920] ;  /* 0x000920006a597984 */ /* 0x000ea20000000800 */
[----:B------:R-:W-:Y:S01]  /*d9d0*/  I2FP.F32.S32 R48, R101 ;  /* 0x0000006500307245 */ /* 0x000fe20000201400 */
[C---:B---3--:R-:W-:Y:S01]  /*d9e0*/  FMUL R127, R59.reuse, R74 ;  /* 0x0000004a3b7f7220 */ /* 0x048fe20000400000 */
[----:B------:R-:W-:Y:S01]  /*d9f0*/  FMUL R146, R59, R50 ;  /* 0x000000323b927220 */ /* 0x000fe20000400000 */
[----:B------:R-:W-:Y:S01]  /*da00*/  FMUL R134, R51, R72 ;  /* 0x0000004833867220 */ /* 0x000fe20000400000 */
[C---:B------:R-:W-:Y:S01]  /*da10*/  FMUL R190, R63.reuse, R100 ;  /* 0x000000643fbe7220 */ /* 0x040fe20000400000 */
[----:B------:R-:W-:Y:S01]  /*da20*/  FMUL R192, R63, R48 ;  /* 0x000000303fc07220 */ /* 0x000fe20000400000 */
[----:B0-----:R-:W-:Y:S01]  /*da30*/  HADD2.F32 R59, -RZ, R68.H0_H0 ;  /* 0x20000044ff3b7230 */ /* 0x001fe20000004100 */
[----:B------:R-:W-:Y:S01]  /*da40*/  I2FP.F32.S32 R50, R103 ;  /* 0x0000006700327245 */ /* 0x000fe20000201400 */
[----:B------:R-:W0:Y:S01]  /*da50*/  LDS.128 R72, [R3+0x10] ;  /* 0x0000100003487984 */ /* 0x000e220000000c00 */
[----:B------:R-:W-:-:S03]  /*da60*/  FMUL R64, R64, R207 ;  /* 0x000000cf40407220 */ /* 0x000fc60000400000 */
[----:B------:R-:W3:Y:S01]  /*da70*/  LDS.128 R60, [R3+0x990] ;  /* 0x00099000033c7984 */ /* 0x000ee20000000c00 */
[----:B------:R-:W-:Y:S01]  /*da80*/  I2FP.F32.S32 R102, R102 ;  /* 0x0000006600667245 */ /* 0x000fe20000201400 */
[----:B------:R-:W-:Y:S02]  /*da90*/  HADD2.F32 R58, -RZ, R69.H0_H0 ;  /* 0x20000045ff3a7230 */ /* 0x000fe40000004100 */
[----:B------:R-:W-:Y:S01]  /*daa0*/  LDS R96, [R106+0x1210] ;  /* 0x001210006a607984 */ /* 0x000fe20000000800 */
[----:B------:R-:W-:-:S03]  /*dab0*/  FFMA R56, R59, R56, R119 ;  /* 0x000000383b387223 */ /* 0x000fc60000000077 */
[----:B------:R-:W3:Y:S01]  /*dac0*/  LDS R97, [R106+0x1220] ;  /* 0x001220006a617984 */ /* 0x000ee20000000800 */
[----:B------:R-:W-:Y:S01]  /*dad0*/  FMUL R65, R65, R206 ;  /* 0x000000ce41417220 */ /* 0x000fe20000400000 */
[----:B------:R-:W-:Y:S01]  /*dae0*/  FMUL R189, R67, R50 ;  /* 0x0000003243bd7220 */ /* 0x000fe20000400000 */
[C---:B------:R-:W-:Y:S01]  /*daf0*/  FFMA R135, R59.reuse, R135, R124 ;  /* 0x000000873b877223 */ /* 0x040fe2000000007c */
[C---:B------:R-:W-:Y:S01]  /*db00*/  FFMA R118, R59.reuse, R129, R118 ;  /* 0x000000813b767223 */ /* 0x040fe20000000076 */
[----:B------:R-:W-:Y:S01]  /*db10*/  FFMA R64, R59, R64, R117 ;  /* 0x000000403b407223 */ /* 0x000fe20000000075 */
[----:B------:R-:W3:Y:S01]  /*db20*/  LDS.128 R48, [R104+0x90] ;  /* 0x0000900068307984 */ /* 0x000ee20000000c00 */
[----:B------:R-:W-:Y:S01]  /*db30*/  FMUL R103, R67, R102 ;  /* 0x0000006643677220 */ /* 0x000fe20000400000 */
[C---:B------:R-:W-:Y:S01]  /*db40*/  FFMA R135, R58.reuse, R180, R135 ;  /* 0x000000b43a877223 */ /* 0x040fe20000000087 */
[C---:B------:R-:W-:Y:S01]  /*db50*/  FFMA R66, R58.reuse, R57, R56 ;  /* 0x000000393a427223 */ /* 0x040fe20000000038 */
[C---:B------:R-:W-:Y:S01]  /*db60*/  FFMA R181, R58.reuse, R181, R118 ;  /* 0x000000b53ab57223 */ /* 0x040fe20000000076 */
[----:B------:R-:W-:Y:S01]  /*db70*/  FFMA R100, R58, R65, R64 ;  /* 0x000000413a647223 */ /* 0x000fe20000000040 */
[----:B------:R-:W-:Y:S01]  /*db80*/  HADD2.F32 R102, -RZ, R70.H0_H0 ;  /* 0x20000046ff667230 */ /* 0x000fe20000004100 */
[----:B------:R-:W3:Y:S01]  /*db90*/  LDS.128 R56, [R3+0x1310] ;  /* 0x0013100003387984 */ /* 0x000ee20000000c00 */
[----:B-1----:R-:W-:-:S03]  /*dba0*/  HADD2.F32 R125, -RZ, R71.H0_H0 ;  /* 0x20000047ff7d7230 */ /* 0x002fc60000004100 */
[----:B------:R-:W1:Y:S01]  /*dbb0*/  LDS.128 R68, [R3+0x1c90] ;  /* 0x001c900003447984 */ /* 0x000e620000000c00 */
[----:B------:R-:W-:Y:S02]  /*dbc0*/  HADD2.F32 R136, -RZ, R79.H0_H0 ;  /* 0x2000004fff887230 */ /* 0x000fe40000004100 */
[-C--:B----4-:R-:W-:Y:S01]  /*dbd0*/  IMMA.16832.S8.S8 R76, R92.ROW, R84.reuse.COL, RZ ;  /* 0x000000545c4c7237 */ /* 0x090fe20000405cff */
[C---:B------:R-:W-:Y:S01]  /*dbe0*/  FFMA R87, R102.reuse, R87, R66 ;  /* 0x0000005766577223 */ /* 0x040fe20000000042 */
[----:B------:R-:W-:Y:S01]  /*dbf0*/  FFMA R86, R102, R86, R135 ;  /* 0x0000005666567223 */ /* 0x000fe20000000087 */
[C---:B------:R-:W-:Y:S01]  /*dc00*/  FFMA R129, R136.reuse, R134, R183 ;  /* 0x0000008688817223 */ /* 0x040fe200000000b7 */
[----:B-----5:R-:W-:Y:S01]  /*dc10*/  HADD2.F32 R117, -RZ, R83.H0_H0 ;  /* 0x20000053ff757230 */ /* 0x020fe20000004100 */
[----:B------:R-:W-:Y:S01]  /*dc20*/  MOV R116, R156 ;  /* 0x0000009c00747202 */ /* 0x000fe20000000f00 */
[----:B------:R-:W-:Y:S02]  /*dc30*/  LDS R118, [R106+0x30] ;  /* 0x000030006a767984 */ /* 0x000fe40000000800 */
[----:B------:R-:W-:Y:S01]  /*dc40*/  IMMA.16832.S8.S8 R64, R52.ROW, R84.COL, RZ ;  /* 0x0000005434407237 */ /* 0x000fe20000405cff */
[C---:B------:R-:W-:Y:S01]  /*dc50*/  FFMA R134, R136.reuse, R127, R184 ;  /* 0x0000007f88867223 */ /* 0x040fe200000000b8 */
[C---:B------:R-:W-:Y:S01]  /*dc60*/  FFMA R135, R136.reuse, R190, R185 ;  /* 0x000000be88877223 */ /* 0x040fe200000000b9 */
[----:B------:R-:W-:Y:S01]  /*dc70*/  FFMA R136, R136, R103, R186 ;  /* 0x0000006788887223 */ /* 0x000fe200000000ba */
[----:B------:R-:W-:Y:S01]  /*dc80*/  FFMA R103, R125, R144, R86 ;  /* 0x000000907d677223 */ /* 0x000fe20000000056 */
[----:B------:R-:W-:-:S02]  /*dc90*/  HADD2.F32 R144, -RZ, R81.H0_H0 ;  /* 0x20000051ff907230 */ /* 0x000fc40000004100 */
[C---:B------:R-:W-:Y:S01]  /*dca0*/  FFMA R100, R102.reuse, R91, R100 ;  /* 0x0000005b66647223 */ /* 0x040fe20000000064 */
[----:B------:R-:W-:Y:S01]  /*dcb0*/  FFMA R101, R102, R188, R181 ;  /* 0x000000bc66657223 */ /* 0x000fe200000000b5 */
[C---:B------:R-:W-:Y:S01]  /*dcc0*/  FFMA R102, R125.reuse, R146, R87 ;  /* 0x000000927d667223 */ /* 0x040fe20000000057 */
[----:B------:R-:W-:Y:S01]  /*dcd0*/  LDS R119, [R106+0x40] ;  /* 0x000040006a777984 */ /* 0x000fe20000000800 */
[----:B------:R-:W-:Y:S02]  /*dce0*/  I2FP.F32.S32 R81, R76 ;  /* 0x0000004c00517245 */ /* 0x000fe40000201400 */
[----:B------:R-:W-:Y:S01]  /*dcf0*/  I2FP.F32.S32 R83, R78 ;  /* 0x0000004e00537245 */ /* 0x000fe20000201400 */
[C---:B--2---:R-:W-:Y:S01]  /*dd00*/  IMMA.16832.S8.S8 R84, R92.reuse.ROW, R88.COL, RZ ;  /* 0x000000585c547237 */ /* 0x044fe20000405cff */
[C---:B------:R-:W-:Y:S01]  /*dd10*/  FFMA R100, R125.reuse, R189, R100 ;  /* 0x000000bd7d647223 */ /* 0x040fe20000000064 */
[----:B------:R-:W-:Y:S02]  /*dd20*/  HADD2.F32 R189, -RZ, R80.H0_H0 ;  /* 0x20000050ffbd7230 */ /* 0x000fe40000004100 */
[----:B0-----:R-:W-:Y:S01]  /*dd30*/  FMUL R81, R72, R81 ;  /* 0x0000005148517220 */ /* 0x001fe20000400000 */
[----:B---3--:R-:W-:Y:S01]  /*dd40*/  FMUL R83, R60, R83 ;  /* 0x000000533c537220 */ /* 0x008fe20000400000 */
[----:B------:R-:W-:Y:S01]  /*dd50*/  I2FP.F32.S32 R77, R77 ;  /* 0x0000004d004d7245 */ /* 0x000fe20000201400 */
[----:B------:R-:W-:Y:S01]  /*dd60*/  LDS R124, [R106+0x930] ;  /* 0x000930006a7c7984 */ /* 0x000fe20000000800 */
[----:B------:R-:W-:Y:S01]  /*dd70*/  I2FP.F32.S32 R79, R79 ;  /* 0x0000004f004f7245 */ /* 0x000fe20000201400 */
[----:B------:R-:W-:Y:S01]  /*dd80*/  IMMA.16832.S8.S8 R92, R92.ROW, R96.COL, RZ ;  /* 0x000000605c5c7237 */ /* 0x000fe20000405cff */
[----:B------:R-:W-:Y:S01]  /*dd90*/  FFMA R101, R125, R192, R101 ;  /* 0x000000c07d657223 */ /* 0x000fe20000000065 */
[----:B------:R-:W-:Y:S01]  /*dda0*/  HADD2.F32 R127, -RZ, R82.H0_H0 ;  /* 0x20000052ff7f7230 */ /* 0x000fe20000004100 */
[----:B------:R-:W-:Y:S01]  /*ddb0*/  I2FP.F32.S32 R91, R64 ;  /* 0x00000040005b7245 */ /* 0x000fe20000201400 */
[C---:B------:R-:W-:Y:S01]  /*ddc0*/  FFMA R181, R189.reuse, R81, R182 ;  /* 0x00000051bdb57223 */ /* 0x040fe200000000b6 */
[C---:B------:R-:W-:Y:S01]  /*ddd0*/  FFMA R183, R189.reuse, R83, R90 ;  /* 0x00000053bdb77223 */ /* 0x040fe2000000005a */
[----:B------:R-:W-:Y:S01]  /*dde0*/  I2FP.F32.S32 R65, R65 ;  /* 0x0000004100417245 */ /* 0x000fe20000201400 */
[----:B------:R-:W-:Y:S01]  /*ddf0*/  HADD2.F32 R180, -RZ, R48.H0_H0 ;  /* 0x20000030ffb47230 */ /* 0x000fe20000004100 */
[----:B------:R-:W-:Y:S01]  /*de00*/  I2FP.F32.S32 R125, R66 ;  /* 0x00000042007d7245 */ /* 0x000fe20000201400 */
[----:B------:R-:W-:Y:S01]  /*de10*/  FMUL R77, R72, R77 ;  /* 0x0000004d484d7220 */ /* 0x000fe20000400000 */
[----:B------:R0:W2:Y:S01]  /*de20*/  LDSM.16.M88.4 R80, [R116] ;  /* 0x000000007450783b */ /* 0x0000a20000000200 */
[----:B------:R-:W-:Y:S01]  /*de30*/  FMUL R79, R60, R79 ;  /* 0x0000004f3c4f7220 */ /* 0x000fe20000400000 */
[----:B------:R-:W-:Y:S01]  /*de40*/  MOV R113, R148 ;  /* 0x0000009400717202 */ /* 0x000fe20000000f00 */
[----:B------:R-:W-:Y:S01]  /*de50*/  FMUL R64, R56, R91 ;  /* 0x0000005b38407220 */ /* 0x000fe20000400000 */
[----:B------:R-:W-:Y:S01]  /*de60*/  FFMA R187, R180, R77, R187 ;  /* 0x0000004db4bb7223 */ /* 0x000fe200000000bb */
[----:B------:R-:W-:Y:S01]  /*de70*/  FMUL R66, R56, R65 ;  /* 0x0000004138427220 */ /* 0x000fe20000400000 */
[----:B------:R-:W-:Y:S01]  /*de80*/  FFMA R48, R180, R79, R178 ;  /* 0x0000004fb4307223 */ /* 0x000fe200000000b2 */
[----:B-1----:R-:W-:Y:S01]  /*de90*/  FMUL R125, R68, R125 ;  /* 0x0000007d447d7220 */ /* 0x002fe20000400000 */
[----:B------:R1:W3:Y:S01]  /*dea0*/  LDSM.16.M88.4 R76, [R113] ;  /* 0x00000000714c783b */ /* 0x0002e20000000200 */
[C---:B------:R-:W-:Y:S01]  /*deb0*/  FFMA R185, R189.reuse, R64, R99 ;  /* 0x00000040bdb97223 */ /* 0x040fe20000000063 */
[----:B------:R-:W-:Y:S01]  /*dec0*/  I2FP.F32.S32 R191, R67 ;  /* 0x0000004300bf7245 */ /* 0x000fe20000201400 */
[----:B------:R-:W-:Y:S01]  /*ded0*/  FFMA R189, R189, R125, R98 ;  /* 0x0000007dbdbd7223 */ /* 0x000fe20000000062 */
[C---:B------:R-:W-:Y:S01]  /*dee0*/  IMMA.16832.S8.S8 R88, R52.reuse.ROW, R88.COL, RZ ;  /* 0x0000005834587237 */ /* 0x040fe20000405cff */
[----:B------:R-:W-:Y:S01]  /*def0*/  FFMA R178, R180, R66, R179 ;  /* 0x00000042b4b27223 */ /* 0x000fe200000000b3 */
[----:B------:R-:W-:Y:S01]  /*df00*/  I2FP.F32.S32 R125, R84 ;  /* 0x00000054007d7245 */ /* 0x000fe20000201400 */
[----:B------:R-:W4:Y:S05]  /*df10*/  LDS.128 R64, [R104+0x900] ;  /* 0x0009000068407984 */ /* 0x000f2a0000000c00 */
[----:B------:R-:W-:Y:S01]  /*df20*/  IMMA.16832.S8.S8 R96, R52.ROW, R96.COL, RZ ;  /* 0x0000006034607237 */ /* 0x000fe20000405cff */
[----:B------:R-:W5:Y:S01]  /*df30*/  LDS.128 R52, [R104+0x990] ;  /* 0x0009900068347984 */ /* 0x000f620000000c00 */
[----:B------:R-:W-:Y:S01]  /*df40*/  I2FP.F32.S32 R179, R92 ;  /* 0x0000005c00b37245 */ /* 0x000fe20000201400 */
[----:B------:R-:W-:-:S02]  /*df50*/  FMUL R92, R72, R125 ;  /* 0x0000007d485c7220 */ /* 0x000fc40000400000 */
[----:B------:R-:W5:Y:S01]  /*df60*/  LDS R125, [R106+0x940] ;  /* 0x000940006a7d7984 */ /* 0x000f620000000800 */
[----:B------:R-:W-:Y:S01]  /*df70*/  I2FP.F32.S32 R85, R85 ;  /* 0x0000005500557245 */ /* 0x000fe20000201400 */
[----:B------:R-:W-:Y:S01]  /*df80*/  FMUL R191, R68, R191 ;  /* 0x000000bf44bf7220 */ /* 0x000fe20000400000 */
[----:B------:R-:W-:Y:S01]  /*df90*/  I2FP.F32.S32 R193, R93 ;  /* 0x0000005d00c17245 */ /* 0x000fe20000201400 */
[----:B0-----:R-:W-:Y:S01]  /*dfa0*/  FMUL R116, R72, R179 ;  /* 0x000000b348747220 */ /* 0x001fe20000400000 */
[----:B------:R-:W-:Y:S01]  /*dfb0*/  I2FP.F32.S32 R87, R87 ;  /* 0x0000005700577245 */ /* 0x000fe20000201400 */
[----:B------:R-:W-:Y:S01]  /*dfc0*/  FFMA R180, R180, R191, R145 ;  /* 0x000000bfb4b47223 */ /* 0x000fe20000000091 */
[C---:B------:R-:W-:Y:S01]  /*dfd0*/  FMUL R93, R72.reuse, R85 ;  /* 0x00000055485d7220 */ /* 0x040fe20000400000 */
[----:B------:R-:W-:Y:S01]  /*dfe0*/  FMUL R72, R72, R193 ;  /* 0x000000c148487220 */ /* 0x000fe20000400000 */
[----:B------:R-:W-:Y:S02]  /*dff0*/  I2FP.F32.S32 R85, R86 ;  /* 0x0000005600557245 */ /* 0x000fe40000201400 */
[----:B------:R-:W-:-:S02]  /*e000*/  I2FP.F32.S32 R145, R94 ;  /* 0x0000005e00917245 */ /* 0x000fc40000201400 */
[----:B-1----:R-:W-:Y:S02]  /*e010*/  I2FP.F32.S32 R113, R95 ;  /* 0x0000005f00717245 */ /* 0x002fe40000201400 */
        /* <DEDUP_REMOVED lines=12> */
[----:B--2---:R-:W-:Y:S01]  /*e0e0*/  IMMA.16832.S8.S8 R84, R80.ROW, R118.COL, RZ ;  /* 0x0000007650547237 */ /* 0x004fe20000405cff */
[----:B------:R-:W-:Y:S04]  /*e0f0*/  LDS R96, [R106+0x1230] ;  /* 0x001230006a607984 */ /* 0x000fe80000000800 */
[----:B------:R-:W0:Y:S01]  /*e100*/  LDS R97, [R106+0x1240] ;  /* 0x001240006a617984 */ /* 0x000e220000000800 */
[----:B------:R-:W-:-:S02]  /*e110*/  I2FP.F32.S32 R179, R90 ;  /* 0x0000005a00b37245 */ /* 0x000fc40000201400 */
[----:B------:R-:W-:Y:S02]  /*e120*/  I2FP.F32.S32 R193, R91 ;  /* 0x0000005b00c17245 */ /* 0x000fe40000201400 */
[----:B---3--:R-:W-:Y:S01]  /*e130*/  IMMA.16832.S8.S8 R88, R76.ROW, R118.COL, RZ ;  /* 0x000000764c587237 */ /* 0x008fe20000405cff */
[----:B----4-:R-:W-:Y:S02]  /*e140*/  HADD2.F32 R64, -RZ, R64.H0_H0 ;  /* 0x20000040ff407230 */ /* 0x010fe40000004100 */
[----:B-----5:R-:W-:Y:S01]  /*e150*/  HADD2.F32 R52, -RZ, R52.H0_H0 ;  /* 0x20000034ff347230 */ /* 0x020fe20000004100 */
[----:B------:R-:W-:Y:S02]  /*e160*/  I2FP.F32.S32 R195, R98 ;  /* 0x0000006200c37245 */ /* 0x000fe40000201400 */
[C---:B------:R-:W-:Y:S01]  /*e170*/  FFMA R141, R64.reuse, R92, R141 ;  /* 0x0000005c408d7223 */ /* 0x040fe2000000008d */
[----:B------:R-:W-:Y:S01]  /*e180*/  FFMA R143, R64, R94, R143 ;  /* 0x0000005e408f7223 */ /* 0x000fe2000000008f */
[C---:B------:R-:W-:Y:S01]  /*e190*/  FFMA R147, R52.reuse, R93, R147 ;  /* 0x0000005d34937223 */ /* 0x040fe20000000093 */
[----:B------:R-:W-:Y:S01]  /*e1a0*/  FFMA R138, R52, R95, R138 ;  /* 0x0000005f348a7223 */ /* 0x000fe2000000008a */
[----:B------:R-:W-:Y:S01]  /*e1b0*/  I2FP.F32.S32 R99, R99 ;  /* 0x0000006300637245 */ /* 0x000fe20000201400 */
[----:B------:R-:W-:Y:S01]  /*e1c0*/  IMMA.16832.S8.S8 R92, R80.ROW, R124.COL, RZ ;  /* 0x0000007c505c7237 */ /* 0x000fe20000405cff */
[----:B------:R-:W-:Y:S01]  /*e1d0*/  FMUL R98, R68, R179 ;  /* 0x000000b344627220 */ /* 0x000fe20000400000 */
[----:B------:R-:W-:-:S02]  /*e1e0*/  I2FP.F32.S32 R84, R84 ;  /* 0x0000005400547245 */ /* 0x000fc40000201400 */
[----:B------:R-:W-:Y:S01]  /*e1f0*/  I2FP.F32.S32 R86, R86 ;  /* 0x0000005600567245 */ /* 0x000fe20000201400 */
[C---:B------:R-:W-:Y:S01]  /*e200*/  FMUL R193, R68.reuse, R193 ;  /* 0x000000c144c17220 */ /* 0x040fe20000400000 */
[C---:B------:R-:W-:Y:S01]  /*e210*/  FMUL R179, R68.reuse, R195 ;  /* 0x000000c344b37220 */ /* 0x040fe20000400000 */
[----:B------:R-:W-:Y:S01]  /*e220*/  FMUL R119, R68, R99 ;  /* 0x0000006344777220 */ /* 0x000fe20000400000 */
[C---:B------:R-:W-:Y:S01]  /*e230*/  FFMA R137, R64.reuse, R60, R137 ;  /* 0x0000003c40897223 */ /* 0x040fe20000000089 */
[----:B------:R-:W-:Y:S01]  /*e240*/  FFMA R139, R64, R98, R139 ;  /* 0x00000062408b7223 */ /* 0x000fe2000000008b */
[----:B------:R-:W-:Y:S01]  /*e250*/  FMUL R64, R73, R84 ;  /* 0x0000005449407220 */ /* 0x000fe20000400000 */
[----:B------:R-:W-:Y:S01]  /*e260*/  FMUL R68, R61, R86 ;  /* 0x000000563d447220 */ /* 0x000fe20000400000 */
[----:B------:R-:W-:Y:S02]  /*e270*/  I2FP.F32.S32 R98, R88 ;  /* 0x0000005800627245 */ /* 0x000fe40000201400 */
[----:B------:R-:W-:-:S02]  /*e280*/  I2FP.F32.S32 R182, R89 ;  /* 0x0000005900b67245 */ /* 0x000fc40000201400 */
[----:B------:R-:W-:Y:S02]  /*e290*/  I2FP.F32.S32 R84, R90 ;  /* 0x0000005a00547245 */ /* 0x000fe40000201400 */
[----:B------:R-:W-:Y:S02]  /*e2a0*/  I2FP.F32.S32 R86, R91 ;  /* 0x0000005b00567245 */ /* 0x000fe40000201400 */
[----:B------:R-:W-:Y:S01]  /*e2b0*/  IMMA.16832.S8.S8 R88, R76.ROW, R124.COL, RZ ;  /* 0x0000007c4c587237 */ /* 0x000fe20000405cff */
[C---:B------:R-:W-:Y:S01]  /*e2c0*/  FFMA R140, R52.reuse, R191, R140 ;  /* 0x000000bf348c7223 */ /* 0x040fe2000000008c */
[----:B------:R-:W-:Y:S01]  /*e2d0*/  FFMA R142, R52, R193, R142 ;  /* 0x000000c1348e7223 */ /* 0x000fe2000000008e */
[----:B------:R-:W-:Y:S01]  /*e2e0*/  I2FP.F32.S32 R60, R87 ;  /* 0x00000057003c7245 */ /* 0x000fe20000201400 */
[----:B------:R-:W-:Y:S01]  /*e2f0*/  HADD2.F32 R99, -RZ, R49.H0_H0 ;  /* 0x20000031ff637230 */ /* 0x000fe20000004100 */
[----:B------:R-:W-:Y:S01]  /*e300*/  I2FP.F32.S32 R52, R85 ;  /* 0x0000005500347245 */ /* 0x000fe20000201400 */
[----:B------:R-:W-:Y:S01]  /*e310*/  FMUL R182, R57, R182 ;  /* 0x000000b639b67220 */ /* 0x000fe20000400000 */
[----:B------:R-:W-:Y:S01]  /*e320*/  FMUL R125, R69, R86 ;  /* 0x00000056457d7220 */ /* 0x000fe20000400000 */
[----:B------:R-:W-:Y:S01]  /*e330*/  FMUL R98, R57, R98 ;  /* 0x0000006239627220 */ /* 0x000fe20000400000 */
[----:B------:R-:W-:Y:S01]  /*e340*/  FMUL R84, R69, R84 ;  /* 0x0000005445547220 */ /* 0x000fe20000400000 */
[----:B------:R-:W-:Y:S01]  /*e350*/  FMUL R49, R61, R60 ;  /* 0x0000003c3d317220 */ /* 0x000fe20000400000 */
[C---:B------:R-:W-:Y:S01]  /*e360*/  FFMA R178, R99.reuse, R182, R178 ;  /* 0x000000b663b27223 */ /* 0x040fe200000000b2 */
[----:B------:R-:W-:Y:S01]  /*e370*/  FFMA R125, R99, R125, R180 ;  /* 0x0000007d637d7223 */ /* 0x000fe200000000b4 */
[----:B------:R-:W-:Y:S01]  /*e380*/  MOV R111, R154 ;  /* 0x0000009a006f7202 */ /* 0x000fe20000000f00 */
[----:B------:R-:W-:Y:S01]  /*e390*/  FMUL R52, R73, R52 ;  /* 0x0000003449347220 */ /* 0x000fe20000400000 */
[----:B------:R-:W-:-:S02]  /*e3a0*/  MOV R110, R132 ;  /* 0x00000084006e7202 */ /* 0x000fc40000000f00 */
[----:B------:R-:W-:Y:S02]  /*e3b0*/  I2FP.F32.S32 R60, R92 ;  /* 0x0000005c003c7245 */ /* 0x000fe40000201400 */
[----:B------:R-:W-:Y:S02]  /*e3c0*/  I2FP.F32.S32 R180, R93 ;  /* 0x0000005d00b47245 */ /* 0x000fe40000201400 */
[----:B------:R-:W-:Y:S02]  /*e3d0*/  I2FP.F32.S32 R182, R94 ;  /* 0x0000005e00b67245 */ /* 0x000fe40000201400 */
[----:B------:R-:W-:Y:S02]  /*e3e0*/  I2FP.F32.S32 R184, R95 ;  /* 0x0000005f00b87245 */ /* 0x000fe40000201400 */
[----:B------:R-:W1:Y:S01]  /*e3f0*/  LDS.128 R92, [R104+0x1200] ;  /* 0x00120000685c7984 */ /* 0x000e620000000c00 */
[C---:B------:R-:W-:Y:S01]  /*e400*/  FFMA R64, R144.reuse, R64, R181 ;  /* 0x0000004090407223 */ /* 0x040fe200000000b5 */
[C---:B------:R-:W-:Y:S01]  /*e410*/  FFMA R68, R144.reuse, R68, R183 ;  /* 0x0000004490447223 */ /* 0x040fe200000000b7 */
[C---:B------:R-:W-:Y:S01]  /*e420*/  FFMA R118, R144.reuse, R98, R185 ;  /* 0x0000006290767223 */ /* 0x040fe200000000b9 */
[----:B------:R-:W-:Y:S01]  /*e430*/  FFMA R144, R144, R84, R189 ;  /* 0x0000005490907223 */ /* 0x000fe200000000bd */
[C---:B------:R-:W-:Y:S01]  /*e440*/  FFMA R187, R99.reuse, R52, R187 ;  /* 0x0000003463bb7223 */ /* 0x040fe200000000bb */
[----:B------:R-:W-:Y:S01]  /*e450*/  FFMA R124, R99, R49, R48 ;  /* 0x00000031637c7223 */ /* 0x000fe20000000030 */
[-C--:B0-----:R-:W-:Y:S01]  /*e460*/  IMMA.16832.S8.S8 R80, R80.ROW, R96.reuse.COL, RZ ;  /* 0x0000006050507237 */ /* 0x081fe20000405cff */
[----:B------:R-:W-:Y:S04]  /*e470*/  LDS R48, [R106+0x50] ;  /* 0x000050006a307984 */ /* 0x000fe80000000800 */
[----:B------:R-:W-:Y:S03]  /*e480*/  LDS R49, [R106+0x60] ;  /* 0x000060006a317984 */ /* 0x000fe60000000800 */
[----:B------:R-:W-:Y:S01]  /*e490*/  IMMA.16832.S8.S8 R76, R76.ROW, R96.COL, RZ ;  /* 0x000000604c4c7237 */ /* 0x000fe20000405cff */
[----:B------:R-:W0:Y:S04]  /*e4a0*/  LDSM.16.M88.4 R84, [R111] ;  /* 0x000000006f54783b */ /* 0x000e280000000200 */
[----:B------:R2:W3:Y:S01]  /*e4b0*/  LDSM.16.M88.4 R96, [R110] ;  /* 0x000000006e60783b */ /* 0x0004e20000000200 */
[----:B------:R-:W-:-:S02]  /*e4c0*/  I2FP.F32.S32 R88, R88 ;  /* 0x0000005800587245 */ /* 0x000fc40000201400 */
        /* <DEDUP_REMOVED lines=8> */
[----:B------:R-:W-:Y:S02]  /*e550*/  HADD2.F32 R89, -RZ, R53.H0_H0 ;  /* 0x20000035ff597230 */ /* 0x000fe40000004100 */
[C---:B------:R-:W-:Y:S01]  /*e560*/  FFMA R143, R52.reuse, R182, R143 ;  /* 0x000000b6348f7223 */ /* 0x040fe2000000008f */
[C---:B------:R-:W-:Y:S01]  /*e570*/  FFMA R137, R52.reuse, R88, R137 ;  /* 0x0000005834897223 */ /* 0x040fe20000000089 */
[----:B------:R-:W-:Y:S01]  /*e580*/  FFMA R139, R52, R90, R139 ;  /* 0x0000005a348b7223 */ /* 0x000fe2000000008b */
[----:B------:R-:W-:Y:S04]  /*e590*/  LDS R53, [R106+0x960] ;  /* 0x000960006a357984 */ /* 0x000fe80000000800 */
[----:B------:R-:W4:Y:S01]  /*e5a0*/  LDS R52, [R106+0x950] ;  /* 0x000950006a347984 */ /* 0x000f220000000800 */
[----:B------:R-:W-:-:S02]  /*e5b0*/  I2FP.F32.S32 R80, R80 ;  /* 0x0000005000507245 */ /* 0x000fc40000201400 */
[----:B------:R-:W-:Y:S01]  /*e5c0*/  I2FP.F32.S32 R60, R81 ;  /* 0x00000051003c7245 */ /* 0x000fe20000201400 */
[C---:B--2---:R-:W-:Y:S01]  /*e5d0*/  FMUL R110, R73.reuse, R180 ;  /* 0x000000b4496e7220 */ /* 0x044fe20000400000 */
[----:B------:R-:W-:Y:S01]  /*e5e0*/  I2FP.F32.S32 R188, R91 ;  /* 0x0000005b00bc7245 */ /* 0x000fe20000201400 */
[C---:B------:R-:W-:Y:S01]  /*e5f0*/  FMUL R141, R73.reuse, R80 ;  /* 0x00000050498d7220 */ /* 0x040fe20000400000 */
        /* <DEDUP_REMOVED lines=8> */
[----:B-1----:R-:W-:Y:S01]  /*e680*/  HADD2.F32 R92, -RZ, R92.H0_H0 ;  /* 0x2000005cff5c7230 */ /* 0x002fe20000004100 */
[----:B------:R-:W-:Y:S01]  /*e690*/  I2FP.F32.S32 R78, R78 ;  /* 0x0000004e004e7245 */ /* 0x000fe20000201400 */
        /* <DEDUP_REMOVED lines=8> */
[----:B0-----:R-:W-:Y:S01]  /*e720*/  IMMA.16832.S8.S8 R80, R84.ROW, R48.COL, RZ ;  /* 0x0000003054507237 */ /* 0x001fe20000405cff */
[C---:B------:R-:W-:Y:S01]  /*e730*/  FFMA R129, R92.reuse, R116, R129 ;  /* 0x000000745c817223 */ /* 0x040fe20000000081 */
[----:B------:R-:W-:Y:S01]  /*e740*/  FMUL R78, R69, R78 ;  /* 0x0000004e454e7220 */ /* 0x000fe20000400000 */
[C---:B------:R-:W-:Y:S01]  /*e750*/  FFMA R116, R92.reuse, R145, R134 ;  /* 0x000000915c747223 */ /* 0x040fe20000000086 */
[----:B------:R-:W-:-:S04]  /*e760*/  FFMA R111, R92, R146, R135 ;  /* 0x000000925c6f7223 */ /* 0x000fc80000000087 */
[----:B---3--:R-:W-:Y:S01]  /*e770*/  IMMA.16832.S8.S8 R88, R96.ROW, R48.COL, RZ ;  /* 0x0000003060587237 */ /* 0x008fe20000405cff */
[----:B------:R-:W-:Y:S02]  /*e780*/  HADD2.F32 R48, -RZ, R93.H0_H0 ;  /* 0x2000005dff307230 */ /* 0x000fe40000004100 */
[----:B------:R-:W-:Y:S01]  /*e790*/  FFMA R93, R92, R179, R136 ;  /* 0x000000b35c5d7223 */ /* 0x000fe20000000088 */
[----:B------:R-:W-:Y:S02]  /*e7a0*/  LDS R49, [R106+0x1260] ;  /* 0x001260006a317984 */ /* 0x000fe40000000800 */
[C---:B------:R-:W-:Y:S01]  /*e7b0*/  FFMA R129, R48.reuse, R141, R129 ;  /* 0x0000008d30817223 */ /* 0x040fe20000000081 */
[C---:B------:R-:W-:Y:S01]  /*e7c0*/  FFMA R116, R48.reuse, R77, R116 ;  /* 0x0000004d30747223 */ /* 0x040fe20000000074 */
[C---:B------:R-:W-:Y:S01]  /*e7d0*/  FFMA R111, R48.reuse, R76, R111 ;  /* 0x0000004c306f7223 */ /* 0x040fe2000000006f */
[----:B------:R-:W-:Y:S02]  /*e7e0*/  FFMA R93, R48, R78, R93 ;  /* 0x0000004e305d7223 */ /* 0x000fe4000000005d */
[----:B------:R-:W0:Y:S01]  /*e7f0*/  LDS R48, [R106+0x1250] ;  /* 0x001250006a307984 */ /* 0x000e220000000800 */
[----:B------:R-:W-:-:S02]  /*e800*/  I2FP.F32.S32 R60, R79 ;  /* 0x0000004f003c7245 */ /* 0x000fc40000201400 */
[----:B----4-:R-:W-:Y:S01]  /*e810*/  IMMA.16832.S8.S8 R76, R84.ROW, R52.COL, RZ ;  /* 0x00000034544c7237 */ /* 0x010fe20000405cff */
[----:B------:R-:W-:Y:S02]  /*e820*/  I2FP.F32.S32 R81, R81 ;  /* 0x0000005100517245 */ /* 0x000fe40000201400 */
        /* <DEDUP_REMOVED lines=8> */
[----:B------:R-:W-:Y:S01]  /*e8b0*/  HADD2.F32 R50, -RZ, R50.H0_H0 ;  /* 0x20000032ff327230 */ /* 0x000fe20000004100 */
[----:B------:R-:W-:Y:S01]  /*e8c0*/  IMMA.16832.S8.S8 R88, R96.ROW, R52.COL, RZ ;  /* 0x0000003460587237 */ /* 0x000fe20000405cff */
[----:B------:R-:W-:Y:S01]  /*e8d0*/  FMUL R81, R74, R81 ;  /* 0x000000514a517220 */ /* 0x000fe20000400000 */
[----:B------:R-:W-:Y:S01]  /*e8e0*/  FMUL R83, R62, R83 ;  /* 0x000000533e537220 */ /* 0x000fe20000400000 */
[----:B------:R-:W-:Y:S01]  /*e8f0*/  MOV R109, R152 ;  /* 0x00000098006d7202 */ /* 0x000fe20000000f00 */
[----:B------:R-:W-:Y:S01]  /*e900*/  FMUL R69, R74, R69 ;  /* 0x000000454a457220 */ /* 0x000fe20000400000 */
[----:B------:R-:W-:Y:S01]  /*e910*/  FMUL R135, R62, R135 ;  /* 0x000000873e877220 */ /* 0x000fe20000400000 */
[----:B------:R-:W-:Y:S01]  /*e920*/  FMUL R141, R58, R141 ;  /* 0x0000008d3a8d7220 */ /* 0x000fe20000400000 */
[----:B------:R-:W-:Y:S01]  /*e930*/  FMUL R147, R70, R147 ;  /* 0x0000009346937220 */ /* 0x000fe20000400000 */
[----:B------:R-:W-:Y:S01]  /*e940*/  MOV R108, R130 ;  /* 0x00000082006c7202 */ /* 0x000fe20000000f00 */
[C---:B------:R-:W-:Y:S01]  /*e950*/  FFMA R194, R127.reuse, R69, R64 ;  /* 0x000000457fc27223 */ /* 0x040fe20000000040 */
[C---:B------:R-:W-:Y:S01]  /*e960*/  FFMA R92, R127.reuse, R135, R68 ;  /* 0x000000877f5c7223 */ /* 0x040fe20000000044 */
[C---:B------:R-:W-:Y:S01]  /*e970*/  FFMA R118, R127.reuse, R141, R118 ;  /* 0x0000008d7f767223 */ /* 0x040fe20000000076 */
[----:B------:R-:W-:Y:S01]  /*e980*/  FFMA R144, R127, R147, R144 ;  /* 0x000000937f907223 */ /* 0x000fe20000000090 */
        /* <DEDUP_REMOVED lines=10> */
[----:B------:R-:W-:Y:S01]  /*ea30*/  FMUL R145, R58, R145 ;  /* 0x000000913a917220 */ /* 0x000fe20000400000 */
[----:B------:R-:W-:-:S03]  /*ea40*/  FMUL R64, R70, R179 ;  /* 0x000000b346407220 */ /* 0x000fc60000400000 */
[C---:B------:R-:W-:Y:S01]  /*ea50*/  FFMA R178, R50.reuse, R145, R178 ;  /* 0x0000009132b27223 */ /* 0x040fe200000000b2 */
[----:B------:R-:W-:Y:S01]  /*ea60*/  I2FP.F32.S32 R145, R88 ;  /* 0x0000005800917245 */ /* 0x000fe20000201400 */
[----:B0-----:R-:W-:Y:S01]  /*ea70*/  IMMA.16832.S8.S8 R84, R84.ROW, R48.COL, RZ ;  /* 0x0000003054547237 */ /* 0x001fe20000405cff */
[----:B------:R-:W-:Y:S01]  /*ea80*/  FFMA R125, R50, R64, R125 ;  /* 0x00000040327d7223 */ /* 0x000fe2000000007d */
[----:B------:R-:W-:Y:S02]  /*ea90*/  HADD2.F32 R66, -RZ, R66.H0_H0 ;  /* 0x20000042ff427230 */ /* 0x000fe40000004100 */
[----:B------:R-:W-:Y:S01]  /*eaa0*/  FMUL R69, R74, R69 ;  /* 0x000000454a457220 */ /* 0x000fe20000400000 */
[----:B------:R-:W-:-:S03]  /*eab0*/  FMUL R64, R58, R145 ;  /* 0x000000913a407220 */ /* 0x000fc60000400000 */
[C---:B------:R-:W-:Y:S01]  /*eac0*/  FFMA R184, R66.reuse, R69, R65 ;  /* 0x0000004542b87223 */ /* 0x040fe20000000041 */
[----:B------:R-:W-:Y:S01]  /*ead0*/  FFMA R137, R66, R64, R137 ;  /* 0x0000004042897223 */ /* 0x000fe20000000089 */
[----:B------:R-:W-:Y:S04]  /*eae0*/  LDS R65, [R106+0x980] ;  /* 0x000980006a417984 */ /* 0x000fe80000000800 */
[----:B------:R-:W0:Y:S01]  /*eaf0*/  LDS R64, [R106+0x970] ;  /* 0x000970006a407984 */ /* 0x000e220000000800 */
[----:B------:R-:W-:Y:S02]  /*eb00*/  I2FP.F32.S32 R89, R89 ;  /* 0x0000005900597245 */ /* 0x000fe40000201400 */
[----:B------:R-:W-:Y:S02]  /*eb10*/  I2FP.F32.S32 R91, R91 ;  /* 0x0000005b005b7245 */ /* 0x000fe40000201400 */
[----:B------:R-:W-:Y:S01]  /*eb20*/  I2FP.F32.S32 R147, R90 ;  /* 0x0000005a00937245 */ /* 0x000fe20000201400 */
[----:B------:R-:W-:Y:S01]  /*eb30*/  IMMA.16832.S8.S8 R96, R96.ROW, R48.COL, RZ ;  /* 0x0000003060607237 */ /* 0x000fe20000405cff */
[----:B------:R-:W-:Y:S01]  /*eb40*/  HADD2.F32 R69, -RZ, R54.H0_H0 ;  /* 0x20000036ff457230 */ /* 0x000fe20000004100 */
[----:B------:R-:W-:Y:S01]  /*eb50*/  I2FP.F32.S32 R49, R84 ;  /* 0x0000005400317245 */ /* 0x000fe20000201400 */
[----:B------:R-:W-:Y:S01]  /*eb60*/  FMUL R127, R74, R127 ;  /* 0x0000007f4a7f7220 */ /* 0x000fe20000400000 */
[----:B------:R-:W-:Y:S01]  /*eb70*/  FMUL R141, R62, R141 ;  /* 0x0000008d3e8d7220 */ /* 0x000fe20000400000 */
        /* <DEDUP_REMOVED lines=10> */
[C---:B------:R-:W-:Y:S01]  /*ec20*/  FFMA R143, R66.reuse, R50, R143 ;  /* 0x00000032428f7223 */ /* 0x040fe2000000008f */
[----:B------:R-:W-:Y:S01]  /*ec30*/  FFMA R139, R66, R68, R139 ;  /* 0x00000044428b7223 */ /* 0x000fe2000000008b */
[----:B------:R-:W-:Y:S01]  /*ec40*/  I2FP.F32.S32 R69, R86 ;  /* 0x0000005600457245 */ /* 0x000fe20000201400 */
[----:B------:R-:W-:Y:S01]  /*ec50*/  FMUL R74, R74, R85 ;  /* 0x000000554a4a7220 */ /* 0x000fe20000400000 */
[----:B------:R-:W-:Y:S01]  /*ec60*/  I2FP.F32.S32 R89, R87 ;  /* 0x0000005700597245 */ /* 0x000fe20000201400 */
[----:B------:R-:W-:Y:S01]  /*ec70*/  HADD2.F32 R66, -RZ, R51.H0_H0 ;  /* 0x20000033ff427230 */ /* 0x000fe20000004100 */
[-C--:B-1----:R-:W-:Y:S01]  /*ec80*/  IMMA.16832.S8.S8 R84, R80.ROW, R52.reuse.COL, RZ ;  /* 0x0000003450547237 */ /* 0x082fe20000405cff */
[----:B------:R-:W-:Y:S07]  /*ec90*/  LDS R68, [R106+0x1270] ;  /* 0x001270006a447984 */ /* 0x000fee0000000800 */
[----:B--2---:R-:W-:Y:S01]  /*eca0*/  IMMA.16832.S8.S8 R48, R76.ROW, R52.COL, RZ ;  /* 0x000000344c307237 */ /* 0x004fe20000405cff */
[C---:B------:R-:W-:Y:S01]  /*ecb0*/  FMUL R91, R62.reuse, R69 ;  /* 0x000000453e5b7220 */ /* 0x040fe20000400000 */
[----:B------:R-:W-:Y:S01]  /*ecc0*/  FMUL R62, R62, R89 ;  /* 0x000000593e3e7220 */ /* 0x000fe20000400000 */
[----:B------:R-:W1:Y:S01]  /*ecd0*/  LDS R69, [R106+0x1280] ;  /* 0x001280006a457984 */ /* 0x000e620000000800 */
[----:B------:R-:W-:-:S02]  /*ece0*/  I2FP.F32.S32 R89, R96 ;  /* 0x0000006000597245 */ /* 0x000fc40000201400 */
[----:B------:R-:W-:Y:S01]  /*ecf0*/  I2FP.F32.S32 R53, R98 ;  /* 0x0000006200357245 */ /* 0x000fe20000201400 */
[----:B------:R-:W-:Y:S02]  /*ed00*/  HADD2.F32 R94, -RZ, R94.H0_H0 ;  /* 0x2000005eff5e7230 */ /* 0x000fe40000004100 */
[----:B------:R-:W-:Y:S02]  /*ed10*/  FMUL R52, R58, R89 ;  /* 0x000000593a347220 */ /* 0x000fe40000400000 */
[----:B------:R-:W-:Y:S01]  /*ed20*/  FMUL R54, R70, R53 ;  /* 0x0000003546367220 */ /* 0x000fe20000400000 */
[----:B------:R-:W-:Y:S01]  /*ed30*/  I2FP.F32.S32 R90, R87 ;  /* 0x00000057005a7245 */ /* 0x000fe20000201400 */
[C---:B------:R-:W-:Y:S01]  /*ed40*/  FFMA R179, R94.reuse, R179, R129 ;  /* 0x000000b35eb37223 */ /* 0x040fe20000000081 */
[----:B------:R-:W-:Y:S01]  /*ed50*/  I2FP.F32.S32 R88, R85 ;  /* 0x0000005500587245 */ /* 0x000fe20000201400 */
[C---:B------:R-:W-:Y:S01]  /*ed60*/  FFMA R116, R94.reuse, R91, R116 ;  /* 0x0000005b5e747223 */ /* 0x040fe20000000074 */
[C---:B------:R-:W-:Y:S01]  /*ed70*/  FFMA R111, R94.reuse, R52, R111 ;  /* 0x000000345e6f7223 */ /* 0x040fe2000000006f */
[----:B------:R-:W-:-:S02]  /*ed80*/  FFMA R93, R94, R54, R93 ;  /* 0x000000365e5d7223 */ /* 0x000fc4000000005d */
[----:B------:R-:W-:Y:S02]  /*ed90*/  I2FP.F32.S32 R96, R49 ;  /* 0x0000003100607245 */ /* 0x000fe40000201400 */
[----:B------:R-:W-:Y:S01]  /*eda0*/  I2FP.F32.S32 R108, R51 ;  /* 0x00000033006c7245 */ /* 0x000fe20000201400 */
[----:B------:R-:W-:Y:S01]  /*edb0*/  HADD2.F32 R89, -RZ, R55.H0_H0 ;  /* 0x20000037ff597230 */ /* 0x000fe20000004100 */
[----:B------:R-:W-:Y:S01]  /*edc0*/  I2FP.F32.S32 R94, R48 ;  /* 0x00000030005e7245 */ /* 0x000fe20000201400 */
[----:B0-----:R-:W-:Y:S01]  /*edd0*/  IMMA.16832.S8.S8 R52, R80.ROW, R64.COL, RZ ;  /* 0x0000004050347237 */ /* 0x001fe20000405cff */
[----:B------:R-:W-:Y:S01]  /*ede0*/  I2FP.F32.S32 R98, R50 ;  /* 0x0000003200627245 */ /* 0x000fe20000201400 */
[----:B------:R-:W-:Y:S01]  /*edf0*/  FMUL R88, R75, R88 ;  /* 0x000000584b587220 */ /* 0x000fe20000400000 */
[----:B------:R-:W-:Y:S01]  /*ee00*/  FMUL R135, R59, R96 ;  /* 0x000000603b877220 */ /* 0x000fe20000400000 */
[----:B------:R-:W-:-:S04]  /*ee10*/  FMUL R108, R71, R108 ;  /* 0x0000006c476c7220 */ /* 0x000fc80000400000 */
[----:B------:R-:W-:Y:S01]  /*ee20*/  IMMA.16832.S8.S8 R48, R76.ROW, R64.COL, RZ ;  /* 0x000000404c307237 */ /* 0x000fe20000405cff */
[----:B------:R-:W-:Y:S01]  /*ee30*/  FMUL R65, R63, R90 ;  /* 0x0000005a3f417220 */ /* 0x000fe20000400000 */
[----:B------:R-:W-:Y:S01]  /*ee40*/  FMUL R191, R59, R94 ;  /* 0x0000005e3bbf7220 */ /* 0x000fe20000400000 */
[----:B------:R-:W-:Y:S02]  /*ee50*/  HADD2.F32 R182, -RZ, R67.H0_H0 ;  /* 0x20000043ffb67230 */ /* 0x000fe40000004100 */
[C---:B------:R-:W-:Y:S01]  /*ee60*/  FFMA R192, R66.reuse, R88, R187 ;  /* 0x0000005842c07223 */ /* 0x040fe200000000bb */
[C---:B------:R-:W-:Y:S01]  /*ee70*/  FFMA R94, R66.reuse, R65, R124 ;  /* 0x00000041425e7223 */ /* 0x040fe2000000007c */
[C---:B------:R-:W-:Y:S01]  /*ee80*/  FFMA R135, R66.reuse, R135, R178 ;  /* 0x0000008742877223 */ /* 0x040fe200000000b2 */
[----:B------:R-:W-:Y:S02]  /*ee90*/  FFMA R189, R66, R108, R125 ;  /* 0x0000006c42bd7223 */ /* 0x000fe4000000007d */
[----:B------:R-:W0:Y:S01]  /*eea0*/  LDS.128 R64, [R104+0x1290] ;  /* 0x0012900068407984 */ /* 0x000e220000000c00 */
[----:B-1----:R-:W-:Y:S01]  /*eeb0*/  IMMA.16832.S8.S8 R80, R80.ROW, R68.COL, RZ ;  /* 0x0000004450507237 */ /* 0x002fe20000405cff */
[----:B------:R-:W-:-:S07]  /*eec0*/  I2FP.F32.S32 R84, R84 ;  /* 0x0000005400547245 */ /* 0x000fce0000201400 */
[----:B------:R-:W-:Y:S01]  /*eed0*/  IMMA.16832.S8.S8 R76, R76.ROW, R68.COL, RZ ;  /* 0x000000444c4c7237 */ /* 0x000fe20000405cff */
[----:B------:R-:W-:Y:S01]  /*eee0*/  I2FP.F32.S32 R48, R48 ;  /* 0x0000003000307245 */ /* 0x000fe20000201400 */
[----:B------:R-:W-:Y:S01]  /*eef0*/  FMUL R84, R75, R84 ;  /* 0x000000544b547220 */ /* 0x000fe20000400000 */
[----:B------:R-:W-:Y:S02]  /*ef00*/  I2FP.F32.S32 R52, R52 ;  /* 0x0000003400347245 */ /* 0x000fe40000201400 */
[----:B------:R-:W-:Y:S01]  /*ef10*/  I2FP.F32.S32 R54, R54 ;  /* 0x0000003600367245 */ /* 0x000fe20000201400 */
[----:B------:R-:W-:Y:S01]  /*ef20*/  FMUL R48, R59, R48 ;  /* 0x000000303b307220 */ /* 0x000fe20000400000 */
[----:B------:R-:W-:Y:S01]  /*ef30*/  I2FP.F32.S32 R50, R50 ;  /* 0x0000003200327245 */ /* 0x000fe20000201400 */
[----:B------:R-:W-:Y:S01]  /*ef40*/  VIADD R126, R126, 0x8 ;  /* 0x000000087e7e7836 */ /* 0x000fe20000000000 */
        /* <DEDUP_REMOVED lines=8> */
[----:B------:R-:W-:Y:S01]  /*efd0*/  FMUL R50, R71, R50 ;  /* 0x0000003247327220 */ /* 0x000fe20000400000 */
[----:B------:R-:W-:Y:S01]  /*efe0*/  ISETP.GE.AND P0, PT, R126, R45, PT ;  /* 0x0000002d7e00720c */ /* 0x000fe20003f06270 */
[----:B------:R-:W-:Y:S01]  /*eff0*/  FMUL R86, R63, R86 ;  /* 0x000000563f567220 */ /* 0x000fe20000400000 */
[----:B------:R-:W-:Y:S01]  /*f000*/  I2FP.F32.S32 R52, R49 ;  /* 0x0000003100347245 */ /* 0x000fe20000201400 */
[C---:B------:R-:W-:Y:S01]  /*f010*/  FFMA R184, R182.reuse, R53, R184 ;  /* 0x00000035b6b87223 */ /* 0x040fe200000000b8 */
[----:B------:R-:W-:Y:S01]  /*f020*/  I2FP.F32.S32 R97, R97 ;  /* 0x0000006100617245 */ /* 0x000fe20000201400 */
[C---:B------:R-:W-:Y:S01]  /*f030*/  FMUL R84, R75.reuse, R84 ;  /* 0x000000544b547220 */ /* 0x040fe20000400000 */
[----:B------:R-:W-:Y:S01]  /*f040*/  I2FP.F32.S32 R99, R99 ;  /* 0x0000006300637245 */ /* 0x000fe20000201400 */
[----:B------:R-:W-:Y:S01]  /*f050*/  FFMA R183, R182, R54, R143 ;  /* 0x00000036b6b77223 */ /* 0x000fe2000000008f */
[----:B------:R-:W-:Y:S01]  /*f060*/  FMUL R80, R75, R80 ;  /* 0x000000504b507220 */ /* 0x000fe20000400000 */
[----:B0-----:R-:W-:-:S02]  /*f070*/  HADD2.F32 R64, -RZ, R64.H0_H0 ;  /* 0x20000040ff407230 */ /* 0x001fc40000004100 */
[----:B------:R-:W-:Y:S01]  /*f080*/  FFMA R182, R182, R50, R139 ;  /* 0x00000032b6b67223 */ /* 0x000fe2000000008b */
[----:B------:R-:W-:Y:S02]  /*f090*/  HADD2.F32 R65, -RZ, R65.H0_H0 ;  /* 0x20000041ff417230 */ /* 0x000fe40000004100 */
[----:B------:R-:W-:Y:S01]  /*f0a0*/  FMUL R75, R75, R48 ;  /* 0x000000304b4b7220 */ /* 0x000fe20000400000 */
[----:B------:R-:W-:Y:S01]  /*f0b0*/  I2FP.F32.S32 R48, R83 ;  /* 0x0000005300307245 */ /* 0x000fe20000201400 */
        /* <DEDUP_REMOVED lines=18> */
[C---:B------:R-:W-:Y:S01]  /*f1e0*/  FFMA R57, R65.reuse, R57, R56 ;  /* 0x0000003941397223 */ /* 0x040fe20000000038 */
[----:B------:R-:W-:Y:S01]  /*f1f0*/  FFMA R119, R65, R60, R119 ;  /* 0x0000003c41777223 */ /* 0x000fe20000000077 */
[----:B------:R-:W-:Y:S01]  /*f200*/  FFMA R191, R117, R191, R118 ;  /* 0x000000bf75bf7223 */ /* 0x000fe20000000076 */
[----:B------:R-:W-:Y:S01]  /*f210*/  FMUL R52, R63, R48 ;  /* 0x000000303f347220 */ /* 0x000fe20000400000 */
[----:B------:R-:W-:Y:S01]  /*f220*/  FMUL R118, R59, R50 ;  /* 0x000000323b767220 */ /* 0x000fe20000400000 */
[C---:B------:R-:W-:Y:S01]  /*f230*/  FMUL R129, R71.reuse, R98 ;  /* 0x0000006247817220 */ /* 0x040fe20000400000 */
[----:B------:R-:W-:Y:S01]  /*f240*/  FMUL R187, R71, R68 ;  /* 0x0000004447bb7220 */ /* 0x000fe20000400000 */
[----:B------:R-:W-:Y:S01]  /*f250*/  FFMA R186, R89, R49, R140 ;  /* 0x0000003159ba7223 */ /* 0x000fe2000000008c */
[----:B------:R-:W-:Y:S01]  /*f260*/  FMUL R78, R71, R78 ;  /* 0x0000004e474e7220 */ /* 0x000fe20000400000 */
[----:B------:R-:W-:-:S02]  /*f270*/  HADD2.F32 R48, -RZ, R95.H0_H0 ;  /* 0x2000005fff307230 */ /* 0x000fc40000004100 */
[C---:B------:R-:W-:Y:S01]  /*f280*/  FMUL R86, R63.reuse, R86 ;  /* 0x000000563f567220 */ /* 0x040fe20000400000 */
        /* <DEDUP_REMOVED lines=23> */
.L_x_981:
        /* <DEDUP_REMOVED lines=12> */
[C---:B------:R-:W-:Y:S01]  /*f4c0*/  LEA.HI.X.SX32 R9, R5.reuse, RZ, 0x1, P0 ;  /* 0x000000ff05097211 */ /* 0x040fe200000f0eff */
[----:B------:R-:W-:Y:S01]  /*f4d0*/  VIADD R5, R5, 0x10 ;  /* 0x0000001005057836 */ /* 0x000fe20000000000 */
[----:B-1----:R-:W-:-:S04]  /*f4e0*/  LEA R2, P0, R4, UR4, 0x2 ;  /* 0x0000000404027c11 */ /* 0x002fc8000f8010ff */
[----:B------:R-:W-:Y:S02]  /*f4f0*/  IADD3 R13, P1, PT, R112, R5, RZ ;  /* 0x00000005700d7210 */ /* 0x000fe40007f3e0ff */
[----:B------:R-:W-:Y:S01]  /*f500*/  LEA.HI.X R3, R4, UR5, R9, 0x2, P0 ;  /* 0x0000000504037c11 */ /* 0x000fe200080f1409 */
[----:B------:R-:W-:Y:S01]  /*f510*/  VIADD R9, R7, 0x10 ;  /* 0x0000001007097836 */ /* 0x000fe20000000000 */
[----:B------:R-:W-:Y:S02]  /*f520*/  IADD3 R15, P0, PT, R112, R7, RZ ;  /* 0x00000007700f7210 */ /* 0x000fe40007f1e0ff */
[----:B------:R-:W-:Y:S01]  /*f530*/  LEA.HI.X.SX32 R14, R5, RZ, 0x1, P1 ;  /* 0x000000ff050e7211 */ /* 0x000fe200008f0eff */
[----:B------:R-:W-:Y:S01]  /*f540*/  STG.E desc[UR6][R2.64], R194 ;  /* 0x000000c202007986 */ /* 0x000fe2000c101906 */
[----:B------:R-:W-:Y:S02]  /*f550*/  LEA R6, P1, R13, UR4, 0x2 ;  /* 0x000000040d067c11 */ /* 0x000fe4000f8210ff */
[----:B------:R-:W-:-:S02]  /*f560*/  LEA.HI.X.SX32 R18, R7, RZ, 0x1, P0 ;  /* 0x000000ff07127211 */ /* 0x000fc400000f0eff */
[----:B------:R-:W-:Y:S02]  /*f570*/  LEA R4, P0, R15, UR4, 0x2 ;  /* 0x000000040f047c11 */ /* 0x000fe4000f8010ff */
[----:B------:R-:W-:Y:S01]  /*f580*/  LEA.HI.X R7, R13, UR5, R14, 0x2, P1 ;  /* 0x000000050d077c11 */ /* 0x000fe200088f140e */
[----:B------:R-:W-:Y:S01]  /*f590*/  IMAD R13, R10, 0x80, R114 ;  /* 0x000000800a0d7824 */ /* 0x000fe200078e0272 */
[C---:B------:R-:W-:Y:S02]  /*f5a0*/  IADD3 R12, P2, PT, R112.reuse, R9, RZ ;  /* 0x00000009700c7210 */ /* 0x040fe40007f5e0ff */
[----:B------:R-:W-:Y:S01]  /*f5b0*/  LEA.HI.X R5, R15, UR5, R18, 0x2, P0 ;  /* 0x000000050f057c11 */ /* 0x000fe200080f1412 */
[----:B------:R-:W-:Y:S01]  /*f5c0*/  IMAD R15, R11, 0x80, R114 ;  /* 0x000000800b0f7824 */ /* 0x000fe200078e0272 */
[----:B------:R-:W-:Y:S02]  /*f5d0*/  IADD3 R0, P0, PT, R112, R13, RZ ;  /* 0x0000000d70007210 */ /* 0x000fe40007f1e0ff */
[----:B------:R-:W-:Y:S01]  /*f5e0*/  LEA.HI.X.SX32 R9, R9, RZ, 0x1, P2 ;  /* 0x000000ff09097211 */ /* 0x000fe200010f0eff */
[----:B------:R-:W-:Y:S01]  /*f5f0*/  STG.E desc[UR6][R4.64], R192 ;  /* 0x000000c004007986 */ /* 0x000fe2000c101906 */
[----:B------:R-:W-:-:S02]  /*f600*/  LEA R8, P2, R12, UR4, 0x2 ;  /* 0x000000040c087c11 */ /* 0x000fc4000f8410ff */
[C---:B------:R-:W-:Y:S01]  /*f610*/  LEA.HI.X.SX32 R11, R13.reuse, RZ, 0x1, P0 ;  /* 0x000000ff0d0b7211 */ /* 0x040fe200000f0eff */
[----:B------:R0:W-:Y:S01]  /*f620*/  STG.E desc[UR6][R2.64+0x20], R193 ;  /* 0x000020c102007986 */ /* 0x0001e2000c101906 */
[----:B------:R-:W-:Y:S02]  /*f630*/  LEA R10, P0, R0, UR4, 0x2 ;  /* 0x00000004000a7c11 */ /* 0x000fe4000f8010ff */
[----:B------:R-:W-:Y:S01]  /*f640*/  IADD3 R13, PT, PT, R13, 0x10, RZ ;  /* 0x000000100d0d7810 */ /* 0x000fe20007ffe0ff */
[----:B------:R1:W-:Y:S01]  /*f650*/  STG.E desc[UR6][R4.64+0x20], R94 ;  /* 0x0000205e04007986 */ /* 0x0003e2000c101906 */
[----:B------:R-:W-:Y:S02]  /*f660*/  LEA.HI.X R9, R12, UR5, R9, 0x2, P2 ;  /* 0x000000050c097c11 */ /* 0x000fe400090f1409 */
[----:B------:R-:W-:Y:S01]  /*f670*/  LEA.HI.X R11, R0, UR5, R11, 0x2, P0 ;  /* 0x00000005000b7c11 */ /* 0x000fe200080f140b */
[----:B------:R-:W-:Y:S01]  /*f680*/  STG.E desc[UR6][R6.64], R191 ;  /* 0x000000bf06007986 */ /* 0x000fe2000c101906 */
[----:B------:R-:W-:Y:S01]  /*f690*/  IADD3 R14, P1, PT, R112, R15, RZ ;  /* 0x0000000f700e7210 */ /* 0x000fe20007f3e0ff */
[----:B0-----:R-:W-:-:S02]  /*f6a0*/  VIADD R3, R15, 0x10 ;  /* 0x000000100f037836 */ /* 0x001fc40000000000 */
[----:B------:R-:W-:Y:S01]  /*f6b0*/  STG.E desc[UR6][R8.64], R135 ;  /* 0x0000008708007986 */ /* 0x000fe2000c101906 */
[----:B------:R-:W-:Y:S02]  /*f6c0*/  LEA.HI.X.SX32 R15, R15, RZ, 0x1, P1 ;  /* 0x000000ff0f0f7211 */ /* 0x000fe400008f0eff */
[C---:B-1----:R-:W-:Y:S01]  /*f6d0*/  IADD3 R5, P2, PT, R112.reuse, R13, RZ ;  /* 0x0000000d70057210 */ /* 0x042fe20007f5e0ff */
[----:B------:R0:W-:Y:S01]  /*f6e0*/  STG.E desc[UR6][R6.64+0x20], R129 ;  /* 0x0000208106007986 */ /* 0x0001e2000c101906 */
[----:B------:R-:W-:Y:S02]  /*f6f0*/  IADD3 R0, P3, PT, R112, R3, RZ ;  /* 0x0000000370007210 */ /* 0x000fe40007f7e0ff */
[----:B------:R-:W-:Y:S01]  /*f700*/  LEA.HI.X.SX32 R12, R13, RZ, 0x1, P2 ;  /* 0x000000ff0d0c7211 */ /* 0x000fe200010f0eff */
[----:B------:R-:W-:Y:S01]  /*f710*/  IMAD R13, R16, 0x80, R114 ;  /* 0x00000080100d7824 */ /* 0x000fe200078e0272 */
[----:B------:R-:W-:Y:S01]  /*f720*/  LEA R2, P0, R14, UR4, 0x2 ;  /* 0x000000040e027c11 */ /* 0x000fe2000f8010ff */
[----:B------:R1:W-:Y:S01]  /*f730*/  STG.E desc[UR6][R8.64+0x20], R189 ;  /* 0x000020bd08007986 */ /* 0x0003e2000c101906 */
[----:B------:R-:W-:-:S03]  /*f740*/  LEA R4, P1, R5, UR4, 0x2 ;  /* 0x0000000405047c11 */ /* 0x000fc6000f8210ff */
[----:B------:R-:W-:Y:S01]  /*f750*/  STG.E desc[UR6][R10.64], R184 ;  /* 0x000000b80a007986 */ /* 0x000fe2000c101906 */
[----:B------:R-:W-:Y:S02]  /*f760*/  LEA.HI.X R5, R5, UR5, R12, 0x2, P1 ;  /* 0x0000000505057c11 */ /* 0x000fe400088f140c */
[----:B0-----:R-:W-:Y:S02]  /*f770*/  LEA.HI.X.SX32 R7, R3, RZ, 0x1, P3 ;  /* 0x000000ff03077211 */ /* 0x001fe400018f0eff */
[----:B------:R-:W-:Y:S02]  /*f780*/  LEA R6, P2, R0, UR4, 0x2 ;  /* 0x0000000400067c11 */ /* 0x000fe4000f8410ff */
[----:B------:R-:W-:Y:S01]  /*f790*/  LEA.HI.X R3, R14, UR5, R15, 0x2, P0 ;  /* 0x000000050e037c11 */ /* 0x000fe200080f140f */
[----:B------:R-:W-:Y:S01]  /*f7a0*/  VIADD R15, R17, 0x10 ;  /* 0x00000010110f7836 */ /* 0x000fe20000000000 */
[----:B------:R-:W-:Y:S02]  /*f7b0*/  LEA.HI.X R7, R0, UR5, R7, 0x2, P2 ;  /* 0x0000000500077c11 */ /* 0x000fe400090f1407 */
[----:B------:R-:W-:Y:S01]  /*f7c0*/  IADD3 R0, P0, PT, R112, R13, RZ ;  /* 0x0000000d70007210 */ /* 0x000fe20007f1e0ff */
[----:B------:R-:W-:Y:S03]  /*f7d0*/  STG.E desc[UR6][R2.64], R180 ;  /* 0x000000b402007986 */ /* 0x000fe6000c101906 */
[C---:B-1----:R-:W-:Y:S01]  /*f7e0*/  LEA.HI.X.SX32 R9, R13.reuse, RZ, 0x1, P0 ;  /* 0x000000ff0d097211 */ /* 0x042fe200000f0eff */
[----:B------:R-:W-:Y:S01]  /*f7f0*/  VIADD R13, R13, 0x10 ;  /* 0x000000100d0d7836 */ /* 0x000fe20000000000 */
[C---:B------:R-:W-:Y:S01]  /*f800*/  LEA R8, P0, R0.reuse, UR4, 0x2 ;  /* 0x0000000400087c11 */ /* 0x040fe2000f8010ff */
[----:B------:R0:W-:Y:S03]  /*f810*/  STG.E desc[UR6][R10.64+0x20], R183 ;  /* 0x000020b70a007986 */ /* 0x0001e6000c101906 */
[----:B------:R-:W-:Y:S01]  /*f820*/  LEA.HI.X R9, R0, UR5, R9, 0x2, P0 ;  /* 0x0000000500097c11 */ /* 0x000fe200080f1409 */
[----:B------:R1:W-:Y:S01]  /*f830*/  STG.E desc[UR6][R2.64+0x20], R185 ;  /* 0x000020b902007986 */ /* 0x0003e2000c101906 */
[----:B------:R-:W-:-:S03]  /*f840*/  IADD3 R0, P2, PT, R112, R13, RZ ;  /* 0x0000000d70007210 */ /* 0x000fc60007f5e0ff */
[----:B------:R-:W-:Y:S01]  /*f850*/  STG.E desc[UR6][R4.64], R181 ;  /* 0x000000b504007986 */ /* 0x000fe2000c101906 */
[----:B------:R-:W-:Y:S02]  /*f860*/  LEA.HI.X.SX32 R13, R13, RZ, 0x1, P2 ;  /* 0x000000ff0d0d7211 */ /* 0x000fe400010f0eff */
[C---:B0-----:R-:W-:Y:S01]  /*f870*/  IADD3 R11, P1, PT, R112.reuse, R17, RZ ;  /* 0x00000011700b7210 */ /* 0x041fe20007f3e0ff */
[----:B------:R-:W-:Y:S01]  /*f880*/  STG.E desc[UR6][R6.64], R186 ;  /* 0x000000ba06007986 */ /* 0x000fe2000c101906 */
[----:B------:R-:W-:Y:S02]  /*f890*/  IADD3 R112, P3, PT, R112, R15, RZ ;  /* 0x0000000f70707210 */ /* 0x000fe40007f7e0ff */
[----:B------:R-:W-:Y:S01]  /*f8a0*/  LEA.HI.X.SX32 R12, R17, RZ, 0x1, P1 ;  /* 0x000000ff110c7211 */ /* 0x000fe200008f0eff */
[----:B------:R0:W-:Y:S01]  /*f8b0*/  STG.E desc[UR6][R4.64+0x20], R182 ;  /* 0x000020b604007986 */ /* 0x0001e2000c101906 */
[----:B-1----:R-:W-:Y:S02]  /*f8c0*/  LEA R2, P0, R11, UR4, 0x2 ;  /* 0x000000040b027c11 */ /* 0x002fe4000f8010ff */
[----:B------:R-:W-:Y:S01]  /*f8d0*/  LEA.HI.X.SX32 R15, R15, RZ, 0x1, P3 ;  /* 0x000000ff0f0f7211 */ /* 0x000fe200018f0eff */
[----:B------:R-:W-:Y:S01]  /*f8e0*/  STG.E desc[UR6][R6.64+0x20], R187 ;  /* 0x000020bb06007986 */ /* 0x000fe2000c101906 */
[----:B------:R-:W-:-:S02]  /*f8f0*/  LEA R10, P2, R112, UR4, 0x2 ;  /* 0x00000004700a7c11 */ /* 0x000fc4000f8410ff */
[----:B------:R-:W-:Y:S01]  /*f900*/  LEA.HI.X R3, R11, UR5, R12, 0x2, P0 ;  /* 0x000000050b037c11 */ /* 0x000fe200080f140c */
[----:B------:R-:W-:Y:S01]  /*f910*/  STG.E desc[UR6][R8.64], R179 ;  /* 0x000000b308007986 */ /* 0x000fe2000c101906 */
[----:B------:R-:W-:Y:S02]  /*f920*/  LEA.HI.X R11, R112, UR5, R15, 0x2, P2 ;  /* 0x00000005700b7c11 */ /* 0x000fe400090f140f */
[C---:B0-----:R-:W-:Y:S01]  /*f930*/  LEA R4, P1, R0.reuse, UR4, 0x2 ;  /* 0x0000000400047c11 */ /* 0x041fe2000f8210ff */
        /* <DEDUP_REMOVED lines=9> */
        .weak           $__internal_24_$__cuda_sm20_div_s64
        .type           $__internal_24_$__cuda_sm20_div_s64,@function
        .size           $__internal_24_$__cuda_sm20_div_s64,($__internal_25_$__cuda_sm20_rem_s64 - $__internal_24_$__cuda_sm20_div_s64)
$__internal_24_$__cuda_sm20_div_s64:
[-C--:B------:R-:W-:Y:S02]  /*f9d0*/  IADD3 R49, P1, PT, RZ, -R60.reuse, RZ ;  /* 0x8000003cff317210 */ /* 0x080fe40007f3e0ff */
[----:B------:R-:W-:Y:S02]  /*f9e0*/  ISETP.GE.AND P0, PT, R62, RZ, PT ;  /* 0x000000ff3e00720c */ /* 0x000fe40003f06270 */
[----:B------:R-:W-:Y:S01]  /*f9f0*/  ISETP.GE.AND P3, PT, R59, RZ, PT ;  /* 0x000000ff3b00720c */ /* 0x000fe20003f66270 */
[----:B------:R-:W-:Y:S01]  /*fa00*/  IMAD.X R53, RZ, RZ, ~R62, P1 ;  /* 0x000000ffff357224 */ /* 0x000fe200008e0e3e */
[----:B------:R-:W-:-:S04]  /*fa10*/  SEL R48, R49, R60, !P0 ;  /* 0x0000003c31307207 */ /* 0x000fc80004000000 */
        /* <DEDUP_REMOVED lines=15> */
[----:B------:R-:W-:-:S05]  /*fb10*/  IMAD.HI.U32 R54, P1, R53, R57, R54 ;  /* 0x0000003935367227 */ /* 0x000fca0007820036 */
[----:B------:R-:W-:Y:S01]  /*fb20*/  IADD3 R55, P2, PT, R65, R54, RZ ;  /* 0x0000003641377210 */ /* 0x000fe20007f5e0ff */
[----:B------:R-:W-:Y:S01]  /*fb30*/  IMAD.X R54, R63, 0x1, R53, P0 ;  /* 0x000000013f367824 */ /* 0x000fe200000e0635 */
[----:B------:R-:W-:-:S03]  /*fb40*/  IADD3 R65, P4, PT, RZ, -R58, RZ ;  /* 0x8000003aff417210 */ /* 0x000fc60007f9e0ff */
[----:B------:R-:W-:Y:S01]  /*fb50*/  IMAD.WIDE.U32 R52, R55, R48, RZ ;  /* 0x0000003037347225 */ /* 0x000fe200078e00ff */
[----:B------:R-:W-:Y:S02]  /*fb60*/  IADD3.X R57, PT, PT, RZ, RZ, R54, P2, P1 ;  /* 0x000000ffff397210 */ /* 0x000fe400017e2436 */
[----:B------:R-:W-:Y:S01]  /*fb70*/  SEL R65, R65, R58, !P3 ;  /* 0x0000003a41417207 */ /* 0x000fe20005800000 */
[----:B------:R-:W-:Y:S01]  /*fb80*/  IMAD R53, R55, R49, R53 ;  /* 0x0000003137357224 */ /* 0x000fe200078e0235 */
[----:B------:R-:W-:Y:S01]  /*fb90*/  IADD3 R63, P0, PT, RZ, -R52, RZ ;  /* 0x80000034ff3f7210 */ /* 0x000fe20007f1e0ff */
[----:B------:R-:W-:Y:S02]  /*fba0*/  IMAD.X R56, RZ, RZ, ~R59, P4 ;  /* 0x000000ffff387224 */ /* 0x000fe400020e0e3b */
        /* <DEDUP_REMOVED lines=22> */
[C---:B------:R-:W-:Y:S01]  /*fd10*/  IMAD R53, R55.reuse, R49, R53 ;  /* 0x0000003137357224 */ /* 0x040fe200078e0235 */
[----:B------:R-:W-:Y:S02]  /*fd20*/  IADD3 R52, P2, PT, R55, 0x1, RZ ;  /* 0x0000000137347810 */ /* 0x000fe40007f5e0ff */
[-C--:B------:R-:W-:Y:S01]  /*fd30*/  ISETP.GE.U32.AND P0, PT, R65, R48.reuse, PT ;  /* 0x000000304100720c */ /* 0x080fe20003f06070 */
[-C--:B------:R-:W-:Y:S02]  /*fd40*/  IMAD R53, R57, R48.reuse, R53 ;  /* 0x0000003039357224 */ /* 0x080fe400078e0235 */
[----:B------:R-:W-:Y:S02]  /*fd50*/  IMAD.X R54, RZ, RZ, R57, P2 ;  /* 0x000000ffff367224 */ /* 0x000fe400010e0639 */
[----:B------:R-:W-:Y:S01]  /*fd60*/  IMAD.X R67, R56, 0x1, ~R53, P1 ;  /* 0x0000000138437824 */ /* 0x000fe200008e0e35 */
[----:B------:R-:W-:-:S04]  /*fd70*/  IADD3 R53, P1, PT, R65, -R48, RZ ;  /* 0x8000003041357210 */ /* 0x000fc80007f3e0ff */
[C---:B------:R-:W-:Y:S01]  /*fd80*/  ISETP.GE.U32.AND.EX P0, PT, R67.reuse, R49, PT, P0 ;  /* 0x000000314300720c */ /* 0x040fe20003f06100 */
[----:B------:R-:W-:-:S03]  /*fd90*/  IMAD.X R63, R67, 0x1, ~R49, P1 ;  /* 0x00000001433f7824 */ /* 0x000fc600008e0e31 */
[----:B------:R-:W-:Y:S02]  /*fda0*/  SEL R53, R53, R65, P0 ;  /* 0x0000004135357207 */ /* 0x000fe40000000000 */
[----:B------:R-:W-:Y:S02]  /*fdb0*/  SEL R55, R52, R55, P0 ;  /* 0x0000003734377207 */ /* 0x000fe40000000000 */
[----:B------:R-:W-:Y:S02]  /*fdc0*/  SEL R63, R63, R67, P0 ;  /* 0x000000433f3f7207 */ /* 0x000fe40000000000 */
[----:B------:R-:W-:Y:S02]  /*fdd0*/  ISETP.GE.U32.AND P1, PT, R53, R48, PT ;  /* 0x000000303500720c */ /* 0x000fe40003f26070 */
[----:B------:R-:W-:Y:S02]  /*fde0*/  SEL R54, R54, R57, P0 ;  /* 0x0000003936367207 */ /* 0x000fe40000000000 */
[----:B------:R-:W-:-:S02]  /*fdf0*/  IADD3 R52, P2, PT, R55, 0x1, RZ ;  /* 0x0000000137347810 */ /* 0x000fc40007f5e0ff */
[----:B------:R-:W-:Y:S02]  /*fe00*/  ISETP.GE.U32.AND.EX P0, PT, R63, R49, PT, P1 ;  /* 0x000000313f00720c */ /* 0x000fe40003f06110 */
[----:B------:R-:W-:Y:S01]  /*fe10*/  LOP3.LUT R48, R62, R59, RZ, 0x3c, !PT ;  /* 0x0000003b3e307212 */ /* 0x000fe200078e3cff */
[----:B------:R-:W-:Y:S01]  /*fe20*/  IMAD.X R53, RZ, RZ, R54, P2 ;  /* 0x000000ffff357224 */ /* 0x000fe200010e0636 */
[----:B------:R-:W-:Y:S02]  /*fe30*/  SEL R52, R52, R55, P0 ;  /* 0x0000003734347207 */ /* 0x000fe40000000000 */
[----:B------:R-:W-:Y:S02]  /*fe40*/  ISETP.GE.AND P1, PT, R48, RZ, PT ;  /* 0x000000ff3000720c */ /* 0x000fe40003f26270 */
[----:B------:R-:W-:Y:S02]  /*fe50*/  SEL R53, R53, R54, P0 ;  /* 0x0000003635357207 */ /* 0x000fe40000000000 */
[----:B------:R-:W-:-:S02]  /*fe60*/  IADD3 R49, P2, PT, RZ, -R52, RZ ;  /* 0x80000034ff317210 */ /* 0x000fc40007f5e0ff */
[----:B------:R-:W-:Y:S02]  /*fe70*/  ISETP.NE.U32.AND P0, PT, R60, RZ, PT ;  /* 0x000000ff3c00720c */ /* 0x000fe40003f05070 */
[-C--:B------:R-:W-:Y:S02]  /*fe80*/  IADD3.X R48, PT, PT, RZ, ~R53.reuse, RZ, P2, !PT ;  /* 0x80000035ff307210 */ /* 0x080fe400017fe4ff */
[----:B------:R-:W-:Y:S01]  /*fe90*/  SEL R52, R49, R52, !P1 ;  /* 0x0000003431347207 */ /* 0x000fe20004800000 */
[----:B------:R-:W-:Y:S01]  /*fea0*/  IMAD.MOV.U32 R49, RZ, RZ, 0x0 ;  /* 0x00000000ff317424 */ /* 0x000fe200078e00ff */
[----:B------:R-:W-:Y:S01]  /*feb0*/  SEL R53, R48, R53, !P1 ;  /* 0x0000003530357207 */ /* 0x000fe20004800000 */
[----:B------:R-:W-:Y:S01]  /*fec0*/  IMAD.MOV.U32 R48, RZ, RZ, R61 ;  /* 0x000000ffff307224 */ /* 0x000fe200078e003d */
[----:B------:R-:W-:-:S04]  /*fed0*/  ISETP.NE.AND.EX P0, PT, R62, RZ, PT, P0 ;  /* 0x000000ff3e00720c */ /* 0x000fc80003f05300 */
[----:B------:R-:W-:Y:S02]  /*fee0*/  SEL R52, R52, 0xffffffff, P0 ;  /* 0xffffffff34347807 */ /* 0x000fe40000000000 */
[----:B------:R-:W-:Y:S01]  /*fef0*/  SEL R53, R53, 0xffffffff, P0 ;  /* 0xffffffff35357807 */ /* 0x000fe20000000000 */
[----:B------:R-:W-:Y:S06]  /*ff00*/  RET.REL.NODEC R48 `(mul_mat_q40_48_8_false) ;  /* 0xffffff00303c7950 */ /* 0x000fec0003c3ffff */
        .weak           $__internal_25_$__cuda_sm20_rem_s64
        .type           $__internal_25_$__cuda_sm20_rem_s64,@function
        .size           $__internal_25_$__cuda_sm20_rem_s64,(.L_x_3711 - $__internal_25_$__cuda_sm20_rem_s64)
$__internal_25_$__cuda_sm20_rem_s64:
        /* <DEDUP_REMOVED lines=33> */
[----:B------:R-:W-:Y:S01]  /*10120*/  IMAD.HI.U32 R55, P2, R57, R53, R54 ;  /* 0x0000003539377227 */ /* 0x000fe20007840036 */
[----:B------:R-:W-:-:S03]  /*10130*/  SEL R54, R44, R45, !P1 ;  /* 0x0000002d2c367207 */ /* 0x000fc60004800000 */
[----:B------:R-:W-:Y:S01]  /*10140*/  IMAD.HI.U32 R52, R57, R52, RZ ;  /* 0x0000003439347227 */ /* 0x000fe200078e00ff */
[----:B------:R-:W-:-:S03]  /*10150*/  IADD3 R55, P3, PT, R60, R55, RZ ;  /* 0x000000373c377210 */ /* 0x000fc60007f7e0ff */
        /* <DEDUP_REMOVED lines=12> */
[----:B------:R-:W-:-:S04]  /*10220*/  IMAD.WIDE.U32 R52, R55, R48, RZ ;  /* 0x0000003037347225 */ /* 0x000fc800078e00ff */
[----:B------:R-:W-:Y:S02]  /*10230*/  IMAD.X R57, RZ, RZ, R44, P2 ;  /* 0x000000ffff397224 */ /* 0x000fe400010e062c */
[----:B------:R-:W-:Y:S01]  /*10240*/  IMAD R55, R55, R49, R53 ;  /* 0x0000003137377224 */ /* 0x000fe200078e0235 */
[----:B------:R-:W-:-:S03]  /*10250*/  IADD3 R53, P2, PT, -R52, R54, RZ ;  /* 0x0000003634357210 */ /* 0x000fc60007f5e1ff */
[-C--:B------:R-:W-:Y:S01]  /*10260*/  IMAD R55, R57, R48.reuse, R55 ;  /* 0x0000003039377224 */ /* 0x080fe200078e0237 */
[----:B------:R-:W-:-:S04]  /*10270*/  ISETP.GE.U32.AND P0, PT, R53, R48, PT ;  /* 0x000000303500720c */ /* 0x000fc80003f06070 */
[----:B------:R-:W-:Y:S02]  /*10280*/  IADD3.X R59, PT, PT, ~R55, R46, RZ, P2, !PT ;  /* 0x0000002e373b7210 */ /* 0x000fe400017fe5ff */
[----:B------:R-:W-:Y:S02]  /*10290*/  IADD3 R55, P2, PT, R53, -R48, RZ ;  /* 0x8000003035377210 */ /* 0x000fe40007f5e0ff */
[----:B------:R-:W-:-:S03]  /*102a0*/  ISETP.GE.U32.AND.EX P0, PT, R59, R49, PT, P0 ;  /* 0x000000313b00720c */ /* 0x000fc60003f06100 */
[----:B------:R-:W-:Y:S01]  /*102b0*/  IMAD.X R57, R59, 0x1, ~R49, P2 ;  /* 0x000000013b397824 */ /* 0x000fe200010e0e31 */
[----:B------:R-:W-:-:S04]  /*102c0*/  SEL R55, R55, R53, P0 ;  /* 0x0000003537377207 */ /* 0x000fc80000000000 */
        /* <DEDUP_REMOVED lines=17> */
[----:B------:R-:W-:Y:S06]  /*103e0*/  RET.REL.NODEC R48 `(mul_mat_q40_48_8_false) ;  /* 0xfffffefc30047950 */ /* 0x000fec0003c3ffff */
.L_x_983:
        /* <DEDUP_REMOVED lines=9> */
.L_x_3711:


//--------------------- .text.mul_mat_q40_stream_k_fixup_40_8_false --------------------------
	.section	.text.mul_mat_q40_stream_k_fixup_40_8_false,"ax",@progbits
	.align	128
        .global         mul_mat_q40_stream_k_fixup_40_8_false
        .type           mul_mat_q40_stream_k_fixup_40_8_false,@function
        .size           mul_mat_q40_stream_k_fixup_40_8_false,(.L_x_3713 - mul_mat_q40_stream_k_fixup_40_8_false)
        .other          mul_mat_q40_stream_k_fixup_40_8_false,@"STO_CUDA_ENTRY STV_DEFAULT"
mul_mat_q40_stream_k_fixup_40_8_false:
.text.mul_mat_q40_stream_k_fixup_40_8_false:
        /* <DEDUP_REMOVED lines=61> */
.L_x_984:
[----:B------:R-:W-:Y:S01]  /*03d0*/  IMAD.U32 R2, RZ, RZ, UR12 ;  /* 0x0000000cff027e24 */ /* 0x000fe2000f8e00ff */
[----:B------:R-:W-:Y:S01]  /*03e0*/  MOV R32, 0x450 ;  /* 0x0000045000207802 */ /* 0x000fe20000000f00 */
[----:B------:R-:W-:Y:S01]  /*03f0*/  IMAD.U32 R3, RZ, RZ, UR13 ;  /* 0x0000000dff037e24 */ /* 0x000fe2000f8e00ff */
[----:B0-----:R-:W-:Y:S01]  /*0400*/  UMOV UR14, UR11 ;  /* 0x0000000b000e7c82 */ /* 0x001fe20008000000 */
[----:B------:R-:W-:Y:S02]  /*0410*/  IMAD.MOV.U32 R37, RZ, RZ, R2 ;  /* 0x000000ffff257224 */ /* 0x000fe400078e0002 */
[----:B------:R-:W-:Y:S01]  /*0420*/  IMAD.U32 R38, RZ, RZ, UR4 ;  /* 0x00000004ff267e24 */ /* 0x000fe2000f8e00ff */
[----:B------:R-:W-:-:S06]  /*0430*/  UMOV UR4, URZ ;  /* 0x000000ff00047c82 */ /* 0x000fcc0008000000 */
[----:B------:R-:W-:Y:S05]  /*0440*/  CALL.REL.NOINC `($__internal_26_$__cuda_sm20_div_s64) ;  /* 0x0000003800c87944 */ /* 0x000fea0003c00000 */
[----:B------:R-:W-:Y:S02]  /*0450*/  IMAD.MOV.U32 R2, RZ, RZ, R40 ;  /* 0x000000ffff027224 */ /* 0x000fe400078e0028 */
[----:B------:R-:W-:-:S07]  /*0460*/  IMAD.MOV.U32 R3, RZ, RZ, R41 ;  /* 0x000000ffff037224 */ /* 0x000fce00078e0029 */
.L_x_985:
        /* <DEDUP_REMOVED lines=41> */
.L_x_986:
[----:B------:R-:W-:Y:S01]  /*0700*/  IMAD.U32 R4, RZ, RZ, UR12 ;  /* 0x0000000cff047e24 */ /* 0x000fe2000f8e00ff */
[----:B------:R-:W-:Y:S01]  /*0710*/  MOV R32, 0x780 ;  /* 0x0000078000207802 */ /* 0x000fe20000000f00 */
[----:B------:R-:W-:Y:S01]  /*0720*/  IMAD.U32 R5, RZ, RZ, UR13 ;  /* 0x0000000dff057e24 */ /* 0x000fe2000f8e00ff */
[----:B------:R-:W-:Y:S01]  /*0730*/  UMOV UR14, UR11 ;  /* 0x0000000b000e7c82 */ /* 0x000fe20008000000 */
[----:B------:R-:W-:Y:S01]  /*0740*/  IMAD.U32 R38, RZ, RZ, UR4 ;  /* 0x00000004ff267e24 */ /* 0x000fe2000f8e00ff */
[----:B------:R-:W-:Y:S01]  /*0750*/  MOV R37, R4 ;  /* 0x0000000400257202 */ /* 0x000fe20000000f00 */
[----:B------:R-:W-:-:S06]  /*0760*/  UMOV UR4, URZ ;  /* 0x000000ff00047c82 */ /* 0x000fcc0008000000 */
[----:B------:R-:W-:Y:S05]  /*0770*/  CALL.REL.NOINC `($__internal_26_$__cuda_sm20_div_s64) ;  /* 0x0000003400fc7944 */ /* 0x000fea0003c00000 */
[----:B------:R-:W-:Y:S02]  /*0780*/  IMAD.MOV.U32 R6, RZ, RZ, R40 ;  /* 0x000000ffff067224 */ /* 0x000fe400078e0028 */
[----:B------:R-:W-:-:S07]  /*0790*/  IMAD.MOV.U32 R7, RZ, RZ, R41 ;  /* 0x000000ffff077224 */ /* 0x000fce00078e0029 */
.L_x_987:
        /* <DEDUP_REMOVED lines=21> */
.L_x_988:
[----:B------:R-:W-:Y:S01]  /*08f0*/  IMAD.MOV.U32 R37, RZ, RZ, R2 ;  /* 0x000000ffff257224 */ /* 0x000fe200078e0002 */
[----:B------:R-:W-:Y:S01]  /*0900*/  MOV R26, 0x930 ;  /* 0x00000930001a7802 */ /* 0x000fe20000000f00 */
[----:B------:R-:W-:-:S07]  /*0910*/  IMAD.MOV.U32 R38, RZ, RZ, R3 ;  /* 0x000000ffff267224 */ /* 0x000fce00078e0003 */
[----:B------:R-:W-:Y:S05]  /*0920*/  CALL.REL.NOINC `($__internal_27_$__cuda_sm20_rem_s64) ;  /* 0x0000003800e07944 */ /* 0x000fea0003c00000 */
[----:B------:R-:W-:-:S07]  /*0930*/  IMAD.MOV.U32 R5, RZ, RZ, R32 ;  /* 0x000000ffff057224 */ /* 0x000fce00078e0020 */
.L_x_989:
        /* <DEDUP_REMOVED lines=11> */
[----:B------:R-:W-:Y:S02]  /*09f0*/  IADD3 R5, PT, PT, RZ, -UR6, RZ ;  /* 0x80000006ff057c10 */ /* 0x000fe4000fffe0ff */
[----:B------:R-:W-:-:S05]  /*0a00*/  ISETP.NE.U32.AND P1, PT, RZ, UR6, PT ;  /* 0x00000006ff007c0c */ /* 0x000fca000bf25070 */
        /* <DEDUP_REMOVED lines=15> */
.L_x_990:
[----:B------:R-:W-:Y:S01]  /*0b00*/  IMAD.MOV.U32 R37, RZ, RZ, R6 ;  /* 0x000000ffff257224 */ /* 0x000fe200078e0006 */
[----:B------:R-:W-:Y:S01]  /*0b10*/  MOV R26, 0xb40 ;  /* 0x00000b40001a7802 */ /* 0x000fe20000000f00 */
[----:B------:R-:W-:-:S07]  /*0b20*/  IMAD.MOV.U32 R38, RZ, RZ, R7 ;  /* 0x000000ffff267224 */ /* 0x000fce00078e0007 */
[----:B------:R-:W-:Y:S05]  /*0b30*/  CALL.REL.NOINC `($__internal_27_$__cuda_sm20_rem_s64) ;  /* 0x00000038005c7944 */ /* 0x000fea0003c00000 */
[----:B------:R-:W-:-:S07]  /*0b40*/  IMAD.MOV.U32 R0, RZ, RZ, R32 ;  /* 0x000000ffff007224 */ /* 0x000fce00078e0020 */
.L_x_991:
        /* <DEDUP_REMOVED lines=25> */
[----:B------:R-:W-:Y:S01]  /*0ce0*/  @P0 VIADD R0, R0, -UR6 ;  /* 0x8000000600000c36 */ /* 0x000fe20008000000 */
[----:B------:R-:W-:-:S04]  /*0cf0*/  @P0 IADD3 R20, PT, PT, R20, 0x1, RZ ;  /* 0x0000000114140810 */ /* 0x000fc80007ffe0ff */
[----:B------:R-:W-:-:S13]  /*0d00*/  ISETP.GE.U32.AND P1, PT, R0, UR6, PT ;  /* 0x0000000600007c0c */ /* 0x000fda000bf26070 */
[----:B------:R-:W-:Y:S01]  /*0d10*/  @P1 VIADD R20, R20, 0x1 ;  /* 0x0000000114141836 */ /* 0x000fe20000000000 */
[----:B------:R-:W-:-:S05]  /*0d20*/  @!P2 LOP3.LUT R20, RZ, UR6, RZ, 0x33, !PT ;  /* 0x00000006ff14ac12 */ /* 0x000fca000f8e33ff */
[----:B------:R-:W-:-:S04]  /*0d30*/  IMAD.MOV R7, RZ, RZ, -R20 ;  /* 0x000000ffff077224 */ /* 0x000fc800078e0a14 */
[----:B------:R-:W-:Y:S01]  /*0d40*/  IMAD R4, R7, UR6, R22 ;  /* 0x0000000607047c24 */ /* 0x000fe2000f8e0216 */
[----:B------:R-:W-:Y:S06]  /*0d50*/  BRA `(.L_x_993) ;  /* 0x00000000003c7947 */ /* 0x000fec0003800000 */
.L_x_992:
[----:B------:R-:W-:Y:S01]  /*0d60*/  IMAD.MOV.U32 R37, RZ, RZ, R22 ;  /* 0x000000ffff257224 */ /* 0x000fe200078e0016 */
[----:B------:R-:W-:Y:S01]  /*0d70*/  MOV R32, 0xdc0 ;  /* 0x00000dc000207802 */ /* 0x000fe20000000f00 */
[----:B------:R-:W-:Y:S01]  /*0d80*/  IMAD.MOV.U32 R38, RZ, RZ, R23 ;  /* 0x000000ffff267224 */ /* 0x000fe200078e0017 */
[----:B------:R-:W-:Y:S01]  /*0d90*/  UMOV UR14, UR6 ;  /* 0x00000006000e7c82 */ /* 0x000fe20008000000 */
[----:B------:R-:W-:-:S05]  /*0da0*/  UMOV UR4, UR7 ;  /* 0x0000000700047c82 */ /* 0x000fca0008000000 */
[----:B------:R-:W-:Y:S05]  /*0db0*/  CALL.REL.NOINC `($__internal_26_$__cuda_sm20_div_s64) ;  /* 0x00000030006c7944 */ /* 0x000fea0003c00000 */
        /* <DEDUP_REMOVED lines=9> */
.L_x_993:
        /* <DEDUP_REMOVED lines=23> */
.L_x_994:
[----:B------:R-:W-:Y:S01]  /*0fc0*/  IMAD.MOV.U32 R37, RZ, RZ, R5 ;  /* 0x000000ffff257224 */ /* 0x000fe200078e0005 */
[----:B------:R-:W-:Y:S01]  /*0fd0*/  MOV R32, 0x1020 ;  /* 0x0000102000207802 */ /* 0x000fe20000000f00 */
[----:B------:R-:W-:Y:S01]  /*0fe0*/  IMAD.MOV.U32 R38, RZ, RZ, R3 ;  /* 0x000000ffff267224 */ /* 0x000fe200078e0003 */
[----:B------:R-:W-:Y:S01]  /*0ff0*/  UMOV UR14, UR6 ;  /* 0x00000006000e7c82 */ /* 0x000fe20008000000 */
[----:B------:R-:W-:-:S05]  /*1000*/  UMOV UR4, UR7 ;  /* 0x0000000700047c82 */ /* 0x000fca0008000000 */
[----:B------:R-:W-:Y:S05]  /*1010*/  CALL.REL.NOINC `($__internal_26_$__cuda_sm20_div_s64) ;  /* 0x0000002c00d47944 */ /* 0x000fea0003c00000 */
.L_x_995:
        /* <DEDUP_REMOVED lines=26> */
.L_x_997:
[----:B------:R-:W-:Y:S01]  /*11c0*/  IMAD.MOV.U32 R37, RZ, RZ, R5 ;  /* 0x000000ffff257224 */ /* 0x000fe200078e0005 */
[----:B------:R-:W-:Y:S02]  /*11d0*/  MOV R38, R3 ;  /* 0x0000000300267202 */ /* 0x000fe40000000f00 */
[----:B------:R-:W-:-:S07]  /*11e0*/  MOV R26, 0x1200 ;  /* 0x00001200001a7802 */ /* 0x000fce0000000f00 */
[----:B------:R-:W-:Y:S05]  /*11f0*/  CALL.REL.NOINC `($__internal_27_$__cuda_sm20_rem_s64) ;  /* 0x0000003000ac7944 */ /* 0x000fea0003c00000 */
[----:B------:R-:W-:-:S04]  /*1200*/  ISETP.NE.U32.AND P0, PT, R32, RZ, PT ;  /* 0x000000ff2000720c */ /* 0x000fc80003f05070 */
[----:B------:R-:W-:-:S13]  /*1210*/  ISETP.NE.AND.EX P0, PT, R25, RZ, PT, P0 ;  /* 0x000000ff1900720c */ /* 0x000fda0003f05300 */
.L_x_996:
        /* <DEDUP_REMOVED lines=9> */
[----:B------:R-:W-:Y:S01]  /*12b0*/  UIMAD UR4, UR17, UR6, URZ ;  /* 0x00000006110472a4 */ /* 0x000fe2000f8e02ff */
[----:B------:R-:W1:Y:S01]  /*12c0*/  S2R R2, SR_TID.Y ;  /* 0x0000000000027919 */ /* 0x000e620000002200 */
[----:B------:R-:W-:Y:S01]  /*12d0*/  USHF.R.S32.HI UR12, URZ, 0x1f, UR5 ;  /* 0x0000001fff0c7899 */ /* 0x000fe20008011405 */
[----:B------:R-:W-:Y:S01]  /*12e0*/  IMAD.MOV.U32 R3, RZ, RZ, RZ ;  /* 0x000000ffff037224 */ /* 0x000fe200078e00ff */
[----:B------:R-:W-:Y:S01]  /*12f0*/  UIMAD.WIDE.U32 UR20, UR8, UR6, URZ ;  /* 0x00000006081472a5 */ /* 0x000fe2000f8e00ff */
[----:B------:R-:W-:Y:S01]  /*1300*/  CS2R R4, SRZ ;  /* 0x0000000000047805 */ /* 0x000fe2000001ff00 */
[----:B------:R-:W-:Y:S01]  /*1310*/  UIMAD UR4, UR8, UR7, UR4 ;  /* 0x00000007080472a4 */ /* 0x000fe2000f8e0204 */
        /* <DEDUP_REMOVED lines=8> */
[----:B------:R-:W-:Y:S01]  /*13a0*/  IMAD.MOV.U32 R30, RZ, RZ, RZ ;  /* 0x000000ffff1e7224 */ /* 0x000fe200078e00ff */
[----:B------:R-:W2:Y:S01]  /*13b0*/  LDCU.64 UR18, c[0x0][0x358] ;  /* 0x00006b00ff1277ac */ /* 0x000ea20008000a00 */
[----:B------:R-:W-:Y:S02]  /*13c0*/  IMAD.MOV.U32 R34, RZ, RZ, R22 ;  /* 0x000000ffff227224 */ /* 0x000fe400078e0016 */
[----:B------:R-:W-:Y:S01]  /*13d0*/  IMAD.U32 R35, RZ, RZ, UR5 ;  /* 0x00000005ff237e24 */ /* 0x000fe2000f8e00ff */
[----:B------:R-:W3:Y:S01]  /*13e0*/  LDCU.64 UR22, c[0x0][0x398] ;  /* 0x00007300ff1677ac */ /* 0x000ee20008000a00 */
[----:B------:R-:W-:Y:S01]  /*13f0*/  IMAD.U32 R36, RZ, RZ, UR12 ;  /* 0x0000000cff247e24 */ /* 0x000fe2000f8e00ff */
[----:B------:R-:W-:Y:S01]  /*1400*/  UIADD3 UR15, UPT, UPT, UR21, UR4, URZ ;  /* 0x00000004150f7290 */ /* 0x000fe2000fffe0ff */
[----:B0-----:R-:W-:-:S11]  /*1410*/  VIADD R31, R0, 0x20 ;  /* 0x00000020001f7836 */ /* 0x001fd60000000000 */
.L_x_1008:
[----:B------:R-:W0:Y:S02]  /*1420*/  LDC R26, c[0x0][0x3b0] ;  /* 0x0000ec00ff1a7b82 */ /* 0x000e240000000800 */
[----:B0-----:R-:W-:Y:S01]  /*1430*/  SHF.R.S32.HI R25, RZ, 0x1f, R26 ;  /* 0x0000001fff197819 */ /* 0x001fe2000001141a */
[C---:B------:R-:W-:Y:S02]  /*1440*/  IMAD R24, R26.reuse, UR15, RZ ;  /* 0x0000000f1a187c24 */ /* 0x040fe4000f8e02ff */
[----:B------:R-:W-:-:S04]  /*1450*/  IMAD.WIDE.U32 R26, R26, UR20, RZ ;  /* 0x000000141a1a7c25 */ /* 0x000fc8000f8e00ff */
[----:B------:R-:W-:-:S04]  /*1460*/  IMAD R25, R25, UR20, R24 ;  /* 0x0000001419197c24 */ /* 0x000fc8000f8e0218 */
[----:B------:R-:W-:-:S04]  /*1470*/  IMAD.IADD R24, R27, 0x1, R25 ;  /* 0x000000011b187824 */ /* 0x000fc800078e0219 */
[----:B------:R-:W-:Y:S02]  /*1480*/  IMAD R27, R24, UR9, RZ ;  /* 0x00000009181b7c24 */ /* 0x000fe4000f8e02ff */
[----:B------:R-:W-:-:S04]  /*1490*/  IMAD.WIDE.U32 R24, R26, UR9, RZ ;  /* 0x000000091a187c25 */ /* 0x000fc8000f8e00ff */
        /* <DEDUP_REMOVED lines=8> */
[----:B------:R-:W0:Y:S01]  /*1520*/  I2F.U32.RP R27, UR11 ;  /* 0x0000000b001b7d06 */ /* 0x000e220008209000 */
[----:B------:R-:W-:Y:S01]  /*1530*/  ISETP.NE.U32.AND P2, PT, RZ, UR11, PT ;  /* 0x0000000bff007c0c */ /* 0x000fe2000bf45070 */
[----:B------:R-:W-:-:S06]  /*1540*/  IMAD.MOV.U32 R41, RZ, RZ, RZ ;  /* 0x000000ffff297224 */ /* 0x000fcc00078e00ff */
[----:B0-----:R-:W0:Y:S02]  /*1550*/  MUFU.RCP R27, R27 ;  /* 0x0000001b001b7308 */ /* 0x001e240000001000 */
[----:B0-----:R-:W-:-:S06]  /*1560*/  VIADD R24, R27, 0xffffffe ;  /* 0x0ffffffe1b187836 */ /* 0x001fcc0000000000 */
[----:B------:R0:W4:Y:S02]  /*1570*/  F2I.FTZ.U32.TRUNC.NTZ R25, R24 ;  /* 0x0000001800197305 */ /* 0x000124000021f000 */
[----:B0-----:R-:W-:Y:S02]  /*1580*/  IMAD.MOV.U32 R24, RZ, RZ, RZ ;  /* 0x000000ffff187224 */ /* 0x001fe400078e00ff */
[----:B----4-:R-:W-:-:S04]  /*1590*/  IMAD.MOV R37, RZ, RZ, -R25 ;  /* 0x000000ffff257224 */ /* 0x010fc800078e0a19 */
[----:B------:R-:W-:-:S04]  /*15a0*/  IMAD R37, R37, UR11, RZ ;  /* 0x0000000b25257c24 */ /* 0x000fc8000f8e02ff */
        /* <DEDUP_REMOVED lines=11> */
.L_x_998:
[----:B------:R-:W-:Y:S01]  /*1660*/  IMAD.MOV.U32 R37, RZ, RZ, R26 ;  /* 0x000000ffff257224 */ /* 0x000fe200078e001a */
[----:B------:R-:W-:Y:S01]  /*1670*/  MOV R32, 0x16b0 ;  /* 0x000016b000207802 */ /* 0x000fe20000000f00 */
[----:B------:R-:W-:Y:S01]  /*1680*/  UMOV UR14, UR11 ;  /* 0x0000000b000e7c82 */ /* 0x000fe20008000000 */
[----:B------:R-:W-:-:S05]  /*1690*/  UMOV UR4, URZ ;  /* 0x000000ff00047c82 */ /* 0x000fca0008000000 */
[----:B-123--:R-:W-:Y:S05]  /*16a0*/  CALL.REL.NOINC `($__internal_26_$__cuda_sm20_div_s64) ;  /* 0x0000002800307944 */ /* 0x00efea0003c00000 */
.L_x_999:
        /* <DEDUP_REMOVED lines=22> */
.L_x_1000:
[----:B------:R-:W-:Y:S01]  /*1810*/  IMAD.MOV.U32 R37, RZ, RZ, R40 ;  /* 0x000000ffff257224 */ /* 0x000fe200078e0028 */
[----:B------:R-:W-:Y:S02]  /*1820*/  MOV R38, R41 ;  /* 0x0000002900267202 */ /* 0x000fe40000000f00 */
[----:B------:R-:W-:-:S07]  /*1830*/  MOV R26, 0x1850 ;  /* 0x00001850001a7802 */ /* 0x000fce0000000f00 */
[----:B-123--:R-:W-:Y:S05]  /*1840*/  CALL.REL.NOINC `($__internal_27_$__cuda_sm20_rem_s64) ;  /* 0x0000002c00187944 */ /* 0x00efea0003c00000 */
[----:B------:R-:W-:-:S07]  /*1850*/  IMAD.MOV.U32 R24, RZ, RZ, R32 ;  /* 0x000000ffff187224 */ /* 0x000fce00078e0020 */
.L_x_1001:
        /* <DEDUP_REMOVED lines=9> */
[----:B-1----:R-:W-:Y:S02]  /*18f0*/  IMAD.SHL.U32 R24, R2, 0x80, RZ ;  /* 0x0000008002187824 */ /* 0x002fe400078e00ff */
        /* <DEDUP_REMOVED lines=70> */
.L_x_1003:
[----:B------:R-:W-:-:S07]  /*1d60*/  MOV R26, 0x1d80 ;  /* 0x00001d80001a7802 */ /* 0x000fce0000000f00 */
[----:B------:R-:W-:Y:S05]  /*1d70*/  CALL.REL.NOINC `($__internal_27_$__cuda_sm20_rem_s64) ;  /* 0x0000002400cc7944 */ /* 0x000fea0003c00000 */
[----:B------:R-:W-:-:S04]  /*1d80*/  ISETP.NE.U32.AND P0, PT, R32, RZ, PT ;  /* 0x000000ff2000720c */ /* 0x000fc80003f05070 */
[----:B------:R-:W-:-:S13]  /*1d90*/  ISETP.NE.AND.EX P0, PT, R25, RZ, PT, P0 ;  /* 0x000000ff1900720c */ /* 0x000fda0003f05300 */
.L_x_1004:
[----:B------:R-:W-:Y:S05]  /*1da0*/  @!P0 BRA `(.L_x_1005) ;  /* 0x00000000008c8947 */ /* 0x000fea0003800000 */
        /* <DEDUP_REMOVED lines=23> */
.L_x_1006:
[----:B------:R-:W-:Y:S01]  /*1f20*/  MOV R32, 0x1f60 ;  /* 0x00001f6000207802 */ /* 0x000fe20000000f00 */
[----:B------:R-:W-:Y:S01]  /*1f30*/  UMOV UR14, UR6 ;  /* 0x00000006000e7c82 */ /* 0x000fe20008000000 */
[----:B------:R-:W-:-:S05]  /*1f40*/  UMOV UR4, UR7 ;  /* 0x0000000700047c82 */ /* 0x000fca0008000000 */
[----:B------:R-:W-:Y:S05]  /*1f50*/  CALL.REL.NOINC `($__internal_26_$__cuda_sm20_div_s64) ;  /* 0x0000002000047944 */ /* 0x000fea0003c00000 */
.L_x_1007:
[----:B------:R-:W-:-:S04]  /*1f60*/  ISETP.GE.U32.AND P0, PT, R40, R20, PT ;  /* 0x000000142800720c */ /* 0x000fc80003f06070 */
[----:B------:R-:W-:-:S13]  /*1f70*/  ISETP.GE.AND.EX P0, PT, R41, R21, PT, P0 ;  /* 0x000000152900720c */ /* 0x000fda0003f06300 */
[----:B------:R-:W-:Y:S05]  /*1f80*/  @!P0 BRA `(.L_x_1005) ;  /* 0x0000000000148947 */ /* 0x000fea0003800000 */
.L_x_1002:
[----:B------:R-:W-:Y:S01]  /*1f90*/  IADD3 R35, P0, PT, R35, -0x1, RZ ;  /* 0xffffffff23237810 */ /* 0x000fe20007f1e0ff */
[----:B------:R-:W-:Y:S02]  /*1fa0*/  IMAD.MOV.U32 R34, RZ, RZ, R37 ;  /* 0x000000ffff227224 */ /* 0x000fe400078e0025 */
[----:B------:R-:W-:Y:S01]  /*1fb0*/  IMAD.MOV.U32 R33, RZ, RZ, R38 ;  /* 0x000000ffff217224 */ /* 0x000fe200078e0026 */
[----:B------:R-:W-:Y:S01]  /*1fc0*/  IADD3.X R36, PT, PT, R36, -0x1, RZ, P0, !PT ;  /* 0xffffffff24247810 */ /* 0x000fe200007fe4ff */
[----:B------:R-:W-:Y:S08]  /*1fd0*/  BRA `(.L_x_1008) ;  /* 0xfffffff400107947 */ /* 0x000ff0000383ffff */
.L_x_1005:
        /* <DEDUP_REMOVED lines=27> */
[----:B------:R-:W-:Y:S02]  /*2190*/  @P1 IADD3 R33, PT, PT, R33, 0x1, RZ ;  /* 0x0000000121211810 */ /* 0x000fe40007ffe0ff */
[----:B------:R-:W-:Y:S01]  /*21a0*/  @!P2 LOP3.LUT R33, RZ, UR4, RZ, 0x33, !PT ;  /* 0x00000004ff21ac12 */ /* 0x000fe2000f8e33ff */
[----:B------:R-:W-:Y:S06]  /*21b0*/  BRA `(.L_x_1010) ;  /* 0x0000000000187947 */ /* 0x000fec0003800000 */
.L_x_1009:
[----:B------:R-:W-:Y:S01]  /*21c0*/  IMAD.MOV.U32 R37, RZ, RZ, R22 ;  /* 0x000000ffff257224 */ /* 0x000fe200078e0016 */
[----:B------:R-:W-:Y:S01]  /*21d0*/  MOV R32, 0x2210 ;  /* 0x0000221000207802 */ /* 0x000fe20000000f00 */
[----:B------:R-:W-:Y:S01]  /*21e0*/  UMOV UR14, UR4 ;  /* 0x00000004000e7c82 */ /* 0x000fe20008000000 */
[----:B------:R-:W-:-:S05]  /*21f0*/  UMOV UR4, UR11 ;  /* 0x0000000b00047c82 */ /* 0x000fca0008000000 */
[----:B------:R-:W-:Y:S05]  /*2200*/  CALL.REL.NOINC `($__internal_26_$__cuda_sm20_div_s64) ;  /* 0x0000001c00587944 */ /* 0x000fea0003c00000 */
[----:B------:R-:W-:-:S07]  /*2210*/  IMAD.MOV.U32 R33, RZ, RZ, R40 ;  /* 0x000000ffff217224 */ /* 0x000fce00078e0028 */
.L_x_1010:
        /* <DEDUP_REMOVED lines=30> */
.L_x_1011:
[----:B------:R-:W-:Y:S01]  /*2400*/  MOV R32, 0x2430 ;  /* 0x0000243000207802 */ /* 0x000fe20000000f00 */
[----:B------:R-:W-:-:S06]  /*2410*/  UMOV UR14, UR10 ;  /* 0x0000000a000e7c82 */ /* 0x000fcc0008000000 */
[----:B------:R-:W-:Y:S05]  /*2420*/  CALL.REL.NOINC `($__internal_26_$__cuda_sm20_div_s64) ;  /* 0x0000001800d07944 */ /* 0x000fea0003c00000 */
[----:B------:R-:W-:-:S07]  /*2430*/  IMAD.MOV.U32 R22, RZ, RZ, R40 ;  /* 0x000000ffff167224 */ /* 0x000fce00078e0028 */
.L_x_1012:
[----:B------:R-:W-:-:S04]  /*2440*/  IMAD R20, RZ, RZ, -UR10 ;  /* 0x8000000aff147e24 */ /* 0x000fc8000f8e02ff */
[----:B------:R-:W-:-:S05]  /*2450*/  IMAD R37, R22, R20, R37 ;  /* 0x0000001416257224 */ /* 0x000fca00078e0225 */
[----:B------:R-:W-:-:S04]  /*2460*/  SHF.R.S32.HI R38, RZ, 0x1f, R37 ;  /* 0x0000001fff267819 */ /* 0x000fc80000011425 */
[----:B------:R-:W-:-:S04]  /*2470*/  LOP3.LUT R20, R38, UR7, RZ, 0xfc, !PT ;  /* 0x0000000726147c12 */ /* 0x000fc8000f8efcff */
[----:B------:R-:W-:-:S13]  /*2480*/  ISETP.NE.U32.AND P0, PT, R20, RZ, PT ;  /* 0x000000ff1400720c */ /* 0x000fda0003f05070 */
[----:B------:R-:W-:Y:S05]  /*2490*/  @P0 BRA `(.L_x_1013) ;  /* 0x00000000004c0947 */ /* 0x000fea0003800000 */
[----:B------:R-:W0:Y:S01]  /*24a0*/  I2F.U32.RP R23, UR6 ;  /* 0x0000000600177d06 */ /* 0x000e220008209000 */
[----:B------:R-:W-:Y:S01]  /*24b0*/  IADD3 R25, PT, PT, RZ, -UR6, RZ ;  /* 0x80000006ff197c10 */ /* 0x000fe2000fffe0ff */
[----:B------:R-:W-:Y:S01]  /*24c0*/  IMAD.MOV.U32 R20, RZ, RZ, RZ ;  /* 0x000000ffff147224 */ /* 0x000fe200078e00ff */
[----:B------:R-:W-:-:S05]  /*24d0*/  ISETP.NE.U32.AND P2, PT, RZ, UR6, PT ;  /* 0x00000006ff007c0c */ /* 0x000fca000bf45070 */
        /* <DEDUP_REMOVED lines=15> */
.L_x_1013:
[----:B------:R-:W-:Y:S01]  /*25d0*/  MOV R32, 0x2610 ;  /* 0x0000261000207802 */ /* 0x000fe20000000f00 */
[----:B------:R-:W-:Y:S01]  /*25e0*/  UMOV UR14, UR6 ;  /* 0x00000006000e7c82 */ /* 0x000fe20008000000 */
[----:B------:R-:W-:-:S05]  /*25f0*/  UMOV UR4, UR7 ;  /* 0x0000000700047c82 */ /* 0x000fca0008000000 */
[----:B------:R-:W-:Y:S05]  /*2600*/  CALL.REL.NOINC `($__internal_26_$__cuda_sm20_div_s64) ;  /* 0x0000001800587944 */ /* 0x000fea0003c00000 */
.L_x_1014:
        /* <DEDUP_REMOVED lines=193> */
.L_x_1015:
        /* <DEDUP_REMOVED lines=12> */
[----:B------:R-:W-:-:S05]  /*32e0*/  LEA.HI.X.SX32 R21, R32, R21, 0x2, P1 ;  /* 0x0000001520157211 */ /* 0x000fca00008f16ff */
        /* <DEDUP_REMOVED lines=16> */
[----:B------:R-:W0:Y:S01]  /*33f0*/  LDCU.64 UR6, c[0x0][0x390] ;  /* 0x00007200ff0677ac */ /* 0x000e220008000a00 */
[----:B------:R-:W-:-:S05]  /*3400*/  IMAD.SHL.U32 R33, R33, 0x80, RZ ;  /* 0x0000008021217824 */ /* 0x000fca00078e00ff */
[----:B------:R-:W-:Y:S01]  /*3410*/  SHF.R.S32.HI R32, RZ, 0x1f, R33 ;  /* 0x0000001fff207819 */ /* 0x000fe20000011421 */
[----:B-1----:R-:W-:-:S06]  /*3420*/  ULEA UR4, UR5, UR4, 0x18 ;  /* 0x0000000405047291 */ /* 0x002fcc000f8ec0ff */
[----:B------:R-:W-:-:S05]  /*3430*/  LEA R26, R2, UR4, 0x2 ;  /* 0x00000004021a7c11 */ /* 0x000fca000f8e10ff */
[----:B------:R-:W1:Y:S01]  /*3440*/  LDS R20, [R26] ;  /* 0x000000001a147984 */ /* 0x000e620000000800 */
[----:B------:R-:W1:Y:S02]  /*3450*/  LDCU UR4, c[0x0][0x3ac] ;  /* 0x00007580ff0477ac */ /* 0x000e640008000800 */
[----:B-1----:R-:W-:-:S05]  /*3460*/  IMAD R21, R20, UR4, R0 ;  /* 0x0000000414157c24 */ /* 0x002fca000f8e0200 */
[----:B------:R-:W-:-:S04]  /*3470*/  IADD3 R23, P0, PT, R33, R21, RZ ;  /* 0x0000001521177210 */ /* 0x000fc80007f1e0ff */
[----:B------:R-:W-:Y:S02]  /*3480*/  LEA.HI.X.SX32 R24, R21, R32, 0x1, P0 ;  /* 0x0000002015187211 */ /* 0x000fe400000f0eff */
[----:B0-----:R-:W-:-:S04]  /*3490*/  LEA R22, P0, R23, UR6, 0x2 ;  /* 0x0000000617167c11 */ /* 0x001fc8000f8010ff */
        /* <DEDUP_REMOVED lines=26> */
[----:B------:R-:W-:-:S04]  /*3640*/  IADD3 R30, PT, PT, R2, 0x8, RZ ;  /* 0x00000008021e7810 */ /* 0x000fc80007ffe0ff */
        /* <DEDUP_REMOVED lines=146> */
        .weak           $__internal_26_$__cuda_sm20_div_s64
        .type           $__internal_26_$__cuda_sm20_div_s64,@function
        .size           $__internal_26_$__cuda_sm20_div_s64,($__internal_27_$__cuda_sm20_rem_s64 - $__internal_26_$__cuda_sm20_div_s64)
$__internal_26_$__cuda_sm20_div_s64:
        /* <DEDUP_REMOVED lines=13> */
[----:B------:R-:W-:Y:S02]  /*4040*/  IADD3 R27, P0, PT, RZ, -R40, RZ ;  /* 0x80000028ff1b7210 */ /* 0x000fe40007f1e0ff */
[----:B------:R-:W-:Y:S01]  /*4050*/  MOV R41, R24 ;  /* 0x0000001800297202 */ /* 0x000fe20000000f00 */
        /* <DEDUP_REMOVED lines=17> */
[----:B------:R-:W-:-:S03]  /*4170*/  IADD3 R26, P4, PT, RZ, -R37, RZ ;  /* 0x80000025ff1a7210 */ /* 0x000fc60007f9e0ff */
[----:B------:R-:W-:Y:S01]  /*4180*/  IMAD R27, R24, R25, RZ ;  /* 0x00000019181b7224 */ /* 0x000fe200078e02ff */
[----:B------:R-:W-:Y:S01]  /*4190*/  SEL R26, R26, R37, !P3 ;  /* 0x000000251a1a7207 */ /* 0x000fe20005800000 */
[----:B------:R-:W-:-:S04]  /*41a0*/  IMAD.HI.U32 R40, P1, R24, R39, R40 ;  /* 0x0000002718287227 */ /* 0x000fc80007820028 */
[----:B------:R-:W-:Y:S01]  /*41b0*/  IMAD.HI.U32 R25, R24, R25, RZ ;  /* 0x0000001918197227 */ /* 0x000fe200078e00ff */
[----:B------:R-:W-:-:S03]  /*41c0*/  IADD3 R40, P2, PT, R27, R40, RZ ;  /* 0x000000281b287210 */ /* 0x000fc60007f5e0ff */
[----:B------:R-:W-:Y:S02]  /*41d0*/  IMAD.X R27, RZ, RZ, ~R38, P4 ;  /* 0x000000ffff1b7224 */ /* 0x000fe400020e0e26 */
[----:B------:R-:W-:-:S03]  /*41e0*/  IMAD.HI.U32 R42, R40, R26, RZ ;  /* 0x0000001a282a7227 */ /* 0x000fc600078e00ff */
[----:B------:R-:W-:Y:S01]  /*41f0*/  SEL R27, R27, R38, !P3 ;  /* 0x000000261b1b7207 */ /* 0x000fe20005800000 */
[----:B------:R-:W-:-:S04]  /*4200*/  IMAD.X R24, R25, 0x1, R24, P0 ;  /* 0x0000000119187824 */ /* 0x000fc800000e0618 */
[----:B------:R-:W-:Y:S01]  /*4210*/  IMAD.WIDE.U32 R40, R40, R27, R42 ;  /* 0x0000001b28287225 */ /* 0x000fe200078e002a */
[----:B------:R-:W-:-:S05]  /*4220*/  IADD3.X R24, PT, PT, RZ, RZ, R24, P2, P1 ;  /* 0x000000ffff187210 */ /* 0x000fca00017e2418 */
        /* <DEDUP_REMOVED lines=12> */
[----:B------:R-:W-:Y:S02]  /*42f0*/  IADD3 R27, P2, PT, R24, 0x1, RZ ;  /* 0x00000001181b7810 */ /* 0x000fe40007f5e0ff */
[----:B------:R-:W-:Y:S02]  /*4300*/  IADD3 R41, P1, PT, R40, -UR12, RZ ;  /* 0x8000000c28297c10 */ /* 0x000fe4000ff3e0ff */
[C---:B------:R-:W-:Y:S01]  /*4310*/  ISETP.GE.U32.AND.EX P0, PT, R26.reuse, UR13, PT, P0 ;  /* 0x0000000d1a007c0c */ /* 0x040fe2000bf06100 */
[----:B------:R-:W-:Y:S01]  /*4320*/  IMAD.X R42, RZ, RZ, R25, P2 ;  /* 0x000000ffff2a7224 */ /* 0x000fe200010e0619 */
[----:B------:R-:W-:Y:S02]  /*4330*/  IADD3.X R39, PT, PT, R26, ~UR13, RZ, P1, !PT ;  /* 0x8000000d1a277c10 */ /* 0x000fe40008ffe4ff */
[----:B------:R-:W-:Y:S02]  /*4340*/  SEL R40, R41, R40, P0 ;  /* 0x0000002829287207 */ /* 0x000fe40000000000 */
        /* <DEDUP_REMOVED lines=16> */
[----:B------:R-:W-:-:S03]  /*4450*/  IMAD.MOV.U32 R24, RZ, RZ, R32 ;  /* 0x000000ffff187224 */ /* 0x000fc600078e0020 */
[----:B------:R-:W-:Y:S01]  /*4460*/  SEL R40, R25, 0xffffffff, P0 ;  /* 0xffffffff19287807 */ /* 0x000fe20000000000 */
[----:B------:R-:W-:Y:S01]  /*4470*/  IMAD.MOV.U32 R25, RZ, RZ, 0x0 ;  /* 0x00000000ff197424 */ /* 0x000fe200078e00ff */
[----:B------:R-:W-:-:S04]  /*4480*/  SEL R27, R27, R42, !P1 ;  /* 0x0000002a1b1b7207 */ /* 0x000fc80004800000 */
[----:B------:R-:W-:Y:S01]  /*4490*/  SEL R41, R27, 0xffffffff, P0 ;  /* 0xffffffff1b297807 */ /* 0x000fe20000000000 */
[----:B------:R-:W-:Y:S06]  /*44a0*/  RET.REL.NODEC R24 `(mul_mat_q40_stream_k_fixup_40_8_false) ;  /* 0xffffffb818d47950 */ /* 0x000fec0003c3ffff */
        .weak           $__internal_27_$__cuda_sm20_rem_s64
        .type           $__internal_27_$__cuda_sm20_rem_s64,@function
        .size           $__internal_27_$__cuda_sm20_rem_s64,(.L_x_3713 - $__internal_27_$__cuda_sm20_rem_s64)
$__internal_27_$__cuda_sm20_rem_s64:
[----:B------:R-:W-:Y:S01]  /*44b0*/  UIADD3 UR4, UP1, UPT, URZ, -UR6, URZ ;  /* 0x80000006ff047290 */ /* 0x000fe2000ff3e0ff */
[----:B------:R-:W-:Y:S01]  /*44c0*/  IADD3 R39, P4, PT, RZ, -R37, RZ ;  /* 0x80000025ff277210 */ /* 0x000fe20007f9e0ff */
[----:B------:R-:W-:Y:S02]  /*44d0*/  UISETP.GE.AND UP0, UPT, UR7, URZ, UPT ;  /* 0x000000ff0700728c */ /* 0x000fe4000bf06270 */
[----:B------:R-:W-:Y:S02]  /*44e0*/  UIADD3.X UR5, UPT, UPT, URZ, ~UR7, URZ, UP1, !UPT ;  /* 0x80000007ff057290 */ /* 0x000fe40008ffe4ff */
[----:B------:R-:W-:Y:S02]  /*44f0*/  USEL UR4, UR4, UR6, !UP0 ;  /* 0x0000000604047287 */ /* 0x000fe4000c000000 */
[----:B------:R-:W-:-:S09]  /*4500*/  USEL UR5, UR5, UR7, !UP0 ;  /* 0x0000000705057287 */ /* 0x000fd2000c000000 */
[----:B------:R-:W0:Y:S08]  /*4510*/  I2F.U64.RP R25, UR4 ;  /* 0x0000000400197d12 */ /* 0x000e300008309000 */
[----:B0-----:R-:W0:Y:S02]  /*4520*/  MUFU.RCP R44, R25 ;  /* 0x00000019002c7308 */ /* 0x001e240000001000 */
[----:B0-----:R-:W-:-:S06]  /*4530*/  IADD3 R44, PT, PT, R44, 0x1ffffffe, RZ ;  /* 0x1ffffffe2c2c7810 */ /* 0x001fcc0007ffe0ff */
        /* <DEDUP_REMOVED lines=24> */
[----:B------:R-:W-:-:S04]  /*46c0*/  IMAD.HI.U32 R27, P2, R25, R32, R42 ;  /* 0x00000020191b7227 */ /* 0x000fc8000784002a */
        /* <DEDUP_REMOVED lines=39> */
[----:B------:R-:W-:Y:S02]  /*4940*/  SEL R24, R24, R25, !P1 ;  /* 0x0000001918187207 */ /* 0x000fe40004800000 */
[----:B------:R-:W-:Y:S02]  /*4950*/  SEL R32, R32, 0xffffffff, P0 ;  /* 0xffffffff20207807 */ /* 0x000fe40000000000 */
[----:B------:R-:W-:Y:S01]  /*4960*/  SEL R25, R24, 0xffffffff, P0 ;  /* 0xffffffff18197807 */ /* 0x000fe20000000000 */
[----:B------:R-:W-:Y:S06]  /*4970*/  RET.REL.NODEC R26 `(mul_mat_q40_stream_k_fixup_40_8_false) ;  /* 0xffffffb41aa07950 */ /* 0x000fec0003c3ffff */
.L_x_1016:
        /* <DEDUP_REMOVED lines=16> */
.L_x_3713:


//--------------------- .text.mul_mat_q40_40_8_false --------------------------
	.section	.text.mul_mat_q40_40_8_false,"ax",@progbits
	.align	128
        .global         mul_mat_q40_40_8_false
        .type           mul_mat_q40_40_8_false,@function
        .size           mul_mat_q40_40_8_false,(.L_x_3715 - mul_mat_q40_40_8_false)
        .other          mul_mat_q40_40_8_false,@"STO_CUDA_ENTRY STV_DEFAULT"
mul_mat_q40_40_8_false:
.text.mul_mat_q40_40_8_false:
        /* <DEDUP_REMOVED lines=25> */
[----:B---3--:R-:W-:Y:S01]  /*0190*/  IMAD R140, R116, 0x20, R115 ;  /* 0x00000020748c7824 */ /* 0x008fe200078e0273 */
[----:B------:R-:W-:Y:S01]  /*01a0*/  ULEA.HI.SX32 UR6, UR5, UR4, 0x1c ;  /* 0x0000000405067291 */ /* 0x000fe2000f8fe2ff */
[----:B------:R-:W-:Y:S02]  /*01b0*/  IMAD.IADD R0, R3, 0x1, R5 ;  /* 0x0000000103007824 */ /* 0x000fe400078e0205 */
[----:B------:R-:W-:Y:S01]  /*01c0*/  UMOV UR4, 0x400 ;  /* 0x0000040000047882 */ /* 0x000fe20000000000 */
[----:B------:R-:W-:Y:S01]  /*01d0*/  USHF.R.S32.HI UR9, URZ, 0x1f, UR6 ;  /* 0x0000001fff097899 */ /* 0x000fe20008011406 */
[----:B------:R-:W-:Y:S01]  /*01e0*/  IMAD R3, R0, UR7, RZ ;  /* 0x0000000700037c24 */ /* 0x000fe2000f8e02ff */
[----:B------:R-:W-:Y:S01]  /*01f0*/  ISETP.GT.U32.AND P0, PT, R140, 0x27, PT ;  /* 0x000000278c00780c */ /* 0x000fe20003f04070 */
[----:B------:R-:W-:-:S02]  /*0200*/  ULEA UR4, UR8, UR4, 0x18 ;  /* 0x0000000408047291 */ /* 0x000fc4000f8ec0ff */
[C---:B------:R-:W-:Y:S02]  /*0210*/  IMAD R5, R2.reuse, UR10, R3 ;  /* 0x0000000a02057c24 */ /* 0x040fe4000f8e0203 */
[----:B------:R-:W-:Y:S02]  /*0220*/  IMAD.WIDE.U32 R2, R2, UR7, RZ ;  /* 0x0000000702027c25 */ /* 0x000fe4000f8e00ff */
[----:B------:R-:W-:Y:S02]  /*0230*/  LEA R7, R140, UR4, 0x2 ;  /* 0x000000048c077c11 */ /* 0x000fe4000f8e10ff */
[----:B------:R-:W-:-:S04]  /*0240*/  IMAD.IADD R0, R3, 0x1, R5 ;  /* 0x0000000103007824 */ /* 0x000fc800078e0205 */
        /* <DEDUP_REMOVED lines=32> */
.L_x_1017:
[----:B------:R-:W-:Y:S01]  /*0450*/  MOV R55, R4 ;  /* 0x0000000400377202 */ /* 0x000fe20000000f00 */
[----:B------:R-:W-:Y:S01]  /*0460*/  IMAD.MOV.U32 R57, RZ, RZ, R9 ;  /* 0x000000ffff397224 */ /* 0x000fe200078e0009 */
[----:B------:R-:W-:Y:S01]  /*0470*/  MOV R58, 0x4a0 ;  /* 0x000004a0003a7802 */ /* 0x000fe20000000f00 */
[----:B------:R-:W-:-:S07]  /*0480*/  IMAD.MOV.U32 R59, RZ, RZ, RZ ;  /* 0x000000ffff3b7224 */ /* 0x000fce00078e00ff */
[----:B------:R-:W-:Y:S05]  /*0490*/  CALL.REL.NOINC `($__internal_28_$__cuda_sm20_div_s64) ;  /* 0x000000e400ec7944 */ /* 0x000fea0003c00000 */
[----:B------:R-:W-:Y:S02]  /*04a0*/  IMAD.MOV.U32 R2, RZ, RZ, R45 ;  /* 0x000000ffff027224 */ /* 0x000fe400078e002d */
[----:B------:R-:W-:-:S07]  /*04b0*/  IMAD.MOV.U32 R3, RZ, RZ, R50 ;  /* 0x000000ffff037224 */ /* 0x000fce00078e0032 */
.L_x_1018:
[----:B------:R-:W-:Y:S01]  /*04c0*/  VIADD R4, R114, 0x1 ;  /* 0x0000000172047836 */ /* 0x000fe20000000000 */
[----:B------:R-:W0:Y:S03]  /*04d0*/  LDC R13, c[0x0][0x3cc] ;  /* 0x0000f300ff0d7b82 */ /* 0x000e260000000800 */
        /* <DEDUP_REMOVED lines=37> */
.L_x_1019:
[----:B------:R-:W-:Y:S01]  /*0730*/  IMAD.MOV.U32 R55, RZ, RZ, R6 ;  /* 0x000000ffff377224 */ /* 0x000fe200078e0006 */
[----:B------:R-:W-:Y:S01]  /*0740*/  MOV R58, 0x780 ;  /* 0x00000780003a7802 */ /* 0x000fe20000000f00 */
[----:B------:R-:W-:Y:S02]  /*0750*/  IMAD.MOV.U32 R57, RZ, RZ, R9 ;  /* 0x000000ffff397224 */ /* 0x000fe400078e0009 */
[----:B------:R-:W-:-:S07]  /*0760*/  IMAD.MOV.U32 R59, RZ, RZ, RZ ;  /* 0x000000ffff3b7224 */ /* 0x000fce00078e00ff */
[----:B------:R-:W-:Y:S05]  /*0770*/  CALL.REL.NOINC `($__internal_28_$__cuda_sm20_div_s64) ;  /* 0x000000e400347944 */ /* 0x000fea0003c00000 */
[----:B------:R-:W-:Y:S01]  /*0780*/  MOV R4, R45 ;  /* 0x0000002d00047202 */ /* 0x000fe20000000f00 */
[----:B------:R-:W-:-:S07]  /*0790*/  IMAD.MOV.U32 R5, RZ, RZ, R50 ;  /* 0x000000ffff057224 */ /* 0x000fce00078e0032 */
.L_x_1020:
        /* <DEDUP_REMOVED lines=21> */
.L_x_1021:
[----:B------:R-:W-:Y:S01]  /*08f0*/  IMAD.MOV.U32 R46, RZ, RZ, R2 ;  /* 0x000000ffff2e7224 */ /* 0x000fe200078e0002 */
[----:B------:R-:W-:Y:S01]  /*0900*/  MOV R55, 0x930 ;  /* 0x0000093000377802 */ /* 0x000fe20000000f00 */
[----:B------:R-:W-:-:S07]  /*0910*/  IMAD.MOV.U32 R54, RZ, RZ, R3 ;  /* 0x000000ffff367224 */ /* 0x000fce00078e0003 */
[----:B------:R-:W-:Y:S05]  /*0920*/  CALL.REL.NOINC `($__internal_29_$__cuda_sm20_rem_s64) ;  /* 0x000000e800187944 */ /* 0x000fea0003c00000 */
[----:B------:R-:W-:-:S07]  /*0930*/  IMAD.MOV.U32 R8, RZ, RZ, R45 ;  /* 0x000000ffff087224 */ /* 0x000fce00078e002d */
.L_x_1022:
        /* <DEDUP_REMOVED lines=28> */
.L_x_1023:
[----:B------:R-:W-:Y:S01]  /*0b00*/  IMAD.MOV.U32 R46, RZ, RZ, R4 ;  /* 0x000000ffff2e7224 */ /* 0x000fe200078e0004 */
[----:B------:R-:W-:Y:S01]  /*0b10*/  MOV R55, 0xb40 ;  /* 0x00000b4000377802 */ /* 0x000fe20000000f00 */
[----:B------:R-:W-:-:S07]  /*0b20*/  IMAD.MOV.U32 R54, RZ, RZ, R5 ;  /* 0x000000ffff367224 */ /* 0x000fce00078e0005 */
[----:B------:R-:W-:Y:S05]  /*0b30*/  CALL.REL.NOINC `($__internal_29_$__cuda_sm20_rem_s64) ;  /* 0x000000e400947944 */ /* 0x000fea0003c00000 */
[----:B------:R-:W-:-:S07]  /*0b40*/  MOV R2, R45 ;  /* 0x0000002d00027202 */ /* 0x000fce0000000f00 */
.L_x_1024:
        /* <DEDUP_REMOVED lines=29> */
.L_x_1025:
[----:B------:R-:W-:Y:S01]  /*0d20*/  IMAD.MOV.U32 R46, RZ, RZ, R47 ;  /* 0x000000ffff2e7224 */ /* 0x000fe200078e002f */
[----:B------:R-:W-:Y:S01]  /*0d30*/  MOV R55, 0xd60 ;  /* 0x00000d6000377802 */ /* 0x000fe20000000f00 */
[----:B------:R-:W-:-:S07]  /*0d40*/  IMAD.MOV.U32 R54, RZ, RZ, R0 ;  /* 0x000000ffff367224 */ /* 0x000fce00078e0000 */
[----:B------:R-:W-:Y:S05]  /*0d50*/  CALL.REL.NOINC `($__internal_29_$__cuda_sm20_rem_s64) ;  /* 0x000000e4000c7944 */ /* 0x000fea0003c00000 */
[----:B------:R-:W-:Y:S02]  /*0d60*/  IMAD.MOV.U32 R4, RZ, RZ, R45 ;  /* 0x000000ffff047224 */ /* 0x000fe400078e002d */
[----:B------:R-:W-:-:S07]  /*0d70*/  IMAD.MOV.U32 R5, RZ, RZ, R50 ;  /* 0x000000ffff057224 */ /* 0x000fce00078e0032 */
.L_x_1026:
[----:B------:R-:W-:Y:S01]  /*0d80*/  IADD3 R46, P1, P2, R2, R4, -R47 ;  /* 0x00000004022e7210 */ /* 0x000fe20007a3e82f */
[----:B------:R-:W0:Y:S01]  /*0d90*/  S2UR UR5, SR_CgaCtaId ;  /* 0x00000000000579c3 */ /* 0x000e220000008800 */
[----:B------:R-:W-:Y:S01]  /*0da0*/  UMOV UR4, 0x400 ;  /* 0x0000040000047882 */ /* 0x000fe20000000000 */
[----:B------:R-:W1:Y:S01]  /*0db0*/  LDCU.64 UR10, c[0x0][0x358] ;  /* 0x00006b00ff0a77ac */ /* 0x000e620008000a00 */
        /* <DEDUP_REMOVED lines=8> */
[----:B------:R-:W-:Y:S02]  /*0e40*/  MOV R131, R4 ;  /* 0x0000000400837202 */ /* 0x000fe40000000f00 */
[----:B------:R-:W-:-:S02]  /*0e50*/  ISETP.GE.OR.EX P0, PT, R0, R3, P0, P2 ;  /* 0x000000030000720c */ /* 0x000fc40000706720 */
[----:B------:R-:W-:Y:S01]  /*0e60*/  PLOP3.LUT P1, PT, P1, PT, PT, 0x8, 0x80 ;  /* 0x000000000080781c */ /* 0x000fe20000f2e170 */
[----:B0-----:R-:W-:-:S06]  /*0e70*/  ULEA UR8, UR5, UR4, 0x18 ;  /* 0x0000000405087291 */ /* 0x001fcc000f8ec0ff */
[----:B------:R-:W-:-:S04]  /*0e80*/  LEA R4, R140, UR8, 0x2 ;  /* 0x000000088c047c11 */ /* 0x000fc8000f8e10ff */
[----:B-1----:R-:W-:Y:S05]  /*0e90*/  @P0 BRA `(.L_x_1027) ;  /* 0x0000007400d00947 */ /* 0x002fea0003800000 */
[----:B------:R-:W0:Y:S01]  /*0ea0*/  S2UR UR7, SR_SWINHI ;  /* 0x00000000000779c3 */ /* 0x000e220000002f00 */
[----:B------:R-:W-:Y:S01]  /*0eb0*/  SHF.R.U32.HI R39, RZ, 0x2, R115 ;  /* 0x00000002ff277819 */ /* 0x000fe20000011673 */
[----:B------:R-:W-:Y:S01]  /*0ec0*/  IMAD.WIDE.U32 R172, R133, UR6, RZ ;  /* 0x0000000685ac7c25 */ /* 0x000fe2000f8e00ff */
[----:B------:R-:W-:Y:S02]  /*0ed0*/  LOP3.LUT R10, R115, 0xf, RZ, 0xc0, !PT ;  /* 0x0000000f730a7812 */ /* 0x000fe400078ec0ff */
[----:B------:R-:W-:Y:S01]  /*0ee0*/  LOP3.LUT R5, R39, 0xfc, RZ, 0xc0, !PT ;  /* 0x000000fc27057812 */ /* 0x000fe200078ec0ff */
[C---:B------:R-:W-:Y:S01]  /*0ef0*/  IMAD.SHL.U32 R119, R115.reuse, 0x8, RZ ;  /* 0x0000000873777824 */ /* 0x040fe200078e00ff */
[C---:B------:R-:W-:Y:S01]  /*0f00*/  LOP3.LUT R28, R115.reuse, 0x7, RZ, 0xc0, !PT ;  /* 0x00000007731c7812 */ /* 0x040fe200078ec0ff */
[----:B------:R-:W1:Y:S01]  /*0f10*/  LDC.64 R8, c[0x0][0x380] ;  /* 0x0000e000ff087b82 */ /* 0x000e620000000a00 */
[C---:B------:R-:W-:Y:S01]  /*0f20*/  SHF.L.U32 R136, R115.reuse, 0x1, RZ ;  /* 0x0000000173887819 */ /* 0x040fe200000006ff */
[C---:B------:R-:W-:Y:S01]  /*0f30*/  IMAD R11, R116.reuse, 0x4c0, R5 ;  /* 0x000004c0740b7824 */ /* 0x040fe200078e0205 */
[----:B------:R-:W-:Y:S01]  /*0f40*/  LOP3.LUT R5, R115, 0x3, RZ, 0xc0, !PT ;  /* 0x0000000373057812 */ /* 0x000fe200078ec0ff */
[----:B------:R-:W-:Y:S01]  /*0f50*/  IMAD R138, R116, 0x10, R39 ;  /* 0x00000010748a7824 */ /* 0x000fe200078e0227 */
[----:B------:R-:W-:Y:S01]  /*0f60*/  LOP3.LUT R136, R136, 0x6, RZ, 0xc0, !PT ;  /* 0x0000000688887812 */ /* 0x000fe200078ec0ff */
[----:B------:R-:W-:Y:S01]  /*0f70*/  IMAD R11, R10, 0x4c, R11 ;  /* 0x0000004c0a0b7824 */ /* 0x000fe200078e020b */
[----:B------:R-:W-:Y:S01]  /*0f80*/  LOP3.LUT R119, R119, 0x18, RZ, 0xc0, !PT ;  /* 0x0000001877777812 */ /* 0x000fe200078ec0ff */
[----:B------:R-:W2:Y:S01]  /*0f90*/  LDC R174, c[0x0][0x3cc] ;  /* 0x0000f300ffae7b82 */ /* 0x000ea20000000800 */
[----:B------:R-:W-:Y:S01]  /*0fa0*/  IMAD.U32 R10, RZ, RZ, UR8 ;  /* 0x00000008ff0a7e24 */ /* 0x000fe2000f8e00ff */
[----:B------:R-:W-:-:S02]  /*0fb0*/  LOP3.LUT R134, R136, 0x1, RZ, 0xfc, !PT ;  /* 0x0000000188867812 */ /* 0x000fc400078efcff */
[C---:B------:R-:W-:Y:S01]  /*0fc0*/  LOP3.LUT R132, R136.reuse, 0x8, RZ, 0xfc, !PT ;  /* 0x0000000888847812 */ /* 0x040fe200078efcff */
[----:B------:R-:W-:Y:S01]  /*0fd0*/  IMAD R121, R5, 0x120, R10 ;  /* 0x0000012005797824 */ /* 0x000fe200078e020a */
[C---:B------:R-:W-:Y:S01]  /*0fe0*/  LOP3.LUT R130, R136.reuse, 0x9, RZ, 0xfc, !PT ;  /* 0x0000000988827812 */ /* 0x040fe200078efcff */
[----:B------:R-:W-:Y:S01]  /*0ff0*/  UMOV UR4, UR8 ;  /* 0x0000000800047c82 */ /* 0x000fe20008000000 */
[----:B0-----:R-:W-:Y:S01]  /*1000*/  UMOV UR5, UR7 ;  /* 0x0000000700057c82 */ /* 0x001fe20008000000 */
[----:B------:R-:W0:Y:S01]  /*1010*/  LDC R29, c[0x0][0x3bc] ;  /* 0x0000ef00ff1d7b82 */ /* 0x000e220000000800 */
[----:B------:R-:W-:Y:S01]  /*1020*/  IMAD.U32 R6, RZ, RZ, UR4 ;  /* 0x00000004ff067e24 */ /* 0x000fe2000f8e00ff */
[C---:B------:R-:W-:Y:S01]  /*1030*/  LOP3.LUT R128, R136.reuse, 0x10, RZ, 0xfc, !PT ;  /* 0x0000001088807812 */ /* 0x040fe200078efcff */
[----:B------:R-:W-:Y:S01]  /*1040*/  IMAD.U32 R7, RZ, RZ, UR5 ;  /* 0x00000005ff077e24 */ /* 0x000fe2000f8e00ff */
[----:B------:R-:W3:Y:S01]  /*1050*/  LDCU UR4, c[0x0][0x3c0] ;  /* 0x00007800ff0477ac */ /* 0x000ee20008000800 */
[C---:B------:R-:W-:Y:S01]  /*1060*/  LOP3.LUT R126, R136.reuse, 0x11, RZ, 0xfc, !PT ;  /* 0x00000011887e7812 */ /* 0x040fe200078efcff */
[----:B------:R-:W-:Y:S01]  /*1070*/  IMAD.WIDE.U32 R6, R11, 0x4, R6 ;  /* 0x000000040b067825 */ /* 0x000fe200078e0006 */
[----:B------:R-:W-:Y:S01]  /*1080*/  UIADD3 UR5, UPT, UPT, UR8, 0x19a0, URZ ;  /* 0x000019a008057890 */ /* 0x000fe2000fffe0ff */
[----:B------:R-:W-:-:S02]  /*1090*/  LOP3.LUT R124, R136, 0x18, RZ, 0xfc, !PT ;  /* 0x00000018887c7812 */ /* 0x000fc400078efcff */
[----:B-1----:R-:W-:Y:S01]  /*10a0*/  IMAD.WIDE.U32 R8, R5, 0x4, R8 ;  /* 0x0000000405087825 */ /* 0x002fe200078e0008 */
[C---:B------:R-:W-:Y:S02]  /*10b0*/  IADD3 R168, P6, PT, R6.reuse, 0x18a0, RZ ;  /* 0x000018a006a87810 */ /* 0x040fe40007fde0ff */
[----:B------:R-:W-:Y:S01]  /*10c0*/  IADD3 R166, P1, PT, R6, 0x18c0, RZ ;  /* 0x000018c006a67810 */ /* 0x000fe20007f3e0ff */
[----:B--2---:R-:W-:Y:S01]  /*10d0*/  IMAD R174, R174, UR6, RZ ;  /* 0x00000006aeae7c24 */ /* 0x004fe2000f8e02ff */
[C---:B------:R-:W-:Y:S01]  /*10e0*/  IADD3 R164, P2, PT, R6.reuse, 0x18e0, RZ ;  /* 0x000018e006a47810 */ /* 0x040fe20007f5e0ff */
[--C-:B------:R-:W-:Y:S01]  /*10f0*/  IMAD.X R169, RZ, RZ, R7.reuse, P6 ;  /* 0x000000ffffa97224 */ /* 0x100fe200030e0607 */
[C---:B------:R-:W-:Y:S01]  /*1100*/  IADD3 R162, P3, PT, R6.reuse, 0x1900, RZ ;  /* 0x0000190006a27810 */ /* 0x040fe20007f7e0ff */
[--C-:B------:R-:W-:Y:S01]  /*1110*/  IMAD.X R167, RZ, RZ, R7.reuse, P1 ;  /* 0x000000ffffa77224 */ /* 0x100fe200008e0607 */
[C---:B------:R-:W-:Y:S01]  /*1120*/  IADD3 R148, P4, PT, R6.reuse, 0x1920, RZ ;  /* 0x0000192006947810 */ /* 0x040fe20007f9e0ff */
[--C-:B------:R-:W-:Y:S01]  /*1130*/  IMAD.X R165, RZ, RZ, R7.reuse, P2 ;  /* 0x000000ffffa57224 */ /* 0x100fe200010e0607 */
[C---:B------:R-:W-:Y:S01]  /*1140*/  IADD3 R146, P5, PT, R6.reuse, 0x1940, RZ ;  /* 0x0000194006927810 */ /* 0x040fe20007fbe0ff */
[----:B------:R-:W-:Y:S01]  /*1150*/  IMAD.X R163, RZ, RZ, R7, P3 ;  /* 0x000000ffffa37224 */ /* 0x000fe200018e0607 */
[C---:B------:R-:W-:Y:S01]  /*1160*/  IADD3 R144, P6, PT, R6.reuse, 0x1960, RZ ;  /* 0x0000196006907810 */ /* 0x040fe20007fde0ff */
[----:B------:R-:W-:Y:S01]  /*1170*/  IMAD R5, R39, 0x8, R5 ;  /* 0x0000000827057824 */ /* 0x000fe200078e0205 */
[----:B------:R-:W-:Y:S01]  /*1180*/  IADD3 R142, P1, PT, R6, 0x1980, RZ ;  /* 0x00001980068e7810 */ /* 0x000fe20007f3e0ff */
[----:B------:R-:W-:Y:S01]  /*1190*/  IMAD.SHL.U32 R6, R116, 0x4, RZ ;  /* 0x0000000474067824 */ /* 0x000fe200078e00ff */
[----:B------:R-:W-:Y:S01]  /*11a0*/  IADD3 R170, P0, PT, R8, 0x4, RZ ;  /* 0x0000000408aa7810 */ /* 0x000fe20007f1e0ff */
[--C-:B------:R-:W-:Y:S01]  /*11b0*/  IMAD.X R147, RZ, RZ, R7.reuse, P5 ;  /* 0x000000ffff937224 */ /* 0x100fe200028e0607 */
[----:B------:R-:W-:Y:S01]  /*11c0*/  IADD3.X R149, PT, PT, RZ, R7, RZ, P4, !PT ;  /* 0x00000007ff957210 */ /* 0x000fe200027fe4ff */
[--C-:B------:R-:W-:Y:S01]  /*11d0*/  IMAD.X R145, RZ, RZ, R7.reuse, P6 ;  /* 0x000000ffff917224 */ /* 0x100fe200030e0607 */
[C---:B------:R-:W-:Y:S01]  /*11e0*/  LOP3.LUT R122, R136.reuse, 0x19, RZ, 0xfc, !PT ;  /* 0x00000019887a7812 */ /* 0x040fe200078efcff */
[----:B------:R-:W-:Y:S01]  /*11f0*/  IMAD.X R143, RZ, RZ, R7, P1 ;  /* 0x000000ffff8f7224 */ /* 0x000fe200008e0607 */
[----:B------:R-:W-:Y:S01]  /*1200*/  LEA.HI R7, R115, R6, RZ, 0x1d ;  /* 0x0000000673077211 */ /* 0x000fe200078fe8ff */
[----:B------:R-:W-:Y:S01]  /*1210*/  IMAD R8, R133, UR9, RZ ;  /* 0x0000000985087c24 */ /* 0x000fe2000f8e02ff */
[----:B------:R-:W-:Y:S01]  /*1220*/  SHF.R.S32.HI R6, RZ, 0x1f, R174 ;  /* 0x0000001fff067819 */ /* 0x000fe200000114ae */
[----:B------:R-:W-:Y:S01]  /*1230*/  IMAD.X R171, RZ, RZ, R9, P0 ;  /* 0x000000ffffab7224 */ /* 0x000fe200000e0609 */
[C---:B------:R-:W-:Y:S01]  /*1240*/  LOP3.LUT R120, R136.reuse, 0x20, RZ, 0xfc, !PT ;  /* 0x0000002088787812 */ /* 0x040fe200078efcff */
[----:B------:R-:W-:Y:S01]  /*1250*/  IMAD R9, R113, UR6, R8 ;  /* 0x0000000671097c24 */ /* 0x000fe2000f8e0208 */
[----:B------:R-:W-:Y:S01]  /*1260*/  LOP3.LUT R118, R136, 0x21, RZ, 0xfc, !PT ;  /* 0x0000002188767812 */ /* 0x000fe200078efcff */
[----:B0-----:R-:W-:Y:S01]  /*1270*/  IMAD R8, R116, R29, RZ ;  /* 0x0000001d74087224 */ /* 0x001fe200078e02ff */
[----:B---3--:R-:W-:Y:S01]  /*1280*/  USHF.R.S32.HI UR4, URZ, 0x1f, UR4 ;  /* 0x0000001fff047899 */ /* 0x008fe20008011404 */
[----:B------:R-:W-:-:S02]  /*1290*/  IMAD R6, R6, R133, RZ ;  /* 0x0000008506067224 */ /* 0x000fc400078e02ff */
[----:B------:R-:W-:Y:S01]  /*12a0*/  IMAD R13, R7, R29, RZ ;  /* 0x0000001d070d7224 */ /* 0x000fe200078e02ff */
[-C--:B------:R-:W-:Y:S01]  /*12b0*/  LEA R16, R29, R8.reuse, 0x4 ;  /* 0x000000081d107211 */ /* 0x080fe200078e20ff */
[----:B------:R-:W-:Y:S01]  /*12c0*/  IMAD R27, R174, R113, R6 ;  /* 0x00000071ae1b7224 */ /* 0x000fe200078e0206 */
[----:B------:R-:W-:Y:S01]  /*12d0*/  IADD3 R6, P0, PT, R39, R8, RZ ;  /* 0x0000000827067210 */ /* 0x000fe20007f1e0ff */
[--C-:B------:R-:W-:Y:S01]  /*12e0*/  IMAD R14, R29, 0x8, R8.reuse ;  /* 0x000000081d0e7824 */ /* 0x100fe200078e0208 */
[----:B------:R-:W-:Y:S01]  /*12f0*/  IADD3 R10, P2, PT, R39, R16, RZ ;  /* 0x00000010270a7210 */ /* 0x000fe20007f5e0ff */
[----:B------:R-:W-:Y:S02]  /*1300*/  IMAD R20, R29, 0x40, R8 ;  /* 0x000000401d147824 */ /* 0x000fe400078e0208 */
[----:B------:R-:W-:Y:S01]  /*1310*/  IMAD R127, R7, 0x4c, R28 ;  /* 0x0000004c077f7824 */ /* 0x000fe200078e021c */
[----:B------:R-:W-:Y:S01]  /*1320*/  LEA.HI.X.SX32 R7, R8, RZ, 0x1, P0 ;  /* 0x000000ff08077211 */ /* 0x000fe200000f0eff */
[--C-:B------:R-:W-:Y:S01]  /*1330*/  IMAD R129, R116, 0x4c, R5.reuse ;  /* 0x0000004c74817824 */ /* 0x100fe200078e0205 */
[C---:B------:R-:W-:Y:S01]  /*1340*/  IADD3 R112, P4, PT, R39.reuse, R20, RZ ;  /* 0x0000001427707210 */ /* 0x040fe20007f9e0ff */
[----:B------:R-:W-:Y:S01]  /*1350*/  IMAD R123, R39, 0x1c, R5 ;  /* 0x0000001c277b7824 */ /* 0x000fe200078e0205 */
[----:B------:R-:W-:Y:S01]  /*1360*/  LEA R127, R127, UR5, 0x2 ;  /* 0x000000057f7f7c11 */ /* 0x000fe2000f8e10ff */
[----:B------:R-:W-:Y:S01]  /*1370*/  IMAD R18, R29, 0x20, R8 ;  /* 0x000000201d127824 */ /* 0x000fe200078e0208 */
[----:B------:R-:W-:Y:S01]  /*1380*/  IADD3 R8, P0, PT, R28, R13, RZ ;  /* 0x0000000d1c087210 */ /* 0x000fe20007f1e0ff */
[----:B------:R-:W-:Y:S01]  /*1390*/  IMAD.IADD R5, R173, 0x1, R9 ;  /* 0x00000001ad057824 */ /* 0x000fe200078e0209 */
[----:B------:R-:W-:Y:S01]  /*13a0*/  IADD3 R9, P1, PT, R39, R14, RZ ;  /* 0x0000000e27097210 */ /* 0x000fe20007f3e0ff */
[--C-:B------:R-:W-:Y:S01]  /*13b0*/  IMAD R25, R29, 0x20, R13.reuse ;  /* 0x000000201d197824 */ /* 0x100fe200078e020d */
[----:B------:R-:W-:Y:S01]  /*13c0*/  LEA.HI.X.SX32 R12, R13, RZ, 0x1, P0 ;  /* 0x000000ff0d0c7211 */ /* 0x000fe200000f0eff */
[----:B------:R-:W-:Y:S01]  /*13d0*/  IMAD R23, R29, 0x40, R13 ;  /* 0x000000401d177824 */ /* 0x000fe200078e020d */
        /* <DEDUP_REMOVED lines=8> */
[C---:B------:R-:W-:Y:S01]  /*1460*/  IADD3 R17, P5, PT, R28.reuse, R25, RZ ;  /* 0x000000191c117210 */ /* 0x040fe20007fbe0ff */
[C---:B------:R-:W-:Y:S01]  /*1470*/  IMAD R38, R29.reuse, 0x10, R20 ;  /* 0x000000101d267824 */ /* 0x040fe200078e0214 */
[C---:B------:R-:W-:Y:S01]  /*1480*/  LEA R32, R29.reuse, R18, 0x3 ;  /* 0x000000121d207211 */ /* 0x040fe200078e18ff */
[----:B------:R-:W-:Y:S01]  /*1490*/  IMAD R48, R29, 0x10, R40 ;  /* 0x000000101d307824 */ /* 0x000fe200078e0228 */
[----:B------:R-:W-:Y:S01]  /*14a0*/  IADD3 R16, P4, PT, R28, R23, RZ ;  /* 0x000000171c107210 */ /* 0x000fe20007f9e0ff */
[----:B------:R-:W-:Y:S01]  /*14b0*/  IMAD.WIDE.U32 R174, R174, R133, RZ ;  /* 0x00000085aeae7225 */ /* 0x000fe200078e00ff */
[----:B------:R-:W-:-:S02]  /*14c0*/  LEA.HI.X.SX32 R15, R18, RZ, 0x1, P3 ;  /* 0x000000ff120f7211 */ /* 0x000fc400018f0eff */
[----:B------:R-:W-:Y:S01]  /*14d0*/  IADD3 R18, P3, PT, R39, R30, RZ ;  /* 0x0000001e27127210 */ /* 0x000fe20007f7e0ff */
[----:B------:R-:W-:Y:S01]  /*14e0*/  IMAD R41, R29, 0x20, R23 ;  /* 0x000000201d297824 */ /* 0x000fe200078e0217 */
[----:B------:R-:W-:Y:S01]  /*14f0*/  LEA.HI.X.SX32 R24, R25, RZ, 0x1, P5 ;  /* 0x000000ff19187211 */ /* 0x000fe200028f0eff */
[----:B------:R-:W-:Y:S01]  /*1500*/  IMAD R44, R29, 0x8, R34 ;  /* 0x000000081d2c7824 */ /* 0x000fe200078e0222 */
[----:B------:R-:W-:Y:S01]  /*1510*/  IADD3 R20, P1, PT, R39, R32, RZ ;  /* 0x0000002027147210 */ /* 0x000fe20007f3e0ff */
[----:B------:R-:W-:Y:S01]  /*1520*/  IMAD R46, R29, 0x8, R40 ;  /* 0x000000081d2e7824 */ /* 0x000fe200078e0228 */
[----:B------:R-:W-:Y:S01]  /*1530*/  LEA.HI.X.SX32 R22, R23, RZ, 0x1, P4 ;  /* 0x000000ff17167211 */ /* 0x000fe200020f0eff */
[----:B------:R-:W-:Y:S01]  /*1540*/  IMAD R50, R29, 0x8, R48 ;  /* 0x000000081d327824 */ /* 0x000fe200078e0230 */
[----:B------:R-:W-:Y:S01]  /*1550*/  IADD3 R25, P5, PT, R39, R36, RZ ;  /* 0x0000002427197210 */ /* 0x000fe20007fbe0ff */
[----:B------:R-:W-:Y:S01]  /*1560*/  IMAD.IADD R26, R175, 0x1, R27 ;  /* 0x00000001af1a7824 */ /* 0x000fe200078e021b */
[C---:B------:R-:W-:Y:S01]  /*1570*/  IADD3 R19, P0, PT, R39.reuse, R40, RZ ;  /* 0x0000002827137210 */ /* 0x040fe20007f1e0ff */
[----:B------:R-:W-:Y:S01]  /*1580*/  IMAD.U32 R125, RZ, RZ, UR5 ;  /* 0x00000005ff7d7e24 */ /* 0x000fe2000f8e00ff */
[----:B------:R-:W-:-:S02]  /*1590*/  IADD3 R21, P2, PT, R39, R38, RZ ;  /* 0x0000002627157210 */ /* 0x000fc40007f5e0ff */
[----:B------:R-:W-:Y:S01]  /*15a0*/  IADD3 R23, P4, PT, R39, R34, RZ ;  /* 0x0000002227177210 */ /* 0x000fe20007f9e0ff */
[----:B------:R-:W-:Y:S01]  /*15b0*/  IMAD R125, R138, 0x130, R125 ;  /* 0x000001308a7d7824 */ /* 0x000fe200078e027d */
[----:B------:R-:W-:Y:S02]  /*15c0*/  LEA R42, R29, R38, 0x3 ;  /* 0x000000261d2a7211 */ /* 0x000fe400078e18ff */
[----:B------:R-:W-:Y:S02]  /*15d0*/  LEA.HI.X.SX32 R27, R30, RZ, 0x1, P3 ;  /* 0x000000ff1e1b7211 */ /* 0x000fe400018f0eff */
[----:B------:R-:W-:Y:S02]  /*15e0*/  LEA.HI.X.SX32 R30, R32, RZ, 0x1, P1 ;  /* 0x000000ff201e7211 */ /* 0x000fe400008f0eff */
[----:B------:R-:W-:Y:S02]  /*15f0*/  LEA.HI.X.SX32 R33, R36, RZ, 0x1, P5 ;  /* 0x000000ff24217211 */ /* 0x000fe400028f0eff */
[----:B------:R-:W-:-:S02]  /*1600*/  IADD3 R28, P3, PT, R28, R41, RZ ;  /* 0x000000291c1c7210 */ /* 0x000fc40007f7e0ff */
[----:B------:R-:W-:Y:S02]  /*1610*/  LEA.HI.X.SX32 R29, R40, RZ, 0x1, P0 ;  /* 0x000000ff281d7211 */ /* 0x000fe400000f0eff */
[----:B------:R-:W-:Y:S02]  /*1620*/  LEA.HI.X.SX32 R31, R38, RZ, 0x1, P2 ;  /* 0x000000ff261f7211 */ /* 0x000fe400010f0eff */
[----:B------:R-:W-:Y:S02]  /*1630*/  LEA.HI.X.SX32 R32, R34, RZ, 0x1, P4 ;  /* 0x000000ff22207211 */ /* 0x000fe400020f0eff */
[C---:B------:R-:W-:Y:S02]  /*1640*/  IADD3 R37, P5, PT, R39.reuse, R44, RZ ;  /* 0x0000002c27257210 */ /* 0x040fe40007fbe0ff */
[C---:B------:R-:W-:Y:S02]  /*1650*/  IADD3 R34, P1, PT, R39.reuse, R48, RZ ;  /* 0x0000003027227210 */ /* 0x040fe40007f3e0ff */
[----:B------:R-:W-:-:S02]  /*1660*/  IADD3 R35, P2, PT, R39, R46, RZ ;  /* 0x0000002e27237210 */ /* 0x000fc40007f5e0ff */
[C---:B------:R-:W-:Y:S02]  /*1670*/  IADD3 R36, P4, PT, R39.reuse, R42, RZ ;  /* 0x0000002a27247210 */ /* 0x040fe40007f9e0ff */
[----:B------:R-:W-:Y:S02]  /*1680*/  IADD3 R38, P0, PT, R39, R50, RZ ;  /* 0x0000003227267210 */ /* 0x000fe40007f1e0ff */
[----:B------:R-:W-:Y:S02]  /*1690*/  LEA.HI.X.SX32 R39, R41, RZ, 0x1, P3 ;  /* 0x000000ff29277211 */ /* 0x000fe400018f0eff */
[----:B------:R-:W-:Y:S02]  /*16a0*/  LEA.HI.X.SX32 R43, R44, RZ, 0x1, P5 ;  /* 0x000000ff2c2b7211 */ /* 0x000fe400028f0eff */
[----:B------:R-:W-:Y:S02]  /*16b0*/  LEA R129, R129, UR8, 0x2 ;  /* 0x0000000881817c11 */ /* 0x000fe4000f8e10ff */
[----:B------:R-:W-:-:S02]  /*16c0*/  LEA R123, R123, UR8, 0x2 ;  /* 0x000000087b7b7c11 */ /* 0x000fc4000f8e10ff */
[----:B------:R-:W-:Y:S02]  /*16d0*/  LEA.HI.X.SX32 R40, R48, RZ, 0x1, P1 ;  /* 0x000000ff30287211 */ /* 0x000fe400008f0eff */
[----:B------:R-:W-:Y:S02]  /*16e0*/  LEA.HI.X.SX32 R41, R46, RZ, 0x1, P2 ;  /* 0x000000ff2e297211 */ /* 0x000fe400010f0eff */
[----:B------:R-:W-:Y:S02]  /*16f0*/  LEA.HI.X.SX32 R42, R42, RZ, 0x1, P4 ;  /* 0x000000ff2a2a7211 */ /* 0x000fe400020f0eff */
[----:B------:R-:W-:-:S07]  /*1700*/  LEA.HI.X.SX32 R44, R50, RZ, 0x1, P0 ;  /* 0x000000ff322c7211 */ /* 0x000fce00000f0eff */
.L_x_1085:
        /* <DEDUP_REMOVED lines=23> */
.L_x_1028:
[----:B------:R-:W-:Y:S01]  /*1880*/  IMAD.MOV.U32 R55, RZ, RZ, R47 ;  /* 0x000000ffff377224 */ /* 0x000fe200078e002f */
[----:B------:R-:W-:Y:S01]  /*1890*/  MOV R58, 0x18d0 ;  /* 0x000018d0003a7802 */ /* 0x000fe20000000f00 */
[----:B------:R-:W-:Y:S02]  /*18a0*/  IMAD.MOV.U32 R57, RZ, RZ, R174 ;  /* 0x000000ffff397224 */ /* 0x000fe400078e00ae */
[----:B------:R-:W-:-:S07]  /*18b0*/  IMAD.MOV.U32 R59, RZ, RZ, R26 ;  /* 0x000000ffff3b7224 */ /* 0x000fce00078e001a */
[----:B------:R-:W-:Y:S05]  /*18c0*/  CALL.REL.NOINC `($__internal_28_$__cuda_sm20_div_s64) ;  /* 0x000000d000e07944 */ /* 0x000fea0003c00000 */
[----:B------:R-:W-:-:S07]  /*18d0*/  MOV R46, R45 ;  /* 0x0000002d002e7202 */ /* 0x000fce0000000f00 */
.L_x_1029:
        /* <DEDUP_REMOVED lines=26> */
.L_x_1030:
[----:B------:R-:W-:Y:S01]  /*1a80*/  IMAD.MOV.U32 R55, RZ, RZ, R62 ;  /* 0x000000ffff377224 */ /* 0x000fe200078e003e */
[----:B------:R-:W-:Y:S01]  /*1a90*/  MOV R58, 0x1ad0 ;  /* 0x00001ad0003a7802 */ /* 0x000fe20000000f00 */
[----:B------:R-:W-:Y:S02]  /*1aa0*/  IMAD.MOV.U32 R57, RZ, RZ, R172 ;  /* 0x000000ffff397224 */ /* 0x000fe400078e00ac */
[----:B------:R-:W-:-:S07]  /*1ab0*/  IMAD.MOV.U32 R59, RZ, RZ, R5 ;  /* 0x000000ffff3b7224 */ /* 0x000fce00078e0005 */
[----:B------:R-:W-:Y:S05]  /*1ac0*/  CALL.REL.NOINC `($__internal_28_$__cuda_sm20_div_s64) ;  /* 0x000000d000607944 */ /* 0x000fea0003c00000 */
[----:B------:R-:W-:-:S07]  /*1ad0*/  IMAD.MOV.U32 R54, RZ, RZ, R45 ;  /* 0x000000ffff367224 */ /* 0x000fce00078e002d */
.L_x_1031:
[----:B------:R-:W-:-:S05]  /*1ae0*/  IADD3 R45, PT, PT, -R172, RZ, RZ ;  /* 0x000000ffac2d7210 */ /* 0x000fca0007ffe1ff */
        /* <DEDUP_REMOVED lines=24> */
.L_x_1032:
[----:B------:R-:W-:Y:S01]  /*1c70*/  IMAD.MOV.U32 R57, RZ, RZ, R133 ;  /* 0x000000ffff397224 */ /* 0x000fe200078e0085 */
[----:B------:R-:W-:Y:S01]  /*1c80*/  MOV R58, 0x1cb0 ;  /* 0x00001cb0003a7802 */ /* 0x000fe20000000f00 */
[----:B------:R-:W-:-:S07]  /*1c90*/  IMAD.MOV.U32 R59, RZ, RZ, R113 ;  /* 0x000000ffff3b7224 */ /* 0x000fce00078e0071 */
[----:B------:R-:W-:Y:S05]  /*1ca0*/  CALL.REL.NOINC `($__internal_28_$__cuda_sm20_div_s64) ;  /* 0x000000cc00e87944 */ /* 0x000fea0003c00000 */
.L_x_1033:
        /* <DEDUP_REMOVED lines=51> */
.L_x_1036:
[----:B------:R-:W-:Y:S01]  /*1fe0*/  IMAD.MOV.U32 R46, RZ, RZ, R61 ;  /* 0x000000ffff2e7224 */ /* 0x000fe200078e003d */
[----:B------:R-:W-:-:S07]  /*1ff0*/  MOV R55, 0x2010 ;  /* 0x0000201000377802 */ /* 0x000fce0000000f00 */
[----:B------:R-:W-:Y:S05]  /*2000*/  CALL.REL.NOINC `($__internal_29_$__cuda_sm20_rem_s64) ;  /* 0x000000d000607944 */ /* 0x000fea0003c00000 */
[----:B------:R-:W-:Y:S01]  /*2010*/  MOV R48, R45 ;  /* 0x0000002d00307202 */ /* 0x000fe20000000f00 */
[----:B------:R-:W-:-:S07]  /*2020*/  IMAD.MOV.U32 R49, RZ, RZ, R50 ;  /* 0x000000ffff317224 */ /* 0x000fce00078e0032 */
.L_x_1037:
        /* <DEDUP_REMOVED lines=8> */
.L_x_1035:
        /* <DEDUP_REMOVED lines=9> */
.L_x_1040:
[----:B------:R-:W-:Y:S05]  /*2140*/  BSYNC.RECONVERGENT B0 ;  /* 0x0000000000007941 */ /* 0x000fea0003800200 */
.L_x_1039:
[----:B------:R-:W-:Y:S01]  /*2150*/  BAR.SYNC.DEFER_BLOCKING 0x0 ;  /* 0x0000000000007b1d */ /* 0x000fe20000010000 */
[----:B------:R-:W-:-:S07]  /*2160*/  CS2R R50, SRZ ;  /* 0x0000000000327805 */ /* 0x000fce000001ff00 */
.L_x_1034:
[----:B------:R-:W2:Y:S01]  /*2170*/  LDC R57, c[0x0][0x3c8] ;  /* 0x0000f200ff397b82 */ /* 0x000ea20000000800 */
[----:B------:R-:W-:Y:S01]  /*2180*/  IABS R58, R54 ;  /* 0x00000036003a7213 */ /* 0x000fe20000000000 */
[----:B-1----:R-:W-:Y:S01]  /*2190*/  IMAD R45, R45, -0x28, R52 ;  /* 0xffffffd82d2d7824 */ /* 0x002fe200078e0234 */
[----:B------:R-:W-:Y:S01]  /*21a0*/  ISETP.GE.AND P6, PT, R131, R133, PT ;  /* 0x000000858300720c */ /* 0x000fe20003fc6270 */
[----:B------:R-:W-:Y:S01]  /*21b0*/  IMAD.SHL.U32 R52, R46, 0x80, RZ ;  /* 0x000000802e347824 */ /* 0x000fe200078e00ff */
[----:B------:R-:W-:Y:S01]  /*21c0*/  IADD3 R53, PT, PT, R61, R53, RZ ;  /* 0x000000353d357210 */ /* 0x000fe20007ffe0ff */
[----:B------:R-:W-:Y:S01]  /*21d0*/  IMAD.MOV.U32 R152, RZ, RZ, RZ ;  /* 0x000000ffff987224 */ /* 0x000fe200078e00ff */
[----:B------:R-:W-:Y:S01]  /*21e0*/  MOV R158, RZ ;  /* 0x000000ff009e7202 */ /* 0x000fe20000000f00 */
[----:B------:R-:W-:Y:S01]  /*21f0*/  IMAD.MOV.U32 R154, RZ, RZ, RZ ;  /* 0x000000ffff9a7224 */ /* 0x000fe200078e00ff */
[----:B------:R-:W-:Y:S01]  /*2200*/  CS2R R90, SRZ ;  /* 0x00000000005a7805 */ /* 0x000fe2000001ff00 */
[----:B------:R-:W-:Y:S01]  /*2210*/  IMAD R50, R53, 0x24, R50 ;  /* 0x0000002435327824 */ /* 0x000fe200078e0232 */
[----:B------:R-:W-:Y:S01]  /*2220*/  MOV R185, RZ ;  /* 0x000000ff00b97202 */ /* 0x000fe20000000f00 */
[----:B------:R-:W-:Y:S01]  /*2230*/  IMAD.MOV.U32 R156, RZ, RZ, RZ ;  /* 0x000000ffff9c7224 */ /* 0x000fe200078e00ff */
[----:B------:R-:W-:Y:S01]  /*2240*/  CS2R R70, SRZ ;  /* 0x0000000000467805 */ /* 0x000fe2000001ff00 */
[----:B------:R-:W-:Y:S01]  /*2250*/  IMAD.MOV.U32 R98, RZ, RZ, RZ ;  /* 0x000000ffff627224 */ /* 0x000fe200078e00ff */
[-C--:B------:R-:W-:Y:S01]  /*2260*/  ISETP.GE.AND P3, PT, R134, R45.reuse, PT ;  /* 0x0000002d8600720c */ /* 0x080fe20003f66270 */
[----:B------:R-:W-:Y:S01]  /*2270*/  IMAD.MOV.U32 R160, RZ, RZ, RZ ;  /* 0x000000ffffa07224 */ /* 0x000fe200078e00ff */
[-C--:B------:R-:W-:Y:S01]  /*2280*/  ISETP.GE.AND P4, PT, R132, R45.reuse, PT ;  /* 0x0000002d8400720c */ /* 0x080fe20003f86270 */
[----:B------:R-:W-:Y:S01]  /*2290*/  IMAD.MOV.U32 R178, RZ, RZ, RZ ;  /* 0x000000ffffb27224 */ /* 0x000fe200078e00ff */
[----:B------:R-:W-:Y:S01]  /*22a0*/  ISETP.GE.AND P5, PT, R130, R45, PT ;  /* 0x0000002d8200720c */ /* 0x000fe20003fa6270 */
[----:B------:R-:W-:Y:S01]  /*22b0*/  IMAD.MOV.U32 R97, RZ, RZ, RZ ;  /* 0x000000ffff617224 */ /* 0x000fe200078e00ff */
[----:B------:R-:W-:Y:S01]  /*22c0*/  CS2R R84, SRZ ;  /* 0x0000000000547805 */ /* 0x000fe2000001ff00 */
[----:B------:R-:W-:Y:S01]  /*22d0*/  IMAD.MOV.U32 R186, RZ, RZ, RZ ;  /* 0x000000ffffba7224 */ /* 0x000fe200078e00ff */
[----:B------:R-:W-:-:S02]  /*22e0*/  CS2R R88, SRZ ;  /* 0x0000000000587805 */ /* 0x000fc4000001ff00 */
[-C--:B--2---:R-:W-:Y:S02]  /*22f0*/  IABS R56, R57.reuse ;  /* 0x0000003900387213 */ /* 0x084fe40000000000 */
[----:B------:R-:W-:Y:S02]  /*2300*/  CS2R R86, SRZ ;  /* 0x0000000000567805 */ /* 0x000fe4000001ff00 */
[----:B------:R-:W-:Y:S01]  /*2310*/  LOP3.LUT R54, R54, R57, RZ, 0x3c, !PT ;  /* 0x0000003936367212 */ /* 0x000fe200078e3cff */
[----:B------:R-:W1:Y:S03]  /*2320*/  I2F.RP R55, R56 ;  /* 0x0000003800377306 */ /* 0x000e660000209400 */
[----:B------:R-:W-:-:S05]  /*2330*/  ISETP.GE.AND P2, PT, R54, RZ, PT ;  /* 0x000000ff3600720c */ /* 0x000fca0003f46270 */
[----:B-1----:R-:W1:Y:S02]  /*2340*/  MUFU.RCP R55, R55 ;  /* 0x0000003700377308 */ /* 0x002e640000001000 */
[----:B-1----:R-:W-:-:S06]  /*2350*/  VIADD R48, R55, 0xffffffe ;  /* 0x0ffffffe37307836 */ /* 0x002fcc0000000000 */
[----:B0-----:R0:W1:Y:S02]  /*2360*/  F2I.FTZ.U32.TRUNC.NTZ R49, R48 ;  /* 0x0000003000317305 */ /* 0x001064000021f000 */
[----:B0-----:R-:W-:Y:S01]  /*2370*/  MOV R48, RZ ;  /* 0x000000ff00307202 */ /* 0x001fe20000000f00 */
[----:B-1----:R-:W-:-:S04]  /*2380*/  IMAD.MOV R59, RZ, RZ, -R49 ;  /* 0x000000ffff3b7224 */ /* 0x002fc800078e0a31 */
[----:B------:R-:W-:-:S04]  /*2390*/  IMAD R59, R59, R56, RZ ;  /* 0x000000383b3b7224 */ /* 0x000fc800078e02ff */
[----:B------:R-:W-:-:S06]  /*23a0*/  IMAD.HI.U32 R49, R49, R59, R48 ;  /* 0x0000003b31317227 */ /* 0x000fcc00078e0030 */
        /* <DEDUP_REMOVED lines=9> */
[----:B------:R-:W-:Y:S01]  /*2440*/  IADD3 R46, P0, PT, R133, R47, RZ ;  /* 0x0000002f852e7210 */ /* 0x000fe20007f1e0ff */
[----:B------:R-:W-:Y:S02]  /*2450*/  IMAD.IADD R47, R52, 0x1, R51 ;  /* 0x00000001342f7824 */ /* 0x000fe400078e0233 */
        /* <DEDUP_REMOVED lines=17> */
.L_x_1042:
[----:B------:R-:W-:Y:S02]  /*2570*/  SHF.R.S32.HI R60, RZ, 0x1f, R117 ;  /* 0x0000001fff3c7819 */ /* 0x000fe40000011475 */
[----:B------:R-:W-:-:S05]  /*2580*/  IADD3 R49, P6, PT, R117, R6, RZ ;  /* 0x0000000675317210 */ /* 0x000fca0007fde0ff */
[----:B------:R-:W-:Y:S02]  /*2590*/  IMAD.X R50, R60, 0x1, R7, P6 ;  /* 0x000000013c327824 */ /* 0x000fe400030e0607 */
        /* <DEDUP_REMOVED lines=10> */
[----:B------:R-:W-:-:S03]  /*2640*/  IMAD.X R52, R60, 0x1, R14, P6 ;  /* 0x000000013c347824 */ /* 0x000fc600030e060e */
[----:B------:R-:W-:Y:S01]  /*2650*/  IADD3 R51, PT, PT, R51, R55, RZ ;  /* 0x0000003733337210 */ /* 0x000fe20007ffe0ff */
[----:B0-----:R-:W-:-:S04]  /*2660*/  IMAD.WIDE.U32 R48, R53, 0x12, R170 ;  /* 0x0000001235307825 */ /* 0x001fc800078e00aa */
[----:B------:R-:W5:Y:S04]  /*2670*/  LDG.E.U16.CONSTANT R67, desc[UR10][R50.64+-0x2] ;  /* 0xfffffe0a32437981 */ /* 0x000f68000c1e9500 */
[----:B------:R0:W5:Y:S01]  /*2680*/  LDG.E.U16.CONSTANT R104, desc[UR10][R50.64] ;  /* 0x0000000a32687981 */ /* 0x000162000c1e9500 */
[----:B------:R-:W-:-:S04]  /*2690*/  IMAD R53, R52, 0x12, RZ ;  /* 0x0000001234357824 */ /* 0x000fc800078e02ff */
[----:B------:R-:W-:-:S05]  /*26a0*/  IMAD.IADD R49, R49, 0x1, R53 ;  /* 0x0000000131317824 */ /* 0x000fca00078e0235 */
[----:B------:R-:W5:Y:S04]  /*26b0*/  LDG.E.U16.CONSTANT R68, desc[UR10][R48.64+-0x2] ;  /* 0xfffffe0a30447981 */ /* 0x000f68000c1e9500 */
[----:B------:R1:W5:Y:S01]  /*26c0*/  LDG.E.U16.CONSTANT R73, desc[UR10][R48.64] ;  /* 0x0000000a30497981 */ /* 0x000362000c1e9500 */
[----:B------:R-:W-:-:S05]  /*26d0*/  IADD3 R53, P6, PT, R117, R18, RZ ;  /* 0x0000001275357210 */ /* 0x000fca0007fde0ff */
[----:B------:R-:W-:Y:S02]  /*26e0*/  IMAD.X R54, R60, 0x1, R27, P6 ;  /* 0x000000013c367824 */ /* 0x000fe400030e061b */
[----:B------:R-:W-:-:S04]  /*26f0*/  IMAD.WIDE.U32 R52, R53, 0x12, R170 ;  /* 0x0000001235347825 */ /* 0x000fc800078e00aa */
[----:B------:R-:W-:Y:S02]  /*2700*/  IMAD R55, R54, 0x12, RZ ;  /* 0x0000001236377824 */ /* 0x000fe400078e02ff */
[----:B0-----:R-:W-:Y:S02]  /*2710*/  IMAD.MOV.U32 R50, RZ, RZ, R52 ;  /* 0x000000ffff327224 */ /* 0x001fe400078e0034 */
[----:B------:R-:W-:Y:S01]  /*2720*/  IMAD.IADD R51, R53, 0x1, R55 ;  /* 0x0000000135337824 */ /* 0x000fe200078e0237 */
[----:B------:R-:W-:-:S04]  /*2730*/  IADD3 R53, P6, PT, R117, R11, RZ ;  /* 0x0000000b75357210 */ /* 0x000fc80007fde0ff */
[----:B------:R-:W5:Y:S04]  /*2740*/  LDG.E.U16.CONSTANT R72, desc[UR10][R50.64+-0x2] ;  /* 0xfffffe0a32487981 */ /* 0x000f68000c1e9500 */
[----:B------:R0:W5:Y:S01]  /*2750*/  LDG.E.U16.CONSTANT R77, desc[UR10][R50.64] ;  /* 0x0000000a324d7981 */ /* 0x000162000c1e9500 */
[----:B------:R-:W-:Y:S01]  /*2760*/  IADD3.X R52, PT, PT, R60, R15, RZ, P6, !PT ;  /* 0x0000000f3c347210 */ /* 0x000fe200037fe4ff */
[----:B-1----:R-:W-:-:S04]  /*2770*/  IMAD.WIDE.U32 R48, R53, 0x12, R170 ;  /* 0x0000001235307825 */ /* 0x002fc800078e00aa */
[----:B------:R-:W-:-:S04]  /*2780*/  IMAD R53, R52, 0x12, RZ ;  /* 0x0000001234357824 */ /* 0x000fc800078e02ff */
        /* <DEDUP_REMOVED lines=11> */
[----:B------:R-:W-:Y:S02]  /*2840*/  IMAD.X R52, R60, 0x1, R32, P6 ;  /* 0x000000013c347824 */ /* 0x000fe400030e0620 */
        /* <DEDUP_REMOVED lines=15> */
[----:B-1----:R-:W-:-:S04]  /*2940*/  IMAD R49, R54, 0x12, RZ ;  /* 0x0000001236317824 */ /* 0x002fc800078e02ff */
        /* <DEDUP_REMOVED lines=18> */
[----:B------:R-:W-:Y:S01]  /*2a70*/  IMAD.X R52, R60, 0x1, R42, P6 ;  /* 0x000000013c347824 */ /* 0x000fe200030e062a */
[----:B------:R-:W-:Y:S01]  /*2a80*/  IADD3 R61, P6, PT, R117, R38, RZ ;  /* 0x00000026753d7210 */ /* 0x000fe20007fde0ff */
[----:B0-----:R-:W-:-:S04]  /*2a90*/  IMAD.WIDE.U32 R48, R53, 0x12, R170 ;  /* 0x0000001235307825 */ /* 0x001fc800078e00aa */
[----:B------:R-:W-:Y:S02]  /*2aa0*/  IMAD R55, R52, 0x12, RZ ;  /* 0x0000001234377824 */ /* 0x000fe400078e02ff */
[----:B------:R-:W-:Y:S01]  /*2ab0*/  IMAD.X R63, R60, 0x1, R44, P6 ;  /* 0x000000013c3f7824 */ /* 0x000fe200030e062c */
[----:B------:R-:W-:Y:S01]  /*2ac0*/  IADD3 R53, P6, PT, R117, R34, RZ ;  /* 0x0000002275357210 */ /* 0x000fe20007fde0ff */
[----:B------:R-:W-:-:S04]  /*2ad0*/  IMAD.IADD R49, R49, 0x1, R55 ;  /* 0x0000000131317824 */ /* 0x000fc800078e0237 */
[----:B------:R-:W-:Y:S01]  /*2ae0*/  IMAD.X R106, R60, 0x1, R40, P6 ;  /* 0x000000013c6a7824 */ /* 0x000fe200030e0628 */
[----:B------:R-:W5:Y:S01]  /*2af0*/  LDG.E.U16.CONSTANT R96, desc[UR10][R48.64+-0x2] ;  /* 0xfffffe0a30607981 */ /* 0x000f62000c1e9500 */
[----:B------:R-:W-:-:S03]  /*2b00*/  IADD3 R55, P6, PT, R117, R35, RZ ;  /* 0x0000002375377210 */ /* 0x000fc60007fde0ff */
[----:B------:R0:W5:Y:S01]  /*2b10*/  LDG.E.U16.CONSTANT R101, desc[UR10][R48.64] ;  /* 0x0000000a30657981 */ /* 0x000162000c1e9500 */
[----:B------:R-:W-:Y:S02]  /*2b20*/  SHF.R.S32.HI R59, RZ, 0x1f, R131 ;  /* 0x0000001fff3b7819 */ /* 0x000fe40000011483 */
[----:B------:R-:W-:Y:S02]  /*2b30*/  IADD3.X R62, PT, PT, R60, R41, RZ, P6, !PT ;  /* 0x000000293c3e7210 */ /* 0x000fe400037fe4ff */
[----:B------:R-:W-:Y:S01]  /*2b40*/  IADD3 R57, P6, PT, R117, R19, RZ ;  /* 0x0000001375397210 */ /* 0x000fe20007fde0ff */
[----:B---3--:R-:W-:Y:S02]  /*2b50*/  IMAD R64, R59, R108, RZ ;  /* 0x0000006c3b407224 */ /* 0x008fe400078e02ff */
[----:B-1----:R-:W-:-:S04]  /*2b60*/  IMAD.WIDE.U32 R50, R61, 0x12, R170 ;  /* 0x000000123d327825 */ /* 0x002fc800078e00aa */
[----:B------:R-:W-:Y:S02]  /*2b70*/  IMAD.X R61, R60, 0x1, R29, P6 ;  /* 0x000000013c3d7824 */ /* 0x000fe400030e061d */
[----:B------:R-:W-:-:S04]  /*2b80*/  IMAD.WIDE.U32 R58, R131, R108, RZ ;  /* 0x0000006c833a7225 */ /* 0x000fc800078e00ff */
[----:B------:R-:W-:Y:S02]  /*2b90*/  IMAD R65, R131, UR4, R64 ;  /* 0x0000000483417c24 */ /* 0x000fe4000f8e0240 */
[----:B------:R-:W-:Y:S02]  /*2ba0*/  IMAD R63, R63, 0x12, RZ ;  /* 0x000000123f3f7824 */ /* 0x000fe400078e02ff */
[----:B------:R-:W-:Y:S01]  /*2bb0*/  IMAD.WIDE.U32 R56, R57, 0x12, R170 ;  /* 0x0000001239387825 */ /* 0x000fe200078e00aa */
[----:B------:R-:W-:-:S03]  /*2bc0*/  IADD3 R151, P6, PT, R117, R28, RZ ;  /* 0x0000001c75977210 */ /* 0x000fc60007fde0ff */
[----:B------:R-:W-:Y:S02]  /*2bd0*/  IMAD R61, R61, 0x12, RZ ;  /* 0x000000123d3d7824 */ /* 0x000fe400078e02ff */
[----:B------:R-:W-:Y:S02]  /*2be0*/  IMAD.MOV.U32 R141, RZ, RZ, RZ ;  /* 0x000000ffff8d7224 */ /* 0x000fe400078e00ff */
[----:B------:R-:W-:Y:S02]  /*2bf0*/  IMAD.IADD R150, R59, 0x1, R65 ;  /* 0x000000013b967824 */ /* 0x000fe400078e0241 */
[----:B------:R-:W-:Y:S02]  /*2c00*/  IMAD.IADD R51, R51, 0x1, R63 ;  /* 0x0000000133337824 */ /* 0x000fe400078e023f */
[----:B------:R-:W-:Y:S02]  /*2c10*/  IMAD R65, R62, 0x12, RZ ;  /* 0x000000123e417824 */ /* 0x000fe400078e02ff */
[----:B------:R-:W-:-:S02]  /*2c20*/  IMAD.IADD R63, R57, 0x1, R61 ;  /* 0x00000001393f7824 */ /* 0x000fc400078e023d */
[----:B------:R-:W-:Y:S02]  /*2c30*/  IMAD.MOV.U32 R62, RZ, RZ, R56 ;  /* 0x000000ffff3e7224 */ /* 0x000fe400078e0038 */
[----:B0-----:R-:W-:Y:S01]  /*2c40*/  IMAD.WIDE.U32 R48, R58, 0x9, R140 ;  /* 0x000000093a307825 */ /* 0x001fe200078e008c */
[C---:B------:R-:W-:Y:S02]  /*2c50*/  IADD3.X R141, PT, PT, R60.reuse, R39, RZ, P6, !PT ;  /* 0x000000273c8d7210 */ /* 0x040fe400037fe4ff */
[C---:B------:R-:W-:Y:S01]  /*2c60*/  IADD3 R57, P6, PT, R117.reuse, R16, RZ ;  /* 0x0000001075397210 */ /* 0x040fe20007fde0ff */
[----:B------:R-:W3:Y:S04]  /*2c70*/  LDG.E.U16.CONSTANT R100, desc[UR10][R62.64+-0x2] ;  /* 0xfffffe0a3e647981 */ /* 0x000ee8000c1e9500 */
[----:B------:R-:W3:Y:S01]  /*2c80*/  LDG.E.U16.CONSTANT R103, desc[UR10][R62.64] ;  /* 0x0000000a3e677981 */ /* 0x000ee2000c1e9500 */
[----:B------:R-:W-:Y:S01]  /*2c90*/  IMAD.X R139, R60, 0x1, R22, P6 ;  /* 0x000000013c8b7824 */ /* 0x000fe200030e0616 */
[----:B------:R-:W-:Y:S01]  /*2ca0*/  IADD3 R61, P6, PT, R117, R17, RZ ;  /* 0x00000011753d7210 */ /* 0x000fe20007fde0ff */
[----:B------:R-:W-:-:S04]  /*2cb0*/  IMAD.WIDE.U32 R54, R55, 0x12, R170 ;  /* 0x0000001237367825 */ /* 0x000fc800078e00aa */
[C---:B------:R-:W-:Y:S01]  /*2cc0*/  IMAD.X R137, R60.reuse, 0x1, R24, P6 ;  /* 0x000000013c897824 */ /* 0x040fe200030e0618 */
[----:B------:R-:W-:Y:S01]  /*2cd0*/  IADD3 R59, P6, PT, R117, R8, RZ ;  /* 0x00000008753b7210 */ /* 0x000fe20007fde0ff */
[----:B------:R-:W-:Y:S01]  /*2ce0*/  IMAD.IADD R65, R55, 0x1, R65 ;  /* 0x0000000137417824 */ /* 0x000fe200078e0241 */
[----:B------:R-:W3:Y:S01]  /*2cf0*/  LDG.E.U16.CONSTANT R63, desc[UR10][R50.64+-0x2] ;  /* 0xfffffe0a323f7981 */ /* 0x000ee2000c1e9500 */
[----:B------:R-:W-:Y:S01]  /*2d00*/  IMAD.MOV.U32 R64, RZ, RZ, R54 ;  /* 0x000000ffff407224 */ /* 0x000fe200078e0036 */
[----:B------:R-:W-:Y:S01]  /*2d10*/  IADD3.X R135, PT, PT, R60, R12, RZ, P6, !PT ;  /* 0x0000000c3c877210 */ /* 0x000fe200037fe4ff */
[----:B----4-:R-:W-:-:S03]  /*2d20*/  IMAD.WIDE.U32 R60, R61, 0x12, R176 ;  /* 0x000000123d3c7825 */ /* 0x010fc600078e00b0 */
[----:B------:R-:W4:Y:S01]  /*2d30*/  LDG.E.U16.CONSTANT R102, desc[UR10][R64.64+-0x2] ;  /* 0xfffffe0a40667981 */ /* 0x000f22000c1e9500 */
[----:B------:R-:W-:-:S03]  /*2d40*/  IMAD R137, R137, 0x12, RZ ;  /* 0x0000001289897824 */ /* 0x000fc600078e02ff */
[----:B------:R-:W4:Y:S01]  /*2d50*/  LDG.E.U16.CONSTANT R105, desc[UR10][R64.64] ;  /* 0x0000000a40697981 */ /* 0x000f22000c1e9500 */
[----:B------:R-:W-:Y:S02]  /*2d60*/  IMAD R153, R106, 0x12, RZ ;  /* 0x000000126a997824 */ /* 0x000fe400078e02ff */
[----:B------:R-:W-:-:S04]  /*2d70*/  IMAD.WIDE.U32 R52, R53, 0x12, R170 ;  /* 0x0000001235347825 */ /* 0x000fc800078e00aa */
[----:B------:R-:W-:Y:S01]  /*2d80*/  IMAD.WIDE.U32 R56, R57, 0x12, R176 ;  /* 0x0000001239387825 */ /* 0x000fe200078e00b0 */
[----:B------:R0:W4:Y:S03]  /*2d90*/  LDG.E.U16.CONSTANT R64, desc[UR10][R50.64] ;  /* 0x0000000a32407981 */ /* 0x000126000c1e9500 */
[----:B------:R-:W-:Y:S02]  /*2da0*/  IMAD R139, R139, 0x12, RZ ;  /* 0x000000128b8b7824 */ /* 0x000fe400078e02ff */
[----:B------:R-:W-:Y:S01]  /*2db0*/  IMAD.IADD R61, R61, 0x1, R137 ;  /* 0x000000013d3d7824 */ /* 0x000fe200078e0289 */
[----:B--2---:R-:W-:Y:S01]  /*2dc0*/  LEA R66, R107, R66, 0x10 ;  /* 0x000000426b427211 */ /* 0x004fe200078e80ff */
[----:B------:R-:W-:-:S03]  /*2dd0*/  IMAD.IADD R53, R53, 0x1, R153 ;  /* 0x0000000135357824 */ /* 0x000fc600078e0299 */
[----:B------:R-:W2:Y:S01]  /*2de0*/  LDG.E.U16.CONSTANT R60, desc[UR10][R60.64] ;  /* 0x0000000a3c3c7981 */ /* 0x000ea2000c1e9500 */
[----:B------:R-:W-:Y:S02]  /*2df0*/  LOP3.LUT R106, R66, 0xf0f0f0f, RZ, 0xc0, !PT ;  /* 0x0f0f0f0f426a7812 */ /* 0x000fe400078ec0ff */
[----:B------:R-:W-:Y:S01]  /*2e00*/  SHF.R.U32.HI R137, RZ, 0x4, R66 ;  /* 0x00000004ff897819 */ /* 0x000fe20000011642 */
[----:B------:R-:W-:Y:S01]  /*2e10*/  IMAD.IADD R57, R57, 0x1, R139 ;  /* 0x0000000139397824 */ /* 0x000fe200078e028b */
[----:B------:R-:W2:Y:S01]  /*2e20*/  LDG.E.U16.CONSTANT R62, desc[UR10][R52.64+-0x2] ;  /* 0xfffffe0a343e7981 */ /* 0x000ea2000c1e9500 */
[----:B------:R-:W-:Y:S01]  /*2e30*/  IMAD.WIDE.U32 R58, R59, 0x12, R176 ;  /* 0x000000123b3a7825 */ /* 0x000fe200078e00b0 */
[----:B------:R-:W-:Y:S02]  /*2e40*/  LOP3.LUT R139, R137, 0xf0f0f0f, RZ, 0xc0, !PT ;  /* 0x0f0f0f0f898b7812 */ /* 0x000fe400078ec0ff */
[----:B------:R1:W2:Y:S01]  /*2e50*/  LDG.E.U16.CONSTANT R65, desc[UR10][R52.64] ;  /* 0x0000000a34417981 */ /* 0x0002a2000c1e9500 */
[----:B------:R-:W-:-:S02]  /*2e60*/  IMAD R135, R135, 0x12, RZ ;  /* 0x0000001287877824 */ /* 0x000fc400078e02ff */
[C---:B------:R-:W-:Y:S02]  /*2e70*/  VIADD R107, R106.reuse, 0x78787878 ;  /* 0x787878786a6b7836 */ /* 0x040fe40000000000 */
[----:B------:R-:W-:Y:S01]  /*2e80*/  IMAD.WIDE.U32 R54, R151, 0x12, R176 ;  /* 0x0000001297367825 */ /* 0x000fe200078e00b0 */
[----:B0-----:R-:W-:Y:S01]  /*2e90*/  PRMT R51, R106, 0xba98, RZ ;  /* 0x0000ba986a337816 */ /* 0x001fe200000000ff */
[----:B------:R-:W2:Y:S02]  /*2ea0*/  LDG.E.U16.CONSTANT R56, desc[UR10][R56.64] ;  /* 0x0000000a38387981 */ /* 0x000ea4000c1e9500 */
[----:B------:R-:W-:Y:S01]  /*2eb0*/  IMAD.IADD R59, R59, 0x1, R135 ;  /* 0x000000013b3b7824 */ /* 0x000fe200078e0287 */
[----:B------:R-:W-:Y:S01]  /*2ec0*/  LOP3.LUT R135, R107, R66, RZ, 0x3c, !PT ;  /* 0x000000426b877212 */ /* 0x000fe200078e3cff */
[----:B-1----:R-:W-:Y:S02]  /*2ed0*/  VIADD R52, R139, 0x78787878 ;  /* 0x787878788b347836 */ /* 0x002fe40000000000 */
[----:B------:R-:W-:Y:S01]  /*2ee0*/  IMAD R141, R141, 0x12, RZ ;  /* 0x000000128d8d7824 */ /* 0x000fe200078e02ff */
[----:B------:R-:W-:Y:S01]  /*2ef0*/  LOP3.LUT R135, R135, 0x8080808, R106, 0x60, !PT ;  /* 0x0808080887877812 */ /* 0x000fe200078e606a */
[----:B------:R-:W-:Y:S01]  /*2f00*/  IMAD R53, R150, 0x9, RZ ;  /* 0x0000000996357824 */ /* 0x000fe200078e02ff */
[----:B------:R-:W-:Y:S01]  /*2f10*/  LOP3.LUT R106, R52, R137, RZ, 0x3c, !PT ;  /* 0x00000089346a7212 */ /* 0x000fe200078e3cff */
[----:B------:R-:W-:-:S02]  /*2f20*/  IMAD.IADD R55, R55, 0x1, R141 ;  /* 0x0000000137377824 */ /* 0x000fc400078e028d */
[----:B-----5:R-:W-:Y:S01]  /*2f30*/  IMAD R104, R104, 0x10000, R67 ;  /* 0x0001000068687824 */ /* 0x020fe200078e0243 */
[----:B------:R-:W-:Y:S01]  /*2f40*/  LEA R66, P6, R48, R109, 0x2 ;  /* 0x0000006d30427211 */ /* 0x000fe200078c10ff */
[----:B------:R-:W-:Y:S01]  /*2f50*/  IMAD.IADD R49, R49, 0x1, R53 ;  /* 0x0000000131317824 */ /* 0x000fe200078e0235 */
[----:B------:R-:W-:Y:S01]  /*2f60*/  LOP3.LUT R106, R106, 0x8080808, R139, 0x60, !PT ;  /* 0x080808086a6a7812 */ /* 0x000fe200078e608b */
[----:B------:R0:W5:Y:S03]  /*2f70*/  LDG.E.U16.CONSTANT R54, desc[UR10][R54.64] ;  /* 0x0000000a36367981 */ /* 0x000166000c1e9500 */
[----:B------:R-:W-:Y:S01]  /*2f80*/  LEA.HI.X R67, R48, R110, R49, 0x2, P6 ;  /* 0x0000006e30437211 */ /* 0x000fe200030f1431 */
[----:B------:R-:W-:Y:S01]  /*2f90*/  IMAD R73, R73, 0x10000, R68 ;  /* 0x0001000049497824 */ /* 0x000fe200078e0244 */
[----:B------:R-:W-:Y:S01]  /*2fa0*/  PRMT R49, R106, 0xba98, RZ ;  /* 0x0000ba986a317816 */ /* 0x000fe200000000ff */
[----:B------:R-:W5:Y:S01]  /*2fb0*/  LDG.E.U16.CONSTANT R58, desc[UR10][R58.64] ;  /* 0x0000000a3a3a7981 */ /* 0x000f62000c1e9500 */
[----:B------:R-:W-:-:S02]  /*2fc0*/  PRMT R48, R139, 0xba98, RZ ;  /* 0x0000ba988b307816 */ /* 0x000fc400000000ff */
[----:B0-----:R-:W-:Y:S01]  /*2fd0*/  SHF.R.U32.HI R55, RZ, 0x4, R104 ;  /* 0x00000004ff377819 */ /* 0x001fe20000011668 */
[----:B------:R-:W5:Y:S01]  /*2fe0*/  LDG.E.CONSTANT R61, desc[UR10][R66.64+0x1000] ;  /* 0x0010000a423d7981 */ /* 0x000f62000c1e9900 */
[----:B------:R-:W-:Y:S02]  /*2ff0*/  LOP3.LUT R52, R49, 0x80808080, R52, 0x6, !PT ;  /* 0x8080808031347812 */ /* 0x000fe400078e0634 */
[----:B------:R-:W-:Y:S02]  /*3000*/  LOP3.LUT R57, R55, 0xf0f0f0f, RZ, 0xc0, !PT ;  /* 0x0f0f0f0f37397812 */ /* 0x000fe400078ec0ff */
[----:B------:R-:W-:Y:S01]  /*3010*/  PRMT R50, R135, 0xba98, RZ ;  /* 0x0000ba9887327816 */ /* 0x000fe200000000ff */
[----:B------:R-:W5:Y:S01]  /*3020*/  LDG.E.CONSTANT R59, desc[UR10][R66.64] ;  /* 0x0000000a423b7981 */ /* 0x000f62000c1e9900 */
[----:B------:R-:W-:Y:S02]  /*3030*/  LOP3.LUT R49, R49, 0x7f7f7f7f, R48, 0x60, !PT ;  /* 0x7f7f7f7f31317812 */ /* 0x000fe400078e6030 */
[----:B------:R-:W-:-:S02]  /*3040*/  IADD3 R48, PT, PT, R57, 0x78787878, RZ ;  /* 0x7878787839307810 */ /* 0x000fc40007ffe0ff */
[C---:B------:R-:W-:Y:S02]  /*3050*/  LOP3.LUT R107, R50.reuse, 0x80808080, R107, 0x6, !PT ;  /* 0x80808080326b7812 */ /* 0x040fe400078e066b */
[----:B------:R-:W-:Y:S02]  /*3060*/  LOP3.LUT R50, R50, 0x7f7f7f7f, R51, 0x60, !PT ;  /* 0x7f7f7f7f32327812 */ /* 0x000fe400078e6033 */
[----:B------:R-:W-:Y:S02]  /*3070*/  LOP3.LUT R68, R48, R55, RZ, 0x3c, !PT ;  /* 0x0000003730447212 */ /* 0x000fe400078e3cff */
[----:B------:R-:W-:Y:S02]  /*3080*/  LOP3.LUT R55, R73, 0xf0f0f0f, RZ, 0xc0, !PT ;  /* 0x0f0f0f0f49377812 */ /* 0x000fe400078ec0ff */
[----:B------:R-:W-:Y:S02]  /*3090*/  LOP3.LUT R50, R107, R50, RZ, 0xfc, !PT ;  /* 0x000000326b327212 */ /* 0x000fe400078efcff */
[----:B------:R-:W-:Y:S01]  /*30a0*/  LOP3.LUT R68, R68, 0x8080808, R57, 0x60, !PT ;  /* 0x0808080844447812 */ /* 0x000fe200078e6039 */
[----:B------:R-:W-:Y:S01]  /*30b0*/  VIADD R106, R55, 0x78787878 ;  /* 0x78787878376a7836 */ /* 0x000fe20000000000 */
[----:B------:R-:W-:Y:S01]  /*30c0*/  LOP3.LUT R52, R52, R49, RZ, 0xfc, !PT ;  /* 0x0000003134347212 */ /* 0x000fe200078efcff */
[----:B------:R0:W-:Y:S01]  /*30d0*/  STS [R129+0x18a0], R50 ;  /* 0x0018a03281007388 */ /* 0x0001e20000000800 */
[----:B------:R-:W-:-:S02]  /*30e0*/  PRMT R49, R68, 0xba98, RZ ;  /* 0x0000ba9844317816 */ /* 0x000fc400000000ff */
[----:B------:R-:W-:Y:S01]  /*30f0*/  LOP3.LUT R68, R106, R73, RZ, 0x3c, !PT ;  /* 0x000000496a447212 */ /* 0x000fe200078e3cff */
[----:B------:R-:W5:Y:S01]  /*3100*/  LDG.E.CONSTANT R107, desc[UR10][R66.64+0x1400] ;  /* 0x0014000a426b7981 */ /* 0x000f62000c1e9900 */
[----:B------:R-:W-:Y:S02]  /*3110*/  LOP3.LUT R51, R104, 0xf0f0f0f, RZ, 0xc0, !PT ;  /* 0x0f0f0f0f68337812 */ /* 0x000fe400078ec0ff */
[----:B------:R-:W-:Y:S02]  /*3120*/  LOP3.LUT R48, R49, 0x80808080, R48, 0x6, !PT ;  /* 0x8080808031307812 */ /* 0x000fe400078e0630 */
[----:B0-----:R-:W-:Y:S02]  /*3130*/  PRMT R50, R57, 0xba98, RZ ;  /* 0x0000ba9839327816 */ /* 0x001fe400000000ff */
[----:B------:R-:W-:Y:S02]  /*3140*/  LOP3.LUT R68, R68, 0x8080808, R55, 0x60, !PT ;  /* 0x0808080844447812 */ /* 0x000fe400078e6037 */
[----:B------:R-:W-:Y:S01]  /*3150*/  LOP3.LUT R49, R49, 0x7f7f7f7f, R50, 0x60, !PT ;  /* 0x7f7f7f7f31317812 */ /* 0x000fe200078e6032 */
[----:B------:R-:W-:Y:S01]  /*3160*/  VIADD R53, R51, 0x78787878 ;  /* 0x7878787833357836 */ /* 0x000fe20000000000 */
[----:B------:R-:W-:-:S02]  /*3170*/  PRMT R50, R55, 0xba98, RZ ;  /* 0x0000ba9837327816 */ /* 0x000fc400000000ff */
[----:B------:R-:W-:Y:S02]  /*3180*/  LOP3.LUT R48, R48, R49, RZ, 0xfc, !PT ;  /* 0x0000003130307212 */ /* 0x000fe400078efcff */
        /* <DEDUP_REMOVED lines=8> */
[----:B------:R-:W-:Y:S02]  /*3210*/  PRMT R51, R51, 0xba98, RZ ;  /* 0x0000ba9833337816 */ /* 0x000fe400000000ff */
[----:B------:R-:W-:Y:S01]  /*3220*/  PRMT R104, R104, 0xba98, RZ ;  /* 0x0000ba9868687816 */ /* 0x000fe200000000ff */
[----:B0-----:R-:W-:-:S03]  /*3230*/  VIADD R52, R50, 0x78787878 ;  /* 0x7878787832347836 */ /* 0x001fc60000000000 */
[C---:B------:R-:W-:Y:S02]  /*3240*/  LOP3.LUT R53, R104.reuse, 0x80808080, R53, 0x6, !PT ;  /* 0x8080808068357812 */ /* 0x040fe400078e0635 */
[----:B------:R-:W-:Y:S02]  /*3250*/  LOP3.LUT R104, R104, 0x7f7f7f7f, R51, 0x60, !PT ;  /* 0x7f7f7f7f68687812 */ /* 0x000fe400078e6033 */
[----:B------:R-:W-:Y:S01]  /*3260*/  LOP3.LUT R73, R52, R73, RZ, 0x3c, !PT ;  /* 0x0000004934497212 */ /* 0x000fe200078e3cff */
[----:B------:R-:W5:Y:S01]  /*3270*/  LDG.E.CONSTANT R51, desc[UR10][R66.64+0x400] ;  /* 0x0004000a42337981 */ /* 0x000f62000c1e9900 */
[----:B------:R-:W-:Y:S02]  /*3280*/  LOP3.LUT R104, R53, R104, RZ, 0xfc, !PT ;  /* 0x0000006835687212 */ /* 0x000fe400078efcff */
[----:B------:R-:W-:Y:S02]  /*3290*/  LOP3.LUT R106, R106, R49, RZ, 0xfc, !PT ;  /* 0x000000316a6a7212 */ /* 0x000fe400078efcff */
[----:B------:R-:W-:Y:S01]  /*32a0*/  LOP3.LUT R53, R73, 0x8080808, R50, 0x60, !PT ;  /* 0x0808080849357812 */ /* 0x000fe200078e6032 */
[----:B------:R-:W5:Y:S04]  /*32b0*/  LDG.E.CONSTANT R49, desc[UR10][R66.64+0x800] ;  /* 0x0008000a42317981 */ /* 0x000f68000c1e9900 */
[----:B------:R0:W5:Y:S01]  /*32c0*/  LDG.E.CONSTANT R73, desc[UR10][R66.64+0xc00] ;  /* 0x000c000a42497981 */ /* 0x000162000c1e9900 */
[----:B------:R-:W-:Y:S01]  /*32d0*/  IMAD R72, R77, 0x10000, R72 ;  /* 0x000100004d487824 */ /* 0x000fe200078e0248 */
[----:B------:R-:W-:-:S04]  /*32e0*/  PRMT R53, R53, 0xba98, RZ ;  /* 0x0000ba9835357816 */ /* 0x000fc800000000ff */
[----:B------:R-:W-:Y:S02]  /*32f0*/  LOP3.LUT R55, R72, 0xf0f0f0f, RZ, 0xc0, !PT ;  /* 0x0f0f0f0f48377812 */ /* 0x000fe400078ec0ff */
[----:B------:R-:W-:Y:S02]  /*3300*/  PRMT R50, R50, 0xba98, RZ ;  /* 0x0000ba9832327816 */ /* 0x000fe400000000ff */
[----:B------:R-:W-:Y:S01]  /*3310*/  SHF.R.U32.HI R68, RZ, 0x4, R72 ;  /* 0x00000004ff447819 */ /* 0x000fe20000011648 */
[----:B------:R-:W-:Y:S01]  /*3320*/  VIADD R57, R55, 0x78787878 ;  /* 0x7878787837397836 */ /* 0x000fe20000000000 */
[C---:B------:R-:W-:Y:S01]  /*3330*/  LOP3.LUT R52, R53.reuse, 0x80808080, R52, 0x6, !PT ;  /* 0x8080808035347812 */ /* 0x040fe200078e0634 */
[----:B------:R1:W-:Y:S01]  /*3340*/  STS [R129+0x2230], R48 ;  /* 0x0022303081007388 */ /* 0x0003e20000000800 */
[----:B------:R-:W-:Y:S02]  /*3350*/  LOP3.LUT R53, R53, 0x7f7f7f7f, R50, 0x60, !PT ;  /* 0x7f7f7f7f35357812 */ /* 0x000fe400078e6032 */
[----:B------:R-:W-:-:S02]  /*3360*/  LOP3.LUT R72, R57, R72, RZ, 0x3c, !PT ;  /* 0x0000004839487212 */ /* 0x000fc400078e3cff */
[----:B------:R-:W-:Y:S02]  /*3370*/  LOP3.LUT R52, R52, R53, RZ, 0xfc, !PT ;  /* 0x0000003534347212 */ /* 0x000fe400078efcff */
[----:B-1----:R-:W-:Y:S02]  /*3380*/  LOP3.LUT R48, R68, 0xf0f0f0f, RZ, 0xc0, !PT ;  /* 0x0f0f0f0f44307812 */ /* 0x002fe400078ec0ff */
[----:B------:R-:W-:Y:S02]  /*3390*/  LOP3.LUT R72, R72, 0x8080808, R55, 0x60, !PT ;  /* 0x0808080848487812 */ /* 0x000fe400078e6037 */
[----:B------:R-:W-:Y:S01]  /*33a0*/  IADD3 R53, PT, PT, R48, 0x78787878, RZ ;  /* 0x7878787830357810 */ /* 0x000fe20007ffe0ff */
[----:B------:R-:W-:Y:S01]  /*33b0*/  IMAD R74, R74, 0x10000, R69 ;  /* 0x000100004a4a7824 */ /* 0x000fe200078e0245 */
[----:B------:R-:W-:Y:S02]  /*33c0*/  PRMT R72, R72, 0xba98, RZ ;  /* 0x0000ba9848487816 */ /* 0x000fe400000000ff */
[----:B------:R-:W-:-:S02]  /*33d0*/  LOP3.LUT R69, R53, R68, RZ, 0x3c, !PT ;  /* 0x0000004435457212 */ /* 0x000fc400078e3cff */
[----:B------:R-:W-:Y:S02]  /*33e0*/  PRMT R55, R55, 0xba98, RZ ;  /* 0x0000ba9837377816 */ /* 0x000fe400000000ff */
[----:B------:R-:W-:Y:S02]  /*33f0*/  LOP3.LUT R69, R69, 0x8080808, R48, 0x60, !PT ;  /* 0x0808080845457812 */ /* 0x000fe400078e6030 */
[C---:B------:R-:W-:Y:S02]  /*3400*/  LOP3.LUT R57, R72.reuse, 0x80808080, R57, 0x6, !PT ;  /* 0x8080808048397812 */ /* 0x040fe400078e0639 */
[----:B------:R-:W-:Y:S02]  /*3410*/  LOP3.LUT R72, R72, 0x7f7f7f7f, R55, 0x60, !PT ;  /* 0x7f7f7f7f48487812 */ /* 0x000fe400078e6037 */
[----:B------:R-:W-:Y:S02]  /*3420*/  LOP3.LUT R68, R74, 0xf0f0f0f, RZ, 0xc0, !PT ;  /* 0x0f0f0f0f4a447812 */ /* 0x000fe400078ec0ff */
[----:B------:R-:W-:-:S02]  /*3430*/  PRMT R50, R69, 0xba98, RZ ;  /* 0x0000ba9845327816 */ /* 0x000fc400000000ff */
[----:B------:R-:W-:Y:S02]  /*3440*/  PRMT R55, R48, 0xba98, RZ ;  /* 0x0000ba9830377816 */ /* 0x000fe400000000ff */
[----:B------:R-:W-:Y:S01]  /*3450*/  LOP3.LUT R72, R57, R72, RZ, 0xfc, !PT ;  /* 0x0000004839487212 */ /* 0x000fe200078efcff */
[----:B------:R-:W-:Y:S01]  /*3460*/  VIADD R57, R68, 0x78787878 ;  /* 0x7878787844397836 */ /* 0x000fe20000000000 */
[----:B------:R-:W-:Y:S02]  /*3470*/  SHF.R.U32.HI R77, RZ, 0x4, R74 ;  /* 0x00000004ff4d7819 */ /* 0x000fe4000001164a */
[C---:B------:R-:W-:Y:S02]  /*3480*/  LOP3.LUT R53, R50.reuse, 0x80808080, R53, 0x6, !PT ;  /* 0x8080808032357812 */ /* 0x040fe400078e0635 */
[----:B------:R-:W-:Y:S02]  /*3490*/  LOP3.LUT R50, R50, 0x7f7f7f7f, R55, 0x60, !PT ;  /* 0x7f7f7f7f32327812 */ /* 0x000fe400078e6037 */
[----:B------:R-:W-:-:S02]  /*34a0*/  LOP3.LUT R55, R77, 0xf0f0f0f, RZ, 0xc0, !PT ;  /* 0x0f0f0f0f4d377812 */ /* 0x000fc400078ec0ff */
[----:B------:R-:W-:Y:S01]  /*34b0*/  LOP3.LUT R69, R57, R74, RZ, 0x3c, !PT ;  /* 0x0000004a39457212 */ /* 0x000fe200078e3cff */
[----:B------:R1:W-:Y:S01]  /*34c0*/  STS [R129+0x2bb0], R52 ;  /* 0x002bb03481007388 */ /* 0x0003e20000000800 */
[----:B------:R-:W-:Y:S02]  /*34d0*/  IMAD R75, R76, 0x10000, R75 ;  /* 0x000100004c4b7824 */ /* 0x000fe400078e024b */
[----:B------:R-:W-:Y:S02]  /*34e0*/  LOP3.LUT R69, R69, 0x8080808, R68, 0x60, !PT ;  /* 0x0808080845457812 */ /* 0x000fe400078e6044 */
[----:B------:R-:W-:Y:S01]  /*34f0*/  LOP3.LUT R50, R53, R50, RZ, 0xfc, !PT ;  /* 0x0000003235327212 */ /* 0x000fe200078efcff */
[----:B-1----:R-:W-:Y:S01]  /*3500*/  VIADD R52, R55, 0x78787878 ;  /* 0x7878787837347836 */ /* 0x002fe20000000000 */
[----:B------:R-:W-:Y:S02]  /*3510*/  PRMT R53, R68, 0xba98, RZ ;  /* 0x0000ba9844357816 */ /* 0x000fe400000000ff */
[----:B------:R-:W-:-:S02]  /*3520*/  PRMT R48, R69, 0xba98, RZ ;  /* 0x0000ba9845307816 */ /* 0x000fc400000000ff */
[----:B------:R-:W-:Y:S02]  /*3530*/  LOP3.LUT R68, R52, R77, RZ, 0x3c, !PT ;  /* 0x0000004d34447212 */ /* 0x000fe400078e3cff */
[----:B------:R-:W-:Y:S01]  /*3540*/  LOP3.LUT R69, R75, 0xf0f0f0f, RZ, 0xc0, !PT ;  /* 0x0f0f0f0f4b457812 */ /* 0x000fe200078ec0ff */
[----:B------:R1:W-:Y:S01]  /*3550*/  STS [R129+0x3520], R72 ;  /* 0x0035204881007388 */ /* 0x0003e20000000800 */
[----:B------:R-:W-:Y:S02]  /*3560*/  LOP3.LUT R68, R68, 0x8080808, R55, 0x60, !PT ;  /* 0x0808080844447812 */ /* 0x000fe400078e6037 */
[C---:B------:R-:W-:Y:S02]  /*3570*/  LOP3.LUT R57, R48.reuse, 0x80808080, R57, 0x6, !PT ;  /* 0x8080808030397812 */ /* 0x040fe400078e0639 */
[----:B------:R-:W-:Y:S02]  /*3580*/  LOP3.LUT R48, R48, 0x7f7f7f7f, R53, 0x60, !PT ;  /* 0x7f7f7f7f30307812 */ /* 0x000fe400078e6035 */
[----:B------:R-:W-:Y:S01]  /*3590*/  PRMT R53, R68, 0xba98, RZ ;  /* 0x0000ba9844357816 */ /* 0x000fe200000000ff */
[----:B-1----:R-:W-:Y:S01]  /*35a0*/  VIADD R72, R69, 0x78787878 ;  /* 0x7878787845487836 */ /* 0x002fe20000000000 */
[----:B------:R-:W-:-:S02]  /*35b0*/  PRMT R68, R55, 0xba98, RZ ;  /* 0x0000ba9837447816 */ /* 0x000fc400000000ff */
[----:B------:R-:W-:Y:S02]  /*35c0*/  SHF.R.U32.HI R55, RZ, 0x4, R75 ;  /* 0x00000004ff377819 */ /* 0x000fe4000001164b */
[----:B------:R-:W-:Y:S02]  /*35d0*/  LOP3.LUT R74, R72, R75, RZ, 0x3c, !PT ;  /* 0x0000004b484a7212 */ /* 0x000fe400078e3cff */
[----:B------:R-:W-:Y:S02]  /*35e0*/  LOP3.LUT R48, R57, R48, RZ, 0xfc, !PT ;  /* 0x0000003039307212 */ /* 0x000fe400078efcff */
[C---:B------:R-:W-:Y:S02]  /*35f0*/  LOP3.LUT R52, R53.reuse, 0x80808080, R52, 0x6, !PT ;  /* 0x8080808035347812 */ /* 0x040fe400078e0634 */
[----:B------:R-:W-:Y:S02]  /*3600*/  LOP3.LUT R53, R53, 0x7f7f7f7f, R68, 0x60, !PT ;  /* 0x7f7f7f7f35357812 */ /* 0x000fe400078e6044 */
[----:B------:R-:W-:-:S02]  /*3610*/  LOP3.LUT R57, R55, 0xf0f0f0f, RZ, 0xc0, !PT ;  /* 0x0f0f0f0f37397812 */ /* 0x000fc400078ec0ff */
[----:B------:R-:W-:Y:S01]  /*3620*/  LOP3.LUT R74, R74, 0x8080808, R69, 0x60, !PT ;  /* 0x080808084a4a7812 */ /* 0x000fe200078e6045 */
[----:B------:R1:W-:Y:S01]  /*3630*/  STS [R129+0x3530], R50 ;  /* 0x0035303281007388 */ /* 0x0003e20000000800 */
[----:B------:R-:W-:Y:S01]  /*3640*/  LOP3.LUT R52, R52, R53, RZ, 0xfc, !PT ;  /* 0x0000003534347212 */ /* 0x000fe200078efcff */
[----:B------:R-:W-:Y:S01]  /*3650*/  VIADD R68, R57, 0x78787878 ;  /* 0x7878787839447836 */ /* 0x000fe20000000000 */
[----:B------:R-:W-:Y:S02]  /*3660*/  PRMT R53, R74, 0xba98, RZ ;  /* 0x0000ba984a357816 */ /* 0x000fe400000000ff */
[----:B------:R-:W-:Y:S02]  /*3670*/  LEA R78, R79, R78, 0x10 ;  /* 0x0000004e4f4e7211 */ /* 0x000fe400078e80ff */
[----:B------:R-:W-:Y:S02]  /*3680*/  LOP3.LUT R72, R53, 0x80808080, R72, 0x6, !PT ;  /* 0x8080808035487812 */ /* 0x000fe400078e0648 */
[----:B-1----:R-:W-:-:S02]  /*3690*/  PRMT R50, R69, 0xba98, RZ ;  /* 0x0000ba9845327816 */ /* 0x002fc400000000ff */
[----:B------:R-:W-:Y:S02]  /*36a0*/  LOP3.LUT R74, R68, R55, RZ, 0x3c, !PT ;  /* 0x00000037444a7212 */ /* 0x000fe400078e3cff */
[----:B------:R-:W-:Y:S02]  /*36b0*/  LOP3.LUT R53, R53, 0x7f7f7f7f, R50, 0x60, !PT ;  /* 0x7f7f7f7f35357812 */ /* 0x000fe400078e6032 */
[----:B------:R-:W-:Y:S02]  /*36c0*/  LOP3.LUT R69, R78, 0xf0f0f0f, RZ, 0xc0, !PT ;  /* 0x0f0f0f0f4e457812 */ /* 0x000fe400078ec0ff */
[----:B------:R-:W-:Y:S01]  /*36d0*/  SHF.R.U32.HI R50, RZ, 0x4, R78 ;  /* 0x00000004ff327819 */ /* 0x000fe2000001164e */
[----:B------:R1:W-:Y:S01]  /*36e0*/  STS [R129+0x3ea0], R48 ;  /* 0x003ea03081007388 */ /* 0x0003e20000000800 */
[----:B------:R-:W-:Y:S01]  /*36f0*/  LOP3.LUT R74, R74, 0x8080808, R57, 0x60, !PT ;  /* 0x080808084a4a7812 */ /* 0x000fe200078e6039 */
[----:B------:R-:W-:Y:S01]  /*3700*/  VIADD R55, R69, 0x78787878 ;  /* 0x7878787845377836 */ /* 0x000fe20000000000 */
[----:B-1----:R-:W-:-:S02]  /*3710*/  PRMT R48, R57, 0xba98, RZ ;  /* 0x0000ba9839307816 */ /* 0x002fc400000000ff */
[----:B------:R-:W-:Y:S02]  /*3720*/  LOP3.LUT R57, R50, 0xf0f0f0f, RZ, 0xc0, !PT ;  /* 0x0f0f0f0f32397812 */ /* 0x000fe400078ec0ff */
[----:B------:R-:W-:-:S03]  /*3730*/  LOP3.LUT R78, R55, R78, RZ, 0x3c, !PT ;  /* 0x0000004e374e7212 */ /* 0x000fc600078e3cff */
[----:B------:R-:W-:Y:S01]  /*3740*/  VIADD R75, R57, 0x78787878 ;  /* 0x78787878394b7836 */ /* 0x000fe20000000000 */
[----:B------:R-:W-:Y:S01]  /*3750*/  LOP3.LUT R72, R72, R53, RZ, 0xfc, !PT ;  /* 0x0000003548487212 */ /* 0x000fe200078efcff */
[----:B------:R-:W-:Y:S01]  /*3760*/  IMAD R80, R81, 0x10000, R80 ;  /* 0x0001000051507824 */ /* 0x000fe200078e0250 */
[----:B------:R-:W-:Y:S02]  /*3770*/  PRMT R53, R74, 0xba98, RZ ;  /* 0x0000ba984a357816 */ /* 0x000fe400000000ff */
[----:B------:R-:W-:Y:S02]  /*3780*/  LOP3.LUT R78, R78, 0x8080808, R69, 0x60, !PT ;  /* 0x080808084e4e7812 */ /* 0x000fe400078e6045 */
[----:B------:R-:W-:Y:S02]  /*3790*/  LOP3.LUT R50, R75, R50, RZ, 0x3c, !PT ;  /* 0x000000324b327212 */ /* 0x000fe400078e3cff */
[C---:B------:R-:W-:Y:S01]  /*37a0*/  LOP3.LUT R68, R53.reuse, 0x80808080, R68, 0x6, !PT ;  /* 0x8080808035447812 */ /* 0x040fe200078e0644 */
[----:B------:R1:W-:Y:S01]  /*37b0*/  STS [R129+0x3eb0], R52 ;  /* 0x003eb03481007388 */ /* 0x0003e20000000800 */
[----:B------:R-:W-:-:S02]  /*37c0*/  LOP3.LUT R53, R53, 0x7f7f7f7f, R48, 0x60, !PT ;  /* 0x7f7f7f7f35357812 */ /* 0x000fc400078e6030 */
[----:B------:R-:W-:Y:S02]  /*37d0*/  PRMT R78, R78, 0xba98, RZ ;  /* 0x0000ba984e4e7816 */ /* 0x000fe400000000ff */
[----:B------:R-:W-:Y:S02]  /*37e0*/  LOP3.LUT R50, R50, 0x8080808, R57, 0x60, !PT ;  /* 0x0808080832327812 */ /* 0x000fe400078e6039 */
[----:B------:R-:W-:Y:S02]  /*37f0*/  PRMT R69, R69, 0xba98, RZ ;  /* 0x0000ba9845457816 */ /* 0x000fe400000000ff */
[----:B------:R-:W-:Y:S02]  /*3800*/  LOP3.LUT R48, R80, 0xf0f0f0f, RZ, 0xc0, !PT ;  /* 0x0f0f0f0f50307812 */ /* 0x000fe400078ec0ff */
[----:B-1----:R-:W-:Y:S02]  /*3810*/  SHF.R.U32.HI R52, RZ, 0x4, R80 ;  /* 0x00000004ff347819 */ /* 0x002fe40000011650 */
[----:B------:R-:W-:-:S02]  /*3820*/  LOP3.LUT R55, R78, 0x80808080, R55, 0x6, !PT ;  /* 0x808080804e377812 */ /* 0x000fc400078e0637 */
[----:B------:R-:W-:Y:S02]  /*3830*/  PRMT R50, R50, 0xba98, RZ ;  /* 0x0000ba9832327816 */ /* 0x000fe400000000ff */
[----:B------:R-:W-:Y:S01]  /*3840*/  LOP3.LUT R68, R68, R53, RZ, 0xfc, !PT ;  /* 0x0000003544447212 */ /* 0x000fe200078efcff */
[----:B------:R-:W-:Y:S01]  /*3850*/  VIADD R53, R48, 0x78787878 ;  /* 0x7878787830357836 */ /* 0x000fe20000000000 */
[----:B------:R-:W-:Y:S02]  /*3860*/  LOP3.LUT R78, R78, 0x7f7f7f7f, R69, 0x60, !PT ;  /* 0x7f7f7f7f4e4e7812 */ /* 0x000fe400078e6045 */
[----:B------:R-:W-:Y:S02]  /*3870*/  PRMT R57, R57, 0xba98, RZ ;  /* 0x0000ba9839397816 */ /* 0x000fe400000000ff */
[----:B------:R-:W-:Y:S02]  /*3880*/  LOP3.LUT R69, R52, 0xf0f0f0f, RZ, 0xc0, !PT ;  /* 0x0f0f0f0f34457812 */ /* 0x000fe400078ec0ff */
[----:B------:R-:W-:-:S02]  /*3890*/  LOP3.LUT R75, R50, 0x80808080, R75, 0x6, !PT ;  /* 0x80808080324b7812 */ /* 0x000fc400078e064b */
[----:B------:R-:W-:Y:S02]  /*38a0*/  LOP3.LUT R50, R50, 0x7f7f7f7f, R57, 0x60, !PT ;  /* 0x7f7f7f7f32327812 */ /* 0x000fe400078e6039 */
[----:B------:R-:W-:Y:S02]  /*38b0*/  LOP3.LUT R78, R55, R78, RZ, 0xfc, !PT ;  /* 0x0000004e374e7212 */ /* 0x000fe400078efcff */
[----:B------:R-:W-:Y:S02]  /*38c0*/  IADD3 R57, PT, PT, R69, 0x78787878, RZ ;  /* 0x7878787845397810 */ /* 0x000fe40007ffe0ff */
[----:B------:R-:W-:Y:S01]  /*38d0*/  LOP3.LUT R55, R53, R80, RZ, 0x3c, !PT ;  /* 0x0000005035377212 */ /* 0x000fe200078e3cff */
[----:B------:R-:W-:Y:S01]  /*38e0*/  IMAD R82, R83, 0x10000, R82 ;  /* 0x0001000053527824 */ /* 0x000fe200078e0252 */
[----:B------:R-:W-:Y:S02]  /*38f0*/  LOP3.LUT R52, R57, R52, RZ, 0x3c, !PT ;  /* 0x0000003439347212 */ /* 0x000fe400078e3cff */
[----:B------:R-:W-:Y:S01]  /*3900*/  LOP3.LUT R55, R55, 0x8080808, R48, 0x60, !PT ;  /* 0x0808080837377812 */ /* 0x000fe200078e6030 */
[----:B------:R1:W-:Y:S04]  /*3910*/  STS [R129+0x4830], R68 ;  /* 0x0048304481007388 */ /* 0x0003e80000000800 */
[----:B------:R0:W-:Y:S01]  /*3920*/  STS [R129+0x4820], R72 ;  /* 0x0048204881007388 */ /* 0x0001e20000000800 */
[----:B-1----:R-:W-:-:S02]  /*3930*/  LOP3.LUT R68, R52, 0x8080808, R69, 0x60, !PT ;  /* 0x0808080834447812 */ /* 0x002fc400078e6045 */
[----:B------:R-:W-:Y:S02]  /*3940*/  PRMT R52, R55, 0xba98, RZ ;  /* 0x0000ba9837347816 */ /* 0x000fe400000000ff */
[----:B0-----:R-:W-:Y:S02]  /*3950*/  LOP3.LUT R72, R82, 0xf0f0f0f, RZ, 0xc0, !PT ;  /* 0x0f0f0f0f52487812 */ /* 0x001fe400078ec0ff */
[----:B------:R-:W-:Y:S02]  /*3960*/  PRMT R55, R48, 0xba98, RZ ;  /* 0x0000ba9830377816 */ /* 0x000fe400000000ff */
[----:B------:R-:W-:Y:S02]  /*3970*/  PRMT R68, R68, 0xba98, RZ ;  /* 0x0000ba9844447816 */ /* 0x000fe400000000ff */
[----:B------:R-:W-:Y:S02]  /*3980*/  PRMT R69, R69, 0xba98, RZ ;  /* 0x0000ba9845457816 */ /* 0x000fe400000000ff */
[----:B------:R-:W-:-:S02]  /*3990*/  LOP3.LUT R53, R52, 0x80808080, R53, 0x6, !PT ;  /* 0x8080808034357812 */ /* 0x000fc400078e0635 */
[----:B------:R-:W-:Y:S01]  /*39a0*/  LOP3.LUT R52, R52, 0x7f7f7f7f, R55, 0x60, !PT ;  /* 0x7f7f7f7f34347812 */ /* 0x000fe200078e6037 */
[----:B------:R-:W-:Y:S01]  /*39b0*/  VIADD R55, R72, 0x78787878 ;  /* 0x7878787848377836 */ /* 0x000fe20000000000 */
[C---:B------:R-:W-:Y:S02]  /*39c0*/  LOP3.LUT R57, R68.reuse, 0x80808080, R57, 0x6, !PT ;  /* 0x8080808044397812 */ /* 0x040fe400078e0639 */
[----:B------:R-:W-:Y:S02]  /*39d0*/  LOP3.LUT R68, R68, 0x7f7f7f7f, R69, 0x60, !PT ;  /* 0x7f7f7f7f44447812 */ /* 0x000fe400078e6045 */
[----:B------:R-:W-:Y:S02]  /*39e0*/  SHF.R.U32.HI R69, RZ, 0x4, R82 ;  /* 0x00000004ff457819 */ /* 0x000fe40000011652 */
[----:B------:R-:W-:Y:S02]  /*39f0*/  LOP3.LUT R52, R53, R52, RZ, 0xfc, !PT ;  /* 0x0000003435347212 */ /* 0x000fe400078efcff */
[----:B------:R-:W-:-:S02]  /*3a00*/  LOP3.LUT R53, R55, R82, RZ, 0x3c, !PT ;  /* 0x0000005237357212 */ /* 0x000fc400078e3cff */
[----:B------:R-:W-:Y:S02]  /*3a10*/  LOP3.LUT R68, R57, R68, RZ, 0xfc, !PT ;  /* 0x0000004439447212 */ /* 0x000fe400078efcff */
[----:B------:R-:W-:Y:S02]  /*3a20*/  LOP3.LUT R57, R69, 0xf0f0f0f, RZ, 0xc0, !PT ;  /* 0x0f0f0f0f45397812 */ /* 0x000fe400078ec0ff */
[----:B------:R-:W-:Y:S01]  /*3a30*/  LOP3.LUT R53, R53, 0x8080808, R72, 0x60, !PT ;  /* 0x0808080835357812 */ /* 0x000fe200078e6048 */
[----:B------:R-:W-:Y:S02]  /*3a40*/  IMAD R92, R93, 0x10000, R92 ;  /* 0x000100005d5c7824 */ /* 0x000fe400078e025c */
[----:B------:R-:W-:Y:S01]  /*3a50*/  VIADD R74, R57, 0x78787878 ;  /* 0x78787878394a7836 */ /* 0x000fe20000000000 */
[----:B------:R-:W-:Y:S02]  /*3a60*/  PRMT R48, R53, 0xba98, RZ ;  /* 0x0000ba9835307816 */ /* 0x000fe400000000ff */
[----:B------:R-:W-:-:S02]  /*3a70*/  PRMT R53, R72, 0xba98, RZ ;  /* 0x0000ba9848357816 */ /* 0x000fc400000000ff */
[----:B------:R-:W-:Y:S02]  /*3a80*/  LOP3.LUT R50, R75, R50, RZ, 0xfc, !PT ;  /* 0x000000324b327212 */ /* 0x000fe400078efcff */
[----:B------:R-:W-:Y:S02]  /*3a90*/  LOP3.LUT R72, R74, R69, RZ, 0x3c, !PT ;  /* 0x000000454a487212 */ /* 0x000fe400078e3cff */
[C---:B------:R-:W-:Y:S02]  /*3aa0*/  LOP3.LUT R55, R48.reuse, 0x80808080, R55, 0x6, !PT ;  /* 0x8080808030377812 */ /* 0x040fe400078e0637 */
[----:B------:R-:W-:Y:S02]  /*3ab0*/  SHF.R.U32.HI R75, RZ, 0x4, R92 ;  /* 0x00000004ff4b7819 */ /* 0x000fe4000001165c */
[----:B------:R-:W-:Y:S02]  /*3ac0*/  LOP3.LUT R48, R48, 0x7f7f7f7f, R53, 0x60, !PT ;  /* 0x7f7f7f7f30307812 */ /* 0x000fe400078e6035 */
[----:B------:R-:W-:Y:S01]  /*3ad0*/  LOP3.LUT R69, R92, 0xf0f0f0f, RZ, 0xc0, !PT ;  /* 0x0f0f0f0f5c457812 */ /* 0x000fe200078ec0ff */
[----:B------:R0:W-:Y:S01]  /*3ae0*/  STS [R129+0x5b20], R52 ;  /* 0x005b203481007388 */ /* 0x0001e20000000800 */
[----:B------:R-:W-:-:S03]  /*3af0*/  LOP3.LUT R48, R55, R48, RZ, 0xfc, !PT ;  /* 0x0000003037307212 */ /* 0x000fc600078efcff */
[----:B------:R-:W-:Y:S01]  /*3b00*/  VIADD R55, R69, 0x78787878 ;  /* 0x7878787845377836 */ /* 0x000fe20000000000 */
[----:B------:R1:W-:Y:S01]  /*3b10*/  STS [R129+0x5b30], R68 ;  /* 0x005b304481007388 */ /* 0x0003e20000000800 */
[----:B0-----:R-:W-:Y:S02]  /*3b20*/  LOP3.LUT R52, R75, 0xf0f0f0f, RZ, 0xc0, !PT ;  /* 0x0f0f0f0f4b347812 */ /* 0x001fe400078ec0ff */
[----:B------:R-:W-:Y:S02]  /*3b30*/  LOP3.LUT R72, R72, 0x8080808, R57, 0x60, !PT ;  /* 0x0808080848487812 */ /* 0x000fe400078e6039 */
[----:B-1----:R-:W-:Y:S02]  /*3b40*/  IADD3 R68, PT, PT, R52, 0x78787878, RZ ;  /* 0x7878787834447810 */ /* 0x002fe40007ffe0ff */
[----:B------:R-:W-:Y:S01]  /*3b50*/  LOP3.LUT R92, R55, R92, RZ, 0x3c, !PT ;  /* 0x0000005c375c7212 */ /* 0x000fe200078e3cff */
[----:B------:R0:W-:Y:S01]  /*3b60*/  STS [R129+0x51b0], R50 ;  /* 0x0051b03281007388 */ /* 0x0001e20000000800 */
[----:B------:R-:W-:Y:S01]  /*3b70*/  LOP3.LUT R75, R68, R75, RZ, 0x3c, !PT ;  /* 0x0000004b444b7212 */ /* 0x000fe200078e3cff */
[----:B------:R-:W-:Y:S01]  /*3b80*/  IMAD R94, R95, 0x10000, R94 ;  /* 0x000100005f5e7824 */ /* 0x000fe200078e025e */
[----:B------:R-:W-:-:S02]  /*3b90*/  PRMT R53, R72, 0xba98, RZ ;  /* 0x0000ba9848357816 */ /* 0x000fc400000000ff */
[----:B------:R-:W-:Y:S02]  /*3ba0*/  LOP3.LUT R92, R92, 0x8080808, R69, 0x60, !PT ;  /* 0x080808085c5c7812 */ /* 0x000fe400078e6045 */
[----:B------:R-:W-:Y:S02]  /*3bb0*/  LOP3.LUT R75, R75, 0x8080808, R52, 0x60, !PT ;  /* 0x080808084b4b7812 */ /* 0x000fe400078e6034 */
[----:B0-----:R-:W-:Y:S02]  /*3bc0*/  PRMT R50, R57, 0xba98, RZ ;  /* 0x0000ba9839327816 */ /* 0x001fe400000000ff */
[C---:B------:R-:W-:Y:S02]  /*3bd0*/  LOP3.LUT R74, R53.reuse, 0x80808080, R74, 0x6, !PT ;  /* 0x80808080354a7812 */ /* 0x040fe400078e064a */
[----:B------:R-:W-:Y:S02]  /*3be0*/  LOP3.LUT R53, R53, 0x7f7f7f7f, R50, 0x60, !PT ;  /* 0x7f7f7f7f35357812 */ /* 0x000fe400078e6032 */
[----:B------:R-:W-:-:S02]  /*3bf0*/  PRMT R92, R92, 0xba98, RZ ;  /* 0x0000ba985c5c7816 */ /* 0x000fc400000000ff */
[----:B------:R-:W-:Y:S02]  /*3c00*/  LOP3.LUT R50, R94, 0xf0f0f0f, RZ, 0xc0, !PT ;  /* 0x0f0f0f0f5e327812 */ /* 0x000fe400078ec0ff */
[----:B------:R-:W-:Y:S02]  /*3c10*/  PRMT R69, R69, 0xba98, RZ ;  /* 0x0000ba9845457816 */ /* 0x000fe400000000ff */
[----:B------:R-:W-:Y:S02]  /*3c20*/  PRMT R75, R75, 0xba98, RZ ;  /* 0x0000ba984b4b7816 */ /* 0x000fe400000000ff */
[----:B------:R-:W-:Y:S02]  /*3c30*/  PRMT R52, R52, 0xba98, RZ ;  /* 0x0000ba9834347816 */ /* 0x000fe400000000ff */
[----:B------:R-:W-:Y:S02]  /*3c40*/  LOP3.LUT R55, R92, 0x80808080, R55, 0x6, !PT ;  /* 0x808080805c377812 */ /* 0x000fe400078e0637 */
[----:B------:R-:W-:Y:S01]  /*3c50*/  LOP3.LUT R74, R74, R53, RZ, 0xfc, !PT ;  /* 0x000000354a4a7212 */ /* 0x000fe200078efcff */
[----:B------:R-:W-:Y:S01]  /*3c60*/  VIADD R53, R50, 0x78787878 ;  /* 0x7878787832357836 */ /* 0x000fe20000000000 */
[----:B------:R-:W-:-:S02]  /*3c70*/  LOP3.LUT R92, R92, 0x7f7f7f7f, R69, 0x60, !PT ;  /* 0x7f7f7f7f5c5c7812 */ /* 0x000fc400078e6045 */
[C---:B------:R-:W-:Y:S02]  /*3c80*/  LOP3.LUT R68, R75.reuse, 0x80808080, R68, 0x6, !PT ;  /* 0x808080804b447812 */ /* 0x040fe400078e0644 */
[----:B------:R-:W-:Y:S02]  /*3c90*/  LOP3.LUT R75, R75, 0x7f7f7f7f, R52, 0x60, !PT ;  /* 0x7f7f7f7f4b4b7812 */ /* 0x000fe400078e6034 */
[----:B------:R-:W-:Y:S02]  /*3ca0*/  SHF.R.U32.HI R52, RZ, 0x4, R94 ;  /* 0x00000004ff347819 */ /* 0x000fe4000001165e */
[----:B------:R-:W-:Y:S02]  /*3cb0*/  LOP3.LUT R92, R55, R92, RZ, 0xfc, !PT ;  /* 0x0000005c375c7212 */ /* 0x000fe400078efcff */
[----:B------:R-:W-:Y:S02]  /*3cc0*/  LOP3.LUT R55, R53, R94, RZ, 0x3c, !PT ;  /* 0x0000005e35377212 */ /* 0x000fe400078e3cff */
[----:B------:R-:W-:Y:S01]  /*3cd0*/  LOP3.LUT R57, R52, 0xf0f0f0f, RZ, 0xc0, !PT ;  /* 0x0f0f0f0f34397812 */ /* 0x000fe200078ec0ff */
[----:B------:R-:W-:Y:S01]  /*3ce0*/  IMAD R96, R101, 0x10000, R96 ;  /* 0x0001000065607824 */ /* 0x000fe200078e0260 */
[----:B------:R-:W-:Y:S01]  /*3cf0*/  LOP3.LUT R55, R55, 0x8080808, R50, 0x60, !PT ;  /* 0x0808080837377812 */ /* 0x000fe200078e6032 */
[----:B------:R0:W-:Y:S02]  /*3d00*/  STS [R129+0x64a0], R48 ;  /* 0x0064a03081007388 */ /* 0x0001e40000000800 */
[----:B------:R-:W-:Y:S01]  /*3d10*/  VIADD R69, R57, 0x78787878 ;  /* 0x7878787839457836 */ /* 0x000fe20000000000 */
[----:B------:R-:W-:-:S04]  /*3d20*/  SHF.R.U32.HI R72, RZ, 0x4, R96 ;  /* 0x00000004ff487819 */ /* 0x000fc80000011660 */
[----:B------:R-:W-:Y:S02]  /*3d30*/  LOP3.LUT R52, R69, R52, RZ, 0x3c, !PT ;  /* 0x0000003445347212 */ /* 0x000fe400078e3cff */
[----:B0-----:R-:W-:Y:S02]  /*3d40*/  PRMT R48, R55, 0xba98, RZ ;  /* 0x0000ba9837307816 */ /* 0x001fe400000000ff */
[----:B------:R-:W-:Y:S02]  /*3d50*/  PRMT R55, R50, 0xba98, RZ ;  /* 0x0000ba9832377816 */ /* 0x000fe400000000ff */
[----:B------:R-:W-:Y:S02]  /*3d60*/  LOP3.LUT R50, R96, 0xf0f0f0f, RZ, 0xc0, !PT ;  /* 0x0f0f0f0f60327812 */ /* 0x000fe400078ec0ff */
[C---:B------:R-:W-:Y:S02]  /*3d70*/  LOP3.LUT R53, R48.reuse, 0x80808080, R53, 0x6, !PT ;  /* 0x8080808030357812 */ /* 0x040fe400078e0635 */
[----:B------:R-:W-:Y:S01]  /*3d80*/  LOP3.LUT R48, R48, 0x7f7f7f7f, R55, 0x60, !PT ;  /* 0x7f7f7f7f30307812 */ /* 0x000fe200078e6037 */
[----:B------:R-:W-:Y:S01]  /*3d90*/  VIADD R55, R50, 0x78787878 ;  /* 0x7878787832377836 */ /* 0x000fe20000000000 */
[----:B------:R-:W-:Y:S01]  /*3da0*/  LOP3.LUT R52, R52, 0x8080808, R57, 0x60, !PT ;  /* 0x0808080834347812 */ /* 0x000fe200078e6039 */
[----:B------:R0:W-:Y:S01]  /*3db0*/  STS [R129+0x64b0], R74 ;  /* 0x0064b04a81007388 */ /* 0x0001e20000000800 */
[----:B------:R-:W-:-:S02]  /*3dc0*/  LOP3.LUT R48, R53, R48, RZ, 0xfc, !PT ;  /* 0x0000003035307212 */ /* 0x000fc400078efcff */
[----:B------:R-:W-:Y:S02]  /*3dd0*/  PRMT R52, R52, 0xba98, RZ ;  /* 0x0000ba9834347816 */ /* 0x000fe400000000ff */
[----:B------:R-:W-:Y:S02]  /*3de0*/  LOP3.LUT R68, R68, R75, RZ, 0xfc, !PT ;  /* 0x0000004b44447212 */ /* 0x000fe400078efcff */
[----:B------:R-:W-:Y:S02]  /*3df0*/  LOP3.LUT R53, R55, R96, RZ, 0x3c, !PT ;  /* 0x0000006037357212 */ /* 0x000fe400078e3cff */
[----:B0-----:R-:W-:Y:S02]  /*3e00*/  LOP3.LUT R74, R72, 0xf0f0f0f, RZ, 0xc0, !PT ;  /* 0x0f0f0f0f484a7812 */ /* 0x001fe400078ec0ff */
[----:B------:R-:W-:Y:S02]  /*3e10*/  PRMT R57, R57, 0xba98, RZ ;  /* 0x0000ba9839397816 */ /* 0x000fe400000000ff */
[----:B------:R-:W-:-:S02]  /*3e20*/  IADD3 R75, PT, PT, R74, 0x78787878, RZ ;  /* 0x787878784a4b7810 */ /* 0x000fc40007ffe0ff */
[C---:B------:R-:W-:Y:S02]  /*3e30*/  LOP3.LUT R69, R52.reuse, 0x80808080, R69, 0x6, !PT ;  /* 0x8080808034457812 */ /* 0x040fe400078e0645 */
[----:B------:R-:W-:Y:S02]  /*3e40*/  LOP3.LUT R53, R53, 0x8080808, R50, 0x60, !PT ;  /* 0x0808080835357812 */ /* 0x000fe400078e6032 */
[----:B------:R-:W-:Y:S02]  /*3e50*/  LOP3.LUT R52, R52, 0x7f7f7f7f, R57, 0x60, !PT ;  /* 0x7f7f7f7f34347812 */ /* 0x000fe400078e6039 */
[----:B------:R-:W-:Y:S01]  /*3e60*/  LOP3.LUT R57, R75, R72, RZ, 0x3c, !PT ;  /* 0x000000484b397212 */ /* 0x000fe200078e3cff */
[----:B------:R0:W-:Y:S01]  /*3e70*/  STS [R129+0x6e30], R68 ;  /* 0x006e304481007388 */ /* 0x0001e20000000800 */
[----:B---3--:R-:W-:Y:S02]  /*3e80*/  IMAD R100, R103, 0x10000, R100 ;  /* 0x0001000067647824 */ /* 0x008fe400078e0264 */
[----:B------:R-:W-:Y:S01]  /*3e90*/  LOP3.LUT R57, R57, 0x8080808, R74, 0x60, !PT ;  /* 0x0808080839397812 */ /* 0x000fe200078e604a */
[----:B------:R1:W-:Y:S01]  /*3ea0*/  STS [R129+0x77a0], R48 ;  /* 0x0077a03081007388 */ /* 0x0003e20000000800 */
[----:B0-----:R-:W-:-:S02]  /*3eb0*/  PRMT R68, R53, 0xba98, RZ ;  /* 0x0000ba9835447816 */ /* 0x001fc400000000ff */
[----:B------:R-:W-:Y:S02]  /*3ec0*/  PRMT R53, R50, 0xba98, RZ ;  /* 0x0000ba9832357816 */ /* 0x000fe400000000ff */
[C---:B------:R-:W-:Y:S02]  /*3ed0*/  LOP3.LUT R55, R68.reuse, 0x80808080, R55, 0x6, !PT ;  /* 0x8080808044377812 */ /* 0x040fe400078e0637 */
[----:B------:R-:W-:Y:S02]  /*3ee0*/  LOP3.LUT R68, R68, 0x7f7f7f7f, R53, 0x60, !PT ;  /* 0x7f7f7f7f44447812 */ /* 0x000fe400078e6035 */
[----:B------:R-:W-:Y:S02]  /*3ef0*/  PRMT R50, R57, 0xba98, RZ ;  /* 0x0000ba9839327816 */ /* 0x000fe400000000ff */
[----:B------:R-:W-:Y:S02]  /*3f00*/  PRMT R53, R74, 0xba98, RZ ;  /* 0x0000ba984a357816 */ /* 0x000fe400000000ff */
[----:B-1----:R-:W-:-:S02]  /*3f10*/  LOP3.LUT R48, R100, 0xf0f0f0f, RZ, 0xc0, !PT ;  /* 0x0f0f0f0f64307812 */ /* 0x002fc400078ec0ff */
[C---:B------:R-:W-:Y:S02]  /*3f20*/  LOP3.LUT R75, R50.reuse, 0x80808080, R75, 0x6, !PT ;  /* 0x80808080324b7812 */ /* 0x040fe400078e064b */
[----:B------:R-:W-:Y:S01]  /*3f30*/  LOP3.LUT R50, R50, 0x7f7f7f7f, R53, 0x60, !PT ;  /* 0x7f7f7f7f32327812 */ /* 0x000fe200078e6035 */
[----:B------:R-:W-:Y:S01]  /*3f40*/  VIADD R53, R48, 0x78787878 ;  /* 0x7878787830357836 */ /* 0x000fe20000000000 */
[----:B------:R-:W-:Y:S02]  /*3f50*/  SHF.R.U32.HI R57, RZ, 0x4, R100 ;  /* 0x00000004ff397819 */ /* 0x000fe40000011664 */
[----:B------:R-:W-:Y:S02]  /*3f60*/  LOP3.LUT R52, R69, R52, RZ, 0xfc, !PT ;  /* 0x0000003445347212 */ /* 0x000fe400078efcff */
[----:B------:R-:W-:Y:S02]  /*3f70*/  LOP3.LUT R68, R55, R68, RZ, 0xfc, !PT ;  /* 0x0000004437447212 */ /* 0x000fe400078efcff */
[----:B------:R-:W-:Y:S01]  /*3f80*/  LOP3.LUT R69, R57, 0xf0f0f0f, RZ, 0xc0, !PT ;  /* 0x0f0f0f0f39457812 */ /* 0x000fe200078ec0ff */
[----:B----4-:R-:W-:Y:S01]  /*3f90*/  IMAD R102, R105, 0x10000, R102 ;  /* 0x0001000069667824 */ /* 0x010fe200078e0266 */
[----:B------:R-:W-:-:S03]  /*3fa0*/  LOP3.LUT R55, R53, R100, RZ, 0x3c, !PT ;  /* 0x0000006435377212 */ /* 0x000fc600078e3cff */
[----:B------:R-:W-:Y:S01]  /*3fb0*/  VIADD R72, R69, 0x78787878 ;  /* 0x7878787845487836 */ /* 0x000fe20000000000 */
[----:B------:R-:W-:Y:S01]  /*3fc0*/  LOP3.LUT R55, R55, 0x8080808, R48, 0x60, !PT ;  /* 0x0808080837377812 */ /* 0x000fe200078e6030 */
[----:B------:R0:W-:Y:S01]  /*3fd0*/  STS [R129+0x77b0], R52 ;  /* 0x0077b03481007388 */ /* 0x0001e20000000800 */
[----:B------:R-:W-:Y:S02]  /*3fe0*/  SHF.R.U32.HI R76, RZ, 0x4, R102 ;  /* 0x00000004ff4c7819 */ /* 0x000fe40000011666 */
[----:B------:R-:W-:Y:S01]  /*3ff0*/  LOP3.LUT R74, R72, R57, RZ, 0x3c, !PT ;  /* 0x00000039484a7212 */ /* 0x000fe200078e3cff */
[----:B------:R1:W-:Y:S01]  /*4000*/  STS [R129+0x8120], R68 ;  /* 0x0081204481007388 */ /* 0x0003e20000000800 */
[----:B0-----:R-:W-:Y:S02]  /*4010*/  PRMT R52, R55, 0xba98, RZ ;  /* 0x0000ba9837347816 */ /* 0x001fe400000000ff */
[----:B------:R-:W-:Y:S02]  /*4020*/  PRMT R55, R48, 0xba98, RZ ;  /* 0x0000ba9830377816 */ /* 0x000fe400000000ff */
[----:B-1----:R-:W-:-:S02]  /*4030*/  LOP3.LUT R68, R76, 0xf0f0f0f, RZ, 0xc0, !PT ;  /* 0x0f0f0f0f4c447812 */ /* 0x002fc400078ec0ff */
[----:B------:R-:W-:Y:S02]  /*4040*/  LOP3.LUT R53, R52, 0x80808080, R53, 0x6, !PT ;  /* 0x8080808034357812 */ /* 0x000fe400078e0635 */
[----:B------:R-:W-:Y:S02]  /*4050*/  LOP3.LUT R74, R74, 0x8080808, R69, 0x60, !PT ;  /* 0x080808084a4a7812 */ /* 0x000fe400078e6045 */
[----:B------:R-:W-:Y:S02]  /*4060*/  LOP3.LUT R52, R52, 0x7f7f7f7f, R55, 0x60, !PT ;  /* 0x7f7f7f7f34347812 */ /* 0x000fe400078e6037 */
[----:B------:R-:W-:Y:S02]  /*4070*/  PRMT R48, R69, 0xba98, RZ ;  /* 0x0000ba9845307816 */ /* 0x000fe400000000ff */
[----:B------:R-:W-:Y:S02]  /*4080*/  IADD3 R69, PT, PT, R68, 0x78787878, RZ ;  /* 0x7878787844457810 */ /* 0x000fe40007ffe0ff */
[----:B------:R-:W-:Y:S01]  /*4090*/  LOP3.LUT R50, R75, R50, RZ, 0xfc, !PT ;  /* 0x000000324b327212 */ /* 0x000fe200078efcff */
[----:B--2---:R-:W-:Y:S01]  /*40a0*/  IMAD R62, R65, 0x10000, R62 ;  /* 0x00010000413e7824 */ /* 0x004fe200078e023e */
[----:B------:R-:W-:-:S02]  /*40b0*/  LOP3.LUT R75, R102, 0xf0f0f0f, RZ, 0xc0, !PT ;  /* 0x0f0f0f0f664b7812 */ /* 0x000fc400078ec0ff */
[----:B------:R-:W-:Y:S02]  /*40c0*/  PRMT R55, R74, 0xba98, RZ ;  /* 0x0000ba984a377816 */ /* 0x000fe400000000ff */
[----:B------:R-:W-:Y:S02]  /*40d0*/  LOP3.LUT R52, R53, R52, RZ, 0xfc, !PT ;  /* 0x0000003435347212 */ /* 0x000fe400078efcff */
[----:B------:R-:W-:Y:S01]  /*40e0*/  LOP3.LUT R53, R69, R76, RZ, 0x3c, !PT ;  /* 0x0000004c45357212 */ /* 0x000fe200078e3cff */
[----:B------:R0:W-:Y:S01]  /*40f0*/  STS [R129+0x8130], R50 ;  /* 0x0081303281007388 */ /* 0x0001e20000000800 */
[----:B------:R-:W-:Y:S01]  /*4100*/  VIADD R57, R75, 0x78787878 ;  /* 0x787878784b397836 */ /* 0x000fe20000000000 */
[C---:B------:R-:W-:Y:S02]  /*4110*/  LOP3.LUT R72, R55.reuse, 0x80808080, R72, 0x6, !PT ;  /* 0x8080808037487812 */ /* 0x040fe400078e0648 */
[----:B------:R-:W-:Y:S02]  /*4120*/  LOP3.LUT R55, R55, 0x7f7f7f7f, R48, 0x60, !PT ;  /* 0x7f7f7f7f37377812 */ /* 0x000fe400078e6030 */
[----:B------:R-:W-:-:S02]  /*4130*/  LOP3.LUT R53, R53, 0x8080808, R68, 0x60, !PT ;  /* 0x0808080835357812 */ /* 0x000fc400078e6044 */
[----:B0-----:R-:W-:Y:S02]  /*4140*/  LOP3.LUT R50, R62, 0xf0f0f0f, RZ, 0xc0, !PT ;  /* 0x0f0f0f0f3e327812 */ /* 0x001fe400078ec0ff */
[----:B------:R-:W-:Y:S02]  /*4150*/  LOP3.LUT R102, R57, R102, RZ, 0x3c, !PT ;  /* 0x0000006639667212 */ /* 0x000fe400078e3cff */
[----:B------:R-:W-:Y:S02]  /*4160*/  LOP3.LUT R72, R72, R55, RZ, 0xfc, !PT ;  /* 0x0000003748487212 */ /* 0x000fe400078efcff */
[----:B------:R-:W-:Y:S01]  /*4170*/  PRMT R48, R53, 0xba98, RZ ;  /* 0x0000ba9835307816 */ /* 0x000fe200000000ff */
[----:B------:R-:W-:Y:S01]  /*4180*/  VIADD R53, R50, 0x78787878 ;  /* 0x7878787832357836 */ /* 0x000fe20000000000 */
[----:B------:R-:W-:Y:S02]  /*4190*/  PRMT R55, R68, 0xba98, RZ ;  /* 0x0000ba9844377816 */ /* 0x000fe400000000ff */
[----:B------:R-:W-:-:S02]  /*41a0*/  LOP3.LUT R102, R102, 0x8080808, R75, 0x60, !PT ;  /* 0x0808080866667812 */ /* 0x000fc400078e604b */
[C---:B------:R-:W-:Y:S02]  /*41b0*/  LOP3.LUT R69, R48.reuse, 0x80808080, R69, 0x6, !PT ;  /* 0x8080808030457812 */ /* 0x040fe400078e0645 */
[----:B------:R-:W-:Y:S02]  /*41c0*/  LOP3.LUT R48, R48, 0x7f7f7f7f, R55, 0x60, !PT ;  /* 0x7f7f7f7f30307812 */ /* 0x000fe400078e6037 */
[----:B------:R-:W-:Y:S02]  /*41d0*/  LOP3.LUT R55, R53, R62, RZ, 0x3c, !PT ;  /* 0x0000003e35377212 */ /* 0x000fe400078e3cff */
[----:B------:R-:W-:Y:S02]  /*41e0*/  PRMT R102, R102, 0xba98, RZ ;  /* 0x0000ba9866667816 */ /* 0x000fe400000000ff */
[----:B------:R-:W-:Y:S01]  /*41f0*/  PRMT R75, R75, 0xba98, RZ ;  /* 0x0000ba984b4b7816 */ /* 0x000fe200000000ff */
[----:B------:R-:W-:Y:S01]  /*4200*/  IMAD R64, R64, 0x10000, R63 ;  /* 0x0001000040407824 */ /* 0x000fe200078e023f */
[----:B------:R-:W-:Y:S01]  /*4210*/  LOP3.LUT R55, R55, 0x8080808, R50, 0x60, !PT ;  /* 0x0808080837377812 */ /* 0x000fe200078e6032 */
[----:B------:R0:W-:Y:S01]  /*4220*/  STS [R129+0x8aa0], R52 ;  /* 0x008aa03481007388 */ /* 0x0001e20000000800 */
[----:B------:R-:W-:-:S02]  /*4230*/  LOP3.LUT R57, R102, 0x80808080, R57, 0x6, !PT ;  /* 0x8080808066397812 */ /* 0x000fc400078e0639 */
[----:B------:R-:W-:Y:S02]  /*4240*/  LOP3.LUT R102, R102, 0x7f7f7f7f, R75, 0x60, !PT ;  /* 0x7f7f7f7f66667812 */ /* 0x000fe400078e604b */
[----:B------:R-:W-:Y:S02]  /*4250*/  LOP3.LUT R48, R69, R48, RZ, 0xfc, !PT ;  /* 0x0000003045307212 */ /* 0x000fe400078efcff */
[----:B------:R-:W-:Y:S02]  /*4260*/  SHF.R.U32.HI R62, RZ, 0x4, R62 ;  /* 0x00000004ff3e7819 */ /* 0x000fe4000001163e */
[----:B0-----:R-:W-:Y:S02]  /*4270*/  PRMT R52, R55, 0xba98, RZ ;  /* 0x0000ba9837347816 */ /* 0x001fe400000000ff */
[----:B------:R-:W-:Y:S02]  /*4280*/  PRMT R55, R50, 0xba98, RZ ;  /* 0x0000ba9832377816 */ /* 0x000fe400000000ff */
[----:B------:R-:W-:-:S02]  /*4290*/  SHF.R.U32.HI R68, RZ, 0x4, R64 ;  /* 0x00000004ff447819 */ /* 0x000fc40000011640 */
[----:B------:R-:W-:Y:S01]  /*42a0*/  LOP3.LUT R102, R57, R102, RZ, 0xfc, !PT ;  /* 0x0000006639667212 */ /* 0x000fe200078efcff */
[----:B------:R0:W-:Y:S01]  /*42b0*/  STS [R129+0x9430], R48 ;  /* 0x0094303081007388 */ /* 0x0001e20000000800 */
[----:B------:R-:W-:Y:S02]  /*42c0*/  LOP3.LUT R65, R64, 0xf0f0f0f, RZ, 0xc0, !PT ;  /* 0x0f0f0f0f40417812 */ /* 0x000fe400078ec0ff */
[----:B------:R-:W-:Y:S02]  /*42d0*/  LOP3.LUT R57, R62, 0xf0f0f0f, RZ, 0xc0, !PT ;  /* 0x0f0f0f0f3e397812 */ /* 0x000fe400078ec0ff */
[C---:B------:R-:W-:Y:S02]  /*42e0*/  LOP3.LUT R53, R52.reuse, 0x80808080, R53, 0x6, !PT ;  /* 0x8080808034357812 */ /* 0x040fe400078e0635 */
[----:B------:R-:W-:Y:S02]  /*42f0*/  LOP3.LUT R52, R52, 0x7f7f7f7f, R55, 0x60, !PT ;  /* 0x7f7f7f7f34347812 */ /* 0x000fe400078e6037 */
[----:B0-----:R-:W-:Y:S01]  /*4300*/  LOP3.LUT R48, R68, 0xf0f0f0f, RZ, 0xc0, !PT ;  /* 0x0f0f0f0f44307812 */ /* 0x001fe200078ec0ff */
[----:B------:R-:W-:Y:S01]  /*4310*/  VIADD R69, R65, 0x78787878 ;  /* 0x7878787841457836 */ /* 0x000fe20000000000 */
[----:B------:R-:W-:Y:S01]  /*4320*/  LOP3.LUT R52, R53, R52, RZ, 0xfc, !PT ;  /* 0x0000003435347212 */ /* 0x000fe200078efcff */
[----:B------:R-:W-:Y:S01]  /*4330*/  VIADD R63, R57, 0x78787878 ;  /* 0x78787878393f7836 */ /* 0x000fe20000000000 */
[----:B------:R-:W-:-:S02]  /*4340*/  IADD3 R53, PT, PT, R48, 0x78787878, RZ ;  /* 0x7878787830357810 */ /* 0x000fc40007ffe0ff */
[----:B------:R-:W-:Y:S02]  /*4350*/  LOP3.LUT R64, R69, R64, RZ, 0x3c, !PT ;  /* 0x0000004045407212 */ /* 0x000fe400078e3cff */
[----:B------:R-:W-:Y:S02]  /*4360*/  LOP3.LUT R62, R63, R62, RZ, 0x3c, !PT ;  /* 0x0000003e3f3e7212 */ /* 0x000fe400078e3cff */
[----:B------:R-:W-:Y:S02]  /*4370*/  LOP3.LUT R55, R53, R68, RZ, 0x3c, !PT ;  /* 0x0000004435377212 */ /* 0x000fe400078e3cff */
[----:B------:R-:W-:Y:S02]  /*4380*/  LOP3.LUT R62, R62, 0x8080808, R57, 0x60, !PT ;  /* 0x080808083e3e7812 */ /* 0x000fe400078e6039 */
[----:B------:R-:W-:Y:S02]  /*4390*/  LOP3.LUT R64, R64, 0x8080808, R65, 0x60, !PT ;  /* 0x0808080840407812 */ /* 0x000fe400078e6041 */
[----:B------:R-:W-:-:S02]  /*43a0*/  LOP3.LUT R55, R55, 0x8080808, R48, 0x60, !PT ;  /* 0x0808080837377812 */ /* 0x000fc400078e6030 */
[----:B------:R-:W-:Y:S02]  /*43b0*/  PRMT R62, R62, 0xba98, RZ ;  /* 0x0000ba983e3e7816 */ /* 0x000fe400000000ff */
[----:B------:R-:W-:Y:S02]  /*43c0*/  PRMT R64, R64, 0xba98, RZ ;  /* 0x0000ba9840407816 */ /* 0x000fe400000000ff */
[----:B------:R-:W-:Y:S02]  /*43d0*/  PRMT R50, R55, 0xba98, RZ ;  /* 0x0000ba9837327816 */ /* 0x000fe400000000ff */
[----:B------:R-:W-:Y:S02]  /*43e0*/  PRMT R65, R65, 0xba98, RZ ;  /* 0x0000ba9841417816 */ /* 0x000fe400000000ff */
[----:B------:R-:W-:Y:S02]  /*43f0*/  PRMT R57, R57, 0xba98, RZ ;  /* 0x0000ba9839397816 */ /* 0x000fe400000000ff */
[----:B------:R-:W-:-:S02]  /*4400*/  PRMT R55, R48, 0xba98, RZ ;  /* 0x0000ba9830377816 */ /* 0x000fc400000000ff */
[----:B------:R-:W-:Y:S02]  /*4410*/  LOP3.LUT R63, R62, 0x80808080, R63, 0x6, !PT ;  /* 0x808080803e3f7812 */ /* 0x000fe400078e063f */
[----:B------:R-:W-:Y:S02]  /*4420*/  LOP3.LUT R69, R64, 0x80808080, R69, 0x6, !PT ;  /* 0x8080808040457812 */ /* 0x000fe400078e0645 */
[----:B------:R-:W-:Y:S02]  /*4430*/  LOP3.LUT R53, R50, 0x80808080, R53, 0x6, !PT ;  /* 0x8080808032357812 */ /* 0x000fe400078e0635 */
[----:B------:R-:W-:Y:S02]  /*4440*/  LOP3.LUT R62, R62, 0x7f7f7f7f, R57, 0x60, !PT ;  /* 0x7f7f7f7f3e3e7812 */ /* 0x000fe400078e6039 */
[----:B------:R-:W-:Y:S02]  /*4450*/  LOP3.LUT R64, R64, 0x7f7f7f7f, R65, 0x60, !PT ;  /* 0x7f7f7f7f40407812 */ /* 0x000fe400078e6041 */
[----:B------:R-:W-:Y:S01]  /*4460*/  LOP3.LUT R50, R50, 0x7f7f7f7f, R55, 0x60, !PT ;  /* 0x7f7f7f7f32327812 */ /* 0x000fe200078e6037 */
[----:B-----5:R-:W-:Y:S01]  /*4470*/  HADD2.F32 R58, -RZ, R58.H0_H0 ;  /* 0x2000003aff3a7230 */ /* 0x020fe20000004100 */
[----:B------:R-:W-:Y:S01]  /*4480*/  LOP3.LUT R62, R63, R62, RZ, 0xfc, !PT ;  /* 0x0000003e3f3e7212 */ /* 0x000fe200078efcff */
[----:B------:R-:W-:Y:S01]  /*4490*/  HADD2.F32 R60, -RZ, R60.H0_H0 ;  /* 0x2000003cff3c7230 */ /* 0x000fe20000004100 */
[----:B------:R-:W-:Y:S01]  /*44a0*/  LOP3.LUT R64, R69, R64, RZ, 0xfc, !PT ;  /* 0x0000004045407212 */ /* 0x000fe200078efcff */
[----:B------:R-:W-:Y:S01]  /*44b0*/  HADD2.F32 R48, -RZ, R56.H0_H0 ;  /* 0x20000038ff307230 */ /* 0x000fe20000004100 */
[----:B------:R-:W-:Y:S01]  /*44c0*/  LOP3.LUT R50, R53, R50, RZ, 0xfc, !PT ;  /* 0x0000003235327212 */ /* 0x000fe200078efcff */
[----:B------:R-:W-:Y:S01]  /*44d0*/  HADD2.F32 R54, -RZ, R54.H0_H0 ;  /* 0x20000036ff367230 */ /* 0x000fe20000004100 */
[----:B------:R-:W-:Y:S01]  /*44e0*/  UIMAD UR5, UR4, 0x90, URZ ;  /* 0x00000090040578a4 */ /* 0x000fe2000f8e02ff */
[----:B------:R-:W-:Y:S01]  /*44f0*/  IMAD.WIDE.U32 R66, R108, 0x90, R66 ;  /* 0x000000906c427825 */ /* 0x000fe200078e0042 */
[----:B------:R-:W-:Y:S04]  /*4500*/  STS [R129+0x2220], R104 ;  /* 0x0022206881007388 */ /* 0x000fe80000000800 */
[----:B------:R-:W-:Y:S01]  /*4510*/  STS [R129+0x2ba0], R106 ;  /* 0x002ba06a81007388 */ /* 0x000fe20000000800 */
[----:B------:R-:W-:-:S03]  /*4520*/  VIADD R67, R67, UR5 ;  /* 0x0000000543437c36 */ /* 0x000fc60008000000 */
        /* <DEDUP_REMOVED lines=18> */
[----:B------:R-:W-:Y:S06]  /*4650*/  BAR.SYNC.DEFER_BLOCKING 0x0 ;  /* 0x0000000000007b1d */ /* 0x000fec0000010000 */
[----:B------:R-:W2:Y:S04]  /*4660*/  LDG.E.CONSTANT R151, desc[UR10][R66.64] ;  /* 0x0000000a42977981 */ /* 0x000ea8000c1e9900 */
[----:B------:R-:W3:Y:S04]  /*4670*/  LDG.E.CONSTANT R161, desc[UR10][R66.64+0x400] ;  /* 0x0004000a42a17981 */ /* 0x000ee8000c1e9900 */
[----:B------:R-:W4:Y:S04]  /*4680*/  LDG.E.CONSTANT R159, desc[UR10][R66.64+0x800] ;  /* 0x0008000a429f7981 */ /* 0x000f28000c1e9900 */
[----:B------:R-:W5:Y:S04]  /*4690*/  LDG.E.CONSTANT R157, desc[UR10][R66.64+0xc00] ;  /* 0x000c000a429d7981 */ /* 0x000f68000c1e9900 */
[----:B------:R-:W5:Y:S04]  /*46a0*/  LDG.E.CONSTANT R155, desc[UR10][R66.64+0x1000] ;  /* 0x0010000a429b7981 */ /* 0x000f68000c1e9900 */
[----:B------:R0:W5:Y:S01]  /*46b0*/  LDG.E.CONSTANT R153, desc[UR10][R66.64+0x1400] ;  /* 0x0014000a42997981 */ /* 0x000162000c1e9900 */
[----:B------:R-:W-:-:S03]  /*46c0*/  MOV R99, R168 ;  /* 0x000000a800637202 */ /* 0x000fc60000000f00 */
[----:B------:R-:W-:Y:S04]  /*46d0*/  LDS R56, [R123+0xb0] ;  /* 0x0000b0007b387984 */ /* 0x000fe80000000800 */
[----:B------:R-:W-:Y:S04]  /*46e0*/  LDS R57, [R123+0xc0] ;  /* 0x0000c0007b397984 */ /* 0x000fe80000000800 */
[----:B------:R-:W1:Y:S01]  /*46f0*/  LDSM.16.M88.4 R76, [R99] ;  /* 0x00000000634c783b */ /* 0x000e620000000200 */
[----:B------:R-:W-:-:S03]  /*4700*/  MOV R80, R166 ;  /* 0x000000a600507202 */ /* 0x000fc60000000f00 */
[----:B------:R-:W0:Y:S04]  /*4710*/  LDS.128 R52, [R121+0xa0] ;  /* 0x0000a00079347984 */ /* 0x000e280000000c00 */
[----:B------:R-:W-:Y:S04]  /*4720*/  LDS R64, [R123+0xd0] ;  /* 0x0000d0007b407984 */ /* 0x000fe80000000800 */
[----:B------:R-:W-:Y:S04]  /*4730*/  LDS R65, [R123+0xe0] ;  /* 0x0000e0007b417984 */ /* 0x000fe80000000800 */
[----:B------:R-:W0:Y:S04]  /*4740*/  LDSM.16.M88.4 R80, [R80] ;  /* 0x000000005050783b */ /* 0x000e280000000200 */
[----:B------:R-:W0:Y:S04]  /*4750*/  LDS.128 R100, [R125] ;  /* 0x000000007d647984 */ /* 0x000e280000000c00 */
[----:B------:R-:W0:Y:S04]  /*4760*/  LDS.128 R48, [R121+0x130] ;  /* 0x0001300079307984 */ /* 0x000e280000000c00 */
[----:B------:R-:W0:Y:S04]  /*4770*/  LDS.128 R92, [R125+0x980] ;  /* 0x000980007d5c7984 */ /* 0x000e280000000c00 */
[----:B------:R-:W-:Y:S04]  /*4780*/  LDS R68, [R123+0x530] ;  /* 0x000530007b447984 */ /* 0x000fe80000000800 */
[----:B------:R-:W0:Y:S01]  /*4790*/  LDS R69, [R123+0x540] ;  /* 0x000540007b457984 */ /* 0x000e220000000800 */
[----:B-1----:R-:W-:Y:S03]  /*47a0*/  IMMA.16832.S8.S8 R56, R76.ROW, R56.COL, RZ ;  /* 0x000000384c387237 */ /* 0x002fe60000405cff */
[----:B------:R-:W-:Y:S04]  /*47b0*/  LDS R60, [R123+0x550] ;  /* 0x000550007b3c7984 */ /* 0x000fe80000000800 */
[----:B------:R-:W1:Y:S01]  /*47c0*/  LDS R61, [R123+0x560] ;  /* 0x000560007b3d7984 */ /* 0x000e620000000800 */
[----:B------:R-:W-:Y:S01]  /*47d0*/  MOV R104, R164 ;  /* 0x000000a400687202 */ /* 0x000fe20000000f00 */
[----:B0-----:R-:W-:-:S02]  /*47e0*/  HADD2.F32 R99, -RZ, R52.H0_H0 ;  /* 0x20000034ff637230 */ /* 0x001fc40000004100 */
[----:B------:R-:W-:Y:S01]  /*47f0*/  HADD2.F32 R187, -RZ, R53.H0_H0 ;  /* 0x20000035ffbb7230 */ /* 0x000fe20000004100 */
[----:B------:R-:W0:Y:S01]  /*4800*/  LDS.128 R72, [R121+0x520] ;  /* 0x0005200079487984 */ /* 0x000e220000000c00 */
[----:B------:R-:W-:Y:S02]  /*4810*/  HADD2.F32 R179, -RZ, R54.H0_H0 ;  /* 0x20000036ffb37230 */ /* 0x000fe40000004100 */
[----:B------:R-:W-:Y:S01]  /*4820*/  HADD2.F32 R150, -RZ, R55.H0_H0 ;  /* 0x20000037ff967230 */ /* 0x000fe20000004100 */
[----:B------:R-:W-:Y:S01]  /*4830*/  LDS R62, [R123+0xf0] ;  /* 0x0000f0007b3e7984 */ /* 0x000fe20000000800 */
[----:B------:R-:W-:Y:S03]  /*4840*/  IMMA.16832.S8.S8 R52, R80.ROW, R64.COL, RZ ;  /* 0x0000004050347237 */ /* 0x000fe60000405cff */
[----:B------:R-:W-:Y:S01]  /*4850*/  LDS R63, [R123+0x100] ;  /* 0x000100007b3f7984 */ /* 0x000fe20000000800 */
[----:B------:R-:W-:-:S03]  /*4860*/  I2FP.F32.S32 R181, R56 ;  /* 0x0000003800b57245 */ /* 0x000fc60000201400 */
[----:B------:R-:W0:Y:S01]  /*4870*/  LDSM.16.M88.4 R104, [R104] ;  /* 0x000000006868783b */ /* 0x000e220000000200 */
[----:B------:R-:W-:Y:S01]  /*4880*/  I2FP.F32.S32 R57, R57 ;  /* 0x0000003900397245 */ /* 0x000fe20000201400 */
[C---:B------:R-:W-:Y:S02]  /*4890*/  FMUL R56, R100.reuse, R181 ;  /* 0x000000b564387220 */ /* 0x040fe40000400000 */
[----:B------:R-:W0:Y:S01]  /*48a0*/  LDS.128 R64, [R121+0x5b0] ;  /* 0x0005b00079407984 */ /* 0x000e220000000c00 */
[----:B------:R-:W-:Y:S01]  /*48b0*/  I2FP.F32.S32 R59, R59 ;  /* 0x0000003b003b7245 */ /* 0x000fe20000201400 */
[----:B------:R-:W-:Y:S01]  /*48c0*/  FFMA R180, R99, R56, R87 ;  /* 0x0000003863b47223 */ /* 0x000fe20000000057 */
[----:B------:R-:W-:Y:S01]  /*48d0*/  I2FP.F32.S32 R183, R58 ;  /* 0x0000003a00b77245 */ /* 0x000fe20000201400 */
[----:B------:R-:W-:Y:S02]  /*48e0*/  HADD2.F32 R87, -RZ, R48.H0_H0 ;  /* 0x20000030ff577230 */ /* 0x000fe40000004100 */
[----:B------:R-:W-:Y:S01]  /*48f0*/  FMUL R48, R100, R57 ;  /* 0x0000003964307220 */ /* 0x000fe20000400000 */
[----:B------:R-:W-:-:S02]  /*4900*/  FMUL R182, R92, R59 ;  /* 0x0000003b5cb67220 */ /* 0x000fc40000400000 */
[----:B------:R-:W-:Y:S01]  /*4910*/  IMMA.16832.S8.S8 R56, R76.ROW, R68.COL, RZ ;  /* 0x000000444c387237 */ /* 0x000fe20000405cff */
[----:B------:R-:W-:Y:S01]  /*4920*/  FMUL R183, R92, R183 ;  /* 0x000000b75cb77220 */ /* 0x000fe20000400000 */
[----:B------:R-:W-:Y:S01]  /*4930*/  LDS R68, [R123+0x570] ;  /* 0x000570007b447984 */ /* 0x000fe20000000800 */
[----:B------:R-:W-:-:S03]  /*4940*/  I2FP.F32.S32 R188, R55 ;  /* 0x0000003700bc7245 */ /* 0x000fc60000201400 */
[----:B------:R-:W0:Y:S01]  /*4950*/  LDS R69, [R123+0x580] ;  /* 0x000580007b457984 */ /* 0x000e220000000800 */
[----:B------:R-:W-:Y:S01]  /*4960*/  FFMA R183, R99, R183, R88 ;  /* 0x000000b763b77223 */ /* 0x000fe20000000058 */
[----:B------:R-:W-:Y:S01]  /*4970*/  FFMA R48, R87, R48, R86 ;  /* 0x0000003057307223 */ /* 0x000fe20000000056 */
[----:B------:R-:W-:Y:S02]  /*4980*/  I2FP.F32.S32 R86, R52 ;  /* 0x0000003400567245 */ /* 0x000fe40000201400 */
[----:B------:R-:W-:Y:S02]  /*4990*/  I2FP.F32.S32 R88, R53 ;  /* 0x0000003500587245 */ /* 0x000fe40000201400 */
[----:B------:R-:W-:Y:S01]  /*49a0*/  I2FP.F32.S32 R184, R54 ;  /* 0x0000003600b87245 */ /* 0x000fe20000201400 */
[----:B------:R-:W-:Y:S01]  /*49b0*/  HADD2.F32 R49, -RZ, R49.H0_H0 ;  /* 0x20000031ff317230 */ /* 0x000fe20000004100 */
[----:B-1----:R-:W-:Y:S01]  /*49c0*/  IMMA.16832.S8.S8 R52, R80.ROW, R60.COL, RZ ;  /* 0x0000003c50347237 */ /* 0x002fe20000405cff */
[----:B------:R-:W-:Y:S01]  /*49d0*/  FMUL R61, R93, R188 ;  /* 0x000000bc5d3d7220 */ /* 0x000fe20000400000 */
[----:B------:R-:W-:Y:S01]  /*49e0*/  FFMA R182, R87, R182, R89 ;  /* 0x000000b657b67223 */ /* 0x000fe20000000059 */
[----:B------:R-:W-:Y:S01]  /*49f0*/  LDS R60, [R123+0x9b0] ;  /* 0x0009b0007b3c7984 */ /* 0x000fe20000000800 */
[----:B------:R-:W-:-:S02]  /*4a00*/  FMUL R88, R101, R88 ;  /* 0x0000005865587220 */ /* 0x000fc40000400000 */
[C---:B------:R-:W-:Y:S02]  /*4a10*/  FFMA R182, R49.reuse, R61, R182 ;  /* 0x0000003d31b67223 */ /* 0x040fe400000000b6 */
[----:B------:R-:W1:Y:S01]  /*4a20*/  LDS R61, [R123+0x9c0] ;  /* 0x0009c0007b3d7984 */ /* 0x000e620000000800 */
[----:B------:R-:W-:Y:S01]  /*4a30*/  I2FP.F32.S32 R87, R57 ;  /* 0x0000003900577245 */ /* 0x000fe20000201400 */
[----:B------:R-:W-:Y:S01]  /*4a40*/  FFMA R48, R49, R88, R48 ;  /* 0x0000005831307223 */ /* 0x000fe20000000030 */
[----:B------:R-:W-:Y:S02]  /*4a50*/  I2FP.F32.S32 R57, R58 ;  /* 0x0000003a00397245 */ /* 0x000fe40000201400 */
[----:B------:R-:W-:Y:S01]  /*4a60*/  I2FP.F32.S32 R49, R56 ;  /* 0x0000003800317245 */ /* 0x000fe20000201400 */
[----:B0-----:R-:W-:Y:S01]  /*4a70*/  HADD2.F32 R72, -RZ, R72.H0_H0 ;  /* 0x20000048ff487230 */ /* 0x001fe20000004100 */
[----:B------:R-:W-:Y:S01]  /*4a80*/  I2FP.F32.S32 R89, R59 ;  /* 0x0000003b00597245 */ /* 0x000fe20000201400 */
[----:B------:R-:W-:-:S02]  /*4a90*/  FMUL R88, R92, R57 ;  /* 0x000000395c587220 */ /* 0x000fc40000400000 */
[----:B------:R-:W-:Y:S01]  /*4aa0*/  IMMA.16832.S8.S8 R56, R104.ROW, R62.COL, RZ ;  /* 0x0000003e68387237 */ /* 0x000fe20000405cff */
[----:B------:R-:W-:Y:S01]  /*4ab0*/  FMUL R49, R100, R49 ;  /* 0x0000003164317220 */ /* 0x000fe20000400000 */
[----:B------:R-:W-:Y:S01]  /*4ac0*/  I2FP.F32.S32 R52, R52 ;  /* 0x0000003400347245 */ /* 0x000fe20000201400 */
[C---:B------:R-:W-:Y:S01]  /*4ad0*/  FMUL R86, R101.reuse, R86 ;  /* 0x0000005665567220 */ /* 0x040fe20000400000 */
[----:B------:R-:W-:Y:S02]  /*4ae0*/  HADD2.F32 R73, -RZ, R73.H0_H0 ;  /* 0x20000049ff497230 */ /* 0x000fe40000004100 */
[----:B------:R-:W-:Y:S01]  /*4af0*/  FFMA R85, R72, R49, R85 ;  /* 0x0000003148557223 */ /* 0x000fe20000000055 */
[----:B------:R-:W-:Y:S02]  /*4b00*/  HADD2.F32 R49, -RZ, R64.H0_H0 ;  /* 0x20000040ff317230 */ /* 0x000fe40000004100 */
[----:B------:R-:W-:Y:S01]  /*4b10*/  FMUL R52, R101, R52 ;  /* 0x0000003465347220 */ /* 0x000fe20000400000 */
[----:B------:R-:W-:Y:S01]  /*4b20*/  FMUL R87, R100, R87 ;  /* 0x0000005764577220 */ /* 0x000fe20000400000 */
[----:B------:R-:W-:Y:S01]  /*4b30*/  FFMA R86, R187, R86, R180 ;  /* 0x00000056bb567223 */ /* 0x000fe200000000b4 */
[----:B------:R-:W-:Y:S01]  /*4b40*/  FFMA R88, R72, R88, R71 ;  /* 0x0000005848587223 */ /* 0x000fe20000000047 */
[----:B------:R-:W-:Y:S01]  /*4b50*/  FFMA R180, R73, R52, R85 ;  /* 0x0000003449b47223 */ /* 0x000fe20000000055 */
[----:B------:R-:W-:Y:S01]  /*4b60*/  FFMA R87, R49, R87, R84 ;  /* 0x0000005731577223 */ /* 0x000fe20000000054 */
[----:B------:R-:W-:Y:S01]  /*4b70*/  LDS R85, [R123+0x9e0] ;  /* 0x0009e0007b557984 */ /* 0x000fe20000000800 */
[----:B------:R-:W-:Y:S01]  /*4b80*/  I2FP.F32.S32 R72, R54 ;  /* 0x0000003600487245 */ /* 0x000fe20000201400 */
[----:B------:R-:W-:Y:S01]  /*4b90*/  FMUL R89, R92, R89 ;  /* 0x000000595c597220 */ /* 0x000fe20000400000 */
[----:B------:R-:W-:Y:S01]  /*4ba0*/  I2FP.F32.S32 R64, R53 ;  /* 0x0000003500407245 */ /* 0x000fe20000201400 */
[----:B------:R-:W0:Y:S01]  /*4bb0*/  LDS R84, [R123+0x9d0] ;  /* 0x0009d0007b547984 */ /* 0x000e220000000800 */
[----:B------:R-:W-:-:S03]  /*4bc0*/  I2FP.F32.S32 R188, R55 ;  /* 0x0000003700bc7245 */ /* 0x000fc60000201400 */
[----:B------:R-:W0:Y:S01]  /*4bd0*/  LDS.128 R52, [R121+0x9a0] ;  /* 0x0009a00079347984 */ /* 0x000e220000000c00 */
[----:B------:R-:W-:Y:S01]  /*4be0*/  FFMA R89, R49, R89, R70 ;  /* 0x0000005931597223 */ /* 0x000fe20000000046 */
[----:B------:R-:W-:Y:S01]  /*4bf0*/  I2FP.F32.S32 R49, R56 ;  /* 0x0000003800317245 */ /* 0x000fe20000201400 */
[----:B------:R-:W-:Y:S01]  /*4c00*/  IMMA.16832.S8.S8 R68, R104.ROW, R68.COL, RZ ;  /* 0x0000004468447237 */ /* 0x000fe20000405cff */
[----:B------:R-:W-:Y:S01]  /*4c10*/  I2FP.F32.S32 R63, R58 ;  /* 0x0000003a003f7245 */ /* 0x000fe20000201400 */
[----:B------:R-:W-:Y:S01]  /*4c20*/  FMUL R184, R93, R184 ;  /* 0x000000b85db87220 */ /* 0x000fe20000400000 */
[----:B------:R-:W-:Y:S02]  /*4c30*/  HADD2.F32 R62, -RZ, R65.H0_H0 ;  /* 0x20000041ff3e7230 */ /* 0x000fe40000004100 */
[----:B------:R-:W-:Y:S01]  /*4c40*/  FMUL R49, R102, R49 ;  /* 0x0000003166317220 */ /* 0x000fe20000400000 */
[----:B------:R-:W-:Y:S01]  /*4c50*/  FMUL R64, R101, R64 ;  /* 0x0000004065407220 */ /* 0x000fe20000400000 */
[----:B------:R-:W-:Y:S01]  /*4c60*/  FFMA R184, R187, R184, R183 ;  /* 0x000000b8bbb87223 */ /* 0x000fe200000000b7 */
[C---:B------:R-:W-:Y:S01]  /*4c70*/  FMUL R188, R93.reuse, R188 ;  /* 0x000000bc5dbc7220 */ /* 0x040fe20000400000 */
[----:B------:R-:W-:Y:S01]  /*4c80*/  FMUL R63, R94, R63 ;  /* 0x0000003f5e3f7220 */ /* 0x000fe20000400000 */
[----:B------:R-:W-:Y:S01]  /*4c90*/  FMUL R72, R93, R72 ;  /* 0x000000485d487220 */ /* 0x000fe20000400000 */
[C---:B------:R-:W-:Y:S01]  /*4ca0*/  FFMA R181, R179.reuse, R49, R86 ;  /* 0x00000031b3b57223 */ /* 0x040fe20000000056 */
[C---:B------:R-:W-:Y:S01]  /*4cb0*/  FFMA R64, R62.reuse, R64, R87 ;  /* 0x000000403e407223 */ /* 0x040fe20000000057 */
[----:B------:R-:W-:Y:S01]  /*4cc0*/  FFMA R188, R62, R188, R89 ;  /* 0x000000bc3ebc7223 */ /* 0x000fe20000000059 */
[----:B------:R-:W-:Y:S01]  /*4cd0*/  FFMA R179, R179, R63, R184 ;  /* 0x0000003fb3b37223 */ /* 0x000fe200000000b8 */
[----:B------:R-:W-:Y:S01]  /*4ce0*/  FFMA R72, R73, R72, R88 ;  /* 0x0000004849487223 */ /* 0x000fe20000000058 */
[----:B-1----:R-:W-:Y:S01]  /*4cf0*/  IMMA.16832.S8.S8 R60, R76.ROW, R60.COL, RZ ;  /* 0x0000003c4c3c7237 */ /* 0x002fe20000405cff */
[----:B------:R-:W-:Y:S01]  /*4d00*/  I2FP.F32.S32 R65, R57 ;  /* 0x0000003900417245 */ /* 0x000fe20000201400 */
[----:B------:R-:W-:Y:S01]  /*4d10*/  LDS R88, [R123+0x9f0] ;  /* 0x0009f0007b587984 */ /* 0x000fe20000000800 */
[----:B------:R-:W-:Y:S01]  /*4d20*/  I2FP.F32.S32 R73, R59 ;  /* 0x0000003b00497245 */ /* 0x000fe20000201400 */
[----:B------:R-:W-:-:S02]  /*4d30*/  HADD2.F32 R49, -RZ, R50.H0_H0 ;  /* 0x20000032ff317230 */ /* 0x000fc40000004100 */
[----:B------:R-:W1:Y:S01]  /*4d40*/  LDS R89, [R123+0xa00] ;  /* 0x000a00007b597984 */ /* 0x000e620000000800 */
[----:B------:R-:W-:Y:S01]  /*4d50*/  FMUL R65, R102, R65 ;  /* 0x0000004166417220 */ /* 0x000fe20000400000 */
[C---:B------:R-:W-:Y:S01]  /*4d60*/  FMUL R73, R94.reuse, R73 ;  /* 0x000000495e497220 */ /* 0x040fe20000400000 */
[----:B------:R-:W-:Y:S01]  /*4d70*/  I2FP.F32.S32 R99, R70 ;  /* 0x0000004600637245 */ /* 0x000fe20000201400 */
[----:B------:R-:W1:Y:S01]  /*4d80*/  LDS.128 R56, [R121+0xa30] ;  /* 0x000a300079387984 */ /* 0x000e620000000c00 */
[----:B------:R-:W-:Y:S01]  /*4d90*/  I2FP.F32.S32 R87, R68 ;  /* 0x0000004400577245 */ /* 0x000fe20000201400 */
[C---:B------:R-:W-:Y:S01]  /*4da0*/  FFMA R183, R49.reuse, R65, R48 ;  /* 0x0000004131b77223 */ /* 0x040fe20000000030 */
[----:B------:R-:W-:Y:S01]  /*4db0*/  FFMA R182, R49, R73, R182 ;  /* 0x0000004931b67223 */ /* 0x000fe200000000b6 */
[----:B------:R-:W-:Y:S02]  /*4dc0*/  HADD2.F32 R49, -RZ, R74.H0_H0 ;  /* 0x2000004aff317230 */ /* 0x000fe40000004100 */
[----:B------:R-:W-:Y:S01]  /*4dd0*/  FMUL R99, R94, R99 ;  /* 0x000000635e637220 */ /* 0x000fe20000400000 */
[----:B------:R-:W-:Y:S01]  /*4de0*/  FMUL R87, R102, R87 ;  /* 0x0000005766577220 */ /* 0x000fe20000400000 */
[----:B------:R-:W-:Y:S01]  /*4df0*/  I2FP.F32.S32 R69, R69 ;  /* 0x0000004500457245 */ /* 0x000fe20000201400 */
[----:B------:R-:W-:Y:S01]  /*4e00*/  LDS R73, [R123+0xe40] ;  /* 0x000e40007b497984 */ /* 0x000fe20000000800 */
[----:B------:R-:W-:Y:S01]  /*4e10*/  I2FP.F32.S32 R71, R71 ;  /* 0x0000004700477245 */ /* 0x000fe20000201400 */
[C---:B------:R-:W-:Y:S01]  /*4e20*/  FFMA R74, R49.reuse, R99, R72 ;  /* 0x00000063314a7223 */ /* 0x040fe20000000048 */
[----:B------:R-:W-:Y:S01]  /*4e30*/  FFMA R180, R49, R87, R180 ;  /* 0x0000005731b47223 */ /* 0x000fe200000000b4 */
[----:B------:R-:W1:Y:S01]  /*4e40*/  LDS R72, [R123+0xe30] ;  /* 0x000e30007b487984 */ /* 0x000e620000000800 */
[----:B------:R-:W-:-:S02]  /*4e50*/  HADD2.F32 R49, -RZ, R66.H0_H0 ;  /* 0x20000042ff317230 */ /* 0x000fc40000004100 */
[----:B------:R-:W-:Y:S01]  /*4e60*/  FMUL R69, R102, R69 ;  /* 0x0000004566457220 */ /* 0x000fe20000400000 */
[----:B------:R-:W-:Y:S01]  /*4e70*/  FMUL R71, R94, R71 ;  /* 0x000000475e477220 */ /* 0x000fe20000400000 */
[----:B------:R-:W-:Y:S01]  /*4e80*/  I2FP.F32.S32 R65, R60 ;  /* 0x0000003c00417245 */ /* 0x000fe20000201400 */
[----:B0-----:R-:W-:Y:S01]  /*4e90*/  IMMA.16832.S8.S8 R84, R80.ROW, R84.COL, RZ ;  /* 0x0000005450547237 */ /* 0x001fe20000405cff */
[C---:B------:R-:W-:Y:S01]  /*4ea0*/  FFMA R184, R49.reuse, R69, R64 ;  /* 0x0000004531b87223 */ /* 0x040fe20000000040 */
[----:B------:R-:W-:Y:S01]  /*4eb0*/  FFMA R66, R49, R71, R188 ;  /* 0x0000004731427223 */ /* 0x000fe200000000bc */
[----:B------:R-:W-:Y:S02]  /*4ec0*/  HADD2.F32 R49, -RZ, R52.H0_H0 ;  /* 0x20000034ff317230 */ /* 0x000fe40000004100 */
[----:B------:R-:W-:Y:S01]  /*4ed0*/  FMUL R65, R100, R65 ;  /* 0x0000004164417220 */ /* 0x000fe20000400000 */
[----:B------:R-:W-:Y:S01]  /*4ee0*/  I2FP.F32.S32 R99, R62 ;  /* 0x0000003e00637245 */ /* 0x000fe20000201400 */
[----:B------:R-:W-:Y:S02]  /*4ef0*/  LDS R64, [R123+0xe50] ;  /* 0x000e50007b407984 */ /* 0x000fe40000000800 */
[----:B------:R-:W-:-:S02]  /*4f00*/  FFMA R50, R49, R65, R90 ;  /* 0x0000004131327223 */ /* 0x000fc4000000005a */
[----:B------:R-:W0:Y:S01]  /*4f10*/  LDS R65, [R123+0xe60] ;  /* 0x000e60007b417984 */ /* 0x000e220000000800 */
[----:B------:R-:W-:Y:S01]  /*4f20*/  FMUL R48, R92, R99 ;  /* 0x000000635c307220 */ /* 0x000fe20000400000 */
[----:B------:R-:W-:Y:S01]  /*4f30*/  I2FP.F32.S32 R189, R63 ;  /* 0x0000003f00bd7245 */ /* 0x000fe20000201400 */
[----:B------:R-:W-:Y:S01]  /*4f40*/  HADD2.F32 R188, -RZ, R53.H0_H0 ;  /* 0x20000035ffbc7230 */ /* 0x000fe20000004100 */
[----:B------:R-:W0:Y:S01]  /*4f50*/  LDS.128 R68, [R121+0xe20] ;  /* 0x000e200079447984 */ /* 0x000e220000000c00 */
[----:B------:R-:W-:-:S03]  /*4f60*/  FFMA R187, R49, R48, R91 ;  /* 0x0000003031bb7223 */ /* 0x000fc6000000005b */
[----:B------:R-:W-:Y:S01]  /*4f70*/  LDS R48, [R123+0xe70] ;  /* 0x000e70007b307984 */ /* 0x000fe20000000800 */
[----:B------:R-:W-:-:S03]  /*4f80*/  I2FP.F32.S32 R84, R84 ;  /* 0x0000005400547245 */ /* 0x000fc60000201400 */
[----:B------:R-:W0:Y:S01]  /*4f90*/  LDS R49, [R123+0xe80] ;  /* 0x000e80007b317984 */ /* 0x000e220000000800 */
[----:B------:R-:W-:Y:S01]  /*4fa0*/  I2FP.F32.S32 R99, R61 ;  /* 0x0000003d00637245 */ /* 0x000fe20000201400 */
[----:B-1----:R-:W-:Y:S01]  /*4fb0*/  IMMA.16832.S8.S8 R88, R104.ROW, R88.COL, RZ ;  /* 0x0000005868587237 */ /* 0x002fe20000405cff */
[----:B------:R-:W-:Y:S01]  /*4fc0*/  I2FP.F32.S32 R192, R86 ;  /* 0x0000005600c07245 */ /* 0x000fe20000201400 */
[C---:B------:R-:W-:Y:S01]  /*4fd0*/  FMUL R53, R101.reuse, R84 ;  /* 0x0000005465357220 */ /* 0x040fe20000400000 */
[----:B------:R-:W-:Y:S01]  /*4fe0*/  HADD2.F32 R56, -RZ, R56.H0_H0 ;  /* 0x20000038ff387230 */ /* 0x000fe20000004100 */
[----:B------:R-:W-:Y:S01]  /*4ff0*/  I2FP.F32.S32 R86, R85 ;  /* 0x0000005500567245 */ /* 0x000fe20000201400 */
[----:B------:R-:W-:Y:S01]  /*5000*/  FMUL R99, R100, R99 ;  /* 0x0000006364637220 */ /* 0x000fe20000400000 */
[----:B------:R-:W-:Y:S01]  /*5010*/  FMUL R189, R92, R189 ;  /* 0x000000bd5cbd7220 */ /* 0x000fe20000400000 */
[----:B------:R-:W-:Y:S01]  /*5020*/  I2FP.F32.S32 R84, R87 ;  /* 0x0000005700547245 */ /* 0x000fe20000201400 */
[----:B------:R-:W-:Y:S01]  /*5030*/  FFMA R190, R188, R53, R50 ;  /* 0x00000035bcbe7223 */ /* 0x000fe20000000032 */
[----:B------:R-:W-:Y:S01]  /*5040*/  HADD2.F32 R50, -RZ, R57.H0_H0 ;  /* 0x20000039ff327230 */ /* 0x000fe20000004100 */
[----:B------:R-:W1:Y:S01]  /*5050*/  LDS.128 R60, [R121+0xeb0] ;  /* 0x000eb000793c7984 */ /* 0x000e620000000c00 */
[C---:B------:R-:W-:Y:S01]  /*5060*/  FFMA R99, R56.reuse, R99, R185 ;  /* 0x0000006338637223 */ /* 0x040fe200000000b9 */
[----:B------:R-:W-:Y:S01]  /*5070*/  FFMA R189, R56, R189, R186 ;  /* 0x000000bd38bd7223 */ /* 0x000fe200000000ba */
[----:B------:R-:W-:Y:S01]  /*5080*/  FMUL R86, R101, R86 ;  /* 0x0000005665567220 */ /* 0x000fe20000400000 */
[----:B------:R-:W-:Y:S01]  /*5090*/  LDS R52, [R123+0x12b0] ;  /* 0x0012b0007b347984 */ /* 0x000fe20000000800 */
[----:B------:R-:W-:-:S03]  /*50a0*/  FMUL R56, R93, R84 ;  /* 0x000000545d387220 */ /* 0x000fc60000400000 */
[----:B------:R-:W1:Y:S01]  /*50b0*/  LDS R53, [R123+0x12c0] ;  /* 0x0012c0007b357984 */ /* 0x000e620000000800 */
[C---:B------:R-:W-:Y:S02]  /*50c0*/  FFMA R99, R50.reuse, R86, R99 ;  /* 0x0000005632637223 */ /* 0x040fe40000000063 */
[----:B------:R-:W-:Y:S01]  /*50d0*/  IMMA.16832.S8.S8 R84, R76.ROW, R72.COL, RZ ;  /* 0x000000484c547237 */ /* 0x000fe20000405cff */
[----:B------:R-:W-:Y:S01]  /*50e0*/  FFMA R72, R50, R56, R189 ;  /* 0x0000003832487223 */ /* 0x000fe200000000bd */
[----:B------:R-:W-:Y:S04]  /*50f0*/  LDS R57, [R123+0x12e0] ;  /* 0x0012e0007b397984 */ /* 0x000fe80000000800 */
[----:B------:R-:W2:Y:S01]  /*5100*/  LDS R56, [R123+0x12d0] ;  /* 0x0012d0007b387984 */ /* 0x000ea20000000800 */
[----:B------:R-:W-:-:S02]  /*5110*/  I2FP.F32.S32 R189, R90 ;  /* 0x0000005a00bd7245 */ /* 0x000fc40000201400 */
[----:B------:R-:W-:Y:S02]  /*5120*/  I2FP.F32.S32 R89, R89 ;  /* 0x0000005900597245 */ /* 0x000fe40000201400 */
[----:B------:R-:W-:Y:S01]  /*5130*/  I2FP.F32.S32 R91, R91 ;  /* 0x0000005b005b7245 */ /* 0x000fe20000201400 */
[----:B------:R-:W-:Y:S01]  /*5140*/  HADD2.F32 R73, -RZ, R54.H0_H0 ;  /* 0x20000036ff497230 */ /* 0x000fe20000004100 */
[----:B------:R-:W-:Y:S01]  /*5150*/  I2FP.F32.S32 R185, R88 ;  /* 0x0000005800b97245 */ /* 0x000fe20000201400 */
[----:B------:R-:W-:Y:S01]  /*5160*/  FMUL R192, R93, R192 ;  /* 0x000000c05dc07220 */ /* 0x000fe20000400000 */
[----:B------:R-:W-:Y:S02]  /*5170*/  HADD2.F32 R50, -RZ, R58.H0_H0 ;  /* 0x2000003aff327230 */ /* 0x000fe40000004100 */
[----:B------:R-:W-:Y:S01]  /*5180*/  FMUL R54, R94, R189 ;  /* 0x000000bd5e367220 */ /* 0x000fe20000400000 */
[----:B------:R-:W-:Y:S01]  /*5190*/  FMUL R58, R102, R89 ;  /* 0x00000059663a7220 */ /* 0x000fe20000400000 */
[----:B------:R-:W-:Y:S01]  /*51a0*/  FMUL R189, R94, R91 ;  /* 0x0000005b5ebd7220 */ /* 0x000fe20000400000 */
[----:B------:R-:W-:Y:S01]  /*51b0*/  FMUL R185, R102, R185 ;  /* 0x000000b966b97220 */ /* 0x000fe20000400000 */
[----:B0-----:R-:W-:Y:S01]  /*51c0*/  IMMA.16832.S8.S8 R88, R80.ROW, R64.COL, RZ ;  /* 0x0000004050587237 */ /* 0x001fe20000405cff */
[----:B------:R-:W-:Y:S01]  /*51d0*/  FFMA R187, R188, R192, R187 ;  /* 0x000000c0bcbb7223 */ /* 0x000fe200000000bb */
[C---:B------:R-:W-:Y:S01]  /*51e0*/  FFMA R58, R50.reuse, R58, R99 ;  /* 0x0000003a323a7223 */ /* 0x040fe20000000063 */
[C---:B------:R-:W-:Y:S01]  /*51f0*/  FFMA R185, R73.reuse, R185, R190 ;  /* 0x000000b949b97223 */ /* 0x040fe200000000be */
[----:B------:R-:W-:Y:S01]  /*5200*/  FFMA R72, R50, R189, R72 ;  /* 0x000000bd32487223 */ /* 0x000fe20000000048 */
[----:B------:R-:W-:Y:S01]  /*5210*/  FFMA R73, R73, R54, R187 ;  /* 0x0000003649497223 */ /* 0x000fe200000000bb */
[----:B------:R-:W-:Y:S01]  /*5220*/  I2FP.F32.S32 R99, R84 ;  /* 0x0000005400637245 */ /* 0x000fe20000201400 */
[----:B------:R-:W-:Y:S01]  /*5230*/  HADD2.F32 R68, -RZ, R68.H0_H0 ;  /* 0x20000044ff447230 */ /* 0x000fe20000004100 */
[----:B------:R-:W-:Y:S01]  /*5240*/  I2FP.F32.S32 R187, R85 ;  /* 0x0000005500bb7245 */ /* 0x000fe20000201400 */
[----:B------:R-:W-:Y:S01]  /*5250*/  LDS R64, [R123+0xe90] ;  /* 0x000e90007b407984 */ /* 0x000fe20000000800 */
[----:B------:R-:W-:-:S02]  /*5260*/  I2FP.F32.S32 R189, R86 ;  /* 0x0000005600bd7245 */ /* 0x000fc40000201400 */
[----:B------:R-:W-:Y:S02]  /*5270*/  I2FP.F32.S32 R191, R87 ;  /* 0x0000005700bf7245 */ /* 0x000fe40000201400 */
[----:B------:R-:W-:Y:S01]  /*5280*/  IMMA.16832.S8.S8 R84, R104.ROW, R48.COL, RZ ;  /* 0x0000003068547237 */ /* 0x000fe20000405cff */
[----:B------:R-:W-:Y:S04]  /*5290*/  LDS R48, [R123+0x12f0] ;  /* 0x0012f0007b307984 */ /* 0x000fe80000000800 */
[----:B------:R-:W0:Y:S01]  /*52a0*/  LDS R49, [R123+0x1300] ;  /* 0x001300007b317984 */ /* 0x000e220000000800 */
[----:B------:R-:W-:Y:S02]  /*52b0*/  I2FP.F32.S32 R88, R88 ;  /* 0x0000005800587245 */ /* 0x000fe40000201400 */
[----:B------:R-:W-:Y:S01]  /*52c0*/  I2FP.F32.S32 R90, R90 ;  /* 0x0000005a005a7245 */ /* 0x000fe20000201400 */
[----:B------:R-:W-:Y:S01]  /*52d0*/  FMUL R99, R100, R99 ;  /* 0x0000006364637220 */ /* 0x000fe20000400000 */
[----:B------:R-:W-:Y:S01]  /*52e0*/  FMUL R189, R92, R189 ;  /* 0x000000bd5cbd7220 */ /* 0x000fe20000400000 */
[----:B-1----:R-:W-:Y:S01]  /*52f0*/  HADD2.F32 R65, -RZ, R60.H0_H0 ;  /* 0x2000003cff417230 */ /* 0x002fe20000004100 */
[----:B------:R-:W-:Y:S01]  /*5300*/  IMMA.16832.S8.S8 R76, R76.ROW, R52.COL, RZ ;  /* 0x000000344c4c7237 */ /* 0x000fe20000405cff */
[----:B------:R-:W-:Y:S01]  /*5310*/  I2FP.F32.S32 R54, R89 ;  /* 0x0000005900367245 */ /* 0x000fe20000201400 */
[----:B------:R-:W-:Y:S01]  /*5320*/  FMUL R187, R100, R187 ;  /* 0x000000bb64bb7220 */ /* 0x000fe20000400000 */
[----:B------:R-:W-:Y:S01]  /*5330*/  I2FP.F32.S32 R60, R91 ;  /* 0x0000005b003c7245 */ /* 0x000fe20000201400 */
[----:B------:R-:W-:Y:S01]  /*5340*/  FMUL R191, R92, R191 ;  /* 0x000000bf5cbf7220 */ /* 0x000fe20000400000 */
[----:B------:R-:W-:-:S02]  /*5350*/  HADD2.F32 R50, -RZ, R69.H0_H0 ;  /* 0x20000045ff327230 */ /* 0x000fc40000004100 */
[----:B------:R-:W-:Y:S01]  /*5360*/  FMUL R88, R101, R88 ;  /* 0x0000005865587220 */ /* 0x000fe20000400000 */
[----:B------:R-:W-:Y:S01]  /*5370*/  FMUL R90, R93, R90 ;  /* 0x0000005a5d5a7220 */ /* 0x000fe20000400000 */
[----:B------:R-:W-:Y:S01]  /*5380*/  MOV R96, R162 ;  /* 0x000000a200607202 */ /* 0x000fe20000000f00 */
[C---:B------:R-:W-:Y:S01]  /*5390*/  FFMA R99, R68.reuse, R99, R97 ;  /* 0x0000006344637223 */ /* 0x040fe20000000061 */
[----:B------:R-:W-:Y:S01]  /*53a0*/  FFMA R189, R68, R189, R160 ;  /* 0x000000bd44bd7223 */ /* 0x000fe200000000a0 */
[----:B------:R-:W-:Y:S01]  /*53b0*/  HADD2.F32 R52, -RZ, R61.H0_H0 ;  /* 0x2000003dff347230 */ /* 0x000fe20000004100 */
[----:B------:R-:W-:Y:S01]  /*53c0*/  I2FP.F32.S32 R85, R85 ;  /* 0x0000005500557245 */ /* 0x000fe20000201400 */
[C---:B------:R-:W-:Y:S01]  /*53d0*/  FFMA R187, R65.reuse, R187, R178 ;  /* 0x000000bb41bb7223 */ /* 0x040fe200000000b2 */
[----:B------:R-:W-:Y:S01]  /*53e0*/  I2FP.F32.S32 R87, R87 ;  /* 0x0000005700577245 */ /* 0x000fe20000201400 */
[----:B------:R-:W-:Y:S01]  /*53f0*/  FFMA R191, R65, R191, R98 ;  /* 0x000000bf41bf7223 */ /* 0x000fe20000000062 */
[----:B------:R-:W-:Y:S01]  /*5400*/  FMUL R54, R101, R54 ;  /* 0x0000003665367220 */ /* 0x000fe20000400000 */
[----:B------:R-:W-:Y:S01]  /*5410*/  FMUL R60, R93, R60 ;  /* 0x0000003c5d3c7220 */ /* 0x000fe20000400000 */
[C---:B------:R-:W-:Y:S01]  /*5420*/  FFMA R99, R50.reuse, R88, R99 ;  /* 0x0000005832637223 */ /* 0x040fe20000000063 */
[----:B------:R-:W-:Y:S01]  /*5430*/  FFMA R186, R50, R90, R189 ;  /* 0x0000005a32ba7223 */ /* 0x000fe200000000bd */
[----:B--2---:R-:W-:Y:S01]  /*5440*/  IMMA.16832.S8.S8 R80, R80.ROW, R56.COL, RZ ;  /* 0x0000003850507237 */ /* 0x004fe20000405cff */
[----:B------:R-:W-:Y:S01]  /*5450*/  LDS R56, [R123+0x110] ;  /* 0x000110007b387984 */ /* 0x000fe20000000800 */
[----:B------:R-:W-:-:S02]  /*5460*/  HADD2.F32 R53, -RZ, R62.H0_H0 ;  /* 0x2000003eff357230 */ /* 0x000fc40000004100 */
[C---:B------:R-:W-:Y:S01]  /*5470*/  FFMA R54, R52.reuse, R54, R187 ;  /* 0x0000003634367223 */ /* 0x040fe200000000bb */
[----:B------:R-:W-:Y:S01]  /*5480*/  LDS R57, [R123+0x120] ;  /* 0x000120007b397984 */ /* 0x000fe20000000800 */
[----:B------:R-:W-:Y:S01]  /*5490*/  FFMA R60, R52, R60, R191 ;  /* 0x0000003c343c7223 */ /* 0x000fe200000000bf */
[----:B------:R-:W-:Y:S02]  /*54a0*/  I2FP.F32.S32 R61, R84 ;  /* 0x00000054003d7245 */ /* 0x000fe40000201400 */
[----:B------:R-:W1:Y:S01]  /*54b0*/  LDSM.16.M88.4 R88, [R96] ;  /* 0x000000006058783b */ /* 0x000e620000000200 */
[----:B------:R-:W-:Y:S01]  /*54c0*/  FMUL R85, R102, R85 ;  /* 0x0000005566557220 */ /* 0x000fe20000400000 */
[----:B------:R-:W-:Y:S01]  /*54d0*/  FMUL R87, R94, R87 ;  /* 0x000000575e577220 */ /* 0x000fe20000400000 */
[----:B------:R-:W-:Y:S02]  /*54e0*/  HADD2.F32 R50, -RZ, R70.H0_H0 ;  /* 0x20000046ff327230 */ /* 0x000fe40000004100 */
[----:B------:R-:W-:Y:S01]  /*54f0*/  FMUL R61, R102, R61 ;  /* 0x0000003d663d7220 */ /* 0x000fe20000400000 */
[C---:B------:R-:W-:Y:S01]  /*5500*/  FFMA R178, R53.reuse, R85, R54 ;  /* 0x0000005535b27223 */ /* 0x040fe20000000036 */
[----:B------:R-:W-:Y:S01]  /*5510*/  FFMA R160, R53, R87, R60 ;  /* 0x0000005735a07223 */ /* 0x000fe2000000003c */
[----:B------:R-:W-:Y:S04]  /*5520*/  LDS R52, [R123+0x590] ;  /* 0x000590007b347984 */ /* 0x000fe80000000800 */
[----:B------:R-:W2:Y:S01]  /*5530*/  LDS R53, [R123+0x5a0] ;  /* 0x0005a0007b357984 */ /* 0x000ea20000000800 */
[----:B------:R-:W-:Y:S01]  /*5540*/  FFMA R70, R50, R61, R99 ;  /* 0x0000003d32467223 */ /* 0x000fe20000000063 */
[----:B------:R-:W-:-:S02]  /*5550*/  I2FP.F32.S32 R61, R76 ;  /* 0x0000004c003d7245 */ /* 0x000fc40000201400 */
[----:B------:R-:W3:Y:S01]  /*5560*/  LDS.128 R96, [R121+0x12a0] ;  /* 0x0012a00079607984 */ /* 0x000ee20000000c00 */
[----:B------:R-:W-:-:S03]  /*5570*/  I2FP.F32.S32 R65, R86 ;  /* 0x0000005600417245 */ /* 0x000fc60000201400 */
[----:B------:R-:W4:Y:S01]  /*5580*/  LDS.128 R84, [R121+0x1330] ;  /* 0x0013300079547984 */ /* 0x000f220000000c00 */
[----:B------:R-:W-:Y:S01]  /*5590*/  FMUL R54, R100, R61 ;  /* 0x0000003d64367220 */ /* 0x000fe20000400000 */
[----:B------:R-:W-:Y:S02]  /*55a0*/  FMUL R65, R94, R65 ;  /* 0x000000415e417220 */ /* 0x000fe40000400000 */
[----:B------:R-:W-:Y:S04]  /*55b0*/  LDS R60, [R123+0xa10] ;  /* 0x000a10007b3c7984 */ /* 0x000fe80000000800 */
[----:B------:R-:W5:Y:S01]  /*55c0*/  LDS R61, [R123+0xa20] ;  /* 0x000a20007b3d7984 */ /* 0x000f620000000800 */
[----:B0-----:R-:W-:Y:S01]  /*55d0*/  IMMA.16832.S8.S8 R104, R104.ROW, R48.COL, RZ ;  /* 0x0000003068687237 */ /* 0x001fe20000405cff */
[----:B------:R-:W-:Y:S01]  /*55e0*/  I2FP.F32.S32 R68, R83 ;  /* 0x0000005300447245 */ /* 0x000fe20000201400 */
[----:B------:R-:W-:Y:S01]  /*55f0*/  FFMA R186, R50, R65, R186 ;  /* 0x0000004132ba7223 */ /* 0x000fe200000000ba */
[----:B------:R-:W-:Y:S04]  /*5600*/  LDS R69, [R123+0x1320] ;  /* 0x001320007b457984 */ /* 0x000fe80000000800 */
[----:B------:R-:W0:Y:S01]  /*5610*/  LDS R65, [R123+0xea0] ;  /* 0x000ea0007b417984 */ /* 0x000e220000000800 */
[----:B------:R-:W-:-:S03]  /*5620*/  FMUL R188, R93, R68 ;  /* 0x000000445dbc7220 */ /* 0x000fc60000400000 */
[----:B------:R-:W0:Y:S01]  /*5630*/  LDS R68, [R123+0x1310] ;  /* 0x001310007b447984 */ /* 0x000e220000000800 */
[----:B------:R-:W-:Y:S01]  /*5640*/  BAR.SYNC.DEFER_BLOCKING 0x0 ;  /* 0x0000000000007b1d */ /* 0x000fe20000010000 */
[----:B------:R-:W-:Y:S02]  /*5650*/  I2FP.F32.S32 R77, R77 ;  /* 0x0000004d004d7245 */ /* 0x000fe40000201400 */
[----:B------:R-:W-:Y:S02]  /*5660*/  I2FP.F32.S32 R79, R79 ;  /* 0x0000004f004f7245 */ /* 0x000fe40000201400 */
[----:B------:R-:W-:Y:S01]  /*5670*/  I2FP.F32.S32 R49, R78 ;  /* 0x0000004e00317245 */ /* 0x000fe20000201400 */
[----:B------:R-:W-:Y:S01]  /*5680*/  FMUL R62, R100, R77 ;  /* 0x0000004d643e7220 */ /* 0x000fe20000400000 */
[----:B------:R-:W-:Y:S01]  /*5690*/  I2FP.F32.S32 R48, R81 ;  /* 0x0000005100307245 */ /* 0x000fe20000201400 */
[C---:B------:R-:W-:Y:S01]  /*56a0*/  FMUL R187, R92.reuse, R79 ;  /* 0x0000004f5cbb7220 */ /* 0x040fe20000400000 */
[----:B------:R-:W-:Y:S01]  /*56b0*/  I2FP.F32.S32 R50, R82 ;  /* 0x0000005200327245 */ /* 0x000fe20000201400 */
[----:B------:R-:W-:Y:S01]  /*56c0*/  FMUL R81, R92, R49 ;  /* 0x000000315c517220 */ /* 0x000fe20000400000 */
[----:B------:R-:W-:Y:S01]  /*56d0*/  I2FP.F32.S32 R80, R80 ;  /* 0x0000005000507245 */ /* 0x000fe20000201400 */
[----:B-1----:R-:W-:Y:S01]  /*56e0*/  IMMA.16832.S8.S8 R76, R88.ROW, R56.COL, RZ ;  /* 0x00000038584c7237 */ /* 0x002fe20000405cff */
[----:B------:R-:W-:Y:S01]  /*56f0*/  I2FP.F32.S32 R49, R104 ;  /* 0x0000006800317245 */ /* 0x000fe20000201400 */
[----:B------:R-:W-:Y:S01]  /*5700*/  FMUL R83, R93, R50 ;  /* 0x000000325d537220 */ /* 0x000fe20000400000 */
[----:B------:R-:W-:Y:S01]  /*5710*/  I2FP.F32.S32 R93, R105 ;  /* 0x00000069005d7245 */ /* 0x000fe20000201400 */
[C---:B------:R-:W-:Y:S01]  /*5720*/  FMUL R82, R101.reuse, R80 ;  /* 0x0000005065527220 */ /* 0x040fe20000400000 */
[----:B------:R-:W-:Y:S01]  /*5730*/  FMUL R80, R101, R48 ;  /* 0x0000003065507220 */ /* 0x000fe20000400000 */
[----:B------:R-:W-:Y:S01]  /*5740*/  FMUL R92, R102, R49 ;  /* 0x00000031665c7220 */ /* 0x000fe20000400000 */
[----:B------:R-:W-:-:S02]  /*5750*/  HADD2.F32 R56, -RZ, R51.H0_H0 ;  /* 0x20000033ff387230 */ /* 0x000fc40000004100 */
[----:B--2---:R-:W-:Y:S01]  /*5760*/  IMMA.16832.S8.S8 R48, R88.ROW, R52.COL, RZ ;  /* 0x0000003458307237 */ /* 0x004fe20000405cff */
[----:B------:R-:W-:Y:S01]  /*5770*/  I2FP.F32.S32 R101, R106 ;  /* 0x0000006a00657245 */ /* 0x000fe20000201400 */
[----:B------:R-:W-:Y:S01]  /*5780*/  FMUL R93, R102, R93 ;  /* 0x0000005d665d7220 */ /* 0x000fe20000400000 */
[----:B------:R-:W-:Y:S01]  /*5790*/  HADD2.F32 R102, -RZ, R55.H0_H0 ;  /* 0x20000037ff667230 */ /* 0x000fe20000004100 */
[----:B------:R-:W-:Y:S01]  /*57a0*/  STS [R4+0xa0], R151 ;  /* 0x0000a09704007388 */ /* 0x000fe20000000800 */
[----:B---3--:R-:W-:Y:S02]  /*57b0*/  HADD2.F32 R55, -RZ, R96.H0_H0 ;  /* 0x20000060ff377230 */ /* 0x008fe40000004100 */
[----:B------:R-:W-:Y:S01]  /*57c0*/  FMUL R100, R94, R101 ;  /* 0x000000655e647220 */ /* 0x000fe20000400000 */
[----:B------:R-:W-:Y:S01]  /*57d0*/  STS [R4+0x4a0], R161 ;  /* 0x0004a0a104007388 */ /* 0x000fe20000000800 */
[----:B----4-:R-:W-:-:S03]  /*57e0*/  HADD2.F32 R57, -RZ, R84.H0_H0 ;  /* 0x20000054ff397230 */ /* 0x010fc60000004100 */
[----:B------:R-:W-:Y:S01]  /*57f0*/  STS [R4+0x8a0], R159 ;  /* 0x0008a09f04007388 */ /* 0x000fe20000000800 */
[----:B------:R-:W-:-:S03]  /*5800*/  HADD2.F32 R101, -RZ, R75.H0_H0 ;  /* 0x2000004bff657230 */ /* 0x000fc60000004100 */
[----:B-----5:R1:W-:Y:S04]  /*5810*/  STS [R4+0xca0], R157 ;  /* 0x000ca09d04007388 */ /* 0x0203e80000000800 */
[----:B------:R2:W-:Y:S04]  /*5820*/  STS [R4+0x10a0], R155 ;  /* 0x0010a09b04007388 */ /* 0x0005e80000000800 */
[----:B------:R-:W-:Y:S01]  /*5830*/  STS [R4+0x14a0], R153 ;  /* 0x0014a09904007388 */ /* 0x000fe20000000800 */
[C---:B------:R-:W-:Y:S01]  /*5840*/  FFMA R75, R55.reuse, R54, R158 ;  /* 0x00000036374b7223 */ /* 0x040fe2000000009e */
[----:B------:R-:W-:Y:S01]  /*5850*/  BAR.SYNC.DEFER_BLOCKING 0x0 ;  /* 0x0000000000007b1d */ /* 0x000fe20000010000 */
[----:B------:R-:W-:Y:S01]  /*5860*/  FFMA R154, R55, R81, R154 ;  /* 0x00000051379a7223 */ /* 0x000fe2000000009a */
[----:B------:R-:W-:Y:S01]  /*5870*/  HADD2.F32 R85, -RZ, R85.H0_H0 ;  /* 0x20000055ff557230 */ /* 0x000fe20000004100 */
[----:B------:R-:W-:Y:S01]  /*5880*/  IMMA.16832.S8.S8 R52, R88.ROW, R60.COL, RZ ;  /* 0x0000003c58347237 */ /* 0x000fe20000405cff */
[----:B------:R-:W-:Y:S01]  /*5890*/  I2FP.F32.S32 R60, R77 ;  /* 0x0000004d003c7245 */ /* 0x000fe20000201400 */
[C---:B------:R-:W-:Y:S01]  /*58a0*/  FFMA R62, R57.reuse, R62, R156 ;  /* 0x0000003e393e7223 */ /* 0x040fe2000000009c */
[----:B------:R-:W-:Y:S01]  /*58b0*/  FFMA R187, R57, R187, R152 ;  /* 0x000000bb39bb7223 */ /* 0x000fe20000000098 */
[----:B------:R-:W-:-:S02]  /*58c0*/  HADD2.F32 R105, -RZ, R63.H0_H0 ;  /* 0x2000003fff697230 */ /* 0x000fc40000004100 */
[----:B------:R-:W-:Y:S01]  /*58d0*/  FFMA R96, R85, R80, R62 ;  /* 0x0000005055607223 */ /* 0x000fe2000000003e */
[----:B------:R-:W-:Y:S02]  /*58e0*/  FMUL R57, R103, R60 ;  /* 0x0000003c67397220 */ /* 0x000fe40000400000 */
[----:B0-----:R-:W-:Y:S01]  /*58f0*/  IMMA.16832.S8.S8 R60, R88.ROW, R64.COL, RZ ;  /* 0x00000040583c7237 */ /* 0x001fe20000405cff */
[----:B------:R-:W-:Y:S02]  /*5900*/  I2FP.F32.S32 R64, R50 ;  /* 0x0000003200407245 */ /* 0x000fe40000201400 */
[----:B------:R-:W-:Y:S02]  /*5910*/  I2FP.F32.S32 R76, R76 ;  /* 0x0000004c004c7245 */ /* 0x000fe40000201400 */
[----:B------:R-:W-:Y:S02]  /*5920*/  I2FP.F32.S32 R80, R79 ;  /* 0x0000004f00507245 */ /* 0x000fe40000201400 */
[----:B------:R-:W-:-:S02]  /*5930*/  I2FP.F32.S32 R48, R48 ;  /* 0x0000003000307245 */ /* 0x000fc40000201400 */
[----:B------:R-:W-:Y:S01]  /*5940*/  I2FP.F32.S32 R50, R49 ;  /* 0x0000003100327245 */ /* 0x000fe20000201400 */
[C---:B------:R-:W-:Y:S01]  /*5950*/  FFMA R183, R56.reuse, R57, R183 ;  /* 0x0000003938b77223 */ /* 0x040fe200000000b7 */
[----:B------:R-:W-:Y:S02]  /*5960*/  HADD2.F32 R67, -RZ, R67.H0_H0 ;  /* 0x20000043ff437230 */ /* 0x000fe40000004100 */
[----:B------:R-:W-:Y:S01]  /*5970*/  FMUL R76, R103, R76 ;  /* 0x0000004c674c7220 */ /* 0x000fe20000400000 */
[----:B------:R-:W-:Y:S01]  /*5980*/  FMUL R57, R95, R80 ;  /* 0x000000505f397220 */ /* 0x000fe20000400000 */
[----:B------:R-:W-:Y:S01]  /*5990*/  FMUL R48, R103, R48 ;  /* 0x0000003067307220 */ /* 0x000fe20000400000 */
[----:B------:R-:W-:Y:S01]  /*59a0*/  FMUL R49, R95, R64 ;  /* 0x000000405f317220 */ /* 0x000fe20000400000 */
[----:B------:R-:W-:Y:S01]  /*59b0*/  FMUL R50, R103, R50 ;  /* 0x0000003267327220 */ /* 0x000fe20000400000 */
[----:B------:R-:W-:Y:S01]  /*59c0*/  MOV R141, R148 ;  /* 0x00000094008d7202 */ /* 0x000fe20000000f00 */
[----:B------:R-:W-:Y:S01]  /*59d0*/  FFMA R182, R56, R57, R182 ;  /* 0x0000003938b67223 */ /* 0x000fe200000000b6 */
[C---:B------:R-:W-:Y:S01]  /*59e0*/  FFMA R180, R101.reuse, R48, R180 ;  /* 0x0000003065b47223 */ /* 0x040fe200000000b4 */
[----:B------:R-:W-:Y:S01]  /*59f0*/  FFMA R181, R150, R76, R181 ;  /* 0x0000004c96b57223 */ /* 0x000fe200000000b5 */
[----:B------:R-:W-:Y:S01]  /*5a00*/  I2FP.F32.S32 R56, R51 ;  /* 0x0000003300387245 */ /* 0x000fe20000201400 */
[----:B------:R-:W-:Y:S01]  /*5a10*/  FFMA R101, R101, R49, R74 ;  /* 0x0000003165657223 */ /* 0x000fe2000000004a */
[----:B------:R-:W-:Y:S01]  /*5a20*/  FFMA R184, R67, R50, R184 ;  /* 0x0000003243b87223 */ /* 0x000fe200000000b8 */
[----:B------:R-:W-:Y:S04]  /*5a30*/  LDS R76, [R123+0xb0] ;  /* 0x0000b0007b4c7984 */ /* 0x000fe80000000800 */
[----:B------:R-:W-:Y:S04]  /*5a40*/  LDS R77, [R123+0xc0] ;  /* 0x0000c0007b4d7984 */ /* 0x000fe80000000800 */
[----:B------:R-:W0:Y:S01]  /*5a50*/  LDSM.16.M88.4 R48, [R141] ;  /* 0x000000008d30783b */ /* 0x000e220000000200 */
[----:B------:R-:W-:Y:S01]  /*5a60*/  IMMA.16832.S8.S8 R88, R88.ROW, R68.COL, RZ ;  /* 0x0000004458587237 */ /* 0x000fe20000405cff */
[----:B------:R-:W-:-:S02]  /*5a70*/  I2FP.F32.S32 R64, R53 ;  /* 0x0000003500407245 */ /* 0x000fc40000201400 */
[----:B------:R-:W-:Y:S01]  /*5a80*/  I2FP.F32.S32 R68, R55 ;  /* 0x0000003700447245 */ /* 0x000fe20000201400 */
[----:B------:R-:W-:Y:S01]  /*5a90*/  HADD2.F32 R59, -RZ, R59.H0_H0 ;  /* 0x2000003bff3b7230 */ /* 0x000fe20000004100 */
[----:B------:R-:W-:Y:S01]  /*5aa0*/  I2FP.F32.S32 R52, R52 ;  /* 0x0000003400347245 */ /* 0x000fe20000201400 */
[----:B------:R-:W-:Y:S01]  /*5ab0*/  LDS R81, [R123+0xe0] ;  /* 0x0000e0007b517984 */ /* 0x000fe20000000800 */
[----:B------:R-:W-:Y:S01]  /*5ac0*/  I2FP.F32.S32 R54, R54 ;  /* 0x0000003600367245 */ /* 0x000fe20000201400 */
[----:B------:R-:W-:Y:S01]  /*5ad0*/  FMUL R56, R95, R56 ;  /* 0x000000385f387220 */ /* 0x000fe20000400000 */
[----:B------:R-:W-:Y:S01]  /*5ae0*/  MOV R139, R146 ;  /* 0x00000092008b7202 */ /* 0x000fe20000000f00 */
[----:B------:R-:W-:Y:S01]  /*5af0*/  FMUL R64, R103, R64 ;  /* 0x0000004067407220 */ /* 0x000fe20000400000 */
[----:B-1----:R-:W-:Y:S01]  /*5b00*/  FMUL R157, R95, R68 ;  /* 0x000000445f9d7220 */ /* 0x002fe20000400000 */
[----:B------:R-:W-:Y:S01]  /*5b10*/  I2FP.F32.S32 R107, R107 ;  /* 0x0000006b006b7245 */ /* 0x000fe20000201400 */
[----:B------:R-:W-:Y:S01]  /*5b20*/  FMUL R52, R103, R52 ;  /* 0x0000003467347220 */ /* 0x000fe20000400000 */
[----:B------:R-:W-:Y:S01]  /*5b30*/  FMUL R54, R95, R54 ;  /* 0x000000365f367220 */ /* 0x000fe20000400000 */
[----:B------:R-:W-:Y:S01]  /*5b40*/  I2FP.F32.S32 R60, R60 ;  /* 0x0000003c003c7245 */ /* 0x000fe20000201400 */
[----:B--2---:R-:W-:Y:S01]  /*5b50*/  FFMA R155, R67, R56, R66 ;  /* 0x00000038439b7223 */ /* 0x004fe20000000042 */
[C---:B------:R-:W-:Y:S01]  /*5b60*/  FFMA R158, R59.reuse, R64, R58 ;  /* 0x000000403b9e7223 */ /* 0x040fe2000000003a */
[----:B------:R-:W-:Y:S01]  /*5b70*/  FFMA R157, R59, R157, R72 ;  /* 0x0000009d3b9d7223 */ /* 0x000fe20000000048 */
[----:B------:R-:W-:Y:S01]  /*5b80*/  FFMA R185, R102, R52, R185 ;  /* 0x0000003466b97223 */ /* 0x000fe200000000b9 */
[----:B------:R-:W-:Y:S01]  /*5b90*/  LDS R80, [R123+0xd0] ;  /* 0x0000d0007b507984 */ /* 0x000fe20000000800 */
[----:B------:R-:W-:Y:S01]  /*5ba0*/  FMUL R94, R94, R107 ;  /* 0x0000006b5e5e7220 */ /* 0x000fe20000400000 */
[----:B------:R-:W-:-:S02]  /*5bb0*/  FFMA R102, R102, R54, R73 ;  /* 0x0000003666667223 */ /* 0x000fc40000000049 */
[----:B------:R-:W1:Y:S01]  /*5bc0*/  LDSM.16.M88.4 R56, [R139] ;  /* 0x000000008b38783b */ /* 0x000e620000000200 */
[----:B------:R-:W-:Y:S01]  /*5bd0*/  HADD2.F32 R107, -RZ, R71.H0_H0 ;  /* 0x20000047ff6b7230 */ /* 0x000fe20000004100 */
[----:B------:R-:W-:Y:S01]  /*5be0*/  I2FP.F32.S32 R52, R61 ;  /* 0x0000003d00347245 */ /* 0x000fe20000201400 */
[----:B------:R-:W-:Y:S01]  /*5bf0*/  FMUL R60, R103, R60 ;  /* 0x0000003c673c7220 */ /* 0x000fe20000400000 */
[----:B------:R-:W-:Y:S01]  /*5c00*/  I2FP.F32.S32 R54, R63 ;  /* 0x0000003f00367245 */ /* 0x000fe20000201400 */
[----:B------:R-:W-:Y:S01]  /*5c10*/  FFMA R187, R85, R188, R187 ;  /* 0x000000bc55bb7223 */ /* 0x000fe200000000bb */
[----:B------:R-:W-:Y:S01]  /*5c20*/  I2FP.F32.S32 R78, R78 ;  /* 0x0000004e004e7245 */ /* 0x000fe20000201400 */
[----:B------:R-:W-:Y:S01]  /*5c30*/  FFMA R106, R107, R60, R70 ;  /* 0x0000003c6b6a7223 */ /* 0x000fe20000000046 */
[----:B------:R-:W-:Y:S01]  /*5c40*/  FMUL R104, R103, R52 ;  /* 0x0000003467687220 */ /* 0x000fe20000400000 */
[----:B------:R-:W-:Y:S01]  /*5c50*/  FMUL R61, R95, R54 ;  /* 0x000000365f3d7220 */ /* 0x000fe20000400000 */
[----:B------:R-:W2:Y:S04]  /*5c60*/  LDS.128 R68, [R121+0xa0] ;  /* 0x0000a00079447984 */ /* 0x000ea80000000c00 */
[----:B------:R-:W3:Y:S01]  /*5c70*/  LDS.128 R52, [R125+0x10] ;  /* 0x000010007d347984 */ /* 0x000ee20000000c00 */
[----:B------:R-:W-:-:S03]  /*5c80*/  I2FP.F32.S32 R62, R62 ;  /* 0x0000003e003e7245 */ /* 0x000fc60000201400 */
[----:B------:R-:W-:Y:S04]  /*5c90*/  LDS R84, [R123+0x530] ;  /* 0x000530007b547984 */ /* 0x000fe80000000800 */
[----:B------:R-:W4:Y:S01]  /*5ca0*/  LDS R85, [R123+0x540] ;  /* 0x000540007b557984 */ /* 0x000f220000000800 */
[C---:B------:R-:W-:Y:S01]  /*5cb0*/  FMUL R78, R95.reuse, R78 ;  /* 0x0000004e5f4e7220 */ /* 0x040fe20000400000 */
[----:B------:R-:W-:Y:S01]  /*5cc0*/  FMUL R62, R95, R62 ;  /* 0x0000003e5f3e7220 */ /* 0x000fe20000400000 */
[----:B------:R-:W-:Y:S01]  /*5cd0*/  I2FP.F32.S32 R60, R89 ;  /* 0x00000059003c7245 */ /* 0x000fe20000201400 */
[----:B------:R-:W5:Y:S01]  /*5ce0*/  LDS.128 R64, [R125+0x990] ;  /* 0x000990007d407984 */ /* 0x000f620000000c00 */
[----:B------:R-:W-:Y:S02]  /*5cf0*/  HADD2.F32 R72, -RZ, R97.H0_H0 ;  /* 0x20000061ff487230 */ /* 0x000fe40000004100 */
[----:B------:R-:W-:Y:S01]  /*5d00*/  FFMA R179, R150, R78, R179 ;  /* 0x0000004e96b37223 */ /* 0x000fe200000000b3 */
[----:B------:R-:W-:Y:S01]  /*5d10*/  FFMA R104, R105, R104, R178 ;  /* 0x0000006869687223 */ /* 0x000fe200000000b2 */
[----:B0-----:R-:W-:Y:S01]  /*5d20*/  IMMA.16832.S8.S8 R76, R48.ROW, R76.COL, RZ ;  /* 0x0000004c304c7237 */ /* 0x001fe20000405cff */
[----:B------:R-:W-:Y:S01]  /*5d30*/  FFMA R107, R107, R62, R186 ;  /* 0x0000003e6b6b7223 */ /* 0x000fe200000000ba */
[----:B------:R-:W-:Y:S01]  /*5d40*/  FFMA R105, R105, R61, R160 ;  /* 0x0000003d69697223 */ /* 0x000fe200000000a0 */
[----:B------:R-:W-:Y:S01]  /*5d50*/  FMUL R141, R103, R60 ;  /* 0x0000003c678d7220 */ /* 0x000fe20000400000 */
[C---:B------:R-:W-:Y:S01]  /*5d60*/  FFMA R75, R72.reuse, R82, R75 ;  /* 0x00000052484b7223 */ /* 0x040fe2000000004b */
[----:B------:R-:W0:Y:S01]  /*5d70*/  LDS.128 R60, [R121+0x130] ;  /* 0x00013000793c7984 */ /* 0x000e220000000c00 */
[----:B------:R-:W-:Y:S01]  /*5d80*/  FFMA R83, R72, R83, R154 ;  /* 0x0000005348537223 */ /* 0x000fe2000000009a */
[----:B------:R-:W-:Y:S01]  /*5d90*/  HADD2.F32 R73, -RZ, R86.H0_H0 ;  /* 0x20000056ff497230 */ /* 0x000fe20000004100 */
[----:B------:R-:W-:Y:S01]  /*5da0*/  I2FP.F32.S32 R88, R88 ;  /* 0x0000005800587245 */ /* 0x000fe20000201400 */
[----:B------:R-:W-:Y:S01]  /*5db0*/  HADD2.F32 R72, -RZ, R87.H0_H0 ;  /* 0x20000057ff487230 */ /* 0x000fe20000004100 */
[----:B------:R-:W-:Y:S01]  /*5dc0*/  LDS R86, [R123+0x550] ;  /* 0x000550007b567984 */ /* 0x000fe20000000800 */
[----:B------:R-:W-:Y:S01]  /*5dd0*/  HADD2.F32 R98, -RZ, R98.H0_H0 ;  /* 0x20000062ff627230 */ /* 0x000fe20000004100 */
[----:B------:R-:W-:-:S02]  /*5de0*/  I2FP.F32.S32 R90, R90 ;  /* 0x0000005a005a7245 */ /* 0x000fc40000201400 */
[----:B------:R-:W0:Y:S01]  /*5df0*/  LDS R87, [R123+0x560] ;  /* 0x000560007b577984 */ /* 0x000e220000000800 */
[----:B------:R-:W-:Y:S02]  /*5e00*/  HADD2.F32 R152, -RZ, R99.H0_H0 ;  /* 0x20000063ff987230 */ /* 0x000fe40000004100 */
[----:B------:R-:W-:Y:S01]  /*5e10*/  FMUL R88, R103, R88 ;  /* 0x0000005867587220 */ /* 0x000fe20000400000 */
[C---:B------:R-:W-:Y:S01]  /*5e20*/  FFMA R75, R98.reuse, R92, R75 ;  /* 0x0000005c624b7223 */ /* 0x040fe2000000004b */
[----:B------:R-:W-:Y:S01]  /*5e30*/  FFMA R83, R98, R100, R83 ;  /* 0x0000006462537223 */ /* 0x000fe20000000053 */
[----:B------:R-:W-:Y:S01]  /*5e40*/  FMUL R90, R95, R90 ;  /* 0x0000005a5f5a7220 */ /* 0x000fe20000400000 */
[----:B------:R-:W-:Y:S01]  /*5e50*/  I2FP.F32.S32 R74, R91 ;  /* 0x0000005b004a7245 */ /* 0x000fe20000201400 */
[C---:B------:R-:W-:Y:S02]  /*5e60*/  FFMA R151, R152.reuse, R88, R75 ;  /* 0x0000005898977223 */ /* 0x040fe4000000004b */
[----:B------:R-:W-:Y:S01]  /*5e70*/  FFMA R152, R152, R90, R83 ;  /* 0x0000005a98987223 */ /* 0x000fe20000000053 */
[C---:B------:R-:W-:Y:S01]  /*5e80*/  FFMA R93, R73.reuse, R93, R96 ;  /* 0x0000005d495d7223 */ /* 0x040fe20000000060 */
[----:B-1----:R-:W-:Y:S01]  /*5e90*/  IMMA.16832.S8.S8 R80, R56.ROW, R80.COL, RZ ;  /* 0x0000005038507237 */ /* 0x002fe20000405cff */
[----:B------:R-:W-:Y:S01]  /*5ea0*/  FFMA R94, R73, R94, R187 ;  /* 0x0000005e495e7223 */ /* 0x000fe200000000bb */
[----:B------:R-:W-:Y:S01]  /*5eb0*/  FMUL R139, R95, R74 ;  /* 0x0000004a5f8b7220 */ /* 0x000fe20000400000 */
[----:B------:R-:W-:Y:S01]  /*5ec0*/  I2FP.F32.S32 R89, R76 ;  /* 0x0000004c00597245 */ /* 0x000fe20000201400 */
[C---:B------:R-:W-:Y:S01]  /*5ed0*/  FFMA R141, R72.reuse, R141, R93 ;  /* 0x0000008d488d7223 */ /* 0x040fe2000000005d */
[----:B------:R-:W-:Y:S01]  /*5ee0*/  MOV R137, R144 ;  /* 0x0000009000897202 */ /* 0x000fe20000000f00 */
[----:B------:R-:W-:Y:S01]  /*5ef0*/  FFMA R139, R72, R139, R94 ;  /* 0x0000008b488b7223 */ /* 0x000fe2000000005e */
[----:B--2---:R-:W-:Y:S01]  /*5f00*/  HADD2.F32 R153, -RZ, R70.H0_H0 ;  /* 0x20000046ff997230 */ /* 0x004fe20000004100 */
[----:B------:R-:W1:Y:S01]  /*5f10*/  LDS.128 R72, [R121+0x520] ;  /* 0x0005200079487984 */ /* 0x000e620000000c00 */
[----:B------:R-:W-:-:S02]  /*5f20*/  HADD2.F32 R90, -RZ, R68.H0_H0 ;  /* 0x20000044ff5a7230 */ /* 0x000fc40000004100 */
[----:B---3--:R-:W-:Y:S01]  /*5f30*/  FMUL R89, R52, R89 ;  /* 0x0000005934597220 */ /* 0x008fe20000400000 */
[----:B------:R-:W-:Y:S01]  /*5f40*/  HADD2.F32 R96, -RZ, R69.H0_H0 ;  /* 0x20000045ff607230 */ /* 0x000fe20000004100 */
[----:B------:R-:W-:Y:S01]  /*5f50*/  I2FP.F32.S32 R91, R77 ;  /* 0x0000004d005b7245 */ /* 0x000fe20000201400 */
[----:B------:R-:W-:Y:S01]  /*5f60*/  HADD2.F32 R150, -RZ, R71.H0_H0 ;  /* 0x20000047ff967230 */ /* 0x000fe20000004100 */
[----:B------:R-:W-:Y:S01]  /*5f70*/  I2FP.F32.S32 R97, R78 ;  /* 0x0000004e00617245 */ /* 0x000fe20000201400 */
[----:B------:R-:W-:Y:S01]  /*5f80*/  FFMA R181, R90, R89, R181 ;  /* 0x000000595ab57223 */ /* 0x000fe200000000b5 */
[----:B------:R-:W-:Y:S01]  /*5f90*/  I2FP.F32.S32 R99, R79 ;  /* 0x0000004f00637245 */ /* 0x000fe20000201400 */
[----:B------:R-:W2:Y:S01]  /*5fa0*/  LDS.128 R68, [R121+0x5b0] ;  /* 0x0005b00079447984 */ /* 0x000ea20000000c00 */
[----:B----4-:R-:W-:Y:S03]  /*5fb0*/  IMMA.16832.S8.S8 R76, R48.ROW, R84.COL, RZ ;  /* 0x00000054304c7237 */ /* 0x010fe60000405cff */
[----:B------:R-:W-:Y:S04]  /*5fc0*/  LDS R88, [R123+0xf0] ;  /* 0x0000f0007b587984 */ /* 0x000fe80000000800 */
[----:B------:R-:W-:Y:S04]  /*5fd0*/  LDS R89, [R123+0x100] ;  /* 0x000100007b597984 */ /* 0x000fe80000000800 */
[----:B------:R3:W4:Y:S01]  /*5fe0*/  LDSM.16.M88.4 R92, [R137] ;  /* 0x00000000895c783b */ /* 0x0007220000000200 */
[----:B------:R-:W-:Y:S01]  /*5ff0*/  I2FP.F32.S32 R80, R80 ;  /* 0x0000005000507245 */ /* 0x000fe20000201400 */
[----:B-----5:R-:W-:Y:S01]  /*6000*/  FMUL R97, R64, R97 ;  /* 0x0000006140617220 */ /* 0x020fe20000400000 */
[----:B------:R-:W-:Y:S01]  /*6010*/  I2FP.F32.S32 R82, R82 ;  /* 0x0000005200527245 */ /* 0x000fe20000201400 */
[----:B0-----:R-:W-:-:S02]  /*6020*/  HADD2.F32 R60, -RZ, R60.H0_H0 ;  /* 0x2000003cff3c7230 */ /* 0x001fc40000004100 */
[----:B------:R-:W-:Y:S01]  /*6030*/  FMUL R91, R52, R91 ;  /* 0x0000005b345b7220 */ /* 0x000fe20000400000 */
        /* <DEDUP_REMOVED lines=8> */
[----:B------:R-:W-:Y:S01]  /*60c0*/  LDS R84, [R123+0x570] ;  /* 0x000570007b547984 */ /* 0x000fe20000000800 */
[----:B------:R-:W-:Y:S01]  /*60d0*/  IMMA.16832.S8.S8 R80, R56.ROW, R86.COL, RZ ;  /* 0x0000005638507237 */ /* 0x000fe20000405cff */
[C---:B------:R-:W-:Y:S01]  /*60e0*/  FFMA R91, R60.reuse, R91, R183 ;  /* 0x0000005b3c5b7223 */ /* 0x040fe200000000b7 */
[----:B------:R-:W-:Y:S01]  /*60f0*/  FFMA R99, R60, R99, R182 ;  /* 0x000000633c637223 */ /* 0x000fe200000000b6 */
[----:B------:R-:W0:Y:S01]  /*6100*/  LDS R85, [R123+0x580] ;  /* 0x000580007b557984 */ /* 0x000e220000000800 */
[----:B------:R-:W-:-:S02]  /*6110*/  HADD2.F32 R60, -RZ, R61.H0_H0 ;  /* 0x2000003dff3c7230 */ /* 0x000fc40000004100 */
[----:B------:R-:W-:Y:S01]  /*6120*/  FMUL R90, R53, R90 ;  /* 0x0000005a355a7220 */ /* 0x000fe20000400000 */
[----:B------:R-:W-:Y:S01]  /*6130*/  FMUL R100, R65, R100 ;  /* 0x0000006441647220 */ /* 0x000fe20000400000 */
[----:B------:R-:W-:Y:S01]  /*6140*/  I2FP.F32.S32 R97, R78 ;  /* 0x0000004e00617245 */ /* 0x000fe20000201400 */
[----:B------:R-:W-:Y:S01]  /*6150*/  LDS R96, [R123+0x9b0] ;  /* 0x0009b0007b607984 */ /* 0x000fe20000000800 */
[C---:B------:R-:W-:Y:S01]  /*6160*/  FFMA R103, R60.reuse, R90, R91 ;  /* 0x0000005a3c677223 */ /* 0x040fe2000000005b */
[----:B------:R-:W-:Y:S02]  /*6170*/  FFMA R99, R60, R100, R99 ;  /* 0x000000643c637223 */ /* 0x000fe40000000063 */
[----:B------:R-:W-:Y:S01]  /*6180*/  FMUL R60, R64, R97 ;  /* 0x00000061403c7220 */ /* 0x000fe20000400000 */
[----:B------:R-:W-:Y:S01]  /*6190*/  I2FP.F32.S32 R87, R76 ;  /* 0x0000004c00577245 */ /* 0x000fe20000201400 */
[----:B------:R-:W5:Y:S01]  /*61a0*/  LDS R97, [R123+0x9c0] ;  /* 0x0009c0007b617984 */ /* 0x000f620000000800 */
[----:B-1----:R-:W-:Y:S01]  /*61b0*/  HADD2.F32 R61, -RZ, R72.H0_H0 ;  /* 0x20000048ff3d7230 */ /* 0x002fe20000004100 */
[----:B------:R-:W-:-:S02]  /*61c0*/  I2FP.F32.S32 R91, R77 ;  /* 0x0000004d005b7245 */ /* 0x000fc40000201400 */
[C---:B------:R-:W-:Y:S01]  /*61d0*/  FMUL R87, R52.reuse, R87 ;  /* 0x0000005734577220 */ /* 0x040fe20000400000 */
[----:B------:R-:W-:Y:S01]  /*61e0*/  I2FP.F32.S32 R80, R80 ;  /* 0x0000005000507245 */ /* 0x000fe20000201400 */
[C---:B------:R-:W-:Y:S01]  /*61f0*/  FFMA R101, R61.reuse, R60, R101 ;  /* 0x0000003c3d657223 */ /* 0x040fe20000000065 */
[----:B------:R-:W-:Y:S02]  /*6200*/  HADD2.F32 R72, -RZ, R73.H0_H0 ;  /* 0x20000049ff487230 */ /* 0x000fe40000004100 */
[----:B------:R-:W-:Y:S01]  /*6210*/  FFMA R87, R61, R87, R180 ;  /* 0x000000573d577223 */ /* 0x000fe200000000b4 */
[----:B------:R-:W-:Y:S01]  /*6220*/  LDS R60, [R123+0x9d0] ;  /* 0x0009d0007b3c7984 */ /* 0x000fe20000000800 */
[----:B---3--:R-:W-:Y:S01]  /*6230*/  I2FP.F32.S32 R137, R79 ;  /* 0x0000004f00897245 */ /* 0x008fe20000201400 */
[----:B--2---:R-:W-:Y:S01]  /*6240*/  HADD2.F32 R68, -RZ, R68.H0_H0 ;  /* 0x20000044ff447230 */ /* 0x004fe20000004100 */
[----:B------:R-:W-:Y:S01]  /*6250*/  I2FP.F32.S32 R86, R82 ;  /* 0x0000005200567245 */ /* 0x000fe20000201400 */
[----:B------:R-:W1:Y:S01]  /*6260*/  LDS R61, [R123+0x9e0] ;  /* 0x0009e0007b3d7984 */ /* 0x000e620000000800 */
[----:B------:R-:W-:Y:S01]  /*6270*/  FMUL R80, R53, R80 ;  /* 0x0000005035507220 */ /* 0x000fe20000400000 */
[----:B----4-:R-:W-:Y:S01]  /*6280*/  IMMA.16832.S8.S8 R76, R92.ROW, R88.COL, RZ ;  /* 0x000000585c4c7237 */ /* 0x010fe20000405cff */
[----:B------:R-:W-:Y:S01]  /*6290*/  FMUL R91, R52, R91 ;  /* 0x0000005b345b7220 */ /* 0x000fe20000400000 */
[----:B------:R-:W-:Y:S01]  /*62a0*/  I2FP.F32.S32 R82, R81 ;  /* 0x0000005100527245 */ /* 0x000fe20000201400 */
[----:B------:R-:W-:Y:S01]  /*62b0*/  FFMA R156, R72, R80, R87 ;  /* 0x00000050489c7223 */ /* 0x000fe20000000057 */
[----:B------:R-:W-:Y:S01]  /*62c0*/  I2FP.F32.S32 R88, R83 ;  /* 0x0000005300587245 */ /* 0x000fe20000201400 */
[----:B------:R-:W-:Y:S01]  /*62d0*/  FFMA R91, R68, R91, R184 ;  /* 0x0000005b445b7223 */ /* 0x000fe200000000b8 */
[----:B------:R-:W-:Y:S01]  /*62e0*/  FMUL R137, R64, R137 ;  /* 0x0000008940897220 */ /* 0x000fe20000400000 */
[----:B------:R-:W-:-:S02]  /*62f0*/  HADD2.F32 R80, -RZ, R69.H0_H0 ;  /* 0x20000045ff507230 */ /* 0x000fc40000004100 */
[----:B------:R-:W-:Y:S01]  /*6300*/  FMUL R82, R53, R82 ;  /* 0x0000005235527220 */ /* 0x000fe20000400000 */
[----:B------:R-:W-:Y:S01]  /*6310*/  LDS R100, [R123+0x9f0] ;  /* 0x0009f0007b647984 */ /* 0x000fe20000000800 */
[----:B------:R-:W-:Y:S01]  /*6320*/  FFMA R137, R68, R137, R155 ;  /* 0x0000008944897223 */ /* 0x000fe2000000009b */
[C---:B------:R-:W-:Y:S01]  /*6330*/  FMUL R68, R65.reuse, R88 ;  /* 0x0000005841447220 */ /* 0x040fe20000400000 */
[----:B------:R-:W-:Y:S02]  /*6340*/  FFMA R159, R80, R82, R91 ;  /* 0x00000052509f7223 */ /* 0x000fe4000000005b */
[----:B------:R-:W2:Y:S01]  /*6350*/  LDS.128 R88, [R121+0x9a0] ;  /* 0x0009a00079587984 */ /* 0x000ea20000000c00 */
[----:B------:R-:W-:-:S04]  /*6360*/  FMUL R86, R65, R86 ;  /* 0x0000005641567220 */ /* 0x000fc80000400000 */
[----:B------:R-:W-:Y:S02]  /*6370*/  FFMA R160, R72, R86, R101 ;  /* 0x0000005648a07223 */ /* 0x000fe40000000065 */
[----:B------:R-:W3:Y:S01]  /*6380*/  LDS R101, [R123+0xa00] ;  /* 0x000a00007b657984 */ /* 0x000ee20000000800 */
[----:B0-----:R-:W-:Y:S01]  /*6390*/  IMMA.16832.S8.S8 R84, R92.ROW, R84.COL, RZ ;  /* 0x000000545c547237 */ /* 0x001fe20000405cff */
[----:B------:R-:W-:Y:S01]  /*63a0*/  I2FP.F32.S32 R77, R77 ;  /* 0x0000004d004d7245 */ /* 0x000fe20000201400 */
[----:B------:R-:W-:Y:S01]  /*63b0*/  FFMA R161, R80, R68, R137 ;  /* 0x0000004450a17223 */ /* 0x000fe20000000089 */
[----:B------:R-:W-:Y:S01]  /*63c0*/  I2FP.F32.S32 R79, R79 ;  /* 0x0000004f004f7245 */ /* 0x000fe20000201400 */
[----:B------:R-:W0:Y:S01]  /*63d0*/  LDS.128 R80, [R121+0xa30] ;  /* 0x000a300079507984 */ /* 0x000e220000000c00 */
[----:B------:R-:W-:Y:S01]  /*63e0*/  HADD2.F32 R68, -RZ, R62.H0_H0 ;  /* 0x2000003eff447230 */ /* 0x000fe20000004100 */
[----:B------:R-:W-:Y:S01]  /*63f0*/  I2FP.F32.S32 R69, R76 ;  /* 0x0000004c00457245 */ /* 0x000fe20000201400 */
[----:B------:R-:W-:Y:S01]  /*6400*/  FMUL R62, R54, R77 ;  /* 0x0000004d363e7220 */ /* 0x000fe20000400000 */
[----:B------:R-:W-:Y:S01]  /*6410*/  I2FP.F32.S32 R73, R78 ;  /* 0x0000004e00497245 */ /* 0x000fe20000201400 */
[----:B------:R-:W-:-:S02]  /*6420*/  FMUL R72, R66, R79 ;  /* 0x0000004f42487220 */ /* 0x000fc40000400000 */
[----:B-----5:R-:W-:Y:S01]  /*6430*/  IMMA.16832.S8.S8 R76, R48.ROW, R96.COL, RZ ;  /* 0x00000060304c7237 */ /* 0x020fe20000405cff */
[----:B------:R-:W-:Y:S04]  /*6440*/  LDS R96, [R123+0xe30] ;  /* 0x000e30007b607984 */ /* 0x000fe80000000800 */
[----:B------:R-:W4:Y:S01]  /*6450*/  LDS R97, [R123+0xe40] ;  /* 0x000e40007b617984 */ /* 0x000f220000000800 */
[----:B------:R-:W-:Y:S01]  /*6460*/  FMUL R69, R54, R69 ;  /* 0x0000004536457220 */ /* 0x000fe20000400000 */
[----:B------:R-:W-:Y:S01]  /*6470*/  FMUL R73, R66, R73 ;  /* 0x0000004942497220 */ /* 0x000fe20000400000 */
[C---:B------:R-:W-:Y:S01]  /*6480*/  FFMA R62, R68.reuse, R62, R103 ;  /* 0x0000003e443e7223 */ /* 0x040fe20000000067 */
[----:B------:R-:W-:Y:S01]  /*6490*/  FFMA R137, R68, R72, R99 ;  /* 0x0000004844897223 */ /* 0x000fe20000000063 */
[C---:B------:R-:W-:Y:S01]  /*64a0*/  FFMA R155, R153.reuse, R69, R98 ;  /* 0x00000045999b7223 */ /* 0x040fe20000000062 */
[----:B------:R-:W-:Y:S01]  /*64b0*/  FFMA R153, R153, R73, R154 ;  /* 0x0000004999997223 */ /* 0x000fe2000000009a */
[----:B------:R-:W-:Y:S01]  /*64c0*/  I2FP.F32.S32 R73, R84 ;  /* 0x0000005400497245 */ /* 0x000fe20000201400 */
[----:B------:R-:W-:Y:S01]  /*64d0*/  HADD2.F32 R70, -RZ, R70.H0_H0 ;  /* 0x20000046ff467230 */ /* 0x000fe20000004100 */
[----:B------:R-:W-:-:S02]  /*64e0*/  I2FP.F32.S32 R99, R85 ;  /* 0x0000005500637245 */ /* 0x000fc40000201400 */
[----:B------:R-:W-:Y:S02]  /*64f0*/  I2FP.F32.S32 R103, R86 ;  /* 0x0000005600677245 */ /* 0x000fe40000201400 */
[----:B------:R-:W-:Y:S01]  /*6500*/  I2FP.F32.S32 R179, R87 ;  /* 0x0000005700b37245 */ /* 0x000fe20000201400 */
[----:B------:R-:W-:Y:S01]  /*6510*/  LDS R72, [R123+0xe70] ;  /* 0x000e70007b487984 */ /* 0x000fe20000000800 */
[----:B-1----:R-:W-:Y:S01]  /*6520*/  IMMA.16832.S8.S8 R84, R56.ROW, R60.COL, RZ ;  /* 0x0000003c38547237 */ /* 0x002fe20000405cff */
[----:B------:R-:W-:Y:S02]  /*6530*/  HADD2.F32 R69, -RZ, R74.H0_H0 ;  /* 0x2000004aff457230 */ /* 0x000fe40000004100 */
[C---:B------:R-:W-:Y:S01]  /*6540*/  FMUL R73, R54.reuse, R73 ;  /* 0x0000004936497220 */ /* 0x040fe20000400000 */
[----:B------:R-:W-:Y:S01]  /*6550*/  FMUL R74, R54, R99 ;  /* 0x00000063364a7220 */ /* 0x000fe20000400000 */
[C---:B------:R-:W-:Y:S01]  /*6560*/  FMUL R60, R66.reuse, R179 ;  /* 0x000000b3423c7220 */ /* 0x040fe20000400000 */
[----:B------:R-:W-:Y:S01]  /*6570*/  I2FP.F32.S32 R61, R76 ;  /* 0x0000004c003d7245 */ /* 0x000fe20000201400 */
[----:B------:R-:W-:Y:S01]  /*6580*/  FMUL R103, R66, R103 ;  /* 0x0000006742677220 */ /* 0x000fe20000400000 */
[C---:B------:R-:W-:Y:S01]  /*6590*/  FFMA R156, R69.reuse, R73, R156 ;  /* 0x00000049459c7223 */ /* 0x040fe2000000009c */
[----:B------:R-:W-:Y:S01]  /*65a0*/  I2FP.F32.S32 R73, R78 ;  /* 0x0000004e00497245 */ /* 0x000fe20000201400 */
[C---:B------:R-:W-:Y:S01]  /*65b0*/  FFMA R74, R70.reuse, R74, R159 ;  /* 0x0000004a464a7223 */ /* 0x040fe2000000009f */
[----:B------:R-:W-:Y:S01]  /*65c0*/  FFMA R154, R69, R103, R160 ;  /* 0x00000067459a7223 */ /* 0x000fe200000000a0 */
[----:B------:R-:W-:Y:S01]  /*65d0*/  FFMA R70, R70, R60, R161 ;  /* 0x0000003c46467223 */ /* 0x000fe200000000a1 */
[----:B------:R-:W-:Y:S01]  /*65e0*/  FMUL R68, R52, R61 ;  /* 0x0000003d34447220 */ /* 0x000fe20000400000 */
[----:B------:R-:W-:Y:S01]  /*65f0*/  I2FP.F32.S32 R69, R77 ;  /* 0x0000004d00457245 */ /* 0x000fe20000201400 */
[----:B--2---:R-:W-:Y:S01]  /*6600*/  HADD2.F32 R88, -RZ, R88.H0_H0 ;  /* 0x20000058ff587230 */ /* 0x004fe20000004100 */
[----:B------:R-:W-:Y:S01]  /*6610*/  I2FP.F32.S32 R99, R79 ;  /* 0x0000004f00637245 */ /* 0x000fe20000201400 */
[----:B------:R-:W-:Y:S01]  /*6620*/  LDS R60, [R123+0xe50] ;  /* 0x000e50007b3c7984 */ /* 0x000fe20000000800 */
[----:B------:R-:W-:-:S03]  /*6630*/  FMUL R73, R64, R73 ;  /* 0x0000004940497220 */ /* 0x000fc60000400000 */
[----:B------:R-:W1:Y:S04]  /*6640*/  LDS R61, [R123+0xe60] ;  /* 0x000e60007b3d7984 */ /* 0x000e680000000800 */
[----:B------:R-:W2:Y:S01]  /*6650*/  LDS.128 R76, [R121+0xe20] ;  /* 0x000e2000794c7984 */ /* 0x000ea20000000c00 */
[C---:B------:R-:W-:Y:S01]  /*6660*/  FFMA R68, R88.reuse, R68, R185 ;  /* 0x0000004458447223 */ /* 0x040fe200000000b9 */
[----:B------:R-:W-:Y:S01]  /*6670*/  FFMA R88, R88, R73, R102 ;  /* 0x0000004958587223 */ /* 0x000fe20000000066 */
[----:B------:R-:W-:Y:S01]  /*6680*/  I2FP.F32.S32 R98, R86 ;  /* 0x0000005600627245 */ /* 0x000fe20000201400 */
[----:B---3--:R-:W-:Y:S01]  /*6690*/  IMMA.16832.S8.S8 R100, R92.ROW, R100.COL, RZ ;  /* 0x000000645c647237 */ /* 0x008fe20000405cff */
[----:B------:R-:W-:Y:S01]  /*66a0*/  I2FP.F32.S32 R84, R84 ;  /* 0x0000005400547245 */ /* 0x000fe20000201400 */
[----:B------:R-:W-:Y:S01]  /*66b0*/  HADD2.F32 R89, -RZ, R89.H0_H0 ;  /* 0x20000059ff597230 */ /* 0x000fe20000004100 */
[----:B------:R-:W3:Y:S01]  /*66c0*/  LDS R73, [R123+0xe80] ;  /* 0x000e80007b497984 */ /* 0x000ee20000000800 */
[----:B0-----:R-:W-:-:S02]  /*66d0*/  HADD2.F32 R80, -RZ, R80.H0_H0 ;  /* 0x20000050ff507230 */ /* 0x001fc40000004100 */
[----:B------:R-:W-:Y:S01]  /*66e0*/  FMUL R98, R65, R98 ;  /* 0x0000006241627220 */ /* 0x000fe20000400000 */
[----:B------:R-:W-:Y:S01]  /*66f0*/  FMUL R99, R64, R99 ;  /* 0x0000006340637220 */ /* 0x000fe20000400000 */
[----:B------:R-:W-:Y:S01]  /*6700*/  FMUL R84, R53, R84 ;  /* 0x0000005435547220 */ /* 0x000fe20000400000 */
[----:B------:R-:W-:Y:S01]  /*6710*/  FMUL R69, R52, R69 ;  /* 0x0000004534457220 */ /* 0x000fe20000400000 */
[----:B------:R-:W-:Y:S01]  /*6720*/  I2FP.F32.S32 R86, R85 ;  /* 0x0000005500567245 */ /* 0x000fe20000201400 */
[C---:B------:R-:W-:Y:S01]  /*6730*/  FFMA R88, R89.reuse, R98, R88 ;  /* 0x0000006259587223 */ /* 0x040fe20000000058 */
[C---:B------:R-:W-:Y:S01]  /*6740*/  FFMA R157, R80.reuse, R99, R157 ;  /* 0x00000063509d7223 */ /* 0x040fe2000000009d */
[----:B------:R-:W-:Y:S01]  /*6750*/  FFMA R159, R89, R84, R68 ;  /* 0x00000054599f7223 */ /* 0x000fe20000000044 */
[----:B----4-:R-:W-:Y:S01]  /*6760*/  IMMA.16832.S8.S8 R96, R48.ROW, R96.COL, RZ ;  /* 0x0000006030607237 */ /* 0x010fe20000405cff */
[----:B------:R-:W-:Y:S01]  /*6770*/  FFMA R69, R80, R69, R158 ;  /* 0x0000004550457223 */ /* 0x000fe2000000009e */
[----:B------:R-:W-:Y:S01]  /*6780*/  I2FP.F32.S32 R160, R87 ;  /* 0x0000005700a07245 */ /* 0x000fe20000201400 */
[----:B------:R-:W-:-:S02]  /*6790*/  HADD2.F32 R158, -RZ, R81.H0_H0 ;  /* 0x20000051ff9e7230 */ /* 0x000fc40000004100 */
[----:B------:R-:W-:Y:S01]  /*67a0*/  FMUL R68, R53, R86 ;  /* 0x0000005635447220 */ /* 0x000fe20000400000 */
[----:B------:R-:W-:Y:S01]  /*67b0*/  I2FP.F32.S32 R179, R102 ;  /* 0x0000006600b37245 */ /* 0x000fe20000201400 */
[----:B------:R-:W0:Y:S02]  /*67c0*/  LDS.128 R84, [R121+0xeb0] ;  /* 0x000eb00079547984 */ /* 0x000e240000000c00 */
[----:B------:R-:W-:Y:S01]  /*67d0*/  FFMA R185, R158, R68, R69 ;  /* 0x000000449eb97223 */ /* 0x000fe20000000045 */
[----:B------:R-:W-:Y:S01]  /*67e0*/  I2FP.F32.S32 R81, R100 ;  /* 0x0000006400517245 */ /* 0x000fe20000201400 */
[----:B------:R-:W-:Y:S01]  /*67f0*/  LDS R68, [R123+0x12b0] ;  /* 0x0012b0007b447984 */ /* 0x000fe20000000800 */
[----:B------:R-:W-:-:S03]  /*6800*/  FMUL R160, R65, R160 ;  /* 0x000000a041a07220 */ /* 0x000fc60000400000 */
[----:B------:R-:W4:Y:S01]  /*6810*/  LDS R69, [R123+0x12c0] ;  /* 0x0012c0007b457984 */ /* 0x000f220000000800 */
[----:B------:R-:W-:Y:S02]  /*6820*/  HADD2.F32 R89, -RZ, R90.H0_H0 ;  /* 0x2000005aff597230 */ /* 0x000fe40000004100 */
[----:B------:R-:W-:Y:S01]  /*6830*/  FMUL R90, R54, R81 ;  /* 0x00000051365a7220 */ /* 0x000fe20000400000 */
[----:B------:R-:W-:Y:S01]  /*6840*/  FFMA R160, R158, R160, R157 ;  /* 0x000000a09ea07223 */ /* 0x000fe2000000009d */
[----:B------:R-:W-:Y:S01]  /*6850*/  FMUL R157, R66, R179 ;  /* 0x000000b3429d7220 */ /* 0x000fe20000400000 */
[----:B------:R-:W-:Y:S01]  /*6860*/  LDS R80, [R123+0x12d0] ;  /* 0x0012d0007b507984 */ /* 0x000fe20000000800 */
[C---:B------:R-:W-:Y:S01]  /*6870*/  FFMA R90, R89.reuse, R90, R159 ;  /* 0x0000005a595a7223 */ /* 0x040fe2000000009f */
[----:B------:R-:W-:Y:S01]  /*6880*/  I2FP.F32.S32 R159, R98 ;  /* 0x00000062009f7245 */ /* 0x000fe20000201400 */
[----:B------:R-:W-:Y:S01]  /*6890*/  FFMA R157, R89, R157, R88 ;  /* 0x0000009d599d7223 */ /* 0x000fe20000000058 */
[----:B------:R-:W5:Y:S01]  /*68a0*/  LDS R81, [R123+0x12e0] ;  /* 0x0012e0007b517984 */ /* 0x000f620000000800 */
[----:B------:R-:W-:-:S02]  /*68b0*/  I2FP.F32.S32 R89, R96 ;  /* 0x0000006000597245 */ /* 0x000fc40000201400 */
[----:B------:R-:W-:Y:S02]  /*68c0*/  I2FP.F32.S32 R161, R101 ;  /* 0x0000006500a17245 */ /* 0x000fe40000201400 */
[----:B------:R-:W-:Y:S02]  /*68d0*/  I2FP.F32.S32 R181, R103 ;  /* 0x0000006700b57245 */ /* 0x000fe40000201400 */
[----:B-1----:R-:W-:Y:S01]  /*68e0*/  IMMA.16832.S8.S8 R100, R56.ROW, R60.COL, RZ ;  /* 0x0000003c38647237 */ /* 0x002fe20000405cff */
[----:B--2---:R-:W-:Y:S02]  /*68f0*/  HADD2.F32 R61, -RZ, R76.H0_H0 ;  /* 0x2000004cff3d7230 */ /* 0x004fe40000004100 */
[----:B------:R-:W-:Y:S01]  /*6900*/  FMUL R60, R64, R159 ;  /* 0x0000009f403c7220 */ /* 0x000fe20000400000 */
[----:B------:R-:W-:Y:S01]  /*6910*/  FMUL R89, R52, R89 ;  /* 0x0000005934597220 */ /* 0x000fe20000400000 */
[----:B------:R-:W-:Y:S02]  /*6920*/  HADD2.F32 R82, -RZ, R82.H0_H0 ;  /* 0x20000052ff527230 */ /* 0x000fe40000004100 */
[----:B------:R-:W-:Y:S01]  /*6930*/  FMUL R161, R54, R161 ;  /* 0x000000a136a17220 */ /* 0x000fe20000400000 */
[C---:B------:R-:W-:Y:S01]  /*6940*/  FFMA R107, R61.reuse, R60, R107 ;  /* 0x0000003c3d6b7223 */ /* 0x040fe2000000006b */
[----:B------:R-:W-:Y:S01]  /*6950*/  FFMA R89, R61, R89, R106 ;  /* 0x000000593d597223 */ /* 0x000fe2000000006a */
[----:B------:R-:W-:Y:S01]  /*6960*/  LDS R60, [R123+0x12f0] ;  /* 0x0012f0007b3c7984 */ /* 0x000fe20000000800 */
[----:B------:R-:W-:-:S03]  /*6970*/  FFMA R185, R82, R161, R185 ;  /* 0x000000a152b97223 */ /* 0x000fc600000000b9 */
[----:B------:R-:W1:Y:S01]  /*6980*/  LDS R61, [R123+0x1300] ;  /* 0x001300007b3d7984 */ /* 0x000e620000000800 */
[----:B------:R-:W-:Y:S02]  /*6990*/  I2FP.F32.S32 R159, R97 ;  /* 0x00000061009f7245 */ /* 0x000fe40000201400 */
[----:B------:R-:W-:Y:S02]  /*69a0*/  I2FP.F32.S32 R161, R99 ;  /* 0x0000006300a17245 */ /* 0x000fe40000201400 */
[----:B---3--:R-:W-:Y:S01]  /*69b0*/  IMMA.16832.S8.S8 R96, R92.ROW, R72.COL, RZ ;  /* 0x000000485c607237 */ /* 0x008fe20000405cff */
[----:B0-----:R-:W-:Y:S01]  /*69c0*/  HADD2.F32 R73, -RZ, R84.H0_H0 ;  /* 0x20000054ff497230 */ /* 0x001fe20000004100 */
[----:B------:R-:W-:Y:S02]  /*69d0*/  I2FP.F32.S32 R100, R100 ;  /* 0x0000006400647245 */ /* 0x000fe40000201400 */
[----:B------:R-:W-:Y:S02]  /*69e0*/  I2FP.F32.S32 R102, R102 ;  /* 0x0000006600667245 */ /* 0x000fe40000201400 */
[----:B------:R-:W-:Y:S01]  /*69f0*/  I2FP.F32.S32 R84, R103 ;  /* 0x0000006700547245 */ /* 0x000fe20000201400 */
[----:B------:R-:W-:Y:S01]  /*6a00*/  FMUL R72, R64, R161 ;  /* 0x000000a140487220 */ /* 0x000fe20000400000 */
[----:B------:R-:W-:Y:S01]  /*6a10*/  FMUL R159, R52, R159 ;  /* 0x0000009f349f7220 */ /* 0x000fe20000400000 */
[----:B----4-:R-:W-:Y:S01]  /*6a20*/  IMMA.16832.S8.S8 R48, R48.ROW, R68.COL, RZ ;  /* 0x0000004430307237 */ /* 0x010fe20000405cff */
[----:B------:R-:W-:Y:S01]  /*6a30*/  FMUL R181, R66, R181 ;  /* 0x000000b542b57220 */ /* 0x000fe20000400000 */
[----:B------:R-:W-:-:S02]  /*6a40*/  HADD2.F32 R76, -RZ, R77.H0_H0 ;  /* 0x2000004dff4c7230 */ /* 0x000fc40000004100 */
[----:B------:R-:W-:Y:S01]  /*6a50*/  FMUL R100, R53, R100 ;  /* 0x0000006435647220 */ /* 0x000fe20000400000 */
[C---:B------:R-:W-:Y:S01]  /*6a60*/  FMUL R102, R65.reuse, R102 ;  /* 0x0000006641667220 */ /* 0x040fe20000400000 */
[----:B------:R-:W-:Y:S02]  /*6a70*/  HADD2.F32 R85, -RZ, R85.H0_H0 ;  /* 0x20000055ff557230 */ /* 0x000fe40000004100 */
[----:B------:R-:W-:Y:S01]  /*6a80*/  FMUL R69, R65, R84 ;  /* 0x0000005441457220 */ /* 0x000fe20000400000 */
[----:B------:R-:W-:Y:S01]  /*6a90*/  MOV R135, R142 ;  /* 0x0000008e00877202 */ /* 0x000fe20000000f00 */
[C---:B------:R-:W-:Y:S01]  /*6aa0*/  FFMA R72, R73.reuse, R72, R105 ;  /* 0x0000004849487223 */ /* 0x040fe20000000069 */
[----:B------:R-:W-:Y:S01]  /*6ab0*/  FFMA R104, R73, R159, R104 ;  /* 0x0000009f49687223 */ /* 0x000fe20000000068 */
[----:B------:R-:W-:Y:S01]  /*6ac0*/  FFMA R186, R82, R181, R160 ;  /* 0x000000b552ba7223 */ /* 0x000fe200000000a0 */
[----:B------:R-:W-:Y:S01]  /*6ad0*/  I2FP.F32.S32 R73, R96 ;  /* 0x0000006000497245 */ /* 0x000fe20000201400 */
[C---:B------:R-:W-:Y:S01]  /*6ae0*/  FFMA R89, R76.reuse, R100, R89 ;  /* 0x000000644c597223 */ /* 0x040fe20000000059 */
[----:B------:R-:W-:Y:S01]  /*6af0*/  I2FP.F32.S32 R82, R101 ;  /* 0x0000006500527245 */ /* 0x000fe20000201400 */
[----:B------:R-:W-:Y:S01]  /*6b00*/  FFMA R107, R76, R102, R107 ;  /* 0x000000664c6b7223 */ /* 0x000fe2000000006b */
[----:B------:R-:W-:Y:S01]  /*6b10*/  FFMA R72, R85, R69, R72 ;  /* 0x0000004555487223 */ /* 0x000fe20000000048 */
[----:B------:R-:W-:Y:S01]  /*6b20*/  LDS R68, [R123+0x110] ;  /* 0x000110007b447984 */ /* 0x000fe20000000800 */
[----:B------:R-:W-:-:S03]  /*6b30*/  HADD2.F32 R78, -RZ, R78.H0_H0 ;  /* 0x2000004eff4e7230 */ /* 0x000fc60000004100 */
[----:B------:R-:W-:Y:S01]  /*6b40*/  LDS R69, [R123+0x120] ;  /* 0x000120007b457984 */ /* 0x000fe20000000800 */
[----:B------:R-:W-:-:S03]  /*6b50*/  FMUL R73, R54, R73 ;  /* 0x0000004936497220 */ /* 0x000fc60000400000 */
[----:B------:R-:W0:Y:S01]  /*6b60*/  LDSM.16.M88.4 R100, [R135] ;  /* 0x000000008764783b */ /* 0x000e220000000200 */
[----:B------:R-:W-:Y:S01]  /*6b70*/  I2FP.F32.S32 R97, R97 ;  /* 0x0000006100617245 */ /* 0x000fe20000201400 */
[----:B------:R-:W-:Y:S01]  /*6b80*/  FMUL R82, R53, R82 ;  /* 0x0000005235527220 */ /* 0x000fe20000400000 */
[----:B------:R-:W-:Y:S01]  /*6b90*/  I2FP.F32.S32 R99, R99 ;  /* 0x0000006300637245 */ /* 0x000fe20000201400 */
[----:B-----5:R-:W-:Y:S01]  /*6ba0*/  IMMA.16832.S8.S8 R56, R56.ROW, R80.COL, RZ ;  /* 0x0000005038387237 */ /* 0x020fe20000405cff */
[----:B------:R-:W-:Y:S01]  /*6bb0*/  FFMA R76, R78, R73, R89 ;  /* 0x000000494e4c7223 */ /* 0x000fe20000000059 */
[----:B------:R-:W-:Y:S02]  /*6bc0*/  HADD2.F32 R77, -RZ, R86.H0_H0 ;  /* 0x20000056ff4d7230 */ /* 0x000fe40000004100 */
[----:B------:R-:W-:Y:S01]  /*6bd0*/  FFMA R82, R85, R82, R104 ;  /* 0x0000005255527223 */ /* 0x000fe20000000068 */
[----:B------:R-:W-:Y:S01]  /*6be0*/  I2FP.F32.S32 R81, R98 ;  /* 0x0000006200517245 */ /* 0x000fe20000201400 */
[----:B------:R-:W-:Y:S01]  /*6bf0*/  FMUL R178, R54, R97 ;  /* 0x0000006136b27220 */ /* 0x000fe20000400000 */
[----:B------:R-:W-:-:S02]  /*6c00*/  FMUL R73, R66, R99 ;  /* 0x0000006342497220 */ /* 0x000fc40000400000 */
[----:B------:R-:W2:Y:S01]  /*6c10*/  LDS.128 R96, [R121+0x12a0] ;  /* 0x0012a00079607984 */ /* 0x000ea20000000c00 */
[C---:B------:R-:W-:Y:S01]  /*6c20*/  FFMA R178, R77.reuse, R178, R82 ;  /* 0x000000b24db27223 */ /* 0x040fe20000000052 */
[----:B------:R-:W-:Y:S01]  /*6c30*/  FFMA R77, R77, R73, R72 ;  /* 0x000000494d4d7223 */ /* 0x000fe20000000048 */
[----:B------:R-:W-:Y:S01]  /*6c40*/  I2FP.F32.S32 R73, R48 ;  /* 0x0000003000497245 */ /* 0x000fe20000201400 */
[----:B-1----:R-:W-:Y:S01]  /*6c50*/  IMMA.16832.S8.S8 R92, R92.ROW, R60.COL, RZ ;  /* 0x0000003c5c5c7237 */ /* 0x002fe20000405cff */
[----:B------:R-:W-:Y:S01]  /*6c60*/  FMUL R81, R66, R81 ;  /* 0x0000005142517220 */ /* 0x000fe20000400000 */
[----:B------:R-:W-:Y:S02]  /*6c70*/  LDS R60, [R123+0x590] ;  /* 0x000590007b3c7984 */ /* 0x000fe40000000800 */
[----:B------:R-:W-:Y:S02]  /*6c80*/  FMUL R84, R52, R73 ;  /* 0x0000004934547220 */ /* 0x000fe40000400000 */
[----:B------:R-:W1:Y:S01]  /*6c90*/  LDS R61, [R123+0x5a0] ;  /* 0x0005a0007b3d7984 */ /* 0x000e620000000800 */
[----:B------:R-:W-:Y:S01]  /*6ca0*/  FFMA R160, R78, R81, R107 ;  /* 0x000000514ea07223 */ /* 0x000fe2000000006b */
[----:B------:R-:W-:-:S02]  /*6cb0*/  I2FP.F32.S32 R49, R49 ;  /* 0x0000003100317245 */ /* 0x000fc40000201400 */
[----:B------:R-:W-:Y:S04]  /*6cc0*/  LDS R72, [R123+0xa10] ;  /* 0x000a10007b487984 */ /* 0x000fe80000000800 */
[----:B------:R-:W3:Y:S01]  /*6cd0*/  LDS R73, [R123+0xa20] ;  /* 0x000a20007b497984 */ /* 0x000ee20000000800 */
[----:B------:R-:W-:Y:S02]  /*6ce0*/  I2FP.F32.S32 R56, R56 ;  /* 0x0000003800387245 */ /* 0x000fe40000201400 */
[----:B------:R-:W-:Y:S01]  /*6cf0*/  I2FP.F32.S32 R78, R57 ;  /* 0x00000039004e7245 */ /* 0x000fe20000201400 */
[----:B------:R-:W4:Y:S01]  /*6d00*/  LDS.128 R104, [R121+0x1330] ;  /* 0x0013300079687984 */ /* 0x000f220000000c00 */
[----:B------:R-:W-:Y:S01]  /*6d10*/  FMUL R85, R52, R49 ;  /* 0x0000003134557220 */ /* 0x000fe20000400000 */
[----:B------:R-:W-:Y:S01]  /*6d20*/  I2FP.F32.S32 R49, R50 ;  /* 0x0000003200317245 */ /* 0x000fe20000201400 */
[C---:B------:R-:W-:Y:S01]  /*6d30*/  FMUL R88, R53.reuse, R56 ;  /* 0x0000003835587220 */ /* 0x040fe20000400000 */
[----:B------:R-:W-:Y:S01]  /*6d40*/  FMUL R78, R53, R78 ;  /* 0x0000004e354e7220 */ /* 0x000fe20000400000 */
[----:B------:R-:W-:Y:S04]  /*6d50*/  LDS R52, [R123+0xe90] ;  /* 0x000e90007b347984 */ /* 0x000fe80000000800 */
[----:B------:R-:W5:Y:S01]  /*6d60*/  LDS R53, [R123+0xea0] ;  /* 0x000ea0007b357984 */ /* 0x000f620000000800 */
[----:B------:R-:W-:Y:S01]  /*6d70*/  FMUL R57, R64, R49 ;  /* 0x0000003140397220 */ /* 0x000fe20000400000 */
[----:B------:R-:W-:-:S02]  /*6d80*/  I2FP.F32.S32 R51, R51 ;  /* 0x0000003300337245 */ /* 0x000fc40000201400 */
[----:B------:R-:W-:Y:S02]  /*6d90*/  I2FP.F32.S32 R49, R92 ;  /* 0x0000005c00317245 */ /* 0x000fe40000201400 */
[----:B------:R-:W-:Y:S01]  /*6da0*/  I2FP.F32.S32 R58, R58 ;  /* 0x0000003a003a7245 */ /* 0x000fe20000201400 */
[----:B------:R-:W-:Y:S01]  /*6db0*/  FMUL R86, R64, R51 ;  /* 0x0000003340567220 */ /* 0x000fe20000400000 */
[----:B------:R-:W-:Y:S01]  /*6dc0*/  I2FP.F32.S32 R80, R59 ;  /* 0x0000003b00507245 */ /* 0x000fe20000201400 */
[----:B------:R-:W-:Y:S01]  /*6dd0*/  FMUL R82, R54, R49 ;  /* 0x0000003136527220 */ /* 0x000fe20000400000 */
[----:B------:R-:W-:Y:S01]  /*6de0*/  LDS R64, [R123+0x1310] ;  /* 0x001310007b407984 */ /* 0x000fe20000000800 */
[----:B0-----:R-:W-:Y:S01]  /*6df0*/  IMMA.16832.S8.S8 R48, R100.ROW, R68.COL, RZ ;  /* 0x0000004464307237 */ /* 0x001fe20000405cff */
[C---:B------:R-:W-:Y:S01]  /*6e00*/  FMUL R89, R65.reuse, R58 ;  /* 0x0000003a41597220 */ /* 0x040fe20000400000 */
[----:B------:R-:W-:Y:S02]  /*6e10*/  FMUL R80, R65, R80 ;  /* 0x0000005041507220 */ /* 0x000fe40000400000 */
[----:B------:R-:W0:Y:S01]  /*6e20*/  LDS R65, [R123+0x1320] ;  /* 0x001320007b417984 */ /* 0x000e220000000800 */
[----:B--2---:R-:W-:Y:S01]  /*6e30*/  HADD2.F32 R96, -RZ, R96.H0_H0 ;  /* 0x20000060ff607230 */ /* 0x004fe20000004100 */
[----:B------:R-:W-:Y:S01]  /*6e40*/  I2FP.F32.S32 R81, R94 ;  /* 0x0000005e00517245 */ /* 0x000fe20000201400 */
[----:B------:R-:W-:Y:S01]  /*6e50*/  HADD2.F32 R97, -RZ, R97.H0_H0 ;  /* 0x20000061ff617230 */ /* 0x000fe20000004100 */
[----:B------:R-:W-:-:S02]  /*6e60*/  I2FP.F32.S32 R95, R95 ;  /* 0x0000005f005f7245 */ /* 0x000fc40000201400 */
[----:B------:R-:W-:Y:S01]  /*6e70*/  FFMA R84, R96, R84, R151 ;  /* 0x0000005460547223 */ /* 0x000fe20000000097 */
[----:B------:R-:W-:Y:S01]  /*6e80*/  FMUL R81, R66, R81 ;  /* 0x0000005142517220 */ /* 0x000fe20000400000 */
[----:B------:R-:W-:Y:S01]  /*6e90*/  FFMA R152, R96, R57, R152 ;  /* 0x0000003960987223 */ /* 0x000fe20000000098 */
[----:B------:R-:W-:Y:S01]  /*6ea0*/  FMUL R66, R66, R95 ;  /* 0x0000005f42427220 */ /* 0x000fe20000400000 */
[----:B-1----:R-:W-:Y:S01]  /*6eb0*/  IMMA.16832.S8.S8 R56, R100.ROW, R60.COL, RZ ;  /* 0x0000003c64387237 */ /* 0x002fe20000405cff */
[----:B------:R-:W-:Y:S01]  /*6ec0*/  FFMA R95, R97, R88, R84 ;  /* 0x00000058615f7223 */ /* 0x000fe20000000054 */
[----:B------:R-:W-:-:S03]  /*6ed0*/  I2FP.F32.S32 R93, R93 ;  /* 0x0000005d005d7245 */ /* 0x000fc60000201400 */
[----:B------:R-:W-:Y:S02]  /*6ee0*/  I2FP.F32.S32 R60, R48 ;  /* 0x00000030003c7245 */ /* 0x000fe40000201400 */
[----:B------:R-:W-:Y:S02]  /*6ef0*/  I2FP.F32.S32 R84, R50 ;  /* 0x0000003200547245 */ /* 0x000fe40000201400 */
[----:B------:R-:W-:Y:S02]  /*6f00*/  I2FP.F32.S32 R68, R49 ;  /* 0x0000003100447245 */ /* 0x000fe40000201400 */
[----:B------:R-:W-:Y:S02]  /*6f10*/  I2FP.F32.S32 R92, R51 ;  /* 0x00000033005c7245 */ /* 0x000fe40000201400 */
[----:B---3--:R-:W-:Y:S01]  /*6f20*/  IMMA.16832.S8.S8 R48, R100.ROW, R72.COL, RZ ;  /* 0x0000004864307237 */ /* 0x008fe20000405cff */
[----:B----4-:R-:W-:Y:S02]  /*6f30*/  HADD2.F32 R104, -RZ, R104.H0_H0 ;  /* 0x20000068ff687230 */ /* 0x010fe40000004100 */
[----:B------:R-:W-:Y:S01]  /*6f40*/  FMUL R60, R55, R60 ;  /* 0x0000003c373c7220 */ /* 0x000fe20000400000 */
[----:B------:R-:W-:-:S02]  /*6f50*/  HADD2.F32 R63, -RZ, R63.H0_H0 ;  /* 0x2000003fff3f7230 */ /* 0x000fc40000004100 */
[----:B------:R-:W-:Y:S01]  /*6f60*/  FMUL R68, R55, R68 ;  /* 0x0000004437447220 */ /* 0x000fe20000400000 */
[----:B------:R-:W-:Y:S01]  /*6f70*/  FMUL R92, R67, R92 ;  /* 0x0000005c435c7220 */ /* 0x000fe20000400000 */
[----:B------:R-:W-:Y:S01]  /*6f80*/  FMUL R54, R54, R93 ;  /* 0x0000005d36367220 */ /* 0x000fe20000400000 */
[----:B------:R-:W-:Y:S02]  /*6f90*/  HADD2.F32 R93, -RZ, R87.H0_H0 ;  /* 0x20000057ff5d7230 */ /* 0x000fe40000004100 */
[----:B------:R-:W-:Y:S01]  /*6fa0*/  FFMA R152, R97, R89, R152 ;  /* 0x0000005961987223 */ /* 0x000fe20000000098 */
[----:B------:R-:W-:Y:S01]  /*6fb0*/  FFMA R139, R104, R86, R139 ;  /* 0x00000056688b7223 */ /* 0x000fe2000000008b */
[----:B------:R-:W-:Y:S01]  /*6fc0*/  FFMA R87, R150, R60, R155 ;  /* 0x0000003c96577223 */ /* 0x000fe2000000009b */
[C---:B------:R-:W-:Y:S01]  /*6fd0*/  FFMA R86, R63.reuse, R68, R62 ;  /* 0x000000443f567223 */ /* 0x040fe2000000003e */
[----:B------:R-:W-:Y:S02]  /*6fe0*/  FFMA R89, R63, R92, R137 ;  /* 0x0000005c3f597223 */ /* 0x000fe40000000089 */
[----:B-----5:R-:W-:Y:S01]  /*6ff0*/  IMMA.16832.S8.S8 R60, R100.ROW, R52.COL, RZ ;  /* 0x00000034643c7237 */ /* 0x020fe20000405cff */
[----:B------:R-:W-:Y:S01]  /*7000*/  HADD2.F32 R91, -RZ, R91.H0_H0 ;  /* 0x2000005bff5b7230 */ /* 0x000fe20000004100 */
[----:B------:R-:W-:-:S02]  /*7010*/  I2FP.F32.S32 R48, R48 ;  /* 0x0000003000307245 */ /* 0x000fc40000201400 */
[----:B------:R-:W-:-:S04]  /*7020*/  I2FP.F32.S32 R56, R56 ;  /* 0x0000003800387245 */ /* 0x000fc80000201400 */
[----:B0-----:R-:W-:Y:S01]  /*7030*/  IMMA.16832.S8.S8 R100, R100.ROW, R64.COL, RZ ;  /* 0x0000004064647237 */ /* 0x001fe20000405cff */
[----:B------:R-:W-:Y:S01]  /*7040*/  I2FP.F32.S32 R52, R59 ;  /* 0x0000003b00347245 */ /* 0x000fe20000201400 */
[C---:B------:R-:W-:Y:S01]  /*7050*/  FMUL R48, R55.reuse, R48 ;  /* 0x0000003037307220 */ /* 0x040fe20000400000 */
[----:B------:R-:W-:Y:S02]  /*7060*/  HADD2.F32 R75, -RZ, R75.H0_H0 ;  /* 0x2000004bff4b7230 */ /* 0x000fe40000004100 */
[----:B------:R-:W-:Y:S01]  /*7070*/  FMUL R56, R55, R56 ;  /* 0x0000003837387220 */ /* 0x000fe20000400000 */
[----:B------:R-:W-:Y:S02]  /*7080*/  HADD2.F32 R69, -RZ, R71.H0_H0 ;  /* 0x20000047ff457230 */ /* 0x000fe40000004100 */
[----:B------:R-:W-:Y:S01]  /*7090*/  FFMA R90, R91, R48, R90 ;  /* 0x000000305b5a7223 */ /* 0x000fe2000000005a */
[----:B------:R-:W-:Y:S01]  /*70a0*/  FMUL R52, R67, R52 ;  /* 0x0000003443347220 */ /* 0x000fe20000400000 */
[----:B------:R-:W-:Y:S01]  /*70b0*/  FFMA R141, R104, R85, R141 ;  /* 0x00000055688d7223 */ /* 0x000fe2000000008d */
[----:B------:R-:W-:Y:S01]  /*70c0*/  I2FP.F32.S32 R48, R61 ;  /* 0x0000003d00307245 */ /* 0x000fe20000201400 */
[----:B------:R-:W-:Y:S01]  /*70d0*/  FFMA R85, R75, R56, R156 ;  /* 0x000000384b557223 */ /* 0x000fe2000000009c */
[----:B------:R-:W-:Y:S01]  /*70e0*/  I2FP.F32.S32 R56, R50 ;  /* 0x0000003200387245 */ /* 0x000fe20000201400 */
[----:B------:R-:W-:Y:S01]  /*70f0*/  FFMA R70, R69, R52, R70 ;  /* 0x0000003445467223 */ /* 0x000fe20000000046 */
[----:B------:R-:W-:Y:S01]  /*7100*/  I2FP.F32.S32 R50, R49 ;  /* 0x0000003100327245 */ /* 0x000fe20000201400 */
[----:B------:R-:W-:Y:S01]  /*7110*/  FMUL R48, R55, R48 ;  /* 0x0000003037307220 */ /* 0x000fe20000400000 */
[----:B------:R-:W-:Y:S01]  /*7120*/  VIADD R131, R131, 0x8 ;  /* 0x0000000883837836 */ /* 0x000fe20000000000 */
[----:B------:R-:W-:Y:S01]  /*7130*/  I2FP.F32.S32 R52, R51 ;  /* 0x0000003300347245 */ /* 0x000fe20000201400 */
[----:B------:R-:W-:-:S02]  /*7140*/  HADD2.F32 R83, -RZ, R83.H0_H0 ;  /* 0x20000053ff537230 */ /* 0x000fc40000004100 */
[----:B------:R-:W-:Y:S01]  /*7150*/  FFMA R178, R93, R48, R178 ;  /* 0x000000305db27223 */ /* 0x000fe200000000b2 */
[----:B------:R-:W-:Y:S01]  /*7160*/  FMUL R50, R55, R50 ;  /* 0x0000003237327220 */ /* 0x000fe20000400000 */
[----:B------:R-:W-:Y:S01]  /*7170*/  HADD2.F32 R48, -RZ, R105.H0_H0 ;  /* 0x20000069ff307230 */ /* 0x000fe20000004100 */
[----:B------:R-:W-:Y:S01]  /*7180*/  ISETP.GE.AND P6, PT, R131, R133, PT ;  /* 0x000000858300720c */ /* 0x000fe20003fc6270 */
[C---:B------:R-:W-:Y:S01]  /*7190*/  FMUL R56, R67.reuse, R56 ;  /* 0x0000003843387220 */ /* 0x040fe20000400000 */
[----:B------:R-:W-:Y:S01]  /*71a0*/  FMUL R52, R67, R52 ;  /* 0x0000003443347220 */ /* 0x000fe20000400000 */
[----:B------:R-:W-:Y:S01]  /*71b0*/  FFMA R185, R83, R50, R185 ;  /* 0x0000003253b97223 */ /* 0x000fe200000000b9 */
[----:B------:R-:W-:Y:S01]  /*71c0*/  I2FP.F32.S32 R68, R58 ;  /* 0x0000003a00447245 */ /* 0x000fe20000201400 */
[----:B------:R-:W-:Y:S01]  /*71d0*/  FFMA R91, R91, R56, R157 ;  /* 0x000000385b5b7223 */ /* 0x000fe2000000009d */
[----:B------:R-:W-:Y:S01]  /*71e0*/  I2FP.F32.S32 R62, R62 ;  /* 0x0000003e003e7245 */ /* 0x000fe20000201400 */
[----:B------:R-:W-:Y:S01]  /*71f0*/  FFMA R186, R83, R52, R186 ;  /* 0x0000003453ba7223 */ /* 0x000fe200000000ba */
[----:B------:R-:W-:Y:S01]  /*7200*/  I2FP.F32.S32 R50, R63 ;  /* 0x0000003f00327245 */ /* 0x000fe20000201400 */
[C---:B------:R-:W-:Y:S01]  /*7210*/  FFMA R141, R48.reuse, R78, R141 ;  /* 0x0000004e308d7223 */ /* 0x040fe2000000008d */
[----:B------:R-:W-:Y:S01]  /*7220*/  FFMA R139, R48, R80, R139 ;  /* 0x00000050308b7223 */ /* 0x000fe2000000008b */
[----:B------:R-:W-:Y:S01]  /*7230*/  I2FP.F32.S32 R102, R102 ;  /* 0x0000006600667245 */ /* 0x000fe20000201400 */
[----:B------:R-:W-:Y:S01]  /*7240*/  HADD2.F32 R52, -RZ, R98.H0_H0 ;  /* 0x20000062ff347230 */ /* 0x000fe20000004100 */
[----:B------:R-:W-:Y:S01]  /*7250*/  I2FP.F32.S32 R58, R57 ;  /* 0x00000039003a7245 */ /* 0x000fe20000201400 */
[----:B------:R-:W-:Y:S01]  /*7260*/  HADD2.F32 R106, -RZ, R106.H0_H0 ;  /* 0x2000006aff6a7230 */ /* 0x000fe20000004100 */
[----:B------:R-:W-:-:S02]  /*7270*/  I2FP.F32.S32 R60, R60 ;  /* 0x0000003c003c7245 */ /* 0x000fc40000201400 */
[----:B------:R-:W-:Y:S02]  /*7280*/  I2FP.F32.S32 R100, R100 ;  /* 0x0000006400647245 */ /* 0x000fe40000201400 */
[----:B------:R-:W-:Y:S02]  /*7290*/  I2FP.F32.S32 R56, R101 ;  /* 0x0000006500387245 */ /* 0x000fe40000201400 */
[----:B------:R-:W-:Y:S01]  /*72a0*/  I2FP.F32.S32 R48, R103 ;  /* 0x0000006700307245 */ /* 0x000fe20000201400 */
[----:B------:R-:W-:Y:S02]  /*72b0*/  HADD2.F32 R79, -RZ, R79.H0_H0 ;  /* 0x2000004fff4f7230 */ /* 0x000fe40000004100 */
        /* <DEDUP_REMOVED lines=9> */
[C---:B------:R-:W-:Y:S01]  /*7350*/  FMUL R100, R55.reuse, R100 ;  /* 0x0000006437647220 */ /* 0x040fe20000400000 */
[----:B------:R-:W-:Y:S01]  /*7360*/  FMUL R56, R55, R56 ;  /* 0x0000003837387220 */ /* 0x000fe20000400000 */
[C---:B------:R-:W-:Y:S01]  /*7370*/  FFMA R82, R52.reuse, R82, R95 ;  /* 0x0000005234527223 */ /* 0x040fe2000000005f */
[----:B------:R-:W-:Y:S01]  /*7380*/  FFMA R81, R52, R81, R152 ;  /* 0x0000005134517223 */ /* 0x000fe20000000098 */
[C---:B------:R-:W-:Y:S01]  /*7390*/  FFMA R54, R106.reuse, R54, R141 ;  /* 0x000000366a367223 */ /* 0x040fe2000000008d */
[----:B------:R-:W-:Y:S01]  /*73a0*/  FFMA R66, R106, R66, R139 ;  /* 0x000000426a427223 */ /* 0x000fe2000000008b */
[----:B------:R-:W-:Y:S01]  /*73b0*/  FMUL R67, R67, R48 ;  /* 0x0000003043437220 */ /* 0x000fe20000400000 */
[----:B------:R-:W-:Y:S01]  /*73c0*/  FFMA R88, R150, R84, R153 ;  /* 0x0000005496587223 */ /* 0x000fe20000000099 */
[----:B------:R-:W-:Y:S01]  /*73d0*/  FFMA R71, R75, R71, R154 ;  /* 0x000000474b477223 */ /* 0x000fe2000000009a */
[----:B------:R-:W-:Y:S01]  /*73e0*/  FFMA R84, R69, R58, R74 ;  /* 0x0000003a45547223 */ /* 0x000fe2000000004a */
[C---:B------:R-:W-:Y:S01]  /*73f0*/  FFMA R97, R79.reuse, R60, R76 ;  /* 0x0000003c4f617223 */ /* 0x040fe2000000004c */
[----:B------:R-:W-:Y:S01]  /*7400*/  FFMA R160, R79, R49, R160 ;  /* 0x000000314fa07223 */ /* 0x000fe200000000a0 */
[----:B------:R-:W-:Y:S01]  /*7410*/  FFMA R98, R93, R50, R77 ;  /* 0x000000325d627223 */ /* 0x000fe2000000004d */
[C---:B------:R-:W-:Y:S01]  /*7420*/  FFMA R158, R99.reuse, R100, R82 ;  /* 0x00000064639e7223 */ /* 0x040fe20000000052 */
[----:B------:R-:W-:Y:S01]  /*7430*/  FFMA R154, R99, R102, R81 ;  /* 0x00000066639a7223 */ /* 0x000fe20000000051 */
[C---:B------:R-:W-:Y:S01]  /*7440*/  FFMA R156, R107.reuse, R56, R54 ;  /* 0x000000386b9c7223 */ /* 0x040fe20000000036 */
[----:B------:R-:W-:Y:S01]  /*7450*/  FFMA R152, R107, R67, R66 ;  /* 0x000000436b987223 */ /* 0x000fe20000000042 */
[----:B------:R-:W-:Y:S01]  /*7460*/  VIADD R117, R117, 0x8 ;  /* 0x0000000875757836 */ /* 0x000fe20000000000 */
[----:B------:R-:W-:Y:S06]  /*7470*/  BAR.SYNC.DEFER_BLOCKING 0x0 ;  /* 0x0000000000007b1d */ /* 0x000fec0000010000 */
[----:B------:R-:W-:Y:S05]  /*7480*/  @!P6 BRA `(.L_x_1042) ;  /* 0xffffffb00038e947 */ /* 0x000fea000383ffff */
.L_x_1041:
[----:B------:R-:W-:Y:S01]  /*7490*/  BSSY.RECONVERGENT B0, `(.L_x_1043) ;  /* 0x000000b000007945 */ /* 0x000fe20003800200 */
[----:B------:R-:W-:-:S03]  /*74a0*/  SHF.R.S32.HI R51, RZ, 0x1f, R47 ;  /* 0x0000001fff337819 */ /* 0x000fc6000001142f */
[----:B------:R-:W-:Y:S05]  /*74b0*/  @P2 BRA `(.L_x_1044) ;  /* 0x0000000000202947 */ /* 0x000fea0003800000 */
[----:B------:R-:W0:Y:S01]  /*74c0*/  LDS R49, [R119+UR8] ;  /* 0x0000000877317984 */ /* 0x000e220008000800 */
[----:B------:R-:W1:Y:S01]  /*74d0*/  LDCU.64 UR12, c[0x0][0x3a0] ;  /* 0x00007400ff0c77ac */ /* 0x000e620008000a00 */
[----:B0-----:R-:W-:-:S05]  /*74e0*/  IMAD R48, R49, UR14, R138 ;  /* 0x0000000e31307c24 */ /* 0x001fca000f8e028a */
[----:B------:R-:W-:-:S04]  /*74f0*/  IADD3 R49, P6, PT, R47, R48, RZ ;  /* 0x000000302f317210 */ /* 0x000fc80007fde0ff */
[----:B------:R-:W-:Y:S02]  /*7500*/  LEA.HI.X.SX32 R50, R48, R51, 0x1, P6 ;  /* 0x0000003330327211 */ /* 0x000fe400030f0eff */
[----:B-1----:R-:W-:-:S04]  /*7510*/  LEA R48, P6, R49, UR12, 0x2 ;  /* 0x0000000c31307c11 */ /* 0x002fc8000f8c10ff */
[----:B------:R-:W-:-:S05]  /*7520*/  LEA.HI.X R49, R49, UR13, R50, 0x2, P6 ;  /* 0x0000000d31317c11 */ /* 0x000fca000b0f1432 */
[----:B------:R0:W-:Y:S04]  /*7530*/  STG.E desc[UR10][R48.64], R87 ;  /* 0x0000005730007986 */ /* 0x0001e8000c10190a */
.L_x_1044:
[----:B------:R-:W-:Y:S05]  /*7540*/  BSYNC.RECONVERGENT B0 ;  /* 0x0000000000007941 */ /* 0x000fea0003800200 */
.L_x_1043:
[----:B------:R-:W-:Y:S04]  /*7550*/  BSSY.RECONVERGENT B0, `(.L_x_1045) ;  /* 0x000000a000007945 */ /* 0x000fe80003800200 */
[----:B------:R-:W-:Y:S05]  /*7560*/  @P3 BRA `(.L_x_1046) ;  /* 0x0000000000203947 */ /* 0x000fea0003800000 */
[----:B0-----:R-:W0:Y:S01]  /*7570*/  LDS R49, [R119+UR8+0x4] ;  /* 0x0000040877317984 */ /* 0x001e220008000800 */
[----:B------:R-:W1:Y:S01]  /*7580*/  LDCU.64 UR12, c[0x0][0x3a0] ;  /* 0x00007400ff0c77ac */ /* 0x000e620008000a00 */
[----:B0-----:R-:W-:-:S05]  /*7590*/  IMAD R48, R49, UR14, R138 ;  /* 0x0000000e31307c24 */ /* 0x001fca000f8e028a */
[----:B------:R-:W-:-:S04]  /*75a0*/  IADD3 R49, P6, PT, R47, R48, RZ ;  /* 0x000000302f317210 */ /* 0x000fc80007fde0ff */
[----:B------:R-:W-:Y:S02]  /*75b0*/  LEA.HI.X.SX32 R50, R48, R51, 0x1, P6 ;  /* 0x0000003330327211 */ /* 0x000fe400030f0eff */
[----:B-1----:R-:W-:-:S04]  /*75c0*/  LEA R48, P6, R49, UR12, 0x2 ;  /* 0x0000000c31307c11 */ /* 0x002fc8000f8c10ff */
[----:B------:R-:W-:-:S05]  /*75d0*/  LEA.HI.X R49, R49, UR13, R50, 0x2, P6 ;  /* 0x0000000d31317c11 */ /* 0x000fca000b0f1432 */
[----:B------:R1:W-:Y:S04]  /*75e0*/  STG.E desc[UR10][R48.64], R86 ;  /* 0x0000005630007986 */ /* 0x0003e8000c10190a */
.L_x_1046:
[----:B------:R-:W-:Y:S05]  /*75f0*/  BSYNC.RECONVERGENT B0 ;  /* 0x0000000000007941 */ /* 0x000fea0003800200 */
.L_x_1045:
[----:B------:R-:W-:Y:S04]  /*7600*/  BSSY.RECONVERGENT B0, `(.L_x_1047) ;  /* 0x000000b000007945 */ /* 0x000fe80003800200 */
[----:B------:R-:W-:Y:S05]  /*7610*/  @P2 BRA `(.L_x_1048) ;  /* 0x0000000000242947 */ /* 0x000fea0003800000 */
[----:B01----:R-:W0:Y:S01]  /*7620*/  LDS R48, [R119+UR8] ;  /* 0x0000000877307984 */ /* 0x003e220008000800 */
        /* <DEDUP_REMOVED lines=8> */
.L_x_1048:
[----:B------:R-:W-:Y:S05]  /*76b0*/  BSYNC.RECONVERGENT B0 ;  /* 0x0000000000007941 */ /* 0x000fea0003800200 */
.L_x_1047:
[----:B------:R-:W-:Y:S04]  /*76c0*/  BSSY.RECONVERGENT B0, `(.L_x_1049) ;  /* 0x000000b000007945 */ /* 0x000fe80003800200 */
[----:B------:R-:W-:Y:S05]  /*76d0*/  @P3 BRA `(.L_x_1050) ;  /* 0x0000000000243947 */ /* 0x000fea0003800000 */
[----:B012---:R-:W0:Y:S01]  /*76e0*/  LDS R48, [R119+UR8+0x4] ;  /* 0x0000040877307984 */ /* 0x007e220008000800 */
        /* <DEDUP_REMOVED lines=8> */
.L_x_1050:
[----:B------:R-:W-:Y:S05]  /*7770*/  BSYNC.RECONVERGENT B0 ;  /* 0x0000000000007941 */ /* 0x000fea0003800200 */
.L_x_1049:
[----:B------:R-:W-:Y:S04]  /*7780*/  BSSY.RECONVERGENT B0, `(.L_x_1051) ;  /* 0x000000a000007945 */ /* 0x000fe80003800200 */
[----:B------:R-:W-:Y:S05]  /*7790*/  @P4 BRA `(.L_x_1052) ;  /* 0x0000000000204947 */ /* 0x000fea0003800000 */
[----:B0123--:R-:W0:Y:S01]  /*77a0*/  LDS R49, [R119+UR8+0x20] ;  /* 0x0000200877317984 */ /* 0x00fe220008000800 */
[----:B------:R-:W1:Y:S01]  /*77b0*/  LDCU.64 UR12, c[0x0][0x3a0] ;  /* 0x00007400ff0c77ac */ /* 0x000e620008000a00 */
[----:B0-----:R-:W-:-:S05]  /*77c0*/  IMAD R48, R49, UR14, R138 ;  /* 0x0000000e31307c24 */ /* 0x001fca000f8e028a */
[----:B------:R-:W-:-:S04]  /*77d0*/  IADD3 R49, P2, PT, R47, R48, RZ ;  /* 0x000000302f317210 */ /* 0x000fc80007f5e0ff */
[----:B------:R-:W-:Y:S02]  /*77e0*/  LEA.HI.X.SX32 R50, R48, R51, 0x1, P2 ;  /* 0x0000003330327211 */ /* 0x000fe400010f0eff */
[----:B-1----:R-:W-:-:S04]  /*77f0*/  LEA R48, P2, R49, UR12, 0x2 ;  /* 0x0000000c31307c11 */ /* 0x002fc8000f8410ff */
[----:B------:R-:W-:-:S05]  /*7800*/  LEA.HI.X R49, R49, UR13, R50, 0x2, P2 ;  /* 0x0000000d31317c11 */ /* 0x000fca00090f1432 */
[----:B------:R4:W-:Y:S04]  /*7810*/  STG.E desc[UR10][R48.64], R85 ;  /* 0x0000005530007986 */ /* 0x0009e8000c10190a */
.L_x_1052:
[----:B------:R-:W-:Y:S05]  /*7820*/  BSYNC.RECONVERGENT B0 ;  /* 0x0000000000007941 */ /* 0x000fea0003800200 */
.L_x_1051:
[----:B------:R-:W-:Y:S04]  /*7830*/  BSSY.RECONVERGENT B0, `(.L_x_1053) ;  /* 0x000000a000007945 */ /* 0x000fe80003800200 */
[----:B------:R-:W-:Y:S05]  /*7840*/  @P5 BRA `(.L_x_1054) ;  /* 0x0000000000205947 */ /* 0x000fea0003800000 */
[----:B01234-:R-:W0:Y:S01]  /*7850*/  LDS R49, [R119+UR8+0x24] ;  /* 0x0000240877317984 */ /* 0x01fe220008000800 */
[----:B------:R-:W1:Y:S01]  /*7860*/  LDCU.64 UR12, c[0x0][0x3a0] ;  /* 0x00007400ff0c77ac */ /* 0x000e620008000a00 */
[----:B0-----:R-:W-:-:S05]  /*7870*/  IMAD R48, R49, UR14, R138 ;  /* 0x0000000e31307c24 */ /* 0x001fca000f8e028a */
[----:B------:R-:W-:-:S04]  /*7880*/  IADD3 R49, P2, PT, R47, R48, RZ ;  /* 0x000000302f317210 */ /* 0x000fc80007f5e0ff */
[----:B------:R-:W-:Y:S02]  /*7890*/  LEA.HI.X.SX32 R50, R48, R51, 0x1, P2 ;  /* 0x0000003330327211 */ /* 0x000fe400010f0eff */
[----:B-1----:R-:W-:-:S04]  /*78a0*/  LEA R48, P2, R49, UR12, 0x2 ;  /* 0x0000000c31307c11 */ /* 0x002fc8000f8410ff */
[----:B------:R-:W-:-:S05]  /*78b0*/  LEA.HI.X R49, R49, UR13, R50, 0x2, P2 ;  /* 0x0000000d31317c11 */ /* 0x000fca00090f1432 */
[----:B------:R0:W-:Y:S04]  /*78c0*/  STG.E desc[UR10][R48.64], R84 ;  /* 0x0000005430007986 */ /* 0x0001e8000c10190a */
.L_x_1054:
[----:B------:R-:W-:Y:S05]  /*78d0*/  BSYNC.RECONVERGENT B0 ;  /* 0x0000000000007941 */ /* 0x000fea0003800200 */
.L_x_1053:
[----:B------:R-:W-:Y:S04]  /*78e0*/  BSSY.RECONVERGENT B0, `(.L_x_1055) ;  /* 0x000000b000007945 */ /* 0x000fe80003800200 */
[----:B------:R-:W-:Y:S05]  /*78f0*/  @P4 BRA `(.L_x_1056) ;  /* 0x0000000000244947 */ /* 0x000fea0003800000 */
[----:B01234-:R-:W0:Y:S01]  /*7900*/  LDS R48, [R119+UR8+0x20] ;  /* 0x0000200877307984 */ /* 0x01fe220008000800 */
        /* <DEDUP_REMOVED lines=8> */
.L_x_1056:
[----:B------:R-:W-:Y:S05]  /*7990*/  BSYNC.RECONVERGENT B0 ;  /* 0x0000000000007941 */ /* 0x000fea0003800200 */
.L_x_1055:
        /* <DEDUP_REMOVED lines=11> */
.L_x_1058:
[----:B------:R-:W-:Y:S05]  /*7a50*/  BSYNC.RECONVERGENT B0 ;  /* 0x0000000000007941 */ /* 0x000fea0003800200 */
.L_x_1057:
[----:B------:R-:W-:Y:S01]  /*7a60*/  IMAD.X R0, R113, 0x1, R0, P0 ;  /* 0x0000000171007824 */ /* 0x000fe200000e0600 */
[----:B------:R-:W-:Y:S01]  /*7a70*/  BSSY.RECONVERGENT B0, `(.L_x_1059) ;  /* 0x0000010000007945 */ /* 0x000fe20003800200 */
[-C--:B------:R-:W-:Y:S02]  /*7a80*/  ISETP.GE.AND P6, PT, R126, R45.reuse, PT ;  /* 0x0000002d7e00720c */ /* 0x080fe40003fc6270 */
[-C--:B------:R-:W-:Y:S02]  /*7a90*/  ISETP.GE.AND P5, PT, R124, R45.reuse, PT ;  /* 0x0000002d7c00720c */ /* 0x080fe40003fa6270 */
[-C--:B------:R-:W-:Y:S02]  /*7aa0*/  ISETP.GE.AND P4, PT, R122, R45.reuse, PT ;  /* 0x0000002d7a00720c */ /* 0x080fe40003f86270 */
[-C--:B------:R-:W-:Y:S02]  /*7ab0*/  ISETP.GE.AND P3, PT, R120, R45.reuse, PT ;  /* 0x0000002d7800720c */ /* 0x080fe40003f66270 */
[----:B------:R-:W-:-:S02]  /*7ac0*/  ISETP.GE.AND P2, PT, R118, R45, PT ;  /* 0x0000002d7600720c */ /* 0x000fc40003f46270 */
[----:B------:R-:W-:Y:S01]  /*7ad0*/  LOP3.LUT R52, R0, R113, RZ, 0xfc, !PT ;  /* 0x0000007100347212 */ /* 0x000fe200078efcff */
[----:B------:R-:W-:Y:S10]  /*7ae0*/  @P1 BRA `(.L_x_1060) ;  /* 0x0000000000201947 */ /* 0x000ff40003800000 */
[----:B------:R-:W0:Y:S01]  /*7af0*/  LDS R45, [R119+UR8+0x40] ;  /* 0x00004008772d7984 */ /* 0x000e220008000800 */
[----:B------:R-:W5:Y:S01]  /*7b00*/  LDCU.64 UR12, c[0x0][0x3a0] ;  /* 0x00007400ff0c77ac */ /* 0x000f620008000a00 */
[----:B01234-:R-:W-:-:S05]  /*7b10*/  IMAD R48, R45, UR14, R138 ;  /* 0x0000000e2d307c24 */ /* 0x01ffca000f8e028a */
[----:B------:R-:W-:-:S04]  /*7b20*/  IADD3 R45, P0, PT, R47, R48, RZ ;  /* 0x000000302f2d7210 */ /* 0x000fc80007f1e0ff */
[----:B------:R-:W-:Y:S02]  /*7b30*/  LEA.HI.X.SX32 R50, R48, R51, 0x1, P0 ;  /* 0x0000003330327211 */ /* 0x000fe400000f0eff */
[----:B-----5:R-:W-:-:S04]  /*7b40*/  LEA R48, P0, R45, UR12, 0x2 ;  /* 0x0000000c2d307c11 */ /* 0x020fc8000f8010ff */
[----:B------:R-:W-:-:S05]  /*7b50*/  LEA.HI.X R49, R45, UR13, R50, 0x2, P0 ;  /* 0x0000000d2d317c11 */ /* 0x000fca00080f1432 */
[----:B------:R0:W-:Y:S04]  /*7b60*/  STG.E desc[UR10][R48.64], R90 ;  /* 0x0000005a30007986 */ /* 0x0001e8000c10190a */
.L_x_1060:
[----:B------:R-:W-:Y:S05]  /*7b70*/  BSYNC.RECONVERGENT B0 ;  /* 0x0000000000007941 */ /* 0x000fea0003800200 */
.L_x_1059:
[----:B------:R-:W-:Y:S04]  /*7b80*/  BSSY.RECONVERGENT B0, `(.L_x_1061) ;  /* 0x000000a000007945 */ /* 0x000fe80003800200 */
[----:B------:R-:W-:Y:S05]  /*7b90*/  @P6 BRA `(.L_x_1062) ;  /* 0x0000000000206947 */ /* 0x000fea0003800000 */
        /* <DEDUP_REMOVED lines=8> */
.L_x_1062:
[----:B------:R-:W-:Y:S05]  /*7c20*/  BSYNC.RECONVERGENT B0 ;  /* 0x0000000000007941 */ /* 0x000fea0003800200 */
.L_x_1061:
[----:B------:R-:W-:Y:S04]  /*7c30*/  BSSY.RECONVERGENT B0, `(.L_x_1063) ;  /* 0x000000b000007945 */ /* 0x000fe80003800200 */
[----:B------:R-:W-:Y:S05]  /*7c40*/  @P1 BRA `(.L_x_1064) ;  /* 0x0000000000241947 */ /* 0x000fea0003800000 */
[----:B------:R-:W5:Y:S01]  /*7c50*/  LDS R45, [R119+UR8+0x40] ;  /* 0x00004008772d7984 */ /* 0x000f620008000800 */
        /* <DEDUP_REMOVED lines=8> */
.L_x_1064:
[----:B------:R-:W-:Y:S05]  /*7ce0*/  BSYNC.RECONVERGENT B0 ;  /* 0x0000000000007941 */ /* 0x000fea0003800200 */
.L_x_1063:
[----:B------:R-:W-:Y:S01]  /*7cf0*/  BSSY.RECONVERGENT B0, `(.L_x_1065) ;  /* 0x000000c000007945 */ /* 0x000fe20003800200 */
[----:B------:R-:W-:-:S03]  /*7d00*/  ISETP.NE.U32.AND P0, PT, R52, RZ, PT ;  /* 0x000000ff3400720c */ /* 0x000fc60003f05070 */
[----:B------:R-:W-:Y:S10]  /*7d10*/  @P6 BRA `(.L_x_1066) ;  /* 0x0000000000246947 */ /* 0x000ff40003800000 */
        /* <DEDUP_REMOVED lines=9> */
.L_x_1066:
[----:B------:R-:W-:Y:S05]  /*7db0*/  BSYNC.RECONVERGENT B0 ;  /* 0x0000000000007941 */ /* 0x000fea0003800200 */
.L_x_1065:
        /* <DEDUP_REMOVED lines=10> */
.L_x_1068:
[----:B------:R-:W-:Y:S05]  /*7e60*/  BSYNC.RECONVERGENT B0 ;  /* 0x0000000000007941 */ /* 0x000fea0003800200 */
.L_x_1067:
        /* <DEDUP_REMOVED lines=10> */
.L_x_1070:
[----:B------:R-:W-:Y:S05]  /*7f10*/  BSYNC.RECONVERGENT B0 ;  /* 0x0000000000007941 */ /* 0x000fea0003800200 */
.L_x_1069:
        /* <DEDUP_REMOVED lines=11> */
.L_x_1072:
[----:B------:R-:W-:Y:S05]  /*7fd0*/  BSYNC.RECONVERGENT B0 ;  /* 0x0000000000007941 */ /* 0x000fea0003800200 */
.L_x_1071:
        /* <DEDUP_REMOVED lines=11> */
.L_x_1074:
[----:B------:R-:W-:Y:S05]  /*8090*/  BSYNC.RECONVERGENT B0 ;  /* 0x0000000000007941 */ /* 0x000fea0003800200 */
.L_x_1073:
        /* <DEDUP_REMOVED lines=10> */
.L_x_1076:
[----:B------:R-:W-:Y:S05]  /*8140*/  BSYNC.RECONVERGENT B0 ;  /* 0x0000000000007941 */ /* 0x000fea0003800200 */
.L_x_1075:
        /* <DEDUP_REMOVED lines=10> */
.L_x_1078:
[----:B------:R-:W-:Y:S05]  /*81f0*/  BSYNC.RECONVERGENT B0 ;  /* 0x0000000000007941 */ /* 0x000fea0003800200 */
.L_x_1077:
        /* <DEDUP_REMOVED lines=11> */
.L_x_1080:
[----:B------:R-:W-:Y:S05]  /*82b0*/  BSYNC.RECONVERGENT B0 ;  /* 0x0000000000007941 */ /* 0x000fea0003800200 */
.L_x_1079:
[----:B------:R-:W-:Y:S04]  /*82c0*/  BSSY.RECONVERGENT B0, `(.L_x_1081) ;  /* 0x000000b000007945 */ /* 0x000fe80003800200 */
[----:B------:R-:W-:Y:S05]  /*82d0*/  @P2 BRA `(.L_x_1082) ;  /* 0x0000000000242947 */ /* 0x000fea0003800000 */
[----:B------:R-:W5:Y:S01]  /*82e0*/  LDS R45, [R119+UR8+0x84] ;  /* 0x00008408772d7984 */ /* 0x000f620008000800 */
[----:B------:R-:W0:Y:S01]  /*82f0*/  LDCU.64 UR12, c[0x0][0x3a0] ;  /* 0x00007400ff0c77ac */ /* 0x000e220008000a00 */
[----:B-----5:R-:W-:-:S05]  /*8300*/  IMAD R45, R45, UR14, RZ ;  /* 0x0000000e2d2d7c24 */ /* 0x020fca000f8e02ff */
[--C-:B------:R-:W-:Y:S02]  /*8310*/  IADD3 R47, P1, P2, R47, R138, R45.reuse ;  /* 0x0000008a2f2f7210 */ /* 0x100fe40007a3e02d */
[----:B------:R-:W-:-:S04]  /*8320*/  SHF.R.S32.HI R45, RZ, 0x1f, R45 ;  /* 0x0000001fff2d7819 */ /* 0x000fc8000001142d */
[----:B------:R-:W-:Y:S02]  /*8330*/  IADD3.X R50, PT, PT, R51, RZ, R45, P1, P2 ;  /* 0x000000ff33327210 */ /* 0x000fe40000fe442d */
[----:B01234-:R-:W-:-:S04]  /*8340*/  LEA R48, P1, R47, UR12, 0x2 ;  /* 0x0000000c2f307c11 */ /* 0x01ffc8000f8210ff */
[----:B------:R-:W-:-:S05]  /*8350*/  LEA.HI.X R49, R47, UR13, R50, 0x2, P1 ;  /* 0x0000000d2f317c11 */ /* 0x000fca00088f1432 */
[----:B------:R0:W-:Y:S04]  /*8360*/  STG.E desc[UR10][R48.64+0x20], R152 ;  /* 0x0000209830007986 */ /* 0x0001e8000c10190a */
.L_x_1082:
[----:B------:R-:W-:Y:S05]  /*8370*/  BSYNC.RECONVERGENT B0 ;  /* 0x0000000000007941 */ /* 0x000fea0003800200 */
.L_x_1081:
[----:B------:R-:W-:Y:S05]  /*8380*/  @P0 BRA `(.L_x_1083) ;  /* 0x00000000004c0947 */ /* 0x000fea0003800000 */
[----:B------:R-:W5:Y:S01]  /*8390*/  I2F.U32.RP R47, R133 ;  /* 0x00000085002f7306 */ /* 0x000f620000209000 */
[----:B------:R-:W-:Y:S01]  /*83a0*/  IADD3 R45, PT, PT, RZ, -R133, RZ ;  /* 0x80000085ff2d7210 */ /* 0x000fe20007ffe0ff */
[----:B01234-:R-:W-:Y:S01]  /*83b0*/  IMAD.MOV.U32 R48, RZ, RZ, RZ ;  /* 0x000000ffff307224 */ /* 0x01ffe200078e00ff */
[----:B------:R-:W-:-:S05]  /*83c0*/  ISETP.NE.U32.AND P1, PT, R133, RZ, PT ;  /* 0x000000ff8500720c */ /* 0x000fca0003f25070 */
[----:B-----5:R-:W0:Y:S02]  /*83d0*/  MUFU.RCP R47, R47 ;  /* 0x0000002f002f7308 */ /* 0x020e240000001000 */
        /* <DEDUP_REMOVED lines=14> */
.L_x_1083:
[----:B------:R-:W-:Y:S02]  /*84c0*/  MOV R54, R0 ;  /* 0x0000000000367202 */ /* 0x000fe40000000f00 */
[----:B------:R-:W-:-:S07]  /*84d0*/  MOV R55, 0x84f0 ;  /* 0x000084f000377802 */ /* 0x000fce0000000f00 */
[----:B01234-:R-:W-:Y:S05]  /*84e0*/  CALL.REL.NOINC `($__internal_29_$__cuda_sm20_rem_s64) ;  /* 0x0000006c00287944 */ /* 0x01ffea0003c00000 */
[----:B------:R-:W-:Y:S02]  /*84f0*/  IMAD.MOV.U32 R48, RZ, RZ, R45 ;  /* 0x000000ffff307224 */ /* 0x000fe400078e002d */
[----:B------:R-:W-:-:S07]  /*8500*/  IMAD.MOV.U32 R49, RZ, RZ, R50 ;  /* 0x000000ffff317224 */ /* 0x000fce00078e0032 */
.L_x_1084:
[----:B------:R-:W-:-:S04]  /*8510*/  IADD3 R47, P0, PT, -R48, R46, RZ ;  /* 0x0000002e302f7210 */ /* 0x000fc80007f1e1ff */
[----:B------:R-:W-:Y:S01]  /*8520*/  IADD3 R46, P1, PT, -R47, R2, RZ ;  /* 0x000000022f2e7210 */ /* 0x000fe20007f3e1ff */
[----:B------:R-:W-:-:S03]  /*8530*/  IMAD.X R0, R0, 0x1, ~R49, P0 ;  /* 0x0000000100007824 */ /* 0x000fc600000e0e31 */
[----:B------:R-:W-:Y:S01]  /*8540*/  ISETP.LT.U32.AND P0, PT, R133, R46, PT ;  /* 0x0000002e8500720c */ /* 0x000fe20003f01070 */
[----:B------:R-:W-:-:S05]  /*8550*/  IMAD.X R48, R3, 0x1, ~R0, P1 ;  /* 0x0000000103307824 */ /* 0x000fca00008e0e00 */
[----:B------:R-:W-:-:S04]  /*8560*/  ISETP.LT.AND.EX P0, PT, R113, R48, PT, P0 ;  /* 0x000000307100720c */ /* 0x000fc80003f01300 */
[----:B------:R-:W-:-:S09]  /*8570*/  SEL R46, R133, R46, P0 ;  /* 0x0000002e852e7207 */ /* 0x000fd20000000000 */
.L_x_1038:
[----:B------:R-:W-:Y:S01]  /*8580*/  ISETP.GE.U32.AND P0, PT, R47, R2, PT ;  /* 0x000000022f00720c */ /* 0x000fe20003f06070 */
[----:B------:R-:W-:Y:S01]  /*8590*/  IMAD.MOV.U32 R131, RZ, RZ, RZ ;  /* 0x000000ffff837224 */ /* 0x000fe200078e00ff */
[----:B------:R-:W-:Y:S02]  /*85a0*/  ISETP.EQ.AND P2, PT, R133, R46, PT ;  /* 0x0000002e8500720c */ /* 0x000fe40003f42270 */
[----:B------:R-:W-:-:S04]  /*85b0*/  ISETP.GE.AND.EX P0, PT, R0, R3, PT, P0 ;  /* 0x000000030000720c */ /* 0x000fc80003f06300 */
[----:B------:R-:W-:-:S09]  /*85c0*/  PLOP3.LUT P1, PT, P0, PT, PT, 0x8, 0x80 ;  /* 0x000000000080781c */ /* 0x000fd2000072e170 */
[----:B------:R-:W-:Y:S05]  /*85d0*/  @!P0 BRA P2, `(.L_x_1085) ;  /* 0xffffff90004c8947 */ /* 0x000fea000103ffff */
.L_x_1027:
[----:B------:R-:W-:Y:S05]  /*85e0*/  @!P1 EXIT ;  /* 0x000000000000994d */ /* 0x000fea0003800000 */
[----:B------:R-:W0:Y:S01]  /*85f0*/  LDC R0, c[0x0][0x3cc] ;  /* 0x0000f300ff007b82 */ /* 0x000e220000000800 */
[----:B------:R-:W-:Y:S01]  /*8600*/  SHF.R.S32.HI R56, RZ, 0x1f, R47 ;  /* 0x0000001fff387819 */ /* 0x000fe2000001142f */
[----:B0-----:R-:W-:-:S04]  /*8610*/  IMAD R10, R0, UR6, RZ ;  /* 0x00000006000a7c24 */ /* 0x001fc8000f8e02ff */
[----:B------:R-:W-:Y:S01]  /*8620*/  IMAD.WIDE.U32 R2, R10, R133, RZ ;  /* 0x000000850a027225 */ /* 0x000fe200078e00ff */
[----:B------:R-:W-:-:S05]  /*8630*/  SHF.R.S32.HI R0, RZ, 0x1f, R10 ;  /* 0x0000001fff007819 */ /* 0x000fca000001140a */
[----:B------:R-:W-:-:S04]  /*8640*/  IMAD R0, R0, R133, RZ ;  /* 0x0000008500007224 */ /* 0x000fc800078e02ff */
        /* <DEDUP_REMOVED lines=25> */
.L_x_1086:
[----:B------:R-:W-:Y:S01]  /*87e0*/  IMAD.MOV.U32 R57, RZ, RZ, R2 ;  /* 0x000000ffff397224 */ /* 0x000fe200078e0002 */
[----:B------:R-:W-:Y:S01]  /*87f0*/  MOV R58, 0x8820 ;  /* 0x00008820003a7802 */ /* 0x000fe20000000f00 */
[----:B------:R-:W-:-:S07]  /*8800*/  IMAD.MOV.U32 R55, RZ, RZ, R47 ;  /* 0x000000ffff377224 */ /* 0x000fce00078e002f */
[----:B------:R-:W-:Y:S05]  /*8810*/  CALL.REL.NOINC `($__internal_28_$__cuda_sm20_div_s64) ;  /* 0x00000064000c7944 */ /* 0x000fea0003c00000 */
[----:B------:R-:W-:-:S07]  /*8820*/  IMAD.MOV.U32 R8, RZ, RZ, R45 ;  /* 0x000000ffff087224 */ /* 0x000fce00078e002d */
.L_x_1087:
        /* <DEDUP_REMOVED lines=30> */
.L_x_1088:
[----:B------:R-:W-:Y:S01]  /*8a10*/  IMAD.MOV.U32 R57, RZ, RZ, R2 ;  /* 0x000000ffff397224 */ /* 0x000fe200078e0002 */
[----:B------:R-:W-:Y:S01]  /*8a20*/  MOV R58, 0x8a50 ;  /* 0x00008a50003a7802 */ /* 0x000fe20000000f00 */
[----:B------:R-:W-:-:S07]  /*8a30*/  IMAD.MOV.U32 R55, RZ, RZ, R47 ;  /* 0x000000ffff377224 */ /* 0x000fce00078e002f */
[----:B------:R-:W-:Y:S05]  /*8a40*/  CALL.REL.NOINC `($__internal_28_$__cuda_sm20_div_s64) ;  /* 0x0000006000807944 */ /* 0x000fea0003c00000 */
[----:B------:R-:W-:-:S07]  /*8a50*/  IMAD.MOV.U32 R0, RZ, RZ, R45 ;  /* 0x000000ffff007224 */ /* 0x000fce00078e002d */
.L_x_1089:
        /* <DEDUP_REMOVED lines=27> */
.L_x_1090:
[----:B------:R-:W-:Y:S01]  /*8c10*/  IMAD.MOV.U32 R57, RZ, RZ, R133 ;  /* 0x000000ffff397224 */ /* 0x000fe200078e0085 */
[----:B------:R-:W-:Y:S01]  /*8c20*/  MOV R58, 0x8c50 ;  /* 0x00008c50003a7802 */ /* 0x000fe20000000f00 */
[----:B------:R-:W-:-:S07]  /*8c30*/  IMAD.MOV.U32 R59, RZ, RZ, R113 ;  /* 0x000000ffff3b7224 */ /* 0x000fce00078e0071 */
[----:B------:R-:W-:Y:S05]  /*8c40*/  CALL.REL.NOINC `($__internal_28_$__cuda_sm20_div_s64) ;  /* 0x0000006000007944 */ /* 0x000fea0003c00000 */
[----:B------:R-:W-:-:S07]  /*8c50*/  IMAD.MOV.U32 R5, RZ, RZ, R45 ;  /* 0x000000ffff057224 */ /* 0x000fce00078e002d */
.L_x_1091:
        /* <DEDUP_REMOVED lines=27> */
.L_x_1092:
        /* <DEDUP_REMOVED lines=13> */
[----:B------:R-:W-:Y:S01]  /*8ee0*/  CS2R R154, SRZ ;  /* 0x00000000009a7805 */ /* 0x000fe2000001ff00 */
[----:B------:R-:W-:Y:S02]  /*8ef0*/  IMAD.MOV.U32 R146, RZ, RZ, RZ ;  /* 0x000000ffff927224 */ /* 0x000fe400078e00ff */
[----:B------:R-:W-:Y:S02]  /*8f00*/  IMAD.MOV.U32 R148, RZ, RZ, RZ ;  /* 0x000000ffff947224 */ /* 0x000fe400078e00ff */
[----:B------:R-:W-:-:S02]  /*8f10*/  IMAD.MOV.U32 R150, RZ, RZ, RZ ;  /* 0x000000ffff967224 */ /* 0x000fc400078e00ff */
[----:B------:R-:W-:Y:S01]  /*8f20*/  IMAD.MOV.U32 R152, RZ, RZ, RZ ;  /* 0x000000ffff987224 */ /* 0x000fe200078e00ff */
[-C--:B-1----:R-:W-:Y:S02]  /*8f30*/  IABS R14, R9.reuse ;  /* 0x00000009000e7213 */ /* 0x082fe40000000000 */
[----:B------:R-:W-:Y:S02]  /*8f40*/  LOP3.LUT R0, R0, R9, RZ, 0x3c, !PT ;  /* 0x0000000900007212 */ /* 0x000fe400078e3cff */
[----:B------:R-:W1:Y:S02]  /*8f50*/  I2F.RP R7, R14 ;  /* 0x0000000e00077306 */ /* 0x000e640000209400 */
[----:B------:R-:W-:Y:S01]  /*8f60*/  ISETP.GE.AND P2, PT, R0, RZ, PT ;  /* 0x000000ff0000720c */ /* 0x000fe20003f46270 */
[----:B------:R-:W-:Y:S02]  /*8f70*/  IMAD.SHL.U32 R0, R115, 0x8, RZ ;  /* 0x0000000873007824 */ /* 0x000fe400078e00ff */
        /* <DEDUP_REMOVED lines=18> */
[----:B------:R-:W-:-:S03]  /*90a0*/  ISETP.GE.AND P0, PT, R131, R46, PT ;  /* 0x0000002e8300720c */ /* 0x000fc60003f06270 */
[----:B------:R-:W-:-:S05]  /*90b0*/  IMAD.MOV.U32 R7, RZ, RZ, R2 ;  /* 0x000000ffff077224 */ /* 0x000fca00078e0002 */
[----:B------:R-:W-:Y:S02]  /*90c0*/  @!P2 IADD3 R7, PT, PT, -R7, RZ, RZ ;  /* 0x000000ff0707a210 */ /* 0x000fe40007ffe1ff */
[----:B------:R-:W-:-:S03]  /*90d0*/  @!P1 LOP3.LUT R7, RZ, R9, RZ, 0x33, !PT ;  /* 0x00000009ff079212 */ /* 0x000fc600078e33ff */
[----:B------:R-:W-:Y:S05]  /*90e0*/  @P0 BRA `(.L_x_1093) ;  /* 0x0000005400980947 */ /* 0x000fea0003800000 */
[----:B------:R-:W1:Y:S01]  /*90f0*/  S2UR UR6, SR_SWINHI ;  /* 0x00000000000679c3 */ /* 0x000e620000002f00 */
[----:B------:R-:W-:Y:S01]  /*9100*/  SHF.R.U32.HI R39, RZ, 0x2, R115 ;  /* 0x00000002ff277819 */ /* 0x000fe20000011673 */
[----:B------:R-:W-:Y:S01]  /*9110*/  UIADD3 UR7, UPT, UPT, UR8, 0x19a0, URZ ;  /* 0x000019a008077890 */ /* 0x000fe2000fffe0ff */
[----:B------:R-:W-:Y:S01]  /*9120*/  LOP3.LUT R6, R115, 0xf, RZ, 0xc0, !PT ;  /* 0x0000000f73067812 */ /* 0x000fe200078ec0ff */
[----:B------:R-:W-:Y:S01]  /*9130*/  IMAD.MOV.U32 R69, RZ, RZ, RZ ;  /* 0x000000ffff457224 */ /* 0x000fe200078e00ff */
[----:B------:R-:W-:Y:S02]  /*9140*/  LOP3.LUT R3, R39, 0xfc, RZ, 0xc0, !PT ;  /* 0x000000fc27037812 */ /* 0x000fe400078ec0ff */
[C---:B------:R-:W-:Y:S01]  /*9150*/  LEA R45, R116.reuse, R39, 0x4 ;  /* 0x00000027742d7211 */ /* 0x040fe200078e20ff */
[----:B------:R-:W2:Y:S01]  /*9160*/  LDC R31, c[0x0][0x3bc] ;  /* 0x0000ef00ff1f7b82 */ /* 0x000ea20000000800 */
[C---:B------:R-:W-:Y:S01]  /*9170*/  LOP3.LUT R5, R115.reuse, 0x3, RZ, 0xc0, !PT ;  /* 0x0000000373057812 */ /* 0x040fe200078ec0ff */
[----:B------:R-:W-:Y:S01]  /*9180*/  IMAD R9, R116, 0x4c0, R3 ;  /* 0x000004c074097824 */ /* 0x000fe200078e0203 */
[----:B------:R-:W-:Y:S01]  /*9190*/  LOP3.LUT R29, R115, 0x7, RZ, 0xc0, !PT ;  /* 0x00000007731d7812 */ /* 0x000fe200078ec0ff */
[----:B------:R-:W-:-:S02]  /*91a0*/  IMAD.U32 R10, RZ, RZ, UR7 ;  /* 0x00000007ff0a7e24 */ /* 0x000fc4000f8e00ff */
[----:B------:R-:W-:Y:S02]  /*91b0*/  IMAD R9, R6, 0x4c, R9 ;  /* 0x0000004c06097824 */ /* 0x000fe400078e0209 */
[----:B------:R-:W3:Y:S01]  /*91c0*/  LDC.64 R142, c[0x0][0x380] ;  /* 0x0000e000ff8e7b82 */ /* 0x000ee20000000a00 */
[----:B------:R-:W-:Y:S02]  /*91d0*/  IMAD R45, R45, 0x130, R10 ;  /* 0x000001302d2d7824 */ /* 0x000fe400078e020a */
[----:B------:R-:W-:Y:S01]  /*91e0*/  IMAD.U32 R6, RZ, RZ, UR8 ;  /* 0x00000008ff067e24 */ /* 0x000fe2000f8e00ff */
[----:B------:R-:W-:Y:S01]  /*91f0*/  UMOV UR4, UR8 ;  /* 0x0000000800047c82 */ /* 0x000fe20008000000 */
[----:B-1----:R-:W-:-:S03]  /*9200*/  UMOV UR5, UR6 ;  /* 0x0000000600057c82 */ /* 0x002fc60008000000 */
[----:B------:R-:W1:Y:S01]  /*9210*/  LDC R112, c[0x0][0x3c0] ;  /* 0x0000f000ff707b82 */ /* 0x000e620000000800 */
[----:B------:R-:W-:Y:S02]  /*9220*/  IMAD.U32 R2, RZ, RZ, UR4 ;  /* 0x00000004ff027e24 */ /* 0x000fe4000f8e00ff */
[----:B------:R-:W-:Y:S01]  /*9230*/  IMAD.U32 R3, RZ, RZ, UR5 ;  /* 0x00000005ff037e24 */ /* 0x000fe2000f8e00ff */
[----:B------:R-:W4:Y:S01]  /*9240*/  LDCU UR4, c[0x0][0x3d0] ;  /* 0x00007a00ff0477ac */ /* 0x000f220008000800 */
[----:B------:R-:W-:-:S04]  /*9250*/  IMAD.WIDE.U32 R2, R9, 0x4, R2 ;  /* 0x0000000409027825 */ /* 0x000fc800078e0002 */
[-C--:B--2---:R-:W-:Y:S01]  /*9260*/  IMAD R118, R8, R31.reuse, RZ ;  /* 0x0000001f08767224 */ /* 0x084fe200078e02ff */
[----:B------:R-:W-:Y:S01]  /*9270*/  IADD3 R136, P6, PT, R2, 0x18a0, RZ ;  /* 0x000018a002887810 */ /* 0x000fe20007fde0ff */
[----:B------:R-:W-:Y:S01]  /*9280*/  IMAD R8, R116, R31, RZ ;  /* 0x0000001f74087224 */ /* 0x000fe200078e02ff */
[C---:B------:R-:W-:Y:S01]  /*9290*/  IADD3 R134, P1, PT, R2.reuse, 0x18c0, RZ ;  /* 0x000018c002867810 */ /* 0x040fe20007f3e0ff */
[----:B---3--:R-:W-:Y:S01]  /*92a0*/  IMAD.WIDE.U32 R10, R5, 0x4, R142 ;  /* 0x00000004050a7825 */ /* 0x008fe200078e008e */
[C---:B------:R-:W-:Y:S02]  /*92b0*/  IADD3 R132, P2, PT, R2.reuse, 0x18e0, RZ ;  /* 0x000018e002847810 */ /* 0x040fe40007f5e0ff */
[-C--:B------:R-:W-:Y:S01]  /*92c0*/  IADD3.X R135, PT, PT, RZ, R3.reuse, RZ, P1, !PT ;  /* 0x00000003ff877210 */ /* 0x080fe20000ffe4ff */
[--C-:B------:R-:W-:Y:S01]  /*92d0*/  IMAD.X R137, RZ, RZ, R3.reuse, P6 ;  /* 0x000000ffff897224 */ /* 0x100fe200030e0603 */
[C---:B------:R-:W-:Y:S01]  /*92e0*/  IADD3 R128, P3, PT, R2.reuse, 0x1900, RZ ;  /* 0x0000190002807810 */ /* 0x040fe20007f7e0ff */
[--C-:B------:R-:W-:Y:S01]  /*92f0*/  IMAD.X R133, RZ, RZ, R3.reuse, P2 ;  /* 0x000000ffff857224 */ /* 0x100fe200010e0603 */
[C---:B------:R-:W-:Y:S01]  /*9300*/  IADD3 R126, P4, PT, R2.reuse, 0x1920, RZ ;  /* 0x00001920027e7810 */ /* 0x040fe20007f9e0ff */
[----:B------:R-:W-:Y:S01]  /*9310*/  IMAD R18, R31, 0x40, R8 ;  /* 0x000000401f127824 */ /* 0x000fe200078e0208 */
[C---:B------:R-:W-:Y:S01]  /*9320*/  IADD3 R124, P5, PT, R2.reuse, 0x1940, RZ ;  /* 0x00001940027c7810 */ /* 0x040fe20007fbe0ff */
[--C-:B------:R-:W-:Y:S01]  /*9330*/  IMAD.X R129, RZ, RZ, R3.reuse, P3 ;  /* 0x000000ffff817224 */ /* 0x100fe200018e0603 */
[C---:B------:R-:W-:Y:S01]  /*9340*/  IADD3 R122, P6, PT, R2.reuse, 0x1960, RZ ;  /* 0x00001960027a7810 */ /* 0x040fe20007fde0ff */
[--C-:B------:R-:W-:Y:S01]  /*9350*/  IMAD.X R127, RZ, RZ, R3.reuse, P4 ;  /* 0x000000ffff7f7224 */ /* 0x100fe200020e0603 */
[----:B------:R-:W-:Y:S01]  /*9360*/  IADD3 R120, P1, PT, R2, 0x1980, RZ ;  /* 0x0000198002787810 */ /* 0x000fe20007f3e0ff */
[----:B------:R-:W-:Y:S01]  /*9370*/  IMAD.SHL.U32 R2, R116, 0x4, RZ ;  /* 0x0000000474027824 */ /* 0x000fe200078e00ff */
[----:B------:R-:W-:Y:S01]  /*9380*/  IADD3 R138, P0, PT, R10, 0x4, RZ ;  /* 0x000000040a8a7810 */ /* 0x000fe20007f1e0ff */
[--C-:B------:R-:W-:Y:S01]  /*9390*/  IMAD.X R125, RZ, RZ, R3.reuse, P5 ;  /* 0x000000ffff7d7224 */ /* 0x100fe200028e0603 */
[----:B------:R-:W-:Y:S01]  /*93a0*/  IADD3.X R121, PT, PT, RZ, R3, RZ, P1, !PT ;  /* 0x00000003ff797210 */ /* 0x000fe20000ffe4ff */
[----:B------:R-:W-:Y:S01]  /*93b0*/  IMAD.X R123, RZ, RZ, R3, P6 ;  /* 0x000000ffff7b7224 */ /* 0x000fe200030e0603 */
[----:B------:R-:W-:Y:S01]  /*93c0*/  LEA.HI R2, R115, R2, RZ, 0x1d ;  /* 0x0000000273027211 */ /* 0x000fe200078fe8ff */
[----:B------:R-:W-:Y:S01]  /*93d0*/  IMAD R3, R5, 0x120, R6 ;  /* 0x0000012005037824 */ /* 0x000fe200078e0206 */
[C---:B------:R-:W-:Y:S01]  /*93e0*/  IADD3 R12, P4, PT, R39.reuse, R18, RZ ;  /* 0x00000012270c7210 */ /* 0x040fe20007f9e0ff */
[----:B------:R-:W-:Y:S01]  /*93f0*/  IMAD R5, R39, 0x8, R5 ;  /* 0x0000000827057824 */ /* 0x000fe200078e0205 */
[C---:B------:R-:W-:Y:S01]  /*9400*/  LEA R14, R31.reuse, R8, 0x3 ;  /* 0x000000081f0e7211 */ /* 0x040fe200078e18ff */
[C---:B------:R-:W-:Y:S01]  /*9410*/  IMAD R20, R2.reuse, R31, RZ ;  /* 0x0000001f02147224 */ /* 0x040fe200078e02ff */
[C---:B------:R-:W-:Y:S01]  /*9420*/  LEA R30, R31.reuse, R18, 0x5 ;  /* 0x000000121f1e7211 */ /* 0x040fe200078e28ff */
[----:B------:R-:W-:Y:S01]  /*9430*/  IMAD R47, R2, 0x4c, R29 ;  /* 0x0000004c022f7824 */ /* 0x000fe200078e021d */
[----:B------:R-:W-:Y:S01]  /*9440*/  LEA.HI.X.SX32 R17, R18, RZ, 0x1, P4 ;  /* 0x000000ff12117211 */ /* 0x000fe200020f0eff */
[----:B------:R-:W-:Y:S01]  /*9450*/  IMAD R24, R31, 0x40, R20 ;  /* 0x000000401f187824 */ /* 0x000fe200078e0214 */
[----:B------:R-:W-:Y:S01]  /*9460*/  IADD3 R9, P1, PT, R39, R14, RZ ;  /* 0x0000000e27097210 */ /* 0x000fe20007f3e0ff */
[----:B------:R-:W-:Y:S01]  /*9470*/  IMAD R118, R118, 0x80, R131 ;  /* 0x0000008076767824 */ /* 0x000fe200078e0283 */
[----:B-1----:R-:W-:Y:S01]  /*9480*/  SHF.R.S32.HI R110, RZ, 0x1f, R112 ;  /* 0x0000001fff6e7819 */ /* 0x002fe20000011470 */
[----:B------:R-:W-:Y:S01]  /*9490*/  IMAD.X R139, RZ, RZ, R11, P0 ;  /* 0x000000ffff8b7224 */ /* 0x000fe200000e060b */
[----:B------:R-:W-:Y:S01]  /*94a0*/  LEA R40, R31, R24, 0x5 ;  /* 0x000000181f287211 */ /* 0x000fe200078e28ff */
[--C-:B------:R-:W-:Y:S01]  /*94b0*/  IMAD R108, R116, 0x4c, R5.reuse ;  /* 0x0000004c746c7824 */ /* 0x100fe200078e0205 */
[----:B------:R-:W-:Y:S01]  /*94c0*/  LEA.HI.X.SX32 R14, R14, RZ, 0x1, P1 ;  /* 0x000000ff0e0e7211 */ /* 0x000fe200008f0eff */
[C---:B------:R-:W-:Y:S01]  /*94d0*/  IMAD R6, R39.reuse, 0x1c, R5 ;  /* 0x0000001c27067824 */ /* 0x040fe200078e0205 */
[----:B------:R-:W-:Y:S01]  /*94e0*/  IADD3 R5, P0, PT, R39, R8, RZ ;  /* 0x0000000827057210 */ /* 0x000fe20007f1e0ff */
[--C-:B------:R-:W-:Y:S01]  /*94f0*/  IMAD R2, R31, 0x10, R8.reuse ;  /* 0x000000101f027824 */ /* 0x100fe200078e0208 */
[----:B------:R-:W-:Y:S01]  /*9500*/  LEA R47, R47, UR7, 0x2 ;  /* 0x000000072f2f7c11 */ /* 0x000fe2000f8e10ff */
[C---:B------:R-:W-:Y:S01]  /*9510*/  IMAD R16, R31.reuse, 0x20, R8 ;  /* 0x000000201f107824 */ /* 0x040fe200078e0208 */
[----:B------:R-:W-:Y:S01]  /*9520*/  LEA R108, R108, UR8, 0x2 ;  /* 0x000000086c6c7c11 */ /* 0x000fe2000f8e10ff */
[----:B------:R-:W-:Y:S01]  /*9530*/  IMAD R26, R31, 0x20, R20 ;  /* 0x000000201f1a7824 */ /* 0x000fe200078e0214 */
[----:B------:R-:W-:Y:S01]  /*9540*/  IADD3 R10, P2, PT, R39, R2, RZ ;  /* 0x00000002270a7210 */ /* 0x000fe20007f5e0ff */
[--C-:B------:R-:W-:Y:S01]  /*9550*/  IMAD R38, R31, 0x10, R18.reuse ;  /* 0x000000101f267824 */ /* 0x100fe200078e0212 */
[----:B------:R-:W-:Y:S01]  /*9560*/  IADD3 R11, P3, PT, R39, R16, RZ ;  /* 0x00000010270b7210 */ /* 0x000fe20007f7e0ff */
[----:B------:R-:W-:Y:S01]  /*9570*/  IMAD R36, R31, 0x8, R18 ;  /* 0x000000081f247824 */ /* 0x000fe200078e0212 */
[----:B------:R-:W-:Y:S01]  /*9580*/  IADD3 R18, P4, PT, R29, R24, RZ ;  /* 0x000000181d127210 */ /* 0x000fe20007f9e0ff */
[----:B----4-:R-:W-:Y:S01]  /*9590*/  IMAD R118, R7, UR4, R118 ;  /* 0x0000000407767c24 */ /* 0x010fe2000f8e0276 */
[----:B------:R-:W-:Y:S01]  /*95a0*/  LEA.HI.X.SX32 R7, R8, RZ, 0x1, P0 ;  /* 0x000000ff08077211 */ /* 0x000fe200000f0eff */
[--C-:B------:R-:W-:Y:S01]  /*95b0*/  IMAD R32, R31, 0x8, R16.reuse ;  /* 0x000000081f207824 */ /* 0x100fe200078e0210 */
[----:B------:R-:W-:Y:S01]  /*95c0*/  IADD3 R19, P5, PT, R29, R26, RZ ;  /* 0x0000001a1d137210 */ /* 0x000fe20007fbe0ff */
[----:B------:R-:W-:Y:S01]  /*95d0*/  IMAD R34, R31, 0x10, R16 ;  /* 0x000000101f227824 */ /* 0x000fe200078e0210 */
[----:B------:R-:W-:Y:S01]  /*95e0*/  IADD3 R8, P0, PT, R29, R20, RZ ;  /* 0x000000141d087210 */ /* 0x000fe20007f1e0ff */
[C---:B------:R-:W-:Y:S01]  /*95f0*/  IMAD R28, R31.reuse, 0x8, R2 ;  /* 0x000000081f1c7824 */ /* 0x040fe200078e0202 */
[----:B------:R-:W-:Y:S01]  /*9600*/  LEA.HI.X.SX32 R24, R24, RZ, 0x1, P4 ;  /* 0x000000ff18187211 */ /* 0x000fe200020f0eff */
[C-C-:B------:R-:W-:Y:S01]  /*9610*/  IMAD R48, R31.reuse, 0x10, R30.reuse ;  /* 0x000000101f307824 */ /* 0x140fe200078e021e */
[----:B------:R-:W-:Y:S01]  /*9620*/  LEA.HI.X.SX32 R15, R2, RZ, 0x1, P2 ;  /* 0x000000ff020f7211 */ /* 0x000fe200010f0eff */
[----:B------:R-:W-:Y:S01]  /*9630*/  IMAD R42, R31, 0x8, R30 ;  /* 0x000000081f2a7824 */ /* 0x000fe200078e021e */
[----:B------:R-:W-:Y:S01]  /*9640*/  IADD3 R22, P1, PT, R39, R32, RZ ;  /* 0x0000002027167210 */ /* 0x000fe20007f3e0ff */
[----:B------:R-:W-:Y:S01]  /*9650*/  IMAD R2, R31, 0x8, R38 ;  /* 0x000000081f027824 */ /* 0x000fe200078e0226 */
[----:B------:R-:W-:Y:S01]  /*9660*/  IADD3 R25, P4, PT, R39, R34, RZ ;  /* 0x0000002227197210 */ /* 0x000fe20007f9e0ff */
[C---:B------:R-:W-:Y:S01]  /*9670*/  IMAD R44, R31.reuse, 0x8, R34 ;  /* 0x000000081f2c7824 */ /* 0x040fe200078e0222 */
[----:B------:R-:W-:Y:S01]  /*9680*/  LEA.HI.X.SX32 R26, R26, RZ, 0x1, P5 ;  /* 0x000000ff1a1a7211 */ /* 0x000fe200028f0eff */
[----:B------:R-:W-:Y:S01]  /*9690*/  IMAD R50, R31, 0x8, R48 ;  /* 0x000000081f327824 */ /* 0x000fe200078e0230 */
[----:B------:R-:W-:-:S02]  /*96a0*/  LEA.HI.X.SX32 R13, R20, RZ, 0x1, P0 ;  /* 0x000000ff140d7211 */ /* 0x000fc400000f0eff */
[----:B------:R-:W-:Y:S02]  /*96b0*/  LEA.HI.X.SX32 R16, R16, RZ, 0x1, P3 ;  /* 0x000000ff10107211 */ /* 0x000fe400018f0eff */
[C---:B------:R-:W-:Y:S02]  /*96c0*/  IADD3 R23, P2, PT, R39.reuse, R38, RZ ;  /* 0x0000002627177210 */ /* 0x040fe40007f5e0ff */
[C---:B------:R-:W-:Y:S02]  /*96d0*/  IADD3 R27, P5, PT, R39.reuse, R36, RZ ;  /* 0x00000024271b7210 */ /* 0x040fe40007fbe0ff */
[C---:B------:R-:W-:Y:S02]  /*96e0*/  IADD3 R20, P3, PT, R39.reuse, R28, RZ ;  /* 0x0000001c27147210 */ /* 0x040fe40007f7e0ff */
[----:B------:R-:W-:Y:S02]  /*96f0*/  IADD3 R21, P0, PT, R39, R30, RZ ;  /* 0x0000001e27157210 */ /* 0x000fe40007f1e0ff */
[----:B------:R-:W-:-:S02]  /*9700*/  LEA.HI.X.SX32 R31, R32, RZ, 0x1, P1 ;  /* 0x000000ff201f7211 */ /* 0x000fc400008f0eff */
[----:B------:R-:W-:Y:S02]  /*9710*/  LEA.HI.X.SX32 R33, R34, RZ, 0x1, P4 ;  /* 0x000000ff22217211 */ /* 0x000fe400020f0eff */
[----:B------:R-:W-:Y:S02]  /*9720*/  LEA.HI.X.SX32 R32, R38, RZ, 0x1, P2 ;  /* 0x000000ff26207211 */ /* 0x000fe400010f0eff */
[----:B------:R-:W-:Y:S02]  /*9730*/  LEA.HI.X.SX32 R34, R36, RZ, 0x1, P5 ;  /* 0x000000ff24227211 */ /* 0x000fe400028f0eff */
[----:B------:R-:W-:Y:S02]  /*9740*/  LEA.HI.X.SX32 R28, R28, RZ, 0x1, P3 ;  /* 0x000000ff1c1c7211 */ /* 0x000fe400018f0eff */
[----:B------:R-:W-:Y:S02]  /*9750*/  LEA.HI.X.SX32 R30, R30, RZ, 0x1, P0 ;  /* 0x000000ff1e1e7211 */ /* 0x000fe400000f0eff */
[----:B------:R-:W-:-:S02]  /*9760*/  IADD3 R35, P1, PT, R39, R48, RZ ;  /* 0x0000003027237210 */ /* 0x000fc40007f3e0ff */
[C---:B------:R-:W-:Y:S02]  /*9770*/  IADD3 R36, P2, PT, R39.reuse, R42, RZ ;  /* 0x0000002a27247210 */ /* 0x040fe40007f5e0ff */
[C---:B------:R-:W-:Y:S02]  /*9780*/  IADD3 R37, P4, PT, R39.reuse, R2, RZ ;  /* 0x0000000227257210 */ /* 0x040fe40007f9e0ff */
[----:B------:R-:W-:Y:S02]  /*9790*/  IADD3 R38, P5, PT, R39, R44, RZ ;  /* 0x0000002c27267210 */ /* 0x000fe40007fbe0ff */
[----:B------:R-:W-:Y:S02]  /*97a0*/  IADD3 R29, P3, PT, R29, R40, RZ ;  /* 0x000000281d1d7210 */ /* 0x000fe40007f7e0ff */
[----:B------:R-:W-:Y:S02]  /*97b0*/  IADD3 R39, P0, PT, R39, R50, RZ ;  /* 0x0000003227277210 */ /* 0x000fe40007f1e0ff */
[----:B------:R-:W-:-:S02]  /*97c0*/  LEA.HI.X.SX32 R43, R2, RZ, 0x1, P4 ;  /* 0x000000ff022b7211 */ /* 0x000fc400020f0eff */
[----:B------:R-:W-:Y:S02]  /*97d0*/  LEA R6, R6, UR8, 0x2 ;  /* 0x0000000806067c11 */ /* 0x000fe4000f8e10ff */
[----:B------:R-:W-:Y:S02]  /*97e0*/  LEA.HI.X.SX32 R40, R40, RZ, 0x1, P3 ;  /* 0x000000ff28287211 */ /* 0x000fe400018f0eff */
[----:B------:R-:W-:Y:S02]  /*97f0*/  LEA.HI.X.SX32 R41, R48, RZ, 0x1, P1 ;  /* 0x000000ff30297211 */ /* 0x000fe400008f0eff */
[----:B------:R-:W-:Y:S02]  /*9800*/  LEA.HI.X.SX32 R42, R42, RZ, 0x1, P2 ;  /* 0x000000ff2a2a7211 */ /* 0x000fe400010f0eff */
[----:B------:R-:W-:Y:S02]  /*9810*/  LEA.HI.X.SX32 R44, R44, RZ, 0x1, P5 ;  /* 0x000000ff2c2c7211 */ /* 0x000fe400028f0eff */
[----:B------:R-:W-:-:S07]  /*9820*/  LEA.HI.X.SX32 R2, R50, RZ, 0x1, P0 ;  /* 0x000000ff32027211 */ /* 0x000fce00000f0eff */
.L_x_1094:
        /* <DEDUP_REMOVED lines=14> */
[----:B------:R-:W-:-:S05]  /*9910*/  IMAD.IADD R51, R51, 0x1, R55 ;  /* 0x0000000133337824 */ /* 0x000fca00078e0237 */
[----:B------:R-:W3:Y:S04]  /*9920*/  LDG.E.U16.CONSTANT R103, desc[UR10][R50.64+-0x2] ;  /* 0xfffffe0a32677981 */ /* 0x000ee8000c1e9500 */
[----:B------:R4:W3:Y:S01]  /*9930*/  LDG.E.U16.CONSTANT R104, desc[UR10][R50.64] ;  /* 0x0000000a32687981 */ /* 0x0008e2000c1e9500 */
[----:B-1----:R-:W-:-:S04]  /*9940*/  IMAD.WIDE.U32 R48, R53, 0x12, R138 ;  /* 0x0000001235307825 */ /* 0x002fc800078e008a */
[----:B------:R-:W-:-:S04]  /*9950*/  IMAD R53, R52, 0x12, RZ ;  /* 0x0000001234357824 */ /* 0x000fc800078e02ff */
[----:B------:R-:W-:-:S05]  /*9960*/  IMAD.IADD R49, R49, 0x1, R53 ;  /* 0x0000000131317824 */ /* 0x000fca00078e0235 */
[----:B------:R-:W5:Y:S04]  /*9970*/  LDG.E.U16.CONSTANT R101, desc[UR10][R48.64+-0x2] ;  /* 0xfffffe0a30657981 */ /* 0x000f68000c1e9500 */
[----:B------:R1:W5:Y:S01]  /*9980*/  LDG.E.U16.CONSTANT R102, desc[UR10][R48.64] ;  /* 0x0000000a30667981 */ /* 0x000362000c1e9500 */
[----:B------:R-:W-:-:S04]  /*9990*/  IADD3 R53, P0, PT, R118, R20, RZ ;  /* 0x0000001476357210 */ /* 0x000fc80007f1e0ff */
[----:B------:R-:W-:Y:S01]  /*99a0*/  IADD3.X R54, PT, PT, R59, R28, RZ, P0, !PT ;  /* 0x0000001c3b367210 */ /* 0x000fe200007fe4ff */
[----:B------:R-:W-:-:S04]  /*99b0*/  IMAD.WIDE.U32 R52, R53, 0x12, R138 ;  /* 0x0000001235347825 */ /* 0x000fc800078e008a */
[----:B------:R-:W-:Y:S02]  /*99c0*/  IMAD R55, R54, 0x12, RZ ;  /* 0x0000001236377824 */ /* 0x000fe400078e02ff */
[----:B----4-:R-:W-:Y:S02]  /*99d0*/  IMAD.MOV.U32 R50, RZ, RZ, R52 ;  /* 0x000000ffff327224 */ /* 0x010fe400078e0034 */
[----:B------:R-:W-:-:S05]  /*99e0*/  IMAD.IADD R51, R53, 0x1, R55 ;  /* 0x0000000135337824 */ /* 0x000fca00078e0237 */
[----:B------:R-:W4:Y:S04]  /*99f0*/  LDG.E.U16.CONSTANT R63, desc[UR10][R50.64+-0x2] ;  /* 0xfffffe0a323f7981 */ /* 0x000f28000c1e9500 */
[----:B------:R0:W4:Y:S01]  /*9a00*/  LDG.E.U16.CONSTANT R66, desc[UR10][R50.64] ;  /* 0x0000000a32427981 */ /* 0x000122000c1e9500 */
[----:B------:R-:W-:-:S05]  /*9a10*/  IADD3 R53, P0, PT, R118, R11, RZ ;  /* 0x0000000b76357210 */ /* 0x000fca0007f1e0ff */
        /* <DEDUP_REMOVED lines=23> */
[----:B0-----:R-:W-:Y:S02]  /*9b90*/  IMAD R51, R54, 0x12, RZ ;  /* 0x0000001236337824 */ /* 0x001fe400078e02ff */
[----:B------:R-:W-:Y:S02]  /*9ba0*/  IMAD.MOV.U32 R50, RZ, RZ, R52 ;  /* 0x000000ffff327224 */ /* 0x000fe400078e0034 */
[----:B------:R-:W-:Y:S01]  /*9bb0*/  IMAD.IADD R51, R53, 0x1, R51 ;  /* 0x0000000135337824 */ /* 0x000fe200078e0233 */
[----:B------:R-:W-:-:S04]  /*9bc0*/  IADD3 R53, P0, PT, R118, R12, RZ ;  /* 0x0000000c76357210 */ /* 0x000fc80007f1e0ff */
[----:B------:R-:W4:Y:S01]  /*9bd0*/  LDG.E.U16.CONSTANT R74, desc[UR10][R50.64+-0x2] ;  /* 0xfffffe0a324a7981 */ /* 0x000f22000c1e9500 */
[----:B------:R-:W-:-:S03]  /*9be0*/  IADD3.X R54, PT, PT, R59, R17, RZ, P0, !PT ;  /* 0x000000113b367210 */ /* 0x000fc600007fe4ff */
[----:B------:R0:W4:Y:S01]  /*9bf0*/  LDG.E.U16.CONSTANT R75, desc[UR10][R50.64] ;  /* 0x0000000a324b7981 */ /* 0x000122000c1e9500 */
[----:B------:R-:W-:-:S04]  /*9c00*/  IMAD.WIDE.U32 R52, R53, 0x12, R138 ;  /* 0x0000001235347825 */ /* 0x000fc800078e008a */
[----:B-1----:R-:W-:-:S04]  /*9c10*/  IMAD R49, R54, 0x12, RZ ;  /* 0x0000001236317824 */ /* 0x002fc800078e02ff */
[----:B------:R-:W-:Y:S01]  /*9c20*/  IMAD.IADD R53, R53, 0x1, R49 ;  /* 0x0000000135357824 */ /* 0x000fe200078e0231 */
[----:B------:R-:W-:-:S04]  /*9c30*/  IADD3 R49, P0, PT, R118, R27, RZ ;  /* 0x0000001b76317210 */ /* 0x000fc80007f1e0ff */
[----:B------:R-:W4:Y:S04]  /*9c40*/  LDG.E.U16.CONSTANT R76, desc[UR10][R52.64+-0x2] ;  /* 0xfffffe0a344c7981 */ /* 0x000f28000c1e9500 */
[----:B------:R1:W4:Y:S01]  /*9c50*/  LDG.E.U16.CONSTANT R77, desc[UR10][R52.64] ;  /* 0x0000000a344d7981 */ /* 0x000322000c1e9500 */
[----:B------:R-:W-:Y:S02]  /*9c60*/  IMAD.X R54, R59, 0x1, R34, P0 ;  /* 0x000000013b367824 */ /* 0x000fe400000e0622 */
[----:B------:R-:W-:-:S04]  /*9c70*/  IMAD.WIDE.U32 R48, R49, 0x12, R138 ;  /* 0x0000001231307825 */ /* 0x000fc800078e008a */
[----:B------:R-:W-:-:S04]  /*9c80*/  IMAD R55, R54, 0x12, RZ ;  /* 0x0000001236377824 */ /* 0x000fc800078e02ff */
[----:B------:R-:W-:-:S05]  /*9c90*/  IMAD.IADD R49, R49, 0x1, R55 ;  /* 0x0000000131317824 */ /* 0x000fca00078e0237 */
[----:B------:R-:W4:Y:S04]  /*9ca0*/  LDG.E.U16.CONSTANT R78, desc[UR10][R48.64+-0x2] ;  /* 0xfffffe0a304e7981 */ /* 0x000f28000c1e9500 */
[----:B------:R1:W4:Y:S01]  /*9cb0*/  LDG.E.U16.CONSTANT R79, desc[UR10][R48.64] ;  /* 0x0000000a304f7981 */ /* 0x000322000c1e9500 */
[----:B0-----:R-:W-:-:S05]  /*9cc0*/  IADD3 R51, P0, PT, R118, R23, RZ ;  /* 0x0000001776337210 */ /* 0x001fca0007f1e0ff */
[----:B------:R-:W-:Y:S02]  /*9cd0*/  IMAD.X R54, R59, 0x1, R32, P0 ;  /* 0x000000013b367824 */ /* 0x000fe400000e0620 */
[----:B------:R-:W-:Y:S01]  /*9ce0*/  IMAD.WIDE.U32 R50, R51, 0x12, R138 ;  /* 0x0000001233327825 */ /* 0x000fe200078e008a */
[----:B------:R-:W-:-:S03]  /*9cf0*/  IADD3 R57, P0, PT, R118, R37, RZ ;  /* 0x0000002576397210 */ /* 0x000fc60007f1e0ff */
[----:B-1----:R-:W-:Y:S01]  /*9d00*/  IMAD R53, R54, 0x12, RZ ;  /* 0x0000001236357824 */ /* 0x002fe200078e02ff */
[----:B------:R-:W-:-:S03]  /*9d10*/  IADD3.X R52, PT, PT, R59, R43, RZ, P0, !PT ;  /* 0x0000002b3b347210 */ /* 0x000fc600007fe4ff */
[----:B------:R-:W-:Y:S02]  /*9d20*/  IMAD.IADD R51, R51, 0x1, R53 ;  /* 0x0000000133337824 */ /* 0x000fe400078e0235 */
[----:B------:R-:W-:-:S03]  /*9d30*/  IMAD.WIDE.U32 R56, R57, 0x12, R138 ;  /* 0x0000001239387825 */ /* 0x000fc600078e008a */
[----:B------:R-:W4:Y:S01]  /*9d40*/  LDG.E.U16.CONSTANT R80, desc[UR10][R50.64+-0x2] ;  /* 0xfffffe0a32507981 */ /* 0x000f22000c1e9500 */
[----:B------:R-:W-:-:S03]  /*9d50*/  IMAD R49, R52, 0x12, RZ ;  /* 0x0000001234317824 */ /* 0x000fc600078e02ff */
[----:B------:R0:W4:Y:S01]  /*9d60*/  LDG.E.U16.CONSTANT R81, desc[UR10][R50.64] ;  /* 0x0000000a32517981 */ /* 0x000122000c1e9500 */
[----:B------:R-:W-:Y:S01]  /*9d70*/  IADD3 R83, P3, PT, R118, R21, RZ ;  /* 0x0000001576537210 */ /* 0x000fe20007f7e0ff */
[----:B------:R-:W-:Y:S02]  /*9d80*/  IMAD.IADD R49, R57, 0x1, R49 ;  /* 0x0000000139317824 */ /* 0x000fe400078e0231 */
[----:B------:R-:W-:-:S05]  /*9d90*/  IMAD.MOV.U32 R48, RZ, RZ, R56 ;  /* 0x000000ffff307224 */ /* 0x000fca00078e0038 */
[----:B------:R-:W4:Y:S01]  /*9da0*/  LDG.E.U16.CONSTANT R82, desc[UR10][R48.64+-0x2] ;  /* 0xfffffe0a30527981 */ /* 0x000f22000c1e9500 */
[----:B0-----:R-:W-:-:S03]  /*9db0*/  IMAD.WIDE.U32 R50, R83, 0x12, R138 ;  /* 0x0000001253327825 */ /* 0x001fc600078e008a */
[----:B------:R0:W4:Y:S01]  /*9dc0*/  LDG.E.U16.CONSTANT R83, desc[UR10][R48.64] ;  /* 0x0000000a30537981 */ /* 0x000122000c1e9500 */
[----:B------:R-:W-:Y:S01]  /*9dd0*/  IADD3 R55, P2, PT, R118, R36, RZ ;  /* 0x0000002476377210 */ /* 0x000fe20007f5e0ff */
[----:B------:R-:W-:Y:S01]  /*9de0*/  IMAD.X R58, R59, 0x1, R30, P3 ;  /* 0x000000013b3a7824 */ /* 0x000fe200018e061e */
[----:B------:R-:W-:-:S03]  /*9df0*/  SHF.R.S32.HI R93, RZ, 0x1f, R131 ;  /* 0x0000001fff5d7819 */ /* 0x000fc60000011483 */
[----:B------:R-:W-:Y:S02]  /*9e00*/  IMAD.X R89, R59, 0x1, R42, P2 ;  /* 0x000000013b597824 */ /* 0x000fe400010e062a */
[----:B------:R-:W-:Y:S02]  /*9e10*/  IMAD R99, R58, 0x12, RZ ;  /* 0x000000123a637824 */ /* 0x000fe400078e02ff */
[----:B------:R-:W-:Y:S02]  /*9e20*/  IMAD R94, R93, R112, RZ ;  /* 0x000000705d5e7224 */ /* 0x000fe400078e02ff */
[----:B------:R-:W-:Y:S02]  /*9e30*/  IMAD R89, R89, 0x12, RZ ;  /* 0x0000001259597824 */ /* 0x000fe400078e02ff */
[----:B------:R-:W-:-:S04]  /*9e40*/  IMAD.WIDE.U32 R54, R55, 0x12, R138 ;  /* 0x0000001237367825 */ /* 0x000fc800078e008a */
[----:B------:R-:W-:Y:S02]  /*9e50*/  IMAD.IADD R51, R51, 0x1, R99 ;  /* 0x0000000133337824 */ /* 0x000fe400078e0263 */
[----:B------:R-:W-:Y:S02]  /*9e60*/  IMAD R105, R131, R110, R94 ;  /* 0x0000006e83697224 */ /* 0x000fe400078e025e */
[----:B------:R-:W-:Y:S01]  /*9e70*/  IMAD.IADD R55, R55, 0x1, R89 ;  /* 0x0000000137377824 */ /* 0x000fe200078e0259 */
[----:B------:R-:W4:Y:S01]  /*9e80*/  LDG.E.U16.CONSTANT R94, desc[UR10][R50.64] ;  /* 0x0000000a325e7981 */ /* 0x000f22000c1e9500 */
[----:B------:R-:W-:-:S03]  /*9e90*/  IADD3 R53, P1, PT, R118, R39, RZ ;  /* 0x0000002776357210 */ /* 0x000fc60007f3e0ff */
[----:B------:R1:W4:Y:S02]  /*9ea0*/  LDG.E.U16.CONSTANT R89, desc[UR10][R50.64+-0x2] ;  /* 0xfffffe0a32597981 */ /* 0x000324000c1e9500 */
[----:B------:R-:W-:Y:S02]  /*9eb0*/  IMAD.X R92, R59, 0x1, R2, P1 ;  /* 0x000000013b5c7824 */ /* 0x000fe400008e0602 */
[----:B------:R-:W-:-:S04]  /*9ec0*/  IMAD.WIDE.U32 R52, R53, 0x12, R138 ;  /* 0x0000001235347825 */ /* 0x000fc800078e008a */
[----:B------:R-:W-:Y:S02]  /*9ed0*/  IMAD R93, R92, 0x12, RZ ;  /* 0x000000125c5d7824 */ /* 0x000fe400078e02ff */
[----:B------:R-:W-:Y:S01]  /*9ee0*/  IMAD.WIDE.U32 R56, R131, R112, RZ ;  /* 0x0000007083387225 */ /* 0x000fe200078e00ff */
[----:B------:R-:W4:Y:S03]  /*9ef0*/  LDG.E.U16.CONSTANT R92, desc[UR10][R54.64+-0x2] ;  /* 0xfffffe0a365c7981 */ /* 0x000f26000c1e9500 */
[----:B------:R-:W-:Y:S02]  /*9f00*/  IMAD.IADD R53, R53, 0x1, R93 ;  /* 0x0000000135357824 */ /* 0x000fe400078e025d */
[----:B------:R-:W-:Y:S01]  /*9f10*/  IMAD.IADD R117, R57, 0x1, R105 ;  /* 0x0000000139757824 */ /* 0x000fe200078e0269 */
[----:B------:R2:W4:Y:S01]  /*9f20*/  LDG.E.U16.CONSTANT R93, desc[UR10][R54.64] ;  /* 0x0000000a365d7981 */ /* 0x000522000c1e9500 */
[----:B------:R-:W-:-:S02]  /*9f30*/  IADD3 R105, P3, PT, R118, R19, RZ ;  /* 0x0000001376697210 */ /* 0x000fc40007f7e0ff */
[----:B------:R-:W-:Y:S02]  /*9f40*/  MOV R141, RZ ;  /* 0x000000ff008d7202 */ /* 0x000fe40000000f00 */
[C---:B------:R-:W-:Y:S01]  /*9f50*/  IADD3 R61, P0, PT, R118.reuse, R35, RZ ;  /* 0x00000023763d7210 */ /* 0x040fe20007f1e0ff */
[----:B------:R-:W-:Y:S01]  /*9f60*/  IMAD.X R100, R59, 0x1, R26, P3 ;  /* 0x000000013b647824 */ /* 0x000fe200018e061a */
[----:B------:R-:W-:Y:S01]  /*9f70*/  IADD3 R57, P4, PT, R118, R8, RZ ;  /* 0x0000000876397210 */ /* 0x000fe20007f9e0ff */
[----:B0-----:R-:W-:Y:S01]  /*9f80*/  IMAD.WIDE.U32 R48, R56, 0x9, R140 ;  /* 0x0000000938307825 */ /* 0x001fe200078e008c */
[----:B------:R-:W-:-:S03]  /*9f90*/  IADD3 R107, P2, PT, R118, R18, RZ ;  /* 0x00000012766b7210 */ /* 0x000fc60007f5e0ff */
[----:B-1----:R-:W-:Y:S01]  /*9fa0*/  IMAD.WIDE.U32 R50, R105, 0x12, R142 ;  /* 0x0000001269327825 */ /* 0x002fe200078e008e */
[----:B------:R-:W-:-:S03]  /*9fb0*/  IADD3 R109, P1, PT, R118, R29, RZ ;  /* 0x0000001d766d7210 */ /* 0x000fc60007f3e0ff */
[C---:B------:R-:W-:Y:S02]  /*9fc0*/  IMAD.X R56, R59.reuse, 0x1, R41, P0 ;  /* 0x000000013b387824 */ /* 0x040fe400000e0629 */
[----:B------:R-:W-:Y:S02]  /*9fd0*/  IMAD R105, R100, 0x12, RZ ;  /* 0x0000001264697824 */ /* 0x000fe400078e02ff */
[C---:B------:R-:W-:Y:S01]  /*9fe0*/  IMAD.X R99, R59.reuse, 0x1, R13, P4 ;  /* 0x000000013b637824 */ /* 0x040fe200020e060d */
[----:B------:R-:W-:Y:S01]  /*9ff0*/  IADD3.X R111, PT, PT, R59, R40, RZ, P1, !PT ;  /* 0x000000283b6f7210 */ /* 0x000fe20000ffe4ff */
[----:B------:R-:W-:Y:S01]  /*a000*/  IMAD.WIDE.U32 R60, R61, 0x12, R138 ;  /* 0x000000123d3c7825 */ /* 0x000fe200078e008a */
[----:B------:R-:W-:-:S03]  /*a010*/  IADD3 R51, PT, PT, R51, R105, RZ ;  /* 0x0000006933337210 */ /* 0x000fc60007ffe0ff */
[----:B------:R-:W-:Y:S02]  /*a020*/  IMAD R113, R56, 0x12, RZ ;  /* 0x0000001238717824 */ /* 0x000fe400078e02ff */
[----:B------:R-:W-:Y:S01]  /*a030*/  IMAD.X R106, R59, 0x1, R24, P2 ;  /* 0x000000013b6a7824 */ /* 0x000fe200010e0618 */
[----:B------:R-:W4:Y:S01]  /*a040*/  LDG.E.U16.CONSTANT R50, desc[UR10][R50.64] ;  /* 0x0000000a32327981 */ /* 0x000f22000c1e9500 */
[----:B--2---:R-:W-:-:S04]  /*a050*/  IMAD.WIDE.U32 R54, R107, 0x12, R142 ;  /* 0x000000126b367825 */ /* 0x004fc800078e008e */
[----:B------:R-:W-:-:S04]  /*a060*/  IMAD.WIDE.U32 R58, R57, 0x12, R142 ;  /* 0x00000012393a7825 */ /* 0x000fc800078e008e */
[----:B------:R-:W-:Y:S02]  /*a070*/  IMAD R107, R99, 0x12, RZ ;  /* 0x00000012636b7824 */ /* 0x000fe400078e02ff */
[----:B------:R-:W-:Y:S02]  /*a080*/  IMAD R105, R98, 0x10000, R95 ;  /* 0x0001000062697824 */ /* 0x000fe400078e025f */
[----:B------:R-:W-:Y:S01]  /*a090*/  IMAD.IADD R61, R61, 0x1, R113 ;  /* 0x000000013d3d7824 */ /* 0x000fe200078e0271 */
[----:B------:R-:W2:Y:S01]  /*a0a0*/  LDG.E.U16.CONSTANT R98, desc[UR10][R52.64+-0x2] ;  /* 0xfffffe0a34627981 */ /* 0x000ea2000c1e9500 */
[----:B------:R-:W-:Y:S01]  /*a0b0*/  IMAD.IADD R59, R59, 0x1, R107 ;  /* 0x000000013b3b7824 */ /* 0x000fe200078e026b */
[----:B------:R-:W-:Y:S01]  /*a0c0*/  SHF.R.U32.HI R107, RZ, 0x4, R105 ;  /* 0x00000004ff6b7819 */ /* 0x000fe20000011669 */
[----:B------:R-:W-:Y:S01]  /*a0d0*/  IMAD.WIDE.U32 R56, R109, 0x12, R142 ;  /* 0x000000126d387825 */ /* 0x000fe200078e008e */
[----:B------:R-:W2:Y:S02]  /*a0e0*/  LDG.E.U16.CONSTANT R95, desc[UR10][R60.64+-0x2] ;  /* 0xfffffe0a3c5f7981 */ /* 0x000ea4000c1e9500 */
[----:B------:R-:W-:-:S02]  /*a0f0*/  LOP3.LUT R109, R107, 0xf0f0f0f, RZ, 0xc0, !PT ;  /* 0x0f0f0f0f6b6d7812 */ /* 0x000fc400078ec0ff */
[----:B------:R0:W2:Y:S01]  /*a100*/  LDG.E.U16.CONSTANT R100, desc[UR10][R60.64] ;  /* 0x0000000a3c647981 */ /* 0x0000a2000c1e9500 */
[----:B------:R-:W-:Y:S01]  /*a110*/  IMAD R99, R106, 0x12, RZ ;  /* 0x000000126a637824 */ /* 0x000fe200078e02ff */
[----:B------:R-:W-:Y:S01]  /*a120*/  LOP3.LUT R106, R105, 0xf0f0f0f, RZ, 0xc0, !PT ;  /* 0x0f0f0f0f696a7812 */ /* 0x000fe200078ec0ff */
[----:B------:R-:W-:Y:S01]  /*a130*/  IMAD R111, R111, 0x12, RZ ;  /* 0x000000126f6f7824 */ /* 0x000fe200078e02ff */
[----:B------:R-:W2:Y:S01]  /*a140*/  LDG.E.U16.CONSTANT R58, desc[UR10][R58.64] ;  /* 0x0000000a3a3a7981 */ /* 0x000ea2000c1e9500 */
[----:B------:R-:W-:Y:S02]  /*a150*/  IMAD.IADD R55, R55, 0x1, R99 ;  /* 0x0000000137377824 */ /* 0x000fe400078e0263 */
[----:B0-----:R-:W-:Y:S01]  /*a160*/  VIADD R60, R109, 0x78787878 ;  /* 0x787878786d3c7836 */ /* 0x001fe20000000000 */
[----:B------:R0:W2:Y:S01]  /*a170*/  LDG.E.U16.CONSTANT R99, desc[UR10][R52.64] ;  /* 0x0000000a34637981 */ /* 0x0000a2000c1e9500 */
[----:B------:R-:W-:Y:S02]  /*a180*/  IMAD R117, R117, 0x9, RZ ;  /* 0x0000000975757824 */ /* 0x000fe400078e02ff */
[----:B------:R-:W-:Y:S01]  /*a190*/  VIADD R130, R106, 0x78787878 ;  /* 0x787878786a827836 */ /* 0x000fe20000000000 */
[----:B------:R-:W-:Y:S01]  /*a1a0*/  LOP3.LUT R158, R60, R107, RZ, 0x3c, !PT ;  /* 0x0000006b3c9e7212 */ /* 0x000fe200078e3cff */
[----:B---3--:R-:W-:Y:S01]  /*a1b0*/  IMAD R103, R104, 0x10000, R103 ;  /* 0x0001000068677824 */ /* 0x008fe200078e0267 */
[----:B------:R1:W3:Y:S01]  /*a1c0*/  LDG.E.U16.CONSTANT R54, desc[UR10][R54.64] ;  /* 0x0000000a36367981 */ /* 0x0002e2000c1e9500 */
[----:B------:R-:W-:Y:S01]  /*a1d0*/  IMAD.IADD R57, R57, 0x1, R111 ;  /* 0x0000000139397824 */ /* 0x000fe200078e026f */
[----:B------:R-:W-:-:S02]  /*a1e0*/  IADD3 R117, PT, PT, R49, R117, RZ ;  /* 0x0000007531757210 */ /* 0x000fc40007ffe0ff */
[----:B0-----:R-:W-:Y:S02]  /*a1f0*/  LEA R52, P0, R48, R144, 0x2 ;  /* 0x0000009030347211 */ /* 0x001fe400078010ff */
[----:B------:R-:W-:Y:S01]  /*a200*/  LOP3.LUT R158, R158, 0x8080808, R109, 0x60, !PT ;  /* 0x080808089e9e7812 */ /* 0x000fe200078e606d */
[----:B------:R0:W3:Y:S01]  /*a210*/  LDG.E.U16.CONSTANT R56, desc[UR10][R56.64] ;  /* 0x0000000a38387981 */ /* 0x0000e2000c1e9500 */
[----:B------:R-:W-:Y:S02]  /*a220*/  LOP3.LUT R105, R130, R105, RZ, 0x3c, !PT ;  /* 0x0000006982697212 */ /* 0x000fe400078e3cff */
[----:B-1----:R-:W-:Y:S02]  /*a230*/  SHF.R.U32.HI R55, RZ, 0x4, R103 ;  /* 0x00000004ff377819 */ /* 0x002fe40000011667 */
[----:B------:R-:W-:Y:S02]  /*a240*/  LEA.HI.X R53, R48, R145, R117, 0x2, P0 ;  /* 0x0000009130357211 */ /* 0x000fe400000f1475 */
[----:B------:R-:W-:-:S02]  /*a250*/  PRMT R49, R158, 0xba98, RZ ;  /* 0x0000ba989e317816 */ /* 0x000fc400000000ff */
[----:B------:R-:W-:Y:S01]  /*a260*/  LOP3.LUT R105, R105, 0x8080808, R106, 0x60, !PT ;  /* 0x0808080869697812 */ /* 0x000fe200078e606a */
[----:B-----5:R-:W-:Y:S01]  /*a270*/  IMAD R101, R102, 0x10000, R101 ;  /* 0x0001000066657824 */ /* 0x020fe200078e0265 */
[----:B------:R-:W-:Y:S01]  /*a280*/  PRMT R48, R109, 0xba98, RZ ;  /* 0x0000ba986d307816 */ /* 0x000fe200000000ff */
[----:B------:R-:W5:Y:S01]  /*a290*/  LDG.E.CONSTANT R61, desc[UR10][R52.64+0x1000] ;  /* 0x0010000a343d7981 */ /* 0x000f62000c1e9900 */
[----:B------:R-:W-:Y:S02]  /*a2a0*/  LOP3.LUT R51, R103, 0xf0f0f0f, RZ, 0xc0, !PT ;  /* 0x0f0f0f0f67337812 */ /* 0x000fe400078ec0ff */
[----:B0-----:R-:W-:Y:S02]  /*a2b0*/  LOP3.LUT R57, R55, 0xf0f0f0f, RZ, 0xc0, !PT ;  /* 0x0f0f0f0f37397812 */ /* 0x001fe400078ec0ff */
[----:B------:R-:W-:Y:S02]  /*a2c0*/  LOP3.LUT R60, R49, 0x80808080, R60, 0x6, !PT ;  /* 0x80808080313c7812 */ /* 0x000fe400078e063c */
[----:B------:R-:W-:Y:S01]  /*a2d0*/  PRMT R105, R105, 0xba98, RZ ;  /* 0x0000ba9869697816 */ /* 0x000fe200000000ff */
[----:B------:R-:W-:Y:S01]  /*a2e0*/  VIADD R104, R57, 0x78787878 ;  /* 0x7878787839687836 */ /* 0x000fe20000000000 */
[----:B------:R-:W-:Y:S01]  /*a2f0*/  LOP3.LUT R49, R49, 0x7f7f7f7f, R48, 0x60, !PT ;  /* 0x7f7f7f7f31317812 */ /* 0x000fe200078e6030 */
[----:B------:R-:W-:Y:S01]  /*a300*/  VIADD R48, R51, 0x78787878 ;  /* 0x7878787833307836 */ /* 0x000fe20000000000 */
[----:B------:R-:W-:-:S02]  /*a310*/  PRMT R106, R106, 0xba98, RZ ;  /* 0x0000ba986a6a7816 */ /* 0x000fc400000000ff */
[C---:B------:R-:W-:Y:S02]  /*a320*/  LOP3.LUT R130, R105.reuse, 0x80808080, R130, 0x6, !PT ;  /* 0x8080808069827812 */ /* 0x040fe400078e0682 */
[----:B------:R-:W-:Y:S02]  /*a330*/  LOP3.LUT R105, R105, 0x7f7f7f7f, R106, 0x60, !PT ;  /* 0x7f7f7f7f69697812 */ /* 0x000fe400078e606a */
[----:B------:R-:W-:Y:S02]  /*a340*/  LOP3.LUT R102, R48, R103, RZ, 0x3c, !PT ;  /* 0x0000006730667212 */ /* 0x000fe400078e3cff */
[----:B------:R-:W-:Y:S02]  /*a350*/  LOP3.LUT R106, R104, R55, RZ, 0x3c, !PT ;  /* 0x00000037686a7212 */ /* 0x000fe400078e3cff */
[----:B------:R-:W-:Y:S02]  /*a360*/  LOP3.LUT R59, R101, 0xf0f0f0f, RZ, 0xc0, !PT ;  /* 0x0f0f0f0f653b7812 */ /* 0x000fe400078ec0ff */
[----:B------:R-:W-:-:S02]  /*a370*/  LOP3.LUT R105, R130, R105, RZ, 0xfc, !PT ;  /* 0x0000006982697212 */ /* 0x000fc400078efcff */
[----:B------:R-:W-:Y:S01]  /*a380*/  LOP3.LUT R102, R102, 0x8080808, R51, 0x60, !PT ;  /* 0x0808080866667812 */ /* 0x000fe200078e6033 */
[----:B------:R-:W-:Y:S01]  /*a390*/  VIADD R130, R59, 0x78787878 ;  /* 0x787878783b827836 */ /* 0x000fe20000000000 */
[----:B------:R-:W-:Y:S02]  /*a3a0*/  LOP3.LUT R106, R106, 0x8080808, R57, 0x60, !PT ;  /* 0x080808086a6a7812 */ /* 0x000fe400078e6039 */
[----:B------:R-:W-:Y:S02]  /*a3b0*/  LOP3.LUT R49, R60, R49, RZ, 0xfc, !PT ;  /* 0x000000313c317212 */ /* 0x000fe400078efcff */
[----:B------:R-:W-:Y:S02]  /*a3c0*/  PRMT R60, R51, 0xba98, RZ ;  /* 0x0000ba98333c7816 */ /* 0x000fe400000000ff */
[----:B------:R-:W-:Y:S02]  /*a3d0*/  PRMT R51, R102, 0xba98, RZ ;  /* 0x0000ba9866337816 */ /* 0x000fe400000000ff */
[----:B------:R-:W-:-:S02]  /*a3e0*/  PRMT R55, R106, 0xba98, RZ ;  /* 0x0000ba986a377816 */ /* 0x000fc400000000ff */
[----:B------:R-:W-:Y:S02]  /*a3f0*/  PRMT R102, R57, 0xba98, RZ ;  /* 0x0000ba9839667816 */ /* 0x000fe400000000ff */
[----:B------:R-:W-:Y:S02]  /*a400*/  LOP3.LUT R106, R130, R101, RZ, 0x3c, !PT ;  /* 0x00000065826a7212 */ /* 0x000fe400078e3cff */
[----:B------:R-:W-:Y:S02]  /*a410*/  LOP3.LUT R104, R55, 0x80808080, R104, 0x6, !PT ;  /* 0x8080808037687812 */ /* 0x000fe400078e0668 */
[----:B------:R-:W-:Y:S02]  /*a420*/  LOP3.LUT R48, R51, 0x80808080, R48, 0x6, !PT ;  /* 0x8080808033307812 */ /* 0x000fe400078e0630 */
[----:B------:R-:W-:Y:S02]  /*a430*/  LOP3.LUT R55, R55, 0x7f7f7f7f, R102, 0x60, !PT ;  /* 0x7f7f7f7f37377812 */ /* 0x000fe400078e6066 */
[----:B------:R-:W-:-:S02]  /*a440*/  LOP3.LUT R51, R51, 0x7f7f7f7f, R60, 0x60, !PT ;  /* 0x7f7f7f7f33337812 */ /* 0x000fc400078e603c */
[----:B------:R-:W-:Y:S02]  /*a450*/  LOP3.LUT R106, R106, 0x8080808, R59, 0x60, !PT ;  /* 0x080808086a6a7812 */ /* 0x000fe400078e603b */
[----:B------:R-:W-:Y:S02]  /*a460*/  LOP3.LUT R57, R104, R55, RZ, 0xfc, !PT ;  /* 0x0000003768397212 */ /* 0x000fe400078efcff */
[----:B------:R-:W-:Y:S02]  /*a470*/  LOP3.LUT R51, R48, R51, RZ, 0xfc, !PT ;  /* 0x0000003330337212 */ /* 0x000fe400078efcff */
[----:B------:R-:W-:Y:S02]  /*a480*/  PRMT R55, R106, 0xba98, RZ ;  /* 0x0000ba986a377816 */ /* 0x000fe400000000ff */
[----:B------:R-:W-:Y:S02]  /*a490*/  PRMT R48, R59, 0xba98, RZ ;  /* 0x0000ba983b307816 */ /* 0x000fe400000000ff */
[----:B------:R-:W-:-:S02]  /*a4a0*/  LOP3.LUT R130, R55, 0x80808080, R130, 0x6, !PT ;  /* 0x8080808037827812 */ /* 0x000fc400078e0682 */
[----:B------:R-:W-:Y:S01]  /*a4b0*/  LOP3.LUT R55, R55, 0x7f7f7f7f, R48, 0x60, !PT ;  /* 0x7f7f7f7f37377812 */ /* 0x000fe200078e6030 */
[----:B------:R-:W-:Y:S01]  /*a4c0*/  STS [R108+0x18a0], R105 ;  /* 0x0018a0696c007388 */ /* 0x000fe20000000800 */
[----:B----4-:R-:W-:Y:S02]  /*a4d0*/  LEA R66, R66, R63, 0x10 ;  /* 0x0000003f42427211 */ /* 0x010fe400078e80ff */
[----:B------:R-:W-:Y:S01]  /*a4e0*/  LOP3.LUT R59, R130, R55, RZ, 0xfc, !PT ;  /* 0x00000037823b7212 */ /* 0x000fe200078efcff */
[----:B------:R0:W-:Y:S04]  /*a4f0*/  STS [R108+0x18b0], R49 ;  /* 0x0018b0316c007388 */ /* 0x0001e80000000800 */
[----:B------:R1:W-:Y:S01]  /*a500*/  STS [R108+0x2220], R51 ;  /* 0x002220336c007388 */ /* 0x0003e20000000800 */
[----:B------:R-:W-:-:S03]  /*a510*/  SHF.R.U32.HI R101, RZ, 0x4, R101 ;  /* 0x00000004ff657819 */ /* 0x000fc60000011665 */
[----:B------:R-:W4:Y:S04]  /*a520*/  LDG.E.CONSTANT R55, desc[UR10][R52.64] ;  /* 0x0000000a34377981 */ /* 0x000f28000c1e9900 */
[----:B0-----:R-:W5:Y:S04]  /*a530*/  LDG.E.CONSTANT R49, desc[UR10][R52.64+0x800] ;  /* 0x0008000a34317981 */ /* 0x001f68000c1e9900 */
[----:B-1----:R-:W5:Y:S04]  /*a540*/  LDG.E.CONSTANT R51, desc[UR10][R52.64+0x400] ;  /* 0x0004000a34337981 */ /* 0x002f68000c1e9900 */
[----:B------:R-:W5:Y:S04]  /*a550*/  LDG.E.CONSTANT R63, desc[UR10][R52.64+0xc00] ;  /* 0x000c000a343f7981 */ /* 0x000f68000c1e9900 */
[----:B------:R-:W5:Y:S01]  /*a560*/  LDG.E.CONSTANT R105, desc[UR10][R52.64+0x1400] ;  /* 0x0014000a34697981 */ /* 0x000f62000c1e9900 */
[----:B------:R-:W-:-:S02]  /*a570*/  LOP3.LUT R48, R101, 0xf0f0f0f, RZ, 0xc0, !PT ;  /* 0x0f0f0f0f65307812 */ /* 0x000fc400078ec0ff */
[----:B------:R-:W-:-:S03]  /*a580*/  LOP3.LUT R102, R66, 0xf0f0f0f, RZ, 0xc0, !PT ;  /* 0x0f0f0f0f42667812 */ /* 0x000fc600078ec0ff */
[----:B------:R-:W-:Y:S01]  /*a590*/  VIADD R60, R48, 0x78787878 ;  /* 0x78787878303c7836 */ /* 0x000fe20000000000 */
[----:B------:R0:W-:Y:S04]  /*a5a0*/  STS [R108+0x2230], R57 ;  /* 0x002230396c007388 */ /* 0x0001e80000000800 */
[----:B------:R-:W-:Y:S02]  /*a5b0*/  LOP3.LUT R101, R60, R101, RZ, 0x3c, !PT ;  /* 0x000000653c657212 */ /* 0x000fe400078e3cff */
[----:B------:R-:W-:Y:S02]  /*a5c0*/  SHF.R.U32.HI R104, RZ, 0x4, R66 ;  /* 0x00000004ff687819 */ /* 0x000fe40000011642 */
[----:B------:R-:W-:Y:S01]  /*a5d0*/  LOP3.LUT R101, R101, 0x8080808, R48, 0x60, !PT ;  /* 0x0808080865657812 */ /* 0x000fe200078e6030 */
[----:B0-----:R-:W-:Y:S01]  /*a5e0*/  VIADD R57, R102, 0x78787878 ;  /* 0x7878787866397836 */ /* 0x001fe20000000000 */
[----:B------:R-:W-:-:S02]  /*a5f0*/  PRMT R48, R48, 0xba98, RZ ;  /* 0x0000ba9830307816 */ /* 0x000fc400000000ff */
[----:B------:R-:W-:Y:S02]  /*a600*/  PRMT R101, R101, 0xba98, RZ ;  /* 0x0000ba9865657816 */ /* 0x000fe400000000ff */
[----:B------:R-:W-:Y:S02]  /*a610*/  LOP3.LUT R103, R57, R66, RZ, 0x3c, !PT ;  /* 0x0000004239677212 */ /* 0x000fe400078e3cff */
[----:B------:R-:W-:Y:S01]  /*a620*/  LOP3.LUT R66, R104, 0xf0f0f0f, RZ, 0xc0, !PT ;  /* 0x0f0f0f0f68427812 */ /* 0x000fe200078ec0ff */
[----:B------:R-:W-:Y:S01]  /*a630*/  IMAD R62, R65, 0x10000, R62 ;  /* 0x00010000413e7824 */ /* 0x000fe200078e023e */
[----:B------:R-:W-:Y:S02]  /*a640*/  LOP3.LUT R60, R101, 0x80808080, R60, 0x6, !PT ;  /* 0x80808080653c7812 */ /* 0x000fe400078e063c */
[----:B------:R-:W-:Y:S01]  /*a650*/  LOP3.LUT R103, R103, 0x8080808, R102, 0x60, !PT ;  /* 0x0808080867677812 */ /* 0x000fe200078e6066 */
[----:B------:R-:W-:Y:S01]  /*a660*/  VIADD R107, R66, 0x78787878 ;  /* 0x78787878426b7836 */ /* 0x000fe20000000000 */
[----:B------:R-:W-:-:S02]  /*a670*/  LOP3.LUT R101, R101, 0x7f7f7f7f, R48, 0x60, !PT ;  /* 0x7f7f7f7f65657812 */ /* 0x000fc400078e6030 */
[----:B------:R-:W-:Y:S02]  /*a680*/  PRMT R48, R103, 0xba98, RZ ;  /* 0x0000ba9867307816 */ /* 0x000fe400000000ff */
[----:B------:R-:W-:Y:S02]  /*a690*/  LOP3.LUT R101, R60, R101, RZ, 0xfc, !PT ;  /* 0x000000653c657212 */ /* 0x000fe400078efcff */
[----:B------:R-:W-:Y:S02]  /*a6a0*/  PRMT R103, R102, 0xba98, RZ ;  /* 0x0000ba9866677816 */ /* 0x000fe400000000ff */
[----:B------:R-:W-:Y:S02]  /*a6b0*/  LOP3.LUT R65, R107, R104, RZ, 0x3c, !PT ;  /* 0x000000686b417212 */ /* 0x000fe400078e3cff */
[----:B------:R-:W-:Y:S02]  /*a6c0*/  LOP3.LUT R60, R62, 0xf0f0f0f, RZ, 0xc0, !PT ;  /* 0x0f0f0f0f3e3c7812 */ /* 0x000fe400078ec0ff */
[----:B------:R-:W-:-:S02]  /*a6d0*/  LOP3.LUT R57, R48, 0x80808080, R57, 0x6, !PT ;  /* 0x8080808030397812 */ /* 0x000fc400078e0639 */
[----:B------:R-:W-:Y:S01]  /*a6e0*/  LOP3.LUT R48, R48, 0x7f7f7f7f, R103, 0x60, !PT ;  /* 0x7f7f7f7f30307812 */ /* 0x000fe200078e6067 */
[----:B------:R-:W-:Y:S01]  /*a6f0*/  VIADD R103, R60, 0x78787878 ;  /* 0x787878783c677836 */ /* 0x000fe20000000000 */
[----:B------:R-:W-:Y:S01]  /*a700*/  LOP3.LUT R65, R65, 0x8080808, R66, 0x60, !PT ;  /* 0x0808080841417812 */ /* 0x000fe200078e6042 */
[----:B------:R0:W-:Y:S01]  /*a710*/  STS [R108+0x2ba0], R59 ;  /* 0x002ba03b6c007388 */ /* 0x0001e20000000800 */
[----:B------:R-:W-:Y:S02]  /*a720*/  LOP3.LUT R57, R57, R48, RZ, 0xfc, !PT ;  /* 0x0000003039397212 */ /* 0x000fe400078efcff */
[----:B------:R-:W-:Y:S02]  /*a730*/  PRMT R48, R65, 0xba98, RZ ;  /* 0x0000ba9841307816 */ /* 0x000fe400000000ff */
[----:B------:R-:W-:Y:S02]  /*a740*/  LOP3.LUT R65, R103, R62, RZ, 0x3c, !PT ;  /* 0x0000003e67417212 */ /* 0x000fe400078e3cff */
[----:B------:R-:W-:-:S02]  /*a750*/  LOP3.LUT R107, R48, 0x80808080, R107, 0x6, !PT ;  /* 0x80808080306b7812 */ /* 0x000fc400078e066b */
[----:B0-----:R-:W-:Y:S02]  /*a760*/  PRMT R59, R66, 0xba98, RZ ;  /* 0x0000ba98423b7816 */ /* 0x001fe400000000ff */
[----:B------:R-:W-:Y:S02]  /*a770*/  SHF.R.U32.HI R66, RZ, 0x4, R62 ;  /* 0x00000004ff427819 */ /* 0x000fe4000001163e */
[----:B------:R-:W-:Y:S02]  /*a780*/  LOP3.LUT R48, R48, 0x7f7f7f7f, R59, 0x60, !PT ;  /* 0x7f7f7f7f30307812 */ /* 0x000fe400078e603b */
[----:B------:R-:W-:Y:S02]  /*a790*/  LOP3.LUT R65, R65, 0x8080808, R60, 0x60, !PT ;  /* 0x0808080841417812 */ /* 0x000fe400078e603c */
[----:B------:R-:W-:Y:S02]  /*a7a0*/  LOP3.LUT R62, R66, 0xf0f0f0f, RZ, 0xc0, !PT ;  /* 0x0f0f0f0f423e7812 */ /* 0x000fe400078ec0ff */
[----:B------:R-:W-:Y:S01]  /*a7b0*/  LOP3.LUT R107, R107, R48, RZ, 0xfc, !PT ;  /* 0x000000306b6b7212 */ /* 0x000fe200078efcff */
[----:B------:R0:W-:Y:S01]  /*a7c0*/  STS [R108+0x2bb0], R101 ;  /* 0x002bb0656c007388 */ /* 0x0001e20000000800 */
[----:B------:R-:W-:Y:S01]  /*a7d0*/  PRMT R48, R65, 0xba98, RZ ;  /* 0x0000ba9841307816 */ /* 0x000fe200000000ff */
[----:B------:R-:W-:Y:S01]  /*a7e0*/  IMAD R64, R67, 0x10000, R64 ;  /* 0x0001000043407824 */ /* 0x000fe200078e0240 */
[----:B------:R-:W-:-:S02]  /*a7f0*/  PRMT R59, R60, 0xba98, RZ ;  /* 0x0000ba983c3b7816 */ /* 0x000fc400000000ff */
[C---:B------:R-:W-:Y:S02]  /*a800*/  LOP3.LUT R103, R48.reuse, 0x80808080, R103, 0x6, !PT ;  /* 0x8080808030677812 */ /* 0x040fe400078e0667 */
[----:B------:R-:W-:Y:S02]  /*a810*/  LOP3.LUT R48, R48, 0x7f7f7f7f, R59, 0x60, !PT ;  /* 0x7f7f7f7f30307812 */ /* 0x000fe400078e603b */
[----:B0-----:R-:W-:Y:S02]  /*a820*/  IADD3 R101, PT, PT, R62, 0x78787878, RZ ;  /* 0x787878783e657810 */ /* 0x001fe40007ffe0ff */
[----:B------:R-:W-:Y:S02]  /*a830*/  LOP3.LUT R59, R64, 0xf0f0f0f, RZ, 0xc0, !PT ;  /* 0x0f0f0f0f403b7812 */ /* 0x000fe400078ec0ff */
[----:B------:R-:W-:-:S03]  /*a840*/  LOP3.LUT R65, R101, R66, RZ, 0x3c, !PT ;  /* 0x0000004265417212 */ /* 0x000fc600078e3cff */
[----:B------:R-:W-:Y:S01]  /*a850*/  VIADD R67, R59, 0x78787878 ;  /* 0x787878783b437836 */ /* 0x000fe20000000000 */
[----:B------:R-:W-:Y:S01]  /*a860*/  LOP3.LUT R65, R65, 0x8080808, R62, 0x60, !PT ;  /* 0x0808080841417812 */ /* 0x000fe200078e603e */
[----:B------:R0:W-:Y:S01]  /*a870*/  STS [R108+0x3520], R57 ;  /* 0x003520396c007388 */ /* 0x0001e20000000800 */
[----:B------:R-:W-:Y:S02]  /*a880*/  LOP3.LUT R103, R103, R48, RZ, 0xfc, !PT ;  /* 0x0000003067677212 */ /* 0x000fe400078efcff */
[----:B------:R-:W-:Y:S02]  /*a890*/  PRMT R48, R65, 0xba98, RZ ;  /* 0x0000ba9841307816 */ /* 0x000fe400000000ff */
[----:B------:R-:W-:Y:S02]  /*a8a0*/  SHF.R.U32.HI R60, RZ, 0x4, R64 ;  /* 0x00000004ff3c7819 */ /* 0x000fe40000011640 */
[----:B------:R-:W-:Y:S02]  /*a8b0*/  LOP3.LUT R64, R67, R64, RZ, 0x3c, !PT ;  /* 0x0000004043407212 */ /* 0x000fe400078e3cff */
[----:B0-----:R-:W-:-:S02]  /*a8c0*/  PRMT R57, R62, 0xba98, RZ ;  /* 0x0000ba983e397816 */ /* 0x001fc400000000ff */
[C---:B------:R-:W-:Y:S01]  /*a8d0*/  LOP3.LUT R101, R48.reuse, 0x80808080, R101, 0x6, !PT ;  /* 0x8080808030657812 */ /* 0x040fe200078e0665 */
[----:B------:R-:W-:Y:S01]  /*a8e0*/  IMAD R72, R73, 0x10000, R72 ;  /* 0x0001000049487824 */ /* 0x000fe200078e0248 */
[----:B------:R-:W-:Y:S02]  /*a8f0*/  LOP3.LUT R48, R48, 0x7f7f7f7f, R57, 0x60, !PT ;  /* 0x7f7f7f7f30307812 */ /* 0x000fe400078e6039 */
[----:B------:R-:W-:Y:S02]  /*a900*/  LOP3.LUT R57, R60, 0xf0f0f0f, RZ, 0xc0, !PT ;  /* 0x0f0f0f0f3c397812 */ /* 0x000fe400078ec0ff */
[----:B------:R-:W-:Y:S02]  /*a910*/  LOP3.LUT R64, R64, 0x8080808, R59, 0x60, !PT ;  /* 0x0808080840407812 */ /* 0x000fe400078e603b */
[----:B------:R-:W-:Y:S01]  /*a920*/  LOP3.LUT R101, R101, R48, RZ, 0xfc, !PT ;  /* 0x0000003065657212 */ /* 0x000fe200078efcff */
[----:B------:R-:W-:Y:S01]  /*a930*/  VIADD R65, R57, 0x78787878 ;  /* 0x7878787839417836 */ /* 0x000fe20000000000 */
[----:B------:R-:W-:-:S02]  /*a940*/  PRMT R64, R64, 0xba98, RZ ;  /* 0x0000ba9840407816 */ /* 0x000fc400000000ff */
[----:B------:R-:W-:Y:S02]  /*a950*/  PRMT R59, R59, 0xba98, RZ ;  /* 0x0000ba983b3b7816 */ /* 0x000fe400000000ff */
[----:B------:R-:W-:Y:S02]  /*a960*/  LOP3.LUT R48, R72, 0xf0f0f0f, RZ, 0xc0, !PT ;  /* 0x0f0f0f0f48307812 */ /* 0x000fe400078ec0ff */
[C---:B------:R-:W-:Y:S02]  /*a970*/  LOP3.LUT R67, R64.reuse, 0x80808080, R67, 0x6, !PT ;  /* 0x8080808040437812 */ /* 0x040fe400078e0643 */
[----:B------:R-:W-:Y:S01]  /*a980*/  LOP3.LUT R64, R64, 0x7f7f7f7f, R59, 0x60, !PT ;  /* 0x7f7f7f7f40407812 */ /* 0x000fe200078e603b */
[----:B------:R-:W-:Y:S01]  /*a990*/  VIADD R59, R48, 0x78787878 ;  /* 0x78787878303b7836 */ /* 0x000fe20000000000 */
[----:B------:R-:W-:-:S04]  /*a9a0*/  LOP3.LUT R60, R65, R60, RZ, 0x3c, !PT ;  /* 0x0000003c413c7212 */ /* 0x000fc800078e3cff */
[----:B------:R-:W-:Y:S02]  /*a9b0*/  LOP3.LUT R60, R60, 0x8080808, R57, 0x60, !PT ;  /* 0x080808083c3c7812 */ /* 0x000fe400078e6039 */
[----:B------:R-:W-:Y:S02]  /*a9c0*/  LOP3.LUT R73, R59, R72, RZ, 0x3c, !PT ;  /* 0x000000483b497212 */ /* 0x000fe400078e3cff */
[----:B------:R-:W-:Y:S02]  /*a9d0*/  LOP3.LUT R67, R67, R64, RZ, 0xfc, !PT ;  /* 0x0000004043437212 */ /* 0x000fe400078efcff */
[----:B------:R-:W-:Y:S02]  /*a9e0*/  PRMT R60, R60, 0xba98, RZ ;  /* 0x0000ba983c3c7816 */ /* 0x000fe400000000ff */
[----:B------:R-:W-:Y:S02]  /*a9f0*/  SHF.R.U32.HI R64, RZ, 0x4, R72 ;  /* 0x00000004ff407819 */ /* 0x000fe40000011648 */
[----:B------:R-:W-:-:S02]  /*aa00*/  PRMT R57, R57, 0xba98, RZ ;  /* 0x0000ba9839397816 */ /* 0x000fc400000000ff */
[----:B------:R-:W-:Y:S02]  /*aa10*/  LOP3.LUT R73, R73, 0x8080808, R48, 0x60, !PT ;  /* 0x0808080849497812 */ /* 0x000fe400078e6030 */
[----:B------:R-:W-:Y:S02]  /*aa20*/  LOP3.LUT R65, R60, 0x80808080, R65, 0x6, !PT ;  /* 0x808080803c417812 */ /* 0x000fe400078e0641 */
[----:B------:R-:W-:Y:S02]  /*aa30*/  LOP3.LUT R66, R64, 0xf0f0f0f, RZ, 0xc0, !PT ;  /* 0x0f0f0f0f40427812 */ /* 0x000fe400078ec0ff */
[----:B------:R-:W-:Y:S02]  /*aa40*/  LOP3.LUT R60, R60, 0x7f7f7f7f, R57, 0x60, !PT ;  /* 0x7f7f7f7f3c3c7812 */ /* 0x000fe400078e6039 */
[----:B------:R-:W-:Y:S02]  /*aa50*/  PRMT R62, R73, 0xba98, RZ ;  /* 0x0000ba98493e7816 */ /* 0x000fe400000000ff */
[----:B------:R-:W-:Y:S01]  /*aa60*/  PRMT R57, R48, 0xba98, RZ ;  /* 0x0000ba9830397816 */ /* 0x000fe200000000ff */
[----:B------:R0:W-:Y:S01]  /*aa70*/  STS [R108+0x3eb0], R101 ;  /* 0x003eb0656c007388 */ /* 0x0001e20000000800 */
[C---:B------:R-:W-:Y:S01]  /*aa80*/  LOP3.LUT R59, R62.reuse, 0x80808080, R59, 0x6, !PT ;  /* 0x808080803e3b7812 */ /* 0x040fe200078e063b */
[----:B------:R-:W-:Y:S01]  /*aa90*/  IMAD R74, R75, 0x10000, R74 ;  /* 0x000100004b4a7824 */ /* 0x000fe200078e024a */
[----:B------:R-:W-:-:S02]  /*aaa0*/  LOP3.LUT R62, R62, 0x7f7f7f7f, R57, 0x60, !PT ;  /* 0x7f7f7f7f3e3e7812 */ /* 0x000fc400078e6039 */
[----:B0-----:R-:W-:Y:S02]  /*aab0*/  IADD3 R101, PT, PT, R66, 0x78787878, RZ ;  /* 0x7878787842657810 */ /* 0x001fe40007ffe0ff */
[----:B------:R-:W-:Y:S02]  /*aac0*/  LOP3.LUT R59, R59, R62, RZ, 0xfc, !PT ;  /* 0x0000003e3b3b7212 */ /* 0x000fe400078efcff */
[----:B------:R-:W-:Y:S02]  /*aad0*/  LOP3.LUT R73, R101, R64, RZ, 0x3c, !PT ;  /* 0x0000004065497212 */ /* 0x000fe400078e3cff */
[----:B------:R-:W-:Y:S02]  /*aae0*/  SHF.R.U32.HI R62, RZ, 0x4, R74 ;  /* 0x00000004ff3e7819 */ /* 0x000fe4000001164a */
[----:B------:R-:W-:Y:S02]  /*aaf0*/  LOP3.LUT R65, R65, R60, RZ, 0xfc, !PT ;  /* 0x0000003c41417212 */ /* 0x000fe400078efcff */
[----:B------:R-:W-:-:S02]  /*ab00*/  LOP3.LUT R73, R73, 0x8080808, R66, 0x60, !PT ;  /* 0x0808080849497812 */ /* 0x000fc400078e6042 */
[----:B------:R-:W-:Y:S02]  /*ab10*/  LOP3.LUT R60, R74, 0xf0f0f0f, RZ, 0xc0, !PT ;  /* 0x0f0f0f0f4a3c7812 */ /* 0x000fe400078ec0ff */
[----:B------:R-:W-:Y:S01]  /*ab20*/  LOP3.LUT R64, R62, 0xf0f0f0f, RZ, 0xc0, !PT ;  /* 0x0f0f0f0f3e407812 */ /* 0x000fe200078ec0ff */
[----:B------:R0:W-:Y:S01]  /*ab30*/  STS [R108+0x4820], R67 ;  /* 0x004820436c007388 */ /* 0x0001e20000000800 */
[----:B------:R-:W-:Y:S02]  /*ab40*/  PRMT R48, R73, 0xba98, RZ ;  /* 0x0000ba9849307816 */ /* 0x000fe400000000ff */
[----:B------:R-:W-:Y:S01]  /*ab50*/  PRMT R57, R66, 0xba98, RZ ;  /* 0x0000ba9842397816 */ /* 0x000fe200000000ff */
[----:B------:R1:W-:Y:S01]  /*ab60*/  STS [R108+0x4830], R65 ;  /* 0x004830416c007388 */ /* 0x0003e20000000800 */
[----:B------:R-:W-:Y:S01]  /*ab70*/  LOP3.LUT R101, R48, 0x80808080, R101, 0x6, !PT ;  /* 0x8080808030657812 */ /* 0x000fe200078e0665 */
[----:B0-----:R-:W-:Y:S01]  /*ab80*/  VIADD R67, R60, 0x78787878 ;  /* 0x787878783c437836 */ /* 0x001fe20000000000 */
[----:B------:R-:W-:Y:S01]  /*ab90*/  LOP3.LUT R48, R48, 0x7f7f7f7f, R57, 0x60, !PT ;  /* 0x7f7f7f7f30307812 */ /* 0x000fe200078e6039 */
[----:B-1----:R-:W-:-:S03]  /*aba0*/  VIADD R65, R64, 0x78787878 ;  /* 0x7878787840417836 */ /* 0x002fc60000000000 */
[----:B------:R-:W-:Y:S01]  /*abb0*/  LOP3.LUT R57, R67, R74, RZ, 0x3c, !PT ;  /* 0x0000004a43397212 */ /* 0x000fe200078e3cff */
[----:B------:R-:W-:Y:S01]  /*abc0*/  IMAD R76, R77, 0x10000, R76 ;  /* 0x000100004d4c7824 */ /* 0x000fe200078e024c */
[----:B------:R-:W-:Y:S02]  /*abd0*/  LOP3.LUT R73, R65, R62, RZ, 0x3c, !PT ;  /* 0x0000003e41497212 */ /* 0x000fe400078e3cff */
[----:B------:R-:W-:Y:S02]  /*abe0*/  LOP3.LUT R57, R57, 0x8080808, R60, 0x60, !PT ;  /* 0x0808080839397812 */ /* 0x000fe400078e603c */
[----:B------:R-:W-:Y:S02]  /*abf0*/  LOP3.LUT R73, R73, 0x8080808, R64, 0x60, !PT ;  /* 0x0808080849497812 */ /* 0x000fe400078e6040 */
[----:B------:R-:W-:Y:S02]  /*ac00*/  LOP3.LUT R101, R101, R48, RZ, 0xfc, !PT ;  /* 0x0000003065657212 */ /* 0x000fe400078efcff */
[----:B------:R-:W-:-:S02]  /*ac10*/  PRMT R48, R57, 0xba98, RZ ;  /* 0x0000ba9839307816 */ /* 0x000fc400000000ff */
[----:B------:R-:W-:Y:S02]  /*ac20*/  LOP3.LUT R62, R76, 0xf0f0f0f, RZ, 0xc0, !PT ;  /* 0x0f0f0f0f4c3e7812 */ /* 0x000fe400078ec0ff */
[----:B------:R-:W-:Y:S02]  /*ac30*/  PRMT R57, R60, 0xba98, RZ ;  /* 0x0000ba983c397816 */ /* 0x000fe400000000ff */
[----:B------:R-:W-:Y:S02]  /*ac40*/  PRMT R60, R73, 0xba98, RZ ;  /* 0x0000ba98493c7816 */ /* 0x000fe400000000ff */
[----:B------:R-:W-:Y:S02]  /*ac50*/  PRMT R75, R64, 0xba98, RZ ;  /* 0x0000ba98404b7816 */ /* 0x000fe400000000ff */
[C---:B------:R-:W-:Y:S02]  /*ac60*/  LOP3.LUT R67, R48.reuse, 0x80808080, R67, 0x6, !PT ;  /* 0x8080808030437812 */ /* 0x040fe400078e0643 */
[----:B------:R-:W-:Y:S01]  /*ac70*/  LOP3.LUT R48, R48, 0x7f7f7f7f, R57, 0x60, !PT ;  /* 0x7f7f7f7f30307812 */ /* 0x000fe200078e6039 */
[----:B------:R-:W-:Y:S01]  /*ac80*/  VIADD R57, R62, 0x78787878 ;  /* 0x787878783e397836 */ /* 0x000fe20000000000 */
[----:B------:R-:W-:-:S02]  /*ac90*/  LOP3.LUT R65, R60, 0x80808080, R65, 0x6, !PT ;  /* 0x808080803c417812 */ /* 0x000fc400078e0641 */
[----:B------:R-:W-:Y:S02]  /*aca0*/  LOP3.LUT R60, R60, 0x7f7f7f7f, R75, 0x60, !PT ;  /* 0x7f7f7f7f3c3c7812 */ /* 0x000fe400078e604b */
[----:B------:R-:W-:Y:S01]  /*acb0*/  SHF.R.U32.HI R64, RZ, 0x4, R76 ;  /* 0x00000004ff407819 */ /* 0x000fe2000001164c */
[----:B------:R0:W-:Y:S01]  /*acc0*/  STS [R108+0x51a0], R59 ;  /* 0x0051a03b6c007388 */ /* 0x0001e20000000800 */
[----:B------:R-:W-:Y:S02]  /*acd0*/  LOP3.LUT R65, R65, R60, RZ, 0xfc, !PT ;  /* 0x0000003c41417212 */ /* 0x000fe400078efcff */
[----:B------:R-:W-:Y:S01]  /*ace0*/  LOP3.LUT R60, R64, 0xf0f0f0f, RZ, 0xc0, !PT ;  /* 0x0f0f0f0f403c7812 */ /* 0x000fe200078ec0ff */
[----:B------:R-:W-:Y:S01]  /*acf0*/  IMAD R78, R79, 0x10000, R78 ;  /* 0x000100004f4e7824 */ /* 0x000fe200078e024e */
[----:B0-----:R-:W-:Y:S02]  /*ad00*/  LOP3.LUT R59, R57, R76, RZ, 0x3c, !PT ;  /* 0x0000004c393b7212 */ /* 0x001fe400078e3cff */
[----:B------:R-:W-:-:S02]  /*ad10*/  IADD3 R73, PT, PT, R60, 0x78787878, RZ ;  /* 0x787878783c497810 */ /* 0x000fc40007ffe0ff */
[----:B------:R-:W-:Y:S02]  /*ad20*/  LOP3.LUT R59, R59, 0x8080808, R62, 0x60, !PT ;  /* 0x080808083b3b7812 */ /* 0x000fe400078e603e */
[----:B------:R-:W-:Y:S02]  /*ad30*/  LOP3.LUT R67, R67, R48, RZ, 0xfc, !PT ;  /* 0x0000003043437212 */ /* 0x000fe400078efcff */
[----:B------:R-:W-:Y:S02]  /*ad40*/  PRMT R48, R59, 0xba98, RZ ;  /* 0x0000ba983b307816 */ /* 0x000fe400000000ff */
[----:B------:R-:W-:Y:S02]  /*ad50*/  PRMT R59, R62, 0xba98, RZ ;  /* 0x0000ba983e3b7816 */ /* 0x000fe400000000ff */
[----:B------:R-:W-:Y:S02]  /*ad60*/  LOP3.LUT R75, R73, R64, RZ, 0x3c, !PT ;  /* 0x00000040494b7212 */ /* 0x000fe400078e3cff */
[----:B------:R-:W-:-:S02]  /*ad70*/  SHF.R.U32.HI R64, RZ, 0x4, R78 ;  /* 0x00000004ff407819 */ /* 0x000fc4000001164e */
[----:B------:R-:W-:Y:S02]  /*ad80*/  LOP3.LUT R62, R78, 0xf0f0f0f, RZ, 0xc0, !PT ;  /* 0x0f0f0f0f4e3e7812 */ /* 0x000fe400078ec0ff */
[C---:B------:R-:W-:Y:S01]  /*ad90*/  LOP3.LUT R57, R48.reuse, 0x80808080, R57, 0x6, !PT ;  /* 0x8080808030397812 */ /* 0x040fe200078e0639 */
[----:B------:R0:W-:Y:S01]  /*ada0*/  STS [R108+0x5b30], R65 ;  /* 0x005b30416c007388 */ /* 0x0001e20000000800 */
[----:B------:R-:W-:Y:S02]  /*adb0*/  LOP3.LUT R48, R48, 0x7f7f7f7f, R59, 0x60, !PT ;  /* 0x7f7f7f7f30307812 */ /* 0x000fe400078e603b */
[----:B------:R-:W-:Y:S02]  /*adc0*/  LOP3.LUT R75, R75, 0x8080808, R60, 0x60, !PT ;  /* 0x080808084b4b7812 */ /* 0x000fe400078e603c */
[----:B------:R-:W-:Y:S02]  /*add0*/  LOP3.LUT R66, R64, 0xf0f0f0f, RZ, 0xc0, !PT ;  /* 0x0f0f0f0f40427812 */ /* 0x000fe400078ec0ff */
[----:B------:R-:W-:Y:S01]  /*ade0*/  LOP3.LUT R57, R57, R48, RZ, 0xfc, !PT ;  /* 0x0000003039397212 */ /* 0x000fe200078efcff */
[----:B0-----:R-:W-:Y:S01]  /*adf0*/  VIADD R65, R62, 0x78787878 ;  /* 0x787878783e417836 */ /* 0x001fe20000000000 */
[----:B------:R-:W-:Y:S01]  /*ae00*/  PRMT R48, R75, 0xba98, RZ ;  /* 0x0000ba984b307816 */ /* 0x000fe200000000ff */
[----:B------:R0:W-:Y:S01]  /*ae10*/  STS [R108+0x5b20], R67 ;  /* 0x005b20436c007388 */ /* 0x0001e20000000800 */
[----:B------:R-:W-:Y:S01]  /*ae20*/  PRMT R59, R60, 0xba98, RZ ;  /* 0x0000ba983c3b7816 */ /* 0x000fe200000000ff */
[----:B------:R-:W-:Y:S01]  /*ae30*/  VIADD R75, R66, 0x78787878 ;  /* 0x78787878424b7836 */ /* 0x000fe20000000000 */
[----:B------:R-:W-:-:S02]  /*ae40*/  LOP3.LUT R73, R48, 0x80808080, R73, 0x6, !PT ;  /* 0x8080808030497812 */ /* 0x000fc400078e0649 */
[----:B------:R-:W-:Y:S02]  /*ae50*/  LOP3.LUT R48, R48, 0x7f7f7f7f, R59, 0x60, !PT ;  /* 0x7f7f7f7f30307812 */ /* 0x000fe400078e603b */
[----:B0-----:R-:W-:Y:S02]  /*ae60*/  LOP3.LUT R67, R65, R78, RZ, 0x3c, !PT ;  /* 0x0000004e41437212 */ /* 0x001fe400078e3cff */
[----:B------:R-:W-:Y:S02]  /*ae70*/  LOP3.LUT R59, R75, R64, RZ, 0x3c, !PT ;  /* 0x000000404b3b7212 */ /* 0x000fe400078e3cff */
[----:B------:R-:W-:Y:S01]  /*ae80*/  LOP3.LUT R67, R67, 0x8080808, R62, 0x60, !PT ;  /* 0x0808080843437812 */ /* 0x000fe200078e603e */
[----:B------:R-:W-:Y:S01]  /*ae90*/  IMAD R80, R81, 0x10000, R80 ;  /* 0x0001000051507824 */ /* 0x000fe200078e0250 */
[----:B------:R-:W-:Y:S02]  /*aea0*/  LOP3.LUT R64, R59, 0x8080808, R66, 0x60, !PT ;  /* 0x080808083b407812 */ /* 0x000fe400078e6042 */
[----:B------:R-:W-:-:S02]  /*aeb0*/  PRMT R60, R67, 0xba98, RZ ;  /* 0x0000ba98433c7816 */ /* 0x000fc400000000ff */
[----:B------:R-:W-:Y:S02]  /*aec0*/  PRMT R59, R62, 0xba98, RZ ;  /* 0x0000ba983e3b7816 */ /* 0x000fe400000000ff */
[C---:B------:R-:W-:Y:S02]  /*aed0*/  LOP3.LUT R65, R60.reuse, 0x80808080, R65, 0x6, !PT ;  /* 0x808080803c417812 */ /* 0x040fe400078e0641 */
[----:B------:R-:W-:Y:S02]  /*aee0*/  LOP3.LUT R60, R60, 0x7f7f7f7f, R59, 0x60, !PT ;  /* 0x7f7f7f7f3c3c7812 */ /* 0x000fe400078e603b */
[----:B------:R-:W-:Y:S02]  /*aef0*/  LOP3.LUT R59, R80, 0xf0f0f0f, RZ, 0xc0, !PT ;  /* 0x0f0f0f0f503b7812 */ /* 0x000fe400078ec0ff */
[----:B------:R-:W-:Y:S02]  /*af00*/  LOP3.LUT R73, R73, R48, RZ, 0xfc, !PT ;  /* 0x0000003049497212 */ /* 0x000fe400078efcff */
[----:B------:R-:W-:-:S02]  /*af10*/  PRMT R64, R64, 0xba98, RZ ;  /* 0x0000ba9840407816 */ /* 0x000fc400000000ff */
[----:B------:R-:W-:Y:S02]  /*af20*/  SHF.R.U32.HI R48, RZ, 0x4, R80 ;  /* 0x00000004ff307819 */ /* 0x000fe40000011650 */
[----:B------:R-:W-:Y:S01]  /*af30*/  PRMT R67, R66, 0xba98, RZ ;  /* 0x0000ba9842437816 */ /* 0x000fe200000000ff */
[----:B------:R0:W-:Y:S01]  /*af40*/  STS [R108+0x64a0], R57 ;  /* 0x0064a0396c007388 */ /* 0x0001e20000000800 */
[----:B------:R-:W-:Y:S02]  /*af50*/  LOP3.LUT R65, R65, R60, RZ, 0xfc, !PT ;  /* 0x0000003c41417212 */ /* 0x000fe400078efcff */
[----:B------:R-:W-:Y:S02]  /*af60*/  LOP3.LUT R75, R64, 0x80808080, R75, 0x6, !PT ;  /* 0x80808080404b7812 */ /* 0x000fe400078e064b */
[----:B------:R-:W-:Y:S02]  /*af70*/  LOP3.LUT R60, R48, 0xf0f0f0f, RZ, 0xc0, !PT ;  /* 0x0f0f0f0f303c7812 */ /* 0x000fe400078ec0ff */
[----:B------:R-:W-:-:S02]  /*af80*/  LOP3.LUT R64, R64, 0x7f7f7f7f, R67, 0x60, !PT ;  /* 0x7f7f7f7f40407812 */ /* 0x000fc400078e6043 */
[----:B------:R-:W-:Y:S01]  /*af90*/  LEA R82, R83, R82, 0x10 ;  /* 0x0000005253527211 */ /* 0x000fe200078e80ff */
[----:B0-----:R-:W-:Y:S01]  /*afa0*/  VIADD R57, R59, 0x78787878 ;  /* 0x787878783b397836 */ /* 0x001fe20000000000 */
[----:B------:R-:W-:Y:S01]  /*afb0*/  LOP3.LUT R75, R75, R64, RZ, 0xfc, !PT ;  /* 0x000000404b4b7212 */ /* 0x000fe200078efcff */
[----:B------:R-:W-:Y:S01]  /*afc0*/  VIADD R67, R60, 0x78787878 ;  /* 0x787878783c437836 */ /* 0x000fe20000000000 */
[----:B------:R-:W-:Y:S02]  /*afd0*/  LOP3.LUT R62, R82, 0xf0f0f0f, RZ, 0xc0, !PT ;  /* 0x0f0f0f0f523e7812 */ /* 0x000fe400078ec0ff */
[----:B------:R-:W-:Y:S02]  /*afe0*/  LOP3.LUT R80, R57, R80, RZ, 0x3c, !PT ;  /* 0x0000005039507212 */ /* 0x000fe400078e3cff */
[----:B------:R-:W-:Y:S01]  /*aff0*/  SHF.R.U32.HI R64, RZ, 0x4, R82 ;  /* 0x00000004ff407819 */ /* 0x000fe20000011652 */
[----:B------:R0:W-:Y:S01]  /*b000*/  STS [R108+0x6e20], R65 ;  /* 0x006e20416c007388 */ /* 0x0001e20000000800 */
[----:B------:R-:W-:-:S02]  /*b010*/  LOP3.LUT R80, R80, 0x8080808, R59, 0x60, !PT ;  /* 0x0808080850507812 */ /* 0x000fc400078e603b */
[----:B------:R-:W-:Y:S02]  /*b020*/  LOP3.LUT R77, R67, R48, RZ, 0x3c, !PT ;  /* 0x00000030434d7212 */ /* 0x000fe400078e3cff */
[----:B------:R-:W-:Y:S01]  /*b030*/  LOP3.LUT R66, R64, 0xf0f0f0f, RZ, 0xc0, !PT ;  /* 0x0f0f0f0f40427812 */ /* 0x000fe200078ec0ff */
[----:B------:R1:W-:Y:S01]  /*b040*/  STS [R108+0x64b0], R73 ;  /* 0x0064b0496c007388 */ /* 0x0003e20000000800 */
[----:B------:R-:W-:Y:S01]  /*b050*/  PRMT R80, R80, 0xba98, RZ ;  /* 0x0000ba9850507816 */ /* 0x000fe200000000ff */
[----:B0-----:R-:W-:Y:S02]  /*b060*/  VIADD R65, R62, 0x78787878 ;  /* 0x787878783e417836 */ /* 0x001fe40000000000 */
[----:B------:R0:W-:Y:S01]  /*b070*/  STS [R108+0x6e30], R75 ;  /* 0x006e304b6c007388 */ /* 0x0001e20000000800 */
[----:B------:R-:W-:Y:S02]  /*b080*/  PRMT R59, R59, 0xba98, RZ ;  /* 0x0000ba983b3b7816 */ /* 0x000fe400000000ff */
[----:B------:R-:W-:-:S02]  /*b090*/  LOP3.LUT R77, R77, 0x8080808, R60, 0x60, !PT ;  /* 0x080808084d4d7812 */ /* 0x000fc400078e603c */
[----:B-1----:R-:W-:Y:S02]  /*b0a0*/  LOP3.LUT R73, R65, R82, RZ, 0x3c, !PT ;  /* 0x0000005241497212 */ /* 0x002fe400078e3cff */
[----:B------:R-:W-:Y:S01]  /*b0b0*/  LOP3.LUT R57, R80, 0x80808080, R57, 0x6, !PT ;  /* 0x8080808050397812 */ /* 0x000fe200078e0639 */
[----:B0-----:R-:W-:Y:S01]  /*b0c0*/  VIADD R75, R66, 0x78787878 ;  /* 0x78787878424b7836 */ /* 0x001fe20000000000 */
[----:B------:R-:W-:Y:S02]  /*b0d0*/  LOP3.LUT R80, R80, 0x7f7f7f7f, R59, 0x60, !PT ;  /* 0x7f7f7f7f50507812 */ /* 0x000fe400078e603b */
[----:B------:R-:W-:Y:S02]  /*b0e0*/  PRMT R48, R77, 0xba98, RZ ;  /* 0x0000ba984d307816 */ /* 0x000fe400000000ff */
[----:B------:R-:W-:Y:S02]  /*b0f0*/  PRMT R59, R60, 0xba98, RZ ;  /* 0x0000ba983c3b7816 */ /* 0x000fe400000000ff */
[----:B------:R-:W-:-:S02]  /*b100*/  LOP3.LUT R73, R73, 0x8080808, R62, 0x60, !PT ;  /* 0x0808080849497812 */ /* 0x000fc400078e603e */
[----:B------:R-:W-:Y:S02]  /*b110*/  LOP3.LUT R77, R75, R64, RZ, 0x3c, !PT ;  /* 0x000000404b4d7212 */ /* 0x000fe400078e3cff */
[C---:B------:R-:W-:Y:S02]  /*b120*/  LOP3.LUT R67, R48.reuse, 0x80808080, R67, 0x6, !PT ;  /* 0x8080808030437812 */ /* 0x040fe400078e0643 */
[----:B------:R-:W-:Y:S02]  /*b130*/  LOP3.LUT R48, R48, 0x7f7f7f7f, R59, 0x60, !PT ;  /* 0x7f7f7f7f30307812 */ /* 0x000fe400078e603b */
[----:B------:R-:W-:Y:S02]  /*b140*/  PRMT R60, R73, 0xba98, RZ ;  /* 0x0000ba98493c7816 */ /* 0x000fe400000000ff */
[----:B------:R-:W-:Y:S02]  /*b150*/  PRMT R59, R62, 0xba98, RZ ;  /* 0x0000ba983e3b7816 */ /* 0x000fe400000000ff */
[----:B------:R-:W-:Y:S01]  /*b160*/  LOP3.LUT R77, R77, 0x8080808, R66, 0x60, !PT ;  /* 0x080808084d4d7812 */ /* 0x000fe200078e6042 */
[----:B------:R-:W-:Y:S01]  /*b170*/  IMAD R89, R94, 0x10000, R89 ;  /* 0x000100005e597824 */ /* 0x000fe200078e0259 */
[----:B------:R-:W-:-:S02]  /*b180*/  LOP3.LUT R57, R57, R80, RZ, 0xfc, !PT ;  /* 0x0000005039397212 */ /* 0x000fc400078efcff */
[----:B------:R-:W-:Y:S02]  /*b190*/  LOP3.LUT R67, R67, R48, RZ, 0xfc, !PT ;  /* 0x0000003043437212 */ /* 0x000fe400078efcff */
[C---:B------:R-:W-:Y:S02]  /*b1a0*/  LOP3.LUT R65, R60.reuse, 0x80808080, R65, 0x6, !PT ;  /* 0x808080803c417812 */ /* 0x040fe400078e0641 */
[----:B------:R-:W-:Y:S02]  /*b1b0*/  LOP3.LUT R60, R60, 0x7f7f7f7f, R59, 0x60, !PT ;  /* 0x7f7f7f7f3c3c7812 */ /* 0x000fe400078e603b */
[----:B------:R-:W-:Y:S01]  /*b1c0*/  PRMT R48, R77, 0xba98, RZ ;  /* 0x0000ba984d307816 */ /* 0x000fe200000000ff */
[----:B------:R0:W-:Y:S01]  /*b1d0*/  STS [R108+0x77a0], R57 ;  /* 0x0077a0396c007388 */ /* 0x0001e20000000800 */
[----:B------:R-:W-:Y:S02]  /*b1e0*/  PRMT R59, R66, 0xba98, RZ ;  /* 0x0000ba98423b7816 */ /* 0x000fe400000000ff */
[----:B------:R-:W-:-:S02]  /*b1f0*/  LOP3.LUT R75, R48, 0x80808080, R75, 0x6, !PT ;  /* 0x80808080304b7812 */ /* 0x000fc400078e064b */
[----:B------:R-:W-:Y:S02]  /*b200*/  LOP3.LUT R48, R48, 0x7f7f7f7f, R59, 0x60, !PT ;  /* 0x7f7f7f7f30307812 */ /* 0x000fe400078e603b */
[----:B------:R-:W-:Y:S02]  /*b210*/  SHF.R.U32.HI R59, RZ, 0x4, R89 ;  /* 0x00000004ff3b7819 */ /* 0x000fe40000011659 */
[----:B0-----:R-:W-:Y:S02]  /*b220*/  LOP3.LUT R57, R89, 0xf0f0f0f, RZ, 0xc0, !PT ;  /* 0x0f0f0f0f59397812 */ /* 0x001fe400078ec0ff */
[----:B------:R-:W-:-:S03]  /*b230*/  LOP3.LUT R65, R65, R60, RZ, 0xfc, !PT ;  /* 0x0000003c41417212 */ /* 0x000fc600078efcff */
[----:B------:R-:W-:Y:S01]  /*b240*/  VIADD R60, R57, 0x78787878 ;  /* 0x78787878393c7836 */ /* 0x000fe20000000000 */
[----:B------:R-:W-:Y:S02]  /*b250*/  LOP3.LUT R62, R59, 0xf0f0f0f, RZ, 0xc0, !PT ;  /* 0x0f0f0f0f3b3e7812 */ /* 0x000fe400078ec0ff */
[----:B------:R-:W-:Y:S02]  /*b260*/  LOP3.LUT R75, R75, R48, RZ, 0xfc, !PT ;  /* 0x000000304b4b7212 */ /* 0x000fe400078efcff */
[----:B------:R-:W-:Y:S01]  /*b270*/  LOP3.LUT R48, R60, R89, RZ, 0x3c, !PT ;  /* 0x000000593c307212 */ /* 0x000fe200078e3cff */
[----:B------:R-:W-:Y:S01]  /*b280*/  VIADD R64, R62, 0x78787878 ;  /* 0x787878783e407836 */ /* 0x000fe20000000000 */
[----:B------:R-:W-:Y:S02]  /*b290*/  LEA R92, R93, R92, 0x10 ;  /* 0x0000005c5d5c7211 */ /* 0x000fe400078e80ff */
[----:B------:R-:W-:Y:S02]  /*b2a0*/  LOP3.LUT R48, R48, 0x8080808, R57, 0x60, !PT ;  /* 0x0808080830307812 */ /* 0x000fe400078e6039 */
[----:B------:R-:W-:-:S02]  /*b2b0*/  LOP3.LUT R66, R92, 0xf0f0f0f, RZ, 0xc0, !PT ;  /* 0x0f0f0f0f5c427812 */ /* 0x000fc400078ec0ff */
[----:B------:R-:W-:Y:S02]  /*b2c0*/  LOP3.LUT R73, R64, R59, RZ, 0x3c, !PT ;  /* 0x0000003b40497212 */ /* 0x000fe400078e3cff */
[----:B------:R-:W-:Y:S02]  /*b2d0*/  PRMT R59, R48, 0xba98, RZ ;  /* 0x0000ba98303b7816 */ /* 0x000fe400000000ff */
[----:B------:R-:W-:Y:S01]  /*b2e0*/  PRMT R48, R57, 0xba98, RZ ;  /* 0x0000ba9839307816 */ /* 0x000fe200000000ff */
[----:B------:R-:W-:Y:S01]  /*b2f0*/  VIADD R57, R66, 0x78787878 ;  /* 0x7878787842397836 */ /* 0x000fe20000000000 */
[----:B------:R0:W-:Y:S04]  /*b300*/  STS [R108+0x8120], R65 ;  /* 0x008120416c007388 */ /* 0x0001e80000000800 */
[----:B------:R1:W-:Y:S01]  /*b310*/  STS [R108+0x77b0], R67 ;  /* 0x0077b0436c007388 */ /* 0x0003e20000000800 */
[----:B0-----:R-:W-:-:S02]  /*b320*/  LOP3.LUT R65, R57, R92, RZ, 0x3c, !PT ;  /* 0x0000005c39417212 */ /* 0x001fc400078e3cff */
[----:B-1----:R-:W-:Y:S02]  /*b330*/  SHF.R.U32.HI R67, RZ, 0x4, R92 ;  /* 0x00000004ff437819 */ /* 0x002fe4000001165c */
[----:B------:R-:W-:Y:S02]  /*b340*/  LOP3.LUT R65, R65, 0x8080808, R66, 0x60, !PT ;  /* 0x0808080841417812 */ /* 0x000fe400078e6042 */
[----:B------:R-:W-:Y:S02]  /*b350*/  LOP3.LUT R60, R59, 0x80808080, R60, 0x6, !PT ;  /* 0x808080803b3c7812 */ /* 0x000fe400078e063c */
[----:B------:R-:W-:Y:S01]  /*b360*/  LOP3.LUT R72, R67, 0xf0f0f0f, RZ, 0xc0, !PT ;  /* 0x0f0f0f0f43487812 */ /* 0x000fe200078ec0ff */
[----:B--2---:R-:W-:Y:S01]  /*b370*/  IMAD R95, R100, 0x10000, R95 ;  /* 0x00010000645f7824 */ /* 0x004fe200078e025f */
[----:B------:R-:W-:Y:S02]  /*b380*/  LOP3.LUT R59, R59, 0x7f7f7f7f, R48, 0x60, !PT ;  /* 0x7f7f7f7f3b3b7812 */ /* 0x000fe400078e6030 */
[----:B------:R-:W-:-:S02]  /*b390*/  PRMT R48, R65, 0xba98, RZ ;  /* 0x0000ba9841307816 */ /* 0x000fc400000000ff */
[----:B------:R-:W-:Y:S01]  /*b3a0*/  PRMT R65, R66, 0xba98, RZ ;  /* 0x0000ba9842417816 */ /* 0x000fe200000000ff */
[----:B------:R-:W-:Y:S01]  /*b3b0*/  VIADD R74, R72, 0x78787878 ;  /* 0x78787878484a7836 */ /* 0x000fe20000000000 */
[----:B------:R-:W-:Y:S02]  /*b3c0*/  LOP3.LUT R59, R60, R59, RZ, 0xfc, !PT ;  /* 0x0000003b3c3b7212 */ /* 0x000fe400078efcff */
[C---:B------:R-:W-:Y:S02]  /*b3d0*/  LOP3.LUT R57, R48.reuse, 0x80808080, R57, 0x6, !PT ;  /* 0x8080808030397812 */ /* 0x040fe400078e0639 */
[----:B------:R-:W-:Y:S02]  /*b3e0*/  LOP3.LUT R48, R48, 0x7f7f7f7f, R65, 0x60, !PT ;  /* 0x7f7f7f7f30307812 */ /* 0x000fe400078e6041 */
[----:B------:R-:W-:Y:S02]  /*b3f0*/  LOP3.LUT R60, R95, 0xf0f0f0f, RZ, 0xc0, !PT ;  /* 0x0f0f0f0f5f3c7812 */ /* 0x000fe400078ec0ff */
[----:B------:R-:W-:-:S02]  /*b400*/  LOP3.LUT R67, R74, R67, RZ, 0x3c, !PT ;  /* 0x000000434a437212 */ /* 0x000fc400078e3cff */
[----:B------:R-:W-:Y:S02]  /*b410*/  LOP3.LUT R73, R73, 0x8080808, R62, 0x60, !PT ;  /* 0x0808080849497812 */ /* 0x000fe400078e603e */
[----:B------:R-:W-:Y:S01]  /*b420*/  LOP3.LUT R57, R57, R48, RZ, 0xfc, !PT ;  /* 0x0000003039397212 */ /* 0x000fe200078efcff */
[----:B------:R-:W-:Y:S01]  /*b430*/  VIADD R48, R60, 0x78787878 ;  /* 0x787878783c307836 */ /* 0x000fe20000000000 */
[----:B------:R-:W-:Y:S02]  /*b440*/  LOP3.LUT R67, R67, 0x8080808, R72, 0x60, !PT ;  /* 0x0808080843437812 */ /* 0x000fe400078e6048 */
[----:B------:R-:W-:Y:S02]  /*b450*/  PRMT R73, R73, 0xba98, RZ ;  /* 0x0000ba9849497816 */ /* 0x000fe400000000ff */
[----:B------:R-:W-:Y:S02]  /*b460*/  PRMT R62, R62, 0xba98, RZ ;  /* 0x0000ba983e3e7816 */ /* 0x000fe400000000ff */
[----:B------:R-:W-:-:S02]  /*b470*/  LOP3.LUT R65, R48, R95, RZ, 0x3c, !PT ;  /* 0x0000005f30417212 */ /* 0x000fc400078e3cff */
[----:B------:R-:W-:Y:S02]  /*b480*/  PRMT R67, R67, 0xba98, RZ ;  /* 0x0000ba9843437816 */ /* 0x000fe400000000ff */
[----:B------:R-:W-:Y:S02]  /*b490*/  SHF.R.U32.HI R95, RZ, 0x4, R95 ;  /* 0x00000004ff5f7819 */ /* 0x000fe4000001165f */
[C---:B------:R-:W-:Y:S02]  /*b4a0*/  LOP3.LUT R64, R73.reuse, 0x80808080, R64, 0x6, !PT ;  /* 0x8080808049407812 */ /* 0x040fe400078e0640 */
[----:B------:R-:W-:Y:S01]  /*b4b0*/  PRMT R72, R72, 0xba98, RZ ;  /* 0x0000ba9848487816 */ /* 0x000fe200000000ff */
[----:B------:R0:W-:Y:S01]  /*b4c0*/  STS [R108+0x8aa0], R59 ;  /* 0x008aa03b6c007388 */ /* 0x0001e20000000800 */
[----:B------:R-:W-:Y:S02]  /*b4d0*/  LOP3.LUT R73, R73, 0x7f7f7f7f, R62, 0x60, !PT ;  /* 0x7f7f7f7f49497812 */ /* 0x000fe400078e603e */
[----:B------:R-:W-:-:S02]  /*b4e0*/  LEA R98, R99, R98, 0x10 ;  /* 0x0000006263627211 */ /* 0x000fc400078e80ff */
[----:B------:R-:W-:Y:S02]  /*b4f0*/  LOP3.LUT R74, R67, 0x80808080, R74, 0x6, !PT ;  /* 0x80808080434a7812 */ /* 0x000fe400078e064a */
[----:B------:R-:W-:Y:S02]  /*b500*/  LOP3.LUT R65, R65, 0x8080808, R60, 0x60, !PT ;  /* 0x0808080841417812 */ /* 0x000fe400078e603c */
[----:B------:R-:W-:Y:S02]  /*b510*/  LOP3.LUT R67, R67, 0x7f7f7f7f, R72, 0x60, !PT ;  /* 0x7f7f7f7f43437812 */ /* 0x000fe400078e6048 */
[----:B0-----:R-:W-:Y:S02]  /*b520*/  LOP3.LUT R59, R95, 0xf0f0f0f, RZ, 0xc0, !PT ;  /* 0x0f0f0f0f5f3b7812 */ /* 0x001fe400078ec0ff */
[----:B------:R-:W-:Y:S02]  /*b530*/  LOP3.LUT R73, R64, R73, RZ, 0xfc, !PT ;  /* 0x0000004940497212 */ /* 0x000fe400078efcff */
[----:B------:R-:W-:-:S02]  /*b540*/  SHF.R.U32.HI R72, RZ, 0x4, R98 ;  /* 0x00000004ff487819 */ /* 0x000fc40000011662 */
[----:B------:R-:W-:Y:S01]  /*b550*/  LOP3.LUT R64, R98, 0xf0f0f0f, RZ, 0xc0, !PT ;  /* 0x0f0f0f0f62407812 */ /* 0x000fe200078ec0ff */
[----:B------:R-:W-:Y:S01]  /*b560*/  VIADD R62, R59, 0x78787878 ;  /* 0x787878783b3e7836 */ /* 0x000fe20000000000 */
[----:B------:R-:W-:Y:S02]  /*b570*/  PRMT R65, R65, 0xba98, RZ ;  /* 0x0000ba9841417816 */ /* 0x000fe400000000ff */
[----:B------:R-:W-:Y:S02]  /*b580*/  LOP3.LUT R67, R74, R67, RZ, 0xfc, !PT ;  /* 0x000000434a437212 */ /* 0x000fe400078efcff */
[----:B------:R-:W-:Y:S01]  /*b590*/  PRMT R60, R60, 0xba98, RZ ;  /* 0x0000ba983c3c7816 */ /* 0x000fe200000000ff */
[----:B------:R0:W-:Y:S01]  /*b5a0*/  STS [R108+0x8ab0], R73 ;  /* 0x008ab0496c007388 */ /* 0x0001e20000000800 */
[----:B------:R-:W-:Y:S02]  /*b5b0*/  LOP3.LUT R74, R72, 0xf0f0f0f, RZ, 0xc0, !PT ;  /* 0x0f0f0f0f484a7812 */ /* 0x000fe400078ec0ff */
[C---:B------:R-:W-:Y:S01]  /*b5c0*/  LOP3.LUT R48, R65.reuse, 0x80808080, R48, 0x6, !PT ;  /* 0x8080808041307812 */ /* 0x040fe200078e0630 */
[----:B------:R1:W-:Y:S01]  /*b5d0*/  STS [R108+0x8130], R75 ;  /* 0x0081304b6c007388 */ /* 0x0003e20000000800 */
[----:B------:R-:W-:-:S02]  /*b5e0*/  LOP3.LUT R65, R65, 0x7f7f7f7f, R60, 0x60, !PT ;  /* 0x7f7f7f7f41417812 */ /* 0x000fc400078e603c */
[----:B------:R-:W-:Y:S01]  /*b5f0*/  LOP3.LUT R60, R62, R95, RZ, 0x3c, !PT ;  /* 0x0000005f3e3c7212 */ /* 0x000fe200078e3cff */
[----:B0-----:R-:W-:Y:S01]  /*b600*/  VIADD R73, R64, 0x78787878 ;  /* 0x7878787840497836 */ /* 0x001fe20000000000 */
[----:B------:R0:W-:Y:S01]  /*b610*/  STS [R108+0x9420], R57 ;  /* 0x009420396c007388 */ /* 0x0001e20000000800 */
[----:B-1----:R-:W-:Y:S01]  /*b620*/  VIADD R75, R74, 0x78787878 ;  /* 0x787878784a4b7836 */ /* 0x002fe20000000000 */
[----:B------:R-:W-:Y:S02]  /*b630*/  LOP3.LUT R60, R60, 0x8080808, R59, 0x60, !PT ;  /* 0x080808083c3c7812 */ /* 0x000fe400078e603b */
[----:B0-----:R-:W-:Y:S02]  /*b640*/  LOP3.LUT R57, R73, R98, RZ, 0x3c, !PT ;  /* 0x0000006249397212 */ /* 0x001fe400078e3cff */
[----:B------:R-:W-:Y:S02]  /*b650*/  LOP3.LUT R77, R75, R72, RZ, 0x3c, !PT ;  /* 0x000000484b4d7212 */ /* 0x000fe400078e3cff */
[----:B------:R-:W-:-:S02]  /*b660*/  LOP3.LUT R66, R57, 0x8080808, R64, 0x60, !PT ;  /* 0x0808080839427812 */ /* 0x000fc400078e6040 */
[----:B------:R-:W-:Y:S02]  /*b670*/  LOP3.LUT R65, R48, R65, RZ, 0xfc, !PT ;  /* 0x0000004130417212 */ /* 0x000fe400078efcff */
[----:B------:R-:W-:Y:S02]  /*b680*/  PRMT R57, R60, 0xba98, RZ ;  /* 0x0000ba983c397816 */ /* 0x000fe400000000ff */
[----:B------:R-:W-:Y:S02]  /*b690*/  PRMT R48, R59, 0xba98, RZ ;  /* 0x0000ba983b307816 */ /* 0x000fe400000000ff */
[----:B------:R-:W-:Y:S02]  /*b6a0*/  LOP3.LUT R77, R77, 0x8080808, R74, 0x60, !PT ;  /* 0x080808084d4d7812 */ /* 0x000fe400078e604a */
[C---:B------:R-:W-:Y:S01]  /*b6b0*/  LOP3.LUT R62, R57.reuse, 0x80808080, R62, 0x6, !PT ;  /* 0x80808080393e7812 */ /* 0x040fe200078e063e */
[----:B------:R0:W-:Y:S01]  /*b6c0*/  STS [R108+0x9430], R67 ;  /* 0x009430436c007388 */ /* 0x0001e20000000800 */
[----:B------:R-:W-:-:S02]  /*b6d0*/  LOP3.LUT R57, R57, 0x7f7f7f7f, R48, 0x60, !PT ;  /* 0x7f7f7f7f39397812 */ /* 0x000fc400078e6030 */
[----:B------:R-:W-:Y:S02]  /*b6e0*/  PRMT R66, R66, 0xba98, RZ ;  /* 0x0000ba9842427816 */ /* 0x000fe400000000ff */
        /* <DEDUP_REMOVED lines=11> */
[----:B---3--:R-:W-:Y:S01]  /*b7a0*/  HADD2.F32 R54, -RZ, R54.H0_H0 ;  /* 0x20000036ff367230 */ /* 0x008fe20000004100 */
        /* <DEDUP_REMOVED lines=13> */
[----:B----4-:R0:W-:Y:S04]  /*b880*/  STS [R4+0xa0], R55 ;  /* 0x0000a03704007388 */ /* 0x0101e80000000800 */
[----:B-----5:R-:W-:Y:S04]  /*b890*/  STS [R4+0x4a0], R51 ;  /* 0x0004a03304007388 */ /* 0x020fe80000000800 */
[----:B------:R-:W-:Y:S04]  /*b8a0*/  STS [R4+0x8a0], R49 ;  /* 0x0008a03104007388 */ /* 0x000fe80000000800 */
[----:B------:R-:W-:Y:S04]  /*b8b0*/  STS [R4+0xca0], R63 ;  /* 0x000ca03f04007388 */ /* 0x000fe80000000800 */
[----:B------:R-:W-:Y:S04]  /*b8c0*/  STS [R4+0x10a0], R61 ;  /* 0x0010a03d04007388 */ /* 0x000fe80000000800 */
[----:B------:R-:W-:Y:S01]  /*b8d0*/  STS [R4+0x14a0], R105 ;  /* 0x0014a06904007388 */ /* 0x000fe20000000800 */
[----:B------:R-:W-:Y:S01]  /*b8e0*/  BAR.SYNC.DEFER_BLOCKING 0x0 ;  /* 0x0000000000007b1d */ /* 0x000fe20000010000 */
[----:B0-----:R-:W-:-:S02]  /*b8f0*/  IMAD R55, R110, 0x90, RZ ;  /* 0x000000906e377824 */ /* 0x001fc400078e02ff */
[----:B------:R-:W-:-:S04]  /*b900*/  IMAD.WIDE.U32 R66, R112, 0x90, R52 ;  /* 0x0000009070427825 */ /* 0x000fc800078e0034 */
[----:B------:R-:W-:Y:S01]  /*b910*/  IMAD.IADD R67, R55, 0x1, R67 ;  /* 0x0000000137437824 */ /* 0x000fe200078e0243 */
[----:B------:R-:W-:-:S04]  /*b920*/  MOV R88, R136 ;  /* 0x0000008800587202 */ /* 0x000fc80000000f00 */
[----:B------:R-:W2:Y:S04]  /*b930*/  LDG.E.CONSTANT R119, desc[UR10][R66.64] ;  /* 0x0000000a42777981 */ /* 0x000ea8000c1e9900 */
[----:B------:R-:W3:Y:S04]  /*b940*/  LDG.E.CONSTANT R153, desc[UR10][R66.64+0x400] ;  /* 0x0004000a42997981 */ /* 0x000ee8000c1e9900 */
[----:B------:R-:W4:Y:S04]  /*b950*/  LDG.E.CONSTANT R151, desc[UR10][R66.64+0x800] ;  /* 0x0008000a42977981 */ /* 0x000f28000c1e9900 */
[----:B------:R-:W5:Y:S04]  /*b960*/  LDG.E.CONSTANT R149, desc[UR10][R66.64+0xc00] ;  /* 0x000c000a42957981 */ /* 0x000f68000c1e9900 */
[----:B------:R-:W5:Y:S04]  /*b970*/  LDG.E.CONSTANT R147, desc[UR10][R66.64+0x1000] ;  /* 0x0010000a42937981 */ /* 0x000f68000c1e9900 */
[----:B------:R0:W5:Y:S04]  /*b980*/  LDG.E.CONSTANT R141, desc[UR10][R66.64+0x1400] ;  /* 0x0014000a428d7981 */ /* 0x000168000c1e9900 */
        /* <DEDUP_REMOVED lines=16> */
[----:B0-----:R-:W-:Y:S01]  /*ba90*/  HADD2.F32 R158, -RZ, R56.H0_H0 ;  /* 0x20000038ff9e7230 */ /* 0x001fe20000004100 */
[----:B------:R-:W-:Y:S01]  /*baa0*/  MOV R104, R132 ;  /* 0x0000008400687202 */ /* 0x000fe20000000f00 */
[----:B------:R-:W-:Y:S01]  /*bab0*/  HADD2.F32 R162, -RZ, R57.H0_H0 ;  /* 0x20000039ffa27230 */ /* 0x000fe20000004100 */
[----:B------:R-:W0:Y:S01]  /*bac0*/  LDS.128 R72, [R3+0x520] ;  /* 0x0005200003487984 */ /* 0x000e220000000c00 */
[----:B------:R-:W-:-:S02]  /*bad0*/  HADD2.F32 R163, -RZ, R58.H0_H0 ;  /* 0x2000003affa37230 */ /* 0x000fc40000004100 */
[----:B------:R-:W-:Y:S01]  /*bae0*/  HADD2.F32 R130, -RZ, R59.H0_H0 ;  /* 0x2000003bff827230 */ /* 0x000fe20000004100 */
[----:B------:R-:W-:Y:S01]  /*baf0*/  LDS R60, [R6+0xf0] ;  /* 0x0000f000063c7984 */ /* 0x000fe20000000800 */
[----:B------:R-:W-:Y:S03]  /*bb00*/  IMMA.16832.S8.S8 R56, R80.ROW, R64.COL, RZ ;  /* 0x0000004050387237 */ /* 0x000fe60000405cff */
[----:B------:R-:W-:Y:S01]  /*bb10*/  LDS R61, [R6+0x100] ;  /* 0x00010000063d7984 */ /* 0x000fe20000000800 */
[----:B------:R-:W-:Y:S02]  /*bb20*/  I2FP.F32.S32 R99, R52 ;  /* 0x0000003400637245 */ /* 0x000fe40000201400 */
[----:B------:R-:W-:Y:S01]  /*bb30*/  I2FP.F32.S32 R53, R53 ;  /* 0x0000003500357245 */ /* 0x000fe20000201400 */
[----:B------:R-:W0:Y:S01]  /*bb40*/  LDSM.16.M88.4 R104, [R104] ;  /* 0x000000006868783b */ /* 0x000e220000000200 */
[----:B------:R-:W-:Y:S01]  /*bb50*/  I2FP.F32.S32 R55, R55 ;  /* 0x0000003700377245 */ /* 0x000fe20000201400 */
[----:B------:R-:W-:Y:S01]  /*bb60*/  FMUL R99, R100, R99 ;  /* 0x0000006364637220 */ /* 0x000fe20000400000 */
[----:B------:R-:W-:Y:S01]  /*bb70*/  I2FP.F32.S32 R159, R54 ;  /* 0x00000036009f7245 */ /* 0x000fe20000201400 */
[----:B------:R-:W0:Y:S02]  /*bb80*/  LDS.128 R64, [R3+0x5b0] ;  /* 0x0005b00003407984 */ /* 0x000e240000000c00 */
[----:B------:R-:W-:Y:S01]  /*bb90*/  FFMA R99, R158, R99, R69 ;  /* 0x000000639e637223 */ /* 0x000fe20000000045 */
[----:B------:R-:W-:-:S02]  /*bba0*/  HADD2.F32 R69, -RZ, R48.H0_H0 ;  /* 0x20000030ff457230 */ /* 0x000fc40000004100 */
[----:B------:R-:W-:Y:S01]  /*bbb0*/  FMUL R48, R100, R53 ;  /* 0x0000003564307220 */ /* 0x000fe20000400000 */
[C---:B------:R-:W-:Y:S01]  /*bbc0*/  FMUL R160, R92.reuse, R55 ;  /* 0x000000375ca07220 */ /* 0x040fe20000400000 */
[----:B------:R-:W-:Y:S01]  /*bbd0*/  FMUL R159, R92, R159 ;  /* 0x0000009f5c9f7220 */ /* 0x000fe20000400000 */
[----:B------:R-:W-:Y:S03]  /*bbe0*/  IMMA.16832.S8.S8 R52, R76.ROW, R88.COL, RZ ;  /* 0x000000584c347237 */ /* 0x000fe60000405cff */
[----:B------:R-:W-:Y:S01]  /*bbf0*/  FFMA R159, R158, R159, R87 ;  /* 0x0000009f9e9f7223 */ /* 0x000fe20000000057 */
[----:B------:R-:W-:Y:S01]  /*bc00*/  I2FP.F32.S32 R158, R57 ;  /* 0x00000039009e7245 */ /* 0x000fe20000201400 */
[C---:B------:R-:W-:Y:S01]  /*bc10*/  FFMA R48, R69.reuse, R48, R68 ;  /* 0x0000003045307223 */ /* 0x040fe20000000044 */
[----:B------:R-:W-:Y:S01]  /*bc20*/  I2FP.F32.S32 R166, R59 ;  /* 0x0000003b00a67245 */ /* 0x000fe20000201400 */
[----:B------:R-:W-:Y:S01]  /*bc30*/  FFMA R160, R69, R160, R85 ;  /* 0x000000a045a07223 */ /* 0x000fe20000000055 */
[----:B------:R-:W-:Y:S01]  /*bc40*/  LDS R68, [R6+0x570] ;  /* 0x0005700006447984 */ /* 0x000fe20000000800 */
[----:B------:R-:W-:Y:S01]  /*bc50*/  I2FP.F32.S32 R88, R56 ;  /* 0x0000003800587245 */ /* 0x000fe20000201400 */
[----:B------:R-:W-:Y:S01]  /*bc60*/  HADD2.F32 R49, -RZ, R49.H0_H0 ;  /* 0x20000031ff317230 */ /* 0x000fe20000004100 */
[----:B------:R-:W-:Y:S01]  /*bc70*/  I2FP.F32.S32 R164, R58 ;  /* 0x0000003a00a47245 */ /* 0x000fe20000201400 */
[----:B------:R-:W0:Y:S01]  /*bc80*/  LDS R69, [R6+0x580] ;  /* 0x0005800006457984 */ /* 0x000e220000000800 */
[----:B-1----:R-:W-:Y:S01]  /*bc90*/  IMMA.16832.S8.S8 R56, R80.ROW, R62.COL, RZ ;  /* 0x0000003e50387237 */ /* 0x002fe20000405cff */
[----:B------:R-:W-:Y:S01]  /*bca0*/  FMUL R158, R101, R158 ;  /* 0x0000009e659e7220 */ /* 0x000fe20000400000 */
[----:B------:R-:W-:Y:S01]  /*bcb0*/  FMUL R63, R93, R166 ;  /* 0x000000a65d3f7220 */ /* 0x000fe20000400000 */
[----:B0-----:R-:W-:Y:S01]  /*bcc0*/  HADD2.F32 R73, -RZ, R73.H0_H0 ;  /* 0x20000049ff497230 */ /* 0x001fe20000004100 */
[----:B------:R-:W-:Y:S01]  /*bcd0*/  LDS R89, [R6+0xa00] ;  /* 0x000a000006597984 */ /* 0x000fe20000000800 */
[C---:B------:R-:W-:Y:S01]  /*bce0*/  FFMA R158, R49.reuse, R158, R48 ;  /* 0x0000009e319e7223 */ /* 0x040fe20000000030 */
[----:B------:R-:W-:Y:S01]  /*bcf0*/  FFMA R160, R49, R63, R160 ;  /* 0x0000003f31a07223 */ /* 0x000fe200000000a0 */
[----:B------:R-:W-:Y:S01]  /*bd00*/  I2FP.F32.S32 R49, R52 ;  /* 0x0000003400317245 */ /* 0x000fe20000201400 */
[----:B------:R-:W-:Y:S04]  /*bd10*/  LDS R48, [R6+0x9b0] ;  /* 0x0009b00006307984 */ /* 0x000fe80000000800 */
[----:B------:R-:W-:-:S02]  /*bd20*/  FMUL R52, R100, R49 ;  /* 0x0000003164347220 */ /* 0x000fc40000400000 */
[----:B------:R-:W0:Y:S01]  /*bd30*/  LDS R49, [R6+0x9c0] ;  /* 0x0009c00006317984 */ /* 0x000e220000000800 */
[----:B------:R-:W-:Y:S01]  /*bd40*/  I2FP.F32.S32 R85, R53 ;  /* 0x0000003500557245 */ /* 0x000fe20000201400 */
[----:B------:R-:W-:Y:S01]  /*bd50*/  HADD2.F32 R63, -RZ, R72.H0_H0 ;  /* 0x20000048ff3f7230 */ /* 0x000fe20000004100 */
[----:B------:R-:W-:Y:S02]  /*bd60*/  I2FP.F32.S32 R53, R54 ;  /* 0x0000003600357245 */ /* 0x000fe40000201400 */
[----:B------:R-:W-:Y:S02]  /*bd70*/  I2FP.F32.S32 R56, R56 ;  /* 0x0000003800387245 */ /* 0x000fe40000201400 */
[----:B------:R-:W-:Y:S01]  /*bd80*/  I2FP.F32.S32 R87, R55 ;  /* 0x0000003700577245 */ /* 0x000fe20000201400 */
[----:B------:R-:W-:Y:S01]  /*bd90*/  FMUL R62, R92, R53 ;  /* 0x000000355c3e7220 */ /* 0x000fe20000400000 */
[----:B------:R-:W-:Y:S02]  /*bda0*/  FFMA R84, R63, R52, R84 ;  /* 0x000000343f547223 */ /* 0x000fe40000000054 */
[----:B------:R-:W-:Y:S01]  /*bdb0*/  IMMA.16832.S8.S8 R52, R104.ROW, R60.COL, RZ ;  /* 0x0000003c68347237 */ /* 0x000fe20000405cff */
[----:B------:R-:W-:-:S02]  /*bdc0*/  HADD2.F32 R61, -RZ, R64.H0_H0 ;  /* 0x20000040ff3d7230 */ /* 0x000fc40000004100 */
[----:B------:R-:W-:Y:S01]  /*bdd0*/  FMUL R56, R101, R56 ;  /* 0x0000003865387220 */ /* 0x000fe20000400000 */
[----:B------:R-:W-:Y:S01]  /*bde0*/  FMUL R85, R100, R85 ;  /* 0x0000005564557220 */ /* 0x000fe20000400000 */
[----:B------:R-:W-:Y:S02]  /*bdf0*/  FMUL R87, R92, R87 ;  /* 0x000000575c577220 */ /* 0x000fe40000400000 */
[----:B------:R-:W-:Y:S01]  /*be00*/  FFMA R64, R73, R56, R84 ;  /* 0x0000003849407223 */ /* 0x000fe20000000054 */
[----:B------:R-:W-:Y:S01]  /*be10*/  FFMA R56, R61, R85, R70 ;  /* 0x000000553d387223 */ /* 0x000fe20000000046 */
[----:B------:R-:W-:Y:S01]  /*be20*/  LDS R84, [R6+0x9d0] ;  /* 0x0009d00006547984 */ /* 0x000fe20000000800 */
[----:B------:R-:W-:-:S03]  /*be30*/  FFMA R72, R63, R62, R71 ;  /* 0x0000003e3f487223 */ /* 0x000fc60000000047 */
[----:B------:R-:W1:Y:S01]  /*be40*/  LDS R85, [R6+0x9e0] ;  /* 0x0009e00006557984 */ /* 0x000e620000000800 */
[----:B------:R-:W-:Y:S01]  /*be50*/  FFMA R87, R61, R87, R86 ;  /* 0x000000573d577223 */ /* 0x000fe20000000056 */
[----:B------:R-:W-:Y:S01]  /*be60*/  FMUL R88, R101, R88 ;  /* 0x0000005865587220 */ /* 0x000fe20000400000 */
[----:B------:R-:W-:Y:S01]  /*be70*/  FMUL R164, R93, R164 ;  /* 0x000000a45da47220 */ /* 0x000fe20000400000 */
[----:B------:R-:W1:Y:S01]  /*be80*/  LDS.128 R60, [R3+0x9a0] ;  /* 0x0009a000033c7984 */ /* 0x000e620000000c00 */
[----:B------:R-:W-:Y:S01]  /*be90*/  IMMA.16832.S8.S8 R68, R104.ROW, R68.COL, RZ ;  /* 0x0000004468447237 */ /* 0x000fe20000405cff */
[C---:B------:R-:W-:Y:S01]  /*bea0*/  FFMA R88, R162.reuse, R88, R99 ;  /* 0x00000058a2587223 */ /* 0x040fe20000000063 */
[----:B------:R-:W-:Y:S01]  /*beb0*/  FFMA R159, R162, R164, R159 ;  /* 0x000000a4a29f7223 */ /* 0x000fe2000000009f */
[----:B------:R-:W-:Y:S02]  /*bec0*/  I2FP.F32.S32 R162, R58 ;  /* 0x0000003a00a27245 */ /* 0x000fe40000201400 */
[----:B------:R-:W-:-:S02]  /*bed0*/  I2FP.F32.S32 R164, R59 ;  /* 0x0000003b00a47245 */ /* 0x000fc40000201400 */
[----:B------:R-:W-:Y:S01]  /*bee0*/  I2FP.F32.S32 R59, R54 ;  /* 0x00000036003b7245 */ /* 0x000fe20000201400 */
[----:B------:R-:W-:Y:S01]  /*bef0*/  HADD2.F32 R65, -RZ, R65.H0_H0 ;  /* 0x20000041ff417230 */ /* 0x000fe20000004100 */
[----:B------:R-:W-:Y:S01]  /*bf00*/  I2FP.F32.S32 R58, R57 ;  /* 0x00000039003a7245 */ /* 0x000fe20000201400 */
[C---:B------:R-:W-:Y:S01]  /*bf10*/  FMUL R162, R93.reuse, R162 ;  /* 0x000000a25da27220 */ /* 0x040fe20000400000 */
[----:B------:R-:W-:Y:S01]  /*bf20*/  I2FP.F32.S32 R57, R52 ;  /* 0x0000003400397245 */ /* 0x000fe20000201400 */
[----:B------:R-:W-:Y:S01]  /*bf30*/  FMUL R164, R93, R164 ;  /* 0x000000a45da47220 */ /* 0x000fe20000400000 */
[----:B------:R-:W-:Y:S01]  /*bf40*/  FMUL R52, R94, R59 ;  /* 0x0000003b5e347220 */ /* 0x000fe20000400000 */
[----:B------:R-:W-:Y:S01]  /*bf50*/  FFMA R86, R73, R162, R72 ;  /* 0x000000a249567223 */ /* 0x000fe20000000048 */
[----:B------:R-:W-:Y:S01]  /*bf60*/  FMUL R58, R101, R58 ;  /* 0x0000003a653a7220 */ /* 0x000fe20000400000 */
[----:B------:R-:W-:Y:S01]  /*bf70*/  FFMA R164, R65, R164, R87 ;  /* 0x000000a441a47223 */ /* 0x000fe20000000057 */
[----:B------:R-:W-:Y:S01]  /*bf80*/  FMUL R57, R102, R57 ;  /* 0x0000003966397220 */ /* 0x000fe20000400000 */
[----:B------:R-:W-:Y:S01]  /*bf90*/  I2FP.F32.S32 R73, R53 ;  /* 0x0000003500497245 */ /* 0x000fe20000201400 */
[----:B------:R-:W-:Y:S01]  /*bfa0*/  FFMA R159, R163, R52, R159 ;  /* 0x00000034a39f7223 */ /* 0x000fe2000000009f */
[----:B------:R-:W-:-:S02]  /*bfb0*/  I2FP.F32.S32 R87, R55 ;  /* 0x0000003700577245 */ /* 0x000fc40000201400 */
[----:B0-----:R-:W-:Y:S01]  /*bfc0*/  IMMA.16832.S8.S8 R52, R76.ROW, R48.COL, RZ ;  /* 0x000000304c347237 */ /* 0x001fe20000405cff */
[----:B------:R-:W-:Y:S01]  /*bfd0*/  FFMA R72, R65, R58, R56 ;  /* 0x0000003a41487223 */ /* 0x000fe20000000038 */
[----:B------:R-:W-:Y:S01]  /*bfe0*/  FFMA R161, R163, R57, R88 ;  /* 0x00000039a3a17223 */ /* 0x000fe20000000058 */
[----:B------:R-:W-:Y:S01]  /*bff0*/  I2FP.F32.S32 R99, R68 ;  /* 0x0000004400637245 */ /* 0x000fe20000201400 */
[----:B------:R-:W-:Y:S01]  /*c000*/  LDS R88, [R6+0x9f0] ;  /* 0x0009f00006587984 */ /* 0x000fe20000000800 */
[----:B------:R-:W-:-:S03]  /*c010*/  I2FP.F32.S32 R163, R70 ;  /* 0x0000004600a37245 */ /* 0x000fc60000201400 */
[----:B------:R-:W0:Y:S01]  /*c020*/  LDS.128 R56, [R3+0xa30] ;  /* 0x000a300003387984 */ /* 0x000e220000000c00 */
[----:B------:R-:W-:Y:S02]  /*c030*/  HADD2.F32 R65, -RZ, R50.H0_H0 ;  /* 0x20000032ff417230 */ /* 0x000fe40000004100 */
[C---:B------:R-:W-:Y:S01]  /*c040*/  FMUL R73, R102.reuse, R73 ;  /* 0x0000004966497220 */ /* 0x040fe20000400000 */
[----:B------:R-:W-:Y:S02]  /*c050*/  HADD2.F32 R49, -RZ, R74.H0_H0 ;  /* 0x2000004aff317230 */ /* 0x000fe40000004100 */
[----:B------:R-:W-:Y:S01]  /*c060*/  FMUL R74, R102, R99 ;  /* 0x00000063664a7220 */ /* 0x000fe20000400000 */
[C---:B------:R-:W-:Y:S01]  /*c070*/  FMUL R163, R94.reuse, R163 ;  /* 0x000000a35ea37220 */ /* 0x040fe20000400000 */
[----:B------:R-:W-:Y:S01]  /*c080*/  FMUL R87, R94, R87 ;  /* 0x000000575e577220 */ /* 0x000fe20000400000 */
[----:B------:R-:W-:Y:S01]  /*c090*/  FFMA R162, R65, R73, R158 ;  /* 0x0000004941a27223 */ /* 0x000fe2000000009e */
[----:B------:R-:W-:Y:S01]  /*c0a0*/  I2FP.F32.S32 R69, R69 ;  /* 0x0000004500457245 */ /* 0x000fe20000201400 */
[C---:B------:R-:W-:Y:S01]  /*c0b0*/  FFMA R74, R49.reuse, R74, R64 ;  /* 0x0000004a314a7223 */ /* 0x040fe20000000040 */
[----:B------:R-:W-:Y:S01]  /*c0c0*/  I2FP.F32.S32 R71, R71 ;  /* 0x0000004700477245 */ /* 0x000fe20000201400 */
[----:B------:R-:W-:Y:S01]  /*c0d0*/  FFMA R158, R49, R163, R86 ;  /* 0x000000a3319e7223 */ /* 0x000fe20000000056 */
[----:B------:R-:W-:Y:S01]  /*c0e0*/  LDS R48, [R6+0xe30] ;  /* 0x000e300006307984 */ /* 0x000fe20000000800 */
[----:B------:R-:W-:-:S03]  /*c0f0*/  FFMA R160, R65, R87, R160 ;  /* 0x0000005741a07223 */ /* 0x000fc600000000a0 */
[----:B------:R-:W0:Y:S01]  /*c100*/  LDS R49, [R6+0xe40] ;  /* 0x000e400006317984 */ /* 0x000e220000000800 */
[----:B------:R-:W-:Y:S02]  /*c110*/  HADD2.F32 R65, -RZ, R66.H0_H0 ;  /* 0x20000042ff417230 */ /* 0x000fe40000004100 */
[----:B------:R-:W-:Y:S01]  /*c120*/  FMUL R69, R102, R69 ;  /* 0x0000004566457220 */ /* 0x000fe20000400000 */
[----:B------:R-:W-:Y:S01]  /*c130*/  FMUL R71, R94, R71 ;  /* 0x000000475e477220 */ /* 0x000fe20000400000 */
[----:B------:R-:W-:Y:S01]  /*c140*/  I2FP.F32.S32 R73, R52 ;  /* 0x0000003400497245 */ /* 0x000fe20000201400 */
[----:B-1----:R-:W-:Y:S01]  /*c150*/  IMMA.16832.S8.S8 R84, R80.ROW, R84.COL, RZ ;  /* 0x0000005450547237 */ /* 0x002fe20000405cff */
[C---:B------:R-:W-:Y:S01]  /*c160*/  FFMA R163, R65.reuse, R69, R72 ;  /* 0x0000004541a37223 */ /* 0x040fe20000000048 */
[----:B------:R-:W-:Y:S01]  /*c170*/  FFMA R66, R65, R71, R164 ;  /* 0x0000004741427223 */ /* 0x000fe200000000a4 */
[----:B------:R-:W-:Y:S02]  /*c180*/  HADD2.F32 R65, -RZ, R60.H0_H0 ;  /* 0x2000003cff417230 */ /* 0x000fe40000004100 */
[----:B------:R-:W-:Y:S01]  /*c190*/  FMUL R73, R100, R73 ;  /* 0x0000004964497220 */ /* 0x000fe20000400000 */
[----:B------:R-:W-:Y:S01]  /*c1a0*/  I2FP.F32.S32 R99, R54 ;  /* 0x0000003600637245 */ /* 0x000fe20000201400 */
[----:B------:R-:W-:Y:S02]  /*c1b0*/  LDS R72, [R6+0xe50] ;  /* 0x000e500006487984 */ /* 0x000fe40000000800 */
[----:B------:R-:W-:-:S02]  /*c1c0*/  FFMA R50, R65, R73, R90 ;  /* 0x0000004941327223 */ /* 0x000fc4000000005a */
[----:B------:R-:W1:Y:S01]  /*c1d0*/  LDS R73, [R6+0xe60] ;  /* 0x000e600006497984 */ /* 0x000e620000000800 */
[----:B------:R-:W-:Y:S01]  /*c1e0*/  FMUL R52, R92, R99 ;  /* 0x000000635c347220 */ /* 0x000fe20000400000 */
[----:B------:R-:W-:Y:S02]  /*c1f0*/  I2FP.F32.S32 R99, R53 ;  /* 0x0000003500637245 */ /* 0x000fe40000201400 */
[----:B------:R-:W1:Y:S01]  /*c200*/  LDS.128 R68, [R3+0xe20] ;  /* 0x000e200003447984 */ /* 0x000e620000000c00 */
[----:B------:R-:W-:Y:S01]  /*c210*/  FFMA R60, R65, R52, R91 ;  /* 0x00000034413c7223 */ /* 0x000fe2000000005b */
[----:B------:R-:W-:Y:S02]  /*c220*/  I2FP.F32.S32 R165, R55 ;  /* 0x0000003700a57245 */ /* 0x000fe40000201400 */
[----:B------:R-:W-:Y:S01]  /*c230*/  LDS R64, [R6+0xe70] ;  /* 0x000e700006407984 */ /* 0x000fe20000000800 */
[----:B------:R-:W-:-:S03]  /*c240*/  I2FP.F32.S32 R84, R84 ;  /* 0x0000005400547245 */ /* 0x000fc60000201400 */
[----:B------:R-:W1:Y:S01]  /*c250*/  LDS R65, [R6+0xe80] ;  /* 0x000e800006417984 */ /* 0x000e620000000800 */
[----:B------:R-:W-:Y:S01]  /*c260*/  HADD2.F32 R167, -RZ, R61.H0_H0 ;  /* 0x2000003dffa77230 */ /* 0x000fe20000004100 */
[----:B------:R-:W-:Y:S01]  /*c270*/  I2FP.F32.S32 R166, R86 ;  /* 0x0000005600a67245 */ /* 0x000fe20000201400 */
[----:B------:R-:W-:Y:S01]  /*c280*/  FMUL R84, R101, R84 ;  /* 0x0000005465547220 */ /* 0x000fe20000400000 */
[----:B0-----:R-:W-:Y:S01]  /*c290*/  HADD2.F32 R61, -RZ, R56.H0_H0 ;  /* 0x20000038ff3d7230 */ /* 0x001fe20000004100 */
[----:B------:R-:W-:Y:S01]  /*c2a0*/  IMMA.16832.S8.S8 R88, R104.ROW, R88.COL, RZ ;  /* 0x0000005868587237 */ /* 0x000fe20000405cff */
[----:B------:R-:W-:Y:S01]  /*c2b0*/  I2FP.F32.S32 R86, R85 ;  /* 0x0000005500567245 */ /* 0x000fe20000201400 */
[----:B------:R-:W-:Y:S01]  /*c2c0*/  FMUL R99, R100, R99 ;  /* 0x0000006364637220 */ /* 0x000fe20000400000 */
[----:B------:R-:W-:Y:S01]  /*c2d0*/  FMUL R56, R92, R165 ;  /* 0x000000a55c387220 */ /* 0x000fe20000400000 */
[----:B------:R-:W-:Y:S01]  /*c2e0*/  FFMA R164, R167, R84, R50 ;  /* 0x00000054a7a47223 */ /* 0x000fe20000000032 */
[----:B------:R-:W-:Y:S01]  /*c2f0*/  I2FP.F32.S32 R168, R87 ;  /* 0x0000005700a87245 */ /* 0x000fe20000201400 */
[----:B------:R-:W-:Y:S01]  /*c300*/  HADD2.F32 R50, -RZ, R57.H0_H0 ;  /* 0x20000039ff327230 */ /* 0x000fe20000004100 */
[----:B------:R-:W0:Y:S01]  /*c310*/  LDS.128 R52, [R3+0xeb0] ;  /* 0x000eb00003347984 */ /* 0x000e220000000c00 */
[----:B------:R-:W-:Y:S01]  /*c320*/  FFMA R99, R61, R99, R156 ;  /* 0x000000633d637223 */ /* 0x000fe2000000009c */
[----:B------:R-:W-:Y:S01]  /*c330*/  FMUL R86, R101, R86 ;  /* 0x0000005665567220 */ /* 0x000fe20000400000 */
[----:B------:R-:W-:Y:S01]  /*c340*/  FFMA R61, R61, R56, R157 ;  /* 0x000000383d3d7223 */ /* 0x000fe2000000009d */
[----:B------:R-:W-:Y:S01]  /*c350*/  LDS R57, [R6+0x12c0] ;  /* 0x0012c00006397984 */ /* 0x000fe20000000800 */
[C---:B------:R-:W-:Y:S01]  /*c360*/  FMUL R166, R93.reuse, R166 ;  /* 0x000000a65da67220 */ /* 0x040fe20000400000 */
[----:B------:R-:W-:-:S02]  /*c370*/  FMUL R168, R93, R168 ;  /* 0x000000a85da87220 */ /* 0x000fc40000400000 */
[----:B------:R-:W2:Y:S01]  /*c380*/  LDS R56, [R6+0x12b0] ;  /* 0x0012b00006387984 */ /* 0x000ea20000000800 */
[C---:B------:R-:W-:Y:S02]  /*c390*/  FFMA R99, R50.reuse, R86, R99 ;  /* 0x0000005632637223 */ /* 0x040fe40000000063 */
[----:B------:R-:W-:Y:S01]  /*c3a0*/  IMMA.16832.S8.S8 R84, R76.ROW, R48.COL, RZ ;  /* 0x000000304c547237 */ /* 0x000fe20000405cff */
[----:B------:R-:W-:Y:S01]  /*c3b0*/  FFMA R156, R167, R166, R60 ;  /* 0x000000a6a79c7223 */ /* 0x000fe2000000003c */
[----:B------:R-:W-:Y:S01]  /*c3c0*/  FFMA R168, R50, R168, R61 ;  /* 0x000000a832a87223 */ /* 0x000fe2000000003d */
[----:B------:R-:W-:Y:S04]  /*c3d0*/  LDS R60, [R6+0x12d0] ;  /* 0x0012d000063c7984 */ /* 0x000fe80000000800 */
[----:B------:R-:W3:Y:S01]  /*c3e0*/  LDS R61, [R6+0x12e0] ;  /* 0x0012e000063d7984 */ /* 0x000ee20000000800 */
[----:B------:R-:W-:-:S02]  /*c3f0*/  I2FP.F32.S32 R89, R89 ;  /* 0x0000005900597245 */ /* 0x000fc40000201400 */
[----:B------:R-:W-:Y:S01]  /*c400*/  I2FP.F32.S32 R91, R91 ;  /* 0x0000005b005b7245 */ /* 0x000fe20000201400 */
[----:B------:R-:W-:Y:S01]  /*c410*/  HADD2.F32 R48, -RZ, R58.H0_H0 ;  /* 0x2000003aff307230 */ /* 0x000fe20000004100 */
[----:B------:R-:W-:Y:S01]  /*c420*/  I2FP.F32.S32 R157, R88 ;  /* 0x00000058009d7245 */ /* 0x000fe20000201400 */
[----:B------:R-:W-:Y:S01]  /*c430*/  FMUL R58, R102, R89 ;  /* 0x00000059663a7220 */ /* 0x000fe20000400000 */
[----:B------:R-:W-:Y:S01]  /*c440*/  I2FP.F32.S32 R165, R90 ;  /* 0x0000005a00a57245 */ /* 0x000fe20000201400 */
[----:B------:R-:W-:Y:S02]  /*c450*/  FMUL R167, R94, R91 ;  /* 0x0000005b5ea77220 */ /* 0x000fe40000400000 */
[----:B-1----:R-:W-:Y:S01]  /*c460*/  IMMA.16832.S8.S8 R88, R80.ROW, R72.COL, RZ ;  /* 0x0000004850587237 */ /* 0x002fe20000405cff */
[----:B------:R-:W-:Y:S02]  /*c470*/  HADD2.F32 R49, -RZ, R62.H0_H0 ;  /* 0x2000003eff317230 */ /* 0x000fe40000004100 */
[----:B------:R-:W-:Y:S01]  /*c480*/  FFMA R72, R48, R167, R168 ;  /* 0x000000a730487223 */ /* 0x000fe200000000a8 */
[----:B------:R-:W-:Y:S01]  /*c490*/  FMUL R157, R102, R157 ;  /* 0x0000009d669d7220 */ /* 0x000fe20000400000 */
[----:B------:R-:W-:Y:S01]  /*c4a0*/  FMUL R165, R94, R165 ;  /* 0x000000a55ea57220 */ /* 0x000fe20000400000 */
[----:B------:R-:W-:Y:S01]  /*c4b0*/  FFMA R58, R48, R58, R99 ;  /* 0x0000003a303a7223 */ /* 0x000fe20000000063 */
[----:B------:R-:W-:-:S02]  /*c4c0*/  I2FP.F32.S32 R167, R86 ;  /* 0x0000005600a77245 */ /* 0x000fc40000201400 */
[----:B------:R-:W-:Y:S01]  /*c4d0*/  I2FP.F32.S32 R99, R84 ;  /* 0x0000005400637245 */ /* 0x000fe20000201400 */
[C---:B------:R-:W-:Y:S01]  /*c4e0*/  FFMA R157, R49.reuse, R157, R164 ;  /* 0x0000009d319d7223 */ /* 0x040fe200000000a4 */
[----:B------:R-:W-:Y:S01]  /*c4f0*/  FFMA R156, R49, R165, R156 ;  /* 0x000000a5319c7223 */ /* 0x000fe2000000009c */
[----:B------:R-:W-:Y:S01]  /*c500*/  I2FP.F32.S32 R165, R85 ;  /* 0x0000005500a57245 */ /* 0x000fe20000201400 */
[----:B------:R-:W-:Y:S01]  /*c510*/  HADD2.F32 R49, -RZ, R68.H0_H0 ;  /* 0x20000044ff317230 */ /* 0x000fe20000004100 */
[----:B------:R-:W-:Y:S01]  /*c520*/  I2FP.F32.S32 R169, R87 ;  /* 0x0000005700a97245 */ /* 0x000fe20000201400 */
[----:B------:R-:W-:Y:S01]  /*c530*/  FMUL R48, R92, R167 ;  /* 0x000000a75c307220 */ /* 0x000fe20000400000 */
[----:B------:R-:W-:Y:S01]  /*c540*/  IMMA.16832.S8.S8 R84, R104.ROW, R64.COL, RZ ;  /* 0x0000004068547237 */ /* 0x000fe20000405cff */
[----:B------:R-:W-:Y:S01]  /*c550*/  FMUL R99, R100, R99 ;  /* 0x0000006364637220 */ /* 0x000fe20000400000 */
[----:B0-----:R-:W-:Y:S02]  /*c560*/  HADD2.F32 R73, -RZ, R52.H0_H0 ;  /* 0x20000034ff497230 */ /* 0x001fe40000004100 */
[C---:B------:R-:W-:Y:S01]  /*c570*/  FFMA R97, R49.reuse, R48, R97 ;  /* 0x0000003031617223 */ /* 0x040fe20000000061 */
[----:B------:R-:W-:Y:S01]  /*c580*/  I2FP.F32.S32 R88, R88 ;  /* 0x0000005800587245 */ /* 0x000fe20000201400 */
[----:B------:R-:W-:Y:S01]  /*c590*/  FFMA R99, R49, R99, R96 ;  /* 0x0000006331637223 */ /* 0x000fe20000000060 */
[----:B------:R-:W-:Y:S04]  /*c5a0*/  LDS R48, [R6+0x12f0] ;  /* 0x0012f00006307984 */ /* 0x000fe80000000800 */
[----:B------:R-:W0:Y:S01]  /*c5b0*/  LDS R49, [R6+0x1300] ;  /* 0x0013000006317984 */ /* 0x000e220000000800 */
[----:B------:R-:W-:-:S02]  /*c5c0*/  I2FP.F32.S32 R90, R90 ;  /* 0x0000005a005a7245 */ /* 0x000fc40000201400 */
[----:B------:R-:W-:Y:S01]  /*c5d0*/  I2FP.F32.S32 R64, R91 ;  /* 0x0000005b00407245 */ /* 0x000fe20000201400 */
[----:B------:R-:W-:Y:S01]  /*c5e0*/  FMUL R50, R92, R169 ;  /* 0x000000a95c327220 */ /* 0x000fe20000400000 */
[----:B--2---:R-:W-:Y:S01]  /*c5f0*/  IMMA.16832.S8.S8 R76, R76.ROW, R56.COL, RZ ;  /* 0x000000384c4c7237 */ /* 0x004fe20000405cff */
[----:B------:R-:W-:Y:S01]  /*c600*/  HADD2.F32 R56, -RZ, R53.H0_H0 ;  /* 0x20000035ff387230 */ /* 0x000fe20000004100 */
[----:B------:R-:W-:Y:S01]  /*c610*/  I2FP.F32.S32 R62, R89 ;  /* 0x00000059003e7245 */ /* 0x000fe20000201400 */
[----:B------:R-:W-:Y:S02]  /*c620*/  HADD2.F32 R52, -RZ, R69.H0_H0 ;  /* 0x20000045ff347230 */ /* 0x000fe40000004100 */
[----:B------:R-:W-:Y:S01]  /*c630*/  FMUL R88, R101, R88 ;  /* 0x0000005865587220 */ /* 0x000fe20000400000 */
[C---:B------:R-:W-:Y:S01]  /*c640*/  FMUL R90, R93.reuse, R90 ;  /* 0x0000005a5d5a7220 */ /* 0x040fe20000400000 */
[----:B------:R-:W-:Y:S01]  /*c650*/  FMUL R53, R93, R64 ;  /* 0x000000405d357220 */ /* 0x000fe20000400000 */
[----:B------:R-:W-:Y:S01]  /*c660*/  MOV R98, R128 ;  /* 0x0000008000627202 */ /* 0x000fe20000000f00 */
[----:B------:R-:W-:Y:S01]  /*c670*/  FMUL R165, R100, R165 ;  /* 0x000000a564a57220 */ /* 0x000fe20000400000 */
[----:B------:R-:W-:Y:S01]  /*c680*/  FFMA R50, R73, R50, R155 ;  /* 0x0000003249327223 */ /* 0x000fe2000000009b */
[----:B------:R-:W-:Y:S01]  /*c690*/  FMUL R62, R101, R62 ;  /* 0x0000003e653e7220 */ /* 0x000fe20000400000 */
[C---:B------:R-:W-:Y:S01]  /*c6a0*/  FFMA R99, R52.reuse, R88, R99 ;  /* 0x0000005834637223 */ /* 0x040fe20000000063 */
[----:B------:R-:W-:Y:S01]  /*c6b0*/  FFMA R165, R73, R165, R154 ;  /* 0x000000a549a57223 */ /* 0x000fe2000000009a */
[----:B------:R-:W-:Y:S01]  /*c6c0*/  FFMA R97, R52, R90, R97 ;  /* 0x0000005a34617223 */ /* 0x000fe20000000061 */
[----:B------:R-:W-:Y:S01]  /*c6d0*/  FFMA R50, R56, R53, R50 ;  /* 0x0000003538327223 */ /* 0x000fe20000000032 */
[----:B---3--:R-:W-:Y:S01]  /*c6e0*/  IMMA.16832.S8.S8 R80, R80.ROW, R60.COL, RZ ;  /* 0x0000003c50507237 */ /* 0x008fe20000405cff */
[----:B------:R-:W-:Y:S01]  /*c6f0*/  I2FP.F32.S32 R57, R84 ;  /* 0x0000005400397245 */ /* 0x000fe20000201400 */
[----:B------:R-:W-:Y:S01]  /*c700*/  LDS R52, [R6+0x110] ;  /* 0x0001100006347984 */ /* 0x000fe20000000800 */
[----:B------:R-:W-:-:S03]  /*c710*/  I2FP.F32.S32 R61, R86 ;  /* 0x00000056003d7245 */ /* 0x000fc60000201400 */
[----:B------:R-:W-:Y:S01]  /*c720*/  LDS R53, [R6+0x120] ;  /* 0x0001200006357984 */ /* 0x000fe20000000800 */
[----:B------:R-:W-:-:S03]  /*c730*/  FFMA R62, R56, R62, R165 ;  /* 0x0000003e383e7223 */ /* 0x000fc600000000a5 */
[----:B------:R-:W1:Y:S01]  /*c740*/  LDSM.16.M88.4 R88, [R98] ;  /* 0x000000006258783b */ /* 0x000e620000000200 */
[----:B------:R-:W-:Y:S02]  /*c750*/  HADD2.F32 R56, -RZ, R70.H0_H0 ;  /* 0x20000046ff387230 */ /* 0x000fe40000004100 */
[----:B------:R-:W-:Y:S01]  /*c760*/  FMUL R57, R102, R57 ;  /* 0x0000003966397220 */ /* 0x000fe20000400000 */
[----:B------:R-:W-:Y:S02]  /*c770*/  HADD2.F32 R73, -RZ, R54.H0_H0 ;  /* 0x20000036ff497230 */ /* 0x000fe40000004100 */
[----:B------:R-:W-:Y:S01]  /*c780*/  FMUL R54, R94, R61 ;  /* 0x0000003d5e367220 */ /* 0x000fe20000400000 */
[----:B------:R-:W-:Y:S01]  /*c790*/  I2FP.F32.S32 R85, R85 ;  /* 0x0000005500557245 */ /* 0x000fe20000201400 */
[C---:B------:R-:W-:Y:S01]  /*c7a0*/  FFMA R70, R56.reuse, R57, R99 ;  /* 0x0000003938467223 */ /* 0x040fe20000000063 */
[----:B------:R-:W-:Y:S01]  /*c7b0*/  I2FP.F32.S32 R87, R87 ;  /* 0x0000005700577245 */ /* 0x000fe20000201400 */
[----:B------:R-:W-:Y:S01]  /*c7c0*/  FFMA R155, R56, R54, R97 ;  /* 0x00000036389b7223 */ /* 0x000fe20000000061 */
[----:B------:R-:W-:Y:S04]  /*c7d0*/  LDS R57, [R6+0x5a0] ;  /* 0x0005a00006397984 */ /* 0x000fe80000000800 */
[----:B------:R-:W2:Y:S01]  /*c7e0*/  LDS R56, [R6+0x590] ;  /* 0x0005900006387984 */ /* 0x000ea20000000800 */
[----:B------:R-:W-:Y:S01]  /*c7f0*/  FMUL R85, R102, R85 ;  /* 0x0000005566557220 */ /* 0x000fe20000400000 */
[----:B------:R-:W-:Y:S01]  /*c800*/  FMUL R87, R94, R87 ;  /* 0x000000575e577220 */ /* 0x000fe20000400000 */
[----:B------:R-:W-:Y:S01]  /*c810*/  I2FP.F32.S32 R61, R76 ;  /* 0x0000004c003d7245 */ /* 0x000fe20000201400 */
[----:B------:R-:W3:Y:S01]  /*c820*/  LDS.128 R96, [R3+0x12a0] ;  /* 0x0012a00003607984 */ /* 0x000ee20000000c00 */
[C---:B------:R-:W-:Y:S01]  /*c830*/  FFMA R154, R73.reuse, R85, R62 ;  /* 0x00000055499a7223 */ /* 0x040fe2000000003e */
[----:B------:R-:W-:Y:S01]  /*c840*/  FFMA R73, R73, R87, R50 ;  /* 0x0000005749497223 */ /* 0x000fe20000000032 */
[----:B0-----:R-:W-:Y:S01]  /*c850*/  IMMA.16832.S8.S8 R104, R104.ROW, R48.COL, RZ ;  /* 0x0000003068687237 */ /* 0x001fe20000405cff */
[----:B------:R-:W0:Y:S01]  /*c860*/  LDS.128 R84, [R3+0x1330] ;  /* 0x0013300003547984 */ /* 0x000e220000000c00 */
[----:B------:R-:W-:-:S03]  /*c870*/  FMUL R54, R100, R61 ;  /* 0x0000003d64367220 */ /* 0x000fc60000400000 */
[----:B------:R-:W-:Y:S04]  /*c880*/  LDS R60, [R6+0xa10] ;  /* 0x000a1000063c7984 */ /* 0x000fe80000000800 */
[----:B------:R-:W0:Y:S01]  /*c890*/  LDS R61, [R6+0xa20] ;  /* 0x000a2000063d7984 */ /* 0x000e220000000800 */
[----:B------:R-:W-:-:S03]  /*c8a0*/  I2FP.F32.S32 R77, R77 ;  /* 0x0000004d004d7245 */ /* 0x000fc60000201400 */
[----:B------:R-:W-:Y:S01]  /*c8b0*/  LDS R64, [R6+0xe90] ;  /* 0x000e900006407984 */ /* 0x000fe20000000800 */
[----:B------:R-:W-:-:S03]  /*c8c0*/  I2FP.F32.S32 R79, R79 ;  /* 0x0000004f004f7245 */ /* 0x000fc60000201400 */
[----:B------:R-:W0:Y:S04]  /*c8d0*/  LDS R65, [R6+0xea0] ;  /* 0x000ea00006417984 */ /* 0x000e280000000800 */
[----:B------:R-:W-:Y:S04]  /*c8e0*/  LDS R68, [R6+0x1310] ;  /* 0x0013100006447984 */ /* 0x000fe80000000800 */
[----:B------:R-:W0:Y:S01]  /*c8f0*/  LDS R69, [R6+0x1320] ;  /* 0x0013200006457984 */ /* 0x000e220000000800 */
[----:B------:R-:W-:Y:S01]  /*c900*/  BAR.SYNC.DEFER_BLOCKING 0x0 ;  /* 0x0000000000007b1d */ /* 0x000fe20000010000 */
[----:B------:R-:W-:Y:S01]  /*c910*/  I2FP.F32.S32 R49, R78 ;  /* 0x0000004e00317245 */ /* 0x000fe20000201400 */
[----:B------:R-:W-:Y:S01]  /*c920*/  FMUL R100, R100, R77 ;  /* 0x0000004d64647220 */ /* 0x000fe20000400000 */
[----:B------:R-:W-:-:S02]  /*c930*/  FMUL R169, R92, R79 ;  /* 0x0000004f5ca97220 */ /* 0x000fc40000400000 */
[----:B-1----:R-:W-:Y:S01]  /*c940*/  IMMA.16832.S8.S8 R76, R88.ROW, R52.COL, RZ ;  /* 0x00000034584c7237 */ /* 0x002fe20000405cff */
[----:B------:R-:W-:Y:S01]  /*c950*/  I2FP.F32.S32 R80, R80 ;  /* 0x0000005000507245 */ /* 0x000fe20000201400 */
[----:B------:R-:W-:Y:S01]  /*c960*/  FMUL R167, R92, R49 ;  /* 0x000000315ca77220 */ /* 0x000fe20000400000 */
        /* <DEDUP_REMOVED lines=8> */
[----:B------:R-:W-:-:S02]  /*c9f0*/  HADD2.F32 R81, -RZ, R51.H0_H0 ;  /* 0x20000033ff517230 */ /* 0x000fc40000004100 */
[----:B--2---:R-:W-:Y:S01]  /*ca00*/  IMMA.16832.S8.S8 R48, R88.ROW, R56.COL, RZ ;  /* 0x0000003858307237 */ /* 0x004fe20000405cff */
[----:B------:R-:W-:Y:S03]  /*ca10*/  STS [R4+0xa0], R119 ;  /* 0x0000a07704007388 */ /* 0x000fe60000000800 */
[----:B------:R-:W-:Y:S01]  /*ca20*/  I2FP.F32.S32 R56, R77 ;  /* 0x0000004d00387245 */ /* 0x000fe20000201400 */
[----:B------:R-:W-:Y:S04]  /*ca30*/  STS [R4+0x4a0], R153 ;  /* 0x0004a09904007388 */ /* 0x000fe80000000800 */
[----:B----4-:R-:W-:Y:S04]  /*ca40*/  STS [R4+0x8a0], R151 ;  /* 0x0008a09704007388 */ /* 0x010fe80000000800 */
[----:B-----5:R-:W-:Y:S04]  /*ca50*/  STS [R4+0xca0], R149 ;  /* 0x000ca09504007388 */ /* 0x020fe80000000800 */
[----:B------:R1:W-:Y:S04]  /*ca60*/  STS [R4+0x10a0], R147 ;  /* 0x0010a09304007388 */ /* 0x0003e80000000800 */
[----:B------:R-:W-:Y:S01]  /*ca70*/  STS [R4+0x14a0], R141 ;  /* 0x0014a08d04007388 */ /* 0x000fe20000000800 */
[----:B------:R-:W-:Y:S01]  /*ca80*/  BAR.SYNC.DEFER_BLOCKING 0x0 ;  /* 0x0000000000007b1d */ /* 0x000fe20000010000 */
[----:B------:R-:W-:Y:S01]  /*ca90*/  I2FP.F32.S32 R105, R105 ;  /* 0x0000006900697245 */ /* 0x000fe20000201400 */
[----:B------:R-:W-:-:S02]  /*caa0*/  HADD2.F32 R104, -RZ, R63.H0_H0 ;  /* 0x2000003fff687230 */ /* 0x000fc40000004100 */
[----:B------:R-:W-:Y:S01]  /*cab0*/  FMUL R56, R103, R56 ;  /* 0x0000003867387220 */ /* 0x000fe20000400000 */
[----:B---3--:R-:W-:Y:S02]  /*cac0*/  HADD2.F32 R53, -RZ, R96.H0_H0 ;  /* 0x20000060ff357230 */ /* 0x008fe40000004100 */
[----:B0-----:R-:W-:Y:S02]  /*cad0*/  HADD2.F32 R63, -RZ, R84.H0_H0 ;  /* 0x20000054ff3f7230 */ /* 0x001fe40000004100 */
[----:B------:R-:W-:Y:S01]  /*cae0*/  FMUL R164, R93, R62 ;  /* 0x0000003e5da47220 */ /* 0x000fe20000400000 */
[----:B------:R-:W-:Y:S01]  /*caf0*/  FMUL R102, R102, R105 ;  /* 0x0000006966667220 */ /* 0x000fe20000400000 */
[----:B------:R-:W-:Y:S01]  /*cb00*/  FFMA R162, R81, R56, R162 ;  /* 0x0000003851a27223 */ /* 0x000fe200000000a2 */
[----:B------:R-:W-:Y:S02]  /*cb10*/  HADD2.F32 R105, -RZ, R75.H0_H0 ;  /* 0x2000004bff697230 */ /* 0x000fe40000004100 */
[----:B------:R-:W-:Y:S01]  /*cb20*/  FFMA R101, R53, R54, R146 ;  /* 0x0000003635657223 */ /* 0x000fe20000000092 */
[----:B------:R-:W-:-:S02]  /*cb30*/  HADD2.F32 R165, -RZ, R55.H0_H0 ;  /* 0x20000037ffa57230 */ /* 0x000fc40000004100 */
[----:B------:R-:W-:Y:S01]  /*cb40*/  FFMA R150, R53, R167, R150 ;  /* 0x000000a735967223 */ /* 0x000fe20000000096 */
[----:B------:R-:W-:Y:S01]  /*cb50*/  HADD2.F32 R62, -RZ, R85.H0_H0 ;  /* 0x20000055ff3e7230 */ /* 0x000fe20000004100 */
[----:B------:R-:W-:Y:S01]  /*cb60*/  I2FP.F32.S32 R56, R50 ;  /* 0x0000003200387245 */ /* 0x000fe20000201400 */
[C---:B------:R-:W-:Y:S01]  /*cb70*/  FFMA R75, R63.reuse, R100, R148 ;  /* 0x000000643f4b7223 */ /* 0x040fe20000000094 */
[----:B------:R-:W-:Y:S01]  /*cb80*/  FFMA R169, R63, R169, R152 ;  /* 0x000000a93fa97223 */ /* 0x000fe20000000098 */
[----:B------:R-:W-:Y:S01]  /*cb90*/  I2FP.F32.S32 R76, R76 ;  /* 0x0000004c004c7245 */ /* 0x000fe20000201400 */
[----:B------:R-:W-:Y:S01]  /*cba0*/  IMMA.16832.S8.S8 R52, R88.ROW, R60.COL, RZ ;  /* 0x0000003c58347237 */ /* 0x000fe20000405cff */
[----:B------:R-:W-:Y:S02]  /*cbb0*/  I2FP.F32.S32 R48, R48 ;  /* 0x0000003000307245 */ /* 0x000fe40000201400 */
[----:B------:R-:W-:Y:S01]  /*cbc0*/  I2FP.F32.S32 R50, R49 ;  /* 0x0000003100327245 */ /* 0x000fe20000201400 */
[C---:B------:R-:W-:Y:S01]  /*cbd0*/  FFMA R75, R62.reuse, R80, R75 ;  /* 0x000000503e4b7223 */ /* 0x040fe2000000004b */
[----:B------:R-:W-:Y:S01]  /*cbe0*/  FFMA R169, R62, R164, R169 ;  /* 0x000000a43ea97223 */ /* 0x000fe200000000a9 */
[----:B------:R-:W-:-:S02]  /*cbf0*/  HADD2.F32 R67, -RZ, R67.H0_H0 ;  /* 0x20000043ff437230 */ /* 0x000fc40000004100 */
[C---:B------:R-:W-:Y:S01]  /*cc00*/  FMUL R76, R103.reuse, R76 ;  /* 0x0000004c674c7220 */ /* 0x040fe20000400000 */
[C---:B------:R-:W-:Y:S01]  /*cc10*/  IMMA.16832.S8.S8 R60, R88.reuse.ROW, R64.COL, RZ ;  /* 0x00000040583c7237 */ /* 0x040fe20000405cff */
[----:B------:R-:W-:Y:S01]  /*cc20*/  FMUL R48, R103, R48 ;  /* 0x0000003067307220 */ /* 0x000fe20000400000 */
[----:B------:R-:W-:Y:S01]  /*cc30*/  FMUL R49, R95, R56 ;  /* 0x000000385f317220 */ /* 0x000fe20000400000 */
[----:B------:R-:W-:Y:S01]  /*cc40*/  FMUL R50, R103, R50 ;  /* 0x0000003267327220 */ /* 0x000fe20000400000 */
[----:B------:R-:W-:Y:S01]  /*cc50*/  MOV R117, R126 ;  /* 0x0000007e00757202 */ /* 0x000fe20000000f00 */
[----:B------:R-:W-:Y:S01]  /*cc60*/  FFMA R161, R130, R76, R161 ;  /* 0x0000004c82a17223 */ /* 0x000fe200000000a1 */
[----:B------:R-:W-:Y:S01]  /*cc70*/  I2FP.F32.S32 R56, R51 ;  /* 0x0000003300387245 */ /* 0x000fe20000201400 */
[C---:B------:R-:W-:Y:S01]  /*cc80*/  FFMA R100, R105.reuse, R48, R74 ;  /* 0x0000003069647223 */ /* 0x040fe2000000004a */
[----:B------:R-:W-:Y:S01]  /*cc90*/  FFMA R158, R105, R49, R158 ;  /* 0x00000031699e7223 */ /* 0x000fe2000000009e */
[----:B------:R-:W-:Y:S01]  /*cca0*/  FFMA R163, R67, R50, R163 ;  /* 0x0000003243a37223 */ /* 0x000fe200000000a3 */
[----:B------:R-:W-:Y:S04]  /*ccb0*/  LDS R76, [R6+0xb0] ;  /* 0x0000b000064c7984 */ /* 0x000fe80000000800 */
[----:B------:R-:W-:Y:S04]  /*ccc0*/  LDS R77, [R6+0xc0] ;  /* 0x0000c000064d7984 */ /* 0x000fe80000000800 */
[----:B------:R0:W2:Y:S01]  /*ccd0*/  LDSM.16.M88.4 R48, [R117] ;  /* 0x000000007530783b */ /* 0x0000a20000000200 */
[----:B------:R-:W-:Y:S01]  /*cce0*/  I2FP.F32.S32 R80, R79 ;  /* 0x0000004f00507245 */ /* 0x000fe20000201400 */
[----:B------:R-:W-:Y:S01]  /*ccf0*/  IMMA.16832.S8.S8 R88, R88.ROW, R68.COL, RZ ;  /* 0x0000004458587237 */ /* 0x000fe20000405cff */
[----:B------:R-:W-:Y:S01]  /*cd00*/  I2FP.F32.S32 R52, R52 ;  /* 0x0000003400347245 */ /* 0x000fe20000201400 */
[----:B------:R-:W-:Y:S01]  /*cd10*/  HADD2.F32 R59, -RZ, R59.H0_H0 ;  /* 0x2000003bff3b7230 */ /* 0x000fe20000004100 */
[----:B------:R-:W-:Y:S01]  /*cd20*/  I2FP.F32.S32 R64, R53 ;  /* 0x0000003500407245 */ /* 0x000fe20000201400 */
[----:B------:R-:W-:Y:S01]  /*cd30*/  LDS R84, [R6+0x530] ;  /* 0x0005300006547984 */ /* 0x000fe20000000800 */
[----:B------:R-:W-:-:S02]  /*cd40*/  I2FP.F32.S32 R68, R55 ;  /* 0x0000003700447245 */ /* 0x000fc40000201400 */
[----:B------:R-:W-:Y:S02]  /*cd50*/  I2FP.F32.S32 R93, R106 ;  /* 0x0000006a005d7245 */ /* 0x000fe40000201400 */
[----:B------:R-:W-:Y:S01]  /*cd60*/  I2FP.F32.S32 R107, R107 ;  /* 0x0000006b006b7245 */ /* 0x000fe20000201400 */
[C---:B------:R-:W-:Y:S01]  /*cd70*/  FMUL R80, R95.reuse, R80 ;  /* 0x000000505f507220 */ /* 0x040fe20000400000 */
[----:B------:R-:W-:Y:S01]  /*cd80*/  I2FP.F32.S32 R54, R54 ;  /* 0x0000003600367245 */ /* 0x000fe20000201400 */
[----:B------:R-:W-:Y:S01]  /*cd90*/  FMUL R56, R95, R56 ;  /* 0x000000385f387220 */ /* 0x000fe20000400000 */
[C---:B------:R-:W-:Y:S01]  /*cda0*/  FMUL R52, R103.reuse, R52 ;  /* 0x0000003467347220 */ /* 0x040fe20000400000 */
[----:B------:R-:W-:Y:S01]  /*cdb0*/  I2FP.F32.S32 R60, R60 ;  /* 0x0000003c003c7245 */ /* 0x000fe20000201400 */
[----:B------:R-:W-:Y:S01]  /*cdc0*/  FMUL R64, R103, R64 ;  /* 0x0000004067407220 */ /* 0x000fe20000400000 */
[----:B------:R-:W-:Y:S01]  /*cdd0*/  MOV R113, R124 ;  /* 0x0000007c00717202 */ /* 0x000fe20000000f00 */
[----:B------:R-:W-:Y:S01]  /*cde0*/  FMUL R55, R95, R68 ;  /* 0x000000445f377220 */ /* 0x000fe20000400000 */
[C---:B------:R-:W-:Y:S01]  /*cdf0*/  FMUL R93, R94.reuse, R93 ;  /* 0x0000005d5e5d7220 */ /* 0x040fe20000400000 */
[----:B------:R-:W-:Y:S01]  /*ce00*/  FMUL R94, R94, R107 ;  /* 0x0000006b5e5e7220 */ /* 0x000fe20000400000 */
[----:B------:R-:W-:-:S02]  /*ce10*/  HADD2.F32 R107, -RZ, R71.H0_H0 ;  /* 0x20000047ff6b7230 */ /* 0x000fc40000004100 */
[----:B------:R-:W-:Y:S01]  /*ce20*/  FMUL R53, R95, R54 ;  /* 0x000000365f357220 */ /* 0x000fe20000400000 */
[C---:B------:R-:W-:Y:S01]  /*ce30*/  FFMA R157, R104.reuse, R52, R157 ;  /* 0x00000034689d7223 */ /* 0x040fe2000000009d */
[----:B------:R-:W-:Y:S01]  /*ce40*/  FFMA R160, R81, R80, R160 ;  /* 0x0000005051a07223 */ /* 0x000fe200000000a0 */
[----:B-1----:R-:W-:Y:S01]  /*ce50*/  FFMA R147, R67, R56, R66 ;  /* 0x0000003843937223 */ /* 0x002fe20000000042 */
[C---:B------:R-:W-:Y:S01]  /*ce60*/  FFMA R146, R59.reuse, R64, R58 ;  /* 0x000000403b927223 */ /* 0x040fe2000000003a */
[----:B------:R-:W-:Y:S01]  /*ce70*/  FFMA R96, R59, R55, R72 ;  /* 0x000000373b607223 */ /* 0x000fe20000000048 */
[----:B------:R-:W-:Y:S01]  /*ce80*/  I2FP.F32.S32 R52, R61 ;  /* 0x0000003d00347245 */ /* 0x000fe20000201400 */
[----:B------:R-:W-:Y:S01]  /*ce90*/  FMUL R60, R103, R60 ;  /* 0x0000003c673c7220 */ /* 0x000fe20000400000 */
[----:B------:R-:W-:Y:S01]  /*cea0*/  I2FP.F32.S32 R54, R63 ;  /* 0x0000003f00367245 */ /* 0x000fe20000201400 */
[----:B------:R-:W-:Y:S01]  /*ceb0*/  LDS R80, [R6+0xd0] ;  /* 0x0000d00006507984 */ /* 0x000fe20000000800 */
[----:B------:R-:W-:-:S03]  /*cec0*/  FFMA R156, R104, R53, R156 ;  /* 0x00000035689c7223 */ /* 0x000fc6000000009c */
[----:B------:R-:W-:Y:S01]  /*ced0*/  LDS R81, [R6+0xe0] ;  /* 0x0000e00006517984 */ /* 0x000fe20000000800 */
[----:B------:R-:W-:-:S03]  /*cee0*/  FFMA R106, R107, R60, R70 ;  /* 0x0000003c6b6a7223 */ /* 0x000fc60000000046 */
[----:B------:R1:W3:Y:S01]  /*cef0*/  LDSM.16.M88.4 R56, [R113] ;  /* 0x000000007138783b */ /* 0x0002e20000000200 */
[----:B------:R-:W-:Y:S01]  /*cf00*/  FMUL R104, R103, R52 ;  /* 0x0000003467687220 */ /* 0x000fe20000400000 */
[----:B------:R-:W-:Y:S02]  /*cf10*/  FMUL R60, R95, R54 ;  /* 0x000000365f3c7220 */ /* 0x000fe40000400000 */
[----:B------:R-:W4:Y:S01]  /*cf20*/  LDS.128 R68, [R3+0xa0] ;  /* 0x0000a00003447984 */ /* 0x000f220000000c00 */
[----:B------:R-:W-:-:S03]  /*cf30*/  I2FP.F32.S32 R62, R62 ;  /* 0x0000003e003e7245 */ /* 0x000fc60000201400 */
[----:B------:R-:W5:Y:S04]  /*cf40*/  LDS.128 R52, [R45+0x10] ;  /* 0x000010002d347984 */ /* 0x000f680000000c00 */
[----:B------:R-:W5:Y:S01]  /*cf50*/  LDS R85, [R6+0x540] ;  /* 0x0005400006557984 */ /* 0x000f620000000800 */
[----:B------:R-:W-:Y:S01]  /*cf60*/  I2FP.F32.S32 R78, R78 ;  /* 0x0000004e004e7245 */ /* 0x000fe20000201400 */
[----:B------:R-:W-:Y:S01]  /*cf70*/  FMUL R62, R95, R62 ;  /* 0x0000003e5f3e7220 */ /* 0x000fe20000400000 */
[----:B------:R-:W-:Y:S01]  /*cf80*/  I2FP.F32.S32 R64, R89 ;  /* 0x0000005900407245 */ /* 0x000fe20000201400 */
[----:B------:R-:W-:Y:S02]  /*cf90*/  FFMA R105, R165, R60, R73 ;  /* 0x0000003ca5697223 */ /* 0x000fe40000000049 */
[----:B------:R-:W-:Y:S01]  /*cfa0*/  FMUL R78, R95, R78 ;  /* 0x0000004e5f4e7220 */ /* 0x000fe20000400000 */
[----:B------:R-:W-:Y:S01]  /*cfb0*/  FFMA R107, R107, R62, R155 ;  /* 0x0000003e6b6b7223 */ /* 0x000fe2000000009b */
[----:B------:R-:W-:-:S02]  /*cfc0*/  HADD2.F32 R72, -RZ, R97.H0_H0 ;  /* 0x20000061ff487230 */ /* 0x000fc40000004100 */
[----:B0-----:R-:W-:Y:S01]  /*cfd0*/  FMUL R117, R103, R64 ;  /* 0x0000004067757220 */ /* 0x001fe20000400000 */
[----:B------:R-:W0:Y:S01]  /*cfe0*/  LDS.128 R60, [R3+0x130] ;  /* 0x00013000033c7984 */ /* 0x000e220000000c00 */
[----:B------:R-:W-:Y:S02]  /*cff0*/  HADD2.F32 R86, -RZ, R86.H0_H0 ;  /* 0x20000056ff567230 */ /* 0x000fe40000004100 */
[----:B------:R-:W-:Y:S01]  /*d000*/  FFMA R159, R130, R78, R159 ;  /* 0x0000004e829f7223 */ /* 0x000fe2000000009f */
[----:B------:R-:W-:Y:S01]  /*d010*/  I2FP.F32.S32 R74, R91 ;  /* 0x0000005b004a7245 */ /* 0x000fe20000201400 */
[----:B------:R-:W0:Y:S01]  /*d020*/  LDS.128 R64, [R45+0x990] ;  /* 0x000990002d407984 */ /* 0x000e220000000c00 */
[----:B--2---:R-:W-:Y:S01]  /*d030*/  IMMA.16832.S8.S8 R76, R48.ROW, R76.COL, RZ ;  /* 0x0000004c304c7237 */ /* 0x004fe20000405cff */
[C---:B------:R-:W-:Y:S01]  /*d040*/  FFMA R101, R72.reuse, R82, R101 ;  /* 0x0000005248657223 */ /* 0x040fe20000000065 */
[----:B------:R-:W-:Y:S01]  /*d050*/  FFMA R150, R72, R83, R150 ;  /* 0x0000005348967223 */ /* 0x000fe20000000096 */
[----:B------:R-:W-:-:S02]  /*d060*/  HADD2.F32 R72, -RZ, R87.H0_H0 ;  /* 0x20000057ff487230 */ /* 0x000fc40000004100 */
[C---:B------:R-:W-:Y:S01]  /*d070*/  FFMA R75, R86.reuse, R102, R75 ;  /* 0x00000066564b7223 */ /* 0x040fe2000000004b */
[----:B------:R-:W-:Y:S01]  /*d080*/  FFMA R94, R86, R94, R169 ;  /* 0x0000005e565e7223 */ /* 0x000fe200000000a9 */
[----:B-1----:R-:W-:Y:S01]  /*d090*/  FMUL R113, R95, R74 ;  /* 0x0000004a5f717220 */ /* 0x002fe20000400000 */
[----:B------:R-:W-:Y:S01]  /*d0a0*/  LDS R86, [R6+0x550] ;  /* 0x0005500006567984 */ /* 0x000fe20000000800 */
[C---:B------:R-:W-:Y:S02]  /*d0b0*/  FFMA R117, R72.reuse, R117, R75 ;  /* 0x0000007548757223 */ /* 0x040fe4000000004b */
[----:B------:R-:W-:Y:S01]  /*d0c0*/  FFMA R113, R72, R113, R94 ;  /* 0x0000007148717223 */ /* 0x000fe2000000005e */
[----:B------:R-:W1:Y:S04]  /*d0d0*/  LDS R87, [R6+0x560] ;  /* 0x0005600006577984 */ /* 0x000e680000000800 */
[----:B------:R-:W2:Y:S01]  /*d0e0*/  LDS.128 R72, [R3+0x520] ;  /* 0x0005200003487984 */ /* 0x000ea20000000c00 */
[----:B------:R-:W-:Y:S01]  /*d0f0*/  I2FP.F32.S32 R88, R88 ;  /* 0x0000005800587245 */ /* 0x000fe20000201400 */
[----:B------:R-:W-:Y:S01]  /*d100*/  HADD2.F32 R98, -RZ, R98.H0_H0 ;  /* 0x20000062ff627230 */ /* 0x000fe20000004100 */
[----:B------:R-:W-:Y:S01]  /*d110*/  I2FP.F32.S32 R90, R90 ;  /* 0x0000005a005a7245 */ /* 0x000fe20000201400 */
[----:B------:R-:W-:Y:S01]  /*d120*/  HADD2.F32 R99, -RZ, R99.H0_H0 ;  /* 0x20000063ff637230 */ /* 0x000fe20000004100 */
[----:B---3--:R-:W-:Y:S01]  /*d130*/  IMMA.16832.S8.S8 R80, R56.ROW, R80.COL, RZ ;  /* 0x0000005038507237 */ /* 0x008fe20000405cff */
[----:B------:R-:W-:Y:S01]  /*d140*/  FMUL R88, R103, R88 ;  /* 0x0000005867587220 */ /* 0x000fe20000400000 */
[C---:B------:R-:W-:Y:S01]  /*d150*/  FFMA R92, R98.reuse, R92, R101 ;  /* 0x0000005c625c7223 */ /* 0x040fe20000000065 */
[----:B------:R-:W-:Y:S01]  /*d160*/  FFMA R93, R98, R93, R150 ;  /* 0x0000005d625d7223 */ /* 0x000fe20000000096 */
[----:B------:R-:W-:Y:S01]  /*d170*/  FMUL R90, R95, R90 ;  /* 0x0000005a5f5a7220 */ /* 0x000fe20000400000 */
[----:B------:R-:W-:Y:S01]  /*d180*/  I2FP.F32.S32 R89, R76 ;  /* 0x0000004c00597245 */ /* 0x000fe20000201400 */
[C---:B------:R-:W-:Y:S01]  /*d190*/  FFMA R141, R99.reuse, R88, R92 ;  /* 0x00000058638d7223 */ /* 0x040fe2000000005c */
[----:B------:R-:W-:Y:S01]  /*d1a0*/  I2FP.F32.S32 R97, R77 ;  /* 0x0000004d00617245 */ /* 0x000fe20000201400 */
[----:B------:R-:W-:Y:S01]  /*d1b0*/  FFMA R130, R99, R90, R93 ;  /* 0x0000005a63827223 */ /* 0x000fe2000000005d */
[----:B----4-:R-:W-:-:S02]  /*d1c0*/  HADD2.F32 R90, -RZ, R68.H0_H0 ;  /* 0x20000044ff5a7230 */ /* 0x010fc40000004100 */
[----:B-----5:R-:W-:Y:S01]  /*d1d0*/  FMUL R89, R52, R89 ;  /* 0x0000005934597220 */ /* 0x020fe20000400000 */
[----:B------:R-:W-:Y:S01]  /*d1e0*/  I2FP.F32.S32 R99, R78 ;  /* 0x0000004e00637245 */ /* 0x000fe20000201400 */
[----:B------:R-:W-:Y:S01]  /*d1f0*/  LDS R88, [R6+0xf0] ;  /* 0x0000f00006587984 */ /* 0x000fe20000000800 */
[----:B------:R-:W-:Y:S02]  /*d200*/  I2FP.F32.S32 R101, R79 ;  /* 0x0000004f00657245 */ /* 0x000fe40000201400 */
[----:B------:R-:W-:Y:S01]  /*d210*/  MOV R111, R122 ;  /* 0x0000007a006f7202 */ /* 0x000fe20000000f00 */
[----:B------:R-:W-:Y:S01]  /*d220*/  IMMA.16832.S8.S8 R76, R48.ROW, R84.COL, RZ ;  /* 0x00000054304c7237 */ /* 0x000fe20000405cff */
[----:B------:R-:W-:Y:S01]  /*d230*/  FFMA R161, R90, R89, R161 ;  /* 0x000000595aa17223 */ /* 0x000fe200000000a1 */
[----:B------:R-:W-:Y:S01]  /*d240*/  HADD2.F32 R98, -RZ, R69.H0_H0 ;  /* 0x20000045ff627230 */ /* 0x000fe20000004100 */
[----:B------:R-:W-:Y:S01]  /*d250*/  LDS R89, [R6+0x100] ;  /* 0x0001000006597984 */ /* 0x000fe20000000800 */
[----:B------:R-:W-:-:S03]  /*d260*/  HADD2.F32 R150, -RZ, R70.H0_H0 ;  /* 0x20000046ff967230 */ /* 0x000fc60000004100 */
[----:B------:R3:W4:Y:S01]  /*d270*/  LDSM.16.M88.4 R92, [R111] ;  /* 0x000000006f5c783b */ /* 0x0007220000000200 */
[----:B------:R-:W-:-:S03]  /*d280*/  HADD2.F32 R119, -RZ, R71.H0_H0 ;  /* 0x20000047ff777230 */ /* 0x000fc60000004100 */
[----:B------:R-:W5:Y:S01]  /*d290*/  LDS.128 R68, [R3+0x5b0] ;  /* 0x0005b00003447984 */ /* 0x000f620000000c00 */
[----:B0-----:R-:W-:Y:S01]  /*d2a0*/  HADD2.F32 R91, -RZ, R60.H0_H0 ;  /* 0x2000003cff5b7230 */ /* 0x001fe20000004100 */
[----:B------:R-:W-:Y:S01]  /*d2b0*/  I2FP.F32.S32 R80, R80 ;  /* 0x0000005000507245 */ /* 0x000fe20000201400 */
[----:B------:R-:W-:Y:S01]  /*d2c0*/  FMUL R99, R64, R99 ;  /* 0x0000006340637220 */ /* 0x000fe20000400000 */
[----:B------:R-:W-:Y:S01]  /*d2d0*/  I2FP.F32.S32 R82, R82 ;  /* 0x0000005200527245 */ /* 0x000fe20000201400 */
[----:B------:R-:W-:Y:S01]  /*d2e0*/  FMUL R97, R52, R97 ;  /* 0x0000006134617220 */ /* 0x000fe20000400000 */
[----:B------:R-:W-:Y:S01]  /*d2f0*/  FMUL R101, R64, R101 ;  /* 0x0000006540657220 */ /* 0x000fe20000400000 */
[----:B------:R-:W-:Y:S01]  /*d300*/  FFMA R99, R90, R99, R159 ;  /* 0x000000635a637223 */ /* 0x000fe2000000009f */
        /* <DEDUP_REMOVED lines=8> */
[----:B------:R-:W-:Y:S01]  /*d390*/  I2FP.F32.S32 R148, R83 ;  /* 0x0000005300947245 */ /* 0x000fe20000201400 */
[----:B------:R-:W-:Y:S01]  /*d3a0*/  HADD2.F32 R60, -RZ, R61.H0_H0 ;  /* 0x2000003dff3c7230 */ /* 0x000fe20000004100 */
[----:B-1----:R-:W-:Y:S01]  /*d3b0*/  IMMA.16832.S8.S8 R80, R56.ROW, R86.COL, RZ ;  /* 0x0000005638507237 */ /* 0x002fe20000405cff */
[----:B--2---:R-:W-:-:S02]  /*d3c0*/  HADD2.F32 R61, -RZ, R72.H0_H0 ;  /* 0x20000048ff3d7230 */ /* 0x004fc40000004100 */
[----:B------:R-:W-:Y:S01]  /*d3d0*/  FMUL R99, R64, R91 ;  /* 0x0000005b40637220 */ /* 0x000fe20000400000 */
[----:B------:R-:W-:Y:S04]  /*d3e0*/  LDS R84, [R6+0x570] ;  /* 0x0005700006547984 */ /* 0x000fe80000000800 */
[----:B------:R-:W0:Y:S01]  /*d3f0*/  LDS R85, [R6+0x580] ;  /* 0x0005800006557984 */ /* 0x000e220000000800 */
[----:B------:R-:W-:-:S03]  /*d400*/  FFMA R158, R61, R99, R158 ;  /* 0x000000633d9e7223 */ /* 0x000fc6000000009e */
[----:B------:R-:W-:Y:S04]  /*d410*/  LDS R98, [R6+0x9b0] ;  /* 0x0009b00006627984 */ /* 0x000fe80000000800 */
[----:B------:R-:W1:Y:S01]  /*d420*/  LDS R99, [R6+0x9c0] ;  /* 0x0009c00006637984 */ /* 0x000e620000000800 */
[----:B------:R-:W-:Y:S01]  /*d430*/  I2FP.F32.S32 R87, R76 ;  /* 0x0000004c00577245 */ /* 0x000fe20000201400 */
[----:B------:R-:W-:Y:S01]  /*d440*/  FMUL R148, R65, R148 ;  /* 0x0000009441947220 */ /* 0x000fe20000400000 */
[----:B------:R-:W-:Y:S01]  /*d450*/  FMUL R90, R53, R90 ;  /* 0x0000005a355a7220 */ /* 0x000fe20000400000 */
[----:B------:R-:W-:Y:S02]  /*d460*/  I2FP.F32.S32 R80, R80 ;  /* 0x0000005000507245 */ /* 0x000fe40000201400 */
[----:B---3--:R-:W-:Y:S01]  /*d470*/  FFMA R111, R60, R148, R101 ;  /* 0x000000943c6f7223 */ /* 0x008fe20000000065 */
[----:B------:R-:W-:Y:S01]  /*d480*/  FMUL R87, R52, R87 ;  /* 0x0000005734577220 */ /* 0x000fe20000400000 */
[----:B------:R-:W-:-:S02]  /*d490*/  I2FP.F32.S32 R91, R77 ;  /* 0x0000004d005b7245 */ /* 0x000fc40000201400 */
[----:B------:R-:W-:Y:S01]  /*d4a0*/  I2FP.F32.S32 R101, R79 ;  /* 0x0000004f00657245 */ /* 0x000fe20000201400 */
[----:B------:R-:W-:Y:S01]  /*d4b0*/  HADD2.F32 R73, -RZ, R73.H0_H0 ;  /* 0x20000049ff497230 */ /* 0x000fe20000004100 */
[----:B----4-:R-:W-:Y:S01]  /*d4c0*/  IMMA.16832.S8.S8 R76, R92.ROW, R88.COL, RZ ;  /* 0x000000585c4c7237 */ /* 0x010fe20000405cff */
[----:B------:R-:W-:Y:S01]  /*d4d0*/  FFMA R97, R60, R90, R97 ;  /* 0x0000005a3c617223 */ /* 0x000fe20000000061 */
[----:B------:R-:W-:Y:S01]  /*d4e0*/  FFMA R87, R61, R87, R100 ;  /* 0x000000573d577223 */ /* 0x000fe20000000064 */
[----:B------:R-:W-:Y:S01]  /*d4f0*/  I2FP.F32.S32 R72, R82 ;  /* 0x0000005200487245 */ /* 0x000fe20000201400 */
[----:B------:R-:W-:Y:S01]  /*d500*/  FMUL R80, R53, R80 ;  /* 0x0000005035507220 */ /* 0x000fe20000400000 */
[----:B------:R-:W-:Y:S01]  /*d510*/  LDS R60, [R6+0x9d0] ;  /* 0x0009d000063c7984 */ /* 0x000fe20000000800 */
[----:B-----5:R-:W-:Y:S02]  /*d520*/  HADD2.F32 R68, -RZ, R68.H0_H0 ;  /* 0x20000044ff447230 */ /* 0x020fe40000004100 */
[----:B------:R-:W-:Y:S01]  /*d530*/  FMUL R91, R52, R91 ;  /* 0x0000005b345b7220 */ /* 0x000fe20000400000 */
[----:B------:R-:W-:Y:S01]  /*d540*/  I2FP.F32.S32 R82, R81 ;  /* 0x0000005100527245 */ /* 0x000fe20000201400 */
[----:B------:R-:W2:Y:S01]  /*d550*/  LDS R61, [R6+0x9e0] ;  /* 0x0009e000063d7984 */ /* 0x000ea20000000800 */
[----:B------:R-:W-:Y:S01]  /*d560*/  FFMA R103, R73, R80, R87 ;  /* 0x0000005049677223 */ /* 0x000fe20000000057 */
[----:B------:R-:W-:Y:S01]  /*d570*/  FMUL R80, R65, R72 ;  /* 0x0000004841507220 */ /* 0x000fe20000400000 */
[----:B------:R-:W-:Y:S01]  /*d580*/  FFMA R91, R68, R91, R163 ;  /* 0x0000005b445b7223 */ /* 0x000fe200000000a3 */
[----:B------:R-:W-:Y:S01]  /*d590*/  FMUL R101, R64, R101 ;  /* 0x0000006540657220 */ /* 0x000fe20000400000 */
[----:B------:R-:W-:-:S02]  /*d5a0*/  HADD2.F32 R72, -RZ, R69.H0_H0 ;  /* 0x20000045ff487230 */ /* 0x000fc40000004100 */
[----:B------:R-:W-:Y:S01]  /*d5b0*/  FMUL R82, R53, R82 ;  /* 0x0000005235527220 */ /* 0x000fe20000400000 */
[----:B------:R-:W-:Y:S01]  /*d5c0*/  I2FP.F32.S32 R86, R83 ;  /* 0x0000005300567245 */ /* 0x000fe20000201400 */
[----:B------:R-:W-:Y:S01]  /*d5d0*/  FFMA R101, R68, R101, R147 ;  /* 0x0000006544657223 */ /* 0x000fe20000000093 */
[----:B------:R-:W-:Y:S01]  /*d5e0*/  LDS R100, [R6+0x9f0] ;  /* 0x0009f00006647984 */ /* 0x000fe20000000800 */
[----:B------:R-:W-:-:S03]  /*d5f0*/  FFMA R147, R72, R82, R91 ;  /* 0x0000005248937223 */ /* 0x000fc6000000005b */
[----:B------:R-:W3:Y:S01]  /*d600*/  LDS.128 R88, [R3+0x9a0] ;  /* 0x0009a00003587984 */ /* 0x000ee20000000c00 */
[----:B------:R-:W-:Y:S01]  /*d610*/  FMUL R68, R65, R86 ;  /* 0x0000005641447220 */ /* 0x000fe20000400000 */
[----:B------:R-:W-:Y:S01]  /*d620*/  I2FP.F32.S32 R77, R77 ;  /* 0x0000004d004d7245 */ /* 0x000fe20000201400 */
[----:B------:R-:W-:Y:S01]  /*d630*/  FFMA R158, R73, R80, R158 ;  /* 0x00000050499e7223 */ /* 0x000fe2000000009e */
[----:B------:R-:W-:Y:S01]  /*d640*/  I2FP.F32.S32 R79, R79 ;  /* 0x0000004f004f7245 */ /* 0x000fe20000201400 */
[----:B0-----:R-:W-:Y:S01]  /*d650*/  IMMA.16832.S8.S8 R84, R92.ROW, R84.COL, RZ ;  /* 0x000000545c547237 */ /* 0x001fe20000405cff */
[----:B------:R-:W0:Y:S01]  /*d660*/  LDS.128 R80, [R3+0xa30] ;  /* 0x000a300003507984 */ /* 0x000e220000000c00 */
[----:B------:R-:W-:Y:S01]  /*d670*/  FFMA R149, R72, R68, R101 ;  /* 0x0000004448957223 */ /* 0x000fe20000000065 */
[----:B------:R-:W-:Y:S01]  /*d680*/  I2FP.F32.S32 R69, R76 ;  /* 0x0000004c00457245 */ /* 0x000fe20000201400 */
[----:B------:R-:W-:Y:S01]  /*d690*/  FMUL R72, R54, R77 ;  /* 0x0000004d36487220 */ /* 0x000fe20000400000 */
[----:B------:R-:W-:Y:S01]  /*d6a0*/  I2FP.F32.S32 R73, R78 ;  /* 0x0000004e00497245 */ /* 0x000fe20000201400 */
[----:B------:R-:W4:Y:S01]  /*d6b0*/  LDS R101, [R6+0xa00] ;  /* 0x000a000006657984 */ /* 0x000f220000000800 */
[----:B------:R-:W-:-:S02]  /*d6c0*/  FMUL R152, R66, R79 ;  /* 0x0000004f42987220 */ /* 0x000fc40000400000 */
[----:B-1----:R-:W-:Y:S01]  /*d6d0*/  IMMA.16832.S8.S8 R76, R48.ROW, R98.COL, RZ ;  /* 0x00000062304c7237 */ /* 0x002fe20000405cff */
[----:B------:R-:W-:Y:S01]  /*d6e0*/  FMUL R69, R54, R69 ;  /* 0x0000004536457220 */ /* 0x000fe20000400000 */
[----:B------:R-:W-:Y:S01]  /*d6f0*/  FMUL R73, R66, R73 ;  /* 0x0000004942497220 */ /* 0x000fe20000400000 */
[----:B------:R-:W-:Y:S01]  /*d700*/  LDS R98, [R6+0xe30] ;  /* 0x000e300006627984 */ /* 0x000fe20000000800 */
[----:B------:R-:W-:-:S03]  /*d710*/  HADD2.F32 R148, -RZ, R62.H0_H0 ;  /* 0x2000003eff947230 */ /* 0x000fc60000004100 */
[----:B------:R-:W1:Y:S01]  /*d720*/  LDS R99, [R6+0xe40] ;  /* 0x000e400006637984 */ /* 0x000e620000000800 */
[C---:B------:R-:W-:Y:S01]  /*d730*/  FFMA R62, R150.reuse, R69, R161 ;  /* 0x00000045963e7223 */ /* 0x040fe200000000a1 */
[----:B------:R-:W-:Y:S01]  /*d740*/  FFMA R68, R150, R73, R102 ;  /* 0x0000004996447223 */ /* 0x000fe20000000066 */
[----:B------:R-:W-:Y:S02]  /*d750*/  I2FP.F32.S32 R69, R84 ;  /* 0x0000005400457245 */ /* 0x000fe40000201400 */
[----:B------:R-:W-:Y:S02]  /*d760*/  I2FP.F32.S32 R73, R85 ;  /* 0x0000005500497245 */ /* 0x000fe40000201400 */
[----:B------:R-:W-:Y:S01]  /*d770*/  I2FP.F32.S32 R151, R87 ;  /* 0x0000005700977245 */ /* 0x000fe20000201400 */
[----:B------:R-:W-:Y:S01]  /*d780*/  FFMA R72, R148, R72, R97 ;  /* 0x0000004894487223 */ /* 0x000fe20000000061 */
[----:B------:R-:W-:Y:S01]  /*d790*/  I2FP.F32.S32 R97, R86 ;  /* 0x0000005600617245 */ /* 0x000fe20000201400 */
[----:B------:R-:W-:Y:S01]  /*d7a0*/  HADD2.F32 R74, -RZ, R74.H0_H0 ;  /* 0x2000004aff4a7230 */ /* 0x000fe20000004100 */
[----:B--2---:R-:W-:Y:S01]  /*d7b0*/  IMMA.16832.S8.S8 R84, R56.ROW, R60.COL, RZ ;  /* 0x0000003c38547237 */ /* 0x004fe20000405cff */
[----:B------:R-:W-:-:S02]  /*d7c0*/  HADD2.F32 R102, -RZ, R70.H0_H0 ;  /* 0x20000046ff667230 */ /* 0x000fc40000004100 */
[C---:B------:R-:W-:Y:S01]  /*d7d0*/  FMUL R69, R54.reuse, R69 ;  /* 0x0000004536457220 */ /* 0x040fe20000400000 */
[----:B------:R-:W-:Y:S01]  /*d7e0*/  FMUL R73, R54, R73 ;  /* 0x0000004936497220 */ /* 0x000fe20000400000 */
[----:B------:R-:W-:Y:S01]  /*d7f0*/  FMUL R60, R66, R151 ;  /* 0x00000097423c7220 */ /* 0x000fe20000400000 */
[----:B------:R-:W-:Y:S01]  /*d800*/  I2FP.F32.S32 R61, R76 ;  /* 0x0000004c003d7245 */ /* 0x000fe20000201400 */
[----:B------:R-:W-:Y:S01]  /*d810*/  FFMA R70, R74, R69, R103 ;  /* 0x000000454a467223 */ /* 0x000fe20000000067 */
[C---:B------:R-:W-:Y:S01]  /*d820*/  FFMA R147, R102.reuse, R73, R147 ;  /* 0x0000004966937223 */ /* 0x040fe20000000093 */
[----:B------:R-:W-:Y:S01]  /*d830*/  FFMA R73, R102, R60, R149 ;  /* 0x0000003c66497223 */ /* 0x000fe20000000095 */
[----:B------:R-:W-:Y:S01]  /*d840*/  I2FP.F32.S32 R103, R78 ;  /* 0x0000004e00677245 */ /* 0x000fe20000201400 */
[----:B------:R-:W-:Y:S01]  /*d850*/  FMUL R69, R52, R61 ;  /* 0x0000003d34457220 */ /* 0x000fe20000400000 */
[----:B------:R-:W-:Y:S01]  /*d860*/  LDS R60, [R6+0xe50] ;  /* 0x000e5000063c7984 */ /* 0x000fe20000000800 */
[----:B------:R-:W-:-:S03]  /*d870*/  FMUL R97, R66, R97 ;  /* 0x0000006142617220 */ /* 0x000fc60000400000 */
[----:B------:R-:W2:Y:S01]  /*d880*/  LDS R61, [R6+0xe60] ;  /* 0x000e6000063d7984 */ /* 0x000ea20000000800 */
[----:B---3--:R-:W-:Y:S02]  /*d890*/  HADD2.F32 R88, -RZ, R88.H0_H0 ;  /* 0x20000058ff587230 */ /* 0x008fe40000004100 */
[----:B------:R-:W-:Y:S01]  /*d8a0*/  FMUL R103, R64, R103 ;  /* 0x0000006740677220 */ /* 0x000fe20000400000 */
[----:B------:R-:W-:Y:S01]  /*d8b0*/  FFMA R74, R74, R97, R158 ;  /* 0x000000614a4a7223 */ /* 0x000fe2000000009e */
[----:B------:R-:W-:Y:S01]  /*d8c0*/  I2FP.F32.S32 R97, R77 ;  /* 0x0000004d00617245 */ /* 0x000fe20000201400 */
[----:B------:R-:W-:Y:S01]  /*d8d0*/  FFMA R111, R148, R152, R111 ;  /* 0x00000098946f7223 */ /* 0x000fe2000000006f */
[----:B------:R-:W-:Y:S01]  /*d8e0*/  I2FP.F32.S32 R149, R79 ;  /* 0x0000004f00957245 */ /* 0x000fe20000201400 */
[C---:B------:R-:W-:Y:S01]  /*d8f0*/  FFMA R157, R88.reuse, R69, R157 ;  /* 0x00000045589d7223 */ /* 0x040fe2000000009d */
[----:B------:R-:W3:Y:S01]  /*d900*/  LDS.128 R76, [R3+0xe20] ;  /* 0x000e2000034c7984 */ /* 0x000ee20000000c00 */
[----:B------:R-:W-:Y:S01]  /*d910*/  FFMA R156, R88, R103, R156 ;  /* 0x00000067589c7223 */ /* 0x000fe2000000009c */
[----:B------:R-:W-:-:S02]  /*d920*/  HADD2.F32 R148, -RZ, R89.H0_H0 ;  /* 0x20000059ff947230 */ /* 0x000fc40000004100 */
[----:B------:R-:W-:Y:S01]  /*d930*/  LDS R88, [R6+0xe70] ;  /* 0x000e700006587984 */ /* 0x000fe20000000800 */
[----:B0-----:R-:W-:Y:S02]  /*d940*/  HADD2.F32 R69, -RZ, R80.H0_H0 ;  /* 0x20000050ff457230 */ /* 0x001fe40000004100 */
[----:B------:R-:W-:Y:S01]  /*d950*/  FMUL R97, R52, R97 ;  /* 0x0000006134617220 */ /* 0x000fe20000400000 */
[----:B------:R-:W0:Y:S01]  /*d960*/  LDS R89, [R6+0xe80] ;  /* 0x000e800006597984 */ /* 0x000e220000000800 */
[----:B------:R-:W-:Y:S01]  /*d970*/  I2FP.F32.S32 R84, R84 ;  /* 0x0000005400547245 */ /* 0x000fe20000201400 */
[----:B----4-:R-:W-:Y:S01]  /*d980*/  IMMA.16832.S8.S8 R100, R92.ROW, R100.COL, RZ ;  /* 0x000000645c647237 */ /* 0x010fe20000405cff */
[----:B------:R-:W-:Y:S02]  /*d990*/  I2FP.F32.S32 R86, R86 ;  /* 0x0000005600567245 */ /* 0x000fe40000201400 */
[----:B------:R-:W-:Y:S01]  /*d9a0*/  I2FP.F32.S32 R80, R85 ;  /* 0x0000005500507245 */ /* 0x000fe20000201400 */
[----:B------:R-:W-:Y:S01]  /*d9b0*/  FFMA R97, R69, R97, R146 ;  /* 0x0000006145617223 */ /* 0x000fe20000000092 */
[----:B------:R-:W-:-:S02]  /*d9c0*/  HADD2.F32 R146, -RZ, R81.H0_H0 ;  /* 0x20000051ff927230 */ /* 0x000fc40000004100 */
[----:B------:R-:W-:Y:S01]  /*d9d0*/  FMUL R84, R53, R84 ;  /* 0x0000005435547220 */ /* 0x000fe20000400000 */
[----:B------:R-:W-:Y:S01]  /*d9e0*/  FMUL R81, R65, R86 ;  /* 0x0000005641517220 */ /* 0x000fe20000400000 */
[----:B------:R-:W-:Y:S01]  /*d9f0*/  FMUL R149, R64, R149 ;  /* 0x0000009540957220 */ /* 0x000fe20000400000 */
[----:B------:R-:W-:Y:S01]  /*da00*/  FMUL R80, R53, R80 ;  /* 0x0000005035507220 */ /* 0x000fe20000400000 */
[----:B------:R-:W-:Y:S01]  /*da10*/  I2FP.F32.S32 R152, R87 ;  /* 0x0000005700987245 */ /* 0x000fe20000201400 */
[C---:B------:R-:W-:Y:S01]  /*da20*/  FFMA R150, R148.reuse, R81, R156 ;  /* 0x0000005194967223 */ /* 0x040fe2000000009c */
[----:B------:R-:W-:Y:S01]  /*da30*/  FFMA R157, R148, R84, R157 ;  /* 0x00000054949d7223 */ /* 0x000fe2000000009d */
[----:B------:R-:W-:Y:S01]  /*da40*/  FFMA R149, R69, R149, R96 ;  /* 0x0000009545957223 */ /* 0x000fe20000000060 */
[----:B------:R-:W-:Y:S01]  /*da50*/  FFMA R156, R146, R80, R97 ;  /* 0x00000050929c7223 */ /* 0x000fe20000000061 */
[----:B------:R-:W4:Y:S01]  /*da60*/  LDS.128 R84, [R3+0xeb0] ;  /* 0x000eb00003547984 */ /* 0x000f220000000c00 */
[----:B-1----:R-:W-:Y:S01]  /*da70*/  IMMA.16832.S8.S8 R96, R48.ROW, R98.COL, RZ ;  /* 0x0000006230607237 */ /* 0x002fe20000405cff */
[----:B------:R-:W-:Y:S01]  /*da80*/  FMUL R152, R65, R152 ;  /* 0x0000009841987220 */ /* 0x000fe20000400000 */
[----:B------:R-:W-:-:S02]  /*da90*/  I2FP.F32.S32 R151, R100 ;  /* 0x0000006400977245 */ /* 0x000fc40000201400 */
[----:B------:R-:W-:Y:S01]  /*daa0*/  I2FP.F32.S32 R153, R102 ;  /* 0x0000006600997245 */ /* 0x000fe20000201400 */
[----:B------:R-:W-:Y:S02]  /*dab0*/  HADD2.F32 R69, -RZ, R90.H0_H0 ;  /* 0x2000005aff457230 */ /* 0x000fe40000004100 */
[----:B------:R-:W-:Y:S01]  /*dac0*/  FFMA R152, R146, R152, R149 ;  /* 0x0000009892987223 */ /* 0x000fe20000000095 */
[----:B------:R-:W-:Y:S01]  /*dad0*/  FMUL R90, R54, R151 ;  /* 0x00000097365a7220 */ /* 0x000fe20000400000 */
[----:B------:R-:W-:Y:S01]  /*dae0*/  I2FP.F32.S32 R151, R101 ;  /* 0x0000006500977245 */ /* 0x000fe20000201400 */
[----:B------:R-:W-:Y:S01]  /*daf0*/  FMUL R146, R66, R153 ;  /* 0x0000009942927220 */ /* 0x000fe20000400000 */
[----:B------:R-:W-:Y:S01]  /*db00*/  I2FP.F32.S32 R155, R103 ;  /* 0x00000067009b7245 */ /* 0x000fe20000201400 */
[----:B------:R-:W-:Y:S01]  /*db10*/  LDS R80, [R6+0x12b0] ;  /* 0x0012b00006507984 */ /* 0x000fe20000000800 */
[----:B--2---:R-:W-:Y:S01]  /*db20*/  IMMA.16832.S8.S8 R100, R56.ROW, R60.COL, RZ ;  /* 0x0000003c38647237 */ /* 0x004fe20000405cff */
[----:B------:R-:W-:-:S02]  /*db30*/  FFMA R90, R69, R90, R157 ;  /* 0x0000005a455a7223 */ /* 0x000fc4000000009d */
[----:B------:R-:W1:Y:S01]  /*db40*/  LDS R81, [R6+0x12c0] ;  /* 0x0012c00006517984 */ /* 0x000e620000000800 */
[----:B------:R-:W-:Y:S01]  /*db50*/  FFMA R146, R69, R146, R150 ;  /* 0x0000009245927223 */ /* 0x000fe20000000096 */
[----:B------:R-:W-:Y:S01]  /*db60*/  HADD2.F32 R157, -RZ, R82.H0_H0 ;  /* 0x20000052ff9d7230 */ /* 0x000fe20000004100 */
[----:B------:R-:W-:Y:S01]  /*db70*/  I2FP.F32.S32 R153, R98 ;  /* 0x0000006200997245 */ /* 0x000fe20000201400 */
[----:B------:R-:W-:Y:S01]  /*db80*/  FMUL R151, R54, R151 ;  /* 0x0000009736977220 */ /* 0x000fe20000400000 */
[----:B------:R-:W-:Y:S01]  /*db90*/  I2FP.F32.S32 R69, R96 ;  /* 0x0000006000457245 */ /* 0x000fe20000201400 */
[----:B------:R-:W-:Y:S01]  /*dba0*/  LDS R148, [R6+0x12d0] ;  /* 0x0012d00006947984 */ /* 0x000fe20000000800 */
[----:B---3--:R-:W-:Y:S02]  /*dbb0*/  HADD2.F32 R61, -RZ, R76.H0_H0 ;  /* 0x2000004cff3d7230 */ /* 0x008fe40000004100 */
[----:B------:R-:W-:Y:S01]  /*dbc0*/  FFMA R156, R157, R151, R156 ;  /* 0x000000979d9c7223 */ /* 0x000fe2000000009c */
[----:B------:R-:W-:Y:S01]  /*dbd0*/  FMUL R60, R64, R153 ;  /* 0x00000099403c7220 */ /* 0x000fe20000400000 */
[----:B------:R-:W2:Y:S01]  /*dbe0*/  LDS R149, [R6+0x12e0] ;  /* 0x0012e00006957984 */ /* 0x000ea20000000800 */
[----:B------:R-:W-:Y:S01]  /*dbf0*/  FMUL R69, R52, R69 ;  /* 0x0000004534457220 */ /* 0x000fe20000400000 */
[----:B------:R-:W-:-:S02]  /*dc00*/  I2FP.F32.S32 R151, R97 ;  /* 0x0000006100977245 */ /* 0x000fc40000201400 */
[----:B------:R-:W-:Y:S02]  /*dc10*/  I2FP.F32.S32 R153, R99 ;  /* 0x0000006300997245 */ /* 0x000fe40000201400 */
[----:B0-----:R-:W-:Y:S01]  /*dc20*/  IMMA.16832.S8.S8 R96, R92.ROW, R88.COL, RZ ;  /* 0x000000585c607237 */ /* 0x001fe20000405cff */
[C---:B------:R-:W-:Y:S01]  /*dc30*/  FFMA R106, R61.reuse, R69, R106 ;  /* 0x000000453d6a7223 */ /* 0x040fe2000000006a */
[----:B------:R-:W-:Y:S02]  /*dc40*/  FFMA R107, R61, R60, R107 ;  /* 0x0000003c3d6b7223 */ /* 0x000fe4000000006b */
[----:B------:R-:W-:Y:S04]  /*dc50*/  LDS R60, [R6+0x12f0] ;  /* 0x0012f000063c7984 */ /* 0x000fe80000000800 */
[----:B------:R-:W0:Y:S01]  /*dc60*/  LDS R61, [R6+0x1300] ;  /* 0x00130000063d7984 */ /* 0x000e220000000800 */
[----:B------:R-:W-:-:S02]  /*dc70*/  I2FP.F32.S32 R100, R100 ;  /* 0x0000006400647245 */ /* 0x000fc40000201400 */
[----:B------:R-:W-:Y:S01]  /*dc80*/  I2FP.F32.S32 R102, R102 ;  /* 0x0000006600667245 */ /* 0x000fe20000201400 */
[----:B------:R-:W-:Y:S01]  /*dc90*/  HADD2.F32 R77, -RZ, R77.H0_H0 ;  /* 0x2000004dff4d7230 */ /* 0x000fe20000004100 */
[----:B------:R-:W-:Y:S01]  /*dca0*/  I2FP.F32.S32 R82, R101 ;  /* 0x0000006500527245 */ /* 0x000fe20000201400 */
[----:B----4-:R-:W-:Y:S02]  /*dcb0*/  HADD2.F32 R69, -RZ, R84.H0_H0 ;  /* 0x20000054ff457230 */ /* 0x010fe40000004100 */
[----:B------:R-:W-:Y:S01]  /*dcc0*/  FMUL R100, R53, R100 ;  /* 0x0000006435647220 */ /* 0x000fe20000400000 */
[----:B------:R-:W-:Y:S01]  /*dcd0*/  FMUL R102, R65, R102 ;  /* 0x0000006641667220 */ /* 0x000fe20000400000 */
[----:B------:R-:W-:Y:S01]  /*dce0*/  FFMA R104, R165, R104, R154 ;  /* 0x00000068a5687223 */ /* 0x000fe2000000009a */
[----:B------:R-:W-:Y:S01]  /*dcf0*/  FMUL R151, R52, R151 ;  /* 0x0000009734977220 */ /* 0x000fe20000400000 */
[----:B------:R-:W-:Y:S01]  /*dd00*/  FFMA R100, R77, R100, R106 ;  /* 0x000000644d647223 */ /* 0x000fe2000000006a */
[----:B------:R-:W-:-:S02]  /*dd10*/  HADD2.F32 R85, -RZ, R85.H0_H0 ;  /* 0x20000055ff557230 */ /* 0x000fc40000004100 */
[----:B------:R-:W-:Y:S01]  /*dd20*/  FFMA R107, R77, R102, R107 ;  /* 0x000000664d6b7223 */ /* 0x000fe2000000006b */
[----:B------:R-:W-:Y:S01]  /*dd30*/  FFMA R104, R69, R151, R104 ;  /* 0x0000009745687223 */ /* 0x000fe20000000068 */
[----:B------:R-:W-:Y:S01]  /*dd40*/  FMUL R82, R53, R82 ;  /* 0x0000005235527220 */ /* 0x000fe20000400000 */
[----:B------:R-:W-:Y:S01]  /*dd50*/  I2FP.F32.S32 R77, R96 ;  /* 0x00000060004d7245 */ /* 0x000fe20000201400 */
[----:B------:R-:W-:Y:S01]  /*dd60*/  FMUL R76, R64, R153 ;  /* 0x00000099404c7220 */ /* 0x000fe20000400000 */
[----:B------:R-:W-:Y:S01]  /*dd70*/  I2FP.F32.S32 R84, R103 ;  /* 0x0000006700547245 */ /* 0x000fe20000201400 */
[----:B------:R-:W-:Y:S01]  /*dd80*/  FFMA R104, R85, R82, R104 ;  /* 0x0000005255687223 */ /* 0x000fe20000000068 */
[----:B------:R-:W-:Y:S02]  /*dd90*/  HADD2.F32 R82, -RZ, R78.H0_H0 ;  /* 0x2000004eff527230 */ /* 0x000fe40000004100 */
[----:B------:R-:W-:Y:S01]  /*dda0*/  FFMA R76, R69, R76, R105 ;  /* 0x0000004c454c7223 */ /* 0x000fe20000000069 */
[----:B------:R-:W-:Y:S01]  /*ddb0*/  FMUL R77, R54, R77 ;  /* 0x0000004d364d7220 */ /* 0x000fe20000400000 */
[----:B------:R-:W-:Y:S01]  /*ddc0*/  MOV R109, R120 ;  /* 0x00000078006d7202 */ /* 0x000fe20000000f00 */
[----:B------:R-:W-:-:S02]  /*ddd0*/  FMUL R69, R65, R84 ;  /* 0x0000005441457220 */ /* 0x000fc40000400000 */
[----:B------:R-:W-:Y:S01]  /*dde0*/  FFMA R78, R82, R77, R100 ;  /* 0x0000004d524e7223 */ /* 0x000fe20000000064 */
[----:B-1----:R-:W-:Y:S01]  /*ddf0*/  IMMA.16832.S8.S8 R48, R48.ROW, R80.COL, RZ ;  /* 0x0000005030307237 */ /* 0x002fe20000405cff */
[----:B------:R-:W-:Y:S01]  /*de00*/  FFMA R69, R85, R69, R76 ;  /* 0x0000004555457223 */ /* 0x000fe2000000004c */
[----:B------:R-:W-:Y:S01]  /*de10*/  LDS R77, [R6+0x120] ;  /* 0x00012000064d7984 */ /* 0x000fe20000000800 */
[----:B------:R-:W-:-:S03]  /*de20*/  I2FP.F32.S32 R97, R97 ;  /* 0x0000006100617245 */ /* 0x000fc60000201400 */
[----:B------:R-:W-:Y:S01]  /*de30*/  LDS R76, [R6+0x110] ;  /* 0x00011000064c7984 */ /* 0x000fe20000000800 */
[----:B------:R-:W-:-:S03]  /*de40*/  I2FP.F32.S32 R99, R99 ;  /* 0x0000006300637245 */ /* 0x000fc60000201400 */
[----:B------:R1:W3:Y:S01]  /*de50*/  LDSM.16.M88.4 R100, [R109] ;  /* 0x000000006d64783b */ /* 0x0002e20000000200 */
[----:B------:R-:W-:Y:S01]  /*de60*/  FMUL R155, R66, R155 ;  /* 0x0000009b429b7220 */ /* 0x000fe20000400000 */
[----:B--2---:R-:W-:Y:S01]  /*de70*/  IMMA.16832.S8.S8 R56, R56.ROW, R148.COL, RZ ;  /* 0x0000009438387237 */ /* 0x004fe20000405cff */
[----:B------:R-:W-:Y:S01]  /*de80*/  I2FP.F32.S32 R81, R98 ;  /* 0x0000006200517245 */ /* 0x000fe20000201400 */
[----:B------:R-:W-:Y:S01]  /*de90*/  FMUL R154, R54, R97 ;  /* 0x00000061369a7220 */ /* 0x000fe20000400000 */
[----:B------:R-:W-:Y:S01]  /*dea0*/  FMUL R80, R66, R99 ;  /* 0x0000006342507220 */ /* 0x000fe20000400000 */
[----:B------:R-:W-:Y:S01]  /*deb0*/  LDS R84, [R6+0x590] ;  /* 0x0005900006547984 */ /* 0x000fe20000000800 */
[----:B------:R-:W-:-:S03]  /*dec0*/  FFMA R157, R157, R155, R152 ;  /* 0x0000009b9d9d7223 */ /* 0x000fc60000000098 */
[----:B------:R-:W2:Y:S01]  /*ded0*/  LDS.128 R96, [R3+0x12a0] ;  /* 0x0012a00003607984 */ /* 0x000ea20000000c00 */
[----:B------:R-:W-:Y:S02]  /*dee0*/  HADD2.F32 R155, -RZ, R86.H0_H0 ;  /* 0x20000056ff9b7230 */ /* 0x000fe40000004100 */
[----:B------:R-:W-:Y:S01]  /*def0*/  FMUL R81, R66, R81 ;  /* 0x0000005142517220 */ /* 0x000fe20000400000 */
[----:B0-----:R-:W-:Y:S01]  /*df00*/  IMMA.16832.S8.S8 R92, R92.ROW, R60.COL, RZ ;  /* 0x0000003c5c5c7237 */ /* 0x001fe20000405cff */
[----:B------:R-:W0:Y:S01]  /*df10*/  LDS R85, [R6+0x5a0] ;  /* 0x0005a00006557984 */ /* 0x000e220000000800 */
[C---:B------:R-:W-:Y:S01]  /*df20*/  FFMA R154, R155.reuse, R154, R104 ;  /* 0x0000009a9b9a7223 */ /* 0x040fe20000000068 */
[----:B------:R-:W-:Y:S01]  /*df30*/  FFMA R82, R82, R81, R107 ;  /* 0x0000005152527223 */ /* 0x000fe2000000006b */
[----:B------:R-:W-:Y:S01]  /*df40*/  FFMA R155, R155, R80, R69 ;  /* 0x000000509b9b7223 */ /* 0x000fe20000000045 */
[----:B------:R-:W-:Y:S01]  /*df50*/  I2FP.F32.S32 R49, R49 ;  /* 0x0000003100317245 */ /* 0x000fe20000201400 */
[----:B------:R-:W-:Y:S04]  /*df60*/  LDS R80, [R6+0xa10] ;  /* 0x000a100006507984 */ /* 0x000fe80000000800 */
[----:B------:R-:W4:Y:S01]  /*df70*/  LDS R81, [R6+0xa20] ;  /* 0x000a200006517984 */ /* 0x000f220000000800 */
[----:B------:R-:W-:Y:S01]  /*df80*/  I2FP.F32.S32 R61, R48 ;  /* 0x00000030003d7245 */ /* 0x000fe20000201400 */
[----:B------:R-:W-:Y:S01]  /*df90*/  FMUL R88, R52, R49 ;  /* 0x0000003134587220 */ /* 0x000fe20000400000 */
[----:B------:R-:W-:Y:S01]  /*dfa0*/  I2FP.F32.S32 R49, R50 ;  /* 0x0000003200317245 */ /* 0x000fe20000201400 */
[----:B------:R-:W-:Y:S01]  /*dfb0*/  LDS R60, [R6+0xe90] ;  /* 0x000e9000063c7984 */ /* 0x000fe20000000800 */
[----:B------:R-:W-:-:S02]  /*dfc0*/  I2FP.F32.S32 R51, R51 ;  /* 0x0000003300337245 */ /* 0x000fc40000201400 */
[----:B------:R-:W-:Y:S01]  /*dfd0*/  I2FP.F32.S32 R56, R56 ;  /* 0x0000003800387245 */ /* 0x000fe20000201400 */
[----:B------:R-:W-:Y:S01]  /*dfe0*/  LDS.128 R104, [R3+0x1330] ;  /* 0x0013300003687984 */ /* 0x000fe20000000c00 */
[----:B------:R-:W-:Y:S01]  /*dff0*/  I2FP.F32.S32 R48, R57 ;  /* 0x0000003900307245 */ /* 0x000fe20000201400 */
[----:B------:R-:W-:Y:S01]  /*e000*/  FMUL R69, R52, R61 ;  /* 0x0000003d34457220 */ /* 0x000fe20000400000 */
[C---:B------:R-:W-:Y:S01]  /*e010*/  FMUL R57, R64.reuse, R49 ;  /* 0x0000003140397220 */ /* 0x040fe20000400000 */
[----:B------:R-:W5:Y:S01]  /*e020*/  LDS R61, [R6+0xea0] ;  /* 0x000ea000063d7984 */ /* 0x000f620000000800 */
[----:B------:R-:W-:Y:S01]  /*e030*/  FMUL R89, R64, R51 ;  /* 0x0000003340597220 */ /* 0x000fe20000400000 */
[C---:B------:R-:W-:Y:S01]  /*e040*/  FMUL R64, R53.reuse, R56 ;  /* 0x0000003835407220 */ /* 0x040fe20000400000 */
[----:B-1----:R-:W-:Y:S01]  /*e050*/  FMUL R109, R53, R48 ;  /* 0x00000030356d7220 */ /* 0x002fe20000400000 */
[----:B------:R-:W-:Y:S01]  /*e060*/  I2FP.F32.S32 R53, R95 ;  /* 0x0000005f00357245 */ /* 0x000fe20000201400 */
[----:B------:R-:W-:Y:S01]  /*e070*/  LDS R52, [R6+0x1310] ;  /* 0x0013100006347984 */ /* 0x000fe20000000800 */
[----:B------:R-:W-:-:S02]  /*e080*/  I2FP.F32.S32 R50, R59 ;  /* 0x0000003b00327245 */ /* 0x000fc40000201400 */
[----:B------:R-:W-:Y:S02]  /*e090*/  I2FP.F32.S32 R49, R92 ;  /* 0x0000005c00317245 */ /* 0x000fe40000201400 */
[----:B------:R-:W-:Y:S01]  /*e0a0*/  I2FP.F32.S32 R51, R94 ;  /* 0x0000005e00337245 */ /* 0x000fe20000201400 */
[----:B------:R-:W-:Y:S01]  /*e0b0*/  FMUL R94, R66, R53 ;  /* 0x00000035425e7220 */ /* 0x000fe20000400000 */
[----:B------:R-:W-:Y:S01]  /*e0c0*/  FMUL R148, R65, R50 ;  /* 0x0000003241947220 */ /* 0x000fe20000400000 */
[----:B------:R-:W-:Y:S01]  /*e0d0*/  FMUL R92, R54, R49 ;  /* 0x00000031365c7220 */ /* 0x000fe20000400000 */
[----:B------:R-:W1:Y:S01]  /*e0e0*/  LDS R53, [R6+0x1320] ;  /* 0x0013200006357984 */ /* 0x000e620000000800 */
[----:B------:R-:W-:Y:S02]  /*e0f0*/  FMUL R95, R66, R51 ;  /* 0x00000033425f7220 */ /* 0x000fe40000400000 */
[----:B---3--:R-:W-:Y:S01]  /*e100*/  IMMA.16832.S8.S8 R48, R100.ROW, R76.COL, RZ ;  /* 0x0000004c64307237 */ /* 0x008fe20000405cff */
[----:B------:R-:W-:Y:S01]  /*e110*/  I2FP.F32.S32 R93, R93 ;  /* 0x0000005d005d7245 */ /* 0x000fe20000201400 */
[----:B--2---:R-:W-:Y:S01]  /*e120*/  HADD2.F32 R96, -RZ, R96.H0_H0 ;  /* 0x20000060ff607230 */ /* 0x004fe20000004100 */
[----:B------:R-:W-:-:S03]  /*e130*/  I2FP.F32.S32 R58, R58 ;  /* 0x0000003a003a7245 */ /* 0x000fc60000201400 */
[----:B------:R-:W-:Y:S01]  /*e140*/  FMUL R93, R54, R93 ;  /* 0x0000005d365d7220 */ /* 0x000fe20000400000 */
[----:B------:R-:W-:Y:S02]  /*e150*/  HADD2.F32 R54, -RZ, R97.H0_H0 ;  /* 0x20000061ff367230 */ /* 0x000fe40000004100 */
[----:B------:R-:W-:Y:S01]  /*e160*/  FMUL R149, R65, R58 ;  /* 0x0000003a41957220 */ /* 0x000fe20000400000 */
[C---:B------:R-:W-:Y:S01]  /*e170*/  FFMA R69, R96.reuse, R69, R141 ;  /* 0x0000004560457223 */ /* 0x040fe2000000008d */
[----:B------:R-:W-:Y:S02]  /*e180*/  FFMA R130, R96, R57, R130 ;  /* 0x0000003960827223 */ /* 0x000fe40000000082 */
[----:B0-----:R-:W-:Y:S01]  /*e190*/  IMMA.16832.S8.S8 R56, R100.ROW, R84.COL, RZ ;  /* 0x0000005464387237 */ /* 0x001fe20000405cff */
[C---:B------:R-:W-:Y:S01]  /*e1a0*/  FFMA R77, R54.reuse, R64, R69 ;  /* 0x00000040364d7223 */ /* 0x040fe20000000045 */
[----:B------:R-:W-:Y:S01]  /*e1b0*/  FFMA R130, R54, R149, R130 ;  /* 0x0000009536827223 */ /* 0x000fe20000000082 */
[----:B------:R-:W-:-:S03]  /*e1c0*/  HADD2.F32 R65, -RZ, R87.H0_H0 ;  /* 0x20000057ff417230 */ /* 0x000fc60000004100 */
[----:B------:R-:W-:Y:S02]  /*e1d0*/  I2FP.F32.S32 R54, R48 ;  /* 0x0000003000367245 */ /* 0x000fe40000201400 */
[----:B------:R-:W-:Y:S02]  /*e1e0*/  I2FP.F32.S32 R66, R50 ;  /* 0x0000003200427245 */ /* 0x000fe40000201400 */
[----:B------:R-:W-:Y:S02]  /*e1f0*/  I2FP.F32.S32 R64, R49 ;  /* 0x0000003100407245 */ /* 0x000fe40000201400 */
[----:B------:R-:W-:Y:S02]  /*e200*/  I2FP.F32.S32 R76, R51 ;  /* 0x00000033004c7245 */ /* 0x000fe40000201400 */
[----:B----4-:R-:W-:Y:S01]  /*e210*/  IMMA.16832.S8.S8 R48, R100.ROW, R80.COL, RZ ;  /* 0x0000005064307237 */ /* 0x010fe20000405cff */
[----:B------:R-:W-:Y:S02]  /*e220*/  HADD2.F32 R63, -RZ, R63.H0_H0 ;  /* 0x2000003fff3f7230 */ /* 0x000fe40000004100 */
[----:B------:R-:W-:Y:S01]  /*e230*/  FMUL R87, R67, R66 ;  /* 0x0000004243577220 */ /* 0x000fe20000400000 */
[C---:B------:R-:W-:Y:S01]  /*e240*/  FMUL R54, R55.reuse, R54 ;  /* 0x0000003637367220 */ /* 0x040fe20000400000 */
[----:B------:R-:W-:Y:S01]  /*e250*/  FMUL R64, R55, R64 ;  /* 0x0000004037407220 */ /* 0x000fe20000400000 */
[----:B------:R-:W-:Y:S01]  /*e260*/  FMUL R76, R67, R76 ;  /* 0x0000004c434c7220 */ /* 0x000fe20000400000 */
[C---:B------:R-:W-:Y:S01]  /*e270*/  FFMA R87, R119.reuse, R87, R68 ;  /* 0x0000005777577223 */ /* 0x040fe20000000044 */
[----:B------:R-:W-:Y:S01]  /*e280*/  FFMA R69, R119, R54, R62 ;  /* 0x0000003677457223 */ /* 0x000fe2000000003e */
[C---:B------:R-:W-:Y:S01]  /*e290*/  FFMA R68, R63.reuse, R64, R72 ;  /* 0x000000403f447223 */ /* 0x040fe20000000048 */
[----:B------:R-:W-:-:S02]  /*e2a0*/  FFMA R85, R63, R76, R111 ;  /* 0x0000004c3f557223 */ /* 0x000fc4000000006f */
[----:B-----5:R-:W-:Y:S01]  /*e2b0*/  IMMA.16832.S8.S8 R60, R100.ROW, R60.COL, RZ ;  /* 0x0000003c643c7237 */ /* 0x020fe20000405cff */
[----:B------:R-:W-:Y:S02]  /*e2c0*/  I2FP.F32.S32 R56, R56 ;  /* 0x0000003800387245 */ /* 0x000fe40000201400 */
[----:B------:R-:W-:Y:S01]  /*e2d0*/  I2FP.F32.S32 R54, R57 ;  /* 0x0000003900367245 */ /* 0x000fe20000201400 */
[----:B------:R-:W-:-:S03]  /*e2e0*/  HADD2.F32 R75, -RZ, R75.H0_H0 ;  /* 0x2000004bff4b7230 */ /* 0x000fc60000004100 */
[----:B------:R-:W-:Y:S01]  /*e2f0*/  I2FP.F32.S32 R48, R48 ;  /* 0x0000003000307245 */ /* 0x000fe20000201400 */
[----:B-1----:R-:W-:Y:S01]  /*e300*/  IMMA.16832.S8.S8 R100, R100.ROW, R52.COL, RZ ;  /* 0x0000003464647237 */ /* 0x002fe20000405cff */
[----:B------:R-:W-:Y:S02]  /*e310*/  HADD2.F32 R86, -RZ, R71.H0_H0 ;  /* 0x20000047ff567230 */ /* 0x000fe40000004100 */
[C---:B------:R-:W-:Y:S01]  /*e320*/  FMUL R56, R55.reuse, R56 ;  /* 0x0000003837387220 */ /* 0x040fe20000400000 */
[----:B------:R-:W-:Y:S02]  /*e330*/  HADD2.F32 R91, -RZ, R91.H0_H0 ;  /* 0x2000005bff5b7230 */ /* 0x000fe40000004100 */
[C---:B------:R-:W-:Y:S01]  /*e340*/  FMUL R54, R55.reuse, R54 ;  /* 0x0000003637367220 */ /* 0x040fe20000400000 */
[----:B------:R-:W-:Y:S01]  /*e350*/  FMUL R48, R55, R48 ;  /* 0x0000003037307220 */ /* 0x000fe20000400000 */
[----:B------:R-:W-:Y:S01]  /*e360*/  FFMA R84, R75, R56, R70 ;  /* 0x000000384b547223 */ /* 0x000fe20000000046 */
[----:B------:R-:W-:-:S02]  /*e370*/  VIADD R131, R131, 0x8 ;  /* 0x0000000883837836 */ /* 0x000fc40000000000 */
[----:B------:R-:W-:Y:S01]  /*e380*/  FFMA R70, R86, R54, R147 ;  /* 0x0000003656467223 */ /* 0x000fe20000000093 */
[----:B------:R-:W-:Y:S01]  /*e390*/  I2FP.F32.S32 R54, R50 ;  /* 0x0000003200367245 */ /* 0x000fe20000201400 */
[----:B------:R-:W-:Y:S01]  /*e3a0*/  FFMA R90, R91, R48, R90 ;  /* 0x000000305b5a7223 */ /* 0x000fe2000000005a */
[----:B------:R-:W-:Y:S02]  /*e3b0*/  I2FP.F32.S32 R50, R49 ;  /* 0x0000003100327245 */ /* 0x000fe40000201400 */
[----:B------:R-:W-:Y:S02]  /*e3c0*/  I2FP.F32.S32 R52, R51 ;  /* 0x0000003300347245 */ /* 0x000fe40000201400 */
[----:B------:R-:W-:Y:S01]  /*e3d0*/  I2FP.F32.S32 R48, R61 ;  /* 0x0000003d00307245 */ /* 0x000fe20000201400 */
[----:B------:R-:W-:Y:S01]  /*e3e0*/  HADD2.F32 R104, -RZ, R104.H0_H0 ;  /* 0x20000068ff687230 */ /* 0x000fe20000004100 */
[----:B------:R-:W-:Y:S01]  /*e3f0*/  I2FP.F32.S32 R58, R58 ;  /* 0x0000003a003a7245 */ /* 0x000fe20000201400 */
[----:B------:R-:W-:Y:S01]  /*e400*/  HADD2.F32 R83, -RZ, R83.H0_H0 ;  /* 0x20000053ff537230 */ /* 0x000fe20000004100 */
[----:B------:R-:W-:Y:S01]  /*e410*/  ISETP.GE.AND P0, PT, R131, R46, PT ;  /* 0x0000002e8300720c */ /* 0x000fe20003f06270 */
[----:B------:R-:W-:Y:S01]  /*e420*/  FMUL R49, R67, R54 ;  /* 0x0000003643317220 */ /* 0x000fe20000400000 */
[----:B------:R-:W-:Y:S01]  /*e430*/  FMUL R50, R55, R50 ;  /* 0x0000003237327220 */ /* 0x000fe20000400000 */
[----:B------:R-:W-:Y:S01]  /*e440*/  FMUL R52, R67, R52 ;  /* 0x0000003443347220 */ /* 0x000fe20000400000 */
[----:B------:R-:W-:Y:S01]  /*e450*/  FMUL R48, R55, R48 ;  /* 0x0000003037307220 */ /* 0x000fe20000400000 */
[----:B------:R-:W-:-:S02]  /*e460*/  HADD2.F32 R105, -RZ, R105.H0_H0 ;  /* 0x20000069ff697230 */ /* 0x000fc40000004100 */
[C---:B------:R-:W-:Y:S01]  /*e470*/  FFMA R88, R104.reuse, R88, R117 ;  /* 0x0000005868587223 */ /* 0x040fe20000000075 */
[----:B------:R-:W-:Y:S01]  /*e480*/  FFMA R89, R104, R89, R113 ;  /* 0x0000005968597223 */ /* 0x000fe20000000071 */
[----:B------:R-:W-:Y:S01]  /*e490*/  FMUL R71, R67, R58 ;  /* 0x0000003a43477220 */ /* 0x000fe20000400000 */
[----:B------:R-:W-:Y:S01]  /*e4a0*/  FFMA R91, R91, R49, R146 ;  /* 0x000000315b5b7223 */ /* 0x000fe20000000092 */
[C---:B------:R-:W-:Y:S01]  /*e4b0*/  FFMA R156, R83.reuse, R50, R156 ;  /* 0x00000032539c7223 */ /* 0x040fe2000000009c */
[----:B------:R-:W-:Y:S01]  /*e4c0*/  FFMA R157, R83, R52, R157 ;  /* 0x00000034539d7223 */ /* 0x000fe2000000009d */
[----:B------:R-:W-:Y:S01]  /*e4d0*/  I2FP.F32.S32 R100, R100 ;  /* 0x0000006400647245 */ /* 0x000fe20000201400 */
[----:B------:R-:W-:Y:S01]  /*e4e0*/  FFMA R154, R65, R48, R154 ;  /* 0x00000030419a7223 */ /* 0x000fe2000000009a */
[----:B------:R-:W-:Y:S01]  /*e4f0*/  HADD2.F32 R98, -RZ, R98.H0_H0 ;  /* 0x20000062ff627230 */ /* 0x000fe20000004100 */
[----:B------:R-:W-:Y:S01]  /*e500*/  I2FP.F32.S32 R58, R59 ;  /* 0x0000003b003a7245 */ /* 0x000fe20000201400 */
[----:B------:R-:W-:Y:S01]  /*e510*/  HADD2.F32 R49, -RZ, R106.H0_H0 ;  /* 0x2000006aff317230 */ /* 0x000fe20000004100 */
[----:B------:R-:W-:Y:S01]  /*e520*/  I2FP.F32.S32 R60, R60 ;  /* 0x0000003c003c7245 */ /* 0x000fe20000201400 */
[C---:B------:R-:W-:Y:S01]  /*e530*/  FFMA R88, R105.reuse, R109, R88 ;  /* 0x0000006d69587223 */ /* 0x040fe20000000058 */
[----:B------:R-:W-:Y:S01]  /*e540*/  I2FP.F32.S32 R62, R62 ;  /* 0x0000003e003e7245 */ /* 0x000fe20000201400 */
[----:B------:R-:W-:Y:S01]  /*e550*/  FFMA R89, R105, R148, R89 ;  /* 0x0000009469597223 */ /* 0x000fe20000000059 */
[----:B------:R-:W-:-:S02]  /*e560*/  I2FP.F32.S32 R50, R63 ;  /* 0x0000003f00327245 */ /* 0x000fc40000201400 */
[----:B------:R-:W-:Y:S02]  /*e570*/  I2FP.F32.S32 R52, R101 ;  /* 0x0000006500347245 */ /* 0x000fe40000201400 */
[----:B------:R-:W-:Y:S02]  /*e580*/  I2FP.F32.S32 R102, R102 ;  /* 0x0000006600667245 */ /* 0x000fe40000201400 */
[----:B------:R-:W-:Y:S01]  /*e590*/  I2FP.F32.S32 R48, R103 ;  /* 0x0000006700307245 */ /* 0x000fe20000201400 */
[----:B------:R-:W-:Y:S02]  /*e5a0*/  HADD2.F32 R150, -RZ, R99.H0_H0 ;  /* 0x20000063ff967230 */ /* 0x000fe40000004100 */
[----:B------:R-:W-:Y:S01]  /*e5b0*/  FMUL R100, R55, R100 ;  /* 0x0000006437647220 */ /* 0x000fe20000400000 */
[----:B------:R-:W-:Y:S02]  /*e5c0*/  HADD2.F32 R79, -RZ, R79.H0_H0 ;  /* 0x2000004fff4f7230 */ /* 0x000fe40000004100 */
[----:B------:R-:W-:Y:S01]  /*e5d0*/  FFMA R77, R98, R92, R77 ;  /* 0x0000005c624d7223 */ /* 0x000fe2000000004d */
[----:B------:R-:W-:-:S02]  /*e5e0*/  HADD2.F32 R107, -RZ, R107.H0_H0 ;  /* 0x2000006bff6b7230 */ /* 0x000fc40000004100 */
[----:B------:R-:W-:Y:S01]  /*e5f0*/  FMUL R58, R67, R58 ;  /* 0x0000003a433a7220 */ /* 0x000fe20000400000 */
[----:B------:R-:W-:Y:S01]  /*e600*/  FMUL R60, R55, R60 ;  /* 0x0000003c373c7220 */ /* 0x000fe20000400000 */
[C---:B------:R-:W-:Y:S01]  /*e610*/  FMUL R97, R67.reuse, R62 ;  /* 0x0000003e43617220 */ /* 0x040fe20000400000 */
[----:B------:R-:W-:Y:S01]  /*e620*/  FMUL R50, R67, R50 ;  /* 0x0000003243327220 */ /* 0x000fe20000400000 */
[----:B------:R-:W-:Y:S01]  /*e630*/  FMUL R52, R55, R52 ;  /* 0x0000003437347220 */ /* 0x000fe20000400000 */
[----:B------:R-:W-:Y:S01]  /*e640*/  FFMA R95, R98, R95, R130 ;  /* 0x0000005f625f7223 */ /* 0x000fe20000000082 */
[C---:B------:R-:W-:Y:S01]  /*e650*/  FFMA R88, R49.reuse, R93, R88 ;  /* 0x0000005d31587223 */ /* 0x040fe20000000058 */
[----:B------:R-:W-:Y:S01]  /*e660*/  FFMA R89, R49, R94, R89 ;  /* 0x0000005e31597223 */ /* 0x000fe20000000059 */
[C---:B------:R-:W-:Y:S01]  /*e670*/  FMUL R102, R67.reuse, R102 ;  /* 0x0000006643667220 */ /* 0x040fe20000400000 */
[----:B------:R-:W-:Y:S01]  /*e680*/  FMUL R48, R67, R48 ;  /* 0x0000003043307220 */ /* 0x000fe20000400000 */
[----:B------:R-:W-:Y:S01]  /*e690*/  FFMA R146, R150, R100, R77 ;  /* 0x0000006496927223 */ /* 0x000fe2000000004d */
[----:B------:R-:W-:Y:S01]  /*e6a0*/  FFMA R71, R75, R71, R74 ;  /* 0x000000474b477223 */ /* 0x000fe2000000004a */
[----:B------:R-:W-:Y:S01]  /*e6b0*/  FFMA R86, R86, R58, R73 ;  /* 0x0000003a56567223 */ /* 0x000fe20000000049 */
[C---:B------:R-:W-:Y:S01]  /*e6c0*/  FFMA R96, R79.reuse, R60, R78 ;  /* 0x0000003c4f607223 */ /* 0x040fe2000000004e */
[----:B------:R-:W-:Y:S01]  /*e6d0*/  FFMA R97, R79, R97, R82 ;  /* 0x000000614f617223 */ /* 0x000fe20000000052 */
[----:B------:R-:W-:Y:S01]  /*e6e0*/  FFMA R155, R65, R50, R155 ;  /* 0x00000032419b7223 */ /* 0x000fe2000000009b */
[----:B------:R-:W-:Y:S01]  /*e6f0*/  FFMA R150, R150, R102, R95 ;  /* 0x0000006696967223 */ /* 0x000fe2000000005f */
[C---:B------:R-:W-:Y:S01]  /*e700*/  FFMA R148, R107.reuse, R52, R88 ;  /* 0x000000346b947223 */ /* 0x040fe20000000058 */
[----:B------:R-:W-:Y:S01]  /*e710*/  FFMA R152, R107, R48, R89 ;  /* 0x000000306b987223 */ /* 0x000fe20000000059 */
[----:B------:R-:W-:Y:S01]  /*e720*/  IADD3 R118, PT, PT, R118, 0x8, RZ ;  /* 0x0000000876767810 */ /* 0x000fe20007ffe0ff */
[----:B------:R-:W-:Y:S06]  /*e730*/  BAR.SYNC.DEFER_BLOCKING 0x0 ;  /* 0x0000000000007b1d */ /* 0x000fec0000010000 */
[----:B------:R-:W-:Y:S05]  /*e740*/  @!P0 BRA `(.L_x_1094) ;  /* 0xffffffb000388947 */ /* 0x000fea000383ffff */
.L_x_1093:
[----:B------:R-:W1:Y:S01]  /*e750*/  LDS.64 R2, [R0+UR8] ;  /* 0x0000000800027984 */ /* 0x000e620008000a00 */
[----:B------:R-:W-:Y:S01]  /*e760*/  IMAD.SHL.U32 R116, R116, 0x10, RZ ;  /* 0x0000001074747824 */ /* 0x000fe200078e00ff */
[----:B------:R-:W2:Y:S01]  /*e770*/  LDCU.64 UR4, c[0x0][0x3a8] ;  /* 0x00007500ff0477ac */ /* 0x000ea20008000a00 */
[----:B------:R-:W-:Y:S01]  /*e780*/  IMAD R114, R114, 0x1400, RZ ;  /* 0x0000140072727824 */ /* 0x000fe200078e02ff */
[----:B------:R-:W3:Y:S02]  /*e790*/  LDS.64 R6, [R0+UR8+0x20] ;  /* 0x0000200800067984 */ /* 0x000ee40008000a00 */
[----:B------:R-:W-:Y:S02]  /*e7a0*/  LEA.HI R116, R115, R116, RZ, 0x1e ;  /* 0x0000007473747211 */ /* 0x000fe400078ff0ff */
[----:B------:R-:W4:Y:S04]  /*e7b0*/  LDS.64 R12, [R0+UR8+0x40] ;  /* 0x00004008000c7984 */ /* 0x000f280008000a00 */
[----:B------:R-:W5:Y:S04]  /*e7c0*/  LDS.64 R14, [R0+UR8+0x60] ;  /* 0x00006008000e7984 */ /* 0x000f680008000a00 */
[----:B------:R-:W0:Y:S01]  /*e7d0*/  LDS.64 R16, [R0+UR8+0x80] ;  /* 0x0000800800107984 */ /* 0x000e220008000a00 */
[----:B-1----:R-:W-:-:S02]  /*e7e0*/  IMAD R5, R2, 0x80, R116 ;  /* 0x0000008002057824 */ /* 0x002fc400078e0274 */
[--C-:B------:R-:W-:Y:S02]  /*e7f0*/  IMAD R3, R3, 0x80, R116.reuse ;  /* 0x0000008003037824 */ /* 0x100fe400078e0274 */
[--C-:B---3--:R-:W-:Y:S01]  /*e800*/  IMAD R11, R7, 0x80, R116.reuse ;  /* 0x00000080070b7824 */ /* 0x108fe200078e0274 */
[C---:B------:R-:W-:Y:S02]  /*e810*/  IADD3 R9, P0, PT, R114.reuse, R5, RZ ;  /* 0x0000000572097210 */ /* 0x040fe40007f1e0ff */
[----:B------:R-:W-:Y:S01]  /*e820*/  IADD3 R8, P1, PT, R114, R3, RZ ;  /* 0x0000000372087210 */ /* 0x000fe20007f3e0ff */
[--C-:B----4-:R-:W-:Y:S01]  /*e830*/  IMAD R13, R13, 0x80, R116.reuse ;  /* 0x000000800d0d7824 */ /* 0x110fe200078e0274 */
[----:B------:R-:W-:Y:S02]  /*e840*/  LEA.HI.X.SX32 R10, R5, RZ, 0x1, P0 ;  /* 0x000000ff050a7211 */ /* 0x000fe400000f0eff */
[----:B--2---:R-:W-:Y:S01]  /*e850*/  LEA R2, P0, R9, UR4, 0x2 ;  /* 0x0000000409027c11 */ /* 0x004fe2000f8010ff */
[----:B-----5:R-:W-:Y:S01]  /*e860*/  IMAD R15, R15, 0x80, R116 ;  /* 0x000000800f0f7824 */ /* 0x020fe200078e0274 */
[----:B------:R-:W-:-:S02]  /*e870*/  LEA.HI.X.SX32 R5, R3, RZ, 0x1, P1 ;  /* 0x000000ff03057211 */ /* 0x000fc400008f0eff */
[----:B------:R-:W-:Y:S01]  /*e880*/  LEA.HI.X R3, R9, UR5, R10, 0x2, P0 ;  /* 0x0000000509037c11 */ /* 0x000fe200080f140a */
[--C-:B------:R-:W-:Y:S01]  /*e890*/  IMAD R9, R6, 0x80, R116.reuse ;  /* 0x0000008006097824 */ /* 0x100fe200078e0274 */
[----:B0-----:R-:W-:Y:S01]  /*e8a0*/  LEA R4, P1, R8, UR4, 0x2 ;  /* 0x0000000408047c11 */ /* 0x001fe2000f8210ff */
[----:B------:R-:W-:Y:S02]  /*e8b0*/  IMAD R17, R17, 0x80, R116 ;  /* 0x0000008011117824 */ /* 0x000fe400078e0274 */
[----:B------:R-:W-:Y:S01]  /*e8c0*/  STG.E desc[UR10][R2.64], R69 ;  /* 0x0000004502007986 */ /* 0x000fe2000c10190a */
[----:B------:R-:W-:Y:S02]  /*e8d0*/  IADD3 R7, P0, PT, R114, R9, RZ ;  /* 0x0000000972077210 */ /* 0x000fe40007f1e0ff */
[----:B------:R-:W-:Y:S02]  /*e8e0*/  LEA.HI.X R5, R8, UR5, R5, 0x2, P1 ;  /* 0x0000000508057c11 */ /* 0x000fe400088f1405 */
[----:B------:R-:W-:-:S02]  /*e8f0*/  LEA.HI.X.SX32 R8, R9, RZ, 0x1, P0 ;  /* 0x000000ff09087211 */ /* 0x000fc400000f0eff */
[C---:B------:R-:W-:Y:S01]  /*e900*/  LEA R6, P0, R7.reuse, UR4, 0x2 ;  /* 0x0000000407067c11 */ /* 0x040fe2000f8010ff */
[----:B------:R-:W-:Y:S01]  /*e910*/  STG.E desc[UR10][R4.64], R68 ;  /* 0x0000004404007986 */ /* 0x000fe2000c10190a */
[----:B------:R-:W-:Y:S02]  /*e920*/  IADD3 R10, P1, PT, R114, R11, RZ ;  /* 0x0000000b720a7210 */ /* 0x000fe40007f3e0ff */
[----:B------:R-:W-:Y:S01]  /*e930*/  LEA.HI.X R7, R7, UR5, R8, 0x2, P0 ;  /* 0x0000000507077c11 */ /* 0x000fe200080f1408 */
[----:B------:R-:W-:Y:S01]  /*e940*/  STG.E desc[UR10][R2.64+0x20], R87 ;  /* 0x0000205702007986 */ /* 0x000fe2000c10190a */
[----:B------:R-:W-:Y:S02]  /*e950*/  LEA.HI.X.SX32 R9, R11, RZ, 0x1, P1 ;  /* 0x000000ff0b097211 */ /* 0x000fe400008f0eff */
[----:B------:R-:W-:Y:S01]  /*e960*/  LEA R8, P0, R10, UR4, 0x2 ;  /* 0x000000040a087c11 */ /* 0x000fe2000f8010ff */
[----:B------:R0:W-:Y:S01]  /*e970*/  STG.E desc[UR10][R4.64+0x20], R85 ;  /* 0x0000205504007986 */ /* 0x0001e2000c10190a */
[----:B------:R-:W-:-:S02]  /*e980*/  LEA R11, R12, R116, 0x7 ;  /* 0x000000740c0b7211 */ /* 0x000fc400078e38ff */
[----:B------:R-:W-:Y:S01]  /*e990*/  LEA.HI.X R9, R10, UR5, R9, 0x2, P0 ;  /* 0x000000050a097c11 */ /* 0x000fe200080f1409 */
[----:B------:R-:W-:Y:S01]  /*e9a0*/  STG.E desc[UR10][R6.64], R84 ;  /* 0x0000005406007986 */ /* 0x000fe2000c10190a */
[C---:B------:R-:W-:Y:S02]  /*e9b0*/  IADD3 R12, P0, PT, R114.reuse, R11, RZ ;  /* 0x0000000b720c7210 */ /* 0x040fe40007f1e0ff */
[----:B------:R-:W-:Y:S01]  /*e9c0*/  IADD3 R0, P1, PT, R114, R13, RZ ;  /* 0x0000000d72007210 */ /* 0x000fe20007f3e0ff */
[----:B------:R-:W-:Y:S01]  /*e9d0*/  STG.E desc[UR10][R8.64], R70 ;  /* 0x0000004608007986 */ /* 0x000fe2000c10190a */
[----:B------:R-:W-:Y:S02]  /*e9e0*/  LEA.HI.X.SX32 R11, R11, RZ, 0x1, P0 ;  /* 0x000000ff0b0b7211 */ /* 0x000fe400000f0eff */
[----:B------:R-:W-:Y:S01]  /*e9f0*/  LEA.HI.X.SX32 R13, R13, RZ, 0x1, P1 ;  /* 0x000000ff0d0d7211 */ /* 0x000fe200008f0eff */
[----:B0-----:R-:W-:Y:S01]  /*ea00*/  IMAD R5, R14, 0x80, R116 ;  /* 0x000000800e057824 */ /* 0x001fe200078e0274 */
[----:B------:R-:W-:Y:S01]  /*ea10*/  LEA R2, P0, R12, UR4, 0x2 ;  /* 0x000000040c027c11 */ /* 0x000fe2000f8010ff */
[----:B------:R0:W-:Y:S01]  /*ea20*/  STG.E desc[UR10][R6.64+0x20], R71 ;  /* 0x0000204706007986 */ /* 0x0001e2000c10190a */
[----:B------:R-:W-:-:S02]  /*ea30*/  LEA R10, P1, R0, UR4, 0x2 ;  /* 0x00000004000a7c11 */ /* 0x000fc4000f8210ff */
[----:B------:R-:W-:Y:S01]  /*ea40*/  LEA.HI.X R3, R12, UR5, R11, 0x2, P0 ;  /* 0x000000050c037c11 */ /* 0x000fe200080f140b */
[----:B------:R1:W-:Y:S01]  /*ea50*/  STG.E desc[UR10][R8.64+0x20], R86 ;  /* 0x0000205608007986 */ /* 0x0003e2000c10190a */
[----:B------:R-:W-:Y:S02]  /*ea60*/  LEA.HI.X R11, R0, UR5, R13, 0x2, P1 ;  /* 0x00000005000b7c11 */ /* 0x000fe400088f140d */
[C---:B------:R-:W-:Y:S01]  /*ea70*/  IADD3 R0, P0, PT, R114.reuse, R5, RZ ;  /* 0x0000000572007210 */ /* 0x040fe20007f1e0ff */
[----:B------:R-:W-:Y:S01]  /*ea80*/  STG.E desc[UR10][R2.64], R90 ;  /* 0x0000005a02007986 */ /* 0x000fe2000c10190a */
[----:B------:R-:W-:Y:S02]  /*ea90*/  IADD3 R12, P1, PT, R114, R15, RZ ;  /* 0x0000000f720c7210 */ /* 0x000fe40007f3e0ff */
[----:B------:R-:W-:Y:S01]  /*eaa0*/  LEA.HI.X.SX32 R5, R5, RZ, 0x1, P0 ;  /* 0x000000ff05057211 */ /* 0x000fe200000f0eff */
[----:B0-----:R-:W-:Y:S01]  /*eab0*/  IMAD R7, R16, 0x80, R116 ;  /* 0x0000008010077824 */ /* 0x001fe200078e0274 */
[----:B------:R-:W-:Y:S01]  /*eac0*/  LEA R4, P0, R0, UR4, 0x2 ;  /* 0x0000000400047c11 */ /* 0x000fe2000f8010ff */
[----:B------:R-:W-:Y:S01]  /*ead0*/  STG.E desc[UR10][R10.64], R156 ;  /* 0x0000009c0a007986 */ /* 0x000fe2000c10190a */
[----:B------:R-:W-:-:S02]  /*eae0*/  LEA.HI.X.SX32 R15, R15, RZ, 0x1, P1 ;  /* 0x000000ff0f0f7211 */ /* 0x000fc400008f0eff */
[----:B------:R-:W-:Y:S01]  /*eaf0*/  LEA.HI.X R5, R0, UR5, R5, 0x2, P0 ;  /* 0x0000000500057c11 */ /* 0x000fe200080f1405 */
[----:B------:R0:W-:Y:S01]  /*eb00*/  STG.E desc[UR10][R2.64+0x20], R91 ;  /* 0x0000205b02007986 */ /* 0x0001e2000c10190a */
[C---:B------:R-:W-:Y:S02]  /*eb10*/  IADD3 R0, P2, PT, R114.reuse, R7, RZ ;  /* 0x0000000772007210 */ /* 0x040fe40007f5e0ff */
[----:B------:R-:W-:Y:S01]  /*eb20*/  IADD3 R114, P3, PT, R114, R17, RZ ;  /* 0x0000001172727210 */ /* 0x000fe20007f7e0ff */
[----:B------:R-:W-:Y:S01]  /*eb30*/  STG.E desc[UR10][R10.64+0x20], R157 ;  /* 0x0000209d0a007986 */ /* 0x000fe2000c10190a */
[----:B------:R-:W-:Y:S02]  /*eb40*/  LEA.HI.X.SX32 R7, R7, RZ, 0x1, P2 ;  /* 0x000000ff07077211 */ /* 0x000fe400010f0eff */
[----:B------:R-:W-:Y:S01]  /*eb50*/  LEA R6, P1, R0, UR4, 0x2 ;  /* 0x0000000400067c11 */ /* 0x000fe2000f8210ff */
[----:B------:R-:W-:Y:S01]  /*eb60*/  STG.E desc[UR10][R4.64], R96 ;  /* 0x0000006004007986 */ /* 0x000fe2000c10190a */
[----:B------:R-:W-:-:S02]  /*eb70*/  LEA.HI.X.SX32 R17, R17, RZ, 0x1, P3 ;  /* 0x000000ff11117211 */ /* 0x000fc400018f0eff */
[----:B-1----:R-:W-:Y:S02]  /*eb80*/  LEA R8, P2, R114, UR4, 0x2 ;  /* 0x0000000472087c11 */ /* 0x002fe4000f8410ff */
[----:B0-----:R-:W-:Y:S02]  /*eb90*/  LEA R2, P0, R12, UR4, 0x2 ;  /* 0x000000040c027c11 */ /* 0x001fe4000f8010ff */
[----:B------:R-:W-:Y:S02]  /*eba0*/  LEA.HI.X R7, R0, UR5, R7, 0x2, P1 ;  /* 0x0000000500077c11 */ /* 0x000fe400088f1407 */
[----:B------:R-:W-:Y:S02]  /*ebb0*/  LEA.HI.X R3, R12, UR5, R15, 0x2, P0 ;  /* 0x000000050c037c11 */ /* 0x000fe400080f140f */
[----:B------:R-:W-:-:S03]  /*ebc0*/  LEA.HI.X R9, R114, UR5, R17, 0x2, P2 ;  /* 0x0000000572097c11 */ /* 0x000fc600090f1411 */
        /* <DEDUP_REMOVED lines=8> */
        .weak           $__internal_28_$__cuda_sm20_div_s64
        .type           $__internal_28_$__cuda_sm20_div_s64,@function
        .size           $__internal_28_$__cuda_sm20_div_s64,($__internal_29_$__cuda_sm20_rem_s64 - $__internal_28_$__cuda_sm20_div_s64)
$__internal_28_$__cuda_sm20_div_s64:
        /* <DEDUP_REMOVED lines=20> */
[----:B------:R-:W-:-:S04]  /*ed90*/  IMAD.HI.U32 R52, P1, R51, R61, R52 ;  /* 0x0000003d33347227 */ /* 0x000fc80007820034 */
[----:B------:R-:W-:Y:S01]  /*eda0*/  IMAD.X R45, R45, 0x1, R51, P0 ;  /* 0x000000012d2d7824 */ /* 0x000fe200000e0633 */
        /* <DEDUP_REMOVED lines=8> */
[----:B------:R-:W-:Y:S01]  /*ee30*/  IMAD.X R60, RZ, RZ, ~R51, P0 ;  /* 0x000000ffff3c7224 */ /* 0x000fe200000e0e33 */
[----:B------:R-:W-:-:S03]  /*ee40*/  IADD3.X R51, PT, PT, RZ, ~R56, RZ, P4, !PT ;  /* 0x80000038ff337210 */ /* 0x000fc600027fe4ff */
[----:B------:R-:W-:-:S04]  /*ee50*/  IMAD.WIDE.U32 R52, P0, R53, R60, R52 ;  /* 0x0000003c35347225 */ /* 0x000fc80007800034 */
[----:B------:R-:W-:Y:S01]  /*ee60*/  IMAD.HI.U32 R53, P1, R45, R61, R52 ;  /* 0x0000003d2d357227 */ /* 0x000fe20007820034 */
[----:B------:R-:W-:-:S03]  /*ee70*/  SEL R61, R50, R55, !P3 ;  /* 0x00000037323d7207 */ /* 0x000fc60005800000 */
[CC--:B------:R-:W-:Y:S02]  /*ee80*/  IMAD R52, R45.reuse, R60.reuse, RZ ;  /* 0x0000003c2d347224 */ /* 0x0c0fe400078e02ff */
[----:B------:R-:W-:-:S03]  /*ee90*/  IMAD.HI.U32 R60, R45, R60, RZ ;  /* 0x0000003c2d3c7227 */ /* 0x000fc600078e00ff */
[----:B------:R-:W-:Y:S01]  /*eea0*/  IADD3 R53, P2, PT, R52, R53, RZ ;  /* 0x0000003534357210 */ /* 0x000fe20007f5e0ff */
[----:B------:R-:W-:Y:S01]  /*eeb0*/  IMAD.X R45, R60, 0x1, R45, P0 ;  /* 0x000000013c2d7824 */ /* 0x000fe200000e062d */
[----:B------:R-:W-:Y:S01]  /*eec0*/  SEL R52, R51, R56, !P3 ;  /* 0x0000003833347207 */ /* 0x000fe20005800000 */
[----:B------:R-:W-:Y:S02]  /*eed0*/  IMAD.MOV.U32 R51, RZ, RZ, RZ ;  /* 0x000000ffff337224 */ /* 0x000fe400078e00ff */
        /* <DEDUP_REMOVED lines=14> */
[----:B------:R-:W-:-:S04]  /*efc0*/  IMAD R51, R45, R48, R51 ;  /* 0x000000302d337224 */ /* 0x000fc800078e0233 */
        /* <DEDUP_REMOVED lines=12> */
[----:B------:R-:W-:Y:S01]  /*f090*/  LOP3.LUT R45, R59, R56, RZ, 0x3c, !PT ;  /* 0x000000383b2d7212 */ /* 0x000fe200078e3cff */
[----:B------:R-:W-:Y:S01]  /*f0a0*/  IMAD.X R50, RZ, RZ, R51, P2 ;  /* 0x000000ffff327224 */ /* 0x000fe200010e0633 */
[----:B------:R-:W-:Y:S02]  /*f0b0*/  SEL R48, R48, R53, P0 ;  /* 0x0000003530307207 */ /* 0x000fe40000000000 */
[----:B------:R-:W-:-:S02]  /*f0c0*/  ISETP.GE.AND P1, PT, R45, RZ, PT ;  /* 0x000000ff2d00720c */ /* 0x000fc40003f26270 */
[----:B------:R-:W-:Y:S02]  /*f0d0*/  SEL R50, R50, R51, P0 ;  /* 0x0000003332327207 */ /* 0x000fe40000000000 */
[-C--:B------:R-:W-:Y:S02]  /*f0e0*/  IADD3 R49, P2, PT, RZ, -R48.reuse, RZ ;  /* 0x80000030ff317210 */ /* 0x080fe40007f5e0ff */
[----:B------:R-:W-:Y:S02]  /*f0f0*/  ISETP.NE.U32.AND P0, PT, R57, RZ, PT ;  /* 0x000000ff3900720c */ /* 0x000fe40003f05070 */
[----:B------:R-:W-:Y:S01]  /*f100*/  SEL R45, R49, R48, !P1 ;  /* 0x00000030312d7207 */ /* 0x000fe20004800000 */
[----:B------:R-:W-:Y:S01]  /*f110*/  IMAD.X R51, RZ, RZ, ~R50, P2 ;  /* 0x000000ffff337224 */ /* 0x000fe200010e0e32 */
[----:B------:R-:W-:Y:S01]  /*f120*/  ISETP.NE.AND.EX P0, PT, R59, RZ, PT, P0 ;  /* 0x000000ff3b00720c */ /* 0x000fe20003f05300 */
[----:B------:R-:W-:Y:S02]  /*f130*/  IMAD.MOV.U32 R48, RZ, RZ, R58 ;  /* 0x000000ffff307224 */ /* 0x000fe400078e003a */
[----:B------:R-:W-:Y:S01]  /*f140*/  IMAD.MOV.U32 R49, RZ, RZ, 0x0 ;  /* 0x00000000ff317424 */ /* 0x000fe200078e00ff */
[----:B------:R-:W-:-:S02]  /*f150*/  SEL R50, R51, R50, !P1 ;  /* 0x0000003233327207 */ /* 0x000fc40004800000 */
[----:B------:R-:W-:Y:S02]  /*f160*/  SEL R45, R45, 0xffffffff, P0 ;  /* 0xffffffff2d2d7807 */ /* 0x000fe40000000000 */
[----:B------:R-:W-:Y:S01]  /*f170*/  SEL R50, R50, 0xffffffff, P0 ;  /* 0xffffffff32327807 */ /* 0x000fe20000000000 */
[----:B------:R-:W-:Y:S06]  /*f180*/  RET.REL.NODEC R48 `(mul_mat_q40_40_8_false) ;  /* 0xffffff0c309c7950 */ /* 0x000fec0003c3ffff */
        .weak           $__internal_29_$__cuda_sm20_rem_s64
        .type           $__internal_29_$__cuda_sm20_rem_s64,@function
        .size           $__internal_29_$__cuda_sm20_rem_s64,(.L_x_3715 - $__internal_29_$__cuda_sm20_rem_s64)
$__internal_29_$__cuda_sm20_rem_s64:
        /* <DEDUP_REMOVED lines=20> */
[----:B------:R-:W-:-:S03]  /*f2d0*/  IADD3 R57, P4, PT, RZ, -R46, RZ ;  /* 0x8000002eff397210 */ /* 0x000fc60007f9e0ff */
[----:B------:R-:W-:Y:S01]  /*f2e0*/  IMAD.X R45, R45, 0x1, R51, P0 ;  /* 0x000000012d2d7824 */ /* 0x000fe200000e0633 */
[----:B------:R-:W-:-:S04]  /*f2f0*/  IADD3 R53, P2, PT, R63, R52, RZ ;  /* 0x000000343f357210 */ /* 0x000fc80007f5e0ff */
[----:B------:R-:W-:Y:S01]  /*f300*/  IADD3.X R45, PT, PT, RZ, RZ, R45, P2, P1 ;  /* 0x000000ffff2d7210 */ /* 0x000fe200017e242d */
[----:B------:R-:W-:Y:S01]  /*f310*/  IMAD.WIDE.U32 R50, R53, R48, RZ ;  /* 0x0000003035327225 */ /* 0x000fe200078e00ff */
[----:B------:R-:W-:-:S03]  /*f320*/  ISETP.GE.AND P1, PT, R54, RZ, PT ;  /* 0x000000ff3600720c */ /* 0x000fc60003f26270 */
[----:B------:R-:W-:Y:S01]  /*f330*/  IMAD R51, R53, R49, R51 ;  /* 0x0000003135337224 */ /* 0x000fe200078e0233 */
[----:B------:R-:W-:Y:S02]  /*f340*/  IADD3 R59, P0, PT, RZ, -R50, RZ ;  /* 0x80000032ff3b7210 */ /* 0x000fe40007f1e0ff */
[----:B------:R-:W-:Y:S01]  /*f350*/  SEL R57, R57, R46, !P1 ;  /* 0x0000002e39397207 */ /* 0x000fe20004800000 */
        /* <DEDUP_REMOVED lines=43> */
[----:B------:R-:W-:-:S03]  /*f610*/  IMAD.MOV.U32 R48, RZ, RZ, R55 ;  /* 0x000000ffff307224 */ /* 0x000fc600078e0037 */
[----:B------:R-:W-:Y:S01]  /*f620*/  SEL R50, R49, R50, !P1 ;  /* 0x0000003231327207 */ /* 0x000fe20004800000 */
[----:B------:R-:W-:Y:S01]  /*f630*/  IMAD.MOV.U32 R49, RZ, RZ, 0x0 ;  /* 0x00000000ff317424 */ /* 0x000fe200078e00ff */
[----:B------:R-:W-:Y:S02]  /*f640*/  SEL R45, R45, 0xffffffff, P0 ;  /* 0xffffffff2d2d7807 */ /* 0x000fe40000000000 */
[----:B------:R-:W-:Y:S01]  /*f650*/  SEL R50, R50, 0xffffffff, P0 ;  /* 0xffffffff32327807 */ /* 0x000fe20000000000 */
[----:B------:R-:W-:Y:S06]  /*f660*/  RET.REL.NODEC R48 `(mul_mat_q40_40_8_false) ;  /* 0xffffff0830647950 */ /* 0x000fec0003c3ffff */
.L_x_1095:
        /* <DEDUP_REMOVED lines=9> */
.L_x_3715:


//--------------------- .text.mul_mat_q40_stream_k_fixup_32_8_false --------------------------
	.section	.text.mul_mat_q40_stream_k_fixup_32_8_false,"ax",@progbits
	.align	128
        .global         mul_mat_q40_stream_k_fixup_32_8_false
        .type           mul_mat_q40_stream_k_fixup_32_8_false,@function
        .size           mul_mat_q40_stream_k_fixup_32_8_false,(.L_x_3717 - mul_mat_q40_stream_k_fixup_32_8_false)
        .other          mul_mat_q40_stream_k_fixup_32_8_false,@"STO_CUDA_ENTRY STV_DEFAULT"
mul_mat_q40_stream_k_fixup_32_8_false:
.text.mul_mat_q40_stream_k_fixup_32_8_false:
[----:B------:R-:W-:Y:S01]  /*0000*/  LDC R1, c[0x0][0x37c] ;  /* 0x0000df00ff017b82 */ /* 0x000fe20000000800 */
[----:B------:R-:W0:Y:S07]  /*0010*/  LDCU.64 UR6, c[0x0][0x3a0] ;  /* 0x00007400ff0677ac */ /* 0x000e2e0008000a00 */
[----:B------:R-:W1:Y:S01]  /*0020*/  S2UR UR14, SR_CTAID.X ;  /* 0x00000000000e79c3 */ /* 0x000e620000002500 */
[----:B------:R-:W2:Y:S01]  /*0030*/  LDCU UR10, c[0x0][0x3a8] ;  /* 0x00007500ff0a77ac */ /* 0x000ea20008000800 */
[----:B------:R-:W3:Y:S06]  /*0040*/  LDCU UR11, c[0x0][0x3b0] ;  /* 0x00007600ff0b77ac */ /* 0x000eec0008000800 */
[----:B------:R-:W4:Y:S01]  /*0050*/  LDC R0, c[0x0][0x370] ;  /* 0x0000dc00ff007b82 */ /* 0x000f220000000800 */
[----:B0-----:R-:W-:-:S02]  /*0060*/  USHF.R.S32.HI UR4, URZ, 0x1f, UR6 ;  /* 0x0000001fff047899 */ /* 0x001fc40008011406 */
[----:B------:R-:W-:Y:S02]  /*0070*/  UIADD3 UR5, UPT, UPT, UR7, 0x7f, URZ ;  /* 0x0000007f07057890 */ /* 0x000fe4000fffe0ff */
[----:B------:R-:W-:Y:S02]  /*0080*/  ULEA.HI UR4, UR4, UR6, URZ, 0x5 ;  /* 0x0000000604047291 */ /* 0x000fe4000f8f28ff */
[----:B------:R-:W-:Y:S02]  /*0090*/  USHF.R.S32.HI UR6, URZ, 0x1f, UR5 ;  /* 0x0000001fff067899 */ /* 0x000fe40008011405 */
[----:B------:R-:W-:Y:S02]  /*00a0*/  USHF.R.S32.HI UR4, URZ, 0x5, UR4 ;  /* 0x00000005ff047899 */ /* 0x000fe40008011404 */
[----:B------:R-:W-:Y:S02]  /*00b0*/  ULEA.HI UR5, UR6, UR5, URZ, 0x7 ;  /* 0x0000000506057291 */ /* 0x000fe4000f8f38ff */
[----:B------:R-:W-:-:S02]  /*00c0*/  USHF.R.S32.HI UR13, URZ, 0x1f, UR4 ;  /* 0x0000001fff0d7899 */ /* 0x000fc40008011404 */
[----:B-1----:R-:W-:Y:S02]  /*00d0*/  UIMAD.WIDE.U32 UR6, UR4, UR14, URZ ;  /* 0x0000000e040672a5 */ /* 0x002fe4000f8e00ff */
[----:B------:R-:W-:Y:S02]  /*00e0*/  UIMAD UR8, UR13, UR14, URZ ;  /* 0x0000000e0d0872a4 */ /* 0x000fe4000f8e02ff */
[----:B------:R-:W-:Y:S02]  /*00f0*/  USHF.R.S32.HI UR5, URZ, 0x7, UR5 ;  /* 0x00000007ff057899 */ /* 0x000fe40008011405 */
[----:B------:R-:W-:Y:S02]  /*0100*/  UIADD3 UR7, UPT, UPT, UR7, UR8, URZ ;  /* 0x0000000807077290 */ /* 0x000fe4000fffe0ff */
[----:B------:R-:W-:Y:S02]  /*0110*/  USHF.R.S32.HI UR16, URZ, 0x1f, UR5 ;  /* 0x0000001fff107899 */ /* 0x000fe40008011405 */
[----:B------:R-:W-:-:S02]  /*0120*/  UIMAD UR7, UR7, UR5, URZ ;  /* 0x00000005070772a4 */ /* 0x000fc4000f8e02ff */
[----:B------:R-:W-:Y:S02]  /*0130*/  UIMAD.WIDE.U32 UR8, UR6, UR5, URZ ;  /* 0x00000005060872a5 */ /* 0x000fe4000f8e00ff */
[----:B------:R-:W-:Y:S02]  /*0140*/  UIMAD UR7, UR16, UR6, UR7 ;  /* 0x00000006100772a4 */ /* 0x000fe4000f8e0207 */
[----:B--2---:R-:W-:Y:S02]  /*0150*/  UIADD3 UR6, UPT, UPT, UR10, 0x1f, URZ ;  /* 0x0000001f0a067890 */ /* 0x004fe4000fffe0ff */
[----:B------:R-:W-:Y:S02]  /*0160*/  UIADD3 UR9, UPT, UPT, UR9, UR7, URZ ;  /* 0x0000000709097290 */ /* 0x000fe4000fffe0ff */
[----:B------:R-:W-:Y:S02]  /*0170*/  USHF.R.S32.HI UR7, URZ, 0x1f, UR6 ;  /* 0x0000001fff077899 */ /* 0x000fe40008011406 */
[----:B---3--:R-:W-:-:S02]  /*0180*/  USHF.R.S32.HI UR15, URZ, 0x1f, UR11 ;  /* 0x0000001fff0f7899 */ /* 0x008fc4000801140b */
[----:B------:R-:W-:Y:S02]  /*0190*/  UIMAD UR10, UR9, UR11, URZ ;  /* 0x0000000b090a72a4 */ /* 0x000fe4000f8e02ff */
[----:B------:R-:W-:Y:S02]  /*01a0*/  ULEA.HI UR9, UR7, UR6, URZ, 0x5 ;  /* 0x0000000607097291 */ /* 0x000fe4000f8f28ff */
[----:B------:R-:W-:Y:S02]  /*01b0*/  UIMAD.WIDE.U32 UR6, UR8, UR11, URZ ;  /* 0x0000000b080672a5 */ /* 0x000fe4000f8e00ff */
[----:B------:R-:W-:Y:S02]  /*01c0*/  UIMAD UR8, UR15, UR8, UR10 ;  /* 0x000000080f0872a4 */ /* 0x000fe4000f8e020a */
[----:B------:R-:W-:Y:S02]  /*01d0*/  USHF.R.S32.HI UR10, URZ, 0x5, UR9 ;  /* 0x00000005ff0a7899 */ /* 0x000fe40008011409 */
[----:B------:R-:W-:-:S02]  /*01e0*/  UIADD3 UR7, UPT, UPT, UR7, UR8, URZ ;  /* 0x0000000807077290 */ /* 0x000fc4000fffe0ff */
[----:B------:R-:W-:Y:S02]  /*01f0*/  USHF.R.S32.HI UR11, URZ, 0x1f, UR10 ;  /* 0x0000001fff0b7899 */ /* 0x000fe4000801140a */
[----:B------:R-:W-:Y:S02]  /*0200*/  UIMAD UR7, UR7, UR10, URZ ;  /* 0x0000000a070772a4 */ /* 0x000fe4000f8e02ff */
[----:B------:R-:W-:Y:S02]  /*0210*/  UIMAD.WIDE.U32 UR8, UR6, UR10, URZ ;  /* 0x0000000a060872a5 */ /* 0x000fe4000f8e00ff */
[----:B------:R-:W-:-:S04]  /*0220*/  UIMAD UR6, UR11, UR6, UR7 ;  /* 0x000000060b0672a4 */ /* 0x000fc8000f8e0207 */
[----:B------:R-:W-:-:S04]  /*0230*/  UIADD3 UR6, UPT, UPT, UR9, UR6, URZ ;  /* 0x0000000609067290 */ /* 0x000fc8000fffe0ff */
[----:B------:R-:W-:-:S09]  /*0240*/  UISETP.NE.U32.AND UP0, UPT, UR6, URZ, UPT ;  /* 0x000000ff0600728c */ /* 0x000fd2000bf05070 */
[----:B----4-:R-:W-:Y:S05]  /*0250*/  BRA.U UP0, `(.L_x_1096) ;  /* 0x0000000100547547 */ /* 0x010fea000b800000 */
        /* <DEDUP_REMOVED lines=9> */
[----:B------:R-:W-:-:S04]  /*02f0*/  IMAD.HI.U32 R3, R3, UR8, RZ ;  /* 0x0000000803037c27 */ /* 0x000fc8000f8e00ff */
[----:B------:R-:W-:-:S04]  /*0300*/  IMAD.MOV R5, RZ, RZ, -R3 ;  /* 0x000000ffff057224 */ /* 0x000fc800078e0a03 */
[----:B------:R-:W-:-:S05]  /*0310*/  IMAD R5, R0, R5, UR8 ;  /* 0x0000000800057e24 */ /* 0x000fca000f8e0205 */
[----:B------:R-:W-:-:S13]  /*0320*/  ISETP.GE.U32.AND P0, PT, R5, R0, PT ;  /* 0x000000000500720c */ /* 0x000fda0003f06070 */
[----:B------:R-:W-:Y:S02]  /*0330*/  @P0 IMAD.IADD R5, R5, 0x1, -R0 ;  /* 0x0000000105050824 */ /* 0x000fe400078e0a00 */
[----:B------:R-:W-:-:S03]  /*0340*/  @P0 VIADD R3, R3, 0x1 ;  /* 0x0000000103030836 */ /* 0x000fc60000000000 */
[----:B------:R-:W-:Y:S01]  /*0350*/  ISETP.GE.U32.AND P1, PT, R5, R0, PT ;  /* 0x000000000500720c */ /* 0x000fe20003f26070 */
[----:B------:R-:W-:-:S12]  /*0360*/  IMAD.MOV.U32 R5, RZ, RZ, RZ ;  /* 0x000000ffff057224 */ /* 0x000fd800078e00ff */
[----:B------:R-:W-:Y:S01]  /*0370*/  @P1 VIADD R3, R3, 0x1 ;  /* 0x0000000103031836 */ /* 0x000fe20000000000 */
[----:B------:R-:W-:-:S04]  /*0380*/  @!P2 LOP3.LUT R3, RZ, R0, RZ, 0x33, !PT ;  /* 0x00000000ff03a212 */ /* 0x000fc800078e33ff */
[----:B------:R-:W-:Y:S01]  /*0390*/  MOV R4, R3 ;  /* 0x0000000300047202 */ /* 0x000fe20000000f00 */
[----:B------:R-:W-:Y:S06]  /*03a0*/  BRA `(.L_x_1097) ;  /* 0x0000000000287947 */ /* 0x000fec0003800000 */
.L_x_1096:
[----:B------:R-:W-:Y:S02]  /*03b0*/  IMAD.U32 R2, RZ, RZ, UR8 ;  /* 0x00000008ff027e24 */ /* 0x000fe4000f8e00ff */
[----:B------:R-:W-:Y:S02]  /*03c0*/  IMAD.U32 R3, RZ, RZ, UR9 ;  /* 0x00000009ff037e24 */ /* 0x000fe4000f8e00ff */
[----:B------:R-:W-:Y:S01]  /*03d0*/  IMAD.MOV.U32 R33, RZ, RZ, R2 ;  /* 0x000000ffff217224 */ /* 0x000fe200078e0002 */
[----:B------:R-:W-:Y:S01]  /*03e0*/  MOV R2, 0x430 ;  /* 0x0000043000027802 */ /* 0x000fe20000000f00 */
[----:B------:R-:W-:Y:S02]  /*03f0*/  IMAD.U32 R38, RZ, RZ, UR6 ;  /* 0x00000006ff267e24 */ /* 0x000fe4000f8e00ff */
[----:B------:R-:W-:Y:S02]  /*0400*/  IMAD.MOV.U32 R34, RZ, RZ, R0 ;  /* 0x000000ffff227224 */ /* 0x000fe400078e0000 */
[----:B------:R-:W-:-:S07]  /*0410*/  IMAD.MOV.U32 R32, RZ, RZ, RZ ;  /* 0x000000ffff207224 */ /* 0x000fce00078e00ff */
[----:B------:R-:W-:Y:S05]  /*0420*/  CALL.REL.NOINC `($__internal_30_$__cuda_sm20_div_s64) ;  /* 0x00000034009c7944 */ /* 0x000fea0003c00000 */
[----:B------:R-:W-:Y:S01]  /*0430*/  MOV R4, R42 ;  /* 0x0000002a00047202 */ /* 0x000fe20000000f00 */
[----:B------:R-:W-:-:S07]  /*0440*/  IMAD.MOV.U32 R5, RZ, RZ, R43 ;  /* 0x000000ffff057224 */ /* 0x000fce00078e002b */
.L_x_1097:
        /* <DEDUP_REMOVED lines=19> */
[----:B------:R-:W0:Y:S01]  /*0580*/  I2F.U32.RP R7, R0 ;  /* 0x0000000000077306 */ /* 0x000e220000209000 */
[----:B------:R-:W-:-:S07]  /*0590*/  ISETP.NE.U32.AND P2, PT, R0, RZ, PT ;  /* 0x000000ff0000720c */ /* 0x000fce0003f45070 */
[----:B0-----:R-:W0:Y:S02]  /*05a0*/  MUFU.RCP R7, R7 ;  /* 0x0000000700077308 */ /* 0x001e240000001000 */
[----:B0-----:R-:W-:Y:S02]  /*05b0*/  VIADD R2, R7, 0xffffffe ;  /* 0x0ffffffe07027836 */ /* 0x001fe40000000000 */
[----:B------:R-:W-:-:S04]  /*05c0*/  IMAD.MOV.U32 R7, RZ, RZ, RZ ;  /* 0x000000ffff077224 */ /* 0x000fc800078e00ff */
        /* <DEDUP_REMOVED lines=11> */
[----:B------:R-:W-:-:S13]  /*0680*/  ISETP.GE.U32.AND P1, PT, R3, R0, PT ;  /* 0x000000000300720c */ /* 0x000fda0003f26070 */
[----:B------:R-:W-:Y:S02]  /*0690*/  @P1 IADD3 R6, PT, PT, R6, 0x1, RZ ;  /* 0x0000000106061810 */ /* 0x000fe40007ffe0ff */
[----:B------:R-:W-:Y:S01]  /*06a0*/  @!P2 LOP3.LUT R6, RZ, R0, RZ, 0x33, !PT ;  /* 0x00000000ff06a212 */ /* 0x000fe200078e33ff */
[----:B------:R-:W-:Y:S06]  /*06b0*/  BRA `(.L_x_1099) ;  /* 0x0000000000287947 */ /* 0x000fec0003800000 */
.L_x_1098:
        /* <DEDUP_REMOVED lines=10> */
.L_x_1099:
        /* <DEDUP_REMOVED lines=18> */
[----:B------:R-:W-:Y:S02]  /*0880*/  @P0 IADD3 R3, PT, PT, R3, -UR4, RZ ;  /* 0x8000000403030c10 */ /* 0x000fe4000fffe0ff */
[----:B------:R-:W-:Y:S01]  /*0890*/  @!P1 LOP3.LUT R3, RZ, UR4, RZ, 0x33, !PT ;  /* 0x00000004ff039c12 */ /* 0x000fe2000f8e33ff */
[----:B------:R-:W-:Y:S06]  /*08a0*/  BRA `(.L_x_1101) ;  /* 0x00000000001c7947 */ /* 0x000fec0003800000 */
.L_x_1100:
[----:B------:R-:W-:Y:S01]  /*08b0*/  IMAD.MOV.U32 R33, RZ, RZ, R4 ;  /* 0x000000ffff217224 */ /* 0x000fe200078e0004 */
[----:B------:R-:W-:Y:S01]  /*08c0*/  MOV R2, 0x910 ;  /* 0x0000091000027802 */ /* 0x000fe20000000f00 */
[----:B------:R-:W-:Y:S02]  /*08d0*/  IMAD.MOV.U32 R38, RZ, RZ, R5 ;  /* 0x000000ffff267224 */ /* 0x000fe400078e0005 */
[----:B------:R-:W-:Y:S02]  /*08e0*/  IMAD.U32 R24, RZ, RZ, UR4 ;  /* 0x00000004ff187e24 */ /* 0x000fe4000f8e00ff */
[----:B------:R-:W-:-:S07]  /*08f0*/  IMAD.U32 R25, RZ, RZ, UR13 ;  /* 0x0000000dff197e24 */ /* 0x000fce000f8e00ff */
[----:B------:R-:W-:Y:S05]  /*0900*/  CALL.REL.NOINC `($__internal_31_$__cuda_sm20_rem_s64) ;  /* 0x0000003400b47944 */ /* 0x000fea0003c00000 */
[----:B------:R-:W-:-:S07]  /*0910*/  IMAD.MOV.U32 R3, RZ, RZ, R32 ;  /* 0x000000ffff037224 */ /* 0x000fce00078e0020 */
.L_x_1101:
[----:B------:R-:W-:Y:S02]  /*0920*/  SHF.R.S32.HI R2, RZ, 0x1f, R3 ;  /* 0x0000001fff027819 */ /* 0x000fe40000011403 */
[----:B------:R-:W-:Y:S02]  /*0930*/  LOP3.LUT R8, R7, UR13, RZ, 0xfc, !PT ;  /* 0x0000000d07087c12 */ /* 0x000fe4000f8efcff */
        /* <DEDUP_REMOVED lines=26> */
.L_x_1102:
[----:B------:R-:W-:Y:S01]  /*0ae0*/  MOV R33, R6 ;  /* 0x0000000600217202 */ /* 0x000fe20000000f00 */
[----:B------:R-:W-:Y:S01]  /*0af0*/  IMAD.MOV.U32 R38, RZ, RZ, R7 ;  /* 0x000000ffff267224 */ /* 0x000fe200078e0007 */
[----:B------:R-:W-:Y:S01]  /*0b00*/  MOV R2, 0xb40 ;  /* 0x00000b4000027802 */ /* 0x000fe20000000f00 */
[----:B------:R-:W-:Y:S02]  /*0b10*/  IMAD.U32 R24, RZ, RZ, UR4 ;  /* 0x00000004ff187e24 */ /* 0x000fe4000f8e00ff */
[----:B------:R-:W-:-:S07]  /*0b20*/  IMAD.U32 R25, RZ, RZ, UR13 ;  /* 0x0000000dff197e24 */ /* 0x000fce000f8e00ff */
[----:B------:R-:W-:Y:S05]  /*0b30*/  CALL.REL.NOINC `($__internal_31_$__cuda_sm20_rem_s64) ;  /* 0x0000003400287944 */ /* 0x000fea0003c00000 */
[----:B------:R-:W-:-:S07]  /*0b40*/  IMAD.MOV.U32 R2, RZ, RZ, R32 ;  /* 0x000000ffff027224 */ /* 0x000fce00078e0020 */
.L_x_1103:
        /* <DEDUP_REMOVED lines=15> */
[----:B0-----:R-:W-:-:S06]  /*0c40*/  IADD3 R6, PT, PT, R4, 0xffffffe, RZ ;  /* 0x0ffffffe04067810 */ /* 0x001fcc0007ffe0ff */
        /* <DEDUP_REMOVED lines=13> */
[----:B------:R-:W-:-:S05]  /*0d20*/  IADD3 R7, PT, PT, -R20, RZ, RZ ;  /* 0x000000ff14077210 */ /* 0x000fca0007ffe1ff */
[----:B------:R-:W-:Y:S01]  /*0d30*/  IMAD R8, R7, UR4, R22 ;  /* 0x0000000407087c24 */ /* 0x000fe2000f8e0216 */
[----:B------:R-:W-:Y:S06]  /*0d40*/  BRA `(.L_x_1105) ;  /* 0x0000000000387947 */ /* 0x000fec0003800000 */
.L_x_1104:
[----:B------:R-:W-:Y:S01]  /*0d50*/  IMAD.MOV.U32 R33, RZ, RZ, R22 ;  /* 0x000000ffff217224 */ /* 0x000fe200078e0016 */
[----:B------:R-:W-:Y:S01]  /*0d60*/  MOV R2, 0xdb0 ;  /* 0x00000db000027802 */ /* 0x000fe20000000f00 */
[----:B------:R-:W-:Y:S02]  /*0d70*/  IMAD.MOV.U32 R38, RZ, RZ, R23 ;  /* 0x000000ffff267224 */ /* 0x000fe400078e0017 */
[----:B------:R-:W-:Y:S02]  /*0d80*/  IMAD.U32 R34, RZ, RZ, UR4 ;  /* 0x00000004ff227e24 */ /* 0x000fe4000f8e00ff */
[----:B------:R-:W-:-:S07]  /*0d90*/  IMAD.U32 R32, RZ, RZ, UR13 ;  /* 0x0000000dff207e24 */ /* 0x000fce000f8e00ff */
[----:B------:R-:W-:Y:S05]  /*0da0*/  CALL.REL.NOINC `($__internal_30_$__cuda_sm20_div_s64) ;  /* 0x0000002c003c7944 */ /* 0x000fea0003c00000 */
[----:B------:R-:W-:Y:S01]  /*0db0*/  IADD3 R7, P0, PT, RZ, -R42, RZ ;  /* 0x8000002aff077210 */ /* 0x000fe20007f1e0ff */
[----:B------:R-:W-:Y:S02]  /*0dc0*/  IMAD.MOV.U32 R20, RZ, RZ, R42 ;  /* 0x000000ffff147224 */ /* 0x000fe400078e002a */
[--C-:B------:R-:W-:Y:S02]  /*0dd0*/  IMAD.MOV.U32 R21, RZ, RZ, R43.reuse ;  /* 0x000000ffff157224 */ /* 0x100fe400078e002b */
[----:B------:R-:W-:Y:S02]  /*0de0*/  IMAD.X R2, RZ, RZ, ~R43, P0 ;  /* 0x000000ffff027224 */ /* 0x000fe400000e0e2b */
[----:B------:R-:W-:-:S04]  /*0df0*/  IMAD.WIDE.U32 R8, R7, UR4, R22 ;  /* 0x0000000407087c25 */ /* 0x000fc8000f8e0016 */
[----:B------:R-:W-:-:S04]  /*0e00*/  IMAD R2, R2, UR4, RZ ;  /* 0x0000000402027c24 */ /* 0x000fc8000f8e02ff */
[----:B------:R-:W-:-:S05]  /*0e10*/  IMAD R7, R7, UR13, R2 ;  /* 0x0000000d07077c24 */ /* 0x000fca000f8e0202 */
[----:B------:R-:W-:-:S07]  /*0e20*/  IADD3 R6, PT, PT, R9, R7, RZ ;  /* 0x0000000709067210 */ /* 0x000fce0007ffe0ff */
.L_x_1105:
        /* <DEDUP_REMOVED lines=23> */
.L_x_1106:
[----:B------:R-:W-:Y:S01]  /*0fa0*/  IMAD.MOV.U32 R33, RZ, RZ, R5 ;  /* 0x000000ffff217224 */ /* 0x000fe200078e0005 */
[----:B------:R-:W-:Y:S01]  /*0fb0*/  MOV R32, UR13 ;  /* 0x0000000d00207c02 */ /* 0x000fe20008000f00 */
[----:B------:R-:W-:Y:S01]  /*0fc0*/  IMAD.MOV.U32 R38, RZ, RZ, R3 ;  /* 0x000000ffff267224 */ /* 0x000fe200078e0003 */
[----:B------:R-:W-:Y:S01]  /*0fd0*/  MOV R2, 0x1000 ;  /* 0x0000100000027802 */ /* 0x000fe20000000f00 */
[----:B------:R-:W-:-:S07]  /*0fe0*/  IMAD.U32 R34, RZ, RZ, UR4 ;  /* 0x00000004ff227e24 */ /* 0x000fce000f8e00ff */
[----:B------:R-:W-:Y:S05]  /*0ff0*/  CALL.REL.NOINC `($__internal_30_$__cuda_sm20_div_s64) ;  /* 0x0000002800a87944 */ /* 0x000fea0003c00000 */
.L_x_1107:
        /* <DEDUP_REMOVED lines=26> */
.L_x_1109:
[----:B------:R-:W-:Y:S01]  /*11a0*/  MOV R33, R5 ;  /* 0x0000000500217202 */ /* 0x000fe20000000f00 */
[----:B------:R-:W-:Y:S01]  /*11b0*/  IMAD.MOV.U32 R38, RZ, RZ, R3 ;  /* 0x000000ffff267224 */ /* 0x000fe200078e0003 */
[----:B------:R-:W-:Y:S01]  /*11c0*/  MOV R2, 0x1200 ;  /* 0x0000120000027802 */ /* 0x000fe20000000f00 */
[----:B------:R-:W-:Y:S02]  /*11d0*/  IMAD.U32 R24, RZ, RZ, UR4 ;  /* 0x00000004ff187e24 */ /* 0x000fe4000f8e00ff */
[----:B------:R-:W-:-:S07]  /*11e0*/  IMAD.U32 R25, RZ, RZ, UR13 ;  /* 0x0000000dff197e24 */ /* 0x000fce000f8e00ff */
[----:B------:R-:W-:Y:S05]  /*11f0*/  CALL.REL.NOINC `($__internal_31_$__cuda_sm20_rem_s64) ;  /* 0x0000002c00787944 */ /* 0x000fea0003c00000 */
[----:B------:R-:W-:-:S04]  /*1200*/  ISETP.NE.U32.AND P0, PT, R32, RZ, PT ;  /* 0x000000ff2000720c */ /* 0x000fc80003f05070 */
[----:B------:R-:W-:-:S13]  /*1210*/  ISETP.NE.AND.EX P0, PT, R39, RZ, PT, P0 ;  /* 0x000000ff2700720c */ /* 0x000fda0003f05300 */
.L_x_1108:
        /* <DEDUP_REMOVED lines=22> */
[----:B------:R-:W-:Y:S01]  /*1380*/  CS2R R26, SRZ ;  /* 0x00000000001a7805 */ /* 0x000fe2000001ff00 */
[----:B------:R-:W-:Y:S01]  /*1390*/  IMAD.MOV.U32 R28, RZ, RZ, R22 ;  /* 0x000000ffff1c7224 */ /* 0x000fe200078e0016 */
[----:B0-----:R-:W-:Y:S01]  /*13a0*/  UIMAD UR7, UR7, UR9, URZ ;  /* 0x00000009070772a4 */ /* 0x001fe2000f8e02ff */
[----:B------:R-:W-:Y:S01]  /*13b0*/  MOV R30, UR12 ;  /* 0x0000000c001e7c02 */ /* 0x000fe20008000f00 */
[----:B------:R-:W-:Y:S02]  /*13c0*/  UIMAD.WIDE.U32 UR8, UR6, UR9, URZ ;  /* 0x00000009060872a5 */ /* 0x000fe4000f8e00ff */
[----:B------:R-:W-:-:S02]  /*13d0*/  UIMAD UR6, UR15, UR6, UR7 ;  /* 0x000000060f0672a4 */ /* 0x000fc4000f8e0207 */
[----:B------:R-:W-:Y:S02]  /*13e0*/  USHF.R.S32.HI UR7, URZ, 0x1f, UR12 ;  /* 0x0000001fff077899 */ /* 0x000fe4000801140c */
[----:B------:R-:W-:Y:S02]  /*13f0*/  UIADD3 UR6, UPT, UPT, UR9, UR6, URZ ;  /* 0x0000000609067290 */ /* 0x000fe4000fffe0ff */
[----:B------:R-:W-:Y:S02]  /*1400*/  UIMAD.WIDE.U32 UR18, UR8, UR10, URZ ;  /* 0x0000000a081272a5 */ /* 0x000fe4000f8e00ff */
[----:B------:R-:W-:Y:S01]  /*1410*/  UIMAD UR6, UR6, UR10, URZ ;  /* 0x0000000a060672a4 */ /* 0x000fe2000f8e02ff */
[----:B------:R-:W-:Y:S01]  /*1420*/  IMAD.U32 R31, RZ, RZ, UR7 ;  /* 0x00000007ff1f7e24 */ /* 0x000fe2000f8e00ff */
[----:B------:R-:W0:Y:S01]  /*1430*/  LDCU.64 UR16, c[0x0][0x358] ;  /* 0x00006b00ff1077ac */ /* 0x000e220008000a00 */
[----:B-1----:R-:W-:Y:S01]  /*1440*/  VIADD R29, R3, 0x20 ;  /* 0x00000020031d7836 */ /* 0x002fe20000000000 */
[----:B------:R-:W-:Y:S01]  /*1450*/  UIMAD UR6, UR11, UR8, UR6 ;  /* 0x000000080b0672a4 */ /* 0x000fe2000f8e0206 */
[----:B------:R-:W1:Y:S03]  /*1460*/  LDCU.64 UR20, c[0x0][0x398] ;  /* 0x00007300ff1477ac */ /* 0x000e660008000a00 */
[----:B--2---:R-:W-:-:S12]  /*1470*/  UIADD3 UR6, UPT, UPT, UR19, UR6, URZ ;  /* 0x0000000613067290 */ /* 0x004fd8000fffe0ff */
.L_x_1120:
[C---:B------:R-:W-:Y:S02]  /*1480*/  IMAD R2, R30.reuse, UR6, RZ ;  /* 0x000000061e027c24 */ /* 0x040fe4000f8e02ff */
[----:B------:R-:W-:-:S04]  /*1490*/  IMAD.WIDE.U32 R32, R30, UR18, RZ ;  /* 0x000000121e207c25 */ /* 0x000fc8000f8e00ff */
[----:B------:R-:W-:-:S04]  /*14a0*/  IMAD R25, R31, UR18, R2 ;  /* 0x000000121f197c24 */ /* 0x000fc8000f8e0202 */
[----:B------:R-:W-:-:S05]  /*14b0*/  IMAD.IADD R38, R33, 0x1, R25 ;  /* 0x0000000121267824 */ /* 0x000fca00078e0219 */
[----:B------:R-:W-:-:S13]  /*14c0*/  ISETP.NE.U32.AND P0, PT, R38, RZ, PT ;  /* 0x000000ff2600720c */ /* 0x000fda0003f05070 */
[----:B------:R-:W-:Y:S05]  /*14d0*/  @P0 BRA `(.L_x_1110) ;  /* 0x0000000000500947 */ /* 0x000fea0003800000 */
[----:B------:R-:W2:Y:S01]  /*14e0*/  I2F.U32.RP R2, R0 ;  /* 0x0000000000027306 */ /* 0x000ea20000209000 */
[----:B------:R-:W-:Y:S01]  /*14f0*/  ISETP.NE.U32.AND P2, PT, R0, RZ, PT ;  /* 0x000000ff0000720c */ /* 0x000fe20003f45070 */
[----:B------:R-:W-:-:S06]  /*1500*/  IMAD.MOV.U32 R43, RZ, RZ, RZ ;  /* 0x000000ffff2b7224 */ /* 0x000fcc00078e00ff */
[----:B--2---:R-:W2:Y:S02]  /*1510*/  MUFU.RCP R2, R2 ;  /* 0x0000000200027308 */ /* 0x004ea40000001000 */
[----:B--2---:R-:W-:-:S06]  /*1520*/  VIADD R24, R2, 0xffffffe ;  /* 0x0ffffffe02187836 */ /* 0x004fcc0000000000 */
[----:B------:R2:W3:Y:S02]  /*1530*/  F2I.FTZ.U32.TRUNC.NTZ R25, R24 ;  /* 0x0000001800197305 */ /* 0x0004e4000021f000 */
[----:B--2---:R-:W-:Y:S02]  /*1540*/  IMAD.MOV.U32 R24, RZ, RZ, RZ ;  /* 0x000000ffff187224 */ /* 0x004fe400078e00ff */
[----:B---3--:R-:W-:-:S04]  /*1550*/  IMAD.MOV R33, RZ, RZ, -R25 ;  /* 0x000000ffff217224 */ /* 0x008fc800078e0a19 */
        /* <DEDUP_REMOVED lines=12> */
.L_x_1110:
[----:B------:R-:W-:Y:S01]  /*1620*/  IMAD.MOV.U32 R33, RZ, RZ, R32 ;  /* 0x000000ffff217224 */ /* 0x000fe200078e0020 */
[----:B------:R-:W-:Y:S01]  /*1630*/  MOV R2, 0x1670 ;  /* 0x0000167000027802 */ /* 0x000fe20000000f00 */
[----:B------:R-:W-:Y:S02]  /*1640*/  IMAD.MOV.U32 R34, RZ, RZ, R0 ;  /* 0x000000ffff227224 */ /* 0x000fe400078e0000 */
[----:B------:R-:W-:-:S07]  /*1650*/  IMAD.MOV.U32 R32, RZ, RZ, RZ ;  /* 0x000000ffff207224 */ /* 0x000fce00078e00ff */
[----:B01----:R-:W-:Y:S05]  /*1660*/  CALL.REL.NOINC `($__internal_30_$__cuda_sm20_div_s64) ;  /* 0x00000024000c7944 */ /* 0x003fea0003c00000 */
.L_x_1111:
        /* <DEDUP_REMOVED lines=8> */
[----:B--2---:R-:W-:-:S06]  /*16f0*/  IADD3 R24, PT, PT, R32, 0xffffffe, RZ ;  /* 0x0ffffffe20187810 */ /* 0x004fcc0007ffe0ff */
[----:B------:R2:W3:Y:S02]  /*1700*/  F2I.FTZ.U32.TRUNC.NTZ R25, R24 ;  /* 0x0000001800197305 */ /* 0x0004e4000021f000 */
[----:B--2---:R-:W-:Y:S02]  /*1710*/  IMAD.MOV.U32 R24, RZ, RZ, RZ ;  /* 0x000000ffff187224 */ /* 0x004fe400078e00ff */
[----:B---3--:R-:W-:-:S04]  /*1720*/  IMAD R33, R33, R25, RZ ;  /* 0x0000001921217224 */ /* 0x008fc800078e02ff */
        /* <DEDUP_REMOVED lines=10> */
.L_x_1112:
[----:B------:R-:W-:Y:S01]  /*17d0*/  MOV R33, R42 ;  /* 0x0000002a00217202 */ /* 0x000fe20000000f00 */
[----:B------:R-:W-:Y:S01]  /*17e0*/  IMAD.MOV.U32 R38, RZ, RZ, R43 ;  /* 0x000000ffff267224 */ /* 0x000fe200078e002b */
[----:B------:R-:W-:Y:S01]  /*17f0*/  MOV R2, 0x1830 ;  /* 0x0000183000027802 */ /* 0x000fe20000000f00 */
[----:B------:R-:W-:Y:S02]  /*1800*/  IMAD.U32 R24, RZ, RZ, UR4 ;  /* 0x00000004ff187e24 */ /* 0x000fe4000f8e00ff */
[----:B------:R-:W-:-:S07]  /*1810*/  IMAD.U32 R25, RZ, RZ, UR13 ;  /* 0x0000000dff197e24 */ /* 0x000fce000f8e00ff */
[----:B01----:R-:W-:Y:S05]  /*1820*/  CALL.REL.NOINC `($__internal_31_$__cuda_sm20_rem_s64) ;  /* 0x0000002400ec7944 */ /* 0x003fea0003c00000 */
[----:B------:R-:W-:-:S07]  /*1830*/  IMAD.MOV.U32 R38, RZ, RZ, R32 ;  /* 0x000000ffff267224 */ /* 0x000fce00078e0020 */
.L_x_1113:
        /* <DEDUP_REMOVED lines=13> */
[----:B-1----:R-:W-:Y:S02]  /*1910*/  LEA R24, P0, R2, UR20, 0x2 ;  /* 0x0000001402187c11 */ /* 0x002fe4000f8010ff */
[----:B------:R-:W-:-:S04]  /*1920*/  IADD3.X R5, PT, PT, RZ, R5, RZ, P1, !PT ;  /* 0x00000005ff057210 */ /* 0x000fc80000ffe4ff */
[----:B------:R-:W-:-:S05]  /*1930*/  LEA.HI.X R25, R2, UR21, R5, 0x2, P0 ;  /* 0x0000001502197c11 */ /* 0x000fca00080f1405 */
[----:B0-----:R-:W2:Y:S04]  /*1940*/  LDG.E.CONSTANT R28, desc[UR16][R24.64] ;  /* 0x00000010181c7981 */ /* 0x001ea8000c1e9900 */
        /* <DEDUP_REMOVED lines=17> */
[----:B----4-:R-:W-:Y:S01]  /*1a60*/  FADD R19, R19, R2 ;  /* 0x0000000213137221 */ /* 0x010fe20000000000 */
        /* <DEDUP_REMOVED lines=36> */
.L_x_1115:
[----:B------:R-:W-:Y:S01]  /*1cb0*/  MOV R24, UR4 ;  /* 0x0000000400187c02 */ /* 0x000fe20008000f00 */
[----:B------:R-:W-:Y:S01]  /*1cc0*/  IMAD.U32 R25, RZ, RZ, UR13 ;  /* 0x0000000dff197e24 */ /* 0x000fe2000f8e00ff */
[----:B------:R-:W-:-:S07]  /*1cd0*/  MOV R2, 0x1cf0 ;  /* 0x00001cf000027802 */ /* 0x000fce0000000f00 */
[----:B------:R-:W-:Y:S05]  /*1ce0*/  CALL.REL.NOINC `($__internal_31_$__cuda_sm20_rem_s64) ;  /* 0x0000002000bc7944 */ /* 0x000fea0003c00000 */
[----:B------:R-:W-:-:S04]  /*1cf0*/  ISETP.NE.U32.AND P0, PT, R32, RZ, PT ;  /* 0x000000ff2000720c */ /* 0x000fc80003f05070 */
[----:B------:R-:W-:-:S13]  /*1d00*/  ISETP.NE.AND.EX P0, PT, R39, RZ, PT, P0 ;  /* 0x000000ff2700720c */ /* 0x000fda0003f05300 */
.L_x_1116:
        /* <DEDUP_REMOVED lines=22> */
[----:B------:R-:W-:Y:S01]  /*1e70*/  @!P2 LOP3.LUT R42, RZ, UR4, RZ, 0x33, !PT ;  /* 0x00000004ff2aac12 */ /* 0x000fe2000f8e33ff */
[----:B------:R-:W-:Y:S06]  /*1e80*/  BRA `(.L_x_1119) ;  /* 0x0000000000107947 */ /* 0x000fec0003800000 */
.L_x_1118:
[----:B------:R-:W-:Y:S01]  /*1e90*/  IMAD.U32 R34, RZ, RZ, UR4 ;  /* 0x00000004ff227e24 */ /* 0x000fe2000f8e00ff */
[----:B------:R-:W-:Y:S01]  /*1ea0*/  MOV R2, 0x1ed0 ;  /* 0x00001ed000027802 */ /* 0x000fe20000000f00 */
[----:B------:R-:W-:-:S07]  /*1eb0*/  IMAD.U32 R32, RZ, RZ, UR13 ;  /* 0x0000000dff207e24 */ /* 0x000fce000f8e00ff */
[----:B------:R-:W-:Y:S05]  /*1ec0*/  CALL.REL.NOINC `($__internal_30_$__cuda_sm20_div_s64) ;  /* 0x0000001800f47944 */ /* 0x000fea0003c00000 */
.L_x_1119:
[----:B------:R-:W-:-:S04]  /*1ed0*/  ISETP.GE.U32.AND P0, PT, R42, R20, PT ;  /* 0x000000142a00720c */ /* 0x000fc80003f06070 */
[----:B------:R-:W-:-:S13]  /*1ee0*/  ISETP.GE.AND.EX P0, PT, R43, R21, PT, P0 ;  /* 0x000000152b00720c */ /* 0x000fda0003f06300 */
[----:B------:R-:W-:Y:S05]  /*1ef0*/  @!P0 BRA `(.L_x_1117) ;  /* 0x0000000000148947 */ /* 0x000fea0003800000 */
.L_x_1114:
[----:B------:R-:W-:Y:S01]  /*1f00*/  IADD3 R30, P0, PT, R30, -0x1, RZ ;  /* 0xffffffff1e1e7810 */ /* 0x000fe20007f1e0ff */
[----:B------:R-:W-:Y:S02]  /*1f10*/  IMAD.MOV.U32 R28, RZ, RZ, R33 ;  /* 0x000000ffff1c7224 */ /* 0x000fe400078e0021 */
[----:B------:R-:W-:Y:S01]  /*1f20*/  IMAD.MOV.U32 R5, RZ, RZ, R38 ;  /* 0x000000ffff057224 */ /* 0x000fe200078e0026 */
[----:B------:R-:W-:Y:S01]  /*1f30*/  IADD3.X R31, PT, PT, R31, -0x1, RZ, P0, !PT ;  /* 0xffffffff1f1f7810 */ /* 0x000fe200007fe4ff */
[----:B------:R-:W-:Y:S08]  /*1f40*/  BRA `(.L_x_1120) ;  /* 0xfffffff4004c7947 */ /* 0x000ff0000383ffff */
.L_x_1117:
[----:B------:R-:W0:Y:S01]  /*1f50*/  LDC R0, c[0x0][0x3b0] ;  /* 0x0000ec00ff007b82 */ /* 0x000e220000000800 */
[----:B------:R-:W-:Y:S01]  /*1f60*/  SHF.R.S32.HI R38, RZ, 0x1f, R22 ;  /* 0x0000001fff267819 */ /* 0x000fe20000011416 */
[----:B0-----:R-:W-:-:S04]  /*1f70*/  IMAD R0, R0, UR10, RZ ;  /* 0x0000000a00007c24 */ /* 0x001fc8000f8e02ff */
[----:B------:R-:W-:Y:S01]  /*1f80*/  IMAD.WIDE.U32 R34, R0, UR4, RZ ;  /* 0x0000000400227c25 */ /* 0x000fe2000f8e00ff */
[----:B------:R-:W-:-:S05]  /*1f90*/  SHF.R.S32.HI R2, RZ, 0x1f, R0 ;  /* 0x0000001fff027819 */ /* 0x000fca0000011400 */
[----:B------:R-:W-:-:S04]  /*1fa0*/  IMAD R5, R2, UR4, RZ ;  /* 0x0000000402057c24 */ /* 0x000fc8000f8e02ff */
[----:B------:R-:W-:-:S05]  /*1fb0*/  IMAD R5, R0, UR13, R5 ;  /* 0x0000000d00057c24 */ /* 0x000fca000f8e0205 */
        /* <DEDUP_REMOVED lines=23> */
.L_x_1121:
[----:B------:R-:W-:Y:S01]  /*2130*/  IMAD.MOV.U32 R33, RZ, RZ, R22 ;  /* 0x000000ffff217224 */ /* 0x000fe200078e0016 */
[----:B------:R-:W-:-:S07]  /*2140*/  MOV R2, 0x2160 ;  /* 0x0000216000027802 */ /* 0x000fce0000000f00 */
[----:B------:R-:W-:Y:S05]  /*2150*/  CALL.REL.NOINC `($__internal_30_$__cuda_sm20_div_s64) ;  /* 0x0000001800507944 */ /* 0x000fea0003c00000 */
[----:B------:R-:W-:-:S07]  /*2160*/  IMAD.MOV.U32 R5, RZ, RZ, R42 ;  /* 0x000000ffff057224 */ /* 0x000fce00078e002a */
.L_x_1122:
[----:B------:R-:W-:Y:S01]  /*2170*/  IMAD R0, R0, UR4, RZ ;  /* 0x0000000400007c24 */ /* 0x000fe2000f8e02ff */
[----:B------:R-:W-:Y:S02]  /*2180*/  UIMAD UR11, UR11, UR4, URZ ;  /* 0x000000040b0b72a4 */ /* 0x000fe4000f8e02ff */
[----:B------:R-:W-:Y:S01]  /*2190*/  UIMAD.WIDE.U32 UR6, UR10, UR4, URZ ;  /* 0x000000040a0672a5 */ /* 0x000fe2000f8e00ff */
[----:B------:R-:W-:Y:S01]  /*21a0*/  IMAD.MOV R0, RZ, RZ, -R0 ;  /* 0x000000ffff007224 */ /* 0x000fe200078e0a00 */
        /* <DEDUP_REMOVED lines=26> */
.L_x_1123:
[----:B------:R-:W-:Y:S01]  /*2350*/  IMAD.U32 R34, RZ, RZ, UR6 ;  /* 0x00000006ff227e24 */ /* 0x000fe2000f8e00ff */
[----:B------:R-:W-:Y:S01]  /*2360*/  MOV R32, UR5 ;  /* 0x0000000500207c02 */ /* 0x000fe20008000f00 */
[----:B------:R-:W-:Y:S01]  /*2370*/  IMAD.U32 R35, RZ, RZ, UR7 ;  /* 0x00000007ff237e24 */ /* 0x000fe2000f8e00ff */
[----:B------:R-:W-:Y:S01]  /*2380*/  MOV R2, 0x23b0 ;  /* 0x000023b000027802 */ /* 0x000fe20000000f00 */
[----:B------:R-:W-:-:S07]  /*2390*/  IMAD.MOV.U32 R33, RZ, RZ, R22 ;  /* 0x000000ffff217224 */ /* 0x000fce00078e0016 */
[----:B------:R-:W-:Y:S05]  /*23a0*/  CALL.REL.NOINC `($__internal_30_$__cuda_sm20_div_s64) ;  /* 0x0000001400bc7944 */ /* 0x000fea0003c00000 */
[----:B------:R-:W-:-:S07]  /*23b0*/  IMAD.MOV.U32 R0, RZ, RZ, R42 ;  /* 0x000000ffff007224 */ /* 0x000fce00078e002a */
.L_x_1124:
        /* <DEDUP_REMOVED lines=25> */
.L_x_1125:
[----:B------:R-:W-:Y:S01]  /*2550*/  IMAD.U32 R34, RZ, RZ, UR4 ;  /* 0x00000004ff227e24 */ /* 0x000fe2000f8e00ff */
[----:B------:R-:W-:Y:S01]  /*2560*/  MOV R2, 0x2590 ;  /* 0x0000259000027802 */ /* 0x000fe20000000f00 */
[----:B------:R-:W-:-:S07]  /*2570*/  IMAD.U32 R32, RZ, RZ, UR13 ;  /* 0x0000000dff207e24 */ /* 0x000fce000f8e00ff */
[----:B------:R-:W-:Y:S05]  /*2580*/  CALL.REL.NOINC `($__internal_30_$__cuda_sm20_div_s64) ;  /* 0x0000001400447944 */ /* 0x000fea0003c00000 */
[----:B------:R-:W-:-:S07]  /*2590*/  IMAD.MOV.U32 R2, RZ, RZ, R42 ;  /* 0x000000ffff027224 */ /* 0x000fce00078e002a */
.L_x_1126:
        /* <DEDUP_REMOVED lines=8> */
[----:B------:R-:W1:Y:S02]  /*2620*/  LDC R22, c[0x0][0x3b4] ;  /* 0x0000ed00ff167b82 */ /* 0x000e640000000800 */
[----:B0-----:R-:W-:-:S04]  /*2630*/  IADD3 R33, PT, PT, R33, R20, RZ ;  /* 0x0000001421217210 */ /* 0x001fc80007ffe0ff */
        /* <DEDUP_REMOVED lines=42> */
[----:B------:R-:W-:-:S05]  /*28e0*/  LEA R18, R21, R20, 0x3 ;  /* 0x0000001415127211 */ /* 0x000fca00078e18ff */
        /* <DEDUP_REMOVED lines=101> */
[----:B0-----:R-:W2:Y:S02]  /*2f40*/  LDG.E R5, desc[UR16][R2.64] ;  /* 0x0000001002057981 */ /* 0x001ea4000c1e1900 */
[----:B--2---:R-:W-:-:S05]  /*2f50*/  FADD R5, R6, R5 ;  /* 0x0000000506057221 */ /* 0x004fca0000000000 */
[----:B------:R-:W-:Y:S01]  /*2f60*/  STG.E desc[UR16][R2.64], R5 ;  /* 0x0000000502007986 */ /* 0x000fe2000c101910 */
[----:B------:R-:W-:Y:S05]  /*2f70*/  EXIT ;  /* 0x000000000000794d */ /* 0x000fea0003800000 */
.L_x_1127:
        /* <DEDUP_REMOVED lines=20> */
[----:B------:R-:W-:-:S03]  /*30c0*/  IMAD R2, R2, 0x20, R33 ;  /* 0x0000002002027824 */ /* 0x000fc600078e0221 */
[----:B------:R-:W-:Y:S02]  /*30d0*/  @!P0 LEA R25, R28, R25, 0x2 ;  /* 0x000000191c198211 */ /* 0x000fe400078e10ff */
        /* <DEDUP_REMOVED lines=152> */
[----:B------:R-:W2:Y:S02]  /*3a60*/  LDG.E R5, desc[UR16][R2.64] ;  /* 0x0000001002057981 */ /* 0x000ea4000c1e1900 */
[----:B--2---:R-:W-:-:S05]  /*3a70*/  FADD R5, R6, R5 ;  /* 0x0000000506057221 */ /* 0x004fca0000000000 */
[----:B------:R-:W-:Y:S01]  /*3a80*/  STG.E desc[UR16][R2.64], R5 ;  /* 0x0000000502007986 */ /* 0x000fe2000c101910 */
[----:B------:R-:W-:Y:S05]  /*3a90*/  EXIT ;  /* 0x000000000000794d */ /* 0x000fea0003800000 */
        .weak           $__internal_30_$__cuda_sm20_div_s64
        .type           $__internal_30_$__cuda_sm20_div_s64,@function
        .size           $__internal_30_$__cuda_sm20_div_s64,($__internal_31_$__cuda_sm20_rem_s64 - $__internal_30_$__cuda_sm20_div_s64)
$__internal_30_$__cuda_sm20_div_s64:
        /* <DEDUP_REMOVED lines=11> */
[C---:B------:R-:W-:Y:S01]  /*3b50*/  IMAD R35, R36.reuse, R25, R41 ;  /* 0x0000001924237224 */ /* 0x040fe200078e0229 */
[----:B------:R-:W-:Y:S01]  /*3b60*/  IADD3 R43, P0, PT, RZ, -R40, RZ ;  /* 0x80000028ff2b7210 */ /* 0x000fe20007f1e0ff */
[----:B------:R-:W-:Y:S02]  /*3b70*/  IMAD.MOV.U32 R41, RZ, RZ, R36 ;  /* 0x000000ffff297224 */ /* 0x000fe400078e0024 */
[----:B------:R-:W-:Y:S02]  /*3b80*/  IMAD R35, R37, R24, R35 ;  /* 0x0000001825237224 */ /* 0x000fe400078e0223 */
[----:B------:R-:W-:-:S04]  /*3b90*/  IMAD.HI.U32 R40, R36, R43, RZ ;  /* 0x0000002b24287227 */ /* 0x000fc800078e00ff */
[----:B------:R-:W-:-:S04]  /*3ba0*/  IMAD.X R35, RZ, RZ, ~R35, P0 ;  /* 0x000000ffff237224 */ /* 0x000fc800000e0e23 */
[----:B------:R-:W-:-:S04]  /*3bb0*/  IMAD.WIDE.U32 R40, P0, R36, R35, R40 ;  /* 0x0000002324287225 */ /* 0x000fc80007800028 */
[C---:B------:R-:W-:Y:S02]  /*3bc0*/  IMAD R42, R37.reuse, R35, RZ ;  /* 0x00000023252a7224 */ /* 0x040fe400078e02ff */
[----:B------:R-:W-:Y:S01]  /*3bd0*/  IMAD.HI.U32 R43, P1, R37, R43, R40 ;  /* 0x0000002b252b7227 */ /* 0x000fe20007820028 */
[----:B------:R-:W-:-:S03]  /*3be0*/  IADD3 R41, P4, PT, RZ, -R33, RZ ;  /* 0x80000021ff297210 */ /* 0x000fc60007f9e0ff */
[----:B------:R-:W-:Y:S01]  /*3bf0*/  IMAD.HI.U32 R35, R37, R35, RZ ;  /* 0x0000002325237227 */ /* 0x000fe200078e00ff */
[----:B------:R-:W-:Y:S02]  /*3c00*/  IADD3 R43, P2, PT, R42, R43, RZ ;  /* 0x0000002b2a2b7210 */ /* 0x000fe40007f5e0ff */
[----:B------:R-:W-:Y:S01]  /*3c10*/  SEL R41, R41, R33, !P3 ;  /* 0x0000002129297207 */ /* 0x000fe20005800000 */
[----:B------:R-:W-:Y:S02]  /*3c20*/  IMAD.X R35, R35, 0x1, R37, P0 ;  /* 0x0000000123237824 */ /* 0x000fe400000e0625 */
[----:B------:R-:W-:-:S03]  /*3c30*/  IMAD.WIDE.U32 R36, R43, R24, RZ ;  /* 0x000000182b247225 */ /* 0x000fc600078e00ff */
[----:B------:R-:W-:Y:S01]  /*3c40*/  IADD3.X R35, PT, PT, RZ, RZ, R35, P2, P1 ;  /* 0x000000ffff237210 */ /* 0x000fe200017e2423 */
[----:B------:R-:W-:Y:S01]  /*3c50*/  IMAD R37, R43, R25, R37 ;  /* 0x000000192b257224 */ /* 0x000fe200078e0225 */
[----:B------:R-:W-:Y:S01]  /*3c60*/  IADD3 R36, P0, PT, RZ, -R36, RZ ;  /* 0x80000024ff247210 */ /* 0x000fe20007f1e0ff */
[----:B------:R-:W-:Y:S02]  /*3c70*/  IMAD.X R39, RZ, RZ, ~R38, P4 ;  /* 0x000000ffff277224 */ /* 0x000fe400020e0e26 */
[----:B------:R-:W-:Y:S02]  /*3c80*/  IMAD R37, R35, R24, R37 ;  /* 0x0000001823257224 */ /* 0x000fe400078e0225 */
[----:B------:R-:W-:Y:S01]  /*3c90*/  IMAD.HI.U32 R42, R43, R36, RZ ;  /* 0x000000242b2a7227 */ /* 0x000fe200078e00ff */
[----:B------:R-:W-:-:S03]  /*3ca0*/  SEL R39, R39, R38, !P3 ;  /* 0x0000002627277207 */ /* 0x000fc60005800000 */
[----:B------:R-:W-:-:S04]  /*3cb0*/  IMAD.X R40, RZ, RZ, ~R37, P0 ;  /* 0x000000ffff287224 */ /* 0x000fc800000e0e25 */
[----:B------:R-:W-:-:S04]  /*3cc0*/  IMAD.WIDE.U32 R42, P0, R43, R40, R42 ;  /* 0x000000282b2a7225 */ /* 0x000fc8000780002a */
[C---:B------:R-:W-:Y:S02]  /*3cd0*/  IMAD R37, R35.reuse, R40, RZ ;  /* 0x0000002823257224 */ /* 0x040fe400078e02ff */
[----:B------:R-:W-:-:S04]  /*3ce0*/  IMAD.HI.U32 R36, P1, R35, R36, R42 ;  /* 0x0000002423247227 */ /* 0x000fc8000782002a */
[----:B------:R-:W-:Y:S02]  /*3cf0*/  HFMA2 R43, -RZ, RZ, 0, 0 ;  /* 0x00000000ff2b7431 */ /* 0x000fe400000001ff */
[----:B------:R-:W-:Y:S01]  /*3d00*/  IMAD.HI.U32 R40, R35, R40, RZ ;  /* 0x0000002823287227 */ /* 0x000fe200078e00ff */
[----:B------:R-:W-:-:S03]  /*3d10*/  IADD3 R36, P2, PT, R37, R36, RZ ;  /* 0x0000002425247210 */ /* 0x000fc60007f5e0ff */
        /* <DEDUP_REMOVED lines=18> */
[C---:B------:R-:W-:Y:S01]  /*3e40*/  ISETP.GE.U32.AND.EX P0, PT, R39.reuse, R25, PT, P0 ;  /* 0x000000192700720c */ /* 0x040fe20003f06100 */
[----:B------:R-:W-:-:S03]  /*3e50*/  IMAD.X R40, R39, 0x1, ~R25, P1 ;  /* 0x0000000127287824 */ /* 0x000fc600008e0e19 */
[----:B------:R-:W-:Y:S01]  /*3e60*/  SEL R41, R42, R41, P0 ;  /* 0x000000292a297207 */ /* 0x000fe20000000000 */
[----:B------:R-:W-:Y:S01]  /*3e70*/  IMAD.X R42, RZ, RZ, R35, P2 ;  /* 0x000000ffff2a7224 */ /* 0x000fe200010e0623 */
        /* <DEDUP_REMOVED lines=14> */
[----:B------:R-:W-:Y:S02]  /*3f60*/  ISETP.NE.AND.EX P0, PT, R32, RZ, PT, P0 ;  /* 0x000000ff2000720c */ /* 0x000fe40003f05300 */
[----:B------:R-:W-:Y:S01]  /*3f70*/  SEL R24, R24, R25, !P1 ;  /* 0x0000001918187207 */ /* 0x000fe20004800000 */
[----:B------:R-:W-:Y:S01]  /*3f80*/  IMAD.MOV.U32 R25, RZ, RZ, 0x0 ;  /* 0x00000000ff197424 */ /* 0x000fe200078e00ff */
[----:B------:R-:W-:Y:S02]  /*3f90*/  SEL R36, R36, R35, !P1 ;  /* 0x0000002324247207 */ /* 0x000fe40004800000 */
[----:B------:R-:W-:Y:S01]  /*3fa0*/  SEL R43, R24, 0xffffffff, P0 ;  /* 0xffffffff182b7807 */ /* 0x000fe20000000000 */
[----:B------:R-:W-:Y:S01]  /*3fb0*/  IMAD.MOV.U32 R24, RZ, RZ, R2 ;  /* 0x000000ffff187224 */ /* 0x000fe200078e0002 */
[----:B------:R-:W-:-:S03]  /*3fc0*/  SEL R42, R36, 0xffffffff, P0 ;  /* 0xffffffff242a7807 */ /* 0x000fc60000000000 */
[----:B------:R-:W-:Y:S05]  /*3fd0*/  RET.REL.NODEC R24 `(mul_mat_q40_stream_k_fixup_32_8_false) ;  /* 0xffffffc018087950 */ /* 0x000fea0003c3ffff */
        .weak           $__internal_31_$__cuda_sm20_rem_s64
        .type           $__internal_31_$__cuda_sm20_rem_s64,@function
        .size           $__internal_31_$__cuda_sm20_rem_s64,(.L_x_3717 - $__internal_31_$__cuda_sm20_rem_s64)
$__internal_31_$__cuda_sm20_rem_s64:
        /* <DEDUP_REMOVED lines=17> */
[----:B------:R-:W-:Y:S01]  /*40f0*/  IMAD.WIDE.U32 R34, P0, R36, R32, R34 ;  /* 0x0000002024227225 */ /* 0x000fe20007800022 */
[----:B------:R-:W-:-:S03]  /*4100*/  IADD3 R36, P4, PT, RZ, -R33, RZ ;  /* 0x80000021ff247210 */ /* 0x000fc60007f9e0ff */
[----:B------:R-:W-:-:S04]  /*4110*/  IMAD.HI.U32 R32, R37, R32, RZ ;  /* 0x0000002025207227 */ /* 0x000fc800078e00ff */
[----:B------:R-:W-:Y:S01]  /*4120*/  IMAD.HI.U32 R45, P1, R37, R45, R34 ;  /* 0x0000002d252d7227 */ /* 0x000fe20007820022 */
[----:B------:R-:W-:-:S04]  /*4130*/  IADD3.X R32, PT, PT, R32, R37, RZ, P0, !PT ;  /* 0x0000002520207210 */ /* 0x000fc800007fe4ff */
[----:B------:R-:W-:-:S04]  /*4140*/  IADD3 R45, P2, PT, R44, R45, RZ ;  /* 0x0000002d2c2d7210 */ /* 0x000fc80007f5e0ff */
[----:B------:R-:W-:Y:S01]  /*4150*/  IADD3.X R32, PT, PT, RZ, RZ, R32, P2, P1 ;  /* 0x000000ffff207210 */ /* 0x000fe200017e2420 */
[----:B------:R-:W-:Y:S01]  /*4160*/  IMAD.WIDE.U32 R34, R45, R40, RZ ;  /* 0x000000282d227225 */ /* 0x000fe200078e00ff */
[----:B------:R-:W-:-:S03]  /*4170*/  ISETP.GE.AND P1, PT, R38, RZ, PT ;  /* 0x000000ff2600720c */ /* 0x000fc60003f26270 */
[C---:B------:R-:W-:Y:S01]  /*4180*/  IMAD R35, R45.reuse, R41, R35 ;  /* 0x000000292d237224 */ /* 0x040fe200078e0223 */
[----:B------:R-:W-:Y:S02]  /*4190*/  IADD3 R37, P0, PT, RZ, -R34, RZ ;  /* 0x80000022ff257210 */ /* 0x000fe40007f1e0ff */
[----:B------:R-:W-:Y:S01]  /*41a0*/  SEL R36, R36, R33, !P1 ;  /* 0x0000002124247207 */ /* 0x000fe20004800000 */
[----:B------:R-:W-:Y:S02]  /*41b0*/  IMAD R35, R32, R40, R35 ;  /* 0x0000002820237224 */ /* 0x000fe400078e0223 */
[----:B------:R-:W-:-:S04]  /*41c0*/  IMAD.HI.U32 R44, R45, R37, RZ ;  /* 0x000000252d2c7227 */ /* 0x000fc800078e00ff */
        /* <DEDUP_REMOVED lines=23> */
[----:B------:R-:W-:-:S05]  /*4340*/  IMAD R35, R35, R40, R37 ;  /* 0x0000002823237224 */ /* 0x000fca00078e0225 */
[----:B------:R-:W-:Y:S02]  /*4350*/  IADD3.X R35, PT, PT, ~R35, R32, RZ, P2, !PT ;  /* 0x0000002023237210 */ /* 0x000fe400017fe5ff */
[----:B------:R-:W-:Y:S02]  /*4360*/  IADD3 R34, P2, PT, R39, -R40, RZ ;  /* 0x8000002827227210 */ /* 0x000fe40007f5e0ff */
[----:B------:R-:W-:-:S03]  /*4370*/  ISETP.GE.U32.AND.EX P0, PT, R35, R41, PT, P0 ;  /* 0x000000292300720c */ /* 0x000fc60003f06100 */
[----:B------:R-:W-:Y:S01]  /*4380*/  IMAD.X R32, R35, 0x1, ~R41, P2 ;  /* 0x0000000123207824 */ /* 0x000fe200010e0e29 */
[----:B------:R-:W-:-:S04]  /*4390*/  SEL R39, R34, R39, P0 ;  /* 0x0000002722277207 */ /* 0x000fc80000000000 */
[----:B------:R-:W-:Y:S02]  /*43a0*/  SEL R35, R32, R35, P0 ;  /* 0x0000002320237207 */ /* 0x000fe40000000000 */
[CC--:B------:R-:W-:Y:S02]  /*43b0*/  ISETP.GE.U32.AND P0, PT, R39.reuse, R40.reuse, PT ;  /* 0x000000282700720c */ /* 0x0c0fe40003f06070 */
[----:B------:R-:W-:Y:S02]  /*43c0*/  IADD3 R32, P2, PT, R39, -R40, RZ ;  /* 0x8000002827207210 */ /* 0x000fe40007f5e0ff */
[----:B------:R-:W-:-:S03]  /*43d0*/  ISETP.GE.U32.AND.EX P0, PT, R35, R41, PT, P0 ;  /* 0x000000292300720c */ /* 0x000fc60003f06100 */
[----:B------:R-:W-:Y:S01]  /*43e0*/  IMAD.X R40, R35, 0x1, ~R41, P2 ;  /* 0x0000000123287824 */ /* 0x000fe200010e0e29 */
[----:B------:R-:W-:-:S04]  /*43f0*/  SEL R32, R32, R39, P0 ;  /* 0x0000002720207207 */ /* 0x000fc80000000000 */
[----:B------:R-:W-:Y:S02]  /*4400*/  SEL R40, R40, R35, P0 ;  /* 0x0000002328287207 */ /* 0x000fe40000000000 */
[-C--:B------:R-:W-:Y:S02]  /*4410*/  IADD3 R35, P2, PT, RZ, -R32.reuse, RZ ;  /* 0x80000020ff237210 */ /* 0x080fe40007f5e0ff */
[----:B------:R-:W-:Y:S01]  /*4420*/  ISETP.NE.U32.AND P0, PT, R24, RZ, PT ;  /* 0x000000ff1800720c */ /* 0x000fe20003f05070 */
[----:B------:R-:W-:Y:S01]  /*4430*/  IMAD.MOV.U32 R24, RZ, RZ, R2 ;  /* 0x000000ffff187224 */ /* 0x000fe200078e0002 */
[----:B------:R-:W-:Y:S01]  /*4440*/  SEL R32, R35, R32, !P1 ;  /* 0x0000002023207207 */ /* 0x000fe20004800000 */
[----:B------:R-:W-:Y:S01]  /*4450*/  IMAD.X R37, RZ, RZ, ~R40, P2 ;  /* 0x000000ffff257224 */ /* 0x000fe200010e0e28 */
[----:B------:R-:W-:Y:S01]  /*4460*/  ISETP.NE.AND.EX P0, PT, R25, RZ, PT, P0 ;  /* 0x000000ff1900720c */ /* 0x000fe20003f05300 */
[----:B------:R-:W-:-:S03]  /*4470*/  IMAD.MOV.U32 R25, RZ, RZ, 0x0 ;  /* 0x00000000ff197424 */ /* 0x000fc600078e00ff */
[----:B------:R-:W-:Y:S02]  /*4480*/  SEL R37, R37, R40, !P1 ;  /* 0x0000002825257207 */ /* 0x000fe40004800000 */
[----:B------:R-:W-:Y:S02]  /*4490*/  SEL R32, R32, 0xffffffff, P0 ;  /* 0xffffffff20207807 */ /* 0x000fe40000000000 */
[----:B------:R-:W-:Y:S01]  /*44a0*/  SEL R39, R37, 0xffffffff, P0 ;  /* 0xffffffff25277807 */ /* 0x000fe20000000000 */
[----:B------:R-:W-:Y:S06]  /*44b0*/  RET.REL.NODEC R24 `(mul_mat_q40_stream_k_fixup_32_8_false) ;  /* 0xffffffb818d07950 */ /* 0x000fec0003c3ffff */
.L_x_1128:
        /* <DEDUP_REMOVED lines=12> */
.L_x_3717:


//--------------------- .text.mul_mat_q40_32_8_false --------------------------
	.section	.text.mul_mat_q40_32_8_false,"ax",@progbits
	.align	128
        .global         mul_mat_q40_32_8_false
        .type           mul_mat_q40_32_8_false,@function
        .size           mul_mat_q40_32_8_false,(.L_x_3719 - mul_mat_q40_32_8_false)
        .other          mul_mat_q40_32_8_false,@"STO_CUDA_ENTRY STV_DEFAULT"
mul_mat_q40_32_8_false:
.text.mul_mat_q40_32_8_false:
        /* <DEDUP_REMOVED lines=25> */
[----:B---3--:R-:W-:Y:S01]  /*0190*/  IMAD R126, R108, 0x20, R107 ;  /* 0x000000206c7e7824 */ /* 0x008fe200078e026b */
[----:B------:R-:W-:Y:S01]  /*01a0*/  USHF.R.S32.HI UR6, URZ, 0x5, UR5 ;  /* 0x00000005ff067899 */ /* 0x000fe20008011405 */
[----:B------:R-:W-:Y:S01]  /*01b0*/  IMAD.IADD R0, R3, 0x1, R5 ;  /* 0x0000000103007824 */ /* 0x000fe200078e0205 */
[----:B------:R-:W-:Y:S02]  /*01c0*/  UMOV UR4, 0x400 ;  /* 0x0000040000047882 */ /* 0x000fe40000000000 */
        /* <DEDUP_REMOVED lines=40> */
.L_x_1129:
[----:B------:R-:W-:Y:S01]  /*0450*/  IMAD.MOV.U32 R57, RZ, RZ, R4 ;  /* 0x000000ffff397224 */ /* 0x000fe200078e0004 */
[----:B------:R-:W-:Y:S01]  /*0460*/  MOV R60, 0x4a0 ;  /* 0x000004a0003c7802 */ /* 0x000fe20000000f00 */
[----:B------:R-:W-:Y:S02]  /*0470*/  IMAD.MOV.U32 R59, RZ, RZ, R9 ;  /* 0x000000ffff3b7224 */ /* 0x000fe400078e0009 */
[----:B------:R-:W-:-:S07]  /*0480*/  IMAD.MOV.U32 R61, RZ, RZ, RZ ;  /* 0x000000ffff3d7224 */ /* 0x000fce00078e00ff */
[----:B------:R-:W-:Y:S05]  /*0490*/  CALL.REL.NOINC `($__internal_32_$__cuda_sm20_div_s64) ;  /* 0x000000d000587944 */ /* 0x000fea0003c00000 */
[----:B------:R-:W-:Y:S02]  /*04a0*/  IMAD.MOV.U32 R2, RZ, RZ, R47 ;  /* 0x000000ffff027224 */ /* 0x000fe400078e002f */
[----:B------:R-:W-:-:S07]  /*04b0*/  IMAD.MOV.U32 R3, RZ, RZ, R52 ;  /* 0x000000ffff037224 */ /* 0x000fce00078e0034 */
.L_x_1130:
        /* <DEDUP_REMOVED lines=39> */
.L_x_1131:
[----:B------:R-:W-:Y:S01]  /*0730*/  IMAD.MOV.U32 R57, RZ, RZ, R6 ;  /* 0x000000ffff397224 */ /* 0x000fe200078e0006 */
[----:B------:R-:W-:Y:S01]  /*0740*/  MOV R59, R9 ;  /* 0x00000009003b7202 */ /* 0x000fe20000000f00 */
[----:B------:R-:W-:Y:S01]  /*0750*/  IMAD.MOV.U32 R61, RZ, RZ, RZ ;  /* 0x000000ffff3d7224 */ /* 0x000fe200078e00ff */
[----:B------:R-:W-:-:S07]  /*0760*/  MOV R60, 0x780 ;  /* 0x00000780003c7802 */ /* 0x000fce0000000f00 */
[----:B------:R-:W-:Y:S05]  /*0770*/  CALL.REL.NOINC `($__internal_32_$__cuda_sm20_div_s64) ;  /* 0x000000cc00a07944 */ /* 0x000fea0003c00000 */
[----:B------:R-:W-:Y:S02]  /*0780*/  IMAD.MOV.U32 R4, RZ, RZ, R47 ;  /* 0x000000ffff047224 */ /* 0x000fe400078e002f */
[----:B------:R-:W-:-:S07]  /*0790*/  IMAD.MOV.U32 R5, RZ, RZ, R52 ;  /* 0x000000ffff057224 */ /* 0x000fce00078e0034 */
.L_x_1132:
        /* <DEDUP_REMOVED lines=21> */
.L_x_1133:
[----:B------:R-:W-:Y:S01]  /*08f0*/  IMAD.MOV.U32 R48, RZ, RZ, R2 ;  /* 0x000000ffff307224 */ /* 0x000fe200078e0002 */
[----:B------:R-:W-:Y:S02]  /*0900*/  MOV R56, R3 ;  /* 0x0000000300387202 */ /* 0x000fe40000000f00 */
[----:B------:R-:W-:-:S07]  /*0910*/  MOV R57, 0x930 ;  /* 0x0000093000397802 */ /* 0x000fce0000000f00 */
[----:B------:R-:W-:Y:S05]  /*0920*/  CALL.REL.NOINC `($__internal_33_$__cuda_sm20_rem_s64) ;  /* 0x000000d000847944 */ /* 0x000fea0003c00000 */
[----:B------:R-:W-:-:S07]  /*0930*/  IMAD.MOV.U32 R8, RZ, RZ, R47 ;  /* 0x000000ffff087224 */ /* 0x000fce00078e002f */
.L_x_1134:
        /* <DEDUP_REMOVED lines=28> */
.L_x_1135:
[----:B------:R-:W-:Y:S01]  /*0b00*/  IMAD.MOV.U32 R48, RZ, RZ, R4 ;  /* 0x000000ffff307224 */ /* 0x000fe200078e0004 */
[----:B------:R-:W-:Y:S02]  /*0b10*/  MOV R56, R5 ;  /* 0x0000000500387202 */ /* 0x000fe40000000f00 */
[----:B------:R-:W-:-:S07]  /*0b20*/  MOV R57, 0xb40 ;  /* 0x00000b4000397802 */ /* 0x000fce0000000f00 */
[----:B------:R-:W-:Y:S05]  /*0b30*/  CALL.REL.NOINC `($__internal_33_$__cuda_sm20_rem_s64) ;  /* 0x000000d000007944 */ /* 0x000fea0003c00000 */
[----:B------:R-:W-:-:S07]  /*0b40*/  IMAD.MOV.U32 R2, RZ, RZ, R47 ;  /* 0x000000ffff027224 */ /* 0x000fce00078e002f */
.L_x_1136:
        /* <DEDUP_REMOVED lines=29> */
.L_x_1137:
[----:B------:R-:W-:Y:S01]  /*0d20*/  MOV R48, R49 ;  /* 0x0000003100307202 */ /* 0x000fe20000000f00 */
[----:B------:R-:W-:Y:S01]  /*0d30*/  IMAD.MOV.U32 R56, RZ, RZ, R0 ;  /* 0x000000ffff387224 */ /* 0x000fe200078e0000 */
[----:B------:R-:W-:-:S07]  /*0d40*/  MOV R57, 0xd60 ;  /* 0x00000d6000397802 */ /* 0x000fce0000000f00 */
[----:B------:R-:W-:Y:S05]  /*0d50*/  CALL.REL.NOINC `($__internal_33_$__cuda_sm20_rem_s64) ;  /* 0x000000cc00787944 */ /* 0x000fea0003c00000 */
[----:B------:R-:W-:Y:S02]  /*0d60*/  IMAD.MOV.U32 R4, RZ, RZ, R47 ;  /* 0x000000ffff047224 */ /* 0x000fe400078e002f */
[----:B------:R-:W-:-:S07]  /*0d70*/  IMAD.MOV.U32 R5, RZ, RZ, R52 ;  /* 0x000000ffff057224 */ /* 0x000fce00078e0034 */
.L_x_1138:
[----:B------:R-:W-:Y:S01]  /*0d80*/  IADD3 R48, P1, P2, R2, R4, -R49 ;  /* 0x0000000402307210 */ /* 0x000fe20007a3e831 */
[----:B------:R-:W0:Y:S01]  /*0d90*/  S2UR UR5, SR_CgaCtaId ;  /* 0x00000000000579c3 */ /* 0x000e220000008800 */
[----:B------:R-:W-:Y:S01]  /*0da0*/  UMOV UR4, 0x400 ;  /* 0x0000040000047882 */ /* 0x000fe20000000000 */
[----:B------:R-:W1:Y:S01]  /*0db0*/  LDCU.64 UR10, c[0x0][0x358] ;  /* 0x00006b00ff0a77ac */ /* 0x000e620008000a00 */
[----:B------:R-:W-:Y:S01]  /*0dc0*/  ISETP.LT.U32.AND P0, PT, R125, R48, PT ;  /* 0x000000307d00720c */ /* 0x000fe20003f01070 */
[----:B------:R-:W-:Y:S01]  /*0dd0*/  IMAD.MOV.U32 R123, RZ, RZ, R4 ;  /* 0x000000ffff7b7224 */ /* 0x000fe200078e0004 */
        /* <DEDUP_REMOVED lines=8> */
[----:B------:R-:W-:Y:S01]  /*0e60*/  ISETP.GE.OR.EX P0, PT, R0, R3, P0, P2 ;  /* 0x000000030000720c */ /* 0x000fe20000706720 */
[----:B0-----:R-:W-:-:S06]  /*0e70*/  ULEA UR8, UR5, UR4, 0x18 ;  /* 0x0000000405087291 */ /* 0x001fcc000f8ec0ff */
[----:B------:R-:W-:-:S06]  /*0e80*/  LEA R4, R126, UR8, 0x2 ;  /* 0x000000087e047c11 */ /* 0x000fcc000f8e10ff */
        /* <DEDUP_REMOVED lines=9> */
[C---:B------:R-:W-:Y:S02]  /*0f20*/  IMAD.SHL.U32 R111, R107.reuse, 0x8, RZ ;  /* 0x000000086b6f7824 */ /* 0x040fe400078e00ff */
[C---:B------:R-:W-:Y:S01]  /*0f30*/  IMAD R11, R108.reuse, 0x4c0, R5 ;  /* 0x000004c06c0b7824 */ /* 0x040fe200078e0205 */
[----:B------:R-:W-:Y:S01]  /*0f40*/  LOP3.LUT R5, R107, 0x3, RZ, 0xc0, !PT ;  /* 0x000000036b057812 */ /* 0x000fe200078ec0ff */
[----:B------:R-:W-:Y:S01]  /*0f50*/  IMAD R124, R108, 0x10, R41 ;  /* 0x000000106c7c7824 */ /* 0x000fe200078e0229 */
[----:B------:R-:W-:Y:S01]  /*0f60*/  LOP3.LUT R122, R122, 0x6, RZ, 0xc0, !PT ;  /* 0x000000067a7a7812 */ /* 0x000fe200078ec0ff */
[----:B------:R-:W-:Y:S01]  /*0f70*/  IMAD R11, R10, 0x4c, R11 ;  /* 0x0000004c0a0b7824 */ /* 0x000fe200078e020b */
        /* <DEDUP_REMOVED lines=21> */
[----:B------:R-:W-:Y:S01]  /*10d0*/  IADD3 R144, P0, PT, R8, 0x4, RZ ;  /* 0x0000000408907810 */ /* 0x000fe20007f1e0ff */
[--C-:B------:R-:W-:Y:S01]  /*10e0*/  IMAD.X R143, RZ, RZ, R7.reuse, P6 ;  /* 0x000000ffff8f7224 */ /* 0x100fe200030e0607 */
[C---:B------:R-:W-:Y:S01]  /*10f0*/  IADD3 R138, P2, PT, R6.reuse, 0x14c0, RZ ;  /* 0x000014c0068a7810 */ /* 0x040fe20007f5e0ff */
[--C-:B------:R-:W-:Y:S01]  /*1100*/  IMAD.X R141, RZ, RZ, R7.reuse, P1 ;  /* 0x000000ffff8d7224 */ /* 0x100fe200008e0607 */
[C---:B------:R-:W-:Y:S01]  /*1110*/  IADD3 R136, P3, PT, R6.reuse, 0x14e0, RZ ;  /* 0x000014e006887810 */ /* 0x040fe20007f7e0ff */
[----:B------:R-:W-:Y:S01]  /*1120*/  IMAD R8, R125, UR9, RZ ;  /* 0x000000097d087c24 */ /* 0x000fe2000f8e02ff */
[C---:B------:R-:W-:Y:S01]  /*1130*/  IADD3 R134, P4, PT, R6.reuse, 0x1500, RZ ;  /* 0x0000150006867810 */ /* 0x040fe20007f9e0ff */
[--C-:B------:R-:W-:Y:S01]  /*1140*/  IMAD.X R139, RZ, RZ, R7.reuse, P2 ;  /* 0x000000ffff8b7224 */ /* 0x100fe200010e0607 */
[C---:B------:R-:W-:Y:S01]  /*1150*/  IADD3 R132, P5, PT, R6.reuse, 0x1520, RZ ;  /* 0x0000152006847810 */ /* 0x040fe20007fbe0ff */
[----:B------:R-:W-:Y:S01]  /*1160*/  IMAD.X R137, RZ, RZ, R7, P3 ;  /* 0x000000ffff897224 */ /* 0x000fe200018e0607 */
[C---:B------:R-:W-:Y:S01]  /*1170*/  IADD3 R130, P6, PT, R6.reuse, 0x1540, RZ ;  /* 0x0000154006827810 */ /* 0x040fe20007fde0ff */
[----:B------:R-:W-:Y:S01]  /*1180*/  IMAD.X R145, RZ, RZ, R9, P0 ;  /* 0x000000ffff917224 */ /* 0x000fe200000e0609 */
[----:B------:R-:W-:Y:S01]  /*1190*/  IADD3 R128, P1, PT, R6, 0x1560, RZ ;  /* 0x0000156006807810 */ /* 0x000fe20007f3e0ff */
[----:B------:R-:W-:Y:S01]  /*11a0*/  IMAD.SHL.U32 R6, R108, 0x4, RZ ;  /* 0x000000046c067824 */ /* 0x000fe200078e00ff */
[----:B------:R-:W-:Y:S01]  /*11b0*/  IADD3.X R135, PT, PT, RZ, R7, RZ, P4, !PT ;  /* 0x00000007ff877210 */ /* 0x000fe200027fe4ff */
[--C-:B------:R-:W-:Y:S01]  /*11c0*/  IMAD.X R133, RZ, RZ, R7.reuse, P5 ;  /* 0x000000ffff857224 */ /* 0x100fe200028e0607 */
[----:B------:R-:W-:Y:S01]  /*11d0*/  MOV R117, UR5 ;  /* 0x0000000500757c02 */ /* 0x000fe20008000f00 */
[--C-:B------:R-:W-:Y:S01]  /*11e0*/  IMAD.X R131, RZ, RZ, R7.reuse, P6 ;  /* 0x000000ffff837224 */ /* 0x100fe200030e0607 */
[----:B------:R-:W-:Y:S01]  /*11f0*/  LOP3.LUT R110, R122, 0x19, RZ, 0xfc, !PT ;  /* 0x000000197a6e7812 */ /* 0x000fe200078efcff */
[----:B------:R-:W-:Y:S01]  /*1200*/  IMAD.X R129, RZ, RZ, R7, P1 ;  /* 0x000000ffff817224 */ /* 0x000fe200008e0607 */
[----:B------:R-:W-:Y:S01]  /*1210*/  LEA.HI R7, R107, R6, RZ, 0x1d ;  /* 0x000000066b077211 */ /* 0x000fe200078fe8ff */
[----:B------:R-:W-:Y:S01]  /*1220*/  IMAD R9, R105, UR6, R8 ;  /* 0x0000000669097c24 */ /* 0x000fe2000f8e0208 */
[----:B------:R-:W-:Y:S01]  /*1230*/  SHF.R.S32.HI R6, RZ, 0x1f, R150 ;  /* 0x0000001fff067819 */ /* 0x000fe20000011496 */
[-C--:B0-----:R-:W-:Y:S01]  /*1240*/  IMAD R8, R108, R31.reuse, RZ ;  /* 0x0000001f6c087224 */ /* 0x081fe200078e02ff */
[----:B---3--:R-:W-:Y:S01]  /*1250*/  USHF.R.S32.HI UR4, URZ, 0x1f, UR4 ;  /* 0x0000001fff047899 */ /* 0x008fe20008011404 */
[----:B------:R-:W-:-:S02]  /*1260*/  IMAD R13, R7, R31, RZ ;  /* 0x0000001f070d7224 */ /* 0x000fc400078e02ff */
[C-C-:B------:R-:W-:Y:S02]  /*1270*/  IMAD R16, R31.reuse, 0x10, R8.reuse ;  /* 0x000000101f107824 */ /* 0x140fe400078e0208 */
[----:B------:R-:W-:Y:S02]  /*1280*/  IMAD R6, R6, R125, RZ ;  /* 0x0000007d06067224 */ /* 0x000fe400078e02ff */
[--C-:B------:R-:W-:Y:S01]  /*1290*/  IMAD R18, R31, 0x20, R8.reuse ;  /* 0x000000201f127824 */ /* 0x100fe200078e0208 */
[----:B------:R-:W-:Y:S01]  /*12a0*/  IADD3 R10, P2, PT, R41, R16, RZ ;  /* 0x00000010290a7210 */ /* 0x000fe20007f5e0ff */
[----:B------:R-:W-:Y:S02]  /*12b0*/  IMAD R20, R31, 0x40, R8 ;  /* 0x000000401f147824 */ /* 0x000fe400078e0208 */
[C---:B------:R-:W-:Y:S01]  /*12c0*/  IMAD R5, R41.reuse, 0x8, R5 ;  /* 0x0000000829057824 */ /* 0x040fe200078e0205 */
[C---:B------:R-:W-:Y:S01]  /*12d0*/  IADD3 R11, P3, PT, R41.reuse, R18, RZ ;  /* 0x00000012290b7210 */ /* 0x040fe20007f7e0ff */
[----:B------:R-:W-:Y:S01]  /*12e0*/  IMAD R29, R150, R105, R6 ;  /* 0x00000069961d7224 */ /* 0x000fe200078e0206 */
[----:B------:R-:W-:Y:S01]  /*12f0*/  IADD3 R6, P0, PT, R41, R8, RZ ;  /* 0x0000000829067210 */ /* 0x000fe20007f1e0ff */
[----:B------:R-:W-:Y:S01]  /*1300*/  IMAD R14, R31, 0x8, R8 ;  /* 0x000000081f0e7824 */ /* 0x000fe200078e0208 */
[----:B------:R-:W-:Y:S01]  /*1310*/  IADD3 R12, P4, PT, R41, R20, RZ ;  /* 0x00000014290c7210 */ /* 0x000fe20007f9e0ff */
[C-C-:B------:R-:W-:Y:S01]  /*1320*/  IMAD R27, R31.reuse, 0x20, R13.reuse ;  /* 0x000000201f1b7824 */ /* 0x140fe200078e020d */
[----:B------:R-:W-:Y:S01]  /*1330*/  LEA.HI.X.SX32 R15, R16, RZ, 0x1, P2 ;  /* 0x000000ff100f7211 */ /* 0x000fe200010f0eff */
[C---:B------:R-:W-:Y:S01]  /*1340*/  IMAD R25, R31.reuse, 0x40, R13 ;  /* 0x000000401f197824 */ /* 0x040fe200078e020d */
[----:B------:R-:W-:Y:S01]  /*1350*/  LEA R36, R31, R18, 0x4 ;  /* 0x000000121f247211 */ /* 0x000fe200078e20ff */
[--C-:B------:R-:W-:Y:S01]  /*1360*/  IMAD R121, R108, 0x4c, R5.reuse ;  /* 0x0000004c6c797824 */ /* 0x100fe200078e0205 */
[----:B------:R-:W-:Y:S01]  /*1370*/  LEA.HI.X.SX32 R17, R20, RZ, 0x1, P4 ;  /* 0x000000ff14117211 */ /* 0x000fe200020f0eff */
[----:B------:R-:W-:Y:S01]  /*1380*/  IMAD R115, R41, 0x1c, R5 ;  /* 0x0000001c29737824 */ /* 0x000fe200078e0205 */
[----:B------:R-:W-:Y:S01]  /*1390*/  IADD3 R19, P5, PT, R30, R27, RZ ;  /* 0x0000001b1e137210 */ /* 0x000fe20007fbe0ff */
[----:B------:R-:W-:Y:S01]  /*13a0*/  IMAD R42, R31, 0x20, R20 ;  /* 0x000000201f2a7824 */ /* 0x000fe200078e0214 */
[----:B------:R-:W-:Y:S01]  /*13b0*/  LEA R121, R121, UR8, 0x2 ;  /* 0x0000000879797c11 */ /* 0x000fe2000f8e10ff */
[----:B------:R-:W-:Y:S01]  /*13c0*/  IMAD.IADD R5, R147, 0x1, R9 ;  /* 0x0000000193057824 */ /* 0x000fe200078e0209 */
[----:B------:R-:W-:Y:S01]  /*13d0*/  IADD3 R9, P1, PT, R41, R14, RZ ;  /* 0x0000000e29097210 */ /* 0x000fe20007f3e0ff */
[----:B------:R-:W-:Y:S01]  /*13e0*/  IMAD R119, R7, 0x4c, R30 ;  /* 0x0000004c07777824 */ /* 0x000fe200078e021e */
[----:B------:R-:W-:Y:S01]  /*13f0*/  LEA.HI.X.SX32 R7, R8, RZ, 0x1, P0 ;  /* 0x000000ff08077211 */ /* 0x000fe200000f0eff */
[C---:B------:R-:W-:Y:S01]  /*1400*/  IMAD R32, R31.reuse, 0x8, R16 ;  /* 0x000000081f207824 */ /* 0x040fe200078e0210 */
[----:B------:R-:W-:Y:S01]  /*1410*/  LEA.HI.X.SX32 R16, R18, RZ, 0x1, P3 ;  /* 0x000000ff12107211 */ /* 0x000fe200018f0eff */
[C---:B------:R-:W-:Y:S01]  /*1420*/  IMAD R34, R31.reuse, 0x8, R18 ;  /* 0x000000081f227824 */ /* 0x040fe200078e0212 */
[C---:B------:R-:W-:Y:S01]  /*1430*/  IADD3 R8, P0, PT, R30.reuse, R13, RZ ;  /* 0x0000000d1e087210 */ /* 0x040fe20007f1e0ff */
[C-C-:B------:R-:W-:Y:S01]  /*1440*/  IMAD R38, R31.reuse, 0x8, R20.reuse ;  /* 0x000000081f267824 */ /* 0x140fe200078e0214 */
[----:B------:R-:W-:Y:S01]  /*1450*/  IADD3 R18, P4, PT, R30, R25, RZ ;  /* 0x000000191e127210 */ /* 0x000fe20007f9e0ff */
[C---:B------:R-:W-:Y:S01]  /*1460*/  IMAD R40, R31.reuse, 0x10, R20 ;  /* 0x000000101f287824 */ /* 0x040fe200078e0214 */
[----:B------:R-:W-:Y:S01]  /*1470*/  LEA.HI.X.SX32 R14, R14, RZ, 0x1, P1 ;  /* 0x000000ff0e0e7211 */ /* 0x000fe200008f0eff */
[----:B------:R-:W-:Y:S01]  /*1480*/  IMAD R50, R31, 0x10, R42 ;  /* 0x000000101f327824 */ /* 0x000fe200078e022a */
[----:B------:R-:W-:Y:S01]  /*1490*/  IADD3 R20, P3, PT, R41, R32, RZ ;  /* 0x0000002029147210 */ /* 0x000fe20007f7e0ff */
[----:B------:R-:W-:Y:S01]  /*14a0*/  IMAD.WIDE.U32 R150, R150, R125, RZ ;  /* 0x0000007d96967225 */ /* 0x000fe200078e00ff */
[----:B------:R-:W-:-:S02]  /*14b0*/  LEA.HI.X.SX32 R26, R27, RZ, 0x1, P5 ;  /* 0x000000ff1b1a7211 */ /* 0x000fc400028f0eff */
[----:B------:R-:W-:Y:S01]  /*14c0*/  LEA.HI.X.SX32 R13, R13, RZ, 0x1, P0 ;  /* 0x000000ff0d0d7211 */ /* 0x000fe200000f0eff */
[----:B------:R-:W-:Y:S01]  /*14d0*/  IMAD R43, R31, 0x20, R25 ;  /* 0x000000201f2b7824 */ /* 0x000fe200078e0219 */
[----:B------:R-:W-:Y:S01]  /*14e0*/  IADD3 R22, P1, PT, R41, R34, RZ ;  /* 0x0000002229167210 */ /* 0x000fe20007f3e0ff */
[----:B------:R-:W-:Y:S01]  /*14f0*/  IMAD R46, R31, 0x8, R36 ;  /* 0x000000081f2e7824 */ /* 0x000fe200078e0224 */
[----:B------:R-:W-:Y:S01]  /*1500*/  LEA.HI.X.SX32 R24, R25, RZ, 0x1, P4 ;  /* 0x000000ff19187211 */ /* 0x000fe200020f0eff */
[----:B------:R-:W-:Y:S01]  /*1510*/  IMAD R48, R31, 0x8, R42 ;  /* 0x000000081f307824 */ /* 0x000fe200078e022a */
[----:B------:R-:W-:Y:S01]  /*1520*/  IADD3 R27, P5, PT, R41, R38, RZ ;  /* 0x00000026291b7210 */ /* 0x000fe20007fbe0ff */
[----:B------:R-:W-:Y:S01]  /*1530*/  IMAD R44, R31, 0x8, R40 ;  /* 0x000000081f2c7824 */ /* 0x000fe200078e0228 */
[----:B------:R-:W-:Y:S01]  /*1540*/  IADD3 R21, P0, PT, R41, R42, RZ ;  /* 0x0000002a29157210 */ /* 0x000fe20007f1e0ff */
[----:B------:R-:W-:Y:S01]  /*1550*/  IMAD R52, R31, 0x8, R50 ;  /* 0x000000081f347824 */ /* 0x000fe200078e0232 */
[----:B------:R-:W-:Y:S01]  /*1560*/  IADD3 R23, P2, PT, R41, R40, RZ ;  /* 0x0000002829177210 */ /* 0x000fe20007f5e0ff */
[----:B------:R-:W-:Y:S01]  /*1570*/  IMAD.IADD R28, R151, 0x1, R29 ;  /* 0x00000001971c7824 */ /* 0x000fe200078e021d */
[----:B------:R-:W-:Y:S01]  /*1580*/  IADD3 R25, P4, PT, R41, R36, RZ ;  /* 0x0000002429197210 */ /* 0x000fe20007f9e0ff */
[----:B------:R-:W-:Y:S01]  /*1590*/  IMAD R117, R124, 0x130, R117 ;  /* 0x000001307c757824 */ /* 0x000fe200078e0275 */
[----:B------:R-:W-:-:S02]  /*15a0*/  LEA.HI.X.SX32 R29, R32, RZ, 0x1, P3 ;  /* 0x000000ff201d7211 */ /* 0x000fc400018f0eff */
[----:B------:R-:W-:Y:S02]  /*15b0*/  LEA.HI.X.SX32 R32, R34, RZ, 0x1, P1 ;  /* 0x000000ff22207211 */ /* 0x000fe400008f0eff */
[----:B------:R-:W-:Y:S02]  /*15c0*/  LEA.HI.X.SX32 R35, R38, RZ, 0x1, P5 ;  /* 0x000000ff26237211 */ /* 0x000fe400028f0eff */
[----:B------:R-:W-:Y:S02]  /*15d0*/  IADD3 R30, P3, PT, R30, R43, RZ ;  /* 0x0000002b1e1e7210 */ /* 0x000fe40007f7e0ff */
[----:B------:R-:W-:Y:S02]  /*15e0*/  LEA.HI.X.SX32 R31, R42, RZ, 0x1, P0 ;  /* 0x000000ff2a1f7211 */ /* 0x000fe400000f0eff */
[----:B------:R-:W-:Y:S02]  /*15f0*/  LEA.HI.X.SX32 R33, R40, RZ, 0x1, P2 ;  /* 0x000000ff28217211 */ /* 0x000fe400010f0eff */
[----:B------:R-:W-:-:S02]  /*1600*/  LEA.HI.X.SX32 R34, R36, RZ, 0x1, P4 ;  /* 0x000000ff24227211 */ /* 0x000fc400020f0eff */
[C---:B------:R-:W-:Y:S02]  /*1610*/  IADD3 R39, P5, PT, R41.reuse, R46, RZ ;  /* 0x0000002e29277210 */ /* 0x040fe40007fbe0ff */
[C---:B------:R-:W-:Y:S02]  /*1620*/  IADD3 R36, P1, PT, R41.reuse, R50, RZ ;  /* 0x0000003229247210 */ /* 0x040fe40007f3e0ff */
[C---:B------:R-:W-:Y:S02]  /*1630*/  IADD3 R37, P2, PT, R41.reuse, R48, RZ ;  /* 0x0000003029257210 */ /* 0x040fe40007f5e0ff */
[C---:B------:R-:W-:Y:S02]  /*1640*/  IADD3 R38, P4, PT, R41.reuse, R44, RZ ;  /* 0x0000002c29267210 */ /* 0x040fe40007f9e0ff */
[----:B------:R-:W-:Y:S02]  /*1650*/  IADD3 R40, P0, PT, R41, R52, RZ ;  /* 0x0000003429287210 */ /* 0x000fe40007f1e0ff */
[----:B------:R-:W-:-:S02]  /*1660*/  LEA.HI.X.SX32 R41, R43, RZ, 0x1, P3 ;  /* 0x000000ff2b297211 */ /* 0x000fc400018f0eff */
[----:B------:R-:W-:Y:S02]  /*1670*/  LEA.HI.X.SX32 R45, R46, RZ, 0x1, P5 ;  /* 0x000000ff2e2d7211 */ /* 0x000fe400028f0eff */
[----:B------:R-:W-:Y:S02]  /*1680*/  LEA R119, R119, UR5, 0x2 ;  /* 0x0000000577777c11 */ /* 0x000fe4000f8e10ff */
[----:B------:R-:W-:Y:S02]  /*1690*/  LEA R115, R115, UR8, 0x2 ;  /* 0x0000000873737c11 */ /* 0x000fe4000f8e10ff */
[----:B------:R-:W-:Y:S02]  /*16a0*/  LEA.HI.X.SX32 R42, R50, RZ, 0x1, P1 ;  /* 0x000000ff322a7211 */ /* 0x000fe400008f0eff */
[----:B------:R-:W-:Y:S02]  /*16b0*/  LEA.HI.X.SX32 R43, R48, RZ, 0x1, P2 ;  /* 0x000000ff302b7211 */ /* 0x000fe400010f0eff */
[----:B------:R-:W-:-:S02]  /*16c0*/  LEA.HI.X.SX32 R44, R44, RZ, 0x1, P4 ;  /* 0x000000ff2c2c7211 */ /* 0x000fc400020f0eff */
[----:B------:R-:W-:-:S07]  /*16d0*/  LEA.HI.X.SX32 R46, R52, RZ, 0x1, P0 ;  /* 0x000000ff342e7211 */ /* 0x000fce00000f0eff */
.L_x_1189:
        /* <DEDUP_REMOVED lines=23> */
.L_x_1140:
[----:B------:R-:W-:Y:S01]  /*1850*/  IMAD.MOV.U32 R57, RZ, RZ, R49 ;  /* 0x000000ffff397224 */ /* 0x000fe200078e0031 */
[----:B------:R-:W-:Y:S01]  /*1860*/  MOV R60, 0x18a0 ;  /* 0x000018a0003c7802 */ /* 0x000fe20000000f00 */
[----:B------:R-:W-:Y:S02]  /*1870*/  IMAD.MOV.U32 R59, RZ, RZ, R150 ;  /* 0x000000ffff3b7224 */ /* 0x000fe400078e0096 */
[----:B------:R-:W-:-:S07]  /*1880*/  IMAD.MOV.U32 R61, RZ, RZ, R28 ;  /* 0x000000ffff3d7224 */ /* 0x000fce00078e001c */
[----:B------:R-:W-:Y:S05]  /*1890*/  CALL.REL.NOINC `($__internal_32_$__cuda_sm20_div_s64) ;  /* 0x000000bc00587944 */ /* 0x000fea0003c00000 */
[----:B------:R-:W-:-:S07]  /*18a0*/  IMAD.MOV.U32 R48, RZ, RZ, R47 ;  /* 0x000000ffff307224 */ /* 0x000fce00078e002f */
.L_x_1141:
        /* <DEDUP_REMOVED lines=26> */
.L_x_1142:
[----:B------:R-:W-:Y:S01]  /*1a50*/  IMAD.MOV.U32 R57, RZ, RZ, R64 ;  /* 0x000000ffff397224 */ /* 0x000fe200078e0040 */
[----:B------:R-:W-:Y:S01]  /*1a60*/  MOV R60, 0x1aa0 ;  /* 0x00001aa0003c7802 */ /* 0x000fe20000000f00 */
[----:B------:R-:W-:Y:S02]  /*1a70*/  IMAD.MOV.U32 R59, RZ, RZ, R146 ;  /* 0x000000ffff3b7224 */ /* 0x000fe400078e0092 */
[----:B------:R-:W-:-:S07]  /*1a80*/  IMAD.MOV.U32 R61, RZ, RZ, R5 ;  /* 0x000000ffff3d7224 */ /* 0x000fce00078e0005 */
[----:B------:R-:W-:Y:S05]  /*1a90*/  CALL.REL.NOINC `($__internal_32_$__cuda_sm20_div_s64) ;  /* 0x000000b800d87944 */ /* 0x000fea0003c00000 */
[----:B------:R-:W-:-:S07]  /*1aa0*/  MOV R56, R47 ;  /* 0x0000002f00387202 */ /* 0x000fce0000000f00 */
.L_x_1143:
        /* <DEDUP_REMOVED lines=25> */
.L_x_1144:
[----:B------:R-:W-:Y:S01]  /*1c40*/  IMAD.MOV.U32 R59, RZ, RZ, R125 ;  /* 0x000000ffff3b7224 */ /* 0x000fe200078e007d */
[----:B------:R-:W-:Y:S01]  /*1c50*/  MOV R60, 0x1c80 ;  /* 0x00001c80003c7802 */ /* 0x000fe20000000f00 */
[----:B------:R-:W-:-:S07]  /*1c60*/  IMAD.MOV.U32 R61, RZ, RZ, R105 ;  /* 0x000000ffff3d7224 */ /* 0x000fce00078e0069 */
[----:B------:R-:W-:Y:S05]  /*1c70*/  CALL.REL.NOINC `($__internal_32_$__cuda_sm20_div_s64) ;  /* 0x000000b800607944 */ /* 0x000fea0003c00000 */
.L_x_1145:
        /* <DEDUP_REMOVED lines=41> */
[----:B------:R-:W-:Y:S01]  /*1f10*/  IMAD.HI.U32 R0, R49, R51, R48 ;  /* 0x0000003331007227 */ /* 0x000fe200078e0030 */
[----:B------:R-:W-:-:S05]  /*1f20*/  MOV R51, RZ ;  /* 0x000000ff00337202 */ /* 0x000fca0000000f00 */
        /* <DEDUP_REMOVED lines=9> */
.L_x_1148:
[----:B------:R-:W-:Y:S01]  /*1fc0*/  IMAD.MOV.U32 R48, RZ, RZ, R63 ;  /* 0x000000ffff307224 */ /* 0x000fe200078e003f */
[----:B------:R-:W-:-:S07]  /*1fd0*/  MOV R57, 0x1ff0 ;  /* 0x00001ff000397802 */ /* 0x000fce0000000f00 */
[----:B------:R-:W-:Y:S05]  /*1fe0*/  CALL.REL.NOINC `($__internal_33_$__cuda_sm20_rem_s64) ;  /* 0x000000b800d47944 */ /* 0x000fea0003c00000 */
[----:B------:R-:W-:Y:S02]  /*1ff0*/  IMAD.MOV.U32 R50, RZ, RZ, R47 ;  /* 0x000000ffff327224 */ /* 0x000fe400078e002f */
[----:B------:R-:W-:-:S07]  /*2000*/  IMAD.MOV.U32 R51, RZ, RZ, R52 ;  /* 0x000000ffff337224 */ /* 0x000fce00078e0034 */
.L_x_1149:
        /* <DEDUP_REMOVED lines=8> */
.L_x_1147:
        /* <DEDUP_REMOVED lines=9> */
.L_x_1152:
[----:B------:R-:W-:Y:S05]  /*2120*/  BSYNC.RECONVERGENT B0 ;  /* 0x0000000000007941 */ /* 0x000fea0003800200 */
.L_x_1151:
[----:B------:R-:W-:Y:S01]  /*2130*/  BAR.SYNC.DEFER_BLOCKING 0x0 ;  /* 0x0000000000007b1d */ /* 0x000fe20000010000 */
[----:B------:R-:W-:-:S07]  /*2140*/  CS2R R52, SRZ ;  /* 0x0000000000347805 */ /* 0x000fce000001ff00 */
.L_x_1146:
[----:B------:R-:W1:Y:S01]  /*2150*/  LDC R57, c[0x0][0x3c8] ;  /* 0x0000f200ff397b82 */ /* 0x000e620000000800 */
[----:B------:R-:W-:Y:S01]  /*2160*/  IABS R61, R56 ;  /* 0x00000038003d7213 */ /* 0x000fe20000000000 */
[----:B------:R-:W-:Y:S01]  /*2170*/  IMAD.IADD R55, R60, 0x1, R55 ;  /* 0x000000013c377824 */ /* 0x000fe200078e0237 */
[----:B------:R-:W-:Y:S01]  /*2180*/  ISETP.GE.AND P4, PT, R123, R125, PT ;  /* 0x0000007d7b00720c */ /* 0x000fe20003f86270 */
[----:B------:R-:W-:Y:S01]  /*2190*/  IMAD.MOV.U32 R158, RZ, RZ, RZ ;  /* 0x000000ffff9e7224 */ /* 0x000fe200078e00ff */
        /* <DEDUP_REMOVED lines=8> */
[----:B------:R-:W-:-:S02]  /*2220*/  CS2R R170, SRZ ;  /* 0x0000000000aa7805 */ /* 0x000fc4000001ff00 */
[----:B------:R-:W-:Y:S01]  /*2230*/  CS2R R92, SRZ ;  /* 0x00000000005c7805 */ /* 0x000fe2000001ff00 */
[----:B------:R-:W-:Y:S01]  /*2240*/  IMAD.MOV.U32 R100, RZ, RZ, RZ ;  /* 0x000000ffff647224 */ /* 0x000fe200078e00ff */
[-C--:B-1----:R-:W-:Y:S02]  /*2250*/  IABS R58, R57.reuse ;  /* 0x00000039003a7213 */ /* 0x082fe40000000000 */
[----:B------:R-:W-:Y:S02]  /*2260*/  LOP3.LUT R56, R56, R57, RZ, 0x3c, !PT ;  /* 0x0000003938387212 */ /* 0x000fe400078e3cff */
[----:B------:R-:W1:Y:S02]  /*2270*/  I2F.RP R47, R58 ;  /* 0x0000003a002f7306 */ /* 0x000e640000209400 */
[----:B------:R-:W-:-:S06]  /*2280*/  ISETP.GE.AND P2, PT, R56, RZ, PT ;  /* 0x000000ff3800720c */ /* 0x000fcc0003f46270 */
[----:B-1----:R-:W1:Y:S02]  /*2290*/  MUFU.RCP R47, R47 ;  /* 0x0000002f002f7308 */ /* 0x002e640000001000 */
[----:B-1----:R-:W-:-:S06]  /*22a0*/  VIADD R50, R47, 0xffffffe ;  /* 0x0ffffffe2f327836 */ /* 0x002fcc0000000000 */
[----:B0-----:R0:W1:Y:S02]  /*22b0*/  F2I.FTZ.U32.TRUNC.NTZ R51, R50 ;  /* 0x0000003200337305 */ /* 0x001064000021f000 */
[----:B0-----:R-:W-:Y:S02]  /*22c0*/  IMAD.MOV.U32 R50, RZ, RZ, RZ ;  /* 0x000000ffff327224 */ /* 0x001fe400078e00ff */
        /* <DEDUP_REMOVED lines=8> */
[-C--:B------:R-:W-:Y:S01]  /*2350*/  @!P1 IADD3 R47, PT, PT, R47, -R58.reuse, RZ ;  /* 0x8000003a2f2f9210 */ /* 0x080fe20007ffe0ff */
[----:B------:R-:W-:Y:S01]  /*2360*/  @!P1 VIADD R51, R51, 0x1 ;  /* 0x0000000133339836 */ /* 0x000fe20000000000 */
[----:B------:R-:W-:Y:S02]  /*2370*/  ISETP.NE.AND P1, PT, R57, RZ, PT ;  /* 0x000000ff3900720c */ /* 0x000fe40003f25270 */
[----:B------:R-:W-:Y:S02]  /*2380*/  ISETP.GE.U32.AND P0, PT, R47, R58, PT ;  /* 0x0000003a2f00720c */ /* 0x000fe40003f06070 */
[----:B------:R-:W-:-:S05]  /*2390*/  LOP3.LUT R47, RZ, R60, RZ, 0x33, !PT ;  /* 0x0000003cff2f7212 */ /* 0x000fca00078e33ff */
[----:B------:R-:W-:Y:S02]  /*23a0*/  IMAD.IADD R47, R47, 0x1, R54 ;  /* 0x000000012f2f7824 */ /* 0x000fe400078e0236 */
[----:B------:R-:W-:-:S03]  /*23b0*/  IMAD.SHL.U32 R54, R48, 0x80, RZ ;  /* 0x0000008030367824 */ /* 0x000fc600078e00ff */
[-C--:B------:R-:W-:Y:S01]  /*23c0*/  ISETP.GE.AND P3, PT, R122, R47.reuse, PT ;  /* 0x0000002f7a00720c */ /* 0x080fe20003f66270 */
[----:B------:R-:W-:Y:S01]  /*23d0*/  @P0 VIADD R51, R51, 0x1 ;  /* 0x0000000133330836 */ /* 0x000fe20000000000 */
[----:B------:R-:W-:-:S03]  /*23e0*/  ISETP.GT.AND P0, PT, R120, R47, PT ;  /* 0x0000002f7800720c */ /* 0x000fc60003f04270 */
[----:B------:R-:W-:-:S04]  /*23f0*/  IMAD.MOV.U32 R56, RZ, RZ, R51 ;  /* 0x000000ffff387224 */ /* 0x000fc800078e0033 */
[----:B------:R-:W-:Y:S01]  /*2400*/  @!P2 IMAD.MOV R56, RZ, RZ, -R56 ;  /* 0x000000ffff38a224 */ /* 0x000fe200078e0a38 */
[----:B------:R-:W-:Y:S02]  /*2410*/  @!P1 LOP3.LUT R56, RZ, R57, RZ, 0x33, !PT ;  /* 0x00000039ff389212 */ /* 0x000fe400078e33ff */
[----:B------:R-:W-:Y:S01]  /*2420*/  IADD3 R48, P1, PT, R125, R49, RZ ;  /* 0x000000317d307210 */ /* 0x000fe20007f3e0ff */
[----:B------:R-:W-:Y:S01]  /*2430*/  IMAD.IADD R49, R54, 0x1, R53 ;  /* 0x0000000136317824 */ /* 0x000fe200078e0235 */
        /* <DEDUP_REMOVED lines=13> */
.L_x_1154:
[----:B------:R-:W-:Y:S02]  /*2510*/  SHF.R.S32.HI R64, RZ, 0x1f, R109 ;  /* 0x0000001fff407819 */ /* 0x000fe4000001146d */
[----:B------:R-:W-:-:S05]  /*2520*/  IADD3 R53, P4, PT, R109, R6, RZ ;  /* 0x000000066d357210 */ /* 0x000fca0007f9e0ff */
[----:B------:R-:W-:Y:S02]  /*2530*/  IMAD.X R54, R64, 0x1, R7, P4 ;  /* 0x0000000140367824 */ /* 0x000fe400020e0607 */
        /* <DEDUP_REMOVED lines=16> */
[----:B------:R-:W-:-:S05]  /*2640*/  IMAD.IADD R53, R53, 0x1, R57 ;  /* 0x0000000135357824 */ /* 0x000fca00078e0239 */
[----:B------:R-:W5:Y:S04]  /*2650*/  LDG.E.U16.CONSTANT R70, desc[UR10][R52.64+-0x2] ;  /* 0xfffffe0a34467981 */ /* 0x000f68000c1e9500 */
[----:B------:R0:W5:Y:S01]  /*2660*/  LDG.E.U16.CONSTANT R71, desc[UR10][R52.64] ;  /* 0x0000000a34477981 */ /* 0x000162000c1e9500 */
[----:B------:R-:W-:-:S04]  /*2670*/  IADD3 R57, P4, PT, R109, R20, RZ ;  /* 0x000000146d397210 */ /* 0x000fc80007f9e0ff */
        /* <DEDUP_REMOVED lines=8> */
[----:B0-----:R-:W-:-:S04]  /*2700*/  IMAD.WIDE.U32 R52, R57, 0x12, R144 ;  /* 0x0000001239347825 */ /* 0x001fc800078e0090 */
        /* <DEDUP_REMOVED lines=26> */
[----:B------:R-:W-:-:S03]  /*28b0*/  IADD3.X R58, PT, PT, R64, R17, RZ, P4, !PT ;  /* 0x00000011403a7210 */ /* 0x000fc600027fe4ff */
[----:B------:R1:W5:Y:S01]  /*28c0*/  LDG.E.U16.CONSTANT R81, desc[UR10][R54.64] ;  /* 0x0000000a36517981 */ /* 0x000362000c1e9500 */
[----:B------:R-:W-:-:S04]  /*28d0*/  IMAD.WIDE.U32 R56, R57, 0x12, R144 ;  /* 0x0000001239387825 */ /* 0x000fc800078e0090 */
[----:B0-----:R-:W-:-:S04]  /*28e0*/  IMAD R53, R58, 0x12, RZ ;  /* 0x000000123a357824 */ /* 0x001fc800078e02ff */
[----:B------:R-:W-:-:S05]  /*28f0*/  IMAD.IADD R57, R57, 0x1, R53 ;  /* 0x0000000139397824 */ /* 0x000fca00078e0235 */
[----:B------:R-:W5:Y:S04]  /*2900*/  LDG.E.U16.CONSTANT R82, desc[UR10][R56.64+-0x2] ;  /* 0xfffffe0a38527981 */ /* 0x000f68000c1e9500 */
[----:B------:R-:W5:Y:S01]  /*2910*/  LDG.E.U16.CONSTANT R83, desc[UR10][R56.64] ;  /* 0x0000000a38537981 */ /* 0x000f62000c1e9500 */
[----:B------:R-:W-:-:S05]  /*2920*/  IADD3 R53, P4, PT, R109, R27, RZ ;  /* 0x0000001b6d357210 */ /* 0x000fca0007f9e0ff */
[----:B------:R-:W-:Y:S02]  /*2930*/  IMAD.X R58, R64, 0x1, R35, P4 ;  /* 0x00000001403a7824 */ /* 0x000fe400020e0623 */
[----:B------:R-:W-:-:S04]  /*2940*/  IMAD.WIDE.U32 R52, R53, 0x12, R144 ;  /* 0x0000001235347825 */ /* 0x000fc800078e0090 */
[----:B------:R-:W-:-:S04]  /*2950*/  IMAD R59, R58, 0x12, RZ ;  /* 0x000000123a3b7824 */ /* 0x000fc800078e02ff */
[----:B------:R-:W-:-:S05]  /*2960*/  IMAD.IADD R53, R53, 0x1, R59 ;  /* 0x0000000135357824 */ /* 0x000fca00078e023b */
[----:B------:R-:W5:Y:S04]  /*2970*/  LDG.E.U16.CONSTANT R84, desc[UR10][R52.64+-0x2] ;  /* 0xfffffe0a34547981 */ /* 0x000f68000c1e9500 */
[----:B------:R0:W5:Y:S01]  /*2980*/  LDG.E.U16.CONSTANT R85, desc[UR10][R52.64] ;  /* 0x0000000a34557981 */ /* 0x000162000c1e9500 */
[----:B------:R-:W-:-:S05]  /*2990*/  IADD3 R59, P4, PT, R109, R23, RZ ;  /* 0x000000176d3b7210 */ /* 0x000fca0007f9e0ff */
[----:B-1----:R-:W-:Y:S02]  /*29a0*/  IMAD.X R54, R64, 0x1, R33, P4 ;  /* 0x0000000140367824 */ /* 0x002fe400020e0621 */
        /* <DEDUP_REMOVED lines=13> */
[----:B------:R-:W-:Y:S01]  /*2a80*/  IMAD.X R68, R64, 0x1, R46, P5 ;  /* 0x0000000140447824 */ /* 0x000fe200028e062e */
[----:B------:R-:W-:Y:S01]  /*2a90*/  IADD3 R61, P5, PT, R109, R21, RZ ;  /* 0x000000156d3d7210 */ /* 0x000fe20007fbe0ff */
[----:B------:R-:W-:Y:S01]  /*2aa0*/  IMAD.WIDE.U32 R54, R65, 0x12, R144 ;  /* 0x0000001241367825 */ /* 0x000fe200078e0090 */
[----:B------:R-:W-:-:S03]  /*2ab0*/  SHF.R.S32.HI R65, RZ, 0x1f, R123 ;  /* 0x0000001fff417819 */ /* 0x000fc6000001147b */
[----:B------:R-:W-:Y:S01]  /*2ac0*/  IMAD.X R66, R64, 0x1, R31, P5 ;  /* 0x0000000140427824 */ /* 0x000fe200028e061f */
[C---:B------:R-:W-:Y:S01]  /*2ad0*/  IADD3 R57, P4, PT, R109.reuse, R36, RZ ;  /* 0x000000246d397210 */ /* 0x040fe20007f9e0ff */
[----:B------:R-:W-:Y:S01]  /*2ae0*/  IMAD R69, R68, 0x12, RZ ;  /* 0x0000001244457824 */ /* 0x000fe200078e02ff */
[----:B------:R-:W-:Y:S01]  /*2af0*/  IADD3 R63, P6, PT, R109, R37, RZ ;  /* 0x000000256d3f7210 */ /* 0x000fe20007fde0ff */
[----:B------:R-:W-:-:S04]  /*2b00*/  IMAD.WIDE.U32 R60, R61, 0x12, R144 ;  /* 0x000000123d3c7825 */ /* 0x000fc800078e0090 */
[----:B------:R-:W-:Y:S02]  /*2b10*/  IMAD R95, R66, 0x12, RZ ;  /* 0x00000012425f7824 */ /* 0x000fe400078e02ff */
[----:B---3--:R-:W-:Y:S02]  /*2b20*/  IMAD R90, R65, R50, RZ ;  /* 0x00000032415a7224 */ /* 0x008fe400078e02ff */
[----:B------:R-:W-:Y:S02]  /*2b30*/  IMAD.X R67, R64, 0x1, R42, P4 ;  /* 0x0000000140437824 */ /* 0x000fe400020e062a */
[----:B------:R-:W-:Y:S02]  /*2b40*/  IMAD.IADD R55, R55, 0x1, R69 ;  /* 0x0000000137377824 */ /* 0x000fe400078e0245 */
[----:B-1----:R-:W-:Y:S01]  /*2b50*/  IMAD.WIDE.U32 R58, R63, 0x12, R144 ;  /* 0x000000123f3a7825 */ /* 0x002fe200078e0090 */
[----:B------:R-:W-:-:S03]  /*2b60*/  IADD3 R97, P5, PT, R109, R30, RZ ;  /* 0x0000001e6d617210 */ /* 0x000fc60007fbe0ff */
[----:B------:R-:W-:Y:S02]  /*2b70*/  IMAD.IADD R69, R61, 0x1, R95 ;  /* 0x000000013d457824 */ /* 0x000fe400078e025f */
[----:B------:R-:W-:Y:S02]  /*2b80*/  IMAD.MOV.U32 R68, RZ, RZ, R60 ;  /* 0x000000ffff447224 */ /* 0x000fe400078e003c */
[C---:B------:R-:W-:Y:S01]  /*2b90*/  IMAD.WIDE.U32 R62, R123.reuse, R50, RZ ;  /* 0x000000327b3e7225 */ /* 0x040fe200078e00ff */
[----:B------:R-:W-:Y:S02]  /*2ba0*/  MOV R127, RZ ;  /* 0x000000ff007f7202 */ /* 0x000fe40000000f00 */
[----:B------:R-:W3:Y:S01]  /*2bb0*/  LDG.E.U16.CONSTANT R95, desc[UR10][R68.64] ;  /* 0x0000000a445f7981 */ /* 0x000ee2000c1e9500 */
[----:B------:R-:W-:Y:S02]  /*2bc0*/  IMAD R65, R123, UR4, R90 ;  /* 0x000000047b417c24 */ /* 0x000fe4000f8e025a */
[----:B------:R-:W-:Y:S01]  /*2bd0*/  IMAD.WIDE.U32 R56, R57, 0x12, R144 ;  /* 0x0000001239387825 */ /* 0x000fe200078e0090 */
[----:B------:R1:W3:Y:S03]  /*2be0*/  LDG.E.U16.CONSTANT R90, desc[UR10][R68.64+-0x2] ;  /* 0xfffffe0a445a7981 */ /* 0x0002e6000c1e9500 */
[----:B------:R-:W-:-:S02]  /*2bf0*/  IMAD R67, R67, 0x12, RZ ;  /* 0x0000001243437824 */ /* 0x000fc400078e02ff */
[----:B------:R-:W-:Y:S02]  /*2c00*/  IMAD.IADD R102, R63, 0x1, R65 ;  /* 0x000000013f667824 */ /* 0x000fe400078e0241 */
[C---:B------:R-:W-:Y:S01]  /*2c10*/  IMAD.X R60, R64.reuse, 0x1, R43, P6 ;  /* 0x00000001403c7824 */ /* 0x040fe200030e062b */
[----:B------:R-:W-:Y:S01]  /*2c20*/  IADD3 R63, P6, PT, R109, R8, RZ ;  /* 0x000000086d3f7210 */ /* 0x000fe20007fde0ff */
[----:B------:R-:W-:Y:S02]  /*2c30*/  IMAD.IADD R57, R57, 0x1, R67 ;  /* 0x0000000139397824 */ /* 0x000fe400078e0243 */
[C---:B------:R-:W-:Y:S01]  /*2c40*/  IMAD.X R101, R64.reuse, 0x1, R41, P5 ;  /* 0x0000000140657824 */ /* 0x040fe200028e0629 */
[----:B------:R-:W-:Y:S01]  /*2c50*/  IADD3 R67, P5, PT, R109, R19, RZ ;  /* 0x000000136d437210 */ /* 0x000fe20007fbe0ff */
[----:B------:R-:W-:Y:S02]  /*2c60*/  IMAD.X R61, R64, 0x1, R13, P6 ;  /* 0x00000001403d7824 */ /* 0x000fe400030e060d */
[----:B0-----:R-:W-:-:S04]  /*2c70*/  IMAD.WIDE.U32 R52, R62, 0x9, R126 ;  /* 0x000000093e347825 */ /* 0x001fc800078e007e */
[----:B------:R-:W-:Y:S02]  /*2c80*/  IMAD.X R94, R64, 0x1, R26, P5 ;  /* 0x00000001405e7824 */ /* 0x000fe400028e061a */
[----:B------:R-:W-:Y:S02]  /*2c90*/  IMAD R127, R60, 0x12, RZ ;  /* 0x000000123c7f7824 */ /* 0x000fe400078e02ff */
[----:B------:R-:W-:Y:S02]  /*2ca0*/  IMAD R103, R61, 0x12, RZ ;  /* 0x000000123d677824 */ /* 0x000fe400078e02ff */
[----:B----4-:R-:W-:Y:S01]  /*2cb0*/  IMAD.WIDE.U32 R60, R97, 0x12, R152 ;  /* 0x00000012613c7825 */ /* 0x010fe200078e0098 */
[----:B------:R-:W-:-:S03]  /*2cc0*/  IADD3 R59, PT, PT, R59, R127, RZ ;  /* 0x0000007f3b3b7210 */ /* 0x000fc60007ffe0ff */
[----:B------:R-:W-:Y:S02]  /*2cd0*/  IMAD R97, R94, 0x12, RZ ;  /* 0x000000125e617824 */ /* 0x000fe400078e02ff */
[----:B------:R-:W-:Y:S01]  /*2ce0*/  IMAD.WIDE.U32 R66, R67, 0x12, R152 ;  /* 0x0000001243427825 */ /* 0x000fe200078e0098 */
[----:B------:R-:W4:Y:S03]  /*2cf0*/  LDG.E.U16.CONSTANT R94, desc[UR10][R58.64+-0x2] ;  /* 0xfffffe0a3a5e7981 */ /* 0x000f26000c1e9500 */
[----:B------:R-:W-:Y:S02]  /*2d00*/  IMAD.IADD R67, R67, 0x1, R97 ;  /* 0x0000000143437824 */ /* 0x000fe400078e0261 */
[----:B------:R-:W4:Y:S01]  /*2d10*/  LDG.E.U16.CONSTANT R97, desc[UR10][R58.64] ;  /* 0x0000000a3a617981 */ /* 0x000f22000c1e9500 */
[----:B------:R-:W-:Y:S01]  /*2d20*/  IADD3 R65, P4, PT, R109, R18, RZ ;  /* 0x000000126d417210 */ /* 0x000fe20007f9e0ff */
[----:B------:R-:W-:-:S02]  /*2d30*/  IMAD.WIDE.U32 R62, R63, 0x12, R152 ;  /* 0x000000123f3e7825 */ /* 0x000fc400078e0098 */
[----:B------:R-:W4:Y:S02]  /*2d40*/  LDG.E.U16.CONSTANT R66, desc[UR10][R66.64] ;  /* 0x0000000a42427981 */ /* 0x000f24000c1e9500 */
[----:B------:R-:W-:Y:S02]  /*2d50*/  IMAD.X R96, R64, 0x1, R24, P4 ;  /* 0x0000000140607824 */ /* 0x000fe400020e0618 */
[----:B--2---:R-:W-:Y:S02]  /*2d60*/  IMAD R154, R155, 0x10000, R154 ;  /* 0x000100009b9a7824 */ /* 0x004fe400078e029a */
[----:B------:R-:W-:Y:S02]  /*2d70*/  IMAD.IADD R63, R63, 0x1, R103 ;  /* 0x000000013f3f7824 */ /* 0x000fe400078e0267 */
[----:B-1----:R-:W-:Y:S01]  /*2d80*/  IMAD R69, R96, 0x12, RZ ;  /* 0x0000001260457824 */ /* 0x002fe200078e02ff */
[----:B------:R-:W2:Y:S04]  /*2d90*/  LDG.E.U16.CONSTANT R103, desc[UR10][R56.64] ;  /* 0x0000000a38677981 */ /* 0x000ea8000c1e9500 */
[----:B------:R0:W2:Y:S01]  /*2da0*/  LDG.E.U16.CONSTANT R96, desc[UR10][R56.64+-0x2] ;  /* 0xfffffe0a38607981 */ /* 0x0000a2000c1e9500 */
[----:B------:R-:W-:-:S04]  /*2db0*/  IMAD.WIDE.U32 R64, R65, 0x12, R152 ;  /* 0x0000001241407825 */ /* 0x000fc800078e0098 */
[----:B------:R-:W-:Y:S02]  /*2dc0*/  IMAD R101, R101, 0x12, RZ ;  /* 0x0000001265657824 */ /* 0x000fe400078e02ff */
[----:B-----5:R-:W-:Y:S01]  /*2dd0*/  IMAD R148, R149, 0x10000, R148 ;  /* 0x0001000095947824 */ /* 0x020fe200078e0294 */
[----:B------:R-:W-:Y:S01]  /*2de0*/  LEA R68, P4, R52, R51, 0x2 ;  /* 0x0000003334447211 */ /* 0x000fe200078810ff */
[----:B------:R-:W-:Y:S01]  /*2df0*/  UIMAD UR5, UR4, 0x90, URZ ;  /* 0x00000090040578a4 */ /* 0x000fe2000f8e02ff */
[----:B0-----:R-:W-:Y:S01]  /*2e00*/  LOP3.LUT R56, R154, 0xf0f0f0f, RZ, 0xc0, !PT ;  /* 0x0f0f0f0f9a387812 */ /* 0x001fe200078ec0ff */
[----:B------:R-:W5:Y:S04]  /*2e10*/  LDG.E.U16.CONSTANT R62, desc[UR10][R62.64] ;  /* 0x0000000a3e3e7981 */ /* 0x000f68000c1e9500 */
[----:B------:R-:W-:-:S02]  /*2e20*/  VIADD R59, R56, 0x78787878 ;  /* 0x78787878383b7836 */ /* 0x000fc40000000000 */
[----:B------:R-:W-:-:S03]  /*2e30*/  IMAD.IADD R65, R65, 0x1, R69 ;  /* 0x0000000141417824 */ /* 0x000fc600078e0245 */
[----:B------:R-:W-:Y:S01]  /*2e40*/  LOP3.LUT R67, R59, R154, RZ, 0x3c, !PT ;  /* 0x0000009a3b437212 */ /* 0x000fe200078e3cff */
[----:B------:R-:W-:Y:S01]  /*2e50*/  IMAD.IADD R61, R61, 0x1, R101 ;  /* 0x000000013d3d7824 */ /* 0x000fe200078e0265 */
[----:B------:R-:W-:Y:S01]  /*2e60*/  SHF.R.U32.HI R58, RZ, 0x4, R154 ;  /* 0x00000004ff3a7819 */ /* 0x000fe2000001169a */
[----:B------:R-:W-:Y:S01]  /*2e70*/  IMAD R69, R102, 0x9, RZ ;  /* 0x0000000966457824 */ /* 0x000fe200078e02ff */
[----:B------:R-:W-:Y:S01]  /*2e80*/  LOP3.LUT R67, R67, 0x8080808, R56, 0x60, !PT ;  /* 0x0808080843437812 */ /* 0x000fe200078e6038 */
[----:B------:R-:W5:Y:S04]  /*2e90*/  LDG.E.U16.CONSTANT R101, desc[UR10][R54.64+-0x2] ;  /* 0xfffffe0a36657981 */ /* 0x000f68000c1e9500 */
[----:B------:R0:W5:Y:S01]  /*2ea0*/  LDG.E.U16.CONSTANT R102, desc[UR10][R54.64] ;  /* 0x0000000a36667981 */ /* 0x000162000c1e9500 */
[----:B------:R-:W-:Y:S01]  /*2eb0*/  IMAD.IADD R53, R53, 0x1, R69 ;  /* 0x0000000135357824 */ /* 0x000fe200078e0245 */
[----:B------:R-:W-:-:S02]  /*2ec0*/  LOP3.LUT R127, R58, 0xf0f0f0f, RZ, 0xc0, !PT ;  /* 0x0f0f0f0f3a7f7812 */ /* 0x000fc400078ec0ff */
[----:B------:R-:W5:Y:S01]  /*2ed0*/  LDG.E.U16.CONSTANT R64, desc[UR10][R64.64] ;  /* 0x0000000a40407981 */ /* 0x000f62000c1e9500 */
[----:B------:R-:W-:-:S03]  /*2ee0*/  IMAD R70, R71, 0x10000, R70 ;  /* 0x0001000047467824 */ /* 0x000fc600078e0246 */
[----:B------:R-:W5:Y:S01]  /*2ef0*/  LDG.E.U16.CONSTANT R60, desc[UR10][R60.64] ;  /* 0x0000000a3c3c7981 */ /* 0x000f62000c1e9500 */
[----:B0-----:R-:W-:Y:S02]  /*2f00*/  PRMT R54, R67, 0xba98, RZ ;  /* 0x0000ba9843367816 */ /* 0x001fe400000000ff */
[----:B------:R-:W-:Y:S02]  /*2f10*/  PRMT R67, R56, 0xba98, RZ ;  /* 0x0000ba9838437816 */ /* 0x000fe400000000ff */
[C---:B------:R-:W-:Y:S02]  /*2f20*/  LOP3.LUT R59, R54.reuse, 0x80808080, R59, 0x6, !PT ;  /* 0x80808080363b7812 */ /* 0x040fe400078e063b */
[----:B------:R-:W-:Y:S02]  /*2f30*/  LOP3.LUT R54, R54, 0x7f7f7f7f, R67, 0x60, !PT ;  /* 0x7f7f7f7f36367812 */ /* 0x000fe400078e6043 */
[----:B------:R-:W-:Y:S02]  /*2f40*/  LOP3.LUT R56, R148, 0xf0f0f0f, RZ, 0xc0, !PT ;  /* 0x0f0f0f0f94387812 */ /* 0x000fe400078ec0ff */
[----:B------:R-:W-:-:S02]  /*2f50*/  LEA.HI.X R69, R52, R104, R53, 0x2, P4 ;  /* 0x0000006834457211 */ /* 0x000fc400020f1435 */
[----:B------:R-:W-:Y:S02]  /*2f60*/  LOP3.LUT R54, R59, R54, RZ, 0xfc, !PT ;  /* 0x000000363b367212 */ /* 0x000fe400078efcff */
[----:B------:R-:W-:Y:S01]  /*2f70*/  IADD3 R59, PT, PT, R56, 0x78787878, RZ ;  /* 0x78787878383b7810 */ /* 0x000fe20007ffe0ff */
[----:B------:R-:W-:Y:S01]  /*2f80*/  IMAD.WIDE.U32 R52, R50, 0x90, R68 ;  /* 0x0000009032347825 */ /* 0x000fe200078e0044 */
[----:B------:R-:W5:Y:S03]  /*2f90*/  LDG.E.CONSTANT R57, desc[UR10][R68.64] ;  /* 0x0000000a44397981 */ /* 0x000f66000c1e9900 */
[----:B------:R-:W-:Y:S01]  /*2fa0*/  VIADD R149, R127, 0x78787878 ;  /* 0x787878787f957836 */ /* 0x000fe20000000000 */
[----:B------:R-:W-:Y:S01]  /*2fb0*/  LOP3.LUT R67, R59, R148, RZ, 0x3c, !PT ;  /* 0x000000943b437212 */ /* 0x000fe200078e3cff */
[----:B------:R-:W-:Y:S01]  /*2fc0*/  VIADD R53, R53, UR5 ;  /* 0x0000000535357c36 */ /* 0x000fe20008000000 */
[----:B------:R-:W5:Y:S02]  /*2fd0*/  LDG.E.CONSTANT R55, desc[UR10][R68.64+0x400] ;  /* 0x0004000a44377981 */ /* 0x000f64000c1e9900 */
[----:B------:R-:W-:-:S02]  /*2fe0*/  LOP3.LUT R58, R149, R58, RZ, 0x3c, !PT ;  /* 0x0000003a953a7212 */ /* 0x000fc400078e3cff */
[----:B------:R-:W-:Y:S01]  /*2ff0*/  LOP3.LUT R67, R67, 0x8080808, R56, 0x60, !PT ;  /* 0x0808080843437812 */ /* 0x000fe200078e6038 */
[----:B------:R-:W5:Y:S01]  /*3000*/  LDG.E.CONSTANT R63, desc[UR10][R68.64+0x800] ;  /* 0x0008000a443f7981 */ /* 0x000f62000c1e9900 */
[----:B------:R-:W-:-:S03]  /*3010*/  LOP3.LUT R58, R58, 0x8080808, R127, 0x60, !PT ;  /* 0x080808083a3a7812 */ /* 0x000fc600078e607f */
[----:B------:R-:W5:Y:S04]  /*3020*/  LDG.E.CONSTANT R61, desc[UR10][R68.64+0xc00] ;  /* 0x000c000a443d7981 */ /* 0x000f68000c1e9900 */
[----:B------:R0:W5:Y:S04]  /*3030*/  LDG.E.CONSTANT R65, desc[UR10][R68.64+0x1000] ;  /* 0x0010000a44417981 */ /* 0x000168000c1e9900 */
[----:B------:R-:W5:Y:S04]  /*3040*/  LDG.E.CONSTANT R155, desc[UR10][R52.64] ;  /* 0x0000000a349b7981 */ /* 0x000f68000c1e9900 */
[----:B------:R-:W5:Y:S01]  /*3050*/  LDG.E.CONSTANT R157, desc[UR10][R52.64+0x400] ;  /* 0x0004000a349d7981 */ /* 0x000f62000c1e9900 */
[----:B0-----:R-:W-:-:S03]  /*3060*/  SHF.R.U32.HI R68, RZ, 0x4, R148 ;  /* 0x00000004ff447819 */ /* 0x001fc60000011694 */
[----:B------:R-:W5:Y:S04]  /*3070*/  LDG.E.CONSTANT R159, desc[UR10][R52.64+0x800] ;  /* 0x0008000a349f7981 */ /* 0x000f68000c1e9900 */
[----:B------:R-:W5:Y:S04]  /*3080*/  LDG.E.CONSTANT R161, desc[UR10][R52.64+0xc00] ;  /* 0x000c000a34a17981 */ /* 0x000f68000c1e9900 */
[----:B------:R0:W5:Y:S01]  /*3090*/  LDG.E.CONSTANT R163, desc[UR10][R52.64+0x1000] ;  /* 0x0010000a34a37981 */ /* 0x000162000c1e9900 */
[----:B------:R-:W-:Y:S02]  /*30a0*/  PRMT R58, R58, 0xba98, RZ ;  /* 0x0000ba983a3a7816 */ /* 0x000fe400000000ff */
[----:B------:R-:W-:-:S02]  /*30b0*/  PRMT R127, R127, 0xba98, RZ ;  /* 0x0000ba987f7f7816 */ /* 0x000fc400000000ff */
[----:B------:R-:W-:Y:S02]  /*30c0*/  LOP3.LUT R69, R68, 0xf0f0f0f, RZ, 0xc0, !PT ;  /* 0x0f0f0f0f44457812 */ /* 0x000fe400078ec0ff */
[----:B0-----:R-:W-:Y:S02]  /*30d0*/  PRMT R52, R67, 0xba98, RZ ;  /* 0x0000ba9843347816 */ /* 0x001fe400000000ff */
[----:B------:R-:W-:Y:S02]  /*30e0*/  PRMT R53, R56, 0xba98, RZ ;  /* 0x0000ba9838357816 */ /* 0x000fe400000000ff */
[C---:B------:R-:W-:Y:S02]  /*30f0*/  LOP3.LUT R59, R52.reuse, 0x80808080, R59, 0x6, !PT ;  /* 0x80808080343b7812 */ /* 0x040fe400078e063b */
[----:B------:R-:W-:Y:S02]  /*3100*/  LOP3.LUT R52, R52, 0x7f7f7f7f, R53, 0x60, !PT ;  /* 0x7f7f7f7f34347812 */ /* 0x000fe400078e6035 */
[----:B------:R-:W-:-:S02]  /*3110*/  LOP3.LUT R53, R70, 0xf0f0f0f, RZ, 0xc0, !PT ;  /* 0x0f0f0f0f46357812 */ /* 0x000fc400078ec0ff */
[C---:B------:R-:W-:Y:S02]  /*3120*/  LOP3.LUT R149, R58.reuse, 0x80808080, R149, 0x6, !PT ;  /* 0x808080803a957812 */ /* 0x040fe400078e0695 */
[----:B------:R-:W-:Y:S01]  /*3130*/  LOP3.LUT R58, R58, 0x7f7f7f7f, R127, 0x60, !PT ;  /* 0x7f7f7f7f3a3a7812 */ /* 0x000fe200078e607f */
[----:B------:R-:W-:Y:S01]  /*3140*/  VIADD R127, R69, 0x78787878 ;  /* 0x78787878457f7836 */ /* 0x000fe20000000000 */
[----:B------:R-:W-:Y:S01]  /*3150*/  LOP3.LUT R52, R59, R52, RZ, 0xfc, !PT ;  /* 0x000000343b347212 */ /* 0x000fe200078efcff */
[----:B------:R-:W-:Y:S01]  /*3160*/  VIADD R59, R53, 0x78787878 ;  /* 0x78787878353b7836 */ /* 0x000fe20000000000 */
[----:B------:R0:W-:Y:S02]  /*3170*/  STS [R121+0x1480], R54 ;  /* 0x0014803679007388 */ /* 0x0001e40000000800 */
[----:B------:R-:W-:-:S04]  /*3180*/  LOP3.LUT R68, R127, R68, RZ, 0x3c, !PT ;  /* 0x000000447f447212 */ /* 0x000fc800078e3cff */
[----:B------:R-:W-:Y:S02]  /*3190*/  LOP3.LUT R68, R68, 0x8080808, R69, 0x60, !PT ;  /* 0x0808080844447812 */ /* 0x000fe400078e6045 */
[----:B0-----:R-:W-:Y:S02]  /*31a0*/  SHF.R.U32.HI R54, RZ, 0x4, R70 ;  /* 0x00000004ff367819 */ /* 0x001fe40000011646 */
[----:B------:R-:W-:Y:S02]  /*31b0*/  LOP3.LUT R70, R59, R70, RZ, 0x3c, !PT ;  /* 0x000000463b467212 */ /* 0x000fe400078e3cff */
[----:B------:R-:W-:Y:S02]  /*31c0*/  LOP3.LUT R56, R54, 0xf0f0f0f, RZ, 0xc0, !PT ;  /* 0x0f0f0f0f36387812 */ /* 0x000fe400078ec0ff */
[----:B------:R-:W-:Y:S02]  /*31d0*/  LOP3.LUT R70, R70, 0x8080808, R53, 0x60, !PT ;  /* 0x0808080846467812 */ /* 0x000fe400078e6035 */
[----:B------:R-:W-:Y:S01]  /*31e0*/  PRMT R68, R68, 0xba98, RZ ;  /* 0x0000ba9844447816 */ /* 0x000fe200000000ff */
[----:B------:R-:W-:Y:S01]  /*31f0*/  VIADD R67, R56, 0x78787878 ;  /* 0x7878787838437836 */ /* 0x000fe20000000000 */
[----:B------:R-:W-:Y:S01]  /*3200*/  PRMT R69, R69, 0xba98, RZ ;  /* 0x0000ba9845457816 */ /* 0x000fe200000000ff */
[----:B------:R-:W-:Y:S01]  /*3210*/  IMAD R72, R73, 0x10000, R72 ;  /* 0x0001000049487824 */ /* 0x000fe200078e0248 */
[----:B------:R-:W-:-:S02]  /*3220*/  PRMT R70, R70, 0xba98, RZ ;  /* 0x0000ba9846467816 */ /* 0x000fc400000000ff */
[----:B------:R-:W-:Y:S02]  /*3230*/  PRMT R53, R53, 0xba98, RZ ;  /* 0x0000ba9835357816 */ /* 0x000fe400000000ff */
[C---:B------:R-:W-:Y:S02]  /*3240*/  LOP3.LUT R127, R68.reuse, 0x80808080, R127, 0x6, !PT ;  /* 0x80808080447f7812 */ /* 0x040fe400078e067f */
[----:B------:R-:W-:Y:S02]  /*3250*/  LOP3.LUT R68, R68, 0x7f7f7f7f, R69, 0x60, !PT ;  /* 0x7f7f7f7f44447812 */ /* 0x000fe400078e6045 */
[----:B------:R-:W-:Y:S02]  /*3260*/  LOP3.LUT R69, R67, R54, RZ, 0x3c, !PT ;  /* 0x0000003643457212 */ /* 0x000fe400078e3cff */
[C---:B------:R-:W-:Y:S02]  /*3270*/  LOP3.LUT R59, R70.reuse, 0x80808080, R59, 0x6, !PT ;  /* 0x80808080463b7812 */ /* 0x040fe400078e063b */
[----:B------:R-:W-:-:S02]  /*3280*/  LOP3.LUT R70, R70, 0x7f7f7f7f, R53, 0x60, !PT ;  /* 0x7f7f7f7f46467812 */ /* 0x000fc400078e6035 */
[----:B------:R-:W-:Y:S02]  /*3290*/  LOP3.LUT R54, R72, 0xf0f0f0f, RZ, 0xc0, !PT ;  /* 0x0f0f0f0f48367812 */ /* 0x000fe400078ec0ff */
[----:B------:R-:W-:Y:S02]  /*32a0*/  LOP3.LUT R58, R149, R58, RZ, 0xfc, !PT ;  /* 0x0000003a953a7212 */ /* 0x000fe400078efcff */
[----:B------:R-:W-:Y:S02]  /*32b0*/  LOP3.LUT R69, R69, 0x8080808, R56, 0x60, !PT ;  /* 0x0808080845457812 */ /* 0x000fe400078e6038 */
[----:B------:R-:W-:Y:S01]  /*32c0*/  LOP3.LUT R70, R59, R70, RZ, 0xfc, !PT ;  /* 0x000000463b467212 */ /* 0x000fe200078efcff */
[----:B------:R-:W-:Y:S01]  /*32d0*/  VIADD R59, R54, 0x78787878 ;  /* 0x78787878363b7836 */ /* 0x000fe20000000000 */
[----:B------:R0:W-:Y:S01]  /*32e0*/  STS [R121+0x1e00], R52 ;  /* 0x001e003479007388 */ /* 0x0001e20000000800 */
[----:B------:R-:W-:-:S03]  /*32f0*/  PRMT R53, R56, 0xba98, RZ ;  /* 0x0000ba9838357816 */ /* 0x000fc600000000ff */
[----:B------:R1:W-:Y:S01]  /*3300*/  STS [R121+0x1490], R58 ;  /* 0x0014903a79007388 */ /* 0x0003e20000000800 */
[----:B0-----:R-:W-:Y:S02]  /*3310*/  PRMT R52, R69, 0xba98, RZ ;  /* 0x0000ba9845347816 */ /* 0x001fe400000000ff */
[----:B------:R-:W-:Y:S02]  /*3320*/  LOP3.LUT R69, R59, R72, RZ, 0x3c, !PT ;  /* 0x000000483b457212 */ /* 0x000fe400078e3cff */
[----:B-1----:R-:W-:Y:S02]  /*3330*/  SHF.R.U32.HI R58, RZ, 0x4, R72 ;  /* 0x00000004ff3a7819 */ /* 0x002fe40000011648 */
[C---:B------:R-:W-:Y:S02]  /*3340*/  LOP3.LUT R67, R52.reuse, 0x80808080, R67, 0x6, !PT ;  /* 0x8080808034437812 */ /* 0x040fe400078e0643 */
[----:B------:R-:W-:Y:S02]  /*3350*/  LOP3.LUT R52, R52, 0x7f7f7f7f, R53, 0x60, !PT ;  /* 0x7f7f7f7f34347812 */ /* 0x000fe400078e6035 */
[----:B------:R-:W-:-:S02]  /*3360*/  LOP3.LUT R71, R58, 0xf0f0f0f, RZ, 0xc0, !PT ;  /* 0x0f0f0f0f3a477812 */ /* 0x000fc400078ec0ff */
[----:B------:R-:W-:Y:S02]  /*3370*/  LOP3.LUT R69, R69, 0x8080808, R54, 0x60, !PT ;  /* 0x0808080845457812 */ /* 0x000fe400078e6036 */
[----:B------:R-:W-:Y:S01]  /*3380*/  LOP3.LUT R52, R67, R52, RZ, 0xfc, !PT ;  /* 0x0000003443347212 */ /* 0x000fe200078efcff */
[----:B------:R-:W-:Y:S01]  /*3390*/  VIADD R67, R71, 0x78787878 ;  /* 0x7878787847437836 */ /* 0x000fe20000000000 */
[----:B------:R-:W-:Y:S01]  /*33a0*/  PRMT R56, R69, 0xba98, RZ ;  /* 0x0000ba9845387816 */ /* 0x000fe200000000ff */
[----:B------:R-:W-:Y:S01]  /*33b0*/  IMAD R74, R75, 0x10000, R74 ;  /* 0x000100004b4a7824 */ /* 0x000fe200078e024a */
[----:B------:R-:W-:Y:S02]  /*33c0*/  PRMT R53, R54, 0xba98, RZ ;  /* 0x0000ba9836357816 */ /* 0x000fe400000000ff */
[----:B------:R-:W-:Y:S02]  /*33d0*/  LOP3.LUT R59, R56, 0x80808080, R59, 0x6, !PT ;  /* 0x80808080383b7812 */ /* 0x000fe400078e063b */
[----:B------:R-:W-:-:S02]  /*33e0*/  LOP3.LUT R58, R67, R58, RZ, 0x3c, !PT ;  /* 0x0000003a433a7212 */ /* 0x000fc400078e3cff */
[----:B------:R-:W-:Y:S02]  /*33f0*/  LOP3.LUT R56, R56, 0x7f7f7f7f, R53, 0x60, !PT ;  /* 0x7f7f7f7f38387812 */ /* 0x000fe400078e6035 */
[----:B------:R-:W-:Y:S02]  /*3400*/  LOP3.LUT R53, R74, 0xf0f0f0f, RZ, 0xc0, !PT ;  /* 0x0f0f0f0f4a357812 */ /* 0x000fe400078ec0ff */
[----:B------:R-:W-:Y:S02]  /*3410*/  LOP3.LUT R58, R58, 0x8080808, R71, 0x60, !PT ;  /* 0x080808083a3a7812 */ /* 0x000fe400078e6047 */
[----:B------:R-:W-:Y:S01]  /*3420*/  LOP3.LUT R56, R59, R56, RZ, 0xfc, !PT ;  /* 0x000000383b387212 */ /* 0x000fe200078efcff */
[----:B------:R-:W-:Y:S01]  /*3430*/  VIADD R59, R53, 0x78787878 ;  /* 0x78787878353b7836 */ /* 0x000fe20000000000 */
[----:B------:R-:W-:Y:S02]  /*3440*/  LOP3.LUT R68, R127, R68, RZ, 0xfc, !PT ;  /* 0x000000447f447212 */ /* 0x000fe400078efcff */
[----:B------:R-:W-:-:S02]  /*3450*/  PRMT R58, R58, 0xba98, RZ ;  /* 0x0000ba983a3a7816 */ /* 0x000fc400000000ff */
[----:B------:R-:W-:Y:S02]  /*3460*/  PRMT R71, R71, 0xba98, RZ ;  /* 0x0000ba9847477816 */ /* 0x000fe400000000ff */
[----:B------:R-:W-:Y:S01]  /*3470*/  SHF.R.U32.HI R54, RZ, 0x4, R74 ;  /* 0x00000004ff367819 */ /* 0x000fe2000001164a */
[----:B------:R0:W-:Y:S01]  /*3480*/  STS [R121+0x1e10], R68 ;  /* 0x001e104479007388 */ /* 0x0001e20000000800 */
[----:B------:R-:W-:Y:S02]  /*3490*/  LOP3.LUT R74, R59, R74, RZ, 0x3c, !PT ;  /* 0x0000004a3b4a7212 */ /* 0x000fe400078e3cff */
[C---:B------:R-:W-:Y:S02]  /*34a0*/  LOP3.LUT R67, R58.reuse, 0x80808080, R67, 0x6, !PT ;  /* 0x808080803a437812 */ /* 0x040fe400078e0643 */
[----:B------:R-:W-:Y:S02]  /*34b0*/  LOP3.LUT R58, R58, 0x7f7f7f7f, R71, 0x60, !PT ;  /* 0x7f7f7f7f3a3a7812 */ /* 0x000fe400078e6047 */
[----:B------:R-:W-:-:S02]  /*34c0*/  LOP3.LUT R74, R74, 0x8080808, R53, 0x60, !PT ;  /* 0x080808084a4a7812 */ /* 0x000fc400078e6035 */
[----:B0-----:R-:W-:Y:S02]  /*34d0*/  LOP3.LUT R68, R54, 0xf0f0f0f, RZ, 0xc0, !PT ;  /* 0x0f0f0f0f36447812 */ /* 0x001fe400078ec0ff */
[----:B------:R-:W-:Y:S02]  /*34e0*/  LOP3.LUT R58, R67, R58, RZ, 0xfc, !PT ;  /* 0x0000003a433a7212 */ /* 0x000fe400078efcff */
[----:B------:R-:W-:Y:S01]  /*34f0*/  PRMT R74, R74, 0xba98, RZ ;  /* 0x0000ba984a4a7816 */ /* 0x000fe200000000ff */
[----:B------:R-:W-:Y:S01]  /*3500*/  VIADD R67, R68, 0x78787878 ;  /* 0x7878787844437836 */ /* 0x000fe20000000000 */
[----:B------:R-:W-:Y:S02]  /*3510*/  PRMT R53, R53, 0xba98, RZ ;  /* 0x0000ba9835357816 */ /* 0x000fe400000000ff */
[----:B------:R-:W-:Y:S02]  /*3520*/  LEA R76, R77, R76, 0x10 ;  /* 0x0000004c4d4c7211 */ /* 0x000fe400078e80ff */
[----:B------:R-:W-:-:S02]  /*3530*/  LOP3.LUT R69, R67, R54, RZ, 0x3c, !PT ;  /* 0x0000003643457212 */ /* 0x000fc400078e3cff */
[C---:B------:R-:W-:Y:S02]  /*3540*/  LOP3.LUT R59, R74.reuse, 0x80808080, R59, 0x6, !PT ;  /* 0x808080804a3b7812 */ /* 0x040fe400078e063b */
[----:B------:R-:W-:Y:S02]  /*3550*/  LOP3.LUT R74, R74, 0x7f7f7f7f, R53, 0x60, !PT ;  /* 0x7f7f7f7f4a4a7812 */ /* 0x000fe400078e6035 */
[----:B------:R-:W-:Y:S02]  /*3560*/  LOP3.LUT R54, R76, 0xf0f0f0f, RZ, 0xc0, !PT ;  /* 0x0f0f0f0f4c367812 */ /* 0x000fe400078ec0ff */
[----:B------:R-:W-:Y:S02]  /*3570*/  LOP3.LUT R69, R69, 0x8080808, R68, 0x60, !PT ;  /* 0x0808080845457812 */ /* 0x000fe400078e6044 */
[----:B------:R-:W-:Y:S01]  /*3580*/  LOP3.LUT R74, R59, R74, RZ, 0xfc, !PT ;  /* 0x0000004a3b4a7212 */ /* 0x000fe200078efcff */
[----:B------:R-:W-:Y:S01]  /*3590*/  VIADD R59, R54, 0x78787878 ;  /* 0x78787878363b7836 */ /* 0x000fe20000000000 */
[----:B------:R0:W-:Y:S01]  /*35a0*/  STS [R121+0x2790], R52 ;  /* 0x0027903479007388 */ /* 0x0001e20000000800 */
[----:B------:R-:W-:-:S02]  /*35b0*/  PRMT R53, R68, 0xba98, RZ ;  /* 0x0000ba9844357816 */ /* 0x000fc400000000ff */
[----:B------:R-:W-:Y:S01]  /*35c0*/  SHF.R.U32.HI R68, RZ, 0x4, R76 ;  /* 0x00000004ff447819 */ /* 0x000fe2000001164c */
[----:B------:R1:W-:Y:S01]  /*35d0*/  STS [R121+0x2780], R70 ;  /* 0x0027804679007388 */ /* 0x0003e20000000800 */
[----:B------:R-:W-:Y:S01]  /*35e0*/  IMAD R78, R79, 0x10000, R78 ;  /* 0x000100004f4e7824 */ /* 0x000fe200078e024e */
[----:B0-----:R-:W-:Y:S02]  /*35f0*/  PRMT R52, R69, 0xba98, RZ ;  /* 0x0000ba9845347816 */ /* 0x001fe400000000ff */
[----:B------:R-:W-:Y:S02]  /*3600*/  LOP3.LUT R69, R59, R76, RZ, 0x3c, !PT ;  /* 0x0000004c3b457212 */ /* 0x000fe400078e3cff */
[C---:B------:R-:W-:Y:S02]  /*3610*/  LOP3.LUT R67, R52.reuse, 0x80808080, R67, 0x6, !PT ;  /* 0x8080808034437812 */ /* 0x040fe400078e0643 */
[----:B------:R-:W-:Y:S02]  /*3620*/  LOP3.LUT R52, R52, 0x7f7f7f7f, R53, 0x60, !PT ;  /* 0x7f7f7f7f34347812 */ /* 0x000fe400078e6035 */
[----:B-1----:R-:W-:-:S02]  /*3630*/  LOP3.LUT R70, R68, 0xf0f0f0f, RZ, 0xc0, !PT ;  /* 0x0f0f0f0f44467812 */ /* 0x002fc400078ec0ff */
[----:B------:R-:W-:Y:S01]  /*3640*/  LOP3.LUT R69, R69, 0x8080808, R54, 0x60, !PT ;  /* 0x0808080845457812 */ /* 0x000fe200078e6036 */
[----:B------:R0:W-:Y:S01]  /*3650*/  STS [R121+0x3100], R56 ;  /* 0x0031003879007388 */ /* 0x0001e20000000800 */
[----:B------:R-:W-:Y:S01]  /*3660*/  LOP3.LUT R52, R67, R52, RZ, 0xfc, !PT ;  /* 0x0000003443347212 */ /* 0x000fe200078efcff */
[----:B------:R-:W-:Y:S02]  /*3670*/  VIADD R67, R70, 0x78787878 ;  /* 0x7878787846437836 */ /* 0x000fe40000000000 */
[----:B------:R1:W-:Y:S01]  /*3680*/  STS [R121+0x3110], R58 ;  /* 0x0031103a79007388 */ /* 0x0003e20000000800 */
[----:B------:R-:W-:Y:S02]  /*3690*/  PRMT R53, R54, 0xba98, RZ ;  /* 0x0000ba9836357816 */ /* 0x000fe400000000ff */
[----:B0-----:R-:W-:Y:S02]  /*36a0*/  PRMT R56, R69, 0xba98, RZ ;  /* 0x0000ba9845387816 */ /* 0x001fe400000000ff */
[----:B-1----:R-:W-:-:S02]  /*36b0*/  LOP3.LUT R58, R78, 0xf0f0f0f, RZ, 0xc0, !PT ;  /* 0x0f0f0f0f4e3a7812 */ /* 0x002fc400078ec0ff */
[----:B------:R-:W-:Y:S02]  /*36c0*/  LOP3.LUT R59, R56, 0x80808080, R59, 0x6, !PT ;  /* 0x80808080383b7812 */ /* 0x000fe400078e063b */
[----:B------:R-:W-:Y:S01]  /*36d0*/  LOP3.LUT R69, R67, R68, RZ, 0x3c, !PT ;  /* 0x0000004443457212 */ /* 0x000fe200078e3cff */
[----:B------:R-:W-:Y:S01]  /*36e0*/  VIADD R71, R58, 0x78787878 ;  /* 0x787878783a477836 */ /* 0x000fe20000000000 */
[----:B------:R-:W-:Y:S02]  /*36f0*/  LOP3.LUT R56, R56, 0x7f7f7f7f, R53, 0x60, !PT ;  /* 0x7f7f7f7f38387812 */ /* 0x000fe400078e6035 */
[----:B------:R-:W-:Y:S02]  /*3700*/  LOP3.LUT R69, R69, 0x8080808, R70, 0x60, !PT ;  /* 0x0808080845457812 */ /* 0x000fe400078e6046 */
[----:B------:R-:W-:Y:S02]  /*3710*/  LOP3.LUT R56, R59, R56, RZ, 0xfc, !PT ;  /* 0x000000383b387212 */ /* 0x000fe400078efcff */
[----:B------:R-:W-:-:S02]  /*3720*/  LOP3.LUT R59, R71, R78, RZ, 0x3c, !PT ;  /* 0x0000004e473b7212 */ /* 0x000fc400078e3cff */
[----:B------:R-:W-:Y:S02]  /*3730*/  PRMT R54, R69, 0xba98, RZ ;  /* 0x0000ba9845367816 */ /* 0x000fe400000000ff */
[----:B------:R-:W-:Y:S02]  /*3740*/  SHF.R.U32.HI R68, RZ, 0x4, R78 ;  /* 0x00000004ff447819 */ /* 0x000fe4000001164e */
[----:B------:R-:W-:Y:S02]  /*3750*/  PRMT R53, R70, 0xba98, RZ ;  /* 0x0000ba9846357816 */ /* 0x000fe400000000ff */
[----:B------:R-:W-:Y:S01]  /*3760*/  LOP3.LUT R59, R59, 0x8080808, R58, 0x60, !PT ;  /* 0x080808083b3b7812 */ /* 0x000fe200078e603a */
[----:B------:R0:W-:Y:S01]  /*3770*/  STS [R121+0x3a90], R52 ;  /* 0x003a903479007388 */ /* 0x0001e20000000800 */
[----:B------:R-:W-:Y:S01]  /*3780*/  LOP3.LUT R67, R54, 0x80808080, R67, 0x6, !PT ;  /* 0x8080808036437812 */ /* 0x000fe200078e0643 */
[----:B------:R-:W-:Y:S01]  /*3790*/  IMAD R80, R81, 0x10000, R80 ;  /* 0x0001000051507824 */ /* 0x000fe200078e0250 */
[----:B------:R-:W-:-:S02]  /*37a0*/  LOP3.LUT R69, R68, 0xf0f0f0f, RZ, 0xc0, !PT ;  /* 0x0f0f0f0f44457812 */ /* 0x000fc400078ec0ff */
[----:B------:R-:W-:Y:S02]  /*37b0*/  LOP3.LUT R54, R54, 0x7f7f7f7f, R53, 0x60, !PT ;  /* 0x7f7f7f7f36367812 */ /* 0x000fe400078e6035 */
[----:B------:R-:W-:Y:S02]  /*37c0*/  PRMT R53, R58, 0xba98, RZ ;  /* 0x0000ba983a357816 */ /* 0x000fe400000000ff */
[----:B0-----:R-:W-:Y:S01]  /*37d0*/  PRMT R52, R59, 0xba98, RZ ;  /* 0x0000ba983b347816 */ /* 0x001fe200000000ff */
[----:B------:R-:W-:-:S03]  /*37e0*/  VIADD R73, R69, 0x78787878 ;  /* 0x7878787845497836 */ /* 0x000fc60000000000 */
[C---:B------:R-:W-:Y:S02]  /*37f0*/  LOP3.LUT R71, R52.reuse, 0x80808080, R71, 0x6, !PT ;  /* 0x8080808034477812 */ /* 0x040fe400078e0647 */
[----:B------:R-:W-:Y:S02]  /*3800*/  LOP3.LUT R52, R52, 0x7f7f7f7f, R53, 0x60, !PT ;  /* 0x7f7f7f7f34347812 */ /* 0x000fe400078e6035 */
[----:B------:R-:W-:Y:S01]  /*3810*/  LOP3.LUT R53, R80, 0xf0f0f0f, RZ, 0xc0, !PT ;  /* 0x0f0f0f0f50357812 */ /* 0x000fe200078ec0ff */
[----:B------:R0:W-:Y:S01]  /*3820*/  STS [R121+0x4400], R56 ;  /* 0x0044003879007388 */ /* 0x0001e20000000800 */
[----:B------:R-:W-:-:S03]  /*3830*/  LOP3.LUT R68, R73, R68, RZ, 0x3c, !PT ;  /* 0x0000004449447212 */ /* 0x000fc600078e3cff */
[----:B------:R-:W-:Y:S01]  /*3840*/  VIADD R59, R53, 0x78787878 ;  /* 0x78787878353b7836 */ /* 0x000fe20000000000 */
[----:B------:R-:W-:Y:S02]  /*3850*/  LOP3.LUT R68, R68, 0x8080808, R69, 0x60, !PT ;  /* 0x0808080844447812 */ /* 0x000fe400078e6045 */
[----:B0-----:R-:W-:Y:S02]  /*3860*/  SHF.R.U32.HI R56, RZ, 0x4, R80 ;  /* 0x00000004ff387819 */ /* 0x001fe40000011650 */
[----:B------:R-:W-:Y:S02]  /*3870*/  LOP3.LUT R80, R59, R80, RZ, 0x3c, !PT ;  /* 0x000000503b507212 */ /* 0x000fe400078e3cff */
[----:B------:R-:W-:Y:S02]  /*3880*/  LOP3.LUT R58, R56, 0xf0f0f0f, RZ, 0xc0, !PT ;  /* 0x0f0f0f0f383a7812 */ /* 0x000fe400078ec0ff */
[----:B------:R-:W-:Y:S02]  /*3890*/  LOP3.LUT R54, R67, R54, RZ, 0xfc, !PT ;  /* 0x0000003643367212 */ /* 0x000fe400078efcff */
[----:B------:R-:W-:Y:S01]  /*38a0*/  PRMT R68, R68, 0xba98, RZ ;  /* 0x0000ba9844447816 */ /* 0x000fe200000000ff */
[----:B------:R-:W-:Y:S01]  /*38b0*/  VIADD R67, R58, 0x78787878 ;  /* 0x787878783a437836 */ /* 0x000fe20000000000 */
[----:B------:R-:W-:Y:S01]  /*38c0*/  PRMT R69, R69, 0xba98, RZ ;  /* 0x0000ba9845457816 */ /* 0x000fe200000000ff */
[----:B------:R-:W-:Y:S01]  /*38d0*/  IMAD R82, R83, 0x10000, R82 ;  /* 0x0001000053527824 */ /* 0x000fe200078e0252 */
[----:B------:R-:W-:-:S02]  /*38e0*/  LOP3.LUT R80, R80, 0x8080808, R53, 0x60, !PT ;  /* 0x0808080850507812 */ /* 0x000fc400078e6035 */
[C---:B------:R-:W-:Y:S02]  /*38f0*/  LOP3.LUT R73, R68.reuse, 0x80808080, R73, 0x6, !PT ;  /* 0x8080808044497812 */ /* 0x040fe400078e0649 */
[----:B------:R-:W-:Y:S02]  /*3900*/  LOP3.LUT R68, R68, 0x7f7f7f7f, R69, 0x60, !PT ;  /* 0x7f7f7f7f44447812 */ /* 0x000fe400078e6045 */
[----:B------:R-:W-:Y:S02]  /*3910*/  LOP3.LUT R69, R67, R56, RZ, 0x3c, !PT ;  /* 0x0000003843457212 */ /* 0x000fe400078e3cff */
[----:B------:R-:W-:Y:S02]  /*3920*/  PRMT R80, R80, 0xba98, RZ ;  /* 0x0000ba9850507816 */ /* 0x000fe400000000ff */
[----:B------:R-:W-:Y:S02]  /*3930*/  LOP3.LUT R56, R82, 0xf0f0f0f, RZ, 0xc0, !PT ;  /* 0x0f0f0f0f52387812 */ /* 0x000fe400078ec0ff */
[----:B------:R-:W-:-:S02]  /*3940*/  PRMT R53, R53, 0xba98, RZ ;  /* 0x0000ba9835357816 */ /* 0x000fc400000000ff */
[C---:B------:R-:W-:Y:S02]  /*3950*/  LOP3.LUT R59, R80.reuse, 0x80808080, R59, 0x6, !PT ;  /* 0x80808080503b7812 */ /* 0x040fe400078e063b */
[----:B------:R-:W-:Y:S01]  /*3960*/  LOP3.LUT R80, R80, 0x7f7f7f7f, R53, 0x60, !PT ;  /* 0x7f7f7f7f50507812 */ /* 0x000fe200078e6035 */
[----:B------:R-:W-:Y:S01]  /*3970*/  VIADD R53, R56, 0x78787878 ;  /* 0x7878787838357836 */ /* 0x000fe20000000000 */
[----:B------:R-:W-:Y:S01]  /*3980*/  LOP3.LUT R69, R69, 0x8080808, R58, 0x60, !PT ;  /* 0x0808080845457812 */ /* 0x000fe200078e603a */
[----:B------:R0:W-:Y:S01]  /*3990*/  STS [R121+0x4410], R54 ;  /* 0x0044103679007388 */ /* 0x0001e20000000800 */
[----:B------:R-:W-:Y:S02]  /*39a0*/  LOP3.LUT R80, R59, R80, RZ, 0xfc, !PT ;  /* 0x000000503b507212 */ /* 0x000fe400078efcff */
[----:B------:R-:W-:Y:S02]  /*39b0*/  LOP3.LUT R59, R53, R82, RZ, 0x3c, !PT ;  /* 0x00000052353b7212 */ /* 0x000fe400078e3cff */
[----:B------:R-:W-:-:S02]  /*39c0*/  LOP3.LUT R52, R71, R52, RZ, 0xfc, !PT ;  /* 0x0000003447347212 */ /* 0x000fc400078efcff */
[----:B------:R-:W-:Y:S02]  /*39d0*/  PRMT R71, R58, 0xba98, RZ ;  /* 0x0000ba983a477816 */ /* 0x000fe400000000ff */
[----:B0-----:R-:W-:Y:S02]  /*39e0*/  PRMT R54, R69, 0xba98, RZ ;  /* 0x0000ba9845367816 */ /* 0x001fe400000000ff */
[----:B------:R-:W-:Y:S02]  /*39f0*/  LOP3.LUT R59, R59, 0x8080808, R56, 0x60, !PT ;  /* 0x080808083b3b7812 */ /* 0x000fe400078e6038 */
[C---:B------:R-:W-:Y:S01]  /*3a00*/  LOP3.LUT R67, R54.reuse, 0x80808080, R67, 0x6, !PT ;  /* 0x8080808036437812 */ /* 0x040fe200078e0643 */
[----:B------:R0:W-:Y:S01]  /*3a10*/  STS [R121+0x4d80], R52 ;  /* 0x004d803479007388 */ /* 0x0001e20000000800 */
[----:B------:R-:W-:Y:S01]  /*3a20*/  LOP3.LUT R54, R54, 0x7f7f7f7f, R71, 0x60, !PT ;  /* 0x7f7f7f7f36367812 */ /* 0x000fe200078e6047 */
[----:B------:R-:W-:Y:S01]  /*3a30*/  IMAD R84, R85, 0x10000, R84 ;  /* 0x0001000055547824 */ /* 0x000fe200078e0254 */
[----:B------:R-:W-:-:S02]  /*3a40*/  SHF.R.U32.HI R58, RZ, 0x4, R82 ;  /* 0x00000004ff3a7819 */ /* 0x000fc40000011652 */
[----:B------:R-:W-:Y:S02]  /*3a50*/  LOP3.LUT R54, R67, R54, RZ, 0xfc, !PT ;  /* 0x0000003643367212 */ /* 0x000fe400078efcff */
[----:B------:R-:W-:Y:S02]  /*3a60*/  LOP3.LUT R67, R58, 0xf0f0f0f, RZ, 0xc0, !PT ;  /* 0x0f0f0f0f3a437812 */ /* 0x000fe400078ec0ff */
[----:B0-----:R-:W-:Y:S02]  /*3a70*/  PRMT R52, R59, 0xba98, RZ ;  /* 0x0000ba983b347816 */ /* 0x001fe400000000ff */
[----:B------:R-:W-:Y:S02]  /*3a80*/  PRMT R59, R56, 0xba98, RZ ;  /* 0x0000ba98383b7816 */ /* 0x000fe400000000ff */
[----:B------:R-:W-:Y:S02]  /*3a90*/  LOP3.LUT R53, R52, 0x80808080, R53, 0x6, !PT ;  /* 0x8080808034357812 */ /* 0x000fe400078e0635 */
[----:B------:R-:W-:-:S02]  /*3aa0*/  LOP3.LUT R68, R73, R68, RZ, 0xfc, !PT ;  /* 0x0000004449447212 */ /* 0x000fc400078efcff */
[----:B------:R-:W-:Y:S02]  /*3ab0*/  LOP3.LUT R52, R52, 0x7f7f7f7f, R59, 0x60, !PT ;  /* 0x7f7f7f7f34347812 */ /* 0x000fe400078e603b */
[----:B------:R-:W-:Y:S02]  /*3ac0*/  LOP3.LUT R56, R84, 0xf0f0f0f, RZ, 0xc0, !PT ;  /* 0x0f0f0f0f54387812 */ /* 0x000fe400078ec0ff */
[----:B------:R-:W-:Y:S01]  /*3ad0*/  IADD3 R69, PT, PT, R67, 0x78787878, RZ ;  /* 0x7878787843457810 */ /* 0x000fe20007ffe0ff */
[----:B------:R0:W-:Y:S01]  /*3ae0*/  STS [R121+0x4d90], R68 ;  /* 0x004d904479007388 */ /* 0x0001e20000000800 */
[----:B------:R-:W-:Y:S01]  /*3af0*/  LOP3.LUT R52, R53, R52, RZ, 0xfc, !PT ;  /* 0x0000003435347212 */ /* 0x000fe200078efcff */
[----:B------:R-:W-:Y:S01]  /*3b00*/  VIADD R53, R56, 0x78787878 ;  /* 0x7878787838357836 */ /* 0x000fe20000000000 */
[----:B------:R-:W-:Y:S02]  /*3b10*/  LOP3.LUT R58, R69, R58, RZ, 0x3c, !PT ;  /* 0x0000003a453a7212 */ /* 0x000fe400078e3cff */
[----:B0-----:R-:W-:-:S02]  /*3b20*/  SHF.R.U32.HI R68, RZ, 0x4, R84 ;  /* 0x00000004ff447819 */ /* 0x001fc40000011654 */
[----:B------:R-:W-:Y:S02]  /*3b30*/  LOP3.LUT R58, R58, 0x8080808, R67, 0x60, !PT ;  /* 0x080808083a3a7812 */ /* 0x000fe400078e6043 */
[----:B------:R-:W-:Y:S02]  /*3b40*/  LOP3.LUT R70, R68, 0xf0f0f0f, RZ, 0xc0, !PT ;  /* 0x0f0f0f0f44467812 */ /* 0x000fe400078ec0ff */
[----:B------:R-:W-:Y:S02]  /*3b50*/  LOP3.LUT R59, R53, R84, RZ, 0x3c, !PT ;  /* 0x00000054353b7212 */ /* 0x000fe400078e3cff */
[----:B------:R-:W-:Y:S01]  /*3b60*/  PRMT R58, R58, 0xba98, RZ ;  /* 0x0000ba983a3a7816 */ /* 0x000fe200000000ff */
[----:B------:R-:W-:Y:S01]  /*3b70*/  VIADD R71, R70, 0x78787878 ;  /* 0x7878787846477836 */ /* 0x000fe20000000000 */
[----:B------:R-:W-:Y:S02]  /*3b80*/  LOP3.LUT R59, R59, 0x8080808, R56, 0x60, !PT ;  /* 0x080808083b3b7812 */ /* 0x000fe400078e6038 */
[----:B------:R-:W-:Y:S01]  /*3b90*/  PRMT R67, R67, 0xba98, RZ ;  /* 0x0000ba9843437816 */ /* 0x000fe200000000ff */
[----:B------:R0:W-:Y:S01]  /*3ba0*/  STS [R121+0x5710], R54 ;  /* 0x0057103679007388 */ /* 0x0001e20000000800 */
[C---:B------:R-:W-:Y:S01]  /*3bb0*/  LOP3.LUT R69, R58.reuse, 0x80808080, R69, 0x6, !PT ;  /* 0x808080803a457812 */ /* 0x040fe200078e0645 */
[----:B------:R-:W-:Y:S01]  /*3bc0*/  IMAD R86, R89, 0x10000, R86 ;  /* 0x0001000059567824 */ /* 0x000fe200078e0256 */
[----:B------:R-:W-:-:S02]  /*3bd0*/  LOP3.LUT R58, R58, 0x7f7f7f7f, R67, 0x60, !PT ;  /* 0x7f7f7f7f3a3a7812 */ /* 0x000fc400078e6043 */
[----:B------:R-:W-:Y:S02]  /*3be0*/  LOP3.LUT R67, R71, R68, RZ, 0x3c, !PT ;  /* 0x0000004447437212 */ /* 0x000fe400078e3cff */
[----:B0-----:R-:W-:Y:S02]  /*3bf0*/  PRMT R54, R59, 0xba98, RZ ;  /* 0x0000ba983b367816 */ /* 0x001fe400000000ff */
[----:B------:R-:W-:Y:S02]  /*3c00*/  PRMT R59, R56, 0xba98, RZ ;  /* 0x0000ba98383b7816 */ /* 0x000fe400000000ff */
[C---:B------:R-:W-:Y:S02]  /*3c10*/  LOP3.LUT R53, R54.reuse, 0x80808080, R53, 0x6, !PT ;  /* 0x8080808036357812 */ /* 0x040fe400078e0635 */
[----:B------:R-:W-:Y:S02]  /*3c20*/  LOP3.LUT R54, R54, 0x7f7f7f7f, R59, 0x60, !PT ;  /* 0x7f7f7f7f36367812 */ /* 0x000fe400078e603b */
[----:B------:R-:W-:-:S02]  /*3c30*/  LOP3.LUT R67, R67, 0x8080808, R70, 0x60, !PT ;  /* 0x0808080843437812 */ /* 0x000fc400078e6046 */
[----:B------:R-:W-:Y:S02]  /*3c40*/  LOP3.LUT R59, R86, 0xf0f0f0f, RZ, 0xc0, !PT ;  /* 0x0f0f0f0f563b7812 */ /* 0x000fe400078ec0ff */
[----:B------:R-:W-:-:S03]  /*3c50*/  PRMT R56, R67, 0xba98, RZ ;  /* 0x0000ba9843387816 */ /* 0x000fc600000000ff */
[----:B------:R-:W-:Y:S01]  /*3c60*/  VIADD R67, R59, 0x78787878 ;  /* 0x787878783b437836 */ /* 0x000fe20000000000 */
[----:B------:R0:W-:Y:S01]  /*3c70*/  STS [R121+0x6080], R52 ;  /* 0x0060803479007388 */ /* 0x0001e20000000800 */
[----:B------:R-:W-:Y:S01]  /*3c80*/  PRMT R73, R70, 0xba98, RZ ;  /* 0x0000ba9846497816 */ /* 0x000fe200000000ff */
[----:B------:R-:W-:Y:S01]  /*3c90*/  IMAD R88, R91, 0x10000, R88 ;  /* 0x000100005b587824 */ /* 0x000fe200078e0258 */
[----:B------:R-:W-:Y:S02]  /*3ca0*/  LOP3.LUT R71, R56, 0x80808080, R71, 0x6, !PT ;  /* 0x8080808038477812 */ /* 0x000fe400078e0647 */
[----:B------:R-:W-:Y:S02]  /*3cb0*/  LOP3.LUT R54, R53, R54, RZ, 0xfc, !PT ;  /* 0x0000003635367212 */ /* 0x000fe400078efcff */
[----:B0-----:R-:W-:Y:S02]  /*3cc0*/  SHF.R.U32.HI R52, RZ, 0x4, R86 ;  /* 0x00000004ff347819 */ /* 0x001fe40000011656 */
[----:B------:R-:W-:-:S02]  /*3cd0*/  LOP3.LUT R86, R67, R86, RZ, 0x3c, !PT ;  /* 0x0000005643567212 */ /* 0x000fc400078e3cff */
[----:B------:R-:W-:Y:S02]  /*3ce0*/  LOP3.LUT R56, R56, 0x7f7f7f7f, R73, 0x60, !PT ;  /* 0x7f7f7f7f38387812 */ /* 0x000fe400078e6049 */
[----:B------:R-:W-:Y:S02]  /*3cf0*/  LOP3.LUT R53, R52, 0xf0f0f0f, RZ, 0xc0, !PT ;  /* 0x0f0f0f0f34357812 */ /* 0x000fe400078ec0ff */
[----:B------:R-:W-:Y:S01]  /*3d00*/  LOP3.LUT R86, R86, 0x8080808, R59, 0x60, !PT ;  /* 0x0808080856567812 */ /* 0x000fe200078e603b */
[----:B------:R0:W-:Y:S01]  /*3d10*/  STS [R121+0x6a00], R54 ;  /* 0x006a003679007388 */ /* 0x0001e20000000800 */
[----:B------:R-:W-:Y:S01]  /*3d20*/  LOP3.LUT R58, R69, R58, RZ, 0xfc, !PT ;  /* 0x0000003a453a7212 */ /* 0x000fe200078efcff */
[----:B------:R-:W-:Y:S01]  /*3d30*/  VIADD R69, R53, 0x78787878 ;  /* 0x7878787835457836 */ /* 0x000fe20000000000 */
[----:B------:R-:W-:Y:S02]  /*3d40*/  LOP3.LUT R56, R71, R56, RZ, 0xfc, !PT ;  /* 0x0000003847387212 */ /* 0x000fe400078efcff */
[----:B------:R-:W-:-:S02]  /*3d50*/  PRMT R86, R86, 0xba98, RZ ;  /* 0x0000ba9856567816 */ /* 0x000fc400000000ff */
[----:B------:R-:W-:Y:S02]  /*3d60*/  PRMT R59, R59, 0xba98, RZ ;  /* 0x0000ba983b3b7816 */ /* 0x000fe400000000ff */
[----:B------:R-:W-:Y:S02]  /*3d70*/  LOP3.LUT R68, R88, 0xf0f0f0f, RZ, 0xc0, !PT ;  /* 0x0f0f0f0f58447812 */ /* 0x000fe400078ec0ff */
[----:B0-----:R-:W-:Y:S01]  /*3d80*/  SHF.R.U32.HI R54, RZ, 0x4, R88 ;  /* 0x00000004ff367819 */ /* 0x001fe20000011658 */
[----:B------:R0:W-:Y:S01]  /*3d90*/  STS [R121+0x6a10], R56 ;  /* 0x006a103879007388 */ /* 0x0001e20000000800 */
[C---:B------:R-:W-:Y:S02]  /*3da0*/  LOP3.LUT R67, R86.reuse, 0x80808080, R67, 0x6, !PT ;  /* 0x8080808056437812 */ /* 0x040fe400078e0643 */
[----:B------:R-:W-:Y:S01]  /*3db0*/  LOP3.LUT R86, R86, 0x7f7f7f7f, R59, 0x60, !PT ;  /* 0x7f7f7f7f56567812 */ /* 0x000fe200078e603b */
[----:B------:R-:W-:Y:S01]  /*3dc0*/  VIADD R59, R68, 0x78787878 ;  /* 0x78787878443b7836 */ /* 0x000fe20000000000 */
[----:B------:R-:W-:-:S02]  /*3dd0*/  LOP3.LUT R52, R69, R52, RZ, 0x3c, !PT ;  /* 0x0000003445347212 */ /* 0x000fc400078e3cff */
[----:B0-----:R-:W-:Y:S02]  /*3de0*/  LOP3.LUT R56, R54, 0xf0f0f0f, RZ, 0xc0, !PT ;  /* 0x0f0f0f0f36387812 */ /* 0x001fe400078ec0ff */
[----:B------:R-:W-:Y:S02]  /*3df0*/  LOP3.LUT R52, R52, 0x8080808, R53, 0x60, !PT ;  /* 0x0808080834347812 */ /* 0x000fe400078e6035 */
[----:B------:R-:W-:Y:S01]  /*3e00*/  LOP3.LUT R86, R67, R86, RZ, 0xfc, !PT ;  /* 0x0000005643567212 */ /* 0x000fe200078efcff */
[----:B------:R-:W-:Y:S01]  /*3e10*/  VIADD R71, R56, 0x78787878 ;  /* 0x7878787838477836 */ /* 0x000fe20000000000 */
[----:B------:R-:W-:Y:S02]  /*3e20*/  LOP3.LUT R67, R59, R88, RZ, 0x3c, !PT ;  /* 0x000000583b437212 */ /* 0x000fe400078e3cff */
[----:B------:R-:W-:Y:S02]  /*3e30*/  PRMT R52, R52, 0xba98, RZ ;  /* 0x0000ba9834347816 */ /* 0x000fe400000000ff */
[----:B------:R-:W-:-:S02]  /*3e40*/  PRMT R53, R53, 0xba98, RZ ;  /* 0x0000ba9835357816 */ /* 0x000fc400000000ff */
[----:B------:R-:W-:Y:S02]  /*3e50*/  LOP3.LUT R67, R67, 0x8080808, R68, 0x60, !PT ;  /* 0x0808080843437812 */ /* 0x000fe400078e6044 */
[----:B------:R-:W-:Y:S02]  /*3e60*/  LOP3.LUT R73, R71, R54, RZ, 0x3c, !PT ;  /* 0x0000003647497212 */ /* 0x000fe400078e3cff */
[C---:B------:R-:W-:Y:S02]  /*3e70*/  LOP3.LUT R69, R52.reuse, 0x80808080, R69, 0x6, !PT ;  /* 0x8080808034457812 */ /* 0x040fe400078e0645 */
[----:B------:R-:W-:Y:S02]  /*3e80*/  LOP3.LUT R52, R52, 0x7f7f7f7f, R53, 0x60, !PT ;  /* 0x7f7f7f7f34347812 */ /* 0x000fe400078e6035 */
[----:B------:R-:W-:Y:S01]  /*3e90*/  PRMT R54, R67, 0xba98, RZ ;  /* 0x0000ba9843367816 */ /* 0x000fe200000000ff */
[----:B---3--:R-:W-:Y:S01]  /*3ea0*/  IMAD R90, R95, 0x10000, R90 ;  /* 0x000100005f5a7824 */ /* 0x008fe200078e025a */
[----:B------:R-:W-:-:S02]  /*3eb0*/  PRMT R53, R68, 0xba98, RZ ;  /* 0x0000ba9844357816 */ /* 0x000fc400000000ff */
[----:B------:R-:W-:Y:S01]  /*3ec0*/  LOP3.LUT R73, R73, 0x8080808, R56, 0x60, !PT ;  /* 0x0808080849497812 */ /* 0x000fe200078e6038 */
[----:B------:R0:W-:Y:S01]  /*3ed0*/  STS [R121+0x6090], R58 ;  /* 0x0060903a79007388 */ /* 0x0001e20000000800 */
[C---:B------:R-:W-:Y:S02]  /*3ee0*/  LOP3.LUT R59, R54.reuse, 0x80808080, R59, 0x6, !PT ;  /* 0x80808080363b7812 */ /* 0x040fe400078e063b */
[----:B------:R-:W-:Y:S02]  /*3ef0*/  LOP3.LUT R54, R54, 0x7f7f7f7f, R53, 0x60, !PT ;  /* 0x7f7f7f7f36367812 */ /* 0x000fe400078e6035 */
[----:B------:R-:W-:Y:S02]  /*3f00*/  PRMT R53, R56, 0xba98, RZ ;  /* 0x0000ba9838357816 */ /* 0x000fe400000000ff */
[----:B------:R-:W-:Y:S02]  /*3f10*/  LOP3.LUT R56, R90, 0xf0f0f0f, RZ, 0xc0, !PT ;  /* 0x0f0f0f0f5a387812 */ /* 0x000fe400078ec0ff */
[----:B0-----:R-:W-:-:S04]  /*3f20*/  PRMT R58, R73, 0xba98, RZ ;  /* 0x0000ba98493a7816 */ /* 0x001fc800000000ff */
[C---:B------:R-:W-:Y:S02]  /*3f30*/  LOP3.LUT R71, R58.reuse, 0x80808080, R71, 0x6, !PT ;  /* 0x808080803a477812 */ /* 0x040fe400078e0647 */
[----:B------:R-:W-:Y:S02]  /*3f40*/  LOP3.LUT R58, R58, 0x7f7f7f7f, R53, 0x60, !PT ;  /* 0x7f7f7f7f3a3a7812 */ /* 0x000fe400078e6035 */
[----:B------:R-:W-:Y:S02]  /*3f50*/  IADD3 R53, PT, PT, R56, 0x78787878, RZ ;  /* 0x7878787838357810 */ /* 0x000fe40007ffe0ff */
[----:B------:R-:W-:Y:S02]  /*3f60*/  LOP3.LUT R54, R59, R54, RZ, 0xfc, !PT ;  /* 0x000000363b367212 */ /* 0x000fe400078efcff */
[----:B------:R-:W-:Y:S02]  /*3f70*/  SHF.R.U32.HI R67, RZ, 0x4, R90 ;  /* 0x00000004ff437819 */ /* 0x000fe4000001165a */
[----:B------:R-:W-:-:S02]  /*3f80*/  LOP3.LUT R59, R53, R90, RZ, 0x3c, !PT ;  /* 0x0000005a353b7212 */ /* 0x000fc400078e3cff */
[----:B------:R-:W-:Y:S02]  /*3f90*/  LOP3.LUT R52, R69, R52, RZ, 0xfc, !PT ;  /* 0x0000003445347212 */ /* 0x000fe400078efcff */
[----:B------:R-:W-:Y:S01]  /*3fa0*/  LOP3.LUT R68, R67, 0xf0f0f0f, RZ, 0xc0, !PT ;  /* 0x0f0f0f0f43447812 */ /* 0x000fe200078ec0ff */
[----:B----4-:R-:W-:Y:S01]  /*3fb0*/  IMAD R94, R97, 0x10000, R94 ;  /* 0x00010000615e7824 */ /* 0x010fe200078e025e */
[----:B------:R-:W-:Y:S01]  /*3fc0*/  LOP3.LUT R59, R59, 0x8080808, R56, 0x60, !PT ;  /* 0x080808083b3b7812 */ /* 0x000fe200078e6038 */
[----:B------:R0:W-:Y:S02]  /*3fd0*/  STS [R121+0x7390], R52 ;  /* 0x0073903479007388 */ /* 0x0001e40000000800 */
[----:B------:R-:W-:Y:S01]  /*3fe0*/  VIADD R70, R68, 0x78787878 ;  /* 0x7878787844467836 */ /* 0x000fe20000000000 */
[----:B------:R-:W-:Y:S01]  /*3ff0*/  LOP3.LUT R69, R94, 0xf0f0f0f, RZ, 0xc0, !PT ;  /* 0x0f0f0f0f5e457812 */ /* 0x000fe200078ec0ff */
[----:B------:R1:W-:Y:S01]  /*4000*/  STS [R121+0x7d00], R54 ;  /* 0x007d003679007388 */ /* 0x0003e20000000800 */
[----:B0-----:R-:W-:-:S02]  /*4010*/  PRMT R52, R59, 0xba98, RZ ;  /* 0x0000ba983b347816 */ /* 0x001fc400000000ff */
[----:B------:R-:W-:Y:S02]  /*4020*/  PRMT R59, R56, 0xba98, RZ ;  /* 0x0000ba98383b7816 */ /* 0x000fe400000000ff */
[----:B------:R-:W-:Y:S02]  /*4030*/  SHF.R.U32.HI R56, RZ, 0x4, R94 ;  /* 0x00000004ff387819 */ /* 0x000fe4000001165e */
[----:B------:R-:W-:Y:S02]  /*4040*/  LOP3.LUT R67, R70, R67, RZ, 0x3c, !PT ;  /* 0x0000004346437212 */ /* 0x000fe400078e3cff */
[C---:B------:R-:W-:Y:S02]  /*4050*/  LOP3.LUT R53, R52.reuse, 0x80808080, R53, 0x6, !PT ;  /* 0x8080808034357812 */ /* 0x040fe400078e0635 */
[----:B------:R-:W-:Y:S01]  /*4060*/  LOP3.LUT R52, R52, 0x7f7f7f7f, R59, 0x60, !PT ;  /* 0x7f7f7f7f34347812 */ /* 0x000fe200078e603b */
[----:B------:R-:W-:Y:S01]  /*4070*/  VIADD R59, R69, 0x78787878 ;  /* 0x78787878453b7836 */ /* 0x000fe20000000000 */
[----:B-1----:R-:W-:-:S02]  /*4080*/  LOP3.LUT R54, R56, 0xf0f0f0f, RZ, 0xc0, !PT ;  /* 0x0f0f0f0f38367812 */ /* 0x002fc400078ec0ff */
[----:B------:R-:W-:Y:S02]  /*4090*/  LOP3.LUT R67, R67, 0x8080808, R68, 0x60, !PT ;  /* 0x0808080843437812 */ /* 0x000fe400078e6044 */
[----:B------:R-:W-:Y:S01]  /*40a0*/  LOP3.LUT R58, R71, R58, RZ, 0xfc, !PT ;  /* 0x0000003a473a7212 */ /* 0x000fe200078efcff */
[----:B------:R-:W-:Y:S01]  /*40b0*/  VIADD R71, R54, 0x78787878 ;  /* 0x7878787836477836 */ /* 0x000fe20000000000 */
[----:B------:R-:W-:Y:S02]  /*40c0*/  LOP3.LUT R94, R59, R94, RZ, 0x3c, !PT ;  /* 0x0000005e3b5e7212 */ /* 0x000fe400078e3cff */
[----:B------:R-:W-:Y:S02]  /*40d0*/  PRMT R67, R67, 0xba98, RZ ;  /* 0x0000ba9843437816 */ /* 0x000fe400000000ff */
[----:B------:R-:W-:Y:S02]  /*40e0*/  PRMT R68, R68, 0xba98, RZ ;  /* 0x0000ba9844447816 */ /* 0x000fe400000000ff */
[----:B------:R-:W-:-:S02]  /*40f0*/  LOP3.LUT R52, R53, R52, RZ, 0xfc, !PT ;  /* 0x0000003435347212 */ /* 0x000fc400078efcff */
[----:B------:R-:W-:Y:S02]  /*4100*/  LOP3.LUT R53, R71, R56, RZ, 0x3c, !PT ;  /* 0x0000003847357212 */ /* 0x000fe400078e3cff */
[----:B------:R-:W-:Y:S02]  /*4110*/  LOP3.LUT R94, R94, 0x8080808, R69, 0x60, !PT ;  /* 0x080808085e5e7812 */ /* 0x000fe400078e6045 */
[C---:B------:R-:W-:Y:S02]  /*4120*/  LOP3.LUT R70, R67.reuse, 0x80808080, R70, 0x6, !PT ;  /* 0x8080808043467812 */ /* 0x040fe400078e0646 */
[----:B------:R-:W-:Y:S01]  /*4130*/  LOP3.LUT R67, R67, 0x7f7f7f7f, R68, 0x60, !PT ;  /* 0x7f7f7f7f43437812 */ /* 0x000fe200078e6044 */
[----:B--2---:R-:W-:Y:S01]  /*4140*/  IMAD R96, R103, 0x10000, R96 ;  /* 0x0001000067607824 */ /* 0x004fe200078e0260 */
[----:B------:R-:W-:Y:S02]  /*4150*/  LOP3.LUT R53, R53, 0x8080808, R54, 0x60, !PT ;  /* 0x0808080835357812 */ /* 0x000fe400078e6036 */
[----:B------:R-:W-:-:S02]  /*4160*/  PRMT R94, R94, 0xba98, RZ ;  /* 0x0000ba985e5e7816 */ /* 0x000fc400000000ff */
[----:B------:R-:W-:Y:S02]  /*4170*/  PRMT R69, R69, 0xba98, RZ ;  /* 0x0000ba9845457816 */ /* 0x000fe400000000ff */
[----:B------:R-:W-:Y:S02]  /*4180*/  LOP3.LUT R70, R70, R67, RZ, 0xfc, !PT ;  /* 0x0000004346467212 */ /* 0x000fe400078efcff */
[----:B------:R-:W-:Y:S02]  /*4190*/  PRMT R67, R54, 0xba98, RZ ;  /* 0x0000ba9836437816 */ /* 0x000fe400000000ff */
[----:B------:R-:W-:Y:S02]  /*41a0*/  PRMT R54, R53, 0xba98, RZ ;  /* 0x0000ba9835367816 */ /* 0x000fe400000000ff */
[C---:B------:R-:W-:Y:S02]  /*41b0*/  LOP3.LUT R59, R94.reuse, 0x80808080, R59, 0x6, !PT ;  /* 0x808080805e3b7812 */ /* 0x040fe400078e063b */
[----:B------:R-:W-:-:S02]  /*41c0*/  LOP3.LUT R94, R94, 0x7f7f7f7f, R69, 0x60, !PT ;  /* 0x7f7f7f7f5e5e7812 */ /* 0x000fc400078e6045 */
[----:B------:R-:W-:Y:S02]  /*41d0*/  LOP3.LUT R53, R96, 0xf0f0f0f, RZ, 0xc0, !PT ;  /* 0x0f0f0f0f60357812 */ /* 0x000fe400078ec0ff */
[----:B------:R-:W-:Y:S01]  /*41e0*/  LOP3.LUT R94, R59, R94, RZ, 0xfc, !PT ;  /* 0x0000005e3b5e7212 */ /* 0x000fe200078efcff */
[----:B-----5:R-:W-:Y:S02]  /*41f0*/  IMAD R101, R102, 0x10000, R101 ;  /* 0x0001000066657824 */ /* 0x020fe400078e0265 */
[----:B------:R-:W-:-:S03]  /*4200*/  VIADD R59, R53, 0x78787878 ;  /* 0x78787878353b7836 */ /* 0x000fc60000000000 */
[----:B------:R-:W-:Y:S02]  /*4210*/  SHF.R.U32.HI R69, RZ, 0x4, R101 ;  /* 0x00000004ff457819 */ /* 0x000fe40000011665 */
[----:B------:R-:W-:Y:S02]  /*4220*/  LOP3.LUT R56, R59, R96, RZ, 0x3c, !PT ;  /* 0x000000603b387212 */ /* 0x000fe400078e3cff */
[----:B------:R-:W-:Y:S01]  /*4230*/  SHF.R.U32.HI R96, RZ, 0x4, R96 ;  /* 0x00000004ff607819 */ /* 0x000fe20000011660 */
[----:B------:R0:W-:Y:S01]  /*4240*/  STS [R121+0x7d10], R58 ;  /* 0x007d103a79007388 */ /* 0x0001e20000000800 */
[----:B------:R-:W-:-:S03]  /*4250*/  LOP3.LUT R56, R56, 0x8080808, R53, 0x60, !PT ;  /* 0x0808080838387812 */ /* 0x000fc600078e6035 */
[----:B------:R1:W-:Y:S04]  /*4260*/  STS [R121+0x8680], R52 ;  /* 0x0086803479007388 */ /* 0x0003e80000000800 */
[----:B------:R2:W-:Y:S01]  /*4270*/  STS [R121+0x8690], R70 ;  /* 0x0086904679007388 */ /* 0x0005e20000000800 */
[----:B0-----:R-:W-:Y:S02]  /*4280*/  LOP3.LUT R58, R101, 0xf0f0f0f, RZ, 0xc0, !PT ;  /* 0x0f0f0f0f653a7812 */ /* 0x001fe400078ec0ff */
[----:B-1----:R-:W-:Y:S02]  /*4290*/  LOP3.LUT R52, R96, 0xf0f0f0f, RZ, 0xc0, !PT ;  /* 0x0f0f0f0f60347812 */ /* 0x002fe400078ec0ff */
[----:B--2---:R-:W-:Y:S02]  /*42a0*/  LOP3.LUT R70, R69, 0xf0f0f0f, RZ, 0xc0, !PT ;  /* 0x0f0f0f0f45467812 */ /* 0x004fe400078ec0ff */
[----:B------:R-:W-:Y:S01]  /*42b0*/  LOP3.LUT R71, R54, 0x80808080, R71, 0x6, !PT ;  /* 0x8080808036477812 */ /* 0x000fe200078e0647 */
[----:B------:R-:W-:Y:S01]  /*42c0*/  VIADD R68, R58, 0x78787878 ;  /* 0x787878783a447836 */ /* 0x000fe20000000000 */
[----:B------:R-:W-:Y:S01]  /*42d0*/  LOP3.LUT R54, R54, 0x7f7f7f7f, R67, 0x60, !PT ;  /* 0x7f7f7f7f36367812 */ /* 0x000fe200078e6043 */
[----:B------:R-:W-:Y:S01]  /*42e0*/  VIADD R67, R52, 0x78787878 ;  /* 0x7878787834437836 */ /* 0x000fe20000000000 */
[----:B------:R-:W-:Y:S01]  /*42f0*/  PRMT R56, R56, 0xba98, RZ ;  /* 0x0000ba9838387816 */ /* 0x000fe200000000ff */
[----:B------:R-:W-:Y:S01]  /*4300*/  VIADD R72, R70, 0x78787878 ;  /* 0x7878787846487836 */ /* 0x000fe20000000000 */
[----:B------:R-:W-:-:S02]  /*4310*/  PRMT R53, R53, 0xba98, RZ ;  /* 0x0000ba9835357816 */ /* 0x000fc400000000ff */
[C---:B------:R-:W-:Y:S02]  /*4320*/  LOP3.LUT R59, R56.reuse, 0x80808080, R59, 0x6, !PT ;  /* 0x80808080383b7812 */ /* 0x040fe400078e063b */
[----:B------:R-:W-:Y:S02]  /*4330*/  LOP3.LUT R56, R56, 0x7f7f7f7f, R53, 0x60, !PT ;  /* 0x7f7f7f7f38387812 */ /* 0x000fe400078e6035 */
[----:B------:R-:W-:Y:S02]  /*4340*/  LOP3.LUT R53, R67, R96, RZ, 0x3c, !PT ;  /* 0x0000006043357212 */ /* 0x000fe400078e3cff */
[----:B------:R-:W-:Y:S02]  /*4350*/  LOP3.LUT R101, R68, R101, RZ, 0x3c, !PT ;  /* 0x0000006544657212 */ /* 0x000fe400078e3cff */
[----:B------:R-:W-:Y:S02]  /*4360*/  LOP3.LUT R69, R72, R69, RZ, 0x3c, !PT ;  /* 0x0000004548457212 */ /* 0x000fe400078e3cff */
[----:B------:R-:W-:-:S02]  /*4370*/  LOP3.LUT R54, R71, R54, RZ, 0xfc, !PT ;  /* 0x0000003647367212 */ /* 0x000fc400078efcff */
[----:B------:R-:W-:Y:S02]  /*4380*/  LOP3.LUT R53, R53, 0x8080808, R52, 0x60, !PT ;  /* 0x0808080835357812 */ /* 0x000fe400078e6034 */
[----:B------:R-:W-:Y:S02]  /*4390*/  LOP3.LUT R101, R101, 0x8080808, R58, 0x60, !PT ;  /* 0x0808080865657812 */ /* 0x000fe400078e603a */
[----:B------:R-:W-:Y:S01]  /*43a0*/  LOP3.LUT R69, R69, 0x8080808, R70, 0x60, !PT ;  /* 0x0808080845457812 */ /* 0x000fe200078e6046 */
[----:B------:R0:W-:Y:S01]  /*43b0*/  STS [R121+0x9010], R54 ;  /* 0x0090103679007388 */ /* 0x0001e20000000800 */
[----:B------:R-:W-:Y:S02]  /*43c0*/  PRMT R101, R101, 0xba98, RZ ;  /* 0x0000ba9865657816 */ /* 0x000fe400000000ff */
[----:B------:R-:W-:Y:S02]  /*43d0*/  PRMT R69, R69, 0xba98, RZ ;  /* 0x0000ba9845457816 */ /* 0x000fe400000000ff */
[----:B------:R-:W-:-:S02]  /*43e0*/  PRMT R58, R58, 0xba98, RZ ;  /* 0x0000ba983a3a7816 */ /* 0x000fc400000000ff */
[----:B------:R-:W-:Y:S02]  /*43f0*/  PRMT R70, R70, 0xba98, RZ ;  /* 0x0000ba9846467816 */ /* 0x000fe400000000ff */
[----:B0-----:R-:W-:Y:S02]  /*4400*/  PRMT R54, R53, 0xba98, RZ ;  /* 0x0000ba9835367816 */ /* 0x001fe400000000ff */
[----:B------:R-:W-:Y:S02]  /*4410*/  PRMT R53, R52, 0xba98, RZ ;  /* 0x0000ba9834357816 */ /* 0x000fe400000000ff */
[----:B------:R-:W-:Y:S02]  /*4420*/  LOP3.LUT R67, R54, 0x80808080, R67, 0x6, !PT ;  /* 0x8080808036437812 */ /* 0x000fe400078e0643 */
[----:B------:R-:W-:Y:S02]  /*4430*/  LOP3.LUT R68, R101, 0x80808080, R68, 0x6, !PT ;  /* 0x8080808065447812 */ /* 0x000fe400078e0644 */
[----:B------:R-:W-:-:S02]  /*4440*/  LOP3.LUT R72, R69, 0x80808080, R72, 0x6, !PT ;  /* 0x8080808045487812 */ /* 0x000fc400078e0648 */
[----:B------:R-:W-:Y:S02]  /*4450*/  LOP3.LUT R54, R54, 0x7f7f7f7f, R53, 0x60, !PT ;  /* 0x7f7f7f7f36367812 */ /* 0x000fe400078e6035 */
        /* <DEDUP_REMOVED lines=33> */
[----:B------:R-:W-:Y:S04]  /*4670*/  LDS R76, [R115+0xb0] ;  /* 0x0000b000734c7984 */ /* 0x000fe80000000800 */
[----:B------:R-:W-:Y:S04]  /*4680*/  LDS R77, [R115+0xc0] ;  /* 0x0000c000734d7984 */ /* 0x000fe80000000800 */
[----:B------:R-:W1:Y:S04]  /*4690*/  LDSM.16.M88.4 R88, [R88] ;  /* 0x000000005858783b */ /* 0x000e680000000200 */
[----:B------:R-:W2:Y:S04]  /*46a0*/  LDS.128 R56, [R113+0x80] ;  /* 0x0000800071387984 */ /* 0x000ea80000000c00 */
[----:B------:R-:W3:Y:S04]  /*46b0*/  LDS.128 R60, [R117] ;  /* 0x00000000753c7984 */ /* 0x000ee80000000c00 */
[----:B------:R-:W4:Y:S04]  /*46c0*/  LDS.128 R52, [R117+0x980] ;  /* 0x0009800075347984 */ /* 0x000f280000000c00 */
[----:B------:R-:W-:Y:S04]  /*46d0*/  LDS R96, [R115+0x510] ;  /* 0x0005100073607984 */ /* 0x000fe80000000800 */
[----:B------:R-:W5:Y:S04]  /*46e0*/  LDS R97, [R115+0x520] ;  /* 0x0005200073617984 */ /* 0x000f680000000800 */
[----:B------:R-:W5:Y:S01]  /*46f0*/  LDS.128 R64, [R113+0x110] ;  /* 0x0001100071407984 */ /* 0x000f620000000c00 */
[----:B0-----:R-:W-:Y:S03]  /*4700*/  IMMA.16832.S8.S8 R72, R84.ROW, R72.COL, RZ ;  /* 0x0000004854487237 */ /* 0x001fe60000405cff */
[----:B------:R-:W-:Y:S04]  /*4710*/  LDS R80, [R115+0x530] ;  /* 0x0005300073507984 */ /* 0x000fe80000000800 */
[----:B------:R-:W-:Y:S04]  /*4720*/  LDS R81, [R115+0x540] ;  /* 0x0005400073517984 */ /* 0x000fe80000000800 */
[----:B------:R-:W0:Y:S01]  /*4730*/  LDS.128 R68, [R113+0x500] ;  /* 0x0005000071447984 */ /* 0x000e220000000c00 */
[----:B-1----:R-:W-:Y:S01]  /*4740*/  IMMA.16832.S8.S8 R76, R88.ROW, R76.COL, RZ ;  /* 0x0000004c584c7237 */ /* 0x002fe20000405cff */
[----:B------:R-:W-:-:S02]  /*4750*/  MOV R94, R138 ;  /* 0x0000008a005e7202 */ /* 0x000fc40000000f00 */
[----:B------:R-:W-:Y:S04]  /*4760*/  LDS R82, [R115+0xd0] ;  /* 0x0000d00073527984 */ /* 0x000fe80000000800 */
[----:B------:R-:W-:Y:S02]  /*4770*/  I2FP.F32.S32 R95, R72 ;  /* 0x00000048005f7245 */ /* 0x000fe40000201400 */
[----:B------:R-:W-:Y:S01]  /*4780*/  I2FP.F32.S32 R101, R74 ;  /* 0x0000004a00657245 */ /* 0x000fe20000201400 */
[----:B--2---:R-:W-:Y:S02]  /*4790*/  HADD2.F32 R83, -RZ, R56.H0_H0 ;  /* 0x20000038ff537230 */ /* 0x004fe40000004100 */
[----:B---3--:R-:W-:Y:S02]  /*47a0*/  FMUL R95, R60, R95 ;  /* 0x0000005f3c5f7220 */ /* 0x008fe40000400000 */
[----:B----4-:R-:W-:-:S02]  /*47b0*/  FMUL R56, R52, R101 ;  /* 0x0000006534387220 */ /* 0x010fc40000400000 */
[C---:B------:R-:W-:Y:S02]  /*47c0*/  FFMA R102, R83.reuse, R95, R92 ;  /* 0x0000005f53667223 */ /* 0x040fe4000000005c */
[----:B------:R-:W-:Y:S02]  /*47d0*/  FFMA R173, R83, R56, R93 ;  /* 0x0000003853ad7223 */ /* 0x000fe4000000005d */
[----:B------:R-:W-:Y:S01]  /*47e0*/  LDS R83, [R115+0xe0] ;  /* 0x0000e00073537984 */ /* 0x000fe20000000800 */
[----:B------:R-:W-:Y:S01]  /*47f0*/  HADD2.F32 R179, -RZ, R57.H0_H0 ;  /* 0x20000039ffb37230 */ /* 0x000fe20000004100 */
[----:B------:R-:W-:Y:S02]  /*4800*/  I2FP.F32.S32 R103, R73 ;  /* 0x0000004900677245 */ /* 0x000fe40000201400 */
[----:B------:R-:W1:Y:S01]  /*4810*/  LDSM.16.M88.4 R92, [R94] ;  /* 0x000000005e5c783b */ /* 0x000e620000000200 */
[----:B------:R-:W-:Y:S01]  /*4820*/  HADD2.F32 R175, -RZ, R58.H0_H0 ;  /* 0x2000003affaf7230 */ /* 0x000fe20000004100 */
[----:B------:R-:W-:Y:S01]  /*4830*/  I2FP.F32.S32 R177, R75 ;  /* 0x0000004b00b17245 */ /* 0x000fe20000201400 */
[----:B------:R-:W-:Y:S01]  /*4840*/  HADD2.F32 R164, -RZ, R59.H0_H0 ;  /* 0x2000003bffa47230 */ /* 0x000fe20000004100 */
[----:B------:R-:W-:Y:S01]  /*4850*/  I2FP.F32.S32 R76, R76 ;  /* 0x0000004c004c7245 */ /* 0x000fe20000201400 */
[----:B------:R-:W2:Y:S01]  /*4860*/  LDS.128 R72, [R113+0x590] ;  /* 0x0005900071487984 */ /* 0x000ea20000000c00 */
[----:B-----5:R-:W-:Y:S03]  /*4870*/  IMMA.16832.S8.S8 R56, R84.ROW, R96.COL, RZ ;  /* 0x0000006054387237 */ /* 0x020fe60000405cff */
[----:B------:R-:W-:Y:S01]  /*4880*/  FMUL R96, R61, R76 ;  /* 0x0000004c3d607220 */ /* 0x000fe20000400000 */
[----:B------:R-:W-:-:S02]  /*4890*/  HADD2.F32 R101, -RZ, R64.H0_H0 ;  /* 0x20000040ff657230 */ /* 0x000fc40000004100 */
[----:B------:R-:W-:Y:S01]  /*48a0*/  FMUL R103, R60, R103 ;  /* 0x000000673c677220 */ /* 0x000fe20000400000 */
[----:B------:R-:W-:Y:S01]  /*48b0*/  I2FP.F32.S32 R78, R78 ;  /* 0x0000004e004e7245 */ /* 0x000fe20000201400 */
[----:B------:R-:W-:Y:S01]  /*48c0*/  FFMA R174, R179, R96, R102 ;  /* 0x00000060b3ae7223 */ /* 0x000fe20000000066 */
[----:B------:R-:W-:Y:S01]  /*48d0*/  LDS R97, [R115+0x560] ;  /* 0x0005600073617984 */ /* 0x000fe20000000800 */
[----:B------:R-:W-:-:S03]  /*48e0*/  FFMA R103, R101, R103, R100 ;  /* 0x0000006765677223 */ /* 0x000fc60000000064 */
[----:B------:R-:W3:Y:S01]  /*48f0*/  LDS R96, [R115+0x550] ;  /* 0x0005500073607984 */ /* 0x000ee20000000800 */
[----:B------:R-:W-:Y:S01]  /*4900*/  FMUL R64, R52, R177 ;  /* 0x000000b134407220 */ /* 0x000fe20000400000 */
[----:B------:R-:W-:Y:S01]  /*4910*/  I2FP.F32.S32 R100, R77 ;  /* 0x0000004d00647245 */ /* 0x000fe20000201400 */
[----:B------:R-:W-:Y:S01]  /*4920*/  FMUL R176, R53, R78 ;  /* 0x0000004e35b07220 */ /* 0x000fe20000400000 */
[----:B------:R-:W-:Y:S01]  /*4930*/  I2FP.F32.S32 R178, R79 ;  /* 0x0000004f00b27245 */ /* 0x000fe20000201400 */
[----:B0-----:R-:W-:Y:S01]  /*4940*/  HADD2.F32 R68, -RZ, R68.H0_H0 ;  /* 0x20000044ff447230 */ /* 0x001fe20000004100 */
[----:B------:R-:W-:Y:S01]  /*4950*/  IMMA.16832.S8.S8 R76, R88.ROW, R80.COL, RZ ;  /* 0x00000050584c7237 */ /* 0x000fe20000405cff */
[----:B------:R-:W-:Y:S01]  /*4960*/  FFMA R64, R101, R64, R171 ;  /* 0x0000004065407223 */ /* 0x000fe200000000ab */
[----:B------:R-:W-:Y:S01]  /*4970*/  I2FP.F32.S32 R81, R56 ;  /* 0x0000003800517245 */ /* 0x000fe20000201400 */
[----:B------:R-:W-:Y:S01]  /*4980*/  LDS R102, [R115+0x990] ;  /* 0x0009900073667984 */ /* 0x000fe20000000800 */
[----:B------:R-:W-:Y:S01]  /*4990*/  I2FP.F32.S32 R101, R58 ;  /* 0x0000003a00657245 */ /* 0x000fe20000201400 */
[----:B------:R-:W-:-:S02]  /*49a0*/  HADD2.F32 R80, -RZ, R65.H0_H0 ;  /* 0x20000041ff507230 */ /* 0x000fc40000004100 */
[----:B------:R-:W-:Y:S01]  /*49b0*/  FMUL R100, R61, R100 ;  /* 0x000000643d647220 */ /* 0x000fe20000400000 */
[----:B------:R-:W-:Y:S01]  /*49c0*/  FMUL R81, R60, R81 ;  /* 0x000000513c517220 */ /* 0x000fe20000400000 */
[----:B------:R-:W-:Y:S02]  /*49d0*/  FMUL R101, R52, R101 ;  /* 0x0000006534657220 */ /* 0x000fe40000400000 */
[----:B------:R-:W-:Y:S01]  /*49e0*/  FFMA R171, R80, R100, R103 ;  /* 0x0000006450ab7223 */ /* 0x000fe20000000067 */
[C---:B------:R-:W-:Y:S01]  /*49f0*/  FFMA R81, R68.reuse, R81, R169 ;  /* 0x0000005144517223 */ /* 0x040fe200000000a9 */
[----:B------:R-:W0:Y:S01]  /*4a00*/  LDS R103, [R115+0x9a0] ;  /* 0x0009a00073677984 */ /* 0x000e220000000800 */
[----:B------:R-:W-:Y:S01]  /*4a10*/  FMUL R65, R53, R178 ;  /* 0x000000b235417220 */ /* 0x000fe20000400000 */
[----:B------:R-:W-:Y:S02]  /*4a20*/  FFMA R68, R68, R101, R170 ;  /* 0x0000006544447223 */ /* 0x000fe400000000aa */
[----:B------:R-:W-:Y:S01]  /*4a30*/  LDS R100, [R115+0x9b0] ;  /* 0x0009b00073647984 */ /* 0x000fe20000000800 */
[----:B------:R-:W-:-:S03]  /*4a40*/  FFMA R176, R179, R176, R173 ;  /* 0x000000b0b3b07223 */ /* 0x000fc600000000ad */
[----:B------:R-:W4:Y:S01]  /*4a50*/  LDS R101, [R115+0x9c0] ;  /* 0x0009c00073657984 */ /* 0x000f220000000800 */
[----:B------:R-:W-:Y:S01]  /*4a60*/  FFMA R173, R80, R65, R64 ;  /* 0x0000004150ad7223 */ /* 0x000fe20000000040 */
[----:B------:R-:W-:Y:S02]  /*4a70*/  I2FP.F32.S32 R80, R78 ;  /* 0x0000004e00507245 */ /* 0x000fe40000201400 */
[----:B------:R-:W-:Y:S02]  /*4a80*/  I2FP.F32.S32 R177, R57 ;  /* 0x0000003900b17245 */ /* 0x000fe40000201400 */
[----:B------:R-:W-:Y:S02]  /*4a90*/  I2FP.F32.S32 R179, R59 ;  /* 0x0000003b00b37245 */ /* 0x000fe40000201400 */
[----:B------:R-:W-:Y:S01]  /*4aa0*/  I2FP.F32.S32 R64, R76 ;  /* 0x0000004c00407245 */ /* 0x000fe20000201400 */
[----:B-1----:R-:W-:Y:S01]  /*4ab0*/  IMMA.16832.S8.S8 R56, R92.ROW, R82.COL, RZ ;  /* 0x000000525c387237 */ /* 0x002fe20000405cff */
[----:B------:R-:W-:Y:S01]  /*4ac0*/  I2FP.F32.S32 R78, R77 ;  /* 0x0000004d004e7245 */ /* 0x000fe20000201400 */
[----:B------:R-:W-:-:S02]  /*4ad0*/  HADD2.F32 R76, -RZ, R69.H0_H0 ;  /* 0x20000045ff4c7230 */ /* 0x000fc40000004100 */
[----:B------:R-:W-:Y:S01]  /*4ae0*/  FMUL R77, R53, R80 ;  /* 0x00000050354d7220 */ /* 0x000fe20000400000 */
[----:B--2---:R-:W-:Y:S02]  /*4af0*/  HADD2.F32 R65, -RZ, R72.H0_H0 ;  /* 0x20000048ff417230 */ /* 0x004fe40000004100 */
[C---:B------:R-:W-:Y:S01]  /*4b00*/  FMUL R69, R61.reuse, R64 ;  /* 0x000000403d457220 */ /* 0x040fe20000400000 */
[----:B------:R-:W-:Y:S01]  /*4b10*/  FMUL R177, R60, R177 ;  /* 0x000000b13cb17220 */ /* 0x000fe20000400000 */
[----:B------:R-:W-:Y:S01]  /*4b20*/  I2FP.F32.S32 R178, R79 ;  /* 0x0000004f00b27245 */ /* 0x000fe20000201400 */
[----:B------:R-:W-:Y:S01]  /*4b30*/  FMUL R64, R52, R179 ;  /* 0x000000b334407220 */ /* 0x000fe20000400000 */
[----:B------:R-:W-:Y:S01]  /*4b40*/  FFMA R180, R76, R77, R68 ;  /* 0x0000004d4cb47223 */ /* 0x000fe20000000044 */
[----:B------:R-:W-:Y:S02]  /*4b50*/  HADD2.F32 R68, -RZ, R73.H0_H0 ;  /* 0x20000049ff447230 */ /* 0x000fe40000004100 */
[----:B------:R-:W-:Y:S01]  /*4b60*/  FMUL R78, R61, R78 ;  /* 0x0000004e3d4e7220 */ /* 0x000fe20000400000 */
[C---:B------:R-:W-:Y:S01]  /*4b70*/  FFMA R177, R65.reuse, R177, R98 ;  /* 0x000000b141b17223 */ /* 0x040fe20000000062 */
[----:B------:R-:W-:Y:S01]  /*4b80*/  LDS R72, [R115+0xe10] ;  /* 0x000e100073487984 */ /* 0x000fe20000000800 */
[----:B------:R-:W-:Y:S01]  /*4b90*/  FFMA R64, R65, R64, R99 ;  /* 0x0000004041407223 */ /* 0x000fe20000000063 */
[----:B------:R-:W-:-:S02]  /*4ba0*/  FMUL R65, R53, R178 ;  /* 0x000000b235417220 */ /* 0x000fc40000400000 */
[----:B------:R-:W1:Y:S01]  /*4bb0*/  LDS R73, [R115+0xe20] ;  /* 0x000e200073497984 */ /* 0x000e620000000800 */
[----:B------:R-:W-:Y:S01]  /*4bc0*/  FFMA R170, R76, R69, R81 ;  /* 0x000000454caa7223 */ /* 0x000fe20000000051 */
[C---:B------:R-:W-:Y:S01]  /*4bd0*/  FFMA R178, R68.reuse, R78, R177 ;  /* 0x0000004e44b27223 */ /* 0x040fe200000000b1 */
[----:B---3--:R-:W-:Y:S01]  /*4be0*/  IMMA.16832.S8.S8 R96, R92.ROW, R96.COL, RZ ;  /* 0x000000605c607237 */ /* 0x008fe20000405cff */
[----:B------:R-:W2:Y:S01]  /*4bf0*/  LDS.128 R76, [R113+0x980] ;  /* 0x00098000714c7984 */ /* 0x000ea20000000c00 */
[----:B------:R-:W-:-:S03]  /*4c00*/  FFMA R181, R68, R65, R64 ;  /* 0x0000004144b57223 */ /* 0x000fc60000000040 */
[----:B------:R-:W-:Y:S01]  /*4c10*/  LDS R64, [R115+0x9d0] ;  /* 0x0009d00073407984 */ /* 0x000fe20000000800 */
[----:B------:R-:W-:-:S03]  /*4c20*/  I2FP.F32.S32 R169, R56 ;  /* 0x0000003800a97245 */ /* 0x000fc60000201400 */
[----:B------:R-:W3:Y:S01]  /*4c30*/  LDS R65, [R115+0x9e0] ;  /* 0x0009e00073417984 */ /* 0x000ee20000000800 */
[----:B------:R-:W-:Y:S02]  /*4c40*/  I2FP.F32.S32 R57, R57 ;  /* 0x0000003900397245 */ /* 0x000fe40000201400 */
[----:B------:R-:W-:Y:S01]  /*4c50*/  I2FP.F32.S32 R177, R58 ;  /* 0x0000003a00b17245 */ /* 0x000fe20000201400 */
[----:B------:R-:W-:Y:S01]  /*4c60*/  LDS R68, [R115+0xe30] ;  /* 0x000e300073447984 */ /* 0x000fe20000000800 */
[----:B------:R-:W-:-:S03]  /*4c70*/  I2FP.F32.S32 R179, R59 ;  /* 0x0000003b00b37245 */ /* 0x000fc60000201400 */
[----:B------:R-:W5:Y:S01]  /*4c80*/  LDS R69, [R115+0xe40] ;  /* 0x000e400073457984 */ /* 0x000f620000000800 */
        /* <DEDUP_REMOVED lines=9> */
[----:B------:R-:W5:Y:S01]  /*4d20*/  LDS.128 R80, [R113+0xa10] ;  /* 0x000a100071507984 */ /* 0x000f620000000c00 */
[----:B0-----:R-:W-:Y:S01]  /*4d30*/  IMMA.16832.S8.S8 R56, R84.ROW, R102.COL, RZ ;  /* 0x0000006654387237 */ /* 0x001fe20000405cff */
[----:B------:R-:W-:-:S02]  /*4d40*/  I2FP.F32.S32 R169, R96 ;  /* 0x0000006000a97245 */ /* 0x000fc40000201400 */
[----:B------:R-:W-:Y:S02]  /*4d50*/  I2FP.F32.S32 R179, R97 ;  /* 0x0000006100b37245 */ /* 0x000fe40000201400 */
[----:B------:R-:W-:Y:S02]  /*4d60*/  I2FP.F32.S32 R183, R98 ;  /* 0x0000006200b77245 */ /* 0x000fe40000201400 */
[----:B------:R-:W-:Y:S01]  /*4d70*/  I2FP.F32.S32 R185, R99 ;  /* 0x0000006300b97245 */ /* 0x000fe20000201400 */
[----:B------:R-:W-:Y:S01]  /*4d80*/  HADD2.F32 R173, -RZ, R70.H0_H0 ;  /* 0x20000046ffad7230 */ /* 0x000fe20000004100 */
[----:B----4-:R-:W-:Y:S01]  /*4d90*/  IMMA.16832.S8.S8 R96, R88.ROW, R100.COL, RZ ;  /* 0x0000006458607237 */ /* 0x010fe20000405cff */
[C---:B------:R-:W-:Y:S01]  /*4da0*/  FMUL R169, R62.reuse, R169 ;  /* 0x000000a93ea97220 */ /* 0x040fe20000400000 */
[----:B------:R-:W-:Y:S02]  /*4db0*/  HADD2.F32 R101, -RZ, R74.H0_H0 ;  /* 0x2000004aff657230 */ /* 0x000fe40000004100 */
[----:B------:R-:W-:Y:S01]  /*4dc0*/  FMUL R179, R62, R179 ;  /* 0x000000b33eb37220 */ /* 0x000fe20000400000 */
[----:B------:R-:W-:Y:S01]  /*4dd0*/  LDS R102, [R115+0xe50] ;  /* 0x000e500073667984 */ /* 0x000fe20000000800 */
[----:B------:R-:W-:-:S02]  /*4de0*/  FFMA R74, R173, R169, R170 ;  /* 0x000000a9ad4a7223 */ /* 0x000fc400000000aa */
[C---:B------:R-:W-:Y:S01]  /*4df0*/  FFMA R169, R101.reuse, R179, R178 ;  /* 0x000000b365a97223 */ /* 0x040fe200000000b2 */
[----:B------:R-:W0:Y:S01]  /*4e00*/  LDS R103, [R115+0xe60] ;  /* 0x000e600073677984 */ /* 0x000e220000000800 */
[----:B-1----:R-:W-:Y:S01]  /*4e10*/  IMMA.16832.S8.S8 R84, R84.ROW, R72.COL, RZ ;  /* 0x0000004854547237 */ /* 0x002fe20000405cff */
[----:B------:R-:W-:Y:S01]  /*4e20*/  I2FP.F32.S32 R73, R56 ;  /* 0x0000003800497245 */ /* 0x000fe20000201400 */
[----:B------:R-:W-:Y:S01]  /*4e30*/  FMUL R170, R54, R185 ;  /* 0x000000b936aa7220 */ /* 0x000fe20000400000 */
[----:B------:R-:W-:Y:S01]  /*4e40*/  I2FP.F32.S32 R179, R58 ;  /* 0x0000003a00b37245 */ /* 0x000fe20000201400 */
[----:B--2---:R-:W-:Y:S02]  /*4e50*/  HADD2.F32 R76, -RZ, R76.H0_H0 ;  /* 0x2000004cff4c7230 */ /* 0x004fe40000004100 */
        /* <DEDUP_REMOVED lines=8> */
[----:B---3--:R-:W-:Y:S01]  /*4ee0*/  IMMA.16832.S8.S8 R56, R92.ROW, R64.COL, RZ ;  /* 0x000000405c387237 */ /* 0x008fe20000405cff */
[----:B------:R-:W-:Y:S02]  /*4ef0*/  HADD2.F32 R64, -RZ, R77.H0_H0 ;  /* 0x2000004dff407230 */ /* 0x000fe40000004100 */
[----:B------:R-:W-:Y:S01]  /*4f00*/  FMUL R98, R53, R98 ;  /* 0x0000006235627220 */ /* 0x000fe20000400000 */
[C---:B------:R-:W-:Y:S01]  /*4f10*/  FFMA R73, R76.reuse, R73, R165 ;  /* 0x000000494c497223 */ /* 0x040fe200000000a5 */
[----:B------:R-:W-:Y:S01]  /*4f20*/  FFMA R179, R76, R179, R166 ;  /* 0x000000b34cb37223 */ /* 0x000fe200000000a6 */
[----:B------:R-:W-:-:S02]  /*4f30*/  I2FP.F32.S32 R70, R99 ;  /* 0x0000006300467245 */ /* 0x000fc40000201400 */
[C---:B------:R-:W-:Y:S01]  /*4f40*/  FFMA R73, R64.reuse, R96, R73 ;  /* 0x0000006040497223 */ /* 0x040fe20000000049 */
[----:B-----5:R-:W-:Y:S01]  /*4f50*/  IMMA.16832.S8.S8 R88, R88.ROW, R68.COL, RZ ;  /* 0x0000004458587237 */ /* 0x020fe20000405cff */
[----:B------:R-:W-:Y:S01]  /*4f60*/  I2FP.F32.S32 R68, R97 ;  /* 0x0000006100447245 */ /* 0x000fe20000201400 */
[----:B------:R-:W-:Y:S02]  /*4f70*/  FFMA R166, R64, R98, R179 ;  /* 0x0000006240a67223 */ /* 0x000fe400000000b3 */
[----:B------:R-:W1:Y:S01]  /*4f80*/  LDS.128 R96, [R113+0xe00] ;  /* 0x000e000071607984 */ /* 0x000e620000000c00 */
[----:B------:R-:W-:Y:S02]  /*4f90*/  HADD2.F32 R80, -RZ, R80.H0_H0 ;  /* 0x20000050ff507230 */ /* 0x000fe40000004100 */
[----:B------:R-:W-:Y:S01]  /*4fa0*/  FMUL R101, R60, R101 ;  /* 0x000000653c657220 */ /* 0x000fe20000400000 */
[----:B------:R-:W-:Y:S02]  /*4fb0*/  FMUL R181, R52, R181 ;  /* 0x000000b534b57220 */ /* 0x000fe40000400000 */
[----:B------:R-:W-:Y:S01]  /*4fc0*/  I2FP.F32.S32 R69, R58 ;  /* 0x0000003a00457245 */ /* 0x000fe20000201400 */
[----:B------:R-:W-:-:S02]  /*4fd0*/  HADD2.F32 R66, -RZ, R81.H0_H0 ;  /* 0x20000051ff427230 */ /* 0x000fc40000004100 */
[----:B------:R-:W-:Y:S01]  /*4fe0*/  FFMA R101, R80, R101, R167 ;  /* 0x0000006550657223 */ /* 0x000fe200000000a7 */
[----:B------:R-:W-:Y:S02]  /*4ff0*/  HADD2.F32 R78, -RZ, R78.H0_H0 ;  /* 0x2000004eff4e7230 */ /* 0x000fe40000004100 */
[----:B------:R-:W-:Y:S01]  /*5000*/  FMUL R68, R61, R68 ;  /* 0x000000443d447220 */ /* 0x000fe20000400000 */
[----:B------:R-:W-:Y:S01]  /*5010*/  FMUL R77, R54, R69 ;  /* 0x00000045364d7220 */ /* 0x000fe20000400000 */
[----:B------:R-:W-:Y:S01]  /*5020*/  I2FP.F32.S32 R69, R57 ;  /* 0x0000003900457245 */ /* 0x000fe20000201400 */
[----:B------:R-:W-:Y:S01]  /*5030*/  FFMA R181, R80, R181, R168 ;  /* 0x000000b550b57223 */ /* 0x000fe200000000a8 */
[----:B------:R-:W-:Y:S01]  /*5040*/  I2FP.F32.S32 R81, R59 ;  /* 0x0000003b00517245 */ /* 0x000fe20000201400 */
[----:B------:R-:W-:Y:S01]  /*5050*/  FMUL R70, R53, R70 ;  /* 0x0000004635467220 */ /* 0x000fe20000400000 */
[----:B0-----:R-:W-:Y:S01]  /*5060*/  IMMA.16832.S8.S8 R92, R92.ROW, R102.COL, RZ ;  /* 0x000000665c5c7237 */ /* 0x001fe20000405cff */
[----:B------:R-:W-:-:S02]  /*5070*/  HADD2.F32 R167, -RZ, R82.H0_H0 ;  /* 0x20000052ffa77230 */ /* 0x000fc40000004100 */
[----:B------:R-:W-:Y:S01]  /*5080*/  FFMA R68, R66, R68, R101 ;  /* 0x0000004442447223 */ /* 0x000fe20000000065 */
[----:B------:R-:W-:Y:S01]  /*5090*/  I2FP.F32.S32 R65, R56 ;  /* 0x0000003800417245 */ /* 0x000fe20000201400 */
[----:B------:R-:W-:Y:S01]  /*50a0*/  FFMA R166, R78, R77, R166 ;  /* 0x0000004d4ea67223 */ /* 0x000fe200000000a6 */
[----:B------:R-:W-:Y:S01]  /*50b0*/  FMUL R69, R62, R69 ;  /* 0x000000453e457220 */ /* 0x000fe20000400000 */
[----:B------:R-:W-:Y:S01]  /*50c0*/  FFMA R70, R66, R70, R181 ;  /* 0x0000004642467223 */ /* 0x000fe200000000b5 */
[----:B------:R-:W-:Y:S01]  /*50d0*/  FMUL R81, R54, R81 ;  /* 0x0000005136517220 */ /* 0x000fe20000400000 */
[----:B------:R-:W-:Y:S02]  /*50e0*/  I2FP.F32.S32 R77, R86 ;  /* 0x00000056004d7245 */ /* 0x000fe40000201400 */
[----:B------:R-:W-:Y:S01]  /*50f0*/  I2FP.F32.S32 R87, R87 ;  /* 0x0000005700577245 */ /* 0x000fe20000201400 */
[C---:B------:R-:W-:Y:S01]  /*5100*/  FFMA R168, R167.reuse, R69, R68 ;  /* 0x00000045a7a87223 */ /* 0x040fe20000000044 */
[----:B------:R-:W-:Y:S01]  /*5110*/  FMUL R65, R62, R65 ;  /* 0x000000413e417220 */ /* 0x000fe20000400000 */
[----:B------:R-:W-:Y:S01]  /*5120*/  FFMA R167, R167, R81, R70 ;  /* 0x00000051a7a77223 */ /* 0x000fe20000000046 */
[C---:B------:R-:W-:Y:S01]  /*5130*/  FMUL R81, R52.reuse, R77 ;  /* 0x0000004d34517220 */ /* 0x040fe20000400000 */
[----:B------:R-:W-:Y:S01]  /*5140*/  FMUL R87, R52, R87 ;  /* 0x0000005734577220 */ /* 0x000fe20000400000 */
[----:B------:R-:W0:Y:S01]  /*5150*/  LDS.128 R100, [R113+0xe90] ;  /* 0x000e900071647984 */ /* 0x000e220000000c00 */
[----:B------:R-:W-:-:S02]  /*5160*/  I2FP.F32.S32 R90, R90 ;  /* 0x0000005a005a7245 */ /* 0x000fc40000201400 */
[----:B------:R-:W-:Y:S01]  /*5170*/  I2FP.F32.S32 R52, R91 ;  /* 0x0000005b00347245 */ /* 0x000fe20000201400 */
[----:B------:R-:W-:Y:S01]  /*5180*/  FFMA R165, R78, R65, R73 ;  /* 0x000000414ea57223 */ /* 0x000fe20000000049 */
[----:B------:R-:W-:Y:S02]  /*5190*/  MOV R172, R136 ;  /* 0x0000008800ac7202 */ /* 0x000fe40000000f00 */
[----:B------:R-:W-:Y:S01]  /*51a0*/  I2FP.F32.S32 R85, R85 ;  /* 0x0000005500557245 */ /* 0x000fe20000201400 */
[C---:B------:R-:W-:Y:S01]  /*51b0*/  FMUL R90, R53.reuse, R90 ;  /* 0x0000005a355a7220 */ /* 0x040fe20000400000 */
[----:B------:R-:W-:Y:S01]  /*51c0*/  I2FP.F32.S32 R73, R84 ;  /* 0x0000005400497245 */ /* 0x000fe20000201400 */
[----:B------:R-:W-:Y:S01]  /*51d0*/  FMUL R76, R53, R52 ;  /* 0x00000034354c7220 */ /* 0x000fe20000400000 */
[----:B------:R-:W-:Y:S01]  /*51e0*/  LDS R64, [R115+0xf0] ;  /* 0x0000f00073407984 */ /* 0x000fe20000000800 */
[----:B-1----:R-:W-:Y:S02]  /*51f0*/  HADD2.F32 R53, -RZ, R96.H0_H0 ;  /* 0x20000060ff357230 */ /* 0x002fe40000004100 */
[C---:B------:R-:W-:Y:S01]  /*5200*/  FMUL R85, R60.reuse, R85 ;  /* 0x000000553c557220 */ /* 0x040fe20000400000 */
[----:B------:R-:W-:Y:S01]  /*5210*/  LDS R65, [R115+0x100] ;  /* 0x0001000073417984 */ /* 0x000fe20000000800 */
[----:B------:R-:W-:-:S03]  /*5220*/  FMUL R73, R60, R73 ;  /* 0x000000493c497220 */ /* 0x000fc60000400000 */
[----:B------:R-:W1:Y:S01]  /*5230*/  LDSM.16.M88.4 R56, [R172] ;  /* 0x00000000ac38783b */ /* 0x000e620000000200 */
[----:B------:R-:W-:Y:S01]  /*5240*/  I2FP.F32.S32 R88, R88 ;  /* 0x0000005800587245 */ /* 0x000fe20000201400 */
[----:B------:R-:W-:Y:S01]  /*5250*/  HADD2.F32 R52, -RZ, R97.H0_H0 ;  /* 0x20000061ff347230 */ /* 0x000fe20000004100 */
[----:B------:R-:W-:Y:S01]  /*5260*/  I2FP.F32.S32 R60, R89 ;  /* 0x00000059003c7245 */ /* 0x000fe20000201400 */
[----:B------:R-:W-:Y:S01]  /*5270*/  LDS R68, [R115+0x570] ;  /* 0x0005700073447984 */ /* 0x000fe20000000800 */
[----:B------:R-:W-:Y:S01]  /*5280*/  I2FP.F32.S32 R89, R94 ;  /* 0x0000005e00597245 */ /* 0x000fe20000201400 */
[----:B------:R-:W-:Y:S02]  /*5290*/  FFMA R81, R53, R81, R162 ;  /* 0x0000005135517223 */ /* 0x000fe400000000a2 */
[----:B------:R-:W2:Y:S01]  /*52a0*/  LDS R69, [R115+0x580] ;  /* 0x0005800073457984 */ /* 0x000ea20000000800 */
[C---:B------:R-:W-:Y:S01]  /*52b0*/  FMUL R88, R61.reuse, R88 ;  /* 0x000000583d587220 */ /* 0x040fe20000400000 */
[----:B------:R-:W-:Y:S01]  /*52c0*/  FMUL R70, R61, R60 ;  /* 0x0000003c3d467220 */ /* 0x000fe20000400000 */
[----:B------:R-:W-:Y:S01]  /*52d0*/  I2FP.F32.S32 R95, R95 ;  /* 0x0000005f005f7245 */ /* 0x000fe20000201400 */
[----:B------:R-:W-:Y:S01]  /*52e0*/  FMUL R80, R54, R89 ;  /* 0x0000005936507220 */ /* 0x000fe20000400000 */
[----:B------:R-:W-:Y:S01]  /*52f0*/  I2FP.F32.S32 R61, R92 ;  /* 0x0000005c003d7245 */ /* 0x000fe20000201400 */
[----:B------:R-:W-:-:S02]  /*5300*/  HADD2.F32 R98, -RZ, R98.H0_H0 ;  /* 0x20000062ff627230 */ /* 0x000fc40000004100 */
[----:B------:R-:W-:Y:S01]  /*5310*/  FFMA R81, R52, R90, R81 ;  /* 0x0000005a34517223 */ /* 0x000fe20000000051 */
[----:B------:R-:W-:Y:S01]  /*5320*/  I2FP.F32.S32 R77, R93 ;  /* 0x0000005d004d7245 */ /* 0x000fe20000201400 */
[----:B------:R-:W-:Y:S01]  /*5330*/  FMUL R89, R54, R95 ;  /* 0x0000005f36597220 */ /* 0x000fe20000400000 */
[----:B------:R-:W-:Y:S01]  /*5340*/  FMUL R93, R62, R61 ;  /* 0x0000003d3e5d7220 */ /* 0x000fe20000400000 */
[----:B------:R-:W-:Y:S01]  /*5350*/  FFMA R95, R98, R80, R81 ;  /* 0x00000050625f7223 */ /* 0x000fe20000000051 */
[----:B------:R-:W-:Y:S04]  /*5360*/  LDS R60, [R115+0x9f0] ;  /* 0x0009f000733c7984 */ /* 0x000fe80000000800 */
[----:B------:R-:W3:Y:S04]  /*5370*/  LDS R61, [R115+0xa00] ;  /* 0x000a0000733d7984 */ /* 0x000ee80000000800 */
[----:B------:R-:W-:Y:S04]  /*5380*/  LDS R80, [R115+0xe70] ;  /* 0x000e700073507984 */ /* 0x000fe80000000800 */
[----:B------:R-:W4:Y:S01]  /*5390*/  LDS R81, [R115+0xe80] ;  /* 0x000e800073517984 */ /* 0x000f220000000800 */
[----:B------:R-:W-:Y:S01]  /*53a0*/  BAR.SYNC.DEFER_BLOCKING 0x0 ;  /* 0x0000000000007b1d */ /* 0x000fe20000010000 */
[----:B------:R-:W-:Y:S01]  /*53b0*/  FFMA R73, R53, R73, R160 ;  /* 0x0000004935497223 */ /* 0x000fe200000000a0 */
[----:B0-----:R-:W-:-:S03]  /*53c0*/  HADD2.F32 R53, -RZ, R100.H0_H0 ;  /* 0x20000064ff357230 */ /* 0x001fc60000004100 */
[----:B------:R-:W-:Y:S01]  /*53d0*/  FFMA R73, R52, R88, R73 ;  /* 0x0000005834497223 */ /* 0x000fe20000000049 */
[----:B------:R-:W-:Y:S02]  /*53e0*/  HADD2.F32 R52, -RZ, R101.H0_H0 ;  /* 0x20000065ff347230 */ /* 0x000fe40000004100 */
[----:B------:R-:W-:Y:S01]  /*53f0*/  FFMA R85, R53, R85, R156 ;  /* 0x0000005535557223 */ /* 0x000fe2000000009c */
[----:B------:R-:W-:Y:S02]  /*5400*/  HADD2.F32 R72, -RZ, R67.H0_H0 ;  /* 0x20000043ff487230 */ /* 0x000fe40000004100 */
[----:B-1----:R-:W-:Y:S01]  /*5410*/  IMMA.16832.S8.S8 R64, R56.ROW, R64.COL, RZ ;  /* 0x0000004038407237 */ /* 0x002fe20000405cff */
[----:B------:R-:W-:Y:S01]  /*5420*/  FMUL R82, R62, R77 ;  /* 0x0000004d3e527220 */ /* 0x000fe20000400000 */
[----:B------:R-:W-:Y:S02]  /*5430*/  HADD2.F32 R77, -RZ, R71.H0_H0 ;  /* 0x20000047ff4d7230 */ /* 0x000fe40000004100 */
[----:B------:R-:W-:-:S04]  /*5440*/  FFMA R85, R52, R70, R85 ;  /* 0x0000004634557223 */ /* 0x000fc80000000055 */
[----:B--2---:R-:W-:Y:S01]  /*5450*/  IMMA.16832.S8.S8 R68, R56.ROW, R68.COL, RZ ;  /* 0x0000004438447237 */ /* 0x004fe20000405cff */
[----:B------:R-:W-:Y:S04]  /*5460*/  STS [R4+0x80], R155 ;  /* 0x0000809b04007388 */ /* 0x000fe80000000800 */
[----:B------:R-:W-:Y:S04]  /*5470*/  STS [R4+0x480], R157 ;  /* 0x0004809d04007388 */ /* 0x000fe80000000800 */
[----:B------:R-:W-:Y:S04]  /*5480*/  STS [R4+0x880], R159 ;  /* 0x0008809f04007388 */ /* 0x000fe80000000800 */
[----:B------:R-:W-:Y:S04]  /*5490*/  STS [R4+0xc80], R161 ;  /* 0x000c80a104007388 */ /* 0x000fe80000000800 */
[----:B------:R-:W-:Y:S01]  /*54a0*/  STS [R4+0x1080], R163 ;  /* 0x001080a304007388 */ /* 0x000fe20000000800 */
[----:B------:R-:W-:Y:S01]  /*54b0*/  BAR.SYNC.DEFER_BLOCKING 0x0 ;  /* 0x0000000000007b1d */ /* 0x000fe20000010000 */
[----:B------:R-:W-:Y:S01]  /*54c0*/  FFMA R87, R53, R87, R158 ;  /* 0x0000005735577223 */ /* 0x000fe2000000009e */
[----:B------:R-:W-:Y:S01]  /*54d0*/  HADD2.F32 R102, -RZ, R102.H0_H0 ;  /* 0x20000066ff667230 */ /* 0x000fe20000004100 */
[----:B------:R-:W-:-:S02]  /*54e0*/  MOV R154, R134 ;  /* 0x00000086009a7202 */ /* 0x000fc40000000f00 */
[----:B------:R-:W-:Y:S01]  /*54f0*/  FFMA R76, R52, R76, R87 ;  /* 0x0000004c344c7223 */ /* 0x000fe20000000057 */
[----:B------:R-:W-:Y:S01]  /*5500*/  I2FP.F32.S32 R52, R65 ;  /* 0x0000004100347245 */ /* 0x000fe20000201400 */
[----:B------:R-:W-:Y:S01]  /*5510*/  FFMA R94, R102, R82, R85 ;  /* 0x00000052665e7223 */ /* 0x000fe20000000055 */
[----:B------:R-:W-:Y:S01]  /*5520*/  I2FP.F32.S32 R82, R68 ;  /* 0x0000004400527245 */ /* 0x000fe20000201400 */
[----:B------:R-:W-:Y:S02]  /*5530*/  HADD2.F32 R92, -RZ, R99.H0_H0 ;  /* 0x20000063ff5c7230 */ /* 0x000fe40000004100 */
[----:B------:R-:W-:Y:S01]  /*5540*/  FFMA R93, R98, R93, R73 ;  /* 0x0000005d625d7223 */ /* 0x000fe20000000049 */
[----:B------:R-:W-:Y:S01]  /*5550*/  FMUL R68, R63, R52 ;  /* 0x000000343f447220 */ /* 0x000fe20000400000 */
[----:B------:R-:W-:Y:S02]  /*5560*/  I2FP.F32.S32 R64, R64 ;  /* 0x0000004000407245 */ /* 0x000fe40000201400 */
[----:B------:R-:W-:-:S03]  /*5570*/  I2FP.F32.S32 R66, R66 ;  /* 0x0000004200427245 */ /* 0x000fc60000201400 */
[----:B------:R-:W-:Y:S02]  /*5580*/  FMUL R64, R63, R64 ;  /* 0x000000403f407220 */ /* 0x000fe40000400000 */
[----:B------:R-:W-:Y:S01]  /*5590*/  FMUL R66, R55, R66 ;  /* 0x0000004237427220 */ /* 0x000fe20000400000 */
[----:B------:R-:W-:Y:S04]  /*55a0*/  LDS R52, [R115+0x90] ;  /* 0x0000900073347984 */ /* 0x000fe80000000800 */
[----:B------:R-:W-:Y:S04]  /*55b0*/  LDS R53, [R115+0xa0] ;  /* 0x0000a00073357984 */ /* 0x000fe80000000800 */
[----:B------:R-:W0:Y:S01]  /*55c0*/  LDSM.16.M88.4 R96, [R154] ;  /* 0x000000009a60783b */ /* 0x000e220000000200 */
[----:B------:R-:W-:Y:S01]  /*55d0*/  FFMA R100, R102, R89, R76 ;  /* 0x0000005966647223 */ /* 0x000fe2000000004c */
[----:B------:R-:W-:Y:S01]  /*55e0*/  I2FP.F32.S32 R76, R67 ;  /* 0x00000043004c7245 */ /* 0x000fe20000201400 */
[C---:B------:R-:W-:Y:S01]  /*55f0*/  FFMA R177, R164.reuse, R64, R177 ;  /* 0x00000040a4b17223 */ /* 0x040fe200000000b1 */
[----:B------:R-:W-:Y:S01]  /*5600*/  FFMA R175, R164, R66, R175 ;  /* 0x00000042a4af7223 */ /* 0x000fe200000000af */
[----:B------:R-:W-:Y:S01]  /*5610*/  FMUL R82, R63, R82 ;  /* 0x000000523f527220 */ /* 0x000fe20000400000 */
[----:B---3--:R-:W-:Y:S01]  /*5620*/  IMMA.16832.S8.S8 R64, R56.ROW, R60.COL, RZ ;  /* 0x0000003c38407237 */ /* 0x008fe20000405cff */
[----:B------:R-:W-:Y:S01]  /*5630*/  I2FP.F32.S32 R70, R70 ;  /* 0x0000004600467245 */ /* 0x000fe20000201400 */
[----:B------:R-:W-:Y:S01]  /*5640*/  FMUL R183, R54, R183 ;  /* 0x000000b736b77220 */ /* 0x000fe20000400000 */
[----:B------:R-:W-:Y:S01]  /*5650*/  FMUL R73, R55, R76 ;  /* 0x0000004c37497220 */ /* 0x000fe20000400000 */
[----:B------:R-:W-:Y:S01]  /*5660*/  FFMA R102, R77, R82, R74 ;  /* 0x000000524d667223 */ /* 0x000fe2000000004a */
[----:B------:R-:W-:Y:S01]  /*5670*/  MOV R149, R132 ;  /* 0x0000008400957202 */ /* 0x000fe20000000f00 */
[----:B------:R-:W-:Y:S01]  /*5680*/  FFMA R173, R173, R183, R180 ;  /* 0x000000b7adad7223 */ /* 0x000fe200000000b4 */
[----:B------:R-:W-:Y:S01]  /*5690*/  FMUL R82, R55, R70 ;  /* 0x0000004637527220 */ /* 0x000fe20000400000 */
[----:B------:R-:W-:Y:S01]  /*56a0*/  FFMA R171, R72, R68, R171 ;  /* 0x0000004448ab7223 */ /* 0x000fe200000000ab */
[----:B------:R-:W-:Y:S01]  /*56b0*/  I2FP.F32.S32 R68, R69 ;  /* 0x0000004500447245 */ /* 0x000fe20000201400 */
[----:B------:R-:W-:Y:S01]  /*56c0*/  HADD2.F32 R78, -RZ, R75.H0_H0 ;  /* 0x2000004bff4e7230 */ /* 0x000fe20000004100 */
[----:B------:R-:W-:Y:S01]  /*56d0*/  I2FP.F32.S32 R84, R71 ;  /* 0x0000004700547245 */ /* 0x000fe20000201400 */
[----:B------:R-:W-:-:S02]  /*56e0*/  HADD2.F32 R54, -RZ, R83.H0_H0 ;  /* 0x20000053ff367230 */ /* 0x000fc40000004100 */
[----:B------:R-:W-:Y:S01]  /*56f0*/  FFMA R174, R72, R73, R174 ;  /* 0x0000004948ae7223 */ /* 0x000fe200000000ae */
[----:B------:R-:W-:Y:S01]  /*5700*/  FFMA R173, R77, R82, R173 ;  /* 0x000000524dad7223 */ /* 0x000fe200000000ad */
[----:B------:R-:W-:Y:S01]  /*5710*/  LDS R60, [R115+0xb0] ;  /* 0x0000b000733c7984 */ /* 0x000fe20000000800 */
[----:B----4-:R-:W-:Y:S01]  /*5720*/  IMMA.16832.S8.S8 R80, R56.ROW, R80.COL, RZ ;  /* 0x0000005038507237 */ /* 0x010fe20000405cff */
[----:B------:R-:W-:Y:S02]  /*5730*/  HADD2.F32 R62, -RZ, R79.H0_H0 ;  /* 0x2000004fff3e7230 */ /* 0x000fe40000004100 */
[----:B------:R-:W-:Y:S01]  /*5740*/  LDS R61, [R115+0xc0] ;  /* 0x0000c000733d7984 */ /* 0x000fe20000000800 */
[----:B------:R-:W-:-:S03]  /*5750*/  FMUL R76, R63, R68 ;  /* 0x000000443f4c7220 */ /* 0x000fc60000400000 */
[----:B------:R1:W-:Y:S01]  /*5760*/  LDSM.16.M88.4 R72, [R149] ;  /* 0x000000009548783b */ /* 0x0003e20000000200 */
[----:B------:R-:W-:Y:S01]  /*5770*/  FMUL R79, R55, R84 ;  /* 0x00000054374f7220 */ /* 0x000fe20000400000 */
[C---:B------:R-:W-:Y:S02]  /*5780*/  FFMA R169, R78.reuse, R76, R169 ;  /* 0x0000004c4ea97223 */ /* 0x040fe400000000a9 */
[----:B------:R-:W2:Y:S01]  /*5790*/  LDS.128 R68, [R113+0x80] ;  /* 0x0000800071447984 */ /* 0x000ea20000000c00 */
[----:B------:R-:W-:Y:S01]  /*57a0*/  FFMA R170, R78, R79, R170 ;  /* 0x0000004f4eaa7223 */ /* 0x000fe200000000aa */
[----:B------:R-:W-:Y:S02]  /*57b0*/  I2FP.F32.S32 R56, R66 ;  /* 0x0000004200387245 */ /* 0x000fe40000201400 */
[----:B------:R-:W-:Y:S01]  /*57c0*/  LDS R84, [R115+0x510] ;  /* 0x0005100073547984 */ /* 0x000fe20000000800 */
[----:B------:R-:W-:Y:S02]  /*57d0*/  I2FP.F32.S32 R64, R64 ;  /* 0x0000004000407245 */ /* 0x000fe40000201400 */
[----:B------:R-:W-:Y:S01]  /*57e0*/  I2FP.F32.S32 R66, R65 ;  /* 0x0000004100427245 */ /* 0x000fe20000201400 */
[----:B------:R-:W3:Y:S01]  /*57f0*/  LDS R85, [R115+0x520] ;  /* 0x0005200073557984 */ /* 0x000ee20000000800 */
[----:B------:R-:W-:-:S03]  /*5800*/  I2FP.F32.S32 R86, R67 ;  /* 0x0000004300567245 */ /* 0x000fc60000201400 */
[----:B------:R-:W4:Y:S01]  /*5810*/  LDS.128 R76, [R117+0x10] ;  /* 0x00001000754c7984 */ /* 0x000f220000000c00 */
[----:B------:R-:W-:Y:S01]  /*5820*/  FMUL R64, R63, R64 ;  /* 0x000000403f407220 */ /* 0x000fe20000400000 */
[----:B------:R-:W-:Y:S01]  /*5830*/  FMUL R67, R55, R56 ;  /* 0x0000003837437220 */ /* 0x000fe20000400000 */
[----:B------:R-:W-:Y:S01]  /*5840*/  FMUL R65, R63, R66 ;  /* 0x000000423f417220 */ /* 0x000fe20000400000 */
[----:B------:R-:W-:Y:S01]  /*5850*/  FMUL R86, R55, R86 ;  /* 0x0000005637567220 */ /* 0x000fe20000400000 */
[C---:B------:R-:W-:Y:S01]  /*5860*/  FFMA R165, R62.reuse, R64, R165 ;  /* 0x000000403ea57223 */ /* 0x040fe200000000a5 */
[----:B------:R-:W-:Y:S01]  /*5870*/  FFMA R166, R62, R67, R166 ;  /* 0x000000433ea67223 */ /* 0x000fe200000000a6 */
[C---:B------:R-:W-:Y:S01]  /*5880*/  FFMA R168, R54.reuse, R65, R168 ;  /* 0x0000004136a87223 */ /* 0x040fe200000000a8 */
[----:B------:R-:W5:Y:S01]  /*5890*/  LDS.128 R56, [R113+0x110] ;  /* 0x0001100071387984 */ /* 0x000f620000000c00 */
[----:B------:R-:W-:Y:S01]  /*58a0*/  I2FP.F32.S32 R82, R82 ;  /* 0x0000005200527245 */ /* 0x000fe20000201400 */
[----:B0-----:R-:W-:Y:S01]  /*58b0*/  IMMA.16832.S8.S8 R64, R96.ROW, R52.COL, RZ ;  /* 0x0000003460407237 */ /* 0x001fe20000405cff */
[----:B------:R-:W-:Y:S01]  /*58c0*/  FFMA R167, R54, R86, R167 ;  /* 0x0000005636a77223 */ /* 0x000fe200000000a7 */
[----:B------:R-:W0:Y:S01]  /*58d0*/  LDS.128 R88, [R117+0x990] ;  /* 0x0009900075587984 */ /* 0x000e220000000c00 */
[----:B------:R-:W-:-:S02]  /*58e0*/  I2FP.F32.S32 R52, R81 ;  /* 0x0000005100347245 */ /* 0x000fc40000201400 */
[----:B------:R-:W-:Y:S01]  /*58f0*/  I2FP.F32.S32 R54, R83 ;  /* 0x0000005300367245 */ /* 0x000fe20000201400 */
[----:B------:R-:W-:Y:S01]  /*5900*/  FMUL R82, R55, R82 ;  /* 0x0000005237527220 */ /* 0x000fe20000400000 */
[----:B------:R-:W-:Y:S02]  /*5910*/  HADD2.F32 R103, -RZ, R103.H0_H0 ;  /* 0x20000067ff677230 */ /* 0x000fe40000004100 */
[----:B------:R-:W-:Y:S01]  /*5920*/  FMUL R52, R63, R52 ;  /* 0x000000343f347220 */ /* 0x000fe20000400000 */
[----:B------:R-:W-:Y:S01]  /*5930*/  I2FP.F32.S32 R80, R80 ;  /* 0x0000005000507245 */ /* 0x000fe20000201400 */
[----:B------:R-:W-:Y:S01]  /*5940*/  FMUL R55, R55, R54 ;  /* 0x0000003637377220 */ /* 0x000fe20000400000 */
[----:B------:R-:W-:Y:S01]  /*5950*/  LDS R86, [R115+0x530] ;  /* 0x0005300073567984 */ /* 0x000fe20000000800 */
[C---:B-1----:R-:W-:Y:S02]  /*5960*/  FFMA R149, R103.reuse, R52, R94 ;  /* 0x0000003467957223 */ /* 0x042fe4000000005e */
[----:B------:R-:W-:Y:S01]  /*5970*/  FFMA R154, R103, R55, R100 ;  /* 0x00000037679a7223 */ /* 0x000fe20000000064 */
[----:B------:R-:W1:Y:S04]  /*5980*/  LDS R87, [R115+0x540] ;  /* 0x0005400073577984 */ /* 0x000e680000000800 */
[----:B------:R-:W1:Y:S01]  /*5990*/  LDS.128 R52, [R113+0x500] ;  /* 0x0005000071347984 */ /* 0x000e620000000c00 */
[----:B------:R-:W-:Y:S01]  /*59a0*/  FMUL R80, R63, R80 ;  /* 0x000000503f507220 */ /* 0x000fe20000400000 */
[----:B------:R-:W-:Y:S01]  /*59b0*/  FFMA R157, R92, R82, R95 ;  /* 0x000000525c9d7223 */ /* 0x000fe2000000005f */
[----:B------:R-:W-:Y:S01]  /*59c0*/  MOV R148, R130 ;  /* 0x0000008200947202 */ /* 0x000fe20000000f00 */
[----:B--2---:R-:W-:-:S02]  /*59d0*/  HADD2.F32 R158, -RZ, R69.H0_H0 ;  /* 0x20000045ff9e7230 */ /* 0x004fc40000004100 */
[----:B------:R-:W-:Y:S01]  /*59e0*/  FFMA R156, R92, R80, R93 ;  /* 0x000000505c9c7223 */ /* 0x000fe2000000005d */
[----:B------:R-:W-:Y:S01]  /*59f0*/  HADD2.F32 R155, -RZ, R71.H0_H0 ;  /* 0x20000047ff9b7230 */ /* 0x000fe20000004100 */
[----:B------:R-:W-:Y:S01]  /*5a00*/  IMMA.16832.S8.S8 R80, R72.ROW, R60.COL, RZ ;  /* 0x0000003c48507237 */ /* 0x000fe20000405cff */
[----:B------:R-:W-:Y:S01]  /*5a10*/  I2FP.F32.S32 R61, R64 ;  /* 0x00000040003d7245 */ /* 0x000fe20000201400 */
[----:B------:R-:W-:Y:S01]  /*5a20*/  LDS R100, [R115+0xd0] ;  /* 0x0000d00073647984 */ /* 0x000fe20000000800 */
[----:B------:R-:W-:Y:S02]  /*5a30*/  I2FP.F32.S32 R69, R65 ;  /* 0x0000004100457245 */ /* 0x000fe40000201400 */
[----:B------:R-:W-:Y:S01]  /*5a40*/  I2FP.F32.S32 R71, R66 ;  /* 0x0000004200477245 */ /* 0x000fe20000201400 */
[----:B------:R-:W-:Y:S01]  /*5a50*/  LDS R101, [R115+0xe0] ;  /* 0x0000e00073657984 */ /* 0x000fe20000000800 */
[----:B------:R-:W-:Y:S01]  /*5a60*/  I2FP.F32.S32 R159, R67 ;  /* 0x00000043009f7245 */ /* 0x000fe20000201400 */
[----:B------:R-:W-:Y:S01]  /*5a70*/  HADD2.F32 R68, -RZ, R68.H0_H0 ;  /* 0x20000044ff447230 */ /* 0x000fe20000004100 */
[----:B---3--:R-:W-:Y:S01]  /*5a80*/  IMMA.16832.S8.S8 R64, R96.ROW, R84.COL, RZ ;  /* 0x0000005460407237 */ /* 0x008fe20000405cff */
[----:B------:R2:W3:Y:S01]  /*5a90*/  LDSM.16.M88.4 R92, [R148] ;  /* 0x00000000945c783b */ /* 0x0004e20000000200 */
[----:B----4-:R-:W-:-:S04]  /*5aa0*/  FMUL R61, R76, R61 ;  /* 0x0000003d4c3d7220 */ /* 0x010fc80000400000 */
[----:B------:R-:W-:Y:S02]  /*5ab0*/  FFMA R177, R68, R61, R177 ;  /* 0x0000003d44b17223 */ /* 0x000fe400000000b1 */
[----:B------:R-:W4:Y:S01]  /*5ac0*/  LDS.128 R60, [R113+0x590] ;  /* 0x00059000713c7984 */ /* 0x000f220000000c00 */
[----:B-----5:R-:W-:Y:S01]  /*5ad0*/  HADD2.F32 R56, -RZ, R56.H0_H0 ;  /* 0x20000038ff387230 */ /* 0x020fe20000004100 */
[----:B------:R-:W-:Y:S01]  /*5ae0*/  I2FP.F32.S32 R80, R80 ;  /* 0x0000005000507245 */ /* 0x000fe20000201400 */
[----:B------:R-:W-:Y:S01]  /*5af0*/  FMUL R69, R76, R69 ;  /* 0x000000454c457220 */ /* 0x000fe20000400000 */
[C---:B0-----:R-:W-:Y:S01]  /*5b00*/  FMUL R159, R88.reuse, R159 ;  /* 0x0000009f589f7220 */ /* 0x041fe20000400000 */
        /* <DEDUP_REMOVED lines=8> */
[----:B--2---:R-:W-:Y:S01]  /*5b90*/  FFMA R148, R158, R80, R177 ;  /* 0x000000509e947223 */ /* 0x004fe200000000b1 */
[----:B------:R-:W-:-:S02]  /*5ba0*/  I2FP.F32.S32 R82, R81 ;  /* 0x0000005100527245 */ /* 0x000fc40000201400 */
[----:B------:R-:W-:Y:S02]  /*5bb0*/  I2FP.F32.S32 R83, R64 ;  /* 0x0000004000537245 */ /* 0x000fe40000201400 */
[----:B------:R-:W-:Y:S01]  /*5bc0*/  I2FP.F32.S32 R85, R66 ;  /* 0x0000004200557245 */ /* 0x000fe20000201400 */
[----:B------:R-:W-:Y:S02]  /*5bd0*/  HADD2.F32 R103, -RZ, R70.H0_H0 ;  /* 0x20000046ff677230 */ /* 0x000fe40000004100 */
[----:B------:R-:W-:Y:S01]  /*5be0*/  FFMA R158, R158, R56, R71 ;  /* 0x000000389e9e7223 */ /* 0x000fe20000000047 */
[----:B------:R-:W-:Y:S01]  /*5bf0*/  HADD2.F32 R56, -RZ, R57.H0_H0 ;  /* 0x20000039ff387230 */ /* 0x000fe20000004100 */
[----:B-1----:R-:W-:Y:S01]  /*5c00*/  IMMA.16832.S8.S8 R68, R72.ROW, R86.COL, RZ ;  /* 0x0000005648447237 */ /* 0x002fe20000405cff */
[----:B------:R-:W-:Y:S01]  /*5c10*/  LDS R80, [R115+0x550] ;  /* 0x0005500073507984 */ /* 0x000fe20000000800 */
[----:B------:R-:W-:Y:S02]  /*5c20*/  HADD2.F32 R57, -RZ, R52.H0_H0 ;  /* 0x20000034ff397230 */ /* 0x000fe40000004100 */
[----:B------:R-:W-:Y:S01]  /*5c30*/  FMUL R82, R77, R82 ;  /* 0x000000524d527220 */ /* 0x000fe20000400000 */
[----:B------:R-:W-:Y:S01]  /*5c40*/  FMUL R84, R89, R84 ;  /* 0x0000005459547220 */ /* 0x000fe20000400000 */
[----:B------:R-:W0:Y:S01]  /*5c50*/  LDS R81, [R115+0x560] ;  /* 0x0005600073517984 */ /* 0x000e220000000800 */
[----:B------:R-:W-:Y:S01]  /*5c60*/  FMUL R83, R76, R83 ;  /* 0x000000534c537220 */ /* 0x000fe20000400000 */
[----:B------:R-:W-:Y:S01]  /*5c70*/  FMUL R52, R88, R85 ;  /* 0x0000005558347220 */ /* 0x000fe20000400000 */
[C---:B------:R-:W-:Y:S01]  /*5c80*/  FFMA R171, R56.reuse, R82, R171 ;  /* 0x0000005238ab7223 */ /* 0x040fe200000000ab */
[----:B------:R-:W-:Y:S01]  /*5c90*/  FFMA R160, R56, R84, R159 ;  /* 0x0000005438a07223 */ /* 0x000fe2000000009f */
[C---:B------:R-:W-:Y:S01]  /*5ca0*/  FFMA R83, R57.reuse, R83, R102 ;  /* 0x0000005339537223 */ /* 0x040fe20000000066 */
[----:B------:R-:W-:Y:S01]  /*5cb0*/  FFMA R52, R57, R52, R173 ;  /* 0x0000003439347223 */ /* 0x000fe200000000ad */
[----:B------:R-:W-:Y:S04]  /*5cc0*/  LDS R56, [R115+0x990] ;  /* 0x0009900073387984 */ /* 0x000fe80000000800 */
[----:B------:R-:W1:Y:S01]  /*5cd0*/  LDS R57, [R115+0x9a0] ;  /* 0x0009a00073397984 */ /* 0x000e620000000800 */
[----:B---3--:R-:W-:Y:S01]  /*5ce0*/  IMMA.16832.S8.S8 R84, R92.ROW, R100.COL, RZ ;  /* 0x000000645c547237 */ /* 0x008fe20000405cff */
[----:B------:R-:W-:-:S02]  /*5cf0*/  I2FP.F32.S32 R70, R70 ;  /* 0x0000004600467245 */ /* 0x000fc40000201400 */
[----:B------:R-:W-:Y:S02]  /*5d00*/  I2FP.F32.S32 R68, R68 ;  /* 0x0000004400447245 */ /* 0x000fe40000201400 */
[----:B------:R-:W-:Y:S01]  /*5d10*/  I2FP.F32.S32 R65, R65 ;  /* 0x0000004100417245 */ /* 0x000fe20000201400 */
[----:B------:R-:W-:Y:S01]  /*5d20*/  HADD2.F32 R64, -RZ, R53.H0_H0 ;  /* 0x20000035ff407230 */ /* 0x000fe20000004100 */
[----:B------:R-:W-:Y:S01]  /*5d30*/  I2FP.F32.S32 R67, R67 ;  /* 0x0000004300437245 */ /* 0x000fe20000201400 */
[----:B------:R-:W-:Y:S01]  /*5d40*/  FMUL R53, R89, R70 ;  /* 0x0000004659357220 */ /* 0x000fe20000400000 */
[----:B------:R-:W-:Y:S01]  /*5d50*/  I2FP.F32.S32 R66, R69 ;  /* 0x0000004500427245 */ /* 0x000fe20000201400 */
[----:B------:R-:W-:Y:S01]  /*5d60*/  FMUL R68, R77, R68 ;  /* 0x000000444d447220 */ /* 0x000fe20000400000 */
[----:B----4-:R-:W-:Y:S01]  /*5d70*/  HADD2.F32 R60, -RZ, R60.H0_H0 ;  /* 0x2000003cff3c7230 */ /* 0x010fe20000004100 */
[----:B------:R-:W-:Y:S01]  /*5d80*/  I2FP.F32.S32 R82, R71 ;  /* 0x0000004700527245 */ /* 0x000fe20000201400 */
[----:B------:R-:W-:Y:S01]  /*5d90*/  FMUL R65, R76, R65 ;  /* 0x000000414c417220 */ /* 0x000fe20000400000 */
[----:B------:R-:W-:Y:S01]  /*5da0*/  FMUL R67, R88, R67 ;  /* 0x0000004358437220 */ /* 0x000fe20000400000 */
[----:B------:R-:W-:Y:S01]  /*5db0*/  FFMA R164, R64, R53, R52 ;  /* 0x0000003540a47223 */ /* 0x000fe20000000034 */
[----:B------:R-:W-:-:S02]  /*5dc0*/  HADD2.F32 R102, -RZ, R61.H0_H0 ;  /* 0x2000003dff667230 */ /* 0x000fc40000004100 */
[----:B------:R-:W-:Y:S01]  /*5dd0*/  FFMA R162, R64, R68, R83 ;  /* 0x0000004440a27223 */ /* 0x000fe20000000053 */
[C---:B------:R-:W-:Y:S01]  /*5de0*/  FFMA R65, R60.reuse, R65, R169 ;  /* 0x000000413c417223 */ /* 0x040fe200000000a9 */
[----:B------:R-:W-:Y:S01]  /*5df0*/  FMUL R66, R77, R66 ;  /* 0x000000424d427220 */ /* 0x000fe20000400000 */
[----:B------:R-:W-:Y:S01]  /*5e00*/  LDS R52, [R115+0x9b0] ;  /* 0x0009b00073347984 */ /* 0x000fe20000000800 */
[----:B------:R-:W-:Y:S01]  /*5e10*/  FFMA R170, R60, R67, R170 ;  /* 0x000000433caa7223 */ /* 0x000fe200000000aa */
[----:B------:R-:W-:Y:S02]  /*5e20*/  FMUL R159, R89, R82 ;  /* 0x00000052599f7220 */ /* 0x000fe40000400000 */
[----:B------:R-:W2:Y:S01]  /*5e30*/  LDS R53, [R115+0x9c0] ;  /* 0x0009c00073357984 */ /* 0x000ea20000000800 */
[----:B------:R-:W-:-:S03]  /*5e40*/  FFMA R163, R102, R66, R65 ;  /* 0x0000004266a37223 */ /* 0x000fc60000000041 */
[----:B------:R-:W3:Y:S01]  /*5e50*/  LDS.128 R68, [R113+0xa10] ;  /* 0x000a100071447984 */ /* 0x000ee20000000c00 */
[----:B------:R-:W-:Y:S01]  /*5e60*/  FFMA R102, R102, R159, R170 ;  /* 0x0000009f66667223 */ /* 0x000fe200000000aa */
[----:B------:R-:W-:Y:S02]  /*5e70*/  I2FP.F32.S32 R159, R86 ;  /* 0x00000056009f7245 */ /* 0x000fe40000201400 */
[----:B------:R-:W-:Y:S01]  /*5e80*/  I2FP.F32.S32 R85, R85 ;  /* 0x0000005500557245 */ /* 0x000fe20000201400 */
[----:B------:R-:W-:Y:S01]  /*5e90*/  LDS R100, [R115+0x9d0] ;  /* 0x0009d00073647984 */ /* 0x000fe20000000800 */
[----:B0-----:R-:W-:Y:S03]  /*5ea0*/  IMMA.16832.S8.S8 R80, R92.ROW, R80.COL, RZ ;  /* 0x000000505c507237 */ /* 0x001fe60000405cff */
[----:B------:R-:W0:Y:S01]  /*5eb0*/  LDS R101, [R115+0x9e0] ;  /* 0x0009e00073657984 */ /* 0x000e220000000800 */
[----:B------:R-:W-:Y:S01]  /*5ec0*/  I2FP.F32.S32 R87, R87 ;  /* 0x0000005700577245 */ /* 0x000fe20000201400 */
[----:B------:R-:W-:-:S02]  /*5ed0*/  HADD2.F32 R58, -RZ, R58.H0_H0 ;  /* 0x2000003aff3a7230 */ /* 0x000fc40000004100 */
[----:B------:R-:W-:Y:S01]  /*5ee0*/  FMUL R159, R90, R159 ;  /* 0x0000009f5a9f7220 */ /* 0x000fe20000400000 */
[----:B------:R-:W-:Y:S01]  /*5ef0*/  FMUL R85, R78, R85 ;  /* 0x000000554e557220 */ /* 0x000fe20000400000 */
[----:B------:R-:W-:Y:S01]  /*5f00*/  I2FP.F32.S32 R61, R84 ;  /* 0x00000054003d7245 */ /* 0x000fe20000201400 */
[----:B------:R-:W-:Y:S01]  /*5f10*/  FMUL R161, R90, R87 ;  /* 0x000000575aa17220 */ /* 0x000fe20000400000 */
[C---:B------:R-:W-:Y:S01]  /*5f20*/  FFMA R158, R103.reuse, R159, R158 ;  /* 0x0000009f679e7223 */ /* 0x040fe2000000009e */
[----:B------:R-:W-:Y:S01]  /*5f30*/  FFMA R159, R58, R85, R171 ;  /* 0x000000553a9f7223 */ /* 0x000fe200000000ab */
[----:B------:R-:W4:Y:S01]  /*5f40*/  LDS.128 R64, [R113+0x980] ;  /* 0x0009800071407984 */ /* 0x000f220000000c00 */
[----:B-1----:R-:W-:Y:S01]  /*5f50*/  IMMA.16832.S8.S8 R84, R96.ROW, R56.COL, RZ ;  /* 0x0000003860547237 */ /* 0x002fe20000405cff */
[----:B------:R-:W-:Y:S02]  /*5f60*/  FMUL R61, R78, R61 ;  /* 0x0000003d4e3d7220 */ /* 0x000fe40000400000 */
[----:B------:R-:W-:Y:S02]  /*5f70*/  LDS R60, [R115+0xe10] ;  /* 0x000e1000733c7984 */ /* 0x000fe40000000800 */
[----:B------:R-:W-:-:S02]  /*5f80*/  FFMA R148, R103, R61, R148 ;  /* 0x0000003d67947223 */ /* 0x000fc40000000094 */
[----:B------:R-:W1:Y:S01]  /*5f90*/  LDS R61, [R115+0xe20] ;  /* 0x000e2000733d7984 */ /* 0x000e620000000800 */
[----:B------:R-:W-:Y:S02]  /*5fa0*/  I2FP.F32.S32 R103, R80 ;  /* 0x0000005000677245 */ /* 0x000fe40000201400 */
[----:B------:R-:W-:Y:S01]  /*5fb0*/  I2FP.F32.S32 R169, R82 ;  /* 0x0000005200a97245 */ /* 0x000fe20000201400 */
[----:B------:R-:W-:Y:S01]  /*5fc0*/  FFMA R171, R58, R161, R160 ;  /* 0x000000a13aab7223 */ /* 0x000fe200000000a0 */
[----:B------:R-:W-:Y:S01]  /*5fd0*/  I2FP.F32.S32 R161, R81 ;  /* 0x0000005100a17245 */ /* 0x000fe20000201400 */
[----:B------:R-:W-:Y:S01]  /*5fe0*/  HADD2.F32 R81, -RZ, R54.H0_H0 ;  /* 0x20000036ff517230 */ /* 0x000fe20000004100 */
[----:B------:R-:W-:Y:S01]  /*5ff0*/  I2FP.F32.S32 R173, R83 ;  /* 0x0000005300ad7245 */ /* 0x000fe20000201400 */
[----:B------:R-:W-:Y:S01]  /*6000*/  LDS R56, [R115+0xe30] ;  /* 0x000e300073387984 */ /* 0x000fe20000000800 */
[----:B------:R-:W-:Y:S01]  /*6010*/  FMUL R103, R78, R103 ;  /* 0x000000674e677220 */ /* 0x000fe20000400000 */
[----:B------:R-:W-:-:S02]  /*6020*/  FMUL R83, R90, R169 ;  /* 0x000000a95a537220 */ /* 0x000fc40000400000 */
[----:B------:R-:W5:Y:S01]  /*6030*/  LDS R57, [R115+0xe40] ;  /* 0x000e400073397984 */ /* 0x000f620000000800 */
[----:B------:R-:W-:Y:S02]  /*6040*/  I2FP.F32.S32 R87, R87 ;  /* 0x0000005700577245 */ /* 0x000fe40000201400 */
[----:B------:R-:W-:Y:S01]  /*6050*/  I2FP.F32.S32 R85, R85 ;  /* 0x0000005500557245 */ /* 0x000fe20000201400 */
[C---:B------:R-:W-:Y:S01]  /*6060*/  FFMA R169, R81.reuse, R103, R162 ;  /* 0x0000006751a97223 */ /* 0x040fe200000000a2 */
[----:B------:R-:W-:Y:S01]  /*6070*/  FFMA R170, R81, R83, R164 ;  /* 0x0000005351aa7223 */ /* 0x000fe200000000a4 */
[----:B------:R-:W-:Y:S01]  /*6080*/  HADD2.F32 R160, -RZ, R62.H0_H0 ;  /* 0x2000003effa07230 */ /* 0x000fe20000004100 */
[----:B--2---:R-:W-:Y:S01]  /*6090*/  IMMA.16832.S8.S8 R80, R72.ROW, R52.COL, RZ ;  /* 0x0000003448507237 */ /* 0x004fe20000405cff */
[----:B---3--:R-:W-:Y:S02]  /*60a0*/  HADD2.F32 R53, -RZ, R68.H0_H0 ;  /* 0x20000044ff357230 */ /* 0x008fe40000004100 */
        /* <DEDUP_REMOVED lines=8> */
[----:B------:R-:W-:Y:S01]  /*6130*/  LDS R52, [R115+0xe50] ;  /* 0x000e500073347984 */ /* 0x000fe20000000800 */
[----:B0-----:R-:W-:Y:S03]  /*6140*/  IMMA.16832.S8.S8 R100, R92.ROW, R100.COL, RZ ;  /* 0x000000645c647237 */ /* 0x001fe60000405cff */
[----:B------:R-:W0:Y:S01]  /*6150*/  LDS R53, [R115+0xe60] ;  /* 0x000e600073357984 */ /* 0x000e220000000800 */
[----:B------:R-:W-:-:S02]  /*6160*/  I2FP.F32.S32 R161, R84 ;  /* 0x0000005400a17245 */ /* 0x000fc40000201400 */
[----:B------:R-:W-:Y:S01]  /*6170*/  I2FP.F32.S32 R163, R86 ;  /* 0x0000005600a37245 */ /* 0x000fe20000201400 */
[----:B----4-:R-:W-:Y:S01]  /*6180*/  HADD2.F32 R64, -RZ, R64.H0_H0 ;  /* 0x20000040ff407230 */ /* 0x010fe20000004100 */
[----:B------:R-:W-:Y:S02]  /*6190*/  I2FP.F32.S32 R80, R80 ;  /* 0x0000005000507245 */ /* 0x000fe40000201400 */
[----:B------:R-:W-:Y:S01]  /*61a0*/  I2FP.F32.S32 R82, R82 ;  /* 0x0000005200527245 */ /* 0x000fe20000201400 */
[----:B------:R-:W-:Y:S01]  /*61b0*/  FMUL R161, R76, R161 ;  /* 0x000000a14ca17220 */ /* 0x000fe20000400000 */
[----:B------:R-:W-:Y:S01]  /*61c0*/  FMUL R163, R88, R163 ;  /* 0x000000a358a37220 */ /* 0x000fe20000400000 */
[----:B-1----:R-:W-:Y:S01]  /*61d0*/  IMMA.16832.S8.S8 R96, R96.ROW, R60.COL, RZ ;  /* 0x0000003c60607237 */ /* 0x002fe20000405cff */
[----:B------:R-:W-:Y:S01]  /*61e0*/  I2FP.F32.S32 R60, R81 ;  /* 0x00000051003c7245 */ /* 0x000fe20000201400 */
[----:B------:R-:W-:Y:S02]  /*61f0*/  HADD2.F32 R54, -RZ, R65.H0_H0 ;  /* 0x20000041ff367230 */ /* 0x000fe40000004100 */
[----:B------:R-:W-:Y:S01]  /*6200*/  FMUL R80, R77, R80 ;  /* 0x000000504d507220 */ /* 0x000fe20000400000 */
[----:B------:R-:W-:Y:S01]  /*6210*/  FMUL R82, R89, R82 ;  /* 0x0000005259527220 */ /* 0x000fe20000400000 */
[C---:B------:R-:W-:Y:S01]  /*6220*/  FFMA R161, R64.reuse, R161, R165 ;  /* 0x000000a140a17223 */ /* 0x040fe200000000a5 */
[----:B------:R-:W-:Y:S01]  /*6230*/  FFMA R163, R64, R163, R166 ;  /* 0x000000a340a37223 */ /* 0x000fe200000000a6 */
[----:B------:R-:W-:Y:S01]  /*6240*/  I2FP.F32.S32 R61, R100 ;  /* 0x00000064003d7245 */ /* 0x000fe20000201400 */
[----:B------:R-:W-:Y:S01]  /*6250*/  HADD2.F32 R58, -RZ, R69.H0_H0 ;  /* 0x20000045ff3a7230 */ /* 0x000fe20000004100 */
[----:B------:R-:W-:Y:S01]  /*6260*/  MOV R127, R128 ;  /* 0x00000080007f7202 */ /* 0x000fe20000000f00 */
[----:B------:R-:W-:Y:S01]  /*6270*/  FMUL R60, R77, R60 ;  /* 0x0000003c4d3c7220 */ /* 0x000fe20000400000 */
[----:B------:R-:W-:Y:S01]  /*6280*/  I2FP.F32.S32 R64, R83 ;  /* 0x0000005300407245 */ /* 0x000fe20000201400 */
[C---:B------:R-:W-:Y:S01]  /*6290*/  FFMA R161, R54.reuse, R80, R161 ;  /* 0x0000005036a17223 */ /* 0x040fe200000000a1 */
[----:B------:R-:W-:Y:S01]  /*62a0*/  FFMA R163, R54, R82, R163 ;  /* 0x0000005236a37223 */ /* 0x000fe200000000a3 */
[----:B------:R-:W-:Y:S01]  /*62b0*/  HADD2.F32 R66, -RZ, R66.H0_H0 ;  /* 0x20000042ff427230 */ /* 0x000fe20000004100 */
[----:B------:R-:W1:Y:S01]  /*62c0*/  LDS.128 R80, [R113+0xe00] ;  /* 0x000e000071507984 */ /* 0x000e620000000c00 */
[----:B------:R-:W-:Y:S01]  /*62d0*/  FMUL R61, R78, R61 ;  /* 0x0000003d4e3d7220 */ /* 0x000fe20000400000 */
[----:B------:R-:W-:Y:S01]  /*62e0*/  FFMA R54, R58, R60, R85 ;  /* 0x0000003c3a367223 */ /* 0x000fe20000000055 */
[----:B-----5:R-:W-:Y:S01]  /*62f0*/  IMMA.16832.S8.S8 R72, R72.ROW, R56.COL, RZ ;  /* 0x0000003848487237 */ /* 0x020fe20000405cff */
[----:B------:R-:W-:Y:S01]  /*6300*/  FMUL R64, R89, R64 ;  /* 0x0000004059407220 */ /* 0x000fe20000400000 */
[----:B------:R-:W-:Y:S01]  /*6310*/  LDS R56, [R115+0xf0] ;  /* 0x0000f00073387984 */ /* 0x000fe20000000800 */
[----:B------:R-:W-:Y:S01]  /*6320*/  I2FP.F32.S32 R65, R102 ;  /* 0x0000006600417245 */ /* 0x000fe20000201400 */
[----:B------:R-:W-:Y:S01]  /*6330*/  FFMA R165, R66, R61, R161 ;  /* 0x0000003d42a57223 */ /* 0x000fe200000000a1 */
[----:B------:R-:W-:Y:S01]  /*6340*/  I2FP.F32.S32 R69, R101 ;  /* 0x0000006500457245 */ /* 0x000fe20000201400 */
[----:B------:R-:W-:Y:S04]  /*6350*/  LDS R57, [R115+0x100] ;  /* 0x0001000073397984 */ /* 0x000fe80000000800 */
[----:B------:R2:W3:Y:S01]  /*6360*/  LDSM.16.M88.4 R84, [R127] ;  /* 0x000000007f54783b */ /* 0x0004e20000000200 */
[----:B------:R-:W-:-:S03]  /*6370*/  FFMA R64, R58, R64, R167 ;  /* 0x000000403a407223 */ /* 0x000fc600000000a7 */
[----:B------:R-:W-:Y:S01]  /*6380*/  LDS R60, [R115+0x570] ;  /* 0x00057000733c7984 */ /* 0x000fe20000000800 */
[----:B------:R-:W-:-:S03]  /*6390*/  FMUL R166, R90, R65 ;  /* 0x000000415aa67220 */ /* 0x000fc60000400000 */
[----:B------:R-:W4:Y:S01]  /*63a0*/  LDS R61, [R115+0x580] ;  /* 0x00058000733d7984 */ /* 0x000f220000000800 */
[----:B------:R-:W-:Y:S01]  /*63b0*/  I2FP.F32.S32 R167, R103 ;  /* 0x0000006700a77245 */ /* 0x000fe20000201400 */
[----:B------:R-:W-:Y:S02]  /*63c0*/  HADD2.F32 R65, -RZ, R70.H0_H0 ;  /* 0x20000046ff417230 */ /* 0x000fe40000004100 */
[----:B------:R-:W-:Y:S01]  /*63d0*/  FMUL R69, R78, R69 ;  /* 0x000000454e457220 */ /* 0x000fe20000400000 */
[----:B0-----:R-:W-:Y:S01]  /*63e0*/  IMMA.16832.S8.S8 R92, R92.ROW, R52.COL, RZ ;  /* 0x000000345c5c7237 */ /* 0x001fe20000405cff */
[----:B------:R-:W-:Y:S01]  /*63f0*/  LDS R68, [R115+0x9f0] ;  /* 0x0009f00073447984 */ /* 0x000fe20000000800 */
[----:B--2---:R-:W-:Y:S01]  /*6400*/  FMUL R127, R90, R167 ;  /* 0x000000a75a7f7220 */ /* 0x004fe20000400000 */
[----:B------:R-:W-:Y:S02]  /*6410*/  FFMA R167, R65, R69, R54 ;  /* 0x0000004541a77223 */ /* 0x000fe40000000036 */
[----:B------:R-:W0:Y:S01]  /*6420*/  LDS R69, [R115+0xa00] ;  /* 0x000a000073457984 */ /* 0x000e220000000800 */
[----:B------:R-:W-:-:S03]  /*6430*/  I2FP.F32.S32 R53, R98 ;  /* 0x0000006200357245 */ /* 0x000fc60000201400 */
[----:B------:R-:W2:Y:S01]  /*6440*/  LDS.128 R100, [R113+0xe90] ;  /* 0x000e900071647984 */ /* 0x000ea20000000c00 */
[----:B------:R-:W-:Y:S01]  /*6450*/  FFMA R168, R65, R127, R64 ;  /* 0x0000007f41a87223 */ /* 0x000fe20000000040 */
[----:B------:R-:W-:Y:S02]  /*6460*/  FMUL R52, R88, R53 ;  /* 0x0000003558347220 */ /* 0x000fe40000400000 */
[----:B------:R-:W-:Y:S04]  /*6470*/  LDS R64, [R115+0xe70] ;  /* 0x000e700073407984 */ /* 0x000fe80000000800 */
[----:B------:R-:W5:Y:S02]  /*6480*/  LDS R65, [R115+0xe80] ;  /* 0x000e800073417984 */ /* 0x000f640000000800 */
        /* <DEDUP_REMOVED lines=8> */
[----:B-1----:R-:W-:-:S02]  /*6510*/  HADD2.F32 R53, -RZ, R80.H0_H0 ;  /* 0x20000050ff357230 */ /* 0x002fc40000004100 */
[----:B------:R-:W-:Y:S01]  /*6520*/  FMUL R161, R76, R161 ;  /* 0x000000a14ca17220 */ /* 0x000fe20000400000 */
[----:B------:R-:W-:Y:S01]  /*6530*/  FFMA R166, R66, R166, R163 ;  /* 0x000000a642a67223 */ /* 0x000fe200000000a3 */
[----:B------:R-:W-:Y:S01]  /*6540*/  FMUL R99, R88, R99 ;  /* 0x0000006358637220 */ /* 0x000fe20000400000 */
[----:B------:R-:W-:Y:S01]  /*6550*/  I2FP.F32.S32 R66, R75 ;  /* 0x0000004b00427245 */ /* 0x000fe20000201400 */
[----:B------:R-:W-:Y:S01]  /*6560*/  FMUL R58, R77, R72 ;  /* 0x000000484d3a7220 */ /* 0x000fe20000400000 */
[----:B------:R-:W-:Y:S01]  /*6570*/  FMUL R88, R89, R74 ;  /* 0x0000004a59587220 */ /* 0x000fe20000400000 */
[----:B------:R-:W-:Y:S01]  /*6580*/  FMUL R77, R77, R54 ;  /* 0x000000364d4d7220 */ /* 0x000fe20000400000 */
[----:B---3--:R-:W-:Y:S01]  /*6590*/  IMMA.16832.S8.S8 R72, R84.ROW, R56.COL, RZ ;  /* 0x0000003854487237 */ /* 0x008fe20000405cff */
[----:B------:R-:W-:Y:S02]  /*65a0*/  HADD2.F32 R70, -RZ, R55.H0_H0 ;  /* 0x20000037ff467230 */ /* 0x000fe40000004100 */
[C---:B------:R-:W-:Y:S01]  /*65b0*/  FFMA R156, R53.reuse, R161, R156 ;  /* 0x000000a1359c7223 */ /* 0x040fe2000000009c */
[----:B------:R-:W-:Y:S01]  /*65c0*/  FFMA R157, R53, R52, R157 ;  /* 0x00000034359d7223 */ /* 0x000fe2000000009d */
[----:B------:R-:W-:-:S03]  /*65d0*/  HADD2.F32 R81, -RZ, R81.H0_H0 ;  /* 0x20000051ff517230 */ /* 0x000fc60000004100 */
[----:B----4-:R-:W-:Y:S01]  /*65e0*/  IMMA.16832.S8.S8 R52, R84.ROW, R60.COL, RZ ;  /* 0x0000003c54347237 */ /* 0x010fe20000405cff */
[----:B------:R-:W-:Y:S01]  /*65f0*/  FMUL R89, R89, R66 ;  /* 0x0000004259597220 */ /* 0x000fe20000400000 */
[----:B------:R-:W-:Y:S02]  /*6600*/  HADD2.F32 R66, -RZ, R59.H0_H0 ;  /* 0x2000003bff427230 */ /* 0x000fe40000004100 */
[----:B------:R-:W-:-:S04]  /*6610*/  FFMA R156, R81, R58, R156 ;  /* 0x0000003a519c7223 */ /* 0x000fc8000000009c */
[----:B0-----:R-:W-:Y:S01]  /*6620*/  IMMA.16832.S8.S8 R56, R84.ROW, R68.COL, RZ ;  /* 0x0000004454387237 */ /* 0x001fe20000405cff */
[----:B------:R-:W-:Y:S02]  /*6630*/  I2FP.F32.S32 R97, R97 ;  /* 0x0000006100617245 */ /* 0x000fe40000201400 */
[----:B------:R-:W-:Y:S01]  /*6640*/  I2FP.F32.S32 R60, R73 ;  /* 0x00000049003c7245 */ /* 0x000fe20000201400 */
[----:B--2---:R-:W-:Y:S02]  /*6650*/  HADD2.F32 R100, -RZ, R100.H0_H0 ;  /* 0x20000064ff647230 */ /* 0x004fe40000004100 */
[----:B------:R-:W-:Y:S02]  /*6660*/  FMUL R97, R76, R97 ;  /* 0x000000614c617220 */ /* 0x000fe40000400000 */
[----:B------:R-:W-:-:S03]  /*6670*/  FMUL R60, R79, R60 ;  /* 0x0000003c4f3c7220 */ /* 0x000fc60000400000 */
[----:B------:R-:W-:Y:S01]  /*6680*/  I2FP.F32.S32 R52, R52 ;  /* 0x0000003400347245 */ /* 0x000fe20000201400 */
[C---:B------:R-:W-:Y:S01]  /*6690*/  FFMA R97, R100.reuse, R97, R149 ;  /* 0x0000006164617223 */ /* 0x040fe20000000095 */
[----:B------:R-:W-:Y:S01]  /*66a0*/  FFMA R154, R100, R99, R154 ;  /* 0x00000063649a7223 */ /* 0x000fe2000000009a */
[----:B-----5:R-:W-:Y:S02]  /*66b0*/  IMMA.16832.S8.S8 R84, R84.ROW, R64.COL, RZ ;  /* 0x0000004054547237 */ /* 0x020fe40000405cff */
[----:B------:R-:W-:Y:S01]  /*66c0*/  FMUL R52, R79, R52 ;  /* 0x000000344f347220 */ /* 0x000fe20000400000 */
[----:B------:R-:W-:Y:S01]  /*66d0*/  FFMA R100, R66, R60, R159 ;  /* 0x0000003c42647223 */ /* 0x000fe2000000009f */
[----:B------:R-:W-:Y:S02]  /*66e0*/  I2FP.F32.S32 R93, R93 ;  /* 0x0000005d005d7245 */ /* 0x000fe40000201400 */
[----:B------:R-:W-:Y:S01]  /*66f0*/  I2FP.F32.S32 R60, R54 ;  /* 0x00000036003c7245 */ /* 0x000fe20000201400 */
[----:B------:R-:W-:Y:S01]  /*6700*/  FFMA R169, R70, R52, R169 ;  /* 0x0000003446a97223 */ /* 0x000fe200000000a9 */
[----:B------:R-:W-:-:S02]  /*6710*/  I2FP.F32.S32 R54, R53 ;  /* 0x0000003500367245 */ /* 0x000fc40000201400 */
[----:B------:R-:W-:Y:S01]  /*6720*/  I2FP.F32.S32 R52, R57 ;  /* 0x0000003900347245 */ /* 0x000fe20000201400 */
[----:B------:R-:W-:Y:S01]  /*6730*/  HADD2.F32 R63, -RZ, R63.H0_H0 ;  /* 0x2000003fff3f7230 */ /* 0x000fe20000004100 */
[----:B------:R-:W-:Y:S01]  /*6740*/  I2FP.F32.S32 R163, R95 ;  /* 0x0000005f00a37245 */ /* 0x000fe20000201400 */
[----:B------:R-:W-:Y:S01]  /*6750*/  FMUL R95, R78, R93 ;  /* 0x0000005d4e5f7220 */ /* 0x000fe20000400000 */
[----:B------:R-:W-:Y:S02]  /*6760*/  HADD2.F32 R78, -RZ, R71.H0_H0 ;  /* 0x20000047ff4e7230 */ /* 0x000fe40000004100 */
[----:B------:R-:W-:Y:S01]  /*6770*/  FMUL R53, R91, R60 ;  /* 0x0000003c5b357220 */ /* 0x000fe20000400000 */
[C---:B------:R-:W-:Y:S01]  /*6780*/  FMUL R54, R79.reuse, R54 ;  /* 0x000000364f367220 */ /* 0x040fe20000400000 */
[----:B------:R-:W-:Y:S01]  /*6790*/  I2FP.F32.S32 R58, R58 ;  /* 0x0000003a003a7245 */ /* 0x000fe20000201400 */
[----:B------:R-:W-:Y:S01]  /*67a0*/  FMUL R52, R79, R52 ;  /* 0x000000344f347220 */ /* 0x000fe20000400000 */
[----:B------:R-:W-:Y:S01]  /*67b0*/  IADD3 R123, PT, PT, R123, 0x8, RZ ;  /* 0x000000087b7b7810 */ /* 0x000fe20007ffe0ff */
[----:B------:R-:W-:-:S02]  /*67c0*/  HADD2.F32 R76, -RZ, R67.H0_H0 ;  /* 0x20000043ff4c7230 */ /* 0x000fc40000004100 */
[----:B------:R-:W-:Y:S01]  /*67d0*/  FFMA R170, R70, R53, R170 ;  /* 0x0000003546aa7223 */ /* 0x000fe200000000aa */
[----:B------:R-:W-:Y:S01]  /*67e0*/  FFMA R98, R63, R54, R62 ;  /* 0x000000363f627223 */ /* 0x000fe2000000003e */
[----:B------:R-:W-:Y:S01]  /*67f0*/  I2FP.F32.S32 R74, R74 ;  /* 0x0000004a004a7245 */ /* 0x000fe20000201400 */
[----:B------:R-:W-:Y:S01]  /*6800*/  FMUL R53, R91, R58 ;  /* 0x0000003a5b357220 */ /* 0x000fe20000400000 */
[----:B------:R-:W-:Y:S01]  /*6810*/  I2FP.F32.S32 R54, R59 ;  /* 0x0000003b00367245 */ /* 0x000fe20000201400 */
[----:B------:R-:W-:Y:S01]  /*6820*/  FFMA R167, R78, R52, R167 ;  /* 0x000000344ea77223 */ /* 0x000fe200000000a7 */
[----:B------:R-:W-:Y:S01]  /*6830*/  HADD2.F32 R52, -RZ, R101.H0_H0 ;  /* 0x20000065ff347230 */ /* 0x000fe20000004100 */
[----:B------:R-:W-:Y:S01]  /*6840*/  ISETP.GE.AND P4, PT, R123, R125, PT ;  /* 0x0000007d7b00720c */ /* 0x000fe20003f86270 */
[----:B------:R-:W-:Y:S01]  /*6850*/  FFMA R166, R76, R53, R166 ;  /* 0x000000354ca67223 */ /* 0x000fe200000000a6 */
[C---:B------:R-:W-:Y:S01]  /*6860*/  FMUL R93, R91.reuse, R74 ;  /* 0x0000004a5b5d7220 */ /* 0x040fe20000400000 */
[----:B------:R-:W-:Y:S01]  /*6870*/  FMUL R53, R91, R54 ;  /* 0x000000365b357220 */ /* 0x000fe20000400000 */
[----:B------:R-:W-:Y:S01]  /*6880*/  I2FP.F32.S32 R60, R55 ;  /* 0x00000037003c7245 */ /* 0x000fe20000201400 */
[----:B------:R-:W-:Y:S01]  /*6890*/  HADD2.F32 R102, -RZ, R102.H0_H0 ;  /* 0x20000066ff667230 */ /* 0x000fe20000004100 */
[----:B------:R-:W-:Y:S01]  /*68a0*/  I2FP.F32.S32 R54, R85 ;  /* 0x0000005500367245 */ /* 0x000fe20000201400 */
[C---:B------:R-:W-:Y:S01]  /*68b0*/  FFMA R77, R52.reuse, R77, R97 ;  /* 0x0000004d344d7223 */ /* 0x040fe20000000061 */
[----:B------:R-:W-:Y:S01]  /*68c0*/  FFMA R89, R52, R89, R154 ;  /* 0x0000005934597223 */ /* 0x000fe2000000009a */
[C---:B------:R-:W-:Y:S01]  /*68d0*/  FMUL R127, R90.reuse, R127 ;  /* 0x0000007f5a7f7220 */ /* 0x040fe20000400000 */
        /* <DEDUP_REMOVED lines=8> */
[----:B------:R-:W-:Y:S01]  /*6960*/  I2FP.F32.S32 R52, R87 ;  /* 0x0000005700347245 */ /* 0x000fe20000201400 */
[----:B------:R-:W-:Y:S01]  /*6970*/  FFMA R93, R155, R93, R158 ;  /* 0x0000005d9b5d7223 */ /* 0x000fe2000000009e */
[----:B------:R-:W-:Y:S02]  /*6980*/  HADD2.F32 R158, -RZ, R103.H0_H0 ;  /* 0x20000067ff9e7230 */ /* 0x000fe40000004100 */
[----:B------:R-:W-:Y:S01]  /*6990*/  FMUL R60, R91, R60 ;  /* 0x0000003c5b3c7220 */ /* 0x000fe20000400000 */
[----:B------:R-:W-:Y:S01]  /*69a0*/  FFMA R168, R78, R53, R168 ;  /* 0x000000354ea87223 */ /* 0x000fe200000000a8 */
[C---:B------:R-:W-:Y:S01]  /*69b0*/  FMUL R54, R79.reuse, R54 ;  /* 0x000000364f367220 */ /* 0x040fe20000400000 */
[----:B------:R-:W-:Y:S02]  /*69c0*/  HADD2.F32 R83, -RZ, R83.H0_H0 ;  /* 0x20000053ff537230 */ /* 0x000fe40000004100 */
[C---:B------:R-:W-:Y:S01]  /*69d0*/  FFMA R77, R102.reuse, R95, R77 ;  /* 0x0000005f664d7223 */ /* 0x040fe2000000004d */
[----:B------:R-:W-:Y:S01]  /*69e0*/  FMUL R72, R79, R72 ;  /* 0x000000484f487220 */ /* 0x000fe20000400000 */
[----:B------:R-:W-:Y:S01]  /*69f0*/  FMUL R68, R91, R68 ;  /* 0x000000445b447220 */ /* 0x000fe20000400000 */
[C---:B------:R-:W-:Y:S01]  /*6a00*/  FMUL R56, R79.reuse, R56 ;  /* 0x000000384f387220 */ /* 0x040fe20000400000 */
[----:B------:R-:W-:Y:S01]  /*6a10*/  FMUL R84, R79, R84 ;  /* 0x000000544f547220 */ /* 0x000fe20000400000 */
[C---:B------:R-:W-:Y:S01]  /*6a20*/  FFMA R94, R55.reuse, R94, R156 ;  /* 0x0000005e375e7223 */ /* 0x040fe2000000009c */
[----:B------:R-:W-:Y:S01]  /*6a30*/  FFMA R88, R55, R127, R88 ;  /* 0x0000007f37587223 */ /* 0x000fe20000000058 */
[----:B------:R-:W-:Y:S01]  /*6a40*/  FFMA R89, R102, R90, R89 ;  /* 0x0000005a66597223 */ /* 0x000fe20000000059 */
[C---:B------:R-:W-:Y:S01]  /*6a50*/  FMUL R53, R91.reuse, R86 ;  /* 0x000000565b357220 */ /* 0x040fe20000400000 */
[----:B------:R-:W-:Y:S01]  /*6a60*/  FMUL R52, R91, R52 ;  /* 0x000000345b347220 */ /* 0x000fe20000400000 */
[----:B------:R-:W-:Y:S01]  /*6a70*/  FFMA R99, R63, R60, R160 ;  /* 0x0000003c3f637223 */ /* 0x000fe200000000a0 */
[----:B------:R-:W-:Y:S01]  /*6a80*/  FFMA R156, R158, R54, R77 ;  /* 0x000000369e9c7223 */ /* 0x000fe2000000004d */
[----:B------:R-:W-:Y:S01]  /*6a90*/  FFMA R92, R155, R72, R148 ;  /* 0x000000489b5c7223 */ /* 0x000fe20000000094 */
[----:B------:R-:W-:Y:S01]  /*6aa0*/  FFMA R171, R66, R68, R171 ;  /* 0x0000004442ab7223 */ /* 0x000fe200000000ab */
[----:B------:R-:W-:Y:S01]  /*6ab0*/  FFMA R165, R76, R56, R165 ;  /* 0x000000384ca57223 */ /* 0x000fe200000000a5 */
[C---:B------:R-:W-:Y:S01]  /*6ac0*/  FFMA R160, R83.reuse, R84, R94 ;  /* 0x0000005453a07223 */ /* 0x040fe2000000005e */
[----:B------:R-:W-:Y:S01]  /*6ad0*/  FFMA R162, R83, R53, R88 ;  /* 0x0000003553a27223 */ /* 0x000fe20000000058 */
[----:B------:R-:W-:Y:S01]  /*6ae0*/  FFMA R158, R158, R52, R89 ;  /* 0x000000349e9e7223 */ /* 0x000fe20000000059 */
[----:B------:R-:W-:Y:S01]  /*6af0*/  VIADD R109, R109, 0x8 ;  /* 0x000000086d6d7836 */ /* 0x000fe20000000000 */
[----:B------:R-:W-:Y:S06]  /*6b00*/  BAR.SYNC.DEFER_BLOCKING 0x0 ;  /* 0x0000000000007b1d */ /* 0x000fec0000010000 */
[----:B------:R-:W-:Y:S05]  /*6b10*/  @!P4 BRA `(.L_x_1154) ;  /* 0xffffffb8007cc947 */ /* 0x000fea000383ffff */
.L_x_1153:
        /* <DEDUP_REMOVED lines=11> */
.L_x_1156:
[----:B------:R-:W-:Y:S05]  /*6bd0*/  BSYNC.RECONVERGENT B0 ;  /* 0x0000000000007941 */ /* 0x000fea0003800200 */
.L_x_1155:
        /* <DEDUP_REMOVED lines=10> */
.L_x_1158:
[----:B------:R-:W-:Y:S05]  /*6c80*/  BSYNC.RECONVERGENT B0 ;  /* 0x0000000000007941 */ /* 0x000fea0003800200 */
.L_x_1157:
        /* <DEDUP_REMOVED lines=11> */
.L_x_1160:
[----:B------:R-:W-:Y:S05]  /*6d40*/  BSYNC.RECONVERGENT B0 ;  /* 0x0000000000007941 */ /* 0x000fea0003800200 */
.L_x_1159:
        /* <DEDUP_REMOVED lines=11> */
.L_x_1162:
[----:B------:R-:W-:Y:S05]  /*6e00*/  BSYNC.RECONVERGENT B0 ;  /* 0x0000000000007941 */ /* 0x000fea0003800200 */
.L_x_1161:
[----:B------:R-:W-:Y:S01]  /*6e10*/  IMAD.X R0, R105, 0x1, R0, P1 ;  /* 0x0000000169007824 */ /* 0x000fe200008e0600 */
[----:B------:R-:W-:Y:S01]  /*6e20*/  BSSY.RECONVERGENT B0, `(.L_x_1163) ;  /* 0x0000010000007945 */ /* 0x000fe20003800200 */
[-C--:B------:R-:W-:Y:S02]  /*6e30*/  ISETP.GT.AND P6, PT, R118, R47.reuse, PT ;  /* 0x0000002f7600720c */ /* 0x080fe40003fc4270 */
[-C--:B------:R-:W-:Y:S02]  /*6e40*/  ISETP.GT.AND P5, PT, R116, R47.reuse, PT ;  /* 0x0000002f7400720c */ /* 0x080fe40003fa4270 */
[-C--:B------:R-:W-:Y:S02]  /*6e50*/  ISETP.GT.AND P4, PT, R114, R47.reuse, PT ;  /* 0x0000002f7200720c */ /* 0x080fe40003f84270 */
[-C--:B------:R-:W-:Y:S02]  /*6e60*/  ISETP.GT.AND P3, PT, R112, R47.reuse, PT ;  /* 0x0000002f7000720c */ /* 0x080fe40003f64270 */
[----:B------:R-:W-:-:S02]  /*6e70*/  ISETP.GT.AND P2, PT, R110, R47, PT ;  /* 0x0000002f6e00720c */ /* 0x000fc40003f44270 */
[----:B------:R-:W-:Y:S01]  /*6e80*/  LOP3.LUT R54, R0, R105, RZ, 0xfc, !PT ;  /* 0x0000006900367212 */ /* 0x000fe200078efcff */
[----:B------:R-:W-:Y:S10]  /*6e90*/  @P0 BRA `(.L_x_1164) ;  /* 0x0000000000200947 */ /* 0x000ff40003800000 */
[----:B------:R-:W0:Y:S01]  /*6ea0*/  LDS R47, [R111+UR8+0x20] ;  /* 0x000020086f2f7984 */ /* 0x000e220008000800 */
[----:B------:R-:W4:Y:S01]  /*6eb0*/  LDCU.64 UR12, c[0x0][0x3a0] ;  /* 0x00007400ff0c77ac */ /* 0x000f220008000a00 */
[----:B0123--:R-:W-:-:S05]  /*6ec0*/  IMAD R50, R47, UR14, R124 ;  /* 0x0000000e2f327c24 */ /* 0x00ffca000f8e027c */
[----:B------:R-:W-:-:S04]  /*6ed0*/  IADD3 R47, P1, PT, R49, R50, RZ ;  /* 0x00000032312f7210 */ /* 0x000fc80007f3e0ff */
[----:B------:R-:W-:Y:S02]  /*6ee0*/  LEA.HI.X.SX32 R52, R50, R53, 0x1, P1 ;  /* 0x0000003532347211 */ /* 0x000fe400008f0eff */
[----:B----4-:R-:W-:-:S04]  /*6ef0*/  LEA R50, P1, R47, UR12, 0x2 ;  /* 0x0000000c2f327c11 */ /* 0x010fc8000f8210ff */
[----:B------:R-:W-:-:S05]  /*6f00*/  LEA.HI.X R51, R47, UR13, R52, 0x2, P1 ;  /* 0x0000000d2f337c11 */ /* 0x000fca00088f1434 */
[----:B------:R4:W-:Y:S04]  /*6f10*/  STG.E desc[UR10][R50.64], R169 ;  /* 0x000000a932007986 */ /* 0x0009e8000c10190a */
.L_x_1164:
[----:B------:R-:W-:Y:S05]  /*6f20*/  BSYNC.RECONVERGENT B0 ;  /* 0x0000000000007941 */ /* 0x000fea0003800200 */
.L_x_1163:
        /* <DEDUP_REMOVED lines=10> */
.L_x_1166:
[----:B------:R-:W-:Y:S05]  /*6fd0*/  BSYNC.RECONVERGENT B0 ;  /* 0x0000000000007941 */ /* 0x000fea0003800200 */
.L_x_1165:
        /* <DEDUP_REMOVED lines=11> */
.L_x_1168:
[----:B------:R-:W-:Y:S05]  /*7090*/  BSYNC.RECONVERGENT B0 ;  /* 0x0000000000007941 */ /* 0x000fea0003800200 */
.L_x_1167:
        /* <DEDUP_REMOVED lines=12> */
.L_x_1170:
[----:B------:R-:W-:Y:S05]  /*7160*/  BSYNC.RECONVERGENT B0 ;  /* 0x0000000000007941 */ /* 0x000fea0003800200 */
.L_x_1169:
        /* <DEDUP_REMOVED lines=10> */
.L_x_1172:
[----:B------:R-:W-:Y:S05]  /*7210*/  BSYNC.RECONVERGENT B0 ;  /* 0x0000000000007941 */ /* 0x000fea0003800200 */
.L_x_1171:
        /* <DEDUP_REMOVED lines=10> */
.L_x_1174:
[----:B------:R-:W-:Y:S05]  /*72c0*/  BSYNC.RECONVERGENT B0 ;  /* 0x0000000000007941 */ /* 0x000fea0003800200 */
.L_x_1173:
        /* <DEDUP_REMOVED lines=11> */
.L_x_1176:
[----:B------:R-:W-:Y:S05]  /*7380*/  BSYNC.RECONVERGENT B0 ;  /* 0x0000000000007941 */ /* 0x000fea0003800200 */
.L_x_1175:
        /* <DEDUP_REMOVED lines=11> */
.L_x_1178:
[----:B------:R-:W-:Y:S05]  /*7440*/  BSYNC.RECONVERGENT B0 ;  /* 0x0000000000007941 */ /* 0x000fea0003800200 */
.L_x_1177:
        /* <DEDUP_REMOVED lines=10> */
.L_x_1180:
[----:B------:R-:W-:Y:S05]  /*74f0*/  BSYNC.RECONVERGENT B0 ;  /* 0x0000000000007941 */ /* 0x000fea0003800200 */
.L_x_1179:
        /* <DEDUP_REMOVED lines=10> */
.L_x_1182:
[----:B------:R-:W-:Y:S05]  /*75a0*/  BSYNC.RECONVERGENT B0 ;  /* 0x0000000000007941 */ /* 0x000fea0003800200 */
.L_x_1181:
        /* <DEDUP_REMOVED lines=11> */
.L_x_1184:
[----:B------:R-:W-:Y:S05]  /*7660*/  BSYNC.RECONVERGENT B0 ;  /* 0x0000000000007941 */ /* 0x000fea0003800200 */
.L_x_1183:
        /* <DEDUP_REMOVED lines=11> */
.L_x_1186:
[----:B------:R-:W-:Y:S05]  /*7720*/  BSYNC.RECONVERGENT B0 ;  /* 0x0000000000007941 */ /* 0x000fea0003800200 */
.L_x_1185:
[----:B------:R-:W-:Y:S05]  /*7730*/  @P0 BRA `(.L_x_1187) ;  /* 0x00000000004c0947 */ /* 0x000fea0003800000 */
[----:B------:R-:W5:Y:S01]  /*7740*/  I2F.U32.RP R49, R125 ;  /* 0x0000007d00317306 */ /* 0x000f620000209000 */
[----:B------:R-:W-:Y:S01]  /*7750*/  IMAD.MOV R47, RZ, RZ, -R125 ;  /* 0x000000ffff2f7224 */ /* 0x000fe200078e0a7d */
[----:B------:R-:W-:Y:S01]  /*7760*/  ISETP.NE.U32.AND P1, PT, R125, RZ, PT ;  /* 0x000000ff7d00720c */ /* 0x000fe20003f25070 */
[----:B01234-:R-:W-:-:S05]  /*7770*/  IMAD.MOV.U32 R50, RZ, RZ, RZ ;  /* 0x000000ffff327224 */ /* 0x01ffca00078e00ff */
        /* <DEDUP_REMOVED lines=15> */
.L_x_1187:
[----:B------:R-:W-:Y:S01]  /*7870*/  IMAD.MOV.U32 R56, RZ, RZ, R0 ;  /* 0x000000ffff387224 */ /* 0x000fe200078e0000 */
[----:B------:R-:W-:-:S07]  /*7880*/  MOV R57, 0x78a0 ;  /* 0x000078a000397802 */ /* 0x000fce0000000f00 */
[----:B01234-:R-:W-:Y:S05]  /*7890*/  CALL.REL.NOINC `($__internal_33_$__cuda_sm20_rem_s64) ;  /* 0x0000006000a87944 */ /* 0x01ffea0003c00000 */
[----:B------:R-:W-:Y:S01]  /*78a0*/  MOV R50, R47 ;  /* 0x0000002f00327202 */ /* 0x000fe20000000f00 */
[----:B------:R-:W-:-:S07]  /*78b0*/  IMAD.MOV.U32 R51, RZ, RZ, R52 ;  /* 0x000000ffff337224 */ /* 0x000fce00078e0034 */
.L_x_1188:
[----:B------:R-:W-:-:S04]  /*78c0*/  IADD3 R49, P0, PT, -R50, R48, RZ ;  /* 0x0000003032317210 */ /* 0x000fc80007f1e1ff */
[----:B------:R-:W-:Y:S01]  /*78d0*/  IADD3 R48, P1, PT, -R49, R2, RZ ;  /* 0x0000000231307210 */ /* 0x000fe20007f3e1ff */
[----:B------:R-:W-:-:S03]  /*78e0*/  IMAD.X R0, R0, 0x1, ~R51, P0 ;  /* 0x0000000100007824 */ /* 0x000fc600000e0e33 */
[----:B------:R-:W-:Y:S01]  /*78f0*/  ISETP.LT.U32.AND P0, PT, R125, R48, PT ;  /* 0x000000307d00720c */ /* 0x000fe20003f01070 */
[----:B------:R-:W-:-:S05]  /*7900*/  IMAD.X R50, R3, 0x1, ~R0, P1 ;  /* 0x0000000103327824 */ /* 0x000fca00008e0e00 */
[----:B------:R-:W-:-:S04]  /*7910*/  ISETP.LT.AND.EX P0, PT, R105, R50, PT, P0 ;  /* 0x000000326900720c */ /* 0x000fc80003f01300 */
[----:B------:R-:W-:-:S09]  /*7920*/  SEL R48, R125, R48, P0 ;  /* 0x000000307d307207 */ /* 0x000fd20000000000 */
.L_x_1150:
[----:B------:R-:W-:Y:S01]  /*7930*/  ISETP.GE.U32.AND P0, PT, R49, R2, PT ;  /* 0x000000023100720c */ /* 0x000fe20003f06070 */
[----:B------:R-:W-:Y:S01]  /*7940*/  IMAD.MOV.U32 R123, RZ, RZ, RZ ;  /* 0x000000ffff7b7224 */ /* 0x000fe200078e00ff */
[----:B------:R-:W-:Y:S02]  /*7950*/  ISETP.EQ.AND P2, PT, R125, R48, PT ;  /* 0x000000307d00720c */ /* 0x000fe40003f42270 */
[----:B------:R-:W-:-:S04]  /*7960*/  ISETP.GE.AND.EX P0, PT, R0, R3, PT, P0 ;  /* 0x000000030000720c */ /* 0x000fc80003f06300 */
[----:B------:R-:W-:-:S09]  /*7970*/  PLOP3.LUT P1, PT, P0, PT, PT, 0x8, 0x80 ;  /* 0x000000000080781c */ /* 0x000fd2000072e170 */
[----:B------:R-:W-:Y:S05]  /*7980*/  @!P0 BRA P2, `(.L_x_1189) ;  /* 0xffffff9c00548947 */ /* 0x000fea000103ffff */
.L_x_1139:
        /* <DEDUP_REMOVED lines=32> */
.L_x_1190:
[----:B------:R-:W-:Y:S01]  /*7b90*/  IMAD.MOV.U32 R59, RZ, RZ, R2 ;  /* 0x000000ffff3b7224 */ /* 0x000fe200078e0002 */
[----:B------:R-:W-:Y:S01]  /*7ba0*/  MOV R60, 0x7bd0 ;  /* 0x00007bd0003c7802 */ /* 0x000fe20000000f00 */
[----:B------:R-:W-:-:S07]  /*7bb0*/  IMAD.MOV.U32 R57, RZ, RZ, R49 ;  /* 0x000000ffff397224 */ /* 0x000fce00078e0031 */
[----:B------:R-:W-:Y:S05]  /*7bc0*/  CALL.REL.NOINC `($__internal_32_$__cuda_sm20_div_s64) ;  /* 0x00000058008c7944 */ /* 0x000fea0003c00000 */
[----:B------:R-:W-:-:S07]  /*7bd0*/  IMAD.MOV.U32 R8, RZ, RZ, R47 ;  /* 0x000000ffff087224 */ /* 0x000fce00078e002f */
.L_x_1191:
        /* <DEDUP_REMOVED lines=30> */
.L_x_1192:
[----:B------:R-:W-:Y:S01]  /*7dc0*/  IMAD.MOV.U32 R59, RZ, RZ, R2 ;  /* 0x000000ffff3b7224 */ /* 0x000fe200078e0002 */
[----:B------:R-:W-:Y:S01]  /*7dd0*/  MOV R60, 0x7e00 ;  /* 0x00007e00003c7802 */ /* 0x000fe20000000f00 */
[----:B------:R-:W-:-:S07]  /*7de0*/  IMAD.MOV.U32 R57, RZ, RZ, R49 ;  /* 0x000000ffff397224 */ /* 0x000fce00078e0031 */
[----:B------:R-:W-:Y:S05]  /*7df0*/  CALL.REL.NOINC `($__internal_32_$__cuda_sm20_div_s64) ;  /* 0x0000005800007944 */ /* 0x000fea0003c00000 */
[----:B------:R-:W-:-:S07]  /*7e00*/  IMAD.MOV.U32 R0, RZ, RZ, R47 ;  /* 0x000000ffff007224 */ /* 0x000fce00078e002f */
.L_x_1193:
        /* <DEDUP_REMOVED lines=27> */
.L_x_1194:
[----:B------:R-:W-:Y:S01]  /*7fc0*/  IMAD.MOV.U32 R59, RZ, RZ, R125 ;  /* 0x000000ffff3b7224 */ /* 0x000fe200078e007d */
[----:B------:R-:W-:Y:S01]  /*7fd0*/  MOV R60, 0x8000 ;  /* 0x00008000003c7802 */ /* 0x000fe20000000f00 */
[----:B------:R-:W-:-:S07]  /*7fe0*/  IMAD.MOV.U32 R61, RZ, RZ, R105 ;  /* 0x000000ffff3d7224 */ /* 0x000fce00078e0069 */
[----:B------:R-:W-:Y:S05]  /*7ff0*/  CALL.REL.NOINC `($__internal_32_$__cuda_sm20_div_s64) ;  /* 0x0000005400807944 */ /* 0x000fea0003c00000 */
[----:B------:R-:W-:-:S07]  /*8000*/  IMAD.MOV.U32 R5, RZ, RZ, R47 ;  /* 0x000000ffff057224 */ /* 0x000fce00078e002f */
.L_x_1195:
        /* <DEDUP_REMOVED lines=27> */
.L_x_1196:
        /* <DEDUP_REMOVED lines=9> */
[----:B------:R-:W-:Y:S01]  /*8250*/  CS2R R92, SRZ ;  /* 0x00000000005c7805 */ /* 0x000fe2000001ff00 */
[----:B------:R-:W-:Y:S01]  /*8260*/  IMAD.MOV.U32 R96, RZ, RZ, RZ ;  /* 0x000000ffff607224 */ /* 0x000fe200078e00ff */
[----:B------:R-:W-:Y:S01]  /*8270*/  CS2R R138, SRZ ;  /* 0x00000000008a7805 */ /* 0x000fe2000001ff00 */
[----:B------:R-:W-:-:S02]  /*8280*/  IMAD.MOV.U32 R127, RZ, RZ, RZ ;  /* 0x000000ffff7f7224 */ /* 0x000fc400078e00ff */
[----:B------:R-:W-:Y:S02]  /*8290*/  IMAD.MOV.U32 R122, RZ, RZ, RZ ;  /* 0x000000ffff7a7224 */ /* 0x000fe400078e00ff */
[----:B------:R-:W-:Y:S02]  /*82a0*/  IMAD.MOV.U32 R105, RZ, RZ, RZ ;  /* 0x000000ffff697224 */ /* 0x000fe400078e00ff */
[----:B------:R-:W-:Y:S02]  /*82b0*/  IMAD.MOV.U32 R111, RZ, RZ, RZ ;  /* 0x000000ffff6f7224 */ /* 0x000fe400078e00ff */
[----:B------:R-:W-:Y:S01]  /*82c0*/  IMAD.MOV.U32 R109, RZ, RZ, RZ ;  /* 0x000000ffff6d7224 */ /* 0x000fe200078e00ff */
[-C--:B-1----:R-:W-:Y:S02]  /*82d0*/  IABS R14, R7.reuse ;  /* 0x00000007000e7213 */ /* 0x082fe40000000000 */
        /* <DEDUP_REMOVED lines=32> */
[----:B------:R-:W-:Y:S01]  /*84e0*/  LOP3.LUT R5, R41, 0xfc, RZ, 0xc0, !PT ;  /* 0x000000fc29057812 */ /* 0x000fe200078ec0ff */
[C---:B------:R-:W-:Y:S01]  /*84f0*/  IMAD R10, R108.reuse, 0x10, R41 ;  /* 0x000000106c0a7824 */ /* 0x040fe200078e0229 */
[C---:B------:R-:W-:Y:S01]  /*8500*/  LOP3.LUT R9, R107.reuse, 0x3, RZ, 0xc0, !PT ;  /* 0x000000036b097812 */ /* 0x040fe200078ec0ff */
[----:B------:R-:W2:Y:S01]  /*8510*/  LDC.64 R134, c[0x0][0x380] ;  /* 0x0000e000ff867b82 */ /* 0x000ea20000000a00 */
[----:B------:R-:W-:Y:S01]  /*8520*/  IMAD.U32 R11, RZ, RZ, UR7 ;  /* 0x00000007ff0b7e24 */ /* 0x000fe2000f8e00ff */
[----:B------:R-:W-:Y:S01]  /*8530*/  LOP3.LUT R31, R107, 0x7, RZ, 0xc0, !PT ;  /* 0x000000076b1f7812 */ /* 0x000fe200078ec0ff */
[----:B------:R-:W-:-:S04]  /*8540*/  IMAD R5, R108, 0x4c0, R5 ;  /* 0x000004c06c057824 */ /* 0x000fc800078e0205 */
[----:B------:R-:W-:Y:S01]  /*8550*/  IMAD R5, R2, 0x4c, R5 ;  /* 0x0000004c02057824 */ /* 0x000fe200078e0205 */
[----:B------:R-:W3:Y:S01]  /*8560*/  LDC R33, c[0x0][0x3bc] ;  /* 0x0000ef00ff217b82 */ /* 0x000ee20000000800 */
[----:B------:R-:W-:Y:S01]  /*8570*/  IMAD R2, R10, 0x130, R11 ;  /* 0x000001300a027824 */ /* 0x000fe200078e020b */
[----:B------:R-:W-:Y:S01]  /*8580*/  UMOV UR4, UR8 ;  /* 0x0000000800047c82 */ /* 0x000fe20008000000 */
[----:B-1----:R-:W-:-:S05]  /*8590*/  UMOV UR5, UR6 ;  /* 0x0000000600057c82 */ /* 0x002fca0008000000 */
[----:B------:R-:W1:Y:S01]  /*85a0*/  LDC R104, c[0x0][0x3c0] ;  /* 0x0000f000ff687b82 */ /* 0x000e620000000800 */
[----:B------:R-:W-:Y:S01]  /*85b0*/  MOV R7, UR5 ;  /* 0x0000000500077c02 */ /* 0x000fe20008000f00 */
[----:B------:R-:W-:Y:S01]  /*85c0*/  IMAD.U32 R6, RZ, RZ, UR4 ;  /* 0x00000004ff067e24 */ /* 0x000fe2000f8e00ff */
[----:B------:R-:W4:Y:S03]  /*85d0*/  LDCU UR4, c[0x0][0x3d0] ;  /* 0x00007a00ff0477ac */ /* 0x000f260008000800 */
[----:B------:R-:W-:-:S04]  /*85e0*/  IMAD.WIDE.U32 R6, R5, 0x4, R6 ;  /* 0x0000000405067825 */ /* 0x000fc800078e0006 */
[----:B--2---:R-:W-:Y:S01]  /*85f0*/  IMAD.WIDE.U32 R10, R9, 0x4, R134 ;  /* 0x00000004090a7825 */ /* 0x004fe200078e0086 */
[C---:B------:R-:W-:Y:S02]  /*8600*/  IADD3 R130, P6, PT, R6.reuse, 0x1480, RZ ;  /* 0x0000148006827810 */ /* 0x040fe40007fde0ff */
[C---:B------:R-:W-:Y:S02]  /*8610*/  IADD3 R128, P1, PT, R6.reuse, 0x14a0, RZ ;  /* 0x000014a006807810 */ /* 0x040fe40007f3e0ff */
[C---:B------:R-:W-:Y:S01]  /*8620*/  IADD3 R124, P2, PT, R6.reuse, 0x14c0, RZ ;  /* 0x000014c0067c7810 */ /* 0x040fe20007f5e0ff */
[--C-:B------:R-:W-:Y:S01]  /*8630*/  IMAD.X R131, RZ, RZ, R7.reuse, P6 ;  /* 0x000000ffff837224 */ /* 0x100fe200030e0607 */
[C---:B------:R-:W-:Y:S01]  /*8640*/  IADD3 R120, P3, PT, R6.reuse, 0x14e0, RZ ;  /* 0x000014e006787810 */ /* 0x040fe20007f7e0ff */
[--C-:B------:R-:W-:Y:S01]  /*8650*/  IMAD.X R129, RZ, RZ, R7.reuse, P1 ;  /* 0x000000ffff817224 */ /* 0x100fe200008e0607 */
[----:B------:R-:W-:Y:S01]  /*8660*/  IADD3 R118, P4, PT, R6, 0x1500, RZ ;  /* 0x0000150006767810 */ /* 0x000fe20007f9e0ff */
[-C--:B---3--:R-:W-:Y:S01]  /*8670*/  IMAD R110, R8, R33.reuse, RZ ;  /* 0x00000021086e7224 */ /* 0x088fe200078e02ff */
[C---:B------:R-:W-:Y:S01]  /*8680*/  IADD3 R116, P5, PT, R6.reuse, 0x1520, RZ ;  /* 0x0000152006747810 */ /* 0x040fe20007fbe0ff */
[----:B------:R-:W-:Y:S01]  /*8690*/  IMAD.U32 R8, RZ, RZ, UR8 ;  /* 0x00000008ff087e24 */ /* 0x000fe2000f8e00ff */
[C---:B------:R-:W-:Y:S01]  /*86a0*/  IADD3 R114, P6, PT, R6.reuse, 0x1540, RZ ;  /* 0x0000154006727810 */ /* 0x040fe20007fde0ff */
[--C-:B------:R-:W-:Y:S01]  /*86b0*/  IMAD.X R125, RZ, RZ, R7.reuse, P2 ;  /* 0x000000ffff7d7224 */ /* 0x100fe200010e0607 */
[----:B------:R-:W-:Y:S01]  /*86c0*/  IADD3 R112, P1, PT, R6, 0x1560, RZ ;  /* 0x0000156006707810 */ /* 0x000fe20007f3e0ff */
[----:B------:R-:W-:Y:S01]  /*86d0*/  IMAD.SHL.U32 R6, R108, 0x4, RZ ;  /* 0x000000046c067824 */ /* 0x000fe200078e00ff */
[----:B------:R-:W-:Y:S01]  /*86e0*/  IADD3 R132, P0, PT, R10, 0x4, RZ ;  /* 0x000000040a847810 */ /* 0x000fe20007f1e0ff */
[----:B------:R-:W-:Y:S01]  /*86f0*/  IMAD R10, R108, R33, RZ ;  /* 0x000000216c0a7224 */ /* 0x000fe200078e02ff */
[----:B-1----:R-:W-:Y:S01]  /*8700*/  SHF.R.S32.HI R102, RZ, 0x1f, R104 ;  /* 0x0000001fff667819 */ /* 0x002fe20000011468 */
[----:B------:R-:W-:Y:S01]  /*8710*/  IMAD.X R121, RZ, RZ, R7, P3 ;  /* 0x000000ffff797224 */ /* 0x000fe200018e0607 */
[----:B------:R-:W-:Y:S01]  /*8720*/  LEA.HI R6, R107, R6, RZ, 0x1d ;  /* 0x000000066b067211 */ /* 0x000fe200078fe8ff */
[C-C-:B------:R-:W-:Y:S01]  /*8730*/  IMAD R18, R33.reuse, 0x10, R10.reuse ;  /* 0x0000001021127824 */ /* 0x140fe200078e020a */
[----:B------:R-:W-:Y:S01]  /*8740*/  IADD3.X R133, PT, PT, RZ, R11, RZ, P0, !PT ;  /* 0x0000000bff857210 */ /* 0x000fe200007fe4ff */
[----:B------:R-:W-:-:S02]  /*8750*/  IMAD R20, R33, 0x20, R10 ;  /* 0x0000002021147824 */ /* 0x000fc400078e020a */
[----:B------:R-:W-:Y:S01]  /*8760*/  IMAD R22, R33, 0x40, R10 ;  /* 0x0000004021167824 */ /* 0x000fe200078e020a */
[C---:B------:R-:W-:Y:S01]  /*8770*/  IADD3 R12, P2, PT, R41.reuse, R18, RZ ;  /* 0x00000012290c7210 */ /* 0x040fe20007f5e0ff */
[----:B------:R-:W-:Y:S01]  /*8780*/  IMAD R24, R6, R33, RZ ;  /* 0x0000002106187224 */ /* 0x000fe200078e02ff */
[C---:B------:R-:W-:Y:S01]  /*8790*/  IADD3 R13, P3, PT, R41.reuse, R20, RZ ;  /* 0x00000014290d7210 */ /* 0x040fe20007f7e0ff */
[--C-:B------:R-:W-:Y:S01]  /*87a0*/  IMAD.X R119, RZ, RZ, R7.reuse, P4 ;  /* 0x000000ffff777224 */ /* 0x100fe200020e0607 */
[----:B------:R-:W-:Y:S01]  /*87b0*/  IADD3 R14, P4, PT, R41, R22, RZ ;  /* 0x00000016290e7210 */ /* 0x000fe20007f9e0ff */
[--C-:B------:R-:W-:Y:S01]  /*87c0*/  IMAD.X R117, RZ, RZ, R7.reuse, P5 ;  /* 0x000000ffff757224 */ /* 0x100fe200028e0607 */
[----:B------:R-:W-:Y:S01]  /*87d0*/  LEA R30, R33, R18, 0x3 ;  /* 0x00000012211e7211 */ /* 0x000fe200078e18ff */
[--C-:B------:R-:W-:Y:S01]  /*87e0*/  IMAD.X R115, RZ, RZ, R7.reuse, P6 ;  /* 0x000000ffff737224 */ /* 0x100fe200030e0607 */
[----:B------:R-:W-:Y:S01]  /*87f0*/  LEA.HI.X.SX32 R17, R18, RZ, 0x1, P2 ;  /* 0x000000ff12117211 */ /* 0x000fe200010f0eff */
[----:B------:R-:W-:Y:S01]  /*8800*/  IMAD.X R113, RZ, RZ, R7, P1 ;  /* 0x000000ffff717224 */ /* 0x000fe200008e0607 */
[----:B------:R-:W-:Y:S01]  /*8810*/  LEA.HI.X.SX32 R18, R20, RZ, 0x1, P3 ;  /* 0x000000ff14127211 */ /* 0x000fe200018f0eff */
[----:B------:R-:W-:Y:S01]  /*8820*/  IMAD R5, R9, 0x120, R8 ;  /* 0x0000012009057824 */ /* 0x000fe200078e0208 */
[----:B------:R-:W-:Y:S01]  /*8830*/  LEA.HI.X.SX32 R19, R22, RZ, 0x1, P4 ;  /* 0x000000ff16137211 */ /* 0x000fe200020f0eff */
[----:B------:R-:W-:-:S02]  /*8840*/  IMAD R9, R41, 0x8, R9 ;  /* 0x0000000829097824 */ /* 0x000fc400078e0209 */
[----:B------:R-:W-:Y:S01]  /*8850*/  IMAD R7, R6, 0x4c, R31 ;  /* 0x0000004c06077824 */ /* 0x000fe200078e021f */
[----:B------:R-:W-:Y:S01]  /*8860*/  IADD3 R6, P0, PT, R41, R10, RZ ;  /* 0x0000000a29067210 */ /* 0x000fe20007f1e0ff */
[C---:B------:R-:W-:Y:S02]  /*8870*/  IMAD R16, R33.reuse, 0x8, R10 ;  /* 0x0000000821107824 */ /* 0x040fe400078e020a */
[--C-:B------:R-:W-:Y:S01]  /*8880*/  IMAD R26, R33, 0x40, R24.reuse ;  /* 0x00000040211a7824 */ /* 0x100fe200078e0218 */
[----:B------:R-:W-:Y:S01]  /*8890*/  LEA R7, R7, UR7, 0x2 ;  /* 0x0000000707077c11 */ /* 0x000fe2000f8e10ff */
[----:B------:R-:W-:Y:S01]  /*88a0*/  IMAD R28, R33, 0x20, R24 ;  /* 0x00000020211c7824 */ /* 0x000fe200078e0218 */
[C---:B------:R-:W-:Y:S01]  /*88b0*/  IADD3 R11, P1, PT, R41.reuse, R16, RZ ;  /* 0x00000010290b7210 */ /* 0x040fe20007f3e0ff */
[--C-:B------:R-:W-:Y:S02]  /*88c0*/  IMAD R100, R108, 0x4c, R9.reuse ;  /* 0x0000004c6c647824 */ /* 0x100fe400078e0209 */
[----:B------:R-:W-:Y:S01]  /*88d0*/  IMAD R8, R41, 0x1c, R9 ;  /* 0x0000001c29087824 */ /* 0x000fe200078e0209 */
[----:B------:R-:W-:Y:S01]  /*88e0*/  LEA.HI.X.SX32 R9, R10, RZ, 0x1, P0 ;  /* 0x000000ff0a097211 */ /* 0x000fe200000f0eff */
[----:B------:R-:W-:Y:S01]  /*88f0*/  IMAD R32, R33, 0x20, R22 ;  /* 0x0000002021207824 */ /* 0x000fe200078e0216 */
[----:B------:R-:W-:Y:S01]  /*8900*/  IADD3 R10, P0, PT, R31, R24, RZ ;  /* 0x000000181f0a7210 */ /* 0x000fe20007f1e0ff */
[--C-:B------:R-:W-:Y:S01]  /*8910*/  IMAD R34, R33, 0x8, R20.reuse ;  /* 0x0000000821227824 */ /* 0x100fe200078e0214 */
[----:B------:R-:W-:Y:S01]  /*8920*/  IADD3 R21, P5, PT, R31, R28, RZ ;  /* 0x0000001c1f157210 */ /* 0x000fe20007fbe0ff */
[----:B------:R-:W-:Y:S01]  /*8930*/  IMAD R36, R33, 0x10, R20 ;  /* 0x0000001021247824 */ /* 0x000fe200078e0214 */
[----:B------:R-:W-:Y:S01]  /*8940*/  IADD3 R20, P4, PT, R31, R26, RZ ;  /* 0x0000001a1f147210 */ /* 0x000fe20007f9e0ff */
[C-C-:B------:R-:W-:Y:S01]  /*8950*/  IMAD R40, R33.reuse, 0x10, R22.reuse ;  /* 0x0000001021287824 */ /* 0x140fe200078e0216 */
[----:B------:R-:W-:Y:S01]  /*8960*/  LEA.HI.X.SX32 R15, R24, RZ, 0x1, P0 ;  /* 0x000000ff180f7211 */ /* 0x000fe200000f0eff */
[C---:B------:R-:W-:Y:S01]  /*8970*/  IMAD R38, R33.reuse, 0x8, R22 ;  /* 0x0000000821267824 */ /* 0x040fe200078e0216 */
[----:B------:R-:W-:Y:S01]  /*8980*/  LEA.HI.X.SX32 R16, R16, RZ, 0x1, P1 ;  /* 0x000000ff10107211 */ /* 0x000fe200008f0eff */
[C---:B------:R-:W-:Y:S01]  /*8990*/  IMAD R42, R33.reuse, 0x20, R26 ;  /* 0x00000020212a7824 */ /* 0x040fe200078e021a */
[----:B------:R-:W-:Y:S01]  /*89a0*/  LEA.HI.X.SX32 R26, R26, RZ, 0x1, P4 ;  /* 0x000000ff1a1a7211 */ /* 0x000fe200020f0eff */
[--C-:B------:R-:W-:Y:S01]  /*89b0*/  IMAD R52, R33, 0x10, R32.reuse ;  /* 0x0000001021347824 */ /* 0x100fe200078e0220 */
[----:B------:R-:W-:Y:S01]  /*89c0*/  IADD3 R24, P1, PT, R41, R34, RZ ;  /* 0x0000002229187210 */ /* 0x000fe20007f3e0ff */
[----:B------:R-:W-:Y:S01]  /*89d0*/  IMAD R46, R33, 0x8, R32 ;  /* 0x00000008212e7824 */ /* 0x000fe200078e0220 */
[----:B------:R-:W-:Y:S01]  /*89e0*/  IADD3 R27, P4, PT, R41, R36, RZ ;  /* 0x00000024291b7210 */ /* 0x000fe20007f9e0ff */
[C---:B------:R-:W-:Y:S01]  /*89f0*/  IMAD R50, R33.reuse, 0x8, R40 ;  /* 0x0000000821327824 */ /* 0x040fe200078e0228 */
[----:B------:R-:W-:Y:S01]  /*8a00*/  LEA.HI.X.SX32 R28, R28, RZ, 0x1, P5 ;  /* 0x000000ff1c1c7211 */ /* 0x000fe200028f0eff */
[----:B------:R-:W-:Y:S01]  /*8a10*/  IMAD R44, R33, 0x8, R36 ;  /* 0x00000008212c7824 */ /* 0x000fe200078e0224 */
[----:B------:R-:W-:Y:S01]  /*8a20*/  IADD3 R25, P2, PT, R41, R40, RZ ;  /* 0x0000002829197210 */ /* 0x000fe20007f5e0ff */
[----:B------:R-:W-:Y:S01]  /*8a30*/  IMAD R54, R33, 0x8, R52 ;  /* 0x0000000821367824 */ /* 0x000fe200078e0234 */
[C---:B------:R-:W-:Y:S01]  /*8a40*/  IADD3 R29, P5, PT, R41.reuse, R38, RZ ;  /* 0x00000026291d7210 */ /* 0x040fe20007fbe0ff */
[----:B------:R-:W-:Y:S01]  /*8a50*/  IMAD R110, R110, 0x80, R123 ;  /* 0x000000806e6e7824 */ /* 0x000fe200078e027b */
[----:B------:R-:W-:-:S02]  /*8a60*/  IADD3 R22, P3, PT, R41, R30, RZ ;  /* 0x0000001e29167210 */ /* 0x000fc40007f7e0ff */
[----:B------:R-:W-:Y:S01]  /*8a70*/  IADD3 R23, P0, PT, R41, R32, RZ ;  /* 0x0000002029177210 */ /* 0x000fe20007f1e0ff */
[----:B----4-:R-:W-:Y:S01]  /*8a80*/  IMAD R110, R3, UR4, R110 ;  /* 0x00000004036e7c24 */ /* 0x010fe2000f8e026e */
        /* <DEDUP_REMOVED lines=12> */
[----:B------:R-:W-:Y:S02]  /*8b50*/  LEA R100, R100, UR8, 0x2 ;  /* 0x0000000864647c11 */ /* 0x000fe4000f8e10ff */
[----:B------:R-:W-:Y:S02]  /*8b60*/  LEA R8, R8, UR8, 0x2 ;  /* 0x0000000808087c11 */ /* 0x000fe4000f8e10ff */
[----:B------:R-:W-:Y:S02]  /*8b70*/  LEA.HI.X.SX32 R42, R42, RZ, 0x1, P3 ;  /* 0x000000ff2a2a7211 */ /* 0x000fe400018f0eff */
[----:B------:R-:W-:Y:S02]  /*8b80*/  LEA.HI.X.SX32 R43, R52, RZ, 0x1, P1 ;  /* 0x000000ff342b7211 */ /* 0x000fe400008f0eff */
[----:B------:R-:W-:-:S02]  /*8b90*/  LEA.HI.X.SX32 R49, R46, RZ, 0x1, P2 ;  /* 0x000000ff2e317211 */ /* 0x000fc400010f0eff */
[----:B------:R-:W-:Y:S02]  /*8ba0*/  LEA.HI.X.SX32 R50, R50, RZ, 0x1, P4 ;  /* 0x000000ff32327211 */ /* 0x000fe400020f0eff */
[----:B------:R-:W-:Y:S02]  /*8bb0*/  LEA.HI.X.SX32 R51, R44, RZ, 0x1, P5 ;  /* 0x000000ff2c337211 */ /* 0x000fe400028f0eff */
[----:B------:R-:W-:-:S07]  /*8bc0*/  LEA.HI.X.SX32 R3, R54, RZ, 0x1, P0 ;  /* 0x000000ff36037211 */ /* 0x000fce00000f0eff */
.L_x_1198:
        /* <DEDUP_REMOVED lines=12> */
[----:B------:R-:W-:-:S05]  /*8c90*/  IMAD.IADD R47, R47, 0x1, R53 ;  /* 0x000000012f2f7824 */ /* 0x000fca00078e0235 */
[----:B------:R-:W3:Y:S04]  /*8ca0*/  LDG.E.U16.CONSTANT R103, desc[UR10][R46.64+-0x2] ;  /* 0xfffffe0a2e677981 */ /* 0x000ee8000c1e9500 */
[----:B------:R4:W3:Y:S01]  /*8cb0*/  LDG.E.U16.CONSTANT R144, desc[UR10][R46.64] ;  /* 0x0000000a2e907981 */ /* 0x0008e2000c1e9500 */
        /* <DEDUP_REMOVED lines=9> */
[----:B----4-:R-:W-:-:S04]  /*8d50*/  IMAD.WIDE.U32 R46, R53, 0x12, R132 ;  /* 0x00000012352e7825 */ /* 0x010fc800078e0084 */
[----:B------:R-:W-:-:S04]  /*8d60*/  IMAD R53, R52, 0x12, RZ ;  /* 0x0000001234357824 */ /* 0x000fc800078e02ff */
        /* <DEDUP_REMOVED lines=27> */
[----:B0-----:R-:W-:Y:S02]  /*8f20*/  IMAD R47, R54, 0x12, RZ ;  /* 0x00000012362f7824 */ /* 0x001fe400078e02ff */
[----:B------:R-:W-:Y:S02]  /*8f30*/  IMAD.MOV.U32 R46, RZ, RZ, R52 ;  /* 0x000000ffff2e7224 */ /* 0x000fe400078e0034 */
[----:B------:R-:W-:Y:S01]  /*8f40*/  IMAD.IADD R47, R53, 0x1, R47 ;  /* 0x00000001352f7824 */ /* 0x000fe200078e022f */
[----:B------:R-:W-:-:S04]  /*8f50*/  IADD3 R53, P0, PT, R110, R14, RZ ;  /* 0x0000000e6e357210 */ /* 0x000fc80007f1e0ff */
[----:B------:R-:W4:Y:S01]  /*8f60*/  LDG.E.U16.CONSTANT R73, desc[UR10][R46.64+-0x2] ;  /* 0xfffffe0a2e497981 */ /* 0x000f22000c1e9500 */
[----:B------:R-:W-:-:S03]  /*8f70*/  IMAD.X R54, R58, 0x1, R19, P0 ;  /* 0x000000013a367824 */ /* 0x000fc600000e0613 */
[----:B------:R0:W4:Y:S01]  /*8f80*/  LDG.E.U16.CONSTANT R74, desc[UR10][R46.64] ;  /* 0x0000000a2e4a7981 */ /* 0x000122000c1e9500 */
[----:B------:R-:W-:-:S04]  /*8f90*/  IMAD.WIDE.U32 R52, R53, 0x12, R132 ;  /* 0x0000001235347825 */ /* 0x000fc800078e0084 */
[----:B-1----:R-:W-:-:S04]  /*8fa0*/  IMAD R45, R54, 0x12, RZ ;  /* 0x00000012362d7824 */ /* 0x002fc800078e02ff */
[----:B------:R-:W-:-:S05]  /*8fb0*/  IMAD.IADD R53, R53, 0x1, R45 ;  /* 0x0000000135357824 */ /* 0x000fca00078e022d */
[----:B------:R-:W4:Y:S04]  /*8fc0*/  LDG.E.U16.CONSTANT R75, desc[UR10][R52.64+-0x2] ;  /* 0xfffffe0a344b7981 */ /* 0x000f28000c1e9500 */
[----:B------:R1:W4:Y:S01]  /*8fd0*/  LDG.E.U16.CONSTANT R78, desc[UR10][R52.64] ;  /* 0x0000000a344e7981 */ /* 0x000322000c1e9500 */
[----:B------:R-:W-:-:S05]  /*8fe0*/  IADD3 R45, P0, PT, R110, R29, RZ ;  /* 0x0000001d6e2d7210 */ /* 0x000fca0007f1e0ff */
[----:B------:R-:W-:Y:S02]  /*8ff0*/  IMAD.X R54, R58, 0x1, R36, P0 ;  /* 0x000000013a367824 */ /* 0x000fe400000e0624 */
[----:B------:R-:W-:-:S04]  /*9000*/  IMAD.WIDE.U32 R44, R45, 0x12, R132 ;  /* 0x000000122d2c7825 */ /* 0x000fc800078e0084 */
[----:B------:R-:W-:-:S04]  /*9010*/  IMAD R55, R54, 0x12, RZ ;  /* 0x0000001236377824 */ /* 0x000fc800078e02ff */
[----:B------:R-:W-:-:S05]  /*9020*/  IMAD.IADD R45, R45, 0x1, R55 ;  /* 0x000000012d2d7824 */ /* 0x000fca00078e0237 */
[----:B------:R-:W4:Y:S04]  /*9030*/  LDG.E.U16.CONSTANT R79, desc[UR10][R44.64+-0x2] ;  /* 0xfffffe0a2c4f7981 */ /* 0x000f28000c1e9500 */
[----:B------:R-:W4:Y:S01]  /*9040*/  LDG.E.U16.CONSTANT R80, desc[UR10][R44.64] ;  /* 0x0000000a2c507981 */ /* 0x000f22000c1e9500 */
[----:B0-----:R-:W-:-:S05]  /*9050*/  IADD3 R47, P0, PT, R110, R25, RZ ;  /* 0x000000196e2f7210 */ /* 0x001fca0007f1e0ff */
[----:B------:R-:W-:Y:S02]  /*9060*/  IMAD.X R46, R58, 0x1, R34, P0 ;  /* 0x000000013a2e7824 */ /* 0x000fe400000e0622 */
[----:B-1----:R-:W-:-:S04]  /*9070*/  IMAD.WIDE.U32 R52, R47, 0x12, R132 ;  /* 0x000000122f347825 */ /* 0x002fc800078e0084 */
[----:B------:R-:W-:-:S05]  /*9080*/  IMAD R47, R46, 0x12, RZ ;  /* 0x000000122e2f7824 */ /* 0x000fca00078e02ff */
[----:B------:R-:W-:-:S05]  /*9090*/  IADD3 R53, PT, PT, R53, R47, RZ ;  /* 0x0000002f35357210 */ /* 0x000fca0007ffe0ff */
        /* <DEDUP_REMOVED lines=8> */
[----:B------:R1:W4:Y:S01]  /*9120*/  LDG.E.U16.CONSTANT R86, desc[UR10][R46.64] ;  /* 0x0000000a2e567981 */ /* 0x000322000c1e9500 */
[C---:B------:R-:W-:Y:S02]  /*9130*/  IADD3 R55, P3, PT, R110.reuse, R23, RZ ;  /* 0x000000176e377210 */ /* 0x040fe40007f7e0ff */
[C---:B------:R-:W-:Y:S02]  /*9140*/  IADD3 R57, P1, PT, R110.reuse, R41, RZ ;  /* 0x000000296e397210 */ /* 0x040fe40007f3e0ff */
[----:B------:R-:W-:Y:S01]  /*9150*/  IADD3 R63, P2, PT, R110, R37, RZ ;  /* 0x000000256e3f7210 */ /* 0x000fe20007f5e0ff */
[C---:B------:R-:W-:Y:S01]  /*9160*/  IMAD.X R59, R58.reuse, 0x1, R32, P3 ;  /* 0x000000013a3b7824 */ /* 0x040fe200018e0620 */
[----:B------:R-:W-:Y:S01]  /*9170*/  SHF.R.S32.HI R85, RZ, 0x1f, R123 ;  /* 0x0000001fff557819 */ /* 0x000fe2000001147b */
[----:B------:R-:W-:-:S02]  /*9180*/  IMAD.X R61, R58, 0x1, R3, P1 ;  /* 0x000000013a3d7824 */ /* 0x000fc400008e0603 */
[----:B------:R-:W-:Y:S02]  /*9190*/  IMAD.X R60, R58, 0x1, R43, P2 ;  /* 0x000000013a3c7824 */ /* 0x000fe400010e062b */
[----:B0-----:R-:W-:-:S04]  /*91a0*/  IMAD.WIDE.U32 R52, R55, 0x12, R132 ;  /* 0x0000001237347825 */ /* 0x001fc800078e0084 */
[----:B------:R-:W-:Y:S02]  /*91b0*/  IMAD R59, R59, 0x12, RZ ;  /* 0x000000123b3b7824 */ /* 0x000fe400078e02ff */
[----:B------:R-:W-:Y:S02]  /*91c0*/  IMAD R87, R85, R104, RZ ;  /* 0x0000006855577224 */ /* 0x000fe400078e02ff */
[----:B------:R-:W-:Y:S01]  /*91d0*/  IMAD.WIDE.U32 R56, R57, 0x12, R132 ;  /* 0x0000001239387825 */ /* 0x000fe200078e0084 */
[----:B------:R-:W-:-:S03]  /*91e0*/  IADD3 R45, P0, PT, R110, R38, RZ ;  /* 0x000000266e2d7210 */ /* 0x000fc60007f1e0ff */
[----:B------:R-:W-:-:S04]  /*91f0*/  IMAD.WIDE.U32 R54, R123, R104, RZ ;  /* 0x000000687b367225 */ /* 0x000fc800078e00ff */
[----:B------:R-:W-:Y:S02]  /*9200*/  IMAD R61, R61, 0x12, RZ ;  /* 0x000000123d3d7824 */ /* 0x000fe400078e02ff */
[----:B------:R-:W-:Y:S02]  /*9210*/  IMAD R85, R60, 0x12, RZ ;  /* 0x000000123c557824 */ /* 0x000fe400078e02ff */
[----:B------:R-:W-:-:S04]  /*9220*/  IMAD.WIDE.U32 R62, R63, 0x12, R132 ;  /* 0x000000123f3e7825 */ /* 0x000fc800078e0084 */
[----:B------:R-:W-:Y:S02]  /*9230*/  IMAD.IADD R53, R53, 0x1, R59 ;  /* 0x0000000135357824 */ /* 0x000fe400078e023b */
[----:B-1----:R-:W-:Y:S02]  /*9240*/  IMAD.MOV.U32 R46, RZ, RZ, R126 ;  /* 0x000000ffff2e7224 */ /* 0x002fe400078e007e */
[----:B------:R-:W-:Y:S01]  /*9250*/  IMAD.MOV.U32 R47, RZ, RZ, RZ ;  /* 0x000000ffff2f7224 */ /* 0x000fe200078e00ff */
[----:B------:R-:W4:Y:S01]  /*9260*/  LDG.E.U16.CONSTANT R90, desc[UR10][R52.64] ;  /* 0x0000000a345a7981 */ /* 0x000f22000c1e9500 */
[----:B------:R-:W-:Y:S02]  /*9270*/  IMAD R87, R123, R102, R87 ;  /* 0x000000667b577224 */ /* 0x000fe400078e0257 */
[----:B------:R-:W-:Y:S01]  /*9280*/  IMAD.IADD R57, R57, 0x1, R61 ;  /* 0x0000000139397824 */ /* 0x000fe200078e023d */
[----:B------:R-:W-:Y:S01]  /*9290*/  IADD3 R61, P3, PT, R110, R21, RZ ;  /* 0x000000156e3d7210 */ /* 0x000fe20007f7e0ff */
[----:B------:R-:W-:-:S02]  /*92a0*/  IMAD.IADD R63, R63, 0x1, R85 ;  /* 0x000000013f3f7824 */ /* 0x000fc400078e0255 */
[----:B------:R-:W-:Y:S01]  /*92b0*/  IMAD.WIDE.U32 R46, R54, 0x9, R46 ;  /* 0x00000009362e7825 */ /* 0x000fe200078e002e */
[----:B------:R0:W4:Y:S01]  /*92c0*/  LDG.E.U16.CONSTANT R85, desc[UR10][R52.64+-0x2] ;  /* 0xfffffe0a34557981 */ /* 0x000122000c1e9500 */
[----:B------:R-:W-:Y:S02]  /*92d0*/  IADD3 R140, PT, PT, R55, R87, RZ ;  /* 0x00000057378c7210 */ /* 0x000fe40007ffe0ff */
[----:B------:R-:W-:Y:S01]  /*92e0*/  IMAD.X R54, R58, 0x1, R49, P0 ;  /* 0x000000013a367824 */ /* 0x000fe200000e0631 */
[----:B------:R-:W-:Y:S01]  /*92f0*/  IADD3 R141, P1, PT, R110, R31, RZ ;  /* 0x0000001f6e8d7210 */ /* 0x000fe20007f3e0ff */
[----:B------:R-:W-:Y:S02]  /*9300*/  IMAD.X R87, R58, 0x1, R28, P3 ;  /* 0x000000013a577824 */ /* 0x000fe400018e061c */
[----:B------:R-:W-:Y:S01]  /*9310*/  IMAD.WIDE.U32 R44, R45, 0x12, R132 ;  /* 0x000000122d2c7825 */ /* 0x000fe200078e0084 */
[----:B------:R-:W-:Y:S01]  /*9320*/  IADD3 R59, P4, PT, R110, R10, RZ ;  /* 0x0000000a6e3b7210 */ /* 0x000fe20007f9e0ff */
[----:B------:R-:W4:Y:S02]  /*9330*/  LDG.E.U16.CONSTANT R142, desc[UR10][R56.64] ;  /* 0x0000000a388e7981 */ /* 0x000f24000c1e9500 */
[----:B------:R-:W-:-:S02]  /*9340*/  IMAD R147, R54, 0x12, RZ ;  /* 0x0000001236937824 */ /* 0x000fc400078e02ff */
[----:B------:R-:W-:Y:S02]  /*9350*/  IMAD.X R98, R58, 0x1, R42, P1 ;  /* 0x000000013a627824 */ /* 0x000fe400008e062a */
[----:B------:R-:W-:Y:S02]  /*9360*/  IMAD R87, R87, 0x12, RZ ;  /* 0x0000001257577824 */ /* 0x000fe400078e02ff */
[----:B------:R-:W-:-:S04]  /*9370*/  IMAD.WIDE.U32 R60, R61, 0x12, R134 ;  /* 0x000000123d3c7825 */ /* 0x000fc800078e0086 */
[----:B------:R-:W-:Y:S02]  /*9380*/  IMAD.IADD R147, R45, 0x1, R147 ;  /* 0x000000012d937824 */ /* 0x000fe400078e0293 */
[----:B------:R-:W-:Y:S02]  /*9390*/  IMAD.MOV.U32 R146, RZ, RZ, R44 ;  /* 0x000000ffff927224 */ /* 0x000fe400078e002c */
[----:B------:R-:W-:Y:S02]  /*93a0*/  IMAD R45, R98, 0x12, RZ ;  /* 0x00000012622d7824 */ /* 0x000fe400078e02ff */
[----:B------:R-:W-:Y:S01]  /*93b0*/  IMAD.IADD R61, R61, 0x1, R87 ;  /* 0x000000013d3d7824 */ /* 0x000fe200078e0257 */
[----:B------:R-:W4:Y:S01]  /*93c0*/  LDG.E.U16.CONSTANT R98, desc[UR10][R146.64] ;  /* 0x0000000a92627981 */ /* 0x000f22000c1e9500 */
[----:B------:R-:W-:-:S03]  /*93d0*/  IMAD.X R55, R58, 0x1, R15, P4 ;  /* 0x000000013a377824 */ /* 0x000fc600020e060f */
[----:B------:R-:W4:Y:S01]  /*93e0*/  LDG.E.U16.CONSTANT R87, desc[UR10][R146.64+-0x2] ;  /* 0xfffffe0a92577981 */ /* 0x000f22000c1e9500 */
[----:B------:R-:W-:Y:S01]  /*93f0*/  IADD3 R91, P2, PT, R110, R20, RZ ;  /* 0x000000146e5b7210 */ /* 0x000fe20007f5e0ff */
[----:B------:R-:W-:Y:S02]  /*9400*/  IMAD R143, R55, 0x12, RZ ;  /* 0x00000012378f7824 */ /* 0x000fe400078e02ff */
[----:B------:R-:W-:-:S04]  /*9410*/  IMAD.WIDE.U32 R54, R141, 0x12, R134 ;  /* 0x000000128d367825 */ /* 0x000fc800078e0086 */
[----:B--2---:R-:W-:Y:S01]  /*9420*/  IMAD R99, R148, 0x10000, R99 ;  /* 0x0001000094637824 */ /* 0x004fe200078e0263 */
[----:B------:R-:W-:Y:S01]  /*9430*/  LEA R44, P0, R46, R136, 0x2 ;  /* 0x000000882e2c7211 */ /* 0x000fe200078010ff */
[----:B------:R-:W-:Y:S01]  /*9440*/  IMAD.X R97, R58, 0x1, R26, P2 ;  /* 0x000000013a617824 */ /* 0x000fe200010e061a */
[----:B------:R-:W2:Y:S01]  /*9450*/  LDG.E.U16.CONSTANT R60, desc[UR10][R60.64] ;  /* 0x0000000a3c3c7981 */ /* 0x000ea2000c1e9500 */
[----:B------:R-:W-:Y:S02]  /*9460*/  IMAD.IADD R55, R55, 0x1, R45 ;  /* 0x0000000137377824 */ /* 0x000fe400078e022d */
[----:B0-----:R-:W-:Y:S02]  /*9470*/  IMAD.WIDE.U32 R52, R91, 0x12, R134 ;  /* 0x000000125b347825 */ /* 0x001fe400078e0086 */
[----:B------:R-:W2:Y:S02]  /*9480*/  LDG.E.U16.CONSTANT R91, desc[UR10][R62.64+-0x2] ;  /* 0xfffffe0a3e5b7981 */ /* 0x000ea4000c1e9500 */
[----:B------:R-:W-:-:S02]  /*9490*/  IMAD R97, R97, 0x12, RZ ;  /* 0x0000001261617824 */ /* 0x000fc400078e02ff */
[----:B------:R-:W-:Y:S01]  /*94a0*/  IMAD R45, R140, 0x9, RZ ;  /* 0x000000098c2d7824 */ /* 0x000fe200078e02ff */
[----:B------:R-:W-:Y:S01]  /*94b0*/  SHF.R.U32.HI R141, RZ, 0x4, R99 ;  /* 0x00000004ff8d7819 */ /* 0x000fe20000011663 */
[----:B------:R0:W2:Y:S01]  /*94c0*/  LDG.E.U16.CONSTANT R140, desc[UR10][R62.64] ;  /* 0x0000000a3e8c7981 */ /* 0x0000a2000c1e9500 */
[----:B------:R-:W-:-:S03]  /*94d0*/  IADD3 R53, PT, PT, R53, R97, RZ ;  /* 0x0000006135357210 */ /* 0x000fc60007ffe0ff */
[----:B------:R1:W2:Y:S01]  /*94e0*/  LDG.E.U16.CONSTANT R97, desc[UR10][R56.64+-0x2] ;  /* 0xfffffe0a38617981 */ /* 0x0002a2000c1e9500 */
[----:B------:R-:W-:-:S03]  /*94f0*/  IMAD.IADD R45, R47, 0x1, R45 ;  /* 0x000000012f2d7824 */ /* 0x000fc600078e022d */
[----:B------:R-:W2:Y:S01]  /*9500*/  LDG.E.U16.CONSTANT R52, desc[UR10][R52.64] ;  /* 0x0000000a34347981 */ /* 0x000ea2000c1e9500 */
[----:B0-----:R-:W-:-:S03]  /*9510*/  LOP3.LUT R62, R99, 0xf0f0f0f, RZ, 0xc0, !PT ;  /* 0x0f0f0f0f633e7812 */ /* 0x001fc600078ec0ff */
[----:B------:R0:W2:Y:S02]  /*9520*/  LDG.E.U16.CONSTANT R54, desc[UR10][R54.64] ;  /* 0x0000000a36367981 */ /* 0x0000a4000c1e9500 */
[----:B-1----:R-:W-:-:S05]  /*9530*/  VIADD R56, R62, 0x78787878 ;  /* 0x787878783e387836 */ /* 0x002fca0000000000 */
[----:B------:R-:W-:Y:S02]  /*9540*/  LOP3.LUT R99, R56, R99, RZ, 0x3c, !PT ;  /* 0x0000006338637212 */ /* 0x000fe400078e3cff */
[----:B0-----:R-:W-:Y:S02]  /*9550*/  LOP3.LUT R55, R141, 0xf0f0f0f, RZ, 0xc0, !PT ;  /* 0x0f0f0f0f8d377812 */ /* 0x001fe400078ec0ff */
[----:B------:R-:W-:Y:S01]  /*9560*/  LOP3.LUT R53, R99, 0x8080808, R62, 0x60, !PT ;  /* 0x0808080863357812 */ /* 0x000fe200078e603e */
[----:B---3--:R-:W-:Y:S01]  /*9570*/  IMAD R103, R144, 0x10000, R103 ;  /* 0x0001000090677824 */ /* 0x008fe200078e0267 */
[----:B------:R-:W-:Y:S01]  /*9580*/  PRMT R62, R62, 0xba98, RZ ;  /* 0x0000ba983e3e7816 */ /* 0x000fe200000000ff */
[----:B------:R-:W-:Y:S01]  /*9590*/  VIADD R144, R55, 0x78787878 ;  /* 0x7878787837907836 */ /* 0x000fe20000000000 */
[----:B------:R-:W-:Y:S01]  /*95a0*/  PRMT R53, R53, 0xba98, RZ ;  /* 0x0000ba9835357816 */ /* 0x000fe200000000ff */
[----:B------:R-:W-:Y:S01]  /*95b0*/  IMAD.WIDE.U32 R58, R59, 0x12, R134 ;  /* 0x000000123b3a7825 */ /* 0x000fe200078e0086 */
[----:B------:R-:W-:-:S02]  /*95c0*/  LEA.HI.X R45, R46, R137, R45, 0x2, P0 ;  /* 0x000000892e2d7211 */ /* 0x000fc400000f142d */
[C---:B------:R-:W-:Y:S02]  /*95d0*/  LOP3.LUT R56, R53.reuse, 0x80808080, R56, 0x6, !PT ;  /* 0x8080808035387812 */ /* 0x040fe400078e0638 */
[----:B------:R-:W-:Y:S01]  /*95e0*/  LOP3.LUT R53, R53, 0x7f7f7f7f, R62, 0x60, !PT ;  /* 0x7f7f7f7f35357812 */ /* 0x000fe200078e603e */
[----:B------:R-:W-:Y:S01]  /*95f0*/  IMAD.IADD R59, R59, 0x1, R143 ;  /* 0x000000013b3b7824 */ /* 0x000fe200078e028f */
[----:B------:R-:W-:Y:S01]  /*9600*/  LOP3.LUT R62, R144, R141, RZ, 0x3c, !PT ;  /* 0x0000008d903e7212 */ /* 0x000fe200078e3cff */
[----:B------:R-:W-:Y:S01]  /*9610*/  IMAD R63, R102, 0x90, RZ ;  /* 0x00000090663f7824 */ /* 0x000fe200078e02ff */
[----:B------:R-:W-:Y:S01]  /*9620*/  LOP3.LUT R146, R103, 0xf0f0f0f, RZ, 0xc0, !PT ;  /* 0x0f0f0f0f67927812 */ /* 0x000fe200078ec0ff */
[----:B------:R-:W-:Y:S01]  /*9630*/  IMAD.WIDE.U32 R46, R104, 0x90, R44 ;  /* 0x00000090682e7825 */ /* 0x000fe200078e002c */
[----:B------:R-:W-:Y:S01]  /*9640*/  LOP3.LUT R62, R62, 0x8080808, R55, 0x60, !PT ;  /* 0x080808083e3e7812 */ /* 0x000fe200078e6037 */
[----:B------:R-:W3:Y:S02]  /*9650*/  LDG.E.U16.CONSTANT R58, desc[UR10][R58.64] ;  /* 0x0000000a3a3a7981 */ /* 0x000ee4000c1e9500 */
[----:B------:R-:W-:-:S02]  /*9660*/  IMAD.IADD R47, R63, 0x1, R47 ;  /* 0x000000013f2f7824 */ /* 0x000fc400078e022f */
[----:B------:R-:W3:Y:S01]  /*9670*/  LDG.E.CONSTANT R57, desc[UR10][R44.64+0x400] ;  /* 0x0004000a2c397981 */ /* 0x000ee2000c1e9900 */
[----:B------:R-:W-:-:S03]  /*9680*/  LOP3.LUT R53, R56, R53, RZ, 0xfc, !PT ;  /* 0x0000003538357212 */ /* 0x000fc600078efcff */
[----:B------:R-:W3:Y:S04]  /*9690*/  LDG.E.CONSTANT R63, desc[UR10][R44.64+0x800] ;  /* 0x0008000a2c3f7981 */ /* 0x000ee8000c1e9900 */
[----:B------:R-:W3:Y:S04]  /*96a0*/  LDG.E.CONSTANT R59, desc[UR10][R44.64] ;  /* 0x0000000a2c3b7981 */ /* 0x000ee8000c1e9900 */
[----:B------:R-:W3:Y:S04]  /*96b0*/  LDG.E.CONSTANT R61, desc[UR10][R44.64+0xc00] ;  /* 0x000c000a2c3d7981 */ /* 0x000ee8000c1e9900 */
[----:B------:R0:W3:Y:S01]  /*96c0*/  LDG.E.CONSTANT R99, desc[UR10][R44.64+0x1000] ;  /* 0x0010000a2c637981 */ /* 0x0000e2000c1e9900 */
[----:B------:R-:W-:-:S03]  /*96d0*/  VIADD R56, R146, 0x78787878 ;  /* 0x7878787892387836 */ /* 0x000fc60000000000 */
[----:B------:R-:W3:Y:S04]  /*96e0*/  LDG.E.CONSTANT R141, desc[UR10][R46.64] ;  /* 0x0000000a2e8d7981 */ /* 0x000ee8000c1e9900 */
[----:B------:R-:W3:Y:S01]  /*96f0*/  LDG.E.CONSTANT R143, desc[UR10][R46.64+0x400] ;  /* 0x0004000a2e8f7981 */ /* 0x000ee2000c1e9900 */
[----:B0-----:R-:W-:Y:S02]  /*9700*/  PRMT R45, R62, 0xba98, RZ ;  /* 0x0000ba983e2d7816 */ /* 0x001fe400000000ff */
[----:B------:R-:W-:Y:S01]  /*9710*/  PRMT R44, R55, 0xba98, RZ ;  /* 0x0000ba98372c7816 */ /* 0x000fe200000000ff */
[----:B------:R-:W3:Y:S01]  /*9720*/  LDG.E.CONSTANT R145, desc[UR10][R46.64+0x800] ;  /* 0x0008000a2e917981 */ /* 0x000ee2000c1e9900 */
[----:B------:R-:W-:Y:S02]  /*9730*/  SHF.R.U32.HI R55, RZ, 0x4, R103 ;  /* 0x00000004ff377819 */ /* 0x000fe40000011667 */
[C---:B------:R-:W-:Y:S01]  /*9740*/  LOP3.LUT R144, R45.reuse, 0x80808080, R144, 0x6, !PT ;  /* 0x808080802d907812 */ /* 0x040fe200078e0690 */
[----:B------:R-:W3:Y:S01]  /*9750*/  LDG.E.CONSTANT R147, desc[UR10][R46.64+0xc00] ;  /* 0x000c000a2e937981 */ /* 0x000ee2000c1e9900 */
[----:B------:R-:W-:-:S02]  /*9760*/  LOP3.LUT R45, R45, 0x7f7f7f7f, R44, 0x60, !PT ;  /* 0x7f7f7f7f2d2d7812 */ /* 0x000fc400078e602c */
[----:B------:R-:W-:Y:S01]  /*9770*/  LOP3.LUT R44, R55, 0xf0f0f0f, RZ, 0xc0, !PT ;  /* 0x0f0f0f0f372c7812 */ /* 0x000fe200078ec0ff */
[----:B------:R0:W3:Y:S01]  /*9780*/  LDG.E.CONSTANT R149, desc[UR10][R46.64+0x1000] ;  /* 0x0010000a2e957981 */ /* 0x0000e2000c1e9900 */
[----:B------:R-:W-:-:S04]  /*9790*/  LOP3.LUT R103, R56, R103, RZ, 0x3c, !PT ;  /* 0x0000006738677212 */ /* 0x000fc800078e3cff */
[----:B------:R-:W-:Y:S01]  /*97a0*/  LOP3.LUT R103, R103, 0x8080808, R146, 0x60, !PT ;  /* 0x0808080867677812 */ /* 0x000fe200078e6092 */
[----:B0-----:R-:W-:-:S03]  /*97b0*/  VIADD R46, R44, 0x78787878 ;  /* 0x787878782c2e7836 */ /* 0x001fc60000000000 */
[----:B------:R-:W-:Y:S02]  /*97c0*/  PRMT R103, R103, 0xba98, RZ ;  /* 0x0000ba9867677816 */ /* 0x000fe400000000ff */
[----:B------:R-:W-:Y:S02]  /*97d0*/  PRMT R146, R146, 0xba98, RZ ;  /* 0x0000ba9892927816 */ /* 0x000fe400000000ff */
[----:B------:R-:W-:Y:S02]  /*97e0*/  LOP3.LUT R55, R46, R55, RZ, 0x3c, !PT ;  /* 0x000000372e377212 */ /* 0x000fe400078e3cff */
[----:B-----5:R-:W-:Y:S02]  /*97f0*/  LEA R64, R101, R64, 0x10 ;  /* 0x0000004065407211 */ /* 0x020fe400078e80ff */
[----:B------:R-:W-:Y:S02]  /*9800*/  LOP3.LUT R56, R103, 0x80808080, R56, 0x6, !PT ;  /* 0x8080808067387812 */ /* 0x000fe400078e0638 */
[----:B------:R-:W-:-:S02]  /*9810*/  LOP3.LUT R55, R55, 0x8080808, R44, 0x60, !PT ;  /* 0x0808080837377812 */ /* 0x000fc400078e602c */
[----:B------:R-:W-:Y:S02]  /*9820*/  LOP3.LUT R103, R103, 0x7f7f7f7f, R146, 0x60, !PT ;  /* 0x7f7f7f7f67677812 */ /* 0x000fe400078e6092 */
[----:B------:R-:W-:Y:S02]  /*9830*/  LOP3.LUT R47, R64, 0xf0f0f0f, RZ, 0xc0, !PT ;  /* 0x0f0f0f0f402f7812 */ /* 0x000fe400078ec0ff */
[----:B------:R-:W-:Y:S02]  /*9840*/  PRMT R55, R55, 0xba98, RZ ;  /* 0x0000ba9837377816 */ /* 0x000fe400000000ff */
[----:B------:R-:W-:Y:S02]  /*9850*/  LOP3.LUT R103, R56, R103, RZ, 0xfc, !PT ;  /* 0x0000006738677212 */ /* 0x000fe400078efcff */
[----:B------:R-:W-:Y:S01]  /*9860*/  PRMT R44, R44, 0xba98, RZ ;  /* 0x0000ba982c2c7816 */ /* 0x000fe200000000ff */
[----:B------:R0:W-:Y:S01]  /*9870*/  STS [R100+0x1480], R53 ;  /* 0x0014803564007388 */ /* 0x0001e20000000800 */
[----:B------:R-:W-:-:S02]  /*9880*/  SHF.R.U32.HI R56, RZ, 0x4, R64 ;  /* 0x00000004ff387819 */ /* 0x000fc40000011640 */
[C---:B------:R-:W-:Y:S02]  /*9890*/  LOP3.LUT R46, R55.reuse, 0x80808080, R46, 0x6, !PT ;  /* 0x80808080372e7812 */ /* 0x040fe400078e062e */
[----:B------:R-:W-:Y:S02]  /*98a0*/  LOP3.LUT R45, R144, R45, RZ, 0xfc, !PT ;  /* 0x0000002d902d7212 */ /* 0x000fe400078efcff */
[----:B------:R-:W-:Y:S01]  /*98b0*/  LOP3.LUT R55, R55, 0x7f7f7f7f, R44, 0x60, !PT ;  /* 0x7f7f7f7f37377812 */ /* 0x000fe200078e602c */
[----:B0-----:R-:W-:Y:S01]  /*98c0*/  VIADD R53, R47, 0x78787878 ;  /* 0x787878782f357836 */ /* 0x001fe20000000000 */
[----:B------:R-:W-:Y:S01]  /*98d0*/  LOP3.LUT R44, R56, 0xf0f0f0f, RZ, 0xc0, !PT ;  /* 0x0f0f0f0f382c7812 */ /* 0x000fe200078ec0ff */
[----:B------:R0:W-:Y:S03]  /*98e0*/  STS [R100+0x1490], R45 ;  /* 0x0014902d64007388 */ /* 0x0001e60000000800 */
[----:B------:R-:W-:Y:S01]  /*98f0*/  LOP3.LUT R64, R53, R64, RZ, 0x3c, !PT ;  /* 0x0000004035407212 */ /* 0x000fe200078e3cff */
[----:B----4-:R-:W-:-:S03]  /*9900*/  IMAD R66, R66, 0x10000, R65 ;  /* 0x0001000042427824 */ /* 0x010fc600078e0241 */
[----:B------:R-:W-:Y:S01]  /*9910*/  LOP3.LUT R64, R64, 0x8080808, R47, 0x60, !PT ;  /* 0x0808080840407812 */ /* 0x000fe200078e602f */
[----:B0-----:R-:W-:-:S03]  /*9920*/  VIADD R45, R44, 0x78787878 ;  /* 0x787878782c2d7836 */ /* 0x001fc60000000000 */
[----:B------:R-:W-:Y:S02]  /*9930*/  PRMT R64, R64, 0xba98, RZ ;  /* 0x0000ba9840407816 */ /* 0x000fe400000000ff */
[----:B------:R-:W-:Y:S02]  /*9940*/  PRMT R47, R47, 0xba98, RZ ;  /* 0x0000ba982f2f7816 */ /* 0x000fe400000000ff */
[----:B------:R-:W-:Y:S02]  /*9950*/  LOP3.LUT R65, R45, R56, RZ, 0x3c, !PT ;  /* 0x000000382d417212 */ /* 0x000fe400078e3cff */
[----:B------:R-:W-:Y:S02]  /*9960*/  LOP3.LUT R56, R66, 0xf0f0f0f, RZ, 0xc0, !PT ;  /* 0x0f0f0f0f42387812 */ /* 0x000fe400078ec0ff */
[C---:B------:R-:W-:Y:S02]  /*9970*/  LOP3.LUT R53, R64.reuse, 0x80808080, R53, 0x6, !PT ;  /* 0x8080808040357812 */ /* 0x040fe400078e0635 */
[----:B------:R-:W-:Y:S01]  /*9980*/  LOP3.LUT R64, R64, 0x7f7f7f7f, R47, 0x60, !PT ;  /* 0x7f7f7f7f40407812 */ /* 0x000fe200078e602f */
[----:B------:R-:W-:Y:S01]  /*9990*/  VIADD R101, R56, 0x78787878 ;  /* 0x7878787838657836 */ /* 0x000fe20000000000 */
[----:B------:R-:W-:-:S02]  /*99a0*/  LOP3.LUT R65, R65, 0x8080808, R44, 0x60, !PT ;  /* 0x0808080841417812 */ /* 0x000fc400078e602c */
[----:B------:R-:W-:Y:S02]  /*99b0*/  SHF.R.U32.HI R62, RZ, 0x4, R66 ;  /* 0x00000004ff3e7819 */ /* 0x000fe40000011642 */
[----:B------:R-:W-:Y:S02]  /*99c0*/  LOP3.LUT R55, R46, R55, RZ, 0xfc, !PT ;  /* 0x000000372e377212 */ /* 0x000fe400078efcff */
[----:B------:R-:W-:Y:S02]  /*99d0*/  LOP3.LUT R53, R53, R64, RZ, 0xfc, !PT ;  /* 0x0000004035357212 */ /* 0x000fe400078efcff */
[----:B------:R-:W-:Y:S02]  /*99e0*/  PRMT R46, R65, 0xba98, RZ ;  /* 0x0000ba98412e7816 */ /* 0x000fe400000000ff */
[----:B------:R-:W-:Y:S02]  /*99f0*/  LOP3.LUT R65, R101, R66, RZ, 0x3c, !PT ;  /* 0x0000004265417212 */ /* 0x000fe400078e3cff */
[----:B------:R-:W-:Y:S01]  /*9a00*/  LOP3.LUT R64, R62, 0xf0f0f0f, RZ, 0xc0, !PT ;  /* 0x0f0f0f0f3e407812 */ /* 0x000fe200078ec0ff */
[----:B------:R0:W-:Y:S01]  /*9a10*/  STS [R100+0x1e10], R55 ;  /* 0x001e103764007388 */ /* 0x0001e20000000800 */
[----:B------:R-:W-:-:S02]  /*9a20*/  PRMT R47, R44, 0xba98, RZ ;  /* 0x0000ba982c2f7816 */ /* 0x000fc400000000ff */
[----:B------:R-:W-:Y:S02]  /*9a30*/  LOP3.LUT R65, R65, 0x8080808, R56, 0x60, !PT ;  /* 0x0808080841417812 */ /* 0x000fe400078e6038 */
[----:B------:R-:W-:Y:S01]  /*9a40*/  LOP3.LUT R45, R46, 0x80808080, R45, 0x6, !PT ;  /* 0x808080802e2d7812 */ /* 0x000fe200078e062d */
[----:B------:R-:W-:Y:S01]  /*9a50*/  IMAD R67, R68, 0x10000, R67 ;  /* 0x0001000044437824 */ /* 0x000fe200078e0243 */
[----:B------:R-:W-:Y:S01]  /*9a60*/  LOP3.LUT R46, R46, 0x7f7f7f7f, R47, 0x60, !PT ;  /* 0x7f7f7f7f2e2e7812 */ /* 0x000fe200078e602f */
[----:B0-----:R-:W-:Y:S01]  /*9a70*/  VIADD R55, R64, 0x78787878 ;  /* 0x7878787840377836 */ /* 0x001fe20000000000 */
[----:B------:R-:W-:Y:S02]  /*9a80*/  PRMT R44, R65, 0xba98, RZ ;  /* 0x0000ba98412c7816 */ /* 0x000fe400000000ff */
[----:B------:R-:W-:Y:S02]  /*9a90*/  PRMT R47, R56, 0xba98, RZ ;  /* 0x0000ba98382f7816 */ /* 0x000fe400000000ff */
[----:B------:R-:W-:-:S02]  /*9aa0*/  LOP3.LUT R65, R55, R62, RZ, 0x3c, !PT ;  /* 0x0000003e37417212 */ /* 0x000fc400078e3cff */
[C---:B------:R-:W-:Y:S02]  /*9ab0*/  LOP3.LUT R101, R44.reuse, 0x80808080, R101, 0x6, !PT ;  /* 0x808080802c657812 */ /* 0x040fe400078e0665 */
[----:B------:R-:W-:Y:S02]  /*9ac0*/  LOP3.LUT R45, R45, R46, RZ, 0xfc, !PT ;  /* 0x0000002e2d2d7212 */ /* 0x000fe400078efcff */
[----:B------:R-:W-:Y:S02]  /*9ad0*/  LOP3.LUT R44, R44, 0x7f7f7f7f, R47, 0x60, !PT ;  /* 0x7f7f7f7f2c2c7812 */ /* 0x000fe400078e602f */
[----:B------:R-:W-:Y:S02]  /*9ae0*/  LOP3.LUT R46, R67, 0xf0f0f0f, RZ, 0xc0, !PT ;  /* 0x0f0f0f0f432e7812 */ /* 0x000fe400078ec0ff */
[----:B------:R-:W-:Y:S02]  /*9af0*/  LOP3.LUT R65, R65, 0x8080808, R64, 0x60, !PT ;  /* 0x0808080841417812 */ /* 0x000fe400078e6040 */
[----:B------:R-:W-:Y:S01]  /*9b00*/  LOP3.LUT R101, R101, R44, RZ, 0xfc, !PT ;  /* 0x0000002c65657212 */ /* 0x000fe200078efcff */
[----:B------:R0:W-:Y:S01]  /*9b10*/  STS [R100+0x2780], R53 ;  /* 0x0027803564007388 */ /* 0x0001e20000000800 */
[----:B------:R-:W-:Y:S01]  /*9b20*/  PRMT R44, R65, 0xba98, RZ ;  /* 0x0000ba98412c7816 */ /* 0x000fe200000000ff */
[----:B------:R-:W-:Y:S01]  /*9b30*/  VIADD R56, R46, 0x78787878 ;  /* 0x787878782e387836 */ /* 0x000fe20000000000 */
[----:B------:R-:W-:-:S02]  /*9b40*/  PRMT R47, R64, 0xba98, RZ ;  /* 0x0000ba98402f7816 */ /* 0x000fc400000000ff */
[C---:B------:R-:W-:Y:S02]  /*9b50*/  LOP3.LUT R55, R44.reuse, 0x80808080, R55, 0x6, !PT ;  /* 0x808080802c377812 */ /* 0x040fe400078e0637 */
[----:B------:R-:W-:Y:S02]  /*9b60*/  LOP3.LUT R44, R44, 0x7f7f7f7f, R47, 0x60, !PT ;  /* 0x7f7f7f7f2c2c7812 */ /* 0x000fe400078e602f */
[----:B0-----:R-:W-:Y:S02]  /*9b70*/  SHF.R.U32.HI R53, RZ, 0x4, R67 ;  /* 0x00000004ff357819 */ /* 0x001fe40000011643 */
[----:B------:R-:W-:Y:S02]  /*9b80*/  LOP3.LUT R67, R56, R67, RZ, 0x3c, !PT ;  /* 0x0000004338437212 */ /* 0x000fe400078e3cff */
[----:B------:R-:W-:Y:S02]  /*9b90*/  LOP3.LUT R47, R53, 0xf0f0f0f, RZ, 0xc0, !PT ;  /* 0x0f0f0f0f352f7812 */ /* 0x000fe400078ec0ff */
[----:B------:R-:W-:-:S02]  /*9ba0*/  LOP3.LUT R67, R67, 0x8080808, R46, 0x60, !PT ;  /* 0x0808080843437812 */ /* 0x000fc400078e602e */
[----:B------:R-:W-:Y:S01]  /*9bb0*/  LOP3.LUT R55, R55, R44, RZ, 0xfc, !PT ;  /* 0x0000002c37377212 */ /* 0x000fe200078efcff */
[----:B------:R-:W-:Y:S01]  /*9bc0*/  VIADD R44, R47, 0x78787878 ;  /* 0x787878782f2c7836 */ /* 0x000fe20000000000 */
[----:B------:R-:W-:Y:S01]  /*9bd0*/  PRMT R67, R67, 0xba98, RZ ;  /* 0x0000ba9843437816 */ /* 0x000fe200000000ff */
[----:B------:R-:W-:Y:S01]  /*9be0*/  IMAD R69, R70, 0x10000, R69 ;  /* 0x0001000046457824 */ /* 0x000fe200078e0245 */
[----:B------:R-:W-:Y:S02]  /*9bf0*/  PRMT R46, R46, 0xba98, RZ ;  /* 0x0000ba982e2e7816 */ /* 0x000fe400000000ff */
[----:B------:R-:W-:Y:S02]  /*9c00*/  LOP3.LUT R62, R44, R53, RZ, 0x3c, !PT ;  /* 0x000000352c3e7212 */ /* 0x000fe400078e3cff */
[C---:B------:R-:W-:Y:S02]  /*9c10*/  LOP3.LUT R56, R67.reuse, 0x80808080, R56, 0x6, !PT ;  /* 0x8080808043387812 */ /* 0x040fe400078e0638 */
[----:B------:R-:W-:-:S02]  /*9c20*/  LOP3.LUT R67, R67, 0x7f7f7f7f, R46, 0x60, !PT ;  /* 0x7f7f7f7f43437812 */ /* 0x000fc400078e602e */
[----:B------:R-:W-:Y:S02]  /*9c30*/  LOP3.LUT R53, R69, 0xf0f0f0f, RZ, 0xc0, !PT ;  /* 0x0f0f0f0f45357812 */ /* 0x000fe400078ec0ff */
[----:B------:R-:W-:Y:S01]  /*9c40*/  LOP3.LUT R62, R62, 0x8080808, R47, 0x60, !PT ;  /* 0x080808083e3e7812 */ /* 0x000fe200078e602f */
[----:B------:R0:W-:Y:S01]  /*9c50*/  STS [R100+0x2790], R45 ;  /* 0x0027902d64007388 */ /* 0x0001e20000000800 */
[----:B------:R-:W-:Y:S02]  /*9c60*/  LOP3.LUT R67, R56, R67, RZ, 0xfc, !PT ;  /* 0x0000004338437212 */ /* 0x000fe400078efcff */
[----:B------:R-:W-:Y:S02]  /*9c70*/  IADD3 R56, PT, PT, R53, 0x78787878, RZ ;  /* 0x7878787835387810 */ /* 0x000fe40007ffe0ff */
[----:B------:R-:W-:Y:S02]  /*9c80*/  PRMT R46, R47, 0xba98, RZ ;  /* 0x0000ba982f2e7816 */ /* 0x000fe400000000ff */
[----:B------:R-:W-:-:S02]  /*9c90*/  SHF.R.U32.HI R64, RZ, 0x4, R69 ;  /* 0x00000004ff407819 */ /* 0x000fc40000011645 */
[----:B0-----:R-:W-:Y:S02]  /*9ca0*/  PRMT R45, R62, 0xba98, RZ ;  /* 0x0000ba983e2d7816 */ /* 0x001fe400000000ff */
[----:B------:R-:W-:Y:S02]  /*9cb0*/  LOP3.LUT R62, R56, R69, RZ, 0x3c, !PT ;  /* 0x00000045383e7212 */ /* 0x000fe400078e3cff */
[C---:B------:R-:W-:Y:S02]  /*9cc0*/  LOP3.LUT R44, R45.reuse, 0x80808080, R44, 0x6, !PT ;  /* 0x808080802d2c7812 */ /* 0x040fe400078e062c */
[----:B------:R-:W-:Y:S02]  /*9cd0*/  LOP3.LUT R45, R45, 0x7f7f7f7f, R46, 0x60, !PT ;  /* 0x7f7f7f7f2d2d7812 */ /* 0x000fe400078e602e */
[----:B------:R-:W-:Y:S02]  /*9ce0*/  LOP3.LUT R46, R64, 0xf0f0f0f, RZ, 0xc0, !PT ;  /* 0x0f0f0f0f402e7812 */ /* 0x000fe400078ec0ff */
[----:B------:R-:W-:Y:S01]  /*9cf0*/  LOP3.LUT R62, R62, 0x8080808, R53, 0x60, !PT ;  /* 0x080808083e3e7812 */ /* 0x000fe200078e6035 */
[----:B------:R0:W-:Y:S01]  /*9d00*/  STS [R100+0x3110], R55 ;  /* 0x0031103764007388 */ /* 0x0001e20000000800 */
[----:B------:R-:W-:-:S02]  /*9d10*/  LOP3.LUT R45, R44, R45, RZ, 0xfc, !PT ;  /* 0x0000002d2c2d7212 */ /* 0x000fc400078efcff */
[----:B------:R-:W-:Y:S02]  /*9d20*/  PRMT R47, R62, 0xba98, RZ ;  /* 0x0000ba983e2f7816 */ /* 0x000fe400000000ff */
[----:B------:R-:W-:Y:S01]  /*9d30*/  PRMT R44, R53, 0xba98, RZ ;  /* 0x0000ba98352c7816 */ /* 0x000fe200000000ff */
[----:B0-----:R-:W-:Y:S01]  /*9d40*/  VIADD R55, R46, 0x78787878 ;  /* 0x787878782e377836 */ /* 0x001fe20000000000 */
[C---:B------:R-:W-:Y:S01]  /*9d50*/  LOP3.LUT R56, R47.reuse, 0x80808080, R56, 0x6, !PT ;  /* 0x808080802f387812 */ /* 0x040fe200078e0638 */
[----:B------:R-:W-:Y:S01]  /*9d60*/  IMAD R71, R72, 0x10000, R71 ;  /* 0x0001000048477824 */ /* 0x000fe200078e0247 */
[----:B------:R-:W-:Y:S02]  /*9d70*/  LOP3.LUT R47, R47, 0x7f7f7f7f, R44, 0x60, !PT ;  /* 0x7f7f7f7f2f2f7812 */ /* 0x000fe400078e602c */
[----:B------:R-:W-:Y:S02]  /*9d80*/  LOP3.LUT R53, R55, R64, RZ, 0x3c, !PT ;  /* 0x0000004037357212 */ /* 0x000fe400078e3cff */
[----:B------:R-:W-:-:S02]  /*9d90*/  LOP3.LUT R47, R56, R47, RZ, 0xfc, !PT ;  /* 0x0000002f382f7212 */ /* 0x000fc400078efcff */
[----:B------:R-:W-:Y:S02]  /*9da0*/  LOP3.LUT R53, R53, 0x8080808, R46, 0x60, !PT ;  /* 0x0808080835357812 */ /* 0x000fe400078e602e */
[----:B------:R-:W-:Y:S02]  /*9db0*/  LOP3.LUT R62, R71, 0xf0f0f0f, RZ, 0xc0, !PT ;  /* 0x0f0f0f0f473e7812 */ /* 0x000fe400078ec0ff */
[----:B------:R-:W-:Y:S02]  /*9dc0*/  SHF.R.U32.HI R56, RZ, 0x4, R71 ;  /* 0x00000004ff387819 */ /* 0x000fe40000011647 */
[----:B------:R-:W-:Y:S02]  /*9dd0*/  PRMT R44, R53, 0xba98, RZ ;  /* 0x0000ba98352c7816 */ /* 0x000fe400000000ff */
[----:B------:R-:W-:Y:S01]  /*9de0*/  PRMT R53, R46, 0xba98, RZ ;  /* 0x0000ba982e357816 */ /* 0x000fe200000000ff */
[----:B------:R-:W-:Y:S01]  /*9df0*/  VIADD R64, R62, 0x78787878 ;  /* 0x787878783e407836 */ /* 0x000fe20000000000 */
[----:B------:R-:W-:Y:S01]  /*9e00*/  LOP3.LUT R46, R56, 0xf0f0f0f, RZ, 0xc0, !PT ;  /* 0x0f0f0f0f382e7812 */ /* 0x000fe200078ec0ff */
[----:B------:R0:W-:Y:S01]  /*9e10*/  STS [R100+0x3a90], R45 ;  /* 0x003a902d64007388 */ /* 0x0001e20000000800 */
[----:B------:R-:W-:-:S02]  /*9e20*/  IMAD R73, R74, 0x10000, R73 ;  /* 0x000100004a497824 */ /* 0x000fc400078e0249 */
[----:B------:R-:W-:Y:S02]  /*9e30*/  LOP3.LUT R71, R64, R71, RZ, 0x3c, !PT ;  /* 0x0000004740477212 */ /* 0x000fe400078e3cff */
[----:B------:R-:W-:Y:S01]  /*9e40*/  LOP3.LUT R55, R44, 0x80808080, R55, 0x6, !PT ;  /* 0x808080802c377812 */ /* 0x000fe200078e0637 */
[----:B0-----:R-:W-:Y:S01]  /*9e50*/  VIADD R45, R46, 0x78787878 ;  /* 0x787878782e2d7836 */ /* 0x001fe20000000000 */
[----:B------:R-:W-:Y:S02]  /*9e60*/  LOP3.LUT R44, R44, 0x7f7f7f7f, R53, 0x60, !PT ;  /* 0x7f7f7f7f2c2c7812 */ /* 0x000fe400078e6035 */
[----:B------:R-:W-:Y:S02]  /*9e70*/  LOP3.LUT R71, R71, 0x8080808, R62, 0x60, !PT ;  /* 0x0808080847477812 */ /* 0x000fe400078e603e */
[----:B------:R-:W-:Y:S02]  /*9e80*/  LOP3.LUT R53, R45, R56, RZ, 0x3c, !PT ;  /* 0x000000382d357212 */ /* 0x000fe400078e3cff */
[----:B------:R-:W-:Y:S01]  /*9e90*/  LOP3.LUT R56, R73, 0xf0f0f0f, RZ, 0xc0, !PT ;  /* 0x0f0f0f0f49387812 */ /* 0x000fe200078ec0ff */
[----:B------:R0:W-:Y:S01]  /*9ea0*/  STS [R100+0x4400], R47 ;  /* 0x0044002f64007388 */ /* 0x0001e20000000800 */
[----:B------:R-:W-:-:S02]  /*9eb0*/  PRMT R71, R71, 0xba98, RZ ;  /* 0x0000ba9847477816 */ /* 0x000fc400000000ff */
[----:B------:R-:W-:Y:S02]  /*9ec0*/  PRMT R62, R62, 0xba98, RZ ;  /* 0x0000ba983e3e7816 */ /* 0x000fe400000000ff */
[----:B------:R-:W-:Y:S02]  /*9ed0*/  LOP3.LUT R53, R53, 0x8080808, R46, 0x60, !PT ;  /* 0x0808080835357812 */ /* 0x000fe400078e602e */
[----:B------:R-:W-:Y:S02]  /*9ee0*/  LOP3.LUT R64, R71, 0x80808080, R64, 0x6, !PT ;  /* 0x8080808047407812 */ /* 0x000fe400078e0640 */
[----:B0-----:R-:W-:Y:S01]  /*9ef0*/  PRMT R47, R46, 0xba98, RZ ;  /* 0x0000ba982e2f7816 */ /* 0x001fe200000000ff */
[----:B------:R-:W-:Y:S01]  /*9f00*/  VIADD R46, R56, 0x78787878 ;  /* 0x78787878382e7836 */ /* 0x000fe20000000000 */
[----:B------:R-:W-:Y:S02]  /*9f10*/  LOP3.LUT R55, R55, R44, RZ, 0xfc, !PT ;  /* 0x0000002c37377212 */ /* 0x000fe400078efcff */
[----:B------:R-:W-:-:S02]  /*9f20*/  LOP3.LUT R71, R71, 0x7f7f7f7f, R62, 0x60, !PT ;  /* 0x7f7f7f7f47477812 */ /* 0x000fc400078e603e */
[----:B------:R-:W-:Y:S02]  /*9f30*/  SHF.R.U32.HI R62, RZ, 0x4, R73 ;  /* 0x00000004ff3e7819 */ /* 0x000fe40000011649 */
[----:B------:R-:W-:Y:S02]  /*9f40*/  PRMT R44, R53, 0xba98, RZ ;  /* 0x0000ba98352c7816 */ /* 0x000fe400000000ff */
[----:B------:R-:W-:Y:S01]  /*9f50*/  LOP3.LUT R73, R46, R73, RZ, 0x3c, !PT ;  /* 0x000000492e497212 */ /* 0x000fe200078e3cff */
[----:B------:R-:W-:Y:S01]  /*9f60*/  IMAD R75, R78, 0x10000, R75 ;  /* 0x000100004e4b7824 */ /* 0x000fe200078e024b */
[C---:B------:R-:W-:Y:S02]  /*9f70*/  LOP3.LUT R45, R44.reuse, 0x80808080, R45, 0x6, !PT ;  /* 0x808080802c2d7812 */ /* 0x040fe400078e062d */
[----:B------:R-:W-:Y:S02]  /*9f80*/  LOP3.LUT R44, R44, 0x7f7f7f7f, R47, 0x60, !PT ;  /* 0x7f7f7f7f2c2c7812 */ /* 0x000fe400078e602f */
[----:B------:R-:W-:-:S02]  /*9f90*/  LOP3.LUT R73, R73, 0x8080808, R56, 0x60, !PT ;  /* 0x0808080849497812 */ /* 0x000fc400078e6038 */
[----:B------:R-:W-:Y:S02]  /*9fa0*/  LOP3.LUT R45, R45, R44, RZ, 0xfc, !PT ;  /* 0x0000002c2d2d7212 */ /* 0x000fe400078efcff */
[----:B------:R-:W-:Y:S02]  /*9fb0*/  PRMT R73, R73, 0xba98, RZ ;  /* 0x0000ba9849497816 */ /* 0x000fe400000000ff */
[----:B------:R-:W-:Y:S02]  /*9fc0*/  LOP3.LUT R44, R75, 0xf0f0f0f, RZ, 0xc0, !PT ;  /* 0x0f0f0f0f4b2c7812 */ /* 0x000fe400078ec0ff */
[----:B------:R-:W-:Y:S02]  /*9fd0*/  PRMT R56, R56, 0xba98, RZ ;  /* 0x0000ba9838387816 */ /* 0x000fe400000000ff */
[----:B------:R-:W-:Y:S02]  /*9fe0*/  LOP3.LUT R53, R62, 0xf0f0f0f, RZ, 0xc0, !PT ;  /* 0x0f0f0f0f3e357812 */ /* 0x000fe400078ec0ff */
[----:B------:R-:W-:-:S02]  /*9ff0*/  LOP3.LUT R46, R73, 0x80808080, R46, 0x6, !PT ;  /* 0x80808080492e7812 */ /* 0x000fc400078e062e */
[----:B------:R-:W-:Y:S01]  /*a000*/  LOP3.LUT R73, R73, 0x7f7f7f7f, R56, 0x60, !PT ;  /* 0x7f7f7f7f49497812 */ /* 0x000fe200078e6038 */
[----:B------:R-:W-:Y:S02]  /*a010*/  VIADD R56, R44, 0x78787878 ;  /* 0x787878782c387836 */ /* 0x000fe40000000000 */
[----:B------:R-:W-:Y:S01]  /*a020*/  VIADD R47, R53, 0x78787878 ;  /* 0x78787878352f7836 */ /* 0x000fe20000000000 */
[----:B------:R-:W-:Y:S02]  /*a030*/  LOP3.LUT R73, R46, R73, RZ, 0xfc, !PT ;  /* 0x000000492e497212 */ /* 0x000fe400078efcff */
[----:B------:R-:W-:Y:S02]  /*a040*/  SHF.R.U32.HI R46, RZ, 0x4, R75 ;  /* 0x00000004ff2e7819 */ /* 0x000fe4000001164b */
[----:B------:R-:W-:Y:S02]  /*a050*/  LOP3.LUT R75, R56, R75, RZ, 0x3c, !PT ;  /* 0x0000004b384b7212 */ /* 0x000fe400078e3cff */
[----:B------:R-:W-:-:S02]  /*a060*/  LOP3.LUT R62, R47, R62, RZ, 0x3c, !PT ;  /* 0x0000003e2f3e7212 */ /* 0x000fc400078e3cff */
[----:B------:R-:W-:Y:S02]  /*a070*/  LOP3.LUT R75, R75, 0x8080808, R44, 0x60, !PT ;  /* 0x080808084b4b7812 */ /* 0x000fe400078e602c */
[----:B------:R-:W-:Y:S01]  /*a080*/  LOP3.LUT R62, R62, 0x8080808, R53, 0x60, !PT ;  /* 0x080808083e3e7812 */ /* 0x000fe200078e6035 */
[----:B------:R-:W-:Y:S01]  /*a090*/  IMAD R79, R80, 0x10000, R79 ;  /* 0x00010000504f7824 */ /* 0x000fe200078e024f */
[----:B------:R-:W-:Y:S02]  /*a0a0*/  PRMT R75, R75, 0xba98, RZ ;  /* 0x0000ba984b4b7816 */ /* 0x000fe400000000ff */
[----:B------:R-:W-:Y:S02]  /*a0b0*/  PRMT R44, R44, 0xba98, RZ ;  /* 0x0000ba982c2c7816 */ /* 0x000fe400000000ff */
[----:B------:R-:W-:Y:S02]  /*a0c0*/  PRMT R62, R62, 0xba98, RZ ;  /* 0x0000ba983e3e7816 */ /* 0x000fe400000000ff */
[----:B------:R-:W-:-:S02]  /*a0d0*/  PRMT R53, R53, 0xba98, RZ ;  /* 0x0000ba9835357816 */ /* 0x000fc400000000ff */
[C---:B------:R-:W-:Y:S02]  /*a0e0*/  LOP3.LUT R56, R75.reuse, 0x80808080, R56, 0x6, !PT ;  /* 0x808080804b387812 */ /* 0x040fe400078e0638 */
[----:B------:R-:W-:Y:S02]  /*a0f0*/  LOP3.LUT R75, R75, 0x7f7f7f7f, R44, 0x60, !PT ;  /* 0x7f7f7f7f4b4b7812 */ /* 0x000fe400078e602c */
[----:B------:R-:W-:Y:S02]  /*a100*/  LOP3.LUT R44, R79, 0xf0f0f0f, RZ, 0xc0, !PT ;  /* 0x0f0f0f0f4f2c7812 */ /* 0x000fe400078ec0ff */
[C---:B------:R-:W-:Y:S02]  /*a110*/  LOP3.LUT R47, R62.reuse, 0x80808080, R47, 0x6, !PT ;  /* 0x808080803e2f7812 */ /* 0x040fe400078e062f */
[----:B------:R-:W-:Y:S02]  /*a120*/  LOP3.LUT R62, R62, 0x7f7f7f7f, R53, 0x60, !PT ;  /* 0x7f7f7f7f3e3e7812 */ /* 0x000fe400078e6035 */
[----:B------:R-:W-:-:S02]  /*a130*/  LOP3.LUT R53, R46, 0xf0f0f0f, RZ, 0xc0, !PT ;  /* 0x0f0f0f0f2e357812 */ /* 0x000fc400078ec0ff */
[----:B------:R-:W-:Y:S01]  /*a140*/  LOP3.LUT R75, R56, R75, RZ, 0xfc, !PT ;  /* 0x0000004b384b7212 */ /* 0x000fe200078efcff */
[----:B------:R-:W-:Y:S01]  /*a150*/  VIADD R56, R44, 0x78787878 ;  /* 0x787878782c387836 */ /* 0x000fe20000000000 */
[----:B------:R0:W-:Y:S04]  /*a160*/  STS [R100+0x4410], R55 ;  /* 0x0044103764007388 */ /* 0x0001e80000000800 */
[----:B------:R1:W-:Y:S01]  /*a170*/  STS [R100+0x4d90], R45 ;  /* 0x004d902d64007388 */ /* 0x0003e20000000800 */
[----:B------:R-:W-:Y:S02]  /*a180*/  LOP3.LUT R47, R47, R62, RZ, 0xfc, !PT ;  /* 0x0000003e2f2f7212 */ /* 0x000fe400078efcff */
[----:B0-----:R-:W-:Y:S02]  /*a190*/  IADD3 R55, PT, PT, R53, 0x78787878, RZ ;  /* 0x7878787835377810 */ /* 0x001fe40007ffe0ff */
[----:B-1----:R-:W-:-:S02]  /*a1a0*/  SHF.R.U32.HI R45, RZ, 0x4, R79 ;  /* 0x00000004ff2d7819 */ /* 0x002fc4000001164f */
[----:B------:R-:W-:Y:S02]  /*a1b0*/  LOP3.LUT R79, R56, R79, RZ, 0x3c, !PT ;  /* 0x0000004f384f7212 */ /* 0x000fe400078e3cff */
[----:B------:R-:W-:Y:S02]  /*a1c0*/  LOP3.LUT R46, R55, R46, RZ, 0x3c, !PT ;  /* 0x0000002e372e7212 */ /* 0x000fe400078e3cff */
[----:B------:R-:W-:Y:S02]  /*a1d0*/  LOP3.LUT R79, R79, 0x8080808, R44, 0x60, !PT ;  /* 0x080808084f4f7812 */ /* 0x000fe400078e602c */
[----:B------:R-:W-:Y:S01]  /*a1e0*/  LOP3.LUT R46, R46, 0x8080808, R53, 0x60, !PT ;  /* 0x080808082e2e7812 */ /* 0x000fe200078e6035 */
[----:B------:R0:W-:Y:S01]  /*a1f0*/  STS [R100+0x5710], R47 ;  /* 0x0057102f64007388 */ /* 0x0001e20000000800 */
[----:B------:R-:W-:Y:S01]  /*a200*/  PRMT R79, R79, 0xba98, RZ ;  /* 0x0000ba984f4f7816 */ /* 0x000fe200000000ff */
[----:B------:R-:W-:Y:S01]  /*a210*/  IMAD R81, R84, 0x10000, R81 ;  /* 0x0001000054517824 */ /* 0x000fe200078e0251 */
[----:B------:R-:W-:-:S02]  /*a220*/  PRMT R46, R46, 0xba98, RZ ;  /* 0x0000ba982e2e7816 */ /* 0x000fc400000000ff */
[----:B------:R-:W-:Y:S02]  /*a230*/  PRMT R44, R44, 0xba98, RZ ;  /* 0x0000ba982c2c7816 */ /* 0x000fe400000000ff */
[----:B------:R-:W-:Y:S02]  /*a240*/  PRMT R53, R53, 0xba98, RZ ;  /* 0x0000ba9835357816 */ /* 0x000fe400000000ff */
[----:B0-----:R-:W-:Y:S02]  /*a250*/  LOP3.LUT R47, R45, 0xf0f0f0f, RZ, 0xc0, !PT ;  /* 0x0f0f0f0f2d2f7812 */ /* 0x001fe400078ec0ff */
[----:B------:R-:W-:Y:S02]  /*a260*/  LOP3.LUT R56, R79, 0x80808080, R56, 0x6, !PT ;  /* 0x808080804f387812 */ /* 0x000fe400078e0638 */
[----:B------:R-:W-:Y:S01]  /*a270*/  LOP3.LUT R55, R46, 0x80808080, R55, 0x6, !PT ;  /* 0x808080802e377812 */ /* 0x000fe200078e0637 */
[----:B------:R-:W-:Y:S01]  /*a280*/  VIADD R62, R47, 0x78787878 ;  /* 0x787878782f3e7836 */ /* 0x000fe20000000000 */
[----:B------:R-:W-:-:S02]  /*a290*/  LOP3.LUT R79, R79, 0x7f7f7f7f, R44, 0x60, !PT ;  /* 0x7f7f7f7f4f4f7812 */ /* 0x000fc400078e602c */
[----:B------:R-:W-:Y:S02]  /*a2a0*/  LOP3.LUT R46, R46, 0x7f7f7f7f, R53, 0x60, !PT ;  /* 0x7f7f7f7f2e2e7812 */ /* 0x000fe400078e6035 */
[----:B------:R-:W-:Y:S02]  /*a2b0*/  LOP3.LUT R44, R81, 0xf0f0f0f, RZ, 0xc0, !PT ;  /* 0x0f0f0f0f512c7812 */ /* 0x000fe400078ec0ff */
[----:B------:R-:W-:Y:S02]  /*a2c0*/  LOP3.LUT R71, R64, R71, RZ, 0xfc, !PT ;  /* 0x0000004740477212 */ /* 0x000fe400078efcff */
[----:B------:R-:W-:Y:S02]  /*a2d0*/  LOP3.LUT R64, R62, R45, RZ, 0x3c, !PT ;  /* 0x0000002d3e407212 */ /* 0x000fe400078e3cff */
[----:B------:R-:W-:Y:S01]  /*a2e0*/  LOP3.LUT R55, R55, R46, RZ, 0xfc, !PT ;  /* 0x0000002e37377212 */ /* 0x000fe200078efcff */
[----:B------:R-:W-:Y:S01]  /*a2f0*/  VIADD R46, R44, 0x78787878 ;  /* 0x787878782c2e7836 */ /* 0x000fe20000000000 */
[----:B------:R-:W-:-:S02]  /*a300*/  LOP3.LUT R64, R64, 0x8080808, R47, 0x60, !PT ;  /* 0x0808080840407812 */ /* 0x000fc400078e602f */
[----:B------:R-:W-:Y:S02]  /*a310*/  PRMT R66, R47, 0xba98, RZ ;  /* 0x0000ba982f427816 */ /* 0x000fe400000000ff */
[----:B------:R-:W-:Y:S02]  /*a320*/  SHF.R.U32.HI R47, RZ, 0x4, R81 ;  /* 0x00000004ff2f7819 */ /* 0x000fe40000011651 */
[----:B------:R-:W-:Y:S02]  /*a330*/  LOP3.LUT R81, R46, R81, RZ, 0x3c, !PT ;  /* 0x000000512e517212 */ /* 0x000fe400078e3cff */
[----:B------:R-:W-:Y:S02]  /*a340*/  PRMT R45, R64, 0xba98, RZ ;  /* 0x0000ba98402d7816 */ /* 0x000fe400000000ff */
[----:B------:R-:W-:Y:S02]  /*a350*/  LOP3.LUT R53, R47, 0xf0f0f0f, RZ, 0xc0, !PT ;  /* 0x0f0f0f0f2f357812 */ /* 0x000fe400078ec0ff */
[----:B------:R-:W-:-:S02]  /*a360*/  LOP3.LUT R81, R81, 0x8080808, R44, 0x60, !PT ;  /* 0x0808080851517812 */ /* 0x000fc400078e602c */
[----:B------:R-:W-:Y:S02]  /*a370*/  LOP3.LUT R62, R45, 0x80808080, R62, 0x6, !PT ;  /* 0x808080802d3e7812 */ /* 0x000fe400078e063e */
[----:B------:R-:W-:Y:S01]  /*a380*/  LOP3.LUT R79, R56, R79, RZ, 0xfc, !PT ;  /* 0x0000004f384f7212 */ /* 0x000fe200078efcff */
[----:B------:R-:W-:Y:S01]  /*a390*/  VIADD R56, R53, 0x78787878 ;  /* 0x7878787835387836 */ /* 0x000fe20000000000 */
[----:B------:R-:W-:Y:S01]  /*a3a0*/  LOP3.LUT R45, R45, 0x7f7f7f7f, R66, 0x60, !PT ;  /* 0x7f7f7f7f2d2d7812 */ /* 0x000fe200078e6042 */
[----:B------:R-:W-:Y:S01]  /*a3b0*/  IMAD R83, R86, 0x10000, R83 ;  /* 0x0001000056537824 */ /* 0x000fe200078e0253 */
[----:B------:R-:W-:Y:S02]  /*a3c0*/  PRMT R81, R81, 0xba98, RZ ;  /* 0x0000ba9851517816 */ /* 0x000fe400000000ff */
[----:B------:R-:W-:Y:S02]  /*a3d0*/  PRMT R44, R44, 0xba98, RZ ;  /* 0x0000ba982c2c7816 */ /* 0x000fe400000000ff */
[----:B------:R-:W-:-:S02]  /*a3e0*/  LOP3.LUT R45, R62, R45, RZ, 0xfc, !PT ;  /* 0x0000002d3e2d7212 */ /* 0x000fc400078efcff */
[C---:B------:R-:W-:Y:S02]  /*a3f0*/  LOP3.LUT R46, R81.reuse, 0x80808080, R46, 0x6, !PT ;  /* 0x80808080512e7812 */ /* 0x040fe400078e062e */
[----:B------:R-:W-:Y:S02]  /*a400*/  LOP3.LUT R62, R56, R47, RZ, 0x3c, !PT ;  /* 0x0000002f383e7212 */ /* 0x000fe400078e3cff */
[----:B------:R-:W-:Y:S02]  /*a410*/  LOP3.LUT R81, R81, 0x7f7f7f7f, R44, 0x60, !PT ;  /* 0x7f7f7f7f51517812 */ /* 0x000fe400078e602c */
[----:B------:R-:W-:Y:S02]  /*a420*/  SHF.R.U32.HI R47, RZ, 0x4, R83 ;  /* 0x00000004ff2f7819 */ /* 0x000fe40000011653 */
[----:B------:R-:W-:Y:S02]  /*a430*/  LOP3.LUT R81, R46, R81, RZ, 0xfc, !PT ;  /* 0x000000512e517212 */ /* 0x000fe400078efcff */
[----:B------:R-:W-:-:S02]  /*a440*/  LOP3.LUT R62, R62, 0x8080808, R53, 0x60, !PT ;  /* 0x080808083e3e7812 */ /* 0x000fc400078e6035 */
[----:B------:R-:W-:Y:S01]  /*a450*/  LOP3.LUT R46, R47, 0xf0f0f0f, RZ, 0xc0, !PT ;  /* 0x0f0f0f0f2f2e7812 */ /* 0x000fe200078ec0ff */
[----:B------:R0:W-:Y:S02]  /*a460*/  STS [R100+0x6a10], R45 ;  /* 0x006a102d64007388 */ /* 0x0001e40000000800 */
[----:B0-----:R-:W-:Y:S02]  /*a470*/  PRMT R45, R62, 0xba98, RZ ;  /* 0x0000ba983e2d7816 */ /* 0x001fe400000000ff */
[----:B------:R-:W-:Y:S01]  /*a480*/  VIADD R62, R46, 0x78787878 ;  /* 0x787878782e3e7836 */ /* 0x000fe20000000000 */
[----:B------:R-:W-:-:S04]  /*a490*/  PRMT R44, R53, 0xba98, RZ ;  /* 0x0000ba98352c7816 */ /* 0x000fc800000000ff */
[----:B------:R-:W-:Y:S02]  /*a4a0*/  LOP3.LUT R47, R62, R47, RZ, 0x3c, !PT ;  /* 0x0000002f3e2f7212 */ /* 0x000fe400078e3cff */
[----:B------:R-:W-:Y:S02]  /*a4b0*/  LEA R85, R90, R85, 0x10 ;  /* 0x000000555a557211 */ /* 0x000fe400078e80ff */
[----:B------:R-:W-:Y:S02]  /*a4c0*/  LOP3.LUT R47, R47, 0x8080808, R46, 0x60, !PT ;  /* 0x080808082f2f7812 */ /* 0x000fe400078e602e */
[C---:B------:R-:W-:Y:S02]  /*a4d0*/  LOP3.LUT R56, R45.reuse, 0x80808080, R56, 0x6, !PT ;  /* 0x808080802d387812 */ /* 0x040fe400078e0638 */
[----:B------:R-:W-:Y:S02]  /*a4e0*/  LOP3.LUT R45, R45, 0x7f7f7f7f, R44, 0x60, !PT ;  /* 0x7f7f7f7f2d2d7812 */ /* 0x000fe400078e602c */
[----:B------:R-:W-:-:S02]  /*a4f0*/  PRMT R47, R47, 0xba98, RZ ;  /* 0x0000ba982f2f7816 */ /* 0x000fc400000000ff */
[----:B------:R-:W-:Y:S02]  /*a500*/  PRMT R46, R46, 0xba98, RZ ;  /* 0x0000ba982e2e7816 */ /* 0x000fe400000000ff */
[----:B------:R-:W-:Y:S02]  /*a510*/  LOP3.LUT R44, R85, 0xf0f0f0f, RZ, 0xc0, !PT ;  /* 0x0f0f0f0f552c7812 */ /* 0x000fe400078ec0ff */
[----:B------:R-:W-:Y:S01]  /*a520*/  SHF.R.U32.HI R53, RZ, 0x4, R85 ;  /* 0x00000004ff357819 */ /* 0x000fe20000011655 */
[----:B------:R0:W-:Y:S01]  /*a530*/  STS [R100+0x6090], R55 ;  /* 0x0060903764007388 */ /* 0x0001e20000000800 */
[C---:B------:R-:W-:Y:S02]  /*a540*/  LOP3.LUT R62, R47.reuse, 0x80808080, R62, 0x6, !PT ;  /* 0x808080802f3e7812 */ /* 0x040fe400078e063e */
[----:B------:R-:W-:Y:S01]  /*a550*/  LOP3.LUT R47, R47, 0x7f7f7f7f, R46, 0x60, !PT ;  /* 0x7f7f7f7f2f2f7812 */ /* 0x000fe200078e602e */
[----:B------:R-:W-:Y:S01]  /*a560*/  VIADD R46, R44, 0x78787878 ;  /* 0x787878782c2e7836 */ /* 0x000fe20000000000 */
[----:B------:R-:W-:-:S02]  /*a570*/  LOP3.LUT R45, R56, R45, RZ, 0xfc, !PT ;  /* 0x0000002d382d7212 */ /* 0x000fc400078efcff */
[----:B0-----:R-:W-:Y:S01]  /*a580*/  LOP3.LUT R55, R53, 0xf0f0f0f, RZ, 0xc0, !PT ;  /* 0x0f0f0f0f35377812 */ /* 0x001fe200078ec0ff */
[----:B------:R-:W-:Y:S01]  /*a590*/  IMAD R87, R98, 0x10000, R87 ;  /* 0x0001000062577824 */ /* 0x000fe200078e0257 */
[----:B------:R-:W-:-:S03]  /*a5a0*/  LOP3.LUT R85, R46, R85, RZ, 0x3c, !PT ;  /* 0x000000552e557212 */ /* 0x000fc600078e3cff */
[----:B------:R-:W-:Y:S01]  /*a5b0*/  VIADD R56, R55, 0x78787878 ;  /* 0x7878787837387836 */ /* 0x000fe20000000000 */
[----:B------:R-:W-:Y:S02]  /*a5c0*/  LOP3.LUT R47, R62, R47, RZ, 0xfc, !PT ;  /* 0x0000002f3e2f7212 */ /* 0x000fe400078efcff */
[----:B------:R-:W-:Y:S02]  /*a5d0*/  LOP3.LUT R85, R85, 0x8080808, R44, 0x60, !PT ;  /* 0x0808080855557812 */ /* 0x000fe400078e602c */
[----:B------:R-:W-:Y:S02]  /*a5e0*/  LOP3.LUT R62, R56, R53, RZ, 0x3c, !PT ;  /* 0x00000035383e7212 */ /* 0x000fe400078e3cff */
[----:B------:R-:W-:Y:S02]  /*a5f0*/  SHF.R.U32.HI R53, RZ, 0x4, R87 ;  /* 0x00000004ff357819 */ /* 0x000fe40000011657 */
[----:B------:R-:W-:Y:S02]  /*a600*/  LOP3.LUT R64, R83, 0xf0f0f0f, RZ, 0xc0, !PT ;  /* 0x0f0f0f0f53407812 */ /* 0x000fe400078ec0ff */
[----:B------:R-:W-:-:S02]  /*a610*/  PRMT R85, R85, 0xba98, RZ ;  /* 0x0000ba9855557816 */ /* 0x000fc400000000ff */
[----:B------:R-:W-:Y:S02]  /*a620*/  PRMT R44, R44, 0xba98, RZ ;  /* 0x0000ba982c2c7816 */ /* 0x000fe400000000ff */
[----:B------:R-:W-:Y:S02]  /*a630*/  LOP3.LUT R62, R62, 0x8080808, R55, 0x60, !PT ;  /* 0x080808083e3e7812 */ /* 0x000fe400078e6037 */
[----:B------:R-:W-:Y:S01]  /*a640*/  LOP3.LUT R65, R53, 0xf0f0f0f, RZ, 0xc0, !PT ;  /* 0x0f0f0f0f35417812 */ /* 0x000fe200078ec0ff */
[----:B------:R0:W-:Y:S01]  /*a650*/  STS [R100+0x7390], R45 ;  /* 0x0073902d64007388 */ /* 0x0001e20000000800 */
[C---:B------:R-:W-:Y:S01]  /*a660*/  LOP3.LUT R46, R85.reuse, 0x80808080, R46, 0x6, !PT ;  /* 0x80808080552e7812 */ /* 0x040fe200078e062e */
[----:B------:R-:W-:Y:S01]  /*a670*/  VIADD R66, R64, 0x78787878 ;  /* 0x7878787840427836 */ /* 0x000fe20000000000 */
[----:B------:R-:W-:Y:S02]  /*a680*/  LOP3.LUT R85, R85, 0x7f7f7f7f, R44, 0x60, !PT ;  /* 0x7f7f7f7f55557812 */ /* 0x000fe400078e602c */
[----:B------:R-:W-:-:S02]  /*a690*/  PRMT R44, R55, 0xba98, RZ ;  /* 0x0000ba98372c7816 */ /* 0x000fc400000000ff */
[----:B0-----:R-:W-:Y:S01]  /*a6a0*/  PRMT R45, R62, 0xba98, RZ ;  /* 0x0000ba983e2d7816 */ /* 0x001fe200000000ff */
[----:B------:R-:W-:Y:S01]  /*a6b0*/  VIADD R62, R65, 0x78787878 ;  /* 0x78787878413e7836 */ /* 0x000fe20000000000 */
        /* <DEDUP_REMOVED lines=10> */
[----:B------:R-:W-:Y:S02]  /*a760*/  LOP3.LUT R85, R46, R85, RZ, 0xfc, !PT ;  /* 0x000000552e557212 */ /* 0x000fe400078efcff */
[----:B------:R-:W-:Y:S02]  /*a770*/  PRMT R46, R65, 0xba98, RZ ;  /* 0x0000ba98412e7816 */ /* 0x000fe400000000ff */
[----:B0-----:R-:W-:-:S02]  /*a780*/  PRMT R47, R44, 0xba98, RZ ;  /* 0x0000ba982c2f7816 */ /* 0x001fc400000000ff */
[----:B------:R-:W-:Y:S02]  /*a790*/  LOP3.LUT R44, R91, 0xf0f0f0f, RZ, 0xc0, !PT ;  /* 0x0f0f0f0f5b2c7812 */ /* 0x000fe400078ec0ff */
[C---:B------:R-:W-:Y:S02]  /*a7a0*/  LOP3.LUT R66, R83.reuse, 0x80808080, R66, 0x6, !PT ;  /* 0x8080808053427812 */ /* 0x040fe400078e0642 */
[----:B------:R-:W-:Y:S02]  /*a7b0*/  LOP3.LUT R83, R83, 0x7f7f7f7f, R64, 0x60, !PT ;  /* 0x7f7f7f7f53537812 */ /* 0x000fe400078e6040 */
[----:B------:R-:W-:Y:S02]  /*a7c0*/  LOP3.LUT R62, R47, 0x80808080, R62, 0x6, !PT ;  /* 0x808080802f3e7812 */ /* 0x000fe400078e063e */
[----:B------:R-:W-:Y:S02]  /*a7d0*/  LOP3.LUT R64, R87, 0xf0f0f0f, RZ, 0xc0, !PT ;  /* 0x0f0f0f0f57407812 */ /* 0x000fe400078ec0ff */
[----:B------:R-:W-:Y:S01]  /*a7e0*/  LOP3.LUT R47, R47, 0x7f7f7f7f, R46, 0x60, !PT ;  /* 0x7f7f7f7f2f2f7812 */ /* 0x000fe200078e602e */
[----:B------:R-:W-:Y:S01]  /*a7f0*/  VIADD R46, R44, 0x78787878 ;  /* 0x787878782c2e7836 */ /* 0x000fe20000000000 */
[----:B------:R-:W-:Y:S01]  /*a800*/  LOP3.LUT R83, R66, R83, RZ, 0xfc, !PT ;  /* 0x0000005342537212 */ /* 0x000fe200078efcff */
[----:B------:R-:W-:-:S03]  /*a810*/  VIADD R66, R64, 0x78787878 ;  /* 0x7878787840427836 */ /* 0x000fc60000000000 */
[----:B------:R-:W-:Y:S01]  /*a820*/  LOP3.LUT R53, R46, R91, RZ, 0x3c, !PT ;  /* 0x0000005b2e357212 */ /* 0x000fe200078e3cff */
[----:B------:R-:W-:Y:S01]  /*a830*/  IMAD R97, R142, 0x10000, R97 ;  /* 0x000100008e617824 */ /* 0x000fe200078e0261 */
[----:B------:R-:W-:Y:S02]  /*a840*/  LOP3.LUT R87, R66, R87, RZ, 0x3c, !PT ;  /* 0x0000005742577212 */ /* 0x000fe400078e3cff */
[----:B------:R-:W-:Y:S02]  /*a850*/  LOP3.LUT R53, R53, 0x8080808, R44, 0x60, !PT ;  /* 0x0808080835357812 */ /* 0x000fe400078e602c */
[----:B------:R-:W-:Y:S02]  /*a860*/  SHF.R.U32.HI R91, RZ, 0x4, R91 ;  /* 0x00000004ff5b7819 */ /* 0x000fe4000001165b */
[----:B------:R-:W-:Y:S02]  /*a870*/  LOP3.LUT R47, R62, R47, RZ, 0xfc, !PT ;  /* 0x0000002f3e2f7212 */ /* 0x000fe400078efcff */
[----:B------:R-:W-:-:S02]  /*a880*/  LOP3.LUT R87, R87, 0x8080808, R64, 0x60, !PT ;  /* 0x0808080857577812 */ /* 0x000fc400078e6040 */
[----:B------:R-:W-:Y:S02]  /*a890*/  PRMT R53, R53, 0xba98, RZ ;  /* 0x0000ba9835357816 */ /* 0x000fe400000000ff */
[----:B------:R-:W-:Y:S02]  /*a8a0*/  SHF.R.U32.HI R65, RZ, 0x4, R97 ;  /* 0x00000004ff417819 */ /* 0x000fe40000011661 */
[----:B------:R-:W-:Y:S02]  /*a8b0*/  PRMT R44, R44, 0xba98, RZ ;  /* 0x0000ba982c2c7816 */ /* 0x000fe400000000ff */
[----:B------:R-:W-:Y:S01]  /*a8c0*/  LOP3.LUT R55, R91, 0xf0f0f0f, RZ, 0xc0, !PT ;  /* 0x0f0f0f0f5b377812 */ /* 0x000fe200078ec0ff */
[----:B------:R0:W-:Y:S01]  /*a8d0*/  STS [R100+0x9010], R47 ;  /* 0x0090102f64007388 */ /* 0x0001e20000000800 */
[----:B------:R-:W-:Y:S02]  /*a8e0*/  PRMT R87, R87, 0xba98, RZ ;  /* 0x0000ba9857577816 */ /* 0x000fe400000000ff */
[----:B------:R-:W-:-:S02]  /*a8f0*/  LOP3.LUT R46, R53, 0x80808080, R46, 0x6, !PT ;  /* 0x80808080352e7812 */ /* 0x000fc400078e062e */
[----:B------:R-:W-:Y:S02]  /*a900*/  LOP3.LUT R45, R56, R45, RZ, 0xfc, !PT ;  /* 0x0000002d382d7212 */ /* 0x000fe400078efcff */
[----:B------:R-:W-:Y:S02]  /*a910*/  PRMT R64, R64, 0xba98, RZ ;  /* 0x0000ba9840407816 */ /* 0x000fe400000000ff */
[----:B------:R-:W-:Y:S02]  /*a920*/  LOP3.LUT R62, R97, 0xf0f0f0f, RZ, 0xc0, !PT ;  /* 0x0f0f0f0f613e7812 */ /* 0x000fe400078ec0ff */
[----:B------:R-:W-:Y:S02]  /*a930*/  LOP3.LUT R53, R53, 0x7f7f7f7f, R44, 0x60, !PT ;  /* 0x7f7f7f7f35357812 */ /* 0x000fe400078e602c */
[----:B0-----:R-:W-:Y:S02]  /*a940*/  LOP3.LUT R47, R65, 0xf0f0f0f, RZ, 0xc0, !PT ;  /* 0x0f0f0f0f412f7812 */ /* 0x001fe400078ec0ff */
[----:B------:R-:W-:-:S02]  /*a950*/  IADD3 R56, PT, PT, R55, 0x78787878, RZ ;  /* 0x7878787837387810 */ /* 0x000fc40007ffe0ff */
[C---:B------:R-:W-:Y:S02]  /*a960*/  LOP3.LUT R66, R87.reuse, 0x80808080, R66, 0x6, !PT ;  /* 0x8080808057427812 */ /* 0x040fe400078e0642 */
[----:B------:R-:W-:Y:S01]  /*a970*/  LOP3.LUT R87, R87, 0x7f7f7f7f, R64, 0x60, !PT ;  /* 0x7f7f7f7f57577812 */ /* 0x000fe200078e6040 */
[----:B------:R-:W-:Y:S01]  /*a980*/  VIADD R64, R62, 0x78787878 ;  /* 0x787878783e407836 */ /* 0x000fe20000000000 */
[----:B------:R-:W-:Y:S01]  /*a990*/  LOP3.LUT R53, R46, R53, RZ, 0xfc, !PT ;  /* 0x000000352e357212 */ /* 0x000fe200078efcff */
[----:B------:R-:W-:Y:S01]  /*a9a0*/  VIADD R46, R47, 0x78787878 ;  /* 0x787878782f2e7836 */ /* 0x000fe20000000000 */
        /* <DEDUP_REMOVED lines=8> */
[----:B------:R-:W-:Y:S02]  /*aa30*/  PRMT R97, R97, 0xba98, RZ ;  /* 0x0000ba9861617816 */ /* 0x000fe400000000ff */
[----:B0-----:R-:W-:-:S02]  /*aa40*/  PRMT R45, R44, 0xba98, RZ ;  /* 0x0000ba982c2d7816 */ /* 0x001fc400000000ff */
[----:B------:R-:W-:Y:S02]  /*aa50*/  PRMT R44, R55, 0xba98, RZ ;  /* 0x0000ba98372c7816 */ /* 0x000fe400000000ff */
[C---:B------:R-:W-:Y:S02]  /*aa60*/  LOP3.LUT R56, R45.reuse, 0x80808080, R56, 0x6, !PT ;  /* 0x808080802d387812 */ /* 0x040fe400078e0638 */
[----:B------:R-:W-:Y:S02]  /*aa70*/  LOP3.LUT R45, R45, 0x7f7f7f7f, R44, 0x60, !PT ;  /* 0x7f7f7f7f2d2d7812 */ /* 0x000fe400078e602c */
[----:B------:R-:W-:Y:S02]  /*aa80*/  PRMT R55, R66, 0xba98, RZ ;  /* 0x0000ba9842377816 */ /* 0x000fe400000000ff */
[----:B------:R-:W-:Y:S02]  /*aa90*/  PRMT R62, R62, 0xba98, RZ ;  /* 0x0000ba983e3e7816 */ /* 0x000fe400000000ff */
[----:B------:R-:W-:-:S02]  /*aaa0*/  PRMT R44, R47, 0xba98, RZ ;  /* 0x0000ba982f2c7816 */ /* 0x000fc400000000ff */
        /* <DEDUP_REMOVED lines=61> */
[----:B----4-:R-:W-:Y:S01]  /*ae80*/  FMUL R52, R44, R153 ;  /* 0x000000992c347220 */ /* 0x010fe20000400000 */
[----:B------:R-:W-:Y:S01]  /*ae90*/  I2FP.F32.S32 R155, R69 ;  /* 0x00000045009b7245 */ /* 0x000fe20000201400 */
[C---:B------:R-:W-:Y:S01]  /*aea0*/  FFMA R148, R91.reuse, R151, R88 ;  /* 0x000000975b947223 */ /* 0x040fe20000000058 */
[----:B------:R-:W-:Y:S01]  /*aeb0*/  I2FP.F32.S32 R157, R71 ;  /* 0x00000047009d7245 */ /* 0x000fe20000201400 */
[----:B------:R-:W-:Y:S01]  /*aec0*/  FFMA R152, R91, R52, R89 ;  /* 0x000000345b987223 */ /* 0x000fe20000000059 */
[----:B------:R-:W-:Y:S01]  /*aed0*/  LDS R151, [R8+0xe0] ;  /* 0x0000e00008977984 */ /* 0x000fe20000000800 */
[----:B------:R-:W-:-:S02]  /*aee0*/  HADD2.F32 R159, -RZ, R53.H0_H0 ;  /* 0x20000035ff9f7230 */ /* 0x000fc40000004100 */
[----:B------:R-:W-:Y:S01]  /*aef0*/  HADD2.F32 R97, -RZ, R54.H0_H0 ;  /* 0x20000036ff617230 */ /* 0x000fe20000004100 */
[----:B------:R-:W1:Y:S01]  /*af00*/  LDSM.16.M88.4 R88, [R90] ;  /* 0x000000005a58783b */ /* 0x000e620000000200 */
[----:B------:R-:W-:Y:S02]  /*af10*/  HADD2.F32 R144, -RZ, R55.H0_H0 ;  /* 0x20000037ff907230 */ /* 0x000fe40000004100 */
[----:B-----5:R-:W-:Y:S01]  /*af20*/  IMMA.16832.S8.S8 R52, R80.ROW, R98.COL, RZ ;  /* 0x0000006250347237 */ /* 0x020fe20000405cff */
[----:B------:R-:W2:Y:S01]  /*af30*/  LDS.128 R68, [R5+0x590] ;  /* 0x0005900005447984 */ /* 0x000ea20000000c00 */
[----:B------:R-:W-:Y:S02]  /*af40*/  HADD2.F32 R153, -RZ, R60.H0_H0 ;  /* 0x2000003cff997230 */ /* 0x000fe40000004100 */
[----:B------:R-:W-:Y:S01]  /*af50*/  FMUL R155, R56, R155 ;  /* 0x0000009b389b7220 */ /* 0x000fe20000400000 */
[----:B------:R-:W-:Y:S01]  /*af60*/  FMUL R60, R44, R157 ;  /* 0x0000009d2c3c7220 */ /* 0x000fe20000400000 */
[----:B------:R-:W-:-:S02]  /*af70*/  I2FP.F32.S32 R72, R72 ;  /* 0x0000004800487245 */ /* 0x000fc40000201400 */
[----:B------:R-:W-:Y:S01]  /*af80*/  I2FP.F32.S32 R74, R74 ;  /* 0x0000004a004a7245 */ /* 0x000fe20000201400 */
[C---:B------:R-:W-:Y:S01]  /*af90*/  FFMA R155, R153.reuse, R155, R76 ;  /* 0x0000009b999b7223 */ /* 0x040fe2000000004c */
[----:B------:R-:W-:Y:S01]  /*afa0*/  FFMA R60, R153, R60, R95 ;  /* 0x0000003c993c7223 */ /* 0x000fe2000000005f */
[----:B------:R-:W-:Y:S01]  /*afb0*/  I2FP.F32.S32 R98, R73 ;  /* 0x0000004900627245 */ /* 0x000fe20000201400 */
[----:B------:R-:W-:Y:S01]  /*afc0*/  FMUL R76, R57, R72 ;  /* 0x00000048394c7220 */ /* 0x000fe20000400000 */
[----:B------:R-:W-:Y:S01]  /*afd0*/  FMUL R95, R45, R74 ;  /* 0x0000004a2d5f7220 */ /* 0x000fe20000400000 */
[----:B------:R-:W-:Y:S01]  /*afe0*/  I2FP.F32.S32 R154, R75 ;  /* 0x0000004b009a7245 */ /* 0x000fe20000201400 */
[----:B0-----:R-:W-:Y:S01]  /*aff0*/  HADD2.F32 R64, -RZ, R64.H0_H0 ;  /* 0x20000040ff407230 */ /* 0x001fe20000004100 */
[----:B------:R-:W-:Y:S01]  /*b000*/  IMMA.16832.S8.S8 R72, R84.ROW, R78.COL, RZ ;  /* 0x0000004e54487237 */ /* 0x000fe20000405cff */
[----:B------:R-:W-:Y:S04]  /*b010*/  LDS R78, [R8+0x550] ;  /* 0x00055000084e7984 */ /* 0x000fe80000000800 */
[----:B------:R-:W0:Y:S01]  /*b020*/  LDS R79, [R8+0x560] ;  /* 0x00056000084f7984 */ /* 0x000e220000000800 */
[----:B------:R-:W-:Y:S01]  /*b030*/  FFMA R156, R159, R95, R152 ;  /* 0x0000005f9f9c7223 */ /* 0x000fe20000000098 */
[----:B------:R-:W-:-:S02]  /*b040*/  I2FP.F32.S32 R95, R52 ;  /* 0x00000034005f7245 */ /* 0x000fc40000201400 */
[----:B------:R-:W-:Y:S01]  /*b050*/  I2FP.F32.S32 R99, R54 ;  /* 0x0000003600637245 */ /* 0x000fe20000201400 */
[----:B------:R-:W-:Y:S01]  /*b060*/  FFMA R148, R159, R76, R148 ;  /* 0x0000004c9f947223 */ /* 0x000fe20000000094 */
[----:B------:R-:W-:Y:S02]  /*b070*/  HADD2.F32 R76, -RZ, R61.H0_H0 ;  /* 0x2000003dff4c7230 */ /* 0x000fe40000004100 */
[----:B------:R-:W-:Y:S01]  /*b080*/  FMUL R98, R57, R98 ;  /* 0x0000006239627220 */ /* 0x000fe20000400000 */
[----:B------:R-:W-:Y:S01]  /*b090*/  FMUL R95, R56, R95 ;  /* 0x0000005f385f7220 */ /* 0x000fe20000400000 */
[----:B------:R-:W-:Y:S01]  /*b0a0*/  FMUL R99, R44, R99 ;  /* 0x000000632c637220 */ /* 0x000fe20000400000 */
[----:B------:R-:W-:Y:S01]  /*b0b0*/  LDS R152, [R8+0x990] ;  /* 0x0009900008987984 */ /* 0x000fe20000000800 */
[----:B------:R-:W-:Y:S01]  /*b0c0*/  FMUL R61, R45, R154 ;  /* 0x0000009a2d3d7220 */ /* 0x000fe20000400000 */
[----:B------:R-:W-:Y:S02]  /*b0d0*/  FFMA R95, R64, R95, R93 ;  /* 0x0000005f405f7223 */ /* 0x000fe4000000005d */
[----:B------:R-:W3:Y:S01]  /*b0e0*/  LDS R153, [R8+0x9a0] ;  /* 0x0009a00008997984 */ /* 0x000ee20000000800 */
[----:B------:R-:W-:Y:S01]  /*b0f0*/  FFMA R154, R76, R98, R155 ;  /* 0x000000624c9a7223 */ /* 0x000fe2000000009b */
[----:B------:R-:W-:-:S02]  /*b100*/  FFMA R64, R64, R99, R94 ;  /* 0x0000006340407223 */ /* 0x000fc4000000005e */
[----:B------:R-:W-:Y:S01]  /*b110*/  LDS R98, [R8+0x9b0] ;  /* 0x0009b00008627984 */ /* 0x000fe20000000800 */
[----:B------:R-:W-:-:S03]  /*b120*/  FFMA R155, R76, R61, R60 ;  /* 0x0000003d4c9b7223 */ /* 0x000fc6000000003c */
[----:B------:R-:W4:Y:S01]  /*b130*/  LDS R99, [R8+0x9c0] ;  /* 0x0009c00008637984 */ /* 0x000f220000000800 */
[----:B------:R-:W-:Y:S02]  /*b140*/  I2FP.F32.S32 R72, R72 ;  /* 0x0000004800487245 */ /* 0x000fe40000201400 */
[----:B------:R-:W-:Y:S02]  /*b150*/  I2FP.F32.S32 R76, R74 ;  /* 0x0000004a004c7245 */ /* 0x000fe40000201400 */
[----:B------:R-:W-:Y:S02]  /*b160*/  I2FP.F32.S32 R61, R53 ;  /* 0x00000035003d7245 */ /* 0x000fe40000201400 */
[----:B------:R-:W-:Y:S01]  /*b170*/  I2FP.F32.S32 R157, R55 ;  /* 0x00000037009d7245 */ /* 0x000fe20000201400 */
[----:B------:R-:W-:Y:S01]  /*b180*/  HADD2.F32 R60, -RZ, R65.H0_H0 ;  /* 0x20000041ff3c7230 */ /* 0x000fe20000004100 */
[----:B-1----:R-:W-:Y:S01]  /*b190*/  IMMA.16832.S8.S8 R52, R88.ROW, R150.COL, RZ ;  /* 0x0000009658347237 */ /* 0x002fe20000405cff */
[----:B------:R-:W-:Y:S01]  /*b1a0*/  I2FP.F32.S32 R74, R73 ;  /* 0x00000049004a7245 */ /* 0x000fe20000201400 */
[----:B------:R-:W-:Y:S01]  /*b1b0*/  FMUL R72, R57, R72 ;  /* 0x0000004839487220 */ /* 0x000fe20000400000 */
[----:B------:R-:W-:Y:S01]  /*b1c0*/  FMUL R65, R45, R76 ;  /* 0x0000004c2d417220 */ /* 0x000fe20000400000 */
[----:B------:R-:W-:Y:S01]  /*b1d0*/  I2FP.F32.S32 R94, R75 ;  /* 0x0000004b005e7245 */ /* 0x000fe20000201400 */
[----:B--2---:R-:W-:-:S02]  /*b1e0*/  HADD2.F32 R68, -RZ, R68.H0_H0 ;  /* 0x20000044ff447230 */ /* 0x004fc40000004100 */
[----:B------:R-:W-:Y:S01]  /*b1f0*/  FMUL R61, R56, R61 ;  /* 0x0000003d383d7220 */ /* 0x000fe20000400000 */
[----:B------:R-:W-:Y:S01]  /*b200*/  FMUL R157, R44, R157 ;  /* 0x0000009d2c9d7220 */ /* 0x000fe20000400000 */
[C---:B------:R-:W-:Y:S01]  /*b210*/  FFMA R158, R60.reuse, R72, R95 ;  /* 0x000000483c9e7223 */ /* 0x040fe2000000005f */
[----:B------:R-:W-:Y:S01]  /*b220*/  FFMA R162, R60, R65, R64 ;  /* 0x000000413ca27223 */ /* 0x000fe20000000040 */
[----:B------:R-:W-:Y:S02]  /*b230*/  HADD2.F32 R60, -RZ, R69.H0_H0 ;  /* 0x20000045ff3c7230 */ /* 0x000fe40000004100 */
[----:B------:R-:W-:Y:S01]  /*b240*/  FMUL R74, R57, R74 ;  /* 0x0000004a394a7220 */ /* 0x000fe20000400000 */
[C---:B------:R-:W-:Y:S01]  /*b250*/  FFMA R61, R68.reuse, R61, R77 ;  /* 0x0000003d443d7223 */ /* 0x040fe2000000004d */
[----:B------:R-:W-:Y:S01]  /*b260*/  FFMA R157, R68, R157, R92 ;  /* 0x0000009d449d7223 */ /* 0x000fe2000000005c */
[----:B------:R-:W-:Y:S01]  /*b270*/  FMUL R94, R45, R94 ;  /* 0x0000005e2d5e7220 */ /* 0x000fe20000400000 */
[----:B------:R-:W-:Y:S04]  /*b280*/  LDS R150, [R8+0xe10] ;  /* 0x000e100008967984 */ /* 0x000fe80000000800 */
[----:B------:R-:W1:Y:S01]  /*b290*/  LDS R151, [R8+0xe20] ;  /* 0x000e200008977984 */ /* 0x000e620000000800 */
[C---:B------:R-:W-:Y:S01]  /*b2a0*/  FFMA R160, R60.reuse, R74, R61 ;  /* 0x0000004a3ca07223 */ /* 0x040fe2000000003d */
[----:B------:R-:W-:-:S02]  /*b2b0*/  FFMA R163, R60, R94, R157 ;  /* 0x0000005e3ca37223 */ /* 0x000fc4000000009d */
[----:B0-----:R-:W-:Y:S01]  /*b2c0*/  IMMA.16832.S8.S8 R92, R88.ROW, R78.COL, RZ ;  /* 0x0000004e585c7237 */ /* 0x001fe20000405cff */
[----:B------:R-:W0:Y:S04]  /*b2d0*/  LDS.128 R72, [R5+0x980] ;  /* 0x0009800005487984 */ /* 0x000e280000000c00 */
[----:B------:R-:W-:Y:S04]  /*b2e0*/  LDS R60, [R8+0x9d0] ;  /* 0x0009d000083c7984 */ /* 0x000fe80000000800 */
[----:B------:R-:W2:Y:S04]  /*b2f0*/  LDS R61, [R8+0x9e0] ;  /* 0x0009e000083d7984 */ /* 0x000ea80000000800 */
[----:B------:R-:W5:Y:S04]  /*b300*/  LDS.128 R76, [R5+0xa10] ;  /* 0x000a1000054c7984 */ /* 0x000f680000000c00 */
[----:B------:R-:W-:Y:S04]  /*b310*/  LDS R64, [R8+0xe30] ;  /* 0x000e300008407984 */ /* 0x000fe80000000800 */
[----:B------:R-:W5:Y:S01]  /*b320*/  LDS R65, [R8+0xe40] ;  /* 0x000e400008417984 */ /* 0x000f620000000800 */
[----:B------:R-:W-:-:S02]  /*b330*/  I2FP.F32.S32 R157, R53 ;  /* 0x00000035009d7245 */ /* 0x000fc40000201400 */
[----:B------:R-:W-:Y:S02]  /*b340*/  I2FP.F32.S32 R159, R54 ;  /* 0x00000036009f7245 */ /* 0x000fe40000201400 */
[----:B------:R-:W-:Y:S01]  /*b350*/  I2FP.F32.S32 R161, R55 ;  /* 0x0000003700a17245 */ /* 0x000fe20000201400 */
[----:B------:R-:W-:Y:S01]  /*b360*/  HADD2.F32 R53, -RZ, R62.H0_H0 ;  /* 0x2000003eff357230 */ /* 0x000fe20000004100 */
[----:B------:R-:W-:Y:S01]  /*b370*/  I2FP.F32.S32 R69, R52 ;  /* 0x0000003400457245 */ /* 0x000fe20000201400 */
[----:B------:R-:W-:Y:S01]  /*b380*/  FMUL R55, R46, R159 ;  /* 0x0000009f2e377220 */ /* 0x000fe20000400000 */
[----:B------:R-:W-:Y:S01]  /*b390*/  FMUL R52, R58, R157 ;  /* 0x0000009d3a347220 */ /* 0x000fe20000400000 */
[----:B------:R-:W-:Y:S01]  /*b3a0*/  FMUL R54, R46, R161 ;  /* 0x000000a12e367220 */ /* 0x000fe20000400000 */
[----:B------:R-:W-:Y:S01]  /*b3b0*/  LDS R68, [R8+0xe50] ;  /* 0x000e500008447984 */ /* 0x000fe20000000800 */
[----:B------:R-:W-:Y:S01]  /*b3c0*/  FFMA R157, R97, R55, R156 ;  /* 0x00000037619d7223 */ /* 0x000fe2000000009c */
[C---:B------:R-:W-:Y:S01]  /*b3d0*/  FFMA R154, R53.reuse, R52, R154 ;  /* 0x00000034359a7223 */ /* 0x040fe2000000009a */
[----:B------:R-:W-:-:S02]  /*b3e0*/  FFMA R155, R53, R54, R155 ;  /* 0x00000036359b7223 */ /* 0x000fc4000000009b */
[----:B---3--:R-:W-:Y:S01]  /*b3f0*/  IMMA.16832.S8.S8 R52, R80.ROW, R152.COL, RZ ;  /* 0x0000009850347237 */ /* 0x008fe20000405cff */
[----:B------:R-:W-:Y:S02]  /*b400*/  I2FP.F32.S32 R153, R92 ;  /* 0x0000005c00997245 */ /* 0x000fe40000201400 */
[----:B------:R-:W-:Y:S02]  /*b410*/  I2FP.F32.S32 R161, R93 ;  /* 0x0000005d00a17245 */ /* 0x000fe40000201400 */
[----:B------:R-:W-:Y:S02]  /*b420*/  I2FP.F32.S32 R165, R94 ;  /* 0x0000005e00a57245 */ /* 0x000fe40000201400 */
[----:B------:R-:W-:Y:S02]  /*b430*/  I2FP.F32.S32 R167, R95 ;  /* 0x0000005f00a77245 */ /* 0x000fe40000201400 */
[----:B----4-:R-:W-:Y:S01]  /*b440*/  IMMA.16832.S8.S8 R92, R84.ROW, R98.COL, RZ ;  /* 0x00000062545c7237 */ /* 0x010fe20000405cff */
[----:B------:R-:W-:-:S04]  /*b450*/  FMUL R69, R58, R69 ;  /* 0x000000453a457220 */ /* 0x000fc80000400000 */
[----:B------:R-:W-:Y:S02]  /*b460*/  FFMA R159, R97, R69, R148 ;  /* 0x00000045619f7223 */ /* 0x000fe40000000094 */
[----:B------:R-:W3:Y:S01]  /*b470*/  LDS R69, [R8+0xe60] ;  /* 0x000e600008457984 */ /* 0x000ee20000000800 */
[----:B------:R-:W-:Y:S02]  /*b480*/  HADD2.F32 R97, -RZ, R66.H0_H0 ;  /* 0x20000042ff617230 */ /* 0x000fe40000004100 */
[----:B------:R-:W-:Y:S01]  /*b490*/  FMUL R153, R58, R153 ;  /* 0x000000993a997220 */ /* 0x000fe20000400000 */
[----:B------:R-:W-:Y:S02]  /*b4a0*/  HADD2.F32 R99, -RZ, R70.H0_H0 ;  /* 0x20000046ff637230 */ /* 0x000fe40000004100 */
[C---:B------:R-:W-:Y:S01]  /*b4b0*/  FMUL R62, R46.reuse, R167 ;  /* 0x000000a72e3e7220 */ /* 0x040fe20000400000 */
[----:B------:R-:W-:Y:S01]  /*b4c0*/  FMUL R165, R46, R165 ;  /* 0x000000a52ea57220 */ /* 0x000fe20000400000 */
[----:B-1----:R-:W-:Y:S01]  /*b4d0*/  IMMA.16832.S8.S8 R80, R80.ROW, R150.COL, RZ ;  /* 0x0000009650507237 */ /* 0x002fe20000405cff */
[----:B------:R-:W-:Y:S01]  /*b4e0*/  FMUL R148, R58, R161 ;  /* 0x000000a13a947220 */ /* 0x000fe20000400000 */
[----:B------:R-:W-:Y:S01]  /*b4f0*/  FFMA R70, R97, R153, R158 ;  /* 0x0000009961467223 */ /* 0x000fe2000000009e */
[----:B------:R-:W-:Y:S01]  /*b500*/  FFMA R150, R99, R62, R163 ;  /* 0x0000003e63967223 */ /* 0x000fe200000000a3 */
[----:B------:R-:W-:-:S02]  /*b510*/  I2FP.F32.S32 R151, R52 ;  /* 0x0000003400977245 */ /* 0x000fc40000201400 */
[----:B------:R-:W-:Y:S02]  /*b520*/  I2FP.F32.S32 R153, R53 ;  /* 0x0000003500997245 */ /* 0x000fe40000201400 */
[----:B------:R-:W-:Y:S02]  /*b530*/  I2FP.F32.S32 R161, R54 ;  /* 0x0000003600a17245 */ /* 0x000fe40000201400 */
[----:B------:R-:W-:Y:S01]  /*b540*/  I2FP.F32.S32 R163, R55 ;  /* 0x0000003700a37245 */ /* 0x000fe20000201400 */
[----:B------:R-:W-:Y:S01]  /*b550*/  FFMA R152, R97, R165, R162 ;  /* 0x000000a561987223 */ /* 0x000fe200000000a2 */
[----:B------:R-:W-:Y:S01]  /*b560*/  I2FP.F32.S32 R92, R92 ;  /* 0x0000005c005c7245 */ /* 0x000fe20000201400 */
[----:B------:R-:W-:Y:S01]  /*b570*/  FFMA R148, R99, R148, R160 ;  /* 0x0000009463947223 */ /* 0x000fe200000000a0 */
[----:B0-----:R-:W-:Y:S01]  /*b580*/  HADD2.F32 R97, -RZ, R72.H0_H0 ;  /* 0x20000048ff617230 */ /* 0x001fe20000004100 */
[----:B--2---:R-:W-:Y:S01]  /*b590*/  IMMA.16832.S8.S8 R52, R88.ROW, R60.COL, RZ ;  /* 0x0000003c58347237 */ /* 0x004fe20000405cff */
[----:B-----5:R-:W-:-:S02]  /*b5a0*/  HADD2.F32 R99, -RZ, R76.H0_H0 ;  /* 0x2000004cff637230 */ /* 0x020fc40000004100 */
[----:B------:R-:W-:Y:S01]  /*b5b0*/  FMUL R151, R56, R151 ;  /* 0x0000009738977220 */ /* 0x000fe20000400000 */
[----:B------:R-:W-:Y:S01]  /*b5c0*/  FMUL R60, R44, R161 ;  /* 0x000000a12c3c7220 */ /* 0x000fe20000400000 */
[----:B------:R-:W-:Y:S01]  /*b5d0*/  FMUL R153, R56, R153 ;  /* 0x0000009938997220 */ /* 0x000fe20000400000 */
[----:B------:R-:W-:Y:S01]  /*b5e0*/  FMUL R62, R44, R163 ;  /* 0x000000a32c3e7220 */ /* 0x000fe20000400000 */
[----:B------:R-:W-:Y:S01]  /*b5f0*/  I2FP.F32.S32 R94, R94 ;  /* 0x0000005e005e7245 */ /* 0x000fe20000201400 */
[----:B------:R-:W-:Y:S01]  /*b600*/  FMUL R92, R57, R92 ;  /* 0x0000005c395c7220 */ /* 0x000fe20000400000 */
[----:B------:R-:W-:Y:S01]  /*b610*/  IMMA.16832.S8.S8 R84, R84.ROW, R64.COL, RZ ;  /* 0x0000004054547237 */ /* 0x000fe20000405cff */
[----:B------:R-:W-:Y:S02]  /*b620*/  HADD2.F32 R64, -RZ, R73.H0_H0 ;  /* 0x20000049ff407230 */ /* 0x000fe40000004100 */
[C---:B------:R-:W-:Y:S01]  /*b630*/  FFMA R151, R97.reuse, R151, R96 ;  /* 0x0000009761977223 */ /* 0x040fe20000000060 */
[----:B------:R-:W-:Y:S01]  /*b640*/  FFMA R60, R97, R60, R127 ;  /* 0x0000003c613c7223 */ /* 0x000fe2000000007f */
[C---:B------:R-:W-:Y:S01]  /*b650*/  FFMA R153, R99.reuse, R153, R138 ;  /* 0x0000009963997223 */ /* 0x040fe2000000008a */
[----:B------:R-:W-:-:S02]  /*b660*/  FFMA R62, R99, R62, R139 ;  /* 0x0000003e633e7223 */ /* 0x000fc4000000008b */
[----:B------:R-:W0:Y:S01]  /*b670*/  LDS.128 R96, [R5+0xe90] ;  /* 0x000e900005607984 */ /* 0x000e220000000c00 */
[----:B------:R-:W-:Y:S01]  /*b680*/  I2FP.F32.S32 R72, R93 ;  /* 0x0000005d00487245 */ /* 0x000fe20000201400 */
[C---:B------:R-:W-:Y:S01]  /*b690*/  FMUL R61, R45.reuse, R94 ;  /* 0x0000005e2d3d7220 */ /* 0x040fe20000400000 */
[----:B------:R-:W-:Y:S01]  /*b6a0*/  I2FP.F32.S32 R76, R95 ;  /* 0x0000005f004c7245 */ /* 0x000fe20000201400 */
[C---:B------:R-:W-:Y:S02]  /*b6b0*/  FFMA R127, R64.reuse, R92, R151 ;  /* 0x0000005c407f7223 */ /* 0x040fe40000000097 */
[----:B------:R-:W1:Y:S01]  /*b6c0*/  LDS.128 R92, [R5+0xe00] ;  /* 0x000e0000055c7984 */ /* 0x000e620000000c00 */
[----:B------:R-:W-:Y:S02]  /*b6d0*/  HADD2.F32 R66, -RZ, R77.H0_H0 ;  /* 0x2000004dff427230 */ /* 0x000fe40000004100 */
[----:B------:R-:W-:Y:S01]  /*b6e0*/  FMUL R65, R45, R76 ;  /* 0x0000004c2d417220 */ /* 0x000fe20000400000 */
[----:B---3--:R-:W-:Y:S01]  /*b6f0*/  IMMA.16832.S8.S8 R88, R88.ROW, R68.COL, RZ ;  /* 0x0000004458587237 */ /* 0x008fe20000405cff */
[----:B------:R-:W-:Y:S01]  /*b700*/  FFMA R60, R64, R61, R60 ;  /* 0x0000003d403c7223 */ /* 0x000fe2000000003c */
[----:B------:R-:W-:-:S02]  /*b710*/  HADD2.F32 R74, -RZ, R74.H0_H0 ;  /* 0x2000004aff4a7230 */ /* 0x000fc40000004100 */
[----:B------:R-:W-:Y:S01]  /*b720*/  FFMA R62, R66, R65, R62 ;  /* 0x00000041423e7223 */ /* 0x000fe2000000003e */
        /* <DEDUP_REMOVED lines=8> */
[----:B------:R-:W-:Y:S01]  /*b7b0*/  FFMA R138, R74, R69, R60 ;  /* 0x000000454a8a7223 */ /* 0x000fe2000000003c */
[C---:B------:R-:W-:Y:S01]  /*b7c0*/  FMUL R61, R58.reuse, R61 ;  /* 0x0000003d3a3d7220 */ /* 0x040fe20000400000 */
[----:B------:R-:W-:Y:S01]  /*b7d0*/  FMUL R65, R58, R65 ;  /* 0x000000413a417220 */ /* 0x000fe20000400000 */
[----:B------:R-:W-:Y:S01]  /*b7e0*/  I2FP.F32.S32 R69, R80 ;  /* 0x0000005000457245 */ /* 0x000fe20000201400 */
[----:B------:R-:W-:Y:S01]  /*b7f0*/  FMUL R73, R46, R73 ;  /* 0x000000492e497220 */ /* 0x000fe20000400000 */
[----:B------:R-:W-:Y:S01]  /*b800*/  MOV R146, R120 ;  /* 0x0000007800927202 */ /* 0x000fe20000000f00 */
[C---:B------:R-:W-:Y:S01]  /*b810*/  FFMA R151, R139.reuse, R65, R72 ;  /* 0x000000418b977223 */ /* 0x040fe20000000048 */
[----:B------:R-:W-:Y:S01]  /*b820*/  FFMA R127, R74, R61, R127 ;  /* 0x0000003d4a7f7223 */ /* 0x000fe2000000007f */
[----:B------:R-:W-:Y:S01]  /*b830*/  FFMA R139, R139, R73, R62 ;  /* 0x000000498b8b7223 */ /* 0x000fe2000000003e */
[----:B------:R-:W-:Y:S01]  /*b840*/  I2FP.F32.S32 R81, R81 ;  /* 0x0000005100517245 */ /* 0x000fe20000201400 */
[----:B------:R-:W-:Y:S01]  /*b850*/  FMUL R62, R56, R69 ;  /* 0x00000045383e7220 */ /* 0x000fe20000400000 */
[----:B------:R-:W-:Y:S01]  /*b860*/  LDS R60, [R8+0xf0] ;  /* 0x0000f000083c7984 */ /* 0x000fe20000000800 */
[----:B------:R-:W-:-:S02]  /*b870*/  I2FP.F32.S32 R69, R82 ;  /* 0x0000005200457245 */ /* 0x000fc40000201400 */
[----:B------:R-:W-:Y:S01]  /*b880*/  I2FP.F32.S32 R83, R83 ;  /* 0x0000005300537245 */ /* 0x000fe20000201400 */
[----:B------:R-:W-:Y:S01]  /*b890*/  LDS R61, [R8+0x100] ;  /* 0x00010000083d7984 */ /* 0x000fe20000000800 */
[----:B------:R-:W-:-:S03]  /*b8a0*/  I2FP.F32.S32 R86, R86 ;  /* 0x0000005600567245 */ /* 0x000fc60000201400 */
[----:B------:R-:W2:Y:S01]  /*b8b0*/  LDSM.16.M88.4 R52, [R146] ;  /* 0x000000009234783b */ /* 0x000ea20000000200 */
[----:B------:R-:W-:Y:S01]  /*b8c0*/  I2FP.F32.S32 R72, R87 ;  /* 0x0000005700487245 */ /* 0x000fe20000201400 */
[----:B------:R-:W-:Y:S01]  /*b8d0*/  FMUL R66, R56, R81 ;  /* 0x0000005138427220 */ /* 0x000fe20000400000 */
[----:B------:R-:W-:Y:S01]  /*b8e0*/  I2FP.F32.S32 R84, R84 ;  /* 0x0000005400547245 */ /* 0x000fe20000201400 */
[----:B0-----:R-:W-:Y:S01]  /*b8f0*/  HADD2.F32 R96, -RZ, R96.H0_H0 ;  /* 0x20000060ff607230 */ /* 0x001fe20000004100 */
[----:B------:R-:W-:Y:S01]  /*b900*/  I2FP.F32.S32 R68, R85 ;  /* 0x0000005500447245 */ /* 0x000fe20000201400 */
[C---:B------:R-:W-:Y:S01]  /*b910*/  FMUL R56, R44.reuse, R69 ;  /* 0x000000452c387220 */ /* 0x040fe20000400000 */
[----:B------:R-:W-:Y:S01]  /*b920*/  FMUL R44, R44, R83 ;  /* 0x000000532c2c7220 */ /* 0x000fe20000400000 */
[C---:B------:R-:W-:Y:S01]  /*b930*/  FMUL R86, R45.reuse, R86 ;  /* 0x000000562d567220 */ /* 0x040fe20000400000 */
[----:B------:R-:W-:Y:S01]  /*b940*/  FMUL R77, R45, R72 ;  /* 0x000000482d4d7220 */ /* 0x000fe20000400000 */
[C---:B------:R-:W-:Y:S01]  /*b950*/  FMUL R84, R57.reuse, R84 ;  /* 0x0000005439547220 */ /* 0x040fe20000400000 */
[----:B------:R-:W-:Y:S01]  /*b960*/  FMUL R68, R57, R68 ;  /* 0x0000004439447220 */ /* 0x000fe20000400000 */
[----:B-1----:R-:W-:Y:S01]  /*b970*/  HADD2.F32 R45, -RZ, R92.H0_H0 ;  /* 0x2000005cff2d7230 */ /* 0x002fe20000004100 */
[----:B------:R-:W-:Y:S01]  /*b980*/  I2FP.F32.S32 R57, R88 ;  /* 0x0000005800397245 */ /* 0x000fe20000201400 */
[----:B------:R-:W-:-:S02]  /*b990*/  HADD2.F32 R97, -RZ, R97.H0_H0 ;  /* 0x20000061ff617230 */ /* 0x000fc40000004100 */
[----:B------:R-:W-:Y:S01]  /*b9a0*/  FFMA R44, R96, R44, R109 ;  /* 0x0000002c602c7223 */ /* 0x000fe2000000006d */
[----:B------:R-:W-:Y:S01]  /*b9b0*/  LDS R64, [R8+0x570] ;  /* 0x0005700008407984 */ /* 0x000fe20000000800 */
[C---:B------:R-:W-:Y:S01]  /*b9c0*/  FFMA R122, R45.reuse, R62, R122 ;  /* 0x0000003e2d7a7223 */ /* 0x040fe2000000007a */
[----:B------:R-:W-:Y:S02]  /*b9d0*/  FMUL R72, R58, R57 ;  /* 0x000000393a487220 */ /* 0x000fe40000400000 */
[----:B------:R-:W0:Y:S01]  /*b9e0*/  LDS R65, [R8+0x580] ;  /* 0x0005800008417984 */ /* 0x000e220000000800 */
[----:B------:R-:W-:Y:S01]  /*b9f0*/  FFMA R45, R45, R56, R111 ;  /* 0x000000382d2d7223 */ /* 0x000fe2000000006f */
[----:B------:R-:W-:Y:S02]  /*ba00*/  FFMA R44, R97, R77, R44 ;  /* 0x0000004d612c7223 */ /* 0x000fe4000000002c */
[----:B------:R-:W-:Y:S04]  /*ba10*/  LDS R56, [R8+0x9f0] ;  /* 0x0009f00008387984 */ /* 0x000fe80000000800 */
[----:B------:R-:W1:Y:S04]  /*ba20*/  LDS R57, [R8+0xa00] ;  /* 0x000a000008397984 */ /* 0x000e680000000800 */
[----:B------:R-:W-:Y:S04]  /*ba30*/  LDS R76, [R8+0xe70] ;  /* 0x000e7000084c7984 */ /* 0x000fe80000000800 */
[----:B------:R-:W3:Y:S01]  /*ba40*/  LDS R77, [R8+0xe80] ;  /* 0x000e8000084d7984 */ /* 0x000ee20000000800 */
[----:B------:R-:W-:Y:S01]  /*ba50*/  BAR.SYNC.DEFER_BLOCKING 0x0 ;  /* 0x0000000000007b1d */ /* 0x000fe20000010000 */
[----:B------:R-:W-:-:S02]  /*ba60*/  I2FP.F32.S32 R89, R89 ;  /* 0x0000005900597245 */ /* 0x000fc40000201400 */
[----:B------:R-:W-:-:S03]  /*ba70*/  I2FP.F32.S32 R69, R90 ;  /* 0x0000005a00457245 */ /* 0x000fc60000201400 */
[----:B------:R-:W-:Y:S02]  /*ba80*/  FMUL R89, R58, R89 ;  /* 0x000000593a597220 */ /* 0x000fe40000400000 */
[----:B------:R-:W-:Y:S01]  /*ba90*/  FMUL R58, R46, R69 ;  /* 0x000000452e3a7220 */ /* 0x000fe20000400000 */
[----:B------:R-:W-:Y:S02]  /*baa0*/  HADD2.F32 R69, -RZ, R63.H0_H0 ;  /* 0x2000003fff457230 */ /* 0x000fe40000004100 */
[----:B--2---:R-:W-:Y:S01]  /*bab0*/  IMMA.16832.S8.S8 R60, R52.ROW, R60.COL, RZ ;  /* 0x0000003c343c7237 */ /* 0x004fe20000405cff */
[----:B------:R-:W-:Y:S02]  /*bac0*/  HADD2.F32 R93, -RZ, R93.H0_H0 ;  /* 0x2000005dff5d7230 */ /* 0x000fe40000004100 */
[----:B------:R-:W-:Y:S02]  /*bad0*/  HADD2.F32 R73, -RZ, R67.H0_H0 ;  /* 0x20000043ff497230 */ /* 0x000fe40000004100 */
[----:B------:R-:W-:Y:S01]  /*bae0*/  FFMA R66, R96, R66, R105 ;  /* 0x0000004260427223 */ /* 0x000fe20000000069 */
[----:B------:R-:W-:-:S02]  /*baf0*/  HADD2.F32 R67, -RZ, R94.H0_H0 ;  /* 0x2000005eff437230 */ /* 0x000fc40000004100 */
[C---:B------:R-:W-:Y:S01]  /*bb00*/  FFMA R84, R93.reuse, R84, R122 ;  /* 0x000000545d547223 */ /* 0x040fe2000000007a */
[----:B------:R-:W-:Y:S04]  /*bb10*/  STS [R4+0x80], R141 ;  /* 0x0000808d04007388 */ /* 0x000fe80000000800 */
[----:B------:R-:W-:Y:S04]  /*bb20*/  STS [R4+0x480], R143 ;  /* 0x0004808f04007388 */ /* 0x000fe80000000800 */
[----:B------:R-:W-:Y:S04]  /*bb30*/  STS [R4+0x880], R145 ;  /* 0x0008809104007388 */ /* 0x000fe80000000800 */
[----:B------:R-:W-:Y:S04]  /*bb40*/  STS [R4+0xc80], R147 ;  /* 0x000c809304007388 */ /* 0x000fe80000000800 */
[----:B------:R-:W-:Y:S01]  /*bb50*/  STS [R4+0x1080], R149 ;  /* 0x0010809504007388 */ /* 0x000fe20000000800 */
[----:B------:R-:W-:Y:S01]  /*bb60*/  BAR.SYNC.DEFER_BLOCKING 0x0 ;  /* 0x0000000000007b1d */ /* 0x000fe20000010000 */
[----:B------:R-:W-:Y:S01]  /*bb70*/  FFMA R45, R93, R86, R45 ;  /* 0x000000565d2d7223 */ /* 0x000fe2000000002d */
[----:B------:R-:W-:Y:S01]  /*bb80*/  I2FP.F32.S32 R91, R91 ;  /* 0x0000005b005b7245 */ /* 0x000fe20000201400 */
[----:B------:R-:W-:Y:S01]  /*bb90*/  FFMA R105, R67, R72, R84 ;  /* 0x0000004843697223 */ /* 0x000fe20000000054 */
[----:B------:R-:W-:Y:S01]  /*bba0*/  FFMA R68, R97, R68, R66 ;  /* 0x0000004461447223 */ /* 0x000fe20000000042 */
[----:B------:R-:W-:Y:S01]  /*bbb0*/  FFMA R111, R67, R58, R45 ;  /* 0x0000003a436f7223 */ /* 0x000fe2000000002d */
[----:B------:R-:W-:Y:S01]  /*bbc0*/  HADD2.F32 R45, -RZ, R98.H0_H0 ;  /* 0x20000062ff2d7230 */ /* 0x000fe20000004100 */
[----:B0-----:R-:W-:Y:S01]  /*bbd0*/  IMMA.16832.S8.S8 R64, R52.ROW, R64.COL, RZ ;  /* 0x0000004034407237 */ /* 0x001fe20000405cff */
[----:B------:R-:W-:Y:S01]  /*bbe0*/  FMUL R91, R46, R91 ;  /* 0x0000005b2e5b7220 */ /* 0x000fe20000400000 */
[----:B------:R-:W-:-:S03]  /*bbf0*/  MOV R142, R118 ;  /* 0x00000076008e7202 */ /* 0x000fc60000000f00 */
[C---:B------:R-:W-:Y:S01]  /*bc00*/  FFMA R91, R45.reuse, R91, R44 ;  /* 0x0000005b2d5b7223 */ /* 0x040fe2000000002c */
[----:B------:R-:W-:Y:S01]  /*bc10*/  I2FP.F32.S32 R44, R61 ;  /* 0x0000003d002c7245 */ /* 0x000fe20000201400 */
[----:B------:R-:W-:Y:S02]  /*bc20*/  HADD2.F32 R90, -RZ, R95.H0_H0 ;  /* 0x2000005fff5a7230 */ /* 0x000fe40000004100 */
[----:B------:R-:W-:Y:S01]  /*bc30*/  FFMA R89, R45, R89, R68 ;  /* 0x000000592d597223 */ /* 0x000fe20000000044 */
[----:B------:R-:W-:Y:S01]  /*bc40*/  I2FP.F32.S32 R60, R60 ;  /* 0x0000003c003c7245 */ /* 0x000fe20000201400 */
[C---:B------:R-:W-:Y:S01]  /*bc50*/  FMUL R46, R59.reuse, R44 ;  /* 0x0000002c3b2e7220 */ /* 0x040fe20000400000 */
[----:B------:R-:W-:Y:S01]  /*bc60*/  I2FP.F32.S32 R62, R62 ;  /* 0x0000003e003e7245 */ /* 0x000fe20000201400 */
[----:B------:R-:W-:Y:S04]  /*bc70*/  LDS R44, [R8+0x90] ;  /* 0x00009000082c7984 */ /* 0x000fe80000000800 */
[----:B------:R-:W-:Y:S04]  /*bc80*/  LDS R45, [R8+0xa0] ;  /* 0x0000a000082d7984 */ /* 0x000fe80000000800 */
[----:B------:R-:W0:Y:S01]  /*bc90*/  LDSM.16.M88.4 R92, [R142] ;  /* 0x000000008e5c783b */ /* 0x000e220000000200 */
[----:B------:R-:W-:Y:S01]  /*bca0*/  FMUL R60, R59, R60 ;  /* 0x0000003c3b3c7220 */ /* 0x000fe20000400000 */
[----:B------:R-:W-:Y:S01]  /*bcb0*/  I2FP.F32.S32 R58, R63 ;  /* 0x0000003f003a7245 */ /* 0x000fe20000201400 */
[C---:B------:R-:W-:Y:S01]  /*bcc0*/  FMUL R62, R47.reuse, R62 ;  /* 0x0000003e2f3e7220 */ /* 0x040fe20000400000 */
[----:B------:R-:W-:Y:S01]  /*bcd0*/  I2FP.F32.S32 R64, R64 ;  /* 0x0000004000407245 */ /* 0x000fe20000201400 */
[C---:B------:R-:W-:Y:S01]  /*bce0*/  FFMA R159, R144.reuse, R60, R159 ;  /* 0x0000003c909f7223 */ /* 0x040fe2000000009f */
[----:B------:R-:W-:Y:S01]  /*bcf0*/  MOV R140, R116 ;  /* 0x00000074008c7202 */ /* 0x000fe20000000f00 */
[----:B------:R-:W-:Y:S01]  /*bd00*/  FFMA R157, R144, R62, R157 ;  /* 0x0000003e909d7223 */ /* 0x000fe2000000009d */
[----:B------:R-:W-:Y:S01]  /*bd10*/  FMUL R58, R47, R58 ;  /* 0x0000003a2f3a7220 */ /* 0x000fe20000400000 */
[----:B-1----:R-:W-:Y:S01]  /*bd20*/  IMMA.16832.S8.S8 R60, R52.ROW, R56.COL, RZ ;  /* 0x00000038343c7237 */ /* 0x002fe20000405cff */
[----:B------:R-:W-:Y:S01]  /*bd30*/  FMUL R64, R59, R64 ;  /* 0x000000403b407220 */ /* 0x000fe20000400000 */
[----:B------:R-:W-:Y:S01]  /*bd40*/  I2FP.F32.S32 R72, R67 ;  /* 0x0000004300487245 */ /* 0x000fe20000201400 */
[----:B------:R-:W-:-:S02]  /*bd50*/  HADD2.F32 R81, -RZ, R71.H0_H0 ;  /* 0x20000047ff517230 */ /* 0x000fc40000004100 */
[C---:B------:R-:W-:Y:S01]  /*bd60*/  FFMA R154, R69.reuse, R46, R154 ;  /* 0x0000002e459a7223 */ /* 0x040fe2000000009a */
[----:B------:R-:W-:Y:S01]  /*bd70*/  FFMA R155, R69, R58, R155 ;  /* 0x0000003a459b7223 */ /* 0x000fe2000000009b */
[----:B------:R-:W-:Y:S01]  /*bd80*/  I2FP.F32.S32 R66, R66 ;  /* 0x0000004200427245 */ /* 0x000fe20000201400 */
[----:B------:R-:W-:Y:S01]  /*bd90*/  FFMA R98, R73, R64, R70 ;  /* 0x0000004049627223 */ /* 0x000fe20000000046 */
[----:B------:R-:W-:Y:S01]  /*bda0*/  LDS R56, [R8+0xb0] ;  /* 0x0000b00008387984 */ /* 0x000fe20000000800 */
[----:B------:R-:W-:-:S03]  /*bdb0*/  HADD2.F32 R82, -RZ, R75.H0_H0 ;  /* 0x2000004bff527230 */ /* 0x000fc60000004100 */
[----:B------:R-:W-:Y:S01]  /*bdc0*/  LDS R57, [R8+0xc0] ;  /* 0x0000c00008397984 */ /* 0x000fe20000000800 */
[----:B------:R-:W-:-:S03]  /*bdd0*/  I2FP.F32.S32 R46, R65 ;  /* 0x00000041002e7245 */ /* 0x000fc60000201400 */
[----:B------:R1:W2:Y:S01]  /*bde0*/  LDSM.16.M88.4 R68, [R140] ;  /* 0x000000008c44783b */ /* 0x0002a20000000200 */
[C---:B------:R-:W-:Y:S01]  /*bdf0*/  FMUL R75, R47.reuse, R72 ;  /* 0x000000482f4b7220 */ /* 0x040fe20000400000 */
[----:B------:R-:W-:Y:S01]  /*be00*/  FMUL R58, R47, R66 ;  /* 0x000000422f3a7220 */ /* 0x000fe20000400000 */
[----:B------:R-:W-:Y:S02]  /*be10*/  HADD2.F32 R88, -RZ, R79.H0_H0 ;  /* 0x2000004fff587230 */ /* 0x000fe40000004100 */
[----:B------:R-:W-:Y:S01]  /*be20*/  FMUL R46, R59, R46 ;  /* 0x0000002e3b2e7220 */ /* 0x000fe20000400000 */
[----:B---3--:R-:W-:Y:S01]  /*be30*/  IMMA.16832.S8.S8 R76, R52.ROW, R76.COL, RZ ;  /* 0x0000004c344c7237 */ /* 0x008fe20000405cff */
[----:B------:R-:W-:Y:S01]  /*be40*/  FFMA R152, R73, R58, R152 ;  /* 0x0000003a49987223 */ /* 0x000fe20000000098 */
[C---:B------:R-:W-:Y:S01]  /*be50*/  FFMA R150, R81.reuse, R75, R150 ;  /* 0x0000004b51967223 */ /* 0x040fe20000000096 */
[----:B------:R-:W3:Y:S01]  /*be60*/  LDS.128 R64, [R5+0x80] ;  /* 0x0000800005407984 */ /* 0x000ee20000000c00 */
[----:B------:R-:W-:-:S03]  /*be70*/  FFMA R148, R81, R46, R148 ;  /* 0x0000002e51947223 */ /* 0x000fc60000000094 */
[----:B------:R-:W4:Y:S01]  /*be80*/  LDS.128 R72, [R2+0x10] ;  /* 0x0000100002487984 */ /* 0x000f220000000c00 */
[----:B------:R-:W-:Y:S02]  /*be90*/  I2FP.F32.S32 R60, R60 ;  /* 0x0000003c003c7245 */ /* 0x000fe40000201400 */
[----:B------:R-:W-:Y:S01]  /*bea0*/  I2FP.F32.S32 R62, R62 ;  /* 0x0000003e003e7245 */ /* 0x000fe20000201400 */
[----:B------:R-:W-:Y:S01]  /*beb0*/  LDS R80, [R8+0x510] ;  /* 0x0005100008507984 */ /* 0x000fe20000000800 */
[----:B------:R-:W-:-:S03]  /*bec0*/  I2FP.F32.S32 R46, R61 ;  /* 0x0000003d002e7245 */ /* 0x000fc60000201400 */
[----:B------:R-:W5:Y:S01]  /*bed0*/  LDS R81, [R8+0x520] ;  /* 0x0005200008517984 */ /* 0x000f620000000800 */
[----:B------:R-:W-:Y:S01]  /*bee0*/  FMUL R60, R59, R60 ;  /* 0x0000003c3b3c7220 */ /* 0x000fe20000400000 */
[----:B------:R-:W-:Y:S01]  /*bef0*/  FMUL R61, R47, R62 ;  /* 0x0000003e2f3d7220 */ /* 0x000fe20000400000 */
[----:B------:R-:W-:Y:S01]  /*bf00*/  FMUL R46, R59, R46 ;  /* 0x0000002e3b2e7220 */ /* 0x000fe20000400000 */
[----:B------:R-:W5:Y:S01]  /*bf10*/  LDS.128 R84, [R2+0x990] ;  /* 0x0009900002547984 */ /* 0x000f620000000c00 */
[----:B------:R-:W-:Y:S01]  /*bf20*/  I2FP.F32.S32 R58, R63 ;  /* 0x0000003f003a7245 */ /* 0x000fe20000201400 */
[C---:B-1----:R-:W-:Y:S01]  /*bf30*/  FFMA R140, R82.reuse, R60, R127 ;  /* 0x0000003c528c7223 */ /* 0x042fe2000000007f */
[----:B------:R-:W-:Y:S01]  /*bf40*/  FFMA R138, R82, R61, R138 ;  /* 0x0000003d528a7223 */ /* 0x000fe2000000008a */
[----:B------:R-:W-:Y:S01]  /*bf50*/  FFMA R151, R88, R46, R151 ;  /* 0x0000002e58977223 */ /* 0x000fe20000000097 */
[----:B0-----:R-:W-:Y:S01]  /*bf60*/  IMMA.16832.S8.S8 R60, R92.ROW, R44.COL, RZ ;  /* 0x0000002c5c3c7237 */ /* 0x001fe20000405cff */
[----:B------:R-:W0:Y:S01]  /*bf70*/  LDS.128 R52, [R5+0x110] ;  /* 0x0001100005347984 */ /* 0x000e220000000c00 */
[----:B------:R-:W-:-:S02]  /*bf80*/  I2FP.F32.S32 R44, R77 ;  /* 0x0000004d002c7245 */ /* 0x000fc40000201400 */
[----:B------:R-:W-:Y:S01]  /*bf90*/  I2FP.F32.S32 R46, R79 ;  /* 0x0000004f002e7245 */ /* 0x000fe20000201400 */
[----:B------:R-:W-:Y:S01]  /*bfa0*/  HADD2.F32 R96, -RZ, R99.H0_H0 ;  /* 0x20000063ff607230 */ /* 0x000fe20000004100 */
[----:B------:R-:W-:Y:S01]  /*bfb0*/  I2FP.F32.S32 R76, R76 ;  /* 0x0000004c004c7245 */ /* 0x000fe20000201400 */
[----:B------:R-:W-:Y:S01]  /*bfc0*/  FMUL R44, R59, R44 ;  /* 0x0000002c3b2c7220 */ /* 0x000fe20000400000 */
[----:B------:R-:W-:Y:S01]  /*bfd0*/  I2FP.F32.S32 R78, R78 ;  /* 0x0000004e004e7245 */ /* 0x000fe20000201400 */
[C---:B------:R-:W-:Y:S01]  /*bfe0*/  FMUL R46, R47.reuse, R46 ;  /* 0x0000002e2f2e7220 */ /* 0x040fe20000400000 */
[----:B------:R-:W-:Y:S04]  /*bff0*/  LDS R82, [R8+0x530] ;  /* 0x0005300008527984 */ /* 0x000fe80000000800 */
[----:B------:R-:W1:Y:S01]  /*c000*/  LDS R83, [R8+0x540] ;  /* 0x0005400008537984 */ /* 0x000e620000000800 */
[----:B------:R-:W-:Y:S01]  /*c010*/  FMUL R58, R47, R58 ;  /* 0x0000003a2f3a7220 */ /* 0x000fe20000400000 */
[----:B------:R-:W-:Y:S01]  /*c020*/  FMUL R76, R59, R76 ;  /* 0x0000004c3b4c7220 */ /* 0x000fe20000400000 */
[----:B------:R-:W-:Y:S01]  /*c030*/  FMUL R78, R47, R78 ;  /* 0x0000004e2f4e7220 */ /* 0x000fe20000400000 */
[C---:B------:R-:W-:Y:S01]  /*c040*/  FFMA R109, R96.reuse, R44, R89 ;  /* 0x0000002c606d7223 */ /* 0x040fe20000000059 */
[----:B------:R-:W-:Y:S01]  /*c050*/  FFMA R127, R96, R46, R91 ;  /* 0x0000002e607f7223 */ /* 0x000fe2000000005b */
[----:B------:R-:W-:Y:S01]  /*c060*/  MOV R103, R114 ;  /* 0x0000007200677202 */ /* 0x000fe20000000f00 */
[----:B------:R-:W1:Y:S01]  /*c070*/  LDS.128 R44, [R5+0x500] ;  /* 0x00050000052c7984 */ /* 0x000e620000000c00 */
[C---:B------:R-:W-:Y:S01]  /*c080*/  FFMA R105, R90.reuse, R76, R105 ;  /* 0x0000004c5a697223 */ /* 0x040fe20000000069 */
[----:B------:R-:W-:-:S02]  /*c090*/  FFMA R111, R90, R78, R111 ;  /* 0x0000004e5a6f7223 */ /* 0x000fc4000000006f */
[----:B--2---:R-:W-:Y:S01]  /*c0a0*/  IMMA.16832.S8.S8 R76, R68.ROW, R56.COL, RZ ;  /* 0x00000038444c7237 */ /* 0x004fe20000405cff */
[----:B------:R-:W-:Y:S01]  /*c0b0*/  I2FP.F32.S32 R57, R60 ;  /* 0x0000003c00397245 */ /* 0x000fe20000201400 */
[----:B---3--:R-:W-:Y:S02]  /*c0c0*/  HADD2.F32 R64, -RZ, R64.H0_H0 ;  /* 0x20000040ff407230 */ /* 0x008fe40000004100 */
[----:B------:R-:W-:Y:S01]  /*c0d0*/  FFMA R139, R88, R58, R139 ;  /* 0x0000003a588b7223 */ /* 0x000fe2000000008b */
[----:B------:R-:W-:Y:S01]  /*c0e0*/  HADD2.F32 R122, -RZ, R67.H0_H0 ;  /* 0x20000043ff7a7230 */ /* 0x000fe20000004100 */
[----:B------:R-:W-:Y:S01]  /*c0f0*/  I2FP.F32.S32 R99, R62 ;  /* 0x0000003e00637245 */ /* 0x000fe20000201400 */
[----:B----4-:R-:W-:Y:S01]  /*c100*/  FMUL R57, R72, R57 ;  /* 0x0000003948397220 */ /* 0x010fe20000400000 */
[----:B------:R-:W-:Y:S01]  /*c110*/  I2FP.F32.S32 R67, R61 ;  /* 0x0000003d00437245 */ /* 0x000fe20000201400 */
[----:B------:R-:W-:Y:S01]  /*c120*/  LDS R96, [R8+0xd0] ;  /* 0x0000d00008607984 */ /* 0x000fe20000000800 */
[----:B------:R-:W-:Y:S01]  /*c130*/  I2FP.F32.S32 R141, R63 ;  /* 0x0000003f008d7245 */ /* 0x000fe20000201400 */
[----:B------:R-:W-:Y:S01]  /*c140*/  FFMA R159, R64, R57, R159 ;  /* 0x00000039409f7223 */ /* 0x000fe2000000009f */
[----:B-----5:R-:W-:Y:S01]  /*c150*/  IMMA.16832.S8.S8 R60, R92.ROW, R80.COL, RZ ;  /* 0x000000505c3c7237 */ /* 0x020fe20000405cff */
[----:B------:R-:W-:Y:S04]  /*c160*/  LDS R97, [R8+0xe0] ;  /* 0x0000e00008617984 */ /* 0x000fe80000000800 */
[----:B------:R2:W3:Y:S04]  /*c170*/  LDSM.16.M88.4 R88, [R103] ;  /* 0x000000006758783b */ /* 0x0004e80000000200 */
[----:B------:R-:W4:Y:S01]  /*c180*/  LDS.128 R56, [R5+0x590] ;  /* 0x0005900005387984 */ /* 0x000f220000000c00 */
[----:B------:R-:W-:Y:S01]  /*c190*/  I2FP.F32.S32 R76, R76 ;  /* 0x0000004c004c7245 */ /* 0x000fe20000201400 */
[----:B------:R-:W-:Y:S01]  /*c1a0*/  FMUL R99, R84, R99 ;  /* 0x0000006354637220 */ /* 0x000fe20000400000 */
[----:B------:R-:W-:Y:S01]  /*c1b0*/  I2FP.F32.S32 R78, R78 ;  /* 0x0000004e004e7245 */ /* 0x000fe20000201400 */
[----:B------:R-:W-:-:S02]  /*c1c0*/  HADD2.F32 R142, -RZ, R65.H0_H0 ;  /* 0x20000041ff8e7230 */ /* 0x000fc40000004100 */
[----:B------:R-:W-:Y:S01]  /*c1d0*/  FFMA R99, R64, R99, R157 ;  /* 0x0000006340637223 */ /* 0x000fe2000000009d */
[----:B------:R-:W-:Y:S01]  /*c1e0*/  FMUL R76, R73, R76 ;  /* 0x0000004c494c7220 */ /* 0x000fe20000400000 */
[----:B0-----:R-:W-:Y:S02]  /*c1f0*/  HADD2.F32 R65, -RZ, R52.H0_H0 ;  /* 0x20000034ff417230 */ /* 0x001fe40000004100 */
[----:B------:R-:W-:Y:S01]  /*c200*/  FMUL R64, R85, R78 ;  /* 0x0000004e55407220 */ /* 0x000fe20000400000 */
[----:B------:R-:W-:Y:S01]  /*c210*/  FMUL R67, R72, R67 ;  /* 0x0000004348437220 */ /* 0x000fe20000400000 */
[----:B------:R-:W-:Y:S01]  /*c220*/  FMUL R52, R84, R141 ;  /* 0x0000008d54347220 */ /* 0x000fe20000400000 */
[----:B------:R-:W-:Y:S02]  /*c230*/  I2FP.F32.S32 R78, R77 ;  /* 0x0000004d004e7245 */ /* 0x000fe40000201400 */
[----:B------:R-:W-:Y:S01]  /*c240*/  I2FP.F32.S32 R80, R79 ;  /* 0x0000004f00507245 */ /* 0x000fe20000201400 */
[----:B--2---:R-:W-:Y:S01]  /*c250*/  FFMA R103, R142, R76, R159 ;  /* 0x0000004c8e677223 */ /* 0x004fe2000000009f */
[----:B------:R-:W-:-:S02]  /*c260*/  HADD2.F32 R144, -RZ, R66.H0_H0 ;  /* 0x20000042ff907230 */ /* 0x000fc40000004100 */
[C---:B------:R-:W-:Y:S01]  /*c270*/  FFMA R154, R65.reuse, R67, R154 ;  /* 0x00000043419a7223 */ /* 0x040fe2000000009a */
[----:B------:R-:W-:Y:S01]  /*c280*/  FFMA R52, R65, R52, R155 ;  /* 0x0000003441347223 */ /* 0x000fe2000000009b */
[----:B------:R-:W-:Y:S01]  /*c290*/  FFMA R99, R142, R64, R99 ;  /* 0x000000408e637223 */ /* 0x000fe20000000063 */
[----:B------:R-:W-:Y:S01]  /*c2a0*/  LDS R76, [R8+0x550] ;  /* 0x00055000084c7984 */ /* 0x000fe20000000800 */
[----:B------:R-:W-:Y:S01]  /*c2b0*/  HADD2.F32 R53, -RZ, R53.H0_H0 ;  /* 0x20000035ff357230 */ /* 0x000fe20000004100 */
[----:B-1----:R-:W-:Y:S01]  /*c2c0*/  IMMA.16832.S8.S8 R64, R68.ROW, R82.COL, RZ ;  /* 0x0000005244407237 */ /* 0x002fe20000405cff */
[----:B------:R-:W-:Y:S01]  /*c2d0*/  FMUL R78, R73, R78 ;  /* 0x0000004e494e7220 */ /* 0x000fe20000400000 */
[----:B------:R-:W0:Y:S01]  /*c2e0*/  LDS R77, [R8+0x560] ;  /* 0x00056000084d7984 */ /* 0x000e220000000800 */
[----:B------:R-:W-:Y:S01]  /*c2f0*/  FMUL R79, R85, R80 ;  /* 0x00000050554f7220 */ /* 0x000fe20000400000 */
[----:B------:R-:W-:Y:S02]  /*c300*/  I2FP.F32.S32 R81, R60 ;  /* 0x0000003c00517245 */ /* 0x000fe40000201400 */
[----:B------:R-:W-:Y:S01]  /*c310*/  I2FP.F32.S32 R83, R62 ;  /* 0x0000003e00537245 */ /* 0x000fe20000201400 */
[C---:B------:R-:W-:Y:S01]  /*c320*/  FFMA R142, R53.reuse, R78, R154 ;  /* 0x0000004e358e7223 */ /* 0x040fe2000000009a */
[----:B------:R-:W-:Y:S01]  /*c330*/  FFMA R141, R53, R79, R52 ;  /* 0x0000004f358d7223 */ /* 0x000fe20000000034 */
[----:B------:R-:W-:-:S02]  /*c340*/  HADD2.F32 R53, -RZ, R44.H0_H0 ;  /* 0x2000002cff357230 */ /* 0x000fc40000004100 */
[----:B------:R-:W-:Y:S01]  /*c350*/  FMUL R81, R72, R81 ;  /* 0x0000005148517220 */ /* 0x000fe20000400000 */
[----:B------:R-:W-:Y:S01]  /*c360*/  FMUL R83, R84, R83 ;  /* 0x0000005354537220 */ /* 0x000fe20000400000 */
[----:B------:R-:W-:Y:S02]  /*c370*/  LDS R52, [R8+0x990] ;  /* 0x0009900008347984 */ /* 0x000fe40000000800 */
[C---:B------:R-:W-:Y:S01]  /*c380*/  FFMA R98, R53.reuse, R81, R98 ;  /* 0x0000005135627223 */ /* 0x040fe20000000062 */
[----:B------:R-:W-:Y:S02]  /*c390*/  FFMA R152, R53, R83, R152 ;  /* 0x0000005335987223 */ /* 0x000fe40000000098 */
[----:B------:R-:W1:Y:S01]  /*c3a0*/  LDS R53, [R8+0x9a0] ;  /* 0x0009a00008357984 */ /* 0x000e620000000800 */
[----:B------:R-:W-:Y:S01]  /*c3b0*/  I2FP.F32.S32 R61, R61 ;  /* 0x0000003d003d7245 */ /* 0x000fe20000201400 */
[----:B---3--:R-:W-:Y:S01]  /*c3c0*/  IMMA.16832.S8.S8 R80, R88.ROW, R96.COL, RZ ;  /* 0x0000006058507237 */ /* 0x008fe20000405cff */
[----:B------:R-:W-:Y:S01]  /*c3d0*/  I2FP.F32.S32 R44, R65 ;  /* 0x00000041002c7245 */ /* 0x000fe20000201400 */
[----:B------:R-:W-:Y:S01]  /*c3e0*/  HADD2.F32 R65, -RZ, R45.H0_H0 ;  /* 0x2000002dff417230 */ /* 0x000fe20000004100 */
[----:B------:R-:W-:Y:S01]  /*c3f0*/  I2FP.F32.S32 R63, R63 ;  /* 0x0000003f003f7245 */ /* 0x000fe20000201400 */
[----:B----4-:R-:W-:Y:S01]  /*c400*/  HADD2.F32 R45, -RZ, R56.H0_H0 ;  /* 0x20000038ff2d7230 */ /* 0x010fe20000004100 */
[----:B------:R-:W-:Y:S01]  /*c410*/  I2FP.F32.S32 R64, R64 ;  /* 0x0000004000407245 */ /* 0x000fe20000201400 */
[----:B------:R-:W-:Y:S01]  /*c420*/  FMUL R61, R72, R61 ;  /* 0x0000003d483d7220 */ /* 0x000fe20000400000 */
[----:B------:R-:W-:Y:S01]  /*c430*/  I2FP.F32.S32 R66, R66 ;  /* 0x0000004200427245 */ /* 0x000fe20000201400 */
[----:B------:R-:W-:Y:S01]  /*c440*/  FMUL R63, R84, R63 ;  /* 0x0000003f543f7220 */ /* 0x000fe20000400000 */
[----:B------:R-:W-:Y:S01]  /*c450*/  I2FP.F32.S32 R78, R67 ;  /* 0x00000043004e7245 */ /* 0x000fe20000201400 */
[----:B------:R-:W-:Y:S01]  /*c460*/  FMUL R64, R73, R64 ;  /* 0x0000004049407220 */ /* 0x000fe20000400000 */
[----:B------:R-:W-:Y:S01]  /*c470*/  FFMA R61, R45, R61, R148 ;  /* 0x0000003d2d3d7223 */ /* 0x000fe20000000094 */
[----:B------:R-:W-:Y:S01]  /*c480*/  FMUL R67, R85, R66 ;  /* 0x0000004255437220 */ /* 0x000fe20000400000 */
[----:B------:R-:W-:-:S02]  /*c490*/  HADD2.F32 R56, -RZ, R57.H0_H0 ;  /* 0x20000039ff387230 */ /* 0x000fc40000004100 */
[----:B------:R-:W-:Y:S01]  /*c4a0*/  FMUL R57, R73, R44 ;  /* 0x0000002c49397220 */ /* 0x000fe20000400000 */
[----:B------:R-:W-:Y:S01]  /*c4b0*/  FFMA R150, R45, R63, R150 ;  /* 0x0000003f2d967223 */ /* 0x000fe20000000096 */
[C---:B------:R-:W-:Y:S01]  /*c4c0*/  FFMA R98, R65.reuse, R64, R98 ;  /* 0x0000004041627223 */ /* 0x040fe20000000062 */
[----:B------:R-:W-:Y:S01]  /*c4d0*/  FFMA R152, R65, R67, R152 ;  /* 0x0000004341987223 */ /* 0x000fe20000000098 */
[----:B------:R-:W-:Y:S01]  /*c4e0*/  LDS R44, [R8+0x9b0] ;  /* 0x0009b000082c7984 */ /* 0x000fe20000000800 */
[----:B------:R-:W-:-:S03]  /*c4f0*/  FFMA R146, R56, R57, R61 ;  /* 0x0000003938927223 */ /* 0x000fc6000000003d */
[----:B------:R-:W-:Y:S01]  /*c500*/  LDS R45, [R8+0x9c0] ;  /* 0x0009c000082d7984 */ /* 0x000fe20000000800 */
[----:B------:R-:W-:-:S03]  /*c510*/  FMUL R143, R85, R78 ;  /* 0x0000004e558f7220 */ /* 0x000fc60000400000 */
[----:B------:R-:W-:Y:S04]  /*c520*/  LDS.128 R60, [R5+0x980] ;  /* 0x00098000053c7984 */ /* 0x000fe80000000c00 */
[----:B------:R-:W2:Y:S01]  /*c530*/  LDS.128 R64, [R5+0xa10] ;  /* 0x000a100005407984 */ /* 0x000ea20000000c00 */
[----:B0-----:R-:W-:Y:S01]  /*c540*/  IMMA.16832.S8.S8 R76, R88.ROW, R76.COL, RZ ;  /* 0x0000004c584c7237 */ /* 0x001fe20000405cff */
[----:B------:R-:W-:Y:S02]  /*c550*/  I2FP.F32.S32 R81, R81 ;  /* 0x0000005100517245 */ /* 0x000fe40000201400 */
[----:B------:R-:W-:Y:S01]  /*c560*/  I2FP.F32.S32 R57, R80 ;  /* 0x0000005000397245 */ /* 0x000fe20000201400 */
[----:B------:R-:W-:Y:S01]  /*c570*/  LDS R96, [R8+0x9d0] ;  /* 0x0009d00008607984 */ /* 0x000fe20000000800 */
[----:B------:R-:W-:Y:S01]  /*c580*/  I2FP.F32.S32 R83, R83 ;  /* 0x0000005300537245 */ /* 0x000fe20000201400 */
[----:B------:R-:W-:-:S02]  /*c590*/  HADD2.F32 R145, -RZ, R54.H0_H0 ;  /* 0x20000036ff917230 */ /* 0x000fc40000004100 */
[----:B------:R-:W-:Y:S01]  /*c5a0*/  FMUL R81, R74, R81 ;  /* 0x000000514a517220 */ /* 0x000fe20000400000 */
[----:B------:R-:W0:Y:S01]  /*c5b0*/  LDS R97, [R8+0x9e0] ;  /* 0x0009e00008617984 */ /* 0x000e220000000800 */
[----:B------:R-:W-:Y:S01]  /*c5c0*/  FFMA R150, R56, R143, R150 ;  /* 0x0000008f38967223 */ /* 0x000fe20000000096 */
[----:B------:R-:W-:Y:S01]  /*c5d0*/  FMUL R57, R74, R57 ;  /* 0x000000394a397220 */ /* 0x000fe20000400000 */
[----:B------:R-:W-:Y:S01]  /*c5e0*/  I2FP.F32.S32 R143, R82 ;  /* 0x00000052008f7245 */ /* 0x000fe20000201400 */
[----:B------:R-:W-:Y:S01]  /*c5f0*/  FMUL R54, R86, R83 ;  /* 0x0000005356367220 */ /* 0x000fe20000400000 */
[----:B------:R-:W-:Y:S01]  /*c600*/  FFMA R142, R145, R81, R142 ;  /* 0x00000051918e7223 */ /* 0x000fe2000000008e */
[----:B------:R-:W-:Y:S01]  /*c610*/  FFMA R103, R144, R57, R103 ;  /* 0x0000003990677223 */ /* 0x000fe20000000067 */
[----:B-1----:R-:W-:Y:S01]  /*c620*/  IMMA.16832.S8.S8 R80, R92.ROW, R52.COL, RZ ;  /* 0x000000345c507237 */ /* 0x002fe20000405cff */
[----:B------:R-:W-:Y:S01]  /*c630*/  LDS R56, [R8+0xe10] ;  /* 0x000e100008387984 */ /* 0x000fe20000000800 */
[----:B------:R-:W-:-:S03]  /*c640*/  FMUL R143, R86, R143 ;  /* 0x0000008f568f7220 */ /* 0x000fc60000400000 */
[----:B------:R-:W1:Y:S01]  /*c650*/  LDS R57, [R8+0xe20] ;  /* 0x000e200008397984 */ /* 0x000e620000000800 */
[----:B------:R-:W-:Y:S01]  /*c660*/  FFMA R143, R144, R143, R99 ;  /* 0x0000008f908f7223 */ /* 0x000fe20000000063 */
[----:B------:R-:W-:Y:S01]  /*c670*/  I2FP.F32.S32 R99, R76 ;  /* 0x0000004c00637245 */ /* 0x000fe20000201400 */
[----:B------:R-:W-:Y:S01]  /*c680*/  FFMA R141, R145, R54, R141 ;  /* 0x00000036918d7223 */ /* 0x000fe2000000008d */
[----:B------:R-:W-:Y:S01]  /*c690*/  I2FP.F32.S32 R145, R77 ;  /* 0x0000004d00917245 */ /* 0x000fe20000201400 */
[----:B------:R-:W-:Y:S01]  /*c6a0*/  HADD2.F32 R77, -RZ, R46.H0_H0 ;  /* 0x2000002eff4d7230 */ /* 0x000fe20000004100 */
[----:B------:R-:W-:Y:S02]  /*c6b0*/  I2FP.F32.S32 R147, R78 ;  /* 0x0000004e00937245 */ /* 0x000fe40000201400 */
[----:B------:R-:W-:Y:S01]  /*c6c0*/  I2FP.F32.S32 R79, R79 ;  /* 0x0000004f004f7245 */ /* 0x000fe20000201400 */
[----:B------:R-:W-:Y:S01]  /*c6d0*/  FMUL R46, R74, R99 ;  /* 0x000000634a2e7220 */ /* 0x000fe20000400000 */
[----:B------:R-:W-:-:S02]  /*c6e0*/  HADD2.F32 R99, -RZ, R58.H0_H0 ;  /* 0x2000003aff637230 */ /* 0x000fc40000004100 */
[----:B------:R-:W-:Y:S01]  /*c6f0*/  FMUL R145, R74, R145 ;  /* 0x000000914a917220 */ /* 0x000fe20000400000 */
[C---:B------:R-:W-:Y:S01]  /*c700*/  FMUL R147, R86.reuse, R147 ;  /* 0x0000009356937220 */ /* 0x040fe20000400000 */
[----:B------:R-:W-:Y:S01]  /*c710*/  FMUL R149, R86, R79 ;  /* 0x0000004f56957220 */ /* 0x000fe20000400000 */
[----:B------:R-:W-:Y:S01]  /*c720*/  I2FP.F32.S32 R83, R83 ;  /* 0x0000005300537245 */ /* 0x000fe20000201400 */
[----:B------:R-:W-:Y:S01]  /*c730*/  FFMA R145, R99, R145, R146 ;  /* 0x0000009163917223 */ /* 0x000fe20000000092 */
[----:B------:R-:W-:Y:S01]  /*c740*/  FFMA R144, R77, R147, R152 ;  /* 0x000000934d907223 */ /* 0x000fe20000000098 */
[----:B------:R-:W-:Y:S01]  /*c750*/  FFMA R146, R99, R149, R150 ;  /* 0x0000009563927223 */ /* 0x000fe20000000096 */
[----:B------:R-:W-:Y:S01]  /*c760*/  I2FP.F32.S32 R147, R80 ;  /* 0x0000005000937245 */ /* 0x000fe20000201400 */
[----:B------:R-:W-:Y:S01]  /*c770*/  LDS R52, [R8+0xe30] ;  /* 0x000e300008347984 */ /* 0x000fe20000000800 */
[----:B------:R-:W-:Y:S01]  /*c780*/  I2FP.F32.S32 R149, R82 ;  /* 0x0000005200957245 */ /* 0x000fe20000201400 */
[----:B------:R-:W-:Y:S01]  /*c790*/  FFMA R58, R77, R46, R98 ;  /* 0x0000002e4d3a7223 */ /* 0x000fe20000000062 */
[----:B--2---:R-:W-:Y:S01]  /*c7a0*/  HADD2.F32 R64, -RZ, R64.H0_H0 ;  /* 0x20000040ff407230 */ /* 0x004fe20000004100 */
[----:B------:R-:W2:Y:S01]  /*c7b0*/  LDS R53, [R8+0xe40] ;  /* 0x000e400008357984 */ /* 0x000ea20000000800 */
[----:B------:R-:W-:Y:S01]  /*c7c0*/  IMMA.16832.S8.S8 R76, R68.ROW, R44.COL, RZ ;  /* 0x0000002c444c7237 */ /* 0x000fe20000405cff */
[----:B------:R-:W-:-:S02]  /*c7d0*/  HADD2.F32 R45, -RZ, R60.H0_H0 ;  /* 0x2000003cff2d7230 */ /* 0x000fc40000004100 */
[----:B------:R-:W-:Y:S01]  /*c7e0*/  FMUL R44, R84, R83 ;  /* 0x00000053542c7220 */ /* 0x000fe20000400000 */
[----:B------:R-:W-:Y:S01]  /*c7f0*/  FMUL R147, R72, R147 ;  /* 0x0000009348937220 */ /* 0x000fe20000400000 */
[----:B------:R-:W-:Y:S01]  /*c800*/  FMUL R149, R84, R149 ;  /* 0x0000009554957220 */ /* 0x000fe20000400000 */
[----:B------:R-:W-:Y:S01]  /*c810*/  I2FP.F32.S32 R81, R81 ;  /* 0x0000005100517245 */ /* 0x000fe20000201400 */
[----:B------:R-:W-:Y:S01]  /*c820*/  FFMA R139, R64, R44, R139 ;  /* 0x0000002c408b7223 */ /* 0x000fe2000000008b */
[C---:B------:R-:W-:Y:S01]  /*c830*/  FFMA R140, R45.reuse, R147, R140 ;  /* 0x000000932d8c7223 */ /* 0x040fe2000000008c */
[----:B------:R-:W-:Y:S01]  /*c840*/  FFMA R138, R45, R149, R138 ;  /* 0x000000952d8a7223 */ /* 0x000fe2000000008a */
[----:B------:R-:W-:Y:S04]  /*c850*/  LDS R44, [R8+0xe50] ;  /* 0x000e5000082c7984 */ /* 0x000fe80000000800 */
[----:B------:R-:W3:Y:S01]  /*c860*/  LDS R45, [R8+0xe60] ;  /* 0x000e6000082d7984 */ /* 0x000ee20000000800 */
[----:B0-----:R-:W-:Y:S01]  /*c870*/  IMMA.16832.S8.S8 R96, R88.ROW, R96.COL, RZ ;  /* 0x0000006058607237 */ /* 0x001fe20000405cff */
[----:B------:R-:W-:-:S07]  /*c880*/  HADD2.F32 R46, -RZ, R65.H0_H0 ;  /* 0x20000041ff2e7230 */ /* 0x000fce0000004100 */
[----:B-1----:R-:W-:Y:S01]  /*c890*/  IMMA.16832.S8.S8 R92, R92.ROW, R56.COL, RZ ;  /* 0x000000385c5c7237 */ /* 0x002fe20000405cff */
[----:B------:R-:W-:Y:S02]  /*c8a0*/  I2FP.F32.S32 R56, R79 ;  /* 0x0000004f00387245 */ /* 0x000fe40000201400 */
[----:B------:R-:W-:Y:S02]  /*c8b0*/  I2FP.F32.S32 R76, R76 ;  /* 0x0000004c004c7245 */ /* 0x000fe40000201400 */
[----:B------:R-:W-:Y:S01]  /*c8c0*/  I2FP.F32.S32 R78, R78 ;  /* 0x0000004e004e7245 */ /* 0x000fe20000201400 */
[----:B------:R-:W-:Y:S01]  /*c8d0*/  FMUL R56, R85, R56 ;  /* 0x0000003855387220 */ /* 0x000fe20000400000 */
[----:B------:R-:W-:Y:S01]  /*c8e0*/  I2FP.F32.S32 R54, R77 ;  /* 0x0000004d00367245 */ /* 0x000fe20000201400 */
[----:B------:R-:W-:Y:S01]  /*c8f0*/  FMUL R81, R72, R81 ;  /* 0x0000005148517220 */ /* 0x000fe20000400000 */
[----:B------:R-:W-:Y:S02]  /*c900*/  HADD2.F32 R61, -RZ, R61.H0_H0 ;  /* 0x2000003dff3d7230 */ /* 0x000fe40000004100 */
[----:B------:R-:W-:Y:S01]  /*c910*/  FMUL R76, R73, R76 ;  /* 0x0000004c494c7220 */ /* 0x000fe20000400000 */
[----:B------:R-:W-:Y:S01]  /*c920*/  FMUL R57, R85, R78 ;  /* 0x0000004e55397220 */ /* 0x000fe20000400000 */
[----:B------:R-:W-:Y:S01]  /*c930*/  FFMA R56, R46, R56, R139 ;  /* 0x000000382e387223 */ /* 0x000fe2000000008b */
[----:B------:R-:W-:Y:S01]  /*c940*/  FFMA R81, R64, R81, R151 ;  /* 0x0000005140517223 */ /* 0x000fe20000000097 */
[----:B------:R-:W-:Y:S01]  /*c950*/  FMUL R54, R73, R54 ;  /* 0x0000003649367220 */ /* 0x000fe20000400000 */
[----:B------:R-:W-:Y:S01]  /*c960*/  I2FP.F32.S32 R65, R96 ;  /* 0x0000006000417245 */ /* 0x000fe20000201400 */
[C---:B------:R-:W-:Y:S01]  /*c970*/  FFMA R140, R61.reuse, R76, R140 ;  /* 0x0000004c3d8c7223 */ /* 0x040fe2000000008c */
[----:B------:R-:W-:Y:S01]  /*c980*/  I2FP.F32.S32 R139, R98 ;  /* 0x00000062008b7245 */ /* 0x000fe20000201400 */
[----:B------:R-:W-:Y:S01]  /*c990*/  FFMA R57, R61, R57, R138 ;  /* 0x000000393d397223 */ /* 0x000fe2000000008a */
[----:B------:R-:W-:Y:S01]  /*c9a0*/  FFMA R54, R46, R54, R81 ;  /* 0x000000362e367223 */ /* 0x000fe20000000051 */
[----:B------:R-:W0:Y:S01]  /*c9b0*/  LDS.128 R76, [R5+0xe00] ;  /* 0x000e0000054c7984 */ /* 0x000e220000000c00 */
[----:B------:R-:W-:Y:S01]  /*c9c0*/  HADD2.F32 R61, -RZ, R62.H0_H0 ;  /* 0x2000003eff3d7230 */ /* 0x000fe20000004100 */
[----:B------:R-:W-:Y:S01]  /*c9d0*/  MOV R101, R112 ;  /* 0x0000007000657202 */ /* 0x000fe20000000f00 */
[----:B------:R-:W-:Y:S01]  /*c9e0*/  FMUL R65, R74, R65 ;  /* 0x000000414a417220 */ /* 0x000fe20000400000 */
[----:B------:R-:W-:Y:S01]  /*c9f0*/  FMUL R46, R86, R139 ;  /* 0x0000008b562e7220 */ /* 0x000fe20000400000 */
[----:B--2---:R-:W-:Y:S01]  /*ca00*/  IMMA.16832.S8.S8 R68, R68.ROW, R52.COL, RZ ;  /* 0x0000003444447237 */ /* 0x004fe20000405cff */
[----:B------:R-:W-:Y:S01]  /*ca10*/  LDS R60, [R8+0x570] ;  /* 0x00057000083c7984 */ /* 0x000fe20000000800 */
[C---:B------:R-:W-:Y:S01]  /*ca20*/  FFMA R140, R61.reuse, R65, R140 ;  /* 0x000000413d8c7223 */ /* 0x040fe2000000008c */
[----:B------:R-:W-:-:S02]  /*ca30*/  FFMA R138, R61, R46, R57 ;  /* 0x0000002e3d8a7223 */ /* 0x000fc40000000039 */
[----:B------:R-:W-:Y:S01]  /*ca40*/  LDSM.16.M88.4 R80, [R101] ;  /* 0x000000006550783b */ /* 0x000fe20000000200 */
[----:B------:R-:W-:-:S03]  /*ca50*/  I2FP.F32.S32 R65, R92 ;  /* 0x0000005c00417245 */ /* 0x000fc60000201400 */
[----:B------:R-:W1:Y:S04]  /*ca60*/  LDS R61, [R8+0x580] ;  /* 0x00058000083d7984 */ /* 0x000e680000000800 */
[----:B------:R-:W-:Y:S04]  /*ca70*/  LDS R52, [R8+0xf0] ;  /* 0x0000f00008347984 */ /* 0x000fe80000000800 */
[----:B------:R-:W2:Y:S01]  /*ca80*/  LDS R53, [R8+0x100] ;  /* 0x0001000008357984 */ /* 0x000ea20000000800 */
[----:B---3--:R-:W-:Y:S01]  /*ca90*/  IMMA.16832.S8.S8 R88, R88.ROW, R44.COL, RZ ;  /* 0x0000002c58587237 */ /* 0x008fe20000405cff */
[----:B------:R-:W-:Y:S01]  /*caa0*/  FMUL R44, R72, R65 ;  /* 0x00000041482c7220 */ /* 0x000fe20000400000 */
[----:B------:R-:W-:Y:S01]  /*cab0*/  I2FP.F32.S32 R147, R99 ;  /* 0x0000006300937245 */ /* 0x000fe20000201400 */
[----:B------:R-:W-:Y:S04]  /*cac0*/  LDS R64, [R8+0x9f0] ;  /* 0x0009f00008407984 */ /* 0x000fe80000000800 */
[----:B------:R-:W3:Y:S01]  /*cad0*/  LDS R65, [R8+0xa00] ;  /* 0x000a000008417984 */ /* 0x000ee20000000800 */
[----:B------:R-:W-:-:S02]  /*cae0*/  HADD2.F32 R57, -RZ, R66.H0_H0 ;  /* 0x20000042ff397230 */ /* 0x000fc40000004100 */
[----:B------:R-:W-:Y:S01]  /*caf0*/  FMUL R147, R86, R147 ;  /* 0x0000009356937220 */ /* 0x000fe20000400000 */
[----:B------:R-:W-:Y:S02]  /*cb00*/  I2FP.F32.S32 R139, R97 ;  /* 0x00000061008b7245 */ /* 0x000fe40000201400 */
[----:B------:R-:W-:Y:S01]  /*cb10*/  I2FP.F32.S32 R93, R93 ;  /* 0x0000005d005d7245 */ /* 0x000fe20000201400 */
[C---:B------:R-:W-:Y:S01]  /*cb20*/  FFMA R147, R57.reuse, R147, R56 ;  /* 0x0000009339937223 */ /* 0x040fe20000000038 */
[----:B------:R-:W-:Y:S01]  /*cb30*/  I2FP.F32.S32 R56, R69 ;  /* 0x0000004500387245 */ /* 0x000fe20000201400 */
[----:B------:R-:W-:Y:S01]  /*cb40*/  FMUL R139, R74, R139 ;  /* 0x0000008b4a8b7220 */ /* 0x000fe20000400000 */
[----:B------:R-:W4:Y:S01]  /*cb50*/  LDS.128 R96, [R5+0xe90] ;  /* 0x000e900005607984 */ /* 0x000f220000000c00 */
[----:B------:R-:W-:Y:S02]  /*cb60*/  FMUL R93, R72, R93 ;  /* 0x0000005d485d7220 */ /* 0x000fe40000400000 */
[----:B------:R-:W-:Y:S01]  /*cb70*/  FFMA R139, R57, R139, R54 ;  /* 0x0000008b398b7223 */ /* 0x000fe20000000036 */
[----:B------:R-:W-:Y:S01]  /*cb80*/  FMUL R72, R73, R56 ;  /* 0x0000003849487220 */ /* 0x000fe20000400000 */
[----:B------:R-:W-:Y:S01]  /*cb90*/  LDS R57, [R8+0xe80] ;  /* 0x000e800008397984 */ /* 0x000fe20000000800 */
[----:B------:R-:W-:-:S03]  /*cba0*/  I2FP.F32.S32 R68, R68 ;  /* 0x0000004400447245 */ /* 0x000fc60000201400 */
[----:B------:R-:W5:Y:S01]  /*cbb0*/  LDS R56, [R8+0xe70] ;  /* 0x000e700008387984 */ /* 0x000f620000000800 */
[----:B------:R-:W-:Y:S01]  /*cbc0*/  I2FP.F32.S32 R45, R94 ;  /* 0x0000005e002d7245 */ /* 0x000fe20000201400 */
[----:B------:R-:W-:Y:S01]  /*cbd0*/  FMUL R54, R73, R68 ;  /* 0x0000004449367220 */ /* 0x000fe20000400000 */
[----:B------:R-:W-:Y:S01]  /*cbe0*/  I2FP.F32.S32 R73, R90 ;  /* 0x0000005a00497245 */ /* 0x000fe20000201400 */
[----:B0-----:R-:W-:Y:S02]  /*cbf0*/  HADD2.F32 R76, -RZ, R76.H0_H0 ;  /* 0x2000004cff4c7230 */ /* 0x001fe40000004100 */
[----:B------:R-:W-:Y:S01]  /*cc00*/  FMUL R46, R84, R45 ;  /* 0x0000002d542e7220 */ /* 0x000fe20000400000 */
[----:B------:R-:W-:Y:S02]  /*cc10*/  I2FP.F32.S32 R45, R88 ;  /* 0x00000058002d7245 */ /* 0x000fe40000201400 */
[----:B------:R-:W-:Y:S01]  /*cc20*/  I2FP.F32.S32 R70, R70 ;  /* 0x0000004600467245 */ /* 0x000fe20000201400 */
[----:B------:R-:W-:Y:S01]  /*cc30*/  FMUL R148, R86, R73 ;  /* 0x0000004956947220 */ /* 0x000fe20000400000 */
[----:B------:R-:W-:-:S02]  /*cc40*/  HADD2.F32 R73, -RZ, R47.H0_H0 ;  /* 0x2000002fff497230 */ /* 0x000fc40000004100 */
[----:B------:R-:W-:Y:S01]  /*cc50*/  FMUL R90, R74, R45 ;  /* 0x0000002d4a5a7220 */ /* 0x000fe20000400000 */
[C---:B------:R-:W-:Y:S01]  /*cc60*/  FFMA R105, R76.reuse, R44, R105 ;  /* 0x0000002c4c697223 */ /* 0x040fe20000000069 */
[----:B------:R-:W-:Y:S01]  /*cc70*/  FFMA R111, R76, R46, R111 ;  /* 0x0000002e4c6f7223 */ /* 0x000fe2000000006f */
[----:B------:R-:W-:Y:S01]  /*cc80*/  I2FP.F32.S32 R66, R71 ;  /* 0x0000004700427245 */ /* 0x000fe20000201400 */
[----:B-1----:R-:W-:Y:S01]  /*cc90*/  IMMA.16832.S8.S8 R44, R80.ROW, R60.COL, RZ ;  /* 0x0000003c502c7237 */ /* 0x002fe20000405cff */
[----:B------:R-:W-:Y:S01]  /*cca0*/  FMUL R62, R85, R70 ;  /* 0x00000046553e7220 */ /* 0x000fe20000400000 */
[----:B------:R-:W-:-:S06]  /*ccb0*/  I2FP.F32.S32 R95, R95 ;  /* 0x0000005f005f7245 */ /* 0x000fcc0000201400 */
[C---:B--2---:R-:W-:Y:S01]  /*ccc0*/  IMMA.16832.S8.S8 R68, R80.reuse.ROW, R52.COL, RZ ;  /* 0x0000003450447237 */ /* 0x044fe20000405cff */
[----:B------:R-:W-:Y:S02]  /*ccd0*/  HADD2.F32 R52, -RZ, R77.H0_H0 ;  /* 0x2000004dff347230 */ /* 0x000fe40000004100 */
[----:B------:R-:W-:Y:S01]  /*cce0*/  FMUL R84, R84, R95 ;  /* 0x0000005f54547220 */ /* 0x000fe20000400000 */
[----:B------:R-:W-:Y:S02]  /*ccf0*/  HADD2.F32 R95, -RZ, R55.H0_H0 ;  /* 0x20000037ff5f7230 */ /* 0x000fe40000004100 */
[C---:B------:R-:W-:Y:S01]  /*cd00*/  FFMA R105, R52.reuse, R54, R105 ;  /* 0x0000003634697223 */ /* 0x040fe20000000069 */
[----:B------:R-:W-:Y:S02]  /*cd10*/  FFMA R111, R52, R62, R111 ;  /* 0x0000003e346f7223 */ /* 0x000fe4000000006f */
[----:B---3--:R-:W-:Y:S02]  /*cd20*/  IMMA.16832.S8.S8 R52, R80.ROW, R64.COL, RZ ;  /* 0x0000004050347237 */ /* 0x008fe40000405cff */
[----:B------:R-:W-:Y:S01]  /*cd30*/  I2FP.F32.S32 R44, R44 ;  /* 0x0000002c002c7245 */ /* 0x000fe20000201400 */
[----:B----4-:R-:W-:-:S04]  /*cd40*/  HADD2.F32 R96, -RZ, R96.H0_H0 ;  /* 0x20000060ff607230 */ /* 0x010fc80000004100 */
[----:B------:R-:W-:Y:S01]  /*cd50*/  FMUL R44, R75, R44 ;  /* 0x0000002c4b2c7220 */ /* 0x000fe20000400000 */
[----:B-----5:R-:W-:Y:S02]  /*cd60*/  IMMA.16832.S8.S8 R80, R80.ROW, R56.COL, RZ ;  /* 0x0000003850507237 */ /* 0x020fe40000405cff */
[----:B------:R-:W-:Y:S01]  /*cd70*/  I2FP.F32.S32 R60, R69 ;  /* 0x00000045003c7245 */ /* 0x000fe20000201400 */
[----:B------:R-:W-:Y:S01]  /*cd80*/  FFMA R109, R96, R93, R109 ;  /* 0x0000005d606d7223 */ /* 0x000fe2000000006d */
[----:B------:R-:W-:-:S03]  /*cd90*/  FFMA R93, R73, R44, R58 ;  /* 0x0000002c495d7223 */ /* 0x000fc6000000003a */
[----:B------:R-:W-:-:S04]  /*cda0*/  FMUL R60, R75, R60 ;  /* 0x0000003c4b3c7220 */ /* 0x000fc80000400000 */
[----:B------:R-:W-:Y:S02]  /*cdb0*/  I2FP.F32.S32 R54, R54 ;  /* 0x0000003600367245 */ /* 0x000fe40000201400 */
[----:B------:R-:W-:Y:S01]  /*cdc0*/  I2FP.F32.S32 R44, R53 ;  /* 0x00000035002c7245 */ /* 0x000fe20000201400 */
[----:B------:R-:W-:Y:S01]  /*cdd0*/  FMUL R85, R85, R66 ;  /* 0x0000004255557220 */ /* 0x000fe20000400000 */
[----:B------:R-:W-:Y:S02]  /*cde0*/  HADD2.F32 R63, -RZ, R63.H0_H0 ;  /* 0x2000003fff3f7230 */ /* 0x000fe40000004100 */
[----:B------:R-:W-:Y:S01]  /*cdf0*/  FFMA R84, R96, R84, R127 ;  /* 0x0000005460547223 */ /* 0x000fe2000000007f */
[----:B------:R-:W-:Y:S01]  /*ce00*/  FFMA R76, R95, R60, R142 ;  /* 0x0000003c5f4c7223 */ /* 0x000fe2000000008e */
[----:B------:R-:W-:Y:S01]  /*ce10*/  HADD2.F32 R66, -RZ, R67.H0_H0 ;  /* 0x20000043ff427230 */ /* 0x000fe20000004100 */
[----:B------:R-:W-:Y:S01]  /*ce20*/  I2FP.F32.S32 R60, R46 ;  /* 0x0000002e003c7245 */ /* 0x000fe20000201400 */
[----:B------:R-:W-:Y:S01]  /*ce30*/  FMUL R127, R87, R54 ;  /* 0x00000036577f7220 */ /* 0x000fe20000400000 */
[----:B------:R-:W-:Y:S01]  /*ce40*/  I2FP.F32.S32 R46, R45 ;  /* 0x0000002d002e7245 */ /* 0x000fe20000201400 */
[----:B------:R-:W-:Y:S01]  /*ce50*/  FMUL R44, R75, R44 ;  /* 0x0000002c4b2c7220 */ /* 0x000fe20000400000 */
[----:B------:R-:W-:Y:S01]  /*ce60*/  VIADD R123, R123, 0x8 ;  /* 0x000000087b7b7836 */ /* 0x000fe20000000000 */
[----:B------:R-:W-:Y:S01]  /*ce70*/  I2FP.F32.S32 R52, R52 ;  /* 0x0000003400347245 */ /* 0x000fe20000201400 */
[----:B------:R-:W-:Y:S01]  /*ce80*/  FFMA R127, R63, R127, R138 ;  /* 0x0000007f3f7f7223 */ /* 0x000fe2000000008a */
[----:B------:R-:W-:-:S02]  /*ce90*/  HADD2.F32 R59, -RZ, R59.H0_H0 ;  /* 0x2000003bff3b7230 */ /* 0x000fc40000004100 */
[----:B------:R-:W-:Y:S01]  /*cea0*/  FFMA R138, R66, R44, R139 ;  /* 0x0000002c428a7223 */ /* 0x000fe2000000008b */
[----:B------:R-:W-:Y:S01]  /*ceb0*/  FMUL R46, R75, R46 ;  /* 0x0000002e4b2e7220 */ /* 0x000fe20000400000 */
[----:B------:R-:W-:Y:S01]  /*cec0*/  HADD2.F32 R44, -RZ, R97.H0_H0 ;  /* 0x20000061ff2c7230 */ /* 0x000fe20000004100 */
[----:B------:R-:W-:Y:S01]  /*ced0*/  ISETP.GE.AND P0, PT, R123, R48, PT ;  /* 0x000000307b00720c */ /* 0x000fe20003f06270 */
[----:B------:R-:W-:Y:S01]  /*cee0*/  FMUL R45, R87, R60 ;  /* 0x0000003c572d7220 */ /* 0x000fe20000400000 */
[----:B------:R-:W-:Y:S01]  /*cef0*/  FMUL R52, R75, R52 ;  /* 0x000000344b347220 */ /* 0x000fe20000400000 */
[----:B------:R-:W-:Y:S02]  /*cf00*/  I2FP.F32.S32 R89, R89 ;  /* 0x0000005900597245 */ /* 0x000fe40000201400 */
[----:B------:R-:W-:Y:S01]  /*cf10*/  I2FP.F32.S32 R91, R91 ;  /* 0x0000005b005b7245 */ /* 0x000fe20000201400 */
[----:B------:R-:W-:Y:S01]  /*cf20*/  FFMA R77, R59, R46, R145 ;  /* 0x0000002e3b4d7223 */ /* 0x000fe20000000091 */
[----:B------:R-:W-:Y:S01]  /*cf30*/  I2FP.F32.S32 R68, R68 ;  /* 0x0000004400447245 */ /* 0x000fe20000201400 */
[----:B------:R-:W-:Y:S01]  /*cf40*/  FFMA R94, R73, R45, R144 ;  /* 0x0000002d495e7223 */ /* 0x000fe20000000090 */
[----:B------:R-:W-:Y:S01]  /*cf50*/  I2FP.F32.S32 R70, R70 ;  /* 0x0000004600467245 */ /* 0x000fe20000201400 */
[----:B------:R-:W-:Y:S01]  /*cf60*/  FFMA R96, R63, R52, R140 ;  /* 0x000000343f607223 */ /* 0x000fe2000000008c */
[----:B------:R-:W-:Y:S01]  /*cf70*/  I2FP.F32.S32 R62, R71 ;  /* 0x00000047003e7245 */ /* 0x000fe20000201400 */
[C---:B------:R-:W-:Y:S01]  /*cf80*/  FFMA R72, R44.reuse, R72, R109 ;  /* 0x000000482c487223 */ /* 0x040fe2000000006d */
[----:B------:R-:W-:Y:S01]  /*cf90*/  I2FP.F32.S32 R56, R47 ;  /* 0x0000002f00387245 */ /* 0x000fe20000201400 */
[----:B------:R-:W-:Y:S01]  /*cfa0*/  FFMA R84, R44, R85, R84 ;  /* 0x000000552c547223 */ /* 0x000fe20000000054 */
        /* <DEDUP_REMOVED lines=18> */
[----:B------:R-:W-:Y:S01]  /*d0d0*/  FMUL R52, R75, R52 ;  /* 0x000000344b347220 */ /* 0x000fe20000400000 */
[C---:B------:R-:W-:Y:S01]  /*d0e0*/  FFMA R90, R78.reuse, R90, R105 ;  /* 0x0000005a4e5a7223 */ /* 0x040fe20000000069 */
[----:B------:R-:W-:Y:S01]  /*d0f0*/  FFMA R111, R78, R148, R111 ;  /* 0x000000944e6f7223 */ /* 0x000fe2000000006f */
[C---:B------:R-:W-:Y:S01]  /*d100*/  FFMA R72, R45.reuse, R74, R72 ;  /* 0x0000004a2d487223 */ /* 0x040fe20000000048 */
[----:B------:R-:W-:Y:S01]  /*d110*/  FFMA R84, R45, R91, R84 ;  /* 0x0000005b2d547223 */ /* 0x000fe20000000054 */
[----:B------:R-:W-:Y:S01]  /*d120*/  FMUL R87, R87, R44 ;  /* 0x0000002c57577220 */ /* 0x000fe20000400000 */
        /* <DEDUP_REMOVED lines=12> */
.L_x_1197:
[----:B------:R-:W1:Y:S01]  /*d1f0*/  LDS.64 R2, [R0+UR8] ;  /* 0x0000000800027984 */ /* 0x000e620008000a00 */
[----:B------:R-:W-:Y:S01]  /*d200*/  IMAD.SHL.U32 R108, R108, 0x10, RZ ;  /* 0x000000106c6c7824 */ /* 0x000fe200078e00ff */
[----:B------:R-:W2:Y:S01]  /*d210*/  LDCU.64 UR4, c[0x0][0x3a8] ;  /* 0x00007500ff0477ac */ /* 0x000ea20008000a00 */
[----:B------:R-:W-:Y:S01]  /*d220*/  IMAD.SHL.U32 R106, R106, 0x1000, RZ ;  /* 0x000010006a6a7824 */ /* 0x000fe200078e00ff */
[----:B------:R-:W3:Y:S02]  /*d230*/  LDS.64 R8, [R0+UR8+0x20] ;  /* 0x0000200800087984 */ /* 0x000ee40008000a00 */
[----:B------:R-:W-:Y:S02]  /*d240*/  LEA.HI R108, R107, R108, RZ, 0x1e ;  /* 0x0000006c6b6c7211 */ /* 0x000fe400078ff0ff */
[----:B------:R-:W4:Y:S04]  /*d250*/  LDS.64 R10, [R0+UR8+0x40] ;  /* 0x00004008000a7984 */ /* 0x000f280008000a00 */
[----:B------:R-:W5:Y:S01]  /*d260*/  LDS.64 R16, [R0+UR8+0x60] ;  /* 0x0000600800107984 */ /* 0x000f620008000a00 */
[----:B-1----:R-:W-:-:S02]  /*d270*/  IMAD R5, R2, 0x80, R108 ;  /* 0x0000008002057824 */ /* 0x002fc400078e026c */
[--C-:B------:R-:W-:Y:S02]  /*d280*/  IMAD R7, R3, 0x80, R108.reuse ;  /* 0x0000008003077824 */ /* 0x100fe400078e026c */
[--C-:B---3--:R-:W-:Y:S01]  /*d290*/  IMAD R9, R9, 0x80, R108.reuse ;  /* 0x0000008009097824 */ /* 0x108fe200078e026c */
[----:B0-----:R-:W-:Y:S02]  /*d2a0*/  IADD3 R4, P0, PT, R106, R5, RZ ;  /* 0x000000056a047210 */ /* 0x001fe40007f1e0ff */
[----:B----4-:R-:W-:Y:S01]  /*d2b0*/  LEA R13, R10, R108, 0x7 ;  /* 0x0000006c0a0d7211 */ /* 0x010fe200078e38ff */
[--C-:B------:R-:W-:Y:S01]  /*d2c0*/  IMAD R15, R11, 0x80, R108.reuse ;  /* 0x000000800b0f7824 */ /* 0x100fe200078e026c */
[----:B------:R-:W-:Y:S02]  /*d2d0*/  LEA.HI.X.SX32 R3, R5, RZ, 0x1, P0 ;  /* 0x000000ff05037211 */ /* 0x000fe400000f0eff */
[----:B--2---:R-:W-:Y:S01]  /*d2e0*/  LEA R2, P0, R4, UR4, 0x2 ;  /* 0x0000000404027c11 */ /* 0x004fe2000f8010ff */
[----:B-----5:R-:W-:Y:S01]  /*d2f0*/  IMAD R17, R17, 0x80, R108 ;  /* 0x0000008011117824 */ /* 0x020fe200078e026c */
[----:B------:R-:W-:-:S02]  /*d300*/  IADD3 R5, P1, PT, R106, R7, RZ ;  /* 0x000000076a057210 */ /* 0x000fc40007f3e0ff */
[----:B------:R-:W-:Y:S02]  /*d310*/  LEA.HI.X R3, R4, UR5, R3, 0x2, P0 ;  /* 0x0000000504037c11 */ /* 0x000fe400080f1403 */
[----:B------:R-:W-:Y:S01]  /*d320*/  LEA.HI.X.SX32 R6, R7, RZ, 0x1, P1 ;  /* 0x000000ff07067211 */ /* 0x000fe200008f0eff */
[----:B------:R-:W-:Y:S01]  /*d330*/  IMAD R7, R8, 0x80, R108 ;  /* 0x0000008008077824 */ /* 0x000fe200078e026c */
[C---:B------:R-:W-:Y:S01]  /*d340*/  LEA R4, P0, R5.reuse, UR4, 0x2 ;  /* 0x0000000405047c11 */ /* 0x040fe2000f8010ff */
[----:B------:R-:W-:Y:S01]  /*d350*/  STG.E desc[UR10][R2.64], R88 ;  /* 0x0000005802007986 */ /* 0x000fe2000c10190a */
[C---:B------:R-:W-:Y:S02]  /*d360*/  IADD3 R0, P1, PT, R106.reuse, R9, RZ ;  /* 0x000000096a007210 */ /* 0x040fe40007f3e0ff */
[----:B------:R-:W-:Y:S02]  /*d370*/  LEA.HI.X R5, R5, UR5, R6, 0x2, P0 ;  /* 0x0000000505057c11 */ /* 0x000fe400080f1406 */
[----:B------:R-:W-:-:S02]  /*d380*/  IADD3 R12, P0, PT, R106, R7, RZ ;  /* 0x000000076a0c7210 */ /* 0x000fc40007f1e0ff */
[----:B------:R-:W-:Y:S01]  /*d390*/  LEA.HI.X.SX32 R9, R9, RZ, 0x1, P1 ;  /* 0x000000ff09097211 */ /* 0x000fe200008f0eff */
[----:B------:R-:W-:Y:S01]  /*d3a0*/  STG.E desc[UR10][R4.64], R76 ;  /* 0x0000004c04007986 */ /* 0x000fe2000c10190a */
[----:B------:R-:W-:Y:S02]  /*d3b0*/  LEA.HI.X.SX32 R7, R7, RZ, 0x1, P0 ;  /* 0x000000ff07077211 */ /* 0x000fe400000f0eff */
[----:B------:R-:W-:Y:S01]  /*d3c0*/  LEA R6, P0, R12, UR4, 0x2 ;  /* 0x000000040c067c11 */ /* 0x000fe2000f8010ff */
[----:B------:R0:W-:Y:S01]  /*d3d0*/  STG.E desc[UR10][R2.64+0x20], R89 ;  /* 0x0000205902007986 */ /* 0x0001e2000c10190a */
[----:B------:R-:W-:Y:S02]  /*d3e0*/  LEA R8, P1, R0, UR4, 0x2 ;  /* 0x0000000400087c11 */ /* 0x000fe4000f8210ff */
[----:B------:R-:W-:Y:S01]  /*d3f0*/  LEA.HI.X R7, R12, UR5, R7, 0x2, P0 ;  /* 0x000000050c077c11 */ /* 0x000fe200080f1407 */
[----:B------:R1:W-:Y:S01]  /*d400*/  STG.E desc[UR10][R4.64+0x20], R95 ;  /* 0x0000205f04007986 */ /* 0x0003e2000c10190a */
[----:B------:R-:W-:-:S02]  /*d410*/  LEA.HI.X R9, R0, UR5, R9, 0x2, P1 ;  /* 0x0000000500097c11 */ /* 0x000fc400088f1409 */
[C---:B------:R-:W-:Y:S01]  /*d420*/  IADD3 R0, P0, PT, R106.reuse, R13, RZ ;  /* 0x0000000d6a007210 */ /* 0x040fe20007f1e0ff */
[----:B------:R-:W-:Y:S01]  /*d430*/  STG.E desc[UR10][R6.64], R93 ;  /* 0x0000005d06007986 */ /* 0x000fe2000c10190a */
[----:B------:R-:W-:Y:S02]  /*d440*/  IADD3 R12, P1, PT, R106, R15, RZ ;  /* 0x0000000f6a0c7210 */ /* 0x000fe40007f3e0ff */
[----:B------:R-:W-:Y:S01]  /*d450*/  LEA.HI.X.SX32 R13, R13, RZ, 0x1, P0 ;  /* 0x000000ff0d0d7211 */ /* 0x000fe200000f0eff */
[----:B0-----:R-:W-:Y:S01]  /*d460*/  IMAD R3, R16, 0x80, R108 ;  /* 0x0000008010037824 */ /* 0x001fe200078e026c */
[C---:B------:R-:W-:Y:S01]  /*d470*/  LEA R10, P0, R0.reuse, UR4, 0x2 ;  /* 0x00000004000a7c11 */ /* 0x040fe2000f8010ff */
[----:B------:R-:W-:Y:S01]  /*d480*/  STG.E desc[UR10][R8.64], R77 ;  /* 0x0000004d08007986 */ /* 0x000fe2000c10190a */
[----:B------:R-:W-:Y:S02]  /*d490*/  LEA.HI.X.SX32 R15, R15, RZ, 0x1, P1 ;  /* 0x000000ff0f0f7211 */ /* 0x000fe400008f0eff */
[----:B------:R-:W-:Y:S01]  /*d4a0*/  LEA.HI.X R11, R0, UR5, R13, 0x2, P0 ;  /* 0x00000005000b7c11 */ /* 0x000fe200080f140d */
[----:B------:R0:W-:Y:S01]  /*d4b0*/  STG.E desc[UR10][R6.64+0x20], R94 ;  /* 0x0000205e06007986 */ /* 0x0001e2000c10190a */
[----:B------:R-:W-:-:S02]  /*d4c0*/  IADD3 R0, P2, PT, R106, R3, RZ ;  /* 0x000000036a007210 */ /* 0x000fc40007f5e0ff */
[----:B------:R-:W-:Y:S01]  /*d4d0*/  IADD3 R106, P3, PT, R106, R17, RZ ;  /* 0x000000116a6a7210 */ /* 0x000fe20007f7e0ff */
[----:B------:R-:W-:Y:S01]  /*d4e0*/  STG.E desc[UR10][R8.64+0x20], R92 ;  /* 0x0000205c08007986 */ /* 0x000fe2000c10190a */
[----:B------:R-:W-:Y:S02]  /*d4f0*/  LEA R2, P0, R12, UR4, 0x2 ;  /* 0x000000040c027c11 */ /* 0x000fe4000f8010ff */
[----:B-1----:R-:W-:Y:S01]  /*d500*/  LEA.HI.X.SX32 R5, R3, RZ, 0x1, P2 ;  /* 0x000000ff03057211 */ /* 0x002fe200010f0eff */
[----:B------:R-:W-:Y:S01]  /*d510*/  STG.E desc[UR10][R10.64], R96 ;  /* 0x000000600a007986 */ /* 0x000fe2000c10190a */
[----:B------:R-:W-:Y:S02]  /*d520*/  LEA R4, P1, R0, UR4, 0x2 ;  /* 0x0000000400047c11 */ /* 0x000fe4000f8210ff */
[----:B------:R-:W-:Y:S02]  /*d530*/  LEA.HI.X.SX32 R17, R17, RZ, 0x1, P3 ;  /* 0x000000ff11117211 */ /* 0x000fe400018f0eff */
[----:B0-----:R-:W-:-:S02]  /*d540*/  LEA R6, P2, R106, UR4, 0x2 ;  /* 0x000000046a067c11 */ /* 0x001fc4000f8410ff */
        /* <DEDUP_REMOVED lines=11> */
        .weak           $__internal_32_$__cuda_sm20_div_s64
        .type           $__internal_32_$__cuda_sm20_div_s64,@function
        .size           $__internal_32_$__cuda_sm20_div_s64,($__internal_33_$__cuda_sm20_rem_s64 - $__internal_32_$__cuda_sm20_div_s64)
$__internal_32_$__cuda_sm20_div_s64:
        /* <DEDUP_REMOVED lines=75> */
[----:B------:R-:W-:Y:S01]  /*dab0*/  SEL R47, R51, R50, !P1 ;  /* 0x00000032332f7207 */ /* 0x000fe20004800000 */
[----:B------:R-:W-:Y:S01]  /*dac0*/  IMAD.X R53, RZ, RZ, ~R52, P2 ;  /* 0x000000ffff357224 */ /* 0x000fe200010e0e34 */
[----:B------:R-:W-:Y:S01]  /*dad0*/  MOV R50, R60 ;  /* 0x0000003c00327202 */ /* 0x000fe20000000f00 */
[----:B------:R-:W-:Y:S01]  /*dae0*/  IMAD.MOV.U32 R51, RZ, RZ, 0x0 ;  /* 0x00000000ff337424 */ /* 0x000fe200078e00ff */
[----:B------:R-:W-:Y:S02]  /*daf0*/  ISETP.NE.AND.EX P0, PT, R61, RZ, PT, P0 ;  /* 0x000000ff3d00720c */ /* 0x000fe40003f05300 */
[----:B------:R-:W-:Y:S02]  /*db00*/  SEL R52, R53, R52, !P1 ;  /* 0x0000003435347207 */ /* 0x000fe40004800000 */
[----:B------:R-:W-:-:S02]  /*db10*/  SEL R47, R47, 0xffffffff, P0 ;  /* 0xffffffff2f2f7807 */ /* 0x000fc40000000000 */
[----:B------:R-:W-:Y:S01]  /*db20*/  SEL R52, R52, 0xffffffff, P0 ;  /* 0xffffffff34347807 */ /* 0x000fe20000000000 */
[----:B------:R-:W-:Y:S06]  /*db30*/  RET.REL.NODEC R50 `(mul_mat_q40_32_8_false) ;  /* 0xffffff2432307950 */ /* 0x000fec0003c3ffff */
        .weak           $__internal_33_$__cuda_sm20_rem_s64
        .type           $__internal_33_$__cuda_sm20_rem_s64,@function
        .size           $__internal_33_$__cuda_sm20_rem_s64,(.L_x_3719 - $__internal_33_$__cuda_sm20_rem_s64)
$__internal_33_$__cuda_sm20_rem_s64:
        /* <DEDUP_REMOVED lines=31> */
[----:B------:R-:W-:Y:S02]  /*dd30*/  IMAD.X R52, RZ, RZ, ~R53, P0 ;  /* 0x000000ffff347224 */ /* 0x000fe400000e0e35 */
[----:B------:R-:W-:Y:S02]  /*dd40*/  IMAD.X R53, RZ, RZ, ~R56, P4 ;  /* 0x000000ffff357224 */ /* 0x000fe400020e0e38 */
[----:B------:R-:W-:-:S04]  /*dd50*/  IMAD.WIDE.U32 R54, P0, R55, R52, R54 ;  /* 0x0000003437367225 */ /* 0x000fc80007800036 */
[----:B------:R-:W-:-:S04]  /*dd60*/  IMAD.HI.U32 R55, P2, R47, R61, R54 ;  /* 0x0000003d2f377227 */ /* 0x000fc80007840036 */
[CC--:B------:R-:W-:Y:S02]  /*dd70*/  IMAD R54, R47.reuse, R52.reuse, RZ ;  /* 0x000000342f367224 */ /* 0x0c0fe400078e02ff */
[----:B------:R-:W-:-:S03]  /*dd80*/  IMAD.HI.U32 R52, R47, R52, RZ ;  /* 0x000000342f347227 */ /* 0x000fc600078e00ff */
[----:B------:R-:W-:Y:S01]  /*dd90*/  IADD3 R55, P3, PT, R54, R55, RZ ;  /* 0x0000003736377210 */ /* 0x000fe20007f7e0ff */
[----:B------:R-:W-:Y:S01]  /*dda0*/  IMAD.X R47, R52, 0x1, R47, P0 ;  /* 0x00000001342f7824 */ /* 0x000fe200000e062f */
[----:B------:R-:W-:Y:S02]  /*ddb0*/  SEL R54, R53, R56, !P1 ;  /* 0x0000003835367207 */ /* 0x000fe40004800000 */
[----:B------:R-:W-:Y:S01]  /*ddc0*/  MOV R53, RZ ;  /* 0x000000ff00357202 */ /* 0x000fe20000000f00 */
        /* <DEDUP_REMOVED lines=16> */
[C---:B------:R-:W-:Y:S01]  /*ded0*/  ISETP.GE.U32.AND.EX P0, PT, R47.reuse, R51, PT, P0 ;  /* 0x000000332f00720c */ /* 0x040fe20003f06100 */
[----:B------:R-:W-:-:S03]  /*dee0*/  IMAD.X R55, R47, 0x1, ~R51, P2 ;  /* 0x000000012f377824 */ /* 0x000fc600010e0e33 */
[----:B------:R-:W-:Y:S02]  /*def0*/  SEL R53, R53, R59, P0 ;  /* 0x0000003b35357207 */ /* 0x000fe40000000000 */
        /* <DEDUP_REMOVED lines=17> */
[----:B------:R-:W-:Y:S06]  /*e010*/  RET.REL.NODEC R50 `(mul_mat_q40_32_8_false) ;  /* 0xffffff1c32f87950 */ /* 0x000fec0003c3ffff */
.L_x_1199:
        /* <DEDUP_REMOVED lines=14> */
.L_x_3719:


//--------------------- .text.mul_mat_q40_stream_k_fixup_24_8_false --------------------------
	.section	.text.mul_mat_q40_stream_k_fixup_24_8_false,"ax",@progbits
	.align	128
        .global         mul_mat_q40_stream_k_fixup_24_8_false
        .type           mul_mat_q40_stream_k_fixup_24_8_false,@function
        .size           mul_mat_q40_stream_k_fixup_24_8_false,(.L_x_3721 - mul_mat_q40_stream_k_fixup_24_8_false)
        .other          mul_mat_q40_stream_k_fixup_24_8_false,@"STO_CUDA_ENTRY STV_DEFAULT"
mul_mat_q40_stream_k_fixup_24_8_false:
.text.mul_mat_q40_stream_k_fixup_24_8_false:
        /* <DEDUP_REMOVED lines=19> */
[----:B--2---:R-:W-:Y:S02]  /*0130*/  UIADD3 UR7, UPT, UPT, UR9, 0x17, URZ ;  /* 0x0000001709077890 */ /* 0x004fe4000fffe0ff */
[----:B------:R-:W-:Y:S02]  /*0140*/  UIMAD.WIDE.U32 UR8, UR6, UR5, URZ ;  /* 0x00000005060872a5 */ /* 0x000fe4000f8e00ff */
[----:B------:R-:W-:Y:S02]  /*0150*/  UIMAD UR10, UR18, UR6, UR10 ;  /* 0x00000006120a72a4 */ /* 0x000fe4000f8e020a */
[----:B------:R-:W-:Y:S02]  /*0160*/  UIMAD.WIDE UR6, UR7, 0x2aaaaaab, URZ ;  /* 0x2aaaaaab070678a5 */ /* 0x000fe4000f8e02ff */
[----:B------:R-:W-:Y:S02]  /*0170*/  UIADD3 UR9, UPT, UPT, UR9, UR10, URZ ;  /* 0x0000000a09097290 */ /* 0x000fe4000fffe0ff */
[----:B---3--:R-:W-:-:S02]  /*0180*/  USHF.R.S32.HI UR15, URZ, 0x1f, UR12 ;  /* 0x0000001fff0f7899 */ /* 0x008fc4000801140c */
        /* <DEDUP_REMOVED lines=24> */
[----:B------:R-:W-:Y:S02]  /*0310*/  IMAD.MOV R4, RZ, RZ, -R2 ;  /* 0x000000ffff047224 */ /* 0x000fe400078e0a02 */
[----:B------:R-:W-:Y:S02]  /*0320*/  IMAD.MOV.U32 R3, RZ, RZ, RZ ;  /* 0x000000ffff037224 */ /* 0x000fe400078e00ff */
[----:B------:R-:W-:-:S05]  /*0330*/  IMAD R4, R19, R4, UR8 ;  /* 0x0000000813047e24 */ /* 0x000fca000f8e0204 */
[----:B------:R-:W-:-:S13]  /*0340*/  ISETP.GE.U32.AND P0, PT, R4, R19, PT ;  /* 0x000000130400720c */ /* 0x000fda0003f06070 */
[----:B------:R-:W-:Y:S01]  /*0350*/  @P0 IMAD.IADD R4, R4, 0x1, -R19 ;  /* 0x0000000104040824 */ /* 0x000fe200078e0a13 */
[----:B------:R-:W-:-:S04]  /*0360*/  @P0 IADD3 R2, PT, PT, R2, 0x1, RZ ;  /* 0x0000000102020810 */ /* 0x000fc80007ffe0ff */
[----:B------:R-:W-:-:S13]  /*0370*/  ISETP.GE.U32.AND P1, PT, R4, R19, PT ;  /* 0x000000130400720c */ /* 0x000fda0003f26070 */
[----:B------:R-:W-:Y:S01]  /*0380*/  @P1 VIADD R2, R2, 0x1 ;  /* 0x0000000102021836 */ /* 0x000fe20000000000 */
[----:B------:R-:W-:Y:S01]  /*0390*/  @!P2 LOP3.LUT R2, RZ, R19, RZ, 0x33, !PT ;  /* 0x00000013ff02a212 */ /* 0x000fe200078e33ff */
[----:B------:R-:W-:Y:S06]  /*03a0*/  BRA `(.L_x_1201) ;  /* 0x0000000000287947 */ /* 0x000fec0003800000 */
.L_x_1200:
[----:B------:R-:W-:Y:S01]  /*03b0*/  IMAD.U32 R2, RZ, RZ, UR8 ;  /* 0x00000008ff027e24 */ /* 0x000fe2000f8e00ff */
[----:B------:R-:W-:Y:S01]  /*03c0*/  MOV R18, R19 ;  /* 0x0000001300127202 */ /* 0x000fe20000000f00 */
[----:B------:R-:W-:Y:S01]  /*03d0*/  IMAD.U32 R3, RZ, RZ, UR9 ;  /* 0x00000009ff037e24 */ /* 0x000fe2000f8e00ff */
[----:B------:R-:W-:Y:S01]  /*03e0*/  MOV R20, 0x430 ;  /* 0x0000043000147802 */ /* 0x000fe20000000f00 */
[----:B------:R-:W-:Y:S02]  /*03f0*/  IMAD.U32 R17, RZ, RZ, UR6 ;  /* 0x00000006ff117e24 */ /* 0x000fe4000f8e00ff */
[----:B------:R-:W-:Y:S02]  /*0400*/  IMAD.MOV.U32 R31, RZ, RZ, R2 ;  /* 0x000000ffff1f7224 */ /* 0x000fe400078e0002 */
[----:B------:R-:W-:-:S07]  /*0410*/  IMAD.MOV.U32 R16, RZ, RZ, RZ ;  /* 0x000000ffff107224 */ /* 0x000fce00078e00ff */
[----:B------:R-:W-:Y:S05]  /*0420*/  CALL.REL.NOINC `($__internal_34_$__cuda_sm20_div_s64) ;  /* 0x0000003000747944 */ /* 0x000fea0003c00000 */
[----:B------:R-:W-:Y:S02]  /*0430*/  IMAD.MOV.U32 R2, RZ, RZ, R38 ;  /* 0x000000ffff027224 */ /* 0x000fe400078e0026 */
[----:B------:R-:W-:-:S07]  /*0440*/  IMAD.MOV.U32 R3, RZ, RZ, R39 ;  /* 0x000000ffff037224 */ /* 0x000fce00078e0027 */
.L_x_1201:
        /* <DEDUP_REMOVED lines=27> */
[----:B------:R-:W-:-:S04]  /*0600*/  IMAD.HI.U32 R4, R5, R7, R4 ;  /* 0x0000000705047227 */ /* 0x000fc800078e0004 */
[----:B------:R-:W-:Y:S02]  /*0610*/  HFMA2 R5, -RZ, RZ, 0, 0 ;  /* 0x00000000ff057431 */ /* 0x000fe400000001ff */
[----:B------:R-:W-:-:S04]  /*0620*/  IMAD.HI.U32 R4, R4, UR8, RZ ;  /* 0x0000000804047c27 */ /* 0x000fc8000f8e00ff */
[----:B------:R-:W-:-:S04]  /*0630*/  IMAD.MOV R0, RZ, RZ, -R4 ;  /* 0x000000ffff007224 */ /* 0x000fc800078e0a04 */
[----:B------:R-:W-:-:S05]  /*0640*/  IMAD R0, R19, R0, UR8 ;  /* 0x0000000813007e24 */ /* 0x000fca000f8e0200 */
[----:B------:R-:W-:-:S13]  /*0650*/  ISETP.GE.U32.AND P0, PT, R0, R19, PT ;  /* 0x000000130000720c */ /* 0x000fda0003f06070 */
[----:B------:R-:W-:Y:S02]  /*0660*/  @P0 IMAD.IADD R0, R0, 0x1, -R19 ;  /* 0x0000000100000824 */ /* 0x000fe400078e0a13 */
[----:B------:R-:W-:-:S03]  /*0670*/  @P0 VIADD R4, R4, 0x1 ;  /* 0x0000000104040836 */ /* 0x000fc60000000000 */
[----:B------:R-:W-:-:S13]  /*0680*/  ISETP.GE.U32.AND P1, PT, R0, R19, PT ;  /* 0x000000130000720c */ /* 0x000fda0003f26070 */
[----:B------:R-:W-:Y:S01]  /*0690*/  @P1 VIADD R4, R4, 0x1 ;  /* 0x0000000104041836 */ /* 0x000fe20000000000 */
[----:B------:R-:W-:Y:S01]  /*06a0*/  @!P2 LOP3.LUT R4, RZ, R19, RZ, 0x33, !PT ;  /* 0x00000013ff04a212 */ /* 0x000fe200078e33ff */
[----:B------:R-:W-:Y:S06]  /*06b0*/  BRA `(.L_x_1203) ;  /* 0x0000000000287947 */ /* 0x000fec0003800000 */
.L_x_1202:
[----:B------:R-:W-:Y:S01]  /*06c0*/  IMAD.U32 R4, RZ, RZ, UR8 ;  /* 0x00000008ff047e24 */ /* 0x000fe2000f8e00ff */
[----:B------:R-:W-:Y:S01]  /*06d0*/  MOV R16, RZ ;  /* 0x000000ff00107202 */ /* 0x000fe20000000f00 */
[----:B------:R-:W-:Y:S01]  /*06e0*/  IMAD.U32 R5, RZ, RZ, UR9 ;  /* 0x00000009ff057e24 */ /* 0x000fe2000f8e00ff */
[----:B------:R-:W-:Y:S01]  /*06f0*/  MOV R20, 0x740 ;  /* 0x0000074000147802 */ /* 0x000fe20000000f00 */
[----:B------:R-:W-:Y:S02]  /*0700*/  IMAD.U32 R17, RZ, RZ, UR6 ;  /* 0x00000006ff117e24 */ /* 0x000fe4000f8e00ff */
[----:B------:R-:W-:Y:S02]  /*0710*/  IMAD.MOV.U32 R18, RZ, RZ, R19 ;  /* 0x000000ffff127224 */ /* 0x000fe400078e0013 */
[----:B------:R-:W-:-:S07]  /*0720*/  IMAD.MOV.U32 R31, RZ, RZ, R4 ;  /* 0x000000ffff1f7224 */ /* 0x000fce00078e0004 */
[----:B------:R-:W-:Y:S05]  /*0730*/  CALL.REL.NOINC `($__internal_34_$__cuda_sm20_div_s64) ;  /* 0x0000002c00b07944 */ /* 0x000fea0003c00000 */
[----:B------:R-:W-:Y:S02]  /*0740*/  IMAD.MOV.U32 R4, RZ, RZ, R38 ;  /* 0x000000ffff047224 */ /* 0x000fe400078e0026 */
[----:B------:R-:W-:-:S07]  /*0750*/  IMAD.MOV.U32 R5, RZ, RZ, R39 ;  /* 0x000000ffff057224 */ /* 0x000fce00078e0027 */
.L_x_1203:
        /* <DEDUP_REMOVED lines=21> */
.L_x_1204:
[----:B------:R-:W-:Y:S01]  /*08b0*/  IMAD.MOV.U32 R31, RZ, RZ, R2 ;  /* 0x000000ffff1f7224 */ /* 0x000fe200078e0002 */
[----:B------:R-:W-:Y:S01]  /*08c0*/  MOV R17, R3 ;  /* 0x0000000300117202 */ /* 0x000fe20000000f00 */
[----:B------:R-:W-:Y:S01]  /*08d0*/  IMAD.U32 R20, RZ, RZ, UR4 ;  /* 0x00000004ff147e24 */ /* 0x000fe2000f8e00ff */
[----:B------:R-:W-:Y:S01]  /*08e0*/  MOV R16, 0x910 ;  /* 0x0000091000107802 */ /* 0x000fe20000000f00 */
[----:B------:R-:W-:-:S07]  /*08f0*/  IMAD.U32 R18, RZ, RZ, UR14 ;  /* 0x0000000eff127e24 */ /* 0x000fce000f8e00ff */
[----:B------:R-:W-:Y:S05]  /*0900*/  CALL.REL.NOINC `($__internal_35_$__cuda_sm20_rem_s64) ;  /* 0x00000030008c7944 */ /* 0x000fea0003c00000 */
[----:B------:R-:W-:-:S07]  /*0910*/  IMAD.MOV.U32 R7, RZ, RZ, R18 ;  /* 0x000000ffff077224 */ /* 0x000fce00078e0012 */
.L_x_1205:
        /* <DEDUP_REMOVED lines=23> */
[----:B------:R-:W-:-:S04]  /*0a90*/  @P0 IADD3 R0, PT, PT, R0, -UR4, RZ ;  /* 0x8000000400000c10 */ /* 0x000fc8000fffe0ff */
[----:B------:R-:W-:-:S13]  /*0aa0*/  ISETP.GE.U32.AND P0, PT, R0, UR4, PT ;  /* 0x0000000400007c0c */ /* 0x000fda000bf06070 */
[----:B------:R-:W-:Y:S01]  /*0ab0*/  @P0 VIADD R0, R0, -UR4 ;  /* 0x8000000400000c36 */ /* 0x000fe20008000000 */
[----:B------:R-:W-:Y:S01]  /*0ac0*/  @!P1 LOP3.LUT R0, RZ, UR4, RZ, 0x33, !PT ;  /* 0x00000004ff009c12 */ /* 0x000fe2000f8e33ff */
[----:B------:R-:W-:Y:S06]  /*0ad0*/  BRA `(.L_x_1207) ;  /* 0x00000000001c7947 */ /* 0x000fec0003800000 */
.L_x_1206:
[----:B------:R-:W-:Y:S01]  /*0ae0*/  IMAD.MOV.U32 R31, RZ, RZ, R4 ;  /* 0x000000ffff1f7224 */ /* 0x000fe200078e0004 */
[----:B------:R-:W-:Y:S01]  /*0af0*/  MOV R18, UR14 ;  /* 0x0000000e00127c02 */ /* 0x000fe20008000f00 */
[----:B------:R-:W-:Y:S01]  /*0b00*/  IMAD.MOV.U32 R17, RZ, RZ, R5 ;  /* 0x000000ffff117224 */ /* 0x000fe200078e0005 */
[----:B------:R-:W-:Y:S01]  /*0b10*/  MOV R16, 0xb40 ;  /* 0x00000b4000107802 */ /* 0x000fe20000000f00 */
[----:B------:R-:W-:-:S07]  /*0b20*/  IMAD.U32 R20, RZ, RZ, UR4 ;  /* 0x00000004ff147e24 */ /* 0x000fce000f8e00ff */
[----:B------:R-:W-:Y:S05]  /*0b30*/  CALL.REL.NOINC `($__internal_35_$__cuda_sm20_rem_s64) ;  /* 0x0000003000007944 */ /* 0x000fea0003c00000 */
[----:B------:R-:W-:-:S07]  /*0b40*/  IMAD.MOV.U32 R0, RZ, RZ, R18 ;  /* 0x000000ffff007224 */ /* 0x000fce00078e0012 */
.L_x_1207:
        /* <DEDUP_REMOVED lines=11> */
[----:B------:R-:W-:Y:S01]  /*0c00*/  IADD3 R9, PT, PT, RZ, -UR4, RZ ;  /* 0x80000004ff097c10 */ /* 0x000fe2000fffe0ff */
[----:B------:R-:W-:Y:S01]  /*0c10*/  IMAD.MOV.U32 R25, RZ, RZ, RZ ;  /* 0x000000ffff197224 */ /* 0x000fe200078e00ff */
        /* <DEDUP_REMOVED lines=16> */
[----:B------:R-:W-:-:S05]  /*0d20*/  @!P2 LOP3.LUT R24, RZ, UR4, RZ, 0x33, !PT ;  /* 0x00000004ff18ac12 */ /* 0x000fca000f8e33ff */
[----:B------:R-:W-:-:S04]  /*0d30*/  IMAD.MOV R7, RZ, RZ, -R24 ;  /* 0x000000ffff077224 */ /* 0x000fc800078e0a18 */
[----:B------:R-:W-:Y:S01]  /*0d40*/  IMAD R2, R7, UR4, R22 ;  /* 0x0000000407027c24 */ /* 0x000fe2000f8e0216 */
[----:B------:R-:W-:Y:S06]  /*0d50*/  BRA `(.L_x_1209) ;  /* 0x00000000003c7947 */ /* 0x000fec0003800000 */
.L_x_1208:
[----:B------:R-:W-:Y:S01]  /*0d60*/  IMAD.MOV.U32 R31, RZ, RZ, R22 ;  /* 0x000000ffff1f7224 */ /* 0x000fe200078e0016 */
[----:B------:R-:W-:Y:S01]  /*0d70*/  MOV R17, R23 ;  /* 0x0000001700117202 */ /* 0x000fe20000000f00 */
[----:B------:R-:W-:Y:S01]  /*0d80*/  IMAD.U32 R18, RZ, RZ, UR4 ;  /* 0x00000004ff127e24 */ /* 0x000fe2000f8e00ff */
[----:B------:R-:W-:Y:S01]  /*0d90*/  MOV R20, 0xdc0 ;  /* 0x00000dc000147802 */ /* 0x000fe20000000f00 */
[----:B------:R-:W-:-:S07]  /*0da0*/  IMAD.U32 R16, RZ, RZ, UR14 ;  /* 0x0000000eff107e24 */ /* 0x000fce000f8e00ff */
[----:B------:R-:W-:Y:S05]  /*0db0*/  CALL.REL.NOINC `($__internal_34_$__cuda_sm20_div_s64) ;  /* 0x0000002800107944 */ /* 0x000fea0003c00000 */
[----:B------:R-:W-:Y:S01]  /*0dc0*/  IADD3 R9, P0, PT, RZ, -R38, RZ ;  /* 0x80000026ff097210 */ /* 0x000fe20007f1e0ff */
[----:B------:R-:W-:Y:S02]  /*0dd0*/  IMAD.MOV.U32 R24, RZ, RZ, R38 ;  /* 0x000000ffff187224 */ /* 0x000fe400078e0026 */
[--C-:B------:R-:W-:Y:S02]  /*0de0*/  IMAD.MOV.U32 R25, RZ, RZ, R39.reuse ;  /* 0x000000ffff197224 */ /* 0x100fe400078e0027 */
[----:B------:R-:W-:Y:S02]  /*0df0*/  IMAD.X R0, RZ, RZ, ~R39, P0 ;  /* 0x000000ffff007224 */ /* 0x000fe400000e0e27 */
[----:B------:R-:W-:-:S04]  /*0e00*/  IMAD.WIDE.U32 R6, R9, UR4, R22 ;  /* 0x0000000409067c25 */ /* 0x000fc8000f8e0016 */
[----:B------:R-:W-:Y:S02]  /*0e10*/  IMAD R0, R0, UR4, RZ ;  /* 0x0000000400007c24 */ /* 0x000fe4000f8e02ff */
[----:B------:R-:W-:Y:S02]  /*0e20*/  IMAD.MOV.U32 R2, RZ, RZ, R6 ;  /* 0x000000ffff027224 */ /* 0x000fe400078e0006 */
[----:B------:R-:W-:-:S05]  /*0e30*/  IMAD R9, R9, UR14, R0 ;  /* 0x0000000e09097c24 */ /* 0x000fca000f8e0200 */
[----:B------:R-:W-:-:S07]  /*0e40*/  IADD3 R0, PT, PT, R7, R9, RZ ;  /* 0x0000000907007210 */ /* 0x000fce0007ffe0ff */
.L_x_1209:
[----:B------:R-:W-:-:S04]  /*0e50*/  LOP3.LUT R4, R5, UR14, RZ, 0xfc, !PT ;  /* 0x0000000e05047c12 */ /* 0x000fc8000f8efcff */
[----:B------:R-:W-:-:S13]  /*0e60*/  ISETP.NE.AND.EX P0, PT, R4, RZ, PT, !PT ;  /* 0x000000ff0400720c */ /* 0x000fda0003f053f0 */
[----:B------:R-:W-:Y:S05]  /*0e70*/  @P0 BRA `(.L_x_1210) ;  /* 0x0000000000500947 */ /* 0x000fea0003800000 */
[----:B------:R-:W0:Y:S01]  /*0e80*/  I2F.U32.RP R8, UR4 ;  /* 0x0000000400087d06 */ /* 0x000e220008209000 */
[----:B------:R-:W-:Y:S02]  /*0e90*/  HFMA2 R6, -RZ, RZ, 0, 0 ;  /* 0x00000000ff067431 */ /* 0x000fe400000001ff */
[----:B------:R-:W-:Y:S01]  /*0ea0*/  IMAD R9, RZ, RZ, -UR4 ;  /* 0x80000004ff097e24 */ /* 0x000fe2000f8e02ff */
[----:B------:R-:W-:Y:S02]  /*0eb0*/  ISETP.NE.U32.AND P2, PT, RZ, UR4, PT ;  /* 0x00000004ff007c0c */ /* 0x000fe4000bf45070 */
[----:B------:R-:W-:Y:S02]  /*0ec0*/  MOV R39, RZ ;  /* 0x000000ff00277202 */ /* 0x000fe40000000f00 */
        /* <DEDUP_REMOVED lines=15> */
.L_x_1210:
[----:B------:R-:W-:Y:S01]  /*0fc0*/  IMAD.MOV.U32 R31, RZ, RZ, R3 ;  /* 0x000000ffff1f7224 */ /* 0x000fe200078e0003 */
[----:B------:R-:W-:Y:S01]  /*0fd0*/  MOV R20, 0x1020 ;  /* 0x0000102000147802 */ /* 0x000fe20000000f00 */
[----:B------:R-:W-:Y:S02]  /*0fe0*/  IMAD.MOV.U32 R17, RZ, RZ, R5 ;  /* 0x000000ffff117224 */ /* 0x000fe400078e0005 */
[----:B------:R-:W-:Y:S02]  /*0ff0*/  IMAD.U32 R18, RZ, RZ, UR4 ;  /* 0x00000004ff127e24 */ /* 0x000fe4000f8e00ff */
[----:B------:R-:W-:-:S07]  /*1000*/  IMAD.U32 R16, RZ, RZ, UR14 ;  /* 0x0000000eff107e24 */ /* 0x000fce000f8e00ff */
[----:B------:R-:W-:Y:S05]  /*1010*/  CALL.REL.NOINC `($__internal_34_$__cuda_sm20_div_s64) ;  /* 0x0000002400787944 */ /* 0x000fea0003c00000 */
.L_x_1211:
        /* <DEDUP_REMOVED lines=22> */
[----:B------:R-:W-:-:S04]  /*1180*/  @!P1 LOP3.LUT R8, RZ, UR4, RZ, 0x33, !PT ;  /* 0x00000004ff089c12 */ /* 0x000fc8000f8e33ff */
[----:B------:R-:W-:-:S04]  /*1190*/  ISETP.NE.U32.AND P0, PT, R8, RZ, PT ;  /* 0x000000ff0800720c */ /* 0x000fc80003f05070 */
[----:B------:R-:W-:Y:S01]  /*11a0*/  ISETP.NE.AND.EX P0, PT, RZ, RZ, PT, P0 ;  /* 0x000000ffff00720c */ /* 0x000fe20003f05300 */
[----:B------:R-:W-:-:S12]  /*11b0*/  BRA `(.L_x_1212) ;  /* 0x0000000000207947 */ /* 0x000fd80003800000 */
.L_x_1213:
[----:B------:R-:W-:Y:S01]  /*11c0*/  IMAD.MOV.U32 R31, RZ, RZ, R3 ;  /* 0x000000ffff1f7224 */ /* 0x000fe200078e0003 */
[----:B------:R-:W-:Y:S01]  /*11d0*/  MOV R16, 0x1220 ;  /* 0x0000122000107802 */ /* 0x000fe20000000f00 */
[----:B------:R-:W-:Y:S02]  /*11e0*/  IMAD.MOV.U32 R17, RZ, RZ, R5 ;  /* 0x000000ffff117224 */ /* 0x000fe400078e0005 */
[----:B------:R-:W-:Y:S02]  /*11f0*/  IMAD.U32 R20, RZ, RZ, UR4 ;  /* 0x00000004ff147e24 */ /* 0x000fe4000f8e00ff */
[----:B------:R-:W-:-:S07]  /*1200*/  IMAD.U32 R18, RZ, RZ, UR14 ;  /* 0x0000000eff127e24 */ /* 0x000fce000f8e00ff */
[----:B------:R-:W-:Y:S05]  /*1210*/  CALL.REL.NOINC `($__internal_35_$__cuda_sm20_rem_s64) ;  /* 0x0000002800487944 */ /* 0x000fea0003c00000 */
[----:B------:R-:W-:-:S04]  /*1220*/  ISETP.NE.U32.AND P0, PT, R18, RZ, PT ;  /* 0x000000ff1200720c */ /* 0x000fc80003f05070 */
[----:B------:R-:W-:-:S13]  /*1230*/  ISETP.NE.AND.EX P0, PT, R33, RZ, PT, P0 ;  /* 0x000000ff2100720c */ /* 0x000fda0003f05300 */
.L_x_1212:
        /* <DEDUP_REMOVED lines=8> */
[----:B------:R-:W-:Y:S02]  /*12c0*/  MOV R21, R23 ;  /* 0x0000001700157202 */ /* 0x000fe40000000f00 */
        /* <DEDUP_REMOVED lines=11> */
[----:B------:R-:W-:Y:S01]  /*1380*/  CS2R R2, SRZ ;  /* 0x0000000000027805 */ /* 0x000fe2000001ff00 */
[----:B------:R-:W-:Y:S01]  /*1390*/  IMAD.MOV.U32 R28, RZ, RZ, R22 ;  /* 0x000000ffff1c7224 */ /* 0x000fe200078e0016 */
[----:B------:R-:W3:Y:S01]  /*13a0*/  LDCU.64 UR16, c[0x0][0x358] ;  /* 0x00006b00ff1077ac */ /* 0x000ee20008000a00 */
[----:B------:R-:W-:Y:S01]  /*13b0*/  IMAD.U32 R29, RZ, RZ, UR12 ;  /* 0x0000000cff1d7e24 */ /* 0x000fe2000f8e00ff */
[----:B0-----:R-:W-:Y:S02]  /*13c0*/  UIMAD UR7, UR7, UR9, URZ ;  /* 0x00000009070772a4 */ /* 0x001fe4000f8e02ff */
[----:B------:R-:W-:Y:S02]  /*13d0*/  UIMAD.WIDE.U32 UR8, UR6, UR9, URZ ;  /* 0x00000009060872a5 */ /* 0x000fe4000f8e00ff */
[----:B------:R-:W-:Y:S02]  /*13e0*/  UIMAD UR6, UR15, UR6, UR7 ;  /* 0x000000060f0672a4 */ /* 0x000fe4000f8e0207 */
[----:B------:R-:W-:-:S02]  /*13f0*/  USHF.R.S32.HI UR7, URZ, 0x1f, UR12 ;  /* 0x0000001fff077899 */ /* 0x000fc4000801140c */
[----:B------:R-:W-:Y:S02]  /*1400*/  UIADD3 UR6, UPT, UPT, UR9, UR6, URZ ;  /* 0x0000000609067290 */ /* 0x000fe4000fffe0ff */
[----:B------:R-:W-:Y:S02]  /*1410*/  UIMAD.WIDE.U32 UR18, UR8, UR10, URZ ;  /* 0x0000000a081272a5 */ /* 0x000fe4000f8e00ff */
[----:B------:R-:W-:Y:S01]  /*1420*/  UIMAD UR6, UR6, UR10, URZ ;  /* 0x0000000a060672a4 */ /* 0x000fe2000f8e02ff */
[----:B-1----:R-:W-:Y:S01]  /*1430*/  VIADD R0, R15, 0x20 ;  /* 0x000000200f007836 */ /* 0x002fe20000000000 */
[----:B------:R-:W0:Y:S01]  /*1440*/  LDCU.64 UR20, c[0x0][0x398] ;  /* 0x00007300ff1477ac */ /* 0x000e220008000a00 */
[----:B------:R-:W-:Y:S01]  /*1450*/  IMAD.U32 R30, RZ, RZ, UR7 ;  /* 0x00000007ff1e7e24 */ /* 0x000fe2000f8e00ff */
[----:B------:R-:W-:-:S04]  /*1460*/  UIMAD UR6, UR11, UR8, UR6 ;  /* 0x000000080b0672a4 */ /* 0x000fc8000f8e0206 */
[----:B--23--:R-:W-:-:S12]  /*1470*/  UIADD3 UR6, UPT, UPT, UR19, UR6, URZ ;  /* 0x0000000613067290 */ /* 0x00cfd8000fffe0ff */
.L_x_1224:
[C---:B------:R-:W-:Y:S02]  /*1480*/  IMAD R17, R29.reuse, UR6, RZ ;  /* 0x000000061d117c24 */ /* 0x040fe4000f8e02ff */
[----:B------:R-:W-:-:S04]  /*1490*/  IMAD.WIDE.U32 R26, R29, UR18, RZ ;  /* 0x000000121d1a7c25 */ /* 0x000fc8000f8e00ff */
[----:B------:R-:W-:-:S05]  /*14a0*/  IMAD R17, R30, UR18, R17 ;  /* 0x000000121e117c24 */ /* 0x000fca000f8e0211 */
[----:B------:R-:W-:-:S04]  /*14b0*/  IADD3 R17, PT, PT, R27, R17, RZ ;  /* 0x000000111b117210 */ /* 0x000fc80007ffe0ff */
[----:B------:R-:W-:-:S13]  /*14c0*/  ISETP.NE.U32.AND P0, PT, R17, RZ, PT ;  /* 0x000000ff1100720c */ /* 0x000fda0003f05070 */
[----:B------:R-:W-:Y:S05]  /*14d0*/  @P0 BRA `(.L_x_1214) ;  /* 0x0000000000500947 */ /* 0x000fea0003800000 */
[----:B------:R-:W1:Y:S01]  /*14e0*/  I2F.U32.RP R18, R19 ;  /* 0x0000001300127306 */ /* 0x000e620000209000 */
[----:B------:R-:W-:Y:S01]  /*14f0*/  ISETP.NE.U32.AND P2, PT, R19, RZ, PT ;  /* 0x000000ff1300720c */ /* 0x000fe20003f45070 */
[----:B------:R-:W-:-:S06]  /*1500*/  IMAD.MOV.U32 R39, RZ, RZ, RZ ;  /* 0x000000ffff277224 */ /* 0x000fcc00078e00ff */
[----:B-1----:R-:W1:Y:S02]  /*1510*/  MUFU.RCP R18, R18 ;  /* 0x0000001200127308 */ /* 0x002e640000001000 */
[----:B-1----:R-:W-:-:S06]  /*1520*/  VIADD R17, R18, 0xffffffe ;  /* 0x0ffffffe12117836 */ /* 0x002fcc0000000000 */
[----:B------:R-:W1:Y:S02]  /*1530*/  F2I.FTZ.U32.TRUNC.NTZ R17, R17 ;  /* 0x0000001100117305 */ /* 0x000e64000021f000 */
[----:B-1----:R-:W-:-:S04]  /*1540*/  IMAD.MOV R16, RZ, RZ, -R17 ;  /* 0x000000ffff107224 */ /* 0x002fc800078e0a11 */
[----:B------:R-:W-:Y:S02]  /*1550*/  IMAD R27, R16, R19, RZ ;  /* 0x00000013101b7224 */ /* 0x000fe400078e02ff */
[----:B------:R-:W-:-:S04]  /*1560*/  IMAD.MOV.U32 R16, RZ, RZ, RZ ;  /* 0x000000ffff107224 */ /* 0x000fc800078e00ff */
        /* <DEDUP_REMOVED lines=11> */
.L_x_1214:
[----:B------:R-:W-:Y:S01]  /*1620*/  IMAD.MOV.U32 R31, RZ, RZ, R26 ;  /* 0x000000ffff1f7224 */ /* 0x000fe200078e001a */
[----:B------:R-:W-:Y:S01]  /*1630*/  MOV R18, R19 ;  /* 0x0000001300127202 */ /* 0x000fe20000000f00 */
[----:B------:R-:W-:Y:S01]  /*1640*/  IMAD.MOV.U32 R16, RZ, RZ, RZ ;  /* 0x000000ffff107224 */ /* 0x000fe200078e00ff */
[----:B------:R-:W-:-:S07]  /*1650*/  MOV R20, 0x1670 ;  /* 0x0000167000147802 */ /* 0x000fce0000000f00 */
[----:B0-----:R-:W-:Y:S05]  /*1660*/  CALL.REL.NOINC `($__internal_34_$__cuda_sm20_div_s64) ;  /* 0x0000001c00e47944 */ /* 0x001fea0003c00000 */
.L_x_1215:
        /* <DEDUP_REMOVED lines=12> */
[----:B------:R-:W-:-:S05]  /*1730*/  IMAD.HI.U32 R16, R27, R38, RZ ;  /* 0x000000261b107227 */ /* 0x000fca00078e00ff */
[----:B------:R-:W-:-:S05]  /*1740*/  IADD3 R17, PT, PT, -R16, RZ, RZ ;  /* 0x000000ff10117210 */ /* 0x000fca0007ffe1ff */
        /* <DEDUP_REMOVED lines=8> */
.L_x_1216:
[----:B------:R-:W-:Y:S01]  /*17d0*/  IMAD.MOV.U32 R31, RZ, RZ, R38 ;  /* 0x000000ffff1f7224 */ /* 0x000fe200078e0026 */
[----:B------:R-:W-:Y:S01]  /*17e0*/  MOV R17, R39 ;  /* 0x0000002700117202 */ /* 0x000fe20000000f00 */
[----:B------:R-:W-:Y:S01]  /*17f0*/  IMAD.U32 R20, RZ, RZ, UR4 ;  /* 0x00000004ff147e24 */ /* 0x000fe2000f8e00ff */
[----:B------:R-:W-:Y:S01]  /*1800*/  MOV R16, 0x1830 ;  /* 0x0000183000107802 */ /* 0x000fe20000000f00 */
[----:B------:R-:W-:-:S07]  /*1810*/  IMAD.U32 R18, RZ, RZ, UR14 ;  /* 0x0000000eff127e24 */ /* 0x000fce000f8e00ff */
[----:B0-----:R-:W-:Y:S05]  /*1820*/  CALL.REL.NOINC `($__internal_35_$__cuda_sm20_rem_s64) ;  /* 0x0000002000c47944 */ /* 0x001fea0003c00000 */
[----:B------:R-:W-:Y:S02]  /*1830*/  IMAD.MOV.U32 R16, RZ, RZ, R18 ;  /* 0x000000ffff107224 */ /* 0x000fe400078e0012 */
[----:B------:R-:W-:-:S07]  /*1840*/  IMAD.MOV.U32 R17, RZ, RZ, R33 ;  /* 0x000000ffff117224 */ /* 0x000fce00078e0021 */
.L_x_1217:
        /* <DEDUP_REMOVED lines=17> */
[----:B------:R-:W2:Y:S04]  /*1960*/  LDG.E.CONSTANT R27, desc[UR16][R20.64] ;  /* 0x00000010141b7981 */ /* 0x000ea8000c1e9900 */
        /* <DEDUP_REMOVED lines=23> */
[----:B--2---:R-:W-:Y:S01]  /*1ae0*/  FADD R6, R6, R27 ;  /* 0x0000001b06067221 */ /* 0x004fe20000000000 */
[----:B---3--:R-:W-:-:S04]  /*1af0*/  FADD R7, R7, R16 ;  /* 0x0000001007077221 */ /* 0x008fc80000000000 */
[----:B------:R-:W-:Y:S05]  /*1b00*/  @P0 BRA `(.L_x_1219) ;  /* 0x0000000000500947 */ /* 0x000fea0003800000 */
        /* <DEDUP_REMOVED lines=20> */
.L_x_1219:
[----:B------:R-:W-:Y:S01]  /*1c50*/  MOV R20, UR4 ;  /* 0x0000000400147c02 */ /* 0x000fe20008000f00 */
[----:B------:R-:W-:Y:S01]  /*1c60*/  IMAD.U32 R18, RZ, RZ, UR14 ;  /* 0x0000000eff127e24 */ /* 0x000fe2000f8e00ff */
[----:B------:R-:W-:-:S07]  /*1c70*/  MOV R16, 0x1c90 ;  /* 0x00001c9000107802 */ /* 0x000fce0000000f00 */
[----:B------:R-:W-:Y:S05]  /*1c80*/  CALL.REL.NOINC `($__internal_35_$__cuda_sm20_rem_s64) ;  /* 0x0000001c00ac7944 */ /* 0x000fea0003c00000 */
[----:B------:R-:W-:-:S04]  /*1c90*/  ISETP.NE.U32.AND P0, PT, R18, RZ, PT ;  /* 0x000000ff1200720c */ /* 0x000fc80003f05070 */
[----:B------:R-:W-:-:S13]  /*1ca0*/  ISETP.NE.AND.EX P0, PT, R33, RZ, PT, P0 ;  /* 0x000000ff2100720c */ /* 0x000fda0003f05300 */
.L_x_1220:
        /* <DEDUP_REMOVED lines=13> */
[----:B------:R-:W-:Y:S02]  /*1d80*/  HFMA2 R21, -RZ, RZ, 0, 0 ;  /* 0x00000000ff157431 */ /* 0x000fe400000001ff */
        /* <DEDUP_REMOVED lines=11> */
.L_x_1222:
[----:B------:R-:W-:Y:S01]  /*1e40*/  IMAD.U32 R18, RZ, RZ, UR4 ;  /* 0x00000004ff127e24 */ /* 0x000fe2000f8e00ff */
[----:B------:R-:W-:Y:S01]  /*1e50*/  MOV R20, 0x1e80 ;  /* 0x00001e8000147802 */ /* 0x000fe20000000f00 */
[----:B------:R-:W-:-:S07]  /*1e60*/  IMAD.U32 R16, RZ, RZ, UR14 ;  /* 0x0000000eff107e24 */ /* 0x000fce000f8e00ff */
[----:B------:R-:W-:Y:S05]  /*1e70*/  CALL.REL.NOINC `($__internal_34_$__cuda_sm20_div_s64) ;  /* 0x0000001400e07944 */ /* 0x000fea0003c00000 */
[----:B------:R-:W-:Y:S02]  /*1e80*/  IMAD.MOV.U32 R20, RZ, RZ, R38 ;  /* 0x000000ffff147224 */ /* 0x000fe400078e0026 */
[----:B------:R-:W-:-:S07]  /*1e90*/  IMAD.MOV.U32 R21, RZ, RZ, R39 ;  /* 0x000000ffff157224 */ /* 0x000fce00078e0027 */
.L_x_1223:
[----:B------:R-:W-:-:S04]  /*1ea0*/  ISETP.GE.U32.AND P0, PT, R20, R24, PT ;  /* 0x000000181400720c */ /* 0x000fc80003f06070 */
[----:B------:R-:W-:-:S13]  /*1eb0*/  ISETP.GE.AND.EX P0, PT, R21, R25, PT, P0 ;  /* 0x000000191500720c */ /* 0x000fda0003f06300 */
[----:B------:R-:W-:Y:S05]  /*1ec0*/  @!P0 BRA `(.L_x_1221) ;  /* 0x0000000000148947 */ /* 0x000fea0003800000 */
.L_x_1218:
[----:B------:R-:W-:Y:S01]  /*1ed0*/  IADD3 R29, P0, PT, R29, -0x1, RZ ;  /* 0xffffffff1d1d7810 */ /* 0x000fe20007f1e0ff */
[----:B------:R-:W-:Y:S01]  /*1ee0*/  IMAD.MOV.U32 R21, RZ, RZ, R17 ;  /* 0x000000ffff157224 */ /* 0x000fe200078e0011 */
[----:B------:R-:W-:Y:S02]  /*1ef0*/  MOV R28, R31 ;  /* 0x0000001f001c7202 */ /* 0x000fe40000000f00 */
[----:B------:R-:W-:Y:S01]  /*1f00*/  IADD3.X R30, PT, PT, R30, -0x1, RZ, P0, !PT ;  /* 0xffffffff1e1e7810 */ /* 0x000fe200007fe4ff */
[----:B------:R-:W-:Y:S08]  /*1f10*/  BRA `(.L_x_1224) ;  /* 0xfffffff400587947 */ /* 0x000ff0000383ffff */
.L_x_1221:
[----:B------:R-:W0:Y:S01]  /*1f20*/  LDC R21, c[0x0][0x3b0] ;  /* 0x0000ec00ff157b82 */ /* 0x000e220000000800 */
[----:B------:R-:W-:Y:S01]  /*1f30*/  SHF.R.S32.HI R25, RZ, 0x1f, R22 ;  /* 0x0000001fff197819 */ /* 0x000fe20000011416 */
[----:B0-----:R-:W-:-:S04]  /*1f40*/  IMAD R21, R21, UR10, RZ ;  /* 0x0000000a15157c24 */ /* 0x001fc8000f8e02ff */
[----:B------:R-:W-:Y:S01]  /*1f50*/  IMAD.WIDE.U32 R18, R21, UR4, RZ ;  /* 0x0000000415127c25 */ /* 0x000fe2000f8e00ff */
[----:B------:R-:W-:-:S05]  /*1f60*/  SHF.R.S32.HI R16, RZ, 0x1f, R21 ;  /* 0x0000001fff107819 */ /* 0x000fca0000011415 */
[----:B------:R-:W-:-:S04]  /*1f70*/  IMAD R16, R16, UR4, RZ ;  /* 0x0000000410107c24 */ /* 0x000fc8000f8e02ff */
[----:B------:R-:W-:-:S04]  /*1f80*/  IMAD R17, R21, UR14, R16 ;  /* 0x0000000e15117c24 */ /* 0x000fc8000f8e0210 */
        /* <DEDUP_REMOVED lines=9> */
[----:B0-----:R-:W-:Y:S02]  /*2020*/  HFMA2 R16, -RZ, RZ, 0, 0 ;  /* 0x00000000ff107431 */ /* 0x001fe400000001ff */
        /* <DEDUP_REMOVED lines=11> */
[----:B------:R-:W-:-:S04]  /*20e0*/  @!P2 LOP3.LUT R17, RZ, R18, RZ, 0x33, !PT ;  /* 0x00000012ff11a212 */ /* 0x000fc800078e33ff */
[----:B------:R-:W-:Y:S01]  /*20f0*/  MOV R19, R17 ;  /* 0x0000001100137202 */ /* 0x000fe20000000f00 */
[----:B------:R-:W-:Y:S06]  /*2100*/  BRA `(.L_x_1226) ;  /* 0x0000000000147947 */ /* 0x000fec0003800000 */
.L_x_1225:
[----:B------:R-:W-:Y:S01]  /*2110*/  IMAD.MOV.U32 R17, RZ, RZ, R25 ;  /* 0x000000ffff117224 */ /* 0x000fe200078e0019 */
[----:B------:R-:W-:Y:S01]  /*2120*/  MOV R20, 0x2150 ;  /* 0x0000215000147802 */ /* 0x000fe20000000f00 */
[----:B------:R-:W-:-:S07]  /*2130*/  IMAD.MOV.U32 R31, RZ, RZ, R22 ;  /* 0x000000ffff1f7224 */ /* 0x000fce00078e0016 */
[----:B------:R-:W-:Y:S05]  /*2140*/  CALL.REL.NOINC `($__internal_34_$__cuda_sm20_div_s64) ;  /* 0x00000014002c7944 */ /* 0x000fea0003c00000 */
[----:B------:R-:W-:-:S07]  /*2150*/  IMAD.MOV.U32 R19, RZ, RZ, R38 ;  /* 0x000000ffff137224 */ /* 0x000fce00078e0026 */
.L_x_1226:
        /* <DEDUP_REMOVED lines=14> */
[----:B0-----:R-:W-:-:S06]  /*2240*/  IADD3 R16, PT, PT, R18, 0xffffffe, RZ ;  /* 0x0ffffffe12107810 */ /* 0x001fcc0007ffe0ff */
        /* <DEDUP_REMOVED lines=15> */
.L_x_1227:
[----:B------:R-:W-:Y:S01]  /*2340*/  IMAD.U32 R16, RZ, RZ, UR6 ;  /* 0x00000006ff107e24 */ /* 0x000fe2000f8e00ff */
[----:B------:R-:W-:Y:S01]  /*2350*/  MOV R20, 0x23b0 ;  /* 0x000023b000147802 */ /* 0x000fe20000000f00 */
[----:B------:R-:W-:Y:S02]  /*2360*/  IMAD.U32 R17, RZ, RZ, UR7 ;  /* 0x00000007ff117e24 */ /* 0x000fe4000f8e00ff */
[----:B------:R-:W-:Y:S01]  /*2370*/  IMAD.MOV.U32 R17, RZ, RZ, R18 ;  /* 0x000000ffff117224 */ /* 0x000fe200078e0012 */
[----:B------:R-:W-:Y:S01]  /*2380*/  MOV R18, R16 ;  /* 0x0000001000127202 */ /* 0x000fe20000000f00 */
[----:B------:R-:W-:-:S07]  /*2390*/  IMAD.U32 R16, RZ, RZ, UR5 ;  /* 0x00000005ff107e24 */ /* 0x000fce000f8e00ff */
[----:B------:R-:W-:Y:S05]  /*23a0*/  CALL.REL.NOINC `($__internal_34_$__cuda_sm20_div_s64) ;  /* 0x0000001000947944 */ /* 0x000fea0003c00000 */
[----:B------:R-:W-:-:S07]  /*23b0*/  IMAD.MOV.U32 R22, RZ, RZ, R38 ;  /* 0x000000ffff167224 */ /* 0x000fce00078e0026 */
.L_x_1228:
        /* <DEDUP_REMOVED lines=23> */
[----:B------:R-:W-:-:S05]  /*2530*/  @!P2 LOP3.LUT R16, RZ, UR4, RZ, 0x33, !PT ;  /* 0x00000004ff10ac12 */ /* 0x000fca000f8e33ff */
[----:B------:R-:W-:Y:S01]  /*2540*/  IMAD.MOV.U32 R38, RZ, RZ, R16 ;  /* 0x000000ffff267224 */ /* 0x000fe200078e0010 */
[----:B------:R-:W-:Y:S06]  /*2550*/  BRA `(.L_x_1230) ;  /* 0x0000000000107947 */ /* 0x000fec0003800000 */
.L_x_1229:
[----:B------:R-:W-:Y:S01]  /*2560*/  IMAD.U32 R18, RZ, RZ, UR4 ;  /* 0x00000004ff127e24 */ /* 0x000fe2000f8e00ff */
[----:B------:R-:W-:Y:S01]  /*2570*/  MOV R20, 0x25a0 ;  /* 0x000025a000147802 */ /* 0x000fe20000000f00 */
[----:B------:R-:W-:-:S07]  /*2580*/  IMAD.U32 R16, RZ, RZ, UR14 ;  /* 0x0000000eff107e24 */ /* 0x000fce000f8e00ff */
[----:B------:R-:W-:Y:S05]  /*2590*/  CALL.REL.NOINC `($__internal_34_$__cuda_sm20_div_s64) ;  /* 0x0000001000187944 */ /* 0x000fea0003c00000 */
.L_x_1230:
        /* <DEDUP_REMOVED lines=14> */
[----:B------:R-:W-:-:S03]  /*2680*/  IMAD R16, R16, 0x18, R19 ;  /* 0x0000001810107824 */ /* 0x000fc600078e0213 */
[----:B------:R-:W-:Y:S02]  /*2690*/  IADD3 R19, PT, PT, R26, R15, RZ ;  /* 0x0000000f1a137210 */ /* 0x000fe40007ffe0ff */
        /* <DEDUP_REMOVED lines=35> */
[----:B-1----:R-:W-:-:S05]  /*28d0*/  LEA R2, R17, R26, 0x3 ;  /* 0x0000001a11027211 */ /* 0x002fca00078e18ff */
        /* <DEDUP_REMOVED lines=58> */
[----:B------:R-:W-:-:S04]  /*2c80*/  IADD3 R17, PT, PT, R17, 0x40, RZ ;  /* 0x0000004011117810 */ /* 0x000fc80007ffe0ff */
        /* <DEDUP_REMOVED lines=10> */
.L_x_1231:
        /* <DEDUP_REMOVED lines=30> */
[----:B------:R-:W-:-:S04]  /*2f10*/  SHF.L.U32 R20, R19, 0x7, RZ ;  /* 0x0000000713147819 */ /* 0x000fc800000006ff */
        /* <DEDUP_REMOVED lines=110> */
        .weak           $__internal_34_$__cuda_sm20_div_s64
        .type           $__internal_34_$__cuda_sm20_div_s64,@function
        .size           $__internal_34_$__cuda_sm20_div_s64,($__internal_35_$__cuda_sm20_rem_s64 - $__internal_34_$__cuda_sm20_div_s64)
$__internal_34_$__cuda_sm20_div_s64:
[----:B------:R-:W-:Y:S02]  /*3600*/  IADD3 R33, P1, PT, RZ, -R18, RZ ;  /* 0x80000012ff217210 */ /* 0x000fe40007f3e0ff */
[----:B------:R-:W-:-:S03]  /*3610*/  ISETP.GE.AND P0, PT, R16, RZ, PT ;  /* 0x000000ff1000720c */ /* 0x000fc60003f06270 */
        /* <DEDUP_REMOVED lines=23> */
[----:B------:R-:W-:Y:S01]  /*3790*/  IADD3 R32, P0, PT, RZ, -R36, RZ ;  /* 0x80000024ff207210 */ /* 0x000fe20007f1e0ff */
[----:B------:R-:W-:Y:S01]  /*37a0*/  IMAD.MOV.U32 R39, RZ, RZ, RZ ;  /* 0x000000ffff277224 */ /* 0x000fe200078e00ff */
[----:B------:R-:W-:Y:S01]  /*37b0*/  ISETP.GE.AND P2, PT, R17, RZ, PT ;  /* 0x000000ff1100720c */ /* 0x000fe20003f46270 */
[----:B------:R-:W-:-:S04]  /*37c0*/  IMAD R34, R33, R26, R34 ;  /* 0x0000001a21227224 */ /* 0x000fc800078e0222 */
[----:B------:R-:W-:Y:S02]  /*37d0*/  IMAD.X R36, RZ, RZ, ~R34, P0 ;  /* 0x000000ffff247224 */ /* 0x000fe400000e0e22 */
[----:B------:R-:W-:-:S04]  /*37e0*/  IMAD.HI.U32 R34, R35, R32, RZ ;  /* 0x0000002023227227 */ /* 0x000fc800078e00ff */
[----:B------:R-:W-:-:S04]  /*37f0*/  IMAD.WIDE.U32 R34, P1, R35, R36, R34 ;  /* 0x0000002423227225 */ /* 0x000fc80007820022 */
[----:B------:R-:W-:-:S04]  /*3800*/  IMAD.HI.U32 R32, P0, R33, R32, R34 ;  /* 0x0000002021207227 */ /* 0x000fc80007800022 */
[----:B------:R-:W-:-:S04]  /*3810*/  IMAD.HI.U32 R34, R33, R36, RZ ;  /* 0x0000002421227227 */ /* 0x000fc800078e00ff */
[----:B------:R-:W-:Y:S01]  /*3820*/  IMAD R35, R33, R36, RZ ;  /* 0x0000002421237224 */ /* 0x000fe200078e02ff */
[----:B------:R-:W-:-:S04]  /*3830*/  IADD3.X R33, PT, PT, R34, R33, RZ, P1, !PT ;  /* 0x0000002122217210 */ /* 0x000fc80000ffe4ff */
[----:B------:R-:W-:Y:S02]  /*3840*/  IADD3 R35, P1, PT, R35, R32, RZ ;  /* 0x0000002023237210 */ /* 0x000fe40007f3e0ff */
[----:B------:R-:W-:-:S04]  /*3850*/  IADD3 R32, P3, PT, RZ, -R31, RZ ;  /* 0x8000001fff207210 */ /* 0x000fc80007f7e0ff */
[----:B------:R-:W-:Y:S01]  /*3860*/  SEL R37, R32, R31, !P2 ;  /* 0x0000001f20257207 */ /* 0x000fe20005000000 */
[----:B------:R-:W-:-:S04]  /*3870*/  IMAD.X R32, RZ, RZ, ~R17, P3 ;  /* 0x000000ffff207224 */ /* 0x000fc800018e0e11 */
[----:B------:R-:W-:Y:S01]  /*3880*/  IMAD.HI.U32 R38, R35, R37, RZ ;  /* 0x0000002523267227 */ /* 0x000fe200078e00ff */
[----:B------:R-:W-:-:S05]  /*3890*/  SEL R32, R32, R17, !P2 ;  /* 0x0000001120207207 */ /* 0x000fca0005000000 */
[----:B------:R-:W-:Y:S01]  /*38a0*/  IMAD.WIDE.U32 R38, R35, R32, R38 ;  /* 0x0000002023267225 */ /* 0x000fe200078e0026 */
[----:B------:R-:W-:-:S05]  /*38b0*/  IADD3.X R35, PT, PT, RZ, RZ, R33, P1, P0 ;  /* 0x000000ffff237210 */ /* 0x000fca0000fe0421 */
[----:B------:R-:W-:-:S04]  /*38c0*/  IMAD.HI.U32 R33, P0, R35, R37, R38 ;  /* 0x0000002523217227 */ /* 0x000fc80007800026 */
[CC--:B------:R-:W-:Y:S02]  /*38d0*/  IMAD R34, R35.reuse, R32.reuse, RZ ;  /* 0x0000002023227224 */ /* 0x0c0fe400078e02ff */
[----:B------:R-:W-:-:S03]  /*38e0*/  IMAD.HI.U32 R35, R35, R32, RZ ;  /* 0x0000002023237227 */ /* 0x000fc600078e00ff */
[----:B------:R-:W-:Y:S01]  /*38f0*/  IADD3 R33, P1, PT, R34, R33, RZ ;  /* 0x0000002122217210 */ /* 0x000fe20007f3e0ff */
[----:B------:R-:W-:-:S04]  /*3900*/  IMAD.X R35, RZ, RZ, R35, P0 ;  /* 0x000000ffff237224 */ /* 0x000fc800000e0623 */
[----:B------:R-:W-:-:S04]  /*3910*/  IMAD.WIDE.U32 R38, R33, R26, RZ ;  /* 0x0000001a21267225 */ /* 0x000fc800078e00ff */
[----:B------:R-:W-:Y:S01]  /*3920*/  IMAD R34, R33, R27, R39 ;  /* 0x0000001b21227224 */ /* 0x000fe200078e0227 */
[----:B------:R-:W-:Y:S01]  /*3930*/  IADD3 R37, P0, PT, -R38, R37, RZ ;  /* 0x0000002526257210 */ /* 0x000fe20007f1e1ff */
[----:B------:R-:W-:-:S03]  /*3940*/  IMAD.X R35, RZ, RZ, R35, P1 ;  /* 0x000000ffff237224 */ /* 0x000fc600008e0623 */
[-C--:B------:R-:W-:Y:S01]  /*3950*/  ISETP.GE.U32.AND P1, PT, R37, R26.reuse, PT ;  /* 0x0000001a2500720c */ /* 0x080fe20003f26070 */
[----:B------:R-:W-:-:S05]  /*3960*/  IMAD R39, R35, R26, R34 ;  /* 0x0000001a23277224 */ /* 0x000fca00078e0222 */
[----:B------:R-:W-:Y:S02]  /*3970*/  IADD3.X R39, PT, PT, ~R39, R32, RZ, P0, !PT ;  /* 0x0000002027277210 */ /* 0x000fe400007fe5ff */
[----:B------:R-:W-:Y:S02]  /*3980*/  IADD3 R32, P2, PT, R37, -R26, RZ ;  /* 0x8000001a25207210 */ /* 0x000fe40007f5e0ff */
[----:B------:R-:W-:-:S04]  /*3990*/  ISETP.GE.U32.AND.EX P1, PT, R39, R27, PT, P1 ;  /* 0x0000001b2700720c */ /* 0x000fc80003f26110 */
[----:B------:R-:W-:Y:S02]  /*39a0*/  SEL R37, R32, R37, P1 ;  /* 0x0000002520257207 */ /* 0x000fe40000800000 */
[----:B------:R-:W-:Y:S02]  /*39b0*/  IADD3 R32, P3, PT, R33, 0x1, RZ ;  /* 0x0000000121207810 */ /* 0x000fe40007f7e0ff */
[----:B------:R-:W-:Y:S01]  /*39c0*/  ISETP.GE.U32.AND P0, PT, R37, R26, PT ;  /* 0x0000001a2500720c */ /* 0x000fe20003f06070 */
[----:B------:R-:W-:Y:S01]  /*39d0*/  IMAD.X R26, R39, 0x1, ~R27, P2 ;  /* 0x00000001271a7824 */ /* 0x000fe200010e0e1b */
[----:B------:R-:W-:Y:S01]  /*39e0*/  SEL R32, R32, R33, P1 ;  /* 0x0000002120207207 */ /* 0x000fe20000800000 */
[----:B------:R-:W-:-:S03]  /*39f0*/  IMAD.X R34, RZ, RZ, R35, P3 ;  /* 0x000000ffff227224 */ /* 0x000fc600018e0623 */
[----:B------:R-:W-:Y:S02]  /*3a00*/  SEL R26, R26, R39, P1 ;  /* 0x000000271a1a7207 */ /* 0x000fe40000800000 */
        /* <DEDUP_REMOVED lines=8> */
[----:B------:R-:W-:Y:S02]  /*3a90*/  IADD3 R38, P2, PT, RZ, -R33, RZ ;  /* 0x80000021ff267210 */ /* 0x000fe40007f5e0ff */
[----:B------:R-:W-:Y:S02]  /*3aa0*/  ISETP.NE.U32.AND P0, PT, R18, RZ, PT ;  /* 0x000000ff1200720c */ /* 0x000fe40003f05070 */
[----:B------:R-:W-:Y:S01]  /*3ab0*/  MOV R26, R20 ;  /* 0x00000014001a7202 */ /* 0x000fe20000000f00 */
[----:B------:R-:W-:Y:S01]  /*3ac0*/  IMAD.X R18, RZ, RZ, ~R27, P2 ;  /* 0x000000ffff127224 */ /* 0x000fe200010e0e1b */
[----:B------:R-:W-:-:S02]  /*3ad0*/  ISETP.NE.AND.EX P0, PT, R16, RZ, PT, P0 ;  /* 0x000000ff1000720c */ /* 0x000fc40003f05300 */
[----:B------:R-:W-:Y:S02]  /*3ae0*/  SEL R38, R38, R33, !P1 ;  /* 0x0000002126267207 */ /* 0x000fe40004800000 */
[----:B------:R-:W-:Y:S01]  /*3af0*/  SEL R39, R18, R27, !P1 ;  /* 0x0000001b12277207 */ /* 0x000fe20004800000 */
[----:B------:R-:W-:Y:S01]  /*3b00*/  IMAD.MOV.U32 R27, RZ, RZ, 0x0 ;  /* 0x00000000ff1b7424 */ /* 0x000fe200078e00ff */
[----:B------:R-:W-:Y:S02]  /*3b10*/  SEL R38, R38, 0xffffffff, P0 ;  /* 0xffffffff26267807 */ /* 0x000fe40000000000 */
[----:B------:R-:W-:Y:S01]  /*3b20*/  SEL R39, R39, 0xffffffff, P0 ;  /* 0xffffffff27277807 */ /* 0x000fe20000000000 */
[----:B------:R-:W-:Y:S06]  /*3b30*/  RET.REL.NODEC R26 `(mul_mat_q40_stream_k_fixup_24_8_false) ;  /* 0xffffffc41a307950 */ /* 0x000fec0003c3ffff */
        .weak           $__internal_35_$__cuda_sm20_rem_s64
        .type           $__internal_35_$__cuda_sm20_rem_s64,@function
        .size           $__internal_35_$__cuda_sm20_rem_s64,(.L_x_3721 - $__internal_35_$__cuda_sm20_rem_s64)
$__internal_35_$__cuda_sm20_rem_s64:
        /* <DEDUP_REMOVED lines=9> */
[----:B0-----:R-:W-:Y:S01]  /*3bd0*/  IMAD.WIDE.U32 R34, R32, R26, RZ ;  /* 0x0000001a20227225 */ /* 0x001fe200078e00ff */
[----:B------:R-:W-:-:S03]  /*3be0*/  MOV R41, R32 ;  /* 0x0000002000297202 */ /* 0x000fc60000000f00 */
[----:B------:R-:W-:Y:S01]  /*3bf0*/  IMAD R35, R32, R27, R35 ;  /* 0x0000001b20237224 */ /* 0x000fe200078e0223 */
[----:B------:R-:W-:-:S03]  /*3c00*/  IADD3 R37, P0, PT, RZ, -R34, RZ ;  /* 0x80000022ff257210 */ /* 0x000fc60007f1e0ff */
[----:B------:R-:W-:Y:S02]  /*3c10*/  IMAD R35, R33, R26, R35 ;  /* 0x0000001a21237224 */ /* 0x000fe400078e0223 */
[----:B------:R-:W-:-:S04]  /*3c20*/  IMAD.HI.U32 R40, R32, R37, RZ ;  /* 0x0000002520287227 */ /* 0x000fc800078e00ff */
[----:B------:R-:W-:-:S04]  /*3c30*/  IMAD.X R35, RZ, RZ, ~R35, P0 ;  /* 0x000000ffff237224 */ /* 0x000fc800000e0e23 */
[----:B------:R-:W-:-:S04]  /*3c40*/  IMAD.WIDE.U32 R40, P0, R32, R35, R40 ;  /* 0x0000002320287225 */ /* 0x000fc80007800028 */
[----:B------:R-:W-:-:S04]  /*3c50*/  IMAD.HI.U32 R32, R33, R35, RZ ;  /* 0x0000002321207227 */ /* 0x000fc800078e00ff */
[----:B------:R-:W-:-:S04]  /*3c60*/  IMAD.HI.U32 R34, P1, R33, R37, R40 ;  /* 0x0000002521227227 */ /* 0x000fc80007820028 */
[----:B------:R-:W-:Y:S02]  /*3c70*/  HFMA2 R41, -RZ, RZ, 0, 0 ;  /* 0x00000000ff297431 */ /* 0x000fe400000001ff */
[----:B------:R-:W-:Y:S02]  /*3c80*/  IMAD.X R32, R32, 0x1, R33, P0 ;  /* 0x0000000120207824 */ /* 0x000fe400000e0621 */
[----:B------:R-:W-:-:S05]  /*3c90*/  IMAD R33, R33, R35, RZ ;  /* 0x0000002321217224 */ /* 0x000fca00078e02ff */
[----:B------:R-:W-:-:S04]  /*3ca0*/  IADD3 R33, P0, PT, R33, R34, RZ ;  /* 0x0000002221217210 */ /* 0x000fc80007f1e0ff */
[----:B------:R-:W-:Y:S01]  /*3cb0*/  IADD3.X R35, PT, PT, RZ, RZ, R32, P0, P1 ;  /* 0x000000ffff237210 */ /* 0x000fe200007e2420 */
[----:B------:R-:W-:-:S04]  /*3cc0*/  IMAD.WIDE.U32 R36, R33, R26, RZ ;  /* 0x0000001a21247225 */ /* 0x000fc800078e00ff */
[----:B------:R-:W-:Y:S01]  /*3cd0*/  IMAD R32, R33, R27, R37 ;  /* 0x0000001b21207224 */ /* 0x000fe200078e0225 */
[----:B------:R-:W-:-:S03]  /*3ce0*/  IADD3 R34, P0, PT, RZ, -R36, RZ ;  /* 0x80000024ff227210 */ /* 0x000fc60007f1e0ff */
[----:B------:R-:W-:-:S04]  /*3cf0*/  IMAD R32, R35, R26, R32 ;  /* 0x0000001a23207224 */ /* 0x000fc800078e0220 */
[----:B------:R-:W-:Y:S02]  /*3d00*/  IMAD.X R36, RZ, RZ, ~R32, P0 ;  /* 0x000000ffff247224 */ /* 0x000fe400000e0e20 */
[----:B------:R-:W-:-:S04]  /*3d10*/  IMAD.HI.U32 R32, R33, R34, RZ ;  /* 0x0000002221207227 */ /* 0x000fc800078e00ff */
[----:B------:R-:W-:-:S04]  /*3d20*/  IMAD.WIDE.U32 R32, P1, R33, R36, R32 ;  /* 0x0000002421207225 */ /* 0x000fc80007820020 */
[----:B------:R-:W-:-:S04]  /*3d30*/  IMAD.HI.U32 R34, P0, R35, R34, R32 ;  /* 0x0000002223227227 */ /* 0x000fc80007800020 */
[CC--:B------:R-:W-:Y:S02]  /*3d40*/  IMAD R33, R35.reuse, R36.reuse, RZ ;  /* 0x0000002423217224 */ /* 0x0c0fe400078e02ff */
[----:B------:R-:W-:-:S03]  /*3d50*/  IMAD.HI.U32 R32, R35, R36, RZ ;  /* 0x0000002423207227 */ /* 0x000fc600078e00ff */
[----:B------:R-:W-:Y:S01]  /*3d60*/  IADD3 R33, P2, PT, R33, R34, RZ ;  /* 0x0000002221217210 */ /* 0x000fe20007f5e0ff */
[----:B------:R-:W-:Y:S01]  /*3d70*/  IMAD.X R32, R32, 0x1, R35, P1 ;  /* 0x0000000120207824 */ /* 0x000fe200008e0623 */
[----:B------:R-:W-:Y:S02]  /*3d80*/  ISETP.GE.AND P1, PT, R17, RZ, PT ;  /* 0x000000ff1100720c */ /* 0x000fe40003f26270 */
[-C--:B------:R-:W-:Y:S02]  /*3d90*/  IADD3 R34, P3, PT, RZ, -R31.reuse, RZ ;  /* 0x8000001fff227210 */ /* 0x080fe40007f7e0ff */
[----:B------:R-:W-:Y:S02]  /*3da0*/  IADD3.X R37, PT, PT, RZ, RZ, R32, P2, P0 ;  /* 0x000000ffff257210 */ /* 0x000fe400017e0420 */
[----:B------:R-:W-:Y:S01]  /*3db0*/  SEL R35, R34, R31, !P1 ;  /* 0x0000001f22237207 */ /* 0x000fe20004800000 */
[----:B------:R-:W-:-:S04]  /*3dc0*/  IMAD.X R34, RZ, RZ, ~R17, P3 ;  /* 0x000000ffff227224 */ /* 0x000fc800018e0e11 */
[----:B------:R-:W-:Y:S01]  /*3dd0*/  IMAD.HI.U32 R40, R33, R35, RZ ;  /* 0x0000002321287227 */ /* 0x000fe200078e00ff */
[----:B------:R-:W-:-:S05]  /*3de0*/  SEL R34, R34, R17, !P1 ;  /* 0x0000001122227207 */ /* 0x000fca0004800000 */
[----:B------:R-:W-:-:S04]  /*3df0*/  IMAD.WIDE.U32 R40, R33, R34, R40 ;  /* 0x0000002221287225 */ /* 0x000fc800078e0028 */
[C---:B------:R-:W-:Y:S02]  /*3e00*/  IMAD R32, R37.reuse, R34, RZ ;  /* 0x0000002225207224 */ /* 0x040fe400078e02ff */
[----:B------:R-:W-:-:S05]  /*3e10*/  IMAD.HI.U32 R41, P0, R37, R35, R40 ;  /* 0x0000002325297227 */ /* 0x000fca0007800028 */
[----:B------:R-:W-:-:S05]  /*3e20*/  IADD3 R41, P2, PT, R32, R41, RZ ;  /* 0x0000002920297210 */ /* 0x000fca0007f5e0ff */
[----:B------:R-:W-:-:S04]  /*3e30*/  IMAD.WIDE.U32 R32, R41, R26, RZ ;  /* 0x0000001a29207225 */ /* 0x000fc800078e00ff */
[----:B------:R-:W-:Y:S01]  /*3e40*/  IMAD R41, R41, R27, R33 ;  /* 0x0000001b29297224 */ /* 0x000fe200078e0221 */
[----:B------:R-:W-:Y:S01]  /*3e50*/  IADD3 R33, P3, PT, -R32, R35, RZ ;  /* 0x0000002320217210 */ /* 0x000fe20007f7e1ff */
[----:B------:R-:W-:-:S04]  /*3e60*/  IMAD.HI.U32 R32, R37, R34, RZ ;  /* 0x0000002225207227 */ /* 0x000fc800078e00ff */
[----:B------:R-:W-:Y:S01]  /*3e70*/  IMAD.X R32, RZ, RZ, R32, P0 ;  /* 0x000000ffff207224 */ /* 0x000fe200000e0620 */
[----:B------:R-:W-:-:S03]  /*3e80*/  ISETP.GE.U32.AND P0, PT, R33, R26, PT ;  /* 0x0000001a2100720c */ /* 0x000fc60003f06070 */
[----:B------:R-:W-:-:S04]  /*3e90*/  IMAD.X R32, RZ, RZ, R32, P2 ;  /* 0x000000ffff207224 */ /* 0x000fc800010e0620 */
[-C--:B------:R-:W-:Y:S01]  /*3ea0*/  IMAD R37, R32, R26.reuse, R41 ;  /* 0x0000001a20257224 */ /* 0x080fe200078e0229 */
[----:B------:R-:W-:-:S03]  /*3eb0*/  IADD3 R32, P2, PT, R33, -R26, RZ ;  /* 0x8000001a21207210 */ /* 0x000fc60007f5e0ff */
[----:B------:R-:W-:-:S05]  /*3ec0*/  IMAD.X R37, R34, 0x1, ~R37, P3 ;  /* 0x0000000122257824 */ /* 0x000fca00018e0e25 */
[----:B------:R-:W-:-:S04]  /*3ed0*/  ISETP.GE.U32.AND.EX P0, PT, R37, R27, PT, P0 ;  /* 0x0000001b2500720c */ /* 0x000fc80003f06100 */
[----:B------:R-:W-:Y:S01]  /*3ee0*/  SEL R35, R32, R33, P0 ;  /* 0x0000002120237207 */ /* 0x000fe20000000000 */
[----:B------:R-:W-:-:S05]  /*3ef0*/  IMAD.X R32, R37, 0x1, ~R27, P2 ;  /* 0x0000000125207824 */ /* 0x000fca00010e0e1b */
[----:B------:R-:W-:Y:S02]  /*3f00*/  SEL R33, R32, R37, P0 ;  /* 0x0000002520217207 */ /* 0x000fe40000000000 */
[CC--:B------:R-:W-:Y:S02]  /*3f10*/  ISETP.GE.U32.AND P0, PT, R35.reuse, R26.reuse, PT ;  /* 0x0000001a2300720c */ /* 0x0c0fe40003f06070 */
[----:B------:R-:W-:Y:S02]  /*3f20*/  IADD3 R26, P2, PT, R35, -R26, RZ ;  /* 0x8000001a231a7210 */ /* 0x000fe40007f5e0ff */
[CC--:B------:R-:W-:Y:S02]  /*3f30*/  ISETP.GE.U32.AND.EX P0, PT, R33.reuse, R27.reuse, PT, P0 ;  /* 0x0000001b2100720c */ /* 0x0c0fe40003f06100 */
[----:B------:R-:W-:Y:S01]  /*3f40*/  IADD3.X R32, PT, PT, R33, ~R27, RZ, P2, !PT ;  /* 0x8000001b21207210 */ /* 0x000fe200017fe4ff */
[----:B------:R-:W-:Y:S01]  /*3f50*/  IMAD.MOV.U32 R27, RZ, RZ, 0x0 ;  /* 0x00000000ff1b7424 */ /* 0x000fe200078e00ff */
[----:B------:R-:W-:-:S02]  /*3f60*/  SEL R35, R26, R35, P0 ;  /* 0x000000231a237207 */ /* 0x000fc40000000000 */
[----:B------:R-:W-:Y:S02]  /*3f70*/  SEL R33, R32, R33, P0 ;  /* 0x0000002120217207 */ /* 0x000fe40000000000 */
[----:B------:R-:W-:Y:S02]  /*3f80*/  IADD3 R26, P2, PT, RZ, -R35, RZ ;  /* 0x80000023ff1a7210 */ /* 0x000fe40007f5e0ff */
[----:B------:R-:W-:-:S03]  /*3f90*/  ISETP.NE.U32.AND P0, PT, R20, RZ, PT ;  /* 0x000000ff1400720c */ /* 0x000fc60003f05070 */
[----:B------:R-:W-:Y:S01]  /*3fa0*/  IMAD.X R20, RZ, RZ, ~R33, P2 ;  /* 0x000000ffff147224 */ /* 0x000fe200010e0e21 */
[----:B------:R-:W-:Y:S02]  /*3fb0*/  ISETP.NE.AND.EX P0, PT, R18, RZ, PT, P0 ;  /* 0x000000ff1200720c */ /* 0x000fe40003f05300 */
[----:B------:R-:W-:Y:S01]  /*3fc0*/  SEL R18, R26, R35, !P1 ;  /* 0x000000231a127207 */ /* 0x000fe20004800000 */
[----:B------:R-:W-:Y:S01]  /*3fd0*/  IMAD.MOV.U32 R26, RZ, RZ, R16 ;  /* 0x000000ffff1a7224 */ /* 0x000fe200078e0010 */
[----:B------:R-:W-:Y:S02]  /*3fe0*/  SEL R33, R20, R33, !P1 ;  /* 0x0000002114217207 */ /* 0x000fe40004800000 */
[----:B------:R-:W-:Y:S02]  /*3ff0*/  SEL R18, R18, 0xffffffff, P0 ;  /* 0xffffffff12127807 */ /* 0x000fe40000000000 */
[----:B------:R-:W-:Y:S01]  /*4000*/  SEL R33, R33, 0xffffffff, P0 ;  /* 0xffffffff21217807 */ /* 0x000fe20000000000 */
[----:B------:R-:W-:Y:S06]  /*4010*/  RET.REL.NODEC R26 `(mul_mat_q40_stream_k_fixup_24_8_false) ;  /* 0xffffffbc1af87950 */ /* 0x000fec0003c3ffff */
.L_x_1232:
        /* <DEDUP_REMOVED lines=14> */
.L_x_3721:


//--------------------- .text.mul_mat_q40_24_8_false --------------------------
	.section	.text.mul_mat_q40_24_8_false,"ax",@progbits
	.align	128
        .global         mul_mat_q40_24_8_false
        .type           mul_mat_q40_24_8_false,@function
        .size           mul_mat_q40_24_8_false,(.L_x_3723 - mul_mat_q40_24_8_false)
        .other          mul_mat_q40_24_8_false,@"STO_CUDA_ENTRY STV_DEFAULT"
mul_mat_q40_24_8_false:
.text.mul_mat_q40_24_8_false:
        /* <DEDUP_REMOVED lines=69> */
.L_x_1233:
[----:B------:R-:W-:Y:S01]  /*0450*/  IMAD.MOV.U32 R41, RZ, RZ, R4 ;  /* 0x000000ffff297224 */ /* 0x000fe200078e0004 */
[----:B------:R-:W-:Y:S01]  /*0460*/  MOV R24, 0x490 ;  /* 0x0000049000187802 */ /* 0x000fe20000000f00 */
[----:B------:R-:W-:-:S07]  /*0470*/  IMAD.MOV.U32 R37, RZ, RZ, RZ ;  /* 0x000000ffff257224 */ /* 0x000fce00078e00ff */
[----:B------:R-:W-:Y:S05]  /*0480*/  CALL.REL.NOINC `($__internal_36_$__cuda_sm20_div_s64) ;  /* 0x000000b800907944 */ /* 0x000fea0003c00000 */
[----:B------:R-:W-:Y:S02]  /*0490*/  IMAD.MOV.U32 R2, RZ, RZ, R28 ;  /* 0x000000ffff027224 */ /* 0x000fe400078e001c */
[----:B------:R-:W-:-:S07]  /*04a0*/  IMAD.MOV.U32 R3, RZ, RZ, R29 ;  /* 0x000000ffff037224 */ /* 0x000fce00078e001d */
.L_x_1234:
        /* <DEDUP_REMOVED lines=39> */
.L_x_1235:
[----:B------:R-:W-:Y:S01]  /*0720*/  IMAD.MOV.U32 R41, RZ, RZ, R6 ;  /* 0x000000ffff297224 */ /* 0x000fe200078e0006 */
[----:B------:R-:W-:Y:S01]  /*0730*/  MOV R24, 0x760 ;  /* 0x0000076000187802 */ /* 0x000fe20000000f00 */
[----:B------:R-:W-:-:S07]  /*0740*/  IMAD.MOV.U32 R37, RZ, RZ, RZ ;  /* 0x000000ffff257224 */ /* 0x000fce00078e00ff */
[----:B------:R-:W-:Y:S05]  /*0750*/  CALL.REL.NOINC `($__internal_36_$__cuda_sm20_div_s64) ;  /* 0x000000b400dc7944 */ /* 0x000fea0003c00000 */
[----:B------:R-:W-:Y:S02]  /*0760*/  IMAD.MOV.U32 R4, RZ, RZ, R28 ;  /* 0x000000ffff047224 */ /* 0x000fe400078e001c */
[----:B------:R-:W-:-:S07]  /*0770*/  IMAD.MOV.U32 R5, RZ, RZ, R29 ;  /* 0x000000ffff057224 */ /* 0x000fce00078e001d */
.L_x_1236:
        /* <DEDUP_REMOVED lines=21> */
.L_x_1237:
[----:B------:R-:W-:Y:S01]  /*08d0*/  IMAD.MOV.U32 R24, RZ, RZ, R2 ;  /* 0x000000ffff187224 */ /* 0x000fe200078e0002 */
[----:B------:R-:W-:Y:S01]  /*08e0*/  MOV R36, 0x910 ;  /* 0x0000091000247802 */ /* 0x000fe20000000f00 */
[----:B------:R-:W-:-:S07]  /*08f0*/  IMAD.MOV.U32 R25, RZ, RZ, R3 ;  /* 0x000000ffff197224 */ /* 0x000fce00078e0003 */
[----:B------:R-:W-:Y:S05]  /*0900*/  CALL.REL.NOINC `($__internal_37_$__cuda_sm20_rem_s64) ;  /* 0x000000b800c07944 */ /* 0x000fea0003c00000 */
[----:B------:R-:W-:-:S07]  /*0910*/  IMAD.MOV.U32 R8, RZ, RZ, R28 ;  /* 0x000000ffff087224 */ /* 0x000fce00078e001c */
.L_x_1238:
        /* <DEDUP_REMOVED lines=28> */
.L_x_1239:
[----:B------:R-:W-:Y:S01]  /*0ae0*/  IMAD.MOV.U32 R24, RZ, RZ, R4 ;  /* 0x000000ffff187224 */ /* 0x000fe200078e0004 */
[----:B------:R-:W-:Y:S01]  /*0af0*/  MOV R36, 0xb20 ;  /* 0x00000b2000247802 */ /* 0x000fe20000000f00 */
[----:B------:R-:W-:-:S07]  /*0b00*/  IMAD.MOV.U32 R25, RZ, RZ, R5 ;  /* 0x000000ffff197224 */ /* 0x000fce00078e0005 */
[----:B------:R-:W-:Y:S05]  /*0b10*/  CALL.REL.NOINC `($__internal_37_$__cuda_sm20_rem_s64) ;  /* 0x000000b8003c7944 */ /* 0x000fea0003c00000 */
[----:B------:R-:W-:-:S07]  /*0b20*/  IMAD.MOV.U32 R0, RZ, RZ, R28 ;  /* 0x000000ffff007224 */ /* 0x000fce00078e001c */
.L_x_1240:
        /* <DEDUP_REMOVED lines=29> */
.L_x_1241:
[----:B------:R-:W-:Y:S01]  /*0d00*/  IMAD.MOV.U32 R24, RZ, RZ, R35 ;  /* 0x000000ffff187224 */ /* 0x000fe200078e0023 */
[----:B------:R-:W-:Y:S01]  /*0d10*/  MOV R36, 0xd40 ;  /* 0x00000d4000247802 */ /* 0x000fe20000000f00 */
[----:B------:R-:W-:-:S07]  /*0d20*/  IMAD.MOV.U32 R25, RZ, RZ, R34 ;  /* 0x000000ffff197224 */ /* 0x000fce00078e0022 */
[----:B------:R-:W-:Y:S05]  /*0d30*/  CALL.REL.NOINC `($__internal_37_$__cuda_sm20_rem_s64) ;  /* 0x000000b400b47944 */ /* 0x000fea0003c00000 */
[----:B------:R-:W-:Y:S02]  /*0d40*/  IMAD.MOV.U32 R2, RZ, RZ, R28 ;  /* 0x000000ffff027224 */ /* 0x000fe400078e001c */
[----:B------:R-:W-:-:S07]  /*0d50*/  IMAD.MOV.U32 R3, RZ, RZ, R29 ;  /* 0x000000ffff037224 */ /* 0x000fce00078e001d */
.L_x_1242:
        /* <DEDUP_REMOVED lines=23> */
[C---:B------:R-:W-:Y:S01]  /*0ed0*/  IMAD R119, R99.reuse, 0x10, R0 ;  /* 0x0000001063777824 */ /* 0x040fe200078e0200 */
[C---:B------:R-:W-:Y:S01]  /*0ee0*/  LOP3.LUT R7, R98.reuse, 0x3, RZ, 0xc0, !PT ;  /* 0x0000000362077812 */ /* 0x040fe200078ec0ff */
[----:B------:R-:W1:Y:S01]  /*0ef0*/  LDC.64 R4, c[0x0][0x380] ;  /* 0x0000e000ff047b82 */ /* 0x000e620000000a00 */
[----:B------:R-:W-:Y:S02]  /*0f00*/  IMAD.SHL.U32 R118, R98, 0x2, RZ ;  /* 0x0000000262767824 */ /* 0x000fe400078e00ff */
[----:B------:R-:W-:-:S02]  /*0f10*/  IMAD R9, R99, 0x4c0, R2 ;  /* 0x000004c063097824 */ /* 0x000fc400078e0202 */
[----:B------:R-:W-:Y:S01]  /*0f20*/  IMAD.SHL.U32 R112, R98, 0x8, RZ ;  /* 0x0000000862707824 */ /* 0x000fe200078e00ff */
[----:B------:R-:W-:Y:S01]  /*0f30*/  LOP3.LUT R118, R118, 0x6, RZ, 0xc0, !PT ;  /* 0x0000000676767812 */ /* 0x000fe200078ec0ff */
[----:B------:R-:W-:Y:S01]  /*0f40*/  IMAD R9, R6, 0x4c, R9 ;  /* 0x0000004c06097824 */ /* 0x000fe200078e0209 */
[----:B------:R-:W2:Y:S02]  /*0f50*/  LDC R154, c[0x0][0x3cc] ;  /* 0x0000f300ff9a7b82 */ /* 0x000ea40000000800 */
[----:B------:R-:W-:Y:S02]  /*0f60*/  LOP3.LUT R112, R112, 0x18, RZ, 0xc0, !PT ;  /* 0x0000001870707812 */ /* 0x000fe400078ec0ff */
[C---:B------:R-:W-:Y:S02]  /*0f70*/  LOP3.LUT R111, R118.reuse, 0x1, RZ, 0xfc, !PT ;  /* 0x00000001766f7812 */ /* 0x040fe400078efcff */
[C---:B------:R-:W-:Y:S01]  /*0f80*/  LOP3.LUT R110, R118.reuse, 0x8, RZ, 0xfc, !PT ;  /* 0x00000008766e7812 */ /* 0x040fe200078efcff */
[----:B------:R-:W-:Y:S01]  /*0f90*/  UMOV UR4, UR8 ;  /* 0x0000000800047c82 */ /* 0x000fe20008000000 */
[----:B0-----:R-:W-:Y:S01]  /*0fa0*/  UMOV UR5, UR7 ;  /* 0x0000000700057c82 */ /* 0x001fe20008000000 */
[----:B------:R-:W0:Y:S01]  /*0fb0*/  LDC R24, c[0x0][0x3bc] ;  /* 0x0000ef00ff187b82 */ /* 0x000e220000000800 */
[----:B------:R-:W-:Y:S01]  /*0fc0*/  IMAD.U32 R2, RZ, RZ, UR4 ;  /* 0x00000004ff027e24 */ /* 0x000fe2000f8e00ff */
[C---:B------:R-:W-:Y:S01]  /*0fd0*/  LOP3.LUT R109, R118.reuse, 0x9, RZ, 0xfc, !PT ;  /* 0x00000009766d7812 */ /* 0x040fe200078efcff */
[----:B------:R-:W-:Y:S01]  /*0fe0*/  IMAD.U32 R3, RZ, RZ, UR5 ;  /* 0x00000005ff037e24 */ /* 0x000fe2000f8e00ff */
[----:B------:R-:W-:Y:S01]  /*0ff0*/  UIADD3 UR5, UPT, UPT, UR8, 0x1160, URZ ;  /* 0x0000116008057890 */ /* 0x000fe2000fffe0ff */
[C---:B------:R-:W-:Y:S01]  /*1000*/  LOP3.LUT R108, R118.reuse, 0x10, RZ, 0xfc, !PT ;  /* 0x00000010766c7812 */ /* 0x040fe200078efcff */
[----:B------:R-:W3:Y:S01]  /*1010*/  LDCU UR4, c[0x0][0x3c0] ;  /* 0x00007800ff0477ac */ /* 0x000ee20008000800 */
[----:B------:R-:W-:Y:S01]  /*1020*/  IMAD.WIDE.U32 R2, R9, 0x4, R2 ;  /* 0x0000000409027825 */ /* 0x000fe200078e0002 */
[----:B------:R-:W-:-:S03]  /*1030*/  LOP3.LUT R107, R118, 0x11, RZ, 0xfc, !PT ;  /* 0x00000011766b7812 */ /* 0x000fc600078efcff */
        /* <DEDUP_REMOVED lines=17> */
[--C-:B------:R-:W-:Y:S01]  /*1150*/  IMAD.X R129, RZ, RZ, R3.reuse, P6 ;  /* 0x000000ffff817224 */ /* 0x100fe200030e0603 */
[----:B---3--:R-:W-:Y:S01]  /*1160*/  USHF.R.S32.HI UR4, URZ, 0x1f, UR4 ;  /* 0x0000001fff047899 */ /* 0x008fe20008011404 */
[----:B------:R-:W-:-:S02]  /*1170*/  IMAD.X R127, RZ, RZ, R3, P1 ;  /* 0x000000ffff7f7224 */ /* 0x000fc400008e0603 */
[----:B------:R-:W-:Y:S02]  /*1180*/  IMAD.U32 R2, RZ, RZ, UR8 ;  /* 0x00000008ff027e24 */ /* 0x000fe4000f8e00ff */
[----:B------:R-:W-:Y:S02]  /*1190*/  IMAD.SHL.U32 R3, R99, 0x4, RZ ;  /* 0x0000000463037824 */ /* 0x000fe400078e00ff */
[----:B------:R-:W-:Y:S02]  /*11a0*/  IMAD.U32 R4, RZ, RZ, UR5 ;  /* 0x00000005ff047e24 */ /* 0x000fe4000f8e00ff */
[----:B------:R-:W-:Y:S02]  /*11b0*/  IMAD R9, R121, UR9, RZ ;  /* 0x0000000979097c24 */ /* 0x000fe4000f8e02ff */
[----:B------:R-:W-:Y:S01]  /*11c0*/  IMAD.X R151, RZ, RZ, R5, P0 ;  /* 0x000000ffff977224 */ /* 0x000fe200000e0605 */
[C---:B------:R-:W-:Y:S01]  /*11d0*/  LOP3.LUT R5, R98.reuse, 0x7, RZ, 0xc0, !PT ;  /* 0x0000000762057812 */ /* 0x040fe200078ec0ff */
[----:B------:R-:W-:Y:S01]  /*11e0*/  IMAD R113, R7, 0x120, R2 ;  /* 0x0000012007717824 */ /* 0x000fe200078e0202 */
[----:B------:R-:W-:Y:S01]  /*11f0*/  LEA.HI R2, R98, R3, RZ, 0x1d ;  /* 0x0000000362027211 */ /* 0x000fe200078fe8ff */
[----:B------:R-:W-:Y:S01]  /*1200*/  IMAD R115, R119, 0x130, R4 ;  /* 0x0000013077737824 */ /* 0x000fe200078e0204 */
[----:B------:R-:W-:Y:S01]  /*1210*/  SHF.R.S32.HI R4, RZ, 0x1f, R154 ;  /* 0x0000001fff047819 */ /* 0x000fe2000001149a */
[----:B------:R-:W-:-:S02]  /*1220*/  IMAD R7, R0, 0x8, R7 ;  /* 0x0000000800077824 */ /* 0x000fc400078e0207 */
[----:B------:R-:W-:Y:S02]  /*1230*/  IMAD R9, R96, UR6, R9 ;  /* 0x0000000660097c24 */ /* 0x000fe4000f8e0209 */
[C---:B0-----:R-:W-:Y:S02]  /*1240*/  IMAD R17, R99.reuse, R24, RZ ;  /* 0x0000001863117224 */ /* 0x041fe400078e02ff */
[--C-:B------:R-:W-:Y:S02]  /*1250*/  IMAD R117, R99, 0x4c, R7.reuse ;  /* 0x0000004c63757824 */ /* 0x100fe400078e0207 */
[C---:B------:R-:W-:Y:S01]  /*1260*/  IMAD R114, R0.reuse, 0x1c, R7 ;  /* 0x0000001c00727824 */ /* 0x040fe200078e0207 */
[----:B------:R-:W-:Y:S01]  /*1270*/  IADD3 R18, P0, PT, R0, R17, RZ ;  /* 0x0000001100127210 */ /* 0x000fe20007f1e0ff */
[----:B------:R-:W-:Y:S01]  /*1280*/  IMAD.IADD R19, R153, 0x1, R9 ;  /* 0x0000000199137824 */ /* 0x000fe200078e0209 */
[----:B------:R-:W-:Y:S01]  /*1290*/  LEA R117, R117, UR8, 0x2 ;  /* 0x0000000875757c11 */ /* 0x000fe2000f8e10ff */
[----:B------:R-:W-:Y:S01]  /*12a0*/  IMAD R116, R2, 0x4c, R5 ;  /* 0x0000004c02747824 */ /* 0x000fe200078e0205 */
[----:B------:R-:W-:Y:S01]  /*12b0*/  LEA R114, R114, UR8, 0x2 ;  /* 0x0000000872727c11 */ /* 0x000fe2000f8e10ff */
[----:B------:R-:W-:-:S02]  /*12c0*/  IMAD R3, R4, R121, RZ ;  /* 0x0000007904037224 */ /* 0x000fc400078e02ff */
[--C-:B------:R-:W-:Y:S01]  /*12d0*/  IMAD R7, R24, 0x20, R17.reuse ;  /* 0x0000002018077824 */ /* 0x100fe200078e0211 */
[----:B------:R-:W-:Y:S01]  /*12e0*/  LEA R116, R116, UR5, 0x2 ;  /* 0x0000000574747c11 */ /* 0x000fe2000f8e10ff */
[--C-:B------:R-:W-:Y:S02]  /*12f0*/  IMAD R9, R24, 0x40, R17.reuse ;  /* 0x0000004018097824 */ /* 0x100fe400078e0211 */
[----:B------:R-:W-:Y:S01]  /*1300*/  IMAD R2, R2, R24, RZ ;  /* 0x0000001802027224 */ /* 0x000fe200078e02ff */
[----:B------:R-:W-:Y:S01]  /*1310*/  IADD3 R81, P3, PT, R0, R7, RZ ;  /* 0x0000000700517210 */ /* 0x000fe20007f7e0ff */
[----:B------:R-:W-:Y:S01]  /*1320*/  IMAD R11, R24, 0x10, R17 ;  /* 0x00000010180b7824 */ /* 0x000fe200078e0211 */
[----:B------:R-:W-:Y:S01]  /*1330*/  IADD3 R95, P4, PT, R0, R9, RZ ;  /* 0x00000009005f7210 */ /* 0x000fe20007f9e0ff */
[----:B------:R-:W-:Y:S01]  /*1340*/  IMAD R45, R154, R96, R3 ;  /* 0x000000609a2d7224 */ /* 0x000fe200078e0203 */
[----:B------:R-:W-:Y:S01]  /*1350*/  LEA.HI.X.SX32 R80, R7, RZ, 0x1, P3 ;  /* 0x000000ff07507211 */ /* 0x000fe200018f0eff */
[C---:B------:R-:W-:Y:S01]  /*1360*/  IMAD R3, R24.reuse, 0x8, R17 ;  /* 0x0000000818037824 */ /* 0x040fe200078e0211 */
[----:B------:R-:W-:Y:S01]  /*1370*/  LEA.HI.X.SX32 R17, R17, RZ, 0x1, P0 ;  /* 0x000000ff11117211 */ /* 0x000fe200000f0eff */
[C-C-:B------:R-:W-:Y:S01]  /*1380*/  IMAD R8, R24.reuse, 0x40, R2.reuse ;  /* 0x0000004018087824 */ /* 0x140fe200078e0202 */
[----:B------:R-:W-:Y:S01]  /*1390*/  IADD3 R16, P0, PT, R5, R2, RZ ;  /* 0x0000000205107210 */ /* 0x000fe20007f1e0ff */
[C---:B------:R-:W-:Y:S01]  /*13a0*/  IMAD R4, R24.reuse, 0x20, R2 ;  /* 0x0000002018047824 */ /* 0x040fe200078e0202 */
[----:B------:R-:W-:Y:S01]  /*13b0*/  LEA.HI.X.SX32 R94, R9, RZ, 0x1, P4 ;  /* 0x000000ff095e7211 */ /* 0x000fe200020f0eff */
[----:B------:R-:W-:Y:S01]  /*13c0*/  IMAD R39, R24, 0x20, R9 ;  /* 0x0000002018277824 */ /* 0x000fe200078e0209 */
[----:B------:R-:W-:Y:S01]  /*13d0*/  IADD3 R15, P1, PT, R0, R3, RZ ;  /* 0x00000003000f7210 */ /* 0x000fe20007f3e0ff */
[----:B------:R-:W-:Y:S01]  /*13e0*/  IMAD R23, R24, 0x8, R11 ;  /* 0x0000000818177824 */ /* 0x000fe200078e020b */
[----:B------:R-:W-:Y:S01]  /*13f0*/  IADD3 R14, P2, PT, R0, R11, RZ ;  /* 0x0000000b000e7210 */ /* 0x000fe20007f5e0ff */
[C-C-:B------:R-:W-:Y:S01]  /*1400*/  IMAD R33, R24.reuse, 0x10, R9.reuse ;  /* 0x0000001018217824 */ /* 0x140fe200078e0209 */
[C---:B------:R-:W-:Y:S01]  /*1410*/  IADD3 R10, P4, PT, R5.reuse, R8, RZ ;  /* 0x00000008050a7210 */ /* 0x040fe20007f9e0ff */
[C---:B------:R-:W-:Y:S01]  /*1420*/  IMAD R31, R24.reuse, 0x8, R9 ;  /* 0x00000008181f7824 */ /* 0x040fe200078e0209 */
[----:B------:R-:W-:Y:S01]  /*1430*/  IADD3 R9, P5, PT, R5, R4, RZ ;  /* 0x0000000405097210 */ /* 0x000fe20007fbe0ff */
[C-C-:B------:R-:W-:Y:S01]  /*1440*/  IMAD R25, R24.reuse, 0x8, R7.reuse ;  /* 0x0000000818197824 */ /* 0x140fe200078e0207 */
[C---:B------:R-:W-:Y:S01]  /*1450*/  LEA R43, R24.reuse, R39, 0x4 ;  /* 0x00000027182b7211 */ /* 0x040fe200078e20ff */
[----:B------:R-:W-:Y:S01]  /*1460*/  IMAD R27, R24, 0x10, R7 ;  /* 0x00000010181b7824 */ /* 0x000fe200078e0207 */
[----:B------:R-:W-:Y:S01]  /*1470*/  IADD3 R77, P3, PT, R0, R23, RZ ;  /* 0x00000017004d7210 */ /* 0x000fe20007f7e0ff */
[----:B------:R-:W-:Y:S01]  /*1480*/  IMAD R41, R24, 0x8, R39 ;  /* 0x0000000818297824 */ /* 0x000fe200078e0227 */
[----:B------:R-:W-:Y:S01]  /*1490*/  LEA.HI.X.SX32 R13, R2, RZ, 0x1, P0 ;  /* 0x000000ff020d7211 */ /* 0x000fe200000f0eff */
[C---:B------:R-:W-:Y:S01]  /*14a0*/  IMAD R2, R24.reuse, 0x20, R8 ;  /* 0x0000002018027824 */ /* 0x040fe200078e0208 */
[----:B------:R-:W-:Y:S01]  /*14b0*/  LEA.HI.X.SX32 R12, R3, RZ, 0x1, P1 ;  /* 0x000000ff030c7211 */ /* 0x000fe200008f0eff */
[C---:B------:R-:W-:Y:S01]  /*14c0*/  IMAD R37, R24.reuse, 0x8, R33 ;  /* 0x0000000818257824 */ /* 0x040fe200078e0221 */
[----:B------:R-:W-:Y:S01]  /*14d0*/  LEA.HI.X.SX32 R11, R11, RZ, 0x1, P2 ;  /* 0x000000ff0b0b7211 */ /* 0x000fe200010f0eff */
[----:B------:R-:W-:Y:S01]  /*14e0*/  IMAD R29, R24, 0x8, R27 ;  /* 0x00000008181d7824 */ /* 0x000fe200078e021b */
[----:B------:R-:W-:Y:S01]  /*14f0*/  LEA.HI.X.SX32 R8, R8, RZ, 0x1, P4 ;  /* 0x000000ff08087211 */ /* 0x000fe200020f0eff */
[----:B------:R-:W-:Y:S01]  /*1500*/  IMAD.WIDE.U32 R154, R154, R121, RZ ;  /* 0x000000799a9a7225 */ /* 0x000fe200078e00ff */
[----:B------:R-:W-:-:S02]  /*1510*/  LEA.HI.X.SX32 R7, R4, RZ, 0x1, P5 ;  /* 0x000000ff04077211 */ /* 0x000fc400028f0eff */
[----:B------:R-:W-:Y:S01]  /*1520*/  LEA.HI.X.SX32 R76, R23, RZ, 0x1, P3 ;  /* 0x000000ff174c7211 */ /* 0x000fe200018f0eff */
[----:B------:R-:W-:Y:S01]  /*1530*/  IMAD R23, R24, 0x8, R43 ;  /* 0x0000000818177824 */ /* 0x000fe200078e022b */
[C---:B------:R-:W-:Y:S01]  /*1540*/  IADD3 R79, P0, PT, R0.reuse, R39, RZ ;  /* 0x00000027004f7210 */ /* 0x040fe20007f1e0ff */
[----:B------:R-:W-:Y:S01]  /*1550*/  IMAD.IADD R6, R155, 0x1, R45 ;  /* 0x000000019b067824 */ /* 0x000fe200078e022d */
[C---:B------:R-:W-:Y:S02]  /*1560*/  IADD3 R85, P1, PT, R0.reuse, R25, RZ ;  /* 0x0000001900557210 */ /* 0x040fe40007f3e0ff */
[C---:B------:R-:W-:Y:S02]  /*1570*/  IADD3 R87, P2, PT, R0.reuse, R33, RZ ;  /* 0x0000002100577210 */ /* 0x040fe40007f5e0ff */
[C---:B------:R-:W-:Y:S02]  /*1580*/  IADD3 R89, P4, PT, R0.reuse, R27, RZ ;  /* 0x0000001b00597210 */ /* 0x040fe40007f9e0ff */
[----:B------:R-:W-:-:S02]  /*1590*/  IADD3 R91, P5, PT, R0, R31, RZ ;  /* 0x0000001f005b7210 */ /* 0x000fc40007fbe0ff */
        /* <DEDUP_REMOVED lines=16> */
[----:B------:R-:W-:-:S07]  /*16a0*/  LEA.HI.X.SX32 R23, R23, RZ, 0x1, P0 ;  /* 0x000000ff17177211 */ /* 0x000fce00000f0eff */
.L_x_1285:
        /* <DEDUP_REMOVED lines=23> */
.L_x_1244:
[----:B------:R-:W-:Y:S01]  /*1820*/  IMAD.MOV.U32 R41, RZ, RZ, R35 ;  /* 0x000000ffff297224 */ /* 0x000fe200078e0023 */
[----:B------:R-:W-:Y:S01]  /*1830*/  MOV R24, 0x1870 ;  /* 0x0000187000187802 */ /* 0x000fe20000000f00 */
[----:B------:R-:W-:Y:S02]  /*1840*/  IMAD.MOV.U32 R40, RZ, RZ, R154 ;  /* 0x000000ffff287224 */ /* 0x000fe400078e009a */
[----:B------:R-:W-:-:S07]  /*1850*/  IMAD.MOV.U32 R37, RZ, RZ, R6 ;  /* 0x000000ffff257224 */ /* 0x000fce00078e0006 */
[----:B------:R-:W-:Y:S05]  /*1860*/  CALL.REL.NOINC `($__internal_36_$__cuda_sm20_div_s64) ;  /* 0x000000a400987944 */ /* 0x000fea0003c00000 */
[----:B------:R-:W-:-:S07]  /*1870*/  IMAD.MOV.U32 R36, RZ, RZ, R28 ;  /* 0x000000ffff247224 */ /* 0x000fce00078e001c */
.L_x_1245:
        /* <DEDUP_REMOVED lines=25> */
.L_x_1246:
[----:B------:R-:W-:Y:S01]  /*1a10*/  IMAD.MOV.U32 R41, RZ, RZ, R25 ;  /* 0x000000ffff297224 */ /* 0x000fe200078e0019 */
[----:B------:R-:W-:Y:S01]  /*1a20*/  MOV R24, 0x1a60 ;  /* 0x00001a6000187802 */ /* 0x000fe20000000f00 */
[----:B------:R-:W-:Y:S02]  /*1a30*/  IMAD.MOV.U32 R40, RZ, RZ, R152 ;  /* 0x000000ffff287224 */ /* 0x000fe400078e0098 */
[----:B------:R-:W-:-:S07]  /*1a40*/  IMAD.MOV.U32 R37, RZ, RZ, R19 ;  /* 0x000000ffff257224 */ /* 0x000fce00078e0013 */
[----:B------:R-:W-:Y:S05]  /*1a50*/  CALL.REL.NOINC `($__internal_36_$__cuda_sm20_div_s64) ;  /* 0x000000a4001c7944 */ /* 0x000fea0003c00000 */
[----:B------:R-:W-:-:S07]  /*1a60*/  IMAD.MOV.U32 R38, RZ, RZ, R28 ;  /* 0x000000ffff267224 */ /* 0x000fce00078e001c */
.L_x_1247:
        /* <DEDUP_REMOVED lines=26> */
.L_x_1248:
[----:B------:R-:W-:Y:S01]  /*1c10*/  IMAD.MOV.U32 R40, RZ, RZ, R121 ;  /* 0x000000ffff287224 */ /* 0x000fe200078e0079 */
[----:B------:R-:W-:Y:S01]  /*1c20*/  MOV R24, 0x1c50 ;  /* 0x00001c5000187802 */ /* 0x000fe20000000f00 */
[----:B------:R-:W-:-:S07]  /*1c30*/  IMAD.MOV.U32 R37, RZ, RZ, R96 ;  /* 0x000000ffff257224 */ /* 0x000fce00078e0060 */
[----:B------:R-:W-:Y:S05]  /*1c40*/  CALL.REL.NOINC `($__internal_36_$__cuda_sm20_div_s64) ;  /* 0x000000a000a07944 */ /* 0x000fea0003c00000 */
.L_x_1249:
        /* <DEDUP_REMOVED lines=24> */
[----:B-1----:R-:W-:-:S05]  /*1dd0*/  IMAD.IADD R33, R24, 0x1, -R29 ;  /* 0x0000000118217824 */ /* 0x002fca00078e0a1d */
        /* <DEDUP_REMOVED lines=26> */
.L_x_1252:
[----:B------:R-:W-:-:S07]  /*1f80*/  MOV R36, 0x1fa0 ;  /* 0x00001fa000247802 */ /* 0x000fce0000000f00 */
[----:B------:R-:W-:Y:S05]  /*1f90*/  CALL.REL.NOINC `($__internal_37_$__cuda_sm20_rem_s64) ;  /* 0x000000a4001c7944 */ /* 0x000fea0003c00000 */
[----:B------:R-:W-:Y:S02]  /*1fa0*/  IMAD.MOV.U32 R26, RZ, RZ, R28 ;  /* 0x000000ffff1a7224 */ /* 0x000fe400078e001c */
[----:B------:R-:W-:-:S07]  /*1fb0*/  IMAD.MOV.U32 R27, RZ, RZ, R29 ;  /* 0x000000ffff1b7224 */ /* 0x000fce00078e001d */
.L_x_1253:
        /* <DEDUP_REMOVED lines=8> */
.L_x_1251:
        /* <DEDUP_REMOVED lines=9> */
.L_x_1256:
[----:B------:R-:W-:Y:S05]  /*20d0*/  BSYNC.RECONVERGENT B0 ;  /* 0x0000000000007941 */ /* 0x000fea0003800200 */
.L_x_1255:
[----:B------:R-:W-:Y:S01]  /*20e0*/  BAR.SYNC.DEFER_BLOCKING 0x0 ;  /* 0x0000000000007b1d */ /* 0x000fe20000010000 */
[----:B------:R-:W-:-:S07]  /*20f0*/  CS2R R26, SRZ ;  /* 0x00000000001a7805 */ /* 0x000fce000001ff00 */
.L_x_1250:
[----:B------:R-:W2:Y:S01]  /*2100*/  LDC R39, c[0x0][0x3c8] ;  /* 0x0000f200ff277b82 */ /* 0x000ea20000000800 */
[----:B------:R-:W-:Y:S01]  /*2110*/  IMAD.IADD R29, R42, 0x1, R29 ;  /* 0x000000012a1d7824 */ /* 0x000fe200078e021d */
[----:B------:R-:W-:Y:S01]  /*2120*/  CS2R R148, SRZ ;  /* 0x0000000000947805 */ /* 0x000fe2000001ff00 */
[----:B-1----:R-:W-:Y:S01]  /*2130*/  IMAD R28, R28, -0x18, R33 ;  /* 0xffffffe81c1c7824 */ /* 0x002fe200078e0221 */
[----:B------:R-:W-:Y:S01]  /*2140*/  CS2R R160, SRZ ;  /* 0x0000000000a07805 */ /* 0x000fe2000001ff00 */
[----:B------:R-:W-:Y:S01]  /*2150*/  IMAD.SHL.U32 R36, R36, 0x80, RZ ;  /* 0x0000008024247824 */ /* 0x000fe200078e00ff */
        /* <DEDUP_REMOVED lines=8> */
[----:B------:R-:W-:-:S02]  /*21e0*/  CS2R R50, SRZ ;  /* 0x0000000000327805 */ /* 0x000fc4000001ff00 */
[----:B--2---:R-:W-:-:S04]  /*21f0*/  IABS R37, R39 ;  /* 0x0000002700257213 */ /* 0x004fc80000000000 */
[----:B------:R-:W1:Y:S08]  /*2200*/  I2F.RP R32, R37 ;  /* 0x0000002500207306 */ /* 0x000e700000209400 */
[----:B-1----:R-:W1:Y:S02]  /*2210*/  MUFU.RCP R32, R32 ;  /* 0x0000002000207308 */ /* 0x002e640000001000 */
[----:B-1----:R-:W-:-:S06]  /*2220*/  VIADD R24, R32, 0xffffffe ;  /* 0x0ffffffe20187836 */ /* 0x002fcc0000000000 */
[----:B0-----:R0:W1:Y:S02]  /*2230*/  F2I.FTZ.U32.TRUNC.NTZ R25, R24 ;  /* 0x0000001800197305 */ /* 0x001064000021f000 */
[----:B0-----:R-:W-:Y:S02]  /*2240*/  IMAD.MOV.U32 R24, RZ, RZ, RZ ;  /* 0x000000ffff187224 */ /* 0x001fe400078e00ff */
[----:B-1----:R-:W-:-:S04]  /*2250*/  IMAD.MOV R40, RZ, RZ, -R25 ;  /* 0x000000ffff287224 */ /* 0x002fc800078e0a19 */
[----:B------:R-:W-:Y:S01]  /*2260*/  IMAD R41, R40, R37, RZ ;  /* 0x0000002528297224 */ /* 0x000fe200078e02ff */
[----:B------:R-:W-:Y:S02]  /*2270*/  IABS R40, R38 ;  /* 0x0000002600287213 */ /* 0x000fe40000000000 */
[----:B------:R-:W-:Y:S01]  /*2280*/  LOP3.LUT R38, R38, R39, RZ, 0x3c, !PT ;  /* 0x0000002726267212 */ /* 0x000fe200078e3cff */
[----:B------:R-:W-:Y:S01]  /*2290*/  IMAD.HI.U32 R25, R25, R41, R24 ;  /* 0x0000002919197227 */ /* 0x000fe200078e0018 */
[----:B------:R-:W-:Y:S02]  /*22a0*/  IADD3 R24, P6, PT, R121, R35, RZ ;  /* 0x0000002379187210 */ /* 0x000fe40007fde0ff */
        /* <DEDUP_REMOVED lines=8> */
[----:B------:R-:W-:Y:S01]  /*2330*/  ISETP.GE.U32.AND P0, PT, R32, R37, PT ;  /* 0x000000252000720c */ /* 0x000fe20003f06070 */
[----:B------:R-:W-:Y:S02]  /*2340*/  IMAD R32, R29, 0x24, R26 ;  /* 0x000000241d207824 */ /* 0x000fe400078e021a */
[----:B------:R-:W-:-:S10]  /*2350*/  IMAD.IADD R26, R36, 0x1, R27 ;  /* 0x00000001241a7824 */ /* 0x000fd400078e021b */
[----:B------:R-:W-:Y:S01]  /*2360*/  @P0 VIADD R25, R25, 0x1 ;  /* 0x0000000119190836 */ /* 0x000fe20000000000 */
[----:B------:R-:W-:-:S03]  /*2370*/  ISETP.GE.AND P0, PT, R111, R28, PT ;  /* 0x0000001c6f00720c */ /* 0x000fc60003f06270 */
[----:B------:R-:W-:Y:S02]  /*2380*/  IMAD.MOV.U32 R37, RZ, RZ, R25 ;  /* 0x000000ffff257224 */ /* 0x000fe400078e0019 */
[----:B------:R-:W-:Y:S01]  /*2390*/  IMAD.X R25, R96, 0x1, R34, P6 ;  /* 0x0000000160197824 */ /* 0x000fe200030e0622 */
[----:B------:R-:W-:Y:S01]  /*23a0*/  ISETP.GE.AND P6, PT, R120, R121, PT ;  /* 0x000000797800720c */ /* 0x000fe20003fc6270 */
[----:B------:R-:W-:Y:S01]  /*23b0*/  @!P2 IMAD.MOV R37, RZ, RZ, -R37 ;  /* 0x000000ffff25a224 */ /* 0x000fe200078e0a25 */
[----:B------:R-:W-:Y:S02]  /*23c0*/  @!P1 LOP3.LUT R37, RZ, R39, RZ, 0x33, !PT ;  /* 0x00000027ff259212 */ /* 0x000fe400078e33ff */
[-C--:B------:R-:W-:Y:S02]  /*23d0*/  ISETP.GE.AND P1, PT, R110, R28.reuse, PT ;  /* 0x0000001c6e00720c */ /* 0x080fe40003f26270 */
[----:B------:R-:W-:-:S07]  /*23e0*/  ISETP.GE.AND P2, PT, R109, R28, PT ;  /* 0x0000001c6d00720c */ /* 0x000fce0003f46270 */
[----:B------:R-:W-:Y:S06]  /*23f0*/  @P6 BRA `(.L_x_1257) ;  /* 0x0000003c00686947 */ /* 0x000fec0003800000 */
        /* <DEDUP_REMOVED lines=11> */
.L_x_1258:
        /* <DEDUP_REMOVED lines=32> */
[----:B------:R-:W-:-:S05]  /*26b0*/  IMAD R37, R36, 0x12, RZ ;  /* 0x0000001224257824 */ /* 0x000fca00078e02ff */
[----:B------:R-:W-:Y:S02]  /*26c0*/  IADD3 R33, PT, PT, R33, R37, RZ ;  /* 0x0000002521217210 */ /* 0x000fe40007ffe0ff */
[----:B------:R-:W-:-:S03]  /*26d0*/  IADD3 R37, P6, PT, R106, R85, RZ ;  /* 0x000000556a257210 */ /* 0x000fc60007fde0ff */
[----:B------:R-:W5:Y:S04]  /*26e0*/  LDG.E.U16.CONSTANT R57, desc[UR10][R32.64+-0x2] ;  /* 0xfffffe0a20397981 */ /* 0x000f68000c1e9500 */
[----:B------:R0:W5:Y:S01]  /*26f0*/  LDG.E.U16.CONSTANT R58, desc[UR10][R32.64] ;  /* 0x0000000a203a7981 */ /* 0x000162000c1e9500 */
        /* <DEDUP_REMOVED lines=32> */
[----:B-1----:R-:W-:-:S04]  /*2900*/  IADD3 R37, P6, PT, R106, R87, RZ ;  /* 0x000000576a257210 */ /* 0x002fc80007fde0ff */
[----:B------:R-:W5:Y:S04]  /*2910*/  LDG.E.U16.CONSTANT R67, desc[UR10][R34.64+-0x2] ;  /* 0xfffffe0a22437981 */ /* 0x000f68000c1e9500 */
[----:B------:R1:W5:Y:S01]  /*2920*/  LDG.E.U16.CONSTANT R68, desc[UR10][R34.64] ;  /* 0x0000000a22447981 */ /* 0x000362000c1e9500 */
[----:B------:R-:W-:Y:S01]  /*2930*/  IMAD.X R36, R39, 0x1, R86, P6 ;  /* 0x0000000127247824 */ /* 0x000fe200030e0656 */
[----:B------:R-:W-:Y:S01]  /*2940*/  IADD3 R47, P6, PT, R106, R3, RZ ;  /* 0x000000036a2f7210 */ /* 0x000fe20007fde0ff */
[----:B0-----:R-:W-:-:S04]  /*2950*/  IMAD.WIDE.U32 R32, R37, 0x12, R150 ;  /* 0x0000001225207825 */ /* 0x001fc800078e0096 */
[----:B------:R-:W-:Y:S01]  /*2960*/  IMAD.X R41, R39, 0x1, R23, P6 ;  /* 0x0000000127297824 */ /* 0x000fe200030e0617 */
[----:B------:R-:W-:Y:S01]  /*2970*/  IADD3 R45, P6, PT, R106, R4, RZ ;  /* 0x000000046a2d7210 */ /* 0x000fe20007fde0ff */
[----:B------:R-:W-:-:S04]  /*2980*/  IMAD R37, R36, 0x12, RZ ;  /* 0x0000001224257824 */ /* 0x000fc800078e02ff */
[----:B------:R-:W-:Y:S02]  /*2990*/  IMAD.IADD R33, R33, 0x1, R37 ;  /* 0x0000000121217824 */ /* 0x000fe400078e0225 */
[C---:B------:R-:W-:Y:S01]  /*29a0*/  IMAD.X R40, R39.reuse, 0x1, R0, P6 ;  /* 0x0000000127287824 */ /* 0x040fe200030e0600 */
[C---:B------:R-:W-:Y:S02]  /*29b0*/  IADD3 R43, P6, PT, R106.reuse, R31, RZ ;  /* 0x0000001f6a2b7210 */ /* 0x040fe40007fde0ff */
[----:B------:R-:W5:Y:S03]  /*29c0*/  LDG.E.U16.CONSTANT R69, desc[UR10][R32.64+-0x2] ;  /* 0xfffffe0a20457981 */ /* 0x000f66000c1e9500 */
[----:B------:R-:W-:Y:S01]  /*29d0*/  IMAD.X R38, R39, 0x1, R30, P6 ;  /* 0x0000000127267824 */ /* 0x000fe200030e061e */
[----:B------:R0:W5:Y:S01]  /*29e0*/  LDG.E.U16.CONSTANT R70, desc[UR10][R32.64] ;  /* 0x0000000a20467981 */ /* 0x000162000c1e9500 */
[----:B------:R-:W-:-:S05]  /*29f0*/  IADD3 R37, P6, PT, R106, R83, RZ ;  /* 0x000000536a257210 */ /* 0x000fca0007fde0ff */
[----:B-1----:R-:W-:Y:S02]  /*2a00*/  IMAD.X R34, R39, 0x1, R82, P6 ;  /* 0x0000000127227824 */ /* 0x002fe400030e0652 */
[----:B------:R-:W-:-:S04]  /*2a10*/  IMAD.WIDE.U32 R36, R37, 0x12, R150 ;  /* 0x0000001225247825 */ /* 0x000fc800078e0096 */
[----:B------:R-:W-:-:S04]  /*2a20*/  IMAD R35, R34, 0x12, RZ ;  /* 0x0000001222237824 */ /* 0x000fc800078e02ff */
[----:B------:R-:W-:-:S05]  /*2a30*/  IMAD.IADD R37, R37, 0x1, R35 ;  /* 0x0000000125257824 */ /* 0x000fca00078e0223 */
[----:B------:R-:W5:Y:S04]  /*2a40*/  LDG.E.U16.CONSTANT R71, desc[UR10][R36.64+-0x2] ;  /* 0xfffffe0a24477981 */ /* 0x000f68000c1e9500 */
[----:B------:R1:W5:Y:S01]  /*2a50*/  LDG.E.U16.CONSTANT R72, desc[UR10][R36.64] ;  /* 0x0000000a24487981 */ /* 0x000362000c1e9500 */
[----:B------:R-:W-:Y:S02]  /*2a60*/  IADD3 R105, P6, PT, R106, R79, RZ ;  /* 0x0000004f6a697210 */ /* 0x000fe40007fde0ff */
[----:B0-----:R-:W-:Y:S01]  /*2a70*/  SHF.R.S32.HI R32, RZ, 0x1f, R120 ;  /* 0x0000001fff207819 */ /* 0x001fe20000011478 */
[----:B------:R-:W-:-:S04]  /*2a80*/  IMAD.WIDE.U32 R46, R47, 0x12, R150 ;  /* 0x000000122f2e7825 */ /* 0x000fc800078e0096 */
[----:B------:R-:W-:Y:S02]  /*2a90*/  IMAD R103, R41, 0x12, RZ ;  /* 0x0000001229677824 */ /* 0x000fe400078e02ff */
[----:B------:R-:W-:Y:S02]  /*2aa0*/  IMAD.X R73, R39, 0x1, R78, P6 ;  /* 0x0000000127497824 */ /* 0x000fe400030e064e */
[----:B---3--:R-:W-:Y:S02]  /*2ab0*/  IMAD R33, R32, R27, RZ ;  /* 0x0000001b20217224 */ /* 0x008fe400078e02ff */
[----:B------:R-:W-:Y:S01]  /*2ac0*/  IMAD.IADD R47, R47, 0x1, R103 ;  /* 0x000000012f2f7824 */ /* 0x000fe200078e0267 */
[----:B------:R-:W-:Y:S01]  /*2ad0*/  IADD3 R41, P6, PT, R106, R5, RZ ;  /* 0x000000056a297210 */ /* 0x000fe20007fde0ff */
[----:B------:R-:W-:-:S04]  /*2ae0*/  IMAD.WIDE.U32 R104, R105, 0x12, R150 ;  /* 0x0000001269687825 */ /* 0x000fc800078e0096 */
[----:B------:R-:W-:Y:S02]  /*2af0*/  IMAD R103, R73, 0x12, RZ ;  /* 0x0000001249677824 */ /* 0x000fe400078e02ff */
[----:B------:R-:W-:-:S04]  /*2b00*/  IMAD.WIDE.U32 R34, R120, R27, RZ ;  /* 0x0000001b78227225 */ /* 0x000fc800078e00ff */
[----:B------:R-:W-:Y:S02]  /*2b10*/  IMAD R75, R120, UR4, R33 ;  /* 0x00000004784b7c24 */ /* 0x000fe4000f8e0221 */
[----:B------:R-:W-:Y:S02]  /*2b20*/  IMAD R73, R38, 0x12, RZ ;  /* 0x0000001226497824 */ /* 0x000fe400078e02ff */
[----:B------:R-:W-:-:S04]  /*2b30*/  IMAD.WIDE.U32 R42, R43, 0x12, R150 ;  /* 0x000000122b2a7825 */ /* 0x000fc800078e0096 */
[----:B------:R-:W-:Y:S02]  /*2b40*/  IMAD.IADD R105, R105, 0x1, R103 ;  /* 0x0000000169697824 */ /* 0x000fe400078e0267 */
[----:B------:R-:W-:Y:S02]  /*2b50*/  IMAD.IADD R48, R35, 0x1, R75 ;  /* 0x0000000123307824 */ /* 0x000fe400078e024b */
[----:B------:R-:W-:Y:S01]  /*2b60*/  IMAD.X R75, R39, 0x1, R2, P6 ;  /* 0x00000001274b7824 */ /* 0x000fe200030e0602 */
[----:B------:R-:W-:Y:S01]  /*2b70*/  IADD3 R35, P6, PT, R106, R10, RZ ;  /* 0x0000000a6a237210 */ /* 0x000fe20007fde0ff */
[----:B------:R-:W-:Y:S01]  /*2b80*/  IMAD.WIDE.U32 R44, R45, 0x12, R150 ;  /* 0x000000122d2c7825 */ /* 0x000fe200078e0096 */
[----:B------:R-:W3:Y:S03]  /*2b90*/  LDG.E.U16.CONSTANT R74, desc[UR10][R104.64] ;  /* 0x0000000a684a7981 */ /* 0x000ee6000c1e9500 */
[----:B-1----:R-:W-:-:S02]  /*2ba0*/  IMAD R37, R40, 0x12, RZ ;  /* 0x0000001228257824 */ /* 0x002fc400078e02ff */
[----:B------:R-:W-:Y:S02]  /*2bb0*/  IMAD.IADD R43, R43, 0x1, R73 ;  /* 0x000000012b2b7824 */ /* 0x000fe400078e0249 */
[----:B------:R0:W3:Y:S01]  /*2bc0*/  LDG.E.U16.CONSTANT R73, desc[UR10][R104.64+-0x2] ;  /* 0xfffffe0a68497981 */ /* 0x0000e2000c1e9500 */
[----:B------:R-:W-:Y:S02]  /*2bd0*/  IMAD.IADD R45, R45, 0x1, R37 ;  /* 0x000000012d2d7824 */ /* 0x000fe400078e0225 */
[----:B------:R-:W-:Y:S01]  /*2be0*/  IMAD.X R40, R39, 0x1, R8, P6 ;  /* 0x0000000127287824 */ /* 0x000fe200030e0608 */
[----:B------:R-:W-:-:S05]  /*2bf0*/  IADD3 R37, P6, PT, R106, R9, RZ ;  /* 0x000000096a257210 */ /* 0x000fca0007fde0ff */
[----:B------:R-:W-:Y:S01]  /*2c00*/  IMAD.X R103, R39, 0x1, R7, P6 ;  /* 0x0000000127677824 */ /* 0x000fe200030e0607 */
[----:B------:R-:W3:Y:S03]  /*2c10*/  LDG.E.U16.CONSTANT R104, desc[UR10][R42.64] ;  /* 0x0000000a2a687981 */ /* 0x000ee6000c1e9500 */
[----:B------:R-:W-:Y:S02]  /*2c20*/  IMAD R125, R103, 0x12, RZ ;  /* 0x00000012677d7824 */ /* 0x000fe400078e02ff */
[----:B------:R-:W-:Y:S02]  /*2c30*/  IMAD R103, R75, 0x12, RZ ;  /* 0x000000124b677824 */ /* 0x000fe400078e02ff */
[----:B------:R-:W3:Y:S01]  /*2c40*/  LDG.E.U16.CONSTANT R75, desc[UR10][R42.64+-0x2] ;  /* 0xfffffe0a2a4b7981 */ /* 0x000ee2000c1e9500 */
[----:B------:R-:W-:Y:S02]  /*2c50*/  IMAD.MOV.U32 R123, RZ, RZ, RZ ;  /* 0x000000ffff7b7224 */ /* 0x000fe400078e00ff */
[----:B0-----:R-:W-:-:S02]  /*2c60*/  IMAD R105, R48, 0x9, RZ ;  /* 0x0000000930697824 */ /* 0x001fc400078e02ff */
[----:B------:R-:W-:Y:S01]  /*2c70*/  IMAD.WIDE.U32 R32, R34, 0x9, R122 ;  /* 0x0000000922207825 */ /* 0x000fe200078e007a */
[----:B------:R-:W-:-:S03]  /*2c80*/  IADD3 R123, P6, PT, R106, R16, RZ ;  /* 0x000000106a7b7210 */ /* 0x000fc60007fde0ff */
[----:B------:R-:W-:Y:S01]  /*2c90*/  IMAD.IADD R33, R33, 0x1, R105 ;  /* 0x0000000121217824 */ /* 0x000fe200078e0269 */
[----:B------:R-:W3:Y:S01]  /*2ca0*/  LDG.E.U16.CONSTANT R42, desc[UR10][R46.64+-0x2] ;  /* 0xfffffe0a2e2a7981 */ /* 0x000ee2000c1e9500 */
[----:B------:R-:W-:Y:S02]  /*2cb0*/  IMAD.X R124, R39, 0x1, R13, P6 ;  /* 0x00000001277c7824 */ /* 0x000fe400030e060d */
[----:B----4-:R-:W-:Y:S01]  /*2cc0*/  IMAD.WIDE.U32 R38, R123, 0x12, R156 ;  /* 0x000000127b267825 */ /* 0x010fe200078e009c */
[----:B------:R0:W4:Y:S03]  /*2cd0*/  LDG.E.U16.CONSTANT R43, desc[UR10][R46.64] ;  /* 0x0000000a2e2b7981 */ /* 0x000126000c1e9500 */
[----:B--2---:R-:W-:Y:S02]  /*2ce0*/  IMAD R105, R49, 0x10000, R102 ;  /* 0x0001000031697824 */ /* 0x004fe400078e0266 */
[----:B------:R-:W-:-:S02]  /*2cf0*/  IMAD R123, R40, 0x12, RZ ;  /* 0x00000012287b7824 */ /* 0x000fc400078e02ff */
[----:B------:R-:W-:Y:S01]  /*2d00*/  IMAD.WIDE.U32 R40, R41, 0x12, R156 ;  /* 0x0000001229287825 */ /* 0x000fe200078e009c */
[----:B------:R-:W-:-:S03]  /*2d10*/  LOP3.LUT R102, R105, 0xf0f0f0f, RZ, 0xc0, !PT ;  /* 0x0f0f0f0f69667812 */ /* 0x000fc600078ec0ff */
[----:B------:R-:W-:Y:S02]  /*2d20*/  IMAD R137, R124, 0x12, RZ ;  /* 0x000000127c897824 */ /* 0x000fe400078e02ff */
[----:B------:R-:W-:Y:S01]  /*2d30*/  IMAD.IADD R41, R41, 0x1, R103 ;  /* 0x0000000129297824 */ /* 0x000fe200078e0267 */
[----:B------:R-:W2:Y:S01]  /*2d40*/  LDG.E.U16.CONSTANT R124, desc[UR10][R44.64] ;  /* 0x0000000a2c7c7981 */ /* 0x000ea2000c1e9500 */
[----:B------:R-:W-:-:S03]  /*2d50*/  IMAD.WIDE.U32 R36, R37, 0x12, R156 ;  /* 0x0000001225247825 */ /* 0x000fc600078e009c */
[----:B------:R1:W2:Y:S01]  /*2d60*/  LDG.E.U16.CONSTANT R103, desc[UR10][R44.64+-0x2] ;  /* 0xfffffe0a2c677981 */ /* 0x0002a2000c1e9500 */
[----:B------:R-:W-:Y:S01]  /*2d70*/  IMAD.WIDE.U32 R34, R35, 0x12, R156 ;  /* 0x0000001223227825 */ /* 0x000fe200078e009c */
[----:B0-----:R-:W-:Y:S02]  /*2d80*/  SHF.R.U32.HI R46, RZ, 0x4, R105 ;  /* 0x00000004ff2e7819 */ /* 0x001fe40000011669 */
[----:B------:R-:W4:Y:S01]  /*2d90*/  LDG.E.U16.CONSTANT R40, desc[UR10][R40.64] ;  /* 0x0000000a28287981 */ /* 0x000f22000c1e9500 */
[----:B------:R-:W-:Y:S02]  /*2da0*/  IMAD.IADD R37, R37, 0x1, R125 ;  /* 0x0000000125257824 */ /* 0x000fe400078e027d */
[----:B------:R-:W-:Y:S02]  /*2db0*/  IMAD.IADD R35, R35, 0x1, R123 ;  /* 0x0000000123237824 */ /* 0x000fe400078e027b */
[----:B-1----:R-:W-:Y:S01]  /*2dc0*/  VIADD R44, R102, 0x78787878 ;  /* 0x78787878662c7836 */ /* 0x002fe20000000000 */
[----:B------:R0:W4:Y:S04]  /*2dd0*/  LDG.E.U16.CONSTANT R36, desc[UR10][R36.64] ;  /* 0x0000000a24247981 */ /* 0x000128000c1e9500 */
[----:B------:R-:W-:Y:S01]  /*2de0*/  LOP3.LUT R105, R44, R105, RZ, 0x3c, !PT ;  /* 0x000000692c697212 */ /* 0x000fe200078e3cff */
[----:B------:R1:W4:Y:S03]  /*2df0*/  LDG.E.U16.CONSTANT R34, desc[UR10][R34.64] ;  /* 0x0000000a22227981 */ /* 0x000326000c1e9500 */
[----:B0-----:R-:W-:-:S02]  /*2e00*/  LOP3.LUT R37, R105, 0x8080808, R102, 0x60, !PT ;  /* 0x0808080869257812 */ /* 0x001fc400078e6066 */
[----:B-1----:R-:W-:Y:S02]  /*2e10*/  LOP3.LUT R35, R46, 0xf0f0f0f, RZ, 0xc0, !PT ;  /* 0x0f0f0f0f2e237812 */ /* 0x002fe400078ec0ff */
[----:B------:R-:W-:-:S03]  /*2e20*/  PRMT R41, R37, 0xba98, RZ ;  /* 0x0000ba9825297816 */ /* 0x000fc600000000ff */
[----:B------:R-:W-:Y:S01]  /*2e30*/  VIADD R37, R35, 0x78787878 ;  /* 0x7878787823257836 */ /* 0x000fe20000000000 */
[----:B------:R-:W-:Y:S02]  /*2e40*/  LEA R48, P6, R32, R28, 0x2 ;  /* 0x0000001c20307211 */ /* 0x000fe400078c10ff */
[----:B------:R-:W-:Y:S02]  /*2e50*/  PRMT R102, R102, 0xba98, RZ ;  /* 0x0000ba9866667816 */ /* 0x000fe400000000ff */
[----:B------:R-:W-:Y:S01]  /*2e60*/  LOP3.LUT R46, R37, R46, RZ, 0x3c, !PT ;  /* 0x0000002e252e7212 */ /* 0x000fe200078e3cff */
[----:B-----5:R-:W-:Y:S01]  /*2e70*/  IMAD R100, R101, 0x10000, R100 ;  /* 0x0001000065647824 */ /* 0x020fe200078e0264 */
[----:B------:R-:W-:Y:S02]  /*2e80*/  LEA.HI.X R49, R32, R29, R33, 0x2, P6 ;  /* 0x0000001d20317211 */ /* 0x000fe400030f1421 */
[C---:B------:R-:W-:Y:S02]  /*2e90*/  LOP3.LUT R44, R41.reuse, 0x80808080, R44, 0x6, !PT ;  /* 0x80808080292c7812 */ /* 0x040fe400078e062c */
[----:B------:R-:W-:Y:S01]  /*2ea0*/  LOP3.LUT R101, R41, 0x7f7f7f7f, R102, 0x60, !PT ;  /* 0x7f7f7f7f29657812 */ /* 0x000fe200078e6066 */
[----:B------:R-:W-:Y:S01]  /*2eb0*/  IMAD.IADD R39, R39, 0x1, R137 ;  /* 0x0000000127277824 */ /* 0x000fe200078e0289 */
[----:B------:R-:W-:Y:S01]  /*2ec0*/  LOP3.LUT R46, R46, 0x8080808, R35, 0x60, !PT ;  /* 0x080808082e2e7812 */ /* 0x000fe200078e6023 */
[----:B------:R-:W-:Y:S01]  /*2ed0*/  UIMAD UR5, UR4, 0x90, URZ ;  /* 0x00000090040578a4 */ /* 0x000fe2000f8e02ff */
[----:B------:R-:W-:Y:S01]  /*2ee0*/  LOP3.LUT R41, R100, 0xf0f0f0f, RZ, 0xc0, !PT ;  /* 0x0f0f0f0f64297812 */ /* 0x000fe200078ec0ff */
[----:B------:R-:W-:Y:S01]  /*2ef0*/  IMAD.WIDE.U32 R32, R27, 0x90, R48 ;  /* 0x000000901b207825 */ /* 0x000fe200078e0030 */
[----:B------:R-:W-:Y:S01]  /*2f00*/  LOP3.LUT R44, R44, R101, RZ, 0xfc, !PT ;  /* 0x000000652c2c7212 */ /* 0x000fe200078efcff */
[----:B------:R-:W5:Y:S01]  /*2f10*/  LDG.E.U16.CONSTANT R38, desc[UR10][R38.64] ;  /* 0x0000000a26267981 */ /* 0x000f62000c1e9500 */
[----:B------:R-:W-:-:S02]  /*2f20*/  PRMT R46, R46, 0xba98, RZ ;  /* 0x0000ba982e2e7816 */ /* 0x000fc400000000ff */
[----:B------:R-:W-:Y:S01]  /*2f30*/  PRMT R101, R35, 0xba98, RZ ;  /* 0x0000ba9823657816 */ /* 0x000fe200000000ff */
[----:B------:R-:W5:Y:S01]  /*2f40*/  LDG.E.CONSTANT R45, desc[UR10][R48.64] ;  /* 0x0000000a302d7981 */ /* 0x000f62000c1e9900 */
[----:B------:R-:W-:Y:S01]  /*2f50*/  SHF.R.U32.HI R35, RZ, 0x4, R100 ;  /* 0x00000004ff237819 */ /* 0x000fe20000011664 */
[----:B------:R-:W-:Y:S02]  /*2f60*/  VIADD R33, R33, UR5 ;  /* 0x0000000521217c36 */ /* 0x000fe40008000000 */
[----:B------:R-:W5:Y:S04]  /*2f70*/  LDG.E.CONSTANT R47, desc[UR10][R48.64+0x400] ;  /* 0x0004000a302f7981 */ /* 0x000f68000c1e9900 */
[----:B------:R-:W5:Y:S04]  /*2f80*/  LDG.E.CONSTANT R39, desc[UR10][R48.64+0x800] ;  /* 0x0008000a30277981 */ /* 0x000f68000c1e9900 */
[----:B------:R0:W5:Y:S04]  /*2f90*/  LDG.E.CONSTANT R105, desc[UR10][R48.64+0xc00] ;  /* 0x000c000a30697981 */ /* 0x000168000c1e9900 */
[----:B------:R-:W5:Y:S04]  /*2fa0*/  LDG.E.CONSTANT R141, desc[UR10][R32.64] ;  /* 0x0000000a208d7981 */ /* 0x000f68000c1e9900 */
[----:B------:R-:W5:Y:S01]  /*2fb0*/  LDG.E.CONSTANT R139, desc[UR10][R32.64+0x400] ;  /* 0x0004000a208b7981 */ /* 0x000f62000c1e9900 */
[----:B0-----:R-:W-:Y:S01]  /*2fc0*/  VIADD R49, R41, 0x78787878 ;  /* 0x7878787829317836 */ /* 0x001fe20000000000 */
[----:B------:R-:W-:-:S02]  /*2fd0*/  LOP3.LUT R48, R46, 0x80808080, R37, 0x6, !PT ;  /* 0x808080802e307812 */ /* 0x000fc400078e0625 */
[----:B------:R-:W5:Y:S01]  /*2fe0*/  LDG.E.CONSTANT R137, desc[UR10][R32.64+0x800] ;  /* 0x0008000a20897981 */ /* 0x000f62000c1e9900 */
[----:B------:R-:W-:Y:S02]  /*2ff0*/  LOP3.LUT R37, R35, 0xf0f0f0f, RZ, 0xc0, !PT ;  /* 0x0f0f0f0f23257812 */ /* 0x000fe400078ec0ff */
[----:B------:R-:W-:Y:S01]  /*3000*/  LOP3.LUT R100, R49, R100, RZ, 0x3c, !PT ;  /* 0x0000006431647212 */ /* 0x000fe200078e3cff */
[----:B------:R0:W5:Y:S01]  /*3010*/  LDG.E.CONSTANT R125, desc[UR10][R32.64+0xc00] ;  /* 0x000c000a207d7981 */ /* 0x000162000c1e9900 */
[----:B------:R-:W-:Y:S02]  /*3020*/  LOP3.LUT R101, R46, 0x7f7f7f7f, R101, 0x60, !PT ;  /* 0x7f7f7f7f2e657812 */ /* 0x000fe400078e6065 */
[----:B------:R-:W-:Y:S01]  /*3030*/  LOP3.LUT R100, R100, 0x8080808, R41, 0x60, !PT ;  /* 0x0808080864647812 */ /* 0x000fe200078e6029 */
[----:B0-----:R-:W-:-:S03]  /*3040*/  VIADD R32, R37, 0x78787878 ;  /* 0x7878787825207836 */ /* 0x001fc60000000000 */
[----:B------:R-:W-:Y:S01]  /*3050*/  PRMT R100, R100, 0xba98, RZ ;  /* 0x0000ba9864647816 */ /* 0x000fe200000000ff */
[----:B------:R-:W-:Y:S01]  /*3060*/  IMAD R52, R53, 0x10000, R52 ;  /* 0x0001000035347824 */ /* 0x000fe200078e0234 */
[----:B------:R-:W-:Y:S02]  /*3070*/  LOP3.LUT R46, R32, R35, RZ, 0x3c, !PT ;  /* 0x00000023202e7212 */ /* 0x000fe400078e3cff */
[----:B------:R-:W-:Y:S02]  /*3080*/  PRMT R41, R41, 0xba98, RZ ;  /* 0x0000ba9829297816 */ /* 0x000fe400000000ff */
[----:B------:R-:W-:Y:S02]  /*3090*/  LOP3.LUT R46, R46, 0x8080808, R37, 0x60, !PT ;  /* 0x080808082e2e7812 */ /* 0x000fe400078e6025 */
[C---:B------:R-:W-:Y:S01]  /*30a0*/  LOP3.LUT R49, R100.reuse, 0x80808080, R49, 0x6, !PT ;  /* 0x8080808064317812 */ /* 0x040fe200078e0631 */
[----:B------:R0:W-:Y:S01]  /*30b0*/  STS [R117+0x1060], R44 ;  /* 0x0010602c75007388 */ /* 0x0001e20000000800 */
[----:B------:R-:W-:-:S02]  /*30c0*/  LOP3.LUT R100, R100, 0x7f7f7f7f, R41, 0x60, !PT ;  /* 0x7f7f7f7f64647812 */ /* 0x000fc400078e6029 */
[----:B------:R-:W-:Y:S02]  /*30d0*/  LOP3.LUT R33, R52, 0xf0f0f0f, RZ, 0xc0, !PT ;  /* 0x0f0f0f0f34217812 */ /* 0x000fe400078ec0ff */
[----:B------:R-:W-:Y:S02]  /*30e0*/  PRMT R41, R46, 0xba98, RZ ;  /* 0x0000ba982e297816 */ /* 0x000fe400000000ff */
[----:B------:R-:W-:Y:S02]  /*30f0*/  SHF.R.U32.HI R46, RZ, 0x4, R52 ;  /* 0x00000004ff2e7819 */ /* 0x000fe40000011634 */
[----:B0-----:R-:W-:Y:S01]  /*3100*/  PRMT R44, R37, 0xba98, RZ ;  /* 0x0000ba98252c7816 */ /* 0x001fe200000000ff */
[----:B------:R-:W-:Y:S01]  /*3110*/  VIADD R35, R33, 0x78787878 ;  /* 0x7878787821237836 */ /* 0x000fe20000000000 */
[C---:B------:R-:W-:Y:S02]  /*3120*/  LOP3.LUT R37, R41.reuse, 0x80808080, R32, 0x6, !PT ;  /* 0x8080808029257812 */ /* 0x040fe400078e0620 */
[----:B------:R-:W-:-:S02]  /*3130*/  LOP3.LUT R44, R41, 0x7f7f7f7f, R44, 0x60, !PT ;  /* 0x7f7f7f7f292c7812 */ /* 0x000fc400078e602c */
[----:B------:R-:W-:Y:S02]  /*3140*/  LOP3.LUT R32, R46, 0xf0f0f0f, RZ, 0xc0, !PT ;  /* 0x0f0f0f0f2e207812 */ /* 0x000fe400078ec0ff */
[----:B------:R-:W-:Y:S02]  /*3150*/  LOP3.LUT R52, R35, R52, RZ, 0x3c, !PT ;  /* 0x0000003423347212 */ /* 0x000fe400078e3cff */
[----:B------:R-:W-:Y:S01]  /*3160*/  LOP3.LUT R44, R37, R44, RZ, 0xfc, !PT ;  /* 0x0000002c252c7212 */ /* 0x000fe200078efcff */
[----:B------:R-:W-:Y:S01]  /*3170*/  VIADD R37, R32, 0x78787878 ;  /* 0x7878787820257836 */ /* 0x000fe20000000000 */
[----:B------:R-:W-:Y:S01]  /*3180*/  LOP3.LUT R52, R52, 0x8080808, R33, 0x60, !PT ;  /* 0x0808080834347812 */ /* 0x000fe200078e6021 */
[----:B------:R-:W-:-:S03]  /*3190*/  IMAD R54, R55, 0x10000, R54 ;  /* 0x0001000037367824 */ /* 0x000fc600078e0236 */
[----:B------:R-:W-:Y:S02]  /*31a0*/  LOP3.LUT R41, R37, R46, RZ, 0x3c, !PT ;  /* 0x0000002e25297212 */ /* 0x000fe400078e3cff */
[----:B------:R-:W-:Y:S02]  /*31b0*/  PRMT R52, R52, 0xba98, RZ ;  /* 0x0000ba9834347816 */ /* 0x000fe400000000ff */
        /* <DEDUP_REMOVED lines=8> */
[----:B------:R-:W-:Y:S02]  /*3240*/  PRMT R41, R32, 0xba98, RZ ;  /* 0x0000ba9820297816 */ /* 0x000fe400000000ff */
[----:B0-----:R-:W-:Y:S02]  /*3250*/  SHF.R.U32.HI R48, RZ, 0x4, R54 ;  /* 0x00000004ff307819 */ /* 0x001fe40000011636 */
[----:B------:R-:W-:Y:S01]  /*3260*/  LOP3.LUT R52, R35, R52, RZ, 0xfc, !PT ;  /* 0x0000003423347212 */ /* 0x000fe200078efcff */
[----:B------:R-:W-:Y:S01]  /*3270*/  VIADD R35, R33, 0x78787878 ;  /* 0x7878787821237836 */ /* 0x000fe20000000000 */
[----:B------:R-:W-:-:S02]  /*3280*/  LOP3.LUT R37, R46, 0x80808080, R37, 0x6, !PT ;  /* 0x808080802e257812 */ /* 0x000fc400078e0625 */
[----:B------:R-:W-:Y:S02]  /*3290*/  LOP3.LUT R46, R46, 0x7f7f7f7f, R41, 0x60, !PT ;  /* 0x7f7f7f7f2e2e7812 */ /* 0x000fe400078e6029 */
[----:B------:R-:W-:Y:S02]  /*32a0*/  LOP3.LUT R32, R48, 0xf0f0f0f, RZ, 0xc0, !PT ;  /* 0x0f0f0f0f30207812 */ /* 0x000fe400078ec0ff */
[----:B------:R-:W-:Y:S02]  /*32b0*/  LOP3.LUT R46, R37, R46, RZ, 0xfc, !PT ;  /* 0x0000002e252e7212 */ /* 0x000fe400078efcff */
[----:B------:R-:W-:Y:S01]  /*32c0*/  LOP3.LUT R54, R35, R54, RZ, 0x3c, !PT ;  /* 0x0000003623367212 */ /* 0x000fe200078e3cff */
[----:B------:R-:W-:-:S03]  /*32d0*/  VIADD R37, R32, 0x78787878 ;  /* 0x7878787820257836 */ /* 0x000fc60000000000 */
[----:B------:R-:W-:Y:S02]  /*32e0*/  LOP3.LUT R54, R54, 0x8080808, R33, 0x60, !PT ;  /* 0x0808080836367812 */ /* 0x000fe400078e6021 */
[----:B------:R-:W-:Y:S02]  /*32f0*/  LOP3.LUT R41, R37, R48, RZ, 0x3c, !PT ;  /* 0x0000003025297212 */ /* 0x000fe400078e3cff */
[----:B------:R-:W-:Y:S01]  /*3300*/  PRMT R54, R54, 0xba98, RZ ;  /* 0x0000ba9836367816 */ /* 0x000fe200000000ff */
[----:B------:R-:W-:Y:S01]  /*3310*/  IMAD R57, R58, 0x10000, R57 ;  /* 0x000100003a397824 */ /* 0x000fe200078e0239 */
[----:B------:R-:W-:Y:S02]  /*3320*/  PRMT R33, R33, 0xba98, RZ ;  /* 0x0000ba9821217816 */ /* 0x000fe400000000ff */
[----:B------:R-:W-:Y:S01]  /*3330*/  LOP3.LUT R41, R41, 0x8080808, R32, 0x60, !PT ;  /* 0x0808080829297812 */ /* 0x000fe200078e6020 */
[----:B------:R0:W-:Y:S01]  /*3340*/  STS [R117+0x19f0], R44 ;  /* 0x0019f02c75007388 */ /* 0x0001e20000000800 */
[----:B------:R-:W-:-:S02]  /*3350*/  LOP3.LUT R35, R54, 0x80808080, R35, 0x6, !PT ;  /* 0x8080808036237812 */ /* 0x000fc400078e0623 */
[----:B------:R-:W-:Y:S02]  /*3360*/  LOP3.LUT R54, R54, 0x7f7f7f7f, R33, 0x60, !PT ;  /* 0x7f7f7f7f36367812 */ /* 0x000fe400078e6021 */
[----:B------:R-:W-:Y:S02]  /*3370*/  PRMT R33, R32, 0xba98, RZ ;  /* 0x0000ba9820217816 */ /* 0x000fe400000000ff */
[----:B------:R-:W-:Y:S02]  /*3380*/  SHF.R.U32.HI R32, RZ, 0x4, R57 ;  /* 0x00000004ff207819 */ /* 0x000fe40000011639 */
[----:B0-----:R-:W-:Y:S02]  /*3390*/  PRMT R44, R41, 0xba98, RZ ;  /* 0x0000ba98292c7816 */ /* 0x001fe400000000ff */
[----:B------:R-:W-:Y:S02]  /*33a0*/  LOP3.LUT R48, R57, 0xf0f0f0f, RZ, 0xc0, !PT ;  /* 0x0f0f0f0f39307812 */ /* 0x000fe400078ec0ff */
[----:B------:R-:W-:-:S02]  /*33b0*/  LOP3.LUT R37, R44, 0x80808080, R37, 0x6, !PT ;  /* 0x808080802c257812 */ /* 0x000fc400078e0625 */
[----:B------:R-:W-:Y:S02]  /*33c0*/  LOP3.LUT R44, R44, 0x7f7f7f7f, R33, 0x60, !PT ;  /* 0x7f7f7f7f2c2c7812 */ /* 0x000fe400078e6021 */
[----:B------:R-:W-:Y:S01]  /*33d0*/  LOP3.LUT R33, R32, 0xf0f0f0f, RZ, 0xc0, !PT ;  /* 0x0f0f0f0f20217812 */ /* 0x000fe200078ec0ff */
[----:B------:R0:W-:Y:S01]  /*33e0*/  STS [R117+0x2360], R52 ;  /* 0x0023603475007388 */ /* 0x0001e20000000800 */
[----:B------:R-:W-:-:S03]  /*33f0*/  LOP3.LUT R54, R35, R54, RZ, 0xfc, !PT ;  /* 0x0000003623367212 */ /* 0x000fc600078efcff */
[----:B------:R-:W-:Y:S02]  /*3400*/  VIADD R35, R33, 0x78787878 ;  /* 0x7878787821237836 */ /* 0x000fe40000000000 */
[----:B------:R-:W-:Y:S02]  /*3410*/  IMAD R59, R60, 0x10000, R59 ;  /* 0x000100003c3b7824 */ /* 0x000fe400078e023b */
[----:B0-----:R-:W-:Y:S01]  /*3420*/  VIADD R52, R48, 0x78787878 ;  /* 0x7878787830347836 */ /* 0x001fe20000000000 */
[----:B------:R-:W-:-:S04]  /*3430*/  LOP3.LUT R32, R35, R32, RZ, 0x3c, !PT ;  /* 0x0000002023207212 */ /* 0x000fc800078e3cff */
[----:B------:R-:W-:Y:S02]  /*3440*/  LOP3.LUT R57, R52, R57, RZ, 0x3c, !PT ;  /* 0x0000003934397212 */ /* 0x000fe400078e3cff */
[----:B------:R-:W-:Y:S02]  /*3450*/  LOP3.LUT R44, R37, R44, RZ, 0xfc, !PT ;  /* 0x0000002c252c7212 */ /* 0x000fe400078efcff */
[----:B------:R-:W-:Y:S02]  /*3460*/  LOP3.LUT R57, R57, 0x8080808, R48, 0x60, !PT ;  /* 0x0808080839397812 */ /* 0x000fe400078e6030 */
[----:B------:R-:W-:Y:S02]  /*3470*/  LOP3.LUT R37, R59, 0xf0f0f0f, RZ, 0xc0, !PT ;  /* 0x0f0f0f0f3b257812 */ /* 0x000fe400078ec0ff */
[----:B------:R-:W-:Y:S01]  /*3480*/  LOP3.LUT R32, R32, 0x8080808, R33, 0x60, !PT ;  /* 0x0808080820207812 */ /* 0x000fe200078e6021 */
[----:B------:R0:W-:Y:S01]  /*3490*/  STS [R117+0x2370], R46 ;  /* 0x0023702e75007388 */ /* 0x0001e20000000800 */
[----:B------:R-:W-:-:S02]  /*34a0*/  PRMT R57, R57, 0xba98, RZ ;  /* 0x0000ba9839397816 */ /* 0x000fc400000000ff */
[----:B------:R-:W-:Y:S02]  /*34b0*/  PRMT R48, R48, 0xba98, RZ ;  /* 0x0000ba9830307816 */ /* 0x000fe400000000ff */
[----:B------:R-:W-:Y:S02]  /*34c0*/  PRMT R32, R32, 0xba98, RZ ;  /* 0x0000ba9820207816 */ /* 0x000fe400000000ff */
[----:B------:R-:W-:Y:S02]  /*34d0*/  PRMT R33, R33, 0xba98, RZ ;  /* 0x0000ba9821217816 */ /* 0x000fe400000000ff */
[----:B------:R-:W-:Y:S01]  /*34e0*/  SHF.R.U32.HI R41, RZ, 0x4, R59 ;  /* 0x00000004ff297819 */ /* 0x000fe2000001163b */
[----:B0-----:R-:W-:Y:S01]  /*34f0*/  VIADD R46, R37, 0x78787878 ;  /* 0x78787878252e7836 */ /* 0x001fe20000000000 */
[----:B------:R-:W-:Y:S01]  /*3500*/  LOP3.LUT R52, R57, 0x80808080, R52, 0x6, !PT ;  /* 0x8080808039347812 */ /* 0x000fe200078e0634 */
[----:B------:R-:W-:Y:S01]  /*3510*/  IMAD R61, R62, 0x10000, R61 ;  /* 0x000100003e3d7824 */ /* 0x000fe200078e023d */
[----:B------:R-:W-:-:S02]  /*3520*/  LOP3.LUT R100, R49, R100, RZ, 0xfc, !PT ;  /* 0x0000006431647212 */ /* 0x000fc400078efcff */
[----:B------:R-:W-:Y:S02]  /*3530*/  LOP3.LUT R57, R57, 0x7f7f7f7f, R48, 0x60, !PT ;  /* 0x7f7f7f7f39397812 */ /* 0x000fe400078e6030 */
[----:B------:R-:W-:Y:S02]  /*3540*/  LOP3.LUT R35, R32, 0x80808080, R35, 0x6, !PT ;  /* 0x8080808020237812 */ /* 0x000fe400078e0623 */
[----:B------:R-:W-:Y:S02]  /*3550*/  LOP3.LUT R48, R46, R59, RZ, 0x3c, !PT ;  /* 0x0000003b2e307212 */ /* 0x000fe400078e3cff */
[----:B------:R-:W-:Y:S02]  /*3560*/  LOP3.LUT R32, R32, 0x7f7f7f7f, R33, 0x60, !PT ;  /* 0x7f7f7f7f20207812 */ /* 0x000fe400078e6021 */
[----:B------:R-:W-:Y:S01]  /*3570*/  LOP3.LUT R49, R41, 0xf0f0f0f, RZ, 0xc0, !PT ;  /* 0x0f0f0f0f29317812 */ /* 0x000fe200078ec0ff */
[----:B------:R0:W-:Y:S01]  /*3580*/  STS [R117+0x2ce0], R54 ;  /* 0x002ce03675007388 */ /* 0x0001e20000000800 */
[----:B------:R-:W-:-:S02]  /*3590*/  LOP3.LUT R52, R52, R57, RZ, 0xfc, !PT ;  /* 0x0000003934347212 */ /* 0x000fc400078efcff */
[----:B------:R-:W-:Y:S02]  /*35a0*/  LOP3.LUT R48, R48, 0x8080808, R37, 0x60, !PT ;  /* 0x0808080830307812 */ /* 0x000fe400078e6025 */
[----:B------:R-:W-:Y:S02]  /*35b0*/  LOP3.LUT R32, R35, R32, RZ, 0xfc, !PT ;  /* 0x0000002023207212 */ /* 0x000fe400078efcff */
[----:B------:R-:W-:Y:S01]  /*35c0*/  LOP3.LUT R35, R61, 0xf0f0f0f, RZ, 0xc0, !PT ;  /* 0x0f0f0f0f3d237812 */ /* 0x000fe200078ec0ff */
[----:B0-----:R-:W-:Y:S01]  /*35d0*/  VIADD R54, R49, 0x78787878 ;  /* 0x7878787831367836 */ /* 0x001fe20000000000 */
[----:B------:R0:W-:Y:S01]  /*35e0*/  STS [R117+0x2cf0], R44 ;  /* 0x002cf02c75007388 */ /* 0x0001e20000000800 */
[----:B------:R-:W-:-:S03]  /*35f0*/  PRMT R33, R48, 0xba98, RZ ;  /* 0x0000ba9830217816 */ /* 0x000fc600000000ff */
[----:B------:R1:W-:Y:S01]  /*3600*/  STS [R117+0x3660], R52 ;  /* 0x0036603475007388 */ /* 0x0003e20000000800 */
[----:B------:R-:W-:Y:S02]  /*3610*/  LOP3.LUT R48, R54, R41, RZ, 0x3c, !PT ;  /* 0x0000002936307212 */ /* 0x000fe400078e3cff */
[----:B------:R-:W-:Y:S02]  /*3620*/  LOP3.LUT R46, R33, 0x80808080, R46, 0x6, !PT ;  /* 0x80808080212e7812 */ /* 0x000fe400078e062e */
[----:B0-----:R-:W-:Y:S01]  /*3630*/  PRMT R44, R37, 0xba98, RZ ;  /* 0x0000ba98252c7816 */ /* 0x001fe200000000ff */
[----:B-1----:R-:W-:-:S03]  /*3640*/  VIADD R52, R35, 0x78787878 ;  /* 0x7878787823347836 */ /* 0x002fc60000000000 */
[----:B------:R-:W-:Y:S02]  /*3650*/  LOP3.LUT R33, R33, 0x7f7f7f7f, R44, 0x60, !PT ;  /* 0x7f7f7f7f21217812 */ /* 0x000fe400078e602c */
[----:B------:R-:W-:Y:S02]  /*3660*/  LOP3.LUT R48, R48, 0x8080808, R49, 0x60, !PT ;  /* 0x0808080830307812 */ /* 0x000fe400078e6031 */
[----:B------:R-:W-:Y:S02]  /*3670*/  SHF.R.U32.HI R41, RZ, 0x4, R61 ;  /* 0x00000004ff297819 */ /* 0x000fe4000001163d */
[----:B------:R-:W-:Y:S02]  /*3680*/  LOP3.LUT R58, R52, R61, RZ, 0x3c, !PT ;  /* 0x0000003d343a7212 */ /* 0x000fe400078e3cff */
[----:B------:R-:W-:Y:S02]  /*3690*/  LOP3.LUT R46, R46, R33, RZ, 0xfc, !PT ;  /* 0x000000212e2e7212 */ /* 0x000fe400078efcff */
[----:B------:R-:W-:-:S02]  /*36a0*/  PRMT R33, R48, 0xba98, RZ ;  /* 0x0000ba9830217816 */ /* 0x000fc400000000ff */
[----:B------:R-:W-:Y:S02]  /*36b0*/  PRMT R44, R49, 0xba98, RZ ;  /* 0x0000ba98312c7816 */ /* 0x000fe400000000ff */
[----:B------:R-:W-:Y:S02]  /*36c0*/  LOP3.LUT R48, R41, 0xf0f0f0f, RZ, 0xc0, !PT ;  /* 0x0f0f0f0f29307812 */ /* 0x000fe400078ec0ff */
[----:B------:R-:W-:Y:S01]  /*36d0*/  LOP3.LUT R58, R58, 0x8080808, R35, 0x60, !PT ;  /* 0x080808083a3a7812 */ /* 0x000fe200078e6023 */
[----:B------:R0:W-:Y:S01]  /*36e0*/  STS [R117+0x3670], R32 ;  /* 0x0036702075007388 */ /* 0x0001e20000000800 */
[C---:B------:R-:W-:Y:S01]  /*36f0*/  LOP3.LUT R54, R33.reuse, 0x80808080, R54, 0x6, !PT ;  /* 0x8080808021367812 */ /* 0x040fe200078e0636 */
[----:B------:R-:W-:Y:S01]  /*3700*/  IMAD R63, R64, 0x10000, R63 ;  /* 0x00010000403f7824 */ /* 0x000fe200078e023f */
[----:B------:R-:W-:Y:S01]  /*3710*/  LOP3.LUT R33, R33, 0x7f7f7f7f, R44, 0x60, !PT ;  /* 0x7f7f7f7f21217812 */ /* 0x000fe200078e602c */
[----:B------:R-:W-:Y:S01]  /*3720*/  VIADD R44, R48, 0x78787878 ;  /* 0x78787878302c7836 */ /* 0x000fe20000000000 */
[----:B------:R-:W-:-:S02]  /*3730*/  PRMT R37, R58, 0xba98, RZ ;  /* 0x0000ba983a257816 */ /* 0x000fc400000000ff */
[----:B0-----:R-:W-:Y:S02]  /*3740*/  PRMT R32, R35, 0xba98, RZ ;  /* 0x0000ba9823207816 */ /* 0x001fe400000000ff */
[C---:B------:R-:W-:Y:S02]  /*3750*/  LOP3.LUT R52, R37.reuse, 0x80808080, R52, 0x6, !PT ;  /* 0x8080808025347812 */ /* 0x040fe400078e0634 */
[----:B------:R-:W-:Y:S02]  /*3760*/  LOP3.LUT R37, R37, 0x7f7f7f7f, R32, 0x60, !PT ;  /* 0x7f7f7f7f25257812 */ /* 0x000fe400078e6020 */
[----:B------:R-:W-:Y:S02]  /*3770*/  LOP3.LUT R41, R44, R41, RZ, 0x3c, !PT ;  /* 0x000000292c297212 */ /* 0x000fe400078e3cff */
[----:B------:R-:W-:Y:S01]  /*3780*/  LOP3.LUT R32, R63, 0xf0f0f0f, RZ, 0xc0, !PT ;  /* 0x0f0f0f0f3f207812 */ /* 0x000fe200078ec0ff */
[----:B------:R0:W-:Y:S01]  /*3790*/  STS [R117+0x3fe0], R46 ;  /* 0x003fe02e75007388 */ /* 0x0001e20000000800 */
[----:B------:R-:W-:-:S02]  /*37a0*/  LOP3.LUT R54, R54, R33, RZ, 0xfc, !PT ;  /* 0x0000002136367212 */ /* 0x000fc400078efcff */
[----:B------:R-:W-:Y:S02]  /*37b0*/  LOP3.LUT R41, R41, 0x8080808, R48, 0x60, !PT ;  /* 0x0808080829297812 */ /* 0x000fe400078e6030 */
[----:B------:R-:W-:Y:S02]  /*37c0*/  SHF.R.U32.HI R33, RZ, 0x4, R63 ;  /* 0x00000004ff217819 */ /* 0x000fe4000001163f */
[----:B------:R-:W-:Y:S01]  /*37d0*/  PRMT R41, R41, 0xba98, RZ ;  /* 0x0000ba9829297816 */ /* 0x000fe200000000ff */
[----:B0-----:R-:W-:Y:S01]  /*37e0*/  VIADD R46, R32, 0x78787878 ;  /* 0x78787878202e7836 */ /* 0x001fe20000000000 */
[----:B------:R-:W-:Y:S02]  /*37f0*/  PRMT R48, R48, 0xba98, RZ ;  /* 0x0000ba9830307816 */ /* 0x000fe400000000ff */
[----:B------:R-:W-:Y:S02]  /*3800*/  LOP3.LUT R35, R33, 0xf0f0f0f, RZ, 0xc0, !PT ;  /* 0x0f0f0f0f21237812 */ /* 0x000fe400078ec0ff */
[----:B------:R-:W-:-:S02]  /*3810*/  LOP3.LUT R63, R46, R63, RZ, 0x3c, !PT ;  /* 0x0000003f2e3f7212 */ /* 0x000fc400078e3cff */
[C---:B------:R-:W-:Y:S01]  /*3820*/  LOP3.LUT R44, R41.reuse, 0x80808080, R44, 0x6, !PT ;  /* 0x80808080292c7812 */ /* 0x040fe200078e062c */
[----:B------:R-:W-:Y:S01]  /*3830*/  IMAD R65, R66, 0x10000, R65 ;  /* 0x0001000042417824 */ /* 0x000fe200078e0241 */
[----:B------:R-:W-:Y:S01]  /*3840*/  LOP3.LUT R41, R41, 0x7f7f7f7f, R48, 0x60, !PT ;  /* 0x7f7f7f7f29297812 */ /* 0x000fe200078e6030 */
[----:B------:R-:W-:Y:S01]  /*3850*/  VIADD R48, R35, 0x78787878 ;  /* 0x7878787823307836 */ /* 0x000fe20000000000 */
[----:B------:R-:W-:Y:S01]  /*3860*/  LOP3.LUT R63, R63, 0x8080808, R32, 0x60, !PT ;  /* 0x080808083f3f7812 */ /* 0x000fe200078e6020 */
[----:B------:R0:W-:Y:S01]  /*3870*/  STS [R117+0x3ff0], R54 ;  /* 0x003ff03675007388 */ /* 0x0001e20000000800 */
[----:B------:R-:W-:Y:S02]  /*3880*/  LOP3.LUT R52, R52, R37, RZ, 0xfc, !PT ;  /* 0x0000002534347212 */ /* 0x000fe400078efcff */
[----:B------:R-:W-:Y:S02]  /*3890*/  PRMT R63, R63, 0xba98, RZ ;  /* 0x0000ba983f3f7816 */ /* 0x000fe400000000ff */
[----:B------:R-:W-:-:S02]  /*38a0*/  LOP3.LUT R37, R65, 0xf0f0f0f, RZ, 0xc0, !PT ;  /* 0x0f0f0f0f41257812 */ /* 0x000fc400078ec0ff */
[----:B------:R-:W-:Y:S02]  /*38b0*/  PRMT R32, R32, 0xba98, RZ ;  /* 0x0000ba9820207816 */ /* 0x000fe400000000ff */
[----:B0-----:R-:W-:Y:S02]  /*38c0*/  LOP3.LUT R54, R48, R33, RZ, 0x3c, !PT ;  /* 0x0000002130367212 */ /* 0x001fe400078e3cff */
[----:B------:R-:W-:Y:S02]  /*38d0*/  LOP3.LUT R46, R63, 0x80808080, R46, 0x6, !PT ;  /* 0x808080803f2e7812 */ /* 0x000fe400078e062e */
[----:B------:R-:W-:Y:S02]  /*38e0*/  LOP3.LUT R54, R54, 0x8080808, R35, 0x60, !PT ;  /* 0x0808080836367812 */ /* 0x000fe400078e6023 */
[----:B------:R-:W-:Y:S02]  /*38f0*/  PRMT R58, R35, 0xba98, RZ ;  /* 0x0000ba98233a7816 */ /* 0x000fe400000000ff */
[----:B------:R-:W-:Y:S01]  /*3900*/  LOP3.LUT R63, R63, 0x7f7f7f7f, R32, 0x60, !PT ;  /* 0x7f7f7f7f3f3f7812 */ /* 0x000fe200078e6020 */
[----:B------:R-:W-:Y:S01]  /*3910*/  VIADD R32, R37, 0x78787878 ;  /* 0x7878787825207836 */ /* 0x000fe20000000000 */
[----:B------:R-:W-:Y:S01]  /*3920*/  SHF.R.U32.HI R35, RZ, 0x4, R65 ;  /* 0x00000004ff237819 */ /* 0x000fe20000011641 */
[----:B------:R0:W-:Y:S01]  /*3930*/  STS [R117+0x4960], R52 ;  /* 0x0049603475007388 */ /* 0x0001e20000000800 */
[----:B------:R-:W-:-:S02]  /*3940*/  LOP3.LUT R44, R44, R41, RZ, 0xfc, !PT ;  /* 0x000000292c2c7212 */ /* 0x000fc400078efcff */
[----:B------:R-:W-:Y:S02]  /*3950*/  PRMT R33, R54, 0xba98, RZ ;  /* 0x0000ba9836217816 */ /* 0x000fe400000000ff */
[----:B------:R-:W-:Y:S02]  /*3960*/  LOP3.LUT R41, R35, 0xf0f0f0f, RZ, 0xc0, !PT ;  /* 0x0f0f0f0f23297812 */ /* 0x000fe400078ec0ff */
[----:B------:R-:W-:Y:S02]  /*3970*/  LOP3.LUT R48, R33, 0x80808080, R48, 0x6, !PT ;  /* 0x8080808021307812 */ /* 0x000fe400078e0630 */
[----:B0-----:R-:W-:Y:S01]  /*3980*/  LOP3.LUT R52, R32, R65, RZ, 0x3c, !PT ;  /* 0x0000004120347212 */ /* 0x001fe200078e3cff */
[----:B------:R-:W-:Y:S01]  /*3990*/  VIADD R54, R41, 0x78787878 ;  /* 0x7878787829367836 */ /* 0x000fe20000000000 */
[----:B------:R-:W-:Y:S01]  /*39a0*/  LOP3.LUT R33, R33, 0x7f7f7f7f, R58, 0x60, !PT ;  /* 0x7f7f7f7f21217812 */ /* 0x000fe200078e603a */
[----:B------:R-:W-:Y:S01]  /*39b0*/  IMAD R67, R68, 0x10000, R67 ;  /* 0x0001000044437824 */ /* 0x000fe200078e0243 */
[----:B------:R-:W-:-:S02]  /*39c0*/  LOP3.LUT R52, R52, 0x8080808, R37, 0x60, !PT ;  /* 0x0808080834347812 */ /* 0x000fc400078e6025 */
[----:B------:R-:W-:Y:S02]  /*39d0*/  LOP3.LUT R48, R48, R33, RZ, 0xfc, !PT ;  /* 0x0000002130307212 */ /* 0x000fe400078efcff */
[----:B------:R-:W-:Y:S02]  /*39e0*/  PRMT R33, R52, 0xba98, RZ ;  /* 0x0000ba9834217816 */ /* 0x000fe400000000ff */
[----:B------:R-:W-:Y:S02]  /*39f0*/  LOP3.LUT R46, R46, R63, RZ, 0xfc, !PT ;  /* 0x0000003f2e2e7212 */ /* 0x000fe400078efcff */
        /* <DEDUP_REMOVED lines=8> */
[----:B------:R-:W-:Y:S01]  /*3a80*/  LOP3.LUT R49, R37, 0xf0f0f0f, RZ, 0xc0, !PT ;  /* 0x0f0f0f0f25317812 */ /* 0x000fe200078ec0ff */
[----:B------:R1:W-:Y:S01]  /*3a90*/  STS [R117+0x4970], R44 ;  /* 0x0049702c75007388 */ /* 0x0003e20000000800 */
[----:B------:R-:W-:Y:S01]  /*3aa0*/  LOP3.LUT R32, R32, R33, RZ, 0xfc, !PT ;  /* 0x0000002120207212 */ /* 0x000fe200078efcff */
[----:B0-----:R-:W-:Y:S01]  /*3ab0*/  VIADD R46, R35, 0x78787878 ;  /* 0x78787878232e7836 */ /* 0x001fe20000000000 */
[----:B------:R-:W-:Y:S01]  /*3ac0*/  PRMT R33, R58, 0xba98, RZ ;  /* 0x0000ba983a217816 */ /* 0x000fe200000000ff */
[----:B------:R0:W-:Y:S01]  /*3ad0*/  STS [R117+0x52f0], R48 ;  /* 0x0052f03075007388 */ /* 0x0001e20000000800 */
[----:B------:R-:W-:Y:S01]  /*3ae0*/  VIADD R52, R49, 0x78787878 ;  /* 0x7878787831347836 */ /* 0x000fe20000000000 */
[----:B-1----:R-:W-:-:S02]  /*3af0*/  PRMT R44, R41, 0xba98, RZ ;  /* 0x0000ba98292c7816 */ /* 0x002fc400000000ff */
[C---:B------:R-:W-:Y:S02]  /*3b00*/  LOP3.LUT R54, R33.reuse, 0x80808080, R54, 0x6, !PT ;  /* 0x8080808021367812 */ /* 0x040fe400078e0636 */
[----:B0-----:R-:W-:Y:S02]  /*3b10*/  LOP3.LUT R48, R46, R67, RZ, 0x3c, !PT ;  /* 0x000000432e307212 */ /* 0x001fe400078e3cff */
[----:B------:R-:W-:Y:S02]  /*3b20*/  LOP3.LUT R33, R33, 0x7f7f7f7f, R44, 0x60, !PT ;  /* 0x7f7f7f7f21217812 */ /* 0x000fe400078e602c */
[----:B------:R-:W-:Y:S02]  /*3b30*/  LOP3.LUT R44, R52, R37, RZ, 0x3c, !PT ;  /* 0x00000025342c7212 */ /* 0x000fe400078e3cff */
[----:B------:R-:W-:Y:S01]  /*3b40*/  LOP3.LUT R48, R48, 0x8080808, R35, 0x60, !PT ;  /* 0x0808080830307812 */ /* 0x000fe200078e6023 */
[----:B------:R-:W-:Y:S01]  /*3b50*/  IMAD R69, R70, 0x10000, R69 ;  /* 0x0001000046457824 */ /* 0x000fe200078e0245 */
[----:B------:R-:W-:-:S02]  /*3b60*/  LOP3.LUT R41, R44, 0x8080808, R49, 0x60, !PT ;  /* 0x080808082c297812 */ /* 0x000fc400078e6031 */
[----:B------:R-:W-:Y:S02]  /*3b70*/  PRMT R37, R48, 0xba98, RZ ;  /* 0x0000ba9830257816 */ /* 0x000fe400000000ff */
[----:B------:R-:W-:Y:S02]  /*3b80*/  PRMT R44, R35, 0xba98, RZ ;  /* 0x0000ba98232c7816 */ /* 0x000fe400000000ff */
[----:B------:R-:W-:Y:S02]  /*3b90*/  PRMT R41, R41, 0xba98, RZ ;  /* 0x0000ba9829297816 */ /* 0x000fe400000000ff */
[----:B------:R-:W-:Y:S02]  /*3ba0*/  LOP3.LUT R46, R37, 0x80808080, R46, 0x6, !PT ;  /* 0x80808080252e7812 */ /* 0x000fe400078e062e */
[----:B------:R-:W-:Y:S02]  /*3bb0*/  LOP3.LUT R35, R69, 0xf0f0f0f, RZ, 0xc0, !PT ;  /* 0x0f0f0f0f45237812 */ /* 0x000fe400078ec0ff */
[----:B------:R-:W-:-:S02]  /*3bc0*/  PRMT R48, R49, 0xba98, RZ ;  /* 0x0000ba9831307816 */ /* 0x000fc400000000ff */
[----:B------:R-:W-:Y:S01]  /*3bd0*/  LOP3.LUT R37, R37, 0x7f7f7f7f, R44, 0x60, !PT ;  /* 0x7f7f7f7f25257812 */ /* 0x000fe200078e602c */
[----:B------:R0:W-:Y:S01]  /*3be0*/  STS [R117+0x5c60], R32 ;  /* 0x005c602075007388 */ /* 0x0001e20000000800 */
[C---:B------:R-:W-:Y:S02]  /*3bf0*/  LOP3.LUT R52, R41.reuse, 0x80808080, R52, 0x6, !PT ;  /* 0x8080808029347812 */ /* 0x040fe400078e0634 */
[----:B------:R-:W-:Y:S02]  /*3c00*/  LOP3.LUT R41, R41, 0x7f7f7f7f, R48, 0x60, !PT ;  /* 0x7f7f7f7f29297812 */ /* 0x000fe400078e6030 */
[----:B------:R-:W-:Y:S02]  /*3c10*/  LOP3.LUT R46, R46, R37, RZ, 0xfc, !PT ;  /* 0x000000252e2e7212 */ /* 0x000fe400078efcff */
[----:B------:R-:W-:Y:S01]  /*3c20*/  SHF.R.U32.HI R37, RZ, 0x4, R69 ;  /* 0x00000004ff257819 */ /* 0x000fe20000011645 */
[----:B0-----:R-:W-:Y:S01]  /*3c30*/  VIADD R32, R35, 0x78787878 ;  /* 0x7878787823207836 */ /* 0x001fe20000000000 */
[----:B------:R-:W-:-:S02]  /*3c40*/  LOP3.LUT R52, R52, R41, RZ, 0xfc, !PT ;  /* 0x0000002934347212 */ /* 0x000fc400078efcff */
[----:B------:R-:W-:Y:S02]  /*3c50*/  LOP3.LUT R41, R37, 0xf0f0f0f, RZ, 0xc0, !PT ;  /* 0x0f0f0f0f25297812 */ /* 0x000fe400078ec0ff */
[----:B------:R-:W-:Y:S01]  /*3c60*/  LOP3.LUT R44, R32, R69, RZ, 0x3c, !PT ;  /* 0x00000045202c7212 */ /* 0x000fe200078e3cff */
[----:B------:R-:W-:Y:S02]  /*3c70*/  IMAD R71, R72, 0x10000, R71 ;  /* 0x0001000048477824 */ /* 0x000fe400078e0247 */
[----:B------:R-:W-:Y:S01]  /*3c80*/  VIADD R48, R41, 0x78787878 ;  /* 0x7878787829307836 */ /* 0x000fe20000000000 */
[----:B------:R-:W-:Y:S02]  /*3c90*/  LOP3.LUT R44, R44, 0x8080808, R35, 0x60, !PT ;  /* 0x080808082c2c7812 */ /* 0x000fe400078e6023 */
[----:B------:R-:W-:Y:S02]  /*3ca0*/  LOP3.LUT R54, R54, R33, RZ, 0xfc, !PT ;  /* 0x0000002136367212 */ /* 0x000fe400078efcff */
[----:B------:R-:W-:-:S02]  /*3cb0*/  PRMT R33, R44, 0xba98, RZ ;  /* 0x0000ba982c217816 */ /* 0x000fc400000000ff */
[----:B------:R-:W-:Y:S02]  /*3cc0*/  PRMT R44, R35, 0xba98, RZ ;  /* 0x0000ba98232c7816 */ /* 0x000fe400000000ff */
[----:B------:R-:W-:Y:S02]  /*3cd0*/  LOP3.LUT R35, R71, 0xf0f0f0f, RZ, 0xc0, !PT ;  /* 0x0f0f0f0f47237812 */ /* 0x000fe400078ec0ff */
[----:B------:R-:W-:Y:S02]  /*3ce0*/  LOP3.LUT R58, R48, R37, RZ, 0x3c, !PT ;  /* 0x00000025303a7212 */ /* 0x000fe400078e3cff */
[----:B------:R-:W-:Y:S01]  /*3cf0*/  SHF.R.U32.HI R37, RZ, 0x4, R71 ;  /* 0x00000004ff257819 */ /* 0x000fe20000011647 */
[----:B------:R0:W-:Y:S01]  /*3d00*/  STS [R117+0x65e0], R46 ;  /* 0x0065e02e75007388 */ /* 0x0001e20000000800 */
[----:B------:R-:W-:Y:S02]  /*3d10*/  LOP3.LUT R32, R33, 0x80808080, R32, 0x6, !PT ;  /* 0x8080808021207812 */ /* 0x000fe400078e0620 */
[----:B------:R-:W-:Y:S01]  /*3d20*/  LOP3.LUT R49, R37, 0xf0f0f0f, RZ, 0xc0, !PT ;  /* 0x0f0f0f0f25317812 */ /* 0x000fe200078ec0ff */
[----:B------:R1:W-:Y:S01]  /*3d30*/  STS [R117+0x5c70], R54 ;  /* 0x005c703675007388 */ /* 0x0003e20000000800 */
[----:B------:R-:W-:Y:S01]  /*3d40*/  LOP3.LUT R33, R33, 0x7f7f7f7f, R44, 0x60, !PT ;  /* 0x7f7f7f7f21217812 */ /* 0x000fe200078e602c */
[----:B0-----:R-:W-:-:S02]  /*3d50*/  VIADD R46, R35, 0x78787878 ;  /* 0x78787878232e7836 */ /* 0x001fc40000000000 */
[----:B------:R0:W-:Y:S01]  /*3d60*/  STS [R117+0x65f0], R52 ;  /* 0x0065f03475007388 */ /* 0x0001e20000000800 */
[----:B------:R-:W-:Y:S01]  /*3d70*/  LOP3.LUT R58, R58, 0x8080808, R41, 0x60, !PT ;  /* 0x080808083a3a7812 */ /* 0x000fe200078e6029 */
[----:B-1----:R-:W-:Y:S01]  /*3d80*/  VIADD R54, R49, 0x78787878 ;  /* 0x7878787831367836 */ /* 0x002fe20000000000 */
[----:B------:R-:W-:Y:S02]  /*3d90*/  LOP3.LUT R32, R32, R33, RZ, 0xfc, !PT ;  /* 0x0000002120207212 */ /* 0x000fe400078efcff */
[----:B------:R-:W-:Y:S02]  /*3da0*/  PRMT R33, R58, 0xba98, RZ ;  /* 0x0000ba983a217816 */ /* 0x000fe400000000ff */
[----:B0-----:R-:W-:Y:S02]  /*3db0*/  LOP3.LUT R52, R46, R71, RZ, 0x3c, !PT ;  /* 0x000000472e347212 */ /* 0x001fe400078e3cff */
        /* <DEDUP_REMOVED lines=8> */
[----:B---3--:R-:W-:Y:S01]  /*3e40*/  IMAD R73, R74, 0x10000, R73 ;  /* 0x000100004a497824 */ /* 0x008fe200078e0249 */
[----:B------:R-:W-:-:S02]  /*3e50*/  LOP3.LUT R48, R48, R33, RZ, 0xfc, !PT ;  /* 0x0000002130307212 */ /* 0x000fc400078efcff */
[C---:B------:R-:W-:Y:S02]  /*3e60*/  LOP3.LUT R46, R37.reuse, 0x80808080, R46, 0x6, !PT ;  /* 0x80808080252e7812 */ /* 0x040fe400078e062e */
[----:B------:R-:W-:Y:S02]  /*3e70*/  LOP3.LUT R37, R37, 0x7f7f7f7f, R44, 0x60, !PT ;  /* 0x7f7f7f7f25257812 */ /* 0x000fe400078e602c */
[----:B------:R-:W-:Y:S02]  /*3e80*/  PRMT R33, R58, 0xba98, RZ ;  /* 0x0000ba983a217816 */ /* 0x000fe400000000ff */
[----:B------:R-:W-:Y:S01]  /*3e90*/  PRMT R44, R49, 0xba98, RZ ;  /* 0x0000ba98312c7816 */ /* 0x000fe200000000ff */
[----:B------:R0:W-:Y:S01]  /*3ea0*/  STS [R117+0x6f60], R32 ;  /* 0x006f602075007388 */ /* 0x0001e20000000800 */
[C---:B------:R-:W-:Y:S02]  /*3eb0*/  LOP3.LUT R54, R33.reuse, 0x80808080, R54, 0x6, !PT ;  /* 0x8080808021367812 */ /* 0x040fe400078e0636 */
[----:B------:R-:W-:-:S02]  /*3ec0*/  LOP3.LUT R33, R33, 0x7f7f7f7f, R44, 0x60, !PT ;  /* 0x7f7f7f7f21217812 */ /* 0x000fc400078e602c */
[----:B------:R-:W-:Y:S02]  /*3ed0*/  SHF.R.U32.HI R35, RZ, 0x4, R73 ;  /* 0x00000004ff237819 */ /* 0x000fe40000011649 */
[----:B0-----:R-:W-:Y:S02]  /*3ee0*/  LOP3.LUT R32, R73, 0xf0f0f0f, RZ, 0xc0, !PT ;  /* 0x0f0f0f0f49207812 */ /* 0x001fe400078ec0ff */
[----:B------:R-:W-:Y:S02]  /*3ef0*/  LOP3.LUT R54, R54, R33, RZ, 0xfc, !PT ;  /* 0x0000002136367212 */ /* 0x000fe400078efcff */
[----:B------:R-:W-:Y:S01]  /*3f00*/  LOP3.LUT R33, R35, 0xf0f0f0f, RZ, 0xc0, !PT ;  /* 0x0f0f0f0f23217812 */ /* 0x000fe200078ec0ff */
[----:B------:R-:W-:Y:S02]  /*3f10*/  VIADD R44, R32, 0x78787878 ;  /* 0x78787878202c7836 */ /* 0x000fe40000000000 */
[----:B------:R-:W-:Y:S02]  /*3f20*/  IMAD R75, R104, 0x10000, R75 ;  /* 0x00010000684b7824 */ /* 0x000fe400078e024b */
[----:B------:R-:W-:Y:S01]  /*3f30*/  VIADD R52, R33, 0x78787878 ;  /* 0x7878787821347836 */ /* 0x000fe20000000000 */
[----:B------:R-:W-:-:S02]  /*3f40*/  LOP3.LUT R73, R44, R73, RZ, 0x3c, !PT ;  /* 0x000000492c497212 */ /* 0x000fc400078e3cff */
[----:B------:R-:W-:Y:S02]  /*3f50*/  LOP3.LUT R46, R46, R37, RZ, 0xfc, !PT ;  /* 0x000000252e2e7212 */ /* 0x000fe400078efcff */
[----:B------:R-:W-:Y:S02]  /*3f60*/  LOP3.LUT R73, R73, 0x8080808, R32, 0x60, !PT ;  /* 0x0808080849497812 */ /* 0x000fe400078e6020 */
[----:B------:R-:W-:Y:S02]  /*3f70*/  LOP3.LUT R37, R75, 0xf0f0f0f, RZ, 0xc0, !PT ;  /* 0x0f0f0f0f4b257812 */ /* 0x000fe400078ec0ff */
[----:B------:R-:W-:Y:S02]  /*3f80*/  LOP3.LUT R58, R52, R35, RZ, 0x3c, !PT ;  /* 0x00000023343a7212 */ /* 0x000fe400078e3cff */
[----:B------:R-:W-:Y:S01]  /*3f90*/  SHF.R.U32.HI R41, RZ, 0x4, R75 ;  /* 0x00000004ff297819 */ /* 0x000fe2000001164b */
[----:B------:R0:W-:Y:S01]  /*3fa0*/  STS [R117+0x78e0], R46 ;  /* 0x0078e02e75007388 */ /* 0x0001e20000000800 */
[----:B------:R-:W-:-:S02]  /*3fb0*/  PRMT R73, R73, 0xba98, RZ ;  /* 0x0000ba9849497816 */ /* 0x000fc400000000ff */
[----:B------:R-:W-:Y:S02]  /*3fc0*/  PRMT R32, R32, 0xba98, RZ ;  /* 0x0000ba9820207816 */ /* 0x000fe400000000ff */
[----:B------:R-:W-:Y:S02]  /*3fd0*/  LOP3.LUT R58, R58, 0x8080808, R33, 0x60, !PT ;  /* 0x080808083a3a7812 */ /* 0x000fe400078e6021 */
[----:B------:R-:W-:Y:S01]  /*3fe0*/  LOP3.LUT R49, R41, 0xf0f0f0f, RZ, 0xc0, !PT ;  /* 0x0f0f0f0f29317812 */ /* 0x000fe200078ec0ff */
[----:B0-----:R-:W-:Y:S01]  /*3ff0*/  VIADD R46, R37, 0x78787878 ;  /* 0x78787878252e7836 */ /* 0x001fe20000000000 */
[C---:B------:R-:W-:Y:S01]  /*4000*/  LOP3.LUT R44, R73.reuse, 0x80808080, R44, 0x6, !PT ;  /* 0x80808080492c7812 */ /* 0x040fe200078e062c */
[----:B------:R0:W-:Y:S01]  /*4010*/  STS [R117+0x78f0], R54 ;  /* 0x0078f03675007388 */ /* 0x0001e20000000800 */
[----:B------:R-:W-:Y:S02]  /*4020*/  LOP3.LUT R73, R73, 0x7f7f7f7f, R32, 0x60, !PT ;  /* 0x7f7f7f7f49497812 */ /* 0x000fe400078e6020 */
[----:B------:R-:W-:Y:S01]  /*4030*/  PRMT R35, R58, 0xba98, RZ ;  /* 0x0000ba983a237816 */ /* 0x000fe200000000ff */
[----:B------:R1:W-:Y:S01]  /*4040*/  STS [R117+0x6f70], R48 ;  /* 0x006f703075007388 */ /* 0x0003e20000000800 */
[----:B------:R-:W-:-:S02]  /*4050*/  PRMT R32, R33, 0xba98, RZ ;  /* 0x0000ba9821207816 */ /* 0x000fc400000000ff */
[----:B------:R-:W-:Y:S01]  /*4060*/  LOP3.LUT R52, R35, 0x80808080, R52, 0x6, !PT ;  /* 0x8080808023347812 */ /* 0x000fe200078e0634 */
[----:B0-----:R-:W-:Y:S01]  /*4070*/  VIADD R54, R49, 0x78787878 ;  /* 0x7878787831367836 */ /* 0x001fe20000000000 */
[----:B------:R-:W-:Y:S02]  /*4080*/  LOP3.LUT R35, R35, 0x7f7f7f7f, R32, 0x60, !PT ;  /* 0x7f7f7f7f23237812 */ /* 0x000fe400078e6020 */
[----:B-1----:R-:W-:Y:S02]  /*4090*/  LOP3.LUT R48, R46, R75, RZ, 0x3c, !PT ;  /* 0x0000004b2e307212 */ /* 0x002fe400078e3cff */
[----:B------:R-:W-:Y:S02]  /*40a0*/  LOP3.LUT R32, R54, R41, RZ, 0x3c, !PT ;  /* 0x0000002936207212 */ /* 0x000fe400078e3cff */
[----:B------:R-:W-:Y:S02]  /*40b0*/  LOP3.LUT R48, R48, 0x8080808, R37, 0x60, !PT ;  /* 0x0808080830307812 */ /* 0x000fe400078e6025 */
[----:B------:R-:W-:Y:S01]  /*40c0*/  LOP3.LUT R52, R52, R35, RZ, 0xfc, !PT ;  /* 0x0000002334347212 */ /* 0x000fe200078efcff */
[----:B--2---:R-:W-:Y:S01]  /*40d0*/  IMAD R103, R124, 0x10000, R103 ;  /* 0x000100007c677824 */ /* 0x004fe200078e0267 */
[----:B------:R-:W-:-:S02]  /*40e0*/  LOP3.LUT R35, R32, 0x8080808, R49, 0x60, !PT ;  /* 0x0808080820237812 */ /* 0x000fc400078e6031 */
[----:B------:R-:W-:Y:S02]  /*40f0*/  PRMT R33, R48, 0xba98, RZ ;  /* 0x0000ba9830217816 */ /* 0x000fe400000000ff */
[----:B------:R-:W-:Y:S02]  /*4100*/  PRMT R32, R37, 0xba98, RZ ;  /* 0x0000ba9825207816 */ /* 0x000fe400000000ff */
[----:B------:R-:W-:Y:S02]  /*4110*/  LOP3.LUT R46, R33, 0x80808080, R46, 0x6, !PT ;  /* 0x80808080212e7812 */ /* 0x000fe400078e062e */
[----:B------:R-:W-:Y:S02]  /*4120*/  PRMT R35, R35, 0xba98, RZ ;  /* 0x0000ba9823237816 */ /* 0x000fe400000000ff */
[----:B------:R-:W-:Y:S02]  /*4130*/  LOP3.LUT R33, R33, 0x7f7f7f7f, R32, 0x60, !PT ;  /* 0x7f7f7f7f21217812 */ /* 0x000fe400078e6020 */
[----:B------:R-:W-:-:S02]  /*4140*/  PRMT R48, R49, 0xba98, RZ ;  /* 0x0000ba9831307816 */ /* 0x000fc400000000ff */
[----:B------:R-:W-:Y:S02]  /*4150*/  LOP3.LUT R32, R103, 0xf0f0f0f, RZ, 0xc0, !PT ;  /* 0x0f0f0f0f67207812 */ /* 0x000fe400078ec0ff */
[C---:B------:R-:W-:Y:S02]  /*4160*/  LOP3.LUT R54, R35.reuse, 0x80808080, R54, 0x6, !PT ;  /* 0x8080808023367812 */ /* 0x040fe400078e0636 */
[----:B------:R-:W-:Y:S01]  /*4170*/  LOP3.LUT R35, R35, 0x7f7f7f7f, R48, 0x60, !PT ;  /* 0x7f7f7f7f23237812 */ /* 0x000fe200078e6030 */
[----:B------:R-:W-:Y:S01]  /*4180*/  VIADD R48, R32, 0x78787878 ;  /* 0x7878787820307836 */ /* 0x000fe20000000000 */
[----:B------:R-:W-:Y:S01]  /*4190*/  LOP3.LUT R46, R46, R33, RZ, 0xfc, !PT ;  /* 0x000000212e2e7212 */ /* 0x000fe200078efcff */
[----:B----4-:R-:W-:-:S03]  /*41a0*/  IMAD R43, R43, 0x10000, R42 ;  /* 0x000100002b2b7824 */ /* 0x010fc600078e022a */
[----:B------:R-:W-:Y:S02]  /*41b0*/  LOP3.LUT R33, R48, R103, RZ, 0x3c, !PT ;  /* 0x0000006730217212 */ /* 0x000fe400078e3cff */
[----:B------:R-:W-:Y:S02]  /*41c0*/  SHF.R.U32.HI R103, RZ, 0x4, R103 ;  /* 0x00000004ff677819 */ /* 0x000fe40000011667 */
[----:B------:R-:W-:Y:S02]  /*41d0*/  LOP3.LUT R33, R33, 0x8080808, R32, 0x60, !PT ;  /* 0x0808080821217812 */ /* 0x000fe400078e6020 */
[----:B------:R-:W-:Y:S02]  /*41e0*/  LOP3.LUT R54, R54, R35, RZ, 0xfc, !PT ;  /* 0x0000002336367212 */ /* 0x000fe400078efcff */
[----:B------:R-:W-:Y:S02]  /*41f0*/  SHF.R.U32.HI R41, RZ, 0x4, R43 ;  /* 0x00000004ff297819 */ /* 0x000fe4000001162b */
[----:B------:R-:W-:-:S02]  /*4200*/  LOP3.LUT R35, R103, 0xf0f0f0f, RZ, 0xc0, !PT ;  /* 0x0f0f0f0f67237812 */ /* 0x000fc400078ec0ff */
[----:B------:R-:W-:Y:S02]  /*4210*/  LOP3.LUT R44, R44, R73, RZ, 0xfc, !PT ;  /* 0x000000492c2c7212 */ /* 0x000fe400078efcff */
[----:B------:R-:W-:Y:S02]  /*4220*/  PRMT R33, R33, 0xba98, RZ ;  /* 0x0000ba9821217816 */ /* 0x000fe400000000ff */
[----:B------:R-:W-:Y:S02]  /*4230*/  LOP3.LUT R37, R43, 0xf0f0f0f, RZ, 0xc0, !PT ;  /* 0x0f0f0f0f2b257812 */ /* 0x000fe400078ec0ff */
[----:B------:R-:W-:Y:S02]  /*4240*/  PRMT R32, R32, 0xba98, RZ ;  /* 0x0000ba9820207816 */ /* 0x000fe400000000ff */
[----:B------:R-:W-:Y:S02]  /*4250*/  LOP3.LUT R49, R41, 0xf0f0f0f, RZ, 0xc0, !PT ;  /* 0x0f0f0f0f29317812 */ /* 0x000fe400078ec0ff */
[----:B------:R-:W-:Y:S01]  /*4260*/  IADD3 R42, PT, PT, R35, 0x78787878, RZ ;  /* 0x78787878232a7810 */ /* 0x000fe20007ffe0ff */
[----:B------:R0:W-:Y:S01]  /*4270*/  STS [R117+0x8260], R44 ;  /* 0x0082602c75007388 */ /* 0x0001e20000000800 */
[----:B------:R-:W-:-:S02]  /*4280*/  LOP3.LUT R48, R33, 0x80808080, R48, 0x6, !PT ;  /* 0x8080808021307812 */ /* 0x000fc400078e0630 */
[----:B------:R-:W-:Y:S01]  /*4290*/  LOP3.LUT R33, R33, 0x7f7f7f7f, R32, 0x60, !PT ;  /* 0x7f7f7f7f21217812 */ /* 0x000fe200078e6020 */
[----:B------:R1:W-:Y:S01]  /*42a0*/  STS [R117+0x8bf0], R54 ;  /* 0x008bf03675007388 */ /* 0x0003e20000000800 */
[----:B------:R-:W-:Y:S01]  /*42b0*/  LOP3.LUT R32, R42, R103, RZ, 0x3c, !PT ;  /* 0x000000672a207212 */ /* 0x000fe200078e3cff */
[----:B0-----:R-:W-:Y:S02]  /*42c0*/  VIADD R44, R37, 0x78787878 ;  /* 0x78787878252c7836 */ /* 0x001fe40000000000 */
[----:B-1----:R-:W-:Y:S01]  /*42d0*/  VIADD R54, R49, 0x78787878 ;  /* 0x7878787831367836 */ /* 0x002fe20000000000 */
[----:B------:R0:W-:Y:S01]  /*42e0*/  STS [R117+0x8be0], R46 ;  /* 0x008be02e75007388 */ /* 0x0001e20000000800 */
[----:B------:R-:W-:-:S03]  /*42f0*/  LOP3.LUT R32, R32, 0x8080808, R35, 0x60, !PT ;  /* 0x0808080820207812 */ /* 0x000fc600078e6023 */
[----:B------:R-:W-:Y:S02]  /*4300*/  LOP3.LUT R58, R54, R41, RZ, 0x3c, !PT ;  /* 0x00000029363a7212 */ /* 0x000fe400078e3cff */
[----:B------:R-:W-:Y:S02]  /*4310*/  LOP3.LUT R48, R48, R33, RZ, 0xfc, !PT ;  /* 0x0000002130307212 */ /* 0x000fe400078efcff */
[----:B0-----:R-:W-:Y:S02]  /*4320*/  LOP3.LUT R46, R44, R43, RZ, 0x3c, !PT ;  /* 0x0000002b2c2e7212 */ /* 0x001fe400078e3cff */
[----:B------:R-:W-:Y:S02]  /*4330*/  PRMT R33, R32, 0xba98, RZ ;  /* 0x0000ba9820217816 */ /* 0x000fe400000000ff */
[----:B------:R-:W-:Y:S02]  /*4340*/  LOP3.LUT R46, R46, 0x8080808, R37, 0x60, !PT ;  /* 0x080808082e2e7812 */ /* 0x000fe400078e6025 */
[----:B------:R-:W-:-:S02]  /*4350*/  PRMT R32, R35, 0xba98, RZ ;  /* 0x0000ba9823207816 */ /* 0x000fc400000000ff */
[----:B------:R-:W-:Y:S01]  /*4360*/  LOP3.LUT R58, R58, 0x8080808, R49, 0x60, !PT ;  /* 0x080808083a3a7812 */ /* 0x000fe200078e6031 */
[----:B------:R0:W-:Y:S01]  /*4370*/  STS [R117+0x8270], R52 ;  /* 0x0082703475007388 */ /* 0x0001e20000000800 */
[C---:B------:R-:W-:Y:S02]  /*4380*/  LOP3.LUT R42, R33.reuse, 0x80808080, R42, 0x6, !PT ;  /* 0x80808080212a7812 */ /* 0x040fe400078e062a */
[----:B------:R-:W-:Y:S02]  /*4390*/  PRMT R35, R46, 0xba98, RZ ;  /* 0x0000ba982e237816 */ /* 0x000fe400000000ff */
[----:B------:R-:W-:Y:S02]  /*43a0*/  LOP3.LUT R33, R33, 0x7f7f7f7f, R32, 0x60, !PT ;  /* 0x7f7f7f7f21217812 */ /* 0x000fe400078e6020 */
[----:B------:R-:W-:Y:S02]  /*43b0*/  PRMT R32, R49, 0xba98, RZ ;  /* 0x0000ba9831207816 */ /* 0x000fe400000000ff */
[----:B0-----:R-:W-:-:S02]  /*43c0*/  PRMT R52, R37, 0xba98, RZ ;  /* 0x0000ba9825347816 */ /* 0x001fc400000000ff */
[----:B------:R-:W-:Y:S02]  /*43d0*/  PRMT R37, R58, 0xba98, RZ ;  /* 0x0000ba983a257816 */ /* 0x000fe400000000ff */
[----:B------:R-:W-:Y:S02]  /*43e0*/  LOP3.LUT R44, R35, 0x80808080, R44, 0x6, !PT ;  /* 0x80808080232c7812 */ /* 0x000fe400078e062c */
[----:B------:R-:W-:Y:S02]  /*43f0*/  LOP3.LUT R54, R37, 0x80808080, R54, 0x6, !PT ;  /* 0x8080808025367812 */ /* 0x000fe400078e0636 */
        /* <DEDUP_REMOVED lines=28> */
[----:B------:R-:W1:Y:S04]  /*45c0*/  LDS.128 R32, [R113+0x60] ;  /* 0x0000600071207984 */ /* 0x000e680000000c00 */
[----:B------:R-:W-:Y:S04]  /*45d0*/  LDS R44, [R114+0x90] ;  /* 0x00009000722c7984 */ /* 0x000fe80000000800 */
[----:B------:R-:W-:Y:S04]  /*45e0*/  LDS R45, [R114+0xa0] ;  /* 0x0000a000722d7984 */ /* 0x000fe80000000800 */
[----:B------:R-:W2:Y:S04]  /*45f0*/  LDSM.16.M88.4 R60, [R60] ;  /* 0x000000003c3c783b */ /* 0x000ea80000000200 */
[----:B------:R-:W3:Y:S04]  /*4600*/  LDS.128 R40, [R113+0xf0] ;  /* 0x0000f00071287984 */ /* 0x000ee80000000c00 */
[----:B------:R-:W4:Y:S04]  /*4610*/  LDS.128 R64, [R115] ;  /* 0x0000000073407984 */ /* 0x000f280000000c00 */
[----:B------:R-:W5:Y:S04]  /*4620*/  LDS.128 R68, [R115+0x980] ;  /* 0x0009800073447984 */ /* 0x000f680000000c00 */
[----:B------:R-:W-:Y:S04]  /*4630*/  LDS R48, [R114+0x4f0] ;  /* 0x0004f00072307984 */ /* 0x000fe80000000800 */
[----:B------:R-:W5:Y:S01]  /*4640*/  LDS R49, [R114+0x500] ;  /* 0x0005000072317984 */ /* 0x000f620000000800 */
[----:B0-----:R-:W-:Y:S03]  /*4650*/  IMMA.16832.S8.S8 R36, R56.ROW, R36.COL, RZ ;  /* 0x0000002438247237 */ /* 0x001fe60000405cff */
[----:B------:R-:W-:Y:S04]  /*4660*/  LDS R100, [R114+0x510] ;  /* 0x0005100072647984 */ /* 0x000fe80000000800 */
[----:B------:R-:W0:Y:S01]  /*4670*/  LDS R101, [R114+0x520] ;  /* 0x0005200072657984 */ /* 0x000e220000000800 */
[----:B-1----:R-:W-:-:S02]  /*4680*/  HADD2.F32 R167, -RZ, R32.H0_H0 ;  /* 0x20000020ffa77230 */ /* 0x002fc40000004100 */
[----:B------:R-:W-:Y:S01]  /*4690*/  HADD2.F32 R166, -RZ, R33.H0_H0 ;  /* 0x20000021ffa67230 */ /* 0x000fe20000004100 */
[----:B------:R-:W-:Y:S01]  /*46a0*/  MOV R72, R142 ;  /* 0x0000008e00487202 */ /* 0x000fe20000000f00 */
[----:B------:R-:W-:Y:S01]  /*46b0*/  HADD2.F32 R163, -RZ, R34.H0_H0 ;  /* 0x20000022ffa37230 */ /* 0x000fe20000004100 */
[----:B------:R-:W1:Y:S01]  /*46c0*/  LDS.128 R52, [R113+0x4e0] ;  /* 0x0004e00071347984 */ /* 0x000e620000000c00 */
[----:B------:R-:W-:-:S03]  /*46d0*/  HADD2.F32 R136, -RZ, R35.H0_H0 ;  /* 0x20000023ff887230 */ /* 0x000fc60000004100 */
[----:B------:R-:W-:Y:S01]  /*46e0*/  LDS R102, [R114+0xb0] ;  /* 0x0000b00072667984 */ /* 0x000fe20000000800 */
[----:B--2---:R-:W-:Y:S03]  /*46f0*/  IMMA.16832.S8.S8 R32, R60.ROW, R44.COL, RZ ;  /* 0x0000002c3c207237 */ /* 0x004fe60000405cff */
[----:B------:R-:W2:Y:S01]  /*4700*/  LDS.128 R44, [R113+0x570] ;  /* 0x00057000712c7984 */ /* 0x000ea20000000c00 */
[----:B------:R-:W-:Y:S02]  /*4710*/  I2FP.F32.S32 R169, R36 ;  /* 0x0000002400a97245 */ /* 0x000fe40000201400 */
[----:B------:R-:W-:Y:S01]  /*4720*/  I2FP.F32.S32 R37, R37 ;  /* 0x0000002500257245 */ /* 0x000fe20000201400 */
[----:B------:R-:W-:Y:S01]  /*4730*/  LDS R103, [R114+0xc0] ;  /* 0x0000c00072677984 */ /* 0x000fe20000000800 */
[----:B------:R-:W-:Y:S02]  /*4740*/  I2FP.F32.S32 R171, R38 ;  /* 0x0000002600ab7245 */ /* 0x000fe40000201400 */
[----:B------:R-:W-:Y:S01]  /*4750*/  I2FP.F32.S32 R173, R39 ;  /* 0x0000002700ad7245 */ /* 0x000fe20000201400 */
[----:B---3--:R-:W-:-:S02]  /*4760*/  HADD2.F32 R39, -RZ, R40.H0_H0 ;  /* 0x20000028ff277230 */ /* 0x008fc40000004100 */
[C---:B----4-:R-:W-:Y:S01]  /*4770*/  FMUL R169, R64.reuse, R169 ;  /* 0x000000a940a97220 */ /* 0x050fe20000400000 */
[----:B------:R-:W-:Y:S01]  /*4780*/  FMUL R37, R64, R37 ;  /* 0x0000002540257220 */ /* 0x000fe20000400000 */
[C---:B-----5:R-:W-:Y:S01]  /*4790*/  FMUL R38, R68.reuse, R171 ;  /* 0x000000ab44267220 */ /* 0x060fe20000400000 */
[----:B------:R-:W-:Y:S01]  /*47a0*/  FMUL R36, R68, R173 ;  /* 0x000000ad44247220 */ /* 0x000fe20000400000 */
[----:B------:R-:W-:Y:S01]  /*47b0*/  FFMA R169, R167, R169, R50 ;  /* 0x000000a9a7a97223 */ /* 0x000fe20000000032 */
[----:B------:R-:W-:Y:S01]  /*47c0*/  FFMA R40, R39, R37, R164 ;  /* 0x0000002527287223 */ /* 0x000fe200000000a4 */
[----:B------:R-:W-:Y:S01]  /*47d0*/  FFMA R167, R167, R38, R51 ;  /* 0x00000026a7a77223 */ /* 0x000fe20000000033 */
[----:B------:R-:W-:Y:S01]  /*47e0*/  FFMA R164, R39, R36, R165 ;  /* 0x0000002427a47223 */ /* 0x000fe200000000a5 */
[----:B------:R-:W3:Y:S01]  /*47f0*/  LDSM.16.M88.4 R72, [R72] ;  /* 0x000000004848783b */ /* 0x000ee20000000200 */
[----:B------:R-:W-:Y:S01]  /*4800*/  IMMA.16832.S8.S8 R36, R56.ROW, R48.COL, RZ ;  /* 0x0000003038247237 */ /* 0x000fe20000405cff */
[----:B------:R-:W-:-:S02]  /*4810*/  I2FP.F32.S32 R174, R35 ;  /* 0x0000002300ae7245 */ /* 0x000fc40000201400 */
[----:B------:R-:W-:Y:S01]  /*4820*/  LDS R48, [R114+0x530] ;  /* 0x0005300072307984 */ /* 0x000fe20000000800 */
[----:B------:R-:W-:Y:S01]  /*4830*/  I2FP.F32.S32 R168, R32 ;  /* 0x0000002000a87245 */ /* 0x000fe20000201400 */
[----:B------:R-:W-:Y:S01]  /*4840*/  HADD2.F32 R41, -RZ, R41.H0_H0 ;  /* 0x20000029ff297230 */ /* 0x000fe20000004100 */
[----:B------:R-:W-:Y:S01]  /*4850*/  I2FP.F32.S32 R170, R33 ;  /* 0x0000002100aa7245 */ /* 0x000fe20000201400 */
[----:B------:R-:W4:Y:S01]  /*4860*/  LDS R49, [R114+0x540] ;  /* 0x0005400072317984 */ /* 0x000f220000000800 */
[----:B------:R-:W-:Y:S02]  /*4870*/  I2FP.F32.S32 R172, R34 ;  /* 0x0000002200ac7245 */ /* 0x000fe40000201400 */
[----:B0-----:R-:W-:Y:S01]  /*4880*/  IMMA.16832.S8.S8 R32, R60.ROW, R100.COL, RZ ;  /* 0x000000643c207237 */ /* 0x001fe20000405cff */
[----:B------:R-:W-:Y:S01]  /*4890*/  FMUL R101, R69, R174 ;  /* 0x000000ae45657220 */ /* 0x000fe20000400000 */
[C---:B------:R-:W-:Y:S01]  /*48a0*/  FMUL R168, R65.reuse, R168 ;  /* 0x000000a841a87220 */ /* 0x040fe20000400000 */
[----:B------:R-:W-:Y:S01]  /*48b0*/  FMUL R165, R65, R170 ;  /* 0x000000aa41a57220 */ /* 0x000fe20000400000 */
[----:B------:R-:W-:Y:S01]  /*48c0*/  FMUL R172, R69, R172 ;  /* 0x000000ac45ac7220 */ /* 0x000fe20000400000 */
[C---:B------:R-:W-:Y:S01]  /*48d0*/  FFMA R164, R41.reuse, R101, R164 ;  /* 0x0000006529a47223 */ /* 0x040fe200000000a4 */
[C---:B------:R-:W-:Y:S01]  /*48e0*/  FFMA R168, R166.reuse, R168, R169 ;  /* 0x000000a8a6a87223 */ /* 0x040fe200000000a9 */
[----:B------:R-:W-:Y:S01]  /*48f0*/  FFMA R165, R41, R165, R40 ;  /* 0x000000a529a57223 */ /* 0x000fe20000000028 */
[----:B------:R-:W-:Y:S01]  /*4900*/  LDS R100, [R114+0x990] ;  /* 0x0009900072647984 */ /* 0x000fe20000000800 */
[----:B------:R-:W-:Y:S01]  /*4910*/  I2FP.F32.S32 R101, R36 ;  /* 0x0000002400657245 */ /* 0x000fe20000201400 */
[----:B------:R-:W-:Y:S01]  /*4920*/  FFMA R166, R166, R172, R167 ;  /* 0x000000aca6a67223 */ /* 0x000fe200000000a7 */
[----:B------:R-:W-:Y:S01]  /*4930*/  I2FP.F32.S32 R41, R37 ;  /* 0x0000002500297245 */ /* 0x000fe20000201400 */
[----:B-1----:R-:W-:Y:S01]  /*4940*/  HADD2.F32 R52, -RZ, R52.H0_H0 ;  /* 0x20000034ff347230 */ /* 0x002fe20000004100 */
[----:B------:R-:W-:Y:S01]  /*4950*/  I2FP.F32.S32 R167, R39 ;  /* 0x0000002700a77245 */ /* 0x000fe20000201400 */
[----:B------:R-:W-:Y:S01]  /*4960*/  FMUL R36, R64, R101 ;  /* 0x0000006540247220 */ /* 0x000fe20000400000 */
[----:B------:R-:W-:Y:S01]  /*4970*/  LDS R50, [R114+0x970] ;  /* 0x0009700072327984 */ /* 0x000fe20000000800 */
[----:B--2---:R-:W-:-:S02]  /*4980*/  HADD2.F32 R40, -RZ, R44.H0_H0 ;  /* 0x2000002cff287230 */ /* 0x004fc40000004100 */
[----:B------:R-:W-:Y:S01]  /*4990*/  FMUL R41, R64, R41 ;  /* 0x0000002940297220 */ /* 0x000fe20000400000 */
[----:B------:R-:W0:Y:S01]  /*49a0*/  LDS R101, [R114+0x9a0] ;  /* 0x0009a00072657984 */ /* 0x000e220000000800 */
[----:B------:R-:W-:Y:S02]  /*49b0*/  FMUL R167, R68, R167 ;  /* 0x000000a744a77220 */ /* 0x000fe40000400000 */
[C---:B------:R-:W-:Y:S02]  /*49c0*/  FFMA R159, R40.reuse, R41, R159 ;  /* 0x00000029289f7223 */ /* 0x040fe4000000009f */
[----:B------:R-:W-:Y:S01]  /*49d0*/  LDS R41, [R114+0x9c0] ;  /* 0x0009c00072297984 */ /* 0x000fe20000000800 */
[----:B------:R-:W-:-:S03]  /*49e0*/  FFMA R160, R40, R167, R160 ;  /* 0x000000a728a07223 */ /* 0x000fc600000000a0 */
[----:B------:R-:W1:Y:S01]  /*49f0*/  LDS R40, [R114+0x9b0] ;  /* 0x0009b00072287984 */ /* 0x000e620000000800 */
[----:B------:R-:W-:Y:S01]  /*4a00*/  I2FP.F32.S32 R169, R38 ;  /* 0x0000002600a97245 */ /* 0x000fe20000201400 */
[----:B------:R-:W-:Y:S02]  /*4a10*/  FFMA R161, R52, R36, R161 ;  /* 0x0000002434a17223 */ /* 0x000fe400000000a1 */
[----:B------:R-:W2:Y:S01]  /*4a20*/  LDS R51, [R114+0x980] ;  /* 0x0009800072337984 */ /* 0x000ea20000000800 */
[----:B---3--:R-:W-:Y:S01]  /*4a30*/  IMMA.16832.S8.S8 R36, R72.ROW, R102.COL, RZ ;  /* 0x0000006648247237 */ /* 0x008fe20000405cff */
[----:B------:R-:W-:Y:S01]  /*4a40*/  FMUL R169, R68, R169 ;  /* 0x000000a944a97220 */ /* 0x000fe20000400000 */
[----:B------:R-:W-:Y:S02]  /*4a50*/  I2FP.F32.S32 R44, R32 ;  /* 0x00000020002c7245 */ /* 0x000fe40000201400 */
[----:B------:R-:W-:Y:S01]  /*4a60*/  I2FP.F32.S32 R102, R33 ;  /* 0x0000002100667245 */ /* 0x000fe20000201400 */
[----:B------:R-:W-:Y:S01]  /*4a70*/  FFMA R162, R52, R169, R162 ;  /* 0x000000a934a27223 */ /* 0x000fe200000000a2 */
[----:B------:R-:W-:-:S02]  /*4a80*/  I2FP.F32.S32 R52, R34 ;  /* 0x0000002200347245 */ /* 0x000fc40000201400 */
[----:B------:R-:W-:Y:S02]  /*4a90*/  I2FP.F32.S32 R170, R35 ;  /* 0x0000002300aa7245 */ /* 0x000fe40000201400 */
[----:B----4-:R-:W-:Y:S01]  /*4aa0*/  IMMA.16832.S8.S8 R32, R72.ROW, R48.COL, RZ ;  /* 0x0000003048207237 */ /* 0x010fe20000405cff */
[----:B------:R-:W-:Y:S02]  /*4ab0*/  HADD2.F32 R172, -RZ, R45.H0_H0 ;  /* 0x2000002dffac7230 */ /* 0x000fe40000004100 */
[----:B------:R-:W-:Y:S01]  /*4ac0*/  FMUL R45, R69, R170 ;  /* 0x000000aa452d7220 */ /* 0x000fe20000400000 */
[----:B------:R-:W-:-:S03]  /*4ad0*/  HADD2.F32 R174, -RZ, R53.H0_H0 ;  /* 0x20000035ffae7230 */ /* 0x000fc60000004100 */
[----:B------:R-:W-:Y:S02]  /*4ae0*/  FFMA R160, R172, R45, R160 ;  /* 0x0000002daca07223 */ /* 0x000fe400000000a0 */
[----:B------:R-:W-:Y:S02]  /*4af0*/  I2FP.F32.S32 R45, R36 ;  /* 0x00000024002d7245 */ /* 0x000fe40000201400 */
[----:B------:R-:W-:Y:S01]  /*4b00*/  I2FP.F32.S32 R49, R38 ;  /* 0x0000002600317245 */ /* 0x000fe20000201400 */
[C---:B------:R-:W-:Y:S01]  /*4b10*/  FMUL R44, R65.reuse, R44 ;  /* 0x0000002c412c7220 */ /* 0x040fe20000400000 */
[----:B------:R-:W-:Y:S01]  /*4b20*/  FMUL R102, R65, R102 ;  /* 0x0000006641667220 */ /* 0x000fe20000400000 */
[----:B------:R-:W-:Y:S01]  /*4b30*/  I2FP.F32.S32 R37, R37 ;  /* 0x0000002500257245 */ /* 0x000fe20000201400 */
[----:B------:R-:W-:Y:S01]  /*4b40*/  FMUL R45, R66, R45 ;  /* 0x0000002d422d7220 */ /* 0x000fe20000400000 */
[----:B------:R-:W-:Y:S01]  /*4b50*/  I2FP.F32.S32 R39, R39 ;  /* 0x0000002700277245 */ /* 0x000fe20000201400 */
[----:B------:R-:W-:Y:S01]  /*4b60*/  FMUL R49, R70, R49 ;  /* 0x0000003146317220 */ /* 0x000fe20000400000 */
[----:B0-----:R-:W-:Y:S01]  /*4b70*/  IMMA.16832.S8.S8 R60, R60.ROW, R100.COL, RZ ;  /* 0x000000643c3c7237 */ /* 0x001fe20000405cff */
[----:B------:R-:W-:Y:S01]  /*4b80*/  FFMA R48, R174, R44, R161 ;  /* 0x0000002cae307223 */ /* 0x000fe200000000a1 */
[----:B------:R-:W-:Y:S01]  /*4b90*/  FFMA R161, R172, R102, R159 ;  /* 0x00000066aca17223 */ /* 0x000fe2000000009f */
[----:B------:R-:W-:-:S02]  /*4ba0*/  HADD2.F32 R42, -RZ, R42.H0_H0 ;  /* 0x2000002aff2a7230 */ /* 0x000fc40000004100 */
[C---:B------:R-:W-:Y:S01]  /*4bb0*/  FFMA R159, R163.reuse, R45, R168 ;  /* 0x0000002da39f7223 */ /* 0x040fe200000000a8 */
[----:B------:R-:W-:Y:S01]  /*4bc0*/  FFMA R103, R163, R49, R166 ;  /* 0x00000031a3677223 */ /* 0x000fe200000000a6 */
[----:B------:R-:W-:Y:S01]  /*4bd0*/  FMUL R37, R66, R37 ;  /* 0x0000002542257220 */ /* 0x000fe20000400000 */
[----:B------:R-:W-:Y:S01]  /*4be0*/  FMUL R39, R70, R39 ;  /* 0x0000002746277220 */ /* 0x000fe20000400000 */
[----:B------:R-:W-:Y:S01]  /*4bf0*/  I2FP.F32.S32 R163, R34 ;  /* 0x0000002200a37245 */ /* 0x000fe20000201400 */
[----:B------:R-:W-:Y:S01]  /*4c00*/  FMUL R53, R69, R52 ;  /* 0x0000003445357220 */ /* 0x000fe20000400000 */
[----:B-1----:R-:W-:Y:S01]  /*4c10*/  IMMA.16832.S8.S8 R72, R72.ROW, R40.COL, RZ ;  /* 0x0000002848487237 */ /* 0x002fe20000405cff */
[C---:B------:R-:W-:Y:S01]  /*4c20*/  FFMA R102, R42.reuse, R37, R165 ;  /* 0x000000252a667223 */ /* 0x040fe200000000a5 */
[----:B------:R-:W-:Y:S01]  /*4c30*/  FFMA R52, R42, R39, R164 ;  /* 0x000000272a347223 */ /* 0x000fe200000000a4 */
[----:B------:R-:W-:Y:S01]  /*4c40*/  FMUL R42, R70, R163 ;  /* 0x000000a3462a7220 */ /* 0x000fe20000400000 */
[----:B------:R-:W-:Y:S01]  /*4c50*/  I2FP.F32.S32 R101, R33 ;  /* 0x0000002100657245 */ /* 0x000fe20000201400 */
[----:B------:R-:W-:Y:S01]  /*4c60*/  HADD2.F32 R49, -RZ, R54.H0_H0 ;  /* 0x20000036ff317230 */ /* 0x000fe20000004100 */
[----:B------:R-:W-:Y:S01]  /*4c70*/  I2FP.F32.S32 R163, R35 ;  /* 0x0000002300a37245 */ /* 0x000fe20000201400 */
[----:B------:R-:W-:Y:S01]  /*4c80*/  FFMA R53, R174, R53, R162 ;  /* 0x00000035ae357223 */ /* 0x000fe200000000a2 */
[----:B------:R-:W-:Y:S01]  /*4c90*/  HADD2.F32 R46, -RZ, R46.H0_H0 ;  /* 0x2000002eff2e7230 */ /* 0x000fe20000004100 */
[----:B--2---:R-:W-:Y:S01]  /*4ca0*/  IMMA.16832.S8.S8 R56, R56.ROW, R50.COL, RZ ;  /* 0x0000003238387237 */ /* 0x004fe20000405cff */
[----:B------:R-:W-:Y:S01]  /*4cb0*/  FMUL R101, R66, R101 ;  /* 0x0000006542657220 */ /* 0x000fe20000400000 */
[----:B------:R-:W-:Y:S01]  /*4cc0*/  FMUL R163, R70, R163 ;  /* 0x000000a346a37220 */ /* 0x000fe20000400000 */
[----:B------:R-:W-:Y:S01]  /*4cd0*/  I2FP.F32.S32 R51, R32 ;  /* 0x0000002000337245 */ /* 0x000fe20000201400 */
[----:B------:R-:W-:Y:S01]  /*4ce0*/  FFMA R53, R49, R42, R53 ;  /* 0x0000002a31357223 */ /* 0x000fe20000000035 */
[----:B------:R-:W-:Y:S01]  /*4cf0*/  MOV R158, R134 ;  /* 0x00000086009e7202 */ /* 0x000fe20000000f00 */
[C---:B------:R-:W-:Y:S01]  /*4d00*/  FFMA R101, R46.reuse, R101, R161 ;  /* 0x000000652e657223 */ /* 0x040fe200000000a1 */
[----:B------:R-:W-:Y:S01]  /*4d10*/  I2FP.F32.S32 R60, R60 ;  /* 0x0000003c003c7245 */ /* 0x000fe20000201400 */
[----:B------:R-:W-:Y:S01]  /*4d20*/  FFMA R100, R46, R163, R160 ;  /* 0x000000a32e647223 */ /* 0x000fe200000000a0 */
[----:B------:R-:W-:Y:S01]  /*4d30*/  I2FP.F32.S32 R42, R61 ;  /* 0x0000003d002a7245 */ /* 0x000fe20000201400 */
[----:B------:R-:W0:Y:S01]  /*4d40*/  LDS.128 R32, [R113+0x960] ;  /* 0x0009600071207984 */ /* 0x000e220000000c00 */
[----:B------:R-:W-:Y:S01]  /*4d50*/  I2FP.F32.S32 R62, R62 ;  /* 0x0000003e003e7245 */ /* 0x000fe20000201400 */
[----:B------:R-:W-:Y:S01]  /*4d60*/  FMUL R51, R66, R51 ;  /* 0x0000003342337220 */ /* 0x000fe20000400000 */
[----:B------:R-:W-:Y:S01]  /*4d70*/  I2FP.F32.S32 R46, R63 ;  /* 0x0000003f002e7245 */ /* 0x000fe20000201400 */
[----:B------:R-:W-:Y:S01]  /*4d80*/  LDS R44, [R114+0xd0] ;  /* 0x0000d000722c7984 */ /* 0x000fe20000000800 */
[C---:B------:R-:W-:Y:S01]  /*4d90*/  FMUL R60, R65.reuse, R60 ;  /* 0x0000003c413c7220 */ /* 0x040fe20000400000 */
[----:B------:R-:W-:-:S02]  /*4da0*/  FMUL R65, R65, R42 ;  /* 0x0000002a41417220 */ /* 0x000fc40000400000 */
[----:B------:R-:W-:Y:S01]  /*4db0*/  LDS R45, [R114+0xe0] ;  /* 0x0000e000722d7984 */ /* 0x000fe20000000800 */
[C---:B------:R-:W-:Y:S01]  /*4dc0*/  FMUL R42, R69.reuse, R62 ;  /* 0x0000003e452a7220 */ /* 0x040fe20000400000 */
[----:B------:R-:W-:Y:S02]  /*4dd0*/  FMUL R46, R69, R46 ;  /* 0x0000002e452e7220 */ /* 0x000fe40000400000 */
[----:B------:R-:W1:Y:S01]  /*4de0*/  LDSM.16.M88.4 R36, [R158] ;  /* 0x000000009e24783b */ /* 0x000e620000000200 */
[----:B------:R-:W-:Y:S01]  /*4df0*/  FFMA R54, R49, R51, R48 ;  /* 0x0000003331367223 */ /* 0x000fe20000000030 */
[----:B------:R-:W-:Y:S02]  /*4e00*/  I2FP.F32.S32 R63, R72 ;  /* 0x00000048003f7245 */ /* 0x000fe40000201400 */
[----:B------:R-:W-:Y:S01]  /*4e10*/  I2FP.F32.S32 R69, R73 ;  /* 0x0000004900457245 */ /* 0x000fe20000201400 */
[----:B------:R-:W2:Y:S04]  /*4e20*/  LDS.128 R48, [R113+0x9f0] ;  /* 0x0009f00071307984 */ /* 0x000ea80000000c00 */
[----:B------:R-:W-:Y:S04]  /*4e30*/  LDS R40, [R114+0x550] ;  /* 0x0005500072287984 */ /* 0x000fe80000000800 */
[----:B------:R-:W3:Y:S04]  /*4e40*/  LDS R41, [R114+0x560] ;  /* 0x0005600072297984 */ /* 0x000ee80000000800 */
[----:B------:R-:W-:Y:S04]  /*4e50*/  LDS R72, [R114+0x9d0] ;  /* 0x0009d00072487984 */ /* 0x000fe80000000800 */
[----:B------:R-:W4:Y:S01]  /*4e60*/  LDS R73, [R114+0x9e0] ;  /* 0x0009e00072497984 */ /* 0x000f220000000800 */
[----:B------:R-:W-:Y:S01]  /*4e70*/  BAR.SYNC.DEFER_BLOCKING 0x0 ;  /* 0x0000000000007b1d */ /* 0x000fe20000010000 */
[----:B------:R-:W-:-:S02]  /*4e80*/  I2FP.F32.S32 R57, R57 ;  /* 0x0000003900397245 */ /* 0x000fc40000201400 */
[----:B------:R-:W-:-:S03]  /*4e90*/  I2FP.F32.S32 R59, R59 ;  /* 0x0000003b003b7245 */ /* 0x000fc60000201400 */
[----:B------:R-:W-:Y:S01]  /*4ea0*/  FMUL R167, R64, R57 ;  /* 0x0000003940a77220 */ /* 0x000fe20000400000 */
[----:B------:R-:W-:Y:S01]  /*4eb0*/  I2FP.F32.S32 R57, R58 ;  /* 0x0000003a00397245 */ /* 0x000fe20000201400 */
[----:B------:R-:W-:Y:S01]  /*4ec0*/  HADD2.F32 R163, -RZ, R43.H0_H0 ;  /* 0x2000002bffa37230 */ /* 0x000fe20000004100 */
[----:B------:R-:W-:Y:S01]  /*4ed0*/  I2FP.F32.S32 R165, R56 ;  /* 0x0000003800a57245 */ /* 0x000fe20000201400 */
[----:B0-----:R-:W-:Y:S02]  /*4ee0*/  HADD2.F32 R43, -RZ, R32.H0_H0 ;  /* 0x20000020ff2b7230 */ /* 0x001fe40000004100 */
[C---:B------:R-:W-:Y:S01]  /*4ef0*/  FMUL R61, R68.reuse, R57 ;  /* 0x00000039443d7220 */ /* 0x040fe20000400000 */
[----:B------:R-:W-:Y:S01]  /*4f00*/  FMUL R68, R68, R59 ;  /* 0x0000003b44447220 */ /* 0x000fe20000400000 */
[----:B------:R0:W-:Y:S04]  /*4f10*/  STS [R20+0x60], R141 ;  /* 0x0000608d14007388 */ /* 0x0001e80000000800 */
[----:B------:R-:W-:Y:S04]  /*4f20*/  STS [R20+0x460], R139 ;  /* 0x0004608b14007388 */ /* 0x000fe80000000800 */
[----:B------:R-:W-:Y:S04]  /*4f30*/  STS [R20+0x860], R137 ;  /* 0x0008608914007388 */ /* 0x000fe80000000800 */
[----:B------:R5:W-:Y:S01]  /*4f40*/  STS [R20+0xc60], R125 ;  /* 0x000c607d14007388 */ /* 0x000be20000000800 */
[----:B-1----:R-:W-:Y:S01]  /*4f50*/  IMMA.16832.S8.S8 R56, R36.ROW, R44.COL, RZ ;  /* 0x0000002c24387237 */ /* 0x002fe20000405cff */
[----:B------:R-:W-:-:S02]  /*4f60*/  HADD2.F32 R44, -RZ, R33.H0_H0 ;  /* 0x20000021ff2c7230 */ /* 0x000fc40000004100 */
[----:B------:R-:W-:Y:S01]  /*4f70*/  FMUL R165, R64, R165 ;  /* 0x000000a540a57220 */ /* 0x000fe20000400000 */
[C---:B------:R-:W-:Y:S01]  /*4f80*/  FFMA R33, R43.reuse, R61, R148 ;  /* 0x0000003d2b217223 */ /* 0x040fe20000000094 */
[----:B--2---:R-:W-:Y:S02]  /*4f90*/  HADD2.F32 R45, -RZ, R48.H0_H0 ;  /* 0x20000030ff2d7230 */ /* 0x004fe40000004100 */
[----:B------:R-:W-:Y:S01]  /*4fa0*/  FFMA R165, R43, R165, R138 ;  /* 0x000000a52ba57223 */ /* 0x000fe2000000008a */
[----:B------:R-:W-:Y:S02]  /*4fb0*/  FFMA R33, R44, R42, R33 ;  /* 0x0000002a2c217223 */ /* 0x000fe40000000021 */
[----:B---3--:R-:W-:Y:S01]  /*4fc0*/  IMMA.16832.S8.S8 R40, R36.ROW, R40.COL, RZ ;  /* 0x0000002824287237 */ /* 0x008fe20000405cff */
[----:B------:R-:W-:Y:S01]  /*4fd0*/  MOV R105, R132 ;  /* 0x0000008400697202 */ /* 0x000fe20000000f00 */
[----:B------:R-:W-:Y:S02]  /*4fe0*/  HADD2.F32 R48, -RZ, R49.H0_H0 ;  /* 0x20000031ff307230 */ /* 0x000fe40000004100 */
[C---:B------:R-:W-:Y:S01]  /*4ff0*/  FFMA R167, R45.reuse, R167, R140 ;  /* 0x000000a72da77223 */ /* 0x040fe2000000008c */
[C---:B------:R-:W-:Y:S01]  /*5000*/  FMUL R158, R66.reuse, R63 ;  /* 0x0000003f429e7220 */ /* 0x040fe20000400000 */
[----:B------:R-:W-:Y:S01]  /*5010*/  FMUL R160, R66, R69 ;  /* 0x0000004542a07220 */ /* 0x000fe20000400000 */
[----:B------:R-:W-:Y:S01]  /*5020*/  BAR.SYNC.DEFER_BLOCKING 0x0 ;  /* 0x0000000000007b1d */ /* 0x000fe20000010000 */
[----:B------:R-:W-:Y:S01]  /*5030*/  FFMA R49, R44, R60, R165 ;  /* 0x0000003c2c317223 */ /* 0x000fe200000000a5 */
[----:B------:R-:W-:Y:S01]  /*5040*/  FFMA R45, R45, R68, R149 ;  /* 0x000000442d2d7223 */ /* 0x000fe20000000095 */
[----:B------:R-:W-:-:S02]  /*5050*/  I2FP.F32.S32 R161, R74 ;  /* 0x0000004a00a17245 */ /* 0x000fc40000201400 */
[----:B------:R-:W-:Y:S02]  /*5060*/  I2FP.F32.S32 R75, R75 ;  /* 0x0000004b004b7245 */ /* 0x000fe40000201400 */
[----:B------:R-:W-:Y:S01]  /*5070*/  I2FP.F32.S32 R44, R57 ;  /* 0x00000039002c7245 */ /* 0x000fe20000201400 */
[C---:B------:R-:W-:Y:S01]  /*5080*/  FMUL R66, R70.reuse, R161 ;  /* 0x000000a146427220 */ /* 0x040fe20000400000 */
[----:B------:R-:W-:Y:S01]  /*5090*/  I2FP.F32.S32 R64, R59 ;  /* 0x0000003b00407245 */ /* 0x000fe20000201400 */
[----:B------:R-:W-:Y:S01]  /*50a0*/  FMUL R161, R70, R75 ;  /* 0x0000004b46a17220 */ /* 0x000fe20000400000 */
[C---:B------:R-:W-:Y:S01]  /*50b0*/  FFMA R165, R48.reuse, R65, R167 ;  /* 0x0000004130a57223 */ /* 0x040fe200000000a7 */
[----:B----4-:R-:W-:Y:S01]  /*50c0*/  IMMA.16832.S8.S8 R72, R36.ROW, R72.COL, RZ ;  /* 0x0000004824487237 */ /* 0x010fe20000405cff */
[----:B------:R-:W-:Y:S01]  /*50d0*/  FFMA R48, R48, R46, R45 ;  /* 0x0000002e30307223 */ /* 0x000fe2000000002d */
[----:B------:R-:W-:Y:S04]  /*50e0*/  LDS R68, [R114+0x70] ;  /* 0x0000700072447984 */ /* 0x000fe80000000800 */
[----:B------:R-:W-:Y:S04]  /*50f0*/  LDS R69, [R114+0x80] ;  /* 0x0000800072457984 */ /* 0x000fe80000000800 */
[----:B------:R-:W1:Y:S01]  /*5100*/  LDSM.16.M88.4 R60, [R105] ;  /* 0x00000000693c783b */ /* 0x000e620000000200 */
[----:B------:R-:W-:Y:S01]  /*5110*/  FMUL R44, R67, R44 ;  /* 0x0000002c432c7220 */ /* 0x000fe20000400000 */
[----:B------:R-:W-:Y:S01]  /*5120*/  FMUL R45, R71, R64 ;  /* 0x00000040472d7220 */ /* 0x000fe20000400000 */
[----:B------:R-:W-:-:S02]  /*5130*/  I2FP.F32.S32 R40, R40 ;  /* 0x0000002800287245 */ /* 0x000fc40000201400 */
[----:B------:R-:W-:Y:S02]  /*5140*/  MOV R104, R130 ;  /* 0x0000008200687202 */ /* 0x000fe40000000f00 */
[----:B------:R-:W-:Y:S02]  /*5150*/  I2FP.F32.S32 R56, R56 ;  /* 0x0000003800387245 */ /* 0x000fe40000201400 */
[----:B------:R-:W-:Y:S01]  /*5160*/  I2FP.F32.S32 R58, R58 ;  /* 0x0000003a003a7245 */ /* 0x000fe20000201400 */
[C---:B------:R-:W-:Y:S01]  /*5170*/  FFMA R102, R163.reuse, R44, R102 ;  /* 0x0000002ca3667223 */ /* 0x040fe20000000066 */
[----:B------:R-:W-:Y:S01]  /*5180*/  I2FP.F32.S32 R38, R42 ;  /* 0x0000002a00267245 */ /* 0x000fe20000201400 */
[----:B------:R-:W-:Y:S01]  /*5190*/  FFMA R163, R163, R45, R52 ;  /* 0x0000002da3a37223 */ /* 0x000fe20000000034 */
[----:B------:R-:W-:Y:S01]  /*51a0*/  I2FP.F32.S32 R36, R41 ;  /* 0x0000002900247245 */ /* 0x000fe20000201400 */
[C---:B------:R-:W-:Y:S01]  /*51b0*/  FMUL R149, R67.reuse, R40 ;  /* 0x0000002843957220 */ /* 0x040fe20000400000 */
[----:B------:R-:W-:Y:S01]  /*51c0*/  I2FP.F32.S32 R52, R43 ;  /* 0x0000002b00347245 */ /* 0x000fe20000201400 */
[----:B------:R-:W-:Y:S01]  /*51d0*/  FMUL R56, R67, R56 ;  /* 0x0000003843387220 */ /* 0x000fe20000400000 */
[----:B------:R-:W-:Y:S01]  /*51e0*/  FMUL R58, R71, R58 ;  /* 0x0000003a473a7220 */ /* 0x000fe20000400000 */
[----:B------:R-:W2:Y:S01]  /*51f0*/  LDS.128 R40, [R113+0x60] ;  /* 0x0000600071287984 */ /* 0x000ea20000000c00 */
[----:B------:R-:W-:-:S02]  /*5200*/  HADD2.F32 R55, -RZ, R55.H0_H0 ;  /* 0x20000037ff377230 */ /* 0x000fc40000004100 */
[----:B------:R-:W-:Y:S01]  /*5210*/  FMUL R38, R71, R38 ;  /* 0x0000002647267220 */ /* 0x000fe20000400000 */
[----:B------:R-:W-:Y:S01]  /*5220*/  HADD2.F32 R32, -RZ, R47.H0_H0 ;  /* 0x2000002fff207230 */ /* 0x000fe20000004100 */
[----:B------:R-:W-:Y:S01]  /*5230*/  LDS R64, [R114+0x90] ;  /* 0x0000900072407984 */ /* 0x000fe20000000800 */
[C---:B------:R-:W-:Y:S01]  /*5240*/  FFMA R159, R136.reuse, R56, R159 ;  /* 0x00000038889f7223 */ /* 0x040fe2000000009f */
[----:B------:R-:W-:Y:S02]  /*5250*/  FFMA R103, R136, R58, R103 ;  /* 0x0000003a88677223 */ /* 0x000fe40000000067 */
[----:B------:R-:W-:Y:S01]  /*5260*/  LDS R65, [R114+0xa0] ;  /* 0x0000a00072417984 */ /* 0x000fe20000000800 */
[----:B------:R-:W-:Y:S01]  /*5270*/  FFMA R149, R55, R149, R54 ;  /* 0x0000009537957223 */ /* 0x000fe20000000036 */
[----:B------:R-:W-:Y:S02]  /*5280*/  FMUL R36, R67, R36 ;  /* 0x0000002443247220 */ /* 0x000fe40000400000 */
[----:B------:R-:W3:Y:S01]  /*5290*/  LDSM.16.M88.4 R44, [R104] ;  /* 0x00000000682c783b */ /* 0x000ee20000000200 */
[----:B0-----:R-:W-:Y:S01]  /*52a0*/  FMUL R141, R71, R52 ;  /* 0x00000034478d7220 */ /* 0x001fe20000400000 */
[----:B------:R-:W-:-:S02]  /*52b0*/  FFMA R162, R55, R38, R53 ;  /* 0x0000002637a27223 */ /* 0x000fc40000000035 */
[----:B------:R-:W0:Y:S01]  /*52c0*/  LDS.128 R56, [R115+0x10] ;  /* 0x0000100073387984 */ /* 0x000e220000000c00 */
[----:B------:R-:W-:-:S03]  /*52d0*/  FFMA R140, R32, R36, R101 ;  /* 0x00000024208c7223 */ /* 0x000fc60000000065 */
[----:B------:R-:W4:Y:S01]  /*52e0*/  LDS.128 R52, [R115+0x990] ;  /* 0x0009900073347984 */ /* 0x000f220000000c00 */
[----:B------:R-:W-:Y:S01]  /*52f0*/  FFMA R141, R32, R141, R100 ;  /* 0x0000008d208d7223 */ /* 0x000fe20000000064 */
[----:B------:R-:W-:Y:S02]  /*5300*/  I2FP.F32.S32 R138, R72 ;  /* 0x00000048008a7245 */ /* 0x000fe40000201400 */
[----:B------:R-:W-:Y:S01]  /*5310*/  I2FP.F32.S32 R32, R73 ;  /* 0x0000004900207245 */ /* 0x000fe20000201400 */
[----:B------:R-:W-:Y:S04]  /*5320*/  LDS R72, [R114+0x4f0] ;  /* 0x0004f00072487984 */ /* 0x000fe80000000800 */
[----:B------:R-:W4:Y:S01]  /*5330*/  LDS R73, [R114+0x500] ;  /* 0x0005000072497984 */ /* 0x000f220000000800 */
[----:B------:R-:W-:-:S02]  /*5340*/  I2FP.F32.S32 R74, R74 ;  /* 0x0000004a004a7245 */ /* 0x000fc40000201400 */
[----:B------:R-:W-:Y:S01]  /*5350*/  I2FP.F32.S32 R70, R75 ;  /* 0x0000004b00467245 */ /* 0x000fe20000201400 */
[----:B------:R-:W4:Y:S02]  /*5360*/  LDS.128 R36, [R113+0xf0] ;  /* 0x0000f00071247984 */ /* 0x000f240000000c00 */
[C---:B------:R-:W-:Y:S02]  /*5370*/  FMUL R136, R71.reuse, R74 ;  /* 0x0000004a47887220 */ /* 0x040fe40000400000 */
[----:B-----5:R-:W-:Y:S01]  /*5380*/  FMUL R125, R71, R70 ;  /* 0x00000046477d7220 */ /* 0x020fe20000400000 */
[----:B------:R-:W-:Y:S01]  /*5390*/  HADD2.F32 R34, -RZ, R34.H0_H0 ;  /* 0x20000022ff227230 */ /* 0x000fe20000004100 */
[----:B-1----:R-:W-:Y:S01]  /*53a0*/  IMMA.16832.S8.S8 R68, R60.ROW, R68.COL, RZ ;  /* 0x000000443c447237 */ /* 0x002fe20000405cff */
[C---:B------:R-:W-:Y:S01]  /*53b0*/  FMUL R137, R67.reuse, R32 ;  /* 0x0000002043897220 */ /* 0x040fe20000400000 */
[----:B------:R-:W-:Y:S02]  /*53c0*/  HADD2.F32 R32, -RZ, R35.H0_H0 ;  /* 0x20000023ff207230 */ /* 0x000fe40000004100 */
[----:B------:R-:W-:Y:S01]  /*53d0*/  FMUL R138, R67, R138 ;  /* 0x0000008a438a7220 */ /* 0x000fe20000400000 */
[C---:B------:R-:W-:Y:S01]  /*53e0*/  FFMA R33, R34.reuse, R66, R33 ;  /* 0x0000004222217223 */ /* 0x040fe20000000021 */
[----:B------:R-:W-:Y:S01]  /*53f0*/  FFMA R49, R34, R158, R49 ;  /* 0x0000009e22317223 */ /* 0x000fe20000000031 */
[----:B------:R-:W-:Y:S02]  /*5400*/  LDS R74, [R114+0x510] ;  /* 0x00051000724a7984 */ /* 0x000fe40000000800 */
[C---:B------:R-:W-:Y:S01]  /*5410*/  FFMA R136, R32.reuse, R136, R33 ;  /* 0x0000008820887223 */ /* 0x040fe20000000021 */
[----:B------:R-:W-:Y:S01]  /*5420*/  FFMA R138, R32, R138, R49 ;  /* 0x0000008a208a7223 */ /* 0x000fe20000000031 */
[----:B------:R-:W1:Y:S01]  /*5430*/  LDS R75, [R114+0x520] ;  /* 0x00052000724b7984 */ /* 0x000e620000000800 */
[----:B------:R-:W-:-:S03]  /*5440*/  HADD2.F32 R50, -RZ, R50.H0_H0 ;  /* 0x20000032ff327230 */ /* 0x000fc60000004100 */
[----:B------:R-:W5:Y:S01]  /*5450*/  LDS.128 R32, [R113+0x4e0] ;  /* 0x0004e00071207984 */ /* 0x000f620000000c00 */
[----:B--2---:R-:W-:Y:S02]  /*5460*/  HADD2.F32 R158, -RZ, R41.H0_H0 ;  /* 0x20000029ff9e7230 */ /* 0x004fe40000004100 */
[C---:B------:R-:W-:Y:S01]  /*5470*/  FFMA R48, R50.reuse, R161, R48 ;  /* 0x000000a132307223 */ /* 0x040fe20000000030 */
[----:B------:R-:W-:Y:S01]  /*5480*/  HADD2.F32 R51, -RZ, R51.H0_H0 ;  /* 0x20000033ff337230 */ /* 0x000fe20000004100 */
[----:B------:R-:W-:Y:S01]  /*5490*/  MOV R124, R128 ;  /* 0x00000080007c7202 */ /* 0x000fe20000000f00 */
[----:B------:R-:W-:Y:S01]  /*54a0*/  HADD2.F32 R139, -RZ, R43.H0_H0 ;  /* 0x2000002bff8b7230 */ /* 0x000fe20000004100 */
[----:B------:R-:W-:Y:S01]  /*54b0*/  I2FP.F32.S32 R41, R68 ;  /* 0x0000004400297245 */ /* 0x000fe20000201400 */
[----:B------:R-:W-:Y:S01]  /*54c0*/  FFMA R160, R50, R160, R165 ;  /* 0x000000a032a07223 */ /* 0x000fe200000000a5 */
[----:B------:R-:W-:Y:S01]  /*54d0*/  I2FP.F32.S32 R43, R70 ;  /* 0x00000046002b7245 */ /* 0x000fe20000201400 */
[----:B---3--:R-:W-:Y:S01]  /*54e0*/  IMMA.16832.S8.S8 R64, R44.ROW, R64.COL, RZ ;  /* 0x000000402c407237 */ /* 0x008fe20000405cff */
[C---:B------:R-:W-:Y:S01]  /*54f0*/  FFMA R125, R51.reuse, R125, R48 ;  /* 0x0000007d337d7223 */ /* 0x040fe20000000030 */
[----:B------:R-:W-:Y:S01]  /*5500*/  FFMA R137, R51, R137, R160 ;  /* 0x0000008933897223 */ /* 0x000fe200000000a0 */
[----:B------:R-:W-:Y:S01]  /*5510*/  HADD2.F32 R100, -RZ, R40.H0_H0 ;  /* 0x20000028ff647230 */ /* 0x000fe20000004100 */
[----:B------:R-:W-:Y:S01]  /*5520*/  I2FP.F32.S32 R69, R69 ;  /* 0x0000004500457245 */ /* 0x000fe20000201400 */
[----:B0-----:R-:W-:Y:S01]  /*5530*/  FMUL R41, R56, R41 ;  /* 0x0000002938297220 */ /* 0x001fe20000400000 */
[----:B------:R-:W-:Y:S01]  /*5540*/  LDS R104, [R114+0xb0] ;  /* 0x0000b00072687984 */ /* 0x000fe20000000800 */
[----:B----4-:R-:W-:-:S03]  /*5550*/  FMUL R68, R52, R43 ;  /* 0x0000002b34447220 */ /* 0x010fc60000400000 */
[----:B------:R-:W-:Y:S04]  /*5560*/  LDS R105, [R114+0xc0] ;  /* 0x0000c00072697984 */ /* 0x000fe80000000800 */
[----:B------:R-:W0:Y:S01]  /*5570*/  LDSM.16.M88.4 R48, [R124] ;  /* 0x000000007c30783b */ /* 0x000e220000000200 */
[----:B------:R-:W-:Y:S01]  /*5580*/  HADD2.F32 R148, -RZ, R42.H0_H0 ;  /* 0x2000002aff947230 */ /* 0x000fe20000004100 */
[----:B------:R-:W-:Y:S01]  /*5590*/  I2FP.F32.S32 R101, R71 ;  /* 0x0000004700657245 */ /* 0x000fe20000201400 */
[----:B------:R-:W-:Y:S01]  /*55a0*/  FFMA R159, R100, R41, R159 ;  /* 0x00000029649f7223 */ /* 0x000fe2000000009f */
[----:B------:R-:W-:Y:S01]  /*55b0*/  FMUL R164, R56, R69 ;  /* 0x0000004538a47220 */ /* 0x000fe20000400000 */
[----:B------:R-:W-:Y:S01]  /*55c0*/  FFMA R103, R100, R68, R103 ;  /* 0x0000004464677223 */ /* 0x000fe20000000067 */
[----:B------:R-:W2:Y:S01]  /*55d0*/  LDS.128 R40, [R113+0x570] ;  /* 0x0005700071287984 */ /* 0x000ea20000000c00 */
[----:B------:R-:W-:Y:S01]  /*55e0*/  IMMA.16832.S8.S8 R68, R60.ROW, R72.COL, RZ ;  /* 0x000000483c447237 */ /* 0x000fe20000405cff */
[----:B------:R-:W-:-:S02]  /*55f0*/  HADD2.F32 R161, -RZ, R36.H0_H0 ;  /* 0x20000024ffa17230 */ /* 0x000fc40000004100 */
[----:B------:R-:W-:Y:S01]  /*5600*/  FMUL R36, R52, R101 ;  /* 0x0000006534247220 */ /* 0x000fe20000400000 */
[----:B------:R-:W-:Y:S04]  /*5610*/  LDS R100, [R114+0x530] ;  /* 0x0005300072647984 */ /* 0x000fe80000000800 */
[----:B------:R-:W3:Y:S01]  /*5620*/  LDS R101, [R114+0x540] ;  /* 0x0005400072657984 */ /* 0x000ee20000000800 */
[----:B------:R-:W-:Y:S01]  /*5630*/  I2FP.F32.S32 R64, R64 ;  /* 0x0000004000407245 */ /* 0x000fe20000201400 */
[C---:B------:R-:W-:Y:S01]  /*5640*/  FFMA R163, R161.reuse, R36, R163 ;  /* 0x00000024a1a37223 */ /* 0x040fe200000000a3 */
[----:B------:R-:W-:Y:S02]  /*5650*/  I2FP.F32.S32 R66, R66 ;  /* 0x0000004200427245 */ /* 0x000fe40000201400 */
        /* <DEDUP_REMOVED lines=8> */
[C---:B------:R-:W-:Y:S01]  /*56e0*/  FFMA R161, R158.reuse, R161, R159 ;  /* 0x000000a19ea17223 */ /* 0x040fe2000000009f */
[----:B------:R-:W-:Y:S01]  /*56f0*/  I2FP.F32.S32 R67, R70 ;  /* 0x0000004600437245 */ /* 0x000fe20000201400 */
[----:B------:R-:W-:Y:S01]  /*5700*/  FFMA R159, R158, R66, R103 ;  /* 0x000000429e9f7223 */ /* 0x000fe20000000067 */
[----:B------:R-:W-:Y:S01]  /*5710*/  LDS R102, [R114+0x970] ;  /* 0x0009700072667984 */ /* 0x000fe20000000800 */
[----:B-1----:R-:W-:Y:S01]  /*5720*/  IMMA.16832.S8.S8 R72, R44.ROW, R74.COL, RZ ;  /* 0x0000004a2c487237 */ /* 0x002fe20000405cff */
[----:B------:R-:W-:Y:S01]  /*5730*/  FFMA R164, R37, R36, R164 ;  /* 0x0000002425a47223 */ /* 0x000fe200000000a4 */
[----:B-----5:R-:W-:Y:S01]  /*5740*/  HADD2.F32 R36, -RZ, R32.H0_H0 ;  /* 0x20000020ff247230 */ /* 0x020fe20000004100 */
[----:B------:R-:W1:Y:S01]  /*5750*/  LDS R103, [R114+0x980] ;  /* 0x0009800072677984 */ /* 0x000e620000000800 */
[----:B------:R-:W-:Y:S01]  /*5760*/  FMUL R64, R53, R64 ;  /* 0x0000004035407220 */ /* 0x000fe20000400000 */
[----:B------:R-:W-:Y:S01]  /*5770*/  FMUL R32, R56, R65 ;  /* 0x0000004138207220 */ /* 0x000fe20000400000 */
[----:B------:R-:W-:-:S02]  /*5780*/  FMUL R67, R52, R67 ;  /* 0x0000004334437220 */ /* 0x000fc40000400000 */
[----:B------:R-:W-:Y:S01]  /*5790*/  FFMA R165, R37, R64, R163 ;  /* 0x0000004025a57223 */ /* 0x000fe200000000a3 */
[C---:B------:R-:W-:Y:S01]  /*57a0*/  FFMA R32, R36.reuse, R32, R149 ;  /* 0x0000002024207223 */ /* 0x040fe20000000095 */
[----:B------:R-:W-:Y:S01]  /*57b0*/  FFMA R162, R36, R67, R162 ;  /* 0x0000004324a27223 */ /* 0x000fe200000000a2 */
[----:B------:R-:W-:Y:S04]  /*57c0*/  LDS R37, [R114+0x9a0] ;  /* 0x0009a00072257984 */ /* 0x000fe80000000800 */
[----:B------:R-:W4:Y:S01]  /*57d0*/  LDS R36, [R114+0x990] ;  /* 0x0009900072247984 */ /* 0x000f220000000800 */
[----:B0-----:R-:W-:Y:S01]  /*57e0*/  IMMA.16832.S8.S8 R64, R48.ROW, R104.COL, RZ ;  /* 0x0000006830407237 */ /* 0x001fe20000405cff */
[----:B------:R-:W-:Y:S02]  /*57f0*/  I2FP.F32.S32 R69, R69 ;  /* 0x0000004500457245 */ /* 0x000fe40000201400 */
[----:B------:R-:W-:Y:S01]  /*5800*/  I2FP.F32.S32 R71, R71 ;  /* 0x0000004700477245 */ /* 0x000fe20000201400 */
[----:B------:R-:W-:Y:S01]  /*5810*/  HADD2.F32 R149, -RZ, R33.H0_H0 ;  /* 0x20000021ff957230 */ /* 0x000fe20000004100 */
[----:B------:R-:W-:Y:S01]  /*5820*/  I2FP.F32.S32 R72, R72 ;  /* 0x0000004800487245 */ /* 0x000fe20000201400 */
[----:B--2---:R-:W-:-:S02]  /*5830*/  HADD2.F32 R33, -RZ, R40.H0_H0 ;  /* 0x20000028ff217230 */ /* 0x004fc40000004100 */
[----:B------:R-:W-:Y:S01]  /*5840*/  FMUL R69, R56, R69 ;  /* 0x0000004538457220 */ /* 0x000fe20000400000 */
[----:B------:R-:W-:Y:S01]  /*5850*/  FMUL R68, R52, R71 ;  /* 0x0000004734447220 */ /* 0x000fe20000400000 */
[----:B------:R-:W-:Y:S02]  /*5860*/  FMUL R105, R57, R72 ;  /* 0x0000004839697220 */ /* 0x000fe40000400000 */
[C---:B------:R-:W-:Y:S01]  /*5870*/  FFMA R104, R33.reuse, R69, R140 ;  /* 0x0000004521687223 */ /* 0x040fe2000000008c */
[----:B------:R-:W-:Y:S02]  /*5880*/  FFMA R141, R33, R68, R141 ;  /* 0x00000044218d7223 */ /* 0x000fe4000000008d */
[----:B---3--:R-:W-:Y:S01]  /*5890*/  IMMA.16832.S8.S8 R68, R48.ROW, R100.COL, RZ ;  /* 0x0000006430447237 */ /* 0x008fe20000405cff */
[----:B------:R-:W-:Y:S01]  /*58a0*/  FFMA R105, R149, R105, R32 ;  /* 0x0000006995697223 */ /* 0x000fe20000000020 */
[----:B------:R-:W-:Y:S01]  /*58b0*/  LDS R33, [R114+0x9c0] ;  /* 0x0009c00072217984 */ /* 0x000fe20000000800 */
[----:B------:R-:W-:Y:S01]  /*58c0*/  I2FP.F32.S32 R40, R73 ;  /* 0x0000004900287245 */ /* 0x000fe20000201400 */
[----:B------:R-:W-:-:S02]  /*58d0*/  HADD2.F32 R73, -RZ, R41.H0_H0 ;  /* 0x20000029ff497230 */ /* 0x000fc40000004100 */
[----:B------:R-:W0:Y:S01]  /*58e0*/  LDS R32, [R114+0x9b0] ;  /* 0x0009b00072207984 */ /* 0x000e220000000800 */
        /* <DEDUP_REMOVED lines=8> */
[----:B------:R-:W-:Y:S01]  /*5970*/  MOV R123, R126 ;  /* 0x0000007e007b7202 */ /* 0x000fe20000000f00 */
[----:B-1----:R-:W-:Y:S01]  /*5980*/  IMMA.16832.S8.S8 R60, R60.ROW, R102.COL, RZ ;  /* 0x000000663c3c7237 */ /* 0x002fe20000405cff */
[C---:B------:R-:W-:Y:S01]  /*5990*/  FFMA R102, R148.reuse, R41, R161 ;  /* 0x0000002994667223 */ /* 0x040fe200000000a1 */
[C---:B------:R-:W-:Y:S01]  /*59a0*/  FFMA R104, R73.reuse, R40, R104 ;  /* 0x0000002849687223 */ /* 0x040fe20000000068 */
[----:B------:R-:W-:Y:S01]  /*59b0*/  FFMA R100, R73, R72, R141 ;  /* 0x0000004849647223 */ /* 0x000fe2000000008d */
[----:B------:R-:W-:Y:S01]  /*59c0*/  FFMA R148, R148, R75, R159 ;  /* 0x0000004b94947223 */ /* 0x000fe2000000009f */
[----:B------:R-:W-:Y:S01]  /*59d0*/  HADD2.F32 R73, -RZ, R38.H0_H0 ;  /* 0x20000026ff497230 */ /* 0x000fe20000004100 */
[----:B------:R-:W-:Y:S01]  /*59e0*/  I2FP.F32.S32 R75, R68 ;  /* 0x00000044004b7245 */ /* 0x000fe20000201400 */
[----:B------:R-:W-:Y:S01]  /*59f0*/  FMUL R38, R58, R65 ;  /* 0x000000413a267220 */ /* 0x000fe20000400000 */
[----:B------:R-:W-:Y:S01]  /*5a00*/  I2FP.F32.S32 R103, R67 ;  /* 0x0000004300677245 */ /* 0x000fe20000201400 */
[----:B------:R-:W-:Y:S01]  /*5a10*/  LDS R40, [R114+0xd0] ;  /* 0x0000d00072287984 */ /* 0x000fe20000000800 */
[----:B----4-:R-:W-:Y:S03]  /*5a20*/  IMMA.16832.S8.S8 R44, R44.ROW, R36.COL, RZ ;  /* 0x000000242c2c7237 */ /* 0x010fe60000405cff */
[----:B------:R-:W-:Y:S01]  /*5a30*/  LDS R41, [R114+0xe0] ;  /* 0x0000e00072297984 */ /* 0x000fe20000000800 */
[----:B------:R-:W-:-:S03]  /*5a40*/  I2FP.F32.S32 R74, R74 ;  /* 0x0000004a004a7245 */ /* 0x000fc60000201400 */
[----:B------:R1:W2:Y:S01]  /*5a50*/  LDSM.16.M88.4 R64, [R123] ;  /* 0x000000007b40783b */ /* 0x0002a20000000200 */
[----:B------:R-:W-:Y:S02]  /*5a60*/  HADD2.F32 R34, -RZ, R34.H0_H0 ;  /* 0x20000022ff227230 */ /* 0x000fe40000004100 */
[----:B------:R-:W-:Y:S01]  /*5a70*/  FMUL R36, R58, R75 ;  /* 0x0000004b3a247220 */ /* 0x000fe20000400000 */
[----:B------:R-:W-:Y:S01]  /*5a80*/  FMUL R74, R53, R74 ;  /* 0x0000004a354a7220 */ /* 0x000fe20000400000 */
[----:B------:R-:W-:Y:S01]  /*5a90*/  I2FP.F32.S32 R141, R70 ;  /* 0x00000046008d7245 */ /* 0x000fe20000201400 */
[----:B------:R-:W-:Y:S01]  /*5aa0*/  LDS R37, [R114+0x560] ;  /* 0x0005600072257984 */ /* 0x000fe20000000800 */
[----:B------:R-:W-:Y:S01]  /*5ab0*/  FFMA R105, R34, R36, R105 ;  /* 0x0000002422697223 */ /* 0x000fe20000000069 */
[----:B-1----:R-:W-:Y:S02]  /*5ac0*/  I2FP.F32.S32 R123, R71 ;  /* 0x00000047007b7245 */ /* 0x002fe40000201400 */
[----:B------:R-:W1:Y:S01]  /*5ad0*/  LDS R36, [R114+0x550] ;  /* 0x0005500072247984 */ /* 0x000e620000000800 */
[----:B------:R-:W-:Y:S01]  /*5ae0*/  FMUL R72, R54, R103 ;  /* 0x0000006736487220 */ /* 0x000fe20000400000 */
[----:B------:R-:W-:Y:S01]  /*5af0*/  FFMA R101, R149, R74, R162 ;  /* 0x0000004a95657223 */ /* 0x000fe200000000a2 */
[----:B------:R-:W-:-:S02]  /*5b00*/  HADD2.F32 R103, -RZ, R42.H0_H0 ;  /* 0x2000002aff677230 */ /* 0x000fc40000004100 */
[C---:B------:R-:W-:Y:S01]  /*5b10*/  FMUL R141, R54.reuse, R141 ;  /* 0x0000008d368d7220 */ /* 0x040fe20000400000 */
[----:B------:R-:W-:-:S03]  /*5b20*/  FMUL R123, R54, R123 ;  /* 0x0000007b367b7220 */ /* 0x000fc60000400000 */
[----:B------:R-:W-:Y:S01]  /*5b30*/  FFMA R162, R34, R141, R101 ;  /* 0x0000008d22a27223 */ /* 0x000fe20000000065 */
[----:B------:R-:W-:Y:S01]  /*5b40*/  FFMA R160, R103, R123, R100 ;  /* 0x0000007b67a07223 */ /* 0x000fe20000000064 */
[----:B------:R-:W-:Y:S04]  /*5b50*/  LDS R101, [R114+0x9e0] ;  /* 0x0009e00072657984 */ /* 0x000fe80000000800 */
[----:B------:R-:W3:Y:S01]  /*5b60*/  LDS R100, [R114+0x9d0] ;  /* 0x0009d00072647984 */ /* 0x000ee20000000800 */
[----:B0-----:R-:W-:Y:S01]  /*5b70*/  IMMA.16832.S8.S8 R48, R48.ROW, R32.COL, RZ ;  /* 0x0000002030307237 */ /* 0x001fe20000405cff */
[----:B------:R-:W-:Y:S01]  /*5b80*/  I2FP.F32.S32 R69, R69 ;  /* 0x0000004500457245 */ /* 0x000fe20000201400 */
[C---:B------:R-:W-:Y:S01]  /*5b90*/  FFMA R164, R73.reuse, R38, R164 ;  /* 0x0000002649a47223 */ /* 0x040fe200000000a4 */
[----:B------:R-:W-:Y:S01]  /*5ba0*/  FFMA R165, R73, R72, R165 ;  /* 0x0000004849a57223 */ /* 0x000fe200000000a5 */
[----:B------:R-:W-:Y:S01]  /*5bb0*/  I2FP.F32.S32 R44, R44 ;  /* 0x0000002c002c7245 */ /* 0x000fe20000201400 */
[----:B------:R-:W0:Y:S01]  /*5bc0*/  LDS.128 R72, [R113+0x960] ;  /* 0x0009600071487984 */ /* 0x000e220000000c00 */
[----:B------:R-:W-:Y:S01]  /*5bd0*/  FMUL R38, R58, R69 ;  /* 0x000000453a267220 */ /* 0x000fe20000400000 */
[----:B------:R-:W-:-:S02]  /*5be0*/  I2FP.F32.S32 R32, R45 ;  /* 0x0000002d00207245 */ /* 0x000fc40000201400 */
[----:B------:R-:W4:Y:S01]  /*5bf0*/  LDS.128 R68, [R113+0x9f0] ;  /* 0x0009f00071447984 */ /* 0x000f220000000c00 */
[----:B------:R-:W-:Y:S01]  /*5c00*/  I2FP.F32.S32 R33, R60 ;  /* 0x0000003c00217245 */ /* 0x000fe20000201400 */
[C---:B------:R-:W-:Y:S01]  /*5c10*/  FMUL R60, R57.reuse, R44 ;  /* 0x0000002c393c7220 */ /* 0x040fe20000400000 */
[----:B------:R-:W-:Y:S01]  /*5c20*/  FMUL R57, R57, R32 ;  /* 0x0000002039397220 */ /* 0x000fe20000400000 */
[----:B------:R-:W-:Y:S01]  /*5c30*/  I2FP.F32.S32 R32, R46 ;  /* 0x0000002e00207245 */ /* 0x000fe20000201400 */
[----:B------:R-:W-:Y:S01]  /*5c40*/  FFMA R104, R103, R38, R104 ;  /* 0x0000002667687223 */ /* 0x000fe20000000068 */
[----:B------:R-:W-:Y:S02]  /*5c50*/  I2FP.F32.S32 R34, R47 ;  /* 0x0000002f00227245 */ /* 0x000fe40000201400 */
[----:B--2---:R-:W-:Y:S01]  /*5c60*/  IMMA.16832.S8.S8 R44, R64.ROW, R40.COL, RZ ;  /* 0x00000028402c7237 */ /* 0x004fe20000405cff */
[----:B------:R-:W-:Y:S01]  /*5c70*/  I2FP.F32.S32 R103, R61 ;  /* 0x0000003d00677245 */ /* 0x000fe20000201400 */
[----:B------:R-:W-:Y:S01]  /*5c80*/  FMUL R61, R56, R33 ;  /* 0x00000021383d7220 */ /* 0x000fe20000400000 */
[----:B------:R-:W-:Y:S01]  /*5c90*/  I2FP.F32.S32 R33, R48 ;  /* 0x0000003000217245 */ /* 0x000fe20000201400 */
[C---:B------:R-:W-:Y:S01]  /*5ca0*/  FMUL R41, R53.reuse, R32 ;  /* 0x0000002035297220 */ /* 0x040fe20000400000 */
[----:B------:R-:W-:Y:S01]  /*5cb0*/  FMUL R53, R53, R34 ;  /* 0x0000002235357220 */ /* 0x000fe20000400000 */
[----:B------:R-:W-:-:S02]  /*5cc0*/  HADD2.F32 R42, -RZ, R35.H0_H0 ;  /* 0x20000023ff2a7230 */ /* 0x000fc40000004100 */
[----:B------:R-:W-:Y:S02]  /*5cd0*/  FMUL R38, R58, R33 ;  /* 0x000000213a267220 */ /* 0x000fe40000400000 */
[----:B-1----:R-:W-:Y:S01]  /*5ce0*/  IMMA.16832.S8.S8 R32, R64.ROW, R36.COL, RZ ;  /* 0x0000002440207237 */ /* 0x002fe20000405cff */
[----:B------:R-:W-:Y:S01]  /*5cf0*/  I2FP.F32.S32 R49, R49 ;  /* 0x0000003100317245 */ /* 0x000fe20000201400 */
[----:B------:R-:W-:-:S07]  /*5d00*/  FMUL R56, R56, R103 ;  /* 0x0000006738387220 */ /* 0x000fce0000400000 */
[----:B------:R-:W-:Y:S01]  /*5d10*/  I2FP.F32.S32 R44, R44 ;  /* 0x0000002c002c7245 */ /* 0x000fe20000201400 */
[----:B---3--:R-:W-:Y:S01]  /*5d20*/  IMMA.16832.S8.S8 R64, R64.ROW, R100.COL, RZ ;  /* 0x0000006440407237 */ /* 0x008fe20000405cff */
[----:B------:R-:W-:-:S03]  /*5d30*/  I2FP.F32.S32 R36, R45 ;  /* 0x0000002d00247245 */ /* 0x000fc60000201400 */
[----:B------:R-:W-:Y:S01]  /*5d40*/  FMUL R44, R59, R44 ;  /* 0x0000002c3b2c7220 */ /* 0x000fe20000400000 */
[----:B------:R-:W-:Y:S02]  /*5d50*/  I2FP.F32.S32 R123, R62 ;  /* 0x0000003e007b7245 */ /* 0x000fe40000201400 */
[----:B------:R-:W-:Y:S01]  /*5d60*/  I2FP.F32.S32 R103, R50 ;  /* 0x0000003200677245 */ /* 0x000fe20000201400 */
[----:B------:R-:W-:Y:S01]  /*5d70*/  FFMA R50, R139, R44, R102 ;  /* 0x0000002c8b327223 */ /* 0x000fe20000000066 */
[----:B------:R-:W-:Y:S01]  /*5d80*/  I2FP.F32.S32 R141, R63 ;  /* 0x0000003f008d7245 */ /* 0x000fe20000201400 */
[----:B------:R-:W-:Y:S01]  /*5d90*/  HADD2.F32 R39, -RZ, R39.H0_H0 ;  /* 0x20000027ff277230 */ /* 0x000fe20000004100 */
[----:B------:R-:W-:Y:S01]  /*5da0*/  I2FP.F32.S32 R32, R32 ;  /* 0x0000002000207245 */ /* 0x000fe20000201400 */
[----:B------:R-:W-:Y:S01]  /*5db0*/  VIADD R120, R120, 0x8 ;  /* 0x0000000878787836 */ /* 0x000fe20000000000 */
[----:B------:R-:W-:Y:S01]  /*5dc0*/  I2FP.F32.S32 R44, R34 ;  /* 0x00000022002c7245 */ /* 0x000fe20000201400 */
[----:B------:R-:W-:Y:S01]  /*5dd0*/  FMUL R58, R58, R49 ;  /* 0x000000313a3a7220 */ /* 0x000fe20000400000 */
[----:B------:R-:W-:Y:S01]  /*5de0*/  FMUL R36, R59, R36 ;  /* 0x000000243b247220 */ /* 0x000fe20000400000 */
[----:B------:R-:W-:Y:S01]  /*5df0*/  I2FP.F32.S32 R34, R33 ;  /* 0x0000002100227245 */ /* 0x000fe20000201400 */
[----:B0-----:R-:W-:-:S02]  /*5e00*/  HADD2.F32 R49, -RZ, R72.H0_H0 ;  /* 0x20000048ff317230 */ /* 0x001fc40000004100 */
[C---:B------:R-:W-:Y:S01]  /*5e10*/  FMUL R63, R52.reuse, R123 ;  /* 0x0000007b343f7220 */ /* 0x040fe20000400000 */
[----:B------:R-:W-:Y:S01]  /*5e20*/  I2FP.F32.S32 R51, R51 ;  /* 0x0000003300337245 */ /* 0x000fe20000201400 */
[----:B----4-:R-:W-:Y:S02]  /*5e30*/  HADD2.F32 R68, -RZ, R68.H0_H0 ;  /* 0x20000044ff447230 */ /* 0x010fe40000004100 */
[----:B------:R-:W-:Y:S01]  /*5e40*/  FMUL R52, R52, R141 ;  /* 0x0000008d34347220 */ /* 0x000fe20000400000 */
[----:B------:R-:W-:Y:S01]  /*5e50*/  I2FP.F32.S32 R46, R46 ;  /* 0x0000002e002e7245 */ /* 0x000fe20000201400 */
[----:B------:R-:W-:Y:S01]  /*5e60*/  FMUL R32, R59, R32 ;  /* 0x000000203b207220 */ /* 0x000fe20000400000 */
[----:B------:R-:W-:Y:S02]  /*5e70*/  HADD2.F32 R43, -RZ, R43.H0_H0 ;  /* 0x2000002bff2b7230 */ /* 0x000fe40000004100 */
[----:B------:R-:W-:Y:S01]  /*5e80*/  FFMA R164, R39, R36, R164 ;  /* 0x0000002427a47223 */ /* 0x000fe200000000a4 */
[----:B------:R-:W-:Y:S01]  /*5e90*/  ISETP.GE.AND P6, PT, R120, R121, PT ;  /* 0x000000797800720c */ /* 0x000fe20003fc6270 */
[----:B------:R-:W-:-:S02]  /*5ea0*/  HADD2.F32 R48, -RZ, R73.H0_H0 ;  /* 0x20000049ff307230 */ /* 0x000fc40000004100 */
[----:B------:R-:W-:Y:S01]  /*5eb0*/  FMUL R33, R55, R44 ;  /* 0x0000002c37217220 */ /* 0x000fe20000400000 */
[----:B------:R-:W-:Y:S01]  /*5ec0*/  I2FP.F32.S32 R36, R35 ;  /* 0x0000002300247245 */ /* 0x000fe20000201400 */
[----:B------:R-:W-:Y:S01]  /*5ed0*/  FMUL R34, R59, R34 ;  /* 0x000000223b227220 */ /* 0x000fe20000400000 */
[C---:B------:R-:W-:Y:S01]  /*5ee0*/  FMUL R40, R54.reuse, R103 ;  /* 0x0000006736287220 */ /* 0x040fe20000400000 */
[C---:B------:R-:W-:Y:S01]  /*5ef0*/  FFMA R37, R49.reuse, R61, R138 ;  /* 0x0000003d31257223 */ /* 0x040fe2000000008a */
[----:B------:R-:W-:Y:S02]  /*5f00*/  HADD2.F32 R69, -RZ, R69.H0_H0 ;  /* 0x20000045ff457230 */ /* 0x000fe40000004100 */
[----:B------:R-:W-:Y:S01]  /*5f10*/  FMUL R54, R54, R51 ;  /* 0x0000003336367220 */ /* 0x000fe20000400000 */
[----:B------:R-:W-:Y:S01]  /*5f20*/  FFMA R136, R49, R63, R136 ;  /* 0x0000003f31887223 */ /* 0x000fe20000000088 */
[C---:B------:R-:W-:Y:S01]  /*5f30*/  FFMA R56, R68.reuse, R56, R137 ;  /* 0x0000003844387223 */ /* 0x040fe20000000089 */
[----:B------:R-:W-:Y:S01]  /*5f40*/  FFMA R52, R68, R52, R125 ;  /* 0x0000003444347223 */ /* 0x000fe2000000007d */
[C---:B------:R-:W-:Y:S01]  /*5f50*/  FFMA R161, R42.reuse, R32, R105 ;  /* 0x000000202aa17223 */ /* 0x040fe20000000069 */
[----:B------:R-:W-:Y:S01]  /*5f60*/  I2FP.F32.S32 R64, R64 ;  /* 0x0000004000407245 */ /* 0x000fe20000201400 */
[----:B------:R-:W-:Y:S01]  /*5f70*/  FMUL R51, R55, R46 ;  /* 0x0000002e37337220 */ /* 0x000fe20000400000 */
[----:B------:R-:W-:Y:S01]  /*5f80*/  I2FP.F32.S32 R32, R65 ;  /* 0x0000004100207245 */ /* 0x000fe20000201400 */
[----:B------:R-:W-:Y:S01]  /*5f90*/  FFMA R162, R42, R33, R162 ;  /* 0x000000212aa27223 */ /* 0x000fe200000000a2 */
[----:B------:R-:W-:Y:S01]  /*5fa0*/  FFMA R159, R43, R34, R104 ;  /* 0x000000222b9f7223 */ /* 0x000fe20000000068 */
[----:B------:R-:W-:-:S02]  /*5fb0*/  HADD2.F32 R74, -RZ, R74.H0_H0 ;  /* 0x2000004aff4a7230 */ /* 0x000fc40000004100 */
[C---:B------:R-:W-:Y:S01]  /*5fc0*/  FFMA R37, R48.reuse, R60, R37 ;  /* 0x0000003c30257223 */ /* 0x040fe20000000025 */
[----:B------:R-:W-:Y:S01]  /*5fd0*/  I2FP.F32.S32 R46, R47 ;  /* 0x0000002f002e7245 */ /* 0x000fe20000201400 */
[----:B------:R-:W-:Y:S01]  /*5fe0*/  FMUL R33, R55, R36 ;  /* 0x0000002437217220 */ /* 0x000fe20000400000 */
[----:B------:R-:W-:Y:S01]  /*5ff0*/  HADD2.F32 R70, -RZ, R70.H0_H0 ;  /* 0x20000046ff467230 */ /* 0x000fe20000004100 */
[----:B------:R-:W-:Y:S01]  /*6000*/  I2FP.F32.S32 R66, R66 ;  /* 0x0000004200427245 */ /* 0x000fe20000201400 */
[----:B------:R-:W-:Y:S01]  /*6010*/  FFMA R41, R48, R41, R136 ;  /* 0x0000002930297223 */ /* 0x000fe20000000088 */
[----:B------:R-:W-:Y:S01]  /*6020*/  I2FP.F32.S32 R34, R67 ;  /* 0x0000004300227245 */ /* 0x000fe20000201400 */
[C---:B------:R-:W-:Y:S01]  /*6030*/  FFMA R57, R69.reuse, R57, R56 ;  /* 0x0000003945397223 */ /* 0x040fe20000000038 */
[----:B------:R-:W-:Y:S01]  /*6040*/  FFMA R53, R69, R53, R52 ;  /* 0x0000003545357223 */ /* 0x000fe20000000034 */
[----:B------:R-:W-:Y:S01]  /*6050*/  FFMA R51, R139, R51, R148 ;  /* 0x000000338b337223 */ /* 0x000fe20000000094 */
[C---:B------:R-:W-:Y:S01]  /*6060*/  FMUL R64, R59.reuse, R64 ;  /* 0x000000403b407220 */ /* 0x040fe20000400000 */
[----:B------:R-:W-:Y:S01]  /*6070*/  FMUL R59, R59, R32 ;  /* 0x000000203b3b7220 */ /* 0x000fe20000400000 */
[----:B------:R-:W-:-:S02]  /*6080*/  HADD2.F32 R148, -RZ, R75.H0_H0 ;  /* 0x2000004bff947230 */ /* 0x000fc40000004100 */
[----:B------:R-:W-:Y:S01]  /*6090*/  FFMA R160, R43, R33, R160 ;  /* 0x000000212ba07223 */ /* 0x000fe200000000a0 */
[C---:B------:R-:W-:Y:S01]  /*60a0*/  FFMA R37, R74.reuse, R38, R37 ;  /* 0x000000264a257223 */ /* 0x040fe20000000025 */
[----:B------:R-:W-:Y:S02]  /*60b0*/  HADD2.F32 R32, -RZ, R71.H0_H0 ;  /* 0x20000047ff207230 */ /* 0x000fe40000004100 */
[C---:B------:R-:W-:Y:S01]  /*60c0*/  FMUL R46, R55.reuse, R46 ;  /* 0x0000002e372e7220 */ /* 0x040fe20000400000 */
[----:B------:R-:W-:Y:S01]  /*60d0*/  FFMA R40, R74, R40, R41 ;  /* 0x000000284a287223 */ /* 0x000fe20000000029 */
[C---:B------:R-:W-:Y:S01]  /*60e0*/  FFMA R57, R70.reuse, R58, R57 ;  /* 0x0000003a46397223 */ /* 0x040fe20000000039 */
[----:B------:R-:W-:Y:S01]  /*60f0*/  FFMA R53, R70, R54, R53 ;  /* 0x0000003646357223 */ /* 0x000fe20000000035 */
[C---:B------:R-:W-:Y:S01]  /*6100*/  FMUL R33, R55.reuse, R66 ;  /* 0x0000004237217220 */ /* 0x040fe20000400000 */
[----:B------:R-:W-:Y:S01]  /*6110*/  FMUL R34, R55, R34 ;  /* 0x0000002237227220 */ /* 0x000fe20000400000 */
[C---:B------:R-:W-:Y:S01]  /*6120*/  FFMA R138, R148.reuse, R64, R37 ;  /* 0x00000040948a7223 */ /* 0x040fe20000000025 */
[----:B------:R-:W-:Y:S01]  /*6130*/  FFMA R165, R39, R46, R165 ;  /* 0x0000002e27a57223 */ /* 0x000fe200000000a5 */
[----:B------:R-:W-:Y:S01]  /*6140*/  FFMA R148, R148, R33, R40 ;  /* 0x0000002194947223 */ /* 0x000fe20000000028 */
[C---:B------:R-:W-:Y:S01]  /*6150*/  FFMA R140, R32.reuse, R59, R57 ;  /* 0x0000003b208c7223 */ /* 0x040fe20000000039 */
[----:B------:R-:W-:Y:S01]  /*6160*/  FFMA R149, R32, R34, R53 ;  /* 0x0000002220957223 */ /* 0x000fe20000000035 */
[----:B------:R-:W-:Y:S01]  /*6170*/  VIADD R106, R106, 0x8 ;  /* 0x000000086a6a7836 */ /* 0x000fe20000000000 */
[----:B------:R-:W-:Y:S06]  /*6180*/  BAR.SYNC.DEFER_BLOCKING 0x0 ;  /* 0x0000000000007b1d */ /* 0x000fec0000010000 */
[----:B------:R-:W-:Y:S05]  /*6190*/  @!P6 BRA `(.L_x_1258) ;  /* 0xffffffc000c4e947 */ /* 0x000fea000383ffff */
.L_x_1257:
[----:B------:R-:W-:Y:S01]  /*61a0*/  BSSY.RECONVERGENT B0, `(.L_x_1259) ;  /* 0x000000c000007945 */ /* 0x000fe20003800200 */
[----:B------:R-:W-:Y:S02]  /*61b0*/  LOP3.LUT R33, R25, R96, RZ, 0xfc, !PT ;  /* 0x0000006019217212 */ /* 0x000fe400078efcff */
[----:B------:R-:W-:Y:S01]  /*61c0*/  SHF.R.S32.HI R27, RZ, 0x1f, R26 ;  /* 0x0000001fff1b7819 */ /* 0x000fe2000001141a */
[----:B------:R-:W-:Y:S06]  /*61d0*/  @P5 BRA `(.L_x_1260) ;  /* 0x0000000000205947 */ /* 0x000fec0003800000 */
        /* <DEDUP_REMOVED lines=8> */
.L_x_1260:
[----:B------:R-:W-:Y:S05]  /*6260*/  BSYNC.RECONVERGENT B0 ;  /* 0x0000000000007941 */ /* 0x000fea0003800200 */
.L_x_1259:
        /* <DEDUP_REMOVED lines=10> */
.L_x_1262:
[----:B------:R-:W-:Y:S05]  /*6310*/  BSYNC.RECONVERGENT B0 ;  /* 0x0000000000007941 */ /* 0x000fea0003800200 */
.L_x_1261:
        /* <DEDUP_REMOVED lines=11> */
.L_x_1264:
[----:B------:R-:W-:Y:S05]  /*63d0*/  BSYNC.RECONVERGENT B0 ;  /* 0x0000000000007941 */ /* 0x000fea0003800200 */
.L_x_1263:
[----:B------:R-:W-:Y:S01]  /*63e0*/  BSSY.RECONVERGENT B0, `(.L_x_1265) ;  /* 0x000000c000007945 */ /* 0x000fe20003800200 */
[----:B------:R-:W-:-:S03]  /*63f0*/  ISETP.NE.U32.AND P5, PT, R33, RZ, PT ;  /* 0x000000ff2100720c */ /* 0x000fc60003fa5070 */
[----:B------:R-:W-:Y:S10]  /*6400*/  @P0 BRA `(.L_x_1266) ;  /* 0x0000000000240947 */ /* 0x000ff40003800000 */
        /* <DEDUP_REMOVED lines=9> */
.L_x_1266:
[----:B------:R-:W-:Y:S05]  /*64a0*/  BSYNC.RECONVERGENT B0 ;  /* 0x0000000000007941 */ /* 0x000fea0003800200 */
.L_x_1265:
        /* <DEDUP_REMOVED lines=10> */
.L_x_1268:
[----:B------:R-:W-:Y:S05]  /*6550*/  BSYNC.RECONVERGENT B0 ;  /* 0x0000000000007941 */ /* 0x000fea0003800200 */
.L_x_1267:
        /* <DEDUP_REMOVED lines=10> */
.L_x_1270:
[----:B------:R-:W-:Y:S05]  /*6600*/  BSYNC.RECONVERGENT B0 ;  /* 0x0000000000007941 */ /* 0x000fea0003800200 */
.L_x_1269:
        /* <DEDUP_REMOVED lines=11> */
.L_x_1272:
[----:B------:R-:W-:Y:S05]  /*66c0*/  BSYNC.RECONVERGENT B0 ;  /* 0x0000000000007941 */ /* 0x000fea0003800200 */
.L_x_1271:
        /* <DEDUP_REMOVED lines=11> */
.L_x_1274:
[----:B------:R-:W-:Y:S05]  /*6780*/  BSYNC.RECONVERGENT B0 ;  /* 0x0000000000007941 */ /* 0x000fea0003800200 */
.L_x_1273:
        /* <DEDUP_REMOVED lines=10> */
.L_x_1276:
[----:B------:R-:W-:Y:S05]  /*6830*/  BSYNC.RECONVERGENT B0 ;  /* 0x0000000000007941 */ /* 0x000fea0003800200 */
.L_x_1275:
        /* <DEDUP_REMOVED lines=10> */
.L_x_1278:
[----:B------:R-:W-:Y:S05]  /*68e0*/  BSYNC.RECONVERGENT B0 ;  /* 0x0000000000007941 */ /* 0x000fea0003800200 */
.L_x_1277:
        /* <DEDUP_REMOVED lines=11> */
.L_x_1280:
[----:B------:R-:W-:Y:S05]  /*69a0*/  BSYNC.RECONVERGENT B0 ;  /* 0x0000000000007941 */ /* 0x000fea0003800200 */
.L_x_1279:
[----:B------:R-:W-:Y:S04]  /*69b0*/  BSSY.RECONVERGENT B0, `(.L_x_1281) ;  /* 0x000000b000007945 */ /* 0x000fe80003800200 */
[----:B------:R-:W-:Y:S05]  /*69c0*/  @P4 BRA `(.L_x_1282) ;  /* 0x0000000000244947 */ /* 0x000fea0003800000 */
[----:B01234-:R-:W0:Y:S01]  /*69d0*/  LDS R28, [R112+UR8+0x44] ;  /* 0x00004408701c7984 */ /* 0x01fe220008000800 */
[----:B------:R-:W1:Y:S01]  /*69e0*/  LDCU.64 UR12, c[0x0][0x3a0] ;  /* 0x00007400ff0c77ac */ /* 0x000e620008000a00 */
[----:B0-----:R-:W-:-:S05]  /*69f0*/  IMAD R28, R28, UR14, RZ ;  /* 0x0000000e1c1c7c24 */ /* 0x001fca000f8e02ff */
[--C-:B------:R-:W-:Y:S02]  /*6a00*/  IADD3 R29, P0, P1, R26, R119, R28.reuse ;  /* 0x000000771a1d7210 */ /* 0x100fe4000791e01c */
[----:B------:R-:W-:-:S04]  /*6a10*/  SHF.R.S32.HI R28, RZ, 0x1f, R28 ;  /* 0x0000001fff1c7819 */ /* 0x000fc8000001141c */
[----:B------:R-:W-:Y:S02]  /*6a20*/  IADD3.X R28, PT, PT, R27, RZ, R28, P0, P1 ;  /* 0x000000ff1b1c7210 */ /* 0x000fe400007e241c */
[----:B-1----:R-:W-:-:S04]  /*6a30*/  LEA R26, P0, R29, UR12, 0x2 ;  /* 0x0000000c1d1a7c11 */ /* 0x002fc8000f8010ff */
[----:B------:R-:W-:-:S05]  /*6a40*/  LEA.HI.X R27, R29, UR13, R28, 0x2, P0 ;  /* 0x0000000d1d1b7c11 */ /* 0x000fca00080f141c */
[----:B------:R0:W-:Y:S04]  /*6a50*/  STG.E desc[UR10][R26.64+0x20], R149 ;  /* 0x000020951a007986 */ /* 0x0001e8000c10190a */
.L_x_1282:
[----:B------:R-:W-:Y:S05]  /*6a60*/  BSYNC.RECONVERGENT B0 ;  /* 0x0000000000007941 */ /* 0x000fea0003800200 */
.L_x_1281:
[----:B------:R-:W-:Y:S05]  /*6a70*/  @P5 BRA `(.L_x_1283) ;  /* 0x00000000004c5947 */ /* 0x000fea0003800000 */
[----:B01234-:R-:W0:Y:S01]  /*6a80*/  I2F.U32.RP R28, R121 ;  /* 0x00000079001c7306 */ /* 0x01fe220000209000 */
        /* <DEDUP_REMOVED lines=18> */
.L_x_1283:
[----:B------:R-:W-:-:S07]  /*6bb0*/  MOV R36, 0x6bd0 ;  /* 0x00006bd000247802 */ /* 0x000fce0000000f00 */
[----:B01234-:R-:W-:Y:S05]  /*6bc0*/  CALL.REL.NOINC `($__internal_37_$__cuda_sm20_rem_s64) ;  /* 0x0000005800107944 */ /* 0x01ffea0003c00000 */
[----:B------:R-:W-:Y:S02]  /*6bd0*/  IMAD.MOV.U32 R26, RZ, RZ, R28 ;  /* 0x000000ffff1a7224 */ /* 0x000fe400078e001c */
[----:B------:R-:W-:-:S07]  /*6be0*/  IMAD.MOV.U32 R27, RZ, RZ, R29 ;  /* 0x000000ffff1b7224 */ /* 0x000fce00078e001d */
.L_x_1284:
[----:B------:R-:W-:-:S04]  /*6bf0*/  IADD3 R35, P0, PT, -R26, R24, RZ ;  /* 0x000000181a237210 */ /* 0x000fc80007f1e1ff */
[----:B------:R-:W-:Y:S01]  /*6c00*/  IADD3 R24, P1, PT, -R35, R22, RZ ;  /* 0x0000001623187210 */ /* 0x000fe20007f3e1ff */
[----:B------:R-:W-:-:S03]  /*6c10*/  IMAD.X R34, R25, 0x1, ~R27, P0 ;  /* 0x0000000119227824 */ /* 0x000fc600000e0e1b */
[----:B------:R-:W-:Y:S01]  /*6c20*/  ISETP.LT.U32.AND P0, PT, R121, R24, PT ;  /* 0x000000187900720c */ /* 0x000fe20003f01070 */
[----:B------:R-:W-:-:S05]  /*6c30*/  IMAD.X R25, R21, 0x1, ~R34, P1 ;  /* 0x0000000115197824 */ /* 0x000fca00008e0e22 */
[----:B------:R-:W-:-:S04]  /*6c40*/  ISETP.LT.AND.EX P0, PT, R96, R25, PT, P0 ;  /* 0x000000196000720c */ /* 0x000fc80003f01300 */
[----:B------:R-:W-:-:S09]  /*6c50*/  SEL R25, R121, R24, P0 ;  /* 0x0000001879197207 */ /* 0x000fd20000000000 */
.L_x_1254:
[----:B------:R-:W-:Y:S01]  /*6c60*/  ISETP.GE.U32.AND P0, PT, R35, R22, PT ;  /* 0x000000162300720c */ /* 0x000fe20003f06070 */
[----:B------:R-:W-:Y:S01]  /*6c70*/  IMAD.MOV.U32 R120, RZ, RZ, RZ ;  /* 0x000000ffff787224 */ /* 0x000fe200078e00ff */
[----:B------:R-:W-:Y:S02]  /*6c80*/  ISETP.EQ.AND P2, PT, R121, R25, PT ;  /* 0x000000197900720c */ /* 0x000fe40003f42270 */
[----:B------:R-:W-:-:S04]  /*6c90*/  ISETP.GE.AND.EX P0, PT, R34, R21, PT, P0 ;  /* 0x000000152200720c */ /* 0x000fc80003f06300 */
[----:B------:R-:W-:-:S09]  /*6ca0*/  PLOP3.LUT P1, PT, P0, PT, PT, 0x8, 0x80 ;  /* 0x000000000080781c */ /* 0x000fd2000072e170 */
[----:B------:R-:W-:Y:S05]  /*6cb0*/  @!P0 BRA P2, `(.L_x_1285) ;  /* 0xffffffa8007c8947 */ /* 0x000fea000103ffff */
.L_x_1243:
        /* <DEDUP_REMOVED lines=31> */
.L_x_1286:
[----:B------:R-:W-:Y:S01]  /*6eb0*/  IMAD.MOV.U32 R41, RZ, RZ, R35 ;  /* 0x000000ffff297224 */ /* 0x000fe200078e0023 */
[----:B------:R-:W-:-:S07]  /*6ec0*/  MOV R24, 0x6ee0 ;  /* 0x00006ee000187802 */ /* 0x000fce0000000f00 */
[----:B------:R-:W-:Y:S05]  /*6ed0*/  CALL.REL.NOINC `($__internal_36_$__cuda_sm20_div_s64) ;  /* 0x0000004c00fc7944 */ /* 0x000fea0003c00000 */
[----:B------:R-:W-:-:S07]  /*6ee0*/  IMAD.MOV.U32 R0, RZ, RZ, R28 ;  /* 0x000000ffff007224 */ /* 0x000fce00078e001c */
.L_x_1287:
        /* <DEDUP_REMOVED lines=31> */
.L_x_1288:
[----:B------:R-:W-:Y:S01]  /*70e0*/  IMAD.MOV.U32 R41, RZ, RZ, R35 ;  /* 0x000000ffff297224 */ /* 0x000fe200078e0023 */
[----:B------:R-:W-:-:S07]  /*70f0*/  MOV R24, 0x7110 ;  /* 0x0000711000187802 */ /* 0x000fce0000000f00 */
[----:B------:R-:W-:Y:S05]  /*7100*/  CALL.REL.NOINC `($__internal_36_$__cuda_sm20_div_s64) ;  /* 0x0000004c00707944 */ /* 0x000fea0003c00000 */
[----:B------:R-:W-:-:S07]  /*7110*/  IMAD.MOV.U32 R6, RZ, RZ, R28 ;  /* 0x000000ffff067224 */ /* 0x000fce00078e001c */
.L_x_1289:
        /* <DEDUP_REMOVED lines=27> */
.L_x_1290:
[----:B------:R-:W-:Y:S01]  /*72d0*/  IMAD.MOV.U32 R40, RZ, RZ, R121 ;  /* 0x000000ffff287224 */ /* 0x000fe200078e0079 */
[----:B------:R-:W-:Y:S01]  /*72e0*/  MOV R24, 0x7310 ;  /* 0x0000731000187802 */ /* 0x000fe20000000f00 */
[----:B------:R-:W-:-:S07]  /*72f0*/  IMAD.MOV.U32 R37, RZ, RZ, R96 ;  /* 0x000000ffff257224 */ /* 0x000fce00078e0060 */
[----:B------:R-:W-:Y:S05]  /*7300*/  CALL.REL.NOINC `($__internal_36_$__cuda_sm20_div_s64) ;  /* 0x0000004800f07944 */ /* 0x000fea0003c00000 */
[----:B------:R-:W-:-:S07]  /*7310*/  IMAD.MOV.U32 R7, RZ, RZ, R28 ;  /* 0x000000ffff077224 */ /* 0x000fce00078e001c */
.L_x_1291:
        /* <DEDUP_REMOVED lines=27> */
.L_x_1292:
[----:B------:R-:W1:Y:S01]  /*74d0*/  LDC R9, c[0x0][0x3c8] ;  /* 0x0000f200ff097b82 */ /* 0x000e620000000800 */
[----:B------:R-:W-:Y:S01]  /*74e0*/  IMAD.MOV.U32 R2, RZ, RZ, RZ ;  /* 0x000000ffff027224 */ /* 0x000fe200078e00ff */
[----:B------:R-:W-:Y:S01]  /*74f0*/  IABS R10, R6 ;  /* 0x00000006000a7213 */ /* 0x000fe20000000000 */
[----:B------:R-:W-:Y:S01]  /*7500*/  IMAD R7, R7, 0x18, R8 ;  /* 0x0000001807077824 */ /* 0x000fe200078e0208 */
[----:B------:R-:W-:Y:S01]  /*7510*/  CS2R R46, SRZ ;  /* 0x00000000002e7805 */ /* 0x000fe2000001ff00 */
[----:B------:R-:W-:Y:S01]  /*7520*/  IMAD.SHL.U32 R17, R98, 0x8, RZ ;  /* 0x0000000862117824 */ /* 0x000fe200078e00ff */
        /* <DEDUP_REMOVED lines=8> */
[----:B------:R-:W-:Y:S01]  /*75b0*/  LOP3.LUT R17, R17, 0x18, RZ, 0xc0, !PT ;  /* 0x0000001811117812 */ /* 0x000fe200078ec0ff */
[----:B------:R-:W-:Y:S01]  /*75c0*/  IMAD.MOV.U32 R118, RZ, RZ, RZ ;  /* 0x000000ffff767224 */ /* 0x000fe200078e00ff */
[----:B-1----:R-:W-:-:S02]  /*75d0*/  IABS R12, R9 ;  /* 0x00000009000c7213 */ /* 0x002fc40000000000 */
[----:B------:R-:W-:Y:S02]  /*75e0*/  LOP3.LUT R6, R6, R9, RZ, 0x3c, !PT ;  /* 0x0000000906067212 */ /* 0x000fe400078e3cff */
[----:B------:R-:W1:Y:S02]  /*75f0*/  I2F.RP R5, R12 ;  /* 0x0000000c00057306 */ /* 0x000e640000209400 */
[----:B------:R-:W-:Y:S01]  /*7600*/  ISETP.GE.AND P2, PT, R6, RZ, PT ;  /* 0x000000ff0600720c */ /* 0x000fe20003f46270 */
[----:B--2---:R-:W-:-:S05]  /*7610*/  IMAD.WIDE R138, R7, 0x4, R138 ;  /* 0x00000004078a7825 */ /* 0x004fca00078e028a */
        /* <DEDUP_REMOVED lines=17> */
[----:B------:R-:W-:-:S04]  /*7730*/  IMAD.MOV.U32 R5, RZ, RZ, R2 ;  /* 0x000000ffff057224 */ /* 0x000fc800078e0002 */
[----:B------:R-:W-:Y:S01]  /*7740*/  @!P2 IMAD.MOV R5, RZ, RZ, -R5 ;  /* 0x000000ffff05a224 */ /* 0x000fe200078e0a05 */
[----:B------:R-:W-:-:S05]  /*7750*/  @!P1 LOP3.LUT R5, RZ, R9, RZ, 0x33, !PT ;  /* 0x00000009ff059212 */ /* 0x000fca00078e33ff */
        /* <DEDUP_REMOVED lines=9> */
[----:B------:R-:W2:Y:S01]  /*77f0*/  LDC R4, c[0x0][0x3bc] ;  /* 0x0000ef00ff047b82 */ /* 0x000ea20000000800 */
[----:B------:R-:W-:Y:S01]  /*7800*/  IMAD.U32 R13, RZ, RZ, UR7 ;  /* 0x00000007ff0d7e24 */ /* 0x000fe2000f8e00ff */
[----:B------:R-:W-:Y:S01]  /*7810*/  MOV R88, UR8 ;  /* 0x0000000800587c02 */ /* 0x000fe20008000f00 */
[----:B------:R-:W-:Y:S01]  /*7820*/  IMAD R7, R99, 0x4c0, R2 ;  /* 0x000004c063077824 */ /* 0x000fe200078e0202 */
[----:B------:R-:W-:Y:S01]  /*7830*/  LOP3.LUT R87, R98, 0x7, RZ, 0xc0, !PT ;  /* 0x0000000762577812 */ /* 0x000fe200078ec0ff */
[----:B------:R-:W-:-:S02]  /*7840*/  IMAD R90, R90, 0x130, R13 ;  /* 0x000001305a5a7824 */ /* 0x000fc400078e020d */
[----:B------:R-:W-:Y:S01]  /*7850*/  IMAD R11, R6, 0x4c, R7 ;  /* 0x0000004c060b7824 */ /* 0x000fe200078e0207 */
[----:B------:R-:W3:Y:S01]  /*7860*/  LDC.64 R136, c[0x0][0x380] ;  /* 0x0000e000ff887b82 */ /* 0x000ee20000000a00 */
[----:B------:R-:W-:Y:S01]  /*7870*/  IMAD R88, R9, 0x120, R88 ;  /* 0x0000012009587824 */ /* 0x000fe200078e0258 */
[----:B------:R-:W-:Y:S01]  /*7880*/  UMOV UR4, UR8 ;  /* 0x0000000800047c82 */ /* 0x000fe20008000000 */
[----:B-1----:R-:W-:-:S05]  /*7890*/  UMOV UR5, UR6 ;  /* 0x0000000600057c82 */ /* 0x002fca0008000000 */
[----:B------:R-:W1:Y:S01]  /*78a0*/  LDC R105, c[0x0][0x3c0] ;  /* 0x0000f000ff697b82 */ /* 0x000e620000000800 */
[----:B------:R-:W-:Y:S02]  /*78b0*/  IMAD.U32 R2, RZ, RZ, UR4 ;  /* 0x00000004ff027e24 */ /* 0x000fe4000f8e00ff */
[----:B------:R-:W-:Y:S01]  /*78c0*/  IMAD.U32 R3, RZ, RZ, UR5 ;  /* 0x00000005ff037e24 */ /* 0x000fe2000f8e00ff */
[----:B------:R-:W4:Y:S01]  /*78d0*/  LDCU UR4, c[0x0][0x3d0] ;  /* 0x00007a00ff0477ac */ /* 0x000f220008000800 */
[----:B------:R-:W-:-:S04]  /*78e0*/  IMAD.WIDE.U32 R2, R11, 0x4, R2 ;  /* 0x000000040b027825 */ /* 0x000fc800078e0002 */
[----:B--2---:R-:W-:Y:S01]  /*78f0*/  IMAD R7, R0, R4, RZ ;  /* 0x0000000400077224 */ /* 0x004fe200078e02ff */
[C---:B------:R-:W-:Y:S02]  /*7900*/  IADD3 R130, P6, PT, R2.reuse, 0x1060, RZ ;  /* 0x0000106002827810 */ /* 0x040fe40007fde0ff */
[C---:B------:R-:W-:Y:S01]  /*7910*/  IADD3 R128, P1, PT, R2.reuse, 0x1080, RZ ;  /* 0x0000108002807810 */ /* 0x040fe20007f3e0ff */
[----:B---3--:R-:W-:Y:S01]  /*7920*/  IMAD.WIDE.U32 R12, R9, 0x4, R136 ;  /* 0x00000004090c7825 */ /* 0x008fe200078e0088 */
[C---:B------:R-:W-:Y:S02]  /*7930*/  IADD3 R126, P2, PT, R2.reuse, 0x10a0, RZ ;  /* 0x000010a0027e7810 */ /* 0x040fe40007f5e0ff */
        /* <DEDUP_REMOVED lines=12> */
[----:B-1----:R-:W-:Y:S01]  /*7a00*/  SHF.R.S32.HI R93, RZ, 0x1f, R105 ;  /* 0x0000001fff5d7819 */ /* 0x002fe20000011469 */
[----:B------:R-:W-:-:S02]  /*7a10*/  IMAD.X R111, RZ, RZ, R3, P6 ;  /* 0x000000ffff6f7224 */ /* 0x000fc400030e0603 */
[----:B------:R-:W-:Y:S02]  /*7a20*/  IMAD.X R109, RZ, RZ, R3, P1 ;  /* 0x000000ffff6d7224 */ /* 0x000fe400008e0603 */
[----:B------:R-:W-:Y:S02]  /*7a30*/  IMAD R96, R7, 0x80, R120 ;  /* 0x0000008007607824 */ /* 0x000fe400078e0278 */
[----:B------:R-:W-:Y:S02]  /*7a40*/  IMAD.SHL.U32 R3, R99, 0x4, RZ ;  /* 0x0000000463037824 */ /* 0x000fe400078e00ff */
[----:B----4-:R-:W-:Y:S02]  /*7a50*/  IMAD R96, R5, UR4, R96 ;  /* 0x0000000405607c24 */ /* 0x010fe4000f8e0260 */
[----:B------:R-:W-:Y:S01]  /*7a60*/  IMAD R5, R99, R4, RZ ;  /* 0x0000000463057224 */ /* 0x000fe200078e02ff */
[----:B------:R-:W-:Y:S01]  /*7a70*/  LEA.HI R3, R98, R3, RZ, 0x1d ;  /* 0x0000000362037211 */ /* 0x000fe200078fe8ff */
[----:B------:R-:W-:-:S02]  /*7a80*/  IMAD.X R135, RZ, RZ, R13, P0 ;  /* 0x000000ffff877224 */ /* 0x000fc400000e060d */
[C---:B------:R-:W-:Y:S01]  /*7a90*/  IMAD R9, R22.reuse, 0x8, R9 ;  /* 0x0000000816097824 */ /* 0x040fe200078e0209 */
[----:B------:R-:W-:Y:S01]  /*7aa0*/  IADD3 R79, P0, PT, R22, R5, RZ ;  /* 0x00000005164f7210 */ /* 0x000fe20007f1e0ff */
[----:B------:R-:W-:Y:S02]  /*7ab0*/  IMAD R13, R4, 0x40, R5 ;  /* 0x00000040040d7824 */ /* 0x000fe400078e0205 */
[----:B------:R-:W-:Y:S01]  /*7ac0*/  IMAD R11, R3, R4, RZ ;  /* 0x00000004030b7224 */ /* 0x000fe200078e02ff */
[----:B------:R-:W-:Y:S01]  /*7ad0*/  LEA.HI.X.SX32 R78, R5, RZ, 0x1, P0 ;  /* 0x000000ff054e7211 */ /* 0x000fe200000f0eff */
[--C-:B------:R-:W-:Y:S01]  /*7ae0*/  IMAD R92, R99, 0x4c, R9.reuse ;  /* 0x0000004c635c7824 */ /* 0x100fe200078e0209 */
[C---:B------:R-:W-:Y:S01]  /*7af0*/  IADD3 R15, P4, PT, R22.reuse, R13, RZ ;  /* 0x0000000d160f7210 */ /* 0x040fe20007f9e0ff */
[----:B------:R-:W-:Y:S01]  /*7b00*/  IMAD R89, R22, 0x1c, R9 ;  /* 0x0000001c16597824 */ /* 0x000fe200078e0209 */
[----:B------:R-:W-:Y:S01]  /*7b10*/  IADD3 R81, P0, PT, R87, R11, RZ ;  /* 0x0000000b57517210 */ /* 0x000fe20007f1e0ff */
[----:B------:R-:W-:Y:S01]  /*7b20*/  IMAD R91, R3, 0x4c, R87 ;  /* 0x0000004c035b7824 */ /* 0x000fe200078e0257 */
[----:B------:R-:W-:Y:S01]  /*7b30*/  LEA R92, R92, UR8, 0x2 ;  /* 0x000000085c5c7c11 */ /* 0x000fe2000f8e10ff */
[C-C-:B------:R-:W-:Y:S01]  /*7b40*/  IMAD R9, R4.reuse, 0x20, R5.reuse ;  /* 0x0000002004097824 */ /* 0x140fe200078e0205 */
[----:B------:R-:W-:Y:S01]  /*7b50*/  LEA.HI.X.SX32 R80, R11, RZ, 0x1, P0 ;  /* 0x000000ff0b507211 */ /* 0x000fe200000f0eff */
[C-C-:B------:R-:W-:Y:S01]  /*7b60*/  IMAD R3, R4.reuse, 0x8, R5.reuse ;  /* 0x0000000804037824 */ /* 0x140fe200078e0205 */
[----:B------:R-:W-:Y:S01]  /*7b70*/  LEA R91, R91, UR7, 0x2 ;  /* 0x000000075b5b7c11 */ /* 0x000fe2000f8e10ff */
        /* <DEDUP_REMOVED lines=8> */
[C-C-:B------:R-:W-:Y:S01]  /*7c00*/  IMAD R31, R4.reuse, 0x10, R13.reuse ;  /* 0x00000010041f7824 */ /* 0x140fe200078e020d */
[----:B------:R-:W-:Y:S01]  /*7c10*/  IADD3 R83, P5, PT, R87, R82, RZ ;  /* 0x0000005257537210 */ /* 0x000fe20007fbe0ff */
[C---:B------:R-:W-:Y:S01]  /*7c20*/  IMAD R29, R4.reuse, 0x8, R13 ;  /* 0x00000008041d7824 */ /* 0x040fe200078e020d */
[----:B------:R-:W-:Y:S01]  /*7c30*/  LEA.HI.X.SX32 R13, R13, RZ, 0x1, P4 ;  /* 0x000000ff0d0d7211 */ /* 0x000fe200020f0eff */
[C---:B------:R-:W-:Y:S01]  /*7c40*/  IMAD R5, R4.reuse, 0x8, R7 ;  /* 0x0000000804057824 */ /* 0x040fe200078e0207 */
[----:B------:R-:W-:Y:S01]  /*7c50*/  IADD3 R85, P4, PT, R87, R84, RZ ;  /* 0x0000005457557210 */ /* 0x000fe20007f9e0ff */
[C-C-:B------:R-:W-:Y:S01]  /*7c60*/  IMAD R19, R4.reuse, 0x8, R9.reuse ;  /* 0x0000000804137824 */ /* 0x140fe200078e0209 */
[----:B------:R-:W-:Y:S01]  /*7c70*/  LEA.HI.X.SX32 R74, R3, RZ, 0x1, P1 ;  /* 0x000000ff034a7211 */ /* 0x000fe200008f0eff */
[C---:B------:R-:W-:Y:S01]  /*7c80*/  IMAD R21, R4.reuse, 0x10, R9 ;  /* 0x0000001004157824 */ /* 0x040fe200078e0209 */
[----:B------:R-:W-:Y:S01]  /*7c90*/  LEA.HI.X.SX32 R26, R7, RZ, 0x1, P2 ;  /* 0x000000ff071a7211 */ /* 0x000fe200010f0eff */
[--C-:B------:R-:W-:Y:S01]  /*7ca0*/  IMAD R39, R4, 0x10, R35.reuse ;  /* 0x0000001004277824 */ /* 0x100fe200078e0223 */
[----:B------:R-:W-:Y:S01]  /*7cb0*/  IADD3 R12, P3, PT, R22, R5, RZ ;  /* 0x00000005160c7210 */ /* 0x000fe20007f7e0ff */
[----:B------:R-:W-:Y:S01]  /*7cc0*/  IMAD R86, R4, 0x20, R84 ;  /* 0x0000002004567824 */ /* 0x000fe200078e0254 */
[----:B------:R-:W-:Y:S01]  /*7cd0*/  LEA.HI.X.SX32 R84, R84, RZ, 0x1, P4 ;  /* 0x000000ff54547211 */ /* 0x000fe200020f0eff */
[----:B------:R-:W-:Y:S01]  /*7ce0*/  IMAD R37, R4, 0x8, R35 ;  /* 0x0000000804257824 */ /* 0x000fe200078e0223 */
[----:B------:R-:W-:Y:S01]  /*7cf0*/  LEA.HI.X.SX32 R82, R82, RZ, 0x1, P5 ;  /* 0x000000ff52527211 */ /* 0x000fe200028f0eff */
[----:B------:R-:W-:Y:S01]  /*7d00*/  IMAD R33, R4, 0x8, R31 ;  /* 0x0000000804217824 */ /* 0x000fe200078e021f */
[----:B------:R-:W-:Y:S01]  /*7d10*/  IADD3 R11, P0, PT, R22, R35, RZ ;  /* 0x00000023160b7210 */ /* 0x000fe20007f1e0ff */
[----:B------:R-:W-:Y:S01]  /*7d20*/  IMAD R23, R4, 0x8, R21 ;  /* 0x0000000804177824 */ /* 0x000fe200078e0215 */
[----:B------:R-:W-:Y:S01]  /*7d30*/  IADD3 R10, P1, PT, R22, R19, RZ ;  /* 0x00000013160a7210 */ /* 0x000fe20007f3e0ff */
[----:B------:R-:W-:Y:S01]  /*7d40*/  IMAD R41, R4, 0x8, R39 ;  /* 0x0000000804297824 */ /* 0x000fe200078e0227 */
[----:B------:R-:W-:-:S02]  /*7d50*/  IADD3 R9, P2, PT, R22, R31, RZ ;  /* 0x0000001f16097210 */ /* 0x000fc40007f5e0ff */
[C---:B------:R-:W-:Y:S02]  /*7d60*/  IADD3 R8, P4, PT, R22.reuse, R21, RZ ;  /* 0x0000001516087210 */ /* 0x040fe40007f9e0ff */
[----:B------:R-:W-:Y:S02]  /*7d70*/  IADD3 R7, P5, PT, R22, R29, RZ ;  /* 0x0000001d16077210 */ /* 0x000fe40007fbe0ff */
[----:B------:R-:W-:Y:S02]  /*7d80*/  LEA.HI.X.SX32 R6, R5, RZ, 0x1, P3 ;  /* 0x000000ff05067211 */ /* 0x000fe400018f0eff */
[----:B------:R-:W-:Y:S02]  /*7d90*/  LEA.HI.X.SX32 R5, R35, RZ, 0x1, P0 ;  /* 0x000000ff23057211 */ /* 0x000fe400000f0eff */
[----:B------:R-:W-:Y:S02]  /*7da0*/  LEA.HI.X.SX32 R4, R19, RZ, 0x1, P1 ;  /* 0x000000ff13047211 */ /* 0x000fe400008f0eff */
[----:B------:R-:W-:-:S02]  /*7db0*/  LEA.HI.X.SX32 R3, R31, RZ, 0x1, P2 ;  /* 0x000000ff1f037211 */ /* 0x000fc400010f0eff */
[----:B------:R-:W-:Y:S02]  /*7dc0*/  LEA.HI.X.SX32 R2, R21, RZ, 0x1, P4 ;  /* 0x000000ff15027211 */ /* 0x000fe400020f0eff */
[----:B------:R-:W-:Y:S02]  /*7dd0*/  LEA.HI.X.SX32 R0, R29, RZ, 0x1, P5 ;  /* 0x000000ff1d007211 */ /* 0x000fe400028f0eff */
[----:B------:R-:W-:Y:S02]  /*7de0*/  IADD3 R87, P3, PT, R87, R86, RZ ;  /* 0x0000005657577210 */ /* 0x000fe40007f7e0ff */
[C---:B------:R-:W-:Y:S02]  /*7df0*/  IADD3 R73, P1, PT, R22.reuse, R39, RZ ;  /* 0x0000002716497210 */ /* 0x040fe40007f3e0ff */
[C---:B------:R-:W-:Y:S02]  /*7e00*/  IADD3 R24, P2, PT, R22.reuse, R37, RZ ;  /* 0x0000002516187210 */ /* 0x040fe40007f5e0ff */
[----:B------:R-:W-:-:S02]  /*7e10*/  IADD3 R18, P4, PT, R22, R33, RZ ;  /* 0x0000002116127210 */ /* 0x000fc40007f9e0ff */
[C---:B------:R-:W-:Y:S02]  /*7e20*/  IADD3 R19, P5, PT, R22.reuse, R23, RZ ;  /* 0x0000001716137210 */ /* 0x040fe40007fbe0ff */
[----:B------:R-:W-:Y:S02]  /*7e30*/  IADD3 R77, P0, PT, R22, R41, RZ ;  /* 0x00000029164d7210 */ /* 0x000fe40007f1e0ff */
[----:B------:R-:W-:Y:S02]  /*7e40*/  LEA R89, R89, UR8, 0x2 ;  /* 0x0000000859597c11 */ /* 0x000fe4000f8e10ff */
[----:B------:R-:W-:Y:S02]  /*7e50*/  LEA.HI.X.SX32 R86, R86, RZ, 0x1, P3 ;  /* 0x000000ff56567211 */ /* 0x000fe400018f0eff */
[----:B------:R-:W-:Y:S02]  /*7e60*/  LEA.HI.X.SX32 R72, R39, RZ, 0x1, P1 ;  /* 0x000000ff27487211 */ /* 0x000fe400008f0eff */
[----:B------:R-:W-:-:S02]  /*7e70*/  LEA.HI.X.SX32 R21, R37, RZ, 0x1, P2 ;  /* 0x000000ff25157211 */ /* 0x000fc400010f0eff */
[----:B------:R-:W-:Y:S02]  /*7e80*/  LEA.HI.X.SX32 R22, R33, RZ, 0x1, P4 ;  /* 0x000000ff21167211 */ /* 0x000fe400020f0eff */
[----:B------:R-:W-:Y:S02]  /*7e90*/  LEA.HI.X.SX32 R23, R23, RZ, 0x1, P5 ;  /* 0x000000ff17177211 */ /* 0x000fe400028f0eff */
[----:B------:R-:W-:-:S07]  /*7ea0*/  LEA.HI.X.SX32 R76, R41, RZ, 0x1, P0 ;  /* 0x000000ff294c7211 */ /* 0x000fce00000f0eff */
.L_x_1294:
        /* <DEDUP_REMOVED lines=24> */
[----:B----4-:R-:W-:-:S04]  /*8030*/  IMAD.WIDE.U32 R30, R33, 0x12, R134 ;  /* 0x00000012211e7825 */ /* 0x010fc800078e0086 */
[----:B------:R-:W-:-:S04]  /*8040*/  IMAD R33, R32, 0x12, RZ ;  /* 0x0000001220217824 */ /* 0x000fc800078e02ff */
[----:B------:R-:W-:Y:S01]  /*8050*/  IMAD.IADD R31, R31, 0x1, R33 ;  /* 0x000000011f1f7824 */ /* 0x000fe200078e0221 */
[----:B------:R-:W-:-:S04]  /*8060*/  IADD3 R33, P0, PT, R96, R16, RZ ;  /* 0x0000001060217210 */ /* 0x000fc80007f1e0ff */
[----:B------:R-:W4:Y:S04]  /*8070*/  LDG.E.U16.CONSTANT R50, desc[UR10][R30.64+-0x2] ;  /* 0xfffffe0a1e327981 */ /* 0x000f28000c1e9500 */
[----:B------:R0:W4:Y:S01]  /*8080*/  LDG.E.U16.CONSTANT R51, desc[UR10][R30.64] ;  /* 0x0000000a1e337981 */ /* 0x000122000c1e9500 */
        /* <DEDUP_REMOVED lines=23> */
[----:B0-----:R-:W-:-:S04]  /*8200*/  IMAD R31, R34, 0x12, RZ ;  /* 0x00000012221f7824 */ /* 0x001fc800078e02ff */
        /* <DEDUP_REMOVED lines=27> */
[----:B------:R-:W-:Y:S02]  /*83c0*/  IMAD R35, R32, 0x12, RZ ;  /* 0x0000001220237824 */ /* 0x000fe400078e02ff */
[----:B------:R-:W-:Y:S02]  /*83d0*/  IMAD.MOV.U32 R34, RZ, RZ, R28 ;  /* 0x000000ffff227224 */ /* 0x000fe400078e001c */
[----:B------:R-:W-:-:S05]  /*83e0*/  IMAD.IADD R35, R29, 0x1, R35 ;  /* 0x000000011d237824 */ /* 0x000fca00078e0223 */
[----:B------:R-:W4:Y:S04]  /*83f0*/  LDG.E.U16.CONSTANT R69, desc[UR10][R34.64+-0x2] ;  /* 0xfffffe0a22457981 */ /* 0x000f28000c1e9500 */
[----:B------:R1:W4:Y:S01]  /*8400*/  LDG.E.U16.CONSTANT R94, desc[UR10][R34.64] ;  /* 0x0000000a225e7981 */ /* 0x000322000c1e9500 */
[C---:B------:R-:W-:Y:S02]  /*8410*/  IADD3 R33, P3, PT, R96.reuse, R11, RZ ;  /* 0x0000000b60217210 */ /* 0x040fe40007f7e0ff */
[----:B------:R-:W-:-:S03]  /*8420*/  IADD3 R41, P1, PT, R96, R73, RZ ;  /* 0x0000004960297210 */ /* 0x000fc60007f3e0ff */
[C---:B------:R-:W-:Y:S01]  /*8430*/  IMAD.X R36, R37.reuse, 0x1, R5, P3 ;  /* 0x0000000125247824 */ /* 0x040fe200018e0605 */
[----:B------:R-:W-:Y:S01]  /*8440*/  SHF.R.S32.HI R28, RZ, 0x1f, R120 ;  /* 0x0000001fff1c7819 */ /* 0x000fe20000011478 */
[----:B------:R-:W-:Y:S01]  /*8450*/  IMAD.X R71, R37, 0x1, R72, P1 ;  /* 0x0000000125477824 */ /* 0x000fe200008e0648 */
[----:B------:R-:W-:Y:S01]  /*8460*/  IADD3 R43, P0, PT, R96, R77, RZ ;  /* 0x0000004d602b7210 */ /* 0x000fe20007f1e0ff */
[----:B------:R-:W-:-:S04]  /*8470*/  IMAD.WIDE.U32 R32, R33, 0x12, R134 ;  /* 0x0000001221207825 */ /* 0x000fc800078e0086 */
[----:B------:R-:W-:Y:S02]  /*8480*/  IMAD R101, R36, 0x12, RZ ;  /* 0x0000001224657824 */ /* 0x000fe400078e02ff */
[----:B0-----:R-:W-:-:S04]  /*8490*/  IMAD.WIDE.U32 R30, R120, R105, RZ ;  /* 0x00000069781e7225 */ /* 0x001fc800078e00ff */
[----:B------:R-:W-:Y:S02]  /*84a0*/  IMAD.MOV.U32 R123, RZ, RZ, RZ ;  /* 0x000000ffff7b7224 */ /* 0x000fe400078e00ff */
[----:B------:R-:W-:Y:S02]  /*84b0*/  IMAD R100, R28, R105, RZ ;  /* 0x000000691c647224 */ /* 0x000fe400078e02ff */
[----:B------:R-:W-:Y:S02]  /*84c0*/  IMAD R71, R71, 0x12, RZ ;  /* 0x0000001247477824 */ /* 0x000fe400078e02ff */
[----:B------:R-:W-:-:S04]  /*84d0*/  IMAD.WIDE.U32 R40, R41, 0x12, R134 ;  /* 0x0000001229287825 */ /* 0x000fc800078e0086 */
[----:B------:R-:W-:Y:S02]  /*84e0*/  IMAD.IADD R33, R33, 0x1, R101 ;  /* 0x0000000121217824 */ /* 0x000fe400078e0265 */
[----:B------:R-:W-:Y:S02]  /*84f0*/  IMAD.X R95, R37, 0x1, R76, P0 ;  /* 0x00000001255f7824 */ /* 0x000fe400000e064c */
[----:B------:R-:W-:Y:S01]  /*8500*/  IMAD.WIDE.U32 R28, R30, 0x9, R122 ;  /* 0x000000091e1c7825 */ /* 0x000fe200078e007a */
[----:B------:R-:W-:-:S03]  /*8510*/  IADD3 R39, P2, PT, R96, R24, RZ ;  /* 0x0000001860277210 */ /* 0x000fc60007f5e0ff */
[----:B------:R-:W-:Y:S02]  /*8520*/  IMAD R30, R120, R93, R100 ;  /* 0x0000005d781e7224 */ /* 0x000fe400078e0264 */
[----:B------:R-:W-:Y:S01]  /*8530*/  IMAD.IADD R41, R41, 0x1, R71 ;  /* 0x0000000129297824 */ /* 0x000fe200078e0247 */
[----:B------:R-:W4:Y:S01]  /*8540*/  LDG.E.U16.CONSTANT R100, desc[UR10][R32.64] ;  /* 0x0000000a20647981 */ /* 0x000f22000c1e9500 */
[----:B------:R-:W-:-:S03]  /*8550*/  IMAD.WIDE.U32 R42, R43, 0x12, R134 ;  /* 0x000000122b2a7825 */ /* 0x000fc600078e0086 */
[----:B------:R0:W4:Y:S01]  /*8560*/  LDG.E.U16.CONSTANT R71, desc[UR10][R32.64+-0x2] ;  /* 0xfffffe0a20477981 */ /* 0x000122000c1e9500 */
[----:B------:R-:W-:Y:S02]  /*8570*/  IMAD R95, R95, 0x12, RZ ;  /* 0x000000125f5f7824 */ /* 0x000fe400078e02ff */
[----:B------:R-:W-:Y:S01]  /*8580*/  IMAD.X R44, R37, 0x1, R21, P2 ;  /* 0x00000001252c7824 */ /* 0x000fe200010e0615 */
[C---:B------:R-:W-:Y:S01]  /*8590*/  IADD3 R103, P0, PT, R96.reuse, R87, RZ ;  /* 0x0000005760677210 */ /* 0x040fe20007f1e0ff */
[----:B------:R-:W-:Y:S01]  /*85a0*/  IMAD.IADD R43, R43, 0x1, R95 ;  /* 0x000000012b2b7824 */ /* 0x000fe200078e025f */
[----:B------:R-:W-:Y:S01]  /*85b0*/  IADD3 R95, P1, PT, R96, R85, RZ ;  /* 0x00000055605f7210 */ /* 0x000fe20007f3e0ff */
[----:B------:R-:W-:Y:S01]  /*85c0*/  IMAD.WIDE.U32 R38, R39, 0x12, R134 ;  /* 0x0000001227267825 */ /* 0x000fe200078e0086 */
[----:B------:R-:W4:Y:S03]  /*85d0*/  LDG.E.U16.CONSTANT R104, desc[UR10][R40.64] ;  /* 0x0000000a28687981 */ /* 0x000f26000c1e9500 */
[----:B------:R-:W-:-:S02]  /*85e0*/  IMAD.X R101, R37, 0x1, R84, P1 ;  /* 0x0000000125657824 */ /* 0x000fc400008e0654 */
[----:B-1----:R-:W-:Y:S02]  /*85f0*/  IMAD R35, R44, 0x12, RZ ;  /* 0x000000122c237824 */ /* 0x002fe400078e02ff */
[----:B0-----:R-:W-:-:S04]  /*8600*/  IMAD.WIDE.U32 R32, R95, 0x12, R136 ;  /* 0x000000125f207825 */ /* 0x001fc800078e0088 */
[----:B------:R-:W-:Y:S02]  /*8610*/  IMAD.X R102, R37, 0x1, R86, P0 ;  /* 0x0000000125667824 */ /* 0x000fe400000e0656 */
[----:B------:R-:W-:Y:S02]  /*8620*/  IMAD R95, R101, 0x12, RZ ;  /* 0x00000012655f7824 */ /* 0x000fe400078e02ff */
[----:B------:R-:W-:Y:S01]  /*8630*/  IMAD.IADD R39, R39, 0x1, R35 ;  /* 0x0000000127277824 */ /* 0x000fe200078e0223 */
[----:B------:R-:W-:Y:S01]  /*8640*/  IADD3 R35, P3, PT, R96, R81, RZ ;  /* 0x0000005160237210 */ /* 0x000fe20007f7e0ff */
[----:B------:R-:W-:Y:S02]  /*8650*/  IMAD R101, R102, 0x12, RZ ;  /* 0x0000001266657824 */ /* 0x000fe400078e02ff */
[----:B------:R-:W-:Y:S01]  /*8660*/  IMAD.IADD R33, R33, 0x1, R95 ;  /* 0x0000000121217824 */ /* 0x000fe200078e025f */
[----:B------:R-:W4:Y:S01]  /*8670*/  LDG.E.U16.CONSTANT R102, desc[UR10][R38.64] ;  /* 0x0000000a26667981 */ /* 0x000f22000c1e9500 */
[----:B------:R-:W-:Y:S01]  /*8680*/  IMAD.IADD R44, R31, 0x1, R30 ;  /* 0x000000011f2c7824 */ /* 0x000fe200078e021e */
[----:B------:R-:W-:-:S02]  /*8690*/  IADD3 R31, P2, PT, R96, R83, RZ ;  /* 0x00000053601f7210 */ /* 0x000fc40007f5e0ff */
[----:B------:R-:W4:Y:S01]  /*86a0*/  LDG.E.U16.CONSTANT R95, desc[UR10][R38.64+-0x2] ;  /* 0xfffffe0a265f7981 */ /* 0x000f22000c1e9500 */
[C---:B------:R-:W-:Y:S02]  /*86b0*/  IMAD.X R36, R37.reuse, 0x1, R80, P3 ;  /* 0x0000000125247824 */ /* 0x040fe400018e0650 */
[----:B------:R-:W-:Y:S01]  /*86c0*/  IMAD.X R37, R37, 0x1, R82, P2 ;  /* 0x0000000125257824 */ /* 0x000fe200010e0652 */
[----:B------:R-:W4:Y:S01]  /*86d0*/  LDG.E.U16.CONSTANT R32, desc[UR10][R32.64] ;  /* 0x0000000a20207981 */ /* 0x000f22000c1e9500 */
[----:B--2---:R-:W-:Y:S02]  /*86e0*/  IMAD R70, R45, 0x10000, R70 ;  /* 0x000100002d467824 */ /* 0x004fe400078e0246 */
[----:B------:R-:W-:Y:S02]  /*86f0*/  IMAD R119, R36, 0x12, RZ ;  /* 0x0000001224777824 */ /* 0x000fe400078e02ff */
[----:B------:R-:W-:Y:S01]  /*8700*/  IMAD R107, R37, 0x12, RZ ;  /* 0x00000012256b7824 */ /* 0x000fe200078e02ff */
[----:B------:R-:W-:Y:S01]  /*8710*/  LOP3.LUT R106, R70, 0xf0f0f0f, RZ, 0xc0, !PT ;  /* 0x0f0f0f0f466a7812 */ /* 0x000fe200078ec0ff */
[----:B------:R-:W-:Y:S01]  /*8720*/  IMAD.WIDE.U32 R36, R103, 0x12, R136 ;  /* 0x0000001267247825 */ /* 0x000fe200078e0088 */
[----:B------:R-:W2:Y:S03]  /*8730*/  LDG.E.U16.CONSTANT R38, desc[UR10][R42.64+-0x2] ;  /* 0xfffffe0a2a267981 */ /* 0x000ea6000c1e9500 */
[----:B------:R-:W-:Y:S01]  /*8740*/  IMAD.IADD R37, R37, 0x1, R101 ;  /* 0x0000000125257824 */ /* 0x000fe200078e0265 */
[----:B------:R0:W2:Y:S01]  /*8750*/  LDG.E.U16.CONSTANT R39, desc[UR10][R42.64] ;  /* 0x0000000a2a277981 */ /* 0x0000a2000c1e9500 */
[----:B------:R-:W-:-:S03]  /*8760*/  IMAD.WIDE.U32 R30, R31, 0x12, R136 ;  /* 0x000000121f1e7825 */ /* 0x000fc600078e0088 */
[----:B------:R1:W2:Y:S01]  /*8770*/  LDG.E.U16.CONSTANT R101, desc[UR10][R40.64+-0x2] ;  /* 0xfffffe0a28657981 */ /* 0x0002a2000c1e9500 */
[----:B------:R-:W-:Y:S02]  /*8780*/  IMAD.IADD R31, R31, 0x1, R107 ;  /* 0x000000011f1f7824 */ /* 0x000fe400078e026b */
[----:B------:R-:W-:Y:S01]  /*8790*/  IMAD R103, R44, 0x9, RZ ;  /* 0x000000092c677824 */ /* 0x000fe200078e02ff */
[----:B------:R3:W2:Y:S01]  /*87a0*/  LDG.E.U16.CONSTANT R36, desc[UR10][R36.64] ;  /* 0x0000000a24247981 */ /* 0x0006a2000c1e9500 */
[----:B0-----:R-:W-:-:S03]  /*87b0*/  SHF.R.U32.HI R42, RZ, 0x4, R70 ;  /* 0x00000004ff2a7819 */ /* 0x001fc60000011646 */
[----:B------:R0:W2:Y:S01]  /*87c0*/  LDG.E.U16.CONSTANT R30, desc[UR10][R30.64] ;  /* 0x0000000a1e1e7981 */ /* 0x0000a2000c1e9500 */
[----:B-1----:R-:W-:Y:S01]  /*87d0*/  VIADD R41, R106, 0x78787878 ;  /* 0x787878786a297836 */ /* 0x002fe20000000000 */
[----:B------:R-:W-:Y:S01]  /*87e0*/  LOP3.LUT R33, R42, 0xf0f0f0f, RZ, 0xc0, !PT ;  /* 0x0f0f0f0f2a217812 */ /* 0x000fe200078ec0ff */
[----:B------:R-:W-:-:S03]  /*87f0*/  IMAD.IADD R103, R29, 0x1, R103 ;  /* 0x000000011d677824 */ /* 0x000fc600078e0267 */
[----:B------:R-:W-:Y:S01]  /*8800*/  LOP3.LUT R107, R41, R70, RZ, 0x3c, !PT ;  /* 0x00000046296b7212 */ /* 0x000fe200078e3cff */
[----:B---3--:R-:W-:Y:S01]  /*8810*/  VIADD R37, R33, 0x78787878 ;  /* 0x7878787821257836 */ /* 0x008fe20000000000 */
[C---:B------:R-:W-:Y:S02]  /*8820*/  LEA R44, P0, R28.reuse, R138, 0x2 ;  /* 0x0000008a1c2c7211 */ /* 0x040fe400078010ff */
[----:B0-----:R-:W-:Y:S01]  /*8830*/  LOP3.LUT R31, R107, 0x8080808, R106, 0x60, !PT ;  /* 0x080808086b1f7812 */ /* 0x001fe200078e606a */
[----:B------:R-:W-:Y:S01]  /*8840*/  IMAD.WIDE.U32 R34, R35, 0x12, R136 ;  /* 0x0000001223227825 */ /* 0x000fe200078e0088 */
[----:B------:R-:W-:Y:S02]  /*8850*/  LEA.HI.X R45, R28, R139, R103, 0x2, P0 ;  /* 0x0000008b1c2d7211 */ /* 0x000fe400000f1467 */
[----:B------:R-:W-:Y:S01]  /*8860*/  PRMT R40, R31, 0xba98, RZ ;  /* 0x0000ba981f287816 */ /* 0x000fe200000000ff */
[----:B------:R-:W-:Y:S01]  /*8870*/  IMAD R63, R64, 0x10000, R63 ;  /* 0x00010000403f7824 */ /* 0x000fe200078e023f */
[----:B------:R-:W-:-:S02]  /*8880*/  PRMT R31, R106, 0xba98, RZ ;  /* 0x0000ba986a1f7816 */ /* 0x000fc400000000ff */
[----:B------:R-:W-:Y:S01]  /*8890*/  LOP3.LUT R42, R37, R42, RZ, 0x3c, !PT ;  /* 0x0000002a252a7212 */ /* 0x000fe200078e3cff */
[----:B------:R-:W-:Y:S01]  /*88a0*/  IMAD.IADD R35, R35, 0x1, R119 ;  /* 0x0000000123237824 */ /* 0x000fe200078e0277 */
[C---:B------:R-:W-:Y:S01]  /*88b0*/  LOP3.LUT R41, R40.reuse, 0x80808080, R41, 0x6, !PT ;  /* 0x8080808028297812 */ /* 0x040fe200078e0629 */
[----:B------:R-:W-:Y:S01]  /*88c0*/  IMAD R103, R93, 0x90, RZ ;  /* 0x000000905d677824 */ /* 0x000fe200078e02ff */
[----:B------:R-:W-:Y:S01]  /*88d0*/  LOP3.LUT R40, R40, 0x7f7f7f7f, R31, 0x60, !PT ;  /* 0x7f7f7f7f28287812 */ /* 0x000fe200078e601f */
[----:B------:R-:W-:Y:S01]  /*88e0*/  IMAD.WIDE.U32 R28, R105, 0x90, R44 ;  /* 0x00000090691c7825 */ /* 0x000fe200078e002c */
[----:B------:R-:W-:Y:S01]  /*88f0*/  LOP3.LUT R42, R42, 0x8080808, R33, 0x60, !PT ;  /* 0x080808082a2a7812 */ /* 0x000fe200078e6021 */
[----:B------:R-:W3:Y:S01]  /*8900*/  LDG.E.U16.CONSTANT R34, desc[UR10][R34.64] ;  /* 0x0000000a22227981 */ /* 0x000ee2000c1e9500 */
[----:B------:R-:W-:Y:S01]  /*8910*/  LOP3.LUT R31, R63, 0xf0f0f0f, RZ, 0xc0, !PT ;  /* 0x0f0f0f0f3f1f7812 */ /* 0x000fe200078ec0ff */
[----:B------:R-:W-:Y:S01]  /*8920*/  IMAD.IADD R29, R103, 0x1, R29 ;  /* 0x00000001671d7824 */ /* 0x000fe200078e021d */
[----:B------:R-:W-:Y:S01]  /*8930*/  PRMT R42, R42, 0xba98, RZ ;  /* 0x0000ba982a2a7816 */ /* 0x000fe200000000ff */
[----:B------:R-:W3:Y:S01]  /*8940*/  LDG.E.CONSTANT R103, desc[UR10][R44.64+0x400] ;  /* 0x0004000a2c677981 */ /* 0x000ee2000c1e9900 */
[----:B------:R-:W-:Y:S01]  /*8950*/  LOP3.LUT R41, R41, R40, RZ, 0xfc, !PT ;  /* 0x0000002829297212 */ /* 0x000fe200078efcff */
[----:B------:R-:W-:Y:S01]  /*8960*/  VIADD R40, R31, 0x78787878 ;  /* 0x787878781f287836 */ /* 0x000fe20000000000 */
[----:B------:R-:W-:Y:S01]  /*8970*/  PRMT R33, R33, 0xba98, RZ ;  /* 0x0000ba9821217816 */ /* 0x000fe200000000ff */
[----:B------:R-:W3:Y:S01]  /*8980*/  LDG.E.CONSTANT R43, desc[UR10][R44.64+0x800] ;  /* 0x0008000a2c2b7981 */ /* 0x000ee2000c1e9900 */
[----:B------:R-:W-:-:S03]  /*8990*/  LOP3.LUT R37, R42, 0x80808080, R37, 0x6, !PT ;  /* 0x808080802a257812 */ /* 0x000fc600078e0625 */
[----:B------:R-:W3:Y:S04]  /*89a0*/  LDG.E.CONSTANT R35, desc[UR10][R44.64] ;  /* 0x0000000a2c237981 */ /* 0x000ee8000c1e9900 */
[----:B------:R0:W3:Y:S01]  /*89b0*/  LDG.E.CONSTANT R107, desc[UR10][R44.64+0xc00] ;  /* 0x000c000a2c6b7981 */ /* 0x0000e2000c1e9900 */
[----:B------:R-:W-:-:S03]  /*89c0*/  LOP3.LUT R42, R42, 0x7f7f7f7f, R33, 0x60, !PT ;  /* 0x7f7f7f7f2a2a7812 */ /* 0x000fc600078e6021 */
[----:B------:R-:W3:Y:S04]  /*89d0*/  LDG.E.CONSTANT R125, desc[UR10][R28.64] ;  /* 0x0000000a1c7d7981 */ /* 0x000ee8000c1e9900 */
[----:B------:R-:W3:Y:S01]  /*89e0*/  LDG.E.CONSTANT R123, desc[UR10][R28.64+0x400] ;  /* 0x0004000a1c7b7981 */ /* 0x000ee2000c1e9900 */
[----:B0-----:R-:W-:Y:S02]  /*89f0*/  SHF.R.U32.HI R45, RZ, 0x4, R63 ;  /* 0x00000004ff2d7819 */ /* 0x001fe4000001163f */
[----:B------:R-:W-:Y:S01]  /*8a00*/  LOP3.LUT R44, R40, R63, RZ, 0x3c, !PT ;  /* 0x0000003f282c7212 */ /* 0x000fe200078e3cff */
[----:B------:R-:W3:Y:S01]  /*8a10*/  LDG.E.CONSTANT R121, desc[UR10][R28.64+0x800] ;  /* 0x0008000a1c797981 */ /* 0x000ee2000c1e9900 */
[----:B------:R-:W-:Y:S02]  /*8a20*/  LOP3.LUT R33, R45, 0xf0f0f0f, RZ, 0xc0, !PT ;  /* 0x0f0f0f0f2d217812 */ /* 0x000fe400078ec0ff */
[----:B------:R-:W-:Y:S01]  /*8a30*/  LOP3.LUT R37, R37, R42, RZ, 0xfc, !PT ;  /* 0x0000002a25257212 */ /* 0x000fe200078efcff */
[----:B------:R0:W3:Y:S01]  /*8a40*/  LDG.E.CONSTANT R119, desc[UR10][R28.64+0xc00] ;  /* 0x000c000a1c777981 */ /* 0x0000e2000c1e9900 */
[----:B------:R-:W-:Y:S01]  /*8a50*/  LOP3.LUT R44, R44, 0x8080808, R31, 0x60, !PT ;  /* 0x080808082c2c7812 */ /* 0x000fe200078e601f */
[----:B------:R-:W-:-:S02]  /*8a60*/  VIADD R42, R33, 0x78787878 ;  /* 0x78787878212a7836 */ /* 0x000fc40000000000 */
[----:B-----5:R-:W-:Y:S01]  /*8a70*/  IMAD R48, R49, 0x10000, R48 ;  /* 0x0001000031307824 */ /* 0x020fe200078e0230 */
[----:B0-----:R-:W-:Y:S02]  /*8a80*/  PRMT R29, R44, 0xba98, RZ ;  /* 0x0000ba982c1d7816 */ /* 0x001fe400000000ff */
[----:B------:R-:W-:Y:S02]  /*8a90*/  LOP3.LUT R44, R42, R45, RZ, 0x3c, !PT ;  /* 0x0000002d2a2c7212 */ /* 0x000fe400078e3cff */
[----:B------:R-:W-:Y:S02]  /*8aa0*/  PRMT R28, R31, 0xba98, RZ ;  /* 0x0000ba981f1c7816 */ /* 0x000fe400000000ff */
[----:B------:R-:W-:Y:S02]  /*8ab0*/  LOP3.LUT R44, R44, 0x8080808, R33, 0x60, !PT ;  /* 0x080808082c2c7812 */ /* 0x000fe400078e6021 */
[C---:B------:R-:W-:Y:S02]  /*8ac0*/  LOP3.LUT R40, R29.reuse, 0x80808080, R40, 0x6, !PT ;  /* 0x808080801d287812 */ /* 0x040fe400078e0628 */
[----:B------:R-:W-:-:S02]  /*8ad0*/  LOP3.LUT R29, R29, 0x7f7f7f7f, R28, 0x60, !PT ;  /* 0x7f7f7f7f1d1d7812 */ /* 0x000fc400078e601c */
[----:B------:R-:W-:Y:S02]  /*8ae0*/  PRMT R31, R44, 0xba98, RZ ;  /* 0x0000ba982c1f7816 */ /* 0x000fe400000000ff */
[----:B------:R-:W-:Y:S02]  /*8af0*/  PRMT R28, R33, 0xba98, RZ ;  /* 0x0000ba98211c7816 */ /* 0x000fe400000000ff */
[----:B------:R-:W-:Y:S02]  /*8b00*/  SHF.R.U32.HI R33, RZ, 0x4, R48 ;  /* 0x00000004ff217819 */ /* 0x000fe40000011630 */
[C---:B------:R-:W-:Y:S02]  /*8b10*/  LOP3.LUT R42, R31.reuse, 0x80808080, R42, 0x6, !PT ;  /* 0x808080801f2a7812 */ /* 0x040fe400078e062a */
[----:B------:R-:W-:Y:S02]  /*8b20*/  LOP3.LUT R31, R31, 0x7f7f7f7f, R28, 0x60, !PT ;  /* 0x7f7f7f7f1f1f7812 */ /* 0x000fe400078e601c */
[----:B------:R-:W-:-:S02]  /*8b30*/  LOP3.LUT R28, R33, 0xf0f0f0f, RZ, 0xc0, !PT ;  /* 0x0f0f0f0f211c7812 */ /* 0x000fc400078ec0ff */
[----:B------:R-:W-:-:S03]  /*8b40*/  LOP3.LUT R29, R40, R29, RZ, 0xfc, !PT ;  /* 0x0000001d281d7212 */ /* 0x000fc600078efcff */
[----:B------:R-:W-:Y:S01]  /*8b50*/  VIADD R40, R28, 0x78787878 ;  /* 0x787878781c287836 */ /* 0x000fe20000000000 */
[----:B------:R-:W-:Y:S01]  /*8b60*/  LOP3.LUT R45, R48, 0xf0f0f0f, RZ, 0xc0, !PT ;  /* 0x0f0f0f0f302d7812 */ /* 0x000fe200078ec0ff */
[----:B------:R0:W-:Y:S03]  /*8b70*/  STS [R92+0x1060], R41 ;  /* 0x001060295c007388 */ /* 0x0001e60000000800 */
[----:B------:R-:W-:Y:S01]  /*8b80*/  LOP3.LUT R33, R40, R33, RZ, 0x3c, !PT ;  /* 0x0000002128217212 */ /* 0x000fe200078e3cff */
[----:B----4-:R-:W-:-:S03]  /*8b90*/  IMAD R50, R51, 0x10000, R50 ;  /* 0x0001000033327824 */ /* 0x010fc600078e0232 */
[----:B------:R-:W-:Y:S01]  /*8ba0*/  LOP3.LUT R33, R33, 0x8080808, R28, 0x60, !PT ;  /* 0x0808080821217812 */ /* 0x000fe200078e601c */
[----:B0-----:R-:W-:Y:S01]  /*8bb0*/  VIADD R41, R45, 0x78787878 ;  /* 0x787878782d297836 */ /* 0x001fe20000000000 */
[----:B------:R0:W-:Y:S02]  /*8bc0*/  STS [R92+0x1070], R37 ;  /* 0x001070255c007388 */ /* 0x0001e40000000800 */
[----:B------:R-:W-:Y:S02]  /*8bd0*/  PRMT R33, R33, 0xba98, RZ ;  /* 0x0000ba9821217816 */ /* 0x000fe400000000ff */
[----:B------:R-:W-:Y:S02]  /*8be0*/  LOP3.LUT R48, R41, R48, RZ, 0x3c, !PT ;  /* 0x0000003029307212 */ /* 0x000fe400078e3cff */
[----:B------:R-:W-:Y:S02]  /*8bf0*/  LOP3.LUT R31, R42, R31, RZ, 0xfc, !PT ;  /* 0x0000001f2a1f7212 */ /* 0x000fe400078efcff */
[----:B------:R-:W-:-:S02]  /*8c00*/  PRMT R28, R28, 0xba98, RZ ;  /* 0x0000ba981c1c7816 */ /* 0x000fc400000000ff */
[----:B0-----:R-:W-:Y:S02]  /*8c10*/  LOP3.LUT R37, R50, 0xf0f0f0f, RZ, 0xc0, !PT ;  /* 0x0f0f0f0f32257812 */ /* 0x001fe400078ec0ff */
[----:B------:R-:W-:Y:S02]  /*8c20*/  SHF.R.U32.HI R42, RZ, 0x4, R50 ;  /* 0x00000004ff2a7819 */ /* 0x000fe40000011632 */
[----:B------:R-:W-:Y:S01]  /*8c30*/  LOP3.LUT R48, R48, 0x8080808, R45, 0x60, !PT ;  /* 0x0808080830307812 */ /* 0x000fe200078e602d */
[----:B------:R0:W-:Y:S01]  /*8c40*/  STS [R92+0x19e0], R29 ;  /* 0x0019e01d5c007388 */ /* 0x0001e20000000800 */
[C---:B------:R-:W-:Y:S02]  /*8c50*/  LOP3.LUT R40, R33.reuse, 0x80808080, R40, 0x6, !PT ;  /* 0x8080808021287812 */ /* 0x040fe400078e0628 */
[----:B------:R-:W-:Y:S02]  /*8c60*/  LOP3.LUT R33, R33, 0x7f7f7f7f, R28, 0x60, !PT ;  /* 0x7f7f7f7f21217812 */ /* 0x000fe400078e601c */
[----:B------:R-:W-:-:S02]  /*8c70*/  LOP3.LUT R28, R42, 0xf0f0f0f, RZ, 0xc0, !PT ;  /* 0x0f0f0f0f2a1c7812 */ /* 0x000fc400078ec0ff */
[----:B------:R-:W-:Y:S01]  /*8c80*/  PRMT R48, R48, 0xba98, RZ ;  /* 0x0000ba9830307816 */ /* 0x000fe200000000ff */
[----:B0-----:R-:W-:Y:S01]  /*8c90*/  VIADD R29, R37, 0x78787878 ;  /* 0x78787878251d7836 */ /* 0x001fe20000000000 */
[----:B------:R-:W-:Y:S01]  /*8ca0*/  PRMT R45, R45, 0xba98, RZ ;  /* 0x0000ba982d2d7816 */ /* 0x000fe200000000ff */
[----:B------:R0:W-:Y:S01]  /*8cb0*/  STS [R92+0x19f0], R31 ;  /* 0x0019f01f5c007388 */ /* 0x0001e20000000800 */
[C---:B------:R-:W-:Y:S02]  /*8cc0*/  LOP3.LUT R41, R48.reuse, 0x80808080, R41, 0x6, !PT ;  /* 0x8080808030297812 */ /* 0x040fe400078e0629 */
[----:B------:R-:W-:Y:S01]  /*8cd0*/  LOP3.LUT R50, R29, R50, RZ, 0x3c, !PT ;  /* 0x000000321d327212 */ /* 0x000fe200078e3cff */
[----:B------:R-:W-:Y:S01]  /*8ce0*/  IMAD R52, R53, 0x10000, R52 ;  /* 0x0001000035347824 */ /* 0x000fe200078e0234 */
[----:B------:R-:W-:Y:S01]  /*8cf0*/  LOP3.LUT R48, R48, 0x7f7f7f7f, R45, 0x60, !PT ;  /* 0x7f7f7f7f30307812 */ /* 0x000fe200078e602d */
[----:B0-----:R-:W-:Y:S01]  /*8d00*/  VIADD R31, R28, 0x78787878 ;  /* 0x787878781c1f7836 */ /* 0x001fe20000000000 */
[----:B------:R-:W-:-:S02]  /*8d10*/  LOP3.LUT R50, R50, 0x8080808, R37, 0x60, !PT ;  /* 0x0808080832327812 */ /* 0x000fc400078e6025 */
[----:B------:R-:W-:Y:S02]  /*8d20*/  LOP3.LUT R41, R41, R48, RZ, 0xfc, !PT ;  /* 0x0000003029297212 */ /* 0x000fe400078efcff */
[----:B------:R-:W-:Y:S02]  /*8d30*/  LOP3.LUT R45, R31, R42, RZ, 0x3c, !PT ;  /* 0x0000002a1f2d7212 */ /* 0x000fe400078e3cff */
[----:B------:R-:W-:Y:S02]  /*8d40*/  LOP3.LUT R42, R52, 0xf0f0f0f, RZ, 0xc0, !PT ;  /* 0x0f0f0f0f342a7812 */ /* 0x000fe400078ec0ff */
[----:B------:R-:W-:Y:S01]  /*8d50*/  PRMT R50, R50, 0xba98, RZ ;  /* 0x0000ba9832327816 */ /* 0x000fe200000000ff */
[----:B------:R0:W-:Y:S01]  /*8d60*/  STS [R92+0x2360], R41 ;  /* 0x002360295c007388 */ /* 0x0001e20000000800 */
[----:B------:R-:W-:Y:S02]  /*8d70*/  PRMT R37, R37, 0xba98, RZ ;  /* 0x0000ba9825257816 */ /* 0x000fe400000000ff */
[----:B------:R-:W-:-:S02]  /*8d80*/  LOP3.LUT R45, R45, 0x8080808, R28, 0x60, !PT ;  /* 0x080808082d2d7812 */ /* 0x000fc400078e601c */
[----:B------:R-:W-:Y:S02]  /*8d90*/  LOP3.LUT R33, R40, R33, RZ, 0xfc, !PT ;  /* 0x0000002128217212 */ /* 0x000fe400078efcff */
[----:B------:R-:W-:Y:S02]  /*8da0*/  LOP3.LUT R29, R50, 0x80808080, R29, 0x6, !PT ;  /* 0x80808080321d7812 */ /* 0x000fe400078e061d */
[----:B0-----:R-:W-:Y:S02]  /*8db0*/  IADD3 R41, PT, PT, R42, 0x78787878, RZ ;  /* 0x787878782a297810 */ /* 0x001fe40007ffe0ff */
[----:B------:R-:W-:Y:S02]  /*8dc0*/  LOP3.LUT R50, R50, 0x7f7f7f7f, R37, 0x60, !PT ;  /* 0x7f7f7f7f32327812 */ /* 0x000fe400078e6025 */
[----:B------:R-:W-:Y:S02]  /*8dd0*/  PRMT R40, R45, 0xba98, RZ ;  /* 0x0000ba982d287816 */ /* 0x000fe400000000ff */
[----:B------:R-:W-:-:S02]  /*8de0*/  PRMT R37, R28, 0xba98, RZ ;  /* 0x0000ba981c257816 */ /* 0x000fc400000000ff */
[----:B------:R-:W-:Y:S02]  /*8df0*/  SHF.R.U32.HI R44, RZ, 0x4, R52 ;  /* 0x00000004ff2c7819 */ /* 0x000fe40000011634 */
[----:B------:R-:W-:Y:S02]  /*8e00*/  LOP3.LUT R45, R41, R52, RZ, 0x3c, !PT ;  /* 0x00000034292d7212 */ /* 0x000fe400078e3cff */
[C---:B------:R-:W-:Y:S02]  /*8e10*/  LOP3.LUT R31, R40.reuse, 0x80808080, R31, 0x6, !PT ;  /* 0x80808080281f7812 */ /* 0x040fe400078e061f */
[----:B------:R-:W-:Y:S02]  /*8e20*/  LOP3.LUT R40, R40, 0x7f7f7f7f, R37, 0x60, !PT ;  /* 0x7f7f7f7f28287812 */ /* 0x000fe400078e6025 */
[----:B------:R-:W-:Y:S02]  /*8e30*/  LOP3.LUT R37, R44, 0xf0f0f0f, RZ, 0xc0, !PT ;  /* 0x0f0f0f0f2c257812 */ /* 0x000fe400078ec0ff */
[----:B------:R-:W-:Y:S01]  /*8e40*/  LOP3.LUT R45, R45, 0x8080808, R42, 0x60, !PT ;  /* 0x080808082d2d7812 */ /* 0x000fe200078e602a */
[----:B------:R0:W-:Y:S01]  /*8e50*/  STS [R92+0x2370], R33 ;  /* 0x002370215c007388 */ /* 0x0001e20000000800 */
[----:B------:R-:W-:-:S02]  /*8e60*/  IMAD R54, R55, 0x10000, R54 ;  /* 0x0001000037367824 */ /* 0x000fc400078e0236 */
[----:B------:R-:W-:Y:S01]  /*8e70*/  PRMT R28, R45, 0xba98, RZ ;  /* 0x0000ba982d1c7816 */ /* 0x000fe200000000ff */
[----:B------:R-:W-:Y:S01]  /*8e80*/  VIADD R49, R37, 0x78787878 ;  /* 0x7878787825317836 */ /* 0x000fe20000000000 */
[----:B------:R-:W-:Y:S02]  /*8e90*/  LOP3.LUT R29, R29, R50, RZ, 0xfc, !PT ;  /* 0x000000321d1d7212 */ /* 0x000fe400078efcff */
[----:B------:R-:W-:Y:S02]  /*8ea0*/  LOP3.LUT R41, R28, 0x80808080, R41, 0x6, !PT ;  /* 0x808080801c297812 */ /* 0x000fe400078e0629 */
[----:B0-----:R-:W-:Y:S02]  /*8eb0*/  PRMT R33, R42, 0xba98, RZ ;  /* 0x0000ba982a217816 */ /* 0x001fe400000000ff */
[----:B------:R-:W-:Y:S02]  /*8ec0*/  LOP3.LUT R44, R49, R44, RZ, 0x3c, !PT ;  /* 0x0000002c312c7212 */ /* 0x000fe400078e3cff */
[----:B------:R-:W-:-:S02]  /*8ed0*/  LOP3.LUT R28, R28, 0x7f7f7f7f, R33, 0x60, !PT ;  /* 0x7f7f7f7f1c1c7812 */ /* 0x000fc400078e6021 */
[----:B------:R-:W-:Y:S01]  /*8ee0*/  LOP3.LUT R33, R54, 0xf0f0f0f, RZ, 0xc0, !PT ;  /* 0x0f0f0f0f36217812 */ /* 0x000fe200078ec0ff */
[----:B------:R0:W-:Y:S01]  /*8ef0*/  STS [R92+0x2ce0], R29 ;  /* 0x002ce01d5c007388 */ /* 0x0001e20000000800 */
[----:B------:R-:W-:Y:S02]  /*8f00*/  LOP3.LUT R44, R44, 0x8080808, R37, 0x60, !PT ;  /* 0x080808082c2c7812 */ /* 0x000fe400078e6025 */
[----:B------:R-:W-:Y:S02]  /*8f10*/  LOP3.LUT R41, R41, R28, RZ, 0xfc, !PT ;  /* 0x0000001c29297212 */ /* 0x000fe400078efcff */
[----:B------:R-:W-:Y:S01]  /*8f20*/  PRMT R44, R44, 0xba98, RZ ;  /* 0x0000ba982c2c7816 */ /* 0x000fe200000000ff */
[----:B0-----:R-:W-:Y:S01]  /*8f30*/  VIADD R29, R33, 0x78787878 ;  /* 0x78787878211d7836 */ /* 0x001fe20000000000 */
[----:B------:R-:W-:Y:S02]  /*8f40*/  PRMT R37, R37, 0xba98, RZ ;  /* 0x0000ba9825257816 */ /* 0x000fe400000000ff */
[----:B------:R-:W-:-:S02]  /*8f50*/  SHF.R.U32.HI R28, RZ, 0x4, R54 ;  /* 0x00000004ff1c7819 */ /* 0x000fc40000011636 */
[----:B------:R-:W-:Y:S02]  /*8f60*/  LOP3.LUT R54, R29, R54, RZ, 0x3c, !PT ;  /* 0x000000361d367212 */ /* 0x000fe400078e3cff */
[C---:B------:R-:W-:Y:S01]  /*8f70*/  LOP3.LUT R49, R44.reuse, 0x80808080, R49, 0x6, !PT ;  /* 0x808080802c317812 */ /* 0x040fe200078e0631 */
[----:B------:R-:W-:Y:S01]  /*8f80*/  IMAD R56, R57, 0x10000, R56 ;  /* 0x0001000039387824 */ /* 0x000fe200078e0238 */
[----:B------:R-:W-:Y:S02]  /*8f90*/  LOP3.LUT R31, R31, R40, RZ, 0xfc, !PT ;  /* 0x000000281f1f7212 */ /* 0x000fe400078efcff */
[----:B------:R-:W-:Y:S02]  /*8fa0*/  LOP3.LUT R44, R44, 0x7f7f7f7f, R37, 0x60, !PT ;  /* 0x7f7f7f7f2c2c7812 */ /* 0x000fe400078e6025 */
[----:B------:R-:W-:Y:S02]  /*8fb0*/  LOP3.LUT R37, R28, 0xf0f0f0f, RZ, 0xc0, !PT ;  /* 0x0f0f0f0f1c257812 */ /* 0x000fe400078ec0ff */
[----:B------:R-:W-:Y:S01]  /*8fc0*/  LOP3.LUT R54, R54, 0x8080808, R33, 0x60, !PT ;  /* 0x0808080836367812 */ /* 0x000fe200078e6021 */
[----:B------:R0:W-:Y:S01]  /*8fd0*/  STS [R92+0x2cf0], R31 ;  /* 0x002cf01f5c007388 */ /* 0x0001e20000000800 */
[----:B------:R-:W-:-:S02]  /*8fe0*/  PRMT R33, R33, 0xba98, RZ ;  /* 0x0000ba9821217816 */ /* 0x000fc400000000ff */
[----:B------:R-:W-:Y:S02]  /*8ff0*/  PRMT R54, R54, 0xba98, RZ ;  /* 0x0000ba9836367816 */ /* 0x000fe400000000ff */
[----:B------:R-:W-:Y:S02]  /*9000*/  LOP3.LUT R40, R56, 0xf0f0f0f, RZ, 0xc0, !PT ;  /* 0x0f0f0f0f38287812 */ /* 0x000fe400078ec0ff */
[C---:B------:R-:W-:Y:S01]  /*9010*/  LOP3.LUT R29, R54.reuse, 0x80808080, R29, 0x6, !PT ;  /* 0x80808080361d7812 */ /* 0x040fe200078e061d */
[----:B0-----:R-:W-:Y:S01]  /*9020*/  VIADD R31, R37, 0x78787878 ;  /* 0x78787878251f7836 */ /* 0x001fe20000000000 */
[----:B------:R-:W-:Y:S01]  /*9030*/  LOP3.LUT R54, R54, 0x7f7f7f7f, R33, 0x60, !PT ;  /* 0x7f7f7f7f36367812 */ /* 0x000fe200078e6021 */
[----:B------:R-:W-:-:S03]  /*9040*/  VIADD R33, R40, 0x78787878 ;  /* 0x7878787828217836 */ /* 0x000fc60000000000 */
[----:B------:R-:W-:Y:S01]  /*9050*/  LOP3.LUT R28, R31, R28, RZ, 0x3c, !PT ;  /* 0x0000001c1f1c7212 */ /* 0x000fe200078e3cff */
[----:B------:R0:W-:Y:S01]  /*9060*/  STS [R92+0x3660], R41 ;  /* 0x003660295c007388 */ /* 0x0001e20000000800 */
[----:B------:R-:W-:Y:S02]  /*9070*/  LOP3.LUT R49, R49, R44, RZ, 0xfc, !PT ;  /* 0x0000002c31317212 */ /* 0x000fe400078efcff */
[----:B------:R-:W-:Y:S02]  /*9080*/  LOP3.LUT R28, R28, 0x8080808, R37, 0x60, !PT ;  /* 0x080808081c1c7812 */ /* 0x000fe400078e6025 */
[----:B------:R-:W-:Y:S02]  /*9090*/  SHF.R.U32.HI R44, RZ, 0x4, R56 ;  /* 0x00000004ff2c7819 */ /* 0x000fe40000011638 */
[----:B------:R-:W-:Y:S02]  /*90a0*/  PRMT R28, R28, 0xba98, RZ ;  /* 0x0000ba981c1c7816 */ /* 0x000fe400000000ff */
[----:B0-----:R-:W-:-:S02]  /*90b0*/  LOP3.LUT R41, R33, R56, RZ, 0x3c, !PT ;  /* 0x0000003821297212 */ /* 0x001fc400078e3cff */
[----:B------:R-:W-:Y:S02]  /*90c0*/  PRMT R37, R37, 0xba98, RZ ;  /* 0x0000ba9825257816 */ /* 0x000fe400000000ff */
[----:B------:R-:W-:Y:S02]  /*90d0*/  LOP3.LUT R41, R41, 0x8080808, R40, 0x60, !PT ;  /* 0x0808080829297812 */ /* 0x000fe400078e6028 */
[----:B------:R-:W-:Y:S02]  /*90e0*/  LOP3.LUT R45, R44, 0xf0f0f0f, RZ, 0xc0, !PT ;  /* 0x0f0f0f0f2c2d7812 */ /* 0x000fe400078ec0ff */
[C---:B------:R-:W-:Y:S01]  /*90f0*/  LOP3.LUT R31, R28.reuse, 0x80808080, R31, 0x6, !PT ;  /* 0x808080801c1f7812 */ /* 0x040fe200078e061f */
[----:B------:R-:W-:Y:S01]  /*9100*/  IMAD R58, R59, 0x10000, R58 ;  /* 0x000100003b3a7824 */ /* 0x000fe200078e023a */
[----:B------:R-:W-:Y:S02]  /*9110*/  LOP3.LUT R28, R28, 0x7f7f7f7f, R37, 0x60, !PT ;  /* 0x7f7f7f7f1c1c7812 */ /* 0x000fe400078e6025 */
[----:B------:R-:W-:Y:S01]  /*9120*/  PRMT R42, R41, 0xba98, RZ ;  /* 0x0000ba98292a7816 */ /* 0x000fe200000000ff */
[----:B------:R0:W-:Y:S01]  /*9130*/  STS [R92+0x3670], R49 ;  /* 0x003670315c007388 */ /* 0x0001e20000000800 */
[----:B------:R-:W-:-:S02]  /*9140*/  PRMT R37, R40, 0xba98, RZ ;  /* 0x0000ba9828257816 */ /* 0x000fc400000000ff */
[C---:B------:R-:W-:Y:S02]  /*9150*/  LOP3.LUT R33, R42.reuse, 0x80808080, R33, 0x6, !PT ;  /* 0x808080802a217812 */ /* 0x040fe400078e0621 */
[----:B------:R-:W-:Y:S02]  /*9160*/  LOP3.LUT R42, R42, 0x7f7f7f7f, R37, 0x60, !PT ;  /* 0x7f7f7f7f2a2a7812 */ /* 0x000fe400078e6025 */
[----:B------:R-:W-:Y:S01]  /*9170*/  LOP3.LUT R29, R29, R54, RZ, 0xfc, !PT ;  /* 0x000000361d1d7212 */ /* 0x000fe200078efcff */
[----:B0-----:R-:W-:Y:S01]  /*9180*/  VIADD R49, R45, 0x78787878 ;  /* 0x787878782d317836 */ /* 0x001fe20000000000 */
[----:B------:R-:W-:Y:S02]  /*9190*/  LOP3.LUT R31, R31, R28, RZ, 0xfc, !PT ;  /* 0x0000001c1f1f7212 */ /* 0x000fe400078efcff */
[----:B------:R-:W-:Y:S02]  /*91a0*/  SHF.R.U32.HI R37, RZ, 0x4, R58 ;  /* 0x00000004ff257819 */ /* 0x000fe4000001163a */
[----:B------:R-:W-:-:S02]  /*91b0*/  LOP3.LUT R28, R58, 0xf0f0f0f, RZ, 0xc0, !PT ;  /* 0x0f0f0f0f3a1c7812 */ /* 0x000fc400078ec0ff */
[----:B------:R-:W-:Y:S01]  /*91c0*/  LOP3.LUT R44, R49, R44, RZ, 0x3c, !PT ;  /* 0x0000002c312c7212 */ /* 0x000fe200078e3cff */
[----:B------:R0:W-:Y:S01]  /*91d0*/  STS [R92+0x3fe0], R29 ;  /* 0x003fe01d5c007388 */ /* 0x0001e20000000800 */
[----:B------:R-:W-:Y:S02]  /*91e0*/  LOP3.LUT R41, R37, 0xf0f0f0f, RZ, 0xc0, !PT ;  /* 0x0f0f0f0f25297812 */ /* 0x000fe400078ec0ff */
[----:B------:R-:W-:Y:S02]  /*91f0*/  LOP3.LUT R44, R44, 0x8080808, R45, 0x60, !PT ;  /* 0x080808082c2c7812 */ /* 0x000fe400078e602d */
[----:B------:R-:W-:Y:S01]  /*9200*/  LOP3.LUT R33, R33, R42, RZ, 0xfc, !PT ;  /* 0x0000002a21217212 */ /* 0x000fe200078efcff */
[----:B------:R-:W-:Y:S02]  /*9210*/  VIADD R42, R41, 0x78787878 ;  /* 0x78787878292a7836 */ /* 0x000fe40000000000 */
[----:B0-----:R-:W-:Y:S01]  /*9220*/  VIADD R29, R28, 0x78787878 ;  /* 0x787878781c1d7836 */ /* 0x001fe20000000000 */
[----:B------:R0:W-:Y:S01]  /*9230*/  STS [R92+0x3ff0], R31 ;  /* 0x003ff01f5c007388 */ /* 0x0001e20000000800 */
[----:B------:R-:W-:-:S02]  /*9240*/  PRMT R44, R44, 0xba98, RZ ;  /* 0x0000ba982c2c7816 */ /* 0x000fc400000000ff */
[----:B------:R-:W-:Y:S01]  /*9250*/  PRMT R45, R45, 0xba98, RZ ;  /* 0x0000ba982d2d7816 */ /* 0x000fe200000000ff */
[----:B------:R-:W-:Y:S01]  /*9260*/  IMAD R60, R61, 0x10000, R60 ;  /* 0x000100003d3c7824 */ /* 0x000fe200078e023c */
[----:B------:R-:W-:Y:S02]  /*9270*/  LOP3.LUT R49, R44, 0x80808080, R49, 0x6, !PT ;  /* 0x808080802c317812 */ /* 0x000fe400078e0631 */
[----:B------:R-:W-:Y:S02]  /*9280*/  LOP3.LUT R40, R42, R37, RZ, 0x3c, !PT ;  /* 0x000000252a287212 */ /* 0x000fe400078e3cff */
[----:B0-----:R-:W-:Y:S02]  /*9290*/  LOP3.LUT R31, R29, R58, RZ, 0x3c, !PT ;  /* 0x0000003a1d1f7212 */ /* 0x001fe400078e3cff */
[----:B------:R-:W-:Y:S02]  /*92a0*/  LOP3.LUT R44, R44, 0x7f7f7f7f, R45, 0x60, !PT ;  /* 0x7f7f7f7f2c2c7812 */ /* 0x000fe400078e602d */
[----:B------:R-:W-:-:S02]  /*92b0*/  LOP3.LUT R31, R31, 0x8080808, R28, 0x60, !PT ;  /* 0x080808081f1f7812 */ /* 0x000fc400078e601c */
[----:B------:R-:W-:Y:S02]  /*92c0*/  LOP3.LUT R37, R40, 0x8080808, R41, 0x60, !PT ;  /* 0x0808080828257812 */ /* 0x000fe400078e6029 */
[----:B------:R-:W-:Y:S02]  /*92d0*/  LOP3.LUT R49, R49, R44, RZ, 0xfc, !PT ;  /* 0x0000002c31317212 */ /* 0x000fe400078efcff */
[----:B------:R-:W-:Y:S02]  /*92e0*/  PRMT R40, R31, 0xba98, RZ ;  /* 0x0000ba981f287816 */ /* 0x000fe400000000ff */
[----:B------:R-:W-:Y:S02]  /*92f0*/  LOP3.LUT R44, R60, 0xf0f0f0f, RZ, 0xc0, !PT ;  /* 0x0f0f0f0f3c2c7812 */ /* 0x000fe400078ec0ff */
[----:B------:R-:W-:Y:S02]  /*9300*/  PRMT R31, R28, 0xba98, RZ ;  /* 0x0000ba981c1f7816 */ /* 0x000fe400000000ff */
[----:B------:R-:W-:-:S02]  /*9310*/  LOP3.LUT R29, R40, 0x80808080, R29, 0x6, !PT ;  /* 0x80808080281d7812 */ /* 0x000fc400078e061d */
[----:B------:R-:W-:Y:S01]  /*9320*/  LOP3.LUT R40, R40, 0x7f7f7f7f, R31, 0x60, !PT ;  /* 0x7f7f7f7f28287812 */ /* 0x000fe200078e601f */
[----:B------:R-:W-:Y:S01]  /*9330*/  VIADD R31, R44, 0x78787878 ;  /* 0x787878782c1f7836 */ /* 0x000fe20000000000 */
[----:B------:R0:W-:Y:S02]  /*9340*/  STS [R92+0x4960], R33 ;  /* 0x004960215c007388 */ /* 0x0001e40000000800 */
[----:B------:R-:W-:Y:S02]  /*9350*/  LOP3.LUT R29, R29, R40, RZ, 0xfc, !PT ;  /* 0x000000281d1d7212 */ /* 0x000fe400078efcff */
[----:B------:R-:W-:Y:S02]  /*9360*/  SHF.R.U32.HI R40, RZ, 0x4, R60 ;  /* 0x00000004ff287819 */ /* 0x000fe4000001163c */
[----:B------:R-:W-:Y:S02]  /*9370*/  PRMT R37, R37, 0xba98, RZ ;  /* 0x0000ba9825257816 */ /* 0x000fe400000000ff */
[----:B0-----:R-:W-:-:S02]  /*9380*/  LOP3.LUT R33, R31, R60, RZ, 0x3c, !PT ;  /* 0x0000003c1f217212 */ /* 0x001fc400078e3cff */
[----:B------:R-:W-:Y:S02]  /*9390*/  PRMT R28, R41, 0xba98, RZ ;  /* 0x0000ba98291c7816 */ /* 0x000fe400000000ff */
[----:B------:R-:W-:Y:S02]  /*93a0*/  LOP3.LUT R33, R33, 0x8080808, R44, 0x60, !PT ;  /* 0x0808080821217812 */ /* 0x000fe400078e602c */
[----:B------:R-:W-:Y:S02]  /*93b0*/  LOP3.LUT R41, R40, 0xf0f0f0f, RZ, 0xc0, !PT ;  /* 0x0f0f0f0f28297812 */ /* 0x000fe400078ec0ff */
[C---:B------:R-:W-:Y:S02]  /*93c0*/  LOP3.LUT R42, R37.reuse, 0x80808080, R42, 0x6, !PT ;  /* 0x80808080252a7812 */ /* 0x040fe400078e062a */
[----:B------:R-:W-:Y:S01]  /*93d0*/  LOP3.LUT R37, R37, 0x7f7f7f7f, R28, 0x60, !PT ;  /* 0x7f7f7f7f25257812 */ /* 0x000fe200078e601c */
[----:B------:R-:W-:Y:S01]  /*93e0*/  IMAD R62, R65, 0x10000, R62 ;  /* 0x00010000413e7824 */ /* 0x000fe200078e023e */
[----:B------:R-:W-:Y:S01]  /*93f0*/  PRMT R28, R33, 0xba98, RZ ;  /* 0x0000ba98211c7816 */ /* 0x000fe200000000ff */
[----:B------:R-:W-:Y:S01]  /*9400*/  VIADD R45, R41, 0x78787878 ;  /* 0x78787878292d7836 */ /* 0x000fe20000000000 */
[----:B------:R-:W-:-:S02]  /*9410*/  PRMT R33, R44, 0xba98, RZ ;  /* 0x0000ba982c217816 */ /* 0x000fc400000000ff */
[C---:B------:R-:W-:Y:S02]  /*9420*/  LOP3.LUT R31, R28.reuse, 0x80808080, R31, 0x6, !PT ;  /* 0x808080801c1f7812 */ /* 0x040fe400078e061f */
[----:B------:R-:W-:Y:S02]  /*9430*/  LOP3.LUT R28, R28, 0x7f7f7f7f, R33, 0x60, !PT ;  /* 0x7f7f7f7f1c1c7812 */ /* 0x000fe400078e6021 */
[----:B------:R-:W-:Y:S02]  /*9440*/  LOP3.LUT R37, R42, R37, RZ, 0xfc, !PT ;  /* 0x000000252a257212 */ /* 0x000fe400078efcff */
[----:B------:R-:W-:Y:S02]  /*9450*/  LOP3.LUT R33, R62, 0xf0f0f0f, RZ, 0xc0, !PT ;  /* 0x0f0f0f0f3e217812 */ /* 0x000fe400078ec0ff */
[----:B------:R-:W-:Y:S02]  /*9460*/  LOP3.LUT R40, R45, R40, RZ, 0x3c, !PT ;  /* 0x000000282d287212 */ /* 0x000fe400078e3cff */
[----:B------:R-:W-:Y:S01]  /*9470*/  SHF.R.U32.HI R42, RZ, 0x4, R62 ;  /* 0x00000004ff2a7819 */ /* 0x000fe2000001163e */
[----:B------:R0:W-:Y:S01]  /*9480*/  STS [R92+0x52e0], R29 ;  /* 0x0052e01d5c007388 */ /* 0x0001e20000000800 */
[----:B------:R-:W-:-:S02]  /*9490*/  LOP3.LUT R31, R31, R28, RZ, 0xfc, !PT ;  /* 0x0000001c1f1f7212 */ /* 0x000fc400078efcff */
[----:B------:R-:W-:Y:S02]  /*94a0*/  LOP3.LUT R40, R40, 0x8080808, R41, 0x60, !PT ;  /* 0x0808080828287812 */ /* 0x000fe400078e6029 */
[----:B------:R-:W-:Y:S01]  /*94b0*/  LOP3.LUT R28, R42, 0xf0f0f0f, RZ, 0xc0, !PT ;  /* 0x0f0f0f0f2a1c7812 */ /* 0x000fe200078ec0ff */
[----:B------:R1:W-:Y:S01]  /*94c0*/  STS [R92+0x52f0], R37 ;  /* 0x0052f0255c007388 */ /* 0x0003e20000000800 */
[----:B0-----:R-:W-:Y:S01]  /*94d0*/  VIADD R29, R33, 0x78787878 ;  /* 0x78787878211d7836 */ /* 0x001fe20000000000 */
[----:B------:R-:W-:Y:S02]  /*94e0*/  PRMT R40, R40, 0xba98, RZ ;  /* 0x0000ba9828287816 */ /* 0x000fe400000000ff */
[----:B------:R-:W-:Y:S02]  /*94f0*/  PRMT R41, R41, 0xba98, RZ ;  /* 0x0000ba9829297816 */ /* 0x000fe400000000ff */
[----:B------:R-:W-:Y:S01]  /*9500*/  LOP3.LUT R62, R29, R62, RZ, 0x3c, !PT ;  /* 0x0000003e1d3e7212 */ /* 0x000fe200078e3cff */
[----:B-1----:R-:W-:Y:S01]  /*9510*/  VIADD R37, R28, 0x78787878 ;  /* 0x787878781c257836 */ /* 0x002fe20000000000 */
[----:B------:R-:W-:-:S02]  /*9520*/  LOP3.LUT R45, R40, 0x80808080, R45, 0x6, !PT ;  /* 0x80808080282d7812 */ /* 0x000fc400078e062d */
[----:B------:R-:W-:Y:S02]  /*9530*/  LOP3.LUT R40, R40, 0x7f7f7f7f, R41, 0x60, !PT ;  /* 0x7f7f7f7f28287812 */ /* 0x000fe400078e6029 */
[----:B------:R-:W-:Y:S02]  /*9540*/  LOP3.LUT R62, R62, 0x8080808, R33, 0x60, !PT ;  /* 0x080808083e3e7812 */ /* 0x000fe400078e6021 */
[----:B------:R-:W-:Y:S01]  /*9550*/  LOP3.LUT R41, R37, R42, RZ, 0x3c, !PT ;  /* 0x0000002a25297212 */ /* 0x000fe200078e3cff */
[----:B------:R-:W-:Y:S01]  /*9560*/  IMAD R66, R67, 0x10000, R66 ;  /* 0x0001000043427824 */ /* 0x000fe200078e0242 */
[----:B------:R-:W-:Y:S02]  /*9570*/  PRMT R62, R62, 0xba98, RZ ;  /* 0x0000ba983e3e7816 */ /* 0x000fe400000000ff */
[----:B------:R-:W-:Y:S02]  /*9580*/  LOP3.LUT R41, R41, 0x8080808, R28, 0x60, !PT ;  /* 0x0808080829297812 */ /* 0x000fe400078e601c */
[----:B------:R-:W-:Y:S01]  /*9590*/  PRMT R33, R33, 0xba98, RZ ;  /* 0x0000ba9821217816 */ /* 0x000fe200000000ff */
[----:B------:R0:W-:Y:S01]  /*95a0*/  STS [R92+0x4970], R49 ;  /* 0x004970315c007388 */ /* 0x0001e20000000800 */
[----:B------:R-:W-:-:S02]  /*95b0*/  LOP3.LUT R29, R62, 0x80808080, R29, 0x6, !PT ;  /* 0x808080803e1d7812 */ /* 0x000fc400078e061d */
[----:B------:R-:W-:Y:S02]  /*95c0*/  LOP3.LUT R62, R62, 0x7f7f7f7f, R33, 0x60, !PT ;  /* 0x7f7f7f7f3e3e7812 */ /* 0x000fe400078e6021 */
[----:B------:R-:W-:Y:S02]  /*95d0*/  LOP3.LUT R33, R66, 0xf0f0f0f, RZ, 0xc0, !PT ;  /* 0x0f0f0f0f42217812 */ /* 0x000fe400078ec0ff */
[----:B0-----:R-:W-:Y:S02]  /*95e0*/  PRMT R49, R28, 0xba98, RZ ;  /* 0x0000ba981c317816 */ /* 0x001fe400000000ff */
[----:B------:R-:W-:Y:S01]  /*95f0*/  PRMT R28, R41, 0xba98, RZ ;  /* 0x0000ba98291c7816 */ /* 0x000fe200000000ff */
[----:B------:R0:W-:Y:S03]  /*9600*/  STS [R92+0x5c60], R31 ;  /* 0x005c601f5c007388 */ /* 0x0001e60000000800 */
[----:B------:R-:W-:-:S02]  /*9610*/  LOP3.LUT R37, R28, 0x80808080, R37, 0x6, !PT ;  /* 0x808080801c257812 */ /* 0x000fc400078e0625 */
[----:B------:R-:W-:Y:S01]  /*9620*/  LOP3.LUT R28, R28, 0x7f7f7f7f, R49, 0x60, !PT ;  /* 0x7f7f7f7f1c1c7812 */ /* 0x000fe200078e6031 */
[----:B0-----:R-:W-:-:S03]  /*9630*/  VIADD R31, R33, 0x78787878 ;  /* 0x78787878211f7836 */ /* 0x001fc60000000000 */
[----:B------:R-:W-:Y:S02]  /*9640*/  LOP3.LUT R37, R37, R28, RZ, 0xfc, !PT ;  /* 0x0000001c25257212 */ /* 0x000fe400078efcff */
[----:B------:R-:W-:Y:S02]  /*9650*/  SHF.R.U32.HI R28, RZ, 0x4, R66 ;  /* 0x00000004ff1c7819 */ /* 0x000fe40000011642 */
[----:B------:R-:W-:-:S04]  /*9660*/  LOP3.LUT R66, R31, R66, RZ, 0x3c, !PT ;  /* 0x000000421f427212 */ /* 0x000fc800078e3cff */
[----:B------:R-:W-:Y:S02]  /*9670*/  LOP3.LUT R66, R66, 0x8080808, R33, 0x60, !PT ;  /* 0x0808080842427812 */ /* 0x000fe400078e6021 */
[----:B------:R-:W-:Y:S01]  /*9680*/  LOP3.LUT R45, R45, R40, RZ, 0xfc, !PT ;  /* 0x000000282d2d7212 */ /* 0x000fe200078efcff */
[----:B------:R-:W-:Y:S01]  /*9690*/  IMAD R69, R94, 0x10000, R69 ;  /* 0x000100005e457824 */ /* 0x000fe200078e0245 */
[----:B------:R-:W-:Y:S02]  /*96a0*/  LOP3.LUT R40, R28, 0xf0f0f0f, RZ, 0xc0, !PT ;  /* 0x0f0f0f0f1c287812 */ /* 0x000fe400078ec0ff */
[----:B------:R-:W-:Y:S02]  /*96b0*/  PRMT R66, R66, 0xba98, RZ ;  /* 0x0000ba9842427816 */ /* 0x000fe400000000ff */
[----:B------:R-:W-:Y:S01]  /*96c0*/  PRMT R33, R33, 0xba98, RZ ;  /* 0x0000ba9821217816 */ /* 0x000fe200000000ff */
[----:B------:R-:W-:Y:S01]  /*96d0*/  VIADD R41, R40, 0x78787878 ;  /* 0x7878787828297836 */ /* 0x000fe20000000000 */
[----:B------:R-:W-:-:S02]  /*96e0*/  LOP3.LUT R31, R66, 0x80808080, R31, 0x6, !PT ;  /* 0x80808080421f7812 */ /* 0x000fc400078e061f */
[----:B------:R-:W-:Y:S02]  /*96f0*/  LOP3.LUT R66, R66, 0x7f7f7f7f, R33, 0x60, !PT ;  /* 0x7f7f7f7f42427812 */ /* 0x000fe400078e6021 */
[----:B------:R-:W-:Y:S01]  /*9700*/  SHF.R.U32.HI R33, RZ, 0x4, R69 ;  /* 0x00000004ff217819 */ /* 0x000fe20000011645 */
[----:B------:R0:W-:Y:S01]  /*9710*/  STS [R92+0x65f0], R37 ;  /* 0x0065f0255c007388 */ /* 0x0001e20000000800 */
[----:B------:R-:W-:Y:S02]  /*9720*/  LOP3.LUT R29, R29, R62, RZ, 0xfc, !PT ;  /* 0x0000003e1d1d7212 */ /* 0x000fe400078efcff */
[----:B------:R-:W-:-:S03]  /*9730*/  LOP3.LUT R49, R41, R28, RZ, 0x3c, !PT ;  /* 0x0000001c29317212 */ /* 0x000fc600078e3cff */
[----:B------:R1:W-:Y:S01]  /*9740*/  STS [R92+0x65e0], R29 ;  /* 0x0065e01d5c007388 */ /* 0x0003e20000000800 */
[----:B0-----:R-:W-:Y:S02]  /*9750*/  LOP3.LUT R37, R33, 0xf0f0f0f, RZ, 0xc0, !PT ;  /* 0x0f0f0f0f21257812 */ /* 0x001fe400078ec0ff */
[----:B------:R-:W-:Y:S02]  /*9760*/  LOP3.LUT R49, R49, 0x8080808, R40, 0x60, !PT ;  /* 0x0808080831317812 */ /* 0x000fe400078e6028 */
[----:B-1----:R-:W-:Y:S01]  /*9770*/  PRMT R29, R40, 0xba98, RZ ;  /* 0x0000ba98281d7816 */ /* 0x002fe200000000ff */
[----:B------:R-:W-:Y:S01]  /*9780*/  VIADD R40, R37, 0x78787878 ;  /* 0x7878787825287836 */ /* 0x000fe20000000000 */
[----:B------:R-:W-:Y:S02]  /*9790*/  LOP3.LUT R42, R69, 0xf0f0f0f, RZ, 0xc0, !PT ;  /* 0x0f0f0f0f452a7812 */ /* 0x000fe400078ec0ff */
[----:B------:R-:W-:Y:S02]  /*97a0*/  PRMT R28, R49, 0xba98, RZ ;  /* 0x0000ba98311c7816 */ /* 0x000fe400000000ff */
[----:B------:R-:W-:Y:S01]  /*97b0*/  LOP3.LUT R48, R40, R33, RZ, 0x3c, !PT ;  /* 0x0000002128307212 */ /* 0x000fe200078e3cff */
[----:B------:R-:W-:Y:S01]  /*97c0*/  VIADD R44, R42, 0x78787878 ;  /* 0x787878782a2c7836 */ /* 0x000fe20000000000 */
[----:B------:R-:W-:Y:S01]  /*97d0*/  LOP3.LUT R31, R31, R66, RZ, 0xfc, !PT ;  /* 0x000000421f1f7212 */ /* 0x000fe200078efcff */
[----:B------:R-:W-:Y:S01]  /*97e0*/  IMAD R71, R100, 0x10000, R71 ;  /* 0x0001000064477824 */ /* 0x000fe200078e0247 */
[----:B------:R-:W-:-:S02]  /*97f0*/  LOP3.LUT R41, R28, 0x80808080, R41, 0x6, !PT ;  /* 0x808080801c297812 */ /* 0x000fc400078e0629 */
[----:B------:R-:W-:Y:S02]  /*9800*/  LOP3.LUT R28, R28, 0x7f7f7f7f, R29, 0x60, !PT ;  /* 0x7f7f7f7f1c1c7812 */ /* 0x000fe400078e601d */
[----:B------:R-:W-:Y:S01]  /*9810*/  LOP3.LUT R48, R48, 0x8080808, R37, 0x60, !PT ;  /* 0x0808080830307812 */ /* 0x000fe200078e6025 */
[----:B------:R0:W-:Y:S01]  /*9820*/  STS [R92+0x6f60], R31 ;  /* 0x006f601f5c007388 */ /* 0x0001e20000000800 */
[----:B------:R-:W-:Y:S02]  /*9830*/  LOP3.LUT R69, R44, R69, RZ, 0x3c, !PT ;  /* 0x000000452c457212 */ /* 0x000fe400078e3cff */
[----:B------:R-:W-:Y:S02]  /*9840*/  LOP3.LUT R41, R41, R28, RZ, 0xfc, !PT ;  /* 0x0000001c29297212 */ /* 0x000fe400078efcff */
[----:B------:R-:W-:Y:S02]  /*9850*/  PRMT R29, R48, 0xba98, RZ ;  /* 0x0000ba98301d7816 */ /* 0x000fe400000000ff */
[----:B------:R-:W-:-:S02]  /*9860*/  PRMT R28, R37, 0xba98, RZ ;  /* 0x0000ba98251c7816 */ /* 0x000fc400000000ff */
[----:B0-----:R-:W-:Y:S02]  /*9870*/  LOP3.LUT R31, R71, 0xf0f0f0f, RZ, 0xc0, !PT ;  /* 0x0f0f0f0f471f7812 */ /* 0x001fe400078ec0ff */
[----:B------:R-:W-:Y:S02]  /*9880*/  LOP3.LUT R69, R69, 0x8080808, R42, 0x60, !PT ;  /* 0x0808080845457812 */ /* 0x000fe400078e602a */
[C---:B------:R-:W-:Y:S02]  /*9890*/  LOP3.LUT R40, R29.reuse, 0x80808080, R40, 0x6, !PT ;  /* 0x808080801d287812 */ /* 0x040fe400078e0628 */
[----:B------:R-:W-:Y:S02]  /*98a0*/  SHF.R.U32.HI R33, RZ, 0x4, R71 ;  /* 0x00000004ff217819 */ /* 0x000fe40000011647 */
[----:B------:R-:W-:Y:S01]  /*98b0*/  LOP3.LUT R29, R29, 0x7f7f7f7f, R28, 0x60, !PT ;  /* 0x7f7f7f7f1d1d7812 */ /* 0x000fe200078e601c */
[----:B------:R-:W-:Y:S01]  /*98c0*/  VIADD R28, R31, 0x78787878 ;  /* 0x787878781f1c7836 */ /* 0x000fe20000000000 */
[----:B------:R-:W-:-:S02]  /*98d0*/  PRMT R69, R69, 0xba98, RZ ;  /* 0x0000ba9845457816 */ /* 0x000fc400000000ff */
[----:B------:R-:W-:Y:S02]  /*98e0*/  PRMT R42, R42, 0xba98, RZ ;  /* 0x0000ba982a2a7816 */ /* 0x000fe400000000ff */
[----:B------:R-:W-:Y:S02]  /*98f0*/  LOP3.LUT R37, R33, 0xf0f0f0f, RZ, 0xc0, !PT ;  /* 0x0f0f0f0f21257812 */ /* 0x000fe400078ec0ff */
[----:B------:R-:W-:Y:S02]  /*9900*/  LOP3.LUT R29, R40, R29, RZ, 0xfc, !PT ;  /* 0x0000001d281d7212 */ /* 0x000fe400078efcff */
[C---:B------:R-:W-:Y:S02]  /*9910*/  LOP3.LUT R44, R69.reuse, 0x80808080, R44, 0x6, !PT ;  /* 0x80808080452c7812 */ /* 0x040fe400078e062c */
[----:B------:R-:W-:Y:S02]  /*9920*/  LOP3.LUT R40, R28, R71, RZ, 0x3c, !PT ;  /* 0x000000471c287212 */ /* 0x000fe400078e3cff */
[----:B------:R-:W-:Y:S01]  /*9930*/  LOP3.LUT R69, R69, 0x7f7f7f7f, R42, 0x60, !PT ;  /* 0x7f7f7f7f45457812 */ /* 0x000fe200078e602a */
[----:B------:R-:W-:Y:S01]  /*9940*/  VIADD R42, R37, 0x78787878 ;  /* 0x78787878252a7836 */ /* 0x000fe20000000000 */
[----:B------:R-:W-:Y:S01]  /*9950*/  LOP3.LUT R40, R40, 0x8080808, R31, 0x60, !PT ;  /* 0x0808080828287812 */ /* 0x000fe200078e601f */
[----:B------:R-:W-:Y:S01]  /*9960*/  IMAD R95, R102, 0x10000, R95 ;  /* 0x00010000665f7824 */ /* 0x000fe200078e025f */
[----:B------:R-:W-:-:S02]  /*9970*/  LOP3.LUT R69, R44, R69, RZ, 0xfc, !PT ;  /* 0x000000452c457212 */ /* 0x000fc400078efcff */
[----:B------:R-:W-:Y:S01]  /*9980*/  LOP3.LUT R44, R42, R33, RZ, 0x3c, !PT ;  /* 0x000000212a2c7212 */ /* 0x000fe200078e3cff */
[----:B------:R0:W-:Y:S01]  /*9990*/  STS [R92+0x5c70], R45 ;  /* 0x005c702d5c007388 */ /* 0x0001e20000000800 */
[----:B------:R-:W-:Y:S02]  /*99a0*/  PRMT R33, R40, 0xba98, RZ ;  /* 0x0000ba9828217816 */ /* 0x000fe400000000ff */
[----:B------:R-:W-:Y:S02]  /*99b0*/  PRMT R40, R31, 0xba98, RZ ;  /* 0x0000ba981f287816 */ /* 0x000fe400000000ff */
[----:B------:R-:W-:Y:S01]  /*99c0*/  SHF.R.U32.HI R31, RZ, 0x4, R95 ;  /* 0x00000004ff1f7819 */ /* 0x000fe2000001165f */
[----:B------:R1:W-:Y:S01]  /*99d0*/  STS [R92+0x6f70], R41 ;  /* 0x006f70295c007388 */ /* 0x0003e20000000800 */
[----:B0-----:R-:W-:Y:S02]  /*99e0*/  LOP3.LUT R45, R95, 0xf0f0f0f, RZ, 0xc0, !PT ;  /* 0x0f0f0f0f5f2d7812 */ /* 0x001fe400078ec0ff */
[----:B------:R-:W-:-:S03]  /*99f0*/  LOP3.LUT R44, R44, 0x8080808, R37, 0x60, !PT ;  /* 0x080808082c2c7812 */ /* 0x000fc600078e6025 */
[----:B------:R-:W-:Y:S01]  /*9a00*/  VIADD R48, R45, 0x78787878 ;  /* 0x787878782d307836 */ /* 0x000fe20000000000 */
[----:B-1----:R-:W-:Y:S01]  /*9a10*/  LOP3.LUT R41, R31, 0xf0f0f0f, RZ, 0xc0, !PT ;  /* 0x0f0f0f0f1f297812 */ /* 0x002fe200078ec0ff */
[----:B------:R0:W-:Y:S01]  /*9a20*/  STS [R92+0x78f0], R29 ;  /* 0x0078f01d5c007388 */ /* 0x0001e20000000800 */
[C---:B------:R-:W-:Y:S02]  /*9a30*/  LOP3.LUT R28, R33.reuse, 0x80808080, R28, 0x6, !PT ;  /* 0x80808080211c7812 */ /* 0x040fe400078e061c */
[----:B------:R-:W-:Y:S01]  /*9a40*/  LOP3.LUT R33, R33, 0x7f7f7f7f, R40, 0x60, !PT ;  /* 0x7f7f7f7f21217812 */ /* 0x000fe200078e6028 */
[----:B------:R-:W-:Y:S01]  /*9a50*/  VIADD R50, R41, 0x78787878 ;  /* 0x7878787829327836 */ /* 0x000fe20000000000 */
[----:B0-----:R-:W-:Y:S02]  /*9a60*/  PRMT R29, R44, 0xba98, RZ ;  /* 0x0000ba982c1d7816 */ /* 0x001fe400000000ff */
[----:B------:R-:W-:Y:S02]  /*9a70*/  LOP3.LUT R44, R48, R95, RZ, 0x3c, !PT ;  /* 0x0000005f302c7212 */ /* 0x000fe400078e3cff */
[----:B------:R-:W-:-:S02]  /*9a80*/  LOP3.LUT R33, R28, R33, RZ, 0xfc, !PT ;  /* 0x000000211c217212 */ /* 0x000fc400078efcff */
[----:B------:R-:W-:Y:S02]  /*9a90*/  LOP3.LUT R28, R50, R31, RZ, 0x3c, !PT ;  /* 0x0000001f321c7212 */ /* 0x000fe400078e3cff */
[----:B------:R-:W-:Y:S02]  /*9aa0*/  LOP3.LUT R44, R44, 0x8080808, R45, 0x60, !PT ;  /* 0x080808082c2c7812 */ /* 0x000fe400078e602d */
[----:B------:R-:W-:Y:S01]  /*9ab0*/  PRMT R40, R37, 0xba98, RZ ;  /* 0x0000ba9825287816 */ /* 0x000fe200000000ff */
[----:B--2---:R-:W-:Y:S01]  /*9ac0*/  IMAD R101, R104, 0x10000, R101 ;  /* 0x0001000068657824 */ /* 0x004fe200078e0265 */
[----:B------:R-:W-:Y:S02]  /*9ad0*/  LOP3.LUT R37, R28, 0x8080808, R41, 0x60, !PT ;  /* 0x080808081c257812 */ /* 0x000fe400078e6029 */
[----:B------:R-:W-:Y:S02]  /*9ae0*/  PRMT R31, R44, 0xba98, RZ ;  /* 0x0000ba982c1f7816 */ /* 0x000fe400000000ff */
[----:B------:R-:W-:-:S02]  /*9af0*/  PRMT R28, R45, 0xba98, RZ ;  /* 0x0000ba982d1c7816 */ /* 0x000fc400000000ff */
[----:B------:R-:W-:Y:S02]  /*9b00*/  LOP3.LUT R42, R29, 0x80808080, R42, 0x6, !PT ;  /* 0x808080801d2a7812 */ /* 0x000fe400078e062a */
[----:B------:R-:W-:Y:S02]  /*9b10*/  LOP3.LUT R48, R31, 0x80808080, R48, 0x6, !PT ;  /* 0x808080801f307812 */ /* 0x000fe400078e0630 */
[----:B------:R-:W-:Y:S02]  /*9b20*/  LOP3.LUT R29, R29, 0x7f7f7f7f, R40, 0x60, !PT ;  /* 0x7f7f7f7f1d1d7812 */ /* 0x000fe400078e6028 */
[----:B------:R-:W-:Y:S02]  /*9b30*/  PRMT R37, R37, 0xba98, RZ ;  /* 0x0000ba9825257816 */ /* 0x000fe400000000ff */
[----:B------:R-:W-:Y:S02]  /*9b40*/  LOP3.LUT R31, R31, 0x7f7f7f7f, R28, 0x60, !PT ;  /* 0x7f7f7f7f1f1f7812 */ /* 0x000fe400078e601c */
[----:B------:R-:W-:-:S02]  /*9b50*/  PRMT R40, R41, 0xba98, RZ ;  /* 0x0000ba9829287816 */ /* 0x000fc400000000ff */
[----:B------:R-:W-:Y:S02]  /*9b60*/  LOP3.LUT R28, R101, 0xf0f0f0f, RZ, 0xc0, !PT ;  /* 0x0f0f0f0f651c7812 */ /* 0x000fe400078ec0ff */
[C---:B------:R-:W-:Y:S02]  /*9b70*/  LOP3.LUT R50, R37.reuse, 0x80808080, R50, 0x6, !PT ;  /* 0x8080808025327812 */ /* 0x040fe400078e0632 */
[----:B------:R-:W-:Y:S01]  /*9b80*/  LOP3.LUT R37, R37, 0x7f7f7f7f, R40, 0x60, !PT ;  /* 0x7f7f7f7f25257812 */ /* 0x000fe200078e6028 */
[----:B------:R-:W-:-:S05]  /*9b90*/  VIADD R40, R28, 0x78787878 ;  /* 0x787878781c287836 */ /* 0x000fca0000000000 */
[----:B------:R-:W-:Y:S01]  /*9ba0*/  LOP3.LUT R41, R40, R101, RZ, 0x3c, !PT ;  /* 0x0000006528297212 */ /* 0x000fe200078e3cff */
[----:B------:R-:W-:Y:S01]  /*9bb0*/  IMAD R39, R39, 0x10000, R38 ;  /* 0x0001000027277824 */ /* 0x000fe200078e0226 */
[----:B------:R-:W-:Y:S02]  /*9bc0*/  SHF.R.U32.HI R101, RZ, 0x4, R101 ;  /* 0x00000004ff657819 */ /* 0x000fe40000011665 */
[----:B------:R-:W-:Y:S01]  /*9bd0*/  LOP3.LUT R41, R41, 0x8080808, R28, 0x60, !PT ;  /* 0x0808080829297812 */ /* 0x000fe200078e601c */
[----:B------:R0:W-:Y:S01]  /*9be0*/  STS [R92+0x8260], R33 ;  /* 0x008260215c007388 */ /* 0x0001e20000000800 */
[----:B------:R-:W-:Y:S02]  /*9bf0*/  LOP3.LUT R31, R48, R31, RZ, 0xfc, !PT ;  /* 0x0000001f301f7212 */ /* 0x000fe400078efcff */
[----:B------:R-:W-:Y:S02]  /*9c00*/  PRMT R41, R41, 0xba98, RZ ;  /* 0x0000ba9829297816 */ /* 0x000fe400000000ff */
[----:B------:R-:W-:-:S02]  /*9c10*/  SHF.R.U32.HI R45, RZ, 0x4, R39 ;  /* 0x00000004ff2d7819 */ /* 0x000fc40000011627 */
[----:B------:R-:W-:Y:S02]  /*9c20*/  PRMT R28, R28, 0xba98, RZ ;  /* 0x0000ba981c1c7816 */ /* 0x000fe400000000ff */
[----:B0-----:R-:W-:Y:S01]  /*9c30*/  LOP3.LUT R33, R101, 0xf0f0f0f, RZ, 0xc0, !PT ;  /* 0x0f0f0f0f65217812 */ /* 0x001fe200078ec0ff */
[----:B------:R0:W-:Y:S01]  /*9c40*/  STS [R92+0x8be0], R31 ;  /* 0x008be01f5c007388 */ /* 0x0001e20000000800 */
[----:B------:R-:W-:Y:S02]  /*9c50*/  LOP3.LUT R29, R42, R29, RZ, 0xfc, !PT ;  /* 0x0000001d2a1d7212 */ /* 0x000fe400078efcff */
[----:B------:R-:W-:Y:S01]  /*9c60*/  LOP3.LUT R40, R41, 0x80808080, R40, 0x6, !PT ;  /* 0x8080808029287812 */ /* 0x000fe200078e0628 */
[----:B------:R-:W-:Y:S01]  /*9c70*/  VIADD R38, R33, 0x78787878 ;  /* 0x7878787821267836 */ /* 0x000fe20000000000 */
[----:B------:R-:W-:Y:S02]  /*9c80*/  LOP3.LUT R42, R39, 0xf0f0f0f, RZ, 0xc0, !PT ;  /* 0x0f0f0f0f272a7812 */ /* 0x000fe400078ec0ff */
[----:B------:R-:W-:-:S02]  /*9c90*/  LOP3.LUT R41, R41, 0x7f7f7f7f, R28, 0x60, !PT ;  /* 0x7f7f7f7f29297812 */ /* 0x000fc400078e601c */
[----:B0-----:R-:W-:Y:S01]  /*9ca0*/  LOP3.LUT R31, R45, 0xf0f0f0f, RZ, 0xc0, !PT ;  /* 0x0f0f0f0f2d1f7812 */ /* 0x001fe200078ec0ff */
[----:B------:R-:W-:Y:S01]  /*9cb0*/  VIADD R44, R42, 0x78787878 ;  /* 0x787878782a2c7836 */ /* 0x000fe20000000000 */
[----:B------:R-:W-:Y:S02]  /*9cc0*/  LOP3.LUT R41, R40, R41, RZ, 0xfc, !PT ;  /* 0x0000002928297212 */ /* 0x000fe400078efcff */
[----:B------:R-:W-:Y:S01]  /*9cd0*/  LOP3.LUT R28, R38, R101, RZ, 0x3c, !PT ;  /* 0x00000065261c7212 */ /* 0x000fe200078e3cff */
[----:B------:R-:W-:Y:S01]  /*9ce0*/  VIADD R40, R31, 0x78787878 ;  /* 0x787878781f287836 */ /* 0x000fe20000000000 */
[----:B------:R-:W-:Y:S02]  /*9cf0*/  LOP3.LUT R39, R44, R39, RZ, 0x3c, !PT ;  /* 0x000000272c277212 */ /* 0x000fe400078e3cff */
[----:B------:R-:W-:Y:S02]  /*9d00*/  LOP3.LUT R28, R28, 0x8080808, R33, 0x60, !PT ;  /* 0x080808081c1c7812 */ /* 0x000fe400078e6021 */
[----:B------:R-:W-:Y:S01]  /*9d10*/  LOP3.LUT R48, R40, R45, RZ, 0x3c, !PT ;  /* 0x0000002d28307212 */ /* 0x000fe200078e3cff */
[----:B------:R0:W-:Y:S01]  /*9d20*/  STS [R92+0x8270], R29 ;  /* 0x0082701d5c007388 */ /* 0x0001e20000000800 */
[----:B------:R-:W-:-:S02]  /*9d30*/  LOP3.LUT R39, R39, 0x8080808, R42, 0x60, !PT ;  /* 0x0808080827277812 */ /* 0x000fc400078e602a */
[----:B------:R-:W-:Y:S02]  /*9d40*/  LOP3.LUT R48, R48, 0x8080808, R31, 0x60, !PT ;  /* 0x0808080830307812 */ /* 0x000fe400078e601f */
[----:B------:R-:W-:Y:S02]  /*9d50*/  PRMT R39, R39, 0xba98, RZ ;  /* 0x0000ba9827277816 */ /* 0x000fe400000000ff */
[----:B0-----:R-:W-:Y:S02]  /*9d60*/  PRMT R29, R28, 0xba98, RZ ;  /* 0x0000ba981c1d7816 */ /* 0x001fe400000000ff */
[----:B------:R-:W-:Y:S02]  /*9d70*/  PRMT R28, R33, 0xba98, RZ ;  /* 0x0000ba98211c7816 */ /* 0x000fe400000000ff */
[C---:B------:R-:W-:Y:S02]  /*9d80*/  LOP3.LUT R38, R29.reuse, 0x80808080, R38, 0x6, !PT ;  /* 0x808080801d267812 */ /* 0x040fe400078e0626 */
[----:B------:R-:W-:-:S02]  /*9d90*/  LOP3.LUT R29, R29, 0x7f7f7f7f, R28, 0x60, !PT ;  /* 0x7f7f7f7f1d1d7812 */ /* 0x000fc400078e601c */
[----:B------:R-:W-:Y:S02]  /*9da0*/  PRMT R33, R48, 0xba98, RZ ;  /* 0x0000ba9830217816 */ /* 0x000fe400000000ff */
[----:B------:R-:W-:Y:S02]  /*9db0*/  PRMT R42, R42, 0xba98, RZ ;  /* 0x0000ba982a2a7816 */ /* 0x000fe400000000ff */
[----:B------:R-:W-:Y:S02]  /*9dc0*/  PRMT R28, R31, 0xba98, RZ ;  /* 0x0000ba981f1c7816 */ /* 0x000fe400000000ff */
[----:B------:R-:W-:Y:S02]  /*9dd0*/  LOP3.LUT R44, R39, 0x80808080, R44, 0x6, !PT ;  /* 0x80808080272c7812 */ /* 0x000fe400078e062c */
[----:B------:R-:W-:Y:S02]  /*9de0*/  LOP3.LUT R40, R33, 0x80808080, R40, 0x6, !PT ;  /* 0x8080808021287812 */ /* 0x000fe400078e0628 */
[----:B------:R-:W-:-:S02]  /*9df0*/  LOP3.LUT R39, R39, 0x7f7f7f7f, R42, 0x60, !PT ;  /* 0x7f7f7f7f27277812 */ /* 0x000fc400078e602a */
        /* <DEDUP_REMOVED lines=41> */
[----:B-1----:R-:W-:-:S03]  /*a090*/  HADD2.F32 R151, -RZ, R28.H0_H0 ;  /* 0x2000001cff977230 */ /* 0x002fc60000004100 */
[----:B------:R-:W1:Y:S01]  /*a0a0*/  LDS.128 R48, [R88+0x4e0] ;  /* 0x0004e00058307984 */ /* 0x000e620000000c00 */
[----:B------:R-:W-:Y:S02]  /*a0b0*/  HADD2.F32 R148, -RZ, R29.H0_H0 ;  /* 0x2000001dff947230 */ /* 0x000fe40000004100 */
[----:B------:R-:W-:Y:S01]  /*a0c0*/  HADD2.F32 R145, -RZ, R30.H0_H0 ;  /* 0x2000001eff917230 */ /* 0x000fe20000004100 */
[----:B------:R-:W-:Y:S01]  /*a0d0*/  LDS R100, [R89+0xb0] ;  /* 0x0000b00059647984 */ /* 0x000fe20000000800 */
[----:B------:R-:W-:Y:S02]  /*a0e0*/  HADD2.F32 R107, -RZ, R31.H0_H0 ;  /* 0x2000001fff6b7230 */ /* 0x000fe40000004100 */
[----:B--2---:R-:W-:Y:S01]  /*a0f0*/  IMMA.16832.S8.S8 R28, R56.ROW, R40.COL, RZ ;  /* 0x00000028381c7237 */ /* 0x004fe20000405cff */
[----:B------:R-:W-:Y:S01]  /*a100*/  MOV R68, R126 ;  /* 0x0000007e00447202 */ /* 0x000fe20000000f00 */
[----:B------:R-:W-:Y:S01]  /*a110*/  LDS R101, [R89+0xc0] ;  /* 0x0000c00059657984 */ /* 0x000fe20000000800 */
[----:B------:R-:W-:-:S02]  /*a120*/  I2FP.F32.S32 R149, R32 ;  /* 0x0000002000957245 */ /* 0x000fc40000201400 */
[----:B------:R-:W-:Y:S02]  /*a130*/  I2FP.F32.S32 R153, R33 ;  /* 0x0000002100997245 */ /* 0x000fe40000201400 */
[----:B------:R-:W-:Y:S02]  /*a140*/  I2FP.F32.S32 R155, R34 ;  /* 0x00000022009b7245 */ /* 0x000fe40000201400 */
[----:B------:R-:W-:Y:S01]  /*a150*/  I2FP.F32.S32 R35, R35 ;  /* 0x0000002300237245 */ /* 0x000fe20000201400 */
[----:B---3--:R-:W-:Y:S02]  /*a160*/  HADD2.F32 R33, -RZ, R36.H0_H0 ;  /* 0x20000024ff217230 */ /* 0x008fe40000004100 */
[----:B----4-:R-:W-:Y:S01]  /*a170*/  FMUL R149, R60, R149 ;  /* 0x000000953c957220 */ /* 0x010fe20000400000 */
[----:B-----5:R-:W-:Y:S01]  /*a180*/  FMUL R32, R64, R155 ;  /* 0x0000009b40207220 */ /* 0x020fe20000400000 */
[----:B------:R-:W-:Y:S01]  /*a190*/  FMUL R153, R60, R153 ;  /* 0x000000993c997220 */ /* 0x000fe20000400000 */
[----:B------:R-:W-:Y:S01]  /*a1a0*/  FMUL R36, R64, R35 ;  /* 0x0000002340247220 */ /* 0x000fe20000400000 */
[C---:B------:R-:W-:Y:S01]  /*a1b0*/  FFMA R149, R151.reuse, R149, R46 ;  /* 0x0000009597957223 */ /* 0x040fe2000000002e */
[----:B------:R-:W2:Y:S01]  /*a1c0*/  LDSM.16.M88.4 R68, [R68] ;  /* 0x000000004444783b */ /* 0x000ea20000000200 */
[----:B------:R-:W-:Y:S01]  /*a1d0*/  FFMA R151, R151, R32, R47 ;  /* 0x0000002097977223 */ /* 0x000fe2000000002f */
[C---:B------:R-:W-:Y:S01]  /*a1e0*/  FFMA R146, R33.reuse, R153, R146 ;  /* 0x0000009921927223 */ /* 0x040fe20000000092 */
[----:B------:R-:W-:Y:S01]  /*a1f0*/  FFMA R36, R33, R36, R147 ;  /* 0x0000002421247223 */ /* 0x000fe20000000093 */
[----:B------:R-:W-:Y:S01]  /*a200*/  I2FP.F32.S32 R152, R29 ;  /* 0x0000001d00987245 */ /* 0x000fe20000201400 */
[----:B------:R-:W-:Y:S01]  /*a210*/  IMMA.16832.S8.S8 R32, R52.ROW, R44.COL, RZ ;  /* 0x0000002c34207237 */ /* 0x000fe20000405cff */
[----:B------:R-:W-:Y:S01]  /*a220*/  LDS R44, [R89+0x530] ;  /* 0x00053000592c7984 */ /* 0x000fe20000000800 */
[----:B------:R-:W-:-:S03]  /*a230*/  I2FP.F32.S32 R156, R31 ;  /* 0x0000001f009c7245 */ /* 0x000fc60000201400 */
[----:B------:R-:W-:Y:S01]  /*a240*/  LDS R45, [R89+0x540] ;  /* 0x00054000592d7984 */ /* 0x000fe20000000800 */
[----:B------:R-:W-:Y:S01]  /*a250*/  I2FP.F32.S32 R150, R28 ;  /* 0x0000001c00967245 */ /* 0x000fe20000201400 */
[----:B------:R-:W-:Y:S02]  /*a260*/  HADD2.F32 R37, -RZ, R37.H0_H0 ;  /* 0x20000025ff257230 */ /* 0x000fe40000004100 */
[----:B------:R-:W3:Y:S01]  /*a270*/  LDS.128 R40, [R88+0x570] ;  /* 0x0005700058287984 */ /* 0x000ee20000000c00 */
[----:B------:R-:W-:Y:S01]  /*a280*/  I2FP.F32.S32 R154, R30 ;  /* 0x0000001e009a7245 */ /* 0x000fe20000201400 */
[----:B------:R-:W-:Y:S01]  /*a290*/  FMUL R147, R61, R152 ;  /* 0x000000983d937220 */ /* 0x000fe20000400000 */
[----:B0-----:R-:W-:Y:S01]  /*a2a0*/  IMMA.16832.S8.S8 R28, R56.ROW, R94.COL, RZ ;  /* 0x0000005e381c7237 */ /* 0x001fe20000405cff */
[----:B------:R-:W-:Y:S01]  /*a2b0*/  FMUL R95, R65, R156 ;  /* 0x0000009c415f7220 */ /* 0x000fe20000400000 */
[----:B------:R-:W-:Y:S01]  /*a2c0*/  FMUL R150, R61, R150 ;  /* 0x000000963d967220 */ /* 0x000fe20000400000 */
[C---:B------:R-:W-:Y:S01]  /*a2d0*/  FFMA R147, R37.reuse, R147, R146 ;  /* 0x0000009325937223 */ /* 0x040fe20000000092 */
[----:B------:R-:W-:Y:S01]  /*a2e0*/  LDS R94, [R89+0x990] ;  /* 0x00099000595e7984 */ /* 0x000fe20000000800 */
[----:B------:R-:W-:-:S02]  /*a2f0*/  FFMA R146, R37, R95, R36 ;  /* 0x0000005f25927223 */ /* 0x000fc40000000024 */
[----:B------:R-:W-:Y:S01]  /*a300*/  I2FP.F32.S32 R95, R34 ;  /* 0x00000022005f7245 */ /* 0x000fe20000201400 */
[----:B------:R-:W-:Y:S01]  /*a310*/  FFMA R150, R148, R150, R149 ;  /* 0x0000009694967223 */ /* 0x000fe20000000095 */
[----:B------:R-:W-:Y:S01]  /*a320*/  I2FP.F32.S32 R37, R32 ;  /* 0x0000002000257245 */ /* 0x000fe20000201400 */
[----:B------:R-:W-:Y:S01]  /*a330*/  LDS R46, [R89+0x970] ;  /* 0x00097000592e7984 */ /* 0x000fe20000000800 */
[----:B------:R-:W-:Y:S01]  /*a340*/  I2FP.F32.S32 R149, R33 ;  /* 0x0000002100957245 */ /* 0x000fe20000201400 */
[----:B------:R-:W-:Y:S01]  /*a350*/  FMUL R32, R64, R95 ;  /* 0x0000005f40207220 */ /* 0x000fe20000400000 */
[----:B-1----:R-:W-:Y:S02]  /*a360*/  HADD2.F32 R33, -RZ, R48.H0_H0 ;  /* 0x20000030ff217230 */ /* 0x002fe40000004100 */
[----:B------:R-:W-:Y:S01]  /*a370*/  FMUL R37, R60, R37 ;  /* 0x000000253c257220 */ /* 0x000fe20000400000 */
[----:B------:R-:W0:Y:S04]  /*a380*/  LDS R95, [R89+0x9a0] ;  /* 0x0009a000595f7984 */ /* 0x000e280000000800 */
[----:B------:R-:W1:Y:S01]  /*a390*/  LDS R47, [R89+0x980] ;  /* 0x00098000592f7984 */ /* 0x000e620000000800 */
[----:B------:R-:W-:Y:S01]  /*a3a0*/  FFMA R144, R33, R37, R144 ;  /* 0x0000002521907223 */ /* 0x000fe20000000090 */
[----:B------:R-:W-:-:S02]  /*a3b0*/  FMUL R154, R65, R154 ;  /* 0x0000009a419a7220 */ /* 0x000fc40000400000 */
[----:B------:R-:W-:Y:S04]  /*a3c0*/  LDS R36, [R89+0x9b0] ;  /* 0x0009b00059247984 */ /* 0x000fe80000000800 */
[----:B------:R-:W4:Y:S01]  /*a3d0*/  LDS R37, [R89+0x9c0] ;  /* 0x0009c00059257984 */ /* 0x000f220000000800 */
[----:B------:R-:W-:Y:S01]  /*a3e0*/  FFMA R148, R148, R154, R151 ;  /* 0x0000009a94947223 */ /* 0x000fe20000000097 */
[----:B------:R-:W-:Y:S01]  /*a3f0*/  I2FP.F32.S32 R151, R35 ;  /* 0x0000002300977245 */ /* 0x000fe20000201400 */
[----:B------:R-:W-:Y:S02]  /*a400*/  FFMA R143, R33, R32, R143 ;  /* 0x00000020218f7223 */ /* 0x000fe4000000008f */
[----:B--2---:R-:W-:Y:S01]  /*a410*/  IMMA.16832.S8.S8 R32, R68.ROW, R100.COL, RZ ;  /* 0x0000006444207237 */ /* 0x004fe20000405cff */
[----:B------:R-:W-:-:S02]  /*a420*/  I2FP.F32.S32 R48, R28 ;  /* 0x0000001c00307245 */ /* 0x000fc40000201400 */
[----:B------:R-:W-:Y:S02]  /*a430*/  I2FP.F32.S32 R152, R30 ;  /* 0x0000001e00987245 */ /* 0x000fe40000201400 */
[----:B------:R-:W-:Y:S02]  /*a440*/  I2FP.F32.S32 R100, R29 ;  /* 0x0000001d00647245 */ /* 0x000fe40000201400 */
[----:B------:R-:W-:Y:S01]  /*a450*/  I2FP.F32.S32 R154, R31 ;  /* 0x0000001f009a7245 */ /* 0x000fe20000201400 */
[----:B---3--:R-:W-:Y:S01]  /*a460*/  HADD2.F32 R40, -RZ, R40.H0_H0 ;  /* 0x20000028ff287230 */ /* 0x008fe20000004100 */
[----:B------:R-:W-:Y:S01]  /*a470*/  IMMA.16832.S8.S8 R28, R68.ROW, R44.COL, RZ ;  /* 0x0000002c441c7237 */ /* 0x000fe20000405cff */
[----:B------:R-:W-:Y:S01]  /*a480*/  FMUL R149, R60, R149 ;  /* 0x000000953c957220 */ /* 0x000fe20000400000 */
[----:B------:R-:W-:-:S03]  /*a490*/  FMUL R151, R64, R151 ;  /* 0x0000009740977220 */ /* 0x000fc60000400000 */
[C---:B------:R-:W-:Y:S01]  /*a4a0*/  FFMA R149, R40.reuse, R149, R141 ;  /* 0x0000009528957223 */ /* 0x040fe2000000008d */
[----:B------:R-:W-:Y:S01]  /*a4b0*/  FFMA R141, R40, R151, R142 ;  /* 0x00000097288d7223 */ /* 0x000fe2000000008e */
[----:B------:R-:W-:Y:S02]  /*a4c0*/  HADD2.F32 R40, -RZ, R41.H0_H0 ;  /* 0x20000029ff287230 */ /* 0x000fe40000004100 */
[----:B------:R-:W-:Y:S01]  /*a4d0*/  FMUL R44, R61, R48 ;  /* 0x000000303d2c7220 */ /* 0x000fe20000400000 */
[----:B------:R-:W-:Y:S01]  /*a4e0*/  HADD2.F32 R49, -RZ, R49.H0_H0 ;  /* 0x20000031ff317230 */ /* 0x000fe20000004100 */
        /* <DEDUP_REMOVED lines=8> */
[C---:B------:R-:W-:Y:S01]  /*a570*/  FFMA R44, R49.reuse, R44, R144 ;  /* 0x0000002c312c7223 */ /* 0x040fe20000000090 */
[----:B------:R-:W-:Y:S01]  /*a580*/  FFMA R49, R49, R152, R143 ;  /* 0x0000009831317223 */ /* 0x000fe2000000008f */
[----:B0-----:R-:W-:Y:S01]  /*a590*/  IMMA.16832.S8.S8 R56, R56.ROW, R94.COL, RZ ;  /* 0x0000005e38387237 */ /* 0x001fe20000405cff */
[----:B------:R-:W-:Y:S01]  /*a5a0*/  FFMA R143, R40, R100, R149 ;  /* 0x00000064288f7223 */ /* 0x000fe20000000095 */
[----:B------:R-:W-:-:S02]  /*a5b0*/  HADD2.F32 R38, -RZ, R38.H0_H0 ;  /* 0x20000026ff267230 */ /* 0x000fc40000004100 */
[C---:B------:R-:W-:Y:S01]  /*a5c0*/  FFMA R142, R145.reuse, R41, R150 ;  /* 0x00000029918e7223 */ /* 0x040fe20000000096 */
        /* <DEDUP_REMOVED lines=8> */
[----:B------:R-:W-:Y:S01]  /*a650*/  FMUL R38, R66, R145 ;  /* 0x0000009142267220 */ /* 0x000fe20000400000 */
[----:B------:R-:W-:Y:S01]  /*a660*/  I2FP.F32.S32 R145, R31 ;  /* 0x0000001f00917245 */ /* 0x000fe20000201400 */
[----:B------:R-:W-:-:S02]  /*a670*/  FMUL R154, R65, R154 ;  /* 0x0000009a419a7220 */ /* 0x000fc40000400000 */
[----:B----4-:R-:W-:Y:S01]  /*a680*/  IMMA.16832.S8.S8 R68, R68.ROW, R36.COL, RZ ;  /* 0x0000002444447237 */ /* 0x010fe20000405cff */
[----:B------:R-:W-:Y:S01]  /*a690*/  I2FP.F32.S32 R47, R28 ;  /* 0x0000001c002f7245 */ /* 0x000fe20000201400 */
[----:B------:R-:W-:Y:S02]  /*a6a0*/  HADD2.F32 R42, -RZ, R42.H0_H0 ;  /* 0x2000002aff2a7230 */ /* 0x000fe40000004100 */
[----:B------:R-:W-:Y:S01]  /*a6b0*/  FFMA R141, R40, R154, R141 ;  /* 0x0000009a288d7223 */ /* 0x000fe2000000008d */
[----:B------:R-:W-:Y:S01]  /*a6c0*/  FMUL R95, R62, R95 ;  /* 0x0000005f3e5f7220 */ /* 0x000fe20000400000 */
[----:B------:R-:W-:Y:S01]  /*a6d0*/  FMUL R94, R66, R145 ;  /* 0x00000091425e7220 */ /* 0x000fe20000400000 */
[----:B------:R-:W-:Y:S01]  /*a6e0*/  MOV R140, R116 ;  /* 0x00000074008c7202 */ /* 0x000fe20000000f00 */
[----:B------:R-:W-:Y:S02]  /*a6f0*/  HADD2.F32 R45, -RZ, R50.H0_H0 ;  /* 0x20000032ff2d7230 */ /* 0x000fe40000004100 */
[----:B------:R-:W-:Y:S01]  /*a700*/  FMUL R47, R62, R47 ;  /* 0x0000002f3e2f7220 */ /* 0x000fe20000400000 */
[C---:B------:R-:W-:Y:S01]  /*a710*/  FFMA R95, R42.reuse, R95, R143 ;  /* 0x0000005f2a5f7223 */ /* 0x040fe2000000008f */
[----:B------:R-:W-:Y:S01]  /*a720*/  FFMA R94, R42, R94, R141 ;  /* 0x0000005e2a5e7223 */ /* 0x000fe2000000008d */
[----:B------:R-:W0:Y:S01]  /*a730*/  LDS.128 R28, [R88+0x960] ;  /* 0x00096000581c7984 */ /* 0x000e220000000c00 */
[----:B------:R-:W-:-:S02]  /*a740*/  I2FP.F32.S32 R56, R56 ;  /* 0x0000003800387245 */ /* 0x000fc40000201400 */
[----:B------:R-:W-:Y:S01]  /*a750*/  I2FP.F32.S32 R42, R57 ;  /* 0x00000039002a7245 */ /* 0x000fe20000201400 */
[----:B------:R-:W-:Y:S01]  /*a760*/  LDS R40, [R89+0xd0] ;  /* 0x0000d00059287984 */ /* 0x000fe20000000800 */
[C---:B------:R-:W-:Y:S01]  /*a770*/  FFMA R50, R45.reuse, R47, R44 ;  /* 0x0000002f2d327223 */ /* 0x040fe2000000002c */
[----:B------:R-:W-:Y:S01]  /*a780*/  FFMA R49, R45, R38, R49 ;  /* 0x000000262d317223 */ /* 0x000fe20000000031 */
[----:B------:R-:W-:Y:S01]  /*a790*/  I2FP.F32.S32 R147, R52 ;  /* 0x0000003400937245 */ /* 0x000fe20000201400 */
[----:B------:R-:W-:Y:S01]  /*a7a0*/  LDS R41, [R89+0xe0] ;  /* 0x0000e00059297984 */ /* 0x000fe20000000800 */
[----:B------:R-:W-:-:S03]  /*a7b0*/  I2FP.F32.S32 R52, R58 ;  /* 0x0000003a00347245 */ /* 0x000fc60000201400 */
[----:B------:R-:W1:Y:S01]  /*a7c0*/  LDSM.16.M88.4 R32, [R140] ;  /* 0x000000008c20783b */ /* 0x000e620000000200 */
[C---:B------:R-:W-:Y:S01]  /*a7d0*/  FMUL R56, R61.reuse, R56 ;  /* 0x000000383d387220 */ /* 0x040fe20000400000 */
[----:B------:R-:W-:Y:S02]  /*a7e0*/  FMUL R58, R61, R42 ;  /* 0x0000002a3d3a7220 */ /* 0x000fe40000400000 */
[----:B------:R-:W2:Y:S01]  /*a7f0*/  LDS.128 R44, [R88+0x9f0] ;  /* 0x0009f000582c7984 */ /* 0x000ea20000000c00 */
[----:B------:R-:W-:Y:S02]  /*a800*/  I2FP.F32.S32 R61, R68 ;  /* 0x00000044003d7245 */ /* 0x000fe40000201400 */
[----:B------:R-:W-:Y:S01]  /*a810*/  I2FP.F32.S32 R141, R69 ;  /* 0x00000045008d7245 */ /* 0x000fe20000201400 */
[----:B------:R-:W-:Y:S04]  /*a820*/  LDS R36, [R89+0x550] ;  /* 0x0005500059247984 */ /* 0x000fe80000000800 */
[----:B------:R-:W3:Y:S04]  /*a830*/  LDS R37, [R89+0x560] ;  /* 0x0005600059257984 */ /* 0x000ee80000000800 */
[----:B------:R-:W-:Y:S04]  /*a840*/  LDS R68, [R89+0x9d0] ;  /* 0x0009d00059447984 */ /* 0x000fe80000000800 */
[----:B------:R-:W4:Y:S01]  /*a850*/  LDS R69, [R89+0x9e0] ;  /* 0x0009e00059457984 */ /* 0x000f220000000800 */
[----:B------:R-:W-:Y:S01]  /*a860*/  BAR.SYNC.DEFER_BLOCKING 0x0 ;  /* 0x0000000000007b1d */ /* 0x000fe20000010000 */
[----:B------:R-:W-:-:S02]  /*a870*/  I2FP.F32.S32 R53, R53 ;  /* 0x0000003500357245 */ /* 0x000fc40000201400 */
[----:B------:R-:W-:-:S03]  /*a880*/  I2FP.F32.S32 R55, R55 ;  /* 0x0000003700377245 */ /* 0x000fc60000201400 */
[C---:B------:R-:W-:Y:S01]  /*a890*/  FMUL R145, R60.reuse, R53 ;  /* 0x000000353c917220 */ /* 0x040fe20000400000 */
[----:B------:R-:W-:Y:S02]  /*a8a0*/  I2FP.F32.S32 R53, R54 ;  /* 0x0000003600357245 */ /* 0x000fe40000201400 */
[----:B------:R-:W-:Y:S01]  /*a8b0*/  I2FP.F32.S32 R54, R59 ;  /* 0x0000003b00367245 */ /* 0x000fe20000201400 */
[----:B------:R-:W-:Y:S01]  /*a8c0*/  FMUL R38, R60, R147 ;  /* 0x000000933c267220 */ /* 0x000fe20000400000 */
[----:B0-----:R-:W-:Y:S02]  /*a8d0*/  HADD2.F32 R28, -RZ, R28.H0_H0 ;  /* 0x2000001cff1c7230 */ /* 0x001fe40000004100 */
[C---:B------:R-:W-:Y:S01]  /*a8e0*/  FMUL R59, R64.reuse, R53 ;  /* 0x00000035403b7220 */ /* 0x040fe20000400000 */
[----:B------:R-:W-:Y:S01]  /*a8f0*/  FMUL R57, R64, R55 ;  /* 0x0000003740397220 */ /* 0x000fe20000400000 */
[C---:B------:R-:W-:Y:S01]  /*a900*/  FMUL R60, R65.reuse, R52 ;  /* 0x00000034413c7220 */ /* 0x040fe20000400000 */
[----:B------:R-:W-:Y:S01]  /*a910*/  FMUL R42, R65, R54 ;  /* 0x00000036412a7220 */ /* 0x000fe20000400000 */
[----:B------:R0:W-:Y:S04]  /*a920*/  STS [R20+0x60], R125 ;  /* 0x0000607d14007388 */ /* 0x0001e80000000800 */
[----:B------:R-:W-:Y:S04]  /*a930*/  STS [R20+0x460], R123 ;  /* 0x0004607b14007388 */ /* 0x000fe80000000800 */
[----:B------:R5:W-:Y:S04]  /*a940*/  STS [R20+0x860], R121 ;  /* 0x0008607914007388 */ /* 0x000be80000000800 */
[----:B------:R-:W-:Y:S01]  /*a950*/  STS [R20+0xc60], R119 ;  /* 0x000c607714007388 */ /* 0x000fe20000000800 */
[----:B------:R-:W-:Y:S01]  /*a960*/  BAR.SYNC.DEFER_BLOCKING 0x0 ;  /* 0x0000000000007b1d */ /* 0x000fe20000010000 */
[----:B------:R-:W-:Y:S01]  /*a970*/  I2FP.F32.S32 R65, R70 ;  /* 0x0000004600417245 */ /* 0x000fe20000201400 */
[----:B-1----:R-:W-:Y:S01]  /*a980*/  IMMA.16832.S8.S8 R52, R32.ROW, R40.COL, RZ ;  /* 0x0000002820347237 */ /* 0x002fe20000405cff */
[----:B------:R-:W-:Y:S01]  /*a990*/  I2FP.F32.S32 R71, R71 ;  /* 0x0000004700477245 */ /* 0x000fe20000201400 */
[----:B------:R-:W-:-:S02]  /*a9a0*/  HADD2.F32 R40, -RZ, R39.H0_H0 ;  /* 0x20000027ff287230 */ /* 0x000fc40000004100 */
[----:B------:R-:W-:Y:S01]  /*a9b0*/  FFMA R38, R28, R38, R133 ;  /* 0x000000261c267223 */ /* 0x000fe20000000085 */
[----:B--2---:R-:W-:Y:S02]  /*a9c0*/  HADD2.F32 R39, -RZ, R44.H0_H0 ;  /* 0x2000002cff277230 */ /* 0x004fe40000004100 */
[----:B------:R-:W-:Y:S02]  /*a9d0*/  HADD2.F32 R41, -RZ, R29.H0_H0 ;  /* 0x2000001dff297230 */ /* 0x000fe40000004100 */
[C---:B------:R-:W-:Y:S01]  /*a9e0*/  FMUL R140, R62.reuse, R61 ;  /* 0x0000003d3e8c7220 */ /* 0x040fe20000400000 */
[----:B------:R-:W-:Y:S01]  /*a9f0*/  FMUL R141, R62, R141 ;  /* 0x0000008d3e8d7220 */ /* 0x000fe20000400000 */
[C---:B------:R-:W-:Y:S01]  /*aa00*/  FMUL R62, R66.reuse, R65 ;  /* 0x00000041423e7220 */ /* 0x040fe20000400000 */
[----:B------:R-:W-:Y:S01]  /*aa10*/  FMUL R143, R66, R71 ;  /* 0x00000047428f7220 */ /* 0x000fe20000400000 */
[----:B------:R-:W-:Y:S02]  /*aa20*/  HADD2.F32 R66, -RZ, R43.H0_H0 ;  /* 0x2000002bff427230 */ /* 0x000fe40000004100 */
[----:B------:R-:W-:Y:S01]  /*aa30*/  FFMA R29, R28, R59, R124 ;  /* 0x0000003b1c1d7223 */ /* 0x000fe2000000007c */
[----:B------:R-:W-:-:S02]  /*aa40*/  HADD2.F32 R61, -RZ, R45.H0_H0 ;  /* 0x2000002dff3d7230 */ /* 0x000fc40000004100 */
[----:B------:R-:W-:Y:S01]  /*aa50*/  FFMA R28, R39, R145, R132 ;  /* 0x00000091271c7223 */ /* 0x000fe20000000084 */
[----:B------:R-:W-:Y:S01]  /*aa60*/  FFMA R45, R41, R56, R38 ;  /* 0x00000038292d7223 */ /* 0x000fe20000000026 */
[----:B------:R-:W-:Y:S02]  /*aa70*/  FFMA R43, R39, R57, R118 ;  /* 0x00000039272b7223 */ /* 0x000fe40000000076 */
[----:B---3--:R-:W-:Y:S01]  /*aa80*/  IMMA.16832.S8.S8 R36, R32.ROW, R36.COL, RZ ;  /* 0x0000002420247237 */ /* 0x008fe20000405cff */
[----:B------:R-:W-:Y:S01]  /*aa90*/  MOV R103, R114 ;  /* 0x0000007200677202 */ /* 0x000fe20000000f00 */
[----:B------:R-:W-:Y:S01]  /*aaa0*/  FFMA R28, R61, R58, R28 ;  /* 0x0000003a3d1c7223 */ /* 0x000fe2000000001c */
[----:B------:R-:W-:Y:S04]  /*aab0*/  LDS R64, [R89+0x70] ;  /* 0x0000700059407984 */ /* 0x000fe80000000800 */
[----:B------:R-:W-:Y:S04]  /*aac0*/  LDS R65, [R89+0x80] ;  /* 0x0000800059417984 */ /* 0x000fe80000000800 */
[----:B------:R-:W1:Y:S01]  /*aad0*/  LDSM.16.M88.4 R56, [R103] ;  /* 0x000000006738783b */ /* 0x000e620000000200 */
[----:B------:R-:W-:Y:S01]  /*aae0*/  I2FP.F32.S32 R70, R55 ;  /* 0x0000003700467245 */ /* 0x000fe20000201400 */
[----:B------:R-:W-:Y:S01]  /*aaf0*/  FFMA R29, R41, R60, R29 ;  /* 0x0000003c291d7223 */ /* 0x000fe2000000001d */
[----:B------:R-:W-:-:S02]  /*ab00*/  I2FP.F32.S32 R60, R53 ;  /* 0x00000035003c7245 */ /* 0x000fc40000201400 */
[----:B------:R-:W-:Y:S01]  /*ab10*/  I2FP.F32.S32 R54, R54 ;  /* 0x0000003600367245 */ /* 0x000fe20000201400 */
[C---:B------:R-:W-:Y:S02]  /*ab20*/  FMUL R145, R67.reuse, R70 ;  /* 0x0000004643917220 */ /* 0x040fe40000400000 */
[----:B------:R-:W-:Y:S01]  /*ab30*/  I2FP.F32.S32 R36, R36 ;  /* 0x0000002400247245 */ /* 0x000fe20000201400 */
[----:B----4-:R-:W-:Y:S01]  /*ab40*/  IMMA.16832.S8.S8 R68, R32.ROW, R68.COL, RZ ;  /* 0x0000004420447237 */ /* 0x010fe20000405cff */
[----:B------:R-:W-:Y:S01]  /*ab50*/  I2FP.F32.S32 R52, R52 ;  /* 0x0000003400347245 */ /* 0x000fe20000201400 */
[----:B------:R-:W-:Y:S01]  /*ab60*/  FMUL R41, R67, R54 ;  /* 0x0000003643297220 */ /* 0x000fe20000400000 */
[C---:B------:R-:W-:Y:S01]  /*ab70*/  FMUL R60, R63.reuse, R60 ;  /* 0x0000003c3f3c7220 */ /* 0x040fe20000400000 */
[----:B------:R-:W-:Y:S01]  /*ab80*/  MOV R102, R112 ;  /* 0x0000007000667202 */ /* 0x000fe20000000f00 */
[C---:B------:R-:W-:Y:S01]  /*ab90*/  FFMA R145, R40.reuse, R145, R48 ;  /* 0x0000009128917223 */ /* 0x040fe20000000030 */
[----:B------:R-:W-:Y:S01]  /*aba0*/  I2FP.F32.S32 R32, R37 ;  /* 0x0000002500207245 */ /* 0x000fe20000201400 */
[C---:B------:R-:W-:Y:S01]  /*abb0*/  FMUL R133, R63.reuse, R36 ;  /* 0x000000243f857220 */ /* 0x040fe20000400000 */
[----:B------:R-:W-:Y:S01]  /*abc0*/  I2FP.F32.S32 R34, R38 ;  /* 0x0000002600227245 */ /* 0x000fe20000201400 */
[----:B------:R-:W-:Y:S01]  /*abd0*/  FMUL R52, R63, R52 ;  /* 0x000000343f347220 */ /* 0x000fe20000400000 */
[----:B------:R-:W-:Y:S01]  /*abe0*/  I2FP.F32.S32 R48, R39 ;  /* 0x0000002700307245 */ /* 0x000fe20000201400 */
[----:B------:R-:W-:Y:S01]  /*abf0*/  FFMA R44, R61, R42, R43 ;  /* 0x0000002a3d2c7223 */ /* 0x000fe2000000002b */
[----:B------:R-:W-:Y:S01]  /*ac00*/  FFMA R100, R107, R41, R100 ;  /* 0x000000296b647223 */ /* 0x000fe20000000064 */
[----:B------:R-:W-:Y:S01]  /*ac10*/  FFMA R101, R40, R60, R101 ;  /* 0x0000003c28657223 */ /* 0x000fe20000000065 */
[----:B------:R-:W2:Y:S01]  /*ac20*/  LDS.128 R36, [R88+0x60] ;  /* 0x0000600058247984 */ /* 0x000ea20000000c00 */
[----:B------:R-:W-:-:S03]  /*ac30*/  HADD2.F32 R51, -RZ, R51.H0_H0 ;  /* 0x20000033ff337230 */ /* 0x000fc60000004100 */
[----:B------:R-:W-:Y:S01]  /*ac40*/  LDS R60, [R89+0x90] ;  /* 0x00009000593c7984 */ /* 0x000fe20000000800 */
[----:B------:R-:W-:-:S03]  /*ac50*/  FMUL R34, R67, R34 ;  /* 0x0000002243227220 */ /* 0x000fc60000400000 */
[----:B------:R-:W-:Y:S04]  /*ac60*/  LDS R61, [R89+0xa0] ;  /* 0x0000a000593d7984 */ /* 0x000fe80000000800 */
[----:B------:R3:W4:Y:S01]  /*ac70*/  LDSM.16.M88.4 R40, [R102] ;  /* 0x000000006628783b */ /* 0x0007220000000200 */
[----:B------:R-:W-:Y:S01]  /*ac80*/  FFMA R142, R107, R52, R142 ;  /* 0x000000346b8e7223 */ /* 0x000fe2000000008e */
[----:B------:R-:W-:Y:S02]  /*ac90*/  FFMA R133, R51, R133, R50 ;  /* 0x0000008533857223 */ /* 0x000fe40000000032 */
[----:B------:R-:W4:Y:S01]  /*aca0*/  LDS.128 R52, [R90+0x10] ;  /* 0x000010005a347984 */ /* 0x000f220000000c00 */
[----:B------:R-:W-:Y:S01]  /*acb0*/  FMUL R32, R63, R32 ;  /* 0x000000203f207220 */ /* 0x000fe20000400000 */
[----:B0-----:R-:W-:Y:S01]  /*acc0*/  FMUL R125, R67, R48 ;  /* 0x00000030437d7220 */ /* 0x001fe20000400000 */
[----:B------:R-:W-:Y:S01]  /*acd0*/  FFMA R144, R51, R34, R49 ;  /* 0x0000002233907223 */ /* 0x000fe20000000031 */
[----:B------:R-:W-:Y:S01]  /*ace0*/  HADD2.F32 R30, -RZ, R30.H0_H0 ;  /* 0x2000001eff1e7230 */ /* 0x000fe20000004100 */
[----:B------:R-:W0:Y:S01]  /*acf0*/  LDS.128 R48, [R90+0x990] ;  /* 0x000990005a307984 */ /* 0x000e220000000c00 */
[C---:B------:R-:W-:Y:S01]  /*ad00*/  FFMA R124, R66.reuse, R32, R95 ;  /* 0x00000020427c7223 */ /* 0x040fe2000000005f */
[----:B------:R-:W-:Y:S01]  /*ad10*/  FFMA R125, R66, R125, R94 ;  /* 0x0000007d427d7223 */ /* 0x000fe2000000005e */
[----:B------:R-:W-:Y:S01]  /*ad20*/  I2FP.F32.S32 R66, R68 ;  /* 0x0000004400427245 */ /* 0x000fe20000201400 */
[----:B------:R-:W-:Y:S01]  /*ad30*/  LDS.128 R32, [R88+0xf0] ;  /* 0x0000f00058207984 */ /* 0x000fe20000000c00 */
[----:B------:R-:W-:-:S03]  /*ad40*/  I2FP.F32.S32 R94, R69 ;  /* 0x00000045005e7245 */ /* 0x000fc60000201400 */
[----:B------:R-:W-:Y:S01]  /*ad50*/  LDS R68, [R89+0x4f0] ;  /* 0x0004f00059447984 */ /* 0x000fe20000000800 */
[----:B------:R-:W-:-:S03]  /*ad60*/  I2FP.F32.S32 R70, R70 ;  /* 0x0000004600467245 */ /* 0x000fc60000201400 */
[----:B------:R-:W0:Y:S01]  /*ad70*/  LDS R69, [R89+0x500] ;  /* 0x0005000059457984 */ /* 0x000e220000000800 */
[----:B------:R-:W-:Y:S01]  /*ad80*/  I2FP.F32.S32 R118, R71 ;  /* 0x0000004700767245 */ /* 0x000fe20000201400 */
[----:B-----5:R-:W-:Y:S01]  /*ad90*/  FMUL R121, R63, R66 ;  /* 0x000000423f797220 */ /* 0x020fe20000400000 */
[----:B---3--:R-:W-:Y:S01]  /*ada0*/  FMUL R102, R67, R70 ;  /* 0x0000004643667220 */ /* 0x008fe20000400000 */
[----:B------:R-:W-:Y:S01]  /*adb0*/  FMUL R94, R63, R94 ;  /* 0x0000005e3f5e7220 */ /* 0x000fe20000400000 */
[C---:B------:R-:W-:Y:S01]  /*adc0*/  FFMA R45, R30.reuse, R140, R45 ;  /* 0x0000008c1e2d7223 */ /* 0x040fe2000000002d */
[----:B------:R-:W-:Y:S01]  /*add0*/  FMUL R107, R67, R118 ;  /* 0x00000076436b7220 */ /* 0x000fe20000400000 */
[----:B------:R-:W-:Y:S01]  /*ade0*/  FFMA R29, R30, R62, R29 ;  /* 0x0000003e1e1d7223 */ /* 0x000fe2000000001d */
[----:B-1----:R-:W-:Y:S01]  /*adf0*/  IMMA.16832.S8.S8 R64, R56.ROW, R64.COL, RZ ;  /* 0x0000004038407237 */ /* 0x002fe20000405cff */
[----:B------:R-:W-:Y:S01]  /*ae00*/  HADD2.F32 R63, -RZ, R46.H0_H0 ;  /* 0x2000002eff3f7230 */ /* 0x000fe20000004100 */
[----:B------:R-:W-:Y:S01]  /*ae10*/  MOV R106, R110 ;  /* 0x0000006e006a7202 */ /* 0x000fe20000000f00 */
[----:B------:R-:W-:Y:S01]  /*ae20*/  HADD2.F32 R118, -RZ, R31.H0_H0 ;  /* 0x2000001fff767230 */ /* 0x000fe20000004100 */
[----:B------:R-:W-:Y:S01]  /*ae30*/  LDS R70, [R89+0x510] ;  /* 0x0005100059467984 */ /* 0x000fe20000000800 */
[----:B------:R-:W-:-:S02]  /*ae40*/  HADD2.F32 R47, -RZ, R47.H0_H0 ;  /* 0x2000002fff2f7230 */ /* 0x000fc40000004100 */
[----:B------:R-:W-:Y:S01]  /*ae50*/  FFMA R28, R63, R141, R28 ;  /* 0x0000008d3f1c7223 */ /* 0x000fe2000000001c */
[C---:B------:R-:W-:Y:S01]  /*ae60*/  FFMA R121, R118.reuse, R121, R45 ;  /* 0x0000007976797223 */ /* 0x040fe2000000002d */
[----:B------:R-:W-:Y:S02]  /*ae70*/  FFMA R118, R118, R102, R29 ;  /* 0x0000006676767223 */ /* 0x000fe4000000001d */
[----:B------:R-:W-:Y:S01]  /*ae80*/  FFMA R119, R47, R94, R28 ;  /* 0x0000005e2f777223 */ /* 0x000fe2000000001c */
[----:B------:R-:W-:Y:S01]  /*ae90*/  FFMA R44, R63, R143, R44 ;  /* 0x0000008f3f2c7223 */ /* 0x000fe2000000002c */
[----:B------:R-:W1:Y:S01]  /*aea0*/  LDS.128 R28, [R88+0x4e0] ;  /* 0x0004e000581c7984 */ /* 0x000e620000000c00 */
[----:B--2---:R-:W-:Y:S01]  /*aeb0*/  HADD2.F32 R141, -RZ, R37.H0_H0 ;  /* 0x20000025ff8d7230 */ /* 0x004fe20000004100 */
[----:B----4-:R-:W-:Y:S01]  /*aec0*/  IMMA.16832.S8.S8 R60, R40.ROW, R60.COL, RZ ;  /* 0x0000003c283c7237 */ /* 0x010fe20000405cff */
[----:B------:R-:W-:Y:S01]  /*aed0*/  FFMA R107, R47, R107, R44 ;  /* 0x0000006b2f6b7223 */ /* 0x000fe2000000002c */
[----:B------:R-:W2:Y:S01]  /*aee0*/  LDS R71, [R89+0x520] ;  /* 0x0005200059477984 */ /* 0x000ea20000000800 */
[----:B------:R-:W-:Y:S01]  /*aef0*/  HADD2.F32 R123, -RZ, R39.H0_H0 ;  /* 0x20000027ff7b7230 */ /* 0x000fe20000004100 */
[----:B------:R-:W-:-:S02]  /*af00*/  I2FP.F32.S32 R37, R64 ;  /* 0x0000004000257245 */ /* 0x000fc40000201400 */
[----:B------:R-:W-:Y:S01]  /*af10*/  LDS R102, [R89+0xb0] ;  /* 0x0000b00059667984 */ /* 0x000fe20000000800 */
[----:B------:R-:W-:-:S03]  /*af20*/  I2FP.F32.S32 R39, R66 ;  /* 0x0000004200277245 */ /* 0x000fc60000201400 */
[----:B------:R-:W-:Y:S01]  /*af30*/  LDS R103, [R89+0xc0] ;  /* 0x0000c00059677984 */ /* 0x000fe20000000800 */
[----:B------:R-:W-:-:S03]  /*af40*/  HADD2.F32 R95, -RZ, R36.H0_H0 ;  /* 0x20000024ff5f7230 */ /* 0x000fc60000004100 */
[----:B------:R3:W4:Y:S01]  /*af50*/  LDSM.16.M88.4 R44, [R106] ;  /* 0x000000006a2c783b */ /* 0x0007220000000200 */
[----:B------:R-:W-:Y:S01]  /*af60*/  FMUL R37, R52, R37 ;  /* 0x0000002534257220 */ /* 0x000fe20000400000 */
[----:B------:R-:W-:Y:S01]  /*af70*/  I2FP.F32.S32 R65, R65 ;  /* 0x0000004100417245 */ /* 0x000fe20000201400 */
[----:B0-----:R-:W-:Y:S01]  /*af80*/  FMUL R64, R48, R39 ;  /* 0x0000002730407220 */ /* 0x001fe20000400000 */
[----:B------:R-:W-:Y:S02]  /*af90*/  HADD2.F32 R132, -RZ, R38.H0_H0 ;  /* 0x20000026ff847230 */ /* 0x000fe40000004100 */
[C---:B------:R-:W-:Y:S01]  /*afa0*/  FFMA R142, R95.reuse, R37, R142 ;  /* 0x000000255f8e7223 */ /* 0x040fe2000000008e */
[----:B------:R-:W-:Y:S01]  /*afb0*/  I2FP.F32.S32 R143, R67 ;  /* 0x00000043008f7245 */ /* 0x000fe20000201400 */
[----:B------:R-:W0:Y:S01]  /*afc0*/  LDS.128 R36, [R88+0x570] ;  /* 0x0005700058247984 */ /* 0x000e220000000c00 */
[----:B------:R-:W-:Y:S01]  /*afd0*/  FMUL R94, R52, R65 ;  /* 0x00000041345e7220 */ /* 0x000fe20000400000 */
[----:B------:R-:W-:-:S02]  /*afe0*/  FFMA R100, R95, R64, R100 ;  /* 0x000000405f647223 */ /* 0x000fc40000000064 */
[----:B------:R-:W-:Y:S01]  /*aff0*/  IMMA.16832.S8.S8 R64, R56.ROW, R68.COL, RZ ;  /* 0x0000004438407237 */ /* 0x000fe20000405cff */
[----:B------:R-:W-:Y:S01]  /*b000*/  HADD2.F32 R32, -RZ, R32.H0_H0 ;  /* 0x20000020ff207230 */ /* 0x000fe20000004100 */
[----:B------:R-:W-:Y:S01]  /*b010*/  I2FP.F32.S32 R60, R60 ;  /* 0x0000003c003c7245 */ /* 0x000fe20000201400 */
[----:B------:R-:W-:Y:S01]  /*b020*/  LDS R95, [R89+0x540] ;  /* 0x00054000595f7984 */ /* 0x000fe20000000800 */
[----:B------:R-:W-:Y:S02]  /*b030*/  I2FP.F32.S32 R62, R62 ;  /* 0x0000003e003e7245 */ /* 0x000fe40000201400 */
[----:B------:R-:W-:Y:S01]  /*b040*/  FFMA R146, R32, R94, R101 ;  /* 0x0000005e20927223 */ /* 0x000fe20000000065 */
[----:B------:R-:W-:Y:S01]  /*b050*/  FMUL R60, R53, R60 ;  /* 0x0000003c353c7220 */ /* 0x000fe20000400000 */
[----:B------:R-:W5:Y:S01]  /*b060*/  LDS R94, [R89+0x530] ;  /* 0x00053000595e7984 */ /* 0x000f620000000800 */
[----:B------:R-:W-:Y:S01]  /*b070*/  FMUL R68, R48, R143 ;  /* 0x0000008f30447220 */ /* 0x000fe20000400000 */
[----:B------:R-:W-:Y:S01]  /*b080*/  FMUL R69, R49, R62 ;  /* 0x0000003e31457220 */ /* 0x000fe20000400000 */
[C---:B------:R-:W-:Y:S01]  /*b090*/  FFMA R143, R141.reuse, R60, R142 ;  /* 0x0000003c8d8f7223 */ /* 0x040fe2000000008e */
[----:B------:R-:W-:Y:S01]  /*b0a0*/  LDS R101, [R89+0x980] ;  /* 0x0009800059657984 */ /* 0x000fe20000000800 */
[----:B------:R-:W-:Y:S01]  /*b0b0*/  FFMA R145, R32, R68, R145 ;  /* 0x0000004420917223 */ /* 0x000fe20000000091 */
[----:B------:R-:W-:Y:S01]  /*b0c0*/  FFMA R141, R141, R69, R100 ;  /* 0x000000458d8d7223 */ /* 0x000fe20000000064 */
[----:B------:R-:W-:Y:S01]  /*b0d0*/  I2FP.F32.S32 R32, R61 ;  /* 0x0000003d00207245 */ /* 0x000fe20000201400 */
[----:B------:R-:W5:Y:S01]  /*b0e0*/  LDS R100, [R89+0x970] ;  /* 0x0009700059647984 */ /* 0x000f620000000800 */
[----:B------:R-:W-:-:S02]  /*b0f0*/  I2FP.F32.S32 R62, R63 ;  /* 0x0000003f003e7245 */ /* 0x000fc40000201400 */
[----:B------:R-:W-:Y:S02]  /*b100*/  I2FP.F32.S32 R61, R64 ;  /* 0x00000040003d7245 */ /* 0x000fe40000201400 */
[----:B------:R-:W-:Y:S01]  /*b110*/  I2FP.F32.S32 R63, R66 ;  /* 0x00000042003f7245 */ /* 0x000fe20000201400 */
[----:B------:R-:W-:Y:S02]  /*b120*/  HADD2.F32 R33, -RZ, R33.H0_H0 ;  /* 0x20000021ff217230 */ /* 0x000fe40000004100 */
[----:B------:R-:W-:Y:S01]  /*b130*/  FMUL R32, R53, R32 ;  /* 0x0000002035207220 */ /* 0x000fe20000400000 */
[----:B------:R-:W-:Y:S01]  /*b140*/  FMUL R62, R49, R62 ;  /* 0x0000003e313e7220 */ /* 0x000fe20000400000 */
[----:B-1----:R-:W-:Y:S02]  /*b150*/  HADD2.F32 R28, -RZ, R28.H0_H0 ;  /* 0x2000001cff1c7230 */ /* 0x002fe40000004100 */
[----:B------:R-:W-:Y:S01]  /*b160*/  FMUL R61, R52, R61 ;  /* 0x0000003d343d7220 */ /* 0x000fe20000400000 */
[----:B------:R-:W-:Y:S01]  /*b170*/  FMUL R63, R48, R63 ;  /* 0x0000003f303f7220 */ /* 0x000fe20000400000 */
[----:B--2---:R-:W-:Y:S01]  /*b180*/  IMMA.16832.S8.S8 R68, R40.ROW, R70.COL, RZ ;  /* 0x0000004628447237 */ /* 0x004fe20000405cff */
[C---:B------:R-:W-:Y:S01]  /*b190*/  FFMA R146, R33.reuse, R32, R146 ;  /* 0x0000002021927223 */ /* 0x040fe20000000092 */
[----:B------:R-:W-:Y:S01]  /*b1a0*/  FFMA R147, R33, R62, R145 ;  /* 0x0000003e21937223 */ /* 0x000fe20000000091 */
[C---:B------:R-:W-:Y:S01]  /*b1b0*/  FFMA R133, R28.reuse, R61, R133 ;  /* 0x0000003d1c857223 */ /* 0x040fe20000000085 */
[----:B---3--:R-:W-:Y:S01]  /*b1c0*/  FFMA R106, R28, R63, R144 ;  /* 0x0000003f1c6a7223 */ /* 0x008fe20000000090 */
[----:B------:R-:W-:Y:S03]  /*b1d0*/  LDS R32, [R89+0x990] ;  /* 0x0009900059207984 */ /* 0x000fe60000000800 */
[----:B----4-:R-:W-:Y:S01]  /*b1e0*/  IMMA.16832.S8.S8 R60, R44.ROW, R102.COL, RZ ;  /* 0x000000662c3c7237 */ /* 0x010fe20000405cff */
[----:B------:R-:W1:Y:S01]  /*b1f0*/  LDS R33, [R89+0x9a0] ;  /* 0x0009a00059217984 */ /* 0x000e620000000800 */
[----:B------:R-:W-:-:S02]  /*b200*/  I2FP.F32.S32 R67, R67 ;  /* 0x0000004300437245 */ /* 0x000fc40000201400 */
[----:B------:R-:W-:Y:S01]  /*b210*/  I2FP.F32.S32 R65, R65 ;  /* 0x0000004100417245 */ /* 0x000fe20000201400 */
[----:B------:R-:W-:Y:S02]  /*b220*/  HADD2.F32 R102, -RZ, R29.H0_H0 ;  /* 0x2000001dff667230 */ /* 0x000fe40000004100 */
[----:B0-----:R-:W-:Y:S02]  /*b230*/  HADD2.F32 R29, -RZ, R36.H0_H0 ;  /* 0x20000024ff1d7230 */ /* 0x001fe40000004100 */
[----:B------:R-:W-:Y:S01]  /*b240*/  FMUL R28, R48, R67 ;  /* 0x00000043301c7220 */ /* 0x000fe20000400000 */
[----:B------:R-:W-:-:S03]  /*b250*/  FMUL R65, R52, R65 ;  /* 0x0000004134417220 */ /* 0x000fc60000400000 */
[C---:B------:R-:W-:Y:S01]  /*b260*/  FFMA R125, R29.reuse, R28, R125 ;  /* 0x0000001c1d7d7223 */ /* 0x040fe2000000007d */
[----:B------:R-:W-:Y:S01]  /*b270*/  FFMA R124, R29, R65, R124 ;  /* 0x000000411d7c7223 */ /* 0x000fe2000000007c */
[----:B------:R-:W-:Y:S01]  /*b280*/  LDS R28, [R89+0x9b0] ;  /* 0x0009b000591c7984 */ /* 0x000fe20000000800 */
[----:B------:R-:W-:-:S03]  /*b290*/  I2FP.F32.S32 R36, R69 ;  /* 0x0000004500247245 */ /* 0x000fc60000201400 */
[----:B------:R-:W0:Y:S01]  /*b2a0*/  LDS R29, [R89+0x9c0] ;  /* 0x0009c000591d7984 */ /* 0x000e220000000800 */
[----:B------:R-:W-:Y:S01]  /*b2b0*/  I2FP.F32.S32 R68, R68 ;  /* 0x0000004400447245 */ /* 0x000fe20000201400 */
[----:B------:R-:W-:Y:S01]  /*b2c0*/  HADD2.F32 R69, -RZ, R37.H0_H0 ;  /* 0x20000025ff457230 */ /* 0x000fe20000004100 */
[----:B------:R-:W-:Y:S02]  /*b2d0*/  I2FP.F32.S32 R140, R71 ;  /* 0x00000047008c7245 */ /* 0x000fe40000201400 */
[----:B------:R-:W-:Y:S02]  /*b2e0*/  I2FP.F32.S32 R70, R70 ;  /* 0x0000004600467245 */ /* 0x000fe40000201400 */
[----:B------:R-:W-:Y:S01]  /*b2f0*/  I2FP.F32.S32 R37, R60 ;  /* 0x0000003c00257245 */ /* 0x000fe20000201400 */
[----:B-----5:R-:W-:Y:S01]  /*b300*/  IMMA.16832.S8.S8 R64, R44.ROW, R94.COL, RZ ;  /* 0x0000005e2c407237 */ /* 0x020fe20000405cff */
[C---:B------:R-:W-:Y:S01]  /*b310*/  FMUL R68, R53.reuse, R68 ;  /* 0x0000004435447220 */ /* 0x040fe20000400000 */
[----:B------:R-:W-:Y:S01]  /*b320*/  FMUL R36, R53, R36 ;  /* 0x0000002435247220 */ /* 0x000fe20000400000 */
[C---:B------:R-:W-:Y:S01]  /*b330*/  FMUL R94, R49.reuse, R140 ;  /* 0x0000008c315e7220 */ /* 0x040fe20000400000 */
[----:B------:R-:W-:Y:S01]  /*b340*/  FMUL R71, R49, R70 ;  /* 0x0000004631477220 */ /* 0x000fe20000400000 */
[----:B------:R-:W-:Y:S01]  /*b350*/  FMUL R37, R54, R37 ;  /* 0x0000002536257220 */ /* 0x000fe20000400000 */
[----:B------:R-:W-:-:S02]  /*b360*/  I2FP.F32.S32 R61, R61 ;  /* 0x0000003d003d7245 */ /* 0x000fc40000201400 */
[----:B------:R-:W-:Y:S01]  /*b370*/  MOV R104, R108 ;  /* 0x0000006c00687202 */ /* 0x000fe20000000f00 */
[C---:B------:R-:W-:Y:S01]  /*b380*/  FFMA R144, R102.reuse, R68, R133 ;  /* 0x0000004466907223 */ /* 0x040fe20000000085 */
[C---:B------:R-:W-:Y:S01]  /*b390*/  FFMA R95, R69.reuse, R36, R124 ;  /* 0x00000024455f7223 */ /* 0x040fe2000000007c */
[----:B------:R-:W-:Y:S01]  /*b3a0*/  FFMA R94, R69, R94, R125 ;  /* 0x0000005e455e7223 */ /* 0x000fe2000000007d */
[----:B------:R-:W-:Y:S01]  /*b3b0*/  FFMA R102, R102, R71, R106 ;  /* 0x0000004766667223 */ /* 0x000fe2000000006a */
[----:B------:R-:W-:Y:S01]  /*b3c0*/  IMMA.16832.S8.S8 R56, R56.ROW, R100.COL, RZ ;  /* 0x0000006438387237 */ /* 0x000fe20000405cff */
[----:B------:R-:W-:Y:S01]  /*b3d0*/  HADD2.F32 R69, -RZ, R34.H0_H0 ;  /* 0x20000022ff457230 */ /* 0x000fe20000004100 */
[----:B------:R-:W-:Y:S01]  /*b3e0*/  I2FP.F32.S32 R71, R62 ;  /* 0x0000003e00477245 */ /* 0x000fe20000201400 */
[----:B------:R-:W-:Y:S01]  /*b3f0*/  FFMA R100, R132, R37, R143 ;  /* 0x0000002584647223 */ /* 0x000fe2000000008f */
[----:B------:R-:W-:Y:S01]  /*b400*/  I2FP.F32.S32 R101, R63 ;  /* 0x0000003f00657245 */ /* 0x000fe20000201400 */
[----:B------:R-:W-:Y:S01]  /*b410*/  FMUL R34, R54, R61 ;  /* 0x0000003d36227220 */ /* 0x000fe20000400000 */
[----:B------:R-:W-:Y:S04]  /*b420*/  LDS R36, [R89+0xd0] ;  /* 0x0000d00059247984 */ /* 0x000fe80000000800 */
[----:B------:R-:W-:Y:S04]  /*b430*/  LDS R37, [R89+0xe0] ;  /* 0x0000e00059257984 */ /* 0x000fe80000000800 */
[----:B------:R-:W2:Y:S01]  /*b440*/  LDSM.16.M88.4 R60, [R104] ;  /* 0x00000000683c783b */ /* 0x000ea20000000200 */
[----:B------:R-:W-:Y:S01]  /*b450*/  FMUL R71, R50, R71 ;  /* 0x0000004732477220 */ /* 0x000fe20000400000 */
[----:B-1----:R-:W-:Y:S01]  /*b460*/  IMMA.16832.S8.S8 R40, R40.ROW, R32.COL, RZ ;  /* 0x0000002028287237 */ /* 0x002fe20000405cff */
[----:B------:R-:W-:Y:S01]  /*b470*/  I2FP.F32.S32 R65, R65 ;  /* 0x0000004100417245 */ /* 0x000fe20000201400 */
[----:B------:R-:W-:Y:S01]  /*b480*/  LDS R32, [R89+0x550] ;  /* 0x0005500059207984 */ /* 0x000fe20000000800 */
[----:B------:R-:W-:Y:S01]  /*b490*/  I2FP.F32.S32 R125, R67 ;  /* 0x00000043007d7245 */ /* 0x000fe20000201400 */
[----:B------:R-:W-:-:S02]  /*b4a0*/  FFMA R132, R132, R71, R141 ;  /* 0x0000004784847223 */ /* 0x000fc4000000008d */
[----:B------:R-:W1:Y:S01]  /*b4b0*/  LDS R33, [R89+0x560] ;  /* 0x0005600059217984 */ /* 0x000e620000000800 */
[----:B------:R-:W-:Y:S01]  /*b4c0*/  FMUL R68, R50, R101 ;  /* 0x0000006532447220 */ /* 0x000fe20000400000 */
[----:B------:R-:W-:Y:S01]  /*b4d0*/  I2FP.F32.S32 R71, R64 ;  /* 0x0000004000477245 */ /* 0x000fe20000201400 */
[----:B------:R-:W-:Y:S02]  /*b4e0*/  HADD2.F32 R38, -RZ, R38.H0_H0 ;  /* 0x20000026ff267230 */ /* 0x000fe40000004100 */
[----:B------:R-:W-:Y:S01]  /*b4f0*/  FMUL R141, R54, R65 ;  /* 0x00000041368d7220 */ /* 0x000fe20000400000 */
[----:B------:R-:W-:Y:S01]  /*b500*/  FMUL R125, R50, R125 ;  /* 0x0000007d327d7220 */ /* 0x000fe20000400000 */
[----:B------:R-:W-:Y:S02]  /*b510*/  HADD2.F32 R101, -RZ, R30.H0_H0 ;  /* 0x2000001eff657230 */ /* 0x000fe40000004100 */
[C---:B------:R-:W-:Y:S01]  /*b520*/  FFMA R146, R69.reuse, R34, R146 ;  /* 0x0000002245927223 */ /* 0x040fe20000000092 */
[----:B------:R-:W-:Y:S01]  /*b530*/  FFMA R147, R69, R68, R147 ;  /* 0x0000004445937223 */ /* 0x000fe20000000093 */
[----:B------:R-:W-:Y:S01]  /*b540*/  FMUL R30, R54, R71 ;  /* 0x00000047361e7220 */ /* 0x000fe20000400000 */
[C---:B------:R-:W-:Y:S01]  /*b550*/  FFMA R141, R38.reuse, R141, R95 ;  /* 0x0000008d268d7223 */ /* 0x040fe2000000005f */
[----:B------:R-:W3:Y:S01]  /*b560*/  LDS.128 R68, [R88+0x960] ;  /* 0x0009600058447984 */ /* 0x000ee20000000c00 */
[----:B------:R-:W-:-:S03]  /*b570*/  FFMA R142, R38, R125, R94 ;  /* 0x0000007d268e7223 */ /* 0x000fc6000000005e */
[----:B------:R-:W-:Y:S04]  /*b580*/  LDS R94, [R89+0x9d0] ;  /* 0x0009d000595e7984 */ /* 0x000fe80000000800 */
[----:B------:R-:W4:Y:S01]  /*b590*/  LDS R95, [R89+0x9e0] ;  /* 0x0009e000595f7984 */ /* 0x000f220000000800 */
[----:B0-----:R-:W-:Y:S01]  /*b5a0*/  IMMA.16832.S8.S8 R44, R44.ROW, R28.COL, RZ ;  /* 0x0000001c2c2c7237 */ /* 0x001fe20000405cff */
[----:B------:R-:W-:Y:S02]  /*b5b0*/  I2FP.F32.S32 R103, R66 ;  /* 0x0000004200677245 */ /* 0x000fe40000201400 */
[----:B------:R-:W0:Y:S01]  /*b5c0*/  LDS.128 R64, [R88+0x9f0] ;  /* 0x0009f00058407984 */ /* 0x000e220000000c00 */
[----:B------:R-:W-:Y:S02]  /*b5d0*/  I2FP.F32.S32 R40, R40 ;  /* 0x0000002800287245 */ /* 0x000fe40000201400 */
[----:B------:R-:W-:-:S02]  /*b5e0*/  I2FP.F32.S32 R28, R41 ;  /* 0x00000029001c7245 */ /* 0x000fc40000201400 */
[----:B------:R-:W-:Y:S01]  /*b5f0*/  I2FP.F32.S32 R29, R56 ;  /* 0x00000038001d7245 */ /* 0x000fe20000201400 */
[----:B------:R-:W-:Y:S01]  /*b600*/  FMUL R56, R53, R40 ;  /* 0x0000002835387220 */ /* 0x000fe20000400000 */
[----:B------:R-:W-:Y:S01]  /*b610*/  FFMA R144, R101, R30, R144 ;  /* 0x0000001e65907223 */ /* 0x000fe20000000090 */
[----:B------:R-:W-:Y:S01]  /*b620*/  FMUL R53, R53, R28 ;  /* 0x0000001c35357220 */ /* 0x000fe20000400000 */
[----:B------:R-:W-:Y:S02]  /*b630*/  I2FP.F32.S32 R28, R42 ;  /* 0x0000002a001c7245 */ /* 0x000fe40000201400 */
[----:B------:R-:W-:Y:S02]  /*b640*/  I2FP.F32.S32 R30, R43 ;  /* 0x0000002b001e7245 */ /* 0x000fe40000201400 */
[----:B--2---:R-:W-:Y:S01]  /*b650*/  IMMA.16832.S8.S8 R40, R60.ROW, R36.COL, RZ ;  /* 0x000000243c287237 */ /* 0x004fe20000405cff */
[----:B------:R-:W-:Y:S02]  /*b660*/  FMUL R38, R52, R29 ;  /* 0x0000001d34267220 */ /* 0x000fe40000400000 */
[----:B------:R-:W-:-:S02]  /*b670*/  I2FP.F32.S32 R29, R44 ;  /* 0x0000002c001d7245 */ /* 0x000fc40000201400 */
[----:B------:R-:W-:Y:S01]  /*b680*/  I2FP.F32.S32 R37, R46 ;  /* 0x0000002e00257245 */ /* 0x000fe20000201400 */
[C---:B------:R-:W-:Y:S01]  /*b690*/  FMUL R46, R49.reuse, R28 ;  /* 0x0000001c312e7220 */ /* 0x040fe20000400000 */
[----:B------:R-:W-:Y:S01]  /*b6a0*/  FMUL R103, R50, R103 ;  /* 0x0000006732677220 */ /* 0x000fe20000400000 */
[----:B------:R-:W-:Y:S01]  /*b6b0*/  FMUL R49, R49, R30 ;  /* 0x0000001e31317220 */ /* 0x000fe20000400000 */
[----:B------:R-:W-:Y:S01]  /*b6c0*/  FMUL R34, R54, R29 ;  /* 0x0000001d36227220 */ /* 0x000fe20000400000 */
[----:B------:R-:W-:Y:S02]  /*b6d0*/  HADD2.F32 R143, -RZ, R31.H0_H0 ;  /* 0x2000001fff8f7230 */ /* 0x000fe40000004100 */
[----:B-1----:R-:W-:Y:S01]  /*b6e0*/  IMMA.16832.S8.S8 R28, R60.ROW, R32.COL, RZ ;  /* 0x000000203c1c7237 */ /* 0x002fe20000405cff */
[----:B------:R-:W-:Y:S01]  /*b6f0*/  FFMA R102, R101, R103, R102 ;  /* 0x0000006765667223 */ /* 0x000fe20000000066 */
[----:B------:R-:W-:Y:S01]  /*b700*/  I2FP.F32.S32 R101, R58 ;  /* 0x0000003a00657245 */ /* 0x000fe20000201400 */
[----:B---3--:R-:W-:-:S04]  /*b710*/  HADD2.F32 R68, -RZ, R68.H0_H0 ;  /* 0x20000044ff447230 */ /* 0x008fc80000004100 */
[----:B------:R-:W-:Y:S01]  /*b720*/  FMUL R101, R48, R101 ;  /* 0x0000006530657220 */ /* 0x000fe20000400000 */
[----:B------:R-:W-:Y:S01]  /*b730*/  I2FP.F32.S32 R40, R40 ;  /* 0x0000002800287245 */ /* 0x000fe20000201400 */
[----:B------:R-:W-:Y:S01]  /*b740*/  HADD2.F32 R69, -RZ, R69.H0_H0 ;  /* 0x20000045ff457230 */ /* 0x000fe20000004100 */
[----:B----4-:R-:W-:Y:S01]  /*b750*/  IMMA.16832.S8.S8 R60, R60.ROW, R94.COL, RZ ;  /* 0x0000005e3c3c7237 */ /* 0x010fe20000405cff */
[----:B------:R-:W-:Y:S02]  /*b760*/  FFMA R101, R68, R101, R118 ;  /* 0x0000006544657223 */ /* 0x000fe40000000076 */
[----:B------:R-:W-:Y:S01]  /*b770*/  FMUL R40, R55, R40 ;  /* 0x0000002837287220 */ /* 0x000fe20000400000 */
[----:B------:R-:W-:Y:S02]  /*b780*/  I2FP.F32.S32 R32, R41 ;  /* 0x0000002900207245 */ /* 0x000fe40000201400 */
[----:B------:R-:W-:Y:S01]  /*b790*/  I2FP.F32.S32 R57, R57 ;  /* 0x0000003900397245 */ /* 0x000fe20000201400 */
[----:B------:R-:W-:Y:S01]  /*b7a0*/  FFMA R101, R69, R46, R101 ;  /* 0x0000002e45657223 */ /* 0x000fe20000000065 */
[----:B------:R-:W-:Y:S01]  /*b7b0*/  I2FP.F32.S32 R59, R59 ;  /* 0x0000003b003b7245 */ /* 0x000fe20000201400 */
[----:B------:R-:W-:Y:S01]  /*b7c0*/  FFMA R46, R123, R40, R100 ;  /* 0x000000287b2e7223 */ /* 0x000fe20000000064 */
[----:B------:R-:W-:Y:S01]  /*b7d0*/  HADD2.F32 R35, -RZ, R35.H0_H0 ;  /* 0x20000023ff237230 */ /* 0x000fe20000004100 */
[----:B------:R-:W-:Y:S01]  /*b7e0*/  I2FP.F32.S32 R28, R28 ;  /* 0x0000001c001c7245 */ /* 0x000fe20000201400 */
[----:B------:R-:W-:Y:S01]  /*b7f0*/  VIADD R120, R120, 0x8 ;  /* 0x0000000878787836 */ /* 0x000fe20000000000 */
[----:B------:R-:W-:Y:S01]  /*b800*/  I2FP.F32.S32 R40, R30 ;  /* 0x0000001e00287245 */ /* 0x000fe20000201400 */
[----:B------:R-:W-:Y:S01]  /*b810*/  FMUL R32, R55, R32 ;  /* 0x0000002037207220 */ /* 0x000fe20000400000 */
[----:B------:R-:W-:Y:S01]  /*b820*/  I2FP.F32.S32 R30, R29 ;  /* 0x0000001d001e7245 */ /* 0x000fe20000201400 */
[----:B0-----:R-:W-:-:S02]  /*b830*/  HADD2.F32 R64, -RZ, R64.H0_H0 ;  /* 0x20000040ff407230 */ /* 0x001fc40000004100 */
[----:B------:R-:W-:Y:S01]  /*b840*/  FMUL R52, R52, R57 ;  /* 0x0000003934347220 */ /* 0x000fe20000400000 */
[----:B------:R-:W-:Y:S01]  /*b850*/  FMUL R48, R48, R59 ;  /* 0x0000003b30307220 */ /* 0x000fe20000400000 */
[----:B------:R-:W-:Y:S02]  /*b860*/  HADD2.F32 R44, -RZ, R39.H0_H0 ;  /* 0x20000027ff2c7230 */ /* 0x000fe40000004100 */
[----:B------:R-:W-:Y:S01]  /*b870*/  FFMA R146, R35, R32, R146 ;  /* 0x0000002023927223 */ /* 0x000fe20000000092 */
[----:B------:R-:W-:Y:S01]  /*b880*/  FMUL R28, R55, R28 ;  /* 0x0000001c371c7220 */ /* 0x000fe20000400000 */
[----:B------:R-:W-:Y:S01]  /*b890*/  ISETP.GE.AND P0, PT, R120, R25, PT ;  /* 0x000000197800720c */ /* 0x000fe20003f06270 */
[----:B------:R-:W-:Y:S01]  /*b8a0*/  FFMA R38, R68, R38, R121 ;  /* 0x0000002644267223 */ /* 0x000fe20000000079 */
[----:B------:R-:W-:Y:S01]  /*b8b0*/  I2FP.F32.S32 R45, R45 ;  /* 0x0000002d002d7245 */ /* 0x000fe20000201400 */
[----:B------:R-:W-:Y:S01]  /*b8c0*/  FMUL R29, R51, R40 ;  /* 0x00000028331d7220 */ /* 0x000fe20000400000 */
[----:B------:R-:W-:Y:S01]  /*b8d0*/  I2FP.F32.S32 R32, R31 ;  /* 0x0000001f00207245 */ /* 0x000fe20000201400 */
[----:B------:R-:W-:Y:S01]  /*b8e0*/  FMUL R30, R55, R30 ;  /* 0x0000001e371e7220 */ /* 0x000fe20000400000 */
[----:B------:R-:W-:Y:S01]  /*b8f0*/  HADD2.F32 R65, -RZ, R65.H0_H0 ;  /* 0x20000041ff417230 */ /* 0x000fe20000004100 */
[----:B------:R-:W-:Y:S01]  /*b900*/  I2FP.F32.S32 R47, R47 ;  /* 0x0000002f002f7245 */ /* 0x000fe20000201400 */
[C---:B------:R-:W-:Y:S01]  /*b910*/  FFMA R52, R64.reuse, R52, R119 ;  /* 0x0000003440347223 */ /* 0x040fe20000000077 */
[----:B------:R-:W-:Y:S01]  /*b920*/  FFMA R48, R64, R48, R107 ;  /* 0x0000003040307223 */ /* 0x000fe2000000006b */
[----:B------:R-:W-:Y:S01]  /*b930*/  I2FP.F32.S32 R42, R42 ;  /* 0x0000002a002a7245 */ /* 0x000fe20000201400 */
[----:B------:R-:W-:Y:S01]  /*b940*/  FFMA R144, R143, R28, R144 ;  /* 0x0000001c8f907223 */ /* 0x000fe20000000090 */
[----:B------:R-:W-:Y:S01]  /*b950*/  FFMA R33, R69, R56, R38 ;  /* 0x0000003845217223 */ /* 0x000fe20000000026 */
[----:B------:R-:W-:Y:S01]  /*b960*/  FFMA R143, R143, R29, R102 ;  /* 0x0000001d8f8f7223 */ /* 0x000fe20000000066 */
[----:B------:R-:W-:Y:S01]  /*b970*/  I2FP.F32.S32 R60, R60 ;  /* 0x0000003c003c7245 */ /* 0x000fe20000201400 */
[----:B------:R-:W-:Y:S01]  /*b980*/  FFMA R141, R44, R30, R141 ;  /* 0x0000001e2c8d7223 */ /* 0x000fe2000000008d */
[----:B------:R-:W-:Y:S01]  /*b990*/  I2FP.F32.S32 R28, R61 ;  /* 0x0000003d001c7245 */ /* 0x000fe20000201400 */
[----:B------:R-:W-:-:S02]  /*b9a0*/  HADD2.F32 R70, -RZ, R70.H0_H0 ;  /* 0x20000046ff467230 */ /* 0x000fc40000004100 */
[----:B------:R-:W-:Y:S01]  /*b9b0*/  FMUL R54, R54, R45 ;  /* 0x0000002d36367220 */ /* 0x000fe20000400000 */
[----:B------:R-:W-:Y:S02]  /*b9c0*/  HADD2.F32 R66, -RZ, R66.H0_H0 ;  /* 0x20000042ff427230 */ /* 0x000fe40000004100 */
[C---:B------:R-:W-:Y:S01]  /*b9d0*/  FMUL R36, R50.reuse, R37 ;  /* 0x0000002532247220 */ /* 0x040fe20000400000 */
[----:B------:R-:W-:Y:S01]  /*b9e0*/  I2FP.F32.S32 R38, R43 ;  /* 0x0000002b00267245 */ /* 0x000fe20000201400 */
[----:B------:R-:W-:Y:S01]  /*b9f0*/  FMUL R29, R51, R32 ;  /* 0x00000020331d7220 */ /* 0x000fe20000400000 */
[C---:B------:R-:W-:Y:S01]  /*ba00*/  FFMA R53, R65.reuse, R53, R52 ;  /* 0x0000003541357223 */ /* 0x040fe20000000034 */
[----:B------:R-:W-:Y:S01]  /*ba10*/  I2FP.F32.S32 R62, R62 ;  /* 0x0000003e003e7245 */ /* 0x000fe20000201400 */
[----:B------:R-:W-:Y:S01]  /*ba20*/  FMUL R50, R50, R47 ;  /* 0x0000002f32327220 */ /* 0x000fe20000400000 */
[----:B------:R-:W-:Y:S01]  /*ba30*/  I2FP.F32.S32 R30, R63 ;  /* 0x0000003f001e7245 */ /* 0x000fe20000201400 */
[----:B------:R-:W-:Y:S01]  /*ba40*/  FFMA R49, R65, R49, R48 ;  /* 0x0000003141317223 */ /* 0x000fe20000000030 */
[----:B------:R-:W-:Y:S01]  /*ba50*/  FMUL R47, R51, R42 ;  /* 0x0000002a332f7220 */ /* 0x000fe20000400000 */
[----:B------:R-:W-:-:S02]  /*ba60*/  HADD2.F32 R124, -RZ, R71.H0_H0 ;  /* 0x20000047ff7c7230 */ /* 0x000fc40000004100 */
[----:B------:R-:W-:Y:S01]  /*ba70*/  FFMA R142, R44, R29, R142 ;  /* 0x0000001d2c8e7223 */ /* 0x000fe2000000008e */
[----:B------:R-:W-:Y:S02]  /*ba80*/  HADD2.F32 R118, -RZ, R67.H0_H0 ;  /* 0x20000043ff767230 */ /* 0x000fe40000004100 */
[C---:B------:R-:W-:Y:S01]  /*ba90*/  FMUL R60, R55.reuse, R60 ;  /* 0x0000003c373c7220 */ /* 0x040fe20000400000 */
[----:B------:R-:W-:Y:S01]  /*baa0*/  FMUL R28, R55, R28 ;  /* 0x0000001c371c7220 */ /* 0x000fe20000400000 */
[----:B------:R-:W-:Y:S01]  /*bab0*/  FFMA R33, R70, R34, R33 ;  /* 0x0000002246217223 */ /* 0x000fe20000000021 */
[----:B------:R-:W-:Y:S01]  /*bac0*/  FFMA R53, R66, R54, R53 ;  /* 0x0000003642357223 */ /* 0x000fe20000000035 */
[C---:B------:R-:W-:Y:S01]  /*bad0*/  FMUL R38, R51.reuse, R38 ;  /* 0x0000002633267220 */ /* 0x040fe20000400000 */
        /* <DEDUP_REMOVED lines=9> */
[----:B------:R-:W-:Y:S01]  /*bb70*/  FFMA R118, R118, R30, R49 ;  /* 0x0000001e76767223 */ /* 0x000fe20000000031 */
[----:B------:R-:W-:Y:S01]  /*bb80*/  VIADD R96, R96, 0x8 ;  /* 0x0000000860607836 */ /* 0x000fe20000000000 */
[----:B------:R-:W-:Y:S06]  /*bb90*/  BAR.SYNC.DEFER_BLOCKING 0x0 ;  /* 0x0000000000007b1d */ /* 0x000fec0000010000 */
[----:B------:R-:W-:Y:S05]  /*bba0*/  @!P0 BRA `(.L_x_1294) ;  /* 0xffffffc000c08947 */ /* 0x000fea000383ffff */
.L_x_1293:
[----:B------:R-:W1:Y:S01]  /*bbb0*/  LDS.64 R2, [R17+UR8] ;  /* 0x0000000811027984 */ /* 0x000e620008000a00 */
[----:B------:R-:W-:Y:S01]  /*bbc0*/  IMAD.SHL.U32 R99, R99, 0x10, RZ ;  /* 0x0000001063637824 */ /* 0x000fe200078e00ff */
[----:B------:R-:W2:Y:S01]  /*bbd0*/  LDCU.64 UR4, c[0x0][0x3a8] ;  /* 0x00007500ff0477ac */ /* 0x000ea20008000a00 */
[----:B------:R-:W-:Y:S01]  /*bbe0*/  IMAD R97, R97, 0xc00, RZ ;  /* 0x00000c0061617824 */ /* 0x000fe200078e02ff */
[----:B------:R-:W3:Y:S02]  /*bbf0*/  LDS.64 R6, [R17+UR8+0x20] ;  /* 0x0000200811067984 */ /* 0x000ee40008000a00 */
[----:B------:R-:W-:Y:S02]  /*bc00*/  LEA.HI R99, R98, R99, RZ, 0x1e ;  /* 0x0000006362637211 */ /* 0x000fe400078ff0ff */
[----:B------:R-:W4:Y:S03]  /*bc10*/  LDS.64 R8, [R17+UR8+0x40] ;  /* 0x0000400811087984 */ /* 0x000f260008000a00 */
[----:B-1----:R-:W-:-:S02]  /*bc20*/  IMAD R2, R2, 0x80, R99 ;  /* 0x0000008002027824 */ /* 0x002fc400078e0263 */
[--C-:B------:R-:W-:Y:S02]  /*bc30*/  IMAD R0, R3, 0x80, R99.reuse ;  /* 0x0000008003007824 */ /* 0x100fe400078e0263 */
[--C-:B---3--:R-:W-:Y:S01]  /*bc40*/  IMAD R6, R6, 0x80, R99.reuse ;  /* 0x0000008006067824 */ /* 0x108fe200078e0263 */
[C---:B------:R-:W-:Y:S02]  /*bc50*/  IADD3 R3, P0, PT, R97.reuse, R2, RZ ;  /* 0x0000000261037210 */ /* 0x040fe40007f1e0ff */
[----:B------:R-:W-:Y:S01]  /*bc60*/  IADD3 R5, P1, PT, R97, R0, RZ ;  /* 0x0000000061057210 */ /* 0x000fe20007f3e0ff */
[----:B----4-:R-:W-:Y:S01]  /*bc70*/  IMAD R8, R8, 0x80, R99 ;  /* 0x0000008008087824 */ /* 0x010fe200078e0263 */
[----:B------:R-:W-:Y:S02]  /*bc80*/  LEA.HI.X.SX32 R10, R2, RZ, 0x1, P0 ;  /* 0x000000ff020a7211 */ /* 0x000fe400000f0eff */
[----:B--2---:R-:W-:Y:S02]  /*bc90*/  LEA R2, P0, R3, UR4, 0x2 ;  /* 0x0000000403027c11 */ /* 0x004fe4000f8010ff */
[----:B------:R-:W-:-:S02]  /*bca0*/  LEA.HI.X.SX32 R0, R0, RZ, 0x1, P1 ;  /* 0x000000ff00007211 */ /* 0x000fc400008f0eff */
[----:B------:R-:W-:Y:S02]  /*bcb0*/  LEA R4, P1, R5, UR4, 0x2 ;  /* 0x0000000405047c11 */ /* 0x000fe4000f8210ff */
[----:B------:R-:W-:Y:S01]  /*bcc0*/  LEA.HI.X R3, R3, UR5, R10, 0x2, P0 ;  /* 0x0000000503037c11 */ /* 0x000fe200080f140a */
[--C-:B------:R-:W-:Y:S01]  /*bcd0*/  IMAD R10, R9, 0x80, R99.reuse ;  /* 0x00000080090a7824 */ /* 0x100fe200078e0263 */
[----:B------:R-:W-:Y:S01]  /*bce0*/  LEA.HI.X R5, R5, UR5, R0, 0x2, P1 ;  /* 0x0000000505057c11 */ /* 0x000fe200088f1400 */
[----:B------:R-:W-:Y:S01]  /*bcf0*/  IMAD R0, R7, 0x80, R99 ;  /* 0x0000008007007824 */ /* 0x000fe200078e0263 */
[C---:B------:R-:W-:Y:S01]  /*bd00*/  IADD3 R12, P0, PT, R97.reuse, R6, RZ ;  /* 0x00000006610c7210 */ /* 0x040fe20007f1e0ff */
[----:B------:R-:W-:Y:S01]  /*bd10*/  STG.E desc[UR10][R2.64], R46 ;  /* 0x0000002e02007986 */ /* 0x000fe2000c10190a */
[----:B------:R-:W-:Y:S02]  /*bd20*/  IADD3 R9, P2, PT, R97, R8, RZ ;  /* 0x0000000861097210 */ /* 0x000fe40007f5e0ff */
[----:B------:R-:W-:Y:S01]  /*bd30*/  LEA.HI.X.SX32 R7, R6, RZ, 0x1, P0 ;  /* 0x000000ff06077211 */ /* 0x000fe200000f0eff */
[----:B------:R-:W-:Y:S01]  /*bd40*/  STG.E desc[UR10][R4.64], R146 ;  /* 0x0000009204007986 */ /* 0x000fe2000c10190a */
[----:B------:R-:W-:-:S02]  /*bd50*/  LEA R6, P0, R12, UR4, 0x2 ;  /* 0x000000040c067c11 */ /* 0x000fc4000f8010ff */
[C---:B------:R-:W-:Y:S01]  /*bd60*/  IADD3 R11, P1, PT, R97.reuse, R0, RZ ;  /* 0x00000000610b7210 */ /* 0x040fe20007f3e0ff */
[----:B------:R1:W-:Y:S01]  /*bd70*/  STG.E desc[UR10][R2.64+0x20], R47 ;  /* 0x0000202f02007986 */ /* 0x0003e2000c10190a */
[----:B------:R-:W-:Y:S02]  /*bd80*/  LEA.HI.X R7, R12, UR5, R7, 0x2, P0 ;  /* 0x000000050c077c11 */ /* 0x000fe400080f1407 */
[----:B------:R-:W-:Y:S01]  /*bd90*/  IADD3 R97, P3, PT, R97, R10, RZ ;  /* 0x0000000a61617210 */ /* 0x000fe20007f7e0ff */
[----:B------:R-:W-:Y:S01]  /*bda0*/  STG.E desc[UR10][R4.64+0x20], R147 ;  /* 0x0000209304007986 */ /* 0x000fe2000c10190a */
[----:B------:R-:W-:Y:S02]  /*bdb0*/  LEA.HI.X.SX32 R14, R0, RZ, 0x1, P1 ;  /* 0x000000ff000e7211 */ /* 0x000fe400008f0eff */
[----:B------:R-:W-:Y:S01]  /*bdc0*/  LEA.HI.X.SX32 R12, R8, RZ, 0x1, P2 ;  /* 0x000000ff080c7211 */ /* 0x000fe200010f0eff */
[----:B------:R-:W-:Y:S01]  /*bdd0*/  STG.E desc[UR10][R6.64], R144 ;  /* 0x0000009006007986 */ /* 0x000fe2000c10190a */
[----:B------:R-:W-:-:S02]  /*bde0*/  LEA.HI.X.SX32 R0, R10, RZ, 0x1, P3 ;  /* 0x000000ff0a007211 */ /* 0x000fc400018f0eff */
[----:B------:R-:W-:Y:S02]  /*bdf0*/  LEA R8, P1, R9, UR4, 0x2 ;  /* 0x0000000409087c11 */ /* 0x000fe4000f8210ff */
[----:B-1----:R-:W-:Y:S02]  /*be00*/  LEA R2, P0, R11, UR4, 0x2 ;  /* 0x000000040b027c11 */ /* 0x002fe4000f8010ff */
        /* <DEDUP_REMOVED lines=12> */
        .weak           $__internal_36_$__cuda_sm20_div_s64
        .type           $__internal_36_$__cuda_sm20_div_s64,@function
        .size           $__internal_36_$__cuda_sm20_div_s64,($__internal_37_$__cuda_sm20_rem_s64 - $__internal_36_$__cuda_sm20_div_s64)
$__internal_36_$__cuda_sm20_div_s64:
        /* <DEDUP_REMOVED lines=22> */
[----:B------:R-:W-:-:S04]  /*c030*/  IMAD.X R32, R45, 0x1, R27, P0 ;  /* 0x000000012d207824 */ /* 0x000fc800000e061b */
[----:B------:R-:W-:Y:S01]  /*c040*/  IMAD.WIDE.U32 R26, R33, R28, RZ ;  /* 0x0000001c211a7225 */ /* 0x000fe200078e00ff */
[----:B------:R-:W-:-:S03]  /*c050*/  IADD3.X R39, PT, PT, RZ, RZ, R32, P2, P1 ;  /* 0x000000ffff277210 */ /* 0x000fc600017e2420 */
[----:B------:R-:W-:Y:S01]  /*c060*/  IMAD R27, R33, R29, R27 ;  /* 0x0000001d211b7224 */ /* 0x000fe200078e021b */
[----:B------:R-:W-:Y:S02]  /*c070*/  IADD3 R43, P0, PT, RZ, -R26, RZ ;  /* 0x8000001aff2b7210 */ /* 0x000fe40007f1e0ff */
[----:B------:R-:W-:Y:S01]  /*c080*/  IADD3 R26, P4, PT, RZ, -R41, RZ ;  /* 0x80000029ff1a7210 */ /* 0x000fe20007f9e0ff */
[----:B------:R-:W-:Y:S02]  /*c090*/  IMAD R27, R39, R28, R27 ;  /* 0x0000001c271b7224 */ /* 0x000fe400078e021b */
[----:B------:R-:W-:-:S04]  /*c0a0*/  IMAD.HI.U32 R32, R33, R43, RZ ;  /* 0x0000002b21207227 */ /* 0x000fc800078e00ff */
[----:B------:R-:W-:Y:S02]  /*c0b0*/  IMAD.X R44, RZ, RZ, ~R27, P0 ;  /* 0x000000ffff2c7224 */ /* 0x000fe400000e0e1b */
[----:B------:R-:W-:Y:S02]  /*c0c0*/  IMAD.X R27, RZ, RZ, ~R42, P4 ;  /* 0x000000ffff1b7224 */ /* 0x000fe400020e0e2a */
[----:B------:R-:W-:-:S04]  /*c0d0*/  IMAD.WIDE.U32 R32, P0, R33, R44, R32 ;  /* 0x0000002c21207225 */ /* 0x000fc80007800020 */
[----:B------:R-:W-:Y:S01]  /*c0e0*/  IMAD.HI.U32 R33, P1, R39, R43, R32 ;  /* 0x0000002b27217227 */ /* 0x000fe20007820020 */
[----:B------:R-:W-:-:S03]  /*c0f0*/  SEL R43, R26, R41, !P3 ;  /* 0x000000291a2b7207 */ /* 0x000fc60005800000 */
[CC--:B------:R-:W-:Y:S02]  /*c100*/  IMAD R32, R39.reuse, R44.reuse, RZ ;  /* 0x0000002c27207224 */ /* 0x0c0fe400078e02ff */
[----:B------:R-:W-:-:S03]  /*c110*/  IMAD.HI.U32 R44, R39, R44, RZ ;  /* 0x0000002c272c7227 */ /* 0x000fc600078e00ff */
[----:B------:R-:W-:Y:S01]  /*c120*/  IADD3 R33, P2, PT, R32, R33, RZ ;  /* 0x0000002120217210 */ /* 0x000fe20007f5e0ff */
[----:B------:R-:W-:Y:S01]  /*c130*/  IMAD.X R39, R44, 0x1, R39, P0 ;  /* 0x000000012c277824 */ /* 0x000fe200000e0627 */
[-C--:B------:R-:W-:Y:S01]  /*c140*/  SEL R44, R27, R42.reuse, !P3 ;  /* 0x0000002a1b2c7207 */ /* 0x080fe20005800000 */
[----:B------:R-:W-:Y:S01]  /*c150*/  IMAD.MOV.U32 R27, RZ, RZ, RZ ;  /* 0x000000ffff1b7224 */ /* 0x000fe200078e00ff */
[----:B------:R-:W-:Y:S01]  /*c160*/  LOP3.LUT R42, R37, R42, RZ, 0x3c, !PT ;  /* 0x0000002a252a7212 */ /* 0x000fe200078e3cff */
        /* <DEDUP_REMOVED lines=27> */
[----:B------:R-:W-:Y:S01]  /*c320*/  ISETP.GE.AND P1, PT, R42, RZ, PT ;  /* 0x000000ff2a00720c */ /* 0x000fe20003f26270 */
[----:B------:R-:W-:Y:S01]  /*c330*/  IMAD.X R29, RZ, RZ, R26, P2 ;  /* 0x000000ffff1d7224 */ /* 0x000fe200010e061a */
        /* <DEDUP_REMOVED lines=8> */
[----:B------:R-:W-:Y:S01]  /*c3c0*/  SEL R29, R26, R29, !P1 ;  /* 0x0000001d1a1d7207 */ /* 0x000fe20004800000 */
[----:B------:R-:W-:Y:S01]  /*c3d0*/  IMAD.MOV.U32 R26, RZ, RZ, R24 ;  /* 0x000000ffff1a7224 */ /* 0x000fe200078e0018 */
[----:B------:R-:W-:Y:S02]  /*c3e0*/  SEL R28, R28, 0xffffffff, P0 ;  /* 0xffffffff1c1c7807 */ /* 0x000fe40000000000 */
[----:B------:R-:W-:Y:S01]  /*c3f0*/  SEL R29, R29, 0xffffffff, P0 ;  /* 0xffffffff1d1d7807 */ /* 0x000fe20000000000 */
[----:B------:R-:W-:Y:S06]  /*c400*/  RET.REL.NODEC R26 `(mul_mat_q40_24_8_false) ;  /* 0xffffff381afc7950 */ /* 0x000fec0003c3ffff */
        .weak           $__internal_37_$__cuda_sm20_rem_s64
        .type           $__internal_37_$__cuda_sm20_rem_s64,@function
        .size           $__internal_37_$__cuda_sm20_rem_s64,(.L_x_3723 - $__internal_37_$__cuda_sm20_rem_s64)
$__internal_37_$__cuda_sm20_rem_s64:
        /* <DEDUP_REMOVED lines=32> */
[----:B------:R-:W-:-:S03]  /*c610*/  SEL R38, R29, R24, !P1 ;  /* 0x000000181d267207 */ /* 0x000fc60004800000 */
[----:B------:R-:W-:Y:S02]  /*c620*/  IMAD.X R40, RZ, RZ, ~R25, P4 ;  /* 0x000000ffff287224 */ /* 0x000fe400020e0e19 */
[----:B------:R-:W-:-:S03]  /*c630*/  IMAD.HI.U32 R33, P2, R37, R39, R32 ;  /* 0x0000002725217227 */ /* 0x000fc60007840020 */
[----:B------:R-:W-:Y:S01]  /*c640*/  SEL R40, R40, R25, !P1 ;  /* 0x0000001928287207 */ /* 0x000fe20004800000 */
[CC--:B------:R-:W-:Y:S02]  /*c650*/  IMAD R32, R37.reuse, R28.reuse, RZ ;  /* 0x0000001c25207224 */ /* 0x0c0fe400078e02ff */
[----:B------:R-:W-:-:S03]  /*c660*/  IMAD.HI.U32 R28, R37, R28, RZ ;  /* 0x0000001c251c7227 */ /* 0x000fc600078e00ff */
[----:B------:R-:W-:Y:S01]  /*c670*/  IADD3 R33, P3, PT, R32, R33, RZ ;  /* 0x0000002120217210 */ /* 0x000fe20007f7e0ff */
[----:B------:R-:W-:Y:S02]  /*c680*/  IMAD.X R37, R28, 0x1, R37, P0 ;  /* 0x000000011c257824 */ /* 0x000fe400000e0625 */
        /* <DEDUP_REMOVED lines=38> */
.L_x_1295:
        /* <DEDUP_REMOVED lines=9> */
.L_x_3723:


//--------------------- .text.mul_mat_q40_stream_k_fixup_16_8_false --------------------------
	.section	.text.mul_mat_q40_stream_k_fixup_16_8_false,"ax",@progbits
	.align	128
        .global         mul_mat_q40_stream_k_fixup_16_8_false
        .type           mul_mat_q40_stream_k_fixup_16_8_false,@function
        .size           mul_mat_q40_stream_k_fixup_16_8_false,(.L_x_3725 - mul_mat_q40_stream_k_fixup_16_8_false)
        .other          mul_mat_q40_stream_k_fixup_16_8_false,@"STO_CUDA_ENTRY STV_DEFAULT"
mul_mat_q40_stream_k_fixup_16_8_false:
.text.mul_mat_q40_stream_k_fixup_16_8_false:
        /* <DEDUP_REMOVED lines=51> */
[----:B------:R-:W-:Y:S01]  /*0330*/  @P0 IADD3 R5, PT, PT, R5, -R0, RZ ;  /* 0x8000000005050210 */ /* 0x000fe20007ffe0ff */
[----:B------:R-:W-:-:S03]  /*0340*/  @P0 VIADD R3, R3, 0x1 ;  /* 0x0000000103030836 */ /* 0x000fc60000000000 */
[----:B------:R-:W-:Y:S01]  /*0350*/  ISETP.GE.U32.AND P1, PT, R5, R0, PT ;  /* 0x000000000500720c */ /* 0x000fe20003f26070 */
[----:B------:R-:W-:-:S12]  /*0360*/  IMAD.MOV.U32 R5, RZ, RZ, RZ ;  /* 0x000000ffff057224 */ /* 0x000fd800078e00ff */
[----:B------:R-:W-:Y:S01]  /*0370*/  @P1 VIADD R3, R3, 0x1 ;  /* 0x0000000103031836 */ /* 0x000fe20000000000 */
[----:B------:R-:W-:-:S05]  /*0380*/  @!P2 LOP3.LUT R3, RZ, R0, RZ, 0x33, !PT ;  /* 0x00000000ff03a212 */ /* 0x000fca00078e33ff */
[----:B------:R-:W-:Y:S01]  /*0390*/  IMAD.MOV.U32 R4, RZ, RZ, R3 ;  /* 0x000000ffff047224 */ /* 0x000fe200078e0003 */
[----:B------:R-:W-:Y:S06]  /*03a0*/  BRA `(.L_x_1297) ;  /* 0x0000000000287947 */ /* 0x000fec0003800000 */
.L_x_1296:
[----:B------:R-:W-:Y:S01]  /*03b0*/  MOV R2, UR8 ;  /* 0x0000000800027c02 */ /* 0x000fe20008000f00 */
[----:B------:R-:W-:Y:S02]  /*03c0*/  HFMA2 R24, -RZ, RZ, 0, 0 ;  /* 0x00000000ff187431 */ /* 0x000fe400000001ff */
[----:B------:R-:W-:Y:S02]  /*03d0*/  IMAD.U32 R3, RZ, RZ, UR9 ;  /* 0x00000009ff037e24 */ /* 0x000fe4000f8e00ff */
[----:B------:R-:W-:Y:S02]  /*03e0*/  IMAD.U32 R30, RZ, RZ, UR6 ;  /* 0x00000006ff1e7e24 */ /* 0x000fe4000f8e00ff */
[----:B------:R-:W-:Y:S01]  /*03f0*/  IMAD.MOV.U32 R25, RZ, RZ, R2 ;  /* 0x000000ffff197224 */ /* 0x000fe200078e0002 */
[----:B------:R-:W-:Y:S01]  /*0400*/  MOV R2, 0x430 ;  /* 0x0000043000027802 */ /* 0x000fe20000000f00 */
[----:B------:R-:W-:-:S07]  /*0410*/  IMAD.MOV.U32 R26, RZ, RZ, R0 ;  /* 0x000000ffff1a7224 */ /* 0x000fce00078e0000 */
[----:B------:R-:W-:Y:S05]  /*0420*/  CALL.REL.NOINC `($__internal_38_$__cuda_sm20_div_s64) ;  /* 0x0000002c00147944 */ /* 0x000fea0003c00000 */
[----:B------:R-:W-:Y:S02]  /*0430*/  IMAD.MOV.U32 R4, RZ, RZ, R34 ;  /* 0x000000ffff047224 */ /* 0x000fe400078e0022 */
[----:B------:R-:W-:-:S07]  /*0440*/  IMAD.MOV.U32 R5, RZ, RZ, R35 ;  /* 0x000000ffff057224 */ /* 0x000fce00078e0023 */
.L_x_1297:
        /* <DEDUP_REMOVED lines=20> */
[----:B------:R-:W-:Y:S01]  /*0590*/  ISETP.NE.U32.AND P2, PT, R0, RZ, PT ;  /* 0x000000ff0000720c */ /* 0x000fe20003f45070 */
[----:B------:R-:W-:-:S06]  /*05a0*/  HFMA2 R9, -RZ, RZ, 0, 0 ;  /* 0x00000000ff097431 */ /* 0x000fcc00000001ff */
[----:B0-----:R-:W0:Y:S02]  /*05b0*/  MUFU.RCP R6, R6 ;  /* 0x0000000600067308 */ /* 0x001e240000001000 */
[----:B0-----:R-:W-:-:S06]  /*05c0*/  VIADD R2, R6, 0xffffffe ;  /* 0x0ffffffe06027836 */ /* 0x001fcc0000000000 */
[----:B------:R0:W1:Y:S02]  /*05d0*/  F2I.FTZ.U32.TRUNC.NTZ R3, R2 ;  /* 0x0000000200037305 */ /* 0x000064000021f000 */
[----:B0-----:R-:W-:Y:S01]  /*05e0*/  MOV R2, RZ ;  /* 0x000000ff00027202 */ /* 0x001fe20000000f00 */
        /* <DEDUP_REMOVED lines=13> */
.L_x_1298:
[----:B------:R-:W-:Y:S02]  /*06c0*/  IMAD.U32 R2, RZ, RZ, UR8 ;  /* 0x00000008ff027e24 */ /* 0x000fe4000f8e00ff */
[----:B------:R-:W-:Y:S02]  /*06d0*/  IMAD.U32 R3, RZ, RZ, UR9 ;  /* 0x00000009ff037e24 */ /* 0x000fe4000f8e00ff */
[----:B------:R-:W-:Y:S01]  /*06e0*/  IMAD.U32 R30, RZ, RZ, UR6 ;  /* 0x00000006ff1e7e24 */ /* 0x000fe2000f8e00ff */
[----:B------:R-:W-:Y:S01]  /*06f0*/  MOV R25, R2 ;  /* 0x0000000200197202 */ /* 0x000fe20000000f00 */
[----:B------:R-:W-:Y:S01]  /*0700*/  IMAD.MOV.U32 R26, RZ, RZ, R0 ;  /* 0x000000ffff1a7224 */ /* 0x000fe200078e0000 */
[----:B------:R-:W-:Y:S01]  /*0710*/  MOV R2, 0x740 ;  /* 0x0000074000027802 */ /* 0x000fe20000000f00 */
[----:B------:R-:W-:-:S07]  /*0720*/  IMAD.MOV.U32 R24, RZ, RZ, RZ ;  /* 0x000000ffff187224 */ /* 0x000fce00078e00ff */
[----:B------:R-:W-:Y:S05]  /*0730*/  CALL.REL.NOINC `($__internal_38_$__cuda_sm20_div_s64) ;  /* 0x0000002800507944 */ /* 0x000fea0003c00000 */
[----:B------:R-:W-:Y:S02]  /*0740*/  IMAD.MOV.U32 R8, RZ, RZ, R34 ;  /* 0x000000ffff087224 */ /* 0x000fe400078e0022 */
[----:B------:R-:W-:-:S07]  /*0750*/  IMAD.MOV.U32 R9, RZ, RZ, R35 ;  /* 0x000000ffff097224 */ /* 0x000fce00078e0023 */
.L_x_1299:
[----:B------:R-:W-:-:S04]  /*0760*/  LOP3.LUT R2, R5, UR13, RZ, 0xfc, !PT ;  /* 0x0000000d05027c12 */ /* 0x000fc8000f8efcff */
[----:B------:R-:W-:-:S13]  /*0770*/  ISETP.NE.U32.AND P0, PT, R2, RZ, PT ;  /* 0x000000ff0200720c */ /* 0x000fda0003f05070 */
        /* <DEDUP_REMOVED lines=19> */
.L_x_1300:
[----:B------:R-:W-:Y:S01]  /*08b0*/  MOV R25, R4 ;  /* 0x0000000400197202 */ /* 0x000fe20000000f00 */
[----:B------:R-:W-:Y:S01]  /*08c0*/  IMAD.MOV.U32 R30, RZ, RZ, R5 ;  /* 0x000000ffff1e7224 */ /* 0x000fe200078e0005 */
[----:B------:R-:W-:Y:S01]  /*08d0*/  MOV R2, 0x910 ;  /* 0x0000091000027802 */ /* 0x000fe20000000f00 */
[----:B------:R-:W-:Y:S02]  /*08e0*/  IMAD.U32 R20, RZ, RZ, UR4 ;  /* 0x00000004ff147e24 */ /* 0x000fe4000f8e00ff */
[----:B------:R-:W-:-:S07]  /*08f0*/  IMAD.U32 R21, RZ, RZ, UR13 ;  /* 0x0000000dff157e24 */ /* 0x000fce000f8e00ff */
[----:B------:R-:W-:Y:S05]  /*0900*/  CALL.REL.NOINC `($__internal_39_$__cuda_sm20_rem_s64) ;  /* 0x0000002c002c7944 */ /* 0x000fea0003c00000 */
[----:B------:R-:W-:-:S07]  /*0910*/  IMAD.MOV.U32 R3, RZ, RZ, R24 ;  /* 0x000000ffff037224 */ /* 0x000fce00078e0018 */
.L_x_1301:
        /* <DEDUP_REMOVED lines=23> */
[----:B------:R-:W-:-:S05]  /*0a90*/  @P0 VIADD R2, R2, -UR4 ;  /* 0x8000000402020c36 */ /* 0x000fca0008000000 */
[----:B------:R-:W-:-:S13]  /*0aa0*/  ISETP.GE.U32.AND P0, PT, R2, UR4, PT ;  /* 0x0000000402007c0c */ /* 0x000fda000bf06070 */
[----:B------:R-:W-:Y:S01]  /*0ab0*/  @P0 VIADD R2, R2, -UR4 ;  /* 0x8000000402020c36 */ /* 0x000fe20008000000 */
[----:B------:R-:W-:Y:S01]  /*0ac0*/  @!P1 LOP3.LUT R2, RZ, UR4, RZ, 0x33, !PT ;  /* 0x00000004ff029c12 */ /* 0x000fe2000f8e33ff */
[----:B------:R-:W-:Y:S06]  /*0ad0*/  BRA `(.L_x_1303) ;  /* 0x00000000001c7947 */ /* 0x000fec0003800000 */
.L_x_1302:
[----:B------:R-:W-:Y:S01]  /*0ae0*/  IMAD.MOV.U32 R25, RZ, RZ, R8 ;  /* 0x000000ffff197224 */ /* 0x000fe200078e0008 */
[----:B------:R-:W-:Y:S01]  /*0af0*/  MOV R20, UR4 ;  /* 0x0000000400147c02 */ /* 0x000fe20008000f00 */
[----:B------:R-:W-:Y:S01]  /*0b00*/  IMAD.MOV.U32 R30, RZ, RZ, R9 ;  /* 0x000000ffff1e7224 */ /* 0x000fe200078e0009 */
[----:B------:R-:W-:Y:S01]  /*0b10*/  MOV R2, 0xb40 ;  /* 0x00000b4000027802 */ /* 0x000fe20000000f00 */
[----:B------:R-:W-:-:S07]  /*0b20*/  IMAD.U32 R21, RZ, RZ, UR13 ;  /* 0x0000000dff157e24 */ /* 0x000fce000f8e00ff */
[----:B------:R-:W-:Y:S05]  /*0b30*/  CALL.REL.NOINC `($__internal_39_$__cuda_sm20_rem_s64) ;  /* 0x0000002800a07944 */ /* 0x000fea0003c00000 */
[----:B------:R-:W-:-:S07]  /*0b40*/  IMAD.MOV.U32 R2, RZ, RZ, R24 ;  /* 0x000000ffff027224 */ /* 0x000fce00078e0018 */
.L_x_1303:
        /* <DEDUP_REMOVED lines=13> */
[----:B------:R-:W-:Y:S02]  /*0c20*/  IMAD.MOV.U32 R2, RZ, RZ, RZ ;  /* 0x000000ffff027224 */ /* 0x000fe400078e00ff */
[----:B------:R-:W-:-:S03]  /*0c30*/  IMAD.MOV.U32 R17, RZ, RZ, RZ ;  /* 0x000000ffff117224 */ /* 0x000fc600078e00ff */
[----:B0-----:R-:W0:Y:S02]  /*0c40*/  MUFU.RCP R4, R4 ;  /* 0x0000000400047308 */ /* 0x001e240000001000 */
[----:B0-----:R-:W-:Y:S01]  /*0c50*/  IADD3 R6, PT, PT, R4, 0xffffffe, RZ ;  /* 0x0ffffffe04067810 */ /* 0x001fe20007ffe0ff */
[----:B------:R-:W-:-:S05]  /*0c60*/  IMAD.MOV.U32 R4, RZ, RZ, RZ ;  /* 0x000000ffff047224 */ /* 0x000fca00078e00ff */
[----:B------:R-:W0:Y:S02]  /*0c70*/  F2I.FTZ.U32.TRUNC.NTZ R3, R6 ;  /* 0x0000000600037305 */ /* 0x000e24000021f000 */
[----:B0-----:R-:W-:-:S04]  /*0c80*/  IMAD R9, R9, R3, RZ ;  /* 0x0000000309097224 */ /* 0x001fc800078e02ff */
        /* <DEDUP_REMOVED lines=13> */
.L_x_1304:
[----:B------:R-:W-:Y:S01]  /*0d60*/  MOV R25, R18 ;  /* 0x0000001200197202 */ /* 0x000fe20000000f00 */
[----:B------:R-:W-:Y:S01]  /*0d70*/  IMAD.MOV.U32 R30, RZ, RZ, R19 ;  /* 0x000000ffff1e7224 */ /* 0x000fe200078e0013 */
[----:B------:R-:W-:Y:S01]  /*0d80*/  MOV R2, 0xdc0 ;  /* 0x00000dc000027802 */ /* 0x000fe20000000f00 */
[----:B------:R-:W-:Y:S02]  /*0d90*/  IMAD.U32 R26, RZ, RZ, UR4 ;  /* 0x00000004ff1a7e24 */ /* 0x000fe4000f8e00ff */
[----:B------:R-:W-:-:S07]  /*0da0*/  IMAD.U32 R24, RZ, RZ, UR13 ;  /* 0x0000000dff187e24 */ /* 0x000fce000f8e00ff */
[----:B------:R-:W-:Y:S05]  /*0db0*/  CALL.REL.NOINC `($__internal_38_$__cuda_sm20_div_s64) ;  /* 0x0000002000b07944 */ /* 0x000fea0003c00000 */
[----:B------:R-:W-:Y:S01]  /*0dc0*/  IADD3 R9, P0, PT, RZ, -R34, RZ ;  /* 0x80000022ff097210 */ /* 0x000fe20007f1e0ff */
[----:B------:R-:W-:Y:S02]  /*0dd0*/  IMAD.MOV.U32 R16, RZ, RZ, R34 ;  /* 0x000000ffff107224 */ /* 0x000fe400078e0022 */
[--C-:B------:R-:W-:Y:S02]  /*0de0*/  IMAD.MOV.U32 R17, RZ, RZ, R35.reuse ;  /* 0x000000ffff117224 */ /* 0x100fe400078e0023 */
[----:B------:R-:W-:Y:S02]  /*0df0*/  IMAD.X R4, RZ, RZ, ~R35, P0 ;  /* 0x000000ffff047224 */ /* 0x000fe400000e0e23 */
[----:B------:R-:W-:-:S04]  /*0e00*/  IMAD.WIDE.U32 R2, R9, UR4, R18 ;  /* 0x0000000409027c25 */ /* 0x000fc8000f8e0012 */
[----:B------:R-:W-:Y:S01]  /*0e10*/  IMAD R4, R4, UR4, RZ ;  /* 0x0000000404047c24 */ /* 0x000fe2000f8e02ff */
[----:B------:R-:W-:-:S03]  /*0e20*/  MOV R6, R2 ;  /* 0x0000000200067202 */ /* 0x000fc60000000f00 */
[----:B------:R-:W-:-:S04]  /*0e30*/  IMAD R9, R9, UR13, R4 ;  /* 0x0000000d09097c24 */ /* 0x000fc8000f8e0204 */
[----:B------:R-:W-:-:S07]  /*0e40*/  IMAD.IADD R4, R3, 0x1, R9 ;  /* 0x0000000103047824 */ /* 0x000fce00078e0209 */
.L_x_1305:
[----:B------:R-:W-:-:S04]  /*0e50*/  LOP3.LUT R3, R5, UR13, RZ, 0xfc, !PT ;  /* 0x0000000d05037c12 */ /* 0x000fc8000f8efcff */
[----:B------:R-:W-:-:S13]  /*0e60*/  ISETP.NE.AND.EX P0, PT, R3, RZ, PT, !PT ;  /* 0x000000ff0300720c */ /* 0x000fda0003f053f0 */
[----:B------:R-:W-:Y:S05]  /*0e70*/  @P0 BRA `(.L_x_1306) ;  /* 0x0000000000500947 */ /* 0x000fea0003800000 */
        /* <DEDUP_REMOVED lines=20> */
.L_x_1306:
[----:B------:R-:W-:Y:S01]  /*0fc0*/  IMAD.MOV.U32 R25, RZ, RZ, R7 ;  /* 0x000000ffff197224 */ /* 0x000fe200078e0007 */
[----:B------:R-:W-:Y:S01]  /*0fd0*/  MOV R24, UR13 ;  /* 0x0000000d00187c02 */ /* 0x000fe20008000f00 */
[----:B------:R-:W-:Y:S01]  /*0fe0*/  IMAD.MOV.U32 R30, RZ, RZ, R5 ;  /* 0x000000ffff1e7224 */ /* 0x000fe200078e0005 */
[----:B------:R-:W-:Y:S01]  /*0ff0*/  MOV R2, 0x1020 ;  /* 0x0000102000027802 */ /* 0x000fe20000000f00 */
[----:B------:R-:W-:-:S07]  /*1000*/  IMAD.U32 R26, RZ, RZ, UR4 ;  /* 0x00000004ff1a7e24 */ /* 0x000fce000f8e00ff */
[----:B------:R-:W-:Y:S05]  /*1010*/  CALL.REL.NOINC `($__internal_38_$__cuda_sm20_div_s64) ;  /* 0x0000002000187944 */ /* 0x000fea0003c00000 */
.L_x_1307:
        /* <DEDUP_REMOVED lines=22> */
[----:B------:R-:W-:-:S04]  /*1180*/  @!P1 LOP3.LUT R10, RZ, UR4, RZ, 0x33, !PT ;  /* 0x00000004ff0a9c12 */ /* 0x000fc8000f8e33ff */
[----:B------:R-:W-:-:S04]  /*1190*/  ISETP.NE.U32.AND P0, PT, R10, RZ, PT ;  /* 0x000000ff0a00720c */ /* 0x000fc80003f05070 */
[----:B------:R-:W-:Y:S01]  /*11a0*/  ISETP.NE.AND.EX P0, PT, RZ, RZ, PT, P0 ;  /* 0x000000ffff00720c */ /* 0x000fe20003f05300 */
[----:B------:R-:W-:-:S12]  /*11b0*/  BRA `(.L_x_1308) ;  /* 0x0000000000207947 */ /* 0x000fd80003800000 */
.L_x_1309:
[----:B------:R-:W-:Y:S01]  /*11c0*/  IMAD.MOV.U32 R25, RZ, RZ, R7 ;  /* 0x000000ffff197224 */ /* 0x000fe200078e0007 */
[----:B------:R-:W-:Y:S01]  /*11d0*/  MOV R21, UR13 ;  /* 0x0000000d00157c02 */ /* 0x000fe20008000f00 */
[----:B------:R-:W-:Y:S01]  /*11e0*/  IMAD.MOV.U32 R30, RZ, RZ, R5 ;  /* 0x000000ffff1e7224 */ /* 0x000fe200078e0005 */
[----:B------:R-:W-:Y:S01]  /*11f0*/  MOV R2, 0x1220 ;  /* 0x0000122000027802 */ /* 0x000fe20000000f00 */
[----:B------:R-:W-:-:S07]  /*1200*/  IMAD.U32 R20, RZ, RZ, UR4 ;  /* 0x00000004ff147e24 */ /* 0x000fce000f8e00ff */
[----:B------:R-:W-:Y:S05]  /*1210*/  CALL.REL.NOINC `($__internal_39_$__cuda_sm20_rem_s64) ;  /* 0x0000002000e87944 */ /* 0x000fea0003c00000 */
[----:B------:R-:W-:-:S04]  /*1220*/  ISETP.NE.U32.AND P0, PT, R24, RZ, PT ;  /* 0x000000ff1800720c */ /* 0x000fc80003f05070 */
[----:B------:R-:W-:-:S13]  /*1230*/  ISETP.NE.AND.EX P0, PT, R31, RZ, PT, P0 ;  /* 0x000000ff1f00720c */ /* 0x000fda0003f05300 */
.L_x_1308:
        /* <DEDUP_REMOVED lines=19> */
[----:B------:R-:W-:Y:S01]  /*1370*/  IMAD.MOV.U32 R14, RZ, RZ, R18 ;  /* 0x000000ffff0e7224 */ /* 0x000fe200078e0012 */
[----:B------:R-:W3:Y:S02]  /*1380*/  LDCU.64 UR16, c[0x0][0x358] ;  /* 0x00006b00ff1077ac */ /* 0x000ee40008000a00 */
[----:B------:R-:W-:Y:S01]  /*1390*/  IMAD.U32 R22, RZ, RZ, UR12 ;  /* 0x0000000cff167e24 */ /* 0x000fe2000f8e00ff */
[----:B0-----:R-:W-:-:S02]  /*13a0*/  UIMAD UR7, UR7, UR9, URZ ;  /* 0x00000009070772a4 */ /* 0x001fc4000f8e02ff */
[----:B------:R-:W-:Y:S02]  /*13b0*/  UIMAD.WIDE.U32 UR8, UR6, UR9, URZ ;  /* 0x00000009060872a5 */ /* 0x000fe4000f8e00ff */
[----:B------:R-:W-:Y:S02]  /*13c0*/  UIMAD UR6, UR15, UR6, UR7 ;  /* 0x000000060f0672a4 */ /* 0x000fe4000f8e0207 */
[----:B------:R-:W-:Y:S02]  /*13d0*/  USHF.R.S32.HI UR7, URZ, 0x1f, UR12 ;  /* 0x0000001fff077899 */ /* 0x000fe4000801140c */
[----:B------:R-:W-:Y:S02]  /*13e0*/  UIADD3 UR6, UPT, UPT, UR9, UR6, URZ ;  /* 0x0000000609067290 */ /* 0x000fe4000fffe0ff */
[----:B------:R-:W-:Y:S02]  /*13f0*/  UIMAD.WIDE.U32 UR18, UR8, UR10, URZ ;  /* 0x0000000a081272a5 */ /* 0x000fe4000f8e00ff */
[----:B------:R-:W-:Y:S01]  /*1400*/  UIMAD UR6, UR6, UR10, URZ ;  /* 0x0000000a060672a4 */ /* 0x000fe2000f8e02ff */
[----:B------:R-:W-:Y:S01]  /*1410*/  MOV R23, UR7 ;  /* 0x0000000700177c02 */ /* 0x000fe20008000f00 */
[----:B------:R-:W0:Y:S01]  /*1420*/  LDCU.64 UR20, c[0x0][0x398] ;  /* 0x00007300ff1477ac */ /* 0x000e220008000a00 */
[----:B-1----:R-:W-:Y:S01]  /*1430*/  VIADD R15, R3, 0x20 ;  /* 0x00000020030f7836 */ /* 0x002fe20000000000 */
[----:B------:R-:W-:-:S04]  /*1440*/  UIMAD UR6, UR11, UR8, UR6 ;  /* 0x000000080b0672a4 */ /* 0x000fc8000f8e0206 */
[----:B--23--:R-:W-:-:S12]  /*1450*/  UIADD3 UR6, UPT, UPT, UR19, UR6, URZ ;  /* 0x0000000613067290 */ /* 0x00cfd8000fffe0ff */
.L_x_1320:
[C---:B------:R-:W-:Y:S02]  /*1460*/  IMAD R2, R22.reuse, UR6, RZ ;  /* 0x0000000616027c24 */ /* 0x040fe4000f8e02ff */
[----:B------:R-:W-:-:S04]  /*1470*/  IMAD.WIDE.U32 R24, R22, UR18, RZ ;  /* 0x0000001216187c25 */ /* 0x000fc8000f8e00ff */
[----:B------:R-:W-:-:S04]  /*1480*/  IMAD R21, R23, UR18, R2 ;  /* 0x0000001217157c24 */ /* 0x000fc8000f8e0202 */
[----:B------:R-:W-:-:S05]  /*1490*/  IMAD.IADD R30, R25, 0x1, R21 ;  /* 0x00000001191e7824 */ /* 0x000fca00078e0215 */
[----:B------:R-:W-:-:S13]  /*14a0*/  ISETP.NE.U32.AND P0, PT, R30, RZ, PT ;  /* 0x000000ff1e00720c */ /* 0x000fda0003f05070 */
[----:B------:R-:W-:Y:S05]  /*14b0*/  @P0 BRA `(.L_x_1310) ;  /* 0x0000000000500947 */ /* 0x000fea0003800000 */
[----:B------:R-:W1:Y:S01]  /*14c0*/  I2F.U32.RP R2, R0 ;  /* 0x0000000000027306 */ /* 0x000e620000209000 */
[----:B------:R-:W-:Y:S01]  /*14d0*/  ISETP.NE.U32.AND P2, PT, R0, RZ, PT ;  /* 0x000000ff0000720c */ /* 0x000fe20003f45070 */
[----:B------:R-:W-:-:S06]  /*14e0*/  IMAD.MOV.U32 R35, RZ, RZ, RZ ;  /* 0x000000ffff237224 */ /* 0x000fcc00078e00ff */
[----:B-1----:R-:W1:Y:S02]  /*14f0*/  MUFU.RCP R2, R2 ;  /* 0x0000000200027308 */ /* 0x002e640000001000 */
[----:B-1----:R-:W-:-:S06]  /*1500*/  VIADD R20, R2, 0xffffffe ;  /* 0x0ffffffe02147836 */ /* 0x002fcc0000000000 */
[----:B------:R1:W2:Y:S02]  /*1510*/  F2I.FTZ.U32.TRUNC.NTZ R21, R20 ;  /* 0x0000001400157305 */ /* 0x0002a4000021f000 */
[----:B-1----:R-:W-:Y:S02]  /*1520*/  IMAD.MOV.U32 R20, RZ, RZ, RZ ;  /* 0x000000ffff147224 */ /* 0x002fe400078e00ff */
[----:B--2---:R-:W-:-:S04]  /*1530*/  IMAD.MOV R25, RZ, RZ, -R21 ;  /* 0x000000ffff197224 */ /* 0x004fc800078e0a15 */
        /* <DEDUP_REMOVED lines=12> */
.L_x_1310:
[----:B------:R-:W-:Y:S01]  /*1600*/  MOV R25, R24 ;  /* 0x0000001800197202 */ /* 0x000fe20000000f00 */
[----:B------:R-:W-:Y:S01]  /*1610*/  IMAD.MOV.U32 R26, RZ, RZ, R0 ;  /* 0x000000ffff1a7224 */ /* 0x000fe200078e0000 */
[----:B------:R-:W-:Y:S01]  /*1620*/  MOV R2, 0x1650 ;  /* 0x0000165000027802 */ /* 0x000fe20000000f00 */
[----:B------:R-:W-:-:S07]  /*1630*/  IMAD.MOV.U32 R24, RZ, RZ, RZ ;  /* 0x000000ffff187224 */ /* 0x000fce00078e00ff */
[----:B0-----:R-:W-:Y:S05]  /*1640*/  CALL.REL.NOINC `($__internal_38_$__cuda_sm20_div_s64) ;  /* 0x00000018008c7944 */ /* 0x001fea0003c00000 */
.L_x_1311:
        /* <DEDUP_REMOVED lines=9> */
[----:B------:R1:W2:Y:S02]  /*16e0*/  F2I.FTZ.U32.TRUNC.NTZ R21, R20 ;  /* 0x0000001400157305 */ /* 0x0002a4000021f000 */
[----:B-1----:R-:W-:Y:S02]  /*16f0*/  HFMA2 R20, -RZ, RZ, 0, 0 ;  /* 0x00000000ff147431 */ /* 0x002fe400000001ff */
        /* <DEDUP_REMOVED lines=11> */
.L_x_1312:
[----:B------:R-:W-:Y:S01]  /*17b0*/  MOV R25, R34 ;  /* 0x0000002200197202 */ /* 0x000fe20000000f00 */
[----:B------:R-:W-:Y:S01]  /*17c0*/  IMAD.MOV.U32 R30, RZ, RZ, R35 ;  /* 0x000000ffff1e7224 */ /* 0x000fe200078e0023 */
[----:B------:R-:W-:Y:S01]  /*17d0*/  MOV R2, 0x1810 ;  /* 0x0000181000027802 */ /* 0x000fe20000000f00 */
[----:B------:R-:W-:Y:S02]  /*17e0*/  IMAD.U32 R20, RZ, RZ, UR4 ;  /* 0x00000004ff147e24 */ /* 0x000fe4000f8e00ff */
[----:B------:R-:W-:-:S07]  /*17f0*/  IMAD.U32 R21, RZ, RZ, UR13 ;  /* 0x0000000dff157e24 */ /* 0x000fce000f8e00ff */
[----:B0-----:R-:W-:Y:S05]  /*1800*/  CALL.REL.NOINC `($__internal_39_$__cuda_sm20_rem_s64) ;  /* 0x0000001c006c7944 */ /* 0x001fea0003c00000 */
[----:B------:R-:W-:-:S07]  /*1810*/  IMAD.MOV.U32 R30, RZ, RZ, R24 ;  /* 0x000000ffff1e7224 */ /* 0x000fce00078e0018 */
.L_x_1313:
        /* <DEDUP_REMOVED lines=13> */
[----:B0-----:R-:W-:-:S03]  /*18f0*/  LEA R20, P0, R2, UR20, 0x2 ;  /* 0x0000001402147c11 */ /* 0x001fc6000f8010ff */
[----:B------:R-:W-:-:S05]  /*1900*/  IMAD.X R5, RZ, RZ, R5, P1 ;  /* 0x000000ffff057224 */ /* 0x000fca00008e0605 */
        /* <DEDUP_REMOVED lines=8> */
[----:B------:R-:W5:Y:S01]  /*1990*/  LDG.E.CONSTANT R31, desc[UR16][R20.64+0x1180] ;  /* 0x00118010141f7981 */ /* 0x000f62000c1e9900 */
[----:B------:R-:W-:-:S04]  /*19a0*/  LOP3.LUT R28, R30, UR13, RZ, 0xfc, !PT ;  /* 0x0000000d1e1c7c12 */ /* 0x000fc8000f8efcff */
[----:B------:R-:W-:Y:S01]  /*19b0*/  ISETP.NE.U32.AND P0, PT, R28, RZ, PT ;  /* 0x000000ff1c00720c */ /* 0x000fe20003f05070 */
[----:B--2---:R-:W-:Y:S01]  /*19c0*/  FADD R13, R13, R2 ;  /* 0x000000020d0d7221 */ /* 0x004fe20000000000 */
[----:B---3--:R-:W-:Y:S01]  /*19d0*/  FADD R12, R12, R5 ;  /* 0x000000050c0c7221 */ /* 0x008fe20000000000 */
[----:B----4-:R-:W-:Y:S01]  /*19e0*/  FADD R11, R11, R14 ;  /* 0x0000000e0b0b7221 */ /* 0x010fe20000000000 */
[----:B-----5:R-:W-:Y:S01]  /*19f0*/  FADD R10, R10, R27 ;  /* 0x0000001b0a0a7221 */ /* 0x020fe20000000000 */
[----:B------:R-:W-:Y:S01]  /*1a00*/  FADD R9, R9, R24 ;  /* 0x0000001809097221 */ /* 0x000fe20000000000 */
[----:B------:R-:W-:Y:S01]  /*1a10*/  FADD R8, R8, R29 ;  /* 0x0000001d08087221 */ /* 0x000fe20000000000 */
[----:B------:R-:W-:Y:S01]  /*1a20*/  FADD R7, R7, R26 ;  /* 0x0000001a07077221 */ /* 0x000fe20000000000 */
[----:B------:R-:W-:-:S05]  /*1a30*/  FADD R6, R6, R31 ;  /* 0x0000001f06067221 */ /* 0x000fca0000000000 */
        /* <DEDUP_REMOVED lines=21> */
.L_x_1315:
[----:B------:R-:W-:Y:S01]  /*1b90*/  IMAD.U32 R20, RZ, RZ, UR4 ;  /* 0x00000004ff147e24 */ /* 0x000fe2000f8e00ff */
[----:B------:R-:W-:Y:S02]  /*1ba0*/  MOV R21, UR13 ;  /* 0x0000000d00157c02 */ /* 0x000fe40008000f00 */
[----:B------:R-:W-:-:S07]  /*1bb0*/  MOV R2, 0x1bd0 ;  /* 0x00001bd000027802 */ /* 0x000fce0000000f00 */
[----:B------:R-:W-:Y:S05]  /*1bc0*/  CALL.REL.NOINC `($__internal_39_$__cuda_sm20_rem_s64) ;  /* 0x00000018007c7944 */ /* 0x000fea0003c00000 */
[----:B------:R-:W-:-:S04]  /*1bd0*/  ISETP.NE.U32.AND P0, PT, R24, RZ, PT ;  /* 0x000000ff1800720c */ /* 0x000fc80003f05070 */
[----:B------:R-:W-:-:S13]  /*1be0*/  ISETP.NE.AND.EX P0, PT, R31, RZ, PT, P0 ;  /* 0x000000ff1f00720c */ /* 0x000fda0003f05300 */
.L_x_1316:
        /* <DEDUP_REMOVED lines=24> */
.L_x_1318:
[----:B------:R-:W-:Y:S01]  /*1d70*/  IMAD.U32 R26, RZ, RZ, UR4 ;  /* 0x00000004ff1a7e24 */ /* 0x000fe2000f8e00ff */
[----:B------:R-:W-:Y:S02]  /*1d80*/  MOV R24, UR13 ;  /* 0x0000000d00187c02 */ /* 0x000fe40008000f00 */
[----:B------:R-:W-:-:S07]  /*1d90*/  MOV R2, 0x1db0 ;  /* 0x00001db000027802 */ /* 0x000fce0000000f00 */
[----:B------:R-:W-:Y:S05]  /*1da0*/  CALL.REL.NOINC `($__internal_38_$__cuda_sm20_div_s64) ;  /* 0x0000001000b47944 */ /* 0x000fea0003c00000 */
.L_x_1319:
[----:B------:R-:W-:-:S04]  /*1db0*/  ISETP.GE.U32.AND P0, PT, R34, R16, PT ;  /* 0x000000102200720c */ /* 0x000fc80003f06070 */
[----:B------:R-:W-:-:S13]  /*1dc0*/  ISETP.GE.AND.EX P0, PT, R35, R17, PT, P0 ;  /* 0x000000112300720c */ /* 0x000fda0003f06300 */
[----:B------:R-:W-:Y:S05]  /*1dd0*/  @!P0 BRA `(.L_x_1317) ;  /* 0x0000000000148947 */ /* 0x000fea0003800000 */
.L_x_1314:
[----:B------:R-:W-:Y:S01]  /*1de0*/  IADD3 R22, P0, PT, R22, -0x1, RZ ;  /* 0xffffffff16167810 */ /* 0x000fe20007f1e0ff */
[----:B------:R-:W-:Y:S02]  /*1df0*/  IMAD.MOV.U32 R14, RZ, RZ, R25 ;  /* 0x000000ffff0e7224 */ /* 0x000fe400078e0019 */
[----:B------:R-:W-:Y:S01]  /*1e00*/  IMAD.MOV.U32 R5, RZ, RZ, R30 ;  /* 0x000000ffff057224 */ /* 0x000fe200078e001e */
[----:B------:R-:W-:Y:S01]  /*1e10*/  IADD3.X R23, PT, PT, R23, -0x1, RZ, P0, !PT ;  /* 0xffffffff17177810 */ /* 0x000fe200007fe4ff */
[----:B------:R-:W-:Y:S08]  /*1e20*/  BRA `(.L_x_1320) ;  /* 0xfffffff4008c7947 */ /* 0x000ff0000383ffff */
.L_x_1317:
        /* <DEDUP_REMOVED lines=30> */
.L_x_1321:
[----:B------:R-:W-:Y:S01]  /*2010*/  IMAD.MOV.U32 R25, RZ, RZ, R18 ;  /* 0x000000ffff197224 */ /* 0x000fe200078e0012 */
[----:B------:R-:W-:-:S07]  /*2020*/  MOV R2, 0x2040 ;  /* 0x0000204000027802 */ /* 0x000fce0000000f00 */
[----:B------:R-:W-:Y:S05]  /*2030*/  CALL.REL.NOINC `($__internal_38_$__cuda_sm20_div_s64) ;  /* 0x0000001000107944 */ /* 0x000fea0003c00000 */
[----:B------:R-:W-:-:S07]  /*2040*/  IMAD.MOV.U32 R5, RZ, RZ, R34 ;  /* 0x000000ffff057224 */ /* 0x000fce00078e0022 */
.L_x_1322:
        /* <DEDUP_REMOVED lines=16> */
[----:B0-----:R-:W-:Y:S01]  /*2150*/  IMAD.MOV.U32 R16, RZ, RZ, RZ ;  /* 0x000000ffff107224 */ /* 0x001fe200078e00ff */
[----:B-1----:R-:W-:-:S05]  /*2160*/  IADD3 R19, PT, PT, RZ, -R17, RZ ;  /* 0x80000011ff137210 */ /* 0x002fca0007ffe0ff */
        /* <DEDUP_REMOVED lines=12> */
.L_x_1323:
[----:B------:R-:W-:Y:S01]  /*2230*/  IMAD.U32 R26, RZ, RZ, UR6 ;  /* 0x00000006ff1a7e24 */ /* 0x000fe2000f8e00ff */
[----:B------:R-:W-:Y:S01]  /*2240*/  MOV R2, 0x2290 ;  /* 0x0000229000027802 */ /* 0x000fe20000000f00 */
[----:B------:R-:W-:Y:S02]  /*2250*/  IMAD.U32 R27, RZ, RZ, UR7 ;  /* 0x00000007ff1b7e24 */ /* 0x000fe4000f8e00ff */
[----:B------:R-:W-:Y:S02]  /*2260*/  IMAD.MOV.U32 R25, RZ, RZ, R18 ;  /* 0x000000ffff197224 */ /* 0x000fe400078e0012 */
[----:B------:R-:W-:-:S07]  /*2270*/  IMAD.U32 R24, RZ, RZ, UR5 ;  /* 0x00000005ff187e24 */ /* 0x000fce000f8e00ff */
[----:B------:R-:W-:Y:S05]  /*2280*/  CALL.REL.NOINC `($__internal_38_$__cuda_sm20_div_s64) ;  /* 0x0000000c007c7944 */ /* 0x000fea0003c00000 */
[----:B------:R-:W-:-:S07]  /*2290*/  MOV R0, R34 ;  /* 0x0000002200007202 */ /* 0x000fce0000000f00 */
.L_x_1324:
        /* <DEDUP_REMOVED lines=25> */
.L_x_1325:
[----:B------:R-:W-:Y:S01]  /*2430*/  IMAD.U32 R26, RZ, RZ, UR4 ;  /* 0x00000004ff1a7e24 */ /* 0x000fe2000f8e00ff */
[----:B------:R-:W-:Y:S02]  /*2440*/  MOV R24, UR13 ;  /* 0x0000000d00187c02 */ /* 0x000fe40008000f00 */
[----:B------:R-:W-:-:S07]  /*2450*/  MOV R2, 0x2470 ;  /* 0x0000247000027802 */ /* 0x000fce0000000f00 */
[----:B------:R-:W-:Y:S05]  /*2460*/  CALL.REL.NOINC `($__internal_38_$__cuda_sm20_div_s64) ;  /* 0x0000000c00047944 */ /* 0x000fea0003c00000 */
[----:B------:R-:W-:-:S07]  /*2470*/  IMAD.MOV.U32 R2, RZ, RZ, R34 ;  /* 0x000000ffff027224 */ /* 0x000fce00078e0022 */
.L_x_1326:
        /* <DEDUP_REMOVED lines=15> */
[----:B------:R-:W-:-:S03]  /*2570*/  IMAD R0, R2, R17, R0 ;  /* 0x0000001102007224 */ /* 0x000fc600078e0200 */
        /* <DEDUP_REMOVED lines=70> */
.L_x_1327:
[----:B------:R-:W0:Y:S01]  /*29e0*/  LDC.64 R16, c[0x0][0x388] ;  /* 0x0000e200ff107b82 */ /* 0x000e220000000a00 */
[----:B------:R-:W-:-:S04]  /*29f0*/  SHF.R.S64 R21, RZ, 0x1e, R0 ;  /* 0x0000001eff157819 */ /* 0x000fc80000001000 */
[----:B0-----:R-:W-:-:S04]  /*2a00*/  IADD3 R20, P0, PT, R21, R16, RZ ;  /* 0x0000001015147210 */ /* 0x001fc80007f1e0ff */
[----:B------:R-:W-:-:S05]  /*2a10*/  LEA.HI.X.SX32 R21, R0, R17, 0x2, P0 ;  /* 0x0000001100157211 */ /* 0x000fca00000f16ff */
[----:B------:R0:W2:Y:S01]  /*2a20*/  LDG.E R25, desc[UR16][R20.64] ;  /* 0x0000001014197981 */ /* 0x0000a2000c1e1900 */
[----:B------:R-:W-:Y:S02]  /*2a30*/  LEA R14, R4, R3, 0x5 ;  /* 0x00000003040e7211 */ /* 0x000fe400078e28ff */
[----:B------:R-:W-:Y:S02]  /*2a40*/  IADD3 R23, P1, PT, RZ, RZ, RZ ;  /* 0x000000ffff177210 */ /* 0x000fe40007f3e0ff */
        /* <DEDUP_REMOVED lines=24> */
[----:B------:R-:W-:-:S04]  /*2bd0*/  SHF.L.U32 R5, R5, 0x7, RZ ;  /* 0x0000000705057819 */ /* 0x000fc800000006ff */
[----:B------:R-:W-:Y:S01]  /*2be0*/  SHF.R.S32.HI R0, RZ, 0x1f, R5 ;  /* 0x0000001fff007819 */ /* 0x000fe20000011405 */
[----:B-1----:R-:W-:-:S06]  /*2bf0*/  ULEA UR4, UR5, UR4, 0x18 ;  /* 0x0000000405047291 */ /* 0x002fcc000f8ec0ff */
[----:B------:R-:W-:-:S05]  /*2c00*/  LEA R14, R4, UR4, 0x2 ;  /* 0x00000004040e7c11 */ /* 0x000fca000f8e10ff */
[----:B------:R-:W1:Y:S01]  /*2c10*/  LDS R2, [R14] ;  /* 0x000000000e027984 */ /* 0x000e620000000800 */
[----:B------:R-:W1:Y:S02]  /*2c20*/  LDCU UR4, c[0x0][0x3ac] ;  /* 0x00007580ff0477ac */ /* 0x000e640008000800 */
[----:B-1----:R-:W-:-:S05]  /*2c30*/  IMAD R16, R2, UR4, R3 ;  /* 0x0000000402107c24 */ /* 0x002fca000f8e0203 */
[----:B------:R-:W-:-:S04]  /*2c40*/  IADD3 R17, P0, PT, R5, R16, RZ ;  /* 0x0000001005117210 */ /* 0x000fc80007f1e0ff */
[----:B0-----:R-:W-:Y:S02]  /*2c50*/  LEA.HI.X.SX32 R18, R16, R0, 0x1, P0 ;  /* 0x0000000010127211 */ /* 0x001fe400000f0eff */
        /* <DEDUP_REMOVED lines=66> */
        .weak           $__internal_38_$__cuda_sm20_div_s64
        .type           $__internal_38_$__cuda_sm20_div_s64,@function
        .size           $__internal_38_$__cuda_sm20_div_s64,($__internal_39_$__cuda_sm20_rem_s64 - $__internal_38_$__cuda_sm20_div_s64)
$__internal_38_$__cuda_sm20_div_s64:
        /* <DEDUP_REMOVED lines=11> */
[C---:B------:R-:W-:Y:S01]  /*3130*/  IMAD R27, R36.reuse, R21, R33 ;  /* 0x00000015241b7224 */ /* 0x040fe200078e0221 */
[----:B------:R-:W-:Y:S01]  /*3140*/  IADD3 R32, P0, PT, RZ, -R32, RZ ;  /* 0x80000020ff207210 */ /* 0x000fe20007f1e0ff */
[----:B------:R-:W-:Y:S01]  /*3150*/  IMAD.MOV.U32 R35, RZ, RZ, R36 ;  /* 0x000000ffff237224 */ /* 0x000fe200078e0024 */
[-C--:B------:R-:W-:Y:S01]  /*3160*/  IADD3 R33, P4, PT, RZ, -R25.reuse, RZ ;  /* 0x80000019ff217210 */ /* 0x080fe20007f9e0ff */
[----:B------:R-:W-:Y:S02]  /*3170*/  IMAD R28, R37, R20, R27 ;  /* 0x00000014251c7224 */ /* 0x000fe400078e021b */
[----:B------:R-:W-:Y:S01]  /*3180*/  IMAD.HI.U32 R34, R36, R32, RZ ;  /* 0x0000002024227227 */ /* 0x000fe200078e00ff */
[----:B------:R-:W-:-:S03]  /*3190*/  SEL R33, R33, R25, !P3 ;  /* 0x0000001921217207 */ /* 0x000fc60005800000 */
[----:B------:R-:W-:Y:S02]  /*31a0*/  IMAD.X R28, RZ, RZ, ~R28, P0 ;  /* 0x000000ffff1c7224 */ /* 0x000fe400000e0e1c */
[----:B------:R-:W-:Y:S02]  /*31b0*/  IMAD.X R31, RZ, RZ, ~R30, P4 ;  /* 0x000000ffff1f7224 */ /* 0x000fe400020e0e1e */
[----:B------:R-:W-:-:S03]  /*31c0*/  IMAD.WIDE.U32 R34, P0, R36, R28, R34 ;  /* 0x0000001c24227225 */ /* 0x000fc60007800022 */
[----:B------:R-:W-:Y:S01]  /*31d0*/  SEL R31, R31, R30, !P3 ;  /* 0x0000001e1f1f7207 */ /* 0x000fe20005800000 */
        /* <DEDUP_REMOVED lines=8> */
[----:B------:R-:W-:-:S03]  /*3260*/  IADD3 R28, P0, PT, RZ, -R28, RZ ;  /* 0x8000001cff1c7210 */ /* 0x000fc60007f1e0ff */
[----:B------:R-:W-:Y:S02]  /*3270*/  IMAD R32, R27, R20, R32 ;  /* 0x000000141b207224 */ /* 0x000fe400078e0220 */
[----:B------:R-:W-:-:S04]  /*3280*/  IMAD.HI.U32 R34, R35, R28, RZ ;  /* 0x0000001c23227227 */ /* 0x000fc800078e00ff */
        /* <DEDUP_REMOVED lines=26> */
[----:B------:R-:W-:Y:S02]  /*3430*/  IADD3.X R32, PT, PT, R31, ~R21, RZ, P1, !PT ;  /* 0x800000151f207210 */ /* 0x000fe40000ffe4ff */
[----:B------:R-:W-:Y:S01]  /*3440*/  SEL R33, R34, R33, P0 ;  /* 0x0000002122217207 */ /* 0x000fe20000000000 */
[----:B------:R-:W-:Y:S01]  /*3450*/  IMAD.X R34, RZ, RZ, R27, P2 ;  /* 0x000000ffff227224 */ /* 0x000fe200010e061b */
        /* <DEDUP_REMOVED lines=15> */
[----:B------:R-:W-:-:S04]  /*3550*/  ISETP.NE.AND.EX P0, PT, R24, RZ, PT, P0 ;  /* 0x000000ff1800720c */ /* 0x000fc80003f05300 */
[----:B------:R-:W-:Y:S01]  /*3560*/  SEL R20, R20, R21, !P1 ;  /* 0x0000001514147207 */ /* 0x000fe20004800000 */
[----:B------:R-:W-:Y:S01]  /*3570*/  IMAD.MOV.U32 R21, RZ, RZ, 0x0 ;  /* 0x00000000ff157424 */ /* 0x000fe200078e00ff */
[----:B------:R-:W-:Y:S02]  /*3580*/  SEL R34, R28, 0xffffffff, P0 ;  /* 0xffffffff1c227807 */ /* 0x000fe40000000000 */
[----:B------:R-:W-:Y:S02]  /*3590*/  SEL R35, R20, 0xffffffff, P0 ;  /* 0xffffffff14237807 */ /* 0x000fe40000000000 */
[----:B------:R-:W-:-:S04]  /*35a0*/  MOV R20, R2 ;  /* 0x0000000200147202 */ /* 0x000fc80000000f00 */
[----:B------:R-:W-:Y:S05]  /*35b0*/  RET.REL.NODEC R20 `(mul_mat_q40_stream_k_fixup_16_8_false) ;  /* 0xffffffc814907950 */ /* 0x000fea0003c3ffff */
        .weak           $__internal_39_$__cuda_sm20_rem_s64
        .type           $__internal_39_$__cuda_sm20_rem_s64,@function
        .size           $__internal_39_$__cuda_sm20_rem_s64,(.L_x_3725 - $__internal_39_$__cuda_sm20_rem_s64)
$__internal_39_$__cuda_sm20_rem_s64:
        /* <DEDUP_REMOVED lines=16> */
[----:B------:R-:W-:Y:S01]  /*36c0*/  IMAD.WIDE.U32 R26, P0, R28, R24, R26 ;  /* 0x000000181c1a7225 */ /* 0x000fe2000780001a */
[----:B------:R-:W-:-:S03]  /*36d0*/  IADD3 R28, P4, PT, RZ, -R25, RZ ;  /* 0x80000019ff1c7210 */ /* 0x000fc60007f9e0ff */
[C---:B------:R-:W-:Y:S02]  /*36e0*/  IMAD R36, R29.reuse, R24, RZ ;  /* 0x000000181d247224 */ /* 0x040fe400078e02ff */
[----:B------:R-:W-:-:S04]  /*36f0*/  IMAD.HI.U32 R37, P1, R29, R37, R26 ;  /* 0x000000251d257227 */ /* 0x000fc8000782001a */
[----:B------:R-:W-:Y:S01]  /*3700*/  IMAD.HI.U32 R24, R29, R24, RZ ;  /* 0x000000181d187227 */ /* 0x000fe200078e00ff */
[----:B------:R-:W-:-:S03]  /*3710*/  IADD3 R37, P2, PT, R36, R37, RZ ;  /* 0x0000002524257210 */ /* 0x000fc60007f5e0ff */
[----:B------:R-:W-:Y:S02]  /*3720*/  IMAD.X R24, R24, 0x1, R29, P0 ;  /* 0x0000000118187824 */ /* 0x000fe400000e061d */
[----:B------:R-:W-:-:S03]  /*3730*/  IMAD.WIDE.U32 R26, R37, R32, RZ ;  /* 0x00000020251a7225 */ /* 0x000fc600078e00ff */
[----:B------:R-:W-:Y:S01]  /*3740*/  IADD3.X R24, PT, PT, RZ, RZ, R24, P2, P1 ;  /* 0x000000ffff187210 */ /* 0x000fe200017e2418 */
[C---:B------:R-:W-:Y:S01]  /*3750*/  IMAD R27, R37.reuse, R33, R27 ;  /* 0x00000021251b7224 */ /* 0x040fe200078e021b */
[----:B------:R-:W-:Y:S02]  /*3760*/  IADD3 R29, P0, PT, RZ, -R26, RZ ;  /* 0x8000001aff1d7210 */ /* 0x000fe40007f1e0ff */
[----:B------:R-:W-:Y:S01]  /*3770*/  ISETP.GE.AND P1, PT, R30, RZ, PT ;  /* 0x000000ff1e00720c */ /* 0x000fe20003f26270 */
[----:B------:R-:W-:Y:S02]  /*3780*/  IMAD R27, R24, R32, R27 ;  /* 0x00000020181b7224 */ /* 0x000fe400078e021b */
        /* <DEDUP_REMOVED lines=8> */
[----:B------:R-:W-:Y:S01]  /*3810*/  IMAD.X R27, R27, 0x1, R24, P0 ;  /* 0x000000011b1b7824 */ /* 0x000fe200000e0618 */
[----:B------:R-:W-:Y:S01]  /*3820*/  IADD3.X R29, PT, PT, RZ, ~R30, RZ, P4, !PT ;  /* 0x8000001eff1d7210 */ /* 0x000fe200027fe4ff */
[----:B------:R-:W-:Y:S02]  /*3830*/  IMAD.MOV.U32 R37, RZ, RZ, RZ ;  /* 0x000000ffff257224 */ /* 0x000fe400078e00ff */
        /* <DEDUP_REMOVED lines=27> */
[----:B------:R-:W-:Y:S02]  /*39f0*/  IADD3 R27, P2, PT, RZ, -R24, RZ ;  /* 0x80000018ff1b7210 */ /* 0x000fe40007f5e0ff */
[----:B------:R-:W-:Y:S01]  /*3a00*/  ISETP.NE.U32.AND P0, PT, R20, RZ, PT ;  /* 0x000000ff1400720c */ /* 0x000fe20003f05070 */
[----:B------:R-:W-:Y:S01]  /*3a10*/  IMAD.MOV.U32 R20, RZ, RZ, R2 ;  /* 0x000000ffff147224 */ /* 0x000fe200078e0002 */
[----:B------:R-:W-:Y:S02]  /*3a20*/  IADD3.X R29, PT, PT, RZ, ~R32, RZ, P2, !PT ;  /* 0x80000020ff1d7210 */ /* 0x000fe400017fe4ff */
[----:B------:R-:W-:Y:S01]  /*3a30*/  ISETP.NE.AND.EX P0, PT, R21, RZ, PT, P0 ;  /* 0x000000ff1500720c */ /* 0x000fe20003f05300 */
[----:B------:R-:W-:Y:S01]  /*3a40*/  IMAD.MOV.U32 R21, RZ, RZ, 0x0 ;  /* 0x00000000ff157424 */ /* 0x000fe200078e00ff */
[----:B------:R-:W-:-:S02]  /*3a50*/  SEL R24, R27, R24, !P1 ;  /* 0x000000181b187207 */ /* 0x000fc40004800000 */
[----:B------:R-:W-:Y:S02]  /*3a60*/  SEL R29, R29, R32, !P1 ;  /* 0x000000201d1d7207 */ /* 0x000fe40004800000 */
[----:B------:R-:W-:Y:S02]  /*3a70*/  SEL R24, R24, 0xffffffff, P0 ;  /* 0xffffffff18187807 */ /* 0x000fe40000000000 */
[----:B------:R-:W-:Y:S01]  /*3a80*/  SEL R31, R29, 0xffffffff, P0 ;  /* 0xffffffff1d1f7807 */ /* 0x000fe20000000000 */
[----:B------:R-:W-:Y:S06]  /*3a90*/  RET.REL.NODEC R20 `(mul_mat_q40_stream_k_fixup_16_8_false) ;  /* 0xffffffc414587950 */ /* 0x000fec0003c3ffff */
.L_x_1328:
        /* <DEDUP_REMOVED lines=14> */
.L_x_3725:


//--------------------- .text.mul_mat_q40_16_8_false --------------------------
	.section	.text.mul_mat_q40_16_8_false,"ax",@progbits
	.align	128
        .global         mul_mat_q40_16_8_false
        .type           mul_mat_q40_16_8_false,@function
        .size           mul_mat_q40_16_8_false,(.L_x_3727 - mul_mat_q40_16_8_false)
        .other          mul_mat_q40_16_8_false,@"STO_CUDA_ENTRY STV_DEFAULT"
mul_mat_q40_16_8_false:
.text.mul_mat_q40_16_8_false:
        /* <DEDUP_REMOVED lines=69> */
.L_x_1329:
[----:B------:R-:W-:Y:S01]  /*0450*/  IMAD.MOV.U32 R44, RZ, RZ, R4 ;  /* 0x000000ffff2c7224 */ /* 0x000fe200078e0004 */
[----:B------:R-:W-:Y:S01]  /*0460*/  MOV R38, 0x490 ;  /* 0x0000049000267802 */ /* 0x000fe20000000f00 */
[----:B------:R-:W-:-:S07]  /*0470*/  IMAD.MOV.U32 R40, RZ, RZ, RZ ;  /* 0x000000ffff287224 */ /* 0x000fce00078e00ff */
[----:B------:R-:W-:Y:S05]  /*0480*/  CALL.REL.NOINC `($__internal_40_$__cuda_sm20_div_s64) ;  /* 0x000000a400187944 */ /* 0x000fea0003c00000 */
[----:B------:R-:W-:Y:S02]  /*0490*/  IMAD.MOV.U32 R2, RZ, RZ, R32 ;  /* 0x000000ffff027224 */ /* 0x000fe400078e0020 */
[----:B------:R-:W-:-:S07]  /*04a0*/  IMAD.MOV.U32 R3, RZ, RZ, R33 ;  /* 0x000000ffff037224 */ /* 0x000fce00078e0021 */
.L_x_1330:
        /* <DEDUP_REMOVED lines=39> */
.L_x_1331:
[----:B------:R-:W-:Y:S01]  /*0720*/  IMAD.MOV.U32 R44, RZ, RZ, R6 ;  /* 0x000000ffff2c7224 */ /* 0x000fe200078e0006 */
[----:B------:R-:W-:Y:S01]  /*0730*/  MOV R38, 0x760 ;  /* 0x0000076000267802 */ /* 0x000fe20000000f00 */
[----:B------:R-:W-:-:S07]  /*0740*/  IMAD.MOV.U32 R40, RZ, RZ, RZ ;  /* 0x000000ffff287224 */ /* 0x000fce00078e00ff */
[----:B------:R-:W-:Y:S05]  /*0750*/  CALL.REL.NOINC `($__internal_40_$__cuda_sm20_div_s64) ;  /* 0x000000a000647944 */ /* 0x000fea0003c00000 */
[----:B------:R-:W-:Y:S02]  /*0760*/  IMAD.MOV.U32 R4, RZ, RZ, R32 ;  /* 0x000000ffff047224 */ /* 0x000fe400078e0020 */
[----:B------:R-:W-:-:S07]  /*0770*/  IMAD.MOV.U32 R5, RZ, RZ, R33 ;  /* 0x000000ffff057224 */ /* 0x000fce00078e0021 */
.L_x_1332:
        /* <DEDUP_REMOVED lines=21> */
.L_x_1333:
[----:B------:R-:W-:Y:S01]  /*08d0*/  IMAD.MOV.U32 R28, RZ, RZ, R2 ;  /* 0x000000ffff1c7224 */ /* 0x000fe200078e0002 */
[----:B------:R-:W-:Y:S01]  /*08e0*/  MOV R36, 0x910 ;  /* 0x0000091000247802 */ /* 0x000fe20000000f00 */
[----:B------:R-:W-:-:S07]  /*08f0*/  IMAD.MOV.U32 R29, RZ, RZ, R3 ;  /* 0x000000ffff1d7224 */ /* 0x000fce00078e0003 */
[----:B------:R-:W-:Y:S05]  /*0900*/  CALL.REL.NOINC `($__internal_41_$__cuda_sm20_rem_s64) ;  /* 0x000000a400487944 */ /* 0x000fea0003c00000 */
[----:B------:R-:W-:-:S07]  /*0910*/  IMAD.MOV.U32 R8, RZ, RZ, R108 ;  /* 0x000000ffff087224 */ /* 0x000fce00078e006c */
.L_x_1334:
        /* <DEDUP_REMOVED lines=28> */
.L_x_1335:
[----:B------:R-:W-:Y:S01]  /*0ae0*/  IMAD.MOV.U32 R28, RZ, RZ, R4 ;  /* 0x000000ffff1c7224 */ /* 0x000fe200078e0004 */
[----:B------:R-:W-:Y:S01]  /*0af0*/  MOV R36, 0xb20 ;  /* 0x00000b2000247802 */ /* 0x000fe20000000f00 */
[----:B------:R-:W-:-:S07]  /*0b00*/  IMAD.MOV.U32 R29, RZ, RZ, R5 ;  /* 0x000000ffff1d7224 */ /* 0x000fce00078e0005 */
[----:B------:R-:W-:Y:S05]  /*0b10*/  CALL.REL.NOINC `($__internal_41_$__cuda_sm20_rem_s64) ;  /* 0x000000a000c47944 */ /* 0x000fea0003c00000 */
[----:B------:R-:W-:-:S07]  /*0b20*/  IMAD.MOV.U32 R0, RZ, RZ, R108 ;  /* 0x000000ffff007224 */ /* 0x000fce00078e006c */
.L_x_1336:
        /* <DEDUP_REMOVED lines=29> */
.L_x_1337:
[----:B------:R-:W-:Y:S01]  /*0d00*/  IMAD.MOV.U32 R28, RZ, RZ, R37 ;  /* 0x000000ffff1c7224 */ /* 0x000fe200078e0025 */
[----:B------:R-:W-:Y:S01]  /*0d10*/  MOV R36, 0xd40 ;  /* 0x00000d4000247802 */ /* 0x000fe20000000f00 */
[----:B------:R-:W-:-:S07]  /*0d20*/  IMAD.MOV.U32 R29, RZ, RZ, R39 ;  /* 0x000000ffff1d7224 */ /* 0x000fce00078e0027 */
[----:B------:R-:W-:Y:S05]  /*0d30*/  CALL.REL.NOINC `($__internal_41_$__cuda_sm20_rem_s64) ;  /* 0x000000a0003c7944 */ /* 0x000fea0003c00000 */
[----:B------:R-:W-:-:S07]  /*0d40*/  IMAD.MOV.U32 R109, RZ, RZ, R33 ;  /* 0x000000ffff6d7224 */ /* 0x000fce00078e0021 */
.L_x_1338:
        /* <DEDUP_REMOVED lines=9> */
[----:B------:R-:W-:Y:S02]  /*0de0*/  SEL R29, R111, R4, P0 ;  /* 0x000000046f1d7207 */ /* 0x000fe40000000000 */
[-C--:B------:R-:W-:Y:S02]  /*0df0*/  ISETP.GE.AND.EX P1, PT, R39, R2.reuse, PT, P1 ;  /* 0x000000022700720c */ /* 0x080fe40003f26310 */
        /* <DEDUP_REMOVED lines=8> */
[----:B------:R-:W-:Y:S01]  /*0e80*/  IMAD.U32 R102, RZ, RZ, UR8 ;  /* 0x00000008ff667e24 */ /* 0x000fe2000f8e00ff */
[----:B------:R-:W-:Y:S01]  /*0e90*/  LOP3.LUT R8, R90, 0xf, RZ, 0xc0, !PT ;  /* 0x0000000f5a087812 */ /* 0x000fe200078ec0ff */
[----:B------:R-:W-:Y:S01]  /*0ea0*/  IMAD.WIDE.U32 R136, R111, UR6, RZ ;  /* 0x000000066f887c25 */ /* 0x000fe2000f8e00ff */
[----:B------:R-:W-:Y:S02]  /*0eb0*/  LOP3.LUT R4, R24, 0xfc, RZ, 0xc0, !PT ;  /* 0x000000fc18047812 */ /* 0x000fe400078ec0ff */
[C---:B------:R-:W-:Y:S01]  /*0ec0*/  LOP3.LUT R9, R90.reuse, 0x3, RZ, 0xc0, !PT ;  /* 0x000000035a097812 */ /* 0x040fe200078ec0ff */
[----:B------:R-:W1:Y:S01]  /*0ed0*/  LDC.64 R6, c[0x0][0x380] ;  /* 0x0000e000ff067b82 */ /* 0x000e620000000a00 */
[----:B------:R-:W-:Y:S01]  /*0ee0*/  LOP3.LUT R20, R90, 0x7, RZ, 0xc0, !PT ;  /* 0x000000075a147812 */ /* 0x000fe200078ec0ff */
[----:B------:R-:W-:-:S02]  /*0ef0*/  IMAD R11, R91, 0x4c0, R4 ;  /* 0x000004c05b0b7824 */ /* 0x000fc400078e0204 */
[----:B------:R-:W-:Y:S02]  /*0f00*/  IMAD R102, R9, 0x120, R102 ;  /* 0x0000012009667824 */ /* 0x000fe400078e0266 */
[----:B------:R-:W-:Y:S02]  /*0f10*/  IMAD R11, R8, 0x4c, R11 ;  /* 0x0000004c080b7824 */ /* 0x000fe400078e020b */
[----:B------:R-:W2:Y:S01]  /*0f20*/  LDC R144, c[0x0][0x3cc] ;  /* 0x0000f300ff907b82 */ /* 0x000ea20000000800 */
[C---:B------:R-:W-:Y:S02]  /*0f30*/  IMAD.SHL.U32 R107, R90.reuse, 0x2, RZ ;  /* 0x000000025a6b7824 */ /* 0x040fe400078e00ff */
[----:B------:R-:W-:Y:S02]  /*0f40*/  IMAD.SHL.U32 R95, R90, 0x8, RZ ;  /* 0x000000085a5f7824 */ /* 0x000fe400078e00ff */
[----:B------:R-:W-:Y:S01]  /*0f50*/  IMAD R109, R91, 0x10, R24 ;  /* 0x000000105b6d7824 */ /* 0x000fe200078e0218 */
[----:B------:R-:W-:Y:S01]  /*0f60*/  LOP3.LUT R107, R107, 0x6, RZ, 0xc0, !PT ;  /* 0x000000066b6b7812 */ /* 0x000fe200078ec0ff */
[----:B------:R-:W-:Y:S01]  /*0f70*/  UMOV UR4, UR8 ;  /* 0x0000000800047c82 */ /* 0x000fe20008000000 */
[----:B0-----:R-:W-:Y:S01]  /*0f80*/  UMOV UR5, UR7 ;  /* 0x0000000700057c82 */ /* 0x001fe20008000000 */
[----:B------:R-:W0:Y:S01]  /*0f90*/  LDC R22, c[0x0][0x3bc] ;  /* 0x0000ef00ff167b82 */ /* 0x000e220000000800 */
[----:B------:R-:W-:Y:S01]  /*0fa0*/  IMAD.U32 R4, RZ, RZ, UR4 ;  /* 0x00000004ff047e24 */ /* 0x000fe2000f8e00ff */
[----:B------:R-:W-:Y:S01]  /*0fb0*/  LOP3.LUT R95, R95, 0x18, RZ, 0xc0, !PT ;  /* 0x000000185f5f7812 */ /* 0x000fe200078ec0ff */
[----:B------:R-:W-:Y:S01]  /*0fc0*/  IMAD.U32 R5, RZ, RZ, UR5 ;  /* 0x00000005ff057e24 */ /* 0x000fe2000f8e00ff */
[----:B------:R-:W3:Y:S01]  /*0fd0*/  LDCU UR4, c[0x0][0x3c0] ;  /* 0x00007800ff0477ac */ /* 0x000ee20008000800 */
[----:B------:R-:W-:Y:S01]  /*0fe0*/  LOP3.LUT R94, R107, 0x8, RZ, 0xfc, !PT ;  /* 0x000000086b5e7812 */ /* 0x000fe200078efcff */
        /* <DEDUP_REMOVED lines=21> */
[----:B------:R-:W-:Y:S01]  /*1140*/  SHF.R.S32.HI R6, RZ, 0x1f, R144 ;  /* 0x0000001fff067819 */ /* 0x000fe20000011490 */
[----:B------:R-:W-:Y:S01]  /*1150*/  IMAD.X R117, RZ, RZ, R5, P1 ;  /* 0x000000ffff757224 */ /* 0x000fe200008e0605 */
[----:B---3--:R-:W-:Y:S01]  /*1160*/  USHF.R.S32.HI UR4, URZ, 0x1f, UR4 ;  /* 0x0000001fff047899 */ /* 0x008fe20008011404 */
[----:B------:R-:W-:-:S02]  /*1170*/  IMAD.X R135, RZ, RZ, R7, P0 ;  /* 0x000000ffff877224 */ /* 0x000fc400000e0607 */
[----:B------:R-:W-:Y:S02]  /*1180*/  IMAD.SHL.U32 R5, R91, 0x4, RZ ;  /* 0x000000045b057824 */ /* 0x000fe400078e00ff */
[----:B------:R-:W-:Y:S02]  /*1190*/  IMAD R7, R111, UR9, RZ ;  /* 0x000000096f077c24 */ /* 0x000fe4000f8e02ff */
[----:B------:R-:W-:Y:S01]  /*11a0*/  IMAD R9, R24, 0x8, R9 ;  /* 0x0000000818097824 */ /* 0x000fe200078e0209 */
[----:B------:R-:W-:Y:S01]  /*11b0*/  LEA.HI R5, R90, R5, RZ, 0x1d ;  /* 0x000000055a057211 */ /* 0x000fe200078fe8ff */
[----:B------:R-:W-:Y:S02]  /*11c0*/  IMAD R11, R88, UR6, R7 ;  /* 0x00000006580b7c24 */ /* 0x000fe4000f8e0207 */
[C---:B0-----:R-:W-:Y:S02]  /*11d0*/  IMAD R7, R91.reuse, R22, RZ ;  /* 0x000000165b077224 */ /* 0x041fe400078e02ff */
[----:B------:R-:W-:-:S02]  /*11e0*/  IMAD R106, R91, 0x4c, R9 ;  /* 0x0000004c5b6a7824 */ /* 0x000fc400078e0209 */
[----:B------:R-:W-:Y:S02]  /*11f0*/  IMAD R103, R24, 0x1c, R9 ;  /* 0x0000001c18677824 */ /* 0x000fe400078e0209 */
[----:B------:R-:W-:Y:S01]  /*1200*/  IMAD R9, R6, R111, RZ ;  /* 0x0000006f06097224 */ /* 0x000fe200078e02ff */
[----:B------:R-:W-:Y:S01]  /*1210*/  LEA R106, R106, UR8, 0x2 ;  /* 0x000000086a6a7c11 */ /* 0x000fe2000f8e10ff */
[----:B------:R-:W-:Y:S01]  /*1220*/  IMAD R27, R5, R22, RZ ;  /* 0x00000016051b7224 */ /* 0x000fe200078e02ff */
[----:B------:R-:W-:Y:S01]  /*1230*/  LEA R103, R103, UR8, 0x2 ;  /* 0x0000000867677c11 */ /* 0x000fe2000f8e10ff */
[C-C-:B------:R-:W-:Y:S02]  /*1240*/  IMAD R13, R22.reuse, 0x10, R7.reuse ;  /* 0x00000010160d7824 */ /* 0x140fe400078e0207 */
[----:B------:R-:W-:Y:S02]  /*1250*/  IMAD R17, R22, 0x40, R7 ;  /* 0x0000004016117824 */ /* 0x000fe400078e0207 */
[----:B------:R-:W-:Y:S01]  /*1260*/  IMAD R105, R5, 0x4c, R20 ;  /* 0x0000004c05697824 */ /* 0x000fe200078e0214 */
[C---:B------:R-:W-:Y:S01]  /*1270*/  IADD3 R5, P0, PT, R24.reuse, R7, RZ ;  /* 0x0000000718057210 */ /* 0x040fe20007f1e0ff */
[----:B------:R-:W-:Y:S01]  /*1280*/  IMAD.IADD R4, R137, 0x1, R11 ;  /* 0x0000000189047824 */ /* 0x000fe200078e020b */
[----:B------:R-:W-:Y:S01]  /*1290*/  IADD3 R87, P4, PT, R24, R17, RZ ;  /* 0x0000001118577210 */ /* 0x000fe20007f9e0ff */
[----:B------:R-:W-:Y:S01]  /*12a0*/  IMAD R49, R144, R88, R9 ;  /* 0x0000005890317224 */ /* 0x000fe200078e0209 */
[----:B------:R-:W-:Y:S01]  /*12b0*/  IADD3 R9, P2, PT, R24, R13, RZ ;  /* 0x0000000d18097210 */ /* 0x000fe20007f5e0ff */
[C---:B------:R-:W-:Y:S01]  /*12c0*/  IMAD R43, R22.reuse, 0x20, R27 ;  /* 0x00000020162b7824 */ /* 0x040fe200078e021b */
[----:B------:R-:W-:Y:S01]  /*12d0*/  LEA.HI.X.SX32 R6, R7, RZ, 0x1, P0 ;  /* 0x000000ff07067211 */ /* 0x000fe200000f0eff */
[C-C-:B------:R-:W-:Y:S01]  /*12e0*/  IMAD R11, R22.reuse, 0x8, R7.reuse ;  /* 0x00000008160b7824 */ /* 0x140fe200078e0207 */
[----:B------:R-:W-:Y:S01]  /*12f0*/  LEA.HI.X.SX32 R12, R13, RZ, 0x1, P2 ;  /* 0x000000ff0d0c7211 */ /* 0x000fe200010f0eff */
[----:B------:R-:W-:Y:S01]  /*1300*/  IMAD R15, R22, 0x20, R7 ;  /* 0x00000020160f7824 */ /* 0x000fe200078e0207 */
[----:B------:R-:W-:Y:S01]  /*1310*/  IADD3 R7, P0, PT, R20, R27, RZ ;  /* 0x0000001b14077210 */ /* 0x000fe20007f1e0ff */
[C---:B------:R-:W-:Y:S01]  /*1320*/  IMAD R45, R22.reuse, 0x40, R27 ;  /* 0x00000040162d7824 */ /* 0x040fe200078e021b */
[----:B------:R-:W-:Y:S01]  /*1330*/  LEA.HI.X.SX32 R86, R17, RZ, 0x1, P4 ;  /* 0x000000ff11567211 */ /* 0x000fe200020f0eff */
[----:B------:R-:W-:Y:S01]  /*1340*/  IMAD R33, R22, 0x20, R17 ;  /* 0x0000002016217824 */ /* 0x000fe200078e0211 */
[----:B------:R-:W-:Y:S01]  /*1350*/  IADD3 R14, P5, PT, R20, R43, RZ ;  /* 0x0000002b140e7210 */ /* 0x000fe20007fbe0ff */
[----:B------:R-:W-:Y:S01]  /*1360*/  IMAD R19, R22, 0x8, R13 ;  /* 0x0000000816137824 */ /* 0x000fe200078e020d */
[----:B------:R-:W-:Y:S01]  /*1370*/  IADD3 R8, P1, PT, R24, R11, RZ ;  /* 0x0000000b18087210 */ /* 0x000fe20007f3e0ff */
[----:B------:R-:W-:Y:S01]  /*1380*/  IMAD R25, R22, 0x8, R17 ;  /* 0x0000000816197824 */ /* 0x000fe200078e0211 */
[----:B------:R-:W-:Y:S01]  /*1390*/  IADD3 R73, P3, PT, R24, R15, RZ ;  /* 0x0000000f18497210 */ /* 0x000fe20007f7e0ff */
[--C-:B------:R-:W-:Y:S01]  /*13a0*/  IMAD R21, R22, 0x8, R15.reuse ;  /* 0x0000000816157824 */ /* 0x100fe200078e020f */
[----:B------:R-:W-:Y:S01]  /*13b0*/  IADD3 R13, P4, PT, R20, R45, RZ ;  /* 0x0000002d140d7210 */ /* 0x000fe20007f9e0ff */
[C---:B------:R-:W-:Y:S01]  /*13c0*/  IMAD R23, R22.reuse, 0x10, R15 ;  /* 0x0000001016177824 */ /* 0x040fe200078e020f */
[----:B------:R-:W-:Y:S01]  /*13d0*/  LEA.HI.X.SX32 R10, R27, RZ, 0x1, P0 ;  /* 0x000000ff1b0a7211 */ /* 0x000fe200000f0eff */
        /* <DEDUP_REMOVED lines=11> */
[----:B------:R-:W-:Y:S01]  /*1490*/  IADD3 R15, P3, PT, R24, R19, RZ ;  /* 0x00000013180f7210 */ /* 0x000fe20007f7e0ff */
[----:B------:R-:W-:Y:S01]  /*14a0*/  IMAD R43, R22, 0x8, R41 ;  /* 0x00000008162b7824 */ /* 0x000fe200078e0229 */
[C---:B------:R-:W-:Y:S01]  /*14b0*/  IADD3 R71, P0, PT, R24.reuse, R33, RZ ;  /* 0x0000002118477210 */ /* 0x040fe20007f1e0ff */
[----:B------:R-:W-:Y:S01]  /*14c0*/  IMAD.U32 R104, RZ, RZ, UR5 ;  /* 0x00000005ff687e24 */ /* 0x000fe2000f8e00ff */
[----:B------:R-:W-:Y:S01]  /*14d0*/  IADD3 R77, P1, PT, R24, R21, RZ ;  /* 0x00000015184d7210 */ /* 0x000fe20007f3e0ff */
[----:B------:R-:W-:Y:S01]  /*14e0*/  IMAD.WIDE.U32 R144, R144, R111, RZ ;  /* 0x0000006f90907225 */ /* 0x000fe200078e00ff */
[----:B------:R-:W-:-:S02]  /*14f0*/  IADD3 R79, P2, PT, R24, R29, RZ ;  /* 0x0000001d184f7210 */ /* 0x000fc40007f5e0ff */
[----:B------:R-:W-:Y:S01]  /*1500*/  IADD3 R81, P4, PT, R24, R23, RZ ;  /* 0x0000001718517210 */ /* 0x000fe20007f9e0ff */
[----:B------:R-:W-:Y:S01]  /*1510*/  IMAD R104, R109, 0x130, R104 ;  /* 0x000001306d687824 */ /* 0x000fe200078e0268 */
[----:B------:R-:W-:Y:S01]  /*1520*/  LEA.HI.X.SX32 R82, R25, RZ, 0x1, P5 ;  /* 0x000000ff19527211 */ /* 0x000fe200028f0eff */
[----:B------:R-:W-:Y:S01]  /*1530*/  IMAD.IADD R18, R145, 0x1, R49 ;  /* 0x0000000191127824 */ /* 0x000fe200078e0231 */
[----:B------:R-:W-:Y:S02]  /*1540*/  LEA.HI.X.SX32 R19, R19, RZ, 0x1, P3 ;  /* 0x000000ff13137211 */ /* 0x000fe400018f0eff */
[----:B------:R-:W-:Y:S02]  /*1550*/  LEA.HI.X.SX32 R70, R33, RZ, 0x1, P0 ;  /* 0x000000ff21467211 */ /* 0x000fe400000f0eff */
[----:B------:R-:W-:Y:S02]  /*1560*/  LEA.HI.X.SX32 R76, R21, RZ, 0x1, P1 ;  /* 0x000000ff154c7211 */ /* 0x000fe400008f0eff */
[----:B------:R-:W-:-:S02]  /*1570*/  LEA.HI.X.SX32 R78, R29, RZ, 0x1, P2 ;  /* 0x000000ff1d4e7211 */ /* 0x000fc400010f0eff */
[----:B------:R-:W-:Y:S02]  /*1580*/  LEA.HI.X.SX32 R80, R23, RZ, 0x1, P4 ;  /* 0x000000ff17507211 */ /* 0x000fe400020f0eff */
[----:B------:R-:W-:Y:S02]  /*1590*/  IADD3 R85, P5, PT, R24, R27, RZ ;  /* 0x0000001b18557210 */ /* 0x000fe40007fbe0ff */
[----:B------:R-:W-:Y:S02]  /*15a0*/  IADD3 R20, P3, PT, R20, R47, RZ ;  /* 0x0000002f14147210 */ /* 0x000fe40007f7e0ff */
[C---:B------:R-:W-:Y:S02]  /*15b0*/  IADD3 R21, P1, PT, R24.reuse, R41, RZ ;  /* 0x0000002918157210 */ /* 0x040fe40007f3e0ff */
[C---:B------:R-:W-:Y:S02]  /*15c0*/  IADD3 R22, P2, PT, R24.reuse, R35, RZ ;  /* 0x0000002318167210 */ /* 0x040fe40007f5e0ff */
[----:B------:R-:W-:-:S02]  /*15d0*/  IADD3 R75, P4, PT, R24, R31, RZ ;  /* 0x0000001f184b7210 */ /* 0x000fc40007f9e0ff */
[----:B------:R-:W-:Y:S02]  /*15e0*/  IADD3 R23, P0, PT, R24, R43, RZ ;  /* 0x0000002b18177210 */ /* 0x000fe40007f1e0ff */
[----:B------:R-:W-:Y:S02]  /*15f0*/  LEA.HI.X.SX32 R84, R27, RZ, 0x1, P5 ;  /* 0x000000ff1b547211 */ /* 0x000fe400028f0eff */
[----:B------:R-:W-:Y:S02]  /*1600*/  LEA R105, R105, UR5, 0x2 ;  /* 0x0000000569697c11 */ /* 0x000fe4000f8e10ff */
[----:B------:R-:W-:Y:S02]  /*1610*/  LEA.HI.X.SX32 R24, R47, RZ, 0x1, P3 ;  /* 0x000000ff2f187211 */ /* 0x000fe400018f0eff */
[----:B------:R-:W-:Y:S02]  /*1620*/  LEA.HI.X.SX32 R25, R41, RZ, 0x1, P1 ;  /* 0x000000ff29197211 */ /* 0x000fe400008f0eff */
[----:B------:R-:W-:-:S02]  /*1630*/  LEA.HI.X.SX32 R26, R35, RZ, 0x1, P2 ;  /* 0x000000ff231a7211 */ /* 0x000fc400010f0eff */
[----:B------:R-:W-:Y:S02]  /*1640*/  LEA.HI.X.SX32 R74, R31, RZ, 0x1, P4 ;  /* 0x000000ff1f4a7211 */ /* 0x000fe400020f0eff */
[----:B------:R-:W-:-:S07]  /*1650*/  LEA.HI.X.SX32 R27, R43, RZ, 0x1, P0 ;  /* 0x000000ff2b1b7211 */ /* 0x000fce00000f0eff */
.L_x_1373:
        /* <DEDUP_REMOVED lines=23> */
.L_x_1340:
[----:B------:R-:W-:Y:S01]  /*17d0*/  IMAD.MOV.U32 R44, RZ, RZ, R37 ;  /* 0x000000ffff2c7224 */ /* 0x000fe200078e0025 */
[----:B------:R-:W-:Y:S01]  /*17e0*/  MOV R38, 0x1820 ;  /* 0x0000182000267802 */ /* 0x000fe20000000f00 */
[----:B------:R-:W-:Y:S02]  /*17f0*/  IMAD.MOV.U32 R42, RZ, RZ, R144 ;  /* 0x000000ffff2a7224 */ /* 0x000fe400078e0090 */
[----:B------:R-:W-:-:S07]  /*1800*/  IMAD.MOV.U32 R40, RZ, RZ, R18 ;  /* 0x000000ffff287224 */ /* 0x000fce00078e0012 */
[----:B------:R-:W-:Y:S05]  /*1810*/  CALL.REL.NOINC `($__internal_40_$__cuda_sm20_div_s64) ;  /* 0x0000009000347944 */ /* 0x000fea0003c00000 */
[----:B------:R-:W-:-:S07]  /*1820*/  IMAD.MOV.U32 R36, RZ, RZ, R32 ;  /* 0x000000ffff247224 */ /* 0x000fce00078e0020 */
.L_x_1341:
        /* <DEDUP_REMOVED lines=25> */
.L_x_1342:
[----:B------:R-:W-:Y:S01]  /*19c0*/  IMAD.MOV.U32 R44, RZ, RZ, R29 ;  /* 0x000000ffff2c7224 */ /* 0x000fe200078e001d */
[----:B------:R-:W-:Y:S01]  /*19d0*/  MOV R38, 0x1a10 ;  /* 0x00001a1000267802 */ /* 0x000fe20000000f00 */
[----:B------:R-:W-:Y:S02]  /*19e0*/  IMAD.MOV.U32 R42, RZ, RZ, R136 ;  /* 0x000000ffff2a7224 */ /* 0x000fe400078e0088 */
[----:B------:R-:W-:-:S07]  /*19f0*/  IMAD.MOV.U32 R40, RZ, RZ, R4 ;  /* 0x000000ffff287224 */ /* 0x000fce00078e0004 */
[----:B------:R-:W-:Y:S05]  /*1a00*/  CALL.REL.NOINC `($__internal_40_$__cuda_sm20_div_s64) ;  /* 0x0000008c00b87944 */ /* 0x000fea0003c00000 */
[----:B------:R-:W-:-:S07]  /*1a10*/  IMAD.MOV.U32 R28, RZ, RZ, R32 ;  /* 0x000000ffff1c7224 */ /* 0x000fce00078e0020 */
.L_x_1343:
        /* <DEDUP_REMOVED lines=25> */
.L_x_1344:
[----:B------:R-:W-:Y:S01]  /*1bb0*/  IMAD.MOV.U32 R42, RZ, RZ, R111 ;  /* 0x000000ffff2a7224 */ /* 0x000fe200078e006f */
[----:B------:R-:W-:Y:S01]  /*1bc0*/  MOV R38, 0x1bf0 ;  /* 0x00001bf000267802 */ /* 0x000fe20000000f00 */
[----:B------:R-:W-:-:S07]  /*1bd0*/  IMAD.MOV.U32 R40, RZ, RZ, R88 ;  /* 0x000000ffff287224 */ /* 0x000fce00078e0058 */
[----:B------:R-:W-:Y:S05]  /*1be0*/  CALL.REL.NOINC `($__internal_40_$__cuda_sm20_div_s64) ;  /* 0x0000008c00407944 */ /* 0x000fea0003c00000 */
[----:B------:R-:W-:-:S07]  /*1bf0*/  IMAD.MOV.U32 R29, RZ, RZ, R32 ;  /* 0x000000ffff1d7224 */ /* 0x000fce00078e0020 */
.L_x_1345:
        /* <DEDUP_REMOVED lines=52> */
.L_x_1348:
[----:B------:R-:W-:Y:S01]  /*1f40*/  IMAD.MOV.U32 R29, RZ, RZ, R39 ;  /* 0x000000ffff1d7224 */ /* 0x000fe200078e0027 */
[----:B------:R-:W-:-:S07]  /*1f50*/  MOV R36, 0x1f70 ;  /* 0x00001f7000247802 */ /* 0x000fce0000000f00 */
[----:B------:R-:W-:Y:S05]  /*1f60*/  CALL.REL.NOINC `($__internal_41_$__cuda_sm20_rem_s64) ;  /* 0x0000008c00b07944 */ /* 0x000fea0003c00000 */
[----:B------:R-:W-:Y:S02]  /*1f70*/  IMAD.MOV.U32 R30, RZ, RZ, R108 ;  /* 0x000000ffff1e7224 */ /* 0x000fe400078e006c */
[----:B------:R-:W-:-:S07]  /*1f80*/  IMAD.MOV.U32 R31, RZ, RZ, R33 ;  /* 0x000000ffff1f7224 */ /* 0x000fce00078e0021 */
.L_x_1349:
        /* <DEDUP_REMOVED lines=8> */
.L_x_1347:
        /* <DEDUP_REMOVED lines=9> */
.L_x_1352:
[----:B------:R-:W-:Y:S05]  /*20a0*/  BSYNC.RECONVERGENT B0 ;  /* 0x0000000000007941 */ /* 0x000fea0003800200 */
.L_x_1351:
[----:B------:R-:W-:Y:S01]  /*20b0*/  BAR.SYNC.DEFER_BLOCKING 0x0 ;  /* 0x0000000000007b1d */ /* 0x000fe20000010000 */
[----:B------:R-:W-:-:S07]  /*20c0*/  CS2R R32, SRZ ;  /* 0x0000000000207805 */ /* 0x000fce000001ff00 */
.L_x_1346:
[----:B------:R-:W1:Y:S01]  /*20d0*/  LDC R41, c[0x0][0x3c8] ;  /* 0x0000f200ff297b82 */ /* 0x000e620000000800 */
[----:B------:R-:W-:Y:S01]  /*20e0*/  IABS R40, R28 ;  /* 0x0000001c00287213 */ /* 0x000fe20000000000 */
[----:B------:R-:W-:Y:S01]  /*20f0*/  IMAD.IADD R35, R42, 0x1, R35 ;  /* 0x000000012a237824 */ /* 0x000fe200078e0223 */
[----:B------:R-:W-:Y:S01]  /*2100*/  CS2R R114, SRZ ;  /* 0x0000000000727805 */ /* 0x000fe2000001ff00 */
[----:B------:R-:W-:Y:S02]  /*2110*/  IMAD.SHL.U32 R36, R36, 0x80, RZ ;  /* 0x0000008024247824 */ /* 0x000fe400078e00ff */
[----:B------:R-:W-:Y:S02]  /*2120*/  IMAD R32, R35, 0x24, R32 ;  /* 0x0000002423207824 */ /* 0x000fe400078e0220 */
[----:B------:R-:W-:Y:S02]  /*2130*/  IMAD.MOV.U32 R113, RZ, RZ, RZ ;  /* 0x000000ffff717224 */ /* 0x000fe400078e00ff */
[----:B------:R-:W-:-:S02]  /*2140*/  IMAD.MOV.U32 R101, RZ, RZ, RZ ;  /* 0x000000ffff657224 */ /* 0x000fc400078e00ff */
[----:B------:R-:W-:Y:S02]  /*2150*/  IMAD.MOV.U32 R141, RZ, RZ, RZ ;  /* 0x000000ffff8d7224 */ /* 0x000fe400078e00ff */
[----:B------:R-:W-:Y:S02]  /*2160*/  IMAD.MOV.U32 R143, RZ, RZ, RZ ;  /* 0x000000ffff8f7224 */ /* 0x000fe400078e00ff */
[----:B------:R-:W-:Y:S02]  /*2170*/  IMAD.MOV.U32 R127, RZ, RZ, RZ ;  /* 0x000000ffff7f7224 */ /* 0x000fe400078e00ff */
[----:B------:R-:W-:Y:S01]  /*2180*/  IMAD.MOV.U32 R151, RZ, RZ, RZ ;  /* 0x000000ffff977224 */ /* 0x000fe200078e00ff */
[-C--:B-1----:R-:W-:Y:S02]  /*2190*/  IABS R38, R41.reuse ;  /* 0x0000002900267213 */ /* 0x082fe40000000000 */
[----:B------:R-:W-:Y:S02]  /*21a0*/  LOP3.LUT R28, R28, R41, RZ, 0x3c, !PT ;  /* 0x000000291c1c7212 */ /* 0x000fe400078e3cff */
[----:B------:R-:W1:Y:S01]  /*21b0*/  I2F.RP R29, R38 ;  /* 0x00000026001d7306 */ /* 0x000e620000209400 */
[----:B------:R-:W-:-:S02]  /*21c0*/  ISETP.NE.AND P5, PT, R41, RZ, PT ;  /* 0x000000ff2900720c */ /* 0x000fc40003fa5270 */
[----:B------:R-:W-:-:S05]  /*21d0*/  ISETP.GE.AND P2, PT, R28, RZ, PT ;  /* 0x000000ff1c00720c */ /* 0x000fca0003f46270 */
[----:B-1----:R-:W0:Y:S02]  /*21e0*/  MUFU.RCP R29, R29 ;  /* 0x0000001d001d7308 */ /* 0x002e240000001000 */
        /* <DEDUP_REMOVED lines=12> */
[----:B------:R-:W-:Y:S02]  /*22b0*/  IADD3 R28, P1, PT, R111, R37, RZ ;  /* 0x000000256f1c7210 */ /* 0x000fe40007f3e0ff */
[----:B------:R-:W-:Y:S02]  /*22c0*/  ISETP.GE.U32.AND P0, PT, R29, R38, PT ;  /* 0x000000261d00720c */ /* 0x000fe40003f06070 */
[----:B------:R-:W-:-:S05]  /*22d0*/  LOP3.LUT R29, RZ, R42, RZ, 0x33, !PT ;  /* 0x0000002aff1d7212 */ /* 0x000fca00078e33ff */
[----:B------:R-:W-:Y:S02]  /*22e0*/  IMAD.IADD R34, R29, 0x1, R34 ;  /* 0x000000011d227824 */ /* 0x000fe400078e0222 */
[----:B------:R-:W-:-:S03]  /*22f0*/  IMAD.X R29, R88, 0x1, R39, P1 ;  /* 0x00000001581d7824 */ /* 0x000fc600008e0627 */
[----:B------:R-:W-:Y:S01]  /*2300*/  ISETP.GE.AND P1, PT, R107, R34, PT ;  /* 0x000000226b00720c */ /* 0x000fe20003f26270 */
[----:B------:R-:W-:Y:S01]  /*2310*/  @P0 VIADD R31, R31, 0x1 ;  /* 0x000000011f1f0836 */ /* 0x000fe20000000000 */
[----:B------:R-:W-:Y:S02]  /*2320*/  LOP3.LUT R30, R29, R88, RZ, 0xfc, !PT ;  /* 0x000000581d1e7212 */ /* 0x000fe400078efcff */
[-C--:B------:R-:W-:Y:S01]  /*2330*/  ISETP.GT.AND P0, PT, R107, R34.reuse, PT ;  /* 0x000000226b00720c */ /* 0x080fe20003f04270 */
[----:B------:R-:W-:Y:S01]  /*2340*/  IMAD.MOV.U32 R35, RZ, RZ, R31 ;  /* 0x000000ffff237224 */ /* 0x000fe200078e001f */
[----:B------:R-:W-:Y:S01]  /*2350*/  ISETP.NE.U32.AND P4, PT, R30, RZ, PT ;  /* 0x000000ff1e00720c */ /* 0x000fe20003f85070 */
[----:B------:R-:W-:Y:S01]  /*2360*/  IMAD.IADD R30, R36, 0x1, R33 ;  /* 0x00000001241e7824 */ /* 0x000fe200078e0221 */
[----:B------:R-:W-:Y:S01]  /*2370*/  ISETP.GT.AND P3, PT, R93, R34, PT ;  /* 0x000000225d00720c */ /* 0x000fe20003f64270 */
[----:B------:R-:W-:Y:S01]  /*2380*/  @!P2 IMAD.MOV R35, RZ, RZ, -R35 ;  /* 0x000000ffff23a224 */ /* 0x000fe200078e0a23 */
[----:B------:R-:W-:-:S02]  /*2390*/  @!P5 LOP3.LUT R35, RZ, R41, RZ, 0x33, !PT ;  /* 0x00000029ff23d212 */ /* 0x000fc400078e33ff */
[----:B------:R-:W-:Y:S02]  /*23a0*/  ISETP.GE.AND P5, PT, R108, R111, PT ;  /* 0x0000006f6c00720c */ /* 0x000fe40003fa6270 */
[----:B------:R-:W-:-:S11]  /*23b0*/  ISETP.GT.AND P2, PT, R94, R34, PT ;  /* 0x000000225e00720c */ /* 0x000fd60003f44270 */
        /* <DEDUP_REMOVED lines=12> */
.L_x_1354:
        /* <DEDUP_REMOVED lines=59> */
[----:B------:R-:W-:-:S04]  /*2830*/  IMAD.WIDE.U32 R34, R35, 0x12, R134 ;  /* 0x0000001223227825 */ /* 0x000fc800078e0086 */
[----:B0-----:R-:W-:-:S04]  /*2840*/  IMAD R33, R38, 0x12, RZ ;  /* 0x0000001226217824 */ /* 0x001fc800078e02ff */
[----:B------:R-:W-:Y:S01]  /*2850*/  IMAD.IADD R35, R35, 0x1, R33 ;  /* 0x0000000123237824 */ /* 0x000fe200078e0221 */
[----:B------:R-:W-:-:S04]  /*2860*/  IADD3 R33, P5, PT, R92, R83, RZ ;  /* 0x000000535c217210 */ /* 0x000fc80007fbe0ff */
        /* <DEDUP_REMOVED lines=17> */
[----:B---3--:R-:W-:-:S04]  /*2980*/  IMAD.WIDE.U32 R32, R37, 0x12, R134 ;  /* 0x0000001225207825 */ /* 0x008fc800078e0086 */
[----:B------:R-:W-:-:S04]  /*2990*/  IMAD R37, R36, 0x12, RZ ;  /* 0x0000001224257824 */ /* 0x000fc800078e02ff */
[----:B------:R-:W-:-:S05]  /*29a0*/  IMAD.IADD R33, R33, 0x1, R37 ;  /* 0x0000000121217824 */ /* 0x000fca00078e0225 */
[----:B------:R-:W3:Y:S04]  /*29b0*/  LDG.E.U16.CONSTANT R67, desc[UR10][R32.64+-0x2] ;  /* 0xfffffe0a20437981 */ /* 0x000ee8000c1e9500 */
[----:B------:R1:W3:Y:S01]  /*29c0*/  LDG.E.U16.CONSTANT R96, desc[UR10][R32.64] ;  /* 0x0000000a20607981 */ /* 0x0002e2000c1e9500 */
[----:B------:R-:W-:-:S05]  /*29d0*/  IADD3 R47, P5, PT, R92, R22, RZ ;  /* 0x000000165c2f7210 */ /* 0x000fca0007fbe0ff */
[----:B------:R-:W-:Y:S01]  /*29e0*/  IMAD.X R112, R41, 0x1, R26, P5 ;  /* 0x0000000129707824 */ /* 0x000fe200028e061a */
[----:B------:R-:W-:Y:S02]  /*29f0*/  IADD3 R39, P5, PT, R92, R71, RZ ;  /* 0x000000475c277210 */ /* 0x000fe40007fbe0ff */
[----:B------:R-:W-:Y:S01]  /*2a00*/  SHF.R.S32.HI R40, RZ, 0x1f, R108 ;  /* 0x0000001fff287819 */ /* 0x000fe2000001146c */
[----:B------:R-:W-:-:S04]  /*2a10*/  IMAD.WIDE.U32 R36, R47, 0x12, R134 ;  /* 0x000000122f247825 */ /* 0x000fc800078e0086 */
[----:B------:R-:W-:Y:S02]  /*2a20*/  IMAD.X R46, R41, 0x1, R70, P5 ;  /* 0x00000001292e7824 */ /* 0x000fe400028e0646 */
[----:B------:R-:W-:Y:S02]  /*2a30*/  IMAD R47, R40, R31, RZ ;  /* 0x0000001f282f7224 */ /* 0x000fe400078e02ff */
[----:B0-----:R-:W-:-:S04]  /*2a40*/  IMAD.WIDE.U32 R34, R39, 0x12, R134 ;  /* 0x0000001227227825 */ /* 0x001fc800078e0086 */
[----:B------:R-:W-:Y:S02]  /*2a50*/  IMAD R155, R46, 0x12, RZ ;  /* 0x000000122e9b7824 */ /* 0x000fe400078e02ff */
[C---:B------:R-:W-:Y:S02]  /*2a60*/  IMAD R139, R108.reuse, UR4, R47 ;  /* 0x000000046c8b7c24 */ /* 0x040fe4000f8e022f */
[----:B------:R-:W-:-:S04]  /*2a70*/  IMAD.WIDE.U32 R38, R108, R31, RZ ;  /* 0x0000001f6c267225 */ /* 0x000fc800078e00ff */
[----:B------:R-:W-:Y:S01]  /*2a80*/  IMAD.IADD R35, R35, 0x1, R155 ;  /* 0x0000000123237824 */ /* 0x000fe200078e029b */
[----:B------:R-:W-:Y:S01]  /*2a90*/  IADD3 R45, P6, PT, R92, R23, RZ ;  /* 0x000000175c2d7210 */ /* 0x000fe20007fde0ff */
[----:B------:R-:W-:Y:S02]  /*2aa0*/  IMAD R153, R112, 0x12, RZ ;  /* 0x0000001270997824 */ /* 0x000fe400078e02ff */
[----:B------:R-:W-:Y:S01]  /*2ab0*/  IMAD.IADD R138, R39, 0x1, R139 ;  /* 0x00000001278a7824 */ /* 0x000fe200078e028b */
[----:B------:R-:W3:Y:S04]  /*2ac0*/  LDG.E.U16.CONSTANT R112, desc[UR10][R34.64+-0x2] ;  /* 0xfffffe0a22707981 */ /* 0x000ee8000c1e9500 */
[----:B------:R0:W3:Y:S01]  /*2ad0*/  LDG.E.U16.CONSTANT R139, desc[UR10][R34.64] ;  /* 0x0000000a228b7981 */ /* 0x0000e2000c1e9500 */
[----:B------:R-:W-:-:S02]  /*2ae0*/  IMAD.X R126, R41, 0x1, R27, P6 ;  /* 0x00000001297e7824 */ /* 0x000fc400030e061b */
[----:B------:R-:W-:-:S04]  /*2af0*/  IMAD.WIDE.U32 R44, R45, 0x12, R134 ;  /* 0x000000122d2c7825 */ /* 0x000fc800078e0086 */
[----:B------:R-:W-:Y:S02]  /*2b00*/  IMAD R149, R126, 0x12, RZ ;  /* 0x000000127e957824 */ /* 0x000fe400078e02ff */
[----:B------:R-:W-:Y:S02]  /*2b10*/  IMAD.IADD R47, R37, 0x1, R153 ;  /* 0x00000001252f7824 */ /* 0x000fe400078e0299 */
[----:B------:R-:W-:Y:S01]  /*2b20*/  IMAD.MOV.U32 R46, RZ, RZ, R36 ;  /* 0x000000ffff2e7224 */ /* 0x000fe200078e0024 */
[----:B------:R-:W-:Y:S01]  /*2b30*/  IADD3 R43, P6, PT, R92, R21, RZ ;  /* 0x000000155c2b7210 */ /* 0x000fe20007fde0ff */
[----:B------:R-:W-:-:S03]  /*2b40*/  IMAD.IADD R45, R45, 0x1, R149 ;  /* 0x000000012d2d7824 */ /* 0x000fc600078e0295 */
[----:B------:R-:W3:Y:S01]  /*2b50*/  LDG.E.U16.CONSTANT R126, desc[UR10][R46.64+-0x2] ;  /* 0xfffffe0a2e7e7981 */ /* 0x000ee2000c1e9500 */
[----:B------:R-:W-:-:S03]  /*2b60*/  IMAD.X R140, R41, 0x1, R25, P6 ;  /* 0x00000001298c7824 */ /* 0x000fc600030e0619 */
[----:B------:R0:W3:Y:S01]  /*2b70*/  LDG.E.U16.CONSTANT R149, desc[UR10][R46.64] ;  /* 0x0000000a2e957981 */ /* 0x0000e2000c1e9500 */
[C---:B------:R-:W-:Y:S02]  /*2b80*/  IADD3 R155, P5, PT, R92.reuse, R20, RZ ;  /* 0x000000145c9b7210 */ /* 0x040fe40007fbe0ff */
[----:B------:R-:W-:-:S03]  /*2b90*/  IADD3 R153, P6, PT, R92, R13, RZ ;  /* 0x0000000d5c997210 */ /* 0x000fc60007fde0ff */
[C---:B------:R-:W-:Y:S01]  /*2ba0*/  IMAD.X R152, R41.reuse, 0x1, R24, P5 ;  /* 0x0000000129987824 */ /* 0x040fe200028e0618 */
[C---:B------:R-:W-:Y:S01]  /*2bb0*/  IADD3 R39, P5, PT, R92.reuse, R14, RZ ;  /* 0x0000000e5c277210 */ /* 0x040fe20007fbe0ff */
[----:B------:R-:W-:Y:S01]  /*2bc0*/  IMAD.X R150, R41, 0x1, R16, P6 ;  /* 0x0000000129967824 */ /* 0x000fe200030e0610 */
[----:B------:R-:W-:Y:S01]  /*2bd0*/  IADD3 R37, P6, PT, R92, R7, RZ ;  /* 0x000000075c257210 */ /* 0x000fe20007fde0ff */
[----:B------:R-:W-:-:S04]  /*2be0*/  IMAD.WIDE.U32 R42, R43, 0x12, R134 ;  /* 0x000000122b2a7825 */ /* 0x000fc800078e0086 */
[C---:B------:R-:W-:Y:S02]  /*2bf0*/  IMAD.X R148, R41.reuse, 0x1, R17, P5 ;  /* 0x0000000129947824 */ /* 0x040fe400028e0611 */
[----:B------:R-:W-:Y:S02]  /*2c00*/  IMAD.X R142, R41, 0x1, R10, P6 ;  /* 0x00000001298e7824 */ /* 0x000fe400030e060a */
[----:B------:R-:W-:Y:S02]  /*2c10*/  IMAD R159, R140, 0x12, RZ ;  /* 0x000000128c9f7824 */ /* 0x000fe400078e02ff */
[----:B----4-:R-:W-:-:S04]  /*2c20*/  IMAD.WIDE.U32 R40, R37, 0x12, R146 ;  /* 0x0000001225287825 */ /* 0x010fc800078e0092 */
[----:B--2---:R-:W-:Y:S02]  /*2c30*/  IMAD R98, R98, 0x10000, R99 ;  /* 0x0001000062627824 */ /* 0x004fe400078e0263 */
[----:B------:R-:W-:-:S04]  /*2c40*/  IMAD.WIDE.U32 R36, R153, 0x12, R146 ;  /* 0x0000001299247825 */ /* 0x000fc800078e0092 */
[----:B------:R-:W-:Y:S02]  /*2c50*/  IMAD R153, R150, 0x12, RZ ;  /* 0x0000001296997824 */ /* 0x000fe400078e02ff */
[----:B-1----:R-:W-:Y:S02]  /*2c60*/  IMAD.MOV.U32 R32, RZ, RZ, R110 ;  /* 0x000000ffff207224 */ /* 0x002fe400078e006e */
[----:B------:R-:W-:Y:S02]  /*2c70*/  IMAD.MOV.U32 R33, RZ, RZ, RZ ;  /* 0x000000ffff217224 */ /* 0x000fe400078e00ff */
[----:B------:R-:W-:Y:S01]  /*2c80*/  IMAD.IADD R43, R43, 0x1, R159 ;  /* 0x000000012b2b7824 */ /* 0x000fe200078e029f */
[----:B------:R-:W-:Y:S01]  /*2c90*/  LOP3.LUT R99, R98, 0xf0f0f0f, RZ, 0xc0, !PT ;  /* 0x0f0f0f0f62637812 */ /* 0x000fe200078ec0ff */
[----:B0-----:R-:W-:Y:S01]  /*2ca0*/  IMAD.WIDE.U32 R34, R155, 0x12, R146 ;  /* 0x000000129b227825 */ /* 0x001fe200078e0092 */
[----:B------:R-:W2:Y:S03]  /*2cb0*/  LDG.E.U16.CONSTANT R150, desc[UR10][R44.64+-0x2] ;  /* 0xfffffe0a2c967981 */ /* 0x000ea6000c1e9500 */
[----:B------:R-:W-:-:S04]  /*2cc0*/  IMAD.WIDE.U32 R32, R38, 0x9, R32 ;  /* 0x0000000926207825 */ /* 0x000fc800078e0020 */
[----:B------:R-:W-:Y:S02]  /*2cd0*/  IMAD R155, R148, 0x12, RZ ;  /* 0x00000012949b7824 */ /* 0x000fe400078e02ff */
[----:B------:R-:W-:Y:S01]  /*2ce0*/  IMAD.IADD R37, R37, 0x1, R153 ;  /* 0x0000000125257824 */ /* 0x000fe200078e0299 */
[----:B------:R-:W4:Y:S01]  /*2cf0*/  LDG.E.U16.CONSTANT R148, desc[UR10][R42.64+-0x2] ;  /* 0xfffffe0a2a947981 */ /* 0x000f22000c1e9500 */
[----:B------:R-:W-:-:S03]  /*2d00*/  IMAD.WIDE.U32 R38, R39, 0x12, R146 ;  /* 0x0000001227267825 */ /* 0x000fc600078e0092 */
[----:B------:R0:W4:Y:S01]  /*2d10*/  LDG.E.U16.CONSTANT R153, desc[UR10][R42.64] ;  /* 0x0000000a2a997981 */ /* 0x000122000c1e9500 */
[----:B------:R-:W-:Y:S02]  /*2d20*/  IMAD R47, R152, 0x12, RZ ;  /* 0x00000012982f7824 */ /* 0x000fe400078e02ff */
[----:B------:R-:W-:Y:S01]  /*2d30*/  IMAD.IADD R39, R39, 0x1, R155 ;  /* 0x0000000127277824 */ /* 0x000fe200078e029b */
[----:B------:R-:W2:Y:S01]  /*2d40*/  LDG.E.U16.CONSTANT R36, desc[UR10][R36.64] ;  /* 0x0000000a24247981 */ /* 0x000ea2000c1e9500 */
[----:B0-----:R-:W-:-:S03]  /*2d50*/  VIADD R43, R99, 0x78787878 ;  /* 0x78787878632b7836 */ /* 0x001fc60000000000 */
[----:B------:R0:W2:Y:S01]  /*2d60*/  LDG.E.U16.CONSTANT R155, desc[UR10][R44.64] ;  /* 0x0000000a2c9b7981 */ /* 0x0000a2000c1e9500 */
[----:B------:R-:W-:Y:S02]  /*2d70*/  IMAD.IADD R35, R35, 0x1, R47 ;  /* 0x0000000123237824 */ /* 0x000fe400078e022f */
[----:B------:R-:W-:Y:S01]  /*2d80*/  IMAD R47, R138, 0x9, RZ ;  /* 0x000000098a2f7824 */ /* 0x000fe200078e02ff */
[----:B------:R1:W2:Y:S01]  /*2d90*/  LDG.E.U16.CONSTANT R38, desc[UR10][R38.64] ;  /* 0x0000000a26267981 */ /* 0x0002a2000c1e9500 */
[----:B0-----:R-:W-:Y:S01]  /*2da0*/  SHF.R.U32.HI R45, RZ, 0x4, R98 ;  /* 0x00000004ff2d7819 */ /* 0x001fe20000011662 */
[----:B-----5:R-:W-:Y:S01]  /*2db0*/  IMAD R97, R97, 0x10000, R100 ;  /* 0x0001000061617824 */ /* 0x020fe200078e0264 */
[----:B------:R-:W-:Y:S01]  /*2dc0*/  LOP3.LUT R98, R43, R98, RZ, 0x3c, !PT ;  /* 0x000000622b627212 */ /* 0x000fe200078e3cff */
[----:B------:R-:W-:Y:S01]  /*2dd0*/  IMAD R157, R142, 0x12, RZ ;  /* 0x000000128e9d7824 */ /* 0x000fe200078e02ff */
[----:B------:R-:W-:Y:S01]  /*2de0*/  LOP3.LUT R37, R45, 0xf0f0f0f, RZ, 0xc0, !PT ;  /* 0x0f0f0f0f2d257812 */ /* 0x000fe200078ec0ff */
[----:B------:R0:W5:Y:S01]  /*2df0*/  LDG.E.U16.CONSTANT R34, desc[UR10][R34.64] ;  /* 0x0000000a22227981 */ /* 0x000162000c1e9500 */
[----:B-1----:R-:W-:Y:S01]  /*2e00*/  LOP3.LUT R39, R98, 0x8080808, R99, 0x60, !PT ;  /* 0x0808080862277812 */ /* 0x002fe200078e6063 */
[----:B------:R-:W-:Y:S01]  /*2e10*/  IMAD.IADD R33, R33, 0x1, R47 ;  /* 0x0000000121217824 */ /* 0x000fe200078e022f */
[----:B------:R-:W-:Y:S01]  /*2e20*/  LEA R46, P5, R32, R68, 0x2 ;  /* 0x00000044202e7211 */ /* 0x000fe200078a10ff */
[----:B------:R-:W-:Y:S01]  /*2e30*/  VIADD R152, R37, 0x78787878 ;  /* 0x7878787825987836 */ /* 0x000fe20000000000 */
[----:B------:R-:W-:-:S02]  /*2e40*/  PRMT R138, R39, 0xba98, RZ ;  /* 0x0000ba98278a7816 */ /* 0x000fc400000000ff */
[----:B------:R-:W-:Y:S02]  /*2e50*/  PRMT R99, R99, 0xba98, RZ ;  /* 0x0000ba9863637816 */ /* 0x000fe400000000ff */
[----:B------:R-:W-:Y:S02]  /*2e60*/  LEA.HI.X R47, R32, R69, R33, 0x2, P5 ;  /* 0x00000045202f7211 */ /* 0x000fe400028f1421 */
[C---:B------:R-:W-:Y:S02]  /*2e70*/  LOP3.LUT R43, R138.reuse, 0x80808080, R43, 0x6, !PT ;  /* 0x808080808a2b7812 */ /* 0x040fe400078e062b */
[----:B------:R-:W-:Y:S01]  /*2e80*/  LOP3.LUT R100, R138, 0x7f7f7f7f, R99, 0x60, !PT ;  /* 0x7f7f7f7f8a647812 */ /* 0x000fe200078e6063 */
[----:B------:R-:W-:Y:S01]  /*2e90*/  IMAD.IADD R41, R41, 0x1, R157 ;  /* 0x0000000129297824 */ /* 0x000fe200078e029d */
[----:B------:R-:W-:Y:S02]  /*2ea0*/  LOP3.LUT R138, R152, R45, RZ, 0x3c, !PT ;  /* 0x0000002d988a7212 */ /* 0x000fe400078e3cff */
[----:B------:R-:W-:Y:S01]  /*2eb0*/  LOP3.LUT R39, R97, 0xf0f0f0f, RZ, 0xc0, !PT ;  /* 0x0f0f0f0f61277812 */ /* 0x000fe200078ec0ff */
[----:B------:R-:W-:Y:S01]  /*2ec0*/  IMAD.WIDE.U32 R32, R31, 0x90, R46 ;  /* 0x000000901f207825 */ /* 0x000fe200078e002e */
[----:B------:R-:W5:Y:S01]  /*2ed0*/  LDG.E.CONSTANT R44, desc[UR10][R46.64] ;  /* 0x0000000a2e2c7981 */ /* 0x000f62000c1e9900 */
[----:B0-----:R-:W-:-:S02]  /*2ee0*/  LOP3.LUT R35, R138, 0x8080808, R37, 0x60, !PT ;  /* 0x080808088a237812 */ /* 0x001fc400078e6025 */
[----:B------:R-:W-:Y:S01]  /*2ef0*/  LOP3.LUT R43, R43, R100, RZ, 0xfc, !PT ;  /* 0x000000642b2b7212 */ /* 0x000fe200078efcff */
[----:B------:R-:W5:Y:S01]  /*2f00*/  LDG.E.CONSTANT R42, desc[UR10][R46.64+0x400] ;  /* 0x0004000a2e2a7981 */ /* 0x000f62000c1e9900 */
[----:B------:R-:W-:-:S03]  /*2f10*/  VIADD R100, R39, 0x78787878 ;  /* 0x7878787827647836 */ /* 0x000fc60000000000 */
[----:B------:R0:W5:Y:S01]  /*2f20*/  LDG.E.CONSTANT R98, desc[UR10][R46.64+0x800] ;  /* 0x0008000a2e627981 */ /* 0x000162000c1e9900 */
[----:B------:R-:W-:Y:S01]  /*2f30*/  UIMAD UR5, UR4, 0x90, URZ ;  /* 0x00000090040578a4 */ /* 0x000fe2000f8e02ff */
[----:B------:R-:W-:Y:S02]  /*2f40*/  PRMT R35, R35, 0xba98, RZ ;  /* 0x0000ba9823237816 */ /* 0x000fe400000000ff */
[----:B------:R1:W5:Y:S01]  /*2f50*/  LDG.E.U16.CONSTANT R40, desc[UR10][R40.64] ;  /* 0x0000000a28287981 */ /* 0x000362000c1e9500 */
[----:B0-----:R-:W-:Y:S02]  /*2f60*/  PRMT R46, R37, 0xba98, RZ ;  /* 0x0000ba98252e7816 */ /* 0x001fe400000000ff */
[----:B------:R-:W-:Y:S02]  /*2f70*/  SHF.R.U32.HI R37, RZ, 0x4, R97 ;  /* 0x00000004ff257819 */ /* 0x000fe40000011661 */
[----:B------:R-:W-:Y:S02]  /*2f80*/  LOP3.LUT R154, R100, R97, RZ, 0x3c, !PT ;  /* 0x00000061649a7212 */ /* 0x000fe400078e3cff */
[----:B-1----:R-:W-:Y:S01]  /*2f90*/  LOP3.LUT R41, R37, 0xf0f0f0f, RZ, 0xc0, !PT ;  /* 0x0f0f0f0f25297812 */ /* 0x002fe200078ec0ff */
[----:B------:R-:W-:Y:S01]  /*2fa0*/  VIADD R33, R33, UR5 ;  /* 0x0000000521217c36 */ /* 0x000fe20008000000 */
[----:B------:R-:W-:-:S02]  /*2fb0*/  LOP3.LUT R152, R35, 0x80808080, R152, 0x6, !PT ;  /* 0x8080808023987812 */ /* 0x000fc400078e0698 */
[----:B------:R-:W-:Y:S01]  /*2fc0*/  LOP3.LUT R35, R35, 0x7f7f7f7f, R46, 0x60, !PT ;  /* 0x7f7f7f7f23237812 */ /* 0x000fe200078e602e */
[----:B------:R-:W-:Y:S01]  /*2fd0*/  VIADD R46, R41, 0x78787878 ;  /* 0x78787878292e7836 */ /* 0x000fe20000000000 */
[----:B------:R-:W-:Y:S01]  /*2fe0*/  LOP3.LUT R154, R154, 0x8080808, R39, 0x60, !PT ;  /* 0x080808089a9a7812 */ /* 0x000fe200078e6027 */
[----:B------:R-:W5:Y:S01]  /*2ff0*/  LDG.E.CONSTANT R142, desc[UR10][R32.64] ;  /* 0x0000000a208e7981 */ /* 0x000f62000c1e9900 */
[----:B------:R-:W-:-:S03]  /*3000*/  IMAD R49, R49, 0x10000, R48 ;  /* 0x0001000031317824 */ /* 0x000fc600078e0230 */
[----:B------:R-:W5:Y:S01]  /*3010*/  LDG.E.CONSTANT R140, desc[UR10][R32.64+0x400] ;  /* 0x0004000a208c7981 */ /* 0x000f62000c1e9900 */
[----:B------:R-:W-:-:S03]  /*3020*/  LOP3.LUT R48, R46, R37, RZ, 0x3c, !PT ;  /* 0x000000252e307212 */ /* 0x000fc600078e3cff */
[----:B------:R0:W5:Y:S01]  /*3030*/  LDG.E.CONSTANT R138, desc[UR10][R32.64+0x800] ;  /* 0x0008000a208a7981 */ /* 0x000162000c1e9900 */
[----:B------:R-:W-:Y:S02]  /*3040*/  LOP3.LUT R48, R48, 0x8080808, R41, 0x60, !PT ;  /* 0x0808080830307812 */ /* 0x000fe400078e6029 */
[----:B0-----:R-:W-:Y:S02]  /*3050*/  PRMT R33, R154, 0xba98, RZ ;  /* 0x0000ba989a217816 */ /* 0x001fe400000000ff */
[----:B------:R-:W-:Y:S02]  /*3060*/  PRMT R32, R39, 0xba98, RZ ;  /* 0x0000ba9827207816 */ /* 0x000fe400000000ff */
[C---:B------:R-:W-:Y:S02]  /*3070*/  LOP3.LUT R100, R33.reuse, 0x80808080, R100, 0x6, !PT ;  /* 0x8080808021647812 */ /* 0x040fe400078e0664 */
[----:B------:R-:W-:Y:S02]  /*3080*/  LOP3.LUT R33, R33, 0x7f7f7f7f, R32, 0x60, !PT ;  /* 0x7f7f7f7f21217812 */ /* 0x000fe400078e6020 */
[----:B------:R-:W-:-:S02]  /*3090*/  LOP3.LUT R39, R49, 0xf0f0f0f, RZ, 0xc0, !PT ;  /* 0x0f0f0f0f31277812 */ /* 0x000fc400078ec0ff */
[----:B------:R-:W-:Y:S02]  /*30a0*/  LOP3.LUT R33, R100, R33, RZ, 0xfc, !PT ;  /* 0x0000002164217212 */ /* 0x000fe400078efcff */
[----:B------:R-:W-:Y:S01]  /*30b0*/  PRMT R37, R48, 0xba98, RZ ;  /* 0x0000ba9830257816 */ /* 0x000fe200000000ff */
[----:B------:R-:W-:Y:S01]  /*30c0*/  VIADD R100, R39, 0x78787878 ;  /* 0x7878787827647836 */ /* 0x000fe20000000000 */
[----:B------:R-:W-:Y:S02]  /*30d0*/  PRMT R32, R41, 0xba98, RZ ;  /* 0x0000ba9829207816 */ /* 0x000fe400000000ff */
[----:B------:R-:W-:Y:S01]  /*30e0*/  SHF.R.U32.HI R41, RZ, 0x4, R49 ;  /* 0x00000004ff297819 */ /* 0x000fe20000011631 */
[----:B------:R0:W-:Y:S01]  /*30f0*/  STS [R106+0xc40], R43 ;  /* 0x000c402b6a007388 */ /* 0x0001e20000000800 */
[C---:B------:R-:W-:Y:S02]  /*3100*/  LOP3.LUT R46, R37.reuse, 0x80808080, R46, 0x6, !PT ;  /* 0x80808080252e7812 */ /* 0x040fe400078e062e */
[----:B------:R-:W-:-:S02]  /*3110*/  LOP3.LUT R37, R37, 0x7f7f7f7f, R32, 0x60, !PT ;  /* 0x7f7f7f7f25257812 */ /* 0x000fc400078e6020 */
[----:B------:R-:W-:Y:S02]  /*3120*/  LOP3.LUT R48, R100, R49, RZ, 0x3c, !PT ;  /* 0x0000003164307212 */ /* 0x000fe400078e3cff */
[----:B------:R-:W-:Y:S02]  /*3130*/  LOP3.LUT R35, R152, R35, RZ, 0xfc, !PT ;  /* 0x0000002398237212 */ /* 0x000fe400078efcff */
[----:B0-----:R-:W-:Y:S02]  /*3140*/  LOP3.LUT R43, R41, 0xf0f0f0f, RZ, 0xc0, !PT ;  /* 0x0f0f0f0f292b7812 */ /* 0x001fe400078ec0ff */
[----:B------:R-:W-:Y:S02]  /*3150*/  LOP3.LUT R37, R46, R37, RZ, 0xfc, !PT ;  /* 0x000000252e257212 */ /* 0x000fe400078efcff */
[----:B------:R-:W-:Y:S01]  /*3160*/  LOP3.LUT R48, R48, 0x8080808, R39, 0x60, !PT ;  /* 0x0808080830307812 */ /* 0x000fe200078e6027 */
[----:B------:R-:W-:Y:S01]  /*3170*/  VIADD R46, R43, 0x78787878 ;  /* 0x787878782b2e7836 */ /* 0x000fe20000000000 */
[----:B------:R0:W-:Y:S01]  /*3180*/  STS [R106+0xc50], R35 ;  /* 0x000c50236a007388 */ /* 0x0001e20000000800 */
[----:B------:R-:W-:Y:S01]  /*3190*/  PRMT R32, R39, 0xba98, RZ ;  /* 0x0000ba9827207816 */ /* 0x000fe200000000ff */
[----:B------:R-:W-:Y:S01]  /*31a0*/  IMAD R50, R51, 0x10000, R50 ;  /* 0x0001000033327824 */ /* 0x000fe200078e0232 */
[----:B0-----:R-:W-:-:S02]  /*31b0*/  PRMT R35, R48, 0xba98, RZ ;  /* 0x0000ba9830237816 */ /* 0x001fc400000000ff */
[----:B------:R-:W-:Y:S01]  /*31c0*/  LOP3.LUT R48, R46, R41, RZ, 0x3c, !PT ;  /* 0x000000292e307212 */ /* 0x000fe200078e3cff */
[----:B------:R0:W-:Y:S03]  /*31d0*/  STS [R106+0x15c0], R33 ;  /* 0x0015c0216a007388 */ /* 0x0001e60000000800 */
[----:B------:R-:W-:Y:S02]  /*31e0*/  LOP3.LUT R48, R48, 0x8080808, R43, 0x60, !PT ;  /* 0x0808080830307812 */ /* 0x000fe400078e602b */
[C---:B------:R-:W-:Y:S02]  /*31f0*/  LOP3.LUT R100, R35.reuse, 0x80808080, R100, 0x6, !PT ;  /* 0x8080808023647812 */ /* 0x040fe400078e0664 */
[----:B------:R-:W-:Y:S02]  /*3200*/  LOP3.LUT R35, R35, 0x7f7f7f7f, R32, 0x60, !PT ;  /* 0x7f7f7f7f23237812 */ /* 0x000fe400078e6020 */
[----:B------:R-:W-:-:S02]  /*3210*/  PRMT R32, R43, 0xba98, RZ ;  /* 0x0000ba982b207816 */ /* 0x000fc400000000ff */
[----:B0-----:R-:W-:Y:S02]  /*3220*/  PRMT R33, R48, 0xba98, RZ ;  /* 0x0000ba9830217816 */ /* 0x001fe400000000ff */
[----:B------:R-:W-:Y:S02]  /*3230*/  LOP3.LUT R39, R50, 0xf0f0f0f, RZ, 0xc0, !PT ;  /* 0x0f0f0f0f32277812 */ /* 0x000fe400078ec0ff */
[----:B------:R-:W-:Y:S02]  /*3240*/  SHF.R.U32.HI R43, RZ, 0x4, R50 ;  /* 0x00000004ff2b7819 */ /* 0x000fe40000011632 */
[C---:B------:R-:W-:Y:S02]  /*3250*/  LOP3.LUT R46, R33.reuse, 0x80808080, R46, 0x6, !PT ;  /* 0x80808080212e7812 */ /* 0x040fe400078e062e */
[----:B------:R-:W-:Y:S01]  /*3260*/  LOP3.LUT R33, R33, 0x7f7f7f7f, R32, 0x60, !PT ;  /* 0x7f7f7f7f21217812 */ /* 0x000fe200078e6020 */
[----:B------:R-:W-:Y:S01]  /*3270*/  VIADD R41, R39, 0x78787878 ;  /* 0x7878787827297836 */ /* 0x000fe20000000000 */
[----:B------:R-:W-:-:S02]  /*3280*/  LOP3.LUT R32, R43, 0xf0f0f0f, RZ, 0xc0, !PT ;  /* 0x0f0f0f0f2b207812 */ /* 0x000fc400078ec0ff */
[----:B------:R-:W-:Y:S02]  /*3290*/  LOP3.LUT R33, R46, R33, RZ, 0xfc, !PT ;  /* 0x000000212e217212 */ /* 0x000fe400078efcff */
[----:B------:R-:W-:Y:S01]  /*32a0*/  LOP3.LUT R50, R41, R50, RZ, 0x3c, !PT ;  /* 0x0000003229327212 */ /* 0x000fe200078e3cff */
[----:B------:R-:W-:-:S03]  /*32b0*/  VIADD R46, R32, 0x78787878 ;  /* 0x78787878202e7836 */ /* 0x000fc60000000000 */
[----:B------:R-:W-:Y:S02]  /*32c0*/  LOP3.LUT R50, R50, 0x8080808, R39, 0x60, !PT ;  /* 0x0808080832327812 */ /* 0x000fe400078e6027 */
[----:B------:R-:W-:Y:S01]  /*32d0*/  LOP3.LUT R43, R46, R43, RZ, 0x3c, !PT ;  /* 0x0000002b2e2b7212 */ /* 0x000fe200078e3cff */
[----:B------:R-:W-:Y:S01]  /*32e0*/  IMAD R52, R53, 0x10000, R52 ;  /* 0x0001000035347824 */ /* 0x000fe200078e0234 */
[----:B------:R-:W-:Y:S02]  /*32f0*/  PRMT R50, R50, 0xba98, RZ ;  /* 0x0000ba9832327816 */ /* 0x000fe400000000ff */
[----:B------:R-:W-:Y:S02]  /*3300*/  LOP3.LUT R43, R43, 0x8080808, R32, 0x60, !PT ;  /* 0x080808082b2b7812 */ /* 0x000fe400078e6020 */
[----:B------:R-:W-:Y:S02]  /*3310*/  PRMT R39, R39, 0xba98, RZ ;  /* 0x0000ba9827277816 */ /* 0x000fe400000000ff */
[----:B------:R-:W-:-:S02]  /*3320*/  LOP3.LUT R41, R50, 0x80808080, R41, 0x6, !PT ;  /* 0x8080808032297812 */ /* 0x000fc400078e0629 */
[----:B------:R-:W-:Y:S02]  /*3330*/  PRMT R43, R43, 0xba98, RZ ;  /* 0x0000ba982b2b7816 */ /* 0x000fe400000000ff */
[----:B------:R-:W-:Y:S02]  /*3340*/  LOP3.LUT R50, R50, 0x7f7f7f7f, R39, 0x60, !PT ;  /* 0x7f7f7f7f32327812 */ /* 0x000fe400078e6027 */
[----:B------:R-:W-:Y:S02]  /*3350*/  PRMT R32, R32, 0xba98, RZ ;  /* 0x0000ba9820207816 */ /* 0x000fe400000000ff */
[----:B------:R-:W-:Y:S01]  /*3360*/  SHF.R.U32.HI R39, RZ, 0x4, R52 ;  /* 0x00000004ff277819 */ /* 0x000fe20000011634 */
[----:B------:R0:W-:Y:S01]  /*3370*/  STS [R106+0x15d0], R37 ;  /* 0x0015d0256a007388 */ /* 0x0001e20000000800 */
[----:B------:R-:W-:Y:S02]  /*3380*/  LOP3.LUT R46, R43, 0x80808080, R46, 0x6, !PT ;  /* 0x808080802b2e7812 */ /* 0x000fe400078e062e */
[----:B------:R-:W-:-:S02]  /*3390*/  LOP3.LUT R35, R100, R35, RZ, 0xfc, !PT ;  /* 0x0000002364237212 */ /* 0x000fc400078efcff */
[----:B------:R-:W-:Y:S02]  /*33a0*/  LOP3.LUT R43, R43, 0x7f7f7f7f, R32, 0x60, !PT ;  /* 0x7f7f7f7f2b2b7812 */ /* 0x000fe400078e6020 */
[----:B------:R-:W-:Y:S02]  /*33b0*/  LOP3.LUT R32, R39, 0xf0f0f0f, RZ, 0xc0, !PT ;  /* 0x0f0f0f0f27207812 */ /* 0x000fe400078ec0ff */
[----:B0-----:R-:W-:Y:S01]  /*33c0*/  LOP3.LUT R37, R52, 0xf0f0f0f, RZ, 0xc0, !PT ;  /* 0x0f0f0f0f34257812 */ /* 0x001fe200078ec0ff */
[----:B------:R0:W-:Y:S01]  /*33d0*/  STS [R106+0x1f40], R35 ;  /* 0x001f40236a007388 */ /* 0x0001e20000000800 */
[----:B------:R-:W-:Y:S01]  /*33e0*/  LOP3.LUT R43, R46, R43, RZ, 0xfc, !PT ;  /* 0x0000002b2e2b7212 */ /* 0x000fe200078efcff */
[----:B------:R-:W-:Y:S02]  /*33f0*/  VIADD R46, R32, 0x78787878 ;  /* 0x78787878202e7836 */ /* 0x000fe40000000000 */
[----:B0-----:R-:W-:-:S03]  /*3400*/  VIADD R35, R37, 0x78787878 ;  /* 0x7878787825237836 */ /* 0x001fc60000000000 */
[----:B------:R-:W-:Y:S02]  /*3410*/  LOP3.LUT R39, R46, R39, RZ, 0x3c, !PT ;  /* 0x000000272e277212 */ /* 0x000fe400078e3cff */
[----:B------:R-:W-:Y:S01]  /*3420*/  LOP3.LUT R52, R35, R52, RZ, 0x3c, !PT ;  /* 0x0000003423347212 */ /* 0x000fe200078e3cff */
[----:B------:R-:W-:Y:S01]  /*3430*/  IMAD R54, R55, 0x10000, R54 ;  /* 0x0001000037367824 */ /* 0x000fe200078e0236 */
[----:B------:R-:W-:Y:S02]  /*3440*/  LOP3.LUT R41, R41, R50, RZ, 0xfc, !PT ;  /* 0x0000003229297212 */ /* 0x000fe400078efcff */
[----:B------:R-:W-:Y:S02]  /*3450*/  LOP3.LUT R52, R52, 0x8080808, R37, 0x60, !PT ;  /* 0x0808080834347812 */ /* 0x000fe400078e6025 */
[----:B------:R-:W-:Y:S01]  /*3460*/  LOP3.LUT R39, R39, 0x8080808, R32, 0x60, !PT ;  /* 0x0808080827277812 */ /* 0x000fe200078e6020 */
[----:B------:R0:W-:Y:S01]  /*3470*/  STS [R106+0x1f50], R33 ;  /* 0x001f50216a007388 */ /* 0x0001e20000000800 */
[----:B------:R-:W-:-:S02]  /*3480*/  PRMT R52, R52, 0xba98, RZ ;  /* 0x0000ba9834347816 */ /* 0x000fc400000000ff */
[----:B------:R-:W-:Y:S01]  /*3490*/  PRMT R39, R39, 0xba98, RZ ;  /* 0x0000ba9827277816 */ /* 0x000fe200000000ff */
[----:B------:R1:W-:Y:S01]  /*34a0*/  STS [R106+0x28c0], R41 ;  /* 0x0028c0296a007388 */ /* 0x0003e20000000800 */
[----:B------:R-:W-:Y:S02]  /*34b0*/  PRMT R37, R37, 0xba98, RZ ;  /* 0x0000ba9825257816 */ /* 0x000fe400000000ff */
[----:B------:R-:W-:Y:S02]  /*34c0*/  PRMT R32, R32, 0xba98, RZ ;  /* 0x0000ba9820207816 */ /* 0x000fe400000000ff */
[----:B0-----:R-:W-:Y:S02]  /*34d0*/  LOP3.LUT R33, R54, 0xf0f0f0f, RZ, 0xc0, !PT ;  /* 0x0f0f0f0f36217812 */ /* 0x001fe400078ec0ff */
[----:B------:R-:W-:Y:S02]  /*34e0*/  LOP3.LUT R35, R52, 0x80808080, R35, 0x6, !PT ;  /* 0x8080808034237812 */ /* 0x000fe400078e0623 */
[----:B-1----:R-:W-:-:S02]  /*34f0*/  SHF.R.U32.HI R41, RZ, 0x4, R54 ;  /* 0x00000004ff297819 */ /* 0x002fc40000011636 */
[----:B------:R-:W-:Y:S02]  /*3500*/  LOP3.LUT R46, R39, 0x80808080, R46, 0x6, !PT ;  /* 0x80808080272e7812 */ /* 0x000fe400078e062e */
[----:B------:R-:W-:Y:S01]  /*3510*/  LOP3.LUT R52, R52, 0x7f7f7f7f, R37, 0x60, !PT ;  /* 0x7f7f7f7f34347812 */ /* 0x000fe200078e6025 */
[----:B------:R-:W-:Y:S01]  /*3520*/  VIADD R37, R33, 0x78787878 ;  /* 0x7878787821257836 */ /* 0x000fe20000000000 */
[----:B------:R-:W-:Y:S02]  /*3530*/  LOP3.LUT R39, R39, 0x7f7f7f7f, R32, 0x60, !PT ;  /* 0x7f7f7f7f27277812 */ /* 0x000fe400078e6020 */
[----:B------:R-:W-:Y:S02]  /*3540*/  LOP3.LUT R32, R41, 0xf0f0f0f, RZ, 0xc0, !PT ;  /* 0x0f0f0f0f29207812 */ /* 0x000fe400078ec0ff */
[----:B------:R-:W-:Y:S02]  /*3550*/  LOP3.LUT R39, R46, R39, RZ, 0xfc, !PT ;  /* 0x000000272e277212 */ /* 0x000fe400078efcff */
[----:B------:R-:W-:Y:S01]  /*3560*/  LOP3.LUT R54, R37, R54, RZ, 0x3c, !PT ;  /* 0x0000003625367212 */ /* 0x000fe200078e3cff */
[----:B------:R-:W-:Y:S01]  /*3570*/  VIADD R46, R32, 0x78787878 ;  /* 0x78787878202e7836 */ /* 0x000fe20000000000 */
[----:B------:R-:W-:Y:S01]  /*3580*/  LOP3.LUT R35, R35, R52, RZ, 0xfc, !PT ;  /* 0x0000003423237212 */ /* 0x000fe200078efcff */
[----:B------:R-:W-:Y:S01]  /*3590*/  IMAD R56, R57, 0x10000, R56 ;  /* 0x0001000039387824 */ /* 0x000fe200078e0238 */
[----:B------:R-:W-:-:S02]  /*35a0*/  LOP3.LUT R54, R54, 0x8080808, R33, 0x60, !PT ;  /* 0x0808080836367812 */ /* 0x000fc400078e6021 */
[----:B------:R-:W-:Y:S01]  /*35b0*/  LOP3.LUT R41, R46, R41, RZ, 0x3c, !PT ;  /* 0x000000292e297212 */ /* 0x000fe200078e3cff */
[----:B------:R0:W-:Y:S01]  /*35c0*/  STS [R106+0x28d0], R43 ;  /* 0x0028d02b6a007388 */ /* 0x0001e20000000800 */
[----:B------:R-:W-:Y:S02]  /*35d0*/  PRMT R54, R54, 0xba98, RZ ;  /* 0x0000ba9836367816 */ /* 0x000fe400000000ff */
[----:B------:R-:W-:Y:S01]  /*35e0*/  PRMT R33, R33, 0xba98, RZ ;  /* 0x0000ba9821217816 */ /* 0x000fe200000000ff */
[----:B------:R1:W-:Y:S01]  /*35f0*/  STS [R106+0x3240], R35 ;  /* 0x003240236a007388 */ /* 0x0003e20000000800 */
[----:B------:R-:W-:Y:S02]  /*3600*/  LOP3.LUT R41, R41, 0x8080808, R32, 0x60, !PT ;  /* 0x0808080829297812 */ /* 0x000fe400078e6020 */
[----:B------:R-:W-:Y:S02]  /*3610*/  LOP3.LUT R37, R54, 0x80808080, R37, 0x6, !PT ;  /* 0x8080808036257812 */ /* 0x000fe400078e0625 */
[----:B0-----:R-:W-:-:S02]  /*3620*/  LOP3.LUT R43, R56, 0xf0f0f0f, RZ, 0xc0, !PT ;  /* 0x0f0f0f0f382b7812 */ /* 0x001fc400078ec0ff */
[----:B-1----:R-:W-:Y:S02]  /*3630*/  SHF.R.U32.HI R35, RZ, 0x4, R56 ;  /* 0x00000004ff237819 */ /* 0x002fe40000011638 */
[----:B------:R-:W-:Y:S01]  /*3640*/  LOP3.LUT R54, R54, 0x7f7f7f7f, R33, 0x60, !PT ;  /* 0x7f7f7f7f36367812 */ /* 0x000fe200078e6021 */
[----:B------:R-:W-:Y:S01]  /*3650*/  VIADD R33, R43, 0x78787878 ;  /* 0x787878782b217836 */ /* 0x000fe20000000000 */
[----:B------:R-:W-:Y:S02]  /*3660*/  PRMT R41, R41, 0xba98, RZ ;  /* 0x0000ba9829297816 */ /* 0x000fe400000000ff */
[----:B------:R-:W-:Y:S02]  /*3670*/  PRMT R32, R32, 0xba98, RZ ;  /* 0x0000ba9820207816 */ /* 0x000fe400000000ff */
[----:B------:R-:W-:Y:S02]  /*3680*/  LOP3.LUT R45, R35, 0xf0f0f0f, RZ, 0xc0, !PT ;  /* 0x0f0f0f0f232d7812 */ /* 0x000fe400078ec0ff */
[----:B------:R-:W-:-:S02]  /*3690*/  LOP3.LUT R46, R41, 0x80808080, R46, 0x6, !PT ;  /* 0x80808080292e7812 */ /* 0x000fc400078e062e */
[----:B------:R-:W-:Y:S01]  /*36a0*/  LOP3.LUT R41, R41, 0x7f7f7f7f, R32, 0x60, !PT ;  /* 0x7f7f7f7f29297812 */ /* 0x000fe200078e6020 */
[----:B------:R-:W-:Y:S01]  /*36b0*/  VIADD R32, R45, 0x78787878 ;  /* 0x787878782d207836 */ /* 0x000fe20000000000 */
[----:B------:R-:W-:Y:S01]  /*36c0*/  LOP3.LUT R56, R33, R56, RZ, 0x3c, !PT ;  /* 0x0000003821387212 */ /* 0x000fe200078e3cff */
[----:B------:R-:W-:Y:S01]  /*36d0*/  IMAD R59, R60, 0x10000, R59 ;  /* 0x000100003c3b7824 */ /* 0x000fe200078e023b */
[----:B------:R-:W-:Y:S02]  /*36e0*/  LOP3.LUT R37, R37, R54, RZ, 0xfc, !PT ;  /* 0x0000003625257212 */ /* 0x000fe400078efcff */
[----:B------:R-:W-:Y:S02]  /*36f0*/  LOP3.LUT R56, R56, 0x8080808, R43, 0x60, !PT ;  /* 0x0808080838387812 */ /* 0x000fe400078e602b */
[----:B------:R-:W-:Y:S02]  /*3700*/  LOP3.LUT R41, R46, R41, RZ, 0xfc, !PT ;  /* 0x000000292e297212 */ /* 0x000fe400078efcff */
[----:B------:R-:W-:Y:S01]  /*3710*/  LOP3.LUT R46, R32, R35, RZ, 0x3c, !PT ;  /* 0x00000023202e7212 */ /* 0x000fe200078e3cff */
[----:B------:R0:W-:Y:S01]  /*3720*/  STS [R106+0x3bc0], R37 ;  /* 0x003bc0256a007388 */ /* 0x0001e20000000800 */
[----:B------:R-:W-:-:S02]  /*3730*/  PRMT R56, R56, 0xba98, RZ ;  /* 0x0000ba9838387816 */ /* 0x000fc400000000ff */
[----:B------:R-:W-:Y:S01]  /*3740*/  PRMT R43, R43, 0xba98, RZ ;  /* 0x0000ba982b2b7816 */ /* 0x000fe200000000ff */
[----:B------:R1:W-:Y:S01]  /*3750*/  STS [R106+0x3250], R39 ;  /* 0x003250276a007388 */ /* 0x0003e20000000800 */
[----:B------:R-:W-:Y:S02]  /*3760*/  LOP3.LUT R46, R46, 0x8080808, R45, 0x60, !PT ;  /* 0x080808082e2e7812 */ /* 0x000fe400078e602d */
[----:B------:R-:W-:Y:S02]  /*3770*/  LOP3.LUT R33, R56, 0x80808080, R33, 0x6, !PT ;  /* 0x8080808038217812 */ /* 0x000fe400078e0621 */
[----:B0-----:R-:W-:Y:S02]  /*3780*/  LOP3.LUT R37, R59, 0xf0f0f0f, RZ, 0xc0, !PT ;  /* 0x0f0f0f0f3b257812 */ /* 0x001fe400078ec0ff */
[----:B-1----:R-:W-:-:S03]  /*3790*/  SHF.R.U32.HI R39, RZ, 0x4, R59 ;  /* 0x00000004ff277819 */ /* 0x002fc6000001163b */
[----:B------:R-:W-:Y:S01]  /*37a0*/  VIADD R48, R37, 0x78787878 ;  /* 0x7878787825307836 */ /* 0x000fe20000000000 */
[----:B------:R-:W-:Y:S02]  /*37b0*/  LOP3.LUT R56, R56, 0x7f7f7f7f, R43, 0x60, !PT ;  /* 0x7f7f7f7f38387812 */ /* 0x000fe400078e602b */
[----:B------:R-:W-:Y:S02]  /*37c0*/  PRMT R35, R46, 0xba98, RZ ;  /* 0x0000ba982e237816 */ /* 0x000fe400000000ff */
[----:B------:R-:W-:Y:S02]  /*37d0*/  PRMT R46, R45, 0xba98, RZ ;  /* 0x0000ba982d2e7816 */ /* 0x000fe400000000ff */
        /* <DEDUP_REMOVED lines=9> */
[----:B------:R-:W-:Y:S02]  /*3870*/  LOP3.LUT R35, R32, R35, RZ, 0xfc, !PT ;  /* 0x0000002320237212 */ /* 0x000fe400078efcff */
[----:B------:R-:W-:Y:S02]  /*3880*/  PRMT R39, R46, 0xba98, RZ ;  /* 0x0000ba982e277816 */ /* 0x000fe400000000ff */
[----:B------:R-:W-:Y:S02]  /*3890*/  LOP3.LUT R52, R52, 0x8080808, R43, 0x60, !PT ;  /* 0x0808080834347812 */ /* 0x000fe400078e602b */
[----:B------:R-:W-:-:S02]  /*38a0*/  PRMT R32, R37, 0xba98, RZ ;  /* 0x0000ba9825207816 */ /* 0x000fc400000000ff */
[----:B0-----:R-:W-:Y:S02]  /*38b0*/  LOP3.LUT R41, R61, 0xf0f0f0f, RZ, 0xc0, !PT ;  /* 0x0f0f0f0f3d297812 */ /* 0x001fe400078ec0ff */
[----:B------:R-:W-:Y:S02]  /*38c0*/  LOP3.LUT R48, R39, 0x80808080, R48, 0x6, !PT ;  /* 0x8080808027307812 */ /* 0x000fe400078e0630 */
[----:B------:R-:W-:Y:S02]  /*38d0*/  PRMT R46, R43, 0xba98, RZ ;  /* 0x0000ba982b2e7816 */ /* 0x000fe400000000ff */
[----:B------:R-:W-:Y:S02]  /*38e0*/  PRMT R37, R52, 0xba98, RZ ;  /* 0x0000ba9834257816 */ /* 0x000fe400000000ff */
[----:B------:R-:W-:Y:S01]  /*38f0*/  LOP3.LUT R39, R39, 0x7f7f7f7f, R32, 0x60, !PT ;  /* 0x7f7f7f7f27277812 */ /* 0x000fe200078e6020 */
[----:B------:R-:W-:Y:S01]  /*3900*/  VIADD R32, R41, 0x78787878 ;  /* 0x7878787829207836 */ /* 0x000fe20000000000 */
[----:B------:R-:W-:-:S02]  /*3910*/  SHF.R.U32.HI R43, RZ, 0x4, R61 ;  /* 0x00000004ff2b7819 */ /* 0x000fc4000001163d */
[C---:B------:R-:W-:Y:S02]  /*3920*/  LOP3.LUT R50, R37.reuse, 0x80808080, R50, 0x6, !PT ;  /* 0x8080808025327812 */ /* 0x040fe400078e0632 */
[----:B------:R-:W-:Y:S02]  /*3930*/  LOP3.LUT R37, R37, 0x7f7f7f7f, R46, 0x60, !PT ;  /* 0x7f7f7f7f25257812 */ /* 0x000fe400078e602e */
[----:B------:R-:W-:Y:S02]  /*3940*/  LOP3.LUT R45, R43, 0xf0f0f0f, RZ, 0xc0, !PT ;  /* 0x0f0f0f0f2b2d7812 */ /* 0x000fe400078ec0ff */
[----:B------:R-:W-:Y:S02]  /*3950*/  LOP3.LUT R46, R32, R61, RZ, 0x3c, !PT ;  /* 0x0000003d202e7212 */ /* 0x000fe400078e3cff */
[----:B------:R-:W-:Y:S02]  /*3960*/  LOP3.LUT R33, R33, R56, RZ, 0xfc, !PT ;  /* 0x0000003821217212 */ /* 0x000fe400078efcff */
[----:B------:R-:W-:Y:S01]  /*3970*/  LOP3.LUT R39, R48, R39, RZ, 0xfc, !PT ;  /* 0x0000002730277212 */ /* 0x000fe200078efcff */
[----:B------:R-:W-:Y:S01]  /*3980*/  VIADD R48, R45, 0x78787878 ;  /* 0x787878782d307836 */ /* 0x000fe20000000000 */
[----:B------:R-:W-:Y:S01]  /*3990*/  LOP3.LUT R46, R46, 0x8080808, R41, 0x60, !PT ;  /* 0x080808082e2e7812 */ /* 0x000fe200078e6029 */
[----:B------:R-:W-:Y:S01]  /*39a0*/  IMAD R63, R64, 0x10000, R63 ;  /* 0x00010000403f7824 */ /* 0x000fe200078e023f */
[----:B------:R0:W-:Y:S01]  /*39b0*/  STS [R106+0x4540], R33 ;  /* 0x004540216a007388 */ /* 0x0001e20000000800 */
[----:B------:R-:W-:-:S02]  /*39c0*/  LOP3.LUT R37, R50, R37, RZ, 0xfc, !PT ;  /* 0x0000002532257212 */ /* 0x000fc400078efcff */
[----:B------:R-:W-:Y:S02]  /*39d0*/  LOP3.LUT R50, R48, R43, RZ, 0x3c, !PT ;  /* 0x0000002b30327212 */ /* 0x000fe400078e3cff */
[----:B------:R-:W-:Y:S02]  /*39e0*/  SHF.R.U32.HI R43, RZ, 0x4, R63 ;  /* 0x00000004ff2b7819 */ /* 0x000fe4000001163f */
[----:B0-----:R-:W-:Y:S02]  /*39f0*/  PRMT R33, R46, 0xba98, RZ ;  /* 0x0000ba982e217816 */ /* 0x001fe400000000ff */
[----:B------:R-:W-:Y:S02]  /*3a00*/  PRMT R46, R41, 0xba98, RZ ;  /* 0x0000ba98292e7816 */ /* 0x000fe400000000ff */
[----:B------:R-:W-:Y:S01]  /*3a10*/  LOP3.LUT R41, R63, 0xf0f0f0f, RZ, 0xc0, !PT ;  /* 0x0f0f0f0f3f297812 */ /* 0x000fe200078ec0ff */
[----:B------:R0:W-:Y:S01]  /*3a20*/  STS [R106+0x4ec0], R39 ;  /* 0x004ec0276a007388 */ /* 0x0001e20000000800 */
[----:B------:R-:W-:-:S02]  /*3a30*/  LOP3.LUT R32, R33, 0x80808080, R32, 0x6, !PT ;  /* 0x8080808021207812 */ /* 0x000fc400078e0620 */
[----:B------:R-:W-:Y:S01]  /*3a40*/  LOP3.LUT R33, R33, 0x7f7f7f7f, R46, 0x60, !PT ;  /* 0x7f7f7f7f21217812 */ /* 0x000fe200078e602e */
[----:B------:R-:W-:Y:S01]  /*3a50*/  VIADD R46, R41, 0x78787878 ;  /* 0x78787878292e7836 */ /* 0x000fe20000000000 */
[----:B------:R-:W-:Y:S01]  /*3a60*/  LOP3.LUT R50, R50, 0x8080808, R45, 0x60, !PT ;  /* 0x0808080832327812 */ /* 0x000fe200078e602d */
[----:B------:R1:W-:Y:S01]  /*3a70*/  STS [R106+0x4550], R35 ;  /* 0x004550236a007388 */ /* 0x0003e20000000800 */
[----:B0-----:R-:W-:Y:S02]  /*3a80*/  LOP3.LUT R39, R43, 0xf0f0f0f, RZ, 0xc0, !PT ;  /* 0x0f0f0f0f2b277812 */ /* 0x001fe400078ec0ff */
[----:B------:R-:W-:Y:S02]  /*3a90*/  LOP3.LUT R33, R32, R33, RZ, 0xfc, !PT ;  /* 0x0000002120217212 */ /* 0x000fe400078efcff */
[----:B------:R-:W-:Y:S01]  /*3aa0*/  PRMT R32, R45, 0xba98, RZ ;  /* 0x0000ba982d207816 */ /* 0x000fe200000000ff */
[----:B------:R-:W-:Y:S01]  /*3ab0*/  VIADD R52, R39, 0x78787878 ;  /* 0x7878787827347836 */ /* 0x000fe20000000000 */
[----:B-1----:R-:W-:-:S02]  /*3ac0*/  PRMT R35, R50, 0xba98, RZ ;  /* 0x0000ba9832237816 */ /* 0x002fc400000000ff */
[----:B------:R-:W-:Y:S02]  /*3ad0*/  LOP3.LUT R50, R46, R63, RZ, 0x3c, !PT ;  /* 0x0000003f2e327212 */ /* 0x000fe400078e3cff */
[C---:B------:R-:W-:Y:S02]  /*3ae0*/  LOP3.LUT R48, R35.reuse, 0x80808080, R48, 0x6, !PT ;  /* 0x8080808023307812 */ /* 0x040fe400078e0630 */
[----:B------:R-:W-:Y:S02]  /*3af0*/  LOP3.LUT R35, R35, 0x7f7f7f7f, R32, 0x60, !PT ;  /* 0x7f7f7f7f23237812 */ /* 0x000fe400078e6020 */
[----:B------:R-:W-:Y:S02]  /*3b00*/  LOP3.LUT R32, R52, R43, RZ, 0x3c, !PT ;  /* 0x0000002b34207212 */ /* 0x000fe400078e3cff */
[----:B------:R-:W-:Y:S01]  /*3b10*/  LOP3.LUT R50, R50, 0x8080808, R41, 0x60, !PT ;  /* 0x0808080832327812 */ /* 0x000fe200078e6029 */
[----:B------:R0:W-:Y:S01]  /*3b20*/  STS [R106+0x4ed0], R37 ;  /* 0x004ed0256a007388 */ /* 0x0001e20000000800 */
[----:B------:R-:W-:Y:S01]  /*3b30*/  LOP3.LUT R43, R32, 0x8080808, R39, 0x60, !PT ;  /* 0x08080808202b7812 */ /* 0x000fe200078e6027 */
[----:B------:R-:W-:Y:S01]  /*3b40*/  IMAD R65, R66, 0x10000, R65 ;  /* 0x0001000042417824 */ /* 0x000fe200078e0241 */
[----:B------:R-:W-:-:S02]  /*3b50*/  PRMT R32, R41, 0xba98, RZ ;  /* 0x0000ba9829207816 */ /* 0x000fc400000000ff */
[----:B0-----:R-:W-:-:S04]  /*3b60*/  PRMT R37, R50, 0xba98, RZ ;  /* 0x0000ba9832257816 */ /* 0x001fc800000000ff */
[C---:B------:R-:W-:Y:S02]  /*3b70*/  LOP3.LUT R46, R37.reuse, 0x80808080, R46, 0x6, !PT ;  /* 0x80808080252e7812 */ /* 0x040fe400078e062e */
[----:B------:R-:W-:Y:S02]  /*3b80*/  LOP3.LUT R37, R37, 0x7f7f7f7f, R32, 0x60, !PT ;  /* 0x7f7f7f7f25257812 */ /* 0x000fe400078e6020 */
[----:B------:R-:W-:Y:S01]  /*3b90*/  LOP3.LUT R32, R65, 0xf0f0f0f, RZ, 0xc0, !PT ;  /* 0x0f0f0f0f41207812 */ /* 0x000fe200078ec0ff */
[----:B------:R0:W-:Y:S01]  /*3ba0*/  STS [R106+0x5840], R33 ;  /* 0x005840216a007388 */ /* 0x0001e20000000800 */
[----:B------:R-:W-:-:S03]  /*3bb0*/  LOP3.LUT R35, R48, R35, RZ, 0xfc, !PT ;  /* 0x0000002330237212 */ /* 0x000fc600078efcff */
[----:B------:R-:W-:Y:S01]  /*3bc0*/  VIADD R48, R32, 0x78787878 ;  /* 0x7878787820307836 */ /* 0x000fe20000000000 */
[----:B------:R-:W-:Y:S02]  /*3bd0*/  PRMT R50, R39, 0xba98, RZ ;  /* 0x0000ba9827327816 */ /* 0x000fe400000000ff */
[----:B0-----:R-:W-:Y:S02]  /*3be0*/  SHF.R.U32.HI R33, RZ, 0x4, R65 ;  /* 0x00000004ff217819 */ /* 0x001fe40000011641 */
[----:B------:R-:W-:Y:S02]  /*3bf0*/  LOP3.LUT R65, R48, R65, RZ, 0x3c, !PT ;  /* 0x0000004130417212 */ /* 0x000fe400078e3cff */
[----:B------:R-:W-:Y:S01]  /*3c00*/  LOP3.LUT R39, R33, 0xf0f0f0f, RZ, 0xc0, !PT ;  /* 0x0f0f0f0f21277812 */ /* 0x000fe200078ec0ff */
[----:B---3--:R-:W-:Y:S01]  /*3c10*/  IMAD R67, R96, 0x10000, R67 ;  /* 0x0001000060437824 */ /* 0x008fe200078e0243 */
[----:B------:R-:W-:Y:S02]  /*3c20*/  PRMT R43, R43, 0xba98, RZ ;  /* 0x0000ba982b2b7816 */ /* 0x000fe400000000ff */
[----:B------:R-:W-:Y:S01]  /*3c30*/  LOP3.LUT R37, R46, R37, RZ, 0xfc, !PT ;  /* 0x000000252e257212 */ /* 0x000fe200078efcff */
[----:B------:R-:W-:Y:S01]  /*3c40*/  VIADD R46, R39, 0x78787878 ;  /* 0x78787878272e7836 */ /* 0x000fe20000000000 */
[----:B------:R-:W-:Y:S01]  /*3c50*/  LOP3.LUT R65, R65, 0x8080808, R32, 0x60, !PT ;  /* 0x0808080841417812 */ /* 0x000fe200078e6020 */
[----:B------:R0:W-:Y:S01]  /*3c60*/  STS [R106+0x5850], R35 ;  /* 0x005850236a007388 */ /* 0x0001e20000000800 */
[----:B------:R-:W-:-:S02]  /*3c70*/  LOP3.LUT R52, R43, 0x80808080, R52, 0x6, !PT ;  /* 0x808080802b347812 */ /* 0x000fc400078e0634 */
[----:B------:R-:W-:Y:S02]  /*3c80*/  LOP3.LUT R43, R43, 0x7f7f7f7f, R50, 0x60, !PT ;  /* 0x7f7f7f7f2b2b7812 */ /* 0x000fe400078e6032 */
[----:B------:R-:W-:Y:S02]  /*3c90*/  PRMT R65, R65, 0xba98, RZ ;  /* 0x0000ba9841417816 */ /* 0x000fe400000000ff */
[----:B------:R-:W-:Y:S02]  /*3ca0*/  LOP3.LUT R41, R67, 0xf0f0f0f, RZ, 0xc0, !PT ;  /* 0x0f0f0f0f43297812 */ /* 0x000fe400078ec0ff */
[----:B------:R-:W-:Y:S02]  /*3cb0*/  PRMT R32, R32, 0xba98, RZ ;  /* 0x0000ba9820207816 */ /* 0x000fe400000000ff */
[----:B------:R-:W-:Y:S02]  /*3cc0*/  LOP3.LUT R50, R46, R33, RZ, 0x3c, !PT ;  /* 0x000000212e327212 */ /* 0x000fe400078e3cff */
[----:B0-----:R-:W-:Y:S01]  /*3cd0*/  SHF.R.U32.HI R35, RZ, 0x4, R67 ;  /* 0x00000004ff237819 */ /* 0x001fe20000011643 */
[----:B------:R0:W-:Y:S01]  /*3ce0*/  STS [R106+0x61c0], R37 ;  /* 0x0061c0256a007388 */ /* 0x0001e20000000800 */
[----:B------:R-:W-:Y:S01]  /*3cf0*/  LOP3.LUT R43, R52, R43, RZ, 0xfc, !PT ;  /* 0x0000002b342b7212 */ /* 0x000fe200078efcff */
[----:B------:R-:W-:Y:S01]  /*3d00*/  VIADD R52, R41, 0x78787878 ;  /* 0x7878787829347836 */ /* 0x000fe20000000000 */
[----:B------:R-:W-:-:S02]  /*3d10*/  LOP3.LUT R48, R65, 0x80808080, R48, 0x6, !PT ;  /* 0x8080808041307812 */ /* 0x000fc400078e0630 */
[----:B------:R-:W-:Y:S02]  /*3d20*/  LOP3.LUT R65, R65, 0x7f7f7f7f, R32, 0x60, !PT ;  /* 0x7f7f7f7f41417812 */ /* 0x000fe400078e6020 */
[----:B------:R-:W-:Y:S02]  /*3d30*/  LOP3.LUT R50, R50, 0x8080808, R39, 0x60, !PT ;  /* 0x0808080832327812 */ /* 0x000fe400078e6027 */
[----:B0-----:R-:W-:Y:S02]  /*3d40*/  LOP3.LUT R37, R35, 0xf0f0f0f, RZ, 0xc0, !PT ;  /* 0x0f0f0f0f23257812 */ /* 0x001fe400078ec0ff */
[----:B------:R-:W-:Y:S02]  /*3d50*/  LOP3.LUT R65, R48, R65, RZ, 0xfc, !PT ;  /* 0x0000004130417212 */ /* 0x000fe400078efcff */
[----:B------:R-:W-:Y:S01]  /*3d60*/  PRMT R33, R50, 0xba98, RZ ;  /* 0x0000ba9832217816 */ /* 0x000fe200000000ff */
[----:B------:R-:W-:Y:S01]  /*3d70*/  VIADD R50, R37, 0x78787878 ;  /* 0x7878787825327836 */ /* 0x000fe20000000000 */
[----:B------:R-:W-:-:S02]  /*3d80*/  LOP3.LUT R48, R52, R67, RZ, 0x3c, !PT ;  /* 0x0000004334307212 */ /* 0x000fc400078e3cff */
[----:B------:R-:W-:Y:S02]  /*3d90*/  PRMT R32, R39, 0xba98, RZ ;  /* 0x0000ba9827207816 */ /* 0x000fe400000000ff */
[----:B------:R-:W-:Y:S02]  /*3da0*/  LOP3.LUT R48, R48, 0x8080808, R41, 0x60, !PT ;  /* 0x0808080830307812 */ /* 0x000fe400078e6029 */
[----:B------:R-:W-:Y:S02]  /*3db0*/  LOP3.LUT R54, R50, R35, RZ, 0x3c, !PT ;  /* 0x0000002332367212 */ /* 0x000fe400078e3cff */
[C---:B------:R-:W-:Y:S02]  /*3dc0*/  LOP3.LUT R46, R33.reuse, 0x80808080, R46, 0x6, !PT ;  /* 0x80808080212e7812 */ /* 0x040fe400078e062e */
[----:B------:R-:W-:Y:S02]  /*3dd0*/  LOP3.LUT R33, R33, 0x7f7f7f7f, R32, 0x60, !PT ;  /* 0x7f7f7f7f21217812 */ /* 0x000fe400078e6020 */
[----:B------:R-:W-:-:S02]  /*3de0*/  PRMT R35, R48, 0xba98, RZ ;  /* 0x0000ba9830237816 */ /* 0x000fc400000000ff */
[----:B------:R-:W-:Y:S02]  /*3df0*/  PRMT R32, R41, 0xba98, RZ ;  /* 0x0000ba9829207816 */ /* 0x000fe400000000ff */
[----:B------:R-:W-:Y:S02]  /*3e00*/  LOP3.LUT R54, R54, 0x8080808, R37, 0x60, !PT ;  /* 0x0808080836367812 */ /* 0x000fe400078e6025 */
[----:B------:R-:W-:Y:S01]  /*3e10*/  LOP3.LUT R52, R35, 0x80808080, R52, 0x6, !PT ;  /* 0x8080808023347812 */ /* 0x000fe200078e0634 */
[----:B------:R-:W-:Y:S01]  /*3e20*/  IMAD R112, R139, 0x10000, R112 ;  /* 0x000100008b707824 */ /* 0x000fe200078e0270 */
[----:B------:R-:W-:Y:S02]  /*3e30*/  LOP3.LUT R35, R35, 0x7f7f7f7f, R32, 0x60, !PT ;  /* 0x7f7f7f7f23237812 */ /* 0x000fe400078e6020 */
[----:B------:R-:W-:Y:S02]  /*3e40*/  PRMT R39, R54, 0xba98, RZ ;  /* 0x0000ba9836277816 */ /* 0x000fe400000000ff */
[----:B------:R-:W-:-:S02]  /*3e50*/  PRMT R32, R37, 0xba98, RZ ;  /* 0x0000ba9825207816 */ /* 0x000fc400000000ff */
[C---:B------:R-:W-:Y:S02]  /*3e60*/  LOP3.LUT R50, R39.reuse, 0x80808080, R50, 0x6, !PT ;  /* 0x8080808027327812 */ /* 0x040fe400078e0632 */
[----:B------:R-:W-:Y:S02]  /*3e70*/  LOP3.LUT R39, R39, 0x7f7f7f7f, R32, 0x60, !PT ;  /* 0x7f7f7f7f27277812 */ /* 0x000fe400078e6020 */
[----:B------:R-:W-:Y:S01]  /*3e80*/  SHF.R.U32.HI R32, RZ, 0x4, R112 ;  /* 0x00000004ff207819 */ /* 0x000fe20000011670 */
[----:B------:R0:W-:Y:S01]  /*3e90*/  STS [R106+0x61d0], R43 ;  /* 0x0061d02b6a007388 */ /* 0x0001e20000000800 */
[----:B------:R-:W-:Y:S01]  /*3ea0*/  IMAD R126, R149, 0x10000, R126 ;  /* 0x00010000957e7824 */ /* 0x000fe200078e027e */
[----:B------:R-:W-:Y:S02]  /*3eb0*/  LOP3.LUT R37, R112, 0xf0f0f0f, RZ, 0xc0, !PT ;  /* 0x0f0f0f0f70257812 */ /* 0x000fe400078ec0ff */
[----:B0-----:R-:W-:-:S05]  /*3ec0*/  LOP3.LUT R43, R32, 0xf0f0f0f, RZ, 0xc0, !PT ;  /* 0x0f0f0f0f202b7812 */ /* 0x001fca00078ec0ff */
[----:B------:R-:W-:Y:S01]  /*3ed0*/  VIADD R45, R43, 0x78787878 ;  /* 0x787878782b2d7836 */ /* 0x000fe20000000000 */
[----:B------:R-:W-:Y:S01]  /*3ee0*/  LOP3.LUT R33, R46, R33, RZ, 0xfc, !PT ;  /* 0x000000212e217212 */ /* 0x000fe200078efcff */
[----:B------:R-:W-:Y:S01]  /*3ef0*/  VIADD R41, R37, 0x78787878 ;  /* 0x7878787825297836 */ /* 0x000fe20000000000 */
[----:B------:R-:W-:Y:S02]  /*3f00*/  LOP3.LUT R46, R126, 0xf0f0f0f, RZ, 0xc0, !PT ;  /* 0x0f0f0f0f7e2e7812 */ /* 0x000fe400078ec0ff */
[----:B------:R-:W-:Y:S01]  /*3f10*/  LOP3.LUT R32, R45, R32, RZ, 0x3c, !PT ;  /* 0x000000202d207212 */ /* 0x000fe200078e3cff */
[----:B------:R0:W-:Y:S01]  /*3f20*/  STS [R106+0x6b50], R33 ;  /* 0x006b50216a007388 */ /* 0x0001e20000000800 */
[----:B------:R-:W-:Y:S02]  /*3f30*/  LOP3.LUT R35, R52, R35, RZ, 0xfc, !PT ;  /* 0x0000002334237212 */ /* 0x000fe400078efcff */
[----:B------:R-:W-:Y:S02]  /*3f40*/  LOP3.LUT R32, R32, 0x8080808, R43, 0x60, !PT ;  /* 0x0808080820207812 */ /* 0x000fe400078e602b */
[----:B------:R-:W-:Y:S01]  /*3f50*/  LOP3.LUT R112, R41, R112, RZ, 0x3c, !PT ;  /* 0x0000007029707212 */ /* 0x000fe200078e3cff */
[----:B------:R1:W-:Y:S01]  /*3f60*/  STS [R106+0x74c0], R35 ;  /* 0x0074c0236a007388 */ /* 0x0003e20000000800 */
[----:B------:R-:W-:Y:S01]  /*3f70*/  PRMT R32, R32, 0xba98, RZ ;  /* 0x0000ba9820207816 */ /* 0x000fe200000000ff */
[----:B0-----:R-:W-:Y:S01]  /*3f80*/  VIADD R33, R46, 0x78787878 ;  /* 0x787878782e217836 */ /* 0x001fe20000000000 */
[----:B------:R-:W-:-:S02]  /*3f90*/  PRMT R43, R43, 0xba98, RZ ;  /* 0x0000ba982b2b7816 */ /* 0x000fc400000000ff */
[----:B------:R-:W-:Y:S02]  /*3fa0*/  LOP3.LUT R112, R112, 0x8080808, R37, 0x60, !PT ;  /* 0x0808080870707812 */ /* 0x000fe400078e6025 */
[----:B-1----:R-:W-:Y:S02]  /*3fb0*/  LOP3.LUT R35, R33, R126, RZ, 0x3c, !PT ;  /* 0x0000007e21237212 */ /* 0x002fe400078e3cff */
[C---:B------:R-:W-:Y:S02]  /*3fc0*/  LOP3.LUT R45, R32.reuse, 0x80808080, R45, 0x6, !PT ;  /* 0x80808080202d7812 */ /* 0x040fe400078e062d */
[----:B------:R-:W-:Y:S02]  /*3fd0*/  LOP3.LUT R32, R32, 0x7f7f7f7f, R43, 0x60, !PT ;  /* 0x7f7f7f7f20207812 */ /* 0x000fe400078e602b */
[----:B------:R-:W-:Y:S02]  /*3fe0*/  PRMT R112, R112, 0xba98, RZ ;  /* 0x0000ba9870707816 */ /* 0x000fe400000000ff */
[----:B------:R-:W-:-:S02]  /*3ff0*/  LOP3.LUT R35, R35, 0x8080808, R46, 0x60, !PT ;  /* 0x0808080823237812 */ /* 0x000fc400078e602e */
[----:B------:R-:W-:Y:S02]  /*4000*/  PRMT R37, R37, 0xba98, RZ ;  /* 0x0000ba9825257816 */ /* 0x000fe400000000ff */
[----:B------:R-:W-:Y:S02]  /*4010*/  SHF.R.U32.HI R47, RZ, 0x4, R126 ;  /* 0x00000004ff2f7819 */ /* 0x000fe4000001167e */
[----:B------:R-:W-:Y:S01]  /*4020*/  LOP3.LUT R45, R45, R32, RZ, 0xfc, !PT ;  /* 0x000000202d2d7212 */ /* 0x000fe200078efcff */
[----:B----4-:R-:W-:Y:S01]  /*4030*/  IMAD R148, R153, 0x10000, R148 ;  /* 0x0001000099947824 */ /* 0x010fe200078e0294 */
[C---:B------:R-:W-:Y:S02]  /*4040*/  LOP3.LUT R41, R112.reuse, 0x80808080, R41, 0x6, !PT ;  /* 0x8080808070297812 */ /* 0x040fe400078e0629 */
[----:B------:R-:W-:Y:S02]  /*4050*/  PRMT R32, R35, 0xba98, RZ ;  /* 0x0000ba9823207816 */ /* 0x000fe400000000ff */
[----:B------:R-:W-:-:S02]  /*4060*/  LOP3.LUT R112, R112, 0x7f7f7f7f, R37, 0x60, !PT ;  /* 0x7f7f7f7f70707812 */ /* 0x000fc400078e6025 */
[----:B------:R-:W-:Y:S02]  /*4070*/  PRMT R35, R46, 0xba98, RZ ;  /* 0x0000ba982e237816 */ /* 0x000fe400000000ff */
[----:B------:R-:W-:Y:S02]  /*4080*/  LOP3.LUT R37, R47, 0xf0f0f0f, RZ, 0xc0, !PT ;  /* 0x0f0f0f0f2f257812 */ /* 0x000fe400078ec0ff */
[----:B------:R-:W-:Y:S02]  /*4090*/  LOP3.LUT R33, R32, 0x80808080, R33, 0x6, !PT ;  /* 0x8080808020217812 */ /* 0x000fe400078e0621 */
[----:B------:R-:W-:Y:S02]  /*40a0*/  LOP3.LUT R39, R50, R39, RZ, 0xfc, !PT ;  /* 0x0000002732277212 */ /* 0x000fe400078efcff */
[----:B------:R-:W-:Y:S01]  /*40b0*/  LOP3.LUT R32, R32, 0x7f7f7f7f, R35, 0x60, !PT ;  /* 0x7f7f7f7f20207812 */ /* 0x000fe200078e6023 */
[----:B------:R-:W-:Y:S01]  /*40c0*/  VIADD R48, R37, 0x78787878 ;  /* 0x7878787825307836 */ /* 0x000fe20000000000 */
[----:B------:R-:W-:Y:S01]  /*40d0*/  LOP3.LUT R35, R148, 0xf0f0f0f, RZ, 0xc0, !PT ;  /* 0x0f0f0f0f94237812 */ /* 0x000fe200078ec0ff */
[----:B------:R0:W-:Y:S03]  /*40e0*/  STS [R106+0x74d0], R39 ;  /* 0x0074d0276a007388 */ /* 0x0001e60000000800 */
[----:B------:R-:W-:-:S02]  /*40f0*/  LOP3.LUT R50, R48, R47, RZ, 0x3c, !PT ;  /* 0x0000002f30327212 */ /* 0x000fc400078e3cff */
[----:B------:R-:W-:Y:S01]  /*4100*/  LOP3.LUT R33, R33, R32, RZ, 0xfc, !PT ;  /* 0x0000002021217212 */ /* 0x000fe200078efcff */
[----:B0-----:R-:W-:Y:S01]  /*4110*/  VIADD R39, R35, 0x78787878 ;  /* 0x7878787823277836 */ /* 0x001fe20000000000 */
[----:B------:R-:W-:-:S04]  /*4120*/  LOP3.LUT R50, R50, 0x8080808, R37, 0x60, !PT ;  /* 0x0808080832327812 */ /* 0x000fc800078e6025 */
[----:B------:R-:W-:Y:S02]  /*4130*/  LOP3.LUT R32, R39, R148, RZ, 0x3c, !PT ;  /* 0x0000009427207212 */ /* 0x000fe400078e3cff */
[----:B------:R-:W-:Y:S01]  /*4140*/  PRMT R46, R37, 0xba98, RZ ;  /* 0x0000ba98252e7816 */ /* 0x000fe200000000ff */
[----:B--2---:R-:W-:Y:S01]  /*4150*/  IMAD R150, R155, 0x10000, R150 ;  /* 0x000100009b967824 */ /* 0x004fe200078e0296 */
[----:B------:R-:W-:Y:S02]  /*4160*/  PRMT R37, R50, 0xba98, RZ ;  /* 0x0000ba9832257816 */ /* 0x000fe400000000ff */
[----:B------:R-:W-:Y:S02]  /*4170*/  LOP3.LUT R32, R32, 0x8080808, R35, 0x60, !PT ;  /* 0x0808080820207812 */ /* 0x000fe400078e6023 */
[----:B------:R-:W-:Y:S02]  /*4180*/  LOP3.LUT R41, R41, R112, RZ, 0xfc, !PT ;  /* 0x0000007029297212 */ /* 0x000fe400078efcff */
[----:B------:R-:W-:-:S02]  /*4190*/  LOP3.LUT R48, R37, 0x80808080, R48, 0x6, !PT ;  /* 0x8080808025307812 */ /* 0x000fc400078e0630 */
[----:B------:R-:W-:Y:S02]  /*41a0*/  PRMT R32, R32, 0xba98, RZ ;  /* 0x0000ba9820207816 */ /* 0x000fe400000000ff */
[----:B------:R-:W-:Y:S02]  /*41b0*/  LOP3.LUT R37, R37, 0x7f7f7f7f, R46, 0x60, !PT ;  /* 0x7f7f7f7f25257812 */ /* 0x000fe400078e602e */
[----:B------:R-:W-:Y:S02]  /*41c0*/  PRMT R35, R35, 0xba98, RZ ;  /* 0x0000ba9823237816 */ /* 0x000fe400000000ff */
[----:B------:R-:W-:Y:S02]  /*41d0*/  SHF.R.U32.HI R148, RZ, 0x4, R148 ;  /* 0x00000004ff947819 */ /* 0x000fe40000011694 */
[----:B------:R-:W-:Y:S01]  /*41e0*/  SHF.R.U32.HI R46, RZ, 0x4, R150 ;  /* 0x00000004ff2e7819 */ /* 0x000fe20000011696 */
[----:B------:R0:W-:Y:S01]  /*41f0*/  STS [R106+0x7e40], R41 ;  /* 0x007e40296a007388 */ /* 0x0001e20000000800 */
[----:B------:R-:W-:-:S02]  /*4200*/  LOP3.LUT R39, R32, 0x80808080, R39, 0x6, !PT ;  /* 0x8080808020277812 */ /* 0x000fc400078e0627 */
[----:B------:R-:W-:Y:S02]  /*4210*/  LOP3.LUT R37, R48, R37, RZ, 0xfc, !PT ;  /* 0x0000002530257212 */ /* 0x000fe400078efcff */
[----:B------:R-:W-:Y:S02]  /*4220*/  LOP3.LUT R32, R32, 0x7f7f7f7f, R35, 0x60, !PT ;  /* 0x7f7f7f7f20207812 */ /* 0x000fe400078e6023 */
[----:B------:R-:W-:Y:S02]  /*4230*/  LOP3.LUT R43, R150, 0xf0f0f0f, RZ, 0xc0, !PT ;  /* 0x0f0f0f0f962b7812 */ /* 0x000fe400078ec0ff */
[----:B------:R-:W-:Y:S02]  /*4240*/  LOP3.LUT R35, R46, 0xf0f0f0f, RZ, 0xc0, !PT ;  /* 0x0f0f0f0f2e237812 */ /* 0x000fe400078ec0ff */
[----:B0-----:R-:W-:Y:S01]  /*4250*/  LOP3.LUT R41, R148, 0xf0f0f0f, RZ, 0xc0, !PT ;  /* 0x0f0f0f0f94297812 */ /* 0x001fe200078ec0ff */
[----:B------:R0:W-:Y:S04]  /*4260*/  STS [R106+0x7e50], R45 ;  /* 0x007e502d6a007388 */ /* 0x0001e80000000800 */
[----:B------:R1:W-:Y:S04]  /*4270*/  STS [R106+0x87c0], R33 ;  /* 0x0087c0216a007388 */ /* 0x0003e80000000800 */
[----:B------:R2:W-:Y:S01]  /*4280*/  STS [R106+0x87d0], R37 ;  /* 0x0087d0256a007388 */ /* 0x0005e20000000800 */
[----:B0-----:R-:W-:-:S02]  /*4290*/  VIADD R45, R43, 0x78787878 ;  /* 0x787878782b2d7836 */ /* 0x001fc40000000000 */
[----:B-1----:R-:W-:Y:S02]  /*42a0*/  VIADD R33, R41, 0x78787878 ;  /* 0x7878787829217836 */ /* 0x002fe40000000000 */
[----:B--2---:R-:W-:-:S03]  /*42b0*/  VIADD R37, R35, 0x78787878 ;  /* 0x7878787823257836 */ /* 0x004fc60000000000 */
        /* <DEDUP_REMOVED lines=47> */
[----:B------:R-:W-:Y:S04]  /*45b0*/  LDS R34, [R103+0x4d0] ;  /* 0x0004d00067227984 */ /* 0x000fe80000000800 */
[----:B------:R-:W2:Y:S04]  /*45c0*/  LDS R35, [R103+0x4e0] ;  /* 0x0004e00067237984 */ /* 0x000ea80000000800 */
[----:B------:R-:W-:Y:S04]  /*45d0*/  LDS R32, [R103+0x4f0] ;  /* 0x0004f00067207984 */ /* 0x000fe80000000800 */
[----:B------:R-:W3:Y:S01]  /*45e0*/  LDS R33, [R103+0x500] ;  /* 0x0005000067217984 */ /* 0x000ee20000000800 */
[----:B------:R-:W-:-:S03]  /*45f0*/  MOV R64, R128 ;  /* 0x0000008000407202 */ /* 0x000fc60000000f00 */
[----:B------:R-:W4:Y:S04]  /*4600*/  LDS.128 R40, [R104] ;  /* 0x0000000068287984 */ /* 0x000f280000000c00 */
[----:B------:R-:W5:Y:S01]  /*4610*/  LDS.128 R36, [R102+0x40] ;  /* 0x0000400066247984 */ /* 0x000f620000000c00 */
[----:B0-----:R-:W-:Y:S03]  /*4620*/  IMMA.16832.S8.S8 R48, R52.ROW, R48.COL, RZ ;  /* 0x0000003034307237 */ /* 0x001fe60000405cff */
[----:B------:R-:W0:Y:S04]  /*4630*/  LDS.128 R44, [R104+0x980] ;  /* 0x00098000682c7984 */ /* 0x000e280000000c00 */
[----:B------:R-:W-:Y:S04]  /*4640*/  LDS R98, [R103+0x90] ;  /* 0x0000900067627984 */ /* 0x000fe80000000800 */
[----:B------:R-:W-:Y:S01]  /*4650*/  LDS R99, [R103+0xa0] ;  /* 0x0000a00067637984 */ /* 0x000fe20000000800 */
[----:B-1----:R-:W-:Y:S03]  /*4660*/  IMMA.16832.S8.S8 R56, R60.ROW, R56.COL, RZ ;  /* 0x000000383c387237 */ /* 0x002fe60000405cff */
[----:B------:R-:W-:Y:S04]  /*4670*/  LDSM.16.M88.4 R64, [R64] ;  /* 0x000000004040783b */ /* 0x000fe80000000200 */
[----:B------:R-:W-:Y:S01]  /*4680*/  LDS R96, [R103+0x510] ;  /* 0x0005100067607984 */ /* 0x000fe20000000800 */
[----:B--2---:R-:W-:Y:S03]  /*4690*/  IMMA.16832.S8.S8 R52, R52.ROW, R34.COL, RZ ;  /* 0x0000002234347237 */ /* 0x004fe60000405cff */
[----:B------:R-:W-:Y:S05]  /*46a0*/  LDS R97, [R103+0x520] ;  /* 0x0005200067617984 */ /* 0x000fea0000000800 */
[----:B---3--:R-:W-:Y:S01]  /*46b0*/  IMMA.16832.S8.S8 R60, R60.ROW, R32.COL, RZ ;  /* 0x000000203c3c7237 */ /* 0x008fe20000405cff */
[----:B------:R-:W1:Y:S01]  /*46c0*/  LDS.128 R32, [R102+0xd0] ;  /* 0x0000d00066207984 */ /* 0x000e620000000c00 */
[----:B------:R-:W-:-:S02]  /*46d0*/  I2FP.F32.S32 R139, R48 ;  /* 0x00000030008b7245 */ /* 0x000fc40000201400 */
[----:B------:R-:W-:Y:S02]  /*46e0*/  I2FP.F32.S32 R149, R49 ;  /* 0x0000003100957245 */ /* 0x000fe40000201400 */
[----:B------:R-:W-:-:S05]  /*46f0*/  I2FP.F32.S32 R49, R50 ;  /* 0x0000003200317245 */ /* 0x000fca0000201400 */
[----:B------:R-:W-:Y:S02]  /*4700*/  I2FP.F32.S32 R153, R52 ;  /* 0x0000003400997245 */ /* 0x000fe40000201400 */
[----:B------:R-:W-:Y:S02]  /*4710*/  I2FP.F32.S32 R155, R53 ;  /* 0x00000035009b7245 */ /* 0x000fe40000201400 */
[----:B------:R-:W-:Y:S01]  /*4720*/  I2FP.F32.S32 R52, R57 ;  /* 0x0000003900347245 */ /* 0x000fe20000201400 */
[C---:B----4-:R-:W-:Y:S01]  /*4730*/  FMUL R50, R40.reuse, R139 ;  /* 0x0000008b28327220 */ /* 0x050fe20000400000 */
[----:B------:R-:W-:Y:S01]  /*4740*/  I2FP.F32.S32 R51, R51 ;  /* 0x0000003300337245 */ /* 0x000fe20000201400 */
[C---:B------:R-:W-:Y:S01]  /*4750*/  FMUL R156, R40.reuse, R153 ;  /* 0x00000099289c7220 */ /* 0x040fe20000400000 */
[----:B------:R-:W-:Y:S01]  /*4760*/  I2FP.F32.S32 R160, R62 ;  /* 0x0000003e00a07245 */ /* 0x000fe20000201400 */
[C---:B------:R-:W-:Y:S01]  /*4770*/  FMUL R62, R40.reuse, R149 ;  /* 0x00000095283e7220 */ /* 0x040fe20000400000 */
[----:B------:R-:W-:Y:S01]  /*4780*/  FMUL R152, R40, R155 ;  /* 0x0000009b28987220 */ /* 0x000fe20000400000 */
[----:B------:R-:W-:Y:S01]  /*4790*/  I2FP.F32.S32 R53, R54 ;  /* 0x0000003600357245 */ /* 0x000fe20000201400 */
[----:B-----5:R-:W-:Y:S01]  /*47a0*/  HADD2.F32 R40, -RZ, R36.H0_H0 ;  /* 0x20000024ff287230 */ /* 0x020fe20000004100 */
[----:B------:R-:W-:-:S02]  /*47b0*/  I2FP.F32.S32 R55, R55 ;  /* 0x0000003700377245 */ /* 0x000fc40000201400 */
[----:B------:R-:W-:Y:S02]  /*47c0*/  I2FP.F32.S32 R48, R59 ;  /* 0x0000003b00307245 */ /* 0x000fe40000201400 */
[----:B------:R-:W-:Y:S02]  /*47d0*/  I2FP.F32.S32 R58, R58 ;  /* 0x0000003a003a7245 */ /* 0x000fe40000201400 */
[----:B------:R-:W-:Y:S01]  /*47e0*/  I2FP.F32.S32 R54, R60 ;  /* 0x0000003c00367245 */ /* 0x000fe20000201400 */
[----:B------:R-:W-:Y:S01]  /*47f0*/  FMUL R60, R41, R52 ;  /* 0x00000034293c7220 */ /* 0x000fe20000400000 */
[----:B------:R-:W-:Y:S01]  /*4800*/  I2FP.F32.S32 R162, R63 ;  /* 0x0000003f00a27245 */ /* 0x000fe20000201400 */
[C---:B0-----:R-:W-:Y:S01]  /*4810*/  FMUL R52, R44.reuse, R49 ;  /* 0x000000312c347220 */ /* 0x041fe20000400000 */
[----:B------:R-:W-:Y:S01]  /*4820*/  I2FP.F32.S32 R56, R56 ;  /* 0x0000003800387245 */ /* 0x000fe20000201400 */
[C---:B------:R-:W-:Y:S01]  /*4830*/  FMUL R158, R44.reuse, R51 ;  /* 0x000000332c9e7220 */ /* 0x040fe20000400000 */
[C---:B------:R-:W-:Y:S01]  /*4840*/  FMUL R139, R45.reuse, R160 ;  /* 0x000000a02d8b7220 */ /* 0x040fe20000400000 */
[C---:B------:R-:W-:Y:S01]  /*4850*/  FMUL R154, R44.reuse, R53 ;  /* 0x000000352c9a7220 */ /* 0x040fe20000400000 */
[----:B------:R-:W-:Y:S01]  /*4860*/  FMUL R155, R44, R55 ;  /* 0x000000372c9b7220 */ /* 0x000fe20000400000 */
[----:B------:R-:W-:Y:S01]  /*4870*/  FMUL R36, R45, R48 ;  /* 0x000000302d247220 */ /* 0x000fe20000400000 */
[----:B-1----:R-:W-:-:S02]  /*4880*/  HADD2.F32 R32, -RZ, R32.H0_H0 ;  /* 0x20000020ff207230 */ /* 0x002fc40000004100 */
[C---:B------:R-:W-:Y:S01]  /*4890*/  FFMA R160, R40.reuse, R50, R151 ;  /* 0x0000003228a07223 */ /* 0x040fe20000000097 */
[----:B------:R-:W-:Y:S01]  /*48a0*/  I2FP.F32.S32 R150, R61 ;  /* 0x0000003d00967245 */ /* 0x000fe20000201400 */
[C---:B------:R-:W-:Y:S01]  /*48b0*/  FMUL R44, R45.reuse, R58 ;  /* 0x0000003a2d2c7220 */ /* 0x040fe20000400000 */
[----:B------:R-:W-:Y:S01]  /*48c0*/  FMUL R153, R45, R162 ;  /* 0x000000a22d997220 */ /* 0x000fe20000400000 */
[C---:B------:R-:W-:Y:S01]  /*48d0*/  IMMA.16832.S8.S8 R48, R64.reuse.ROW, R98.COL, RZ ;  /* 0x0000006240307237 */ /* 0x040fe20000405cff */
[C---:B------:R-:W-:Y:S01]  /*48e0*/  FMUL R61, R41.reuse, R56 ;  /* 0x00000038293d7220 */ /* 0x040fe20000400000 */
[----:B------:R-:W-:Y:S01]  /*48f0*/  FFMA R45, R40, R52, R143 ;  /* 0x00000034282d7223 */ /* 0x000fe2000000008f */
[----:B------:R-:W-:Y:S01]  /*4900*/  HADD2.F32 R37, -RZ, R37.H0_H0 ;  /* 0x20000025ff257230 */ /* 0x000fe20000004100 */
[----:B------:R-:W-:Y:S01]  /*4910*/  MOV R157, R124 ;  /* 0x0000007c009d7202 */ /* 0x000fe20000000f00 */
[----:B------:R-:W-:Y:S02]  /*4920*/  HADD2.F32 R98, -RZ, R33.H0_H0 ;  /* 0x20000021ff627230 */ /* 0x000fe40000004100 */
[C---:B------:R-:W-:Y:S01]  /*4930*/  FFMA R143, R32.reuse, R62, R127 ;  /* 0x0000003e208f7223 */ /* 0x040fe2000000007f */
[----:B------:R-:W-:Y:S01]  /*4940*/  FFMA R141, R32, R158, R141 ;  /* 0x0000009e208d7223 */ /* 0x000fe2000000008d */
[C---:B------:R-:W-:Y:S01]  /*4950*/  FMUL R149, R41.reuse, R54 ;  /* 0x0000003629957220 */ /* 0x040fe20000400000 */
[----:B------:R-:W-:Y:S01]  /*4960*/  FMUL R150, R41, R150 ;  /* 0x0000009629967220 */ /* 0x000fe20000400000 */
[C---:B------:R-:W-:Y:S01]  /*4970*/  FFMA R151, R37.reuse, R61, R160 ;  /* 0x0000003d25977223 */ /* 0x040fe200000000a0 */
[----:B------:R-:W-:Y:S01]  /*4980*/  FFMA R44, R37, R44, R45 ;  /* 0x0000002c252c7223 */ /* 0x000fe2000000002d */
[C---:B------:R-:W-:Y:S01]  /*4990*/  FFMA R143, R98.reuse, R60, R143 ;  /* 0x0000003c628f7223 */ /* 0x040fe2000000008f */
[----:B------:R-:W-:Y:S01]  /*49a0*/  FFMA R141, R98, R36, R141 ;  /* 0x00000024628d7223 */ /* 0x000fe2000000008d */
[----:B------:R-:W-:Y:S04]  /*49b0*/  LDS R40, [R103+0xb0] ;  /* 0x0000b00067287984 */ /* 0x000fe80000000800 */
[----:B------:R-:W-:Y:S04]  /*49c0*/  LDS R41, [R103+0xc0] ;  /* 0x0000c00067297984 */ /* 0x000fe80000000800 */
[----:B------:R-:W0:Y:S04]  /*49d0*/  LDSM.16.M88.4 R52, [R157] ;  /* 0x000000009d34783b */ /* 0x000e280000000200 */
[----:B------:R-:W1:Y:S04]  /*49e0*/  LDS.128 R56, [R102+0x4c0] ;  /* 0x0004c00066387984 */ /* 0x000e680000000c00 */
[----:B------:R-:W2:Y:S04]  /*49f0*/  LDS.128 R60, [R102+0x550] ;  /* 0x00055000663c7984 */ /* 0x000ea80000000c00 */
[----:B------:R-:W-:Y:S04]  /*4a00*/  LDS R36, [R103+0x530] ;  /* 0x0005300067247984 */ /* 0x000fe80000000800 */
[----:B------:R-:W3:Y:S01]  /*4a10*/  LDS R37, [R103+0x540] ;  /* 0x0005400067257984 */ /* 0x000ee20000000800 */
[----:B------:R-:W-:Y:S01]  /*4a20*/  BAR.SYNC.DEFER_BLOCKING 0x0 ;  /* 0x0000000000007b1d */ /* 0x000fe20000010000 */
[----:B------:R-:W-:Y:S01]  /*4a30*/  IMMA.16832.S8.S8 R64, R64.ROW, R96.COL, RZ ;  /* 0x0000006040407237 */ /* 0x000fe20000405cff */
[----:B------:R-:W-:-:S02]  /*4a40*/  I2FP.F32.S32 R33, R48 ;  /* 0x0000003000217245 */ /* 0x000fc40000201400 */
[----:B------:R-:W-:Y:S01]  /*4a50*/  I2FP.F32.S32 R49, R49 ;  /* 0x0000003100317245 */ /* 0x000fe20000201400 */
[----:B------:R-:W-:Y:S01]  /*4a60*/  HADD2.F32 R38, -RZ, R38.H0_H0 ;  /* 0x20000026ff267230 */ /* 0x000fe20000004100 */
[----:B------:R-:W-:Y:S04]  /*4a70*/  STS [R3+0x40], R142 ;  /* 0x0000408e03007388 */ /* 0x000fe80000000800 */
[----:B------:R-:W-:Y:S04]  /*4a80*/  STS [R3+0x440], R140 ;  /* 0x0004408c03007388 */ /* 0x000fe80000000800 */
[----:B------:R1:W-:Y:S01]  /*4a90*/  STS [R3+0x840], R138 ;  /* 0x0008408a03007388 */ /* 0x0003e20000000800 */
[----:B------:R-:W-:Y:S01]  /*4aa0*/  BAR.SYNC.DEFER_BLOCKING 0x0 ;  /* 0x0000000000007b1d */ /* 0x000fe20000010000 */
[----:B------:R-:W-:Y:S01]  /*4ab0*/  I2FP.F32.S32 R51, R51 ;  /* 0x0000003300337245 */ /* 0x000fe20000201400 */
[----:B------:R-:W-:-:S02]  /*4ac0*/  HADD2.F32 R34, -RZ, R34.H0_H0 ;  /* 0x20000022ff227230 */ /* 0x000fc40000004100 */
[C---:B------:R-:W-:Y:S01]  /*4ad0*/  FMUL R33, R42.reuse, R33 ;  /* 0x000000212a217220 */ /* 0x040fe20000400000 */
[----:B------:R-:W-:Y:S01]  /*4ae0*/  FMUL R49, R42, R49 ;  /* 0x000000312a317220 */ /* 0x000fe20000400000 */
[----:B------:R-:W-:Y:S02]  /*4af0*/  I2FP.F32.S32 R65, R65 ;  /* 0x0000004100417245 */ /* 0x000fe40000201400 */
[----:B------:R-:W-:Y:S01]  /*4b00*/  MOV R148, R122 ;  /* 0x0000007a00947202 */ /* 0x000fe20000000f00 */
[----:B------:R-:W-:Y:S01]  /*4b10*/  FFMA R151, R38, R33, R151 ;  /* 0x0000002126977223 */ /* 0x000fe20000000097 */
[----:B------:R-:W-:Y:S01]  /*4b20*/  I2FP.F32.S32 R45, R50 ;  /* 0x00000032002d7245 */ /* 0x000fe20000201400 */
[----:B------:R-:W-:Y:S01]  /*4b30*/  FMUL R32, R46, R51 ;  /* 0x000000332e207220 */ /* 0x000fe20000400000 */
[----:B------:R-:W-:Y:S01]  /*4b40*/  FFMA R143, R34, R49, R143 ;  /* 0x00000031228f7223 */ /* 0x000fe2000000008f */
[----:B------:R-:W-:Y:S01]  /*4b50*/  I2FP.F32.S32 R99, R64 ;  /* 0x0000004000637245 */ /* 0x000fe20000201400 */
[----:B------:R-:W-:Y:S01]  /*4b60*/  FMUL R98, R42, R65 ;  /* 0x000000412a627220 */ /* 0x000fe20000400000 */
[----:B------:R-:W-:-:S02]  /*4b70*/  I2FP.F32.S32 R33, R66 ;  /* 0x0000004200217245 */ /* 0x000fc40000201400 */
[----:B------:R-:W-:Y:S02]  /*4b80*/  I2FP.F32.S32 R127, R67 ;  /* 0x00000043007f7245 */ /* 0x000fe40000201400 */
[----:B0-----:R-:W-:Y:S01]  /*4b90*/  IMMA.16832.S8.S8 R64, R52.ROW, R40.COL, RZ ;  /* 0x0000002834407237 */ /* 0x001fe20000405cff */
[----:B-1----:R-:W-:Y:S01]  /*4ba0*/  HADD2.F32 R138, -RZ, R56.H0_H0 ;  /* 0x20000038ff8a7230 */ /* 0x002fe20000004100 */
[----:B------:R-:W-:Y:S04]  /*4bb0*/  LDS R96, [R103+0x50] ;  /* 0x0000500067607984 */ /* 0x000fe80000000800 */
[----:B------:R-:W-:Y:S04]  /*4bc0*/  LDS R97, [R103+0x60] ;  /* 0x0000600067617984 */ /* 0x000fe80000000800 */
[----:B------:R-:W0:Y:S04]  /*4bd0*/  LDSM.16.M88.4 R48, [R148] ;  /* 0x000000009430783b */ /* 0x000e280000000200 */
[----:B------:R-:W-:Y:S04]  /*4be0*/  LDS R40, [R103+0x4d0] ;  /* 0x0004d00067287984 */ /* 0x000fe80000000800 */
[----:B------:R-:W1:Y:S01]  /*4bf0*/  LDS R41, [R103+0x4e0] ;  /* 0x0004e00067297984 */ /* 0x000e620000000800 */
[----:B------:R-:W-:Y:S01]  /*4c00*/  FMUL R45, R46, R45 ;  /* 0x0000002d2e2d7220 */ /* 0x000fe20000400000 */
[----:B--2---:R-:W-:Y:S01]  /*4c10*/  HADD2.F32 R60, -RZ, R60.H0_H0 ;  /* 0x2000003cff3c7230 */ /* 0x004fe20000004100 */
[----:B------:R-:W-:Y:S01]  /*4c20*/  MOV R126, R120 ;  /* 0x00000078007e7202 */ /* 0x000fe20000000f00 */
[----:B------:R-:W-:Y:S01]  /*4c30*/  FMUL R99, R42, R99 ;  /* 0x000000632a637220 */ /* 0x000fe20000400000 */
[C---:B------:R-:W-:Y:S01]  /*4c40*/  FFMA R156, R138.reuse, R156, R115 ;  /* 0x0000009c8a9c7223 */ /* 0x040fe20000000073 */
[----:B------:R-:W-:Y:S01]  /*4c50*/  FFMA R154, R138, R154, R113 ;  /* 0x0000009a8a9a7223 */ /* 0x000fe20000000071 */
[----:B------:R-:W-:Y:S01]  /*4c60*/  FFMA R38, R38, R45, R44 ;  /* 0x0000002d26267223 */ /* 0x000fe2000000002c */
[----:B------:R-:W-:Y:S01]  /*4c70*/  FFMA R141, R34, R32, R141 ;  /* 0x00000020228d7223 */ /* 0x000fe2000000008d */
[----:B------:R-:W-:Y:S01]  /*4c80*/  FMUL R56, R46, R33 ;  /* 0x000000212e387220 */ /* 0x000fe20000400000 */
[----:B------:R-:W-:-:S02]  /*4c90*/  HADD2.F32 R42, -RZ, R35.H0_H0 ;  /* 0x20000023ff2a7230 */ /* 0x000fc40000004100 */
[C---:B------:R-:W-:Y:S01]  /*4ca0*/  FFMA R101, R60.reuse, R152, R101 ;  /* 0x000000983c657223 */ /* 0x040fe20000000065 */
[----:B------:R-:W-:Y:S01]  /*4cb0*/  FFMA R138, R60, R155, R114 ;  /* 0x0000009b3c8a7223 */ /* 0x000fe20000000072 */
[----:B------:R-:W-:Y:S01]  /*4cc0*/  HADD2.F32 R140, -RZ, R61.H0_H0 ;  /* 0x2000003dff8c7230 */ /* 0x000fe20000004100 */
[----:B------:R-:W-:Y:S04]  /*4cd0*/  LDS R44, [R103+0x70] ;  /* 0x00007000672c7984 */ /* 0x000fe80000000800 */
[----:B------:R-:W-:Y:S04]  /*4ce0*/  LDS R45, [R103+0x80] ;  /* 0x00008000672d7984 */ /* 0x000fe80000000800 */
[----:B------:R2:W4:Y:S04]  /*4cf0*/  LDSM.16.M88.4 R32, [R126] ;  /* 0x000000007e20783b */ /* 0x0005280000000200 */
[----:B------:R-:W-:Y:S04]  /*4d00*/  LDS R60, [R103+0x4f0] ;  /* 0x0004f000673c7984 */ /* 0x000fe80000000800 */
[----:B------:R-:W5:Y:S01]  /*4d10*/  LDS R61, [R103+0x500] ;  /* 0x00050000673d7984 */ /* 0x000f620000000800 */
[----:B---3--:R-:W-:Y:S01]  /*4d20*/  IMMA.16832.S8.S8 R52, R52.ROW, R36.COL, RZ ;  /* 0x0000002434347237 */ /* 0x008fe20000405cff */
[----:B------:R-:W-:-:S02]  /*4d30*/  I2FP.F32.S32 R36, R64 ;  /* 0x0000004000247245 */ /* 0x000fc40000201400 */
[----:B------:R-:W-:Y:S01]  /*4d40*/  I2FP.F32.S32 R114, R66 ;  /* 0x0000004200727245 */ /* 0x000fe20000201400 */
[----:B------:R-:W-:Y:S01]  /*4d50*/  FMUL R127, R46, R127 ;  /* 0x0000007f2e7f7220 */ /* 0x000fe20000400000 */
[----:B------:R-:W-:Y:S02]  /*4d60*/  HADD2.F32 R46, -RZ, R39.H0_H0 ;  /* 0x20000027ff2e7230 */ /* 0x000fe40000004100 */
[C---:B------:R-:W-:Y:S01]  /*4d70*/  FFMA R101, R140.reuse, R150, R101 ;  /* 0x000000968c657223 */ /* 0x040fe20000000065 */
[----:B------:R-:W-:Y:S01]  /*4d80*/  FFMA R64, R140, R153, R138 ;  /* 0x000000998c407223 */ /* 0x000fe2000000008a */
[----:B------:R-:W-:Y:S01]  /*4d90*/  FMUL R36, R43, R36 ;  /* 0x000000242b247220 */ /* 0x000fe20000400000 */
[C---:B------:R-:W-:Y:S01]  /*4da0*/  FMUL R37, R47.reuse, R114 ;  /* 0x000000722f257220 */ /* 0x040fe20000400000 */
[----:B------:R-:W-:Y:S02]  /*4db0*/  I2FP.F32.S32 R140, R67 ;  /* 0x00000043008c7245 */ /* 0x000fe40000201400 */
[----:B------:R-:W-:Y:S01]  /*4dc0*/  I2FP.F32.S32 R138, R65 ;  /* 0x00000041008a7245 */ /* 0x000fe20000201400 */
[C---:B--2---:R-:W-:Y:S01]  /*4dd0*/  FFMA R126, R46.reuse, R36, R151 ;  /* 0x000000242e7e7223 */ /* 0x044fe20000000097 */
[----:B------:R-:W-:Y:S01]  /*4de0*/  FFMA R114, R46, R37, R38 ;  /* 0x000000252e727223 */ /* 0x000fe20000000026 */
[----:B------:R-:W-:Y:S01]  /*4df0*/  FMUL R140, R47, R140 ;  /* 0x0000008c2f8c7220 */ /* 0x000fe20000400000 */
[----:B------:R-:W-:-:S02]  /*4e00*/  HADD2.F32 R57, -RZ, R57.H0_H0 ;  /* 0x20000039ff397230 */ /* 0x000fc40000004100 */
[C---:B------:R-:W-:Y:S01]  /*4e10*/  FMUL R115, R43.reuse, R138 ;  /* 0x0000008a2b737220 */ /* 0x040fe20000400000 */
[----:B------:R-:W-:Y:S02]  /*4e20*/  I2FP.F32.S32 R52, R52 ;  /* 0x0000003400347245 */ /* 0x000fe40000201400 */
[----:B------:R-:W-:Y:S01]  /*4e30*/  I2FP.F32.S32 R46, R53 ;  /* 0x00000035002e7245 */ /* 0x000fe20000201400 */
[C---:B0-----:R-:W-:Y:S01]  /*4e40*/  IMMA.16832.S8.S8 R36, R48.reuse.ROW, R96.COL, RZ ;  /* 0x0000006030247237 */ /* 0x041fe20000405cff */
[C---:B------:R-:W-:Y:S01]  /*4e50*/  FFMA R113, R42.reuse, R140, R141 ;  /* 0x0000008c2a717223 */ /* 0x040fe2000000008d */
[----:B------:R-:W-:Y:S01]  /*4e60*/  FFMA R115, R42, R115, R143 ;  /* 0x000000732a737223 */ /* 0x000fe2000000008f */
[C---:B------:R-:W-:Y:S01]  /*4e70*/  FMUL R138, R43.reuse, R52 ;  /* 0x000000342b8a7220 */ /* 0x040fe20000400000 */
[----:B------:R-:W-:Y:S01]  /*4e80*/  FMUL R140, R43, R46 ;  /* 0x0000002e2b8c7220 */ /* 0x000fe20000400000 */
[----:B------:R-:W-:Y:S02]  /*4e90*/  HADD2.F32 R53, -RZ, R58.H0_H0 ;  /* 0x2000003aff357230 */ /* 0x000fe40000004100 */
[----:B------:R-:W-:Y:S01]  /*4ea0*/  FFMA R66, R57, R149, R156 ;  /* 0x0000009539427223 */ /* 0x000fe2000000009c */
[----:B-1----:R-:W-:Y:S01]  /*4eb0*/  IMMA.16832.S8.S8 R48, R48.ROW, R40.COL, RZ ;  /* 0x0000002830307237 */ /* 0x002fe20000405cff */
[----:B------:R-:W0:Y:S01]  /*4ec0*/  LDS.128 R40, [R104+0x10] ;  /* 0x0000100068287984 */ /* 0x000e220000000c00 */
[----:B------:R-:W-:Y:S01]  /*4ed0*/  I2FP.F32.S32 R54, R54 ;  /* 0x0000003600367245 */ /* 0x000fe20000201400 */
[----:B------:R-:W-:Y:S01]  /*4ee0*/  HADD2.F32 R62, -RZ, R62.H0_H0 ;  /* 0x2000003eff3e7230 */ /* 0x000fe20000004100 */
[----:B------:R-:W-:Y:S01]  /*4ef0*/  I2FP.F32.S32 R46, R55 ;  /* 0x00000037002e7245 */ /* 0x000fe20000201400 */
[----:B------:R-:W-:-:S02]  /*4f00*/  HADD2.F32 R58, -RZ, R59.H0_H0 ;  /* 0x2000003bff3a7230 */ /* 0x000fc40000004100 */
[----:B------:R-:W-:Y:S01]  /*4f10*/  FFMA R99, R53, R99, R66 ;  /* 0x0000006335637223 */ /* 0x000fe20000000042 */
[----:B------:R-:W-:Y:S01]  /*4f20*/  MOV R100, R118 ;  /* 0x0000007600647202 */ /* 0x000fe20000000f00 */
[----:B------:R-:W-:Y:S01]  /*4f30*/  FFMA R139, R57, R139, R154 ;  /* 0x0000008b398b7223 */ /* 0x000fe2000000009a */
[C---:B------:R-:W-:Y:S01]  /*4f40*/  FMUL R67, R47.reuse, R54 ;  /* 0x000000362f437220 */ /* 0x040fe20000400000 */
[----:B------:R-:W-:Y:S01]  /*4f50*/  FMUL R65, R47, R46 ;  /* 0x0000002e2f417220 */ /* 0x000fe20000400000 */
[----:B------:R-:W-:Y:S02]  /*4f60*/  HADD2.F32 R66, -RZ, R63.H0_H0 ;  /* 0x2000003fff427230 */ /* 0x000fe40000004100 */
[C---:B------:R-:W-:Y:S01]  /*4f70*/  FFMA R101, R62.reuse, R98, R101 ;  /* 0x000000623e657223 */ /* 0x040fe20000000065 */
[----:B------:R-:W-:Y:S01]  /*4f80*/  FFMA R64, R62, R127, R64 ;  /* 0x0000007f3e407223 */ /* 0x000fe20000000040 */
[----:B----4-:R-:W-:Y:S01]  /*4f90*/  IMMA.16832.S8.S8 R44, R32.ROW, R44.COL, RZ ;  /* 0x0000002c202c7237 */ /* 0x010fe20000405cff */
[----:B------:R-:W-:Y:S01]  /*4fa0*/  FFMA R138, R58, R138, R99 ;  /* 0x0000008a3a8a7223 */ /* 0x000fe20000000063 */
[----:B------:R-:W-:Y:S01]  /*4fb0*/  LDS R98, [R103+0x90] ;  /* 0x0000900067627984 */ /* 0x000fe20000000800 */
[----:B------:R-:W-:-:S03]  /*4fc0*/  FFMA R56, R53, R56, R139 ;  /* 0x0000003835387223 */ /* 0x000fc6000000008b */
[----:B------:R-:W-:Y:S02]  /*4fd0*/  LDS R99, [R103+0xa0] ;  /* 0x0000a00067637984 */ /* 0x000fe40000000800 */
[----:B-----5:R-:W-:Y:S02]  /*4fe0*/  IMMA.16832.S8.S8 R60, R32.ROW, R60.COL, RZ ;  /* 0x0000003c203c7237 */ /* 0x020fe40000405cff */
[----:B------:R-:W1:Y:S04]  /*4ff0*/  LDSM.16.M88.4 R32, [R100] ;  /* 0x000000006420783b */ /* 0x000e680000000200 */
[----:B------:R-:W2:Y:S01]  /*5000*/  LDS.128 R52, [R104+0x990] ;  /* 0x0009900068347984 */ /* 0x000ea20000000c00 */
[----:B------:R-:W-:-:S03]  /*5010*/  FFMA R127, R58, R67, R56 ;  /* 0x000000433a7f7223 */ /* 0x000fc60000000038 */
[----:B------:R-:W3:Y:S01]  /*5020*/  LDS.128 R56, [R102+0x40] ;  /* 0x0000400066387984 */ /* 0x000ee20000000c00 */
[C---:B------:R-:W-:Y:S01]  /*5030*/  FFMA R139, R66.reuse, R65, R64 ;  /* 0x00000041428b7223 */ /* 0x040fe20000000040 */
[----:B------:R-:W-:Y:S02]  /*5040*/  I2FP.F32.S32 R65, R36 ;  /* 0x0000002400417245 */ /* 0x000fe40000201400 */
[----:B------:R-:W-:Y:S01]  /*5050*/  I2FP.F32.S32 R67, R37 ;  /* 0x0000002500437245 */ /* 0x000fe20000201400 */
[----:B------:R-:W-:Y:S01]  /*5060*/  LDS R96, [R103+0x510] ;  /* 0x0005100067607984 */ /* 0x000fe20000000800 */
[----:B------:R-:W-:Y:S02]  /*5070*/  I2FP.F32.S32 R153, R38 ;  /* 0x0000002600997245 */ /* 0x000fe40000201400 */
[----:B------:R-:W-:Y:S01]  /*5080*/  I2FP.F32.S32 R155, R39 ;  /* 0x00000027009b7245 */ /* 0x000fe20000201400 */
[----:B------:R-:W-:Y:S04]  /*5090*/  LDS R97, [R103+0x520] ;  /* 0x0005200067617984 */ /* 0x000fe80000000800 */
[----:B------:R-:W4:Y:S01]  /*50a0*/  LDS.128 R36, [R102+0xd0] ;  /* 0x0000d00066247984 */ /* 0x000f220000000c00 */
[----:B------:R-:W-:Y:S01]  /*50b0*/  MOV R112, R116 ;  /* 0x0000007400707202 */ /* 0x000fe20000000f00 */
[----:B------:R-:W-:Y:S01]  /*50c0*/  FFMA R140, R66, R140, R101 ;  /* 0x0000008c428c7223 */ /* 0x000fe20000000065 */
[----:B------:R-:W-:Y:S01]  /*50d0*/  I2FP.F32.S32 R142, R61 ;  /* 0x0000003d008e7245 */ /* 0x000fe20000201400 */
[C---:B0-----:R-:W-:Y:S01]  /*50e0*/  FMUL R61, R40.reuse, R65 ;  /* 0x00000041283d7220 */ /* 0x041fe20000400000 */
[----:B------:R-:W-:Y:S01]  /*50f0*/  FMUL R154, R40, R67 ;  /* 0x00000043289a7220 */ /* 0x000fe20000400000 */
[----:B------:R-:W-:Y:S04]  /*5100*/  LDS R100, [R103+0xb0] ;  /* 0x0000b00067647984 */ /* 0x000fe80000000800 */
[----:B------:R-:W-:Y:S04]  /*5110*/  LDS R101, [R103+0xc0] ;  /* 0x0000c00067657984 */ /* 0x000fe80000000800 */
[----:B------:R-:W0:Y:S01]  /*5120*/  LDSM.16.M88.4 R64, [R112] ;  /* 0x000000007040783b */ /* 0x000e220000000200 */
        /* <DEDUP_REMOVED lines=8> */
[----:B------:R-:W-:Y:S02]  /*51b0*/  I2FP.F32.S32 R158, R47 ;  /* 0x0000002f009e7245 */ /* 0x000fe40000201400 */
[----:B------:R-:W-:Y:S01]  /*51c0*/  I2FP.F32.S32 R148, R60 ;  /* 0x0000003c00947245 */ /* 0x000fe20000201400 */
[----:B-1----:R-:W-:Y:S01]  /*51d0*/  IMMA.16832.S8.S8 R44, R32.ROW, R98.COL, RZ ;  /* 0x00000062202c7237 */ /* 0x002fe20000405cff */
[C---:B--2---:R-:W-:Y:S01]  /*51e0*/  FMUL R153, R52.reuse, R153 ;  /* 0x0000009934997220 */ /* 0x044fe20000400000 */
[C---:B------:R-:W-:Y:S01]  /*51f0*/  FMUL R152, R52.reuse, R155 ;  /* 0x0000009b34987220 */ /* 0x040fe20000400000 */
[C---:B------:R-:W-:Y:S01]  /*5200*/  FMUL R150, R52.reuse, R49 ;  /* 0x0000003134967220 */ /* 0x040fe20000400000 */
[C---:B------:R-:W-:Y:S01]  /*5210*/  FMUL R149, R41.reuse, R48 ;  /* 0x0000003029957220 */ /* 0x040fe20000400000 */
[----:B------:R-:W-:Y:S01]  /*5220*/  FMUL R52, R52, R51 ;  /* 0x0000003334347220 */ /* 0x000fe20000400000 */
[C---:B------:R-:W-:Y:S01]  /*5230*/  FMUL R141, R40.reuse, R141 ;  /* 0x0000008d288d7220 */ /* 0x040fe20000400000 */
[----:B------:R-:W-:Y:S01]  /*5240*/  FMUL R143, R40, R143 ;  /* 0x0000008f288f7220 */ /* 0x000fe20000400000 */
[C---:B------:R-:W-:Y:S01]  /*5250*/  FMUL R148, R41.reuse, R148 ;  /* 0x0000009429947220 */ /* 0x040fe20000400000 */
[----:B------:R-:W-:Y:S01]  /*5260*/  FMUL R142, R41, R142 ;  /* 0x0000008e298e7220 */ /* 0x000fe20000400000 */
[----:B------:R-:W1:Y:S01]  /*5270*/  LDS.128 R48, [R102+0x4c0] ;  /* 0x0004c00066307984 */ /* 0x000e620000000c00 */
[----:B------:R-:W-:-:S03]  /*5280*/  I2FP.F32.S32 R62, R62 ;  /* 0x0000003e003e7245 */ /* 0x000fc60000201400 */
[----:B------:R-:W-:Y:S04]  /*5290*/  LDS R40, [R103+0x530] ;  /* 0x0005300067287984 */ /* 0x000fe80000000800 */
[----:B------:R-:W2:Y:S01]  /*52a0*/  LDS R41, [R103+0x540] ;  /* 0x0005400067297984 */ /* 0x000ea20000000800 */
[----:B------:R-:W-:Y:S01]  /*52b0*/  I2FP.F32.S32 R60, R63 ;  /* 0x0000003f003c7245 */ /* 0x000fe20000201400 */
[----:B---3--:R-:W-:Y:S02]  /*52c0*/  HADD2.F32 R99, -RZ, R56.H0_H0 ;  /* 0x20000038ff637230 */ /* 0x008fe40000004100 */
[C---:B------:R-:W-:Y:S01]  /*52d0*/  FMUL R156, R53.reuse, R156 ;  /* 0x0000009c359c7220 */ /* 0x040fe20000400000 */
[C---:B------:R-:W-:Y:S01]  /*52e0*/  FMUL R158, R53.reuse, R158 ;  /* 0x0000009e359e7220 */ /* 0x040fe20000400000 */
[C---:B------:R-:W-:Y:S01]  /*52f0*/  FMUL R56, R53.reuse, R62 ;  /* 0x0000003e35387220 */ /* 0x040fe20000400000 */
[----:B------:R-:W-:Y:S01]  /*5300*/  FMUL R53, R53, R60 ;  /* 0x0000003c35357220 */ /* 0x000fe20000400000 */
[----:B------:R-:W-:Y:S01]  /*5310*/  FFMA R126, R99, R61, R126 ;  /* 0x0000003d637e7223 */ /* 0x000fe2000000007e */
[----:B----4-:R-:W-:Y:S01]  /*5320*/  HADD2.F32 R36, -RZ, R36.H0_H0 ;  /* 0x20000024ff247230 */ /* 0x010fe20000004100 */
[----:B------:R-:W3:Y:S01]  /*5330*/  LDS.128 R60, [R102+0x550] ;  /* 0x00055000663c7984 */ /* 0x000ee20000000c00 */
[----:B------:R-:W-:-:S02]  /*5340*/  HADD2.F32 R57, -RZ, R57.H0_H0 ;  /* 0x20000039ff397230 */ /* 0x000fc40000004100 */
[----:B------:R-:W-:Y:S01]  /*5350*/  FFMA R153, R99, R153, R114 ;  /* 0x0000009963997223 */ /* 0x000fe20000000072 */
[----:B------:R-:W-:Y:S01]  /*5360*/  I2FP.F32.S32 R99, R46 ;  /* 0x0000002e00637245 */ /* 0x000fe20000201400 */
[----:B------:R-:W-:Y:S01]  /*5370*/  HADD2.F32 R37, -RZ, R37.H0_H0 ;  /* 0x20000025ff257230 */ /* 0x000fe20000004100 */
[----:B------:R-:W-:Y:S01]  /*5380*/  I2FP.F32.S32 R45, R45 ;  /* 0x0000002d002d7245 */ /* 0x000fe20000201400 */
[C---:B------:R-:W-:Y:S01]  /*5390*/  FFMA R154, R36.reuse, R154, R115 ;  /* 0x0000009a249a7223 */ /* 0x040fe20000000073 */
[C---:B------:R-:W-:Y:S01]  /*53a0*/  FFMA R151, R57.reuse, R151, R126 ;  /* 0x0000009739977223 */ /* 0x040fe2000000007e */
[----:B------:R-:W-:Y:S01]  /*53b0*/  FFMA R153, R57, R156, R153 ;  /* 0x0000009c39997223 */ /* 0x000fe20000000099 */
[----:B------:R-:W-:Y:S01]  /*53c0*/  FFMA R152, R36, R152, R113 ;  /* 0x0000009824987223 */ /* 0x000fe20000000071 */
[----:B------:R-:W-:Y:S01]  /*53d0*/  HADD2.F32 R58, -RZ, R58.H0_H0 ;  /* 0x2000003aff3a7230 */ /* 0x000fe20000004100 */
[----:B------:R-:W-:Y:S01]  /*53e0*/  IMMA.16832.S8.S8 R32, R32.ROW, R96.COL, RZ ;  /* 0x0000006020207237 */ /* 0x000fe20000405cff */
[----:B------:R-:W-:Y:S01]  /*53f0*/  HADD2.F32 R57, -RZ, R38.H0_H0 ;  /* 0x20000026ff397230 */ /* 0x000fe20000004100 */
[----:B------:R-:W-:Y:S01]  /*5400*/  I2FP.F32.S32 R47, R47 ;  /* 0x0000002f002f7245 */ /* 0x000fe20000201400 */
[----:B------:R-:W-:Y:S01]  /*5410*/  FMUL R38, R54, R99 ;  /* 0x0000006336267220 */ /* 0x000fe20000400000 */
[C---:B------:R-:W-:Y:S01]  /*5420*/  FFMA R36, R37.reuse, R149, R154 ;  /* 0x0000009525247223 */ /* 0x040fe2000000009a */
[----:B------:R-:W-:Y:S01]  /*5430*/  FMUL R45, R42, R45 ;  /* 0x0000002d2a2d7220 */ /* 0x000fe20000400000 */
[----:B------:R-:W-:Y:S01]  /*5440*/  FFMA R152, R37, R158, R152 ;  /* 0x0000009e25987223 */ /* 0x000fe20000000098 */
[----:B------:R-:W-:Y:S01]  /*5450*/  FFMA R37, R58, R38, R153 ;  /* 0x000000263a257223 */ /* 0x000fe20000000099 */
[----:B------:R-:W-:Y:S01]  /*5460*/  I2FP.F32.S32 R97, R44 ;  /* 0x0000002c00617245 */ /* 0x000fe20000201400 */
[----:B------:R-:W-:Y:S01]  /*5470*/  FFMA R36, R57, R45, R36 ;  /* 0x0000002d39247223 */ /* 0x000fe20000000024 */
[----:B------:R-:W-:-:S02]  /*5480*/  FMUL R38, R54, R47 ;  /* 0x0000002f36267220 */ /* 0x000fc40000400000 */
[----:B0-----:R-:W-:Y:S01]  /*5490*/  IMMA.16832.S8.S8 R44, R64.ROW, R100.COL, RZ ;  /* 0x00000064402c7237 */ /* 0x001fe20000405cff */
[----:B------:R-:W-:-:S06]  /*54a0*/  FMUL R97, R42, R97 ;  /* 0x000000612a617220 */ /* 0x000fcc0000400000 */
[----:B------:R-:W-:Y:S01]  /*54b0*/  I2FP.F32.S32 R101, R35 ;  /* 0x0000002300657245 */ /* 0x000fe20000201400 */
[----:B-1----:R-:W-:Y:S01]  /*54c0*/  HADD2.F32 R35, -RZ, R48.H0_H0 ;  /* 0x20000030ff237230 */ /* 0x002fe20000004100 */
[----:B--2---:R-:W-:Y:S01]  /*54d0*/  IMMA.16832.S8.S8 R64, R64.ROW, R40.COL, RZ ;  /* 0x0000002840407237 */ /* 0x004fe20000405cff */
[----:B------:R-:W-:-:S03]  /*54e0*/  HADD2.F32 R40, -RZ, R49.H0_H0 ;  /* 0x20000031ff287230 */ /* 0x000fc60000004100 */
[----:B------:R-:W-:Y:S01]  /*54f0*/  FFMA R141, R35, R141, R138 ;  /* 0x0000008d238d7223 */ /* 0x000fe2000000008a */
[----:B------:R-:W-:Y:S01]  /*5500*/  FFMA R151, R58, R97, R151 ;  /* 0x000000613a977223 */ /* 0x000fe20000000097 */
[----:B------:R-:W-:-:S04]  /*5510*/  I2FP.F32.S32 R97, R32 ;  /* 0x0000002000617245 */ /* 0x000fc80000201400 */
[----:B------:R-:W-:Y:S01]  /*5520*/  I2FP.F32.S32 R48, R47 ;  /* 0x0000002f00307245 */ /* 0x000fe20000201400 */
[----:B------:R-:W-:Y:S02]  /*5530*/  HADD2.F32 R39, -RZ, R39.H0_H0 ;  /* 0x20000027ff277230 */ /* 0x000fe40000004100 */
[----:B------:R-:W-:Y:S01]  /*5540*/  FFMA R148, R40, R148, R141 ;  /* 0x0000009428947223 */ /* 0x000fe2000000008d */
[----:B------:R-:W-:Y:S01]  /*5550*/  FFMA R32, R57, R38, R152 ;  /* 0x0000002639207223 */ /* 0x000fe20000000098 */
[----:B------:R-:W-:Y:S01]  /*5560*/  FFMA R127, R35, R150, R127 ;  /* 0x00000096237f7223 */ /* 0x000fe2000000007f */
[----:B------:R-:W-:Y:S01]  /*5570*/  I2FP.F32.S32 R44, R44 ;  /* 0x0000002c002c7245 */ /* 0x000fe20000201400 */
[----:B------:R-:W-:Y:S01]  /*5580*/  FMUL R141, R55, R48 ;  /* 0x00000030378d7220 */ /* 0x000fe20000400000 */
[----:B------:R-:W-:Y:S01]  /*5590*/  I2FP.F32.S32 R46, R46 ;  /* 0x0000002e002e7245 */ /* 0x000fe20000201400 */
[----:B------:R-:W-:Y:S02]  /*55a0*/  VIADD R108, R108, 0x8 ;  /* 0x000000086c6c7836 */ /* 0x000fe40000000000 */
[----:B---3--:R-:W-:-:S02]  /*55b0*/  HADD2.F32 R60, -RZ, R60.H0_H0 ;  /* 0x2000003cff3c7230 */ /* 0x008fc40000004100 */
[----:B------:R-:W-:Y:S01]  /*55c0*/  FFMA R41, R40, R56, R127 ;  /* 0x0000003828297223 */ /* 0x000fe2000000007f */
[----:B------:R-:W-:Y:S02]  /*55d0*/  HADD2.F32 R38, -RZ, R59.H0_H0 ;  /* 0x2000003bff267230 */ /* 0x000fe40000004100 */
[----:B------:R-:W-:Y:S01]  /*55e0*/  FFMA R141, R39, R141, R32 ;  /* 0x0000008d278d7223 */ /* 0x000fe20000000020 */
[----:B------:R-:W-:Y:S01]  /*55f0*/  I2FP.F32.S32 R40, R45 ;  /* 0x0000002d00287245 */ /* 0x000fe20000201400 */
[----:B------:R-:W-:Y:S01]  /*5600*/  FMUL R44, R43, R44 ;  /* 0x0000002c2b2c7220 */ /* 0x000fe20000400000 */
[----:B------:R-:W-:Y:S01]  /*5610*/  FMUL R46, R55, R46 ;  /* 0x0000002e372e7220 */ /* 0x000fe20000400000 */
[----:B------:R-:W-:Y:S01]  /*5620*/  HADD2.F32 R32, -RZ, R61.H0_H0 ;  /* 0x2000003dff207230 */ /* 0x000fe20000004100 */
[----:B------:R-:W-:Y:S01]  /*5630*/  ISETP.GE.AND P5, PT, R108, R111, PT ;  /* 0x0000006f6c00720c */ /* 0x000fe20003fa6270 */
[C---:B------:R-:W-:Y:S01]  /*5640*/  FFMA R35, R60.reuse, R143, R140 ;  /* 0x0000008f3c237223 */ /* 0x040fe2000000008c */
[----:B------:R-:W-:Y:S01]  /*5650*/  I2FP.F32.S32 R99, R33 ;  /* 0x0000002100637245 */ /* 0x000fe20000201400 */
[----:B------:R-:W-:Y:S01]  /*5660*/  FFMA R52, R60, R52, R139 ;  /* 0x000000343c347223 */ /* 0x000fe2000000008b */
[----:B------:R-:W-:Y:S01]  /*5670*/  I2FP.F32.S32 R57, R34 ;  /* 0x0000002200397245 */ /* 0x000fe20000201400 */
[C---:B------:R-:W-:Y:S01]  /*5680*/  FFMA R151, R38.reuse, R44, R151 ;  /* 0x0000002c26977223 */ /* 0x040fe20000000097 */
[----:B------:R-:W-:Y:S01]  /*5690*/  FFMA R143, R38, R46, R37 ;  /* 0x0000002e268f7223 */ /* 0x000fe20000000025 */
[----:B------:R-:W-:Y:S01]  /*56a0*/  FMUL R33, R42, R97 ;  /* 0x000000612a217220 */ /* 0x000fe20000400000 */
[----:B------:R-:W-:Y:S01]  /*56b0*/  FMUL R40, R43, R40 ;  /* 0x000000282b287220 */ /* 0x000fe20000400000 */
[----:B------:R-:W-:Y:S01]  /*56c0*/  I2FP.F32.S32 R38, R65 ;  /* 0x0000004100267245 */ /* 0x000fe20000201400 */
[----:B------:R-:W-:-:S02]  /*56d0*/  HADD2.F32 R62, -RZ, R62.H0_H0 ;  /* 0x2000003eff3e7230 */ /* 0x000fc40000004100 */
[C---:B------:R-:W-:Y:S01]  /*56e0*/  FFMA R35, R32.reuse, R142, R35 ;  /* 0x0000008e20237223 */ /* 0x040fe20000000023 */
[----:B------:R-:W-:Y:S01]  /*56f0*/  FFMA R53, R32, R53, R52 ;  /* 0x0000003520357223 */ /* 0x000fe20000000034 */
[----:B------:R-:W-:Y:S01]  /*5700*/  FMUL R42, R42, R99 ;  /* 0x000000632a2a7220 */ /* 0x000fe20000400000 */
[C---:B------:R-:W-:Y:S01]  /*5710*/  FMUL R34, R54.reuse, R57 ;  /* 0x0000003936227220 */ /* 0x040fe20000400000 */
[----:B------:R-:W-:Y:S01]  /*5720*/  I2FP.F32.S32 R64, R64 ;  /* 0x0000004000407245 */ /* 0x000fe20000201400 */
[----:B------:R-:W-:Y:S01]  /*5730*/  HADD2.F32 R37, -RZ, R50.H0_H0 ;  /* 0x20000032ff257230 */ /* 0x000fe20000004100 */
[----:B------:R-:W-:Y:S01]  /*5740*/  I2FP.F32.S32 R66, R66 ;  /* 0x0000004200427245 */ /* 0x000fe20000201400 */
[----:B------:R-:W-:Y:S01]  /*5750*/  FMUL R54, R54, R101 ;  /* 0x0000006536367220 */ /* 0x000fe20000400000 */
[----:B------:R-:W-:Y:S01]  /*5760*/  I2FP.F32.S32 R32, R67 ;  /* 0x0000004300207245 */ /* 0x000fe20000201400 */
[----:B------:R-:W-:Y:S01]  /*5770*/  FFMA R127, R39, R40, R36 ;  /* 0x00000028277f7223 */ /* 0x000fe20000000024 */
[----:B------:R-:W-:-:S02]  /*5780*/  HADD2.F32 R114, -RZ, R63.H0_H0 ;  /* 0x2000003fff727230 */ /* 0x000fc40000004100 */
[C---:B------:R-:W-:Y:S01]  /*5790*/  FMUL R38, R43.reuse, R38 ;  /* 0x000000262b267220 */ /* 0x040fe20000400000 */
[----:B------:R-:W-:Y:S02]  /*57a0*/  HADD2.F32 R36, -RZ, R51.H0_H0 ;  /* 0x20000033ff247230 */ /* 0x000fe40000004100 */
[C---:B------:R-:W-:Y:S01]  /*57b0*/  FFMA R35, R62.reuse, R42, R35 ;  /* 0x0000002a3e237223 */ /* 0x040fe20000000023 */
[----:B------:R-:W-:Y:S01]  /*57c0*/  FMUL R64, R43, R64 ;  /* 0x000000402b407220 */ /* 0x000fe20000400000 */
[C---:B------:R-:W-:Y:S01]  /*57d0*/  FFMA R33, R37.reuse, R33, R148 ;  /* 0x0000002125217223 */ /* 0x040fe20000000094 */
[----:B------:R-:W-:Y:S01]  /*57e0*/  FFMA R34, R37, R34, R41 ;  /* 0x0000002225227223 */ /* 0x000fe20000000029 */
[----:B------:R-:W-:Y:S01]  /*57f0*/  FFMA R53, R62, R54, R53 ;  /* 0x000000363e357223 */ /* 0x000fe20000000035 */
[C---:B------:R-:W-:Y:S01]  /*5800*/  FMUL R113, R55.reuse, R66 ;  /* 0x0000004237717220 */ /* 0x040fe20000400000 */
[----:B------:R-:W-:Y:S01]  /*5810*/  FMUL R32, R55, R32 ;  /* 0x0000002037207220 */ /* 0x000fe20000400000 */
[----:B------:R-:W-:Y:S01]  /*5820*/  FFMA R101, R114, R38, R35 ;  /* 0x0000002672657223 */ /* 0x000fe20000000023 */
[C---:B------:R-:W-:Y:S01]  /*5830*/  FFMA R115, R36.reuse, R64, R33 ;  /* 0x0000004024737223 */ /* 0x040fe20000000021 */
[----:B------:R-:W-:Y:S01]  /*5840*/  FFMA R113, R36, R113, R34 ;  /* 0x0000007124717223 */ /* 0x000fe20000000022 */
[----:B------:R-:W-:Y:S01]  /*5850*/  FFMA R114, R114, R32, R53 ;  /* 0x0000002072727223 */ /* 0x000fe20000000035 */
[----:B------:R-:W-:Y:S01]  /*5860*/  VIADD R92, R92, 0x8 ;  /* 0x000000085c5c7836 */ /* 0x000fe20000000000 */
[----:B------:R-:W-:Y:S06]  /*5870*/  BAR.SYNC.DEFER_BLOCKING 0x0 ;  /* 0x0000000000007b1d */ /* 0x000fec0000010000 */
[----:B------:R-:W-:Y:S05]  /*5880*/  @!P5 BRA `(.L_x_1354) ;  /* 0xffffffc800fcd947 */ /* 0x000fea000383ffff */
.L_x_1353:
        /* <DEDUP_REMOVED lines=11> */
.L_x_1356:
[----:B------:R-:W-:Y:S05]  /*5940*/  BSYNC.RECONVERGENT B0 ;  /* 0x0000000000007941 */ /* 0x000fea0003800200 */
.L_x_1355:
        /* <DEDUP_REMOVED lines=10> */
.L_x_1358:
[----:B------:R-:W-:Y:S05]  /*59f0*/  BSYNC.RECONVERGENT B0 ;  /* 0x0000000000007941 */ /* 0x000fea0003800200 */
.L_x_1357:
[----:B------:R-:W-:Y:S04]  /*5a00*/  BSSY.RECONVERGENT B0, `(.L_x_1359) ;  /* 0x000000b000007945 */ /* 0x000fe80003800200 */
[----:B------:R-:W-:Y:S05]  /*5a10*/  @P0 BRA `(.L_x_1360) ;  /* 0x0000000000240947 */ /* 0x000fea0003800000 */
[----:B------:R-:W2:Y:S01]  /*5a20*/  LDS R31, [R95+UR8] ;  /* 0x000000085f1f7984 */ /* 0x000ea20008000800 */
        /* <DEDUP_REMOVED lines=8> */
.L_x_1360:
[----:B------:R-:W-:Y:S05]  /*5ab0*/  BSYNC.RECONVERGENT B0 ;  /* 0x0000000000007941 */ /* 0x000fea0003800200 */
.L_x_1359:
[----:B------:R-:W-:Y:S04]  /*5ac0*/  BSSY.RECONVERGENT B0, `(.L_x_1361) ;  /* 0x000000b000007945 */ /* 0x000fe80003800200 */
[----:B------:R-:W-:Y:S05]  /*5ad0*/  @P1 BRA `(.L_x_1362) ;  /* 0x0000000000241947 */ /* 0x000fea0003800000 */
[----:B------:R-:W3:Y:S01]  /*5ae0*/  LDS R31, [R95+UR8+0x4] ;  /* 0x000004085f1f7984 */ /* 0x000ee20008000800 */
        /* <DEDUP_REMOVED lines=8> */
.L_x_1362:
[----:B------:R-:W-:Y:S05]  /*5b70*/  BSYNC.RECONVERGENT B0 ;  /* 0x0000000000007941 */ /* 0x000fea0003800200 */
.L_x_1361:
        /* <DEDUP_REMOVED lines=10> */
.L_x_1364:
[----:B------:R-:W-:Y:S05]  /*5c20*/  BSYNC.RECONVERGENT B0 ;  /* 0x0000000000007941 */ /* 0x000fea0003800200 */
.L_x_1363:
        /* <DEDUP_REMOVED lines=10> */
.L_x_1366:
[----:B------:R-:W-:Y:S05]  /*5cd0*/  BSYNC.RECONVERGENT B0 ;  /* 0x0000000000007941 */ /* 0x000fea0003800200 */
.L_x_1365:
        /* <DEDUP_REMOVED lines=11> */
.L_x_1368:
[----:B------:R-:W-:Y:S05]  /*5d90*/  BSYNC.RECONVERGENT B0 ;  /* 0x0000000000007941 */ /* 0x000fea0003800200 */
.L_x_1367:
[----:B------:R-:W-:Y:S04]  /*5da0*/  BSSY.RECONVERGENT B0, `(.L_x_1369) ;  /* 0x000000b000007945 */ /* 0x000fe80003800200 */
[----:B------:R-:W-:Y:S05]  /*5db0*/  @P3 BRA `(.L_x_1370) ;  /* 0x0000000000243947 */ /* 0x000fea0003800000 */
[----:B------:R-:W5:Y:S01]  /*5dc0*/  LDS R31, [R95+UR8+0x24] ;  /* 0x000024085f1f7984 */ /* 0x000f620008000800 */
[----:B------:R-:W0:Y:S01]  /*5dd0*/  LDCU.64 UR12, c[0x0][0x3a0] ;  /* 0x00007400ff0c77ac */ /* 0x000e220008000a00 */
[----:B-----5:R-:W-:-:S05]  /*5de0*/  IMAD R31, R31, UR14, RZ ;  /* 0x0000000e1f1f7c24 */ /* 0x020fca000f8e02ff */
[--C-:B01234-:R-:W-:Y:S02]  /*5df0*/  IADD3 R32, P0, P1, R30, R109, R31.reuse ;  /* 0x0000006d1e207210 */ /* 0x11ffe4000791e01f */
[----:B------:R-:W-:-:S04]  /*5e00*/  SHF.R.S32.HI R31, RZ, 0x1f, R31 ;  /* 0x0000001fff1f7819 */ /* 0x000fc8000001141f */
[----:B------:R-:W-:Y:S02]  /*5e10*/  IADD3.X R31, PT, PT, R36, RZ, R31, P0, P1 ;  /* 0x000000ff241f7210 */ /* 0x000fe400007e241f */
[----:B------:R-:W-:-:S04]  /*5e20*/  LEA R30, P0, R32, UR12, 0x2 ;  /* 0x0000000c201e7c11 */ /* 0x000fc8000f8010ff */
[----:B------:R-:W-:-:S05]  /*5e30*/  LEA.HI.X R31, R32, UR13, R31, 0x2, P0 ;  /* 0x0000000d201f7c11 */ /* 0x000fca00080f141f */
[----:B------:R0:W-:Y:S04]  /*5e40*/  STG.E desc[UR10][R30.64+0x20], R114 ;  /* 0x000020721e007986 */ /* 0x0001e8000c10190a */
.L_x_1370:
[----:B------:R-:W-:Y:S05]  /*5e50*/  BSYNC.RECONVERGENT B0 ;  /* 0x0000000000007941 */ /* 0x000fea0003800200 */
.L_x_1369:
        /* <DEDUP_REMOVED lines=20> */
.L_x_1371:
[----:B------:R-:W-:-:S07]  /*5fa0*/  MOV R36, 0x5fc0 ;  /* 0x00005fc000247802 */ /* 0x000fce0000000f00 */
[----:B01234-:R-:W-:Y:S05]  /*5fb0*/  CALL.REL.NOINC `($__internal_41_$__cuda_sm20_rem_s64) ;  /* 0x0000004c009c7944 */ /* 0x01ffea0003c00000 */
[----:B------:R-:W-:Y:S02]  /*5fc0*/  IMAD.MOV.U32 R30, RZ, RZ, R108 ;  /* 0x000000ffff1e7224 */ /* 0x000fe400078e006c */
[----:B------:R-:W-:-:S07]  /*5fd0*/  IMAD.MOV.U32 R31, RZ, RZ, R33 ;  /* 0x000000ffff1f7224 */ /* 0x000fce00078e0021 */
.L_x_1372:
[----:B------:R-:W-:-:S04]  /*5fe0*/  IADD3 R37, P0, PT, -R30, R28, RZ ;  /* 0x0000001c1e257210 */ /* 0x000fc80007f1e1ff */
[----:B------:R-:W-:Y:S01]  /*5ff0*/  IADD3 R28, P1, PT, -R37, R0, RZ ;  /* 0x00000000251c7210 */ /* 0x000fe20007f3e1ff */
[----:B------:R-:W-:-:S03]  /*6000*/  IMAD.X R39, R29, 0x1, ~R31, P0 ;  /* 0x000000011d277824 */ /* 0x000fc600000e0e1f */
[----:B------:R-:W-:Y:S01]  /*6010*/  ISETP.LT.U32.AND P0, PT, R111, R28, PT ;  /* 0x0000001c6f00720c */ /* 0x000fe20003f01070 */
[----:B------:R-:W-:-:S05]  /*6020*/  IMAD.X R29, R2, 0x1, ~R39, P1 ;  /* 0x00000001021d7824 */ /* 0x000fca00008e0e27 */
[----:B------:R-:W-:-:S04]  /*6030*/  ISETP.LT.AND.EX P0, PT, R88, R29, PT, P0 ;  /* 0x0000001d5800720c */ /* 0x000fc80003f01300 */
[----:B------:R-:W-:-:S09]  /*6040*/  SEL R29, R111, R28, P0 ;  /* 0x0000001c6f1d7207 */ /* 0x000fd20000000000 */
.L_x_1350:
[----:B------:R-:W-:Y:S01]  /*6050*/  ISETP.GE.U32.AND P0, PT, R37, R0, PT ;  /* 0x000000002500720c */ /* 0x000fe20003f06070 */
[----:B------:R-:W-:Y:S01]  /*6060*/  IMAD.MOV.U32 R108, RZ, RZ, RZ ;  /* 0x000000ffff6c7224 */ /* 0x000fe200078e00ff */
[----:B------:R-:W-:Y:S02]  /*6070*/  ISETP.EQ.AND P2, PT, R111, R29, PT ;  /* 0x0000001d6f00720c */ /* 0x000fe40003f42270 */
[----:B------:R-:W-:-:S04]  /*6080*/  ISETP.GE.AND.EX P0, PT, R39, R2, PT, P0 ;  /* 0x000000022700720c */ /* 0x000fc80003f06300 */
[----:B------:R-:W-:-:S09]  /*6090*/  PLOP3.LUT P1, PT, P0, PT, PT, 0x8, 0x80 ;  /* 0x000000000080781c */ /* 0x000fd2000072e170 */
[----:B------:R-:W-:Y:S05]  /*60a0*/  @!P0 BRA P2, `(.L_x_1373) ;  /* 0xffffffb4006c8947 */ /* 0x000fea000103ffff */
.L_x_1339:
        /* <DEDUP_REMOVED lines=31> */
.L_x_1374:
[----:B------:R-:W-:Y:S01]  /*62a0*/  IMAD.MOV.U32 R44, RZ, RZ, R37 ;  /* 0x000000ffff2c7224 */ /* 0x000fe200078e0025 */
[----:B------:R-:W-:-:S07]  /*62b0*/  MOV R38, 0x62d0 ;  /* 0x000062d000267802 */ /* 0x000fce0000000f00 */
[----:B------:R-:W-:Y:S05]  /*62c0*/  CALL.REL.NOINC `($__internal_40_$__cuda_sm20_div_s64) ;  /* 0x0000004400887944 */ /* 0x000fea0003c00000 */
[----:B------:R-:W-:-:S07]  /*62d0*/  IMAD.MOV.U32 R2, RZ, RZ, R32 ;  /* 0x000000ffff027224 */ /* 0x000fce00078e0020 */
.L_x_1375:
        /* <DEDUP_REMOVED lines=30> */
.L_x_1376:
[----:B------:R-:W-:Y:S01]  /*64c0*/  IMAD.MOV.U32 R44, RZ, RZ, R37 ;  /* 0x000000ffff2c7224 */ /* 0x000fe200078e0025 */
[----:B------:R-:W-:-:S07]  /*64d0*/  MOV R38, 0x64f0 ;  /* 0x000064f000267802 */ /* 0x000fce0000000f00 */
[----:B------:R-:W-:Y:S05]  /*64e0*/  CALL.REL.NOINC `($__internal_40_$__cuda_sm20_div_s64) ;  /* 0x0000004400007944 */ /* 0x000fea0003c00000 */
[----:B------:R-:W-:-:S07]  /*64f0*/  IMAD.MOV.U32 R0, RZ, RZ, R32 ;  /* 0x000000ffff007224 */ /* 0x000fce00078e0020 */
.L_x_1377:
        /* <DEDUP_REMOVED lines=27> */
.L_x_1378:
[----:B------:R-:W-:Y:S01]  /*66b0*/  IMAD.MOV.U32 R42, RZ, RZ, R111 ;  /* 0x000000ffff2a7224 */ /* 0x000fe200078e006f */
[----:B------:R-:W-:Y:S01]  /*66c0*/  MOV R38, 0x66f0 ;  /* 0x000066f000267802 */ /* 0x000fe20000000f00 */
[----:B------:R-:W-:-:S07]  /*66d0*/  IMAD.MOV.U32 R40, RZ, RZ, R88 ;  /* 0x000000ffff287224 */ /* 0x000fce00078e0058 */
[----:B------:R-:W-:Y:S05]  /*66e0*/  CALL.REL.NOINC `($__internal_40_$__cuda_sm20_div_s64) ;  /* 0x0000004000807944 */ /* 0x000fea0003c00000 */
[----:B------:R-:W-:-:S07]  /*66f0*/  IMAD.MOV.U32 R8, RZ, RZ, R32 ;  /* 0x000000ffff087224 */ /* 0x000fce00078e0020 */
.L_x_1379:
        /* <DEDUP_REMOVED lines=28> */
.L_x_1380:
[----:B------:R-:W1:Y:S01]  /*68c0*/  LDC R11, c[0x0][0x3c8] ;  /* 0x0000f200ff0b7b82 */ /* 0x000e620000000800 */
[----:B------:R-:W-:Y:S01]  /*68d0*/  IMAD.MOV.U32 R4, RZ, RZ, RZ ;  /* 0x000000ffff047224 */ /* 0x000fe200078e00ff */
[----:B------:R-:W-:Y:S01]  /*68e0*/  IABS R10, R0 ;  /* 0x00000000000a7213 */ /* 0x000fe20000000000 */
[----:B------:R-:W-:Y:S02]  /*68f0*/  IMAD R7, R8, 0x10, R7 ;  /* 0x0000001008077824 */ /* 0x000fe400078e0207 */
[----:B------:R-:W-:Y:S02]  /*6900*/  IMAD.MOV.U32 R139, RZ, RZ, RZ ;  /* 0x000000ffff8b7224 */ /* 0x000fe400078e00ff */
[----:B------:R-:W-:Y:S01]  /*6910*/  IMAD R7, R7, 0x24, R6 ;  /* 0x0000002407077824 */ /* 0x000fe200078e0206 */
[----:B------:R-:W2:Y:S01]  /*6920*/  LDC.64 R126, c[0x0][0x388] ;  /* 0x0000e200ff7e7b82 */ /* 0x000ea20000000a00 */
[----:B------:R-:W-:Y:S02]  /*6930*/  IMAD.MOV.U32 R123, RZ, RZ, RZ ;  /* 0x000000ffff7b7224 */ /* 0x000fe400078e00ff */
[----:B------:R-:W-:-:S02]  /*6940*/  IMAD.MOV.U32 R134, RZ, RZ, RZ ;  /* 0x000000ffff867224 */ /* 0x000fc400078e00ff */
[----:B------:R-:W-:Y:S02]  /*6950*/  IMAD.MOV.U32 R129, RZ, RZ, RZ ;  /* 0x000000ffff817224 */ /* 0x000fe400078e00ff */
[----:B------:R-:W-:Y:S02]  /*6960*/  IMAD.MOV.U32 R118, RZ, RZ, RZ ;  /* 0x000000ffff767224 */ /* 0x000fe400078e00ff */
[----:B------:R-:W-:Y:S02]  /*6970*/  IMAD.MOV.U32 R109, RZ, RZ, RZ ;  /* 0x000000ffff6d7224 */ /* 0x000fe400078e00ff */
[----:B------:R-:W-:Y:S02]  /*6980*/  IMAD.MOV.U32 R111, RZ, RZ, RZ ;  /* 0x000000ffff6f7224 */ /* 0x000fe400078e00ff */
[----:B------:R-:W-:Y:S01]  /*6990*/  IMAD.MOV.U32 R93, RZ, RZ, RZ ;  /* 0x000000ffff5d7224 */ /* 0x000fe200078e00ff */
[-C--:B-1----:R-:W-:Y:S02]  /*69a0*/  IABS R12, R11.reuse ;  /* 0x0000000b000c7213 */ /* 0x082fe40000000000 */
[----:B------:R-:W-:-:S02]  /*69b0*/  LOP3.LUT R0, R0, R11, RZ, 0x3c, !PT ;  /* 0x0000000b00007212 */ /* 0x000fc400078e3cff */
        /* <DEDUP_REMOVED lines=30> */
[----:B------:R-:W-:Y:S01]  /*6ba0*/  IMAD.U32 R80, RZ, RZ, UR8 ;  /* 0x00000008ff507e24 */ /* 0x000fe2000f8e00ff */
[----:B------:R-:W-:Y:S01]  /*6bb0*/  LOP3.LUT R4, R24, 0xfc, RZ, 0xc0, !PT ;  /* 0x000000fc18047812 */ /* 0x000fe200078ec0ff */
[C---:B------:R-:W-:Y:S01]  /*6bc0*/  IMAD R82, R91.reuse, 0x10, R24 ;  /* 0x000000105b527824 */ /* 0x040fe200078e0218 */
[C---:B------:R-:W-:Y:S01]  /*6bd0*/  LOP3.LUT R11, R90.reuse, 0x3, RZ, 0xc0, !PT ;  /* 0x000000035a0b7812 */ /* 0x040fe200078ec0ff */
[----:B------:R-:W2:Y:S01]  /*6be0*/  LDC R16, c[0x0][0x3bc] ;  /* 0x0000ef00ff107b82 */ /* 0x000ea20000000800 */
[----:B------:R-:W-:Y:S01]  /*6bf0*/  IMAD.U32 R15, RZ, RZ, UR7 ;  /* 0x00000007ff0f7e24 */ /* 0x000fe2000f8e00ff */
[----:B------:R-:W-:Y:S01]  /*6c00*/  LOP3.LUT R79, R90, 0x7, RZ, 0xc0, !PT ;  /* 0x000000075a4f7812 */ /* 0x000fe200078ec0ff */
[----:B------:R-:W-:-:S02]  /*6c10*/  IMAD R7, R91, 0x4c0, R4 ;  /* 0x000004c05b077824 */ /* 0x000fc400078e0204 */
[----:B------:R-:W-:Y:S02]  /*6c20*/  IMAD R82, R82, 0x130, R15 ;  /* 0x0000013052527824 */ /* 0x000fe400078e020f */
[----:B------:R-:W-:Y:S01]  /*6c30*/  IMAD R13, R6, 0x4c, R7 ;  /* 0x0000004c060d7824 */ /* 0x000fe200078e0207 */
[----:B------:R-:W3:Y:S01]  /*6c40*/  LDC.64 R124, c[0x0][0x380] ;  /* 0x0000e000ff7c7b82 */ /* 0x000ee20000000a00 */
[----:B------:R-:W-:Y:S02]  /*6c50*/  IMAD R80, R11, 0x120, R80 ;  /* 0x000001200b507824 */ /* 0x000fe400078e0250 */
[----:B------:R-:W-:Y:S01]  /*6c60*/  IMAD.MOV.U32 R139, RZ, RZ, RZ ;  /* 0x000000ffff8b7224 */ /* 0x000fe200078e00ff */
[----:B------:R-:W-:Y:S01]  /*6c70*/  UMOV UR4, UR8 ;  /* 0x0000000800047c82 */ /* 0x000fe20008000000 */
[----:B-1----:R-:W-:-:S03]  /*6c80*/  UMOV UR5, UR6 ;  /* 0x0000000600057c82 */ /* 0x002fc60008000000 */
        /* <DEDUP_REMOVED lines=25> */
[----:B------:R-:W-:Y:S02]  /*6e20*/  IMAD.SHL.U32 R5, R91, 0x4, RZ ;  /* 0x000000045b057824 */ /* 0x000fe400078e00ff */
[----:B------:R-:W-:Y:S02]  /*6e30*/  IMAD R86, R7, 0x80, R108 ;  /* 0x0000008007567824 */ /* 0x000fe400078e026c */
[----:B------:R-:W-:Y:S01]  /*6e40*/  IMAD R7, R91, R16, RZ ;  /* 0x000000105b077224 */ /* 0x000fe200078e02ff */
[----:B------:R-:W-:Y:S01]  /*6e50*/  LEA.HI R5, R90, R5, RZ, 0x1d ;  /* 0x000000055a057211 */ /* 0x000fe200078fe8ff */
[----:B------:R-:W-:Y:S02]  /*6e60*/  IMAD R11, R24, 0x8, R11 ;  /* 0x00000008180b7824 */ /* 0x000fe400078e020b */
[----:B------:R-:W-:-:S02]  /*6e70*/  IMAD R21, R16, 0x40, R7 ;  /* 0x0000004010157824 */ /* 0x000fc400078e0207 */
[----:B------:R-:W-:Y:S02]  /*6e80*/  IMAD R27, R5, R16, RZ ;  /* 0x00000010051b7224 */ /* 0x000fe400078e02ff */
[----:B------:R-:W-:Y:S01]  /*6e90*/  IMAD.X R121, RZ, RZ, R15, P0 ;  /* 0x000000ffff797224 */ /* 0x000fe200000e060f */
[C---:B------:R-:W-:Y:S01]  /*6ea0*/  IADD3 R71, P0, PT, R24.reuse, R7, RZ ;  /* 0x0000000718477210 */ /* 0x040fe20007f1e0ff */
[----:B----4-:R-:W-:Y:S02]  /*6eb0*/  IMAD R86, R9, UR4, R86 ;  /* 0x0000000409567c24 */ /* 0x010fe4000f8e0256 */
[--C-:B------:R-:W-:Y:S01]  /*6ec0*/  IMAD R84, R91, 0x4c, R11.reuse ;  /* 0x0000004c5b547824 */ /* 0x100fe200078e020b */
[----:B------:R-:W-:Y:S01]  /*6ed0*/  LEA.HI.X.SX32 R70, R7, RZ, 0x1, P0 ;  /* 0x000000ff07467211 */ /* 0x000fe200000f0eff */
[C---:B------:R-:W-:Y:S01]  /*6ee0*/  IMAD R81, R24.reuse, 0x1c, R11 ;  /* 0x0000001c18517824 */ /* 0x040fe200078e020b */
[----:B------:R-:W-:Y:S01]  /*6ef0*/  IADD3 R73, P0, PT, R79, R27, RZ ;  /* 0x0000001b4f497210 */ /* 0x000fe20007f1e0ff */
[----:B------:R-:W-:Y:S01]  /*6f00*/  IMAD R83, R5, 0x4c, R79 ;  /* 0x0000004c05537824 */ /* 0x000fe200078e024f */
[----:B------:R-:W-:Y:S01]  /*6f10*/  IADD3 R5, P4, PT, R24, R21, RZ ;  /* 0x0000001518057210 */ /* 0x000fe20007f9e0ff */
[C-C-:B------:R-:W-:Y:S01]  /*6f20*/  IMAD R9, R16.reuse, 0x8, R7.reuse ;  /* 0x0000000810097824 */ /* 0x140fe200078e0207 */
[----:B------:R-:W-:Y:S01]  /*6f30*/  LEA.HI.X.SX32 R72, R27, RZ, 0x1, P0 ;  /* 0x000000ff1b487211 */ /* 0x000fe200000f0eff */
[C-C-:B------:R-:W-:Y:S01]  /*6f40*/  IMAD R11, R16.reuse, 0x10, R7.reuse ;  /* 0x00000010100b7824 */ /* 0x140fe200078e0207 */
[----:B------:R-:W-:Y:S01]  /*6f50*/  LEA.HI.X.SX32 R8, R21, RZ, 0x1, P4 ;  /* 0x000000ff15087211 */ /* 0x000fe200020f0eff */
[----:B------:R-:W-:Y:S01]  /*6f60*/  IMAD R13, R16, 0x20, R7 ;  /* 0x00000020100d7824 */ /* 0x000fe200078e0207 */
[----:B------:R-:W-:Y:S01]  /*6f70*/  IADD3 R31, P1, PT, R24, R9, RZ ;  /* 0x00000009181f7210 */ /* 0x000fe20007f3e0ff */
[--C-:B------:R-:W-:Y:S01]  /*6f80*/  IMAD R76, R16, 0x40, R27.reuse ;  /* 0x00000040104c7824 */ /* 0x100fe200078e021b */
[----:B------:R-:W-:Y:S01]  /*6f90*/  IADD3 R2, P2, PT, R24, R11, RZ ;  /* 0x0000000b18027210 */ /* 0x000fe20007f5e0ff */
[----:B------:R-:W-:Y:S01]  /*6fa0*/  IMAD R74, R16, 0x20, R27 ;  /* 0x00000020104a7824 */ /* 0x000fe200078e021b */
[----:B------:R-:W-:Y:S01]  /*6fb0*/  IADD3 R4, P3, PT, R24, R13, RZ ;  /* 0x0000000d18047210 */ /* 0x000fe20007f7e0ff */
[C---:B------:R-:W-:Y:S01]  /*6fc0*/  IMAD R35, R16.reuse, 0x20, R21 ;  /* 0x0000002010237824 */ /* 0x040fe200078e0215 */
[C---:B------:R-:W-:Y:S01]  /*6fd0*/  IADD3 R77, P4, PT, R79.reuse, R76, RZ ;  /* 0x0000004c4f4d7210 */ /* 0x040fe20007f9e0ff */
[C---:B------:R-:W-:Y:S01]  /*6fe0*/  IMAD R15, R16.reuse, 0x8, R11 ;  /* 0x00000008100f7824 */ /* 0x040fe200078e020b */
[----:B------:R-:W-:Y:S01]  /*6ff0*/  IADD3 R75, P5, PT, R79, R74, RZ ;  /* 0x0000004a4f4b7210 */ /* 0x000fe20007fbe0ff */
[C-C-:B------:R-:W-:Y:S01]  /*7000*/  IMAD R17, R16.reuse, 0x8, R13.reuse ;  /* 0x0000000810117824 */ /* 0x140fe200078e020d */
[----:B------:R-:W-:Y:S01]  /*7010*/  LEA.HI.X.SX32 R30, R9, RZ, 0x1, P1 ;  /* 0x000000ff091e7211 */ /* 0x000fe200008f0eff */
[C---:B------:R-:W-:Y:S01]  /*7020*/  IMAD R19, R16.reuse, 0x10, R13 ;  /* 0x0000001010137824 */ /* 0x040fe200078e020d */
[----:B------:R-:W-:Y:S01]  /*7030*/  LEA.HI.X.SX32 R6, R11, RZ, 0x1, P2 ;  /* 0x000000ff0b067211 */ /* 0x000fe200010f0eff */
[C-C-:B------:R-:W-:Y:S01]  /*7040*/  IMAD R25, R16.reuse, 0x10, R21.reuse ;  /* 0x0000001010197824 */ /* 0x140fe200078e0215 */
[----:B------:R-:W-:Y:S01]  /*7050*/  LEA.HI.X.SX32 R7, R13, RZ, 0x1, P3 ;  /* 0x000000ff0d077211 */ /* 0x000fe200018f0eff */
[----:B------:R-:W-:Y:S01]  /*7060*/  IMAD R23, R16, 0x8, R21 ;  /* 0x0000000810177824 */ /* 0x000fe200078e0215 */
[----:B------:R-:W-:Y:S01]  /*7070*/  LEA.HI.X.SX32 R74, R74, RZ, 0x1, P5 ;  /* 0x000000ff4a4a7211 */ /* 0x000fe200028f0eff */
[--C-:B------:R-:W-:Y:S01]  /*7080*/  IMAD R39, R16, 0x10, R35.reuse ;  /* 0x0000001010277824 */ /* 0x100fe200078e0223 */
        /* <DEDUP_REMOVED lines=9> */
[----:B------:R-:W-:Y:S01]  /*7120*/  IMAD R41, R16, 0x8, R39 ;  /* 0x0000000810297824 */ /* 0x000fe200078e0227 */
        /* <DEDUP_REMOVED lines=14> */
[----:B------:R-:W-:Y:S02]  /*7210*/  LEA R83, R83, UR7, 0x2 ;  /* 0x0000000753537c11 */ /* 0x000fe4000f8e10ff */
[----:B------:R-:W-:Y:S02]  /*7220*/  LEA R84, R84, UR8, 0x2 ;  /* 0x0000000854547c11 */ /* 0x000fe4000f8e10ff */
[----:B------:R-:W-:Y:S02]  /*7230*/  LEA R81, R81, UR8, 0x2 ;  /* 0x0000000851517c11 */ /* 0x000fe4000f8e10ff */
[----:B------:R-:W-:Y:S02]  /*7240*/  LEA.HI.X.SX32 R78, R78, RZ, 0x1, P3 ;  /* 0x000000ff4e4e7211 */ /* 0x000fe400018f0eff */
[----:B------:R-:W-:-:S02]  /*7250*/  LEA.HI.X.SX32 R24, R39, RZ, 0x1, P1 ;  /* 0x000000ff27187211 */ /* 0x000fc400008f0eff */
[----:B------:R-:W-:Y:S02]  /*7260*/  LEA.HI.X.SX32 R25, R37, RZ, 0x1, P2 ;  /* 0x000000ff25197211 */ /* 0x000fe400010f0eff */
[----:B------:R-:W-:Y:S02]  /*7270*/  LEA.HI.X.SX32 R26, R33, RZ, 0x1, P4 ;  /* 0x000000ff211a7211 */ /* 0x000fe400020f0eff */
[----:B------:R-:W-:Y:S02]  /*7280*/  LEA.HI.X.SX32 R27, R27, RZ, 0x1, P5 ;  /* 0x000000ff1b1b7211 */ /* 0x000fe400028f0eff */
[----:B------:R-:W-:-:S07]  /*7290*/  LEA.HI.X.SX32 R68, R41, RZ, 0x1, P0 ;  /* 0x000000ff29447211 */ /* 0x000fce00000f0eff */
.L_x_1382:
        /* <DEDUP_REMOVED lines=28> */
[----:B------:R-:W4:Y:S01]  /*7460*/  LDG.E.U16.CONSTANT R52, desc[UR10][R34.64+-0x2] ;  /* 0xfffffe0a22347981 */ /* 0x000f22000c1e9500 */
[----:B------:R-:W-:-:S03]  /*7470*/  IMAD.X R36, R45, 0x1, R7, P0 ;  /* 0x000000012d247824 */ /* 0x000fc600000e0607 */
[----:B------:R0:W4:Y:S01]  /*7480*/  LDG.E.U16.CONSTANT R55, desc[UR10][R34.64] ;  /* 0x0000000a22377981 */ /* 0x000122000c1e9500 */
        /* <DEDUP_REMOVED lines=48> */
[----:B------:R-:W-:-:S05]  /*7790*/  IADD3 R35, P0, PT, R86, R22, RZ ;  /* 0x0000001656237210 */ /* 0x000fca0007f1e0ff */
[----:B------:R-:W-:Y:S02]  /*77a0*/  IMAD.X R32, R45, 0x1, R26, P0 ;  /* 0x000000012d207824 */ /* 0x000fe400000e061a */
[----:B------:R-:W-:-:S04]  /*77b0*/  IMAD.WIDE.U32 R34, R35, 0x12, R120 ;  /* 0x0000001223227825 */ /* 0x000fc800078e0078 */
[----:B------:R-:W-:Y:S01]  /*77c0*/  IMAD R67, R32, 0x12, RZ ;  /* 0x0000001220437824 */ /* 0x000fe200078e02ff */
[----:B------:R-:W-:-:S03]  /*77d0*/  IADD3 R37, P3, PT, R86, R10, RZ ;  /* 0x0000000a56257210 */ /* 0x000fc60007f7e0ff */
[----:B------:R-:W-:Y:S01]  /*77e0*/  IMAD.IADD R35, R35, 0x1, R67 ;  /* 0x0000000123237824 */ /* 0x000fe200078e0243 */
[----:B------:R-:W-:Y:S01]  /*77f0*/  IADD3 R33, P1, PT, R86, R69, RZ ;  /* 0x0000004556217210 */ /* 0x000fe20007f3e0ff */
[----:B------:R-:W-:-:S03]  /*7800*/  IMAD.X R44, R45, 0x1, R16, P3 ;  /* 0x000000012d2c7824 */ /* 0x000fc600018e0610 */
[----:B------:R-:W4:Y:S04]  /*7810*/  LDG.E.U16.CONSTANT R92, desc[UR10][R34.64+-0x2] ;  /* 0xfffffe0a225c7981 */ /* 0x000f28000c1e9500 */
[----:B------:R1:W4:Y:S01]  /*7820*/  LDG.E.U16.CONSTANT R101, desc[UR10][R34.64] ;  /* 0x0000000a22657981 */ /* 0x000322000c1e9500 */
[----:B------:R-:W-:Y:S02]  /*7830*/  IMAD.X R94, R45, 0x1, R68, P1 ;  /* 0x000000012d5e7824 */ /* 0x000fe400008e0644 */
[----:B------:R-:W-:-:S04]  /*7840*/  IMAD.WIDE.U32 R36, R37, 0x12, R120 ;  /* 0x0000001225247825 */ /* 0x000fc800078e0078 */
[----:B------:R-:W-:Y:S02]  /*7850*/  IMAD R133, R44, 0x12, RZ ;  /* 0x000000122c857824 */ /* 0x000fe400078e02ff */
[----:B------:R-:W-:Y:S02]  /*7860*/  IMAD R119, R94, 0x12, RZ ;  /* 0x000000125e777824 */ /* 0x000fe400078e02ff */
[----:B------:R-:W-:Y:S01]  /*7870*/  IMAD.WIDE.U32 R32, R33, 0x12, R120 ;  /* 0x0000001221207825 */ /* 0x000fe200078e0078 */
[----:B------:R-:W-:-:S03]  /*7880*/  IADD3 R41, P2, PT, R86, R21, RZ ;  /* 0x0000001556297210 */ /* 0x000fc60007f5e0ff */
[----:B------:R-:W-:Y:S02]  /*7890*/  IMAD.IADD R37, R37, 0x1, R133 ;  /* 0x0000000125257824 */ /* 0x000fe400078e0285 */
[----:B------:R-:W-:-:S03]  /*78a0*/  IMAD.IADD R33, R33, 0x1, R119 ;  /* 0x0000000121217824 */ /* 0x000fc600078e0277 */
[----:B------:R-:W4:Y:S01]  /*78b0*/  LDG.E.U16.CONSTANT R94, desc[UR10][R36.64+-0x2] ;  /* 0xfffffe0a245e7981 */ /* 0x000f22000c1e9500 */
[----:B------:R-:W-:-:S03]  /*78c0*/  IMAD.X R46, R45, 0x1, R25, P2 ;  /* 0x000000012d2e7824 */ /* 0x000fc600010e0619 */
[----:B------:R1:W4:Y:S01]  /*78d0*/  LDG.E.U16.CONSTANT R119, desc[UR10][R36.64] ;  /* 0x0000000a24777981 */ /* 0x000322000c1e9500 */
[----:B------:R-:W-:Y:S01]  /*78e0*/  SHF.R.S32.HI R100, RZ, 0x1f, R108 ;  /* 0x0000001fff647819 */ /* 0x000fe2000001146c */
[----:B------:R-:W-:-:S04]  /*78f0*/  IMAD.WIDE.U32 R40, R41, 0x12, R120 ;  /* 0x0000001229287825 */ /* 0x000fc800078e0078 */
[----:B------:R-:W-:Y:S02]  /*7900*/  IMAD R131, R46, 0x12, RZ ;  /* 0x000000122e837824 */ /* 0x000fe400078e02ff */
[----:B------:R-:W-:Y:S02]  /*7910*/  IMAD R100, R100, R87, RZ ;  /* 0x0000005764647224 */ /* 0x000fe400078e02ff */
[----:B------:R-:W-:Y:S02]  /*7920*/  IMAD.IADD R41, R41, 0x1, R131 ;  /* 0x0000000129297824 */ /* 0x000fe400078e0283 */
[----:B------:R-:W-:-:S03]  /*7930*/  IMAD R135, R108, R85, R100 ;  /* 0x000000556c877224 */ /* 0x000fc600078e0264 */
[----:B------:R-:W4:Y:S01]  /*7940*/  LDG.E.U16.CONSTANT R100, desc[UR10][R40.64+-0x2] ;  /* 0xfffffe0a28647981 */ /* 0x000f22000c1e9500 */
[----:B0-----:R-:W-:-:S03]  /*7950*/  IMAD.WIDE.U32 R38, R108, R87, RZ ;  /* 0x000000576c267225 */ /* 0x001fc600078e00ff */
[----:B------:R0:W4:Y:S01]  /*7960*/  LDG.E.U16.CONSTANT R131, desc[UR10][R40.64] ;  /* 0x0000000a28837981 */ /* 0x000122000c1e9500 */
[C---:B------:R-:W-:Y:S01]  /*7970*/  IADD3 R43, P0, PT, R86.reuse, R28, RZ ;  /* 0x0000001c562b7210 */ /* 0x040fe20007f1e0ff */
[----:B------:R-:W-:Y:S01]  /*7980*/  IMAD.IADD R136, R39, 0x1, R135 ;  /* 0x0000000127887824 */ /* 0x000fe200078e0287 */
[C---:B------:R-:W-:Y:S02]  /*7990*/  IADD3 R135, P2, PT, R86.reuse, R77, RZ ;  /* 0x0000004d56877210 */ /* 0x040fe40007f5e0ff */
[C---:B------:R-:W-:Y:S01]  /*79a0*/  IADD3 R133, P3, PT, R86.reuse, R75, RZ ;  /* 0x0000004b56857210 */ /* 0x040fe20007f7e0ff */
[----:B------:R-:W-:Y:S01]  /*79b0*/  IMAD.X R46, R45, 0x1, R24, P0 ;  /* 0x000000012d2e7824 */ /* 0x000fe200000e0618 */
[C---:B------:R-:W-:Y:S02]  /*79c0*/  IADD3 R137, P1, PT, R86.reuse, R79, RZ ;  /* 0x0000004f56897210 */ /* 0x040fe40007f3e0ff */
[----:B------:R-:W-:Y:S01]  /*79d0*/  IADD3 R39, P4, PT, R86, R73, RZ ;  /* 0x0000004956277210 */ /* 0x000fe20007f9e0ff */
[----:B-1----:R-:W-:-:S02]  /*79e0*/  IMAD.MOV.U32 R34, RZ, RZ, R110 ;  /* 0x000000ffff227224 */ /* 0x002fc400078e006e */
[----:B------:R-:W-:Y:S02]  /*79f0*/  IMAD.MOV.U32 R35, RZ, RZ, RZ ;  /* 0x000000ffff237224 */ /* 0x000fe400078e00ff */
[----:B------:R-:W-:Y:S02]  /*7a00*/  IMAD.X R130, R45, 0x1, R76, P2 ;  /* 0x000000012d827824 */ /* 0x000fe400010e064c */
[----:B------:R-:W-:-:S04]  /*7a10*/  IMAD.WIDE.U32 R36, R133, 0x12, R124 ;  /* 0x0000001285247825 */ /* 0x000fc800078e007c */
[----:B------:R-:W-:-:S04]  /*7a20*/  IMAD.WIDE.U32 R42, R43, 0x12, R120 ;  /* 0x000000122b2a7825 */ /* 0x000fc800078e0078 */
[C---:B------:R-:W-:Y:S02]  /*7a30*/  IMAD.X R132, R45.reuse, 0x1, R78, P1 ;  /* 0x000000012d847824 */ /* 0x040fe400008e064e */
[C---:B------:R-:W-:Y:S02]  /*7a40*/  IMAD.X R128, R45.reuse, 0x1, R74, P3 ;  /* 0x000000012d807824 */ /* 0x040fe400018e064a */
[----:B------:R-:W-:Y:S02]  /*7a50*/  IMAD.X R122, R45, 0x1, R72, P4 ;  /* 0x000000012d7a7824 */ /* 0x000fe400020e0648 */
[----:B------:R-:W-:Y:S02]  /*7a60*/  IMAD R133, R46, 0x12, RZ ;  /* 0x000000122e857824 */ /* 0x000fe400078e02ff */
[----:B------:R-:W-:-:S04]  /*7a70*/  IMAD.WIDE.U32 R34, R38, 0x9, R34 ;  /* 0x0000000926227825 */ /* 0x000fc800078e0022 */
[----:B------:R-:W-:-:S04]  /*7a80*/  IMAD.WIDE.U32 R44, R39, 0x12, R124 ;  /* 0x00000012272c7825 */ /* 0x000fc800078e007c */
[----:B------:R-:W-:-:S04]  /*7a90*/  IMAD.WIDE.U32 R38, R135, 0x12, R124 ;  /* 0x0000001287267825 */ /* 0x000fc800078e007c */
[----:B------:R-:W-:Y:S02]  /*7aa0*/  IMAD R135, R130, 0x12, RZ ;  /* 0x0000001282877824 */ /* 0x000fe400078e02ff */
[----:B------:R-:W-:Y:S02]  /*7ab0*/  IMAD.IADD R43, R43, 0x1, R133 ;  /* 0x000000012b2b7824 */ /* 0x000fe400078e0285 */
[----:B------:R-:W-:Y:S02]  /*7ac0*/  IMAD R141, R122, 0x12, RZ ;  /* 0x000000127a8d7824 */ /* 0x000fe400078e02ff */
[----:B------:R-:W-:Y:S01]  /*7ad0*/  IMAD.IADD R39, R39, 0x1, R135 ;  /* 0x0000000127277824 */ /* 0x000fe200078e0287 */
[----:B------:R-:W4:Y:S04]  /*7ae0*/  LDG.E.U16.CONSTANT R122, desc[UR10][R42.64+-0x2] ;  /* 0xfffffe0a2a7a7981 */ /* 0x000f28000c1e9500 */
[----:B------:R1:W4:Y:S01]  /*7af0*/  LDG.E.U16.CONSTANT R135, desc[UR10][R42.64] ;  /* 0x0000000a2a877981 */ /* 0x000322000c1e9500 */
[----:B0-----:R-:W-:-:S04]  /*7b00*/  IMAD.WIDE.U32 R40, R137, 0x12, R124 ;  /* 0x0000001289287825 */ /* 0x001fc800078e007c */
[----:B--2---:R-:W-:Y:S01]  /*7b10*/  IMAD R62, R62, 0x10000, R47 ;  /* 0x000100003e3e7824 */ /* 0x004fe200078e022f */
[----:B------:R-:W-:Y:S01]  /*7b20*/  LEA R46, P0, R34, R126, 0x2 ;  /* 0x0000007e222e7211 */ /* 0x000fe200078010ff */
[----:B------:R-:W-:Y:S01]  /*7b30*/  IMAD R133, R132, 0x12, RZ ;  /* 0x0000001284857824 */ /* 0x000fe200078e02ff */
[----:B------:R-:W2:Y:S01]  /*7b40*/  LDG.E.U16.CONSTANT R38, desc[UR10][R38.64] ;  /* 0x0000000a26267981 */ /* 0x000ea2000c1e9500 */
[----:B------:R-:W-:Y:S02]  /*7b50*/  IMAD R137, R128, 0x12, RZ ;  /* 0x0000001280897824 */ /* 0x000fe400078e02ff */
[----:B------:R-:W-:Y:S01]  /*7b60*/  IMAD.IADD R41, R41, 0x1, R133 ;  /* 0x0000000129297824 */ /* 0x000fe200078e0285 */
[----:B------:R-:W-:Y:S01]  /*7b70*/  LOP3.LUT R128, R62, 0xf0f0f0f, RZ, 0xc0, !PT ;  /* 0x0f0f0f0f3e807812 */ /* 0x000fe200078ec0ff */
[----:B------:R-:W-:Y:S02]  /*7b80*/  IMAD R133, R136, 0x9, RZ ;  /* 0x0000000988857824 */ /* 0x000fe400078e02ff */
[----:B------:R-:W-:Y:S01]  /*7b90*/  IMAD.IADD R37, R37, 0x1, R137 ;  /* 0x0000000125257824 */ /* 0x000fe200078e0289 */
[----:B------:R-:W-:Y:S01]  /*7ba0*/  SHF.R.U32.HI R130, RZ, 0x4, R62 ;  /* 0x00000004ff827819 */ /* 0x000fe2000001163e */
[----:B------:R-:W-:Y:S01]  /*7bb0*/  IMAD.IADD R35, R35, 0x1, R133 ;  /* 0x0000000123237824 */ /* 0x000fe200078e0285 */
[----:B------:R-:W2:Y:S01]  /*7bc0*/  LDG.E.U16.CONSTANT R136, desc[UR10][R32.64] ;  /* 0x0000000a20887981 */ /* 0x000ea2000c1e9500 */
[----:B-1----:R-:W-:-:S03]  /*7bd0*/  VIADD R43, R128, 0x78787878 ;  /* 0x78787878802b7836 */ /* 0x002fc60000000000 */
[----:B------:R-:W2:Y:S01]  /*7be0*/  LDG.E.U16.CONSTANT R133, desc[UR10][R32.64+-0x2] ;  /* 0xfffffe0a20857981 */ /* 0x000ea2000c1e9500 */
[----:B------:R-:W-:-:S03]  /*7bf0*/  LEA.HI.X R47, R34, R127, R35, 0x2, P0 ;  /* 0x0000007f222f7211 */ /* 0x000fc600000f1423 */
[----:B------:R0:W2:Y:S01]  /*7c00*/  LDG.E.U16.CONSTANT R36, desc[UR10][R36.64] ;  /* 0x0000000a24247981 */ /* 0x0000a2000c1e9500 */
[----:B------:R-:W-:Y:S01]  /*7c10*/  LOP3.LUT R137, R43, R62, RZ, 0x3c, !PT ;  /* 0x0000003e2b897212 */ /* 0x000fe200078e3cff */
[----:B------:R-:W-:Y:S02]  /*7c20*/  IMAD.IADD R45, R45, 0x1, R141 ;  /* 0x000000012d2d7824 */ /* 0x000fe400078e028d */
[----:B------:R-:W-:Y:S01]  /*7c30*/  IMAD.WIDE.U32 R34, R87, 0x90, R46 ;  /* 0x0000009057227825 */ /* 0x000fe200078e002e */
[----:B------:R-:W-:Y:S01]  /*7c40*/  LOP3.LUT R137, R137, 0x8080808, R128, 0x60, !PT ;  /* 0x0808080889897812 */ /* 0x000fe200078e6080 */
[----:B------:R1:W2:Y:S01]  /*7c50*/  LDG.E.U16.CONSTANT R40, desc[UR10][R40.64] ;  /* 0x0000000a28287981 */ /* 0x0002a2000c1e9500 */
[----:B0-----:R-:W-:Y:S01]  /*7c60*/  LOP3.LUT R37, R130, 0xf0f0f0f, RZ, 0xc0, !PT ;  /* 0x0f0f0f0f82257812 */ /* 0x001fe200078ec0ff */
[----:B------:R-:W-:Y:S02]  /*7c70*/  IMAD R141, R85, 0x90, RZ ;  /* 0x00000090558d7824 */ /* 0x000fe400078e02ff */
[----:B------:R-:W2:Y:S02]  /*7c80*/  LDG.E.CONSTANT R62, desc[UR10][R46.64] ;  /* 0x0000000a2e3e7981 */ /* 0x000ea4000c1e9900 */
[----:B------:R-:W-:-:S02]  /*7c90*/  VIADD R39, R37, 0x78787878 ;  /* 0x7878787825277836 */ /* 0x000fc40000000000 */
[----:B------:R-:W2:Y:S01]  /*7ca0*/  LDG.E.CONSTANT R42, desc[UR10][R46.64+0x400] ;  /* 0x0004000a2e2a7981 */ /* 0x000ea2000c1e9900 */
[----:B------:R-:W-:Y:S01]  /*7cb0*/  IMAD.MOV.U32 R32, RZ, RZ, R34 ;  /* 0x000000ffff207224 */ /* 0x000fe200078e0022 */
[----:B------:R-:W-:Y:S01]  /*7cc0*/  PRMT R34, R137, 0xba98, RZ ;  /* 0x0000ba9889227816 */ /* 0x000fe200000000ff */
[----:B------:R-:W-:Y:S01]  /*7cd0*/  IMAD.IADD R33, R141, 0x1, R35 ;  /* 0x000000018d217824 */ /* 0x000fe200078e0223 */
[----:B------:R-:W-:Y:S01]  /*7ce0*/  PRMT R35, R128, 0xba98, RZ ;  /* 0x0000ba9880237816 */ /* 0x000fe200000000ff */
[----:B---3--:R-:W-:Y:S01]  /*7cf0*/  IMAD R57, R57, 0x10000, R58 ;  /* 0x0001000039397824 */ /* 0x008fe200078e023a */
[----:B------:R-:W-:Y:S01]  /*7d00*/  LOP3.LUT R58, R39, R130, RZ, 0x3c, !PT ;  /* 0x00000082273a7212 */ /* 0x000fe200078e3cff */
[----:B------:R0:W3:Y:S01]  /*7d10*/  LDG.E.CONSTANT R138, desc[UR10][R46.64+0x800] ;  /* 0x0008000a2e8a7981 */ /* 0x0000e2000c1e9900 */
[C---:B------:R-:W-:Y:S02]  /*7d20*/  LOP3.LUT R43, R34.reuse, 0x80808080, R43, 0x6, !PT ;  /* 0x80808080222b7812 */ /* 0x040fe400078e062b */
[----:B------:R-:W-:Y:S01]  /*7d30*/  LOP3.LUT R34, R34, 0x7f7f7f7f, R35, 0x60, !PT ;  /* 0x7f7f7f7f22227812 */ /* 0x000fe200078e6023 */
[----:B------:R-:W3:Y:S01]  /*7d40*/  LDG.E.CONSTANT R132, desc[UR10][R32.64] ;  /* 0x0000000a20847981 */ /* 0x000ee2000c1e9900 */
[----:B------:R-:W-:-:S02]  /*7d50*/  LOP3.LUT R58, R58, 0x8080808, R37, 0x60, !PT ;  /* 0x080808083a3a7812 */ /* 0x000fc400078e6025 */
[----:B------:R-:W-:Y:S01]  /*7d60*/  LOP3.LUT R35, R57, 0xf0f0f0f, RZ, 0xc0, !PT ;  /* 0x0f0f0f0f39237812 */ /* 0x000fe200078ec0ff */
[----:B------:R-:W3:Y:S01]  /*7d70*/  LDG.E.CONSTANT R130, desc[UR10][R32.64+0x400] ;  /* 0x0004000a20827981 */ /* 0x000ee2000c1e9900 */
[----:B------:R-:W-:Y:S02]  /*7d80*/  PRMT R58, R58, 0xba98, RZ ;  /* 0x0000ba983a3a7816 */ /* 0x000fe400000000ff */
[----:B------:R-:W-:Y:S01]  /*7d90*/  LOP3.LUT R43, R43, R34, RZ, 0xfc, !PT ;  /* 0x000000222b2b7212 */ /* 0x000fe200078efcff */
[----:B------:R-:W-:Y:S01]  /*7da0*/  VIADD R34, R35, 0x78787878 ;  /* 0x7878787823227836 */ /* 0x000fe20000000000 */
[----:B------:R-:W-:Y:S01]  /*7db0*/  PRMT R37, R37, 0xba98, RZ ;  /* 0x0000ba9825257816 */ /* 0x000fe200000000ff */
[----:B------:R5:W3:Y:S01]  /*7dc0*/  LDG.E.CONSTANT R128, desc[UR10][R32.64+0x800] ;  /* 0x0008000a20807981 */ /* 0x000ae2000c1e9900 */
[----:B-1----:R-:W-:Y:S02]  /*7dd0*/  SHF.R.U32.HI R41, RZ, 0x4, R57 ;  /* 0x00000004ff297819 */ /* 0x002fe40000011639 */
[C---:B------:R-:W-:Y:S01]  /*7de0*/  LOP3.LUT R39, R58.reuse, 0x80808080, R39, 0x6, !PT ;  /* 0x808080803a277812 */ /* 0x040fe200078e0627 */
[----:B------:R1:W3:Y:S01]  /*7df0*/  LDG.E.U16.CONSTANT R44, desc[UR10][R44.64] ;  /* 0x0000000a2c2c7981 */ /* 0x0002e2000c1e9500 */
[----:B------:R-:W-:-:S02]  /*7e00*/  LOP3.LUT R58, R58, 0x7f7f7f7f, R37, 0x60, !PT ;  /* 0x7f7f7f7f3a3a7812 */ /* 0x000fc400078e6025 */
[----:B------:R-:W-:Y:S02]  /*7e10*/  LOP3.LUT R37, R41, 0xf0f0f0f, RZ, 0xc0, !PT ;  /* 0x0f0f0f0f29257812 */ /* 0x000fe400078ec0ff */
[----:B0-----:R-:W-:Y:S02]  /*7e20*/  LOP3.LUT R46, R34, R57, RZ, 0x3c, !PT ;  /* 0x00000039222e7212 */ /* 0x001fe400078e3cff */
[----:B------:R-:W-:Y:S01]  /*7e30*/  LOP3.LUT R39, R39, R58, RZ, 0xfc, !PT ;  /* 0x0000003a27277212 */ /* 0x000fe200078efcff */
[----:B------:R-:W-:Y:S01]  /*7e40*/  VIADD R58, R37, 0x78787878 ;  /* 0x78787878253a7836 */ /* 0x000fe20000000000 */
[----:B------:R-:W-:Y:S02]  /*7e50*/  LOP3.LUT R46, R46, 0x8080808, R35, 0x60, !PT ;  /* 0x080808082e2e7812 */ /* 0x000fe400078e6023 */
[----:B-----5:R-:W-:Y:S02]  /*7e60*/  PRMT R32, R35, 0xba98, RZ ;  /* 0x0000ba9823207816 */ /* 0x020fe400000000ff */
[----:B------:R-:W-:-:S02]  /*7e70*/  PRMT R33, R46, 0xba98, RZ ;  /* 0x0000ba982e217816 */ /* 0x000fc400000000ff */
[----:B------:R-:W-:Y:S01]  /*7e80*/  LOP3.LUT R46, R58, R41, RZ, 0x3c, !PT ;  /* 0x000000293a2e7212 */ /* 0x000fe200078e3cff */
[----:B------:R-:W-:Y:S01]  /*7e90*/  IMAD R48, R48, 0x10000, R49 ;  /* 0x0001000030307824 */ /* 0x000fe200078e0231 */
[C---:B------:R-:W-:Y:S02]  /*7ea0*/  LOP3.LUT R34, R33.reuse, 0x80808080, R34, 0x6, !PT ;  /* 0x8080808021227812 */ /* 0x040fe400078e0622 */
[----:B------:R-:W-:Y:S02]  /*7eb0*/  LOP3.LUT R46, R46, 0x8080808, R37, 0x60, !PT ;  /* 0x080808082e2e7812 */ /* 0x000fe400078e6025 */
[----:B------:R-:W-:Y:S02]  /*7ec0*/  LOP3.LUT R33, R33, 0x7f7f7f7f, R32, 0x60, !PT ;  /* 0x7f7f7f7f21217812 */ /* 0x000fe400078e6020 */
[----:B------:R-:W-:Y:S02]  /*7ed0*/  PRMT R35, R46, 0xba98, RZ ;  /* 0x0000ba982e237816 */ /* 0x000fe400000000ff */
[----:B------:R-:W-:-:S02]  /*7ee0*/  LOP3.LUT R33, R34, R33, RZ, 0xfc, !PT ;  /* 0x0000002122217212 */ /* 0x000fc400078efcff */
[----:B------:R-:W-:Y:S02]  /*7ef0*/  PRMT R32, R37, 0xba98, RZ ;  /* 0x0000ba9825207816 */ /* 0x000fe400000000ff */
[----:B------:R-:W-:Y:S02]  /*7f00*/  LOP3.LUT R41, R48, 0xf0f0f0f, RZ, 0xc0, !PT ;  /* 0x0f0f0f0f30297812 */ /* 0x000fe400078ec0ff */
[----:B------:R-:W-:Y:S02]  /*7f10*/  SHF.R.U32.HI R34, RZ, 0x4, R48 ;  /* 0x00000004ff227819 */ /* 0x000fe40000011630 */
[C---:B------:R-:W-:Y:S01]  /*7f20*/  LOP3.LUT R58, R35.reuse, 0x80808080, R58, 0x6, !PT ;  /* 0x80808080233a7812 */ /* 0x040fe200078e063a */
[----:B------:R0:W-:Y:S01]  /*7f30*/  STS [R84+0xc40], R43 ;  /* 0x000c402b54007388 */ /* 0x0001e20000000800 */
[----:B------:R-:W-:Y:S02]  /*7f40*/  LOP3.LUT R35, R35, 0x7f7f7f7f, R32, 0x60, !PT ;  /* 0x7f7f7f7f23237812 */ /* 0x000fe400078e6020 */
[----:B------:R-:W-:Y:S01]  /*7f50*/  LOP3.LUT R32, R34, 0xf0f0f0f, RZ, 0xc0, !PT ;  /* 0x0f0f0f0f22207812 */ /* 0x000fe200078ec0ff */
[----:B0-----:R-:W-:-:S04]  /*7f60*/  VIADD R43, R41, 0x78787878 ;  /* 0x78787878292b7836 */ /* 0x001fc80000000000 */
[----:B------:R-:W-:Y:S01]  /*7f70*/  VIADD R37, R32, 0x78787878 ;  /* 0x7878787820257836 */ /* 0x000fe20000000000 */
[----:B------:R-:W-:Y:S01]  /*7f80*/  LOP3.LUT R48, R43, R48, RZ, 0x3c, !PT ;  /* 0x000000302b307212 */ /* 0x000fe200078e3cff */
[----:B------:R0:W-:Y:S03]  /*7f90*/  STS [R84+0xc50], R39 ;  /* 0x000c502754007388 */ /* 0x0001e60000000800 */
[----:B------:R-:W-:Y:S01]  /*7fa0*/  LOP3.LUT R48, R48, 0x8080808, R41, 0x60, !PT ;  /* 0x0808080830307812 */ /* 0x000fe200078e6029 */
[----:B----4-:R-:W-:Y:S01]  /*7fb0*/  IMAD R52, R55, 0x10000, R52 ;  /* 0x0001000037347824 */ /* 0x010fe200078e0234 */
[----:B------:R-:W-:Y:S02]  /*7fc0*/  PRMT R41, R41, 0xba98, RZ ;  /* 0x0000ba9829297816 */ /* 0x000fe400000000ff */
[----:B0-----:R-:W-:Y:S02]  /*7fd0*/  LOP3.LUT R39, R37, R34, RZ, 0x3c, !PT ;  /* 0x0000002225277212 */ /* 0x001fe400078e3cff */
[----:B------:R-:W-:-:S02]  /*7fe0*/  PRMT R48, R48, 0xba98, RZ ;  /* 0x0000ba9830307816 */ /* 0x000fc400000000ff */
[----:B------:R-:W-:Y:S01]  /*7ff0*/  LOP3.LUT R39, R39, 0x8080808, R32, 0x60, !PT ;  /* 0x0808080827277812 */ /* 0x000fe200078e6020 */
[----:B------:R0:W-:Y:S01]  /*8000*/  STS [R84+0x15c0], R33 ;  /* 0x0015c02154007388 */ /* 0x0001e20000000800 */
[C---:B------:R-:W-:Y:S02]  /*8010*/  LOP3.LUT R43, R48.reuse, 0x80808080, R43, 0x6, !PT ;  /* 0x80808080302b7812 */ /* 0x040fe400078e062b */
[----:B------:R-:W-:Y:S02]  /*8020*/  PRMT R34, R39, 0xba98, RZ ;  /* 0x0000ba9827227816 */ /* 0x000fe400000000ff */
[----:B------:R-:W-:Y:S02]  /*8030*/  LOP3.LUT R48, R48, 0x7f7f7f7f, R41, 0x60, !PT ;  /* 0x7f7f7f7f30307812 */ /* 0x000fe400078e6029 */
[----:B------:R-:W-:Y:S02]  /*8040*/  LOP3.LUT R41, R52, 0xf0f0f0f, RZ, 0xc0, !PT ;  /* 0x0f0f0f0f34297812 */ /* 0x000fe400078ec0ff */
[----:B0-----:R-:W-:-:S02]  /*8050*/  PRMT R33, R32, 0xba98, RZ ;  /* 0x0000ba9820217816 */ /* 0x001fc400000000ff */
[----:B------:R-:W-:Y:S02]  /*8060*/  SHF.R.U32.HI R32, RZ, 0x4, R52 ;  /* 0x00000004ff207819 */ /* 0x000fe40000011634 */
[----:B------:R-:W-:Y:S02]  /*8070*/  LOP3.LUT R37, R34, 0x80808080, R37, 0x6, !PT ;  /* 0x8080808022257812 */ /* 0x000fe400078e0625 */
[----:B------:R-:W-:Y:S02]  /*8080*/  LOP3.LUT R35, R58, R35, RZ, 0xfc, !PT ;  /* 0x000000233a237212 */ /* 0x000fe400078efcff */
[----:B------:R-:W-:Y:S01]  /*8090*/  LOP3.LUT R34, R34, 0x7f7f7f7f, R33, 0x60, !PT ;  /* 0x7f7f7f7f22227812 */ /* 0x000fe200078e6021 */
[----:B-1----:R-:W-:Y:S01]  /*80a0*/  VIADD R45, R41, 0x78787878 ;  /* 0x78787878292d7836 */ /* 0x002fe20000000000 */
[----:B------:R-:W-:Y:S01]  /*80b0*/  LOP3.LUT R33, R32, 0xf0f0f0f, RZ, 0xc0, !PT ;  /* 0x0f0f0f0f20217812 */ /* 0x000fe200078ec0ff */
[----:B------:R0:W-:Y:S01]  /*80c0*/  STS [R84+0x15d0], R35 ;  /* 0x0015d02354007388 */ /* 0x0001e20000000800 */
[----:B------:R-:W-:-:S02]  /*80d0*/  IMAD R50, R50, 0x10000, R53 ;  /* 0x0001000032327824 */ /* 0x000fc400078e0235 */
[----:B------:R-:W-:Y:S02]  /*80e0*/  LOP3.LUT R52, R45, R52, RZ, 0x3c, !PT ;  /* 0x000000342d347212 */ /* 0x000fe400078e3cff */
[----:B------:R-:W-:Y:S01]  /*80f0*/  LOP3.LUT R37, R37, R34, RZ, 0xfc, !PT ;  /* 0x0000002225257212 */ /* 0x000fe200078efcff */
[----:B0-----:R-:W-:Y:S01]  /*8100*/  VIADD R35, R33, 0x78787878 ;  /* 0x7878787821237836 */ /* 0x001fe20000000000 */
[----:B------:R-:W-:Y:S02]  /*8110*/  LOP3.LUT R52, R52, 0x8080808, R41, 0x60, !PT ;  /* 0x0808080834347812 */ /* 0x000fe400078e6029 */
[----:B------:R-:W-:Y:S02]  /*8120*/  LOP3.LUT R34, R50, 0xf0f0f0f, RZ, 0xc0, !PT ;  /* 0x0f0f0f0f32227812 */ /* 0x000fe400078ec0ff */
[----:B------:R-:W-:Y:S02]  /*8130*/  LOP3.LUT R32, R35, R32, RZ, 0x3c, !PT ;  /* 0x0000002023207212 */ /* 0x000fe400078e3cff */
[----:B------:R-:W-:Y:S01]  /*8140*/  LOP3.LUT R43, R43, R48, RZ, 0xfc, !PT ;  /* 0x000000302b2b7212 */ /* 0x000fe200078efcff */
[----:B------:R-:W-:Y:S01]  /*8150*/  VIADD R39, R34, 0x78787878 ;  /* 0x7878787822277836 */ /* 0x000fe20000000000 */
[----:B------:R-:W-:-:S02]  /*8160*/  PRMT R52, R52, 0xba98, RZ ;  /* 0x0000ba9834347816 */ /* 0x000fc400000000ff */
[----:B------:R-:W-:Y:S02]  /*8170*/  LOP3.LUT R32, R32, 0x8080808, R33, 0x60, !PT ;  /* 0x0808080820207812 */ /* 0x000fe400078e6021 */
[----:B------:R-:W-:Y:S01]  /*8180*/  PRMT R41, R41, 0xba98, RZ ;  /* 0x0000ba9829297816 */ /* 0x000fe200000000ff */
[----:B------:R0:W-:Y:S01]  /*8190*/  STS [R84+0x1f40], R43 ;  /* 0x001f402b54007388 */ /* 0x0001e20000000800 */
[----:B------:R-:W-:Y:S02]  /*81a0*/  LOP3.LUT R45, R52, 0x80808080, R45, 0x6, !PT ;  /* 0x80808080342d7812 */ /* 0x000fe400078e062d */
[----:B------:R-:W-:Y:S02]  /*81b0*/  PRMT R32, R32, 0xba98, RZ ;  /* 0x0000ba9820207816 */ /* 0x000fe400000000ff */
[----:B------:R-:W-:Y:S02]  /*81c0*/  LOP3.LUT R52, R52, 0x7f7f7f7f, R41, 0x60, !PT ;  /* 0x7f7f7f7f34347812 */ /* 0x000fe400078e6029 */
[----:B------:R-:W-:-:S02]  /*81d0*/  PRMT R33, R33, 0xba98, RZ ;  /* 0x0000ba9821217816 */ /* 0x000fc400000000ff */
[----:B------:R-:W-:Y:S02]  /*81e0*/  LOP3.LUT R41, R39, R50, RZ, 0x3c, !PT ;  /* 0x0000003227297212 */ /* 0x000fe400078e3cff */
[----:B0-----:R-:W-:Y:S02]  /*81f0*/  SHF.R.U32.HI R43, RZ, 0x4, R50 ;  /* 0x00000004ff2b7819 */ /* 0x001fe40000011632 */
[C---:B------:R-:W-:Y:S02]  /*8200*/  LOP3.LUT R35, R32.reuse, 0x80808080, R35, 0x6, !PT ;  /* 0x8080808020237812 */ /* 0x040fe400078e0623 */
[----:B------:R-:W-:Y:S02]  /*8210*/  LOP3.LUT R32, R32, 0x7f7f7f7f, R33, 0x60, !PT ;  /* 0x7f7f7f7f20207812 */ /* 0x000fe400078e6021 */
[----:B------:R-:W-:Y:S02]  /*8220*/  LOP3.LUT R46, R43, 0xf0f0f0f, RZ, 0xc0, !PT ;  /* 0x0f0f0f0f2b2e7812 */ /* 0x000fe400078ec0ff */
[----:B------:R-:W-:-:S02]  /*8230*/  LOP3.LUT R41, R41, 0x8080808, R34, 0x60, !PT ;  /* 0x0808080829297812 */ /* 0x000fc400078e6022 */
[----:B------:R-:W-:Y:S01]  /*8240*/  LOP3.LUT R35, R35, R32, RZ, 0xfc, !PT ;  /* 0x0000002023237212 */ /* 0x000fe200078efcff */
[----:B------:R-:W-:Y:S01]  /*8250*/  VIADD R48, R46, 0x78787878 ;  /* 0x787878782e307836 */ /* 0x000fe20000000000 */
[----:B------:R-:W-:Y:S01]  /*8260*/  PRMT R32, R41, 0xba98, RZ ;  /* 0x0000ba9829207816 */ /* 0x000fe200000000ff */
[----:B------:R-:W-:Y:S01]  /*8270*/  IMAD R51, R51, 0x10000, R54 ;  /* 0x0001000033337824 */ /* 0x000fe200078e0236 */
[----:B------:R-:W-:Y:S02]  /*8280*/  PRMT R33, R34, 0xba98, RZ ;  /* 0x0000ba9822217816 */ /* 0x000fe400000000ff */
[C---:B------:R-:W-:Y:S02]  /*8290*/  LOP3.LUT R39, R32.reuse, 0x80808080, R39, 0x6, !PT ;  /* 0x8080808020277812 */ /* 0x040fe400078e0627 */
[----:B------:R-:W-:Y:S02]  /*82a0*/  LOP3.LUT R32, R32, 0x7f7f7f7f, R33, 0x60, !PT ;  /* 0x7f7f7f7f20207812 */ /* 0x000fe400078e6021 */
[----:B------:R-:W-:-:S02]  /*82b0*/  LOP3.LUT R43, R48, R43, RZ, 0x3c, !PT ;  /* 0x0000002b302b7212 */ /* 0x000fc400078e3cff */
[----:B------:R-:W-:Y:S01]  /*82c0*/  LOP3.LUT R33, R51, 0xf0f0f0f, RZ, 0xc0, !PT ;  /* 0x0f0f0f0f33217812 */ /* 0x000fe200078ec0ff */
[----:B------:R0:W-:Y:S01]  /*82d0*/  STS [R84+0x1f50], R37 ;  /* 0x001f502554007388 */ /* 0x0001e20000000800 */
[----:B------:R-:W-:Y:S02]  /*82e0*/  LOP3.LUT R43, R43, 0x8080808, R46, 0x60, !PT ;  /* 0x080808082b2b7812 */ /* 0x000fe400078e602e */
[----:B------:R-:W-:Y:S01]  /*82f0*/  LOP3.LUT R39, R39, R32, RZ, 0xfc, !PT ;  /* 0x0000002027277212 */ /* 0x000fe200078efcff */
[----:B------:R-:W-:Y:S01]  /*8300*/  VIADD R32, R33, 0x78787878 ;  /* 0x7878787821207836 */ /* 0x000fe20000000000 */
[----:B------:R-:W-:Y:S02]  /*8310*/  PRMT R43, R43, 0xba98, RZ ;  /* 0x0000ba982b2b7816 */ /* 0x000fe400000000ff */
[----:B0-----:R-:W-:Y:S01]  /*8320*/  SHF.R.U32.HI R37, RZ, 0x4, R51 ;  /* 0x00000004ff257819 */ /* 0x001fe20000011633 */
[----:B------:R-:W-:Y:S01]  /*8330*/  IMAD R56, R59, 0x10000, R56 ;  /* 0x000100003b387824 */ /* 0x000fe200078e0238 */
[----:B------:R-:W-:-:S02]  /*8340*/  LOP3.LUT R45, R45, R52, RZ, 0xfc, !PT ;  /* 0x000000342d2d7212 */ /* 0x000fc400078efcff */
[----:B------:R-:W-:Y:S02]  /*8350*/  PRMT R46, R46, 0xba98, RZ ;  /* 0x0000ba982e2e7816 */ /* 0x000fe400000000ff */
[----:B------:R-:W-:Y:S02]  /*8360*/  LOP3.LUT R41, R37, 0xf0f0f0f, RZ, 0xc0, !PT ;  /* 0x0f0f0f0f25297812 */ /* 0x000fe400078ec0ff */
[----:B------:R-:W-:Y:S02]  /*8370*/  LOP3.LUT R34, R32, R51, RZ, 0x3c, !PT ;  /* 0x0000003320227212 */ /* 0x000fe400078e3cff */
[C---:B------:R-:W-:Y:S01]  /*8380*/  LOP3.LUT R48, R43.reuse, 0x80808080, R48, 0x6, !PT ;  /* 0x808080802b307812 */ /* 0x040fe200078e0630 */
[----:B------:R0:W-:Y:S01]  /*8390*/  STS [R84+0x28c0], R45 ;  /* 0x0028c02d54007388 */ /* 0x0001e20000000800 */
[----:B------:R-:W-:Y:S01]  /*83a0*/  LOP3.LUT R43, R43, 0x7f7f7f7f, R46, 0x60, !PT ;  /* 0x7f7f7f7f2b2b7812 */ /* 0x000fe200078e602e */
[----:B------:R-:W-:Y:S01]  /*83b0*/  VIADD R46, R41, 0x78787878 ;  /* 0x78787878292e7836 */ /* 0x000fe20000000000 */
[----:B------:R-:W-:Y:S01]  /*83c0*/  LOP3.LUT R34, R34, 0x8080808, R33, 0x60, !PT ;  /* 0x0808080822227812 */ /* 0x000fe200078e6021 */
[----:B------:R1:W-:Y:S01]  /*83d0*/  STS [R84+0x28d0], R35 ;  /* 0x0028d02354007388 */ /* 0x0003e20000000800 */
[----:B------:R-:W-:-:S02]  /*83e0*/  LOP3.LUT R43, R48, R43, RZ, 0xfc, !PT ;  /* 0x0000002b302b7212 */ /* 0x000fc400078efcff */
[----:B0-----:R-:W-:Y:S02]  /*83f0*/  LOP3.LUT R45, R56, 0xf0f0f0f, RZ, 0xc0, !PT ;  /* 0x0f0f0f0f382d7812 */ /* 0x001fe400078ec0ff */
[----:B------:R-:W-:Y:S02]  /*8400*/  LOP3.LUT R48, R46, R37, RZ, 0x3c, !PT ;  /* 0x000000252e307212 */ /* 0x000fe400078e3cff */
[----:B-1----:R-:W-:Y:S01]  /*8410*/  PRMT R35, R34, 0xba98, RZ ;  /* 0x0000ba9822237816 */ /* 0x002fe200000000ff */
[----:B------:R-:W-:Y:S01]  /*8420*/  VIADD R37, R45, 0x78787878 ;  /* 0x787878782d257836 */ /* 0x000fe20000000000 */
[----:B------:R-:W-:Y:S02]  /*8430*/  PRMT R34, R33, 0xba98, RZ ;  /* 0x0000ba9821227816 */ /* 0x000fe400000000ff */
[C---:B------:R-:W-:Y:S02]  /*8440*/  LOP3.LUT R32, R35.reuse, 0x80808080, R32, 0x6, !PT ;  /* 0x8080808023207812 */ /* 0x040fe400078e0620 */
[----:B------:R-:W-:-:S02]  /*8450*/  LOP3.LUT R35, R35, 0x7f7f7f7f, R34, 0x60, !PT ;  /* 0x7f7f7f7f23237812 */ /* 0x000fc400078e6022 */
[----:B------:R-:W-:Y:S02]  /*8460*/  SHF.R.U32.HI R34, RZ, 0x4, R56 ;  /* 0x00000004ff227819 */ /* 0x000fe40000011638 */
[----:B------:R-:W-:Y:S01]  /*8470*/  LOP3.LUT R56, R37, R56, RZ, 0x3c, !PT ;  /* 0x0000003825387212 */ /* 0x000fe200078e3cff */
[----:B------:R0:W-:Y:S01]  /*8480*/  STS [R84+0x3240], R39 ;  /* 0x0032402754007388 */ /* 0x0001e20000000800 */
[----:B------:R-:W-:Y:S01]  /*8490*/  LOP3.LUT R48, R48, 0x8080808, R41, 0x60, !PT ;  /* 0x0808080830307812 */ /* 0x000fe200078e6029 */
[----:B------:R-:W-:Y:S01]  /*84a0*/  IMAD R60, R61, 0x10000, R60 ;  /* 0x000100003d3c7824 */ /* 0x000fe200078e023c */
[----:B------:R-:W-:Y:S02]  /*84b0*/  LOP3.LUT R56, R56, 0x8080808, R45, 0x60, !PT ;  /* 0x0808080838387812 */ /* 0x000fe400078e602d */
[----:B------:R-:W-:Y:S02]  /*84c0*/  LOP3.LUT R35, R32, R35, RZ, 0xfc, !PT ;  /* 0x0000002320237212 */ /* 0x000fe400078efcff */
[----:B0-----:R-:W-:-:S02]  /*84d0*/  LOP3.LUT R39, R34, 0xf0f0f0f, RZ, 0xc0, !PT ;  /* 0x0f0f0f0f22277812 */ /* 0x001fc400078ec0ff */
[----:B------:R-:W-:Y:S02]  /*84e0*/  PRMT R33, R48, 0xba98, RZ ;  /* 0x0000ba9830217816 */ /* 0x000fe400000000ff */
[----:B------:R-:W-:Y:S01]  /*84f0*/  PRMT R32, R41, 0xba98, RZ ;  /* 0x0000ba9829207816 */ /* 0x000fe200000000ff */
[----:B------:R-:W-:Y:S01]  /*8500*/  VIADD R41, R39, 0x78787878 ;  /* 0x7878787827297836 */ /* 0x000fe20000000000 */
[----:B------:R-:W-:Y:S01]  /*8510*/  PRMT R56, R56, 0xba98, RZ ;  /* 0x0000ba9838387816 */ /* 0x000fe200000000ff */
[----:B------:R0:W-:Y:S01]  /*8520*/  STS [R84+0x3250], R43 ;  /* 0x0032502b54007388 */ /* 0x0001e20000000800 */
[----:B------:R-:W-:Y:S02]  /*8530*/  PRMT R45, R45, 0xba98, RZ ;  /* 0x0000ba982d2d7816 */ /* 0x000fe400000000ff */
[C---:B------:R-:W-:Y:S02]  /*8540*/  LOP3.LUT R46, R33.reuse, 0x80808080, R46, 0x6, !PT ;  /* 0x80808080212e7812 */ /* 0x040fe400078e062e */
[----:B------:R-:W-:-:S02]  /*8550*/  LOP3.LUT R33, R33, 0x7f7f7f7f, R32, 0x60, !PT ;  /* 0x7f7f7f7f21217812 */ /* 0x000fc400078e6020 */
[C---:B------:R-:W-:Y:S02]  /*8560*/  LOP3.LUT R37, R56.reuse, 0x80808080, R37, 0x6, !PT ;  /* 0x8080808038257812 */ /* 0x040fe400078e0625 */
[----:B0-----:R-:W-:Y:S02]  /*8570*/  SHF.R.U32.HI R43, RZ, 0x4, R60 ;  /* 0x00000004ff2b7819 */ /* 0x001fe4000001163c */
[----:B------:R-:W-:Y:S02]  /*8580*/  LOP3.LUT R34, R41, R34, RZ, 0x3c, !PT ;  /* 0x0000002229227212 */ /* 0x000fe400078e3cff */
[----:B------:R-:W-:Y:S02]  /*8590*/  LOP3.LUT R56, R56, 0x7f7f7f7f, R45, 0x60, !PT ;  /* 0x7f7f7f7f38387812 */ /* 0x000fe400078e602d */
[----:B------:R-:W-:Y:S02]  /*85a0*/  LOP3.LUT R32, R60, 0xf0f0f0f, RZ, 0xc0, !PT ;  /* 0x0f0f0f0f3c207812 */ /* 0x000fe400078ec0ff */
[----:B------:R-:W-:Y:S01]  /*85b0*/  LOP3.LUT R45, R43, 0xf0f0f0f, RZ, 0xc0, !PT ;  /* 0x0f0f0f0f2b2d7812 */ /* 0x000fe200078ec0ff */
[----:B------:R0:W-:Y:S01]  /*85c0*/  STS [R84+0x3bc0], R35 ;  /* 0x003bc02354007388 */ /* 0x0001e20000000800 */
[----:B------:R-:W-:-:S02]  /*85d0*/  LOP3.LUT R33, R46, R33, RZ, 0xfc, !PT ;  /* 0x000000212e217212 */ /* 0x000fc400078efcff */
[----:B------:R-:W-:Y:S01]  /*85e0*/  LOP3.LUT R34, R34, 0x8080808, R39, 0x60, !PT ;  /* 0x0808080822227812 */ /* 0x000fe200078e6027 */
[----:B------:R-:W-:Y:S01]  /*85f0*/  VIADD R46, R45, 0x78787878 ;  /* 0x787878782d2e7836 */ /* 0x000fe20000000000 */
[----:B------:R-:W-:Y:S01]  /*8600*/  PRMT R39, R39, 0xba98, RZ ;  /* 0x0000ba9827277816 */ /* 0x000fe200000000ff */
[----:B------:R1:W-:Y:S01]  /*8610*/  STS [R84+0x3bd0], R33 ;  /* 0x003bd02154007388 */ /* 0x0003e20000000800 */
[----:B------:R-:W-:Y:S01]  /*8620*/  PRMT R34, R34, 0xba98, RZ ;  /* 0x0000ba9822227816 */ /* 0x000fe200000000ff */
[----:B0-----:R-:W-:Y:S01]  /*8630*/  VIADD R35, R32, 0x78787878 ;  /* 0x7878787820237836 */ /* 0x001fe20000000000 */
[----:B------:R-:W-:Y:S01]  /*8640*/  LOP3.LUT R48, R46, R43, RZ, 0x3c, !PT ;  /* 0x0000002b2e307212 */ /* 0x000fe200078e3cff */
[----:B------:R-:W-:Y:S01]  /*8650*/  IMAD R63, R64, 0x10000, R63 ;  /* 0x00010000403f7824 */ /* 0x000fe200078e023f */
[----:B------:R-:W-:Y:S02]  /*8660*/  LOP3.LUT R41, R34, 0x80808080, R41, 0x6, !PT ;  /* 0x8080808022297812 */ /* 0x000fe400078e0629 */
[----:B-1----:R-:W-:-:S02]  /*8670*/  LOP3.LUT R33, R35, R60, RZ, 0x3c, !PT ;  /* 0x0000003c23217212 */ /* 0x002fc400078e3cff */
[----:B------:R-:W-:Y:S02]  /*8680*/  LOP3.LUT R34, R34, 0x7f7f7f7f, R39, 0x60, !PT ;  /* 0x7f7f7f7f22227812 */ /* 0x000fe400078e6027 */
[----:B------:R-:W-:Y:S02]  /*8690*/  LOP3.LUT R33, R33, 0x8080808, R32, 0x60, !PT ;  /* 0x0808080821217812 */ /* 0x000fe400078e6020 */
[----:B------:R-:W-:Y:S02]  /*86a0*/  LOP3.LUT R43, R63, 0xf0f0f0f, RZ, 0xc0, !PT ;  /* 0x0f0f0f0f3f2b7812 */ /* 0x000fe400078ec0ff */
[----:B------:R-:W-:Y:S02]  /*86b0*/  LOP3.LUT R48, R48, 0x8080808, R45, 0x60, !PT ;  /* 0x0808080830307812 */ /* 0x000fe400078e602d */
[----:B------:R-:W-:Y:S02]  /*86c0*/  LOP3.LUT R41, R41, R34, RZ, 0xfc, !PT ;  /* 0x0000002229297212 */ /* 0x000fe400078efcff */
[----:B------:R-:W-:-:S02]  /*86d0*/  PRMT R34, R33, 0xba98, RZ ;  /* 0x0000ba9821227816 */ /* 0x000fc400000000ff */
[----:B------:R-:W-:Y:S02]  /*86e0*/  PRMT R33, R32, 0xba98, RZ ;  /* 0x0000ba9820217816 */ /* 0x000fe400000000ff */
[----:B------:R-:W-:Y:S01]  /*86f0*/  PRMT R39, R48, 0xba98, RZ ;  /* 0x0000ba9830277816 */ /* 0x000fe200000000ff */
[----:B------:R-:W-:Y:S01]  /*8700*/  VIADD R48, R43, 0x78787878 ;  /* 0x787878782b307836 */ /* 0x000fe20000000000 */
[----:B------:R-:W-:Y:S02]  /*8710*/  PRMT R32, R45, 0xba98, RZ ;  /* 0x0000ba982d207816 */ /* 0x000fe400000000ff */
[C---:B------:R-:W-:Y:S02]  /*8720*/  LOP3.LUT R46, R39.reuse, 0x80808080, R46, 0x6, !PT ;  /* 0x80808080272e7812 */ /* 0x040fe400078e062e */
[----:B------:R-:W-:Y:S02]  /*8730*/  LOP3.LUT R39, R39, 0x7f7f7f7f, R32, 0x60, !PT ;  /* 0x7f7f7f7f27277812 */ /* 0x000fe400078e6020 */
[----:B------:R-:W-:-:S02]  /*8740*/  LOP3.LUT R32, R48, R63, RZ, 0x3c, !PT ;  /* 0x0000003f30207212 */ /* 0x000fc400078e3cff */
[----:B------:R-:W-:Y:S02]  /*8750*/  LOP3.LUT R35, R34, 0x80808080, R35, 0x6, !PT ;  /* 0x8080808022237812 */ /* 0x000fe400078e0623 */
[----:B------:R-:W-:Y:S02]  /*8760*/  LOP3.LUT R32, R32, 0x8080808, R43, 0x60, !PT ;  /* 0x0808080820207812 */ /* 0x000fe400078e602b */
[----:B------:R-:W-:Y:S01]  /*8770*/  LOP3.LUT R34, R34, 0x7f7f7f7f, R33, 0x60, !PT ;  /* 0x7f7f7f7f22227812 */ /* 0x000fe200078e6021 */
[----:B------:R-:W-:Y:S01]  /*8780*/  IMAD R65, R66, 0x10000, R65 ;  /* 0x0001000042417824 */ /* 0x000fe200078e0241 */
[----:B------:R-:W-:Y:S02]  /*8790*/  PRMT R33, R32, 0xba98, RZ ;  /* 0x0000ba9820217816 */ /* 0x000fe400000000ff */
[----:B------:R-:W-:Y:S02]  /*87a0*/  PRMT R32, R43, 0xba98, RZ ;  /* 0x0000ba982b207816 */ /* 0x000fe400000000ff */
[----:B------:R-:W-:-:S02]  /*87b0*/  LOP3.LUT R48, R33, 0x80808080, R48, 0x6, !PT ;  /* 0x8080808021307812 */ /* 0x000fc400078e0630 */
[----:B------:R-:W-:Y:S02]  /*87c0*/  LOP3.LUT R33, R33, 0x7f7f7f7f, R32, 0x60, !PT ;  /* 0x7f7f7f7f21217812 */ /* 0x000fe400078e6020 */
[----:B------:R-:W-:Y:S02]  /*87d0*/  LOP3.LUT R32, R65, 0xf0f0f0f, RZ, 0xc0, !PT ;  /* 0x0f0f0f0f41207812 */ /* 0x000fe400078ec0ff */
[----:B------:R-:W-:Y:S02]  /*87e0*/  LOP3.LUT R37, R37, R56, RZ, 0xfc, !PT ;  /* 0x0000003825257212 */ /* 0x000fe400078efcff */
[----:B------:R-:W-:Y:S01]  /*87f0*/  LOP3.LUT R39, R46, R39, RZ, 0xfc, !PT ;  /* 0x000000272e277212 */ /* 0x000fe200078efcff */
[----:B------:R-:W-:Y:S01]  /*8800*/  VIADD R46, R32, 0x78787878 ;  /* 0x78787878202e7836 */ /* 0x000fe20000000000 */
[----:B------:R-:W-:Y:S02]  /*8810*/  LOP3.LUT R35, R35, R34, RZ, 0xfc, !PT ;  /* 0x0000002223237212 */ /* 0x000fe400078efcff */
[----:B------:R-:W-:Y:S01]  /*8820*/  SHF.R.U32.HI R34, RZ, 0x4, R63 ;  /* 0x00000004ff227819 */ /* 0x000fe2000001163f */
[----:B------:R0:W-:Y:S04]  /*8830*/  STS [R84+0x4550], R41 ;  /* 0x0045502954007388 */ /* 0x0001e80000000800 */
[----:B------:R1:W-:Y:S01]  /*8840*/  STS [R84+0x4540], R37 ;  /* 0x0045402554007388 */ /* 0x0003e20000000800 */
[----:B0-----:R-:W-:-:S02]  /*8850*/  SHF.R.U32.HI R41, RZ, 0x4, R65 ;  /* 0x00000004ff297819 */ /* 0x001fc40000011641 */
[----:B------:R-:W-:Y:S02]  /*8860*/  LOP3.LUT R65, R46, R65, RZ, 0x3c, !PT ;  /* 0x000000412e417212 */ /* 0x000fe400078e3cff */
[----:B-1----:R-:W-:Y:S02]  /*8870*/  LOP3.LUT R37, R34, 0xf0f0f0f, RZ, 0xc0, !PT ;  /* 0x0f0f0f0f22257812 */ /* 0x002fe400078ec0ff */
[----:B------:R-:W-:-:S03]  /*8880*/  LOP3.LUT R65, R65, 0x8080808, R32, 0x60, !PT ;  /* 0x0808080841417812 */ /* 0x000fc600078e6020 */
[----:B------:R-:W-:Y:S01]  /*8890*/  VIADD R45, R37, 0x78787878 ;  /* 0x78787878252d7836 */ /* 0x000fe20000000000 */
[----:B------:R-:W-:Y:S01]  /*88a0*/  PRMT R65, R65, 0xba98, RZ ;  /* 0x0000ba9841417816 */ /* 0x000fe200000000ff */
[----:B------:R-:W-:Y:S01]  /*88b0*/  IMAD R88, R95, 0x10000, R88 ;  /* 0x000100005f587824 */ /* 0x000fe200078e0258 */
[----:B------:R-:W-:Y:S02]  /*88c0*/  PRMT R32, R32, 0xba98, RZ ;  /* 0x0000ba9820207816 */ /* 0x000fe400000000ff */
[----:B------:R-:W-:Y:S01]  /*88d0*/  LOP3.LUT R34, R45, R34, RZ, 0x3c, !PT ;  /* 0x000000222d227212 */ /* 0x000fe200078e3cff */
[----:B------:R0:W-:Y:S01]  /*88e0*/  STS [R84+0x4ec0], R35 ;  /* 0x004ec02354007388 */ /* 0x0001e20000000800 */
[C---:B------:R-:W-:Y:S02]  /*88f0*/  LOP3.LUT R46, R65.reuse, 0x80808080, R46, 0x6, !PT ;  /* 0x80808080412e7812 */ /* 0x040fe400078e062e */
[----:B------:R-:W-:Y:S02]  /*8900*/  LOP3.LUT R33, R48, R33, RZ, 0xfc, !PT ;  /* 0x0000002130217212 */ /* 0x000fe400078efcff */
[----:B------:R-:W-:-:S02]  /*8910*/  LOP3.LUT R65, R65, 0x7f7f7f7f, R32, 0x60, !PT ;  /* 0x7f7f7f7f41417812 */ /* 0x000fc400078e6020 */
[----:B------:R-:W-:Y:S02]  /*8920*/  LOP3.LUT R34, R34, 0x8080808, R37, 0x60, !PT ;  /* 0x0808080822227812 */ /* 0x000fe400078e6025 */
[----:B------:R-:W-:Y:S02]  /*8930*/  LOP3.LUT R32, R88, 0xf0f0f0f, RZ, 0xc0, !PT ;  /* 0x0f0f0f0f58207812 */ /* 0x000fe400078ec0ff */
[----:B0-----:R-:W-:Y:S01]  /*8940*/  LOP3.LUT R35, R41, 0xf0f0f0f, RZ, 0xc0, !PT ;  /* 0x0f0f0f0f29237812 */ /* 0x001fe200078ec0ff */
[----:B------:R0:W-:Y:S01]  /*8950*/  STS [R84+0x5840], R33 ;  /* 0x0058402154007388 */ /* 0x0001e20000000800 */
[----:B------:R-:W-:Y:S02]  /*8960*/  PRMT R34, R34, 0xba98, RZ ;  /* 0x0000ba9822227816 */ /* 0x000fe400000000ff */
[----:B------:R-:W-:Y:S01]  /*8970*/  PRMT R37, R37, 0xba98, RZ ;  /* 0x0000ba9825257816 */ /* 0x000fe200000000ff */
[----:B------:R-:W-:Y:S01]  /*8980*/  VIADD R48, R35, 0x78787878 ;  /* 0x7878787823307836 */ /* 0x000fe20000000000 */
[----:B------:R1:W-:Y:S01]  /*8990*/  STS [R84+0x4ed0], R39 ;  /* 0x004ed02754007388 */ /* 0x0003e20000000800 */
[----:B------:R-:W-:Y:S01]  /*89a0*/  LOP3.LUT R45, R34, 0x80808080, R45, 0x6, !PT ;  /* 0x80808080222d7812 */ /* 0x000fe200078e062d */
[----:B0-----:R-:W-:Y:S01]  /*89b0*/  VIADD R33, R32, 0x78787878 ;  /* 0x7878787820217836 */ /* 0x001fe20000000000 */
[----:B------:R-:W-:-:S02]  /*89c0*/  LOP3.LUT R34, R34, 0x7f7f7f7f, R37, 0x60, !PT ;  /* 0x7f7f7f7f22227812 */ /* 0x000fc400078e6025 */
[----:B------:R-:W-:Y:S02]  /*89d0*/  LOP3.LUT R50, R48, R41, RZ, 0x3c, !PT ;  /* 0x0000002930327212 */ /* 0x000fe400078e3cff */
[----:B-1----:R-:W-:Y:S02]  /*89e0*/  SHF.R.U32.HI R39, RZ, 0x4, R88 ;  /* 0x00000004ff277819 */ /* 0x002fe40000011658 */
[----:B------:R-:W-:Y:S02]  /*89f0*/  LOP3.LUT R37, R33, R88, RZ, 0x3c, !PT ;  /* 0x0000005821257212 */ /* 0x000fe400078e3cff */
[----:B------:R-:W-:Y:S02]  /*8a00*/  LOP3.LUT R41, R39, 0xf0f0f0f, RZ, 0xc0, !PT ;  /* 0x0f0f0f0f27297812 */ /* 0x000fe400078ec0ff */
[----:B------:R-:W-:Y:S02]  /*8a10*/  LOP3.LUT R50, R50, 0x8080808, R35, 0x60, !PT ;  /* 0x0808080832327812 */ /* 0x000fe400078e6023 */
[----:B------:R-:W-:-:S02]  /*8a20*/  LOP3.LUT R37, R37, 0x8080808, R32, 0x60, !PT ;  /* 0x0808080825257812 */ /* 0x000fc400078e6020 */
[----:B------:R-:W-:Y:S02]  /*8a30*/  PRMT R52, R35, 0xba98, RZ ;  /* 0x0000ba9823347816 */ /* 0x000fe400000000ff */
[----:B------:R-:W-:Y:S02]  /*8a40*/  LOP3.LUT R45, R45, R34, RZ, 0xfc, !PT ;  /* 0x000000222d2d7212 */ /* 0x000fe400078efcff */
[----:B------:R-:W-:Y:S01]  /*8a50*/  LOP3.LUT R65, R46, R65, RZ, 0xfc, !PT ;  /* 0x000000412e417212 */ /* 0x000fe200078efcff */
[----:B------:R-:W-:Y:S01]  /*8a60*/  VIADD R46, R41, 0x78787878 ;  /* 0x78787878292e7836 */ /* 0x000fe20000000000 */
[----:B------:R-:W-:Y:S01]  /*8a70*/  PRMT R35, R50, 0xba98, RZ ;  /* 0x0000ba9832237816 */ /* 0x000fe200000000ff */
[----:B------:R-:W-:Y:S01]  /*8a80*/  IMAD R92, R101, 0x10000, R92 ;  /* 0x00010000655c7824 */ /* 0x000fe200078e025c */
[----:B------:R-:W-:Y:S02]  /*8a90*/  PRMT R34, R37, 0xba98, RZ ;  /* 0x0000ba9825227816 */ /* 0x000fe400000000ff */
[----:B------:R-:W-:-:S02]  /*8aa0*/  PRMT R37, R32, 0xba98, RZ ;  /* 0x0000ba9820257816 */ /* 0x000fc400000000ff */
[C---:B------:R-:W-:Y:S02]  /*8ab0*/  LOP3.LUT R48, R35.reuse, 0x80808080, R48, 0x6, !PT ;  /* 0x8080808023307812 */ /* 0x040fe400078e0630 */
[----:B------:R-:W-:Y:S02]  /*8ac0*/  LOP3.LUT R33, R34, 0x80808080, R33, 0x6, !PT ;  /* 0x8080808022217812 */ /* 0x000fe400078e0621 */
[----:B------:R-:W-:Y:S02]  /*8ad0*/  LOP3.LUT R35, R35, 0x7f7f7f7f, R52, 0x60, !PT ;  /* 0x7f7f7f7f23237812 */ /* 0x000fe400078e6034 */
[----:B------:R-:W-:Y:S02]  /*8ae0*/  LOP3.LUT R32, R46, R39, RZ, 0x3c, !PT ;  /* 0x000000272e207212 */ /* 0x000fe400078e3cff */
[----:B------:R-:W-:Y:S02]  /*8af0*/  LOP3.LUT R34, R34, 0x7f7f7f7f, R37, 0x60, !PT ;  /* 0x7f7f7f7f22227812 */ /* 0x000fe400078e6025 */
[----:B------:R-:W-:-:S02]  /*8b00*/  SHF.R.U32.HI R39, RZ, 0x4, R92 ;  /* 0x00000004ff277819 */ /* 0x000fc4000001165c */
[----:B------:R-:W-:Y:S02]  /*8b10*/  LOP3.LUT R43, R92, 0xf0f0f0f, RZ, 0xc0, !PT ;  /* 0x0f0f0f0f5c2b7812 */ /* 0x000fe400078ec0ff */
[----:B------:R-:W-:Y:S02]  /*8b20*/  LOP3.LUT R35, R48, R35, RZ, 0xfc, !PT ;  /* 0x0000002330237212 */ /* 0x000fe400078efcff */
[----:B------:R-:W-:Y:S02]  /*8b30*/  LOP3.LUT R33, R33, R34, RZ, 0xfc, !PT ;  /* 0x0000002221217212 */ /* 0x000fe400078efcff */
[----:B------:R-:W-:Y:S01]  /*8b40*/  LOP3.LUT R34, R39, 0xf0f0f0f, RZ, 0xc0, !PT ;  /* 0x0f0f0f0f27227812 */ /* 0x000fe200078ec0ff */
[----:B------:R-:W-:Y:S01]  /*8b50*/  VIADD R37, R43, 0x78787878 ;  /* 0x787878782b257836 */ /* 0x000fe20000000000 */
[----:B------:R-:W-:Y:S01]  /*8b60*/  LOP3.LUT R32, R32, 0x8080808, R41, 0x60, !PT ;  /* 0x0808080820207812 */ /* 0x000fe200078e6029 */
[----:B------:R0:W-:Y:S01]  /*8b70*/  STS [R84+0x61d0], R35 ;  /* 0x0061d02354007388 */ /* 0x0001e20000000800 */
[----:B------:R-:W-:-:S02]  /*8b80*/  IMAD R94, R119, 0x10000, R94 ;  /* 0x00010000775e7824 */ /* 0x000fc400078e025e */
[----:B------:R-:W-:Y:S01]  /*8b90*/  VIADD R48, R34, 0x78787878 ;  /* 0x7878787822307836 */ /* 0x000fe20000000000 */
[----:B------:R-:W-:Y:S02]  /*8ba0*/  LOP3.LUT R92, R37, R92, RZ, 0x3c, !PT ;  /* 0x0000005c255c7212 */ /* 0x000fe400078e3cff */
[----:B0-----:R-:W-:Y:S02]  /*8bb0*/  PRMT R35, R32, 0xba98, RZ ;  /* 0x0000ba9820237816 */ /* 0x001fe400000000ff */
[----:B------:R-:W-:Y:S02]  /*8bc0*/  PRMT R32, R41, 0xba98, RZ ;  /* 0x0000ba9829207816 */ /* 0x000fe400000000ff */
[C---:B------:R-:W-:Y:S02]  /*8bd0*/  LOP3.LUT R46, R35.reuse, 0x80808080, R46, 0x6, !PT ;  /* 0x80808080232e7812 */ /* 0x040fe400078e062e */
[----:B------:R-:W-:Y:S02]  /*8be0*/  LOP3.LUT R35, R35, 0x7f7f7f7f, R32, 0x60, !PT ;  /* 0x7f7f7f7f23237812 */ /* 0x000fe400078e6020 */
[----:B------:R-:W-:-:S02]  /*8bf0*/  LOP3.LUT R39, R48, R39, RZ, 0x3c, !PT ;  /* 0x0000002730277212 */ /* 0x000fc400078e3cff */
[----:B------:R-:W-:Y:S02]  /*8c00*/  LOP3.LUT R92, R92, 0x8080808, R43, 0x60, !PT ;  /* 0x080808085c5c7812 */ /* 0x000fe400078e602b */
[----:B------:R-:W-:Y:S01]  /*8c10*/  LOP3.LUT R32, R94, 0xf0f0f0f, RZ, 0xc0, !PT ;  /* 0x0f0f0f0f5e207812 */ /* 0x000fe200078ec0ff */
[----:B------:R0:W-:Y:S01]  /*8c20*/  STS [R84+0x6b40], R33 ;  /* 0x006b402154007388 */ /* 0x0001e20000000800 */
[----:B------:R-:W-:Y:S02]  /*8c30*/  LOP3.LUT R39, R39, 0x8080808, R34, 0x60, !PT ;  /* 0x0808080827277812 */ /* 0x000fe400078e6022 */
[----:B------:R-:W-:Y:S02]  /*8c40*/  PRMT R92, R92, 0xba98, RZ ;  /* 0x0000ba985c5c7816 */ /* 0x000fe400000000ff */
[----:B------:R-:W-:Y:S02]  /*8c50*/  PRMT R43, R43, 0xba98, RZ ;  /* 0x0000ba982b2b7816 */ /* 0x000fe400000000ff */
[----:B------:R-:W-:Y:S01]  /*8c60*/  PRMT R39, R39, 0xba98, RZ ;  /* 0x0000ba9827277816 */ /* 0x000fe200000000ff */
[----:B0-----:R-:W-:Y:S01]  /*8c70*/  VIADD R33, R32, 0x78787878 ;  /* 0x7878787820217836 */ /* 0x001fe20000000000 */
[----:B------:R-:W-:-:S02]  /*8c80*/  LOP3.LUT R35, R46, R35, RZ, 0xfc, !PT ;  /* 0x000000232e237212 */ /* 0x000fc400078efcff */
[----:B------:R-:W-:Y:S02]  /*8c90*/  LOP3.LUT R37, R92, 0x80808080, R37, 0x6, !PT ;  /* 0x808080805c257812 */ /* 0x000fe400078e0625 */
[----:B------:R-:W-:Y:S01]  /*8ca0*/  PRMT R34, R34, 0xba98, RZ ;  /* 0x0000ba9822227816 */ /* 0x000fe200000000ff */
[----:B------:R-:W-:Y:S01]  /*8cb0*/  IMAD R100, R131, 0x10000, R100 ;  /* 0x0001000083647824 */ /* 0x000fe200078e0264 */
[----:B------:R-:W-:Y:S02]  /*8cc0*/  LOP3.LUT R92, R92, 0x7f7f7f7f, R43, 0x60, !PT ;  /* 0x7f7f7f7f5c5c7812 */ /* 0x000fe400078e602b */
[----:B------:R-:W-:Y:S02]  /*8cd0*/  LOP3.LUT R41, R33, R94, RZ, 0x3c, !PT ;  /* 0x0000005e21297212 */ /* 0x000fe400078e3cff */
[C---:B------:R-:W-:Y:S01]  /*8ce0*/  LOP3.LUT R48, R39.reuse, 0x80808080, R48, 0x6, !PT ;  /* 0x8080808027307812 */ /* 0x040fe200078e0630 */
[----:B------:R0:W-:Y:S01]  /*8cf0*/  STS [R84+0x6b50], R35 ;  /* 0x006b502354007388 */ /* 0x0001e20000000800 */
[----:B------:R-:W-:-:S02]  /*8d00*/  LOP3.LUT R39, R39, 0x7f7f7f7f, R34, 0x60, !PT ;  /* 0x7f7f7f7f27277812 */ /* 0x000fc400078e6022 */
[----:B------:R-:W-:Y:S02]  /*8d10*/  LOP3.LUT R37, R37, R92, RZ, 0xfc, !PT ;  /* 0x0000005c25257212 */ /* 0x000fe400078efcff */
[----:B------:R-:W-:Y:S02]  /*8d20*/  SHF.R.U32.HI R34, RZ, 0x4, R94 ;  /* 0x00000004ff227819 */ /* 0x000fe4000001165e */
[----:B------:R-:W-:Y:S02]  /*8d30*/  LOP3.LUT R41, R41, 0x8080808, R32, 0x60, !PT ;  /* 0x0808080829297812 */ /* 0x000fe400078e6020 */
[----:B0-----:R-:W-:Y:S02]  /*8d40*/  PRMT R35, R32, 0xba98, RZ ;  /* 0x0000ba9820237816 */ /* 0x001fe400000000ff */
[----:B------:R-:W-:Y:S01]  /*8d50*/  SHF.R.U32.HI R32, RZ, 0x4, R100 ;  /* 0x00000004ff207819 */ /* 0x000fe20000011664 */
[----:B------:R0:W-:Y:S01]  /*8d60*/  STS [R84+0x74c0], R37 ;  /* 0x0074c02554007388 */ /* 0x0001e20000000800 */
[----:B------:R-:W-:-:S02]  /*8d70*/  LOP3.LUT R43, R34, 0xf0f0f0f, RZ, 0xc0, !PT ;  /* 0x0f0f0f0f222b7812 */ /* 0x000fc400078ec0ff */
[----:B------:R-:W-:Y:S01]  /*8d80*/  LOP3.LUT R39, R48, R39, RZ, 0xfc, !PT ;  /* 0x0000002730277212 */ /* 0x000fe200078efcff */
[----:B------:R1:W-:Y:S01]  /*8d90*/  STS [R84+0x5850], R45 ;  /* 0x0058502d54007388 */ /* 0x0003e20000000800 */
[----:B0-----:R-:W-:-:S03]  /*8da0*/  LOP3.LUT R37, R32, 0xf0f0f0f, RZ, 0xc0, !PT ;  /* 0x0f0f0f0f20257812 */ /* 0x001fc600078ec0ff */
[----:B------:R0:W-:Y:S01]  /*8db0*/  STS [R84+0x74d0], R39 ;  /* 0x0074d02754007388 */ /* 0x0001e20000000800 */
[----:B-1----:R-:W-:Y:S02]  /*8dc0*/  VIADD R45, R43, 0x78787878 ;  /* 0x787878782b2d7836 */ /* 0x002fe40000000000 */
[----:B0-----:R-:W-:-:S03]  /*8dd0*/  VIADD R39, R37, 0x78787878 ;  /* 0x7878787825277836 */ /* 0x001fc60000000000 */
[----:B------:R-:W-:Y:S02]  /*8de0*/  LOP3.LUT R46, R45, R34, RZ, 0x3c, !PT ;  /* 0x000000222d2e7212 */ /* 0x000fe400078e3cff */
[----:B------:R-:W-:Y:S02]  /*8df0*/  PRMT R34, R41, 0xba98, RZ ;  /* 0x0000ba9829227816 */ /* 0x000fe400000000ff */
[----:B------:R-:W-:Y:S01]  /*8e00*/  LOP3.LUT R32, R39, R32, RZ, 0x3c, !PT ;  /* 0x0000002027207212 */ /* 0x000fe200078e3cff */
[----:B------:R-:W-:Y:S01]  /*8e10*/  IMAD R122, R135, 0x10000, R122 ;  /* 0x00010000877a7824 */ /* 0x000fe200078e027a */
[C---:B------:R-:W-:Y:S02]  /*8e20*/  LOP3.LUT R33, R34.reuse, 0x80808080, R33, 0x6, !PT ;  /* 0x8080808022217812 */ /* 0x040fe400078e0621 */
[----:B------:R-:W-:Y:S02]  /*8e30*/  LOP3.LUT R34, R34, 0x7f7f7f7f, R35, 0x60, !PT ;  /* 0x7f7f7f7f22227812 */ /* 0x000fe400078e6023 */
[----:B------:R-:W-:-:S02]  /*8e40*/  LOP3.LUT R32, R32, 0x8080808, R37, 0x60, !PT ;  /* 0x0808080820207812 */ /* 0x000fc400078e6025 */
[----:B------:R-:W-:Y:S02]  /*8e50*/  LOP3.LUT R47, R100, 0xf0f0f0f, RZ, 0xc0, !PT ;  /* 0x0f0f0f0f642f7812 */ /* 0x000fe400078ec0ff */
[----:B------:R-:W-:Y:S02]  /*8e60*/  LOP3.LUT R33, R33, R34, RZ, 0xfc, !PT ;  /* 0x0000002221217212 */ /* 0x000fe400078efcff */
[----:B------:R-:W-:Y:S01]  /*8e70*/  PRMT R32, R32, 0xba98, RZ ;  /* 0x0000ba9820207816 */ /* 0x000fe200000000ff */
[----:B------:R-:W-:Y:S01]  /*8e80*/  VIADD R35, R47, 0x78787878 ;  /* 0x787878782f237836 */ /* 0x000fe20000000000 */
[----:B------:R-:W-:Y:S02]  /*8e90*/  PRMT R37, R37, 0xba98, RZ ;  /* 0x0000ba9825257816 */ /* 0x000fe400000000ff */
[----:B------:R-:W-:Y:S02]  /*8ea0*/  LOP3.LUT R34, R122, 0xf0f0f0f, RZ, 0xc0, !PT ;  /* 0x0f0f0f0f7a227812 */ /* 0x000fe400078ec0ff */
[----:B------:R-:W-:-:S02]  /*8eb0*/  LOP3.LUT R39, R32, 0x80808080, R39, 0x6, !PT ;  /* 0x8080808020277812 */ /* 0x000fc400078e0627 */
[----:B------:R-:W-:Y:S01]  /*8ec0*/  LOP3.LUT R32, R32, 0x7f7f7f7f, R37, 0x60, !PT ;  /* 0x7f7f7f7f20207812 */ /* 0x000fe200078e6025 */
[----:B------:R-:W-:Y:S01]  /*8ed0*/  VIADD R37, R34, 0x78787878 ;  /* 0x7878787822257836 */ /* 0x000fe20000000000 */
[----:B------:R-:W-:Y:S02]  /*8ee0*/  LOP3.LUT R46, R46, 0x8080808, R43, 0x60, !PT ;  /* 0x080808082e2e7812 */ /* 0x000fe400078e602b */
[----:B------:R-:W-:Y:S02]  /*8ef0*/  LOP3.LUT R100, R35, R100, RZ, 0x3c, !PT ;  /* 0x0000006423647212 */ /* 0x000fe400078e3cff */
[----:B------:R-:W-:Y:S02]  /*8f00*/  PRMT R46, R46, 0xba98, RZ ;  /* 0x0000ba982e2e7816 */ /* 0x000fe400000000ff */
[----:B------:R-:W-:Y:S02]  /*8f10*/  PRMT R43, R43, 0xba98, RZ ;  /* 0x0000ba982b2b7816 */ /* 0x000fe400000000ff */
[----:B------:R-:W-:-:S02]  /*8f20*/  LOP3.LUT R100, R100, 0x8080808, R47, 0x60, !PT ;  /* 0x0808080864647812 */ /* 0x000fc400078e602f */
[----:B------:R-:W-:Y:S01]  /*8f30*/  LOP3.LUT R41, R37, R122, RZ, 0x3c, !PT ;  /* 0x0000007a25297212 */ /* 0x000fe200078e3cff */
[----:B--2---:R-:W-:Y:S01]  /*8f40*/  IMAD R133, R136, 0x10000, R133 ;  /* 0x0001000088857824 */ /* 0x004fe200078e0285 */
[C---:B------:R-:W-:Y:S02]  /*8f50*/  LOP3.LUT R45, R46.reuse, 0x80808080, R45, 0x6, !PT ;  /* 0x808080802e2d7812 */ /* 0x040fe400078e062d */
[----:B------:R-:W-:Y:S02]  /*8f60*/  LOP3.LUT R46, R46, 0x7f7f7f7f, R43, 0x60, !PT ;  /* 0x7f7f7f7f2e2e7812 */ /* 0x000fe400078e602b */
[----:B------:R-:W-:Y:S02]  /*8f70*/  PRMT R100, R100, 0xba98, RZ ;  /* 0x0000ba9864647816 */ /* 0x000fe400000000ff */
[----:B------:R-:W-:Y:S02]  /*8f80*/  LOP3.LUT R41, R41, 0x8080808, R34, 0x60, !PT ;  /* 0x0808080829297812 */ /* 0x000fe400078e6022 */
[----:B------:R-:W-:Y:S01]  /*8f90*/  PRMT R47, R47, 0xba98, RZ ;  /* 0x0000ba982f2f7816 */ /* 0x000fe200000000ff */
[----:B------:R0:W-:Y:S01]  /*8fa0*/  STS [R84+0x7e40], R33 ;  /* 0x007e402154007388 */ /* 0x0001e20000000800 */
[----:B------:R-:W-:-:S02]  /*8fb0*/  LOP3.LUT R39, R39, R32, RZ, 0xfc, !PT ;  /* 0x0000002027277212 */ /* 0x000fc400078efcff */
[----:B------:R-:W-:Y:S02]  /*8fc0*/  LOP3.LUT R45, R45, R46, RZ, 0xfc, !PT ;  /* 0x0000002e2d2d7212 */ /* 0x000fe400078efcff */
[C---:B------:R-:W-:Y:S02]  /*8fd0*/  LOP3.LUT R35, R100.reuse, 0x80808080, R35, 0x6, !PT ;  /* 0x8080808064237812 */ /* 0x040fe400078e0623 */
[----:B------:R-:W-:Y:S02]  /*8fe0*/  PRMT R32, R41, 0xba98, RZ ;  /* 0x0000ba9829207816 */ /* 0x000fe400000000ff */
[----:B------:R-:W-:Y:S02]  /*8ff0*/  LOP3.LUT R100, R100, 0x7f7f7f7f, R47, 0x60, !PT ;  /* 0x7f7f7f7f64647812 */ /* 0x000fe400078e602f */
[----:B------:R-:W-:Y:S02]  /*9000*/  LOP3.LUT R46, R133, 0xf0f0f0f, RZ, 0xc0, !PT ;  /* 0x0f0f0f0f852e7812 */ /* 0x000fe400078ec0ff */
[----:B0-----:R-:W-:-:S02]  /*9010*/  PRMT R33, R34, 0xba98, RZ ;  /* 0x0000ba9822217816 */ /* 0x001fc400000000ff */
[----:B------:R-:W-:Y:S02]  /*9020*/  SHF.R.U32.HI R122, RZ, 0x4, R122 ;  /* 0x00000004ff7a7819 */ /* 0x000fe4000001167a */
[----:B------:R-:W-:Y:S02]  /*9030*/  SHF.R.U32.HI R47, RZ, 0x4, R133 ;  /* 0x00000004ff2f7819 */ /* 0x000fe40000011685 */
[----:B------:R-:W-:Y:S01]  /*9040*/  LOP3.LUT R37, R32, 0x80808080, R37, 0x6, !PT ;  /* 0x8080808020257812 */ /* 0x000fe200078e0625 */
[----:B------:R-:W-:Y:S01]  /*9050*/  VIADD R34, R46, 0x78787878 ;  /* 0x787878782e227836 */ /* 0x000fe20000000000 */
[----:B------:R-:W-:Y:S02]  /*9060*/  LOP3.LUT R35, R35, R100, RZ, 0xfc, !PT ;  /* 0x0000006423237212 */ /* 0x000fe400078efcff */
[----:B------:R-:W-:Y:S02]  /*9070*/  LOP3.LUT R32, R32, 0x7f7f7f7f, R33, 0x60, !PT ;  /* 0x7f7f7f7f20207812 */ /* 0x000fe400078e6021 */
[----:B------:R-:W-:-:S02]  /*9080*/  LOP3.LUT R43, R122, 0xf0f0f0f, RZ, 0xc0, !PT ;  /* 0x0f0f0f0f7a2b7812 */ /* 0x000fc400078ec0ff */
[----:B------:R-:W-:Y:S01]  /*9090*/  LOP3.LUT R33, R47, 0xf0f0f0f, RZ, 0xc0, !PT ;  /* 0x0f0f0f0f2f217812 */ /* 0x000fe200078ec0ff */
[----:B------:R0:W-:Y:S01]  /*90a0*/  STS [R84+0x87c0], R35 ;  /* 0x0087c02354007388 */ /* 0x0001e20000000800 */
[----:B------:R-:W-:Y:S02]  /*90b0*/  LOP3.LUT R37, R37, R32, RZ, 0xfc, !PT ;  /* 0x0000002025257212 */ /* 0x000fe400078efcff */
[----:B------:R-:W-:Y:S01]  /*90c0*/  LOP3.LUT R133, R34, R133, RZ, 0x3c, !PT ;  /* 0x0000008522857212 */ /* 0x000fe200078e3cff */
[----:B------:R-:W-:Y:S02]  /*90d0*/  VIADD R32, R33, 0x78787878 ;  /* 0x7878787821207836 */ /* 0x000fe40000000000 */
[----:B0-----:R-:W-:Y:S01]  /*90e0*/  VIADD R35, R43, 0x78787878 ;  /* 0x787878782b237836 */ /* 0x001fe20000000000 */
[----:B------:R-:W-:Y:S02]  /*90f0*/  LOP3.LUT R133, R133, 0x8080808, R46, 0x60, !PT ;  /* 0x0808080885857812 */ /* 0x000fe400078e602e */
[----:B------:R-:W-:-:S02]  /*9100*/  LOP3.LUT R48, R32, R47, RZ, 0x3c, !PT ;  /* 0x0000002f20307212 */ /* 0x000fc400078e3cff */
[----:B------:R-:W-:Y:S02]  /*9110*/  LOP3.LUT R122, R35, R122, RZ, 0x3c, !PT ;  /* 0x0000007a237a7212 */ /* 0x000fe400078e3cff */
[----:B------:R-:W-:Y:S02]  /*9120*/  PRMT R133, R133, 0xba98, RZ ;  /* 0x0000ba9885857816 */ /* 0x000fe400000000ff */
[----:B------:R-:W-:Y:S02]  /*9130*/  LOP3.LUT R122, R122, 0x8080808, R43, 0x60, !PT ;  /* 0x080808087a7a7812 */ /* 0x000fe400078e602b */
[----:B------:R-:W-:Y:S02]  /*9140*/  PRMT R46, R46, 0xba98, RZ ;  /* 0x0000ba982e2e7816 */ /* 0x000fe400000000ff */
[----:B------:R-:W-:Y:S01]  /*9150*/  LOP3.LUT R48, R48, 0x8080808, R33, 0x60, !PT ;  /* 0x0808080830307812 */ /* 0x000fe200078e6021 */
[----:B------:R0:W-:Y:S01]  /*9160*/  STS [R84+0x87d0], R39 ;  /* 0x0087d02754007388 */ /* 0x0001e20000000800 */
[----:B------:R-:W-:-:S02]  /*9170*/  LOP3.LUT R34, R133, 0x80808080, R34, 0x6, !PT ;  /* 0x8080808085227812 */ /* 0x000fc400078e0622 */
[----:B------:R-:W-:Y:S02]  /*9180*/  PRMT R122, R122, 0xba98, RZ ;  /* 0x0000ba987a7a7816 */ /* 0x000fe400000000ff */
[----:B------:R-:W-:Y:S02]  /*9190*/  LOP3.LUT R133, R133, 0x7f7f7f7f, R46, 0x60, !PT ;  /* 0x7f7f7f7f85857812 */ /* 0x000fe400078e602e */
[----:B------:R-:W-:Y:S02]  /*91a0*/  PRMT R43, R43, 0xba98, RZ ;  /* 0x0000ba982b2b7816 */ /* 0x000fe400000000ff */
[----:B------:R-:W-:Y:S02]  /*91b0*/  PRMT R46, R33, 0xba98, RZ ;  /* 0x0000ba98212e7816 */ /* 0x000fe400000000ff */
[----:B0-----:R-:W-:Y:S02]  /*91c0*/  PRMT R39, R48, 0xba98, RZ ;  /* 0x0000ba9830277816 */ /* 0x001fe400000000ff */
[----:B------:R-:W-:-:S02]  /*91d0*/  LOP3.LUT R35, R122, 0x80808080, R35, 0x6, !PT ;  /* 0x808080807a237812 */ /* 0x000fc400078e0623 */
[C---:B------:R-:W-:Y:S02]  /*91e0*/  LOP3.LUT R32, R39.reuse, 0x80808080, R32, 0x6, !PT ;  /* 0x8080808027207812 */ /* 0x040fe400078e0620 */
        /* <DEDUP_REMOVED lines=34> */
[----:B------:R-:W3:Y:S04]  /*9410*/  LDS R33, [R81+0x500] ;  /* 0x0005000051217984 */ /* 0x000ee80000000800 */
[----:B------:R-:W4:Y:S04]  /*9420*/  LDS.128 R40, [R82] ;  /* 0x0000000052287984 */ /* 0x000f280000000c00 */
[----:B------:R-:W5:Y:S01]  /*9430*/  LDS.128 R36, [R80+0x40] ;  /* 0x0000400050247984 */ /* 0x000f620000000c00 */
[----:B0-----:R-:W-:Y:S03]  /*9440*/  IMMA.16832.S8.S8 R48, R52.ROW, R48.COL, RZ ;  /* 0x0000003034307237 */ /* 0x001fe60000405cff */
[----:B------:R-:W0:Y:S01]  /*9450*/  LDS.128 R44, [R82+0x980] ;  /* 0x00098000522c7984 */ /* 0x000e220000000c00 */
[----:B------:R-:W-:-:S03]  /*9460*/  MOV R64, R112 ;  /* 0x0000007000407202 */ /* 0x000fc60000000f00 */
        /* <DEDUP_REMOVED lines=11> */
[----:B------:R-:W-:Y:S02]  /*9520*/  I2FP.F32.S32 R56, R56 ;  /* 0x0000003800387245 */ /* 0x000fe40000201400 */
[----:B------:R-:W-:-:S03]  /*9530*/  I2FP.F32.S32 R50, R57 ;  /* 0x0000003900327245 */ /* 0x000fc60000201400 */
[----:B------:R-:W-:Y:S02]  /*9540*/  I2FP.F32.S32 R143, R54 ;  /* 0x00000036008f7245 */ /* 0x000fe40000201400 */
[----:B------:R-:W-:Y:S01]  /*9550*/  I2FP.F32.S32 R49, R49 ;  /* 0x0000003100317245 */ /* 0x000fe20000201400 */
[----:B----4-:R-:W-:Y:S01]  /*9560*/  FMUL R48, R40, R133 ;  /* 0x0000008528307220 */ /* 0x010fe20000400000 */
[----:B------:R-:W-:-:S04]  /*9570*/  I2FP.F32.S32 R51, R51 ;  /* 0x0000003300337245 */ /* 0x000fc80000201400 */
[----:B------:R-:W-:Y:S02]  /*9580*/  I2FP.F32.S32 R54, R60 ;  /* 0x0000003c00367245 */ /* 0x000fe40000201400 */
[----:B------:R-:W-:Y:S01]  /*9590*/  I2FP.F32.S32 R122, R61 ;  /* 0x0000003d007a7245 */ /* 0x000fe20000201400 */
[----:B-----5:R-:W-:Y:S01]  /*95a0*/  HADD2.F32 R36, -RZ, R36.H0_H0 ;  /* 0x20000024ff247230 */ /* 0x020fe20000004100 */
[----:B------:R-:W-:Y:S01]  /*95b0*/  I2FP.F32.S32 R55, R55 ;  /* 0x0000003700377245 */ /* 0x000fe20000201400 */
[C---:B------:R-:W-:Y:S01]  /*95c0*/  FMUL R61, R41.reuse, R50 ;  /* 0x00000032293d7220 */ /* 0x040fe20000400000 */
[----:B------:R-:W-:Y:S01]  /*95d0*/  I2FP.F32.S32 R146, R62 ;  /* 0x0000003e00927245 */ /* 0x000fe20000201400 */
[C---:B------:R-:W-:Y:S01]  /*95e0*/  FMUL R62, R41.reuse, R56 ;  /* 0x00000038293e7220 */ /* 0x040fe20000400000 */
[----:B------:R-:W-:Y:S01]  /*95f0*/  I2FP.F32.S32 R58, R58 ;  /* 0x0000003a003a7245 */ /* 0x000fe20000201400 */
[C---:B------:R-:W-:Y:S01]  /*9600*/  FMUL R133, R41.reuse, R54 ;  /* 0x0000003629857220 */ /* 0x040fe20000400000 */
[----:B------:R-:W-:Y:S01]  /*9610*/  FMUL R135, R41, R122 ;  /* 0x0000007a29877220 */ /* 0x000fe20000400000 */
[----:B------:R-:W-:Y:S01]  /*9620*/  FMUL R60, R40, R49 ;  /* 0x00000031283c7220 */ /* 0x000fe20000400000 */
[C---:B0-----:R-:W-:Y:S01]  /*9630*/  FMUL R41, R44.reuse, R137 ;  /* 0x000000892c297220 */ /* 0x041fe20000400000 */
[----:B------:R-:W-:Y:S01]  /*9640*/  I2FP.F32.S32 R141, R52 ;  /* 0x00000034008d7245 */ /* 0x000fe20000201400 */
[C---:B------:R-:W-:Y:S01]  /*9650*/  FMUL R144, R44.reuse, R51 ;  /* 0x000000332c907220 */ /* 0x040fe20000400000 */
[----:B------:R-:W-:Y:S01]  /*9660*/  I2FP.F32.S32 R148, R63 ;  /* 0x0000003f00947245 */ /* 0x000fe20000201400 */
[C---:B------:R-:W-:Y:S01]  /*9670*/  FMUL R138, R44.reuse, R143 ;  /* 0x0000008f2c8a7220 */ /* 0x040fe20000400000 */
[----:B------:R-:W-:Y:S01]  /*9680*/  FMUL R140, R44, R55 ;  /* 0x000000372c8c7220 */ /* 0x000fe20000400000 */
[C---:B------:R-:W-:Y:S01]  /*9690*/  FFMA R139, R36.reuse, R48, R139 ;  /* 0x00000030248b7223 */ /* 0x040fe2000000008b */
[----:B-1----:R-:W-:Y:S01]  /*96a0*/  HADD2.F32 R32, -RZ, R32.H0_H0 ;  /* 0x20000020ff207230 */ /* 0x002fe20000004100 */
[----:B------:R-:W-:Y:S01]  /*96b0*/  I2FP.F32.S32 R53, R53 ;  /* 0x0000003500357245 */ /* 0x000fe20000201400 */
[----:B------:R-:W-:Y:S01]  /*96c0*/  FMUL R63, R45, R58 ;  /* 0x0000003a2d3f7220 */ /* 0x000fe20000400000 */
[----:B------:R-:W-:Y:S01]  /*96d0*/  I2FP.F32.S32 R52, R59 ;  /* 0x0000003b00347245 */ /* 0x000fe20000201400 */
[----:B------:R-:W-:Y:S01]  /*96e0*/  FFMA R36, R36, R41, R134 ;  /* 0x0000002924247223 */ /* 0x000fe20000000086 */
[----:B------:R-:W-:-:S02]  /*96f0*/  HADD2.F32 R44, -RZ, R37.H0_H0 ;  /* 0x20000025ff2c7230 */ /* 0x000fc40000004100 */
[C---:B------:R-:W-:Y:S01]  /*9700*/  FFMA R60, R32.reuse, R60, R123 ;  /* 0x0000003c203c7223 */ /* 0x040fe2000000007b */
[----:B------:R-:W-:Y:S01]  /*9710*/  HADD2.F32 R33, -RZ, R33.H0_H0 ;  /* 0x20000021ff217230 */ /* 0x000fe20000004100 */
[----:B------:R-:W-:Y:S01]  /*9720*/  MOV R142, R106 ;  /* 0x0000006a008e7202 */ /* 0x000fe20000000f00 */
[----:B------:R-:W-:Y:S01]  /*9730*/  FFMA R144, R32, R144, R129 ;  /* 0x0000009020907223 */ /* 0x000fe20000000081 */
[C---:B------:R-:W-:Y:S01]  /*9740*/  FMUL R141, R40.reuse, R141 ;  /* 0x0000008d288d7220 */ /* 0x040fe20000400000 */
[----:B------:R-:W-:Y:S01]  /*9750*/  FMUL R136, R40, R53 ;  /* 0x0000003528887220 */ /* 0x000fe20000400000 */
[----:B------:R-:W-:Y:S01]  /*9760*/  FMUL R143, R45, R52 ;  /* 0x000000342d8f7220 */ /* 0x000fe20000400000 */
[C---:B------:R-:W-:Y:S01]  /*9770*/  FFMA R139, R44.reuse, R62, R139 ;  /* 0x0000003e2c8b7223 */ /* 0x040fe2000000008b */
[----:B------:R-:W-:Y:S01]  /*9780*/  FFMA R134, R44, R63, R36 ;  /* 0x0000003f2c867223 */ /* 0x000fe20000000024 */
[----:B------:R-:W-:Y:S01]  /*9790*/  FFMA R129, R33, R61, R60 ;  /* 0x0000003d21817223 */ /* 0x000fe2000000003c */
[----:B------:R-:W-:Y:S04]  /*97a0*/  LDS R40, [R81+0xb0] ;  /* 0x0000b00051287984 */ /* 0x000fe80000000800 */
[----:B------:R-:W-:Y:S04]  /*97b0*/  LDS R41, [R81+0xc0] ;  /* 0x0000c00051297984 */ /* 0x000fe80000000800 */
[----:B------:R-:W0:Y:S04]  /*97c0*/  LDSM.16.M88.4 R52, [R142] ;  /* 0x000000008e34783b */ /* 0x000e280000000200 */
[----:B------:R-:W-:Y:S04]  /*97d0*/  LDS.128 R56, [R80+0x4c0] ;  /* 0x0004c00050387984 */ /* 0x000fe80000000c00 */
[----:B------:R-:W1:Y:S04]  /*97e0*/  LDS.128 R60, [R80+0x550] ;  /* 0x00055000503c7984 */ /* 0x000e680000000c00 */
[----:B------:R-:W-:Y:S04]  /*97f0*/  LDS R36, [R81+0x530] ;  /* 0x0005300051247984 */ /* 0x000fe80000000800 */
[----:B------:R-:W2:Y:S01]  /*9800*/  LDS R37, [R81+0x540] ;  /* 0x0005400051257984 */ /* 0x000ea20000000800 */
[----:B------:R-:W-:Y:S01]  /*9810*/  BAR.SYNC.DEFER_BLOCKING 0x0 ;  /* 0x0000000000007b1d */ /* 0x000fe20000010000 */
[C---:B------:R-:W-:Y:S08]  /*9820*/  IMMA.16832.S8.S8 R48, R64.reuse.ROW, R100.COL, RZ ;  /* 0x0000006440307237 */ /* 0x040ff00000405cff */
[----:B------:R-:W-:Y:S01]  /*9830*/  IMMA.16832.S8.S8 R64, R64.ROW, R94.COL, RZ ;  /* 0x0000005e40407237 */ /* 0x000fe20000405cff */
[C---:B------:R-:W-:Y:S01]  /*9840*/  FMUL R122, R45.reuse, R146 ;  /* 0x000000922d7a7220 */ /* 0x040fe20000400000 */
[----:B------:R-:W-:Y:S01]  /*9850*/  FMUL R137, R45, R148 ;  /* 0x000000942d897220 */ /* 0x000fe20000400000 */
[----:B------:R-:W-:Y:S04]  /*9860*/  STS [R3+0x40], R132 ;  /* 0x0000408403007388 */ /* 0x000fe80000000800 */
[----:B------:R3:W-:Y:S04]  /*9870*/  STS [R3+0x440], R130 ;  /* 0x0004408203007388 */ /* 0x0007e80000000800 */
[----:B------:R4:W-:Y:S01]  /*9880*/  STS [R3+0x840], R128 ;  /* 0x0008408003007388 */ /* 0x0009e20000000800 */
[----:B------:R-:W-:Y:S01]  /*9890*/  BAR.SYNC.DEFER_BLOCKING 0x0 ;  /* 0x0000000000007b1d */ /* 0x000fe20000010000 */
[----:B------:R-:W-:Y:S01]  /*98a0*/  FFMA R123, R33, R143, R144 ;  /* 0x0000008f217b7223 */ /* 0x000fe20000000090 */
        /* <DEDUP_REMOVED lines=9> */
[----:B------:R-:W-:-:S02]  /*9940*/  I2FP.F32.S32 R65, R65 ;  /* 0x0000004100417245 */ /* 0x000fc40000201400 */
[----:B------:R-:W-:Y:S01]  /*9950*/  MOV R131, R104 ;  /* 0x0000006800837202 */ /* 0x000fe20000000f00 */
[C---:B------:R-:W-:Y:S01]  /*9960*/  FFMA R38, R32.reuse, R33, R139 ;  /* 0x0000002120267223 */ /* 0x040fe2000000008b */
[----:B------:R-:W-:Y:S01]  /*9970*/  FFMA R134, R32, R45, R134 ;  /* 0x0000002d20867223 */ /* 0x000fe20000000086 */
[----:B------:R-:W-:Y:S01]  /*9980*/  FMUL R44, R46, R51 ;  /* 0x000000332e2c7220 */ /* 0x000fe20000400000 */
[----:B------:R-:W-:Y:S01]  /*9990*/  FFMA R129, R34, R49, R129 ;  /* 0x0000003122817223 */ /* 0x000fe20000000081 */
[----:B------:R-:W-:Y:S01]  /*99a0*/  I2FP.F32.S32 R101, R64 ;  /* 0x0000004000657245 */ /* 0x000fe20000201400 */
[C---:B------:R-:W-:Y:S01]  /*99b0*/  FMUL R100, R42.reuse, R65 ;  /* 0x000000412a647220 */ /* 0x040fe20000400000 */
[----:B------:R-:W-:Y:S02]  /*99c0*/  I2FP.F32.S32 R33, R66 ;  /* 0x0000004200217245 */ /* 0x000fe40000201400 */
[----:B------:R-:W-:Y:S01]  /*99d0*/  I2FP.F32.S32 R45, R67 ;  /* 0x00000043002d7245 */ /* 0x000fe20000201400 */
[----:B------:R-:W-:Y:S01]  /*99e0*/  LDS R94, [R81+0x50] ;  /* 0x00005000515e7984 */ /* 0x000fe20000000800 */
[C---:B0-----:R-:W-:Y:S03]  /*99f0*/  IMMA.16832.S8.S8 R64, R52.reuse.ROW, R40.COL, RZ ;  /* 0x0000002834407237 */ /* 0x041fe60000405cff */
[----:B------:R-:W-:Y:S04]  /*9a00*/  LDS R95, [R81+0x60] ;  /* 0x00006000515f7984 */ /* 0x000fe80000000800 */
[----:B------:R0:W5:Y:S04]  /*9a10*/  LDSM.16.M88.4 R48, [R131] ;  /* 0x000000008330783b */ /* 0x0001680000000200 */
[----:B------:R-:W-:Y:S04]  /*9a20*/  LDS R40, [R81+0x4d0] ;  /* 0x0004d00051287984 */ /* 0x000fe80000000800 */
[----:B------:R-:W5:Y:S01]  /*9a30*/  LDS R41, [R81+0x4e0] ;  /* 0x0004e00051297984 */ /* 0x000f620000000800 */
[----:B-1----:R-:W-:Y:S01]  /*9a40*/  HADD2.F32 R60, -RZ, R60.H0_H0 ;  /* 0x2000003cff3c7230 */ /* 0x002fe20000004100 */
[----:B------:R-:W-:Y:S01]  /*9a50*/  MOV R119, R102 ;  /* 0x0000006600777202 */ /* 0x000fe20000000f00 */
[----:B------:R-:W-:Y:S01]  /*9a60*/  FMUL R101, R42, R101 ;  /* 0x000000652a657220 */ /* 0x000fe20000400000 */
[----:B---3--:R-:W-:Y:S01]  /*9a70*/  HADD2.F32 R130, -RZ, R56.H0_H0 ;  /* 0x20000038ff827230 */ /* 0x008fe20000004100 */
[----:B--2---:R-:W-:Y:S01]  /*9a80*/  IMMA.16832.S8.S8 R52, R52.ROW, R36.COL, RZ ;  /* 0x0000002434347237 */ /* 0x004fe20000405cff */
[----:B------:R-:W-:Y:S01]  /*9a90*/  FFMA R123, R34, R44, R123 ;  /* 0x0000002c227b7223 */ /* 0x000fe2000000007b */
[C---:B------:R-:W-:Y:S01]  /*9aa0*/  FMUL R56, R46.reuse, R33 ;  /* 0x000000212e387220 */ /* 0x040fe20000400000 */
[----:B----4-:R-:W-:Y:S01]  /*9ab0*/  FMUL R128, R46, R45 ;  /* 0x0000002d2e807220 */ /* 0x010fe20000400000 */
[----:B------:R-:W-:-:S02]  /*9ac0*/  HADD2.F32 R42, -RZ, R35.H0_H0 ;  /* 0x20000023ff2a7230 */ /* 0x000fc40000004100 */
[C---:B------:R-:W-:Y:S01]  /*9ad0*/  FFMA R136, R60.reuse, R136, R109 ;  /* 0x000000883c887223 */ /* 0x040fe2000000006d */
[----:B------:R-:W-:Y:S01]  /*9ae0*/  FFMA R140, R60, R140, R93 ;  /* 0x0000008c3c8c7223 */ /* 0x000fe2000000005d */
[----:B------:R-:W-:Y:S01]  /*9af0*/  HADD2.F32 R37, -RZ, R61.H0_H0 ;  /* 0x2000003dff257230 */ /* 0x000fe20000004100 */
[----:B------:R-:W-:Y:S04]  /*9b00*/  LDS R44, [R81+0x70] ;  /* 0x00007000512c7984 */ /* 0x000fe80000000800 */
[----:B------:R-:W-:Y:S04]  /*9b10*/  LDS R45, [R81+0x80] ;  /* 0x00008000512d7984 */ /* 0x000fe80000000800 */
[----:B------:R1:W2:Y:S04]  /*9b20*/  LDSM.16.M88.4 R32, [R119] ;  /* 0x000000007720783b */ /* 0x0002a80000000200 */
        /* <DEDUP_REMOVED lines=10> */
[----:B------:R-:W-:Y:S01]  /*9bd0*/  I2FP.F32.S32 R52, R52 ;  /* 0x0000003400347245 */ /* 0x000fe20000201400 */
[----:B0-----:R-:W-:Y:S01]  /*9be0*/  FFMA R131, R130, R138, R111 ;  /* 0x0000008a82837223 */ /* 0x001fe2000000006f */
[----:B-1----:R-:W-:Y:S01]  /*9bf0*/  FFMA R119, R39, R64, R38 ;  /* 0x0000004027777223 */ /* 0x002fe20000000026 */
[----:B------:R-:W-:Y:S01]  /*9c00*/  FMUL R66, R47, R66 ;  /* 0x000000422f427220 */ /* 0x000fe20000400000 */
[----:B------:R-:W-:Y:S01]  /*9c10*/  I2FP.F32.S32 R64, R53 ;  /* 0x0000003500407245 */ /* 0x000fe20000201400 */
[----:B------:R-:W-:Y:S01]  /*9c20*/  FMUL R118, R43, R36 ;  /* 0x000000242b767220 */ /* 0x000fe20000400000 */
[C---:B------:R-:W-:Y:S01]  /*9c30*/  FFMA R135, R37.reuse, R135, R136 ;  /* 0x0000008725877223 */ /* 0x040fe20000000088 */
[----:B------:R-:W-:Y:S01]  /*9c40*/  FFMA R137, R37, R137, R140 ;  /* 0x0000008925897223 */ /* 0x000fe2000000008c */
[----:B------:R-:W-:Y:S01]  /*9c50*/  FFMA R109, R39, R109, R134 ;  /* 0x0000006d276d7223 */ /* 0x000fe20000000086 */
[C---:B------:R-:W-:Y:S01]  /*9c60*/  FFMA R111, R42.reuse, R66, R123 ;  /* 0x000000422a6f7223 */ /* 0x040fe2000000007b */
[C---:B-----5:R-:W-:Y:S01]  /*9c70*/  IMMA.16832.S8.S8 R36, R48.reuse.ROW, R94.COL, RZ ;  /* 0x0000005e30247237 */ /* 0x060fe20000405cff */
[----:B------:R-:W-:Y:S01]  /*9c80*/  FFMA R118, R42, R118, R129 ;  /* 0x000000762a767223 */ /* 0x000fe20000000081 */
[C---:B------:R-:W-:Y:S01]  /*9c90*/  FMUL R123, R43.reuse, R52 ;  /* 0x000000342b7b7220 */ /* 0x040fe20000400000 */
[----:B------:R-:W-:Y:S01]  /*9ca0*/  FMUL R64, R43, R64 ;  /* 0x000000402b407220 */ /* 0x000fe20000400000 */
[----:B------:R-:W-:Y:S01]  /*9cb0*/  HADD2.F32 R46, -RZ, R57.H0_H0 ;  /* 0x20000039ff2e7230 */ /* 0x000fe20000004100 */
[----:B------:R-:W-:Y:S01]  /*9cc0*/  I2FP.F32.S32 R54, R54 ;  /* 0x0000003600367245 */ /* 0x000fe20000201400 */
[----:B------:R-:W-:Y:S01]  /*9cd0*/  HADD2.F32 R62, -RZ, R62.H0_H0 ;  /* 0x2000003eff3e7230 */ /* 0x000fe20000004100 */
[----:B------:R-:W-:Y:S01]  /*9ce0*/  MOV R92, R98 ;  /* 0x00000062005c7202 */ /* 0x000fe20000000f00 */
[----:B------:R-:W-:Y:S01]  /*9cf0*/  IMMA.16832.S8.S8 R48, R48.ROW, R40.COL, RZ ;  /* 0x0000002830307237 */ /* 0x000fe20000405cff */
[----:B------:R-:W0:Y:S01]  /*9d00*/  LDS.128 R40, [R82+0x10] ;  /* 0x0000100052287984 */ /* 0x000e220000000c00 */
[----:B------:R-:W-:Y:S01]  /*9d10*/  I2FP.F32.S32 R52, R55 ;  /* 0x0000003700347245 */ /* 0x000fe20000201400 */
[C---:B------:R-:W-:Y:S01]  /*9d20*/  FFMA R130, R46.reuse, R133, R141 ;  /* 0x000000852e827223 */ /* 0x040fe2000000008d */
[----:B------:R-:W-:Y:S01]  /*9d30*/  FMUL R57, R47, R54 ;  /* 0x000000362f397220 */ /* 0x000fe20000400000 */
[----:B------:R-:W-:Y:S01]  /*9d40*/  FFMA R131, R46, R122, R131 ;  /* 0x0000007a2e837223 */ /* 0x000fe20000000083 */
[----:B------:R-:W-:-:S02]  /*9d50*/  HADD2.F32 R65, -RZ, R63.H0_H0 ;  /* 0x2000003fff417230 */ /* 0x000fc40000004100 */
[----:B------:R-:W-:Y:S01]  /*9d60*/  FMUL R66, R47, R52 ;  /* 0x000000342f427220 */ /* 0x000fe20000400000 */
[C---:B------:R-:W-:Y:S01]  /*9d70*/  FFMA R100, R62.reuse, R100, R135 ;  /* 0x000000643e647223 */ /* 0x040fe20000000087 */
[----:B------:R-:W-:Y:S01]  /*9d80*/  FFMA R129, R62, R128, R137 ;  /* 0x000000803e817223 */ /* 0x000fe20000000089 */
[----:B------:R-:W-:Y:S01]  /*9d90*/  HADD2.F32 R53, -RZ, R58.H0_H0 ;  /* 0x2000003aff357230 */ /* 0x000fe20000004100 */
[C---:B--2---:R-:W-:Y:S01]  /*9da0*/  IMMA.16832.S8.S8 R44, R32.reuse.ROW, R44.COL, RZ ;  /* 0x0000002c202c7237 */ /* 0x044fe20000405cff */
[----:B------:R-:W-:Y:S04]  /*9db0*/  LDS R94, [R81+0x90] ;  /* 0x00009000515e7984 */ /* 0x000fe80000000800 */
[----:B------:R-:W-:Y:S03]  /*9dc0*/  LDS R95, [R81+0xa0] ;  /* 0x0000a000515f7984 */ /* 0x000fe60000000800 */
[----:B---3--:R-:W-:Y:S01]  /*9dd0*/  IMMA.16832.S8.S8 R60, R32.ROW, R60.COL, RZ ;  /* 0x0000003c203c7237 */ /* 0x008fe20000405cff */
[----:B------:R-:W1:Y:S01]  /*9de0*/  LDSM.16.M88.4 R32, [R92] ;  /* 0x000000005c20783b */ /* 0x000e620000000200 */
[----:B------:R-:W-:-:S02]  /*9df0*/  HADD2.F32 R58, -RZ, R59.H0_H0 ;  /* 0x2000003bff3a7230 */ /* 0x000fc40000004100 */
[C---:B------:R-:W-:Y:S01]  /*9e00*/  FFMA R56, R53.reuse, R56, R131 ;  /* 0x0000003835387223 */ /* 0x040fe20000000083 */
[----:B------:R-:W-:Y:S01]  /*9e10*/  FFMA R101, R53, R101, R130 ;  /* 0x0000006535657223 */ /* 0x000fe20000000082 */
[C---:B------:R-:W-:Y:S01]  /*9e20*/  FFMA R128, R65.reuse, R64, R100 ;  /* 0x0000004041807223 */ /* 0x040fe20000000064 */
[----:B------:R-:W2:Y:S01]  /*9e30*/  LDS.128 R52, [R82+0x990] ;  /* 0x0009900052347984 */ /* 0x000ea20000000c00 */
[C---:B------:R-:W-:Y:S01]  /*9e40*/  FFMA R122, R58.reuse, R57, R56 ;  /* 0x000000393a7a7223 */ /* 0x040fe20000000038 */
[----:B------:R-:W-:Y:S01]  /*9e50*/  FFMA R123, R58, R123, R101 ;  /* 0x0000007b3a7b7223 */ /* 0x000fe20000000065 */
[----:B------:R-:W-:Y:S01]  /*9e60*/  FFMA R129, R65, R66, R129 ;  /* 0x0000004241817223 */ /* 0x000fe20000000081 */
[----:B------:R-:W3:Y:S01]  /*9e70*/  LDS.128 R56, [R80+0x40] ;  /* 0x0000400050387984 */ /* 0x000ee20000000c00 */
[----:B------:R-:W-:Y:S02]  /*9e80*/  I2FP.F32.S32 R65, R36 ;  /* 0x0000002400417245 */ /* 0x000fe40000201400 */
[----:B------:R-:W-:Y:S01]  /*9e90*/  I2FP.F32.S32 R137, R37 ;  /* 0x0000002500897245 */ /* 0x000fe20000201400 */
[----:B------:R-:W-:Y:S01]  /*9ea0*/  LDS R92, [R81+0x510] ;  /* 0x00051000515c7984 */ /* 0x000fe20000000800 */
[----:B------:R-:W-:-:S02]  /*9eb0*/  I2FP.F32.S32 R135, R38 ;  /* 0x0000002600877245 */ /* 0x000fc40000201400 */
[----:B------:R-:W-:Y:S01]  /*9ec0*/  I2FP.F32.S32 R139, R39 ;  /* 0x00000027008b7245 */ /* 0x000fe20000201400 */
[----:B------:R-:W-:Y:S04]  /*9ed0*/  LDS R93, [R81+0x520] ;  /* 0x00052000515d7984 */ /* 0x000fe80000000800 */
[----:B------:R-:W4:Y:S01]  /*9ee0*/  LDS.128 R36, [R80+0xd0] ;  /* 0x0000d00050247984 */ /* 0x000f220000000c00 */
[----:B------:R-:W-:Y:S02]  /*9ef0*/  I2FP.F32.S32 R67, R48 ;  /* 0x0000003000437245 */ /* 0x000fe40000201400 */
[----:B------:R-:W-:Y:S01]  /*9f00*/  MOV R88, R96 ;  /* 0x0000006000587202 */ /* 0x000fe20000000f00 */
[----:B------:R-:W-:Y:S01]  /*9f10*/  LDS R100, [R81+0xb0] ;  /* 0x0000b00051647984 */ /* 0x000fe20000000800 */
[----:B------:R-:W-:Y:S01]  /*9f20*/  I2FP.F32.S32 R140, R46 ;  /* 0x0000002e008c7245 */ /* 0x000fe20000201400 */
[C---:B0-----:R-:W-:Y:S01]  /*9f30*/  FMUL R132, R40.reuse, R67 ;  /* 0x0000004328847220 */ /* 0x041fe20000400000 */
[----:B------:R-:W-:Y:S01]  /*9f40*/  I2FP.F32.S32 R46, R60 ;  /* 0x0000003c002e7245 */ /* 0x000fe20000201400 */
[----:B------:R-:W-:Y:S01]  /*9f50*/  FMUL R60, R40, R65 ;  /* 0x00000041283c7220 */ /* 0x000fe20000400000 */
[----:B------:R-:W-:Y:S04]  /*9f60*/  LDS R101, [R81+0xc0] ;  /* 0x0000c00051657984 */ /* 0x000fe80000000800 */
[----:B------:R0:W5:Y:S01]  /*9f70*/  LDSM.16.M88.4 R64, [R88] ;  /* 0x000000005840783b */ /* 0x0001620000000200 */
[----:B------:R-:W-:-:S02]  /*9f80*/  I2FP.F32.S32 R44, R44 ;  /* 0x0000002c002c7245 */ /* 0x000fc40000201400 */
[----:B------:R-:W-:Y:S02]  /*9f90*/  I2FP.F32.S32 R49, R49 ;  /* 0x0000003100317245 */ /* 0x000fe40000201400 */
[----:B------:R-:W-:Y:S02]  /*9fa0*/  I2FP.F32.S32 R134, R45 ;  /* 0x0000002d00867245 */ /* 0x000fe40000201400 */
[----:B------:R-:W-:Y:S01]  /*9fb0*/  I2FP.F32.S32 R130, R61 ;  /* 0x0000003d00827245 */ /* 0x000fe20000201400 */
[C---:B------:R-:W-:Y:S01]  /*9fc0*/  FMUL R141, R41.reuse, R44 ;  /* 0x0000002c298d7220 */ /* 0x040fe20000400000 */
[----:B------:R-:W-:Y:S01]  /*9fd0*/  I2FP.F32.S32 R142, R47 ;  /* 0x0000002f008e7245 */ /* 0x000fe20000201400 */
[C---:B------:R-:W-:Y:S02]  /*9fe0*/  FMUL R133, R41.reuse, R46 ;  /* 0x0000002e29857220 */ /* 0x040fe40000400000 */
[----:B-1----:R-:W-:Y:S01]  /*9ff0*/  IMMA.16832.S8.S8 R44, R32.ROW, R94.COL, RZ ;  /* 0x0000005e202c7237 */ /* 0x002fe20000405cff */
[C---:B------:R-:W-:Y:S01]  /*a000*/  FMUL R137, R40.reuse, R137 ;  /* 0x0000008928897220 */ /* 0x040fe20000400000 */
[----:B------:R-:W-:Y:S01]  /*a010*/  FMUL R131, R40, R49 ;  /* 0x0000003128837220 */ /* 0x000fe20000400000 */
[C---:B------:R-:W-:Y:S01]  /*a020*/  FMUL R134, R41.reuse, R134 ;  /* 0x0000008629867220 */ /* 0x040fe20000400000 */
[----:B------:R-:W-:Y:S01]  /*a030*/  FMUL R130, R41, R130 ;  /* 0x0000008229827220 */ /* 0x000fe20000400000 */
[----:B------:R-:W-:Y:S01]  /*a040*/  LDS R40, [R81+0x530] ;  /* 0x0005300051287984 */ /* 0x000fe20000000800 */
[----:B------:R-:W-:-:S03]  /*a050*/  I2FP.F32.S32 R143, R50 ;  /* 0x00000032008f7245 */ /* 0x000fc60000201400 */
[----:B------:R-:W1:Y:S01]  /*a060*/  LDS R41, [R81+0x540] ;  /* 0x0005400051297984 */ /* 0x000e620000000800 */
[----:B------:R-:W-:Y:S01]  /*a070*/  I2FP.F32.S32 R51, R51 ;  /* 0x0000003300337245 */ /* 0x000fe20000201400 */
[C---:B--2---:R-:W-:Y:S01]  /*a080*/  FMUL R136, R52.reuse, R135 ;  /* 0x0000008734887220 */ /* 0x044fe20000400000 */
[----:B------:R-:W-:Y:S01]  /*a090*/  I2FP.F32.S32 R62, R62 ;  /* 0x0000003e003e7245 */ /* 0x000fe20000201400 */
[C---:B------:R-:W-:Y:S01]  /*a0a0*/  FMUL R138, R52.reuse, R139 ;  /* 0x0000008b348a7220 */ /* 0x040fe20000400000 */
[C---:B------:R-:W-:Y:S01]  /*a0b0*/  FMUL R135, R52.reuse, R143 ;  /* 0x0000008f34877220 */ /* 0x040fe20000400000 */
[----:B---3--:R-:W-:Y:S02]  /*a0c0*/  HADD2.F32 R94, -RZ, R56.H0_H0 ;  /* 0x20000038ff5e7230 */ /* 0x008fe40000004100 */
[----:B------:R-:W-:Y:S01]  /*a0d0*/  FMUL R52, R52, R51 ;  /* 0x0000003334347220 */ /* 0x000fe20000400000 */
[----:B------:R-:W-:Y:S01]  /*a0e0*/  FMUL R95, R53, R140 ;  /* 0x0000008c355f7220 */ /* 0x000fe20000400000 */
[----:B------:R-:W2:Y:S01]  /*a0f0*/  LDS.128 R48, [R80+0x4c0] ;  /* 0x0004c00050307984 */ /* 0x000ea20000000c00 */
[----:B------:R-:W-:-:S02]  /*a100*/  HADD2.F32 R140, -RZ, R57.H0_H0 ;  /* 0x20000039ff8c7230 */ /* 0x000fc40000004100 */
[----:B----4-:R-:W-:Y:S01]  /*a110*/  HADD2.F32 R57, -RZ, R36.H0_H0 ;  /* 0x20000024ff397230 */ /* 0x010fe20000004100 */
[----:B------:R-:W-:Y:S01]  /*a120*/  I2FP.F32.S32 R144, R63 ;  /* 0x0000003f00907245 */ /* 0x000fe20000201400 */
[----:B------:R-:W-:Y:S01]  /*a130*/  FMUL R56, R53, R62 ;  /* 0x0000003e35387220 */ /* 0x000fe20000400000 */
[C---:B------:R-:W-:Y:S02]  /*a140*/  FFMA R119, R94.reuse, R60, R119 ;  /* 0x0000003c5e777223 */ /* 0x040fe40000000077 */
[----:B------:R-:W3:Y:S01]  /*a150*/  LDS.128 R60, [R80+0x550] ;  /* 0x00055000503c7984 */ /* 0x000ee20000000c00 */
[C---:B------:R-:W-:Y:S01]  /*a160*/  FFMA R137, R57.reuse, R137, R118 ;  /* 0x0000008939897223 */ /* 0x040fe20000000076 */
[----:B------:R-:W-:Y:S01]  /*a170*/  IMMA.16832.S8.S8 R32, R32.ROW, R92.COL, RZ ;  /* 0x0000005c20207237 */ /* 0x000fe20000405cff */
[----:B------:R-:W-:Y:S01]  /*a180*/  FFMA R111, R57, R138, R111 ;  /* 0x0000008a396f7223 */ /* 0x000fe2000000006f */
[----:B------:R-:W-:Y:S01]  /*a190*/  I2FP.F32.S32 R57, R44 ;  /* 0x0000002c00397245 */ /* 0x000fe20000201400 */
[----:B------:R-:W-:Y:S01]  /*a1a0*/  FFMA R109, R94, R136, R109 ;  /* 0x000000885e6d7223 */ /* 0x000fe2000000006d */
[----:B------:R-:W-:Y:S01]  /*a1b0*/  I2FP.F32.S32 R93, R46 ;  /* 0x0000002e005d7245 */ /* 0x000fe20000201400 */
[----:B------:R-:W-:Y:S01]  /*a1c0*/  HADD2.F32 R36, -RZ, R37.H0_H0 ;  /* 0x20000025ff247230 */ /* 0x000fe20000004100 */
[----:B------:R-:W-:Y:S01]  /*a1d0*/  I2FP.F32.S32 R45, R45 ;  /* 0x0000002d002d7245 */ /* 0x000fe20000201400 */
[----:B------:R-:W-:-:S02]  /*a1e0*/  HADD2.F32 R58, -RZ, R58.H0_H0 ;  /* 0x2000003aff3a7230 */ /* 0x000fc40000004100 */
[----:B0-----:R-:W-:Y:S01]  /*a1f0*/  FMUL R88, R53, R142 ;  /* 0x0000008e35587220 */ /* 0x001fe20000400000 */
[----:B------:R-:W-:Y:S02]  /*a200*/  HADD2.F32 R37, -RZ, R38.H0_H0 ;  /* 0x20000026ff257230 */ /* 0x000fe40000004100 */
[C---:B------:R-:W-:Y:S01]  /*a210*/  FFMA R119, R140.reuse, R141, R119 ;  /* 0x0000008d8c777223 */ /* 0x040fe20000000077 */
[----:B------:R-:W-:Y:S01]  /*a220*/  FFMA R95, R140, R95, R109 ;  /* 0x0000005f8c5f7223 */ /* 0x000fe2000000006d */
[----:B------:R-:W-:Y:S01]  /*a230*/  I2FP.F32.S32 R47, R47 ;  /* 0x0000002f002f7245 */ /* 0x000fe20000201400 */
[----:B------:R-:W-:Y:S01]  /*a240*/  FMUL R57, R42, R57 ;  /* 0x000000392a397220 */ /* 0x000fe20000400000 */
[----:B------:R-:W-:Y:S01]  /*a250*/  FMUL R38, R54, R93 ;  /* 0x0000005d36267220 */ /* 0x000fe20000400000 */
[----:B------:R-:W-:Y:S01]  /*a260*/  FFMA R134, R36, R134, R137 ;  /* 0x0000008624867223 */ /* 0x000fe20000000089 */
[----:B------:R-:W-:Y:S01]  /*a270*/  FMUL R45, R42, R45 ;  /* 0x0000002d2a2d7220 */ /* 0x000fe20000400000 */
[----:B------:R-:W-:Y:S01]  /*a280*/  FFMA R88, R36, R88, R111 ;  /* 0x0000005824587223 */ /* 0x000fe2000000006f */
[C---:B------:R-:W-:Y:S01]  /*a290*/  FFMA R57, R58.reuse, R57, R119 ;  /* 0x000000393a397223 */ /* 0x040fe20000000077 */
[----:B------:R-:W-:Y:S01]  /*a2a0*/  FFMA R38, R58, R38, R95 ;  /* 0x000000263a267223 */ /* 0x000fe2000000005f */
[----:B------:R-:W-:Y:S01]  /*a2b0*/  FFMA R36, R37, R45, R134 ;  /* 0x0000002d25247223 */ /* 0x000fe20000000086 */
[----:B------:R-:W-:-:S02]  /*a2c0*/  FMUL R58, R54, R47 ;  /* 0x0000002f363a7220 */ /* 0x000fc40000400000 */
[----:B-----5:R-:W-:Y:S01]  /*a2d0*/  IMMA.16832.S8.S8 R44, R64.ROW, R100.COL, RZ ;  /* 0x00000064402c7237 */ /* 0x020fe20000405cff */
[----:B------:R-:W-:-:S07]  /*a2e0*/  I2FP.F32.S32 R93, R32 ;  /* 0x00000020005d7245 */ /* 0x000fce0000201400 */
[----:B-1----:R-:W-:Y:S01]  /*a2f0*/  IMMA.16832.S8.S8 R64, R64.ROW, R40.COL, RZ ;  /* 0x0000002840407237 */ /* 0x002fe20000405cff */
[----:B------:R-:W-:Y:S01]  /*a300*/  I2FP.F32.S32 R33, R33 ;  /* 0x0000002100217245 */ /* 0x000fe20000201400 */
[----:B--2---:R-:W-:Y:S02]  /*a310*/  HADD2.F32 R48, -RZ, R48.H0_H0 ;  /* 0x20000030ff307230 */ /* 0x004fe40000004100 */
[C---:B------:R-:W-:Y:S01]  /*a320*/  FMUL R93, R42.reuse, R93 ;  /* 0x0000005d2a5d7220 */ /* 0x040fe20000400000 */
[----:B------:R-:W-:Y:S02]  /*a330*/  HADD2.F32 R134, -RZ, R59.H0_H0 ;  /* 0x2000003bff867230 */ /* 0x000fe40000004100 */
[----:B------:R-:W-:Y:S01]  /*a340*/  FFMA R58, R37, R58, R88 ;  /* 0x0000003a253a7223 */ /* 0x000fe20000000058 */
[----:B------:R-:W-:-:S03]  /*a350*/  FMUL R42, R42, R33 ;  /* 0x000000212a2a7220 */ /* 0x000fc60000400000 */
[----:B------:R-:W-:Y:S02]  /*a360*/  I2FP.F32.S32 R44, R44 ;  /* 0x0000002c002c7245 */ /* 0x000fe40000201400 */
[----:B------:R-:W-:Y:S02]  /*a370*/  I2FP.F32.S32 R46, R46 ;  /* 0x0000002e002e7245 */ /* 0x000fe40000201400 */
[----:B------:R-:W-:Y:S01]  /*a380*/  I2FP.F32.S32 R32, R45 ;  /* 0x0000002d00207245 */ /* 0x000fe20000201400 */
[----:B------:R-:W-:Y:S02]  /*a390*/  HADD2.F32 R39, -RZ, R39.H0_H0 ;  /* 0x20000027ff277230 */ /* 0x000fe40000004100 */
[----:B------:R-:W-:Y:S01]  /*a3a0*/  FMUL R44, R43, R44 ;  /* 0x0000002c2b2c7220 */ /* 0x000fe20000400000 */
[----:B------:R-:W-:Y:S01]  /*a3b0*/  FMUL R33, R55, R46 ;  /* 0x0000002e37217220 */ /* 0x000fe20000400000 */
[----:B------:R-:W-:Y:S02]  /*a3c0*/  VIADD R108, R108, 0x8 ;  /* 0x000000086c6c7836 */ /* 0x000fe40000000000 */
[----:B------:R-:W-:Y:S01]  /*a3d0*/  FMUL R32, R43, R32 ;  /* 0x000000202b207220 */ /* 0x000fe20000400000 */
[----:B------:R-:W-:Y:S01]  /*a3e0*/  I2FP.F32.S32 R37, R34 ;  /* 0x0000002200257245 */ /* 0x000fe20000201400 */
[----:B------:R-:W-:-:S02]  /*a3f0*/  HADD2.F32 R49, -RZ, R49.H0_H0 ;  /* 0x20000031ff317230 */ /* 0x000fc40000004100 */
[C---:B------:R-:W-:Y:S01]  /*a400*/  FFMA R132, R48.reuse, R132, R123 ;  /* 0x0000008430847223 */ /* 0x040fe2000000007b */
[----:B---3--:R-:W-:Y:S02]  /*a410*/  HADD2.F32 R60, -RZ, R60.H0_H0 ;  /* 0x2000003cff3c7230 */ /* 0x008fe40000004100 */
[----:B------:R-:W-:Y:S01]  /*a420*/  FFMA R135, R48, R135, R122 ;  /* 0x0000008730877223 */ /* 0x000fe2000000007a */
[----:B------:R-:W-:Y:S01]  /*a430*/  I2FP.F32.S32 R34, R47 ;  /* 0x0000002f00227245 */ /* 0x000fe20000201400 */
[C---:B------:R-:W-:Y:S01]  /*a440*/  FFMA R139, R134.reuse, R44, R57 ;  /* 0x0000002c868b7223 */ /* 0x040fe20000000039 */
[----:B------:R-:W-:Y:S01]  /*a450*/  FFMA R134, R134, R33, R38 ;  /* 0x0000002186867223 */ /* 0x000fe20000000026 */
[----:B------:R-:W-:Y:S01]  /*a460*/  FFMA R123, R39, R32, R36 ;  /* 0x00000020277b7223 */ /* 0x000fe20000000024 */
[----:B------:R-:W-:Y:S01]  /*a470*/  HADD2.F32 R33, -RZ, R50.H0_H0 ;  /* 0x20000032ff217230 */ /* 0x000fe20000004100 */
[----:B------:R-:W-:Y:S01]  /*a480*/  ISETP.GE.AND P0, PT, R108, R29, PT ;  /* 0x0000001d6c00720c */ /* 0x000fe20003f06270 */
[----:B------:R-:W-:-:S02]  /*a490*/  HADD2.F32 R32, -RZ, R61.H0_H0 ;  /* 0x2000003dff207230 */ /* 0x000fc40000004100 */
[----:B------:R-:W-:Y:S01]  /*a4a0*/  FMUL R53, R53, R144 ;  /* 0x0000009035357220 */ /* 0x000fe20000400000 */
[----:B------:R-:W-:Y:S01]  /*a4b0*/  FMUL R37, R54, R37 ;  /* 0x0000002536257220 */ /* 0x000fe20000400000 */
[C---:B------:R-:W-:Y:S01]  /*a4c0*/  FFMA R132, R49.reuse, R133, R132 ;  /* 0x0000008531847223 */ /* 0x040fe20000000084 */
[----:B------:R-:W-:Y:S01]  /*a4d0*/  FFMA R56, R49, R56, R135 ;  /* 0x0000003831387223 */ /* 0x000fe20000000087 */
[C---:B------:R-:W-:Y:S01]  /*a4e0*/  FFMA R131, R60.reuse, R131, R128 ;  /* 0x000000833c837223 */ /* 0x040fe20000000080 */
[----:B------:R-:W-:Y:S01]  /*a4f0*/  FFMA R52, R60, R52, R129 ;  /* 0x000000343c347223 */ /* 0x000fe20000000081 */
[----:B------:R-:W-:Y:S01]  /*a500*/  I2FP.F32.S32 R35, R35 ;  /* 0x0000002300237245 */ /* 0x000fe20000201400 */
[----:B------:R-:W-:Y:S01]  /*a510*/  FMUL R129, R55, R34 ;  /* 0x0000002237817220 */ /* 0x000fe20000400000 */
[----:B------:R-:W-:Y:S02]  /*a520*/  I2FP.F32.S32 R64, R64 ;  /* 0x0000004000407245 */ /* 0x000fe40000201400 */
[----:B------:R-:W-:Y:S01]  /*a530*/  I2FP.F32.S32 R34, R65 ;  /* 0x0000004100227245 */ /* 0x000fe20000201400 */
[C---:B------:R-:W-:Y:S01]  /*a540*/  FFMA R93, R33.reuse, R93, R132 ;  /* 0x0000005d215d7223 */ /* 0x040fe20000000084 */
[----:B------:R-:W-:Y:S01]  /*a550*/  FFMA R37, R33, R37, R56 ;  /* 0x0000002521257223 */ /* 0x000fe20000000038 */
[C---:B------:R-:W-:Y:S01]  /*a560*/  FFMA R130, R32.reuse, R130, R131 ;  /* 0x0000008220827223 */ /* 0x040fe20000000083 */
[----:B------:R-:W-:Y:S01]  /*a570*/  FFMA R52, R32, R53, R52 ;  /* 0x0000003520347223 */ /* 0x000fe20000000034 */
[----:B------:R-:W-:Y:S01]  /*a580*/  HADD2.F32 R33, -RZ, R62.H0_H0 ;  /* 0x2000003eff217230 */ /* 0x000fe20000004100 */
[----:B------:R-:W-:Y:S01]  /*a590*/  I2FP.F32.S32 R66, R66 ;  /* 0x0000004200427245 */ /* 0x000fe20000201400 */
[----:B------:R-:W-:Y:S01]  /*a5a0*/  FMUL R35, R54, R35 ;  /* 0x0000002336237220 */ /* 0x000fe20000400000 */
[----:B------:R-:W-:Y:S01]  /*a5b0*/  I2FP.F32.S32 R32, R67 ;  /* 0x0000004300207245 */ /* 0x000fe20000201400 */
[C---:B------:R-:W-:Y:S01]  /*a5c0*/  FMUL R64, R43.reuse, R64 ;  /* 0x000000402b407220 */ /* 0x040fe20000400000 */
[----:B------:R-:W-:Y:S01]  /*a5d0*/  FMUL R43, R43, R34 ;  /* 0x000000222b2b7220 */ /* 0x000fe20000400000 */
[----:B------:R-:W-:-:S02]  /*a5e0*/  HADD2.F32 R34, -RZ, R51.H0_H0 ;  /* 0x20000033ff227230 */ /* 0x000fc40000004100 */
[C---:B------:R-:W-:Y:S01]  /*a5f0*/  FFMA R42, R33.reuse, R42, R130 ;  /* 0x0000002a212a7223 */ /* 0x040fe20000000082 */
[----:B------:R-:W-:Y:S02]  /*a600*/  HADD2.F32 R63, -RZ, R63.H0_H0 ;  /* 0x2000003fff3f7230 */ /* 0x000fe40000004100 */
        /* <DEDUP_REMOVED lines=11> */
.L_x_1381:
[----:B0-----:R-:W0:Y:S01]  /*a6c0*/  LDS.64 R2, [R0+UR8] ;  /* 0x0000000800027984 */ /* 0x001e220008000a00 */
[----:B------:R-:W-:Y:S01]  /*a6d0*/  IMAD.SHL.U32 R91, R91, 0x10, RZ ;  /* 0x000000105b5b7824 */ /* 0x000fe200078e00ff */
[----:B------:R-:W1:Y:S01]  /*a6e0*/  LDCU.64 UR4, c[0x0][0x3a8] ;  /* 0x00007500ff0477ac */ /* 0x000e620008000a00 */
[----:B------:R-:W-:Y:S01]  /*a6f0*/  IMAD.SHL.U32 R89, R89, 0x800, RZ ;  /* 0x0000080059597824 */ /* 0x000fe200078e00ff */
[----:B------:R-:W2:Y:S02]  /*a700*/  LDS.64 R6, [R0+UR8+0x20] ;  /* 0x0000200800067984 */ /* 0x000ea40008000a00 */
[----:B------:R-:W-:-:S05]  /*a710*/  LEA.HI R91, R90, R91, RZ, 0x1e ;  /* 0x0000005b5a5b7211 */ /* 0x000fca00078ff0ff */
[--C-:B0-----:R-:W-:Y:S02]  /*a720*/  IMAD R2, R2, 0x80, R91.reuse ;  /* 0x0000008002027824 */ /* 0x101fe400078e025b */
[--C-:B------:R-:W-:Y:S02]  /*a730*/  IMAD R4, R3, 0x80, R91.reuse ;  /* 0x0000008003047824 */ /* 0x100fe400078e025b */
[--C-:B--2---:R-:W-:Y:S01]  /*a740*/  IMAD R6, R6, 0x80, R91.reuse ;  /* 0x0000008006067824 */ /* 0x104fe200078e025b */
[----:B------:R-:W-:Y:S01]  /*a750*/  IADD3 R8, P0, PT, R89, R2, RZ ;  /* 0x0000000259087210 */ /* 0x000fe20007f1e0ff */
[----:B------:R-:W-:Y:S01]  /*a760*/  IMAD R0, R7, 0x80, R91 ;  /* 0x0000008007007824 */ /* 0x000fe200078e025b */
[----:B------:R-:W-:Y:S02]  /*a770*/  IADD3 R5, P1, PT, R89, R4, RZ ;  /* 0x0000000459057210 */ /* 0x000fe40007f3e0ff */
[----:B------:R-:W-:Y:S02]  /*a780*/  LEA.HI.X.SX32 R3, R2, RZ, 0x1, P0 ;  /* 0x000000ff02037211 */ /* 0x000fe400000f0eff */
[----:B-1----:R-:W-:-:S02]  /*a790*/  LEA R2, P0, R8, UR4, 0x2 ;  /* 0x0000000408027c11 */ /* 0x002fc4000f8010ff */
[C---:B------:R-:W-:Y:S02]  /*a7a0*/  IADD3 R7, P2, PT, R89.reuse, R6, RZ ;  /* 0x0000000659077210 */ /* 0x040fe40007f5e0ff */
[----:B------:R-:W-:Y:S02]  /*a7b0*/  LEA.HI.X R3, R8, UR5, R3, 0x2, P0 ;  /* 0x0000000508037c11 */ /* 0x000fe400080f1403 */
[----:B------:R-:W-:Y:S02]  /*a7c0*/  LEA.HI.X.SX32 R12, R4, RZ, 0x1, P1 ;  /* 0x000000ff040c7211 */ /* 0x000fe400008f0eff */
[----:B------:R-:W-:Y:S01]  /*a7d0*/  IADD3 R89, P3, PT, R89, R0, RZ ;  /* 0x0000000059597210 */ /* 0x000fe20007f7e0ff */
[----:B------:R-:W-:Y:S01]  /*a7e0*/  STG.E desc[UR10][R2.64], R139 ;  /* 0x0000008b02007986 */ /* 0x000fe2000c10190a */
[----:B------:R-:W-:Y:S02]  /*a7f0*/  LEA R4, P0, R5, UR4, 0x2 ;  /* 0x0000000405047c11 */ /* 0x000fe4000f8010ff */
[----:B------:R-:W-:-:S02]  /*a800*/  LEA.HI.X.SX32 R10, R6, RZ, 0x1, P2 ;  /* 0x000000ff060a7211 */ /* 0x000fc400010f0eff */
[----:B------:R-:W-:Y:S02]  /*a810*/  LEA R6, P1, R7, UR4, 0x2 ;  /* 0x0000000407067c11 */ /* 0x000fe4000f8210ff */
[----:B------:R-:W-:Y:S02]  /*a820*/  LEA.HI.X.SX32 R0, R0, RZ, 0x1, P3 ;  /* 0x000000ff00007211 */ /* 0x000fe400018f0eff */
        /* <DEDUP_REMOVED lines=12> */
        .weak           $__internal_40_$__cuda_sm20_div_s64
        .type           $__internal_40_$__cuda_sm20_div_s64,@function
        .size           $__internal_40_$__cuda_sm20_div_s64,($__internal_41_$__cuda_sm20_rem_s64 - $__internal_40_$__cuda_sm20_div_s64)
$__internal_40_$__cuda_sm20_div_s64:
        /* <DEDUP_REMOVED lines=32> */
[----:B------:R-:W-:-:S02]  /*aaf0*/  SEL R44, R44, R41, !P3 ;  /* 0x000000292c2c7207 */ /* 0x000fc40005800000 */
[----:B------:R-:W-:Y:S01]  /*ab00*/  LOP3.LUT R41, R40, R41, RZ, 0x3c, !PT ;  /* 0x0000002928297212 */ /* 0x000fe200078e3cff */
[----:B------:R-:W-:Y:S02]  /*ab10*/  IMAD.X R32, RZ, RZ, ~R33, P0 ;  /* 0x000000ffff207224 */ /* 0x000fe400000e0e21 */
[----:B------:R-:W-:Y:S02]  /*ab20*/  IMAD.MOV.U32 R33, RZ, RZ, RZ ;  /* 0x000000ffff217224 */ /* 0x000fe400078e00ff */
        /* <DEDUP_REMOVED lines=47> */
[----:B------:R-:W-:Y:S06]  /*ae20*/  RET.REL.NODEC R30 `(mul_mat_q40_16_8_false) ;  /* 0xffffff501e747950 */ /* 0x000fec0003c3ffff */
        .weak           $__internal_41_$__cuda_sm20_rem_s64
        .type           $__internal_41_$__cuda_sm20_rem_s64,@function
        .size           $__internal_41_$__cuda_sm20_rem_s64,(.L_x_3727 - $__internal_41_$__cuda_sm20_rem_s64)
$__internal_41_$__cuda_sm20_rem_s64:
        /* <DEDUP_REMOVED lines=78> */
.L_x_1383:
        /* <DEDUP_REMOVED lines=15> */
.L_x_3727:


//--------------------- .text.mul_mat_q40_stream_k_fixup_8_8_false --------------------------
	.section	.text.mul_mat_q40_stream_k_fixup_8_8_false,"ax",@progbits
	.align	128
        .global         mul_mat_q40_stream_k_fixup_8_8_false
        .type           mul_mat_q40_stream_k_fixup_8_8_false,@function
        .size           mul_mat_q40_stream_k_fixup_8_8_false,(.L_x_3729 - mul_mat_q40_stream_k_fixup_8_8_false)
        .other          mul_mat_q40_stream_k_fixup_8_8_false,@"STO_CUDA_ENTRY STV_DEFAULT"
mul_mat_q40_stream_k_fixup_8_8_false:
.text.mul_mat_q40_stream_k_fixup_8_8_false:
        /* <DEDUP_REMOVED lines=59> */
.L_x_1384:
[----:B------:R-:W-:Y:S01]  /*03b0*/  MOV R2, UR8 ;  /* 0x0000000800027c02 */ /* 0x000fe20008000f00 */
[----:B------:R-:W-:Y:S02]  /*03c0*/  HFMA2 R14, -RZ, RZ, 0, 0 ;  /* 0x00000000ff0e7431 */ /* 0x000fe400000001ff */
[----:B------:R-:W-:Y:S02]  /*03d0*/  IMAD.U32 R3, RZ, RZ, UR9 ;  /* 0x00000009ff037e24 */ /* 0x000fe4000f8e00ff */
[----:B------:R-:W-:Y:S02]  /*03e0*/  IMAD.U32 R24, RZ, RZ, UR6 ;  /* 0x00000006ff187e24 */ /* 0x000fe4000f8e00ff */
[----:B------:R-:W-:Y:S01]  /*03f0*/  IMAD.MOV.U32 R15, RZ, RZ, R2 ;  /* 0x000000ffff0f7224 */ /* 0x000fe200078e0002 */
[----:B------:R-:W-:Y:S01]  /*0400*/  MOV R2, 0x430 ;  /* 0x0000043000027802 */ /* 0x000fe20000000f00 */
[----:B------:R-:W-:-:S07]  /*0410*/  IMAD.MOV.U32 R22, RZ, RZ, R0 ;  /* 0x000000ffff167224 */ /* 0x000fce00078e0000 */
[----:B------:R-:W-:Y:S05]  /*0420*/  CALL.REL.NOINC `($__internal_42_$__cuda_sm20_div_s64) ;  /* 0x0000002400dc7944 */ /* 0x000fea0003c00000 */
[----:B------:R-:W-:Y:S02]  /*0430*/  IMAD.MOV.U32 R4, RZ, RZ, R14 ;  /* 0x000000ffff047224 */ /* 0x000fe400078e000e */
[----:B------:R-:W-:-:S07]  /*0440*/  IMAD.MOV.U32 R5, RZ, RZ, R25 ;  /* 0x000000ffff057224 */ /* 0x000fce00078e0019 */
.L_x_1385:
        /* <DEDUP_REMOVED lines=23> */
[----:B------:R-:W-:-:S04]  /*05c0*/  HFMA2 R7, -RZ, RZ, 0, 0 ;  /* 0x00000000ff077431 */ /* 0x000fc800000001ff */
        /* <DEDUP_REMOVED lines=15> */
.L_x_1386:
[----:B------:R-:W-:Y:S02]  /*06c0*/  IMAD.U32 R2, RZ, RZ, UR8 ;  /* 0x00000008ff027e24 */ /* 0x000fe4000f8e00ff */
[----:B------:R-:W-:Y:S02]  /*06d0*/  IMAD.U32 R3, RZ, RZ, UR9 ;  /* 0x00000009ff037e24 */ /* 0x000fe4000f8e00ff */
[----:B------:R-:W-:Y:S01]  /*06e0*/  IMAD.U32 R24, RZ, RZ, UR6 ;  /* 0x00000006ff187e24 */ /* 0x000fe2000f8e00ff */
[----:B------:R-:W-:Y:S01]  /*06f0*/  MOV R15, R2 ;  /* 0x00000002000f7202 */ /* 0x000fe20000000f00 */
[----:B------:R-:W-:Y:S01]  /*0700*/  IMAD.MOV.U32 R22, RZ, RZ, R0 ;  /* 0x000000ffff167224 */ /* 0x000fe200078e0000 */
[----:B------:R-:W-:Y:S01]  /*0710*/  MOV R2, 0x740 ;  /* 0x0000074000027802 */ /* 0x000fe20000000f00 */
[----:B------:R-:W-:-:S07]  /*0720*/  IMAD.MOV.U32 R14, RZ, RZ, RZ ;  /* 0x000000ffff0e7224 */ /* 0x000fce00078e00ff */
[----:B------:R-:W-:Y:S05]  /*0730*/  CALL.REL.NOINC `($__internal_42_$__cuda_sm20_div_s64) ;  /* 0x0000002400187944 */ /* 0x000fea0003c00000 */
[----:B------:R-:W-:Y:S02]  /*0740*/  IMAD.MOV.U32 R6, RZ, RZ, R14 ;  /* 0x000000ffff067224 */ /* 0x000fe400078e000e */
[----:B------:R-:W-:-:S07]  /*0750*/  IMAD.MOV.U32 R7, RZ, RZ, R25 ;  /* 0x000000ffff077224 */ /* 0x000fce00078e0019 */
.L_x_1387:
        /* <DEDUP_REMOVED lines=21> */
.L_x_1388:
[----:B------:R-:W-:Y:S01]  /*08b0*/  IMAD.MOV.U32 R15, RZ, RZ, R4 ;  /* 0x000000ffff0f7224 */ /* 0x000fe200078e0004 */
[----:B------:R-:W-:Y:S01]  /*08c0*/  MOV R26, UR13 ;  /* 0x0000000d001a7c02 */ /* 0x000fe20008000f00 */
[----:B------:R-:W-:Y:S01]  /*08d0*/  IMAD.MOV.U32 R31, RZ, RZ, R5 ;  /* 0x000000ffff1f7224 */ /* 0x000fe200078e0005 */
[----:B------:R-:W-:Y:S01]  /*08e0*/  MOV R2, 0x910 ;  /* 0x0000091000027802 */ /* 0x000fe20000000f00 */
[----:B------:R-:W-:-:S07]  /*08f0*/  IMAD.U32 R14, RZ, RZ, UR4 ;  /* 0x00000004ff0e7e24 */ /* 0x000fce000f8e00ff */
[----:B------:R-:W-:Y:S05]  /*0900*/  CALL.REL.NOINC `($__internal_43_$__cuda_sm20_rem_s64) ;  /* 0x0000002400f47944 */ /* 0x000fea0003c00000 */
[----:B------:R-:W-:-:S07]  /*0910*/  IMAD.MOV.U32 R3, RZ, RZ, R14 ;  /* 0x000000ffff037224 */ /* 0x000fce00078e000e */
.L_x_1389:
        /* <DEDUP_REMOVED lines=16> */
[----:B------:R-:W0:Y:S02]  /*0a20*/  F2I.FTZ.U32.TRUNC.NTZ R3, R5 ;  /* 0x0000000500037305 */ /* 0x000e24000021f000 */
[----:B0-----:R-:W-:-:S04]  /*0a30*/  IMAD R9, R9, R3, RZ ;  /* 0x0000000309097224 */ /* 0x001fc800078e02ff */
        /* <DEDUP_REMOVED lines=10> */
.L_x_1390:
[----:B------:R-:W-:Y:S01]  /*0ae0*/  IMAD.MOV.U32 R15, RZ, RZ, R6 ;  /* 0x000000ffff0f7224 */ /* 0x000fe200078e0006 */
[----:B------:R-:W-:Y:S01]  /*0af0*/  MOV R14, UR4 ;  /* 0x00000004000e7c02 */ /* 0x000fe20008000f00 */
[----:B------:R-:W-:Y:S01]  /*0b00*/  IMAD.MOV.U32 R31, RZ, RZ, R7 ;  /* 0x000000ffff1f7224 */ /* 0x000fe200078e0007 */
[----:B------:R-:W-:Y:S01]  /*0b10*/  MOV R2, 0xb40 ;  /* 0x00000b4000027802 */ /* 0x000fe20000000f00 */
[----:B------:R-:W-:-:S07]  /*0b20*/  IMAD.U32 R26, RZ, RZ, UR13 ;  /* 0x0000000dff1a7e24 */ /* 0x000fce000f8e00ff */
[----:B------:R-:W-:Y:S05]  /*0b30*/  CALL.REL.NOINC `($__internal_43_$__cuda_sm20_rem_s64) ;  /* 0x0000002400687944 */ /* 0x000fea0003c00000 */
[----:B------:R-:W-:-:S07]  /*0b40*/  IMAD.MOV.U32 R2, RZ, RZ, R14 ;  /* 0x000000ffff027224 */ /* 0x000fce00078e000e */
.L_x_1391:
        /* <DEDUP_REMOVED lines=33> */
.L_x_1392:
[----:B------:R-:W-:Y:S01]  /*0d60*/  IMAD.MOV.U32 R15, RZ, RZ, R16 ;  /* 0x000000ffff0f7224 */ /* 0x000fe200078e0010 */
[----:B------:R-:W-:Y:S01]  /*0d70*/  MOV R24, R17 ;  /* 0x0000001100187202 */ /* 0x000fe20000000f00 */
[----:B------:R-:W-:Y:S01]  /*0d80*/  IMAD.U32 R22, RZ, RZ, UR4 ;  /* 0x00000004ff167e24 */ /* 0x000fe2000f8e00ff */
[----:B------:R-:W-:Y:S01]  /*0d90*/  MOV R2, 0xdc0 ;  /* 0x00000dc000027802 */ /* 0x000fe20000000f00 */
[----:B------:R-:W-:-:S07]  /*0da0*/  IMAD.U32 R14, RZ, RZ, UR13 ;  /* 0x0000000dff0e7e24 */ /* 0x000fce000f8e00ff */
[----:B------:R-:W-:Y:S05]  /*0db0*/  CALL.REL.NOINC `($__internal_42_$__cuda_sm20_div_s64) ;  /* 0x0000001c00787944 */ /* 0x000fea0003c00000 */
        /* <DEDUP_REMOVED lines=8> */
.L_x_1393:
        /* <DEDUP_REMOVED lines=23> */
.L_x_1394:
[----:B------:R-:W-:Y:S01]  /*0fb0*/  IMAD.MOV.U32 R15, RZ, RZ, R3 ;  /* 0x000000ffff0f7224 */ /* 0x000fe200078e0003 */
[----:B------:R-:W-:Y:S01]  /*0fc0*/  MOV R24, R5 ;  /* 0x0000000500187202 */ /* 0x000fe20000000f00 */
[----:B------:R-:W-:Y:S01]  /*0fd0*/  IMAD.U32 R22, RZ, RZ, UR4 ;  /* 0x00000004ff167e24 */ /* 0x000fe2000f8e00ff */
[----:B------:R-:W-:Y:S01]  /*0fe0*/  MOV R2, 0x1010 ;  /* 0x0000101000027802 */ /* 0x000fe20000000f00 */
[----:B------:R-:W-:-:S07]  /*0ff0*/  IMAD.U32 R14, RZ, RZ, UR13 ;  /* 0x0000000dff0e7e24 */ /* 0x000fce000f8e00ff */
[----:B------:R-:W-:Y:S05]  /*1000*/  CALL.REL.NOINC `($__internal_42_$__cuda_sm20_div_s64) ;  /* 0x0000001800e47944 */ /* 0x000fea0003c00000 */
[----:B------:R-:W-:-:S07]  /*1010*/  IMAD.MOV.U32 R15, RZ, RZ, R25 ;  /* 0x000000ffff0f7224 */ /* 0x000fce00078e0019 */
.L_x_1395:
        /* <DEDUP_REMOVED lines=26> */
.L_x_1397:
[----:B------:R-:W-:Y:S01]  /*11c0*/  IMAD.MOV.U32 R15, RZ, RZ, R3 ;  /* 0x000000ffff0f7224 */ /* 0x000fe200078e0003 */
[----:B------:R-:W-:Y:S01]  /*11d0*/  MOV R14, UR4 ;  /* 0x00000004000e7c02 */ /* 0x000fe20008000f00 */
[----:B------:R-:W-:Y:S01]  /*11e0*/  IMAD.MOV.U32 R31, RZ, RZ, R5 ;  /* 0x000000ffff1f7224 */ /* 0x000fe200078e0005 */
[----:B------:R-:W-:Y:S01]  /*11f0*/  MOV R2, 0x1220 ;  /* 0x0000122000027802 */ /* 0x000fe20000000f00 */
[----:B------:R-:W-:-:S07]  /*1200*/  IMAD.U32 R26, RZ, RZ, UR13 ;  /* 0x0000000dff1a7e24 */ /* 0x000fce000f8e00ff */
[----:B------:R-:W-:Y:S05]  /*1210*/  CALL.REL.NOINC `($__internal_43_$__cuda_sm20_rem_s64) ;  /* 0x0000001c00b07944 */ /* 0x000fea0003c00000 */
[----:B------:R-:W-:-:S04]  /*1220*/  ISETP.NE.U32.AND P0, PT, R14, RZ, PT ;  /* 0x000000ff0e00720c */ /* 0x000fc80003f05070 */
[----:B------:R-:W-:-:S13]  /*1230*/  ISETP.NE.AND.EX P0, PT, R23, RZ, PT, P0 ;  /* 0x000000ff1700720c */ /* 0x000fda0003f05300 */
.L_x_1396:
[----:B------:R-:W-:Y:S02]  /*1240*/  ISETP.NE.U32.AND P1, PT, R16, R3, PT ;  /* 0x000000031000720c */ /* 0x000fe40003f25070 */
[----:B------:R-:W-:Y:S02]  /*1250*/  ISETP.EQ.U32.AND P2, PT, R6, RZ, PT ;  /* 0x000000ff0600720c */ /* 0x000fe40003f42070 */
[----:B------:R-:W-:-:S04]  /*1260*/  ISETP.NE.AND.EX P1, PT, R17, R5, PT, P1 ;  /* 0x000000051100720c */ /* 0x000fc80003f25310 */
[----:B------:R-:W-:-:S04]  /*1270*/  ISETP.EQ.OR.EX P1, PT, R4, RZ, !P1, P2 ;  /* 0x000000ff0400720c */ /* 0x000fc80004f22720 */
[----:B------:R-:W-:-:S13]  /*1280*/  PLOP3.LUT P0, PT, P1, P0, PT, 0xf8, 0x8f ;  /* 0x00000000008f781c */ /* 0x000fda0000f01f70 */
[----:B------:R-:W-:Y:S05]  /*1290*/  @P0 EXIT ;  /* 0x000000000000094d */ /* 0x000fea0003800000 */
[----:B------:R-:W0:Y:S01]  /*12a0*/  LDCU UR9, c[0x0][0x3b0] ;  /* 0x00007600ff0977ac */ /* 0x000e220008000800 */
[----:B------:R-:W1:Y:S01]  /*12b0*/  S2R R3, SR_TID.Y ;  /* 0x0000000000037919 */ /* 0x000e620000002200 */
[----:B------:R-:W-:Y:S01]  /*12c0*/  IMAD.MOV.U32 R5, RZ, RZ, R17 ;  /* 0x000000ffff057224 */ /* 0x000fe200078e0011 */
[----:B------:R-:W-:Y:S01]  /*12d0*/  CS2R R6, SRZ ;  /* 0x0000000000067805 */ /* 0x000fe2000001ff00 */
[----:B------:R-:W-:Y:S01]  /*12e0*/  UIMAD UR8, UR18, UR4, URZ ;  /* 0x00000004120872a4 */ /* 0x000fe2000f8e02ff */
[----:B------:R-:W2:Y:S01]  /*12f0*/  S2R R4, SR_TID.X ;  /* 0x0000000000047919 */ /* 0x000ea20000002100 */
[----:B------:R-:W-:Y:S01]  /*1300*/  UIMAD.WIDE.U32 UR6, UR5, UR4, URZ ;  /* 0x00000004050672a5 */ /* 0x000fe2000f8e00ff */
[----:B------:R-:W-:Y:S01]  /*1310*/  CS2R R8, SRZ ;  /* 0x0000000000087805 */ /* 0x000fe2000001ff00 */
[----:B------:R-:W-:Y:S01]  /*1320*/  UIMAD UR8, UR5, UR13, UR8 ;  /* 0x0000000d050872a4 */ /* 0x000fe2000f8e0208 */
[----:B------:R-:W-:Y:S01]  /*1330*/  IMAD.MOV.U32 R10, RZ, RZ, R16 ;  /* 0x000000ffff0a7224 */ /* 0x000fe200078e0010 */
[----:B------:R-:W-:-:S02]  /*1340*/  UIADD3 UR12, UPT, UPT, UR14, -0x1, URZ ;  /* 0xffffffff0e0c7890 */ /* 0x000fc4000fffe0ff */
[----:B------:R-:W-:Y:S01]  /*1350*/  UIADD3 UR7, UPT, UPT, UR7, UR8, URZ ;  /* 0x0000000807077290 */ /* 0x000fe2000fffe0ff */
[----:B------:R-:W3:Y:S03]  /*1360*/  LDCU.64 UR16, c[0x0][0x358] ;  /* 0x00006b00ff1077ac */ /* 0x000ee60008000a00 */
        /* <DEDUP_REMOVED lines=8> */
[----:B------:R-:W-:Y:S01]  /*13f0*/  IMAD.U32 R13, RZ, RZ, UR7 ;  /* 0x00000007ff0d7e24 */ /* 0x000fe2000f8e00ff */
[----:B------:R-:W0:Y:S01]  /*1400*/  LDCU.64 UR20, c[0x0][0x398] ;  /* 0x00007300ff1477ac */ /* 0x000e220008000a00 */
[----:B-1----:R-:W-:Y:S01]  /*1410*/  SHF.L.U32 R11, R3, 0x7, RZ ;  /* 0x00000007030b7819 */ /* 0x002fe200000006ff */
[----:B------:R-:W-:-:S04]  /*1420*/  UIMAD UR6, UR11, UR8, UR6 ;  /* 0x000000080b0672a4 */ /* 0x000fc8000f8e0206 */
[----:B--23--:R-:W-:-:S12]  /*1430*/  UIADD3 UR6, UPT, UPT, UR19, UR6, URZ ;  /* 0x0000000613067290 */ /* 0x00cfd8000fffe0ff */
.L_x_1408:
        /* <DEDUP_REMOVED lines=10> */
[----:B-1----:R-:W-:-:S06]  /*14e0*/  IADD3 R20, PT, PT, R2, 0xffffffe, RZ ;  /* 0x0ffffffe02147810 */ /* 0x002fcc0007ffe0ff */
[----:B------:R1:W2:Y:S02]  /*14f0*/  F2I.FTZ.U32.TRUNC.NTZ R21, R20 ;  /* 0x0000001400157305 */ /* 0x0002a4000021f000 */
[----:B-1----:R-:W-:Y:S02]  /*1500*/  IMAD.MOV.U32 R20, RZ, RZ, RZ ;  /* 0x000000ffff147224 */ /* 0x002fe400078e00ff */
[----:B--2---:R-:W-:-:S04]  /*1510*/  IMAD.MOV R15, RZ, RZ, -R21 ;  /* 0x000000ffff0f7224 */ /* 0x004fc800078e0a15 */
        /* <DEDUP_REMOVED lines=12> */
.L_x_1398:
[----:B------:R-:W-:Y:S01]  /*15e0*/  MOV R15, R14 ;  /* 0x0000000e000f7202 */ /* 0x000fe20000000f00 */
[----:B------:R-:W-:Y:S01]  /*15f0*/  IMAD.MOV.U32 R22, RZ, RZ, R0 ;  /* 0x000000ffff167224 */ /* 0x000fe200078e0000 */
[----:B------:R-:W-:Y:S01]  /*1600*/  MOV R2, 0x1630 ;  /* 0x0000163000027802 */ /* 0x000fe20000000f00 */
[----:B------:R-:W-:-:S07]  /*1610*/  IMAD.MOV.U32 R14, RZ, RZ, RZ ;  /* 0x000000ffff0e7224 */ /* 0x000fce00078e00ff */
[----:B0-----:R-:W-:Y:S05]  /*1620*/  CALL.REL.NOINC `($__internal_42_$__cuda_sm20_div_s64) ;  /* 0x00000014005c7944 */ /* 0x001fea0003c00000 */
[----:B------:R-:W-:-:S07]  /*1630*/  IMAD.MOV.U32 R24, RZ, RZ, R14 ;  /* 0x000000ffff187224 */ /* 0x000fce00078e000e */
.L_x_1399:
[----:B------:R-:W-:-:S04]  /*1640*/  LOP3.LUT R2, R25, UR13, RZ, 0xfc, !PT ;  /* 0x0000000d19027c12 */ /* 0x000fc8000f8efcff */
[----:B------:R-:W-:-:S13]  /*1650*/  ISETP.NE.U32.AND P0, PT, R2, RZ, PT ;  /* 0x000000ff0200720c */ /* 0x000fda0003f05070 */
[----:B------:R-:W-:Y:S05]  /*1660*/  @P0 BRA `(.L_x_1400) ;  /* 0x00000000004c0947 */ /* 0x000fea0003800000 */
[----:B------:R-:W1:Y:S01]  /*1670*/  I2F.U32.RP R21, UR4 ;  /* 0x0000000400157d06 */ /* 0x000e620008209000 */
[----:B------:R-:W-:Y:S01]  /*1680*/  IMAD R23, RZ, RZ, -UR4 ;  /* 0x80000004ff177e24 */ /* 0x000fe2000f8e02ff */
[----:B------:R-:W-:-:S06]  /*1690*/  ISETP.NE.U32.AND P1, PT, RZ, UR4, PT ;  /* 0x00000004ff007c0c */ /* 0x000fcc000bf25070 */
[----:B-1----:R-:W1:Y:S02]  /*16a0*/  MUFU.RCP R21, R21 ;  /* 0x0000001500157308 */ /* 0x002e640000001000 */
[----:B-1----:R-:W-:Y:S01]  /*16b0*/  IADD3 R14, PT, PT, R21, 0xffffffe, RZ ;  /* 0x0ffffffe150e7810 */ /* 0x002fe20007ffe0ff */
[----:B------:R-:W-:-:S05]  /*16c0*/  IMAD.MOV.U32 R21, RZ, RZ, RZ ;  /* 0x000000ffff157224 */ /* 0x000fca00078e00ff */
[----:B------:R1:W2:Y:S02]  /*16d0*/  F2I.FTZ.U32.TRUNC.NTZ R15, R14 ;  /* 0x0000000e000f7305 */ /* 0x0002a4000021f000 */
[----:B-1----:R-:W-:Y:S02]  /*16e0*/  IMAD.MOV.U32 R14, RZ, RZ, RZ ;  /* 0x000000ffff0e7224 */ /* 0x002fe400078e00ff */
[----:B--2---:R-:W-:-:S04]  /*16f0*/  IMAD R23, R23, R15, RZ ;  /* 0x0000000f17177224 */ /* 0x004fc800078e02ff */
        /* <DEDUP_REMOVED lines=10> */
.L_x_1400:
[----:B------:R-:W-:Y:S01]  /*17a0*/  IMAD.MOV.U32 R15, RZ, RZ, R24 ;  /* 0x000000ffff0f7224 */ /* 0x000fe200078e0018 */
[----:B------:R-:W-:Y:S01]  /*17b0*/  MOV R31, R25 ;  /* 0x00000019001f7202 */ /* 0x000fe20000000f00 */
[----:B------:R-:W-:Y:S01]  /*17c0*/  IMAD.U32 R14, RZ, RZ, UR4 ;  /* 0x00000004ff0e7e24 */ /* 0x000fe2000f8e00ff */
[----:B------:R-:W-:Y:S01]  /*17d0*/  MOV R2, 0x1800 ;  /* 0x0000180000027802 */ /* 0x000fe20000000f00 */
[----:B------:R-:W-:-:S07]  /*17e0*/  IMAD.U32 R26, RZ, RZ, UR13 ;  /* 0x0000000dff1a7e24 */ /* 0x000fce000f8e00ff */
[----:B0-----:R-:W-:Y:S05]  /*17f0*/  CALL.REL.NOINC `($__internal_43_$__cuda_sm20_rem_s64) ;  /* 0x0000001800387944 */ /* 0x001fea0003c00000 */
[----:B------:R-:W-:Y:S01]  /*1800*/  IMAD.MOV.U32 R20, RZ, RZ, R14 ;  /* 0x000000ffff147224 */ /* 0x000fe200078e000e */
[----:B------:R-:W-:-:S07]  /*1810*/  MOV R21, R23 ;  /* 0x0000001700157202 */ /* 0x000fce0000000f00 */
.L_x_1401:
        /* <DEDUP_REMOVED lines=18> */
[----:B------:R-:W5:Y:S01]  /*1940*/  LDG.E.CONSTANT R23, desc[UR16][R20.64+0x180] ;  /* 0x0001801014177981 */ /* 0x000f62000c1e9900 */
[----:B------:R-:W-:-:S04]  /*1950*/  LOP3.LUT R14, R24, UR13, RZ, 0xfc, !PT ;  /* 0x0000000d180e7c12 */ /* 0x000fc8000f8efcff */
[----:B------:R-:W-:Y:S01]  /*1960*/  ISETP.NE.U32.AND P0, PT, R14, RZ, PT ;  /* 0x000000ff0e00720c */ /* 0x000fe20003f05070 */
[----:B--2---:R-:W-:Y:S01]  /*1970*/  FADD R9, R9, R2 ;  /* 0x0000000209097221 */ /* 0x004fe20000000000 */
[----:B---3--:R-:W-:Y:S01]  /*1980*/  FADD R8, R8, R5 ;  /* 0x0000000508087221 */ /* 0x008fe20000000000 */
[----:B----4-:R-:W-:Y:S01]  /*1990*/  FADD R7, R7, R10 ;  /* 0x0000000a07077221 */ /* 0x010fe20000000000 */
[----:B-----5:R-:W-:-:S09]  /*19a0*/  FADD R6, R6, R23 ;  /* 0x0000001706067221 */ /* 0x020fd20000000000 */
        /* <DEDUP_REMOVED lines=21> */
.L_x_1403:
[----:B------:R-:W-:Y:S01]  /*1b00*/  IMAD.MOV.U32 R31, RZ, RZ, R24 ;  /* 0x000000ffff1f7224 */ /* 0x000fe200078e0018 */
[----:B------:R-:W-:Y:S01]  /*1b10*/  MOV R2, 0x1b50 ;  /* 0x00001b5000027802 */ /* 0x000fe20000000f00 */
[----:B------:R-:W-:Y:S02]  /*1b20*/  IMAD.U32 R14, RZ, RZ, UR4 ;  /* 0x00000004ff0e7e24 */ /* 0x000fe4000f8e00ff */
[----:B------:R-:W-:-:S07]  /*1b30*/  IMAD.U32 R26, RZ, RZ, UR13 ;  /* 0x0000000dff1a7e24 */ /* 0x000fce000f8e00ff */
[----:B------:R-:W-:Y:S05]  /*1b40*/  CALL.REL.NOINC `($__internal_43_$__cuda_sm20_rem_s64) ;  /* 0x0000001400647944 */ /* 0x000fea0003c00000 */
[----:B------:R-:W-:-:S04]  /*1b50*/  ISETP.NE.U32.AND P0, PT, R14, RZ, PT ;  /* 0x000000ff0e00720c */ /* 0x000fc80003f05070 */
[----:B------:R-:W-:-:S13]  /*1b60*/  ISETP.NE.AND.EX P0, PT, R23, RZ, PT, P0 ;  /* 0x000000ff1700720c */ /* 0x000fda0003f05300 */
.L_x_1404:
        /* <DEDUP_REMOVED lines=12> */
[----:B------:R-:W-:-:S04]  /*1c30*/  IMAD.HI.U32 R10, R21, R5, R20 ;  /* 0x00000005150a7227 */ /* 0x000fc800078e0014 */
[----:B------:R-:W-:Y:S02]  /*1c40*/  HFMA2 R21, -RZ, RZ, 0, 0 ;  /* 0x00000000ff157431 */ /* 0x000fe400000001ff */
        /* <DEDUP_REMOVED lines=8> */
[----:B------:R-:W-:-:S05]  /*1cd0*/  @!P2 LOP3.LUT R10, RZ, UR4, RZ, 0x33, !PT ;  /* 0x00000004ff0aac12 */ /* 0x000fca000f8e33ff */
[----:B------:R-:W-:Y:S01]  /*1ce0*/  IMAD.MOV.U32 R20, RZ, RZ, R10 ;  /* 0x000000ffff147224 */ /* 0x000fe200078e000a */
[----:B------:R-:W-:Y:S06]  /*1cf0*/  BRA `(.L_x_1407) ;  /* 0x0000000000187947 */ /* 0x000fec0003800000 */
.L_x_1406:
[----:B------:R-:W-:Y:S01]  /*1d00*/  IMAD.U32 R22, RZ, RZ, UR4 ;  /* 0x00000004ff167e24 */ /* 0x000fe2000f8e00ff */
[----:B------:R-:W-:Y:S01]  /*1d10*/  MOV R2, 0x1d40 ;  /* 0x00001d4000027802 */ /* 0x000fe20000000f00 */
[----:B------:R-:W-:-:S07]  /*1d20*/  IMAD.U32 R14, RZ, RZ, UR13 ;  /* 0x0000000dff0e7e24 */ /* 0x000fce000f8e00ff */
[----:B------:R-:W-:Y:S05]  /*1d30*/  CALL.REL.NOINC `($__internal_42_$__cuda_sm20_div_s64) ;  /* 0x0000000c00987944 */ /* 0x000fea0003c00000 */
[----:B------:R-:W-:Y:S01]  /*1d40*/  IMAD.MOV.U32 R20, RZ, RZ, R14 ;  /* 0x000000ffff147224 */ /* 0x000fe200078e000e */
[----:B------:R-:W-:-:S07]  /*1d50*/  MOV R21, R25 ;  /* 0x0000001900157202 */ /* 0x000fce0000000f00 */
.L_x_1407:
[----:B------:R-:W-:-:S04]  /*1d60*/  ISETP.GE.U32.AND P0, PT, R20, R18, PT ;  /* 0x000000121400720c */ /* 0x000fc80003f06070 */
[----:B------:R-:W-:-:S13]  /*1d70*/  ISETP.GE.AND.EX P0, PT, R21, R19, PT, P0 ;  /* 0x000000131500720c */ /* 0x000fda0003f06300 */
[----:B------:R-:W-:Y:S05]  /*1d80*/  @!P0 BRA `(.L_x_1405) ;  /* 0x0000000000148947 */ /* 0x000fea0003800000 */
.L_x_1402:
[----:B------:R-:W-:Y:S01]  /*1d90*/  IADD3 R12, P0, PT, R12, -0x1, RZ ;  /* 0xffffffff0c0c7810 */ /* 0x000fe20007f1e0ff */
[----:B------:R-:W-:Y:S02]  /*1da0*/  IMAD.MOV.U32 R10, RZ, RZ, R15 ;  /* 0x000000ffff0a7224 */ /* 0x000fe400078e000f */
[----:B------:R-:W-:Y:S01]  /*1db0*/  IMAD.MOV.U32 R5, RZ, RZ, R24 ;  /* 0x000000ffff057224 */ /* 0x000fe200078e0018 */
[----:B------:R-:W-:Y:S01]  /*1dc0*/  IADD3.X R13, PT, PT, R13, -0x1, RZ, P0, !PT ;  /* 0xffffffff0d0d7810 */ /* 0x000fe200007fe4ff */
[----:B------:R-:W-:Y:S08]  /*1dd0*/  BRA `(.L_x_1408) ;  /* 0xfffffff400987947 */ /* 0x000ff0000383ffff */
.L_x_1405:
        /* <DEDUP_REMOVED lines=30> */
.L_x_1409:
[----:B------:R-:W-:Y:S01]  /*1fc0*/  IMAD.MOV.U32 R15, RZ, RZ, R16 ;  /* 0x000000ffff0f7224 */ /* 0x000fe200078e0010 */
[----:B------:R-:W-:-:S07]  /*1fd0*/  MOV R2, 0x1ff0 ;  /* 0x00001ff000027802 */ /* 0x000fce0000000f00 */
[----:B------:R-:W-:Y:S05]  /*1fe0*/  CALL.REL.NOINC `($__internal_42_$__cuda_sm20_div_s64) ;  /* 0x0000000800ec7944 */ /* 0x000fea0003c00000 */
[----:B------:R-:W-:-:S07]  /*1ff0*/  MOV R5, R14 ;  /* 0x0000000e00057202 */ /* 0x000fce0000000f00 */
.L_x_1410:
        /* <DEDUP_REMOVED lines=16> */
[----:B0-----:R-:W-:Y:S02]  /*2100*/  HFMA2 R10, -RZ, RZ, 0, 0 ;  /* 0x00000000ff0a7431 */ /* 0x001fe400000001ff */
        /* <DEDUP_REMOVED lines=13> */
.L_x_1411:
[----:B------:R-:W-:Y:S01]  /*21e0*/  IMAD.U32 R22, RZ, RZ, UR6 ;  /* 0x00000006ff167e24 */ /* 0x000fe2000f8e00ff */
[----:B------:R-:W-:Y:S01]  /*21f0*/  MOV R14, UR5 ;  /* 0x00000005000e7c02 */ /* 0x000fe20008000f00 */
[----:B------:R-:W-:Y:S01]  /*2200*/  IMAD.U32 R23, RZ, RZ, UR7 ;  /* 0x00000007ff177e24 */ /* 0x000fe2000f8e00ff */
[----:B------:R-:W-:Y:S01]  /*2210*/  MOV R2, 0x2240 ;  /* 0x0000224000027802 */ /* 0x000fe20000000f00 */
[----:B------:R-:W-:-:S07]  /*2220*/  IMAD.MOV.U32 R15, RZ, RZ, R16 ;  /* 0x000000ffff0f7224 */ /* 0x000fce00078e0010 */
[----:B------:R-:W-:Y:S05]  /*2230*/  CALL.REL.NOINC `($__internal_42_$__cuda_sm20_div_s64) ;  /* 0x0000000800587944 */ /* 0x000fea0003c00000 */
[----:B------:R-:W-:-:S07]  /*2240*/  IMAD.MOV.U32 R0, RZ, RZ, R14 ;  /* 0x000000ffff007224 */ /* 0x000fce00078e000e */
.L_x_1412:
        /* <DEDUP_REMOVED lines=25> */
.L_x_1413:
[----:B------:R-:W-:Y:S01]  /*23e0*/  IMAD.U32 R22, RZ, RZ, UR4 ;  /* 0x00000004ff167e24 */ /* 0x000fe2000f8e00ff */
[----:B------:R-:W-:Y:S01]  /*23f0*/  MOV R2, 0x2420 ;  /* 0x0000242000027802 */ /* 0x000fe20000000f00 */
[----:B------:R-:W-:-:S07]  /*2400*/  IMAD.U32 R14, RZ, RZ, UR13 ;  /* 0x0000000dff0e7e24 */ /* 0x000fce000f8e00ff */
[----:B------:R-:W-:Y:S05]  /*2410*/  CALL.REL.NOINC `($__internal_42_$__cuda_sm20_div_s64) ;  /* 0x0000000400e07944 */ /* 0x000fea0003c00000 */
[----:B------:R-:W-:-:S07]  /*2420*/  MOV R2, R14 ;  /* 0x0000000e00027202 */ /* 0x000fce0000000f00 */
.L_x_1414:
[----:B------:R-:W0:Y:S02]  /*2430*/  LDCU.64 UR4, c[0x0][0x380] ;  /* 0x00007000ff0477ac */ /* 0x000e240008000a00 */
[----:B0-----:R-:W-:-:S04]  /*2440*/  UISETP.NE.U32.AND UP0, UPT, UR4, URZ, UPT ;  /* 0x000000ff0400728c */ /* 0x001fc8000bf05070 */
[----:B------:R-:W-:-:S09]  /*2450*/  UISETP.NE.AND.EX UP0, UPT, UR5, URZ, UPT, UP0 ;  /* 0x000000ff0500728c */ /* 0x000fd2000bf05300 */
[----:B------:R-:W-:Y:S05]  /*2460*/  BRA.U UP0, `(.L_x_1415) ;  /* 0x0000000100b47547 */ /* 0x000fea000b800000 */
[----:B------:R-:W0:Y:S01]  /*2470*/  LDCU.64 UR6, c[0x0][0x3a8] ;  /* 0x00007500ff0677ac */ /* 0x000e220008000a00 */
[----:B------:R-:W-:Y:S01]  /*2480*/  IMAD.SHL.U32 R2, R2, 0x8, RZ ;  /* 0x0000000802027824 */ /* 0x000fe200078e00ff */
[----:B------:R-:W1:Y:S01]  /*2490*/  LDC R11, c[0x0][0x3b4] ;  /* 0x0000ed00ff0b7b82 */ /* 0x000e620000000800 */
[----:B------:R-:W-:-:S03]  /*24a0*/  IMAD.SHL.U32 R5, R5, 0x80, RZ ;  /* 0x0000008005057824 */ /* 0x000fc600078e00ff */
[----:B------:R-:W-:-:S05]  /*24b0*/  LOP3.LUT R10, RZ, R2, RZ, 0x33, !PT ;  /* 0x00000002ff0a7212 */ /* 0x000fca00078e33ff */
[----:B0-----:R-:W-:-:S05]  /*24c0*/  VIADD R10, R10, UR6 ;  /* 0x000000060a0a7c36 */ /* 0x001fca0008000000 */
[----:B------:R-:W-:Y:S01]  /*24d0*/  ISETP.GT.AND P0, PT, R3, R10, PT ;  /* 0x0000000a0300720c */ /* 0x000fe20003f04270 */
[----:B-1----:R-:W-:-:S04]  /*24e0*/  IMAD R5, R0, R11, R5 ;  /* 0x0000000b00057224 */ /* 0x002fc800078e0205 */
[----:B------:R-:W-:-:S08]  /*24f0*/  IMAD R17, R2, UR7, R5 ;  /* 0x0000000702117c24 */ /* 0x000fd0000f8e0205 */
[----:B------:R-:W-:Y:S05]  /*2500*/  @P0 EXIT ;  /* 0x000000000000094d */ /* 0x000fea0003800000 */
[----:B------:R-:W0:Y:S01]  /*2510*/  LDCU.64 UR4, c[0x0][0x390] ;  /* 0x00007200ff0477ac */ /* 0x000e220008000a00 */
[----:B------:R-:W-:Y:S01]  /*2520*/  IMAD R0, R3, UR7, R4 ;  /* 0x0000000703007c24 */ /* 0x000fe2000f8e0204 */
[----:B------:R-:W-:-:S04]  /*2530*/  SHF.R.S32.HI R15, RZ, 0x1f, R17 ;  /* 0x0000001fff0f7819 */ /* 0x000fc80000011411 */
[----:B------:R-:W-:-:S04]  /*2540*/  IADD3 R2, P0, PT, R17, R0, RZ ;  /* 0x0000000011027210 */ /* 0x000fc80007f1e0ff */
[----:B------:R-:W-:Y:S02]  /*2550*/  LEA.HI.X.SX32 R3, R0, R15, 0x1, P0 ;  /* 0x0000000f00037211 */ /* 0x000fe400000f0eff */
[----:B0-----:R-:W-:-:S04]  /*2560*/  LEA R4, P0, R2, UR4, 0x2 ;  /* 0x0000000402047c11 */ /* 0x001fc8000f8010ff */
[----:B------:R-:W-:-:S05]  /*2570*/  LEA.HI.X R5, R2, UR5, R3, 0x2, P0 ;  /* 0x0000000502057c11 */ /* 0x000fca00080f1403 */
[----:B------:R-:W2:Y:S01]  /*2580*/  LDG.E R10, desc[UR16][R4.64] ;  /* 0x00000010040a7981 */ /* 0x000ea2000c1e1900 */
[----:B------:R-:W-:-:S04]  /*2590*/  IADD3 R2, PT, PT, R0, 0x20, RZ ;  /* 0x0000002000027810 */ /* 0x000fc80007ffe0ff */
        /* <DEDUP_REMOVED lines=16> */
[----:B0-----:R-:W-:-:S04]  /*26a0*/  IADD3 R5, P0, PT, R17, R0, RZ ;  /* 0x0000000011057210 */ /* 0x001fc80007f1e0ff */
        /* <DEDUP_REMOVED lines=9> */
.L_x_1415:
        /* <DEDUP_REMOVED lines=15> */
[----:B--2---:R-:W-:-:S05]  /*2830*/  @!P0 IADD3 R11, PT, PT, R19, R18, RZ ;  /* 0x00000012130b8210 */ /* 0x004fca0007ffe0ff */
        /* <DEDUP_REMOVED lines=19> */
[----:B------:R-:W1:Y:S01]  /*2970*/  LDCU UR4, c[0x0][0x3ac] ;  /* 0x00007580ff0477ac */ /* 0x000e620008000800 */
[----:B------:R-:W1:Y:S02]  /*2980*/  LDS R3, [R3] ;  /* 0x0000000003037984 */ /* 0x000e640000000800 */
[----:B-1----:R-:W-:-:S05]  /*2990*/  IMAD R0, R3, UR4, R4 ;  /* 0x0000000403007c24 */ /* 0x002fca000f8e0204 */
[----:B------:R-:W-:-:S04]  /*29a0*/  IADD3 R2, P0, PT, R17, R0, RZ ;  /* 0x0000000011027210 */ /* 0x000fc80007f1e0ff */
[----:B------:R-:W-:Y:S02]  /*29b0*/  LEA.HI.X.SX32 R5, R0, R15, 0x1, P0 ;  /* 0x0000000f00057211 */ /* 0x000fe400000f0eff */
[----:B--2---:R-:W-:-:S04]  /*29c0*/  LEA R4, P0, R2, UR6, 0x2 ;  /* 0x0000000602047c11 */ /* 0x004fc8000f8010ff */
[----:B------:R-:W-:-:S05]  /*29d0*/  LEA.HI.X R5, R2, UR7, R5, 0x2, P0 ;  /* 0x0000000702057c11 */ /* 0x000fca00080f1405 */
[----:B0-----:R-:W2:Y:S01]  /*29e0*/  LDG.E R10, desc[UR16][R4.64] ;  /* 0x00000010040a7981 */ /* 0x001ea2000c1e1900 */
        /* <DEDUP_REMOVED lines=27> */
        .weak           $__internal_42_$__cuda_sm20_div_s64
        .type           $__internal_42_$__cuda_sm20_div_s64,@function
        .size           $__internal_42_$__cuda_sm20_div_s64,($__internal_43_$__cuda_sm20_rem_s64 - $__internal_42_$__cuda_sm20_div_s64)
$__internal_42_$__cuda_sm20_div_s64:
        /* <DEDUP_REMOVED lines=23> */
[----:B------:R-:W-:Y:S02]  /*2d10*/  SEL R29, R29, R15, !P3 ;  /* 0x0000000f1d1d7207 */ /* 0x000fe40005800000 */
        /* <DEDUP_REMOVED lines=9> */
[----:B------:R-:W-:-:S04]  /*2db0*/  IMAD.HI.U32 R25, P1, R23, R26, R30 ;  /* 0x0000001a17197227 */ /* 0x000fc8000782001e */
[----:B------:R-:W-:Y:S02]  /*2dc0*/  HFMA2 R31, -RZ, RZ, 0, 0 ;  /* 0x00000000ff1f7431 */ /* 0x000fe400000001ff */
[CC--:B------:R-:W-:Y:S02]  /*2dd0*/  IMAD R26, R23.reuse, R28.reuse, RZ ;  /* 0x0000001c171a7224 */ /* 0x0c0fe400078e02ff */
[----:B------:R-:W-:-:S03]  /*2de0*/  IMAD.HI.U32 R28, R23, R28, RZ ;  /* 0x0000001c171c7227 */ /* 0x000fc600078e00ff */
[----:B------:R-:W-:Y:S01]  /*2df0*/  IADD3 R26, P2, PT, R26, R25, RZ ;  /* 0x000000191a1a7210 */ /* 0x000fe20007f5e0ff */
[----:B------:R-:W-:Y:S02]  /*2e00*/  IMAD.X R25, RZ, RZ, ~R24, P4 ;  /* 0x000000ffff197224 */ /* 0x000fe400020e0e18 */
[----:B------:R-:W-:Y:S02]  /*2e10*/  IMAD.X R28, R28, 0x1, R23, P0 ;  /* 0x000000011c1c7824 */ /* 0x000fe400000e0617 */
        /* <DEDUP_REMOVED lines=12> */
[----:B------:R-:W-:-:S04]  /*2ee0*/  IMAD.X R27, RZ, RZ, R27, P1 ;  /* 0x000000ffff1b7224 */ /* 0x000fc800008e061b */
[----:B------:R-:W-:-:S04]  /*2ef0*/  IMAD R26, R27, R20, R26 ;  /* 0x000000141b1a7224 */ /* 0x000fc800078e021a */
[----:B------:R-:W-:Y:S01]  /*2f00*/  IMAD.X R25, R25, 0x1, ~R26, P0 ;  /* 0x0000000119197824 */ /* 0x000fe200000e0e1a */
[CC--:B------:R-:W-:Y:S02]  /*2f10*/  ISETP.GE.U32.AND P0, PT, R29.reuse, R20.reuse, PT ;  /* 0x000000141d00720c */ /* 0x0c0fe40003f06070 */
[----:B------:R-:W-:Y:S02]  /*2f20*/  IADD3 R26, P2, PT, R29, -R20, RZ ;  /* 0x800000141d1a7210 */ /* 0x000fe40007f5e0ff */
[----:B------:R-:W-:-:S04]  /*2f30*/  ISETP.GE.U32.AND.EX P0, PT, R25, R21, PT, P0 ;  /* 0x000000151900720c */ /* 0x000fc80003f06100 */
[----:B------:R-:W-:Y:S02]  /*2f40*/  SEL R29, R26, R29, P0 ;  /* 0x0000001d1a1d7207 */ /* 0x000fe40000000000 */
[----:B------:R-:W-:Y:S02]  /*2f50*/  IADD3 R26, P3, PT, R23, 0x1, RZ ;  /* 0x00000001171a7810 */ /* 0x000fe40007f7e0ff */
[----:B------:R-:W-:Y:S02]  /*2f60*/  ISETP.GE.U32.AND P1, PT, R29, R20, PT ;  /* 0x000000141d00720c */ /* 0x000fe40003f26070 */
[----:B------:R-:W-:Y:S01]  /*2f70*/  IADD3.X R20, PT, PT, R25, ~R21, RZ, P2, !PT ;  /* 0x8000001519147210 */ /* 0x000fe200017fe4ff */
[----:B------:R-:W-:Y:S01]  /*2f80*/  IMAD.X R28, RZ, RZ, R27, P3 ;  /* 0x000000ffff1c7224 */ /* 0x000fe200018e061b */
[----:B------:R-:W-:Y:S02]  /*2f90*/  SEL R26, R26, R23, P0 ;  /* 0x000000171a1a7207 */ /* 0x000fe40000000000 */
[----:B------:R-:W-:-:S02]  /*2fa0*/  SEL R20, R20, R25, P0 ;  /* 0x0000001914147207 */ /* 0x000fc40000000000 */
        /* <DEDUP_REMOVED lines=8> */
[----:B------:R-:W-:Y:S02]  /*3030*/  IADD3 R26, P2, PT, RZ, -R23, RZ ;  /* 0x80000017ff1a7210 */ /* 0x000fe40007f5e0ff */
[----:B------:R-:W-:-:S03]  /*3040*/  ISETP.NE.U32.AND P0, PT, R22, RZ, PT ;  /* 0x000000ff1600720c */ /* 0x000fc60003f05070 */
[----:B------:R-:W-:Y:S01]  /*3050*/  IMAD.X R20, RZ, RZ, ~R21, P2 ;  /* 0x000000ffff147224 */ /* 0x000fe200010e0e15 */
[----:B------:R-:W-:Y:S02]  /*3060*/  ISETP.NE.AND.EX P0, PT, R14, RZ, PT, P0 ;  /* 0x000000ff0e00720c */ /* 0x000fe40003f05300 */
[----:B------:R-:W-:Y:S02]  /*3070*/  SEL R14, R26, R23, !P1 ;  /* 0x000000171a0e7207 */ /* 0x000fe40004800000 */
[----:B------:R-:W-:Y:S01]  /*3080*/  SEL R25, R20, R21, !P1 ;  /* 0x0000001514197207 */ /* 0x000fe20004800000 */
[----:B------:R-:W-:Y:S01]  /*3090*/  IMAD.MOV.U32 R21, RZ, RZ, 0x0 ;  /* 0x00000000ff157424 */ /* 0x000fe200078e00ff */
[----:B------:R-:W-:Y:S02]  /*30a0*/  MOV R20, R2 ;  /* 0x0000000200147202 */ /* 0x000fe40000000f00 */
[----:B------:R-:W-:Y:S02]  /*30b0*/  SEL R14, R14, 0xffffffff, P0 ;  /* 0xffffffff0e0e7807 */ /* 0x000fe40000000000 */
[----:B------:R-:W-:Y:S01]  /*30c0*/  SEL R25, R25, 0xffffffff, P0 ;  /* 0xffffffff19197807 */ /* 0x000fe20000000000 */
[----:B------:R-:W-:Y:S06]  /*30d0*/  RET.REL.NODEC R20 `(mul_mat_q40_stream_k_fixup_8_8_false) ;  /* 0xffffffcc14c87950 */ /* 0x000fec0003c3ffff */
        .weak           $__internal_43_$__cuda_sm20_rem_s64
        .type           $__internal_43_$__cuda_sm20_rem_s64,@function
        .size           $__internal_43_$__cuda_sm20_rem_s64,(.L_x_3729 - $__internal_43_$__cuda_sm20_rem_s64)
$__internal_43_$__cuda_sm20_rem_s64:
        /* <DEDUP_REMOVED lines=14> */
[----:B------:R-:W-:-:S03]  /*31c0*/  IMAD.HI.U32 R32, R22, R29, RZ ;  /* 0x0000001d16207227 */ /* 0x000fc600078e00ff */
[----:B------:R-:W-:-:S05]  /*31d0*/  IADD3.X R27, PT, PT, RZ, ~R27, RZ, P0, !PT ;  /* 0x8000001bff1b7210 */ /* 0x000fca00007fe4ff */
[----:B------:R-:W-:-:S04]  /*31e0*/  IMAD.WIDE.U32 R32, P0, R22, R27, R32 ;  /* 0x0000001b16207225 */ /* 0x000fc80007800020 */
[----:B------:R-:W-:-:S04]  /*31f0*/  IMAD.HI.U32 R22, P1, R23, R29, R32 ;  /* 0x0000001d17167227 */ /* 0x000fc80007820020 */
[----:B------:R-:W-:-:S04]  /*3200*/  IMAD.HI.U32 R29, R23, R27, RZ ;  /* 0x0000001b171d7227 */ /* 0x000fc800078e00ff */
[----:B------:R-:W-:Y:S02]  /*3210*/  IMAD.X R29, R29, 0x1, R23, P0 ;  /* 0x000000011d1d7824 */ /* 0x000fe400000e0617 */
[----:B------:R-:W-:-:S05]  /*3220*/  IMAD R23, R23, R27, RZ ;  /* 0x0000001b17177224 */ /* 0x000fca00078e02ff */
        /* <DEDUP_REMOVED lines=8> */
[----:B------:R-:W-:-:S04]  /*32b0*/  IMAD.X R22, RZ, RZ, ~R22, P0 ;  /* 0x000000ffff167224 */ /* 0x000fc800000e0e16 */
[----:B------:R-:W-:-:S04]  /*32c0*/  IMAD.WIDE.U32 R32, P0, R33, R22, R32 ;  /* 0x0000001621207225 */ /* 0x000fc80007800020 */
[----:B------:R-:W-:-:S04]  /*32d0*/  IMAD.HI.U32 R23, P2, R29, R28, R32 ;  /* 0x0000001c1d177227 */ /* 0x000fc80007840020 */
[----:B------:R-:W-:-:S04]  /*32e0*/  IMAD.HI.U32 R28, R29, R22, RZ ;  /* 0x000000161d1c7227 */ /* 0x000fc800078e00ff */
[----:B------:R-:W-:Y:S01]  /*32f0*/  IMAD R22, R29, R22, RZ ;  /* 0x000000161d167224 */ /* 0x000fe200078e02ff */
[----:B------:R-:W-:Y:S02]  /*3300*/  IADD3.X R27, PT, PT, R28, R29, RZ, P0, !PT ;  /* 0x0000001d1c1b7210 */ /* 0x000fe400007fe4ff */
[----:B------:R-:W-:Y:S02]  /*3310*/  IADD3 R28, P3, PT, RZ, -R15, RZ ;  /* 0x8000000fff1c7210 */ /* 0x000fe40007f7e0ff */
[----:B------:R-:W-:Y:S02]  /*3320*/  IADD3 R22, P0, PT, R22, R23, RZ ;  /* 0x0000001716167210 */ /* 0x000fe40007f1e0ff */
[----:B------:R-:W-:Y:S01]  /*3330*/  SEL R23, R28, R15, !P1 ;  /* 0x0000000f1c177207 */ /* 0x000fe20004800000 */
[----:B------:R-:W-:-:S04]  /*3340*/  IMAD.X R28, RZ, RZ, ~R31, P3 ;  /* 0x000000ffff1c7224 */ /* 0x000fc800018e0e1f */
[----:B------:R-:W-:Y:S01]  /*3350*/  IMAD.HI.U32 R30, R22, R23, RZ ;  /* 0x00000017161e7227 */ /* 0x000fe200078e00ff */
[----:B------:R-:W-:-:S03]  /*3360*/  SEL R29, R28, R31, !P1 ;  /* 0x0000001f1c1d7207 */ /* 0x000fc60004800000 */
[----:B------:R-:W-:Y:S02]  /*3370*/  IMAD.MOV.U32 R31, RZ, RZ, RZ ;  /* 0x000000ffff1f7224 */ /* 0x000fe400078e00ff */
[----:B------:R-:W-:Y:S01]  /*3380*/  IMAD.WIDE.U32 R30, R22, R29, R30 ;  /* 0x0000001d161e7225 */ /* 0x000fe200078e001e */
[----:B------:R-:W-:-:S05]  /*3390*/  IADD3.X R22, PT, PT, RZ, RZ, R27, P0, P2 ;  /* 0x000000ffff167210 */ /* 0x000fca00007e441b */
[----:B------:R-:W-:-:S04]  /*33a0*/  IMAD.HI.U32 R27, P0, R22, R23, R30 ;  /* 0x00000017161b7227 */ /* 0x000fc8000780001e */
[CC--:B------:R-:W-:Y:S02]  /*33b0*/  IMAD R28, R22.reuse, R29.reuse, RZ ;  /* 0x0000001d161c7224 */ /* 0x0c0fe400078e02ff */
[----:B------:R-:W-:-:S03]  /*33c0*/  IMAD.HI.U32 R22, R22, R29, RZ ;  /* 0x0000001d16167227 */ /* 0x000fc600078e00ff */
[----:B------:R-:W-:Y:S01]  /*33d0*/  IADD3 R27, P2, PT, R28, R27, RZ ;  /* 0x0000001b1c1b7210 */ /* 0x000fe20007f5e0ff */
[----:B------:R-:W-:-:S04]  /*33e0*/  IMAD.X R22, RZ, RZ, R22, P0 ;  /* 0x000000ffff167224 */ /* 0x000fc800000e0616 */
[----:B------:R-:W-:Y:S01]  /*33f0*/  IMAD.WIDE.U32 R30, R27, R20, RZ ;  /* 0x000000141b1e7225 */ /* 0x000fe200078e00ff */
[----:B------:R-:W-:-:S03]  /*3400*/  IADD3.X R22, PT, PT, RZ, R22, RZ, P2, !PT ;  /* 0x00000016ff167210 */ /* 0x000fc600017fe4ff */
[----:B------:R-:W-:Y:S01]  /*3410*/  IMAD R27, R27, R21, R31 ;  /* 0x000000151b1b7224 */ /* 0x000fe200078e021f */
[----:B------:R-:W-:-:S03]  /*3420*/  IADD3 R23, P3, PT, -R30, R23, RZ ;  /* 0x000000171e177210 */ /* 0x000fc60007f7e1ff */
[-C--:B------:R-:W-:Y:S01]  /*3430*/  IMAD R22, R22, R20.reuse, R27 ;  /* 0x0000001416167224 */ /* 0x080fe200078e021b */
[----:B------:R-:W-:-:S03]  /*3440*/  ISETP.GE.U32.AND P0, PT, R23, R20, PT ;  /* 0x000000141700720c */ /* 0x000fc60003f06070 */
[----:B------:R-:W-:Y:S01]  /*3450*/  IMAD.X R29, R29, 0x1, ~R22, P3 ;  /* 0x000000011d1d7824 */ /* 0x000fe200018e0e16 */
[----:B------:R-:W-:-:S04]  /*3460*/  IADD3 R22, P2, PT, R23, -R20, RZ ;  /* 0x8000001417167210 */ /* 0x000fc80007f5e0ff */
[----:B------:R-:W-:-:S04]  /*3470*/  ISETP.GE.U32.AND.EX P0, PT, R29, R21, PT, P0 ;  /* 0x000000151d00720c */ /* 0x000fc80003f06100 */
[----:B------:R-:W-:Y:S01]  /*3480*/  SEL R27, R22, R23, P0 ;  /* 0x00000017161b7207 */ /* 0x000fe20000000000 */
[----:B------:R-:W-:-:S05]  /*3490*/  IMAD.X R22, R29, 0x1, ~R21, P2 ;  /* 0x000000011d167824 */ /* 0x000fca00010e0e15 */
[----:B------:R-:W-:Y:S02]  /*34a0*/  SEL R23, R22, R29, P0 ;  /* 0x0000001d16177207 */ /* 0x000fe40000000000 */
[CC--:B------:R-:W-:Y:S02]  /*34b0*/  ISETP.GE.U32.AND P0, PT, R27.reuse, R20.reuse, PT ;  /* 0x000000141b00720c */ /* 0x0c0fe40003f06070 */
[----:B------:R-:W-:Y:S02]  /*34c0*/  IADD3 R20, P2, PT, R27, -R20, RZ ;  /* 0x800000141b147210 */ /* 0x000fe40007f5e0ff */
[----:B------:R-:W-:-:S03]  /*34d0*/  ISETP.GE.U32.AND.EX P0, PT, R23, R21, PT, P0 ;  /* 0x000000151700720c */ /* 0x000fc60003f06100 */
[----:B------:R-:W-:Y:S01]  /*34e0*/  IMAD.X R22, R23, 0x1, ~R21, P2 ;  /* 0x0000000117167824 */ /* 0x000fe200010e0e15 */
[----:B------:R-:W-:Y:S01]  /*34f0*/  SEL R27, R20, R27, P0 ;  /* 0x0000001b141b7207 */ /* 0x000fe20000000000 */
[----:B------:R-:W-:-:S03]  /*3500*/  IMAD.MOV.U32 R21, RZ, RZ, 0x0 ;  /* 0x00000000ff157424 */ /* 0x000fc600078e00ff */
[----:B------:R-:W-:Y:S02]  /*3510*/  SEL R23, R22, R23, P0 ;  /* 0x0000001716177207 */ /* 0x000fe40000000000 */
[----:B------:R-:W-:Y:S02]  /*3520*/  IADD3 R20, P2, PT, RZ, -R27, RZ ;  /* 0x8000001bff147210 */ /* 0x000fe40007f5e0ff */
[----:B------:R-:W-:Y:S02]  /*3530*/  ISETP.NE.U32.AND P0, PT, R14, RZ, PT ;  /* 0x000000ff0e00720c */ /* 0x000fe40003f05070 */
[----:B------:R-:W-:Y:S02]  /*3540*/  IADD3.X R22, PT, PT, RZ, ~R23, RZ, P2, !PT ;  /* 0x80000017ff167210 */ /* 0x000fe400017fe4ff */
[----:B------:R-:W-:Y:S01]  /*3550*/  SEL R14, R20, R27, !P1 ;  /* 0x0000001b140e7207 */ /* 0x000fe20004800000 */
[----:B------:R-:W-:Y:S01]  /*3560*/  IMAD.MOV.U32 R20, RZ, RZ, R2 ;  /* 0x000000ffff147224 */ /* 0x000fe200078e0002 */
[----:B------:R-:W-:-:S02]  /*3570*/  ISETP.NE.AND.EX P0, PT, R26, RZ, PT, P0 ;  /* 0x000000ff1a00720c */ /* 0x000fc40003f05300 */
[----:B------:R-:W-:Y:S02]  /*3580*/  SEL R23, R22, R23, !P1 ;  /* 0x0000001716177207 */ /* 0x000fe40004800000 */
[----:B------:R-:W-:Y:S02]  /*3590*/  SEL R14, R14, 0xffffffff, P0 ;  /* 0xffffffff0e0e7807 */ /* 0x000fe40000000000 */
[----:B------:R-:W-:Y:S01]  /*35a0*/  SEL R23, R23, 0xffffffff, P0 ;  /* 0xffffffff17177807 */ /* 0x000fe20000000000 */
[----:B------:R-:W-:Y:S06]  /*35b0*/  RET.REL.NODEC R20 `(mul_mat_q40_stream_k_fixup_8_8_false) ;  /* 0xffffffc814907950 */ /* 0x000fec0003c3ffff */
.L_x_1416:
        /* <DEDUP_REMOVED lines=12> */
.L_x_3729:


//--------------------- .text.mul_mat_q40_8_8_false --------------------------
	.section	.text.mul_mat_q40_8_8_false,"ax",@progbits
	.align	128
        .global         mul_mat_q40_8_8_false
        .type           mul_mat_q40_8_8_false,@function
        .size           mul_mat_q40_8_8_false,(.L_x_3731 - mul_mat_q40_8_8_false)
        .other          mul_mat_q40_8_8_false,@"STO_CUDA_ENTRY STV_DEFAULT"
mul_mat_q40_8_8_false:
.text.mul_mat_q40_8_8_false:
        /* <DEDUP_REMOVED lines=69> */
.L_x_1417:
[----:B------:R-:W-:Y:S01]  /*0450*/  IMAD.MOV.U32 R41, RZ, RZ, R4 ;  /* 0x000000ffff297224 */ /* 0x000fe200078e0004 */
[----:B------:R-:W-:Y:S01]  /*0460*/  MOV R42, 0x490 ;  /* 0x00000490002a7802 */ /* 0x000fe20000000f00 */
[----:B------:R-:W-:-:S07]  /*0470*/  IMAD.MOV.U32 R43, RZ, RZ, RZ ;  /* 0x000000ffff2b7224 */ /* 0x000fce00078e00ff */
[----:B------:R-:W-:Y:S05]  /*0480*/  CALL.REL.NOINC `($__internal_44_$__cuda_sm20_div_s64) ;  /* 0x0000008c00647944 */ /* 0x000fea0003c00000 */
[----:B------:R-:W-:Y:S02]  /*0490*/  IMAD.MOV.U32 R2, RZ, RZ, R36 ;  /* 0x000000ffff027224 */ /* 0x000fe400078e0024 */
[----:B------:R-:W-:-:S07]  /*04a0*/  IMAD.MOV.U32 R3, RZ, RZ, R37 ;  /* 0x000000ffff037224 */ /* 0x000fce00078e0025 */
.L_x_1418:
        /* <DEDUP_REMOVED lines=40> */
.L_x_1419:
[----:B------:R-:W-:Y:S01]  /*0730*/  IMAD.MOV.U32 R41, RZ, RZ, R10 ;  /* 0x000000ffff297224 */ /* 0x000fe200078e000a */
[----:B------:R-:W-:Y:S01]  /*0740*/  MOV R42, 0x770 ;  /* 0x00000770002a7802 */ /* 0x000fe20000000f00 */
[----:B------:R-:W-:-:S07]  /*0750*/  IMAD.MOV.U32 R43, RZ, RZ, RZ ;  /* 0x000000ffff2b7224 */ /* 0x000fce00078e00ff */
[----:B------:R-:W-:Y:S05]  /*0760*/  CALL.REL.NOINC `($__internal_44_$__cuda_sm20_div_s64) ;  /* 0x0000008800ac7944 */ /* 0x000fea0003c00000 */
[----:B------:R-:W-:Y:S02]  /*0770*/  IMAD.MOV.U32 R10, RZ, RZ, R36 ;  /* 0x000000ffff0a7224 */ /* 0x000fe400078e0024 */
[----:B------:R-:W-:-:S07]  /*0780*/  IMAD.MOV.U32 R11, RZ, RZ, R37 ;  /* 0x000000ffff0b7224 */ /* 0x000fce00078e0025 */
.L_x_1420:
        /* <DEDUP_REMOVED lines=21> */
.L_x_1421:
[----:B------:R-:W-:Y:S01]  /*08e0*/  IMAD.MOV.U32 R39, RZ, RZ, R2 ;  /* 0x000000ffff277224 */ /* 0x000fe200078e0002 */
[----:B------:R-:W-:Y:S01]  /*08f0*/  MOV R38, 0x920 ;  /* 0x0000092000267802 */ /* 0x000fe20000000f00 */
[----:B------:R-:W-:-:S07]  /*0900*/  IMAD.MOV.U32 R42, RZ, RZ, R3 ;  /* 0x000000ffff2a7224 */ /* 0x000fce00078e0003 */
[----:B------:R-:W-:Y:S05]  /*0910*/  CALL.REL.NOINC `($__internal_45_$__cuda_sm20_rem_s64) ;  /* 0x0000008c00907944 */ /* 0x000fea0003c00000 */
[----:B------:R-:W-:-:S07]  /*0920*/  IMAD.MOV.U32 R5, RZ, RZ, R116 ;  /* 0x000000ffff057224 */ /* 0x000fce00078e0074 */
.L_x_1422:
        /* <DEDUP_REMOVED lines=28> */
.L_x_1423:
[----:B------:R-:W-:Y:S01]  /*0af0*/  IMAD.MOV.U32 R39, RZ, RZ, R10 ;  /* 0x000000ffff277224 */ /* 0x000fe200078e000a */
[----:B------:R-:W-:Y:S01]  /*0b00*/  MOV R38, 0xb30 ;  /* 0x00000b3000267802 */ /* 0x000fe20000000f00 */
[----:B------:R-:W-:-:S07]  /*0b10*/  IMAD.MOV.U32 R42, RZ, RZ, R11 ;  /* 0x000000ffff2a7224 */ /* 0x000fce00078e000b */
[----:B------:R-:W-:Y:S05]  /*0b20*/  CALL.REL.NOINC `($__internal_45_$__cuda_sm20_rem_s64) ;  /* 0x0000008c000c7944 */ /* 0x000fea0003c00000 */
[----:B------:R-:W-:-:S07]  /*0b30*/  IMAD.MOV.U32 R3, RZ, RZ, R116 ;  /* 0x000000ffff037224 */ /* 0x000fce00078e0074 */
.L_x_1424:
        /* <DEDUP_REMOVED lines=29> */
.L_x_1425:
[----:B------:R-:W-:Y:S01]  /*0d10*/  IMAD.MOV.U32 R39, RZ, RZ, R40 ;  /* 0x000000ffff277224 */ /* 0x000fe200078e0028 */
[----:B------:R-:W-:Y:S01]  /*0d20*/  MOV R38, 0xd50 ;  /* 0x00000d5000267802 */ /* 0x000fe20000000f00 */
[----:B------:R-:W-:-:S07]  /*0d30*/  IMAD.MOV.U32 R42, RZ, RZ, R107 ;  /* 0x000000ffff2a7224 */ /* 0x000fce00078e006b */
[----:B------:R-:W-:Y:S05]  /*0d40*/  CALL.REL.NOINC `($__internal_45_$__cuda_sm20_rem_s64) ;  /* 0x0000008800847944 */ /* 0x000fea0003c00000 */
[----:B------:R-:W-:-:S07]  /*0d50*/  IMAD.MOV.U32 R117, RZ, RZ, R35 ;  /* 0x000000ffff757224 */ /* 0x000fce00078e0023 */
.L_x_1426:
        /* <DEDUP_REMOVED lines=25> */
[----:B------:R-:W-:Y:S01]  /*0ef0*/  LOP3.LUT R84, R7, 0x7, RZ, 0xc0, !PT ;  /* 0x0000000707547812 */ /* 0x000fe200078ec0ff */
[C---:B------:R-:W-:Y:S01]  /*0f00*/  IMAD R15, R8.reuse, 0x4c0, R11 ;  /* 0x000004c0080f7824 */ /* 0x040fe200078e020b */
[----:B------:R-:W-:Y:S01]  /*0f10*/  LOP3.LUT R115, R115, 0x6, RZ, 0xc0, !PT ;  /* 0x0000000673737812 */ /* 0x000fe200078ec0ff */
[----:B------:R-:W-:-:S02]  /*0f20*/  IMAD R117, R8, 0x10, R33 ;  /* 0x0000001008757824 */ /* 0x000fc400078e0221 */
[----:B------:R-:W-:Y:S02]  /*0f30*/  IMAD R15, R2, 0x4c, R15 ;  /* 0x0000004c020f7824 */ /* 0x000fe400078e020f */
[----:B------:R-:W2:Y:S01]  /*0f40*/  LDC R145, c[0x0][0x3cc] ;  /* 0x0000f300ff917b82 */ /* 0x000ea20000000800 */
[----:B------:R-:W-:Y:S01]  /*0f50*/  UMOV UR4, UR8 ;  /* 0x0000000800047c82 */ /* 0x000fe20008000000 */
[----:B0-----:R-:W-:-:S06]  /*0f60*/  UMOV UR5, UR7 ;  /* 0x0000000700057c82 */ /* 0x001fcc0008000000 */
[----:B------:R-:W0:Y:S01]  /*0f70*/  LDC R39, c[0x0][0x3bc] ;  /* 0x0000ef00ff277b82 */ /* 0x000e220000000800 */
[----:B------:R-:W-:Y:S02]  /*0f80*/  IMAD.U32 R10, RZ, RZ, UR4 ;  /* 0x00000004ff0a7e24 */ /* 0x000fe4000f8e00ff */
[----:B------:R-:W-:Y:S01]  /*0f90*/  IMAD.U32 R11, RZ, RZ, UR5 ;  /* 0x00000005ff0b7e24 */ /* 0x000fe2000f8e00ff */
[----:B------:R-:W3:Y:S01]  /*0fa0*/  LDCU UR4, c[0x0][0x3c0] ;  /* 0x00007800ff0477ac */ /* 0x000ee20008000800 */
[----:B------:R-:W-:Y:S01]  /*0fb0*/  IMAD.WIDE.U32 R10, R15, 0x4, R10 ;  /* 0x000000040f0a7825 */ /* 0x000fe200078e000a */
[----:B------:R-:W-:-:S03]  /*0fc0*/  UIADD3 UR5, UPT, UPT, UR8, 0x920, URZ ;  /* 0x0000092008057890 */ /* 0x000fc6000fffe0ff */
[----:B-1----:R-:W-:Y:S01]  /*0fd0*/  IMAD.WIDE.U32 R12, R0, 0x4, R12 ;  /* 0x00000004000c7825 */ /* 0x002fe200078e000c */
[C---:B------:R-:W-:Y:S02]  /*0fe0*/  IADD3 R138, P6, PT, R10.reuse, 0x820, RZ ;  /* 0x000008200a8a7810 */ /* 0x040fe40007fde0ff */
[C---:B------:R-:W-:Y:S01]  /*0ff0*/  IADD3 R136, P1, PT, R10.reuse, 0x840, RZ ;  /* 0x000008400a887810 */ /* 0x040fe20007f3e0ff */
        /* <DEDUP_REMOVED lines=19> */
[----:B------:R-:W-:Y:S02]  /*1130*/  IMAD.X R141, RZ, RZ, R13, P0 ;  /* 0x000000ffff8d7224 */ /* 0x000fe400000e060d */
[C---:B------:R-:W-:Y:S02]  /*1140*/  IMAD.SHL.U32 R13, R7.reuse, 0x8, RZ ;  /* 0x00000008070d7824 */ /* 0x040fe400078e00ff */
[----:B------:R-:W-:Y:S01]  /*1150*/  IMAD R2, R0, 0x120, R11 ;  /* 0x0000012000027824 */ /* 0x000fe200078e020b */
[----:B------:R-:W-:Y:S01]  /*1160*/  LEA.HI R11, R7, R12, RZ, 0x1d ;  /* 0x0000000c070b7211 */ /* 0x000fe200078fe8ff */
[----:B0-----:R-:W-:-:S02]  /*1170*/  IMAD R14, R8, R39, RZ ;  /* 0x00000027080e7224 */ /* 0x001fc400078e02ff */
[----:B------:R-:W-:Y:S01]  /*1180*/  IMAD R10, R33, 0x8, R0 ;  /* 0x00000008210a7824 */ /* 0x000fe200078e0200 */
[----:B------:R-:W-:Y:S01]  /*1190*/  LOP3.LUT R0, R13, 0x18, RZ, 0xc0, !PT ;  /* 0x000000180d007812 */ /* 0x000fe200078ec0ff */
[C-C-:B------:R-:W-:Y:S01]  /*11a0*/  IMAD R22, R39.reuse, 0x10, R14.reuse ;  /* 0x0000001027167824 */ /* 0x140fe200078e020e */
[----:B------:R-:W-:Y:S01]  /*11b0*/  SHF.R.S32.HI R13, RZ, 0x1f, R145 ;  /* 0x0000001fff0d7819 */ /* 0x000fe20000011491 */
[C-C-:B------:R-:W-:Y:S02]  /*11c0*/  IMAD R24, R39.reuse, 0x20, R14.reuse ;  /* 0x0000002027187824 */ /* 0x140fe400078e020e */
[----:B------:R-:W-:Y:S01]  /*11d0*/  IMAD R26, R39, 0x40, R14 ;  /* 0x00000040271a7824 */ /* 0x000fe200078e020e */
[C---:B------:R-:W-:Y:S01]  /*11e0*/  IADD3 R16, P2, PT, R33.reuse, R22, RZ ;  /* 0x0000001621107210 */ /* 0x040fe20007f5e0ff */
[----:B------:R-:W-:Y:S01]  /*11f0*/  IMAD R15, R118, UR9, RZ ;  /* 0x00000009760f7c24 */ /* 0x000fe2000f8e02ff */
[----:B------:R-:W-:Y:S01]  /*1200*/  IADD3 R17, P3, PT, R33, R24, RZ ;  /* 0x0000001821117210 */ /* 0x000fe20007f7e0ff */
[----:B------:R-:W-:Y:S01]  /*1210*/  IMAD R19, R11, R39, RZ ;  /* 0x000000270b137224 */ /* 0x000fe200078e02ff */
[----:B------:R-:W-:Y:S01]  /*1220*/  IADD3 R18, P4, PT, R33, R26, RZ ;  /* 0x0000001a21127210 */ /* 0x000fe20007f9e0ff */
[----:B------:R-:W-:Y:S01]  /*1230*/  IMAD R13, R13, R118, RZ ;  /* 0x000000760d0d7224 */ /* 0x000fe200078e02ff */
[----:B------:R-:W-:Y:S01]  /*1240*/  LEA.HI.X.SX32 R21, R22, RZ, 0x1, P2 ;  /* 0x000000ff16157211 */ /* 0x000fe200010f0eff */
[----:B------:R-:W-:Y:S01]  /*1250*/  IMAD R113, R11, 0x4c, R84 ;  /* 0x0000004c0b717824 */ /* 0x000fe200078e0254 */
[----:B------:R-:W-:Y:S01]  /*1260*/  IADD3 R11, P0, PT, R33, R14, RZ ;  /* 0x0000000e210b7210 */ /* 0x000fe20007f1e0ff */
[----:B------:R-:W-:Y:S01]  /*1270*/  IMAD R15, R6, UR6, R15 ;  /* 0x00000006060f7c24 */ /* 0x000fe2000f8e020f */
[----:B------:R-:W-:Y:S01]  /*1280*/  LEA.HI.X.SX32 R23, R26, RZ, 0x1, P4 ;  /* 0x000000ff1a177211 */ /* 0x000fe200020f0eff */
[----:B------:R-:W-:Y:S01]  /*1290*/  IMAD R20, R39, 0x8, R14 ;  /* 0x0000000827147824 */ /* 0x000fe200078e020e */
[----:B------:R-:W-:Y:S01]  /*12a0*/  LEA R113, R113, UR5, 0x2 ;  /* 0x0000000571717c11 */ /* 0x000fe2000f8e10ff */
[----:B------:R-:W-:-:S02]  /*12b0*/  IMAD R31, R39, 0x40, R19 ;  /* 0x00000040271f7824 */ /* 0x000fc400078e0213 */
[C---:B------:R-:W-:Y:S02]  /*12c0*/  IMAD R35, R39.reuse, 0x20, R19 ;  /* 0x0000002027237824 */ /* 0x040fe400078e0213 */
[----:B------:R-:W-:Y:S02]  /*12d0*/  IMAD R42, R39, 0x20, R26 ;  /* 0x00000020272a7824 */ /* 0x000fe400078e021a */
[--C-:B------:R-:W-:Y:S01]  /*12e0*/  IMAD R12, R33, 0x1c, R10.reuse ;  /* 0x0000001c210c7824 */ /* 0x100fe200078e020a */
[----:B------:R-:W-:Y:S01]  /*12f0*/  IADD3 R25, P5, PT, R84, R35, RZ ;  /* 0x0000002354197210 */ /* 0x000fe20007fbe0ff */
[----:B------:R-:W-:Y:S02]  /*1300*/  IMAD R114, R8, 0x4c, R10 ;  /* 0x0000004c08727824 */ /* 0x000fe400078e020a */
[----:B------:R-:W-:Y:S01]  /*1310*/  IMAD R37, R145, R6, R13 ;  /* 0x0000000691257224 */ /* 0x000fe200078e020d */
[----:B------:R-:W-:Y:S01]  /*1320*/  LEA.HI.X.SX32 R13, R14, RZ, 0x1, P0 ;  /* 0x000000ff0e0d7211 */ /* 0x000fe200000f0eff */
[----:B------:R-:W-:Y:S01]  /*1330*/  IMAD R32, R39, 0x8, R22 ;  /* 0x0000000827207824 */ /* 0x000fe200078e0216 */
[----:B------:R-:W-:Y:S01]  /*1340*/  LEA.HI.X.SX32 R22, R24, RZ, 0x1, P3 ;  /* 0x000000ff18167211 */ /* 0x000fe200018f0eff */
[----:B------:R-:W-:Y:S01]  /*1350*/  IMAD.IADD R10, R143, 0x1, R15 ;  /* 0x000000018f0a7824 */ /* 0x000fe200078e020f */
[C---:B------:R-:W-:Y:S01]  /*1360*/  IADD3 R14, P0, PT, R84.reuse, R19, RZ ;  /* 0x00000013540e7210 */ /* 0x040fe20007f1e0ff */
[--C-:B------:R-:W-:Y:S01]  /*1370*/  IMAD R86, R39, 0x8, R24.reuse ;  /* 0x0000000827567824 */ /* 0x100fe200078e0218 */
[----:B------:R-:W-:Y:S01]  /*1380*/  IADD3 R15, P1, PT, R33, R20, RZ ;  /* 0x00000014210f7210 */ /* 0x000fe20007f3e0ff */
[C---:B------:R-:W-:Y:S01]  /*1390*/  IMAD R88, R39.reuse, 0x10, R24 ;  /* 0x0000001027587824 */ /* 0x040fe200078e0218 */
[----:B------:R-:W-:Y:S01]  /*13a0*/  IADD3 R24, P4, PT, R84, R31, RZ ;  /* 0x0000001f54187210 */ /* 0x000fe20007f9e0ff */
[--C-:B------:R-:W-:Y:S01]  /*13b0*/  IMAD R38, R39, 0x10, R26.reuse ;  /* 0x0000001027267824 */ /* 0x100fe200078e021a */
[----:B------:R-:W-:Y:S01]  /*13c0*/  LEA.HI.X.SX32 R19, R19, RZ, 0x1, P0 ;  /* 0x000000ff13137211 */ /* 0x000fe200000f0eff */
[C---:B------:R-:W-:Y:S01]  /*13d0*/  IMAD R36, R39.reuse, 0x8, R26 ;  /* 0x0000000827247824 */ /* 0x040fe200078e021a */
[----:B------:R-:W-:Y:S01]  /*13e0*/  LEA.HI.X.SX32 R20, R20, RZ, 0x1, P1 ;  /* 0x000000ff14147211 */ /* 0x000fe200008f0eff */
[--C-:B------:R-:W-:Y:S01]  /*13f0*/  IMAD R96, R39, 0x10, R42.reuse ;  /* 0x0000001027607824 */ /* 0x100fe200078e022a */
        /* <DEDUP_REMOVED lines=15> */
[----:B------:R-:W-:Y:S01]  /*14f0*/  LEA.HI.X.SX32 R83, R32, RZ, 0x1, P3 ;  /* 0x000000ff20537211 */ /* 0x000fe200018f0eff */
[----:B------:R-:W-:Y:S01]  /*1500*/  IMAD R112, R117, 0x130, R112 ;  /* 0x0000013075707824 */ /* 0x000fe200078e0270 */
[----:B------:R-:W-:Y:S01]  /*1510*/  LEA.HI.X.SX32 R85, R42, RZ, 0x1, P0 ;  /* 0x000000ff2a557211 */ /* 0x000fe200000f0eff */
[----:B------:R-:W-:Y:S01]  /*1520*/  IMAD.IADD R82, R145, 0x1, R37 ;  /* 0x0000000191527824 */ /* 0x000fe200078e0225 */
[----:B------:R-:W-:Y:S02]  /*1530*/  LEA.HI.X.SX32 R86, R86, RZ, 0x1, P1 ;  /* 0x000000ff56567211 */ /* 0x000fe400008f0eff */
[----:B------:R-:W-:Y:S02]  /*1540*/  LEA.HI.X.SX32 R87, R38, RZ, 0x1, P2 ;  /* 0x000000ff26577211 */ /* 0x000fe400010f0eff */
[----:B------:R-:W-:Y:S02]  /*1550*/  LEA.HI.X.SX32 R88, R88, RZ, 0x1, P4 ;  /* 0x000000ff58587211 */ /* 0x000fe400020f0eff */
[----:B------:R-:W-:-:S02]  /*1560*/  LEA.HI.X.SX32 R89, R36, RZ, 0x1, P5 ;  /* 0x000000ff24597211 */ /* 0x000fc400028f0eff */
[----:B------:R-:W-:Y:S02]  /*1570*/  IADD3 R84, P3, PT, R84, R95, RZ ;  /* 0x0000005f54547210 */ /* 0x000fe40007f7e0ff */
[C---:B------:R-:W-:Y:S02]  /*1580*/  IADD3 R90, P1, PT, R33.reuse, R96, RZ ;  /* 0x00000060215a7210 */ /* 0x040fe40007f3e0ff */
[C---:B------:R-:W-:Y:S02]  /*1590*/  IADD3 R91, P2, PT, R33.reuse, R44, RZ ;  /* 0x0000002c215b7210 */ /* 0x040fe40007f5e0ff */
[C---:B------:R-:W-:Y:S02]  /*15a0*/  IADD3 R92, P4, PT, R33.reuse, R98, RZ ;  /* 0x00000062215c7210 */ /* 0x040fe40007f9e0ff */
[C---:B------:R-:W-:Y:S02]  /*15b0*/  IADD3 R93, P5, PT, R33.reuse, R34, RZ ;  /* 0x00000022215d7210 */ /* 0x040fe40007fbe0ff */
[----:B------:R-:W-:-:S02]  /*15c0*/  IADD3 R94, P0, PT, R33, R104, RZ ;  /* 0x00000068215e7210 */ /* 0x000fc40007f1e0ff */
[----:B------:R-:W-:Y:S02]  /*15d0*/  LEA R114, R114, UR8, 0x2 ;  /* 0x0000000872727c11 */ /* 0x000fe4000f8e10ff */
[----:B------:R-:W-:Y:S02]  /*15e0*/  LEA R12, R12, UR8, 0x2 ;  /* 0x000000080c0c7c11 */ /* 0x000fe4000f8e10ff */
[----:B------:R-:W-:Y:S02]  /*15f0*/  LEA.HI.X.SX32 R95, R95, RZ, 0x1, P3 ;  /* 0x000000ff5f5f7211 */ /* 0x000fe400018f0eff */
[----:B------:R-:W-:Y:S02]  /*1600*/  LEA.HI.X.SX32 R96, R96, RZ, 0x1, P1 ;  /* 0x000000ff60607211 */ /* 0x000fe400008f0eff */
[----:B------:R-:W-:Y:S02]  /*1610*/  LEA.HI.X.SX32 R97, R44, RZ, 0x1, P2 ;  /* 0x000000ff2c617211 */ /* 0x000fe400010f0eff */
[----:B------:R-:W-:-:S02]  /*1620*/  LEA.HI.X.SX32 R98, R98, RZ, 0x1, P4 ;  /* 0x000000ff62627211 */ /* 0x000fc400020f0eff */
[----:B------:R-:W-:Y:S02]  /*1630*/  LEA.HI.X.SX32 R99, R34, RZ, 0x1, P5 ;  /* 0x000000ff22637211 */ /* 0x000fe400028f0eff */
[----:B------:R-:W-:-:S07]  /*1640*/  LEA.HI.X.SX32 R104, R104, RZ, 0x1, P0 ;  /* 0x000000ff68687211 */ /* 0x000fce00000f0eff */
.L_x_1453:
        /* <DEDUP_REMOVED lines=23> */
.L_x_1428:
[----:B------:R-:W-:Y:S01]  /*17c0*/  IMAD.MOV.U32 R41, RZ, RZ, R40 ;  /* 0x000000ffff297224 */ /* 0x000fe200078e0028 */
[----:B------:R-:W-:Y:S01]  /*17d0*/  MOV R42, 0x1810 ;  /* 0x00001810002a7802 */ /* 0x000fe20000000f00 */
[----:B------:R-:W-:Y:S02]  /*17e0*/  IMAD.MOV.U32 R44, RZ, RZ, R144 ;  /* 0x000000ffff2c7224 */ /* 0x000fe400078e0090 */
[----:B------:R-:W-:-:S07]  /*17f0*/  IMAD.MOV.U32 R43, RZ, RZ, R82 ;  /* 0x000000ffff2b7224 */ /* 0x000fce00078e0052 */
[----:B------:R-:W-:Y:S05]  /*1800*/  CALL.REL.NOINC `($__internal_44_$__cuda_sm20_div_s64) ;  /* 0x0000007800847944 */ /* 0x000fea0003c00000 */
[----:B------:R-:W-:-:S07]  /*1810*/  IMAD.MOV.U32 R33, RZ, RZ, R36 ;  /* 0x000000ffff217224 */ /* 0x000fce00078e0024 */
.L_x_1429:
        /* <DEDUP_REMOVED lines=25> */
.L_x_1430:
[----:B------:R-:W-:Y:S01]  /*19b0*/  IMAD.MOV.U32 R44, RZ, RZ, R142 ;  /* 0x000000ffff2c7224 */ /* 0x000fe200078e008e */
[----:B------:R-:W-:Y:S01]  /*19c0*/  MOV R42, 0x19f0 ;  /* 0x000019f0002a7802 */ /* 0x000fe20000000f00 */
[----:B------:R-:W-:-:S07]  /*19d0*/  IMAD.MOV.U32 R43, RZ, RZ, R10 ;  /* 0x000000ffff2b7224 */ /* 0x000fce00078e000a */
[----:B------:R-:W-:Y:S05]  /*19e0*/  CALL.REL.NOINC `($__internal_44_$__cuda_sm20_div_s64) ;  /* 0x00000078000c7944 */ /* 0x000fea0003c00000 */
[----:B------:R-:W-:-:S07]  /*19f0*/  IMAD.MOV.U32 R32, RZ, RZ, R36 ;  /* 0x000000ffff207224 */ /* 0x000fce00078e0024 */
.L_x_1431:
        /* <DEDUP_REMOVED lines=25> */
.L_x_1432:
[----:B------:R-:W-:Y:S01]  /*1b90*/  IMAD.MOV.U32 R44, RZ, RZ, R118 ;  /* 0x000000ffff2c7224 */ /* 0x000fe200078e0076 */
[----:B------:R-:W-:Y:S01]  /*1ba0*/  MOV R42, 0x1bd0 ;  /* 0x00001bd0002a7802 */ /* 0x000fe20000000f00 */
[----:B------:R-:W-:-:S07]  /*1bb0*/  IMAD.MOV.U32 R43, RZ, RZ, R6 ;  /* 0x000000ffff2b7224 */ /* 0x000fce00078e0006 */
[----:B------:R-:W-:Y:S05]  /*1bc0*/  CALL.REL.NOINC `($__internal_44_$__cuda_sm20_div_s64) ;  /* 0x0000007400947944 */ /* 0x000fea0003c00000 */
[----:B------:R-:W-:-:S07]  /*1bd0*/  IMAD.MOV.U32 R34, RZ, RZ, R36 ;  /* 0x000000ffff227224 */ /* 0x000fce00078e0024 */
.L_x_1433:
        /* <DEDUP_REMOVED lines=22> */
[----:B------:R-:W-:-:S04]  /*1d40*/  LEA.HI.X.SX32 R35, R38, R35, 0x2, P1 ;  /* 0x0000002326237211 */ /* 0x000fc800008f16ff */
        /* <DEDUP_REMOVED lines=29> */
.L_x_1436:
[----:B------:R-:W-:Y:S01]  /*1f20*/  IMAD.MOV.U32 R42, RZ, RZ, R107 ;  /* 0x000000ffff2a7224 */ /* 0x000fe200078e006b */
[----:B------:R-:W-:-:S07]  /*1f30*/  MOV R38, 0x1f50 ;  /* 0x00001f5000267802 */ /* 0x000fce0000000f00 */
[----:B------:R-:W-:Y:S05]  /*1f40*/  CALL.REL.NOINC `($__internal_45_$__cuda_sm20_rem_s64) ;  /* 0x0000007800047944 */ /* 0x000fea0003c00000 */
[----:B------:R-:W-:Y:S02]  /*1f50*/  IMAD.MOV.U32 R32, RZ, RZ, R116 ;  /* 0x000000ffff207224 */ /* 0x000fe400078e0074 */
[----:B------:R-:W-:-:S07]  /*1f60*/  IMAD.MOV.U32 R33, RZ, RZ, R35 ;  /* 0x000000ffff217224 */ /* 0x000fce00078e0023 */
.L_x_1437:
        /* <DEDUP_REMOVED lines=8> */
.L_x_1435:
        /* <DEDUP_REMOVED lines=9> */
.L_x_1440:
[----:B------:R-:W-:Y:S05]  /*2080*/  BSYNC.RECONVERGENT B0 ;  /* 0x0000000000007941 */ /* 0x000fea0003800200 */
.L_x_1439:
[----:B------:R-:W-:Y:S01]  /*2090*/  BAR.SYNC.DEFER_BLOCKING 0x0 ;  /* 0x0000000000007b1d */ /* 0x000fe20000010000 */
[----:B------:R-:W-:Y:S02]  /*20a0*/  IMAD.MOV.U32 R36, RZ, RZ, RZ ;  /* 0x000000ffff247224 */ /* 0x000fe400078e00ff */
[----:B------:R-:W-:-:S07]  /*20b0*/  IMAD.MOV.U32 R106, RZ, RZ, RZ ;  /* 0x000000ffff6a7224 */ /* 0x000fce00078e00ff */
.L_x_1434:
[----:B------:R-:W1:Y:S01]  /*20c0*/  LDC R43, c[0x0][0x3c8] ;  /* 0x0000f200ff2b7b82 */ /* 0x000e620000000800 */
[----:B------:R-:W-:Y:S01]  /*20d0*/  IABS R44, R32 ;  /* 0x00000020002c7213 */ /* 0x000fe20000000000 */
[----:B------:R-:W-:Y:S01]  /*20e0*/  IMAD.IADD R37, R45, 0x1, R37 ;  /* 0x000000012d257824 */ /* 0x000fe200078e0225 */
[----:B------:R-:W-:Y:S01]  /*20f0*/  ISETP.GE.AND P4, PT, R116, R118, PT ;  /* 0x000000767400720c */ /* 0x000fe20003f86270 */
[----:B------:R-:W-:Y:S01]  /*2100*/  IMAD.SHL.U32 R33, R33, 0x80, RZ ;  /* 0x0000008021217824 */ /* 0x000fe200078e00ff */
[----:B------:R-:W-:Y:S01]  /*2110*/  CS2R R60, SRZ ;  /* 0x00000000003c7805 */ /* 0x000fe2000001ff00 */
[----:B------:R-:W-:Y:S02]  /*2120*/  IMAD R36, R37, 0x24, R36 ;  /* 0x0000002425247824 */ /* 0x000fe400078e0224 */
[----:B------:R-:W-:Y:S02]  /*2130*/  IMAD.MOV.U32 R119, RZ, RZ, RZ ;  /* 0x000000ffff777224 */ /* 0x000fe400078e00ff */
[----:B------:R-:W-:-:S02]  /*2140*/  IMAD.MOV.U32 R121, RZ, RZ, RZ ;  /* 0x000000ffff797224 */ /* 0x000fc400078e00ff */
[----:B------:R-:W-:Y:S01]  /*2150*/  IMAD.IADD R106, R33, 0x1, R106 ;  /* 0x00000001216a7824 */ /* 0x000fe200078e026a */
[-C--:B-1----:R-:W-:Y:S02]  /*2160*/  IABS R42, R43.reuse ;  /* 0x0000002b002a7213 */ /* 0x082fe40000000000 */
[----:B------:R-:W-:Y:S02]  /*2170*/  LOP3.LUT R32, R32, R43, RZ, 0x3c, !PT ;  /* 0x0000002b20207212 */ /* 0x000fe400078e3cff */
[----:B------:R-:W1:Y:S01]  /*2180*/  I2F.RP R39, R42 ;  /* 0x0000002a00277306 */ /* 0x000e620000209400 */
[----:B------:R-:W-:Y:S02]  /*2190*/  ISETP.NE.AND P3, PT, R43, RZ, PT ;  /* 0x000000ff2b00720c */ /* 0x000fe40003f65270 */
        /* <DEDUP_REMOVED lines=16> */
[----:B------:R-:W-:Y:S01]  /*22a0*/  LOP3.LUT R35, RZ, R45, RZ, 0x33, !PT ;  /* 0x0000002dff237212 */ /* 0x000fe200078e33ff */
[----:B------:R-:W-:-:S04]  /*22b0*/  IMAD.X R107, R6, 0x1, R107, P1 ;  /* 0x00000001066b7824 */ /* 0x000fc800008e066b */
[----:B------:R-:W-:Y:S01]  /*22c0*/  IMAD.IADD R38, R35, 0x1, R38 ;  /* 0x0000000123267824 */ /* 0x000fe200078e0226 */
[----:B------:R-:W-:-:S04]  /*22d0*/  LOP3.LUT R32, R107, R6, RZ, 0xfc, !PT ;  /* 0x000000066b207212 */ /* 0x000fc800078efcff */
[-C--:B------:R-:W-:Y:S01]  /*22e0*/  ISETP.GE.AND P1, PT, R115, R38.reuse, PT ;  /* 0x000000267300720c */ /* 0x080fe20003f26270 */
[----:B------:R-:W-:Y:S01]  /*22f0*/  @P0 VIADD R41, R41, 0x1 ;  /* 0x0000000129290836 */ /* 0x000fe20000000000 */
[----:B------:R-:W-:-:S03]  /*2300*/  ISETP.GT.AND P0, PT, R115, R38, PT ;  /* 0x000000267300720c */ /* 0x000fc60003f04270 */
[----:B------:R-:W-:Y:S01]  /*2310*/  @!P2 IMAD.MOV R41, RZ, RZ, -R41 ;  /* 0x000000ffff29a224 */ /* 0x000fe200078e0a29 */
[----:B------:R-:W-:Y:S02]  /*2320*/  ISETP.NE.U32.AND P2, PT, R32, RZ, PT ;  /* 0x000000ff2000720c */ /* 0x000fe40003f45070 */
[----:B------:R-:W-:Y:S01]  /*2330*/  @!P3 LOP3.LUT R41, RZ, R43, RZ, 0x33, !PT ;  /* 0x0000002bff29b212 */ /* 0x000fe200078e33ff */
[----:B------:R-:W-:Y:S10]  /*2340*/  @P4 BRA `(.L_x_1441) ;  /* 0x0000002800ec4947 */ /* 0x000ff40003800000 */
[----:B------:R-:W0:Y:S01]  /*2350*/  LDC.64 R110, c[0x0][0x388] ;  /* 0x0000e200ff6e7b82 */ /* 0x000e220000000a00 */
[----:B------:R-:W1:Y:S01]  /*2360*/  LDCU UR7, c[0x0][0x3bc] ;  /* 0x00007780ff0777ac */ /* 0x000e620008000800 */
[----:B------:R-:W-:Y:S01]  /*2370*/  IMAD.MOV.U32 R119, RZ, RZ, RZ ;  /* 0x000000ffff777224 */ /* 0x000fe200078e00ff */
[----:B------:R-:W2:Y:S05]  /*2380*/  LDCU UR5, c[0x0][0x3d0] ;  /* 0x00007a00ff0577ac */ /* 0x000eaa0008000800 */
[----:B------:R-:W3:Y:S08]  /*2390*/  LDC R108, c[0x0][0x3c0] ;  /* 0x0000f000ff6c7b82 */ /* 0x000ef00000000800 */
[----:B------:R-:W4:Y:S01]  /*23a0*/  LDC.64 R122, c[0x0][0x380] ;  /* 0x0000e000ff7a7b82 */ /* 0x000f220000000a00 */
[----:B-1----:R-:W-:Y:S01]  /*23b0*/  IMAD R32, R33, UR7, R116 ;  /* 0x0000000721207c24 */ /* 0x002fe2000f8e0274 */
[----:B------:R-:W-:-:S02]  /*23c0*/  SHF.R.S32.HI R33, RZ, 0x1f, R36 ;  /* 0x0000001fff217819 */ /* 0x000fc40000011424 */
[----:B0-----:R-:W-:Y:S01]  /*23d0*/  LEA R109, P3, R36, R110, 0x2 ;  /* 0x0000006e246d7211 */ /* 0x001fe200078610ff */
[----:B--2---:R-:W-:-:S03]  /*23e0*/  IMAD R110, R41, UR5, R32 ;  /* 0x00000005296e7c24 */ /* 0x004fc6000f8e0220 */
[----:B------:R-:W-:-:S09]  /*23f0*/  LEA.HI.X R111, R36, R111, R33, 0x2, P3 ;  /* 0x0000006f246f7211 */ /* 0x000fd200018f1421 */
.L_x_1442:
        /* <DEDUP_REMOVED lines=84> */
[----:B------:R-:W3:Y:S01]  /*2940*/  LDG.E.U16.CONSTANT R74, desc[UR10][R34.64] ;  /* 0x0000000a224a7981 */ /* 0x000ee2000c1e9500 */
[C---:B------:R-:W-:Y:S02]  /*2950*/  IADD3 R39, P6, PT, R110.reuse, R27, RZ ;  /* 0x0000001b6e277210 */ /* 0x040fe40007fde0ff */
[----:B------:R-:W-:-:S03]  /*2960*/  IADD3 R45, P4, PT, R110, R94, RZ ;  /* 0x0000005e6e2d7210 */ /* 0x000fc60007f9e0ff */
[----:B------:R-:W-:Y:S02]  /*2970*/  IMAD.X R42, R40, 0x1, R85, P6 ;  /* 0x00000001282a7824 */ /* 0x000fe400030e0655 */
[----:B0-----:R-:W-:-:S04]  /*2980*/  IMAD.WIDE.U32 R32, R39, 0x12, R140 ;  /* 0x0000001227207825 */ /* 0x001fc800078e008c */
[----:B------:R-:W-:Y:S02]  /*2990*/  IMAD R79, R42, 0x12, RZ ;  /* 0x000000122a4f7824 */ /* 0x000fe400078e02ff */
[----:B------:R-:W-:Y:S02]  /*29a0*/  IMAD.X R76, R40, 0x1, R104, P4 ;  /* 0x00000001284c7824 */ /* 0x000fe400020e0668 */
[----:B------:R-:W-:Y:S02]  /*29b0*/  IMAD.IADD R33, R33, 0x1, R79 ;  /* 0x0000000121217824 */ /* 0x000fe400078e024f */
[----:B------:R-:W-:Y:S01]  /*29c0*/  IMAD R77, R76, 0x12, RZ ;  /* 0x000000124c4d7824 */ /* 0x000fe200078e02ff */
[----:B------:R-:W-:Y:S02]  /*29d0*/  IADD3 R41, P5, PT, R110, R91, RZ ;  /* 0x0000005b6e297210 */ /* 0x000fe40007fbe0ff */
[----:B------:R-:W3:Y:S04]  /*29e0*/  LDG.E.U16.CONSTANT R76, desc[UR10][R32.64+-0x2] ;  /* 0xfffffe0a204c7981 */ /* 0x000ee8000c1e9500 */
[----:B------:R0:W3:Y:S01]  /*29f0*/  LDG.E.U16.CONSTANT R79, desc[UR10][R32.64] ;  /* 0x0000000a204f7981 */ /* 0x0000e2000c1e9500 */
[----:B------:R-:W-:-:S02]  /*2a00*/  IMAD.X R43, R40, 0x1, R97, P5 ;  /* 0x00000001282b7824 */ /* 0x000fc400028e0661 */
[----:B------:R-:W-:Y:S01]  /*2a10*/  IMAD.WIDE.U32 R36, R41, 0x12, R140 ;  /* 0x0000001229247825 */ /* 0x000fe200078e008c */
[----:B------:R-:W-:-:S03]  /*2a20*/  SHF.R.S32.HI R41, RZ, 0x1f, R116 ;  /* 0x0000001fff297819 */ /* 0x000fc60000011474 */
[----:B------:R-:W-:Y:S02]  /*2a30*/  IMAD R43, R43, 0x12, RZ ;  /* 0x000000122b2b7824 */ /* 0x000fe400078e02ff */
[----:B------:R-:W-:Y:S02]  /*2a40*/  IMAD R41, R41, R108, RZ ;  /* 0x0000006c29297224 */ /* 0x000fe400078e02ff */
[----:B------:R-:W-:-:S04]  /*2a50*/  IMAD.WIDE.U32 R44, R45, 0x12, R140 ;  /* 0x000000122d2c7825 */ /* 0x000fc800078e008c */
[----:B------:R-:W-:Y:S02]  /*2a60*/  IMAD.IADD R37, R37, 0x1, R43 ;  /* 0x0000000125257824 */ /* 0x000fe400078e022b */
[----:B------:R-:W-:Y:S01]  /*2a70*/  IMAD.WIDE.U32 R38, R116, R108, RZ ;  /* 0x0000006c74267225 */ /* 0x000fe200078e00ff */
[----:B------:R-:W-:Y:S02]  /*2a80*/  IADD3 R47, P3, PT, R110, R90, RZ ;  /* 0x0000005a6e2f7210 */ /* 0x000fe40007f7e0ff */
[----:B------:R-:W3:Y:S01]  /*2a90*/  LDG.E.U16.CONSTANT R78, desc[UR10][R36.64] ;  /* 0x0000000a244e7981 */ /* 0x000ee2000c1e9500 */
[----:B------:R-:W-:Y:S02]  /*2aa0*/  IMAD R41, R116, UR4, R41 ;  /* 0x0000000474297c24 */ /* 0x000fe4000f8e0229 */
[----:B------:R-:W-:Y:S02]  /*2ab0*/  IMAD.IADD R45, R45, 0x1, R77 ;  /* 0x000000012d2d7824 */ /* 0x000fe400078e024d */
[----:B------:R1:W3:Y:S01]  /*2ac0*/  LDG.E.U16.CONSTANT R77, desc[UR10][R36.64+-0x2] ;  /* 0xfffffe0a244d7981 */ /* 0x0002e2000c1e9500 */
[----:B------:R-:W-:Y:S01]  /*2ad0*/  IMAD.IADD R100, R39, 0x1, R41 ;  /* 0x0000000127647824 */ /* 0x000fe200078e0229 */
[----:B------:R-:W-:Y:S01]  /*2ae0*/  IADD3 R41, P4, PT, R110, R25, RZ ;  /* 0x000000196e297210 */ /* 0x000fe20007f9e0ff */
[----:B------:R-:W-:Y:S01]  /*2af0*/  IMAD.X R101, R40, 0x1, R96, P3 ;  /* 0x0000000128657824 */ /* 0x000fe200018e0660 */
[----:B------:R-:W-:-:S02]  /*2b00*/  IADD3 R147, P6, PT, R110, R84, RZ ;  /* 0x000000546e937210 */ /* 0x000fc40007fde0ff */
[----:B------:R-:W-:Y:S01]  /*2b10*/  IADD3 R39, P5, PT, R110, R24, RZ ;  /* 0x000000186e277210 */ /* 0x000fe20007fbe0ff */
[----:B------:R-:W-:Y:S01]  /*2b20*/  IMAD.X R102, R40, 0x1, R80, P4 ;  /* 0x0000000128667824 */ /* 0x000fe200020e0650 */
[----:B------:R-:W-:Y:S01]  /*2b30*/  IADD3 R43, P3, PT, R110, R14, RZ ;  /* 0x0000000e6e2b7210 */ /* 0x000fe20007f7e0ff */
[----:B0-----:R-:W-:Y:S02]  /*2b40*/  IMAD R33, R101, 0x12, RZ ;  /* 0x0000001265217824 */ /* 0x001fe400078e02ff */
[----:B------:R-:W-:-:S04]  /*2b50*/  IMAD.WIDE.U32 R46, R47, 0x12, R140 ;  /* 0x000000122f2e7825 */ /* 0x000fc800078e008c */
[C---:B------:R-:W-:Y:S02]  /*2b60*/  IMAD.X R146, R40.reuse, 0x1, R95, P6 ;  /* 0x0000000128927824 */ /* 0x040fe400030e065f */
[C---:B------:R-:W-:Y:S02]  /*2b70*/  IMAD.X R103, R40.reuse, 0x1, R30, P5 ;  /* 0x0000000128677824 */ /* 0x040fe400028e061e */
[----:B------:R-:W-:Y:S02]  /*2b80*/  IMAD.X R32, R40, 0x1, R19, P3 ;  /* 0x0000000128207824 */ /* 0x000fe400018e0613 */
[----:B------:R-:W-:Y:S02]  /*2b90*/  IMAD R101, R102, 0x12, RZ ;  /* 0x0000001266657824 */ /* 0x000fe400078e02ff */
[----:B------:R-:W-:Y:S01]  /*2ba0*/  IMAD.MOV.U32 R34, RZ, RZ, R120 ;  /* 0x000000ffff227224 */ /* 0x000fe200078e0078 */
[----:B------:R-:W3:Y:S01]  /*2bb0*/  LDG.E.U16.CONSTANT R102, desc[UR10][R44.64] ;  /* 0x0000000a2c667981 */ /* 0x000ee2000c1e9500 */
[----:B------:R-:W-:-:S02]  /*2bc0*/  IMAD.MOV.U32 R35, RZ, RZ, RZ ;  /* 0x000000ffff237224 */ /* 0x000fc400078e00ff */
[----:B----4-:R-:W-:-:S04]  /*2bd0*/  IMAD.WIDE.U32 R40, R41, 0x12, R122 ;  /* 0x0000001229287825 */ /* 0x010fc800078e007a */
[----:B--2---:R-:W-:Y:S02]  /*2be0*/  IMAD R66, R66, 0x10000, R75 ;  /* 0x0001000042427824 */ /* 0x004fe400078e024b */
[----:B------:R-:W-:Y:S02]  /*2bf0*/  IMAD.IADD R47, R47, 0x1, R33 ;  /* 0x000000012f2f7824 */ /* 0x000fe400078e0221 */
[----:B------:R-:W-:Y:S01]  /*2c00*/  IMAD.WIDE.U32 R34, R38, 0x9, R34 ;  /* 0x0000000926227825 */ /* 0x000fe200078e0022 */
[----:B------:R-:W-:-:S03]  /*2c10*/  LOP3.LUT R75, R66, 0xf0f0f0f, RZ, 0xc0, !PT ;  /* 0x0f0f0f0f424b7812 */ /* 0x000fc600078ec0ff */
[----:B-1----:R-:W-:-:S04]  /*2c20*/  IMAD.WIDE.U32 R36, R147, 0x12, R122 ;  /* 0x0000001293247825 */ /* 0x002fc800078e007a */
[----:B------:R-:W-:Y:S02]  /*2c30*/  IMAD R103, R103, 0x12, RZ ;  /* 0x0000001267677824 */ /* 0x000fe400078e02ff */
[----:B------:R-:W-:Y:S02]  /*2c40*/  IMAD R33, R146, 0x12, RZ ;  /* 0x0000001292217824 */ /* 0x000fe400078e02ff */
[----:B------:R-:W-:Y:S02]  /*2c50*/  IMAD.IADD R41, R41, 0x1, R101 ;  /* 0x0000000129297824 */ /* 0x000fe400078e0265 */
[--C-:B------:R-:W-:Y:S01]  /*2c60*/  IMAD.WIDE.U32 R42, R43, 0x12, R122.reuse ;  /* 0x000000122b2a7825 */ /* 0x100fe200078e007a */
[----:B------:R0:W2:Y:S03]  /*2c70*/  LDG.E.U16.CONSTANT R101, desc[UR10][R44.64+-0x2] ;  /* 0xfffffe0a2c657981 */ /* 0x0000a6000c1e9500 */
[----:B------:R-:W-:Y:S01]  /*2c80*/  IMAD.WIDE.U32 R38, R39, 0x12, R122 ;  /* 0x0000001227267825 */ /* 0x000fe200078e007a */
[----:B------:R1:W4:Y:S03]  /*2c90*/  LDG.E.U16.CONSTANT R40, desc[UR10][R40.64] ;  /* 0x0000000a28287981 */ /* 0x000326000c1e9500 */
[----:B------:R-:W-:Y:S01]  /*2ca0*/  IMAD R147, R32, 0x12, RZ ;  /* 0x0000001220937824 */ /* 0x000fe200078e02ff */
[----:B0-----:R-:W-:Y:S01]  /*2cb0*/  SHF.R.U32.HI R44, RZ, 0x4, R66 ;  /* 0x00000004ff2c7819 */ /* 0x001fe20000011642 */
[----:B------:R-:W-:-:S02]  /*2cc0*/  IMAD.IADD R37, R37, 0x1, R33 ;  /* 0x0000000125257824 */ /* 0x000fc400078e0221 */
[----:B------:R-:W-:Y:S01]  /*2cd0*/  IMAD.IADD R43, R43, 0x1, R147 ;  /* 0x000000012b2b7824 */ /* 0x000fe200078e0293 */
[----:B-1----:R-:W-:Y:S01]  /*2ce0*/  LOP3.LUT R41, R44, 0xf0f0f0f, RZ, 0xc0, !PT ;  /* 0x0f0f0f0f2c297812 */ /* 0x002fe200078ec0ff */
[----:B------:R-:W-:Y:S01]  /*2cf0*/  IMAD.IADD R39, R39, 0x1, R103 ;  /* 0x0000000127277824 */ /* 0x000fe200078e0267 */
[----:B------:R-:W-:Y:S01]  /*2d00*/  LEA R32, P3, R34, R109, 0x2 ;  /* 0x0000006d22207211 */ /* 0x000fe200078610ff */
[----:B------:R-:W-:Y:S01]  /*2d10*/  IMAD R33, R100, 0x9, RZ ;  /* 0x0000000964217824 */ /* 0x000fe200078e02ff */
[----:B------:R-:W2:Y:S04]  /*2d20*/  LDG.E.U16.CONSTANT R103, desc[UR10][R46.64] ;  /* 0x0000000a2e677981 */ /* 0x000ea8000c1e9500 */
[----:B------:R0:W2:Y:S04]  /*2d30*/  LDG.E.U16.CONSTANT R100, desc[UR10][R46.64+-0x2] ;  /* 0xfffffe0a2e647981 */ /* 0x0000a8000c1e9500 */
[----:B------:R1:W4:Y:S01]  /*2d40*/  LDG.E.U16.CONSTANT R42, desc[UR10][R42.64] ;  /* 0x0000000a2a2a7981 */ /* 0x000322000c1e9500 */
[----:B-----5:R-:W-:-:S03]  /*2d50*/  IMAD R73, R73, 0x10000, R64 ;  /* 0x0001000049497824 */ /* 0x020fc600078e0240 */
[----:B------:R5:W4:Y:S01]  /*2d60*/  LDG.E.U16.CONSTANT R36, desc[UR10][R36.64] ;  /* 0x0000000a24247981 */ /* 0x000b22000c1e9500 */
[----:B0-----:R-:W-:-:S03]  /*2d70*/  VIADD R47, R75, 0x78787878 ;  /* 0x787878784b2f7836 */ /* 0x001fc60000000000 */
[----:B------:R0:W4:Y:S01]  /*2d80*/  LDG.E.U16.CONSTANT R38, desc[UR10][R38.64] ;  /* 0x0000000a26267981 */ /* 0x000122000c1e9500 */
[----:B-1----:R-:W-:Y:S01]  /*2d90*/  VIADD R43, R41, 0x78787878 ;  /* 0x78787878292b7836 */ /* 0x002fe20000000000 */
[----:B------:R-:W-:Y:S01]  /*2da0*/  LOP3.LUT R66, R47, R66, RZ, 0x3c, !PT ;  /* 0x000000422f427212 */ /* 0x000fe200078e3cff */
[----:B------:R-:W-:-:S03]  /*2db0*/  IMAD.IADD R33, R35, 0x1, R33 ;  /* 0x0000000123217824 */ /* 0x000fc600078e0221 */
[----:B------:R-:W-:Y:S02]  /*2dc0*/  LOP3.LUT R46, R43, R44, RZ, 0x3c, !PT ;  /* 0x0000002c2b2e7212 */ /* 0x000fe400078e3cff */
[----:B------:R-:W-:Y:S02]  /*2dd0*/  LOP3.LUT R66, R66, 0x8080808, R75, 0x60, !PT ;  /* 0x0808080842427812 */ /* 0x000fe400078e604b */
[----:B------:R-:W-:Y:S02]  /*2de0*/  LEA.HI.X R33, R34, R111, R33, 0x2, P3 ;  /* 0x0000006f22217211 */ /* 0x000fe400018f1421 */
[----:B-----5:R-:W-:Y:S02]  /*2df0*/  LOP3.LUT R37, R73, 0xf0f0f0f, RZ, 0xc0, !PT ;  /* 0x0f0f0f0f49257812 */ /* 0x020fe400078ec0ff */
[----:B------:R-:W-:Y:S02]  /*2e00*/  LOP3.LUT R46, R46, 0x8080808, R41, 0x60, !PT ;  /* 0x080808082e2e7812 */ /* 0x000fe400078e6029 */
[----:B------:R-:W-:-:S02]  /*2e10*/  PRMT R66, R66, 0xba98, RZ ;  /* 0x0000ba9842427816 */ /* 0x000fc400000000ff */
[----:B------:R-:W-:Y:S01]  /*2e20*/  PRMT R75, R75, 0xba98, RZ ;  /* 0x0000ba984b4b7816 */ /* 0x000fe200000000ff */
[----:B------:R-:W-:Y:S01]  /*2e30*/  IMAD.WIDE.U32 R34, R108, 0x90, R32 ;  /* 0x000000906c227825 */ /* 0x000fe200078e0020 */
[----:B------:R-:W5:Y:S01]  /*2e40*/  LDG.E.CONSTANT R146, desc[UR10][R32.64] ;  /* 0x0000000a20927981 */ /* 0x000f62000c1e9900 */
[----:B------:R-:W-:Y:S02]  /*2e50*/  PRMT R46, R46, 0xba98, RZ ;  /* 0x0000ba982e2e7816 */ /* 0x000fe400000000ff */
[C---:B------:R-:W-:Y:S01]  /*2e60*/  LOP3.LUT R47, R66.reuse, 0x80808080, R47, 0x6, !PT ;  /* 0x80808080422f7812 */ /* 0x040fe200078e062f */
[----:B------:R1:W5:Y:S01]  /*2e70*/  LDG.E.CONSTANT R148, desc[UR10][R32.64+0x400] ;  /* 0x0004000a20947981 */ /* 0x000362000c1e9900 */
[----:B------:R-:W-:Y:S02]  /*2e80*/  LOP3.LUT R44, R66, 0x7f7f7f7f, R75, 0x60, !PT ;  /* 0x7f7f7f7f422c7812 */ /* 0x000fe400078e604b */
[----:B------:R-:W-:Y:S01]  /*2e90*/  PRMT R41, R41, 0xba98, RZ ;  /* 0x0000ba9829297816 */ /* 0x000fe200000000ff */
[----:B------:R-:W-:Y:S01]  /*2ea0*/  UIMAD UR5, UR4, 0x90, URZ ;  /* 0x00000090040578a4 */ /* 0x000fe2000f8e02ff */
[----:B0-----:R-:W-:-:S02]  /*2eb0*/  SHF.R.U32.HI R39, RZ, 0x4, R73 ;  /* 0x00000004ff277819 */ /* 0x001fc40000011649 */
[C---:B------:R-:W-:Y:S01]  /*2ec0*/  LOP3.LUT R43, R46.reuse, 0x80808080, R43, 0x6, !PT ;  /* 0x808080802e2b7812 */ /* 0x040fe200078e062b */
[----:B-1----:R-:W-:Y:S01]  /*2ed0*/  VIADD R32, R37, 0x78787878 ;  /* 0x7878787825207836 */ /* 0x002fe20000000000 */
[----:B------:R-:W-:Y:S02]  /*2ee0*/  LOP3.LUT R47, R47, R44, RZ, 0xfc, !PT ;  /* 0x0000002c2f2f7212 */ /* 0x000fe400078efcff */
[----:B------:R-:W-:Y:S02]  /*2ef0*/  LOP3.LUT R46, R46, 0x7f7f7f7f, R41, 0x60, !PT ;  /* 0x7f7f7f7f2e2e7812 */ /* 0x000fe400078e6029 */
[----:B------:R-:W-:Y:S02]  /*2f00*/  LOP3.LUT R44, R32, R73, RZ, 0x3c, !PT ;  /* 0x00000049202c7212 */ /* 0x000fe400078e3cff */
[----:B------:R-:W-:Y:S01]  /*2f10*/  LOP3.LUT R41, R39, 0xf0f0f0f, RZ, 0xc0, !PT ;  /* 0x0f0f0f0f27297812 */ /* 0x000fe200078ec0ff */
[----:B------:R-:W-:Y:S01]  /*2f20*/  VIADD R35, R35, UR5 ;  /* 0x0000000523237c36 */ /* 0x000fe20008000000 */
[----:B------:R-:W-:-:S02]  /*2f30*/  LOP3.LUT R44, R44, 0x8080808, R37, 0x60, !PT ;  /* 0x080808082c2c7812 */ /* 0x000fc400078e6025 */
[----:B------:R-:W-:Y:S01]  /*2f40*/  LOP3.LUT R43, R43, R46, RZ, 0xfc, !PT ;  /* 0x0000002e2b2b7212 */ /* 0x000fe200078efcff */
[----:B------:R-:W-:Y:S01]  /*2f50*/  VIADD R46, R41, 0x78787878 ;  /* 0x78787878292e7836 */ /* 0x000fe20000000000 */
[----:B------:R-:W5:Y:S01]  /*2f60*/  LDG.E.CONSTANT R64, desc[UR10][R34.64] ;  /* 0x0000000a22407981 */ /* 0x000f62000c1e9900 */
[----:B------:R-:W-:-:S03]  /*2f70*/  PRMT R33, R44, 0xba98, RZ ;  /* 0x0000ba982c217816 */ /* 0x000fc600000000ff */
[----:B------:R0:W5:Y:S01]  /*2f80*/  LDG.E.CONSTANT R66, desc[UR10][R34.64+0x400] ;  /* 0x0004000a22427981 */ /* 0x000162000c1e9900 */
[----:B------:R-:W-:Y:S02]  /*2f90*/  LOP3.LUT R44, R46, R39, RZ, 0x3c, !PT ;  /* 0x000000272e2c7212 */ /* 0x000fe400078e3cff */
[----:B------:R-:W-:Y:S01]  /*2fa0*/  LOP3.LUT R32, R33, 0x80808080, R32, 0x6, !PT ;  /* 0x8080808021207812 */ /* 0x000fe200078e0620 */
[----:B------:R-:W-:Y:S01]  /*2fb0*/  IMAD R48, R49, 0x10000, R48 ;  /* 0x0001000031307824 */ /* 0x000fe200078e0230 */
[----:B------:R-:W-:Y:S02]  /*2fc0*/  LOP3.LUT R44, R44, 0x8080808, R41, 0x60, !PT ;  /* 0x080808082c2c7812 */ /* 0x000fe400078e6029 */
[----:B0-----:R-:W-:-:S04]  /*2fd0*/  PRMT R34, R37, 0xba98, RZ ;  /* 0x0000ba9825227816 */ /* 0x001fc800000000ff */
[----:B------:R-:W-:Y:S02]  /*2fe0*/  LOP3.LUT R33, R33, 0x7f7f7f7f, R34, 0x60, !PT ;  /* 0x7f7f7f7f21217812 */ /* 0x000fe400078e6022 */
[----:B------:R-:W-:Y:S02]  /*2ff0*/  PRMT R35, R44, 0xba98, RZ ;  /* 0x0000ba982c237816 */ /* 0x000fe400000000ff */
[----:B------:R-:W-:Y:S02]  /*3000*/  LOP3.LUT R33, R32, R33, RZ, 0xfc, !PT ;  /* 0x0000002120217212 */ /* 0x000fe400078efcff */
[----:B------:R-:W-:Y:S02]  /*3010*/  PRMT R32, R41, 0xba98, RZ ;  /* 0x0000ba9829207816 */ /* 0x000fe400000000ff */
[----:B------:R-:W-:Y:S02]  /*3020*/  SHF.R.U32.HI R41, RZ, 0x4, R48 ;  /* 0x00000004ff297819 */ /* 0x000fe40000011630 */
[----:B------:R-:W-:-:S02]  /*3030*/  LOP3.LUT R46, R35, 0x80808080, R46, 0x6, !PT ;  /* 0x80808080232e7812 */ /* 0x000fc400078e062e */
[----:B------:R-:W-:Y:S02]  /*3040*/  LOP3.LUT R35, R35, 0x7f7f7f7f, R32, 0x60, !PT ;  /* 0x7f7f7f7f23237812 */ /* 0x000fe400078e6020 */
[----:B------:R-:W-:Y:S02]  /*3050*/  LOP3.LUT R44, R41, 0xf0f0f0f, RZ, 0xc0, !PT ;  /* 0x0f0f0f0f292c7812 */ /* 0x000fe400078ec0ff */
[----:B------:R-:W-:Y:S02]  /*3060*/  LOP3.LUT R34, R48, 0xf0f0f0f, RZ, 0xc0, !PT ;  /* 0x0f0f0f0f30227812 */ /* 0x000fe400078ec0ff */
[----:B------:R-:W-:Y:S01]  /*3070*/  LOP3.LUT R35, R46, R35, RZ, 0xfc, !PT ;  /* 0x000000232e237212 */ /* 0x000fe200078efcff */
[----:B------:R-:W-:Y:S02]  /*3080*/  VIADD R46, R44, 0x78787878 ;  /* 0x787878782c2e7836 */ /* 0x000fe40000000000 */
[----:B------:R-:W-:-:S03]  /*3090*/  VIADD R37, R34, 0x78787878 ;  /* 0x7878787822257836 */ /* 0x000fc60000000000 */
[----:B------:R-:W-:Y:S02]  /*30a0*/  LOP3.LUT R41, R46, R41, RZ, 0x3c, !PT ;  /* 0x000000292e297212 */ /* 0x000fe400078e3cff */
[----:B------:R-:W-:Y:S01]  /*30b0*/  LOP3.LUT R39, R37, R48, RZ, 0x3c, !PT ;  /* 0x0000003025277212 */ /* 0x000fe200078e3cff */
[----:B------:R-:W-:Y:S01]  /*30c0*/  IMAD R50, R51, 0x10000, R50 ;  /* 0x0001000033327824 */ /* 0x000fe200078e0232 */
[----:B------:R-:W-:Y:S02]  /*30d0*/  LOP3.LUT R41, R41, 0x8080808, R44, 0x60, !PT ;  /* 0x0808080829297812 */ /* 0x000fe400078e602c */
[----:B------:R-:W-:Y:S01]  /*30e0*/  LOP3.LUT R39, R39, 0x8080808, R34, 0x60, !PT ;  /* 0x0808080827277812 */ /* 0x000fe200078e6022 */
[----:B------:R0:W-:Y:S01]  /*30f0*/  STS [R114+0x830], R43 ;  /* 0x0008302b72007388 */ /* 0x0001e20000000800 */
[----:B------:R-:W-:Y:S02]  /*3100*/  PRMT R41, R41, 0xba98, RZ ;  /* 0x0000ba9829297816 */ /* 0x000fe400000000ff */
[----:B------:R-:W-:-:S02]  /*3110*/  PRMT R44, R44, 0xba98, RZ ;  /* 0x0000ba982c2c7816 */ /* 0x000fc400000000ff */
[----:B------:R-:W-:Y:S02]  /*3120*/  PRMT R32, R39, 0xba98, RZ ;  /* 0x0000ba9827207816 */ /* 0x000fe400000000ff */
[----:B------:R-:W-:Y:S02]  /*3130*/  PRMT R39, R34, 0xba98, RZ ;  /* 0x0000ba9822277816 */ /* 0x000fe400000000ff */
[----:B0-----:R-:W-:Y:S02]  /*3140*/  SHF.R.U32.HI R43, RZ, 0x4, R50 ;  /* 0x00000004ff2b7819 */ /* 0x001fe40000011632 */
[----:B------:R-:W-:Y:S02]  /*3150*/  LOP3.LUT R34, R50, 0xf0f0f0f, RZ, 0xc0, !PT ;  /* 0x0f0f0f0f32227812 */ /* 0x000fe400078ec0ff */
[C---:B------:R-:W-:Y:S02]  /*3160*/  LOP3.LUT R46, R41.reuse, 0x80808080, R46, 0x6, !PT ;  /* 0x80808080292e7812 */ /* 0x040fe400078e062e */
[----:B------:R-:W-:-:S02]  /*3170*/  LOP3.LUT R41, R41, 0x7f7f7f7f, R44, 0x60, !PT ;  /* 0x7f7f7f7f29297812 */ /* 0x000fc400078e602c */
[----:B------:R-:W-:Y:S01]  /*3180*/  LOP3.LUT R44, R43, 0xf0f0f0f, RZ, 0xc0, !PT ;  /* 0x0f0f0f0f2b2c7812 */ /* 0x000fe200078ec0ff */
[----:B------:R0:W-:Y:S01]  /*3190*/  STS [R114+0x11a0], R33 ;  /* 0x0011a02172007388 */ /* 0x0001e20000000800 */
[----:B------:R-:W-:Y:S02]  /*31a0*/  LOP3.LUT R41, R46, R41, RZ, 0xfc, !PT ;  /* 0x000000292e297212 */ /* 0x000fe400078efcff */
[----:B------:R-:W-:Y:S01]  /*31b0*/  LOP3.LUT R37, R32, 0x80808080, R37, 0x6, !PT ;  /* 0x8080808020257812 */ /* 0x000fe200078e0625 */
[----:B------:R-:W-:Y:S01]  /*31c0*/  VIADD R46, R44, 0x78787878 ;  /* 0x787878782c2e7836 */ /* 0x000fe20000000000 */
[----:B------:R-:W-:Y:S01]  /*31d0*/  LOP3.LUT R32, R32, 0x7f7f7f7f, R39, 0x60, !PT ;  /* 0x7f7f7f7f20207812 */ /* 0x000fe200078e6027 */
[----:B0-----:R-:W-:-:S03]  /*31e0*/  VIADD R33, R34, 0x78787878 ;  /* 0x7878787822217836 */ /* 0x001fc60000000000 */
[----:B------:R-:W-:Y:S02]  /*31f0*/  LOP3.LUT R43, R46, R43, RZ, 0x3c, !PT ;  /* 0x0000002b2e2b7212 */ /* 0x000fe400078e3cff */
[----:B------:R-:W-:Y:S01]  /*3200*/  LOP3.LUT R39, R33, R50, RZ, 0x3c, !PT ;  /* 0x0000003221277212 */ /* 0x000fe200078e3cff */
[----:B------:R-:W-:Y:S01]  /*3210*/  IMAD R52, R53, 0x10000, R52 ;  /* 0x0001000035347824 */ /* 0x000fe200078e0234 */
[----:B------:R-:W-:Y:S02]  /*3220*/  LOP3.LUT R43, R43, 0x8080808, R44, 0x60, !PT ;  /* 0x080808082b2b7812 */ /* 0x000fe400078e602c */
[----:B------:R-:W-:Y:S01]  /*3230*/  LOP3.LUT R39, R39, 0x8080808, R34, 0x60, !PT ;  /* 0x0808080827277812 */ /* 0x000fe200078e6022 */
[----:B------:R0:W-:Y:S01]  /*3240*/  STS [R114+0x11b0], R35 ;  /* 0x0011b02372007388 */ /* 0x0001e20000000800 */
[----:B------:R-:W-:Y:S02]  /*3250*/  LOP3.LUT R37, R37, R32, RZ, 0xfc, !PT ;  /* 0x0000002025257212 */ /* 0x000fe400078efcff */
[----:B------:R-:W-:-:S02]  /*3260*/  PRMT R32, R39, 0xba98, RZ ;  /* 0x0000ba9827207816 */ /* 0x000fc400000000ff */
[----:B------:R-:W-:Y:S02]  /*3270*/  PRMT R43, R43, 0xba98, RZ ;  /* 0x0000ba982b2b7816 */ /* 0x000fe400000000ff */
[----:B------:R-:W-:Y:S02]  /*3280*/  PRMT R44, R44, 0xba98, RZ ;  /* 0x0000ba982c2c7816 */ /* 0x000fe400000000ff */
[----:B0-----:R-:W-:Y:S02]  /*3290*/  PRMT R35, R34, 0xba98, RZ ;  /* 0x0000ba9822237816 */ /* 0x001fe400000000ff */
[----:B------:R-:W-:Y:S02]  /*32a0*/  LOP3.LUT R34, R52, 0xf0f0f0f, RZ, 0xc0, !PT ;  /* 0x0f0f0f0f34227812 */ /* 0x000fe400078ec0ff */
[----:B------:R-:W-:Y:S02]  /*32b0*/  LOP3.LUT R33, R32, 0x80808080, R33, 0x6, !PT ;  /* 0x8080808020217812 */ /* 0x000fe400078e0621 */
[----:B------:R-:W-:-:S02]  /*32c0*/  SHF.R.U32.HI R39, RZ, 0x4, R52 ;  /* 0x00000004ff277819 */ /* 0x000fc40000011634 */
[----:B------:R-:W-:Y:S01]  /*32d0*/  LOP3.LUT R32, R32, 0x7f7f7f7f, R35, 0x60, !PT ;  /* 0x7f7f7f7f20207812 */ /* 0x000fe200078e6023 */
[----:B------:R-:W-:Y:S01]  /*32e0*/  VIADD R35, R34, 0x78787878 ;  /* 0x7878787822237836 */ /* 0x000fe20000000000 */
[C---:B------:R-:W-:Y:S02]  /*32f0*/  LOP3.LUT R46, R43.reuse, 0x80808080, R46, 0x6, !PT ;  /* 0x808080802b2e7812 */ /* 0x040fe400078e062e */
[----:B------:R-:W-:Y:S02]  /*3300*/  LOP3.LUT R43, R43, 0x7f7f7f7f, R44, 0x60, !PT ;  /* 0x7f7f7f7f2b2b7812 */ /* 0x000fe400078e602c */
[----:B------:R-:W-:Y:S01]  /*3310*/  LOP3.LUT R44, R39, 0xf0f0f0f, RZ, 0xc0, !PT ;  /* 0x0f0f0f0f272c7812 */ /* 0x000fe200078ec0ff */
[----:B------:R0:W-:Y:S01]  /*3320*/  STS [R114+0x1b20], R37 ;  /* 0x001b202572007388 */ /* 0x0001e20000000800 */
[----:B------:R-:W-:-:S03]  /*3330*/  LOP3.LUT R43, R46, R43, RZ, 0xfc, !PT ;  /* 0x0000002b2e2b7212 */ /* 0x000fc600078efcff */
[----:B------:R-:W-:Y:S01]  /*3340*/  VIADD R46, R44, 0x78787878 ;  /* 0x787878782c2e7836 */ /* 0x000fe20000000000 */
[----:B0-----:R-:W-:Y:S01]  /*3350*/  LOP3.LUT R37, R35, R52, RZ, 0x3c, !PT ;  /* 0x0000003423257212 */ /* 0x001fe200078e3cff */
[----:B------:R-:W-:-:S03]  /*3360*/  IMAD R54, R55, 0x10000, R54 ;  /* 0x0001000037367824 */ /* 0x000fc600078e0236 */
[----:B------:R-:W-:Y:S02]  /*3370*/  LOP3.LUT R37, R37, 0x8080808, R34, 0x60, !PT ;  /* 0x0808080825257812 */ /* 0x000fe400078e6022 */
[----:B------:R-:W-:Y:S02]  /*3380*/  LOP3.LUT R33, R33, R32, RZ, 0xfc, !PT ;  /* 0x0000002021217212 */ /* 0x000fe400078efcff */
[----:B------:R-:W-:Y:S02]  /*3390*/  LOP3.LUT R39, R46, R39, RZ, 0x3c, !PT ;  /* 0x000000272e277212 */ /* 0x000fe400078e3cff */
[----:B------:R-:W-:Y:S02]  /*33a0*/  PRMT R32, R37, 0xba98, RZ ;  /* 0x0000ba9825207816 */ /* 0x000fe400000000ff */
[----:B------:R-:W-:Y:S02]  /*33b0*/  PRMT R37, R34, 0xba98, RZ ;  /* 0x0000ba9822257816 */ /* 0x000fe400000000ff */
[----:B------:R-:W-:-:S02]  /*33c0*/  LOP3.LUT R34, R54, 0xf0f0f0f, RZ, 0xc0, !PT ;  /* 0x0f0f0f0f36227812 */ /* 0x000fc400078ec0ff */
[----:B------:R-:W-:Y:S01]  /*33d0*/  LOP3.LUT R39, R39, 0x8080808, R44, 0x60, !PT ;  /* 0x0808080827277812 */ /* 0x000fe200078e602c */
[----:B------:R0:W-:Y:S01]  /*33e0*/  STS [R114+0x24a0], R33 ;  /* 0x0024a02172007388 */ /* 0x0001e20000000800 */
[----:B------:R-:W-:Y:S02]  /*33f0*/  PRMT R44, R44, 0xba98, RZ ;  /* 0x0000ba982c2c7816 */ /* 0x000fe400000000ff */
[----:B------:R-:W-:Y:S01]  /*3400*/  PRMT R39, R39, 0xba98, RZ ;  /* 0x0000ba9827277816 */ /* 0x000fe200000000ff */
[----:B------:R1:W-:Y:S01]  /*3410*/  STS [R114+0x1b30], R41 ;  /* 0x001b302972007388 */ /* 0x0003e20000000800 */
[----:B------:R-:W-:Y:S01]  /*3420*/  LOP3.LUT R35, R32, 0x80808080, R35, 0x6, !PT ;  /* 0x8080808020237812 */ /* 0x000fe200078e0623 */
[----:B0-----:R-:W-:Y:S01]  /*3430*/  VIADD R33, R34, 0x78787878 ;  /* 0x7878787822217836 */ /* 0x001fe20000000000 */
[----:B------:R-:W-:Y:S02]  /*3440*/  LOP3.LUT R32, R32, 0x7f7f7f7f, R37, 0x60, !PT ;  /* 0x7f7f7f7f20207812 */ /* 0x000fe400078e6025 */
[----:B-1----:R-:W-:-:S02]  /*3450*/  SHF.R.U32.HI R41, RZ, 0x4, R54 ;  /* 0x00000004ff297819 */ /* 0x002fc40000011636 */
[----:B------:R-:W-:Y:S02]  /*3460*/  LOP3.LUT R46, R39, 0x80808080, R46, 0x6, !PT ;  /* 0x80808080272e7812 */ /* 0x000fe400078e062e */
[----:B------:R-:W-:Y:S02]  /*3470*/  LOP3.LUT R37, R33, R54, RZ, 0x3c, !PT ;  /* 0x0000003621257212 */ /* 0x000fe400078e3cff */
[----:B------:R-:W-:Y:S02]  /*3480*/  LOP3.LUT R39, R39, 0x7f7f7f7f, R44, 0x60, !PT ;  /* 0x7f7f7f7f27277812 */ /* 0x000fe400078e602c */
[----:B------:R-:W-:Y:S01]  /*3490*/  LOP3.LUT R44, R41, 0xf0f0f0f, RZ, 0xc0, !PT ;  /* 0x0f0f0f0f292c7812 */ /* 0x000fe200078ec0ff */
[----:B------:R-:W-:Y:S01]  /*34a0*/  IMAD R56, R57, 0x10000, R56 ;  /* 0x0001000039387824 */ /* 0x000fe200078e0238 */
[----:B------:R-:W-:Y:S02]  /*34b0*/  LOP3.LUT R37, R37, 0x8080808, R34, 0x60, !PT ;  /* 0x0808080825257812 */ /* 0x000fe400078e6022 */
[----:B------:R-:W-:Y:S01]  /*34c0*/  LOP3.LUT R39, R46, R39, RZ, 0xfc, !PT ;  /* 0x000000272e277212 */ /* 0x000fe200078efcff */
[----:B------:R-:W-:Y:S01]  /*34d0*/  VIADD R46, R44, 0x78787878 ;  /* 0x787878782c2e7836 */ /* 0x000fe20000000000 */
[----:B------:R-:W-:-:S02]  /*34e0*/  LOP3.LUT R35, R35, R32, RZ, 0xfc, !PT ;  /* 0x0000002023237212 */ /* 0x000fc400078efcff */
[----:B------:R-:W-:Y:S02]  /*34f0*/  PRMT R32, R37, 0xba98, RZ ;  /* 0x0000ba9825207816 */ /* 0x000fe400000000ff */
[----:B------:R-:W-:Y:S02]  /*3500*/  PRMT R37, R34, 0xba98, RZ ;  /* 0x0000ba9822257816 */ /* 0x000fe400000000ff */
[----:B------:R-:W-:Y:S02]  /*3510*/  LOP3.LUT R34, R56, 0xf0f0f0f, RZ, 0xc0, !PT ;  /* 0x0f0f0f0f38227812 */ /* 0x000fe400078ec0ff */
[----:B------:R-:W-:Y:S01]  /*3520*/  LOP3.LUT R41, R46, R41, RZ, 0x3c, !PT ;  /* 0x000000292e297212 */ /* 0x000fe200078e3cff */
[----:B------:R0:W-:Y:S03]  /*3530*/  STS [R114+0x2e20], R35 ;  /* 0x002e202372007388 */ /* 0x0001e60000000800 */
[----:B------:R-:W-:Y:S01]  /*3540*/  LOP3.LUT R41, R41, 0x8080808, R44, 0x60, !PT ;  /* 0x0808080829297812 */ /* 0x000fe200078e602c */
[----:B------:R1:W-:Y:S01]  /*3550*/  STS [R114+0x24b0], R43 ;  /* 0x0024b02b72007388 */ /* 0x0003e20000000800 */
[----:B------:R-:W-:Y:S01]  /*3560*/  LOP3.LUT R33, R32, 0x80808080, R33, 0x6, !PT ;  /* 0x8080808020217812 */ /* 0x000fe200078e0621 */
[----:B0-----:R-:W-:Y:S01]  /*3570*/  VIADD R35, R34, 0x78787878 ;  /* 0x7878787822237836 */ /* 0x001fe20000000000 */
[----:B------:R-:W-:-:S02]  /*3580*/  LOP3.LUT R32, R32, 0x7f7f7f7f, R37, 0x60, !PT ;  /* 0x7f7f7f7f20207812 */ /* 0x000fc400078e6025 */
[----:B-1----:R-:W-:Y:S02]  /*3590*/  SHF.R.U32.HI R43, RZ, 0x4, R56 ;  /* 0x00000004ff2b7819 */ /* 0x002fe40000011638 */
[----:B------:R-:W-:Y:S02]  /*35a0*/  PRMT R41, R41, 0xba98, RZ ;  /* 0x0000ba9829297816 */ /* 0x000fe400000000ff */
[----:B------:R-:W-:Y:S02]  /*35b0*/  LOP3.LUT R37, R35, R56, RZ, 0x3c, !PT ;  /* 0x0000003823257212 */ /* 0x000fe400078e3cff */
[----:B------:R-:W-:Y:S02]  /*35c0*/  PRMT R44, R44, 0xba98, RZ ;  /* 0x0000ba982c2c7816 */ /* 0x000fe400000000ff */
[----:B------:R-:W-:Y:S02]  /*35d0*/  LOP3.LUT R45, R43, 0xf0f0f0f, RZ, 0xc0, !PT ;  /* 0x0f0f0f0f2b2d7812 */ /* 0x000fe400078ec0ff */
[----:B------:R-:W-:-:S02]  /*35e0*/  LOP3.LUT R46, R41, 0x80808080, R46, 0x6, !PT ;  /* 0x80808080292e7812 */ /* 0x000fc400078e062e */
[----:B------:R-:W-:Y:S02]  /*35f0*/  LOP3.LUT R37, R37, 0x8080808, R34, 0x60, !PT ;  /* 0x0808080825257812 */ /* 0x000fe400078e6022 */
[----:B------:R-:W-:Y:S01]  /*3600*/  LOP3.LUT R41, R41, 0x7f7f7f7f, R44, 0x60, !PT ;  /* 0x7f7f7f7f29297812 */ /* 0x000fe200078e602c */
[----:B------:R-:W-:Y:S01]  /*3610*/  VIADD R44, R45, 0x78787878 ;  /* 0x787878782d2c7836 */ /* 0x000fe20000000000 */
[----:B------:R-:W-:Y:S02]  /*3620*/  LOP3.LUT R33, R33, R32, RZ, 0xfc, !PT ;  /* 0x0000002021217212 */ /* 0x000fe400078efcff */
[----:B------:R-:W-:Y:S01]  /*3630*/  PRMT R32, R37, 0xba98, RZ ;  /* 0x0000ba9825207816 */ /* 0x000fe200000000ff */
[----:B------:R-:W-:Y:S01]  /*3640*/  IMAD R58, R59, 0x10000, R58 ;  /* 0x000100003b3a7824 */ /* 0x000fe200078e023a */
[----:B------:R-:W-:Y:S02]  /*3650*/  PRMT R37, R34, 0xba98, RZ ;  /* 0x0000ba9822257816 */ /* 0x000fe400000000ff */
[----:B------:R-:W-:-:S02]  /*3660*/  LOP3.LUT R34, R44, R43, RZ, 0x3c, !PT ;  /* 0x0000002b2c227212 */ /* 0x000fc400078e3cff */
[C---:B------:R-:W-:Y:S02]  /*3670*/  LOP3.LUT R35, R32.reuse, 0x80808080, R35, 0x6, !PT ;  /* 0x8080808020237812 */ /* 0x040fe400078e0623 */
[----:B------:R-:W-:Y:S02]  /*3680*/  LOP3.LUT R32, R32, 0x7f7f7f7f, R37, 0x60, !PT ;  /* 0x7f7f7f7f20207812 */ /* 0x000fe400078e6025 */
[----:B------:R-:W-:Y:S02]  /*3690*/  LOP3.LUT R34, R34, 0x8080808, R45, 0x60, !PT ;  /* 0x0808080822227812 */ /* 0x000fe400078e602d */
[----:B------:R-:W-:Y:S01]  /*36a0*/  SHF.R.U32.HI R43, RZ, 0x4, R58 ;  /* 0x00000004ff2b7819 */ /* 0x000fe2000001163a */
[----:B------:R0:W-:Y:S01]  /*36b0*/  STS [R114+0x37a0], R33 ;  /* 0x0037a02172007388 */ /* 0x0001e20000000800 */
[----:B------:R-:W-:Y:S02]  /*36c0*/  LOP3.LUT R37, R58, 0xf0f0f0f, RZ, 0xc0, !PT ;  /* 0x0f0f0f0f3a257812 */ /* 0x000fe400078ec0ff */
[----:B------:R-:W-:-:S02]  /*36d0*/  LOP3.LUT R35, R35, R32, RZ, 0xfc, !PT ;  /* 0x0000002023237212 */ /* 0x000fc400078efcff */
[----:B------:R-:W-:Y:S01]  /*36e0*/  PRMT R32, R45, 0xba98, RZ ;  /* 0x0000ba982d207816 */ /* 0x000fe200000000ff */
[----:B------:R1:W-:Y:S01]  /*36f0*/  STS [R114+0x2e30], R39 ;  /* 0x002e302772007388 */ /* 0x0003e20000000800 */
[----:B0-----:R-:W-:Y:S02]  /*3700*/  PRMT R33, R34, 0xba98, RZ ;  /* 0x0000ba9822217816 */ /* 0x001fe400000000ff */
[----:B------:R-:W-:Y:S02]  /*3710*/  LOP3.LUT R34, R43, 0xf0f0f0f, RZ, 0xc0, !PT ;  /* 0x0f0f0f0f2b227812 */ /* 0x000fe400078ec0ff */
[----:B------:R-:W-:Y:S01]  /*3720*/  LOP3.LUT R44, R33, 0x80808080, R44, 0x6, !PT ;  /* 0x80808080212c7812 */ /* 0x000fe200078e062c */
[----:B-1----:R-:W-:Y:S01]  /*3730*/  VIADD R39, R37, 0x78787878 ;  /* 0x7878787825277836 */ /* 0x002fe20000000000 */
[----:B------:R-:W-:Y:S01]  /*3740*/  LOP3.LUT R33, R33, 0x7f7f7f7f, R32, 0x60, !PT ;  /* 0x7f7f7f7f21217812 */ /* 0x000fe200078e6020 */
[----:B------:R-:W-:Y:S01]  /*3750*/  VIADD R32, R34, 0x78787878 ;  /* 0x7878787822207836 */ /* 0x000fe20000000000 */
[----:B------:R-:W-:Y:S01]  /*3760*/  LOP3.LUT R41, R46, R41, RZ, 0xfc, !PT ;  /* 0x000000292e297212 */ /* 0x000fe200078efcff */
[----:B------:R-:W-:Y:S01]  /*3770*/  IMAD R65, R68, 0x10000, R65 ;  /* 0x0001000044417824 */ /* 0x000fe200078e0241 */
[----:B------:R-:W-:-:S02]  /*3780*/  LOP3.LUT R58, R39, R58, RZ, 0x3c, !PT ;  /* 0x0000003a273a7212 */ /* 0x000fc400078e3cff */
[----:B------:R-:W-:Y:S01]  /*3790*/  LOP3.LUT R43, R32, R43, RZ, 0x3c, !PT ;  /* 0x0000002b202b7212 */ /* 0x000fe200078e3cff */
[----:B------:R0:W-:Y:S01]  /*37a0*/  STS [R114+0x37b0], R41 ;  /* 0x0037b02972007388 */ /* 0x0001e20000000800 */
[----:B------:R-:W-:Y:S02]  /*37b0*/  LOP3.LUT R58, R58, 0x8080808, R37, 0x60, !PT ;  /* 0x080808083a3a7812 */ /* 0x000fe400078e6025 */
[----:B------:R-:W-:Y:S02]  /*37c0*/  LOP3.LUT R43, R43, 0x8080808, R34, 0x60, !PT ;  /* 0x080808082b2b7812 */ /* 0x000fe400078e6022 */
[----:B------:R-:W-:Y:S02]  /*37d0*/  PRMT R58, R58, 0xba98, RZ ;  /* 0x0000ba983a3a7816 */ /* 0x000fe400000000ff */
[----:B------:R-:W-:Y:S02]  /*37e0*/  PRMT R37, R37, 0xba98, RZ ;  /* 0x0000ba9825257816 */ /* 0x000fe400000000ff */
[----:B0-----:R-:W-:-:S02]  /*37f0*/  LOP3.LUT R41, R65, 0xf0f0f0f, RZ, 0xc0, !PT ;  /* 0x0f0f0f0f41297812 */ /* 0x001fc400078ec0ff */
[----:B------:R-:W-:Y:S02]  /*3800*/  LOP3.LUT R33, R44, R33, RZ, 0xfc, !PT ;  /* 0x000000212c217212 */ /* 0x000fe400078efcff */
[----:B------:R-:W-:Y:S01]  /*3810*/  PRMT R43, R43, 0xba98, RZ ;  /* 0x0000ba982b2b7816 */ /* 0x000fe200000000ff */
[----:B------:R-:W-:Y:S01]  /*3820*/  VIADD R44, R41, 0x78787878 ;  /* 0x78787878292c7836 */ /* 0x000fe20000000000 */
[----:B------:R-:W-:Y:S02]  /*3830*/  PRMT R34, R34, 0xba98, RZ ;  /* 0x0000ba9822227816 */ /* 0x000fe400000000ff */
[C---:B------:R-:W-:Y:S02]  /*3840*/  LOP3.LUT R39, R58.reuse, 0x80808080, R39, 0x6, !PT ;  /* 0x808080803a277812 */ /* 0x040fe400078e0627 */
[----:B------:R-:W-:Y:S02]  /*3850*/  LOP3.LUT R58, R58, 0x7f7f7f7f, R37, 0x60, !PT ;  /* 0x7f7f7f7f3a3a7812 */ /* 0x000fe400078e6025 */
[----:B------:R-:W-:-:S02]  /*3860*/  LOP3.LUT R32, R43, 0x80808080, R32, 0x6, !PT ;  /* 0x808080802b207812 */ /* 0x000fc400078e0620 */
[----:B------:R-:W-:Y:S02]  /*3870*/  SHF.R.U32.HI R37, RZ, 0x4, R65 ;  /* 0x00000004ff257819 */ /* 0x000fe40000011641 */
[----:B------:R-:W-:Y:S02]  /*3880*/  LOP3.LUT R43, R43, 0x7f7f7f7f, R34, 0x60, !PT ;  /* 0x7f7f7f7f2b2b7812 */ /* 0x000fe400078e6022 */
[----:B------:R-:W-:Y:S02]  /*3890*/  LOP3.LUT R34, R44, R65, RZ, 0x3c, !PT ;  /* 0x000000412c227212 */ /* 0x000fe400078e3cff */
[----:B------:R-:W-:Y:S02]  /*38a0*/  LOP3.LUT R45, R37, 0xf0f0f0f, RZ, 0xc0, !PT ;  /* 0x0f0f0f0f252d7812 */ /* 0x000fe400078ec0ff */
[----:B------:R-:W-:Y:S01]  /*38b0*/  LOP3.LUT R34, R34, 0x8080808, R41, 0x60, !PT ;  /* 0x0808080822227812 */ /* 0x000fe200078e6029 */
[----:B------:R0:W-:Y:S01]  /*38c0*/  STS [R114+0x4120], R35 ;  /* 0x0041202372007388 */ /* 0x0001e20000000800 */
[----:B------:R-:W-:Y:S01]  /*38d0*/  LOP3.LUT R43, R32, R43, RZ, 0xfc, !PT ;  /* 0x0000002b202b7212 */ /* 0x000fe200078efcff */
[----:B------:R-:W-:Y:S01]  /*38e0*/  VIADD R46, R45, 0x78787878 ;  /* 0x787878782d2e7836 */ /* 0x000fe20000000000 */
[----:B------:R-:W-:Y:S01]  /*38f0*/  PRMT R32, R41, 0xba98, RZ ;  /* 0x0000ba9829207816 */ /* 0x000fe200000000ff */
[----:B------:R-:W-:Y:S01]  /*3900*/  IMAD R67, R70, 0x10000, R67 ;  /* 0x0001000046437824 */ /* 0x000fe200078e0243 */
[----:B0-----:R-:W-:-:S02]  /*3910*/  PRMT R35, R34, 0xba98, RZ ;  /* 0x0000ba9822237816 */ /* 0x001fc400000000ff */
[----:B------:R-:W-:Y:S02]  /*3920*/  LOP3.LUT R34, R46, R37, RZ, 0x3c, !PT ;  /* 0x000000252e227212 */ /* 0x000fe400078e3cff */
[C---:B------:R-:W-:Y:S02]  /*3930*/  LOP3.LUT R44, R35.reuse, 0x80808080, R44, 0x6, !PT ;  /* 0x80808080232c7812 */ /* 0x040fe400078e062c */
[----:B------:R-:W-:Y:S02]  /*3940*/  LOP3.LUT R35, R35, 0x7f7f7f7f, R32, 0x60, !PT ;  /* 0x7f7f7f7f23237812 */ /* 0x000fe400078e6020 */
[----:B------:R-:W-:Y:S02]  /*3950*/  SHF.R.U32.HI R41, RZ, 0x4, R67 ;  /* 0x00000004ff297819 */ /* 0x000fe40000011643 */
[----:B------:R-:W-:Y:S01]  /*3960*/  LOP3.LUT R37, R67, 0xf0f0f0f, RZ, 0xc0, !PT ;  /* 0x0f0f0f0f43257812 */ /* 0x000fe200078ec0ff */
[----:B------:R0:W-:Y:S01]  /*3970*/  STS [R114+0x4ab0], R43 ;  /* 0x004ab02b72007388 */ /* 0x0001e20000000800 */
[----:B------:R-:W-:-:S02]  /*3980*/  LOP3.LUT R34, R34, 0x8080808, R45, 0x60, !PT ;  /* 0x0808080822227812 */ /* 0x000fc400078e602d */
[----:B------:R-:W-:Y:S01]  /*3990*/  LOP3.LUT R35, R44, R35, RZ, 0xfc, !PT ;  /* 0x000000232c237212 */ /* 0x000fe200078efcff */
[----:B------:R-:W-:Y:S01]  /*39a0*/  VIADD R44, R37, 0x78787878 ;  /* 0x78787878252c7836 */ /* 0x000fe20000000000 */
[----:B------:R1:W-:Y:S01]  /*39b0*/  STS [R114+0x4130], R33 ;  /* 0x0041302172007388 */ /* 0x0003e20000000800 */
[----:B0-----:R-:W-:Y:S02]  /*39c0*/  LOP3.LUT R43, R41, 0xf0f0f0f, RZ, 0xc0, !PT ;  /* 0x0f0f0f0f292b7812 */ /* 0x001fe400078ec0ff */
[----:B------:R-:W-:Y:S02]  /*39d0*/  PRMT R32, R45, 0xba98, RZ ;  /* 0x0000ba982d207816 */ /* 0x000fe400000000ff */
[----:B-1----:R-:W-:Y:S01]  /*39e0*/  PRMT R33, R34, 0xba98, RZ ;  /* 0x0000ba9822217816 */ /* 0x002fe200000000ff */
[----:B------:R-:W-:Y:S01]  /*39f0*/  VIADD R48, R43, 0x78787878 ;  /* 0x787878782b307836 */ /* 0x000fe20000000000 */
[----:B------:R-:W-:Y:S02]  /*3a00*/  LOP3.LUT R34, R44, R67, RZ, 0x3c, !PT ;  /* 0x000000432c227212 */ /* 0x000fe400078e3cff */
[----:B------:R-:W-:-:S02]  /*3a10*/  LOP3.LUT R39, R39, R58, RZ, 0xfc, !PT ;  /* 0x0000003a27277212 */ /* 0x000fc400078efcff */
        /* <DEDUP_REMOVED lines=8> */
[----:B------:R-:W-:Y:S02]  /*3aa0*/  PRMT R41, R41, 0xba98, RZ ;  /* 0x0000ba9829297816 */ /* 0x000fe400000000ff */
[----:B0-----:R-:W-:Y:S02]  /*3ab0*/  PRMT R39, R34, 0xba98, RZ ;  /* 0x0000ba9822277816 */ /* 0x001fe400000000ff */
[----:B------:R-:W-:Y:S02]  /*3ac0*/  PRMT R34, R43, 0xba98, RZ ;  /* 0x0000ba982b227816 */ /* 0x000fe400000000ff */
[C---:B------:R-:W-:Y:S02]  /*3ad0*/  LOP3.LUT R44, R39.reuse, 0x80808080, R44, 0x6, !PT ;  /* 0x80808080272c7812 */ /* 0x040fe400078e062c */
[----:B------:R-:W-:Y:S02]  /*3ae0*/  LOP3.LUT R39, R39, 0x7f7f7f7f, R32, 0x60, !PT ;  /* 0x7f7f7f7f27277812 */ /* 0x000fe400078e6020 */
[----:B------:R-:W-:Y:S01]  /*3af0*/  LOP3.LUT R32, R69, 0xf0f0f0f, RZ, 0xc0, !PT ;  /* 0x0f0f0f0f45207812 */ /* 0x000fe200078ec0ff */
[----:B------:R0:W-:Y:S01]  /*3b00*/  STS [R114+0x5420], R35 ;  /* 0x0054202372007388 */ /* 0x0001e20000000800 */
[----:B------:R-:W-:-:S02]  /*3b10*/  LOP3.LUT R48, R41, 0x80808080, R48, 0x6, !PT ;  /* 0x8080808029307812 */ /* 0x000fc400078e0630 */
[----:B------:R-:W-:Y:S01]  /*3b20*/  LOP3.LUT R41, R41, 0x7f7f7f7f, R34, 0x60, !PT ;  /* 0x7f7f7f7f29297812 */ /* 0x000fe200078e6022 */
[----:B------:R-:W-:Y:S01]  /*3b30*/  VIADD R34, R32, 0x78787878 ;  /* 0x7878787820227836 */ /* 0x000fe20000000000 */
[----:B0-----:R-:W-:-:S04]  /*3b40*/  SHF.R.U32.HI R35, RZ, 0x4, R69 ;  /* 0x00000004ff237819 */ /* 0x001fc80000011645 */
[----:B------:R-:W-:Y:S02]  /*3b50*/  LOP3.LUT R69, R34, R69, RZ, 0x3c, !PT ;  /* 0x0000004522457212 */ /* 0x000fe400078e3cff */
[----:B------:R-:W-:Y:S01]  /*3b60*/  LOP3.LUT R37, R35, 0xf0f0f0f, RZ, 0xc0, !PT ;  /* 0x0f0f0f0f23257812 */ /* 0x000fe200078ec0ff */
[----:B---3--:R-:W-:Y:S01]  /*3b70*/  IMAD R71, R74, 0x10000, R71 ;  /* 0x000100004a477824 */ /* 0x008fe200078e0247 */
[----:B------:R-:W-:Y:S02]  /*3b80*/  LOP3.LUT R39, R44, R39, RZ, 0xfc, !PT ;  /* 0x000000272c277212 */ /* 0x000fe400078efcff */
[----:B------:R-:W-:Y:S01]  /*3b90*/  LOP3.LUT R69, R69, 0x8080808, R32, 0x60, !PT ;  /* 0x0808080845457812 */ /* 0x000fe200078e6020 */
[----:B------:R-:W-:Y:S01]  /*3ba0*/  VIADD R44, R37, 0x78787878 ;  /* 0x78787878252c7836 */ /* 0x000fe20000000000 */
[----:B------:R-:W-:Y:S02]  /*3bb0*/  LOP3.LUT R33, R46, R33, RZ, 0xfc, !PT ;  /* 0x000000212e217212 */ /* 0x000fe400078efcff */
[----:B------:R-:W-:-:S02]  /*3bc0*/  PRMT R69, R69, 0xba98, RZ ;  /* 0x0000ba9845457816 */ /* 0x000fc400000000ff */
[----:B------:R-:W-:Y:S02]  /*3bd0*/  LOP3.LUT R43, R71, 0xf0f0f0f, RZ, 0xc0, !PT ;  /* 0x0f0f0f0f472b7812 */ /* 0x000fe400078ec0ff */
[----:B------:R-:W-:Y:S02]  /*3be0*/  LOP3.LUT R46, R44, R35, RZ, 0x3c, !PT ;  /* 0x000000232c2e7212 */ /* 0x000fe400078e3cff */
[----:B------:R-:W-:Y:S02]  /*3bf0*/  PRMT R32, R32, 0xba98, RZ ;  /* 0x0000ba9820207816 */ /* 0x000fe400000000ff */
[----:B------:R-:W-:Y:S01]  /*3c00*/  SHF.R.U32.HI R35, RZ, 0x4, R71 ;  /* 0x00000004ff237819 */ /* 0x000fe20000011647 */
[----:B------:R0:W-:Y:S01]  /*3c10*/  STS [R114+0x5da0], R39 ;  /* 0x005da02772007388 */ /* 0x0001e20000000800 */
[----:B------:R-:W-:Y:S01]  /*3c20*/  LOP3.LUT R41, R48, R41, RZ, 0xfc, !PT ;  /* 0x0000002930297212 */ /* 0x000fe200078efcff */
[----:B------:R-:W-:Y:S01]  /*3c30*/  VIADD R48, R43, 0x78787878 ;  /* 0x787878782b307836 */ /* 0x000fe20000000000 */
[----:B------:R-:W-:-:S02]  /*3c40*/  LOP3.LUT R34, R69, 0x80808080, R34, 0x6, !PT ;  /* 0x8080808045227812 */ /* 0x000fc400078e0622 */
[----:B------:R-:W-:Y:S02]  /*3c50*/  LOP3.LUT R69, R69, 0x7f7f7f7f, R32, 0x60, !PT ;  /* 0x7f7f7f7f45457812 */ /* 0x000fe400078e6020 */
[----:B------:R-:W-:Y:S02]  /*3c60*/  LOP3.LUT R46, R46, 0x8080808, R37, 0x60, !PT ;  /* 0x080808082e2e7812 */ /* 0x000fe400078e6025 */
[----:B0-----:R-:W-:Y:S01]  /*3c70*/  LOP3.LUT R39, R35, 0xf0f0f0f, RZ, 0xc0, !PT ;  /* 0x0f0f0f0f23277812 */ /* 0x001fe200078ec0ff */
[----:B------:R0:W-:Y:S01]  /*3c80*/  STS [R114+0x5430], R33 ;  /* 0x0054302172007388 */ /* 0x0001e20000000800 */
[----:B------:R-:W-:Y:S02]  /*3c90*/  LOP3.LUT R69, R34, R69, RZ, 0xfc, !PT ;  /* 0x0000004522457212 */ /* 0x000fe400078efcff */
[----:B------:R-:W-:Y:S02]  /*3ca0*/  LOP3.LUT R34, R48, R71, RZ, 0x3c, !PT ;  /* 0x0000004730227212 */ /* 0x000fe400078e3cff */
[----:B------:R-:W-:-:S02]  /*3cb0*/  PRMT R32, R37, 0xba98, RZ ;  /* 0x0000ba9825207816 */ /* 0x000fc400000000ff */
[----:B0-----:R-:W-:Y:S01]  /*3cc0*/  PRMT R33, R46, 0xba98, RZ ;  /* 0x0000ba982e217816 */ /* 0x001fe200000000ff */
[----:B------:R-:W-:Y:S01]  /*3cd0*/  VIADD R46, R39, 0x78787878 ;  /* 0x78787878272e7836 */ /* 0x000fe20000000000 */
[----:B------:R-:W-:Y:S02]  /*3ce0*/  LOP3.LUT R34, R34, 0x8080808, R43, 0x60, !PT ;  /* 0x0808080822227812 */ /* 0x000fe400078e602b */
[C---:B------:R-:W-:Y:S02]  /*3cf0*/  LOP3.LUT R44, R33.reuse, 0x80808080, R44, 0x6, !PT ;  /* 0x80808080212c7812 */ /* 0x040fe400078e062c */
[----:B------:R-:W-:Y:S02]  /*3d00*/  LOP3.LUT R50, R46, R35, RZ, 0x3c, !PT ;  /* 0x000000232e327212 */ /* 0x000fe400078e3cff */
[----:B------:R-:W-:Y:S02]  /*3d10*/  LOP3.LUT R33, R33, 0x7f7f7f7f, R32, 0x60, !PT ;  /* 0x7f7f7f7f21217812 */ /* 0x000fe400078e6020 */
[----:B------:R-:W-:-:S02]  /*3d20*/  PRMT R35, R34, 0xba98, RZ ;  /* 0x0000ba9822237816 */ /* 0x000fc400000000ff */
[----:B------:R-:W-:Y:S02]  /*3d30*/  PRMT R32, R43, 0xba98, RZ ;  /* 0x0000ba982b207816 */ /* 0x000fe400000000ff */
[----:B------:R-:W-:Y:S01]  /*3d40*/  LOP3.LUT R50, R50, 0x8080808, R39, 0x60, !PT ;  /* 0x0808080832327812 */ /* 0x000fe200078e6027 */
[----:B------:R-:W-:Y:S01]  /*3d50*/  IMAD R76, R79, 0x10000, R76 ;  /* 0x000100004f4c7824 */ /* 0x000fe200078e024c */
[C---:B------:R-:W-:Y:S02]  /*3d60*/  LOP3.LUT R48, R35.reuse, 0x80808080, R48, 0x6, !PT ;  /* 0x8080808023307812 */ /* 0x040fe400078e0630 */
[----:B------:R-:W-:Y:S02]  /*3d70*/  LOP3.LUT R35, R35, 0x7f7f7f7f, R32, 0x60, !PT ;  /* 0x7f7f7f7f23237812 */ /* 0x000fe400078e6020 */
[----:B------:R-:W-:Y:S02]  /*3d80*/  PRMT R37, R50, 0xba98, RZ ;  /* 0x0000ba9832257816 */ /* 0x000fe400000000ff */
[----:B------:R-:W-:-:S02]  /*3d90*/  PRMT R32, R39, 0xba98, RZ ;  /* 0x0000ba9827207816 */ /* 0x000fc400000000ff */
[----:B------:R-:W-:Y:S02]  /*3da0*/  LOP3.LUT R34, R76, 0xf0f0f0f, RZ, 0xc0, !PT ;  /* 0x0f0f0f0f4c227812 */ /* 0x000fe400078ec0ff */
[C---:B------:R-:W-:Y:S02]  /*3db0*/  LOP3.LUT R46, R37.reuse, 0x80808080, R46, 0x6, !PT ;  /* 0x80808080252e7812 */ /* 0x040fe400078e062e */
[----:B------:R-:W-:Y:S02]  /*3dc0*/  LOP3.LUT R37, R37, 0x7f7f7f7f, R32, 0x60, !PT ;  /* 0x7f7f7f7f25257812 */ /* 0x000fe400078e6020 */
[----:B------:R-:W-:Y:S01]  /*3dd0*/  SHF.R.U32.HI R32, RZ, 0x4, R76 ;  /* 0x00000004ff207819 */ /* 0x000fe2000001164c */
[----:B------:R-:W-:Y:S01]  /*3de0*/  VIADD R39, R34, 0x78787878 ;  /* 0x7878787822277836 */ /* 0x000fe20000000000 */
[----:B------:R0:W-:Y:S02]  /*3df0*/  STS [R114+0x5db0], R41 ;  /* 0x005db02972007388 */ /* 0x0001e40000000800 */
[----:B------:R-:W-:-:S02]  /*3e00*/  LOP3.LUT R43, R32, 0xf0f0f0f, RZ, 0xc0, !PT ;  /* 0x0f0f0f0f202b7812 */ /* 0x000fc400078ec0ff */
[----:B------:R-:W-:-:S03]  /*3e10*/  LOP3.LUT R33, R44, R33, RZ, 0xfc, !PT ;  /* 0x000000212c217212 */ /* 0x000fc600078efcff */
[----:B------:R-:W-:Y:S01]  /*3e20*/  VIADD R45, R43, 0x78787878 ;  /* 0x787878782b2d7836 */ /* 0x000fe20000000000 */
[----:B0-----:R-:W-:Y:S01]  /*3e30*/  LOP3.LUT R41, R39, R76, RZ, 0x3c, !PT ;  /* 0x0000004c27297212 */ /* 0x001fe200078e3cff */
[----:B------:R-:W-:-:S03]  /*3e40*/  IMAD R77, R78, 0x10000, R77 ;  /* 0x000100004e4d7824 */ /* 0x000fc600078e024d */
[----:B------:R-:W-:Y:S01]  /*3e50*/  LOP3.LUT R41, R41, 0x8080808, R34, 0x60, !PT ;  /* 0x0808080829297812 */ /* 0x000fe200078e6022 */
[----:B------:R0:W-:Y:S01]  /*3e60*/  STS [R114+0x6730], R33 ;  /* 0x0067302172007388 */ /* 0x0001e20000000800 */
[----:B------:R-:W-:Y:S02]  /*3e70*/  LOP3.LUT R44, R45, R32, RZ, 0x3c, !PT ;  /* 0x000000202d2c7212 */ /* 0x000fe400078e3cff */
[----:B------:R-:W-:Y:S02]  /*3e80*/  PRMT R32, R41, 0xba98, RZ ;  /* 0x0000ba9829207816 */ /* 0x000fe400000000ff */
[----:B------:R-:W-:Y:S02]  /*3e90*/  SHF.R.U32.HI R41, RZ, 0x4, R77 ;  /* 0x00000004ff297819 */ /* 0x000fe4000001164d */
[----:B------:R-:W-:Y:S02]  /*3ea0*/  LOP3.LUT R39, R32, 0x80808080, R39, 0x6, !PT ;  /* 0x8080808020277812 */ /* 0x000fe400078e0627 */
[----:B0-----:R-:W-:-:S04]  /*3eb0*/  PRMT R33, R34, 0xba98, RZ ;  /* 0x0000ba9822217816 */ /* 0x001fc800000000ff */
[----:B------:R-:W-:Y:S02]  /*3ec0*/  LOP3.LUT R32, R32, 0x7f7f7f7f, R33, 0x60, !PT ;  /* 0x7f7f7f7f20207812 */ /* 0x000fe400078e6021 */
[----:B------:R-:W-:Y:S02]  /*3ed0*/  LOP3.LUT R33, R41, 0xf0f0f0f, RZ, 0xc0, !PT ;  /* 0x0f0f0f0f29217812 */ /* 0x000fe400078ec0ff */
[----:B------:R-:W-:Y:S02]  /*3ee0*/  LOP3.LUT R44, R44, 0x8080808, R43, 0x60, !PT ;  /* 0x080808082c2c7812 */ /* 0x000fe400078e602b */
[----:B------:R-:W-:Y:S01]  /*3ef0*/  LOP3.LUT R35, R48, R35, RZ, 0xfc, !PT ;  /* 0x0000002330237212 */ /* 0x000fe200078efcff */
[----:B------:R-:W-:Y:S01]  /*3f00*/  VIADD R48, R33, 0x78787878 ;  /* 0x7878787821307836 */ /* 0x000fe20000000000 */
[----:B------:R-:W-:Y:S02]  /*3f10*/  PRMT R44, R44, 0xba98, RZ ;  /* 0x0000ba982c2c7816 */ /* 0x000fe400000000ff */
[----:B------:R-:W-:-:S02]  /*3f20*/  LOP3.LUT R37, R46, R37, RZ, 0xfc, !PT ;  /* 0x000000252e257212 */ /* 0x000fc400078efcff */
[----:B------:R-:W-:Y:S02]  /*3f30*/  PRMT R43, R43, 0xba98, RZ ;  /* 0x0000ba982b2b7816 */ /* 0x000fe400000000ff */
[----:B------:R-:W-:Y:S02]  /*3f40*/  LOP3.LUT R46, R77, 0xf0f0f0f, RZ, 0xc0, !PT ;  /* 0x0f0f0f0f4d2e7812 */ /* 0x000fe400078ec0ff */
[----:B------:R-:W-:Y:S02]  /*3f50*/  LOP3.LUT R39, R39, R32, RZ, 0xfc, !PT ;  /* 0x0000002027277212 */ /* 0x000fe400078efcff */
[----:B------:R-:W-:Y:S02]  /*3f60*/  LOP3.LUT R32, R48, R41, RZ, 0x3c, !PT ;  /* 0x0000002930207212 */ /* 0x000fe400078e3cff */
[C---:B------:R-:W-:Y:S02]  /*3f70*/  LOP3.LUT R45, R44.reuse, 0x80808080, R45, 0x6, !PT ;  /* 0x808080802c2d7812 */ /* 0x040fe400078e062d */
[----:B------:R-:W-:Y:S01]  /*3f80*/  LOP3.LUT R44, R44, 0x7f7f7f7f, R43, 0x60, !PT ;  /* 0x7f7f7f7f2c2c7812 */ /* 0x000fe200078e602b */
[----:B------:R-:W-:Y:S01]  /*3f90*/  VIADD R34, R46, 0x78787878 ;  /* 0x787878782e227836 */ /* 0x000fe20000000000 */
[----:B------:R-:W-:Y:S01]  /*3fa0*/  LOP3.LUT R32, R32, 0x8080808, R33, 0x60, !PT ;  /* 0x0808080820207812 */ /* 0x000fe200078e6021 */
[----:B--2---:R-:W-:Y:S01]  /*3fb0*/  IMAD R100, R103, 0x10000, R100 ;  /* 0x0001000067647824 */ /* 0x004fe200078e0264 */
[----:B------:R-:W-:-:S02]  /*3fc0*/  LOP3.LUT R45, R45, R44, RZ, 0xfc, !PT ;  /* 0x0000002c2d2d7212 */ /* 0x000fc400078efcff */
[----:B------:R-:W-:Y:S02]  /*3fd0*/  PRMT R44, R33, 0xba98, RZ ;  /* 0x0000ba98212c7816 */ /* 0x000fe400000000ff */
[----:B------:R-:W-:Y:S02]  /*3fe0*/  PRMT R33, R32, 0xba98, RZ ;  /* 0x0000ba9820217816 */ /* 0x000fe400000000ff */
[----:B------:R-:W-:Y:S02]  /*3ff0*/  LOP3.LUT R77, R34, R77, RZ, 0x3c, !PT ;  /* 0x0000004d224d7212 */ /* 0x000fe400078e3cff */
[----:B------:R-:W-:Y:S01]  /*4000*/  LOP3.LUT R32, R100, 0xf0f0f0f, RZ, 0xc0, !PT ;  /* 0x0f0f0f0f64207812 */ /* 0x000fe200078ec0ff */
[----:B------:R0:W-:Y:S01]  /*4010*/  STS [R114+0x70a0], R35 ;  /* 0x0070a02372007388 */ /* 0x0001e20000000800 */
[----:B------:R-:W-:Y:S02]  /*4020*/  LOP3.LUT R77, R77, 0x8080808, R46, 0x60, !PT ;  /* 0x080808084d4d7812 */ /* 0x000fe400078e602e */
[----:B------:R-:W-:Y:S01]  /*4030*/  PRMT R46, R46, 0xba98, RZ ;  /* 0x0000ba982e2e7816 */ /* 0x000fe200000000ff */
[----:B------:R1:W-:Y:S01]  /*4040*/  STS [R114+0x70b0], R37 ;  /* 0x0070b02572007388 */ /* 0x0003e20000000800 */
[----:B------:R-:W-:Y:S01]  /*4050*/  PRMT R77, R77, 0xba98, RZ ;  /* 0x0000ba984d4d7816 */ /* 0x000fe200000000ff */
[----:B0-----:R-:W-:-:S03]  /*4060*/  VIADD R35, R32, 0x78787878 ;  /* 0x7878787820237836 */ /* 0x001fc60000000000 */
[----:B------:R-:W-:Y:S02]  /*4070*/  LOP3.LUT R34, R77, 0x80808080, R34, 0x6, !PT ;  /* 0x808080804d227812 */ /* 0x000fe400078e0622 */
[----:B-1----:R-:W-:Y:S02]  /*4080*/  LOP3.LUT R37, R35, R100, RZ, 0x3c, !PT ;  /* 0x0000006423257212 */ /* 0x002fe400078e3cff */
[----:B------:R-:W-:Y:S01]  /*4090*/  LOP3.LUT R77, R77, 0x7f7f7f7f, R46, 0x60, !PT ;  /* 0x7f7f7f7f4d4d7812 */ /* 0x000fe200078e602e */
[----:B------:R-:W-:Y:S01]  /*40a0*/  IMAD R101, R102, 0x10000, R101 ;  /* 0x0001000066657824 */ /* 0x000fe200078e0265 */
[----:B------:R-:W-:Y:S02]  /*40b0*/  LOP3.LUT R37, R37, 0x8080808, R32, 0x60, !PT ;  /* 0x0808080825257812 */ /* 0x000fe400078e6020 */
[----:B------:R-:W-:Y:S02]  /*40c0*/  LOP3.LUT R77, R34, R77, RZ, 0xfc, !PT ;  /* 0x0000004d224d7212 */ /* 0x000fe400078efcff */
[----:B------:R-:W-:-:S02]  /*40d0*/  PRMT R34, R37, 0xba98, RZ ;  /* 0x0000ba9825227816 */ /* 0x000fc400000000ff */
[----:B------:R-:W-:Y:S02]  /*40e0*/  PRMT R37, R32, 0xba98, RZ ;  /* 0x0000ba9820257816 */ /* 0x000fe400000000ff */
[----:B------:R-:W-:Y:S02]  /*40f0*/  SHF.R.U32.HI R100, RZ, 0x4, R100 ;  /* 0x00000004ff647819 */ /* 0x000fe40000011664 */
[----:B------:R-:W-:Y:S01]  /*4100*/  SHF.R.U32.HI R46, RZ, 0x4, R101 ;  /* 0x00000004ff2e7819 */ /* 0x000fe20000011665 */
[----:B------:R0:W-:Y:S01]  /*4110*/  STS [R114+0x7a20], R39 ;  /* 0x007a202772007388 */ /* 0x0001e20000000800 */
[C---:B------:R-:W-:Y:S02]  /*4120*/  LOP3.LUT R35, R34.reuse, 0x80808080, R35, 0x6, !PT ;  /* 0x8080808022237812 */ /* 0x040fe400078e0623 */
[----:B------:R-:W-:Y:S02]  /*4130*/  LOP3.LUT R34, R34, 0x7f7f7f7f, R37, 0x60, !PT ;  /* 0x7f7f7f7f22227812 */ /* 0x000fe400078e6025 */
[----:B------:R-:W-:-:S02]  /*4140*/  LOP3.LUT R43, R101, 0xf0f0f0f, RZ, 0xc0, !PT ;  /* 0x0f0f0f0f652b7812 */ /* 0x000fc400078ec0ff */
[----:B------:R-:W-:Y:S02]  /*4150*/  LOP3.LUT R37, R46, 0xf0f0f0f, RZ, 0xc0, !PT ;  /* 0x0f0f0f0f2e257812 */ /* 0x000fe400078ec0ff */
[----:B0-----:R-:W-:Y:S01]  /*4160*/  LOP3.LUT R39, R100, 0xf0f0f0f, RZ, 0xc0, !PT ;  /* 0x0f0f0f0f64277812 */ /* 0x001fe200078ec0ff */
[----:B------:R0:W-:Y:S01]  /*4170*/  STS [R114+0x7a30], R45 ;  /* 0x007a302d72007388 */ /* 0x0001e20000000800 */
[----:B------:R-:W-:Y:S01]  /*4180*/  VIADD R32, R43, 0x78787878 ;  /* 0x787878782b207836 */ /* 0x000fe20000000000 */
[----:B------:R-:W-:Y:S02]  /*4190*/  LOP3.LUT R48, R33, 0x80808080, R48, 0x6, !PT ;  /* 0x8080808021307812 */ /* 0x000fe400078e0630 */
[----:B------:R-:W-:Y:S01]  /*41a0*/  VIADD R41, R39, 0x78787878 ;  /* 0x7878787827297836 */ /* 0x000fe20000000000 */
[----:B------:R-:W-:Y:S01]  /*41b0*/  LOP3.LUT R33, R33, 0x7f7f7f7f, R44, 0x60, !PT ;  /* 0x7f7f7f7f21217812 */ /* 0x000fe200078e602c */
[----:B0-----:R-:W-:-:S03]  /*41c0*/  VIADD R45, R37, 0x78787878 ;  /* 0x78787878252d7836 */ /* 0x001fc60000000000 */
[----:B------:R-:W-:Y:S02]  /*41d0*/  LOP3.LUT R100, R41, R100, RZ, 0x3c, !PT ;  /* 0x0000006429647212 */ /* 0x000fe400078e3cff */
[----:B------:R-:W-:Y:S02]  /*41e0*/  LOP3.LUT R44, R32, R101, RZ, 0x3c, !PT ;  /* 0x00000065202c7212 */ /* 0x000fe400078e3cff */
[----:B------:R-:W-:Y:S02]  /*41f0*/  LOP3.LUT R46, R45, R46, RZ, 0x3c, !PT ;  /* 0x0000002e2d2e7212 */ /* 0x000fe400078e3cff */
[----:B------:R-:W-:Y:S02]  /*4200*/  LOP3.LUT R33, R48, R33, RZ, 0xfc, !PT ;  /* 0x0000002130217212 */ /* 0x000fe400078efcff */
[----:B------:R-:W-:Y:S02]  /*4210*/  LOP3.LUT R100, R100, 0x8080808, R39, 0x60, !PT ;  /* 0x0808080864647812 */ /* 0x000fe400078e6027 */
[----:B------:R-:W-:-:S02]  /*4220*/  LOP3.LUT R44, R44, 0x8080808, R43, 0x60, !PT ;  /* 0x080808082c2c7812 */ /* 0x000fc400078e602b */
[----:B------:R-:W-:Y:S01]  /*4230*/  LOP3.LUT R46, R46, 0x8080808, R37, 0x60, !PT ;  /* 0x080808082e2e7812 */ /* 0x000fe200078e6025 */
[----:B------:R0:W-:Y:S01]  /*4240*/  STS [R114+0x83b0], R33 ;  /* 0x0083b02172007388 */ /* 0x0001e20000000800 */
[----:B------:R-:W-:Y:S02]  /*4250*/  LOP3.LUT R35, R35, R34, RZ, 0xfc, !PT ;  /* 0x0000002223237212 */ /* 0x000fe400078efcff */
[----:B------:R-:W-:Y:S02]  /*4260*/  PRMT R100, R100, 0xba98, RZ ;  /* 0x0000ba9864647816 */ /* 0x000fe400000000ff */
[----:B------:R-:W-:Y:S02]  /*4270*/  PRMT R46, R46, 0xba98, RZ ;  /* 0x0000ba982e2e7816 */ /* 0x000fe400000000ff */
[----:B------:R-:W-:Y:S02]  /*4280*/  PRMT R34, R43, 0xba98, RZ ;  /* 0x0000ba982b227816 */ /* 0x000fe400000000ff */
[----:B------:R-:W-:-:S02]  /*4290*/  PRMT R39, R39, 0xba98, RZ ;  /* 0x0000ba9827277816 */ /* 0x000fc400000000ff */
[----:B0-----:R-:W-:Y:S02]  /*42a0*/  PRMT R33, R44, 0xba98, RZ ;  /* 0x0000ba982c217816 */ /* 0x001fe400000000ff */
[----:B------:R-:W-:Y:S02]  /*42b0*/  PRMT R37, R37, 0xba98, RZ ;  /* 0x0000ba9825257816 */ /* 0x000fe400000000ff */
[----:B------:R-:W-:Y:S02]  /*42c0*/  LOP3.LUT R41, R100, 0x80808080, R41, 0x6, !PT ;  /* 0x8080808064297812 */ /* 0x000fe400078e0629 */
[----:B------:R-:W-:Y:S02]  /*42d0*/  LOP3.LUT R32, R33, 0x80808080, R32, 0x6, !PT ;  /* 0x8080808021207812 */ /* 0x000fe400078e0620 */
[----:B------:R-:W-:Y:S02]  /*42e0*/  LOP3.LUT R45, R46, 0x80808080, R45, 0x6, !PT ;  /* 0x808080802e2d7812 */ /* 0x000fe400078e062d */
[----:B------:R-:W-:-:S02]  /*42f0*/  LOP3.LUT R100, R100, 0x7f7f7f7f, R39, 0x60, !PT ;  /* 0x7f7f7f7f64647812 */ /* 0x000fc400078e6027 */
[----:B------:R-:W-:Y:S02]  /*4300*/  LOP3.LUT R33, R33, 0x7f7f7f7f, R34, 0x60, !PT ;  /* 0x7f7f7f7f21217812 */ /* 0x000fe400078e6022 */
[----:B------:R-:W-:Y:S01]  /*4310*/  LOP3.LUT R46, R46, 0x7f7f7f7f, R37, 0x60, !PT ;  /* 0x7f7f7f7f2e2e7812 */ /* 0x000fe200078e6025 */
[----:B----4-:R-:W-:Y:S01]  /*4320*/  HADD2.F32 R42, -RZ, R42.H0_H0 ;  /* 0x2000002aff2a7230 */ /* 0x010fe20000004100 */
        /* <DEDUP_REMOVED lines=17> */
[----:B-----5:R-:W-:Y:S04]  /*4440*/  STS [R3+0x20], R146 ;  /* 0x0000209203007388 */ /* 0x020fe80000000800 */
        /* <DEDUP_REMOVED lines=9> */
[----:B------:R-:W1:Y:S01]  /*44e0*/  LDSM.16.M88.4 R52, [R62] ;  /* 0x000000003e34783b */ /* 0x000e620000000200 */
[----:B------:R-:W-:-:S02]  /*44f0*/  MOV R48, R134 ;  /* 0x0000008600307202 */ /* 0x000fc40000000f00 */
[----:B------:R-:W-:Y:S01]  /*4500*/  MOV R72, R132 ;  /* 0x0000008400487202 */ /* 0x000fe20000000f00 */
[----:B------:R-:W-:Y:S04]  /*4510*/  LDS R58, [R12+0x70] ;  /* 0x000070000c3a7984 */ /* 0x000fe80000000800 */
[----:B------:R-:W-:Y:S04]  /*4520*/  LDS R59, [R12+0x80] ;  /* 0x000080000c3b7984 */ /* 0x000fe80000000800 */
[----:B------:R-:W-:Y:S04]  /*4530*/  LDSM.16.M88.4 R48, [R48] ;  /* 0x000000003030783b */ /* 0x000fe80000000200 */
[----:B------:R-:W2:Y:S04]  /*4540*/  LDS.128 R32, [R2+0x20] ;  /* 0x0000200002207984 */ /* 0x000ea80000000c00 */
[----:B------:R-:W3:Y:S04]  /*4550*/  LDS.128 R40, [R112] ;  /* 0x0000000070287984 */ /* 0x000ee80000000c00 */
[----:B------:R-:W-:Y:S01]  /*4560*/  LDSM.16.M88.4 R72, [R72] ;  /* 0x000000004848783b */ /* 0x000fe20000000200 */
[----:B0-----:R-:W-:Y:S03]  /*4570*/  IMMA.16832.S8.S8 R44, R44.ROW, R36.COL, RZ ;  /* 0x000000242c2c7237 */ /* 0x001fe60000405cff */
[----:B------:R-:W0:Y:S05]  /*4580*/  LDS.128 R36, [R112+0x980] ;  /* 0x0009800070247984 */ /* 0x000e2a0000000c00 */
[----:B-1----:R-:W-:Y:S01]  /*4590*/  IMMA.16832.S8.S8 R52, R52.ROW, R56.COL, RZ ;  /* 0x0000003834347237 */ /* 0x002fe20000405cff */
[----:B------:R-:W-:Y:S04]  /*45a0*/  LDS R56, [R12+0x90] ;  /* 0x000090000c387984 */ /* 0x000fe80000000800 */
[----:B------:R-:W1:Y:S06]  /*45b0*/  LDS R57, [R12+0xa0] ;  /* 0x0000a0000c397984 */ /* 0x000e6c0000000800 */
[----:B------:R-:W-:-:S02]  /*45c0*/  I2FP.F32.S32 R67, R44 ;  /* 0x0000002c00437245 */ /* 0x000fc40000201400 */
[----:B------:R-:W-:Y:S02]  /*45d0*/  I2FP.F32.S32 R69, R45 ;  /* 0x0000002d00457245 */ /* 0x000fe40000201400 */
[----:B------:R-:W-:Y:S02]  /*45e0*/  I2FP.F32.S32 R71, R46 ;  /* 0x0000002e00477245 */ /* 0x000fe40000201400 */
[----:B------:R-:W-:Y:S02]  /*45f0*/  I2FP.F32.S32 R63, R47 ;  /* 0x0000002f003f7245 */ /* 0x000fe40000201400 */
[----:B------:R-:W4:Y:S01]  /*4600*/  LDS.128 R44, [R2+0xb0] ;  /* 0x0000b000022c7984 */ /* 0x000f220000000c00 */
[----:B------:R-:W-:Y:S01]  /*4610*/  BAR.SYNC.DEFER_BLOCKING 0x0 ;  /* 0x0000000000007b1d */ /* 0x000fe20000010000 */
[----:B------:R-:W-:Y:S02]  /*4620*/  I2FP.F32.S32 R68, R52 ;  /* 0x0000003400447245 */ /* 0x000fe40000201400 */
[----:B------:R-:W-:-:S03]  /*4630*/  I2FP.F32.S32 R70, R53 ;  /* 0x0000003500467245 */ /* 0x000fc60000201400 */
[----:B------:R-:W-:Y:S04]  /*4640*/  STS [R3+0x20], R64 ;  /* 0x0000204003007388 */ /* 0x000fe80000000800 */
[----:B------:R-:W-:Y:S01]  /*4650*/  STS [R3+0x420], R66 ;  /* 0x0004204203007388 */ /* 0x000fe20000000800 */
[----:B------:R-:W-:Y:S01]  /*4660*/  BAR.SYNC.DEFER_BLOCKING 0x0 ;  /* 0x0000000000007b1d */ /* 0x000fe20000010000 */
[----:B------:R-:W-:Y:S01]  /*4670*/  MOV R103, R128 ;  /* 0x0000008000677202 */ /* 0x000fe20000000f00 */
[----:B--2---:R-:W-:Y:S01]  /*4680*/  HADD2.F32 R52, -RZ, R32.H0_H0 ;  /* 0x20000020ff347230 */ /* 0x004fe20000004100 */
[----:B------:R-:W-:Y:S01]  /*4690*/  I2FP.F32.S32 R146, R55 ;  /* 0x0000003700927245 */ /* 0x000fe20000201400 */
[----:B------:R-:W-:Y:S01]  /*46a0*/  IMMA.16832.S8.S8 R48, R48.ROW, R58.COL, RZ ;  /* 0x0000003a30307237 */ /* 0x000fe20000405cff */
[C---:B---3--:R-:W-:Y:S01]  /*46b0*/  FMUL R67, R40.reuse, R67 ;  /* 0x0000004328437220 */ /* 0x048fe20000400000 */
[----:B------:R-:W-:Y:S01]  /*46c0*/  FMUL R148, R40, R69 ;  /* 0x0000004528947220 */ /* 0x000fe20000400000 */
[C---:B------:R-:W-:Y:S01]  /*46d0*/  FMUL R55, R41.reuse, R68 ;  /* 0x0000004429377220 */ /* 0x040fe20000400000 */
[----:B------:R-:W-:Y:S01]  /*46e0*/  FMUL R32, R41, R70 ;  /* 0x0000004629207220 */ /* 0x000fe20000400000 */
[----:B0-----:R-:W-:Y:S01]  /*46f0*/  FMUL R53, R36, R71 ;  /* 0x0000004724357220 */ /* 0x001fe20000400000 */
[----:B------:R-:W-:-:S02]  /*4700*/  MOV R76, R130 ;  /* 0x00000082004c7202 */ /* 0x000fc40000000f00 */
[----:B------:R-:W-:Y:S01]  /*4710*/  I2FP.F32.S32 R102, R54 ;  /* 0x0000003600667245 */ /* 0x000fe20000201400 */
[----:B------:R-:W-:Y:S01]  /*4720*/  FFMA R67, R52, R67, R61 ;  /* 0x0000004334437223 */ /* 0x000fe2000000003d */
[----:B------:R-:W-:Y:S04]  /*4730*/  LDS R40, [R12+0x50] ;  /* 0x000050000c287984 */ /* 0x000fe80000000800 */
[----:B------:R-:W-:Y:S04]  /*4740*/  LDS R41, [R12+0x60] ;  /* 0x000060000c297984 */ /* 0x000fe80000000800 */
[----:B------:R-:W0:Y:S04]  /*4750*/  LDSM.16.M88.4 R68, [R103] ;  /* 0x000000006744783b */ /* 0x000e280000000200 */
[----:B------:R-:W-:Y:S04]  /*4760*/  LDS R100, [R12+0x30] ;  /* 0x000030000c647984 */ /* 0x000fe80000000800 */
[----:B------:R-:W-:Y:S04]  /*4770*/  LDS R101, [R12+0x40] ;  /* 0x000040000c657984 */ /* 0x000fe80000000800 */
[----:B------:R-:W2:Y:S01]  /*4780*/  LDSM.16.M88.4 R76, [R76] ;  /* 0x000000004c4c783b */ /* 0x000ea20000000200 */
[----:B------:R-:W-:Y:S01]  /*4790*/  MOV R65, R126 ;  /* 0x0000007e00417202 */ /* 0x000fe20000000f00 */
[----:B------:R-:W-:-:S02]  /*47a0*/  HADD2.F32 R54, -RZ, R33.H0_H0 ;  /* 0x20000021ff367230 */ /* 0x000fc40000004100 */
[C---:B------:R-:W-:Y:S01]  /*47b0*/  FMUL R102, R37.reuse, R102 ;  /* 0x0000006625667220 */ /* 0x040fe20000400000 */
[----:B------:R-:W-:Y:S01]  /*47c0*/  FFMA R33, R52, R53, R60 ;  /* 0x0000003534217223 */ /* 0x000fe2000000003c */
[----:B------:R-:W-:Y:S01]  /*47d0*/  FMUL R146, R37, R146 ;  /* 0x0000009225927220 */ /* 0x000fe20000400000 */
[----:B-1----:R-:W-:Y:S01]  /*47e0*/  IMMA.16832.S8.S8 R72, R72.ROW, R56.COL, RZ ;  /* 0x0000003848487237 */ /* 0x002fe20000405cff */
[C---:B------:R-:W-:Y:S01]  /*47f0*/  FFMA R55, R54.reuse, R55, R67 ;  /* 0x0000003736377223 */ /* 0x040fe20000000043 */
[----:B------:R-:W-:Y:S01]  /*4800*/  FFMA R33, R54, R102, R33 ;  /* 0x0000006636217223 */ /* 0x000fe20000000021 */
[----:B------:R-:W-:Y:S01]  /*4810*/  LDS R103, [R12+0x80] ;  /* 0x000080000c677984 */ /* 0x000fe20000000800 */
[----:B------:R-:W-:-:S03]  /*4820*/  I2FP.F32.S32 R37, R48 ;  /* 0x0000003000257245 */ /* 0x000fc60000201400 */
[----:B------:R-:W-:Y:S04]  /*4830*/  LDS R102, [R12+0x70] ;  /* 0x000070000c667984 */ /* 0x000fe80000000800 */
[----:B------:R-:W1:Y:S01]  /*4840*/  LDSM.16.M88.4 R64, [R65] ;  /* 0x000000004140783b */ /* 0x000e620000000200 */
[----:B------:R-:W-:Y:S01]  /*4850*/  I2FP.F32.S32 R53, R50 ;  /* 0x0000003200357245 */ /* 0x000fe20000201400 */
[----:B------:R-:W-:Y:S01]  /*4860*/  HADD2.F32 R152, -RZ, R34.H0_H0 ;  /* 0x20000022ff987230 */ /* 0x000fe20000004100 */
[----:B------:R-:W-:Y:S01]  /*4870*/  I2FP.F32.S32 R51, R51 ;  /* 0x0000003300337245 */ /* 0x000fe20000201400 */
[----:B------:R-:W-:Y:S01]  /*4880*/  FMUL R37, R42, R37 ;  /* 0x000000252a257220 */ /* 0x000fe20000400000 */
[----:B------:R-:W-:Y:S01]  /*4890*/  MOV R62, R124 ;  /* 0x0000007c003e7202 */ /* 0x000fe20000000f00 */
[----:B----4-:R-:W-:-:S02]  /*48a0*/  HADD2.F32 R44, -RZ, R44.H0_H0 ;  /* 0x2000002cff2c7230 */ /* 0x010fc40000004100 */
[----:B------:R-:W-:Y:S01]  /*48b0*/  FMUL R150, R36, R63 ;  /* 0x0000003f24967220 */ /* 0x000fe20000400000 */
[----:B------:R-:W-:Y:S01]  /*48c0*/  I2FP.F32.S32 R49, R49 ;  /* 0x0000003100317245 */ /* 0x000fe20000201400 */
[C---:B------:R-:W-:Y:S01]  /*48d0*/  FMUL R147, R38.reuse, R53 ;  /* 0x0000003526937220 */ /* 0x040fe20000400000 */
[----:B------:R-:W-:Y:S01]  /*48e0*/  FMUL R34, R38, R51 ;  /* 0x0000003326227220 */ /* 0x000fe20000400000 */
[----:B------:R-:W-:Y:S01]  /*48f0*/  FFMA R38, R152, R37, R55 ;  /* 0x0000002598267223 */ /* 0x000fe20000000037 */
[----:B------:R-:W-:Y:S01]  /*4900*/  LDS R36, [R12+0x90] ;  /* 0x000090000c247984 */ /* 0x000fe20000000800 */
[C---:B------:R-:W-:Y:S01]  /*4910*/  FFMA R121, R44.reuse, R148, R121 ;  /* 0x000000942c797223 */ /* 0x040fe20000000079 */
[----:B------:R-:W-:Y:S01]  /*4920*/  FFMA R119, R44, R150, R119 ;  /* 0x000000962c777223 */ /* 0x000fe20000000077 */
[----:B------:R-:W-:Y:S01]  /*4930*/  FMUL R42, R42, R49 ;  /* 0x000000312a2a7220 */ /* 0x000fe20000400000 */
[----:B------:R-:W-:Y:S01]  /*4940*/  LDS R37, [R12+0xa0] ;  /* 0x0000a0000c257984 */ /* 0x000fe20000000800 */
[----:B------:R-:W-:-:S03]  /*4950*/  HADD2.F32 R44, -RZ, R45.H0_H0 ;  /* 0x2000002dff2c7230 */ /* 0x000fc60000004100 */
[----:B------:R-:W3:Y:S04]  /*4960*/  LDSM.16.M88.4 R60, [R62] ;  /* 0x000000003e3c783b */ /* 0x000ee80000000200 */
[----:B------:R-:W4:Y:S04]  /*4970*/  LDS.128 R52, [R2+0x20] ;  /* 0x0000200002347984 */ /* 0x000f280000000c00 */
[----:B------:R-:W5:Y:S04]  /*4980*/  LDS.128 R56, [R112+0x10] ;  /* 0x0000100070387984 */ /* 0x000f680000000c00 */
[----:B------:R-:W5:Y:S01]  /*4990*/  LDS.128 R48, [R112+0x990] ;  /* 0x0009900070307984 */ /* 0x000f620000000c00 */
[C---:B------:R-:W-:Y:S01]  /*49a0*/  FFMA R121, R44.reuse, R32, R121 ;  /* 0x000000202c797223 */ /* 0x040fe20000000079 */
[----:B------:R-:W-:Y:S01]  /*49b0*/  HADD2.F32 R46, -RZ, R46.H0_H0 ;  /* 0x2000002eff2e7230 */ /* 0x000fe20000004100 */
[----:B------:R-:W-:Y:S01]  /*49c0*/  I2FP.F32.S32 R32, R75 ;  /* 0x0000004b00207245 */ /* 0x000fe20000201400 */
[----:B------:R-:W-:Y:S01]  /*49d0*/  FFMA R119, R44, R146, R119 ;  /* 0x000000922c777223 */ /* 0x000fe20000000077 */
[----:B0-----:R-:W-:Y:S01]  /*49e0*/  IMMA.16832.S8.S8 R68, R68.ROW, R40.COL, RZ ;  /* 0x0000002844447237 */ /* 0x001fe20000405cff */
[----:B------:R-:W-:Y:S01]  /*49f0*/  FFMA R147, R152, R147, R33 ;  /* 0x0000009398937223 */ /* 0x000fe20000000021 */
[----:B------:R-:W-:-:S02]  /*4a00*/  HADD2.F32 R41, -RZ, R35.H0_H0 ;  /* 0x20000023ff297230 */ /* 0x000fc40000004100 */
[----:B------:R-:W-:Y:S01]  /*4a10*/  FFMA R119, R46, R34, R119 ;  /* 0x000000222e777223 */ /* 0x000fe20000000077 */
[----:B------:R-:W-:Y:S02]  /*4a20*/  FMUL R40, R39, R32 ;  /* 0x0000002027287220 */ /* 0x000fe40000400000 */
[----:B------:R-:W0:Y:S01]  /*4a30*/  LDS.128 R32, [R2+0xb0] ;  /* 0x0000b00002207984 */ /* 0x000e220000000c00 */
[----:B--2---:R-:W-:Y:S01]  /*4a40*/  IMMA.16832.S8.S8 R76, R76.ROW, R100.COL, RZ ;  /* 0x000000644c4c7237 */ /* 0x004fe20000405cff */
[----:B------:R-:W-:Y:S02]  /*4a50*/  I2FP.F32.S32 R72, R72 ;  /* 0x0000004800487245 */ /* 0x000fe40000201400 */
[----:B------:R-:W-:Y:S02]  /*4a60*/  I2FP.F32.S32 R74, R74 ;  /* 0x0000004a004a7245 */ /* 0x000fe40000201400 */
[----:B------:R-:W-:-:S03]  /*4a70*/  I2FP.F32.S32 R100, R73 ;  /* 0x0000004900647245 */ /* 0x000fc60000201400 */
[----:B-1----:R-:W-:Y:S01]  /*4a80*/  IMMA.16832.S8.S8 R64, R64.ROW, R102.COL, RZ ;  /* 0x0000006640407237 */ /* 0x002fe20000405cff */
[----:B------:R-:W-:Y:S01]  /*4a90*/  FMUL R72, R43, R72 ;  /* 0x000000482b487220 */ /* 0x000fe20000400000 */
[----:B------:R-:W-:Y:S01]  /*4aa0*/  FMUL R74, R39, R74 ;  /* 0x0000004a274a7220 */ /* 0x000fe20000400000 */
[----:B------:R-:W-:Y:S02]  /*4ab0*/  FMUL R100, R43, R100 ;  /* 0x000000642b647220 */ /* 0x000fe40000400000 */
[C---:B------:R-:W-:Y:S01]  /*4ac0*/  FFMA R72, R41.reuse, R72, R38 ;  /* 0x0000004829487223 */ /* 0x040fe20000000026 */
[----:B------:R-:W-:Y:S02]  /*4ad0*/  FFMA R74, R41, R74, R147 ;  /* 0x0000004a294a7223 */ /* 0x000fe40000000093 */
[----:B---3--:R-:W-:Y:S03]  /*4ae0*/  IMMA.16832.S8.S8 R60, R60.ROW, R36.COL, RZ ;  /* 0x000000243c3c7237 */ /* 0x008fe60000405cff */
[----:B------:R-:W-:-:S02]  /*4af0*/  I2FP.F32.S32 R41, R76 ;  /* 0x0000004c00297245 */ /* 0x000fc40000201400 */
[----:B------:R-:W-:Y:S01]  /*4b00*/  I2FP.F32.S32 R43, R78 ;  /* 0x0000004e002b7245 */ /* 0x000fe20000201400 */
[----:B----4-:R-:W-:Y:S01]  /*4b10*/  HADD2.F32 R37, -RZ, R52.H0_H0 ;  /* 0x20000034ff257230 */ /* 0x010fe20000004100 */
[----:B------:R-:W-:Y:S01]  /*4b20*/  I2FP.F32.S32 R68, R68 ;  /* 0x0000004400447245 */ /* 0x000fe20000201400 */
[----:B-----5:R-:W-:Y:S01]  /*4b30*/  FMUL R41, R56, R41 ;  /* 0x0000002938297220 */ /* 0x020fe20000400000 */
[----:B------:R-:W-:Y:S01]  /*4b40*/  I2FP.F32.S32 R70, R70 ;  /* 0x0000004600467245 */ /* 0x000fe20000201400 */
[----:B------:R-:W-:Y:S01]  /*4b50*/  FMUL R43, R48, R43 ;  /* 0x0000002b302b7220 */ /* 0x000fe20000400000 */
[----:B------:R-:W-:Y:S02]  /*4b60*/  HADD2.F32 R36, -RZ, R53.H0_H0 ;  /* 0x20000035ff247230 */ /* 0x000fe40000004100 */
[C---:B------:R-:W-:Y:S01]  /*4b70*/  FFMA R41, R37.reuse, R41, R72 ;  /* 0x0000002925297223 */ /* 0x040fe20000000048 */
[----:B------:R-:W-:Y:S02]  /*4b80*/  HADD2.F32 R47, -RZ, R47.H0_H0 ;  /* 0x2000002fff2f7230 */ /* 0x000fe40000004100 */
[----:B------:R-:W-:Y:S01]  /*4b90*/  FFMA R43, R37, R43, R74 ;  /* 0x0000002b252b7223 */ /* 0x000fe2000000004a */
[----:B------:R-:W-:Y:S01]  /*4ba0*/  FMUL R68, R57, R68 ;  /* 0x0000004439447220 */ /* 0x000fe20000400000 */
[----:B------:R-:W-:Y:S01]  /*4bb0*/  FMUL R70, R49, R70 ;  /* 0x0000004631467220 */ /* 0x000fe20000400000 */
[----:B------:R-:W-:Y:S01]  /*4bc0*/  I2FP.F32.S32 R37, R64 ;  /* 0x0000004000257245 */ /* 0x000fe20000201400 */
[----:B------:R-:W-:Y:S01]  /*4bd0*/  FFMA R42, R46, R42, R121 ;  /* 0x0000002a2e2a7223 */ /* 0x000fe20000000079 */
[----:B------:R-:W-:Y:S01]  /*4be0*/  I2FP.F32.S32 R77, R77 ;  /* 0x0000004d004d7245 */ /* 0x000fe20000201400 */
[----:B------:R-:W-:Y:S01]  /*4bf0*/  VIADD R116, R116, 0x8 ;  /* 0x0000000874747836 */ /* 0x000fe20000000000 */
[----:B------:R-:W-:Y:S01]  /*4c00*/  I2FP.F32.S32 R79, R79 ;  /* 0x0000004f004f7245 */ /* 0x000fe20000201400 */
[C---:B------:R-:W-:Y:S01]  /*4c10*/  FFMA R41, R36.reuse, R68, R41 ;  /* 0x0000004424297223 */ /* 0x040fe20000000029 */
[----:B------:R-:W-:Y:S01]  /*4c20*/  FFMA R43, R36, R70, R43 ;  /* 0x00000046242b7223 */ /* 0x000fe2000000002b */
[C---:B------:R-:W-:Y:S01]  /*4c30*/  FFMA R38, R47.reuse, R100, R42 ;  /* 0x000000642f267223 */ /* 0x040fe2000000002a */
[----:B------:R-:W-:Y:S01]  /*4c40*/  FFMA R39, R47, R40, R119 ;  /* 0x000000282f277223 */ /* 0x000fe20000000077 */
[----:B------:R-:W-:Y:S01]  /*4c50*/  FMUL R36, R58, R37 ;  /* 0x000000253a247220 */ /* 0x000fe20000400000 */
[----:B------:R-:W-:Y:S01]  /*4c60*/  I2FP.F32.S32 R40, R69 ;  /* 0x0000004500287245 */ /* 0x000fe20000201400 */
[----:B0-----:R-:W-:Y:S01]  /*4c70*/  HADD2.F32 R37, -RZ, R32.H0_H0 ;  /* 0x20000020ff257230 */ /* 0x001fe20000004100 */
[----:B------:R-:W-:Y:S01]  /*4c80*/  I2FP.F32.S32 R42, R71 ;  /* 0x00000047002a7245 */ /* 0x000fe20000201400 */
[----:B------:R-:W-:Y:S01]  /*4c90*/  FMUL R77, R56, R77 ;  /* 0x0000004d384d7220 */ /* 0x000fe20000400000 */
[----:B------:R-:W-:Y:S01]  /*4ca0*/  FMUL R48, R48, R79 ;  /* 0x0000004f30307220 */ /* 0x000fe20000400000 */
[----:B------:R-:W-:Y:S01]  /*4cb0*/  ISETP.GE.AND P3, PT, R116, R118, PT ;  /* 0x000000767400720c */ /* 0x000fe20003f66270 */
[----:B------:R-:W-:Y:S01]  /*4cc0*/  HADD2.F32 R33, -RZ, R33.H0_H0 ;  /* 0x20000021ff217230 */ /* 0x000fe20000004100 */
[----:B------:R-:W-:Y:S01]  /*4cd0*/  I2FP.F32.S32 R45, R66 ;  /* 0x00000042002d7245 */ /* 0x000fe20000201400 */
[----:B------:R-:W-:Y:S01]  /*4ce0*/  FMUL R40, R57, R40 ;  /* 0x0000002839287220 */ /* 0x000fe20000400000 */
[----:B------:R-:W-:Y:S01]  /*4cf0*/  I2FP.F32.S32 R65, R65 ;  /* 0x0000004100417245 */ /* 0x000fe20000201400 */
[----:B------:R-:W-:Y:S01]  /*4d00*/  FMUL R42, R49, R42 ;  /* 0x0000002a312a7220 */ /* 0x000fe20000400000 */
[----:B------:R-:W-:Y:S01]  /*4d10*/  I2FP.F32.S32 R67, R67 ;  /* 0x0000004300437245 */ /* 0x000fe20000201400 */
[C---:B------:R-:W-:Y:S01]  /*4d20*/  FFMA R38, R37.reuse, R77, R38 ;  /* 0x0000004d25267223 */ /* 0x040fe20000000026 */
[----:B------:R-:W-:Y:S01]  /*4d30*/  FFMA R39, R37, R48, R39 ;  /* 0x0000003025277223 */ /* 0x000fe20000000027 */
[----:B------:R-:W-:Y:S01]  /*4d40*/  I2FP.F32.S32 R60, R60 ;  /* 0x0000003c003c7245 */ /* 0x000fe20000201400 */
[----:B------:R-:W-:Y:S01]  /*4d50*/  HADD2.F32 R54, -RZ, R54.H0_H0 ;  /* 0x20000036ff367230 */ /* 0x000fe20000004100 */
[----:B------:R-:W-:Y:S01]  /*4d60*/  I2FP.F32.S32 R46, R61 ;  /* 0x0000003d002e7245 */ /* 0x000fe20000201400 */
[----:B------:R-:W-:Y:S01]  /*4d70*/  FMUL R44, R50, R45 ;  /* 0x0000002d322c7220 */ /* 0x000fe20000400000 */
[----:B------:R-:W-:Y:S01]  /*4d80*/  HADD2.F32 R37, -RZ, R34.H0_H0 ;  /* 0x20000022ff257230 */ /* 0x000fe20000004100 */
[----:B------:R-:W-:Y:S01]  /*4d90*/  I2FP.F32.S32 R62, R62 ;  /* 0x0000003e003e7245 */ /* 0x000fe20000201400 */
[----:B------:R-:W-:Y:S01]  /*4da0*/  FMUL R65, R58, R65 ;  /* 0x000000413a417220 */ /* 0x000fe20000400000 */
[----:B------:R-:W-:Y:S01]  /*4db0*/  I2FP.F32.S32 R32, R63 ;  /* 0x0000003f00207245 */ /* 0x000fe20000201400 */
[----:B------:R-:W-:Y:S01]  /*4dc0*/  FMUL R50, R50, R67 ;  /* 0x0000004332327220 */ /* 0x000fe20000400000 */
[C---:B------:R-:W-:Y:S01]  /*4dd0*/  FFMA R38, R33.reuse, R40, R38 ;  /* 0x0000002821267223 */ /* 0x040fe20000000026 */
[----:B------:R-:W-:Y:S01]  /*4de0*/  FFMA R39, R33, R42, R39 ;  /* 0x0000002a21277223 */ /* 0x000fe20000000027 */
[----:B------:R-:W-:-:S02]  /*4df0*/  HADD2.F32 R55, -RZ, R55.H0_H0 ;  /* 0x20000037ff377230 */ /* 0x000fc40000004100 */
[C---:B------:R-:W-:Y:S01]  /*4e00*/  FMUL R60, R59.reuse, R60 ;  /* 0x0000003c3b3c7220 */ /* 0x040fe20000400000 */
[C---:B------:R-:W-:Y:S01]  /*4e10*/  FFMA R36, R54.reuse, R36, R41 ;  /* 0x0000002436247223 */ /* 0x040fe20000000029 */
[----:B------:R-:W-:Y:S02]  /*4e20*/  HADD2.F32 R35, -RZ, R35.H0_H0 ;  /* 0x20000023ff237230 */ /* 0x000fe40000004100 */
        /* <DEDUP_REMOVED lines=9> */
[----:B------:R-:W-:Y:S01]  /*4ec0*/  FFMA R119, R35, R32, R39 ;  /* 0x0000002023777223 */ /* 0x000fe20000000027 */
[----:B------:R-:W-:Y:S01]  /*4ed0*/  VIADD R110, R110, 0x8 ;  /* 0x000000086e6e7836 */ /* 0x000fe20000000000 */
[----:B------:R-:W-:Y:S06]  /*4ee0*/  BAR.SYNC.DEFER_BLOCKING 0x0 ;  /* 0x0000000000007b1d */ /* 0x000fec0000010000 */
[----:B------:R-:W-:Y:S05]  /*4ef0*/  @!P3 BRA `(.L_x_1442) ;  /* 0xffffffd40040b947 */ /* 0x000fea000383ffff */
.L_x_1441:
        /* <DEDUP_REMOVED lines=11> */
.L_x_1444:
[----:B------:R-:W-:Y:S05]  /*4fb0*/  BSYNC.RECONVERGENT B0 ;  /* 0x0000000000007941 */ /* 0x000fea0003800200 */
.L_x_1443:
        /* <DEDUP_REMOVED lines=10> */
.L_x_1446:
[----:B------:R-:W-:Y:S05]  /*5060*/  BSYNC.RECONVERGENT B0 ;  /* 0x0000000000007941 */ /* 0x000fea0003800200 */
.L_x_1445:
        /* <DEDUP_REMOVED lines=11> */
.L_x_1448:
[----:B------:R-:W-:Y:S05]  /*5120*/  BSYNC.RECONVERGENT B0 ;  /* 0x0000000000007941 */ /* 0x000fea0003800200 */
.L_x_1447:
[----:B------:R-:W-:Y:S04]  /*5130*/  BSSY.RECONVERGENT B0, `(.L_x_1449) ;  /* 0x000000b000007945 */ /* 0x000fe80003800200 */
[----:B------:R-:W-:Y:S05]  /*5140*/  @P1 BRA `(.L_x_1450) ;  /* 0x0000000000241947 */ /* 0x000fea0003800000 */
[----:B012---:R-:W0:Y:S01]  /*5150*/  LDS R32, [R0+UR8+0x4] ;  /* 0x0000040800207984 */ /* 0x007e220008000800 */
        /* <DEDUP_REMOVED lines=8> */
.L_x_1450:
[----:B------:R-:W-:Y:S05]  /*51e0*/  BSYNC.RECONVERGENT B0 ;  /* 0x0000000000007941 */ /* 0x000fea0003800200 */
.L_x_1449:
[----:B------:R-:W-:Y:S05]  /*51f0*/  @P2 BRA `(.L_x_1451) ;  /* 0x00000000004c2947 */ /* 0x000fea0003800000 */
[----:B------:R-:W4:Y:S01]  /*5200*/  I2F.U32.RP R34, R118 ;  /* 0x0000007600227306 */ /* 0x000f220000209000 */
[----:B------:R-:W-:Y:S01]  /*5210*/  IMAD.MOV R35, RZ, RZ, -R118 ;  /* 0x000000ffff237224 */ /* 0x000fe200078e0a76 */
[----:B------:R-:W-:Y:S01]  /*5220*/  ISETP.NE.U32.AND P1, PT, R118, RZ, PT ;  /* 0x000000ff7600720c */ /* 0x000fe20003f25070 */
[----:B0123--:R-:W-:-:S05]  /*5230*/  IMAD.MOV.U32 R32, RZ, RZ, RZ ;  /* 0x000000ffff207224 */ /* 0x00ffca00078e00ff */
[----:B----4-:R-:W0:Y:S02]  /*5240*/  MUFU.RCP R34, R34 ;  /* 0x0000002200227308 */ /* 0x010e240000001000 */
        /* <DEDUP_REMOVED lines=14> */
.L_x_1451:
[----:B------:R-:W-:Y:S01]  /*5330*/  IMAD.MOV.U32 R39, RZ, RZ, R105 ;  /* 0x000000ffff277224 */ /* 0x000fe200078e0069 */
[----:B------:R-:W-:Y:S01]  /*5340*/  MOV R38, 0x5370 ;  /* 0x0000537000267802 */ /* 0x000fe20000000f00 */
[----:B------:R-:W-:-:S07]  /*5350*/  IMAD.MOV.U32 R42, RZ, RZ, R107 ;  /* 0x000000ffff2a7224 */ /* 0x000fce00078e006b */
[----:B0123--:R-:W-:Y:S05]  /*5360*/  CALL.REL.NOINC `($__internal_45_$__cuda_sm20_rem_s64) ;  /* 0x0000004000fc7944 */ /* 0x00ffea0003c00000 */
[----:B------:R-:W-:Y:S02]  /*5370*/  IMAD.MOV.U32 R32, RZ, RZ, R116 ;  /* 0x000000ffff207224 */ /* 0x000fe400078e0074 */
[----:B------:R-:W-:-:S07]  /*5380*/  IMAD.MOV.U32 R33, RZ, RZ, R35 ;  /* 0x000000ffff217224 */ /* 0x000fce00078e0023 */
.L_x_1452:
[----:B------:R-:W-:-:S04]  /*5390*/  IADD3 R40, P0, PT, -R32, R105, RZ ;  /* 0x0000006920287210 */ /* 0x000fc80007f1e1ff */
[----:B------:R-:W-:Y:S01]  /*53a0*/  IADD3 R35, P1, PT, -R40, R5, RZ ;  /* 0x0000000528237210 */ /* 0x000fe20007f3e1ff */
[----:B------:R-:W-:-:S03]  /*53b0*/  IMAD.X R107, R107, 0x1, ~R33, P0 ;  /* 0x000000016b6b7824 */ /* 0x000fc600000e0e21 */
[----:B------:R-:W-:Y:S01]  /*53c0*/  ISETP.LT.U32.AND P0, PT, R118, R35, PT ;  /* 0x000000237600720c */ /* 0x000fe20003f01070 */
[----:B------:R-:W-:-:S05]  /*53d0*/  IMAD.X R33, R4, 0x1, ~R107, P1 ;  /* 0x0000000104217824 */ /* 0x000fca00008e0e6b */
[----:B------:R-:W-:-:S04]  /*53e0*/  ISETP.LT.AND.EX P0, PT, R6, R33, PT, P0 ;  /* 0x000000210600720c */ /* 0x000fc80003f01300 */
[----:B------:R-:W-:-:S09]  /*53f0*/  SEL R33, R118, R35, P0 ;  /* 0x0000002376217207 */ /* 0x000fd20000000000 */
.L_x_1438:
[----:B------:R-:W-:Y:S01]  /*5400*/  ISETP.GE.U32.AND P0, PT, R40, R5, PT ;  /* 0x000000052800720c */ /* 0x000fe20003f06070 */
[----:B------:R-:W-:Y:S01]  /*5410*/  IMAD.MOV.U32 R116, RZ, RZ, RZ ;  /* 0x000000ffff747224 */ /* 0x000fe200078e00ff */
[----:B------:R-:W-:Y:S02]  /*5420*/  ISETP.EQ.AND P2, PT, R118, R33, PT ;  /* 0x000000217600720c */ /* 0x000fe40003f42270 */
[----:B------:R-:W-:-:S04]  /*5430*/  ISETP.GE.AND.EX P0, PT, R107, R4, PT, P0 ;  /* 0x000000046b00720c */ /* 0x000fc80003f06300 */
[----:B------:R-:W-:-:S09]  /*5440*/  PLOP3.LUT P1, PT, P0, PT, PT, 0x8, 0x80 ;  /* 0x000000000080781c */ /* 0x000fd2000072e170 */
[----:B------:R-:W-:Y:S05]  /*5450*/  @!P0 BRA P2, `(.L_x_1453) ;  /* 0xffffffc0007c8947 */ /* 0x000fea000103ffff */
.L_x_1427:
        /* <DEDUP_REMOVED lines=31> */
.L_x_1454:
[----:B------:R-:W-:Y:S01]  /*5650*/  IMAD.MOV.U32 R41, RZ, RZ, R40 ;  /* 0x000000ffff297224 */ /* 0x000fe200078e0028 */
[----:B------:R-:W-:-:S07]  /*5660*/  MOV R42, 0x5680 ;  /* 0x00005680002a7802 */ /* 0x000fce0000000f00 */
[----:B------:R-:W-:Y:S05]  /*5670*/  CALL.REL.NOINC `($__internal_44_$__cuda_sm20_div_s64) ;  /* 0x0000003800e87944 */ /* 0x000fea0003c00000 */
[----:B------:R-:W-:-:S07]  /*5680*/  IMAD.MOV.U32 R5, RZ, RZ, R36 ;  /* 0x000000ffff057224 */ /* 0x000fce00078e0024 */
.L_x_1455:
        /* <DEDUP_REMOVED lines=30> */
.L_x_1456:
[----:B------:R-:W-:-:S07]  /*5870*/  MOV R42, 0x5890 ;  /* 0x00005890002a7802 */ /* 0x000fce0000000f00 */
[----:B------:R-:W-:Y:S05]  /*5880*/  CALL.REL.NOINC `($__internal_44_$__cuda_sm20_div_s64) ;  /* 0x0000003800647944 */ /* 0x000fea0003c00000 */
[----:B------:R-:W-:-:S07]  /*5890*/  IMAD.MOV.U32 R0, RZ, RZ, R36 ;  /* 0x000000ffff007224 */ /* 0x000fce00078e0024 */
.L_x_1457:
        /* <DEDUP_REMOVED lines=26> */
.L_x_1458:
[----:B------:R-:W-:Y:S01]  /*5a40*/  IMAD.MOV.U32 R44, RZ, RZ, R118 ;  /* 0x000000ffff2c7224 */ /* 0x000fe200078e0076 */
[----:B------:R-:W-:Y:S01]  /*5a50*/  MOV R42, 0x5a80 ;  /* 0x00005a80002a7802 */ /* 0x000fe20000000f00 */
[----:B------:R-:W-:-:S07]  /*5a60*/  IMAD.MOV.U32 R43, RZ, RZ, R6 ;  /* 0x000000ffff2b7224 */ /* 0x000fce00078e0006 */
[----:B------:R-:W-:Y:S05]  /*5a70*/  CALL.REL.NOINC `($__internal_44_$__cuda_sm20_div_s64) ;  /* 0x0000003400e87944 */ /* 0x000fea0003c00000 */
[----:B------:R-:W-:-:S07]  /*5a80*/  IMAD.MOV.U32 R2, RZ, RZ, R36 ;  /* 0x000000ffff027224 */ /* 0x000fce00078e0024 */
.L_x_1459:
        /* <DEDUP_REMOVED lines=28> */
.L_x_1460:
[----:B------:R-:W1:Y:S01]  /*5c50*/  LDC R15, c[0x0][0x3c8] ;  /* 0x0000f200ff0f7b82 */ /* 0x000e620000000800 */
[----:B------:R-:W-:Y:S01]  /*5c60*/  IMAD.MOV.U32 R10, RZ, RZ, RZ ;  /* 0x000000ffff0a7224 */ /* 0x000fe200078e00ff */
[----:B------:R-:W-:Y:S01]  /*5c70*/  CS2R R60, SRZ ;  /* 0x00000000003c7805 */ /* 0x000fe2000001ff00 */
[----:B------:R-:W-:Y:S02]  /*5c80*/  IMAD R13, R2, 0x8, R13 ;  /* 0x00000008020d7824 */ /* 0x000fe400078e020d */
[----:B------:R-:W-:Y:S02]  /*5c90*/  IMAD.SHL.U32 R2, R7, 0x8, RZ ;  /* 0x0000000807027824 */ /* 0x000fe400078e00ff */
[----:B------:R-:W-:Y:S01]  /*5ca0*/  IMAD R13, R13, 0x24, R4 ;  /* 0x000000240d0d7824 */ /* 0x000fe200078e0204 */
[----:B------:R-:W2:Y:S01]  /*5cb0*/  LDC.64 R132, c[0x0][0x388] ;  /* 0x0000e200ff847b82 */ /* 0x000ea20000000a00 */
[----:B------:R-:W-:Y:S01]  /*5cc0*/  IMAD.MOV.U32 R104, RZ, RZ, RZ ;  /* 0x000000ffff687224 */ /* 0x000fe200078e00ff */
[----:B------:R-:W-:Y:S01]  /*5cd0*/  LOP3.LUT R2, R2, 0x18, RZ, 0xc0, !PT ;  /* 0x0000001802027812 */ /* 0x000fe200078ec0ff */
[----:B------:R-:W-:Y:S01]  /*5ce0*/  IMAD.MOV.U32 R117, RZ, RZ, RZ ;  /* 0x000000ffff757224 */ /* 0x000fe200078e00ff */
[----:B-1----:R-:W-:-:S04]  /*5cf0*/  IABS R17, R15 ;  /* 0x0000000f00117213 */ /* 0x002fc80000000000 */
[----:B------:R-:W1:Y:S01]  /*5d00*/  I2F.RP R12, R17 ;  /* 0x00000011000c7306 */ /* 0x000e620000209400 */
[----:B--2---:R-:W-:-:S07]  /*5d10*/  IMAD.WIDE R132, R13, 0x4, R132 ;  /* 0x000000040d847825 */ /* 0x004fce00078e0284 */
[----:B-1----:R-:W1:Y:S02]  /*5d20*/  MUFU.RCP R12, R12 ;  /* 0x0000000c000c7308 */ /* 0x002e640000001000 */
[----:B-1----:R-:W-:-:S06]  /*5d30*/  VIADD R14, R12, 0xffffffe ;  /* 0x0ffffffe0c0e7836 */ /* 0x002fcc0000000000 */
[----:B------:R-:W1:Y:S02]  /*5d40*/  F2I.FTZ.U32.TRUNC.NTZ R11, R14 ;  /* 0x0000000e000b7305 */ /* 0x000e64000021f000 */
[----:B-1----:R-:W-:-:S04]  /*5d50*/  IMAD.MOV R6, RZ, RZ, -R11 ;  /* 0x000000ffff067224 */ /* 0x002fc800078e0a0b */
[----:B------:R-:W-:Y:S01]  /*5d60*/  IMAD R19, R6, R17, RZ ;  /* 0x0000001106137224 */ /* 0x000fe200078e02ff */
[----:B------:R-:W-:Y:S02]  /*5d70*/  IABS R6, R0 ;  /* 0x0000000000067213 */ /* 0x000fe40000000000 */
[----:B------:R-:W-:Y:S01]  /*5d80*/  LOP3.LUT R0, R0, R15, RZ, 0x3c, !PT ;  /* 0x0000000f00007212 */ /* 0x000fe200078e3cff */
[----:B------:R-:W-:-:S03]  /*5d90*/  IMAD.HI.U32 R19, R11, R19, R10 ;  /* 0x000000130b137227 */ /* 0x000fc600078e000a */
[----:B------:R-:W-:Y:S01]  /*5da0*/  ISETP.GE.AND P2, PT, R0, RZ, PT ;  /* 0x000000ff0000720c */ /* 0x000fe20003f46270 */
        /* <DEDUP_REMOVED lines=11> */
[----:B------:R-:W-:Y:S01]  /*5e60*/  @!P2 IMAD.MOV R6, RZ, RZ, -R6 ;  /* 0x000000ffff06a224 */ /* 0x000fe200078e0a06 */
[----:B------:R-:W-:-:S09]  /*5e70*/  @!P1 LOP3.LUT R6, RZ, R15, RZ, 0x33, !PT ;  /* 0x0000000fff069212 */ /* 0x000fd200078e33ff */
        /* <DEDUP_REMOVED lines=17> */
[----:B-1----:R-:W-:Y:S01]  /*5f90*/  UMOV UR5, UR6 ;  /* 0x0000000600057c82 */ /* 0x002fe20008000000 */
[----:B------:R-:W-:Y:S02]  /*5fa0*/  IMAD.U32 R10, RZ, RZ, UR4 ;  /* 0x00000004ff0a7e24 */ /* 0x000fe4000f8e00ff */
[----:B------:R-:W-:Y:S01]  /*5fb0*/  IMAD.U32 R11, RZ, RZ, UR5 ;  /* 0x00000005ff0b7e24 */ /* 0x000fe2000f8e00ff */
[----:B------:R-:W1:Y:S01]  /*5fc0*/  LDCU UR4, c[0x0][0x3d0] ;  /* 0x00007a00ff0477ac */ /* 0x000e620008000800 */
[----:B------:R-:W-:-:S04]  /*5fd0*/  IMAD.WIDE.U32 R10, R15, 0x4, R10 ;  /* 0x000000040f0a7825 */ /* 0x000fc800078e000a */
[----:B--2---:R-:W-:Y:S01]  /*5fe0*/  IMAD.WIDE.U32 R16, R12, 0x4, R130 ;  /* 0x000000040c107825 */ /* 0x004fe200078e0082 */
[C---:B------:R-:W-:Y:S02]  /*5ff0*/  IADD3 R126, P6, PT, R10.reuse, 0x820, RZ ;  /* 0x000008200a7e7810 */ /* 0x040fe40007fde0ff */
[C---:B------:R-:W-:Y:S01]  /*6000*/  IADD3 R124, P1, PT, R10.reuse, 0x840, RZ ;  /* 0x000008400a7c7810 */ /* 0x040fe20007f3e0ff */
[-C--:B---3--:R-:W-:Y:S01]  /*6010*/  IMAD R13, R5, R28.reuse, RZ ;  /* 0x0000001c050d7224 */ /* 0x088fe200078e02ff */
[C---:B------:R-:W-:Y:S01]  /*6020*/  IADD3 R122, P2, PT, R10.reuse, 0x860, RZ ;  /* 0x000008600a7a7810 */ /* 0x040fe20007f5e0ff */
[--C-:B------:R-:W-:Y:S01]  /*6030*/  IMAD.X R127, RZ, RZ, R11.reuse, P6 ;  /* 0x000000ffff7f7224 */ /* 0x100fe200030e060b */
[C---:B------:R-:W-:Y:S01]  /*6040*/  IADD3 R118, P3, PT, R10.reuse, 0x880, RZ ;  /* 0x000008800a767810 */ /* 0x040fe20007f7e0ff */
[----:B------:R-:W-:Y:S01]  /*6050*/  IMAD.X R125, RZ, RZ, R11, P1 ;  /* 0x000000ffff7d7224 */ /* 0x000fe200008e060b */
[----:B------:R-:W-:Y:S01]  /*6060*/  IADD3 R114, P4, PT, R10, 0x8a0, RZ ;  /* 0x000008a00a727810 */ /* 0x000fe20007f9e0ff */
[----:B------:R-:W-:Y:S01]  /*6070*/  IMAD R15, R8, R28, RZ ;  /* 0x0000001c080f7224 */ /* 0x000fe200078e02ff */
[C---:B------:R-:W-:Y:S01]  /*6080*/  IADD3 R112, P5, PT, R10.reuse, 0x8c0, RZ ;  /* 0x000008c00a707810 */ /* 0x040fe20007fbe0ff */
[----:B------:R-:W-:Y:S01]  /*6090*/  IMAD R4, R13, 0x80, R116 ;  /* 0x000000800d047824 */ /* 0x000fe200078e0274 */
[----:B------:R-:W-:Y:S01]  /*60a0*/  IADD3 R110, P6, PT, R10, 0x8e0, RZ ;  /* 0x000008e00a6e7810 */ /* 0x000fe20007fde0ff */
[--C-:B------:R-:W-:Y:S01]  /*60b0*/  IMAD R27, R28, 0x20, R15.reuse ;  /* 0x000000201c1b7824 */ /* 0x100fe200078e020f */
[----:B------:R-:W-:Y:S01]  /*60c0*/  IADD3 R88, P1, PT, R10, 0x900, RZ ;  /* 0x000009000a587810 */ /* 0x000fe20007f3e0ff */
[----:B------:R-:W-:Y:S01]  /*60d0*/  IMAD.SHL.U32 R10, R8, 0x4, RZ ;  /* 0x00000004080a7824 */ /* 0x000fe200078e00ff */
[----:B------:R-:W-:Y:S01]  /*60e0*/  IADD3 R128, P0, PT, R16, 0x4, RZ ;  /* 0x0000000410807810 */ /* 0x000fe20007f1e0ff */
[C-C-:B------:R-:W-:Y:S01]  /*60f0*/  IMAD R29, R28.reuse, 0x40, R15.reuse ;  /* 0x000000401c1d7824 */ /* 0x140fe200078e020f */
[----:B------:R-:W2:Y:S01]  /*6100*/  LDC R5, c[0x0][0x3c0] ;  /* 0x0000f000ff057b82 */ /* 0x000ea20000000800 */
[C---:B------:R-:W-:Y:S01]  /*6110*/  IMAD R18, R28.reuse, 0x8, R15 ;  /* 0x000000081c127824 */ /* 0x040fe200078e020f */
[----:B------:R-:W-:Y:S01]  /*6120*/  LEA.HI R10, R7, R10, RZ, 0x1d ;  /* 0x0000000a070a7211 */ /* 0x000fe200078fe8ff */
[----:B------:R-:W-:Y:S01]  /*6130*/  IMAD.X R129, RZ, RZ, R17, P0 ;  /* 0x000000ffff817224 */ /* 0x000fe200000e0611 */
[----:B------:R-:W-:Y:S01]  /*6140*/  IADD3 R13, P0, PT, R105, R15, RZ ;  /* 0x0000000f690d7210 */ /* 0x000fe20007f1e0ff */
[----:B------:R-:W-:-:S02]  /*6150*/  IMAD R20, R28, 0x10, R15 ;  /* 0x000000101c147824 */ /* 0x000fc400078e020f */
[C---:B------:R-:W-:Y:S01]  /*6160*/  IMAD R35, R10.reuse, R28, RZ ;  /* 0x0000001c0a237224 */ /* 0x040fe200078e02ff */
[----:B------:R-:W-:Y:S01]  /*6170*/  LEA.HI.X.SX32 R15, R15, RZ, 0x1, P0 ;  /* 0x000000ff0f0f7211 */ /* 0x000fe200000f0eff */
[----:B------:R-:W-:Y:S02]  /*6180*/  IMAD R16, R10, 0x4c, R95 ;  /* 0x0000004c0a107824 */ /* 0x000fe400078e025f */
[--C-:B------:R-:W-:Y:S01]  /*6190*/  IMAD.X R119, RZ, RZ, R11.reuse, P3 ;  /* 0x000000ffff777224 */ /* 0x100fe200018e060b */
[----:B------:R-:W-:Y:S01]  /*61a0*/  IADD3 R17, P0, PT, R95, R35, RZ ;  /* 0x000000235f117210 */ /* 0x000fe20007f1e0ff */
[----:B------:R-:W-:Y:S01]  /*61b0*/  IMAD.X R115, RZ, RZ, R11, P4 ;  /* 0x000000ffff737224 */ /* 0x000fe200020e060b */
[C---:B------:R-:W-:Y:S01]  /*61c0*/  IADD3 R23, P3, PT, R105.reuse, R27, RZ ;  /* 0x0000001b69177210 */ /* 0x040fe20007f7e0ff */
[C-C-:B------:R-:W-:Y:S01]  /*61d0*/  IMAD R26, R28.reuse, 0x40, R35.reuse ;  /* 0x000000401c1a7824 */ /* 0x140fe200078e0223 */
[----:B------:R-:W-:Y:S01]  /*61e0*/  IADD3 R25, P4, PT, R105, R29, RZ ;  /* 0x0000001d69197210 */ /* 0x000fe20007f9e0ff */
[----:B------:R-:W-:Y:S01]  /*61f0*/  IMAD R32, R28, 0x20, R35 ;  /* 0x000000201c207824 */ /* 0x000fe200078e0223 */
[----:B------:R-:W-:Y:S01]  /*6200*/  LEA R10, R16, UR7, 0x2 ;  /* 0x00000007100a7c11 */ /* 0x000fe2000f8e10ff */
[C---:B------:R-:W-:Y:S01]  /*6210*/  IMAD R31, R28.reuse, 0x20, R29 ;  /* 0x000000201c1f7824 */ /* 0x040fe200078e021d */
[----:B------:R-:W-:Y:S01]  /*6220*/  LEA.HI.X.SX32 R16, R35, RZ, 0x1, P0 ;  /* 0x000000ff23107211 */ /* 0x000fe200000f0eff */
[--C-:B------:R-:W-:Y:S01]  /*6230*/  IMAD.X R123, RZ, RZ, R11.reuse, P2 ;  /* 0x000000ffff7b7224 */ /* 0x100fe200010e060b */
[----:B------:R-:W-:Y:S01]  /*6240*/  LEA.HI.X.SX32 R22, R27, RZ, 0x1, P3 ;  /* 0x000000ff1b167211 */ /* 0x000fe200018f0eff */
[--C-:B------:R-:W-:Y:S01]  /*6250*/  IMAD.X R113, RZ, RZ, R11.reuse, P5 ;  /* 0x000000ffff717224 */ /* 0x100fe200028e060b */
[----:B------:R-:W-:Y:S01]  /*6260*/  LEA.HI.X.SX32 R24, R29, RZ, 0x1, P4 ;  /* 0x000000ff1d187211 */ /* 0x000fe200020f0eff */
[--C-:B------:R-:W-:Y:S01]  /*6270*/  IMAD.X R111, RZ, RZ, R11.reuse, P6 ;  /* 0x000000ffff6f7224 */ /* 0x100fe200030e060b */
[C---:B------:R-:W-:Y:S01]  /*6280*/  IADD3 R21, P2, PT, R105.reuse, R20, RZ ;  /* 0x0000001469157210 */ /* 0x040fe20007f5e0ff */
[----:B------:R-:W-:Y:S01]  /*6290*/  IMAD.X R89, RZ, RZ, R11, P1 ;  /* 0x000000ffff597224 */ /* 0x000fe200008e060b */
[----:B------:R-:W-:Y:S01]  /*62a0*/  IADD3 R19, P1, PT, R105, R18, RZ ;  /* 0x0000001269137210 */ /* 0x000fe20007f3e0ff */
[C-C-:B------:R-:W-:Y:S01]  /*62b0*/  IMAD R82, R28.reuse, 0x8, R27.reuse ;  /* 0x000000081c527824 */ /* 0x140fe200078e021b */
[C---:B------:R-:W-:Y:S01]  /*62c0*/  IADD3 R35, P5, PT, R95.reuse, R32, RZ ;  /* 0x000000205f237210 */ /* 0x040fe20007fbe0ff */
[----:B------:R-:W-:Y:S01]  /*62d0*/  IMAD R86, R28, 0x10, R27 ;  /* 0x000000101c567824 */ /* 0x000fe200078e021b */
[----:B------:R-:W-:Y:S01]  /*62e0*/  IADD3 R27, P4, PT, R95, R26, RZ ;  /* 0x0000001a5f1b7210 */ /* 0x000fe20007f9e0ff */
[----:B------:R-:W-:Y:S01]  /*62f0*/  IMAD.U32 R11, RZ, RZ, UR8 ;  /* 0x00000008ff0b7e24 */ /* 0x000fe2000f8e00ff */
[----:B------:R-:W-:Y:S01]  /*6300*/  LEA.HI.X.SX32 R18, R18, RZ, 0x1, P1 ;  /* 0x000000ff12127211 */ /* 0x000fe200008f0eff */
[--C-:B------:R-:W-:Y:S01]  /*6310*/  IMAD R84, R28, 0x10, R29.reuse ;  /* 0x000000101c547824 */ /* 0x100fe200078e021d */
[----:B------:R-:W-:Y:S01]  /*6320*/  LEA.HI.X.SX32 R32, R32, RZ, 0x1, P5 ;  /* 0x000000ff20207211 */ /* 0x000fe200028f0eff */
[C---:B------:R-:W-:Y:S01]  /*6330*/  IMAD R90, R28.reuse, 0x8, R29 ;  /* 0x000000081c5a7824 */ /* 0x040fe200078e021d */
[C---:B------:R-:W-:Y:S01]  /*6340*/  IADD3 R85, P1, PT, R105.reuse, R82, RZ ;  /* 0x0000005269557210 */ /* 0x040fe20007f3e0ff */
[----:B------:R-:W-:Y:S01]  /*6350*/  IMAD R34, R28, 0x8, R20 ;  /* 0x000000081c227824 */ /* 0x000fe200078e0214 */
[----:B------:R-:W-:Y:S01]  /*6360*/  LEA.HI.X.SX32 R20, R20, RZ, 0x1, P2 ;  /* 0x000000ff14147211 */ /* 0x000fe200010f0eff */
[----:B------:R-:W-:Y:S01]  /*6370*/  IMAD R94, R28, 0x10, R31 ;  /* 0x000000101c5e7824 */ /* 0x000fe200078e021f */
[C---:B------:R-:W-:Y:S01]  /*6380*/  IADD3 R87, P2, PT, R105.reuse, R84, RZ ;  /* 0x0000005469577210 */ /* 0x040fe20007f5e0ff */
[----:B-1----:R-:W-:Y:S01]  /*6390*/  IMAD R4, R6, UR4, R4 ;  /* 0x0000000406047c24 */ /* 0x002fe2000f8e0204 */
[C---:B------:R-:W-:Y:S01]  /*63a0*/  IADD3 R93, P5, PT, R105.reuse, R90, RZ ;  /* 0x0000005a695d7210 */ /* 0x040fe20007fbe0ff */
[----:B------:R-:W-:Y:S01]  /*63b0*/  IMAD R92, R28, 0x20, R26 ;  /* 0x000000201c5c7824 */ /* 0x000fe200078e021a */
[----:B------:R-:W-:Y:S01]  /*63c0*/  LEA.HI.X.SX32 R26, R26, RZ, 0x1, P4 ;  /* 0x000000ff1a1a7211 */ /* 0x000fe200020f0eff */
[----:B------:R-:W-:Y:S01]  /*63d0*/  IMAD R6, R12, 0x120, R11 ;  /* 0x000001200c067824 */ /* 0x000fe200078e020b */
[C---:B------:R-:W-:Y:S01]  /*63e0*/  IADD3 R91, P4, PT, R105.reuse, R86, RZ ;  /* 0x00000056695b7210 */ /* 0x040fe20007f9e0ff */
[C---:B------:R-:W-:Y:S01]  /*63f0*/  IMAD R12, R105.reuse, 0x8, R12 ;  /* 0x00000008690c7824 */ /* 0x040fe200078e020c */
[C---:B------:R-:W-:Y:S01]  /*6400*/  IADD3 R81, P3, PT, R105.reuse, R34, RZ ;  /* 0x0000002269517210 */ /* 0x040fe20007f7e0ff */
[C---:B------:R-:W-:Y:S01]  /*6410*/  IMAD R96, R28.reuse, 0x8, R31 ;  /* 0x000000081c607824 */ /* 0x040fe200078e021f */
[C---:B------:R-:W-:Y:S01]  /*6420*/  IADD3 R83, P0, PT, R105.reuse, R31, RZ ;  /* 0x0000001f69537210 */ /* 0x040fe20007f1e0ff */
[----:B------:R-:W-:Y:S01]  /*6430*/  IMAD R98, R28, 0x8, R84 ;  /* 0x000000081c627824 */ /* 0x000fe200078e0254 */
[----:B------:R-:W-:Y:S01]  /*6440*/  LEA.HI.X.SX32 R82, R82, RZ, 0x1, P1 ;  /* 0x000000ff52527211 */ /* 0x000fe200008f0eff */
[----:B------:R-:W-:Y:S01]  /*6450*/  IMAD R100, R28, 0x8, R86 ;  /* 0x000000081c647824 */ /* 0x000fe200078e0256 */
[----:B------:R-:W-:Y:S01]  /*6460*/  LEA.HI.X.SX32 R84, R84, RZ, 0x1, P2 ;  /* 0x000000ff54547211 */ /* 0x000fe200010f0eff */
[----:B------:R-:W-:Y:S01]  /*6470*/  IMAD R28, R28, 0x8, R94 ;  /* 0x000000081c1c7824 */ /* 0x000fe200078e025e */
[----:B------:R-:W-:Y:S01]  /*6480*/  LEA.HI.X.SX32 R86, R86, RZ, 0x1, P4 ;  /* 0x000000ff56567211 */ /* 0x000fe200020f0eff */
[--C-:B------:R-:W-:Y:S01]  /*6490*/  IMAD R14, R105, 0x1c, R12.reuse ;  /* 0x0000001c690e7824 */ /* 0x100fe200078e020c */
        /* <DEDUP_REMOVED lines=10> */
[----:B--2---:R-:W-:Y:S02]  /*6540*/  SHF.R.S32.HI R11, RZ, 0x1f, R5 ;  /* 0x0000001fff0b7819 */ /* 0x004fe40000011405 */
        /* <DEDUP_REMOVED lines=8> */
.L_x_1462:
        /* <DEDUP_REMOVED lines=67> */
[----:B------:R-:W-:-:S04]  /*6a00*/  IMAD R39, R38, 0x12, RZ ;  /* 0x0000001226277824 */ /* 0x000fc800078e02ff */
[----:B------:R-:W-:-:S05]  /*6a10*/  IMAD.IADD R37, R37, 0x1, R39 ;  /* 0x0000000125257824 */ /* 0x000fca00078e0227 */
[----:B------:R-:W4:Y:S04]  /*6a20*/  LDG.E.U16.CONSTANT R68, desc[UR10][R36.64+-0x2] ;  /* 0xfffffe0a24447981 */ /* 0x000f28000c1e9500 */
[----:B------:R-:W4:Y:S01]  /*6a30*/  LDG.E.U16.CONSTANT R71, desc[UR10][R36.64] ;  /* 0x0000000a24477981 */ /* 0x000f22000c1e9500 */
[----:B0-----:R-:W-:-:S05]  /*6a40*/  IADD3 R31, P0, PT, R4, R87, RZ ;  /* 0x00000057041f7210 */ /* 0x001fca0007f1e0ff */
[----:B------:R-:W-:Y:S02]  /*6a50*/  IMAD.X R30, R45, 0x1, R84, P0 ;  /* 0x000000012d1e7824 */ /* 0x000fe400000e0654 */
[----:B-1----:R-:W-:Y:S01]  /*6a60*/  IMAD.WIDE.U32 R28, R31, 0x12, R128 ;  /* 0x000000121f1c7825 */ /* 0x002fe200078e0080 */
[----:B------:R-:W-:-:S03]  /*6a70*/  IADD3 R31, P0, PT, R4, R101, RZ ;  /* 0x00000065041f7210 */ /* 0x000fc60007f1e0ff */
[----:B------:R-:W-:Y:S02]  /*6a80*/  IMAD R39, R30, 0x12, RZ ;  /* 0x000000121e277824 */ /* 0x000fe400078e02ff */
[----:B------:R-:W-:Y:S02]  /*6a90*/  IMAD.MOV.U32 R38, RZ, RZ, R28 ;  /* 0x000000ffff267224 */ /* 0x000fe400078e001c */
[----:B------:R-:W-:Y:S02]  /*6aa0*/  IMAD.IADD R39, R29, 0x1, R39 ;  /* 0x000000011d277824 */ /* 0x000fe400078e0227 */
[----:B------:R-:W-:Y:S02]  /*6ab0*/  IMAD.X R28, R45, 0x1, R98, P0 ;  /* 0x000000012d1c7824 */ /* 0x000fe400000e0662 */
[----:B------:R-:W-:Y:S01]  /*6ac0*/  IMAD.WIDE.U32 R30, R31, 0x12, R128 ;  /* 0x000000121f1e7825 */ /* 0x000fe200078e0080 */
[----:B------:R-:W4:Y:S03]  /*6ad0*/  LDG.E.U16.CONSTANT R72, desc[UR10][R38.64+-0x2] ;  /* 0xfffffe0a26487981 */ /* 0x000f26000c1e9500 */
[----:B------:R-:W-:Y:S01]  /*6ae0*/  IMAD R47, R28, 0x12, RZ ;  /* 0x000000121c2f7824 */ /* 0x000fe200078e02ff */
[----:B------:R0:W4:Y:S03]  /*6af0*/  LDG.E.U16.CONSTANT R73, desc[UR10][R38.64] ;  /* 0x0000000a26497981 */ /* 0x000126000c1e9500 */
[----:B------:R-:W-:-:S05]  /*6b00*/  IMAD.IADD R31, R31, 0x1, R47 ;  /* 0x000000011f1f7824 */ /* 0x000fca00078e022f */
[----:B------:R-:W4:Y:S04]  /*6b10*/  LDG.E.U16.CONSTANT R74, desc[UR10][R30.64+-0x2] ;  /* 0xfffffe0a1e4a7981 */ /* 0x000f28000c1e9500 */
[----:B------:R1:W4:Y:S01]  /*6b20*/  LDG.E.U16.CONSTANT R75, desc[UR10][R30.64] ;  /* 0x0000000a1e4b7981 */ /* 0x000322000c1e9500 */
[----:B------:R-:W-:Y:S02]  /*6b30*/  IADD3 R43, P3, PT, R4, R83, RZ ;  /* 0x00000053042b7210 */ /* 0x000fe40007f7e0ff */
[----:B------:R-:W-:-:S03]  /*6b40*/  SHF.R.S32.HI R76, RZ, 0x1f, R116 ;  /* 0x0000001fff4c7819 */ /* 0x000fc60000011474 */
[----:B------:R-:W-:Y:S02]  /*6b50*/  IMAD.X R44, R45, 0x1, R80, P3 ;  /* 0x000000012d2c7824 */ /* 0x000fe400018e0650 */
[----:B0-----:R-:W-:-:S04]  /*6b60*/  IMAD.WIDE.U32 R38, R43, 0x12, R128 ;  /* 0x000000122b267825 */ /* 0x001fc800078e0080 */
[----:B------:R-:W-:Y:S02]  /*6b70*/  IMAD R79, R44, 0x12, RZ ;  /* 0x000000122c4f7824 */ /* 0x000fe400078e02ff */
[----:B------:R-:W-:Y:S02]  /*6b80*/  IMAD R76, R76, R5, RZ ;  /* 0x000000054c4c7224 */ /* 0x000fe400078e02ff */
[----:B------:R-:W-:Y:S01]  /*6b90*/  IMAD.IADD R39, R39, 0x1, R79 ;  /* 0x0000000127277824 */ /* 0x000fe200078e024f */
[----:B------:R-:W-:Y:S01]  /*6ba0*/  IADD3 R41, P2, PT, R4, R99, RZ ;  /* 0x0000006304297210 */ /* 0x000fe20007f5e0ff */
[----:B------:R-:W-:-:S03]  /*6bb0*/  IMAD R107, R116, R11, R76 ;  /* 0x0000000b746b7224 */ /* 0x000fc600078e024c */
[----:B------:R-:W4:Y:S01]  /*6bc0*/  LDG.E.U16.CONSTANT R76, desc[UR10][R38.64+-0x2] ;  /* 0xfffffe0a264c7981 */ /* 0x000f22000c1e9500 */
[----:B------:R-:W-:-:S03]  /*6bd0*/  IMAD.X R46, R45, 0x1, R96, P2 ;  /* 0x000000012d2e7824 */ /* 0x000fc600010e0660 */
[----:B------:R-:W4:Y:S01]  /*6be0*/  LDG.E.U16.CONSTANT R79, desc[UR10][R38.64] ;  /* 0x0000000a264f7981 */ /* 0x000f22000c1e9500 */
[----:B------:R-:W-:Y:S01]  /*6bf0*/  IADD3 R29, P1, PT, R4, R105, RZ ;  /* 0x00000069041d7210 */ /* 0x000fe20007f3e0ff */
[----:B------:R-:W-:-:S04]  /*6c00*/  IMAD.WIDE.U32 R40, R41, 0x12, R128 ;  /* 0x0000001229287825 */ /* 0x000fc800078e0080 */
[----:B------:R-:W-:Y:S02]  /*6c10*/  IMAD R77, R46, 0x12, RZ ;  /* 0x000000122e4d7824 */ /* 0x000fe400078e02ff */
[----:B------:R-:W-:Y:S02]  /*6c20*/  IMAD.X R47, R45, 0x1, R102, P1 ;  /* 0x000000012d2f7824 */ /* 0x000fe400008e0666 */
[----:B------:R-:W-:Y:S02]  /*6c30*/  IMAD.IADD R41, R41, 0x1, R77 ;  /* 0x0000000129297824 */ /* 0x000fe400078e024d */
[----:B------:R-:W-:Y:S01]  /*6c40*/  IMAD.WIDE.U32 R42, R116, R5, RZ ;  /* 0x00000005742a7225 */ /* 0x000fe200078e00ff */
[----:B------:R-:W-:Y:S02]  /*6c50*/  IADD3 R37, P0, PT, R4, R97, RZ ;  /* 0x0000006104257210 */ /* 0x000fe40007f1e0ff */
[----:B------:R-:W4:Y:S01]  /*6c60*/  LDG.E.U16.CONSTANT R77, desc[UR10][R40.64+-0x2] ;  /* 0xfffffe0a284d7981 */ /* 0x000f22000c1e9500 */
[----:B------:R-:W-:-:S03]  /*6c70*/  IMAD.WIDE.U32 R28, R29, 0x12, R128 ;  /* 0x000000121d1c7825 */ /* 0x000fc600078e0080 */
[----:B------:R0:W4:Y:S01]  /*6c80*/  LDG.E.U16.CONSTANT R78, desc[UR10][R40.64] ;  /* 0x0000000a284e7981 */ /* 0x000122000c1e9500 */
[----:B------:R-:W-:Y:S02]  /*6c90*/  IMAD R47, R47, 0x12, RZ ;  /* 0x000000122f2f7824 */ /* 0x000fe400078e02ff */
[----:B------:R-:W-:Y:S01]  /*6ca0*/  IMAD.IADD R136, R43, 0x1, R107 ;  /* 0x000000012b887824 */ /* 0x000fe200078e026b */
[C---:B------:R-:W-:Y:S01]  /*6cb0*/  IADD3 R43, P3, PT, R4.reuse, R35, RZ ;  /* 0x00000023042b7210 */ /* 0x040fe20007f7e0ff */
[----:B------:R-:W-:Y:S01]  /*6cc0*/  IMAD.IADD R29, R29, 0x1, R47 ;  /* 0x000000011d1d7824 */ /* 0x000fe200078e022f */
[C---:B------:R-:W-:Y:S01]  /*6cd0*/  IADD3 R135, P1, PT, R4.reuse, R95, RZ ;  /* 0x0000005f04877210 */ /* 0x040fe20007f3e0ff */
[----:B------:R-:W-:Y:S01]  /*6ce0*/  IMAD.MOV.U32 R121, RZ, RZ, RZ ;  /* 0x000000ffff797224 */ /* 0x000fe200078e00ff */
[C---:B------:R-:W-:Y:S01]  /*6cf0*/  IADD3 R109, P2, PT, R4.reuse, R27, RZ ;  /* 0x0000001b046d7210 */ /* 0x040fe20007f5e0ff */
[----:B------:R-:W-:Y:S01]  /*6d00*/  IMAD.X R106, R45, 0x1, R94, P0 ;  /* 0x000000012d6a7824 */ /* 0x000fe200000e065e */
[----:B------:R-:W-:Y:S01]  /*6d10*/  IADD3 R47, P4, PT, R4, R17, RZ ;  /* 0x00000011042f7210 */ /* 0x000fe20007f9e0ff */
[----:B-1----:R-:W-:-:S04]  /*6d20*/  IMAD.WIDE.U32 R30, R42, 0x9, R120 ;  /* 0x000000092a1e7825 */ /* 0x002fc800078e0078 */
[----:B------:R-:W-:Y:S02]  /*6d30*/  IMAD.X R108, R45, 0x1, R32, P3 ;  /* 0x000000012d6c7824 */ /* 0x000fe400018e0620 */
[----:B------:R-:W-:-:S04]  /*6d40*/  IMAD.WIDE.U32 R36, R37, 0x12, R128 ;  /* 0x0000001225247825 */ /* 0x000fc800078e0080 */
[C---:B------:R-:W-:Y:S02]  /*6d50*/  IMAD.X R134, R45.reuse, 0x1, R92, P1 ;  /* 0x000000012d867824 */ /* 0x040fe400008e065c */
[C---:B------:R-:W-:Y:S02]  /*6d60*/  IMAD.X R121, R45.reuse, 0x1, R26, P2 ;  /* 0x000000012d797824 */ /* 0x040fe400010e061a */
[----:B------:R-:W-:Y:S02]  /*6d70*/  IMAD.X R107, R45, 0x1, R16, P4 ;  /* 0x000000012d6b7824 */ /* 0x000fe400020e0610 */
[----:B------:R-:W-:Y:S02]  /*6d80*/  IMAD R137, R106, 0x12, RZ ;  /* 0x000000126a897824 */ /* 0x000fe400078e02ff */
[----:B------:R-:W-:-:S04]  /*6d90*/  IMAD.WIDE.U32 R44, R43, 0x12, R130 ;  /* 0x000000122b2c7825 */ /* 0x000fc800078e0082 */
[----:B------:R-:W-:-:S04]  /*6da0*/  IMAD.WIDE.U32 R42, R109, 0x12, R130 ;  /* 0x000000126d2a7825 */ /* 0x000fc800078e0082 */
[----:B------:R-:W-:Y:S02]  /*6db0*/  IMAD R109, R108, 0x12, RZ ;  /* 0x000000126c6d7824 */ /* 0x000fe400078e02ff */
[----:B------:R-:W-:Y:S02]  /*6dc0*/  IMAD.IADD R37, R37, 0x1, R137 ;  /* 0x0000000125257824 */ /* 0x000fe400078e0289 */
[----:B------:R-:W-:-:S03]  /*6dd0*/  IMAD.IADD R45, R45, 0x1, R109 ;  /* 0x000000012d2d7824 */ /* 0x000fc600078e026d */
[----:B------:R-:W4:Y:S04]  /*6de0*/  LDG.E.U16.CONSTANT R106, desc[UR10][R36.64+-0x2] ;  /* 0xfffffe0a246a7981 */ /* 0x000f28000c1e9500 */
[----:B------:R-:W4:Y:S01]  /*6df0*/  LDG.E.U16.CONSTANT R109, desc[UR10][R36.64] ;  /* 0x0000000a246d7981 */ /* 0x000f22000c1e9500 */
[----:B0-----:R-:W-:Y:S02]  /*6e00*/  IMAD R41, R107, 0x12, RZ ;  /* 0x000000126b297824 */ /* 0x001fe400078e02ff */
[----:B------:R-:W-:Y:S01]  /*6e10*/  IMAD.WIDE.U32 R46, R47, 0x12, R130 ;  /* 0x000000122f2e7825 */ /* 0x000fe200078e0082 */
[----:B------:R-:W4:Y:S03]  /*6e20*/  LDG.E.U16.CONSTANT R44, desc[UR10][R44.64] ;  /* 0x0000000a2c2c7981 */ /* 0x000f26000c1e9500 */
[----:B------:R-:W-:-:S02]  /*6e30*/  IMAD R107, R134, 0x12, RZ ;  /* 0x00000012866b7824 */ /* 0x000fc400078e02ff */
[----:B------:R-:W-:-:S04]  /*6e40*/  IMAD.WIDE.U32 R38, R135, 0x12, R130 ;  /* 0x0000001287267825 */ /* 0x000fc800078e0082 */
[----:B------:R-:W-:Y:S02]  /*6e50*/  IMAD.IADD R41, R47, 0x1, R41 ;  /* 0x000000012f297824 */ /* 0x000fe400078e0229 */
[----:B------:R-:W-:Y:S02]  /*6e60*/  IMAD.IADD R39, R39, 0x1, R107 ;  /* 0x0000000127277824 */ /* 0x000fe400078e026b */
[----:B------:R-:W-:Y:S01]  /*6e70*/  IMAD R47, R136, 0x9, RZ ;  /* 0x00000009882f7824 */ /* 0x000fe200078e02ff */
[----:B------:R-:W4:Y:S01]  /*6e80*/  LDG.E.U16.CONSTANT R107, desc[UR10][R28.64+-0x2] ;  /* 0xfffffe0a1c6b7981 */ /* 0x000f22000c1e9500 */
[----:B--2---:R-:W-:-:S03]  /*6e90*/  IMAD R58, R59, 0x10000, R58 ;  /* 0x000100003b3a7824 */ /* 0x004fc600078e023a */
[----:B------:R0:W2:Y:S01]  /*6ea0*/  LDG.E.U16.CONSTANT R136, desc[UR10][R28.64] ;  /* 0x0000000a1c887981 */ /* 0x0000a2000c1e9500 */
[----:B------:R-:W-:Y:S02]  /*6eb0*/  IMAD.MOV.U32 R40, RZ, RZ, R46 ;  /* 0x000000ffff287224 */ /* 0x000fe400078e002e */
[----:B------:R-:W-:Y:S01]  /*6ec0*/  IMAD R121, R121, 0x12, RZ ;  /* 0x0000001279797824 */ /* 0x000fe200078e02ff */
[----:B------:R1:W2:Y:S01]  /*6ed0*/  LDG.E.U16.CONSTANT R38, desc[UR10][R38.64] ;  /* 0x0000000a26267981 */ /* 0x0002a2000c1e9500 */
[----:B0-----:R-:W-:Y:S01]  /*6ee0*/  SHF.R.U32.HI R29, RZ, 0x4, R58 ;  /* 0x00000004ff1d7819 */ /* 0x001fe2000001163a */
[----:B------:R-:W-:Y:S01]  /*6ef0*/  IMAD.IADD R47, R31, 0x1, R47 ;  /* 0x000000011f2f7824 */ /* 0x000fe200078e022f */
[----:B------:R-:W-:Y:S01]  /*6f00*/  LEA R46, P0, R30, R132, 0x2 ;  /* 0x000000841e2e7211 */ /* 0x000fe200078010ff */
[----:B---3--:R-:W-:Y:S01]  /*6f10*/  IMAD R48, R51, 0x10000, R48 ;  /* 0x0001000033307824 */ /* 0x008fe200078e0230 */
[----:B------:R-:W-:Y:S01]  /*6f20*/  LOP3.LUT R36, R29, 0xf0f0f0f, RZ, 0xc0, !PT ;  /* 0x0f0f0f0f1d247812 */ /* 0x000fe200078ec0ff */
[----:B------:R-:W3:Y:S04]  /*6f30*/  LDG.E.U16.CONSTANT R40, desc[UR10][R40.64] ;  /* 0x0000000a28287981 */ /* 0x000ee8000c1e9500 */
[----:B------:R-:W-:Y:S01]  /*6f40*/  VIADD R140, R36, 0x78787878 ;  /* 0x78787878248c7836 */ /* 0x000fe20000000000 */
[----:B------:R-:W-:-:S04]  /*6f50*/  LEA.HI.X R47, R30, R133, R47, 0x2, P0 ;  /* 0x000000851e2f7211 */ /* 0x000fc800000f142f */
[----:B------:R-:W-:Y:S01]  /*6f60*/  LOP3.LUT R29, R140, R29, RZ, 0x3c, !PT ;  /* 0x0000001d8c1d7212 */ /* 0x000fe200078e3cff */
[----:B------:R-:W-:Y:S01]  /*6f70*/  IMAD.IADD R43, R43, 0x1, R121 ;  /* 0x000000012b2b7824 */ /* 0x000fe200078e0279 */
[----:B-1----:R-:W-:Y:S01]  /*6f80*/  LOP3.LUT R39, R48, 0xf0f0f0f, RZ, 0xc0, !PT ;  /* 0x0f0f0f0f30277812 */ /* 0x002fe200078ec0ff */
[----:B------:R-:W3:Y:S01]  /*6f90*/  LDG.E.CONSTANT R28, desc[UR10][R46.64] ;  /* 0x0000000a2e1c7981 */ /* 0x000ee2000c1e9900 */
[----:B------:R-:W-:Y:S01]  /*6fa0*/  LOP3.LUT R29, R29, 0x8080808, R36, 0x60, !PT ;  /* 0x080808081d1d7812 */ /* 0x000fe200078e6024 */
[----:B------:R-:W-:Y:S01]  /*6fb0*/  IMAD R121, R11, 0x90, RZ ;  /* 0x000000900b797824 */ /* 0x000fe200078e02ff */
[----:B------:R-:W-:Y:S01]  /*6fc0*/  PRMT R36, R36, 0xba98, RZ ;  /* 0x0000ba9824247816 */ /* 0x000fe200000000ff */
[----:B------:R-:W-:Y:S01]  /*6fd0*/  IMAD.WIDE.U32 R30, R5, 0x90, R46 ;  /* 0x00000090051e7825 */ /* 0x000fe200078e002e */
[----:B------:R-:W-:Y:S01]  /*6fe0*/  PRMT R29, R29, 0xba98, RZ ;  /* 0x0000ba981d1d7816 */ /* 0x000fe200000000ff */
[----:B------:R0:W3:Y:S01]  /*6ff0*/  LDG.E.U16.CONSTANT R42, desc[UR10][R42.64] ;  /* 0x0000000a2a2a7981 */ /* 0x0000e2000c1e9500 */
[----:B------:R-:W-:Y:S01]  /*7000*/  LOP3.LUT R59, R58, 0xf0f0f0f, RZ, 0xc0, !PT ;  /* 0x0f0f0f0f3a3b7812 */ /* 0x000fe200078ec0ff */
[----:B------:R-:W-:Y:S01]  /*7010*/  IMAD.IADD R31, R121, 0x1, R31 ;  /* 0x00000001791f7824 */ /* 0x000fe200078e021f */
[C---:B------:R-:W-:Y:S01]  /*7020*/  LOP3.LUT R140, R29.reuse, 0x80808080, R140, 0x6, !PT ;  /* 0x808080801d8c7812 */ /* 0x040fe200078e068c */
[----:B------:R-:W3:Y:S01]  /*7030*/  LDG.E.CONSTANT R138, desc[UR10][R46.64+0x400] ;  /* 0x0004000a2e8a7981 */ /* 0x000ee2000c1e9900 */
[----:B------:R-:W-:-:S02]  /*7040*/  LOP3.LUT R29, R29, 0x7f7f7f7f, R36, 0x60, !PT ;  /* 0x7f7f7f7f1d1d7812 */ /* 0x000fc400078e6024 */
[----:B0-----:R-:W-:Y:S01]  /*7050*/  SHF.R.U32.HI R43, RZ, 0x4, R48 ;  /* 0x00000004ff2b7819 */ /* 0x001fe20000011630 */
[----:B------:R-:W-:Y:S01]  /*7060*/  VIADD R41, R39, 0x78787878 ;  /* 0x7878787827297836 */ /* 0x000fe20000000000 */
[----:B------:R-:W3:Y:S02]  /*7070*/  LDG.E.CONSTANT R108, desc[UR10][R30.64] ;  /* 0x0000000a1e6c7981 */ /* 0x000ee4000c1e9900 */
[----:B------:R-:W-:Y:S01]  /*7080*/  LOP3.LUT R36, R43, 0xf0f0f0f, RZ, 0xc0, !PT ;  /* 0x0f0f0f0f2b247812 */ /* 0x000fe200078ec0ff */
[----:B------:R-:W-:Y:S01]  /*7090*/  VIADD R37, R59, 0x78787878 ;  /* 0x787878783b257836 */ /* 0x000fe20000000000 */
[----:B------:R0:W3:Y:S01]  /*70a0*/  LDG.E.CONSTANT R134, desc[UR10][R30.64+0x400] ;  /* 0x0004000a1e867981 */ /* 0x0000e2000c1e9900 */
[----:B------:R-:W-:-:S03]  /*70b0*/  LOP3.LUT R48, R41, R48, RZ, 0x3c, !PT ;  /* 0x0000003029307212 */ /* 0x000fc600078e3cff */
[----:B------:R-:W-:Y:S01]  /*70c0*/  LOP3.LUT R58, R37, R58, RZ, 0x3c, !PT ;  /* 0x0000003a253a7212 */ /* 0x000fe200078e3cff */
[----:B0-----:R-:W-:Y:S01]  /*70d0*/  VIADD R30, R36, 0x78787878 ;  /* 0x78787878241e7836 */ /* 0x001fe20000000000 */
[----:B------:R-:W-:Y:S02]  /*70e0*/  LOP3.LUT R48, R48, 0x8080808, R39, 0x60, !PT ;  /* 0x0808080830307812 */ /* 0x000fe400078e6027 */
[----:B------:R-:W-:Y:S02]  /*70f0*/  LOP3.LUT R58, R58, 0x8080808, R59, 0x60, !PT ;  /* 0x080808083a3a7812 */ /* 0x000fe400078e603b */
[----:B------:R-:W-:Y:S01]  /*7100*/  LOP3.LUT R43, R30, R43, RZ, 0x3c, !PT ;  /* 0x0000002b1e2b7212 */ /* 0x000fe200078e3cff */
[----:B-----5:R-:W-:Y:S01]  /*7110*/  IMAD R50, R50, 0x10000, R53 ;  /* 0x0001000032327824 */ /* 0x020fe200078e0235 */
[----:B------:R-:W-:Y:S02]  /*7120*/  PRMT R48, R48, 0xba98, RZ ;  /* 0x0000ba9830307816 */ /* 0x000fe400000000ff */
[----:B------:R-:W-:-:S02]  /*7130*/  LOP3.LUT R43, R43, 0x8080808, R36, 0x60, !PT ;  /* 0x080808082b2b7812 */ /* 0x000fc400078e6024 */
[----:B------:R-:W-:Y:S02]  /*7140*/  PRMT R58, R58, 0xba98, RZ ;  /* 0x0000ba983a3a7816 */ /* 0x000fe400000000ff */
[----:B------:R-:W-:Y:S02]  /*7150*/  PRMT R39, R39, 0xba98, RZ ;  /* 0x0000ba9827277816 */ /* 0x000fe400000000ff */
[----:B------:R-:W-:Y:S02]  /*7160*/  PRMT R59, R59, 0xba98, RZ ;  /* 0x0000ba983b3b7816 */ /* 0x000fe400000000ff */
[----:B------:R-:W-:Y:S02]  /*7170*/  LOP3.LUT R41, R48, 0x80808080, R41, 0x6, !PT ;  /* 0x8080808030297812 */ /* 0x000fe400078e0629 */
[----:B------:R-:W-:Y:S02]  /*7180*/  PRMT R43, R43, 0xba98, RZ ;  /* 0x0000ba982b2b7816 */ /* 0x000fe400000000ff */
[----:B------:R-:W-:-:S02]  /*7190*/  LOP3.LUT R37, R58, 0x80808080, R37, 0x6, !PT ;  /* 0x808080803a257812 */ /* 0x000fc400078e0625 */
[----:B------:R-:W-:Y:S02]  /*71a0*/  LOP3.LUT R48, R48, 0x7f7f7f7f, R39, 0x60, !PT ;  /* 0x7f7f7f7f30307812 */ /* 0x000fe400078e6027 */
[----:B------:R-:W-:Y:S02]  /*71b0*/  PRMT R36, R36, 0xba98, RZ ;  /* 0x0000ba9824247816 */ /* 0x000fe400000000ff */
[----:B------:R-:W-:Y:S02]  /*71c0*/  LOP3.LUT R58, R58, 0x7f7f7f7f, R59, 0x60, !PT ;  /* 0x7f7f7f7f3a3a7812 */ /* 0x000fe400078e603b */
[----:B------:R-:W-:Y:S02]  /*71d0*/  SHF.R.U32.HI R39, RZ, 0x4, R50 ;  /* 0x00000004ff277819 */ /* 0x000fe40000011632 */
[C---:B------:R-:W-:Y:S02]  /*71e0*/  LOP3.LUT R30, R43.reuse, 0x80808080, R30, 0x6, !PT ;  /* 0x808080802b1e7812 */ /* 0x040fe400078e061e */
[----:B------:R-:W-:-:S02]  /*71f0*/  LOP3.LUT R43, R43, 0x7f7f7f7f, R36, 0x60, !PT ;  /* 0x7f7f7f7f2b2b7812 */ /* 0x000fc400078e6024 */
[----:B------:R-:W-:Y:S02]  /*7200*/  LOP3.LUT R37, R37, R58, RZ, 0xfc, !PT ;  /* 0x0000003a25257212 */ /* 0x000fe400078efcff */
[----:B------:R-:W-:Y:S02]  /*7210*/  LOP3.LUT R36, R39, 0xf0f0f0f, RZ, 0xc0, !PT ;  /* 0x0f0f0f0f27247812 */ /* 0x000fe400078ec0ff */
[----:B------:R-:W-:Y:S01]  /*7220*/  LOP3.LUT R31, R50, 0xf0f0f0f, RZ, 0xc0, !PT ;  /* 0x0f0f0f0f321f7812 */ /* 0x000fe200078ec0ff */
[----:B------:R0:W-:Y:S01]  /*7230*/  STS [R12+0x820], R37 ;  /* 0x000820250c007388 */ /* 0x0001e20000000800 */
[----:B------:R-:W-:Y:S01]  /*7240*/  LOP3.LUT R29, R140, R29, RZ, 0xfc, !PT ;  /* 0x0000001d8c1d7212 */ /* 0x000fe200078efcff */
[----:B----4-:R-:W-:Y:S01]  /*7250*/  IMAD R49, R52, 0x10000, R49 ;  /* 0x0001000034317824 */ /* 0x010fe200078e0231 */
[----:B------:R-:W-:Y:S01]  /*7260*/  LOP3.LUT R43, R30, R43, RZ, 0xfc, !PT ;  /* 0x0000002b1e2b7212 */ /* 0x000fe200078efcff */
[----:B------:R-:W-:Y:S02]  /*7270*/  VIADD R30, R36, 0x78787878 ;  /* 0x78787878241e7836 */ /* 0x000fe40000000000 */
[----:B------:R1:W-:Y:S01]  /*7280*/  STS [R12+0x830], R29 ;  /* 0x0008301d0c007388 */ /* 0x0003e20000000800 */
[----:B0-----:R-:W-:-:S02]  /*7290*/  VIADD R37, R31, 0x78787878 ;  /* 0x787878781f257836 */ /* 0x001fc40000000000 */
[----:B------:R-:W-:-:S03]  /*72a0*/  LOP3.LUT R39, R30, R39, RZ, 0x3c, !PT ;  /* 0x000000271e277212 */ /* 0x000fc600078e3cff */
[----:B------:R-:W-:Y:S02]  /*72b0*/  LOP3.LUT R50, R37, R50, RZ, 0x3c, !PT ;  /* 0x0000003225327212 */ /* 0x000fe400078e3cff */
[----:B-1----:R-:W-:Y:S02]  /*72c0*/  LOP3.LUT R29, R49, 0xf0f0f0f, RZ, 0xc0, !PT ;  /* 0x0f0f0f0f311d7812 */ /* 0x002fe400078ec0ff */
[----:B------:R-:W-:Y:S02]  /*72d0*/  LOP3.LUT R41, R41, R48, RZ, 0xfc, !PT ;  /* 0x0000003029297212 */ /* 0x000fe400078efcff */
[----:B------:R-:W-:Y:S01]  /*72e0*/  LOP3.LUT R39, R39, 0x8080808, R36, 0x60, !PT ;  /* 0x0808080827277812 */ /* 0x000fe200078e6024 */
[----:B------:R-:W-:Y:S01]  /*72f0*/  VIADD R46, R29, 0x78787878 ;  /* 0x787878781d2e7836 */ /* 0x000fe20000000000 */
[----:B------:R-:W-:Y:S01]  /*7300*/  LOP3.LUT R50, R50, 0x8080808, R31, 0x60, !PT ;  /* 0x0808080832327812 */ /* 0x000fe200078e601f */
[----:B------:R0:W-:Y:S01]  /*7310*/  STS [R12+0x11a0], R41 ;  /* 0x0011a0290c007388 */ /* 0x0001e20000000800 */
[----:B------:R-:W-:-:S02]  /*7320*/  PRMT R39, R39, 0xba98, RZ ;  /* 0x0000ba9827277816 */ /* 0x000fc400000000ff */
[----:B------:R-:W-:Y:S02]  /*7330*/  PRMT R50, R50, 0xba98, RZ ;  /* 0x0000ba9832327816 */ /* 0x000fe400000000ff */
[----:B------:R-:W-:Y:S02]  /*7340*/  PRMT R36, R36, 0xba98, RZ ;  /* 0x0000ba9824247816 */ /* 0x000fe400000000ff */
[----:B------:R-:W-:Y:S02]  /*7350*/  PRMT R31, R31, 0xba98, RZ ;  /* 0x0000ba981f1f7816 */ /* 0x000fe400000000ff */
[----:B------:R-:W-:Y:S02]  /*7360*/  LOP3.LUT R48, R46, R49, RZ, 0x3c, !PT ;  /* 0x000000312e307212 */ /* 0x000fe400078e3cff */
[----:B0-----:R-:W-:Y:S02]  /*7370*/  SHF.R.U32.HI R41, RZ, 0x4, R49 ;  /* 0x00000004ff297819 */ /* 0x001fe40000011631 */
[----:B------:R-:W-:Y:S01]  /*7380*/  LOP3.LUT R30, R39, 0x80808080, R30, 0x6, !PT ;  /* 0x80808080271e7812 */ /* 0x000fe200078e061e */
[----:B------:R-:W-:Y:S01]  /*7390*/  IMAD R55, R56, 0x10000, R55 ;  /* 0x0001000038377824 */ /* 0x000fe200078e0237 */
[----:B------:R-:W-:-:S02]  /*73a0*/  LOP3.LUT R37, R50, 0x80808080, R37, 0x6, !PT ;  /* 0x8080808032257812 */ /* 0x000fc400078e0625 */
[----:B------:R-:W-:Y:S02]  /*73b0*/  LOP3.LUT R39, R39, 0x7f7f7f7f, R36, 0x60, !PT ;  /* 0x7f7f7f7f27277812 */ /* 0x000fe400078e6024 */
[----:B------:R-:W-:Y:S02]  /*73c0*/  LOP3.LUT R50, R50, 0x7f7f7f7f, R31, 0x60, !PT ;  /* 0x7f7f7f7f32327812 */ /* 0x000fe400078e601f */
[----:B------:R-:W-:Y:S02]  /*73d0*/  LOP3.LUT R36, R41, 0xf0f0f0f, RZ, 0xc0, !PT ;  /* 0x0f0f0f0f29247812 */ /* 0x000fe400078ec0ff */
[----:B------:R-:W-:Y:S02]  /*73e0*/  LOP3.LUT R48, R48, 0x8080808, R29, 0x60, !PT ;  /* 0x0808080830307812 */ /* 0x000fe400078e601d */
[----:B------:R-:W-:Y:S02]  /*73f0*/  LOP3.LUT R39, R30, R39, RZ, 0xfc, !PT ;  /* 0x000000271e277212 */ /* 0x000fe400078efcff */
        /* <DEDUP_REMOVED lines=8> */
[----:B------:R-:W-:Y:S02]  /*7480*/  LOP3.LUT R41, R50, R41, RZ, 0x3c, !PT ;  /* 0x0000002932297212 */ /* 0x000fe400078e3cff */
[----:B------:R-:W-:-:S02]  /*7490*/  LOP3.LUT R31, R46, R31, RZ, 0xfc, !PT ;  /* 0x0000001f2e1f7212 */ /* 0x000fc400078efcff */
[----:B------:R-:W-:Y:S02]  /*74a0*/  LOP3.LUT R41, R41, 0x8080808, R36, 0x60, !PT ;  /* 0x0808080829297812 */ /* 0x000fe400078e6024 */
[----:B------:R-:W-:Y:S01]  /*74b0*/  LOP3.LUT R46, R30, R55, RZ, 0x3c, !PT ;  /* 0x000000371e2e7212 */ /* 0x000fe200078e3cff */
[----:B------:R0:W-:Y:S01]  /*74c0*/  STS [R12+0x11b0], R43 ;  /* 0x0011b02b0c007388 */ /* 0x0001e20000000800 */
[----:B------:R-:W-:Y:S02]  /*74d0*/  PRMT R41, R41, 0xba98, RZ ;  /* 0x0000ba9829297816 */ /* 0x000fe400000000ff */
[----:B------:R-:W-:Y:S02]  /*74e0*/  PRMT R36, R36, 0xba98, RZ ;  /* 0x0000ba9824247816 */ /* 0x000fe400000000ff */
[----:B------:R-:W-:Y:S01]  /*74f0*/  LOP3.LUT R46, R46, 0x8080808, R29, 0x60, !PT ;  /* 0x080808082e2e7812 */ /* 0x000fe200078e601d */
[----:B------:R1:W-:Y:S01]  /*7500*/  STS [R12+0x1b20], R37 ;  /* 0x001b20250c007388 */ /* 0x0003e20000000800 */
[----:B------:R-:W-:-:S02]  /*7510*/  LOP3.LUT R50, R41, 0x80808080, R50, 0x6, !PT ;  /* 0x8080808029327812 */ /* 0x000fc400078e0632 */
[----:B0-----:R-:W-:Y:S01]  /*7520*/  SHF.R.U32.HI R43, RZ, 0x4, R55 ;  /* 0x00000004ff2b7819 */ /* 0x001fe20000011637 */
[----:B------:R-:W-:Y:S01]  /*7530*/  IMAD R54, R57, 0x10000, R54 ;  /* 0x0001000039367824 */ /* 0x000fe200078e0236 */
[----:B------:R-:W-:Y:S02]  /*7540*/  LOP3.LUT R41, R41, 0x7f7f7f7f, R36, 0x60, !PT ;  /* 0x7f7f7f7f29297812 */ /* 0x000fe400078e6024 */
[----:B------:R-:W-:Y:S02]  /*7550*/  LOP3.LUT R45, R43, 0xf0f0f0f, RZ, 0xc0, !PT ;  /* 0x0f0f0f0f2b2d7812 */ /* 0x000fe400078ec0ff */
[----:B-1----:R-:W-:Y:S02]  /*7560*/  PRMT R37, R46, 0xba98, RZ ;  /* 0x0000ba982e257816 */ /* 0x002fe400000000ff */
[----:B------:R-:W-:Y:S01]  /*7570*/  PRMT R36, R29, 0xba98, RZ ;  /* 0x0000ba981d247816 */ /* 0x000fe200000000ff */
[----:B------:R-:W-:Y:S01]  /*7580*/  VIADD R48, R45, 0x78787878 ;  /* 0x787878782d307836 */ /* 0x000fe20000000000 */
[----:B------:R-:W-:-:S02]  /*7590*/  LOP3.LUT R30, R37, 0x80808080, R30, 0x6, !PT ;  /* 0x80808080251e7812 */ /* 0x000fc400078e061e */
[----:B------:R-:W-:Y:S02]  /*75a0*/  LOP3.LUT R37, R37, 0x7f7f7f7f, R36, 0x60, !PT ;  /* 0x7f7f7f7f25257812 */ /* 0x000fe400078e6024 */
[----:B------:R-:W-:Y:S01]  /*75b0*/  LOP3.LUT R36, R54, 0xf0f0f0f, RZ, 0xc0, !PT ;  /* 0x0f0f0f0f36247812 */ /* 0x000fe200078ec0ff */
[----:B------:R0:W-:Y:S01]  /*75c0*/  STS [R12+0x24a0], R31 ;  /* 0x0024a01f0c007388 */ /* 0x0001e20000000800 */
[----:B------:R-:W-:Y:S02]  /*75d0*/  LOP3.LUT R46, R48, R43, RZ, 0x3c, !PT ;  /* 0x0000002b302e7212 */ /* 0x000fe400078e3cff */
[----:B------:R-:W-:Y:S01]  /*75e0*/  SHF.R.U32.HI R43, RZ, 0x4, R54 ;  /* 0x00000004ff2b7819 */ /* 0x000fe20000011636 */
[----:B------:R1:W-:Y:S01]  /*75f0*/  STS [R12+0x1b30], R39 ;  /* 0x001b30270c007388 */ /* 0x0003e20000000800 */
[----:B------:R-:W-:Y:S02]  /*7600*/  LOP3.LUT R46, R46, 0x8080808, R45, 0x60, !PT ;  /* 0x080808082e2e7812 */ /* 0x000fe400078e602d */
[----:B------:R-:W-:Y:S01]  /*7610*/  LOP3.LUT R37, R30, R37, RZ, 0xfc, !PT ;  /* 0x000000251e257212 */ /* 0x000fe200078efcff */
[----:B0-----:R-:W-:Y:S01]  /*7620*/  VIADD R31, R36, 0x78787878 ;  /* 0x78787878241f7836 */ /* 0x001fe20000000000 */
[----:B------:R-:W-:-:S02]  /*7630*/  PRMT R30, R45, 0xba98, RZ ;  /* 0x0000ba982d1e7816 */ /* 0x000fc400000000ff */
[----:B------:R-:W-:Y:S02]  /*7640*/  LOP3.LUT R45, R43, 0xf0f0f0f, RZ, 0xc0, !PT ;  /* 0x0f0f0f0f2b2d7812 */ /* 0x000fe400078ec0ff */
[----:B-1----:R-:W-:Y:S02]  /*7650*/  LOP3.LUT R39, R31, R54, RZ, 0x3c, !PT ;  /* 0x000000361f277212 */ /* 0x002fe400078e3cff */
[----:B------:R-:W-:Y:S01]  /*7660*/  PRMT R29, R46, 0xba98, RZ ;  /* 0x0000ba982e1d7816 */ /* 0x000fe200000000ff */
[----:B------:R-:W-:Y:S01]  /*7670*/  IMAD R62, R63, 0x10000, R62 ;  /* 0x000100003f3e7824 */ /* 0x000fe200078e023e */
[----:B------:R-:W-:Y:S01]  /*7680*/  LOP3.LUT R41, R50, R41, RZ, 0xfc, !PT ;  /* 0x0000002932297212 */ /* 0x000fe200078efcff */
[----:B------:R-:W-:Y:S01]  /*7690*/  VIADD R46, R45, 0x78787878 ;  /* 0x787878782d2e7836 */ /* 0x000fe20000000000 */
[----:B------:R-:W-:Y:S02]  /*76a0*/  LOP3.LUT R39, R39, 0x8080808, R36, 0x60, !PT ;  /* 0x0808080827277812 */ /* 0x000fe400078e6024 */
[----:B------:R-:W-:-:S02]  /*76b0*/  LOP3.LUT R48, R29, 0x80808080, R48, 0x6, !PT ;  /* 0x808080801d307812 */ /* 0x000fc400078e0630 */
[----:B------:R-:W-:Y:S01]  /*76c0*/  LOP3.LUT R29, R29, 0x7f7f7f7f, R30, 0x60, !PT ;  /* 0x7f7f7f7f1d1d7812 */ /* 0x000fe200078e601e */
[----:B------:R0:W-:Y:S01]  /*76d0*/  STS [R12+0x24b0], R41 ;  /* 0x0024b0290c007388 */ /* 0x0001e20000000800 */
[----:B------:R-:W-:Y:S02]  /*76e0*/  PRMT R30, R39, 0xba98, RZ ;  /* 0x0000ba98271e7816 */ /* 0x000fe400000000ff */
[----:B------:R-:W-:Y:S02]  /*76f0*/  PRMT R39, R36, 0xba98, RZ ;  /* 0x0000ba9824277816 */ /* 0x000fe400000000ff */
[----:B------:R-:W-:Y:S02]  /*7700*/  LOP3.LUT R36, R46, R43, RZ, 0x3c, !PT ;  /* 0x0000002b2e247212 */ /* 0x000fe400078e3cff */
[----:B------:R-:W-:Y:S02]  /*7710*/  LOP3.LUT R31, R30, 0x80808080, R31, 0x6, !PT ;  /* 0x808080801e1f7812 */ /* 0x000fe400078e061f */
[----:B0-----:R-:W-:-:S02]  /*7720*/  LOP3.LUT R41, R62, 0xf0f0f0f, RZ, 0xc0, !PT ;  /* 0x0f0f0f0f3e297812 */ /* 0x001fc400078ec0ff */
[----:B------:R-:W-:Y:S02]  /*7730*/  LOP3.LUT R30, R30, 0x7f7f7f7f, R39, 0x60, !PT ;  /* 0x7f7f7f7f1e1e7812 */ /* 0x000fe400078e6027 */
[----:B------:R-:W-:Y:S01]  /*7740*/  LOP3.LUT R36, R36, 0x8080808, R45, 0x60, !PT ;  /* 0x0808080824247812 */ /* 0x000fe200078e602d */
[----:B------:R-:W-:Y:S01]  /*7750*/  VIADD R39, R41, 0x78787878 ;  /* 0x7878787829277836 */ /* 0x000fe20000000000 */
[----:B------:R-:W-:Y:S01]  /*7760*/  SHF.R.U32.HI R43, RZ, 0x4, R62 ;  /* 0x00000004ff2b7819 */ /* 0x000fe2000001163e */
[----:B------:R0:W-:Y:S01]  /*7770*/  STS [R12+0x2e20], R37 ;  /* 0x002e20250c007388 */ /* 0x0001e20000000800 */
[----:B------:R-:W-:Y:S02]  /*7780*/  LOP3.LUT R31, R31, R30, RZ, 0xfc, !PT ;  /* 0x0000001e1f1f7212 */ /* 0x000fe400078efcff */
[----:B------:R-:W-:Y:S02]  /*7790*/  PRMT R30, R45, 0xba98, RZ ;  /* 0x0000ba982d1e7816 */ /* 0x000fe400000000ff */
[----:B------:R-:W-:-:S02]  /*77a0*/  LOP3.LUT R62, R39, R62, RZ, 0x3c, !PT ;  /* 0x0000003e273e7212 */ /* 0x000fc400078e3cff */
[----:B0-----:R-:W-:Y:S02]  /*77b0*/  PRMT R37, R36, 0xba98, RZ ;  /* 0x0000ba9824257816 */ /* 0x001fe400000000ff */
[----:B------:R-:W-:Y:S02]  /*77c0*/  LOP3.LUT R36, R43, 0xf0f0f0f, RZ, 0xc0, !PT ;  /* 0x0f0f0f0f2b247812 */ /* 0x000fe400078ec0ff */
[C---:B------:R-:W-:Y:S02]  /*77d0*/  LOP3.LUT R46, R37.reuse, 0x80808080, R46, 0x6, !PT ;  /* 0x80808080252e7812 */ /* 0x040fe400078e062e */
[----:B------:R-:W-:Y:S01]  /*77e0*/  LOP3.LUT R37, R37, 0x7f7f7f7f, R30, 0x60, !PT ;  /* 0x7f7f7f7f25257812 */ /* 0x000fe200078e601e */
[----:B------:R-:W-:Y:S01]  /*77f0*/  VIADD R30, R36, 0x78787878 ;  /* 0x78787878241e7836 */ /* 0x000fe20000000000 */
[----:B------:R-:W-:Y:S01]  /*7800*/  LOP3.LUT R62, R62, 0x8080808, R41, 0x60, !PT ;  /* 0x080808083e3e7812 */ /* 0x000fe200078e6029 */
[----:B------:R-:W-:Y:S01]  /*7810*/  IMAD R64, R65, 0x10000, R64 ;  /* 0x0001000041407824 */ /* 0x000fe200078e0240 */
[----:B------:R-:W-:-:S02]  /*7820*/  PRMT R41, R41, 0xba98, RZ ;  /* 0x0000ba9829297816 */ /* 0x000fc400000000ff */
[----:B------:R-:W-:Y:S02]  /*7830*/  PRMT R62, R62, 0xba98, RZ ;  /* 0x0000ba983e3e7816 */ /* 0x000fe400000000ff */
[----:B------:R-:W-:Y:S02]  /*7840*/  LOP3.LUT R43, R30, R43, RZ, 0x3c, !PT ;  /* 0x0000002b1e2b7212 */ /* 0x000fe400078e3cff */
[----:B------:R-:W-:Y:S02]  /*7850*/  LOP3.LUT R29, R48, R29, RZ, 0xfc, !PT ;  /* 0x0000001d301d7212 */ /* 0x000fe400078efcff */
[C---:B------:R-:W-:Y:S02]  /*7860*/  LOP3.LUT R39, R62.reuse, 0x80808080, R39, 0x6, !PT ;  /* 0x808080803e277812 */ /* 0x040fe400078e0627 */
[----:B------:R-:W-:Y:S02]  /*7870*/  LOP3.LUT R62, R62, 0x7f7f7f7f, R41, 0x60, !PT ;  /* 0x7f7f7f7f3e3e7812 */ /* 0x000fe400078e6029 */
[----:B------:R-:W-:-:S02]  /*7880*/  LOP3.LUT R43, R43, 0x8080808, R36, 0x60, !PT ;  /* 0x080808082b2b7812 */ /* 0x000fc400078e6024 */
[----:B------:R-:W-:Y:S01]  /*7890*/  SHF.R.U32.HI R41, RZ, 0x4, R64 ;  /* 0x00000004ff297819 */ /* 0x000fe20000011640 */
[----:B------:R0:W-:Y:S01]  /*78a0*/  STS [R12+0x2e30], R29 ;  /* 0x002e301d0c007388 */ /* 0x0001e20000000800 */
[----:B------:R-:W-:Y:S02]  /*78b0*/  PRMT R43, R43, 0xba98, RZ ;  /* 0x0000ba982b2b7816 */ /* 0x000fe400000000ff */
[----:B------:R-:W-:Y:S02]  /*78c0*/  PRMT R36, R36, 0xba98, RZ ;  /* 0x0000ba9824247816 */ /* 0x000fe400000000ff */
[----:B------:R-:W-:Y:S01]  /*78d0*/  LOP3.LUT R45, R41, 0xf0f0f0f, RZ, 0xc0, !PT ;  /* 0x0f0f0f0f292d7812 */ /* 0x000fe200078ec0ff */
[----:B------:R1:W-:Y:S01]  /*78e0*/  STS [R12+0x37a0], R31 ;  /* 0x0037a01f0c007388 */ /* 0x0003e20000000800 */
[----:B------:R-:W-:Y:S02]  /*78f0*/  LOP3.LUT R30, R43, 0x80808080, R30, 0x6, !PT ;  /* 0x808080802b1e7812 */ /* 0x000fe400078e061e */
[----:B0-----:R-:W-:-:S02]  /*7900*/  LOP3.LUT R29, R64, 0xf0f0f0f, RZ, 0xc0, !PT ;  /* 0x0f0f0f0f401d7812 */ /* 0x001fc400078ec0ff */
[----:B------:R-:W-:Y:S01]  /*7910*/  LOP3.LUT R43, R43, 0x7f7f7f7f, R36, 0x60, !PT ;  /* 0x7f7f7f7f2b2b7812 */ /* 0x000fe200078e6024 */
[----:B------:R-:W-:Y:S02]  /*7920*/  VIADD R36, R45, 0x78787878 ;  /* 0x787878782d247836 */ /* 0x000fe40000000000 */
[----:B-1----:R-:W-:Y:S01]  /*7930*/  VIADD R31, R29, 0x78787878 ;  /* 0x787878781d1f7836 */ /* 0x002fe20000000000 */
[----:B------:R-:W-:Y:S02]  /*7940*/  LOP3.LUT R37, R46, R37, RZ, 0xfc, !PT ;  /* 0x000000252e257212 */ /* 0x000fe400078efcff */
[----:B------:R-:W-:Y:S02]  /*7950*/  LOP3.LUT R46, R36, R41, RZ, 0x3c, !PT ;  /* 0x00000029242e7212 */ /* 0x000fe400078e3cff */
[----:B------:R-:W-:Y:S01]  /*7960*/  LOP3.LUT R64, R31, R64, RZ, 0x3c, !PT ;  /* 0x000000401f407212 */ /* 0x000fe200078e3cff */
[----:B------:R-:W-:Y:S01]  /*7970*/  IMAD R66, R69, 0x10000, R66 ;  /* 0x0001000045427824 */ /* 0x000fe200078e0242 */
[----:B------:R-:W-:-:S02]  /*7980*/  LOP3.LUT R46, R46, 0x8080808, R45, 0x60, !PT ;  /* 0x080808082e2e7812 */ /* 0x000fc400078e602d */
[----:B------:R-:W-:Y:S01]  /*7990*/  LOP3.LUT R64, R64, 0x8080808, R29, 0x60, !PT ;  /* 0x0808080840407812 */ /* 0x000fe200078e601d */
[----:B------:R0:W-:Y:S01]  /*79a0*/  STS [R12+0x37b0], R37 ;  /* 0x0037b0250c007388 */ /* 0x0001e20000000800 */
[----:B------:R-:W-:Y:S02]  /*79b0*/  LOP3.LUT R43, R30, R43, RZ, 0xfc, !PT ;  /* 0x0000002b1e2b7212 */ /* 0x000fe400078efcff */
[----:B------:R-:W-:Y:S02]  /*79c0*/  PRMT R64, R64, 0xba98, RZ ;  /* 0x0000ba9840407816 */ /* 0x000fe400000000ff */
[----:B------:R-:W-:Y:S02]  /*79d0*/  LOP3.LUT R41, R66, 0xf0f0f0f, RZ, 0xc0, !PT ;  /* 0x0f0f0f0f42297812 */ /* 0x000fe400078ec0ff */
[----:B------:R-:W-:Y:S02]  /*79e0*/  PRMT R29, R29, 0xba98, RZ ;  /* 0x0000ba981d1d7816 */ /* 0x000fe400000000ff */
[----:B------:R-:W-:-:S02]  /*79f0*/  PRMT R30, R45, 0xba98, RZ ;  /* 0x0000ba982d1e7816 */ /* 0x000fc400000000ff */
[----:B0-----:R-:W-:Y:S02]  /*7a00*/  PRMT R37, R46, 0xba98, RZ ;  /* 0x0000ba982e257816 */ /* 0x001fe400000000ff */
[C---:B------:R-:W-:Y:S02]  /*7a10*/  LOP3.LUT R31, R64.reuse, 0x80808080, R31, 0x6, !PT ;  /* 0x80808080401f7812 */ /* 0x040fe400078e061f */
[----:B------:R-:W-:Y:S02]  /*7a20*/  LOP3.LUT R36, R37, 0x80808080, R36, 0x6, !PT ;  /* 0x8080808025247812 */ /* 0x000fe400078e0624 */
[----:B------:R-:W-:Y:S01]  /*7a30*/  LOP3.LUT R64, R64, 0x7f7f7f7f, R29, 0x60, !PT ;  /* 0x7f7f7f7f40407812 */ /* 0x000fe200078e601d */
[----:B------:R-:W-:Y:S01]  /*7a40*/  VIADD R29, R41, 0x78787878 ;  /* 0x78787878291d7836 */ /* 0x000fe20000000000 */
[----:B------:R-:W-:Y:S02]  /*7a50*/  LOP3.LUT R37, R37, 0x7f7f7f7f, R30, 0x60, !PT ;  /* 0x7f7f7f7f25257812 */ /* 0x000fe400078e601e */
[----:B------:R-:W-:-:S02]  /*7a60*/  SHF.R.U32.HI R30, RZ, 0x4, R66 ;  /* 0x00000004ff1e7819 */ /* 0x000fc40000011642 */
[----:B------:R-:W-:Y:S02]  /*7a70*/  LOP3.LUT R39, R39, R62, RZ, 0xfc, !PT ;  /* 0x0000003e27277212 */ /* 0x000fe400078efcff */
[----:B------:R-:W-:Y:S01]  /*7a80*/  LOP3.LUT R37, R36, R37, RZ, 0xfc, !PT ;  /* 0x0000002524257212 */ /* 0x000fe200078efcff */
[----:B------:R-:W-:Y:S01]  /*7a90*/  IMAD R68, R71, 0x10000, R68 ;  /* 0x0001000047447824 */ /* 0x000fe200078e0244 */
[----:B------:R-:W-:Y:S02]  /*7aa0*/  LOP3.LUT R36, R30, 0xf0f0f0f, RZ, 0xc0, !PT ;  /* 0x0f0f0f0f1e247812 */ /* 0x000fe400078ec0ff */
[----:B------:R-:W-:Y:S01]  /*7ab0*/  LOP3.LUT R66, R29, R66, RZ, 0x3c, !PT ;  /* 0x000000421d427212 */ /* 0x000fe200078e3cff */
[----:B------:R0:W-:Y:S03]  /*7ac0*/  STS [R12+0x4120], R39 ;  /* 0x004120270c007388 */ /* 0x0001e60000000800 */
[----:B------:R-:W-:Y:S01]  /*7ad0*/  LOP3.LUT R66, R66, 0x8080808, R41, 0x60, !PT ;  /* 0x0808080842427812 */ /* 0x000fe200078e6029 */
[----:B------:R1:W-:Y:S01]  /*7ae0*/  STS [R12+0x4130], R43 ;  /* 0x0041302b0c007388 */ /* 0x0003e20000000800 */
[----:B------:R-:W-:Y:S01]  /*7af0*/  LOP3.LUT R31, R31, R64, RZ, 0xfc, !PT ;  /* 0x000000401f1f7212 */ /* 0x000fe200078efcff */
[----:B0-----:R-:W-:Y:S01]  /*7b00*/  VIADD R39, R36, 0x78787878 ;  /* 0x7878787824277836 */ /* 0x001fe20000000000 */
[----:B------:R-:W-:-:S02]  /*7b10*/  PRMT R66, R66, 0xba98, RZ ;  /* 0x0000ba9842427816 */ /* 0x000fc400000000ff */
[----:B-1----:R-:W-:Y:S02]  /*7b20*/  SHF.R.U32.HI R43, RZ, 0x4, R68 ;  /* 0x00000004ff2b7819 */ /* 0x002fe40000011644 */
[----:B------:R-:W-:Y:S02]  /*7b30*/  PRMT R41, R41, 0xba98, RZ ;  /* 0x0000ba9829297816 */ /* 0x000fe400000000ff */
[----:B------:R-:W-:Y:S02]  /*7b40*/  LOP3.LUT R45, R39, R30, RZ, 0x3c, !PT ;  /* 0x0000001e272d7212 */ /* 0x000fe400078e3cff */
[----:B------:R-:W-:Y:S01]  /*7b50*/  LOP3.LUT R46, R43, 0xf0f0f0f, RZ, 0xc0, !PT ;  /* 0x0f0f0f0f2b2e7812 */ /* 0x000fe200078ec0ff */
[----:B------:R0:W-:Y:S01]  /*7b60*/  STS [R12+0x4aa0], R31 ;  /* 0x004aa01f0c007388 */ /* 0x0001e20000000800 */
[C---:B------:R-:W-:Y:S02]  /*7b70*/  LOP3.LUT R29, R66.reuse, 0x80808080, R29, 0x6, !PT ;  /* 0x80808080421d7812 */ /* 0x040fe400078e061d */
[----:B------:R-:W-:-:S02]  /*7b80*/  LOP3.LUT R66, R66, 0x7f7f7f7f, R41, 0x60, !PT ;  /* 0x7f7f7f7f42427812 */ /* 0x000fc400078e6029 */
[----:B------:R-:W-:Y:S02]  /*7b90*/  LOP3.LUT R45, R45, 0x8080808, R36, 0x60, !PT ;  /* 0x080808082d2d7812 */ /* 0x000fe400078e6024 */
[----:B------:R-:W-:Y:S02]  /*7ba0*/  LOP3.LUT R41, R68, 0xf0f0f0f, RZ, 0xc0, !PT ;  /* 0x0f0f0f0f44297812 */ /* 0x000fe400078ec0ff */
[----:B0-----:R-:W-:Y:S01]  /*7bb0*/  PRMT R31, R36, 0xba98, RZ ;  /* 0x0000ba98241f7816 */ /* 0x001fe200000000ff */
[----:B------:R-:W-:Y:S01]  /*7bc0*/  VIADD R36, R46, 0x78787878 ;  /* 0x787878782e247836 */ /* 0x000fe20000000000 */
[----:B------:R0:W-:Y:S04]  /*7bd0*/  STS [R12+0x4ab0], R37 ;  /* 0x004ab0250c007388 */ /* 0x0001e80000000800 */
[----:B------:R-:W-:-:S02]  /*7be0*/  LOP3.LUT R43, R36, R43, RZ, 0x3c, !PT ;  /* 0x0000002b242b7212 */ /* 0x000fc400078e3cff */
[----:B------:R-:W-:Y:S01]  /*7bf0*/  PRMT R30, R45, 0xba98, RZ ;  /* 0x0000ba982d1e7816 */ /* 0x000fe200000000ff */
[----:B0-----:R-:W-:Y:S01]  /*7c00*/  VIADD R37, R41, 0x78787878 ;  /* 0x7878787829257836 */ /* 0x001fe20000000000 */
[----:B------:R-:W-:Y:S01]  /*7c10*/  LOP3.LUT R43, R43, 0x8080808, R46, 0x60, !PT ;  /* 0x080808082b2b7812 */ /* 0x000fe200078e602e */
[----:B------:R-:W-:-:S03]  /*7c20*/  IMAD R72, R73, 0x10000, R72 ;  /* 0x0001000049487824 */ /* 0x000fc600078e0248 */
[----:B------:R-:W-:Y:S02]  /*7c30*/  LOP3.LUT R68, R37, R68, RZ, 0x3c, !PT ;  /* 0x0000004425447212 */ /* 0x000fe400078e3cff */
[C---:B------:R-:W-:Y:S02]  /*7c40*/  LOP3.LUT R39, R30.reuse, 0x80808080, R39, 0x6, !PT ;  /* 0x808080801e277812 */ /* 0x040fe400078e0627 */
[----:B------:R-:W-:Y:S02]  /*7c50*/  PRMT R43, R43, 0xba98, RZ ;  /* 0x0000ba982b2b7816 */ /* 0x000fe400000000ff */
[----:B------:R-:W-:Y:S02]  /*7c60*/  LOP3.LUT R30, R30, 0x7f7f7f7f, R31, 0x60, !PT ;  /* 0x7f7f7f7f1e1e7812 */ /* 0x000fe400078e601f */
[----:B------:R-:W-:Y:S02]  /*7c70*/  LOP3.LUT R68, R68, 0x8080808, R41, 0x60, !PT ;  /* 0x0808080844447812 */ /* 0x000fe400078e6029 */
[----:B------:R-:W-:-:S02]  /*7c80*/  PRMT R46, R46, 0xba98, RZ ;  /* 0x0000ba982e2e7816 */ /* 0x000fc400000000ff */
[----:B------:R-:W-:Y:S02]  /*7c90*/  LOP3.LUT R29, R29, R66, RZ, 0xfc, !PT ;  /* 0x000000421d1d7212 */ /* 0x000fe400078efcff */
[C---:B------:R-:W-:Y:S02]  /*7ca0*/  LOP3.LUT R36, R43.reuse, 0x80808080, R36, 0x6, !PT ;  /* 0x808080802b247812 */ /* 0x040fe400078e0624 */
[----:B------:R-:W-:Y:S02]  /*7cb0*/  PRMT R68, R68, 0xba98, RZ ;  /* 0x0000ba9844447816 */ /* 0x000fe400000000ff */
[----:B------:R-:W-:Y:S02]  /*7cc0*/  LOP3.LUT R31, R72, 0xf0f0f0f, RZ, 0xc0, !PT ;  /* 0x0f0f0f0f481f7812 */ /* 0x000fe400078ec0ff */
[----:B------:R-:W-:Y:S02]  /*7cd0*/  LOP3.LUT R43, R43, 0x7f7f7f7f, R46, 0x60, !PT ;  /* 0x7f7f7f7f2b2b7812 */ /* 0x000fe400078e602e */
[----:B------:R-:W-:-:S02]  /*7ce0*/  LOP3.LUT R39, R39, R30, RZ, 0xfc, !PT ;  /* 0x0000001e27277212 */ /* 0x000fc400078efcff */
[----:B------:R-:W-:Y:S02]  /*7cf0*/  PRMT R41, R41, 0xba98, RZ ;  /* 0x0000ba9829297816 */ /* 0x000fe400000000ff */
[----:B------:R-:W-:Y:S01]  /*7d00*/  SHF.R.U32.HI R30, RZ, 0x4, R72 ;  /* 0x00000004ff1e7819 */ /* 0x000fe20000011648 */
[----:B------:R0:W-:Y:S01]  /*7d10*/  STS [R12+0x5420], R29 ;  /* 0x0054201d0c007388 */ /* 0x0001e20000000800 */
[----:B------:R-:W-:Y:S01]  /*7d20*/  LOP3.LUT R37, R68, 0x80808080, R37, 0x6, !PT ;  /* 0x8080808044257812 */ /* 0x000fe200078e0625 */
[----:B------:R-:W-:Y:S01]  /*7d30*/  IMAD R74, R75, 0x10000, R74 ;  /* 0x000100004b4a7824 */ /* 0x000fe200078e024a */
[----:B------:R-:W-:Y:S02]  /*7d40*/  LOP3.LUT R43, R36, R43, RZ, 0xfc, !PT ;  /* 0x0000002b242b7212 */ /* 0x000fe400078efcff */
[----:B------:R-:W-:Y:S02]  /*7d50*/  LOP3.LUT R68, R68, 0x7f7f7f7f, R41, 0x60, !PT ;  /* 0x7f7f7f7f44447812 */ /* 0x000fe400078e6029 */
[----:B------:R-:W-:Y:S01]  /*7d60*/  LOP3.LUT R36, R30, 0xf0f0f0f, RZ, 0xc0, !PT ;  /* 0x0f0f0f0f1e247812 */ /* 0x000fe200078ec0ff */
[----:B0-----:R-:W-:Y:S01]  /*7d70*/  VIADD R29, R31, 0x78787878 ;  /* 0x787878781f1d7836 */ /* 0x001fe20000000000 */
[----:B------:R-:W-:-:S03]  /*7d80*/  LOP3.LUT R37, R37, R68, RZ, 0xfc, !PT ;  /* 0x0000004425257212 */ /* 0x000fc600078efcff */
[----:B------:R-:W-:Y:S01]  /*7d90*/  VIADD R41, R36, 0x78787878 ;  /* 0x7878787824297836 */ /* 0x000fe20000000000 */
[----:B------:R-:W-:Y:S02]  /*7da0*/  LOP3.LUT R46, R74, 0xf0f0f0f, RZ, 0xc0, !PT ;  /* 0x0f0f0f0f4a2e7812 */ /* 0x000fe400078ec0ff */
[----:B------:R-:W-:Y:S02]  /*7db0*/  LOP3.LUT R72, R29, R72, RZ, 0x3c, !PT ;  /* 0x000000481d487212 */ /* 0x000fe400078e3cff */
[----:B------:R-:W-:Y:S01]  /*7dc0*/  SHF.R.U32.HI R47, RZ, 0x4, R74 ;  /* 0x00000004ff2f7819 */ /* 0x000fe2000001164a */
[----:B------:R0:W-:Y:S01]  /*7dd0*/  STS [R12+0x5da0], R37 ;  /* 0x005da0250c007388 */ /* 0x0001e20000000800 */
[----:B------:R-:W-:Y:S02]  /*7de0*/  LOP3.LUT R72, R72, 0x8080808, R31, 0x60, !PT ;  /* 0x0808080848487812 */ /* 0x000fe400078e601f */
[----:B------:R-:W-:Y:S01]  /*7df0*/  LOP3.LUT R45, R41, R30, RZ, 0x3c, !PT ;  /* 0x0000001e292d7212 */ /* 0x000fe200078e3cff */
[----:B------:R1:W-:Y:S01]  /*7e00*/  STS [R12+0x5db0], R43 ;  /* 0x005db02b0c007388 */ /* 0x0003e20000000800 */
[----:B------:R-:W-:Y:S01]  /*7e10*/  PRMT R72, R72, 0xba98, RZ ;  /* 0x0000ba9848487816 */ /* 0x000fe200000000ff */
[----:B0-----:R-:W-:-:S02]  /*7e20*/  VIADD R37, R46, 0x78787878 ;  /* 0x787878782e257836 */ /* 0x001fc40000000000 */
[----:B------:R0:W-:Y:S01]  /*7e30*/  STS [R12+0x5430], R39 ;  /* 0x005430270c007388 */ /* 0x0001e20000000800 */
[----:B-1----:R-:W-:Y:S02]  /*7e40*/  LOP3.LUT R43, R47, 0xf0f0f0f, RZ, 0xc0, !PT ;  /* 0x0f0f0f0f2f2b7812 */ /* 0x002fe400078ec0ff */
[----:B------:R-:W-:Y:S02]  /*7e50*/  PRMT R31, R31, 0xba98, RZ ;  /* 0x0000ba981f1f7816 */ /* 0x000fe400000000ff */
[----:B------:R-:W-:Y:S01]  /*7e60*/  LOP3.LUT R45, R45, 0x8080808, R36, 0x60, !PT ;  /* 0x080808082d2d7812 */ /* 0x000fe200078e6024 */
[----:B------:R-:W-:Y:S01]  /*7e70*/  VIADD R48, R43, 0x78787878 ;  /* 0x787878782b307836 */ /* 0x000fe20000000000 */
[----:B0-----:R-:W-:Y:S02]  /*7e80*/  LOP3.LUT R39, R37, R74, RZ, 0x3c, !PT ;  /* 0x0000004a25277212 */ /* 0x001fe400078e3cff */
[C---:B------:R-:W-:Y:S02]  /*7e90*/  LOP3.LUT R29, R72.reuse, 0x80808080, R29, 0x6, !PT ;  /* 0x80808080481d7812 */ /* 0x040fe400078e061d */
[----:B------:R-:W-:-:S02]  /*7ea0*/  LOP3.LUT R72, R72, 0x7f7f7f7f, R31, 0x60, !PT ;  /* 0x7f7f7f7f48487812 */ /* 0x000fc400078e601f */
[----:B------:R-:W-:Y:S02]  /*7eb0*/  PRMT R30, R45, 0xba98, RZ ;  /* 0x0000ba982d1e7816 */ /* 0x000fe400000000ff */
[----:B------:R-:W-:Y:S02]  /*7ec0*/  PRMT R31, R36, 0xba98, RZ ;  /* 0x0000ba98241f7816 */ /* 0x000fe400000000ff */
[----:B------:R-:W-:Y:S02]  /*7ed0*/  LOP3.LUT R39, R39, 0x8080808, R46, 0x60, !PT ;  /* 0x0808080827277812 */ /* 0x000fe400078e602e */
[----:B------:R-:W-:Y:S02]  /*7ee0*/  LOP3.LUT R50, R48, R47, RZ, 0x3c, !PT ;  /* 0x0000002f30327212 */ /* 0x000fe400078e3cff */
[----:B------:R-:W-:Y:S01]  /*7ef0*/  LOP3.LUT R41, R30, 0x80808080, R41, 0x6, !PT ;  /* 0x808080801e297812 */ /* 0x000fe200078e0629 */
[----:B------:R-:W-:Y:S01]  /*7f00*/  IMAD R76, R79, 0x10000, R76 ;  /* 0x000100004f4c7824 */ /* 0x000fe200078e024c */
[----:B------:R-:W-:-:S02]  /*7f10*/  LOP3.LUT R29, R29, R72, RZ, 0xfc, !PT ;  /* 0x000000481d1d7212 */ /* 0x000fc400078efcff */
[----:B------:R-:W-:Y:S02]  /*7f20*/  LOP3.LUT R30, R30, 0x7f7f7f7f, R31, 0x60, !PT ;  /* 0x7f7f7f7f1e1e7812 */ /* 0x000fe400078e601f */
[----:B------:R-:W-:Y:S02]  /*7f30*/  PRMT R36, R39, 0xba98, RZ ;  /* 0x0000ba9827247816 */ /* 0x000fe400000000ff */
[----:B------:R-:W-:Y:S02]  /*7f40*/  PRMT R31, R46, 0xba98, RZ ;  /* 0x0000ba982e1f7816 */ /* 0x000fe400000000ff */
[----:B------:R-:W-:Y:S01]  /*7f50*/  LOP3.LUT R50, R50, 0x8080808, R43, 0x60, !PT ;  /* 0x0808080832327812 */ /* 0x000fe200078e602b */
[----:B------:R0:W-:Y:S01]  /*7f60*/  STS [R12+0x6720], R29 ;  /* 0x0067201d0c007388 */ /* 0x0001e20000000800 */
[C---:B------:R-:W-:Y:S02]  /*7f70*/  LOP3.LUT R37, R36.reuse, 0x80808080, R37, 0x6, !PT ;  /* 0x8080808024257812 */ /* 0x040fe400078e0625 */
[----:B------:R-:W-:-:S02]  /*7f80*/  LOP3.LUT R36, R36, 0x7f7f7f7f, R31, 0x60, !PT ;  /* 0x7f7f7f7f24247812 */ /* 0x000fc400078e601f */
[----:B------:R-:W-:Y:S02]  /*7f90*/  LOP3.LUT R41, R41, R30, RZ, 0xfc, !PT ;  /* 0x0000001e29297212 */ /* 0x000fe400078efcff */
[----:B------:R-:W-:Y:S02]  /*7fa0*/  PRMT R31, R50, 0xba98, RZ ;  /* 0x0000ba98321f7816 */ /* 0x000fe400000000ff */
[----:B------:R-:W-:Y:S02]  /*7fb0*/  PRMT R30, R43, 0xba98, RZ ;  /* 0x0000ba982b1e7816 */ /* 0x000fe400000000ff */
[----:B0-----:R-:W-:Y:S02]  /*7fc0*/  LOP3.LUT R29, R76, 0xf0f0f0f, RZ, 0xc0, !PT ;  /* 0x0f0f0f0f4c1d7812 */ /* 0x001fe400078ec0ff */
[C---:B------:R-:W-:Y:S02]  /*7fd0*/  LOP3.LUT R48, R31.reuse, 0x80808080, R48, 0x6, !PT ;  /* 0x808080801f307812 */ /* 0x040fe400078e0630 */
[----:B------:R-:W-:Y:S01]  /*7fe0*/  LOP3.LUT R31, R31, 0x7f7f7f7f, R30, 0x60, !PT ;  /* 0x7f7f7f7f1f1f7812 */ /* 0x000fe200078e601e */
[----:B------:R-:W-:Y:S01]  /*7ff0*/  VIADD R39, R29, 0x78787878 ;  /* 0x787878781d277836 */ /* 0x000fe20000000000 */
[----:B------:R-:W-:-:S02]  /*8000*/  SHF.R.U32.HI R30, RZ, 0x4, R76 ;  /* 0x00000004ff1e7819 */ /* 0x000fc4000001164c */
[----:B------:R-:W-:Y:S01]  /*8010*/  LOP3.LUT R37, R37, R36, RZ, 0xfc, !PT ;  /* 0x0000002425257212 */ /* 0x000fe200078efcff */
[----:B------:R-:W-:Y:S01]  /*8020*/  IMAD R77, R78, 0x10000, R77 ;  /* 0x000100004e4d7824 */ /* 0x000fe200078e024d */
[----:B------:R-:W-:Y:S02]  /*8030*/  LOP3.LUT R36, R30, 0xf0f0f0f, RZ, 0xc0, !PT ;  /* 0x0f0f0f0f1e247812 */ /* 0x000fe400078ec0ff */
[----:B------:R-:W-:Y:S01]  /*8040*/  LOP3.LUT R76, R39, R76, RZ, 0x3c, !PT ;  /* 0x0000004c274c7212 */ /* 0x000fe200078e3cff */
[----:B------:R0:W-:Y:S02]  /*8050*/  STS [R12+0x6730], R41 ;  /* 0x006730290c007388 */ /* 0x0001e40000000800 */
[----:B------:R-:W-:Y:S01]  /*8060*/  VIADD R43, R36, 0x78787878 ;  /* 0x78787878242b7836 */ /* 0x000fe20000000000 */
[----:B------:R-:W-:Y:S01]  /*8070*/  LOP3.LUT R76, R76, 0x8080808, R29, 0x60, !PT ;  /* 0x080808084c4c7812 */ /* 0x000fe200078e601d */
[----:B------:R1:W-:Y:S01]  /*8080*/  STS [R12+0x70a0], R37 ;  /* 0x0070a0250c007388 */ /* 0x0003e20000000800 */
[----:B------:R-:W-:-:S02]  /*8090*/  PRMT R29, R29, 0xba98, RZ ;  /* 0x0000ba981d1d7816 */ /* 0x000fc400000000ff */
[----:B------:R-:W-:Y:S02]  /*80a0*/  PRMT R76, R76, 0xba98, RZ ;  /* 0x0000ba984c4c7816 */ /* 0x000fe400000000ff */
[----:B0-----:R-:W-:Y:S02]  /*80b0*/  SHF.R.U32.HI R41, RZ, 0x4, R77 ;  /* 0x00000004ff297819 */ /* 0x001fe4000001164d */
[----:B------:R-:W-:Y:S02]  /*80c0*/  LOP3.LUT R45, R43, R30, RZ, 0x3c, !PT ;  /* 0x0000001e2b2d7212 */ /* 0x000fe400078e3cff */
[----:B-1----:R-:W-:Y:S02]  /*80d0*/  LOP3.LUT R37, R41, 0xf0f0f0f, RZ, 0xc0, !PT ;  /* 0x0f0f0f0f29257812 */ /* 0x002fe400078ec0ff */
[C---:B------:R-:W-:Y:S02]  /*80e0*/  LOP3.LUT R39, R76.reuse, 0x80808080, R39, 0x6, !PT ;  /* 0x808080804c277812 */ /* 0x040fe400078e0627 */
[----:B------:R-:W-:-:S02]  /*80f0*/  LOP3.LUT R76, R76, 0x7f7f7f7f, R29, 0x60, !PT ;  /* 0x7f7f7f7f4c4c7812 */ /* 0x000fc400078e601d */
[----:B------:R-:W-:Y:S02]  /*8100*/  LOP3.LUT R45, R45, 0x8080808, R36, 0x60, !PT ;  /* 0x080808082d2d7812 */ /* 0x000fe400078e6024 */
[----:B------:R-:W-:Y:S01]  /*8110*/  PRMT R29, R36, 0xba98, RZ ;  /* 0x0000ba98241d7816 */ /* 0x000fe200000000ff */
[----:B------:R-:W-:Y:S01]  /*8120*/  VIADD R36, R37, 0x78787878 ;  /* 0x7878787825247836 */ /* 0x000fe20000000000 */
[----:B------:R-:W-:Y:S01]  /*8130*/  LOP3.LUT R31, R48, R31, RZ, 0xfc, !PT ;  /* 0x0000001f301f7212 */ /* 0x000fe200078efcff */
[----:B------:R-:W-:Y:S01]  /*8140*/  IMAD R106, R109, 0x10000, R106 ;  /* 0x000100006d6a7824 */ /* 0x000fe200078e026a */
[----:B------:R-:W-:Y:S02]  /*8150*/  PRMT R30, R45, 0xba98, RZ ;  /* 0x0000ba982d1e7816 */ /* 0x000fe400000000ff */
[----:B------:R-:W-:Y:S01]  /*8160*/  LOP3.LUT R50, R36, R41, RZ, 0x3c, !PT ;  /* 0x0000002924327212 */ /* 0x000fe200078e3cff */
[----:B------:R0:W-:Y:S01]  /*8170*/  STS [R12+0x70b0], R31 ;  /* 0x0070b01f0c007388 */ /* 0x0001e20000000800 */
[----:B------:R-:W-:-:S02]  /*8180*/  LOP3.LUT R43, R30, 0x80808080, R43, 0x6, !PT ;  /* 0x808080801e2b7812 */ /* 0x000fc400078e062b */
[----:B------:R-:W-:Y:S02]  /*8190*/  LOP3.LUT R30, R30, 0x7f7f7f7f, R29, 0x60, !PT ;  /* 0x7f7f7f7f1e1e7812 */ /* 0x000fe400078e601d */
[----:B------:R-:W-:Y:S02]  /*81a0*/  LOP3.LUT R50, R50, 0x8080808, R37, 0x60, !PT ;  /* 0x0808080832327812 */ /* 0x000fe400078e6025 */
[----:B------:R-:W-:Y:S02]  /*81b0*/  LOP3.LUT R46, R77, 0xf0f0f0f, RZ, 0xc0, !PT ;  /* 0x0f0f0f0f4d2e7812 */ /* 0x000fe400078ec0ff */
[----:B0-----:R-:W-:Y:S02]  /*81c0*/  LOP3.LUT R31, R106, 0xf0f0f0f, RZ, 0xc0, !PT ;  /* 0x0f0f0f0f6a1f7812 */ /* 0x001fe400078ec0ff */
[----:B------:R-:W-:Y:S02]  /*81d0*/  LOP3.LUT R43, R43, R30, RZ, 0xfc, !PT ;  /* 0x0000001e2b2b7212 */ /* 0x000fe400078efcff */
[----:B------:R-:W-:Y:S01]  /*81e0*/  PRMT R30, R37, 0xba98, RZ ;  /* 0x0000ba98251e7816 */ /* 0x000fe200000000ff */
[----:B------:R-:W-:Y:S01]  /*81f0*/  VIADD R37, R31, 0x78787878 ;  /* 0x787878781f257836 */ /* 0x000fe20000000000 */
[----:B------:R-:W-:Y:S01]  /*8200*/  PRMT R29, R50, 0xba98, RZ ;  /* 0x0000ba98321d7816 */ /* 0x000fe200000000ff */
[----:B------:R-:W-:-:S03]  /*8210*/  VIADD R48, R46, 0x78787878 ;  /* 0x787878782e307836 */ /* 0x000fc60000000000 */
[C---:B------:R-:W-:Y:S02]  /*8220*/  LOP3.LUT R36, R29.reuse, 0x80808080, R36, 0x6, !PT ;  /* 0x808080801d247812 */ /* 0x040fe400078e0624 */
[----:B------:R-:W-:Y:S02]  /*8230*/  LOP3.LUT R29, R29, 0x7f7f7f7f, R30, 0x60, !PT ;  /* 0x7f7f7f7f1d1d7812 */ /* 0x000fe400078e601e */
[----:B------:R-:W-:Y:S01]  /*8240*/  LOP3.LUT R30, R37, R106, RZ, 0x3c, !PT ;  /* 0x0000006a251e7212 */ /* 0x000fe200078e3cff */
[----:B--2---:R-:W-:Y:S01]  /*8250*/  IMAD R107, R136, 0x10000, R107 ;  /* 0x00010000886b7824 */ /* 0x004fe200078e026b */
[----:B------:R-:W-:Y:S02]  /*8260*/  SHF.R.U32.HI R106, RZ, 0x4, R106 ;  /* 0x00000004ff6a7819 */ /* 0x000fe4000001166a */
[----:B------:R-:W-:Y:S02]  /*8270*/  LOP3.LUT R77, R48, R77, RZ, 0x3c, !PT ;  /* 0x0000004d304d7212 */ /* 0x000fe400078e3cff */
[----:B------:R-:W-:-:S02]  /*8280*/  LOP3.LUT R39, R39, R76, RZ, 0xfc, !PT ;  /* 0x0000004c27277212 */ /* 0x000fc400078efcff */
[----:B------:R-:W-:Y:S02]  /*8290*/  LOP3.LUT R29, R36, R29, RZ, 0xfc, !PT ;  /* 0x0000001d241d7212 */ /* 0x000fe400078efcff */
[----:B------:R-:W-:Y:S02]  /*82a0*/  LOP3.LUT R36, R106, 0xf0f0f0f, RZ, 0xc0, !PT ;  /* 0x0f0f0f0f6a247812 */ /* 0x000fe400078ec0ff */
[----:B------:R-:W-:Y:S02]  /*82b0*/  LOP3.LUT R77, R77, 0x8080808, R46, 0x60, !PT ;  /* 0x080808084d4d7812 */ /* 0x000fe400078e602e */
[----:B------:R-:W-:Y:S01]  /*82c0*/  SHF.R.U32.HI R45, RZ, 0x4, R107 ;  /* 0x00000004ff2d7819 */ /* 0x000fe2000001166b */
[----:B------:R0:W-:Y:S01]  /*82d0*/  STS [R12+0x7a20], R39 ;  /* 0x007a20270c007388 */ /* 0x0001e20000000800 */
[----:B------:R-:W-:Y:S02]  /*82e0*/  LOP3.LUT R30, R30, 0x8080808, R31, 0x60, !PT ;  /* 0x080808081e1e7812 */ /* 0x000fe400078e601f */
[----:B------:R-:W-:Y:S01]  /*82f0*/  PRMT R77, R77, 0xba98, RZ ;  /* 0x0000ba984d4d7816 */ /* 0x000fe200000000ff */
[----:B------:R1:W-:Y:S01]  /*8300*/  STS [R12+0x7a30], R43 ;  /* 0x007a302b0c007388 */ /* 0x0003e20000000800 */
[----:B------:R-:W-:-:S02]  /*8310*/  PRMT R46, R46, 0xba98, RZ ;  /* 0x0000ba982e2e7816 */ /* 0x000fc400000000ff */
[----:B------:R-:W-:Y:S01]  /*8320*/  LOP3.LUT R41, R107, 0xf0f0f0f, RZ, 0xc0, !PT ;  /* 0x0f0f0f0f6b297812 */ /* 0x000fe200078ec0ff */
[----:B0-----:R-:W-:Y:S01]  /*8330*/  VIADD R39, R36, 0x78787878 ;  /* 0x7878787824277836 */ /* 0x001fe20000000000 */
[----:B------:R-:W-:Y:S02]  /*8340*/  PRMT R30, R30, 0xba98, RZ ;  /* 0x0000ba981e1e7816 */ /* 0x000fe400000000ff */
[----:B-1----:R-:W-:Y:S01]  /*8350*/  LOP3.LUT R43, R45, 0xf0f0f0f, RZ, 0xc0, !PT ;  /* 0x0f0f0f0f2d2b7812 */ /* 0x002fe200078ec0ff */
[----:B------:R0:W-:Y:S01]  /*8360*/  STS [R12+0x83b0], R29 ;  /* 0x0083b01d0c007388 */ /* 0x0001e20000000800 */
[----:B------:R-:W-:Y:S02]  /*8370*/  LOP3.LUT R48, R77, 0x80808080, R48, 0x6, !PT ;  /* 0x808080804d307812 */ /* 0x000fe400078e0630 */
[----:B------:R-:W-:Y:S01]  /*8380*/  PRMT R31, R31, 0xba98, RZ ;  /* 0x0000ba981f1f7816 */ /* 0x000fe200000000ff */
[----:B------:R-:W-:Y:S01]  /*8390*/  VIADD R52, R43, 0x78787878 ;  /* 0x787878782b347836 */ /* 0x000fe20000000000 */
[----:B------:R-:W-:Y:S01]  /*83a0*/  LOP3.LUT R77, R77, 0x7f7f7f7f, R46, 0x60, !PT ;  /* 0x7f7f7f7f4d4d7812 */ /* 0x000fe200078e602e */
[----:B------:R-:W-:Y:S01]  /*83b0*/  VIADD R46, R41, 0x78787878 ;  /* 0x78787878292e7836 */ /* 0x000fe20000000000 */
[----:B------:R-:W-:-:S02]  /*83c0*/  LOP3.LUT R37, R30, 0x80808080, R37, 0x6, !PT ;  /* 0x808080801e257812 */ /* 0x000fc400078e0625 */
[----:B0-----:R-:W-:Y:S02]  /*83d0*/  LOP3.LUT R29, R39, R106, RZ, 0x3c, !PT ;  /* 0x0000006a271d7212 */ /* 0x001fe400078e3cff */
[----:B------:R-:W-:Y:S02]  /*83e0*/  LOP3.LUT R30, R30, 0x7f7f7f7f, R31, 0x60, !PT ;  /* 0x7f7f7f7f1e1e7812 */ /* 0x000fe400078e601f */
[----:B------:R-:W-:Y:S02]  /*83f0*/  LOP3.LUT R29, R29, 0x8080808, R36, 0x60, !PT ;  /* 0x080808081d1d7812 */ /* 0x000fe400078e6024 */
[----:B------:R-:W-:Y:S02]  /*8400*/  LOP3.LUT R77, R48, R77, RZ, 0xfc, !PT ;  /* 0x0000004d304d7212 */ /* 0x000fe400078efcff */
[----:B------:R-:W-:Y:S02]  /*8410*/  LOP3.LUT R48, R46, R107, RZ, 0x3c, !PT ;  /* 0x0000006b2e307212 */ /* 0x000fe400078e3cff */
[----:B------:R-:W-:-:S02]  /*8420*/  LOP3.LUT R54, R52, R45, RZ, 0x3c, !PT ;  /* 0x0000002d34367212 */ /* 0x000fc400078e3cff */
[----:B------:R-:W-:Y:S02]  /*8430*/  LOP3.LUT R37, R37, R30, RZ, 0xfc, !PT ;  /* 0x0000001e25257212 */ /* 0x000fe400078efcff */
[----:B------:R-:W-:Y:S02]  /*8440*/  PRMT R30, R29, 0xba98, RZ ;  /* 0x0000ba981d1e7816 */ /* 0x000fe400000000ff */
[----:B------:R-:W-:Y:S02]  /*8450*/  PRMT R29, R36, 0xba98, RZ ;  /* 0x0000ba98241d7816 */ /* 0x000fe400000000ff */
[----:B------:R-:W-:Y:S02]  /*8460*/  LOP3.LUT R48, R48, 0x8080808, R41, 0x60, !PT ;  /* 0x0808080830307812 */ /* 0x000fe400078e6029 */
[----:B------:R-:W-:Y:S02]  /*8470*/  LOP3.LUT R54, R54, 0x8080808, R43, 0x60, !PT ;  /* 0x0808080836367812 */ /* 0x000fe400078e602b */
[----:B------:R-:W-:-:S02]  /*8480*/  LOP3.LUT R39, R30, 0x80808080, R39, 0x6, !PT ;  /* 0x808080801e277812 */ /* 0x000fc400078e0627 */
[----:B------:R-:W-:Y:S02]  /*8490*/  LOP3.LUT R30, R30, 0x7f7f7f7f, R29, 0x60, !PT ;  /* 0x7f7f7f7f1e1e7812 */ /* 0x000fe400078e601d */
[----:B------:R-:W-:Y:S02]  /*84a0*/  PRMT R31, R48, 0xba98, RZ ;  /* 0x0000ba98301f7816 */ /* 0x000fe400000000ff */
[----:B------:R-:W-:Y:S02]  /*84b0*/  PRMT R29, R54, 0xba98, RZ ;  /* 0x0000ba98361d7816 */ /* 0x000fe400000000ff */
[----:B------:R-:W-:Y:S02]  /*84c0*/  PRMT R50, R41, 0xba98, RZ ;  /* 0x0000ba9829327816 */ /* 0x000fe400000000ff */
[----:B------:R-:W-:Y:S02]  /*84d0*/  PRMT R36, R43, 0xba98, RZ ;  /* 0x0000ba982b247816 */ /* 0x000fe400000000ff */
[----:B------:R-:W-:-:S02]  /*84e0*/  LOP3.LUT R46, R31, 0x80808080, R46, 0x6, !PT ;  /* 0x808080801f2e7812 */ /* 0x000fc400078e062e */
        /* <DEDUP_REMOVED lines=49> */
[----:B------:R-:W-:Y:S02]  /*8800*/  MOV R69, R112 ;  /* 0x0000007000457202 */ /* 0x000fe40000000f00 */
[----:B------:R-:W-:-:S02]  /*8810*/  I2FP.F32.S32 R66, R52 ;  /* 0x0000003400427245 */ /* 0x000fc40000201400 */
[----:B------:R-:W-:Y:S01]  /*8820*/  I2FP.F32.S32 R68, R53 ;  /* 0x0000003500447245 */ /* 0x000fe20000201400 */
[----:B------:R-:W-:Y:S04]  /*8830*/  STS [R3+0x20], R108 ;  /* 0x0000206c03007388 */ /* 0x000fe80000000800 */
[----:B------:R5:W-:Y:S01]  /*8840*/  STS [R3+0x420], R134 ;  /* 0x0004208603007388 */ /* 0x000be20000000800 */
[----:B------:R-:W-:Y:S01]  /*8850*/  BAR.SYNC.DEFER_BLOCKING 0x0 ;  /* 0x0000000000007b1d */ /* 0x000fe20000010000 */
[----:B--2---:R-:W-:Y:S01]  /*8860*/  HADD2.F32 R52, -RZ, R28.H0_H0 ;  /* 0x2000001cff347230 */ /* 0x004fe20000004100 */
[----:B------:R-:W-:Y:S01]  /*8870*/  IMMA.16832.S8.S8 R48, R48.ROW, R58.COL, RZ ;  /* 0x0000003a30307237 */ /* 0x000fe20000405cff */
[C---:B---3--:R-:W-:Y:S01]  /*8880*/  FMUL R63, R40.reuse, R63 ;  /* 0x0000003f283f7220 */ /* 0x048fe20000400000 */
[----:B------:R-:W-:Y:S01]  /*8890*/  FMUL R121, R40, R121 ;  /* 0x0000007928797220 */ /* 0x000fe20000400000 */
[C---:B------:R-:W-:Y:S01]  /*88a0*/  FMUL R66, R41.reuse, R66 ;  /* 0x0000004229427220 */ /* 0x040fe20000400000 */
[----:B------:R-:W-:Y:S01]  /*88b0*/  FMUL R28, R41, R68 ;  /* 0x00000044291c7220 */ /* 0x000fe20000400000 */
[----:B------:R-:W-:Y:S01]  /*88c0*/  MOV R76, R114 ;  /* 0x00000072004c7202 */ /* 0x000fe20000000f00 */
[----:B0-----:R-:W-:Y:S01]  /*88d0*/  FMUL R65, R36, R65 ;  /* 0x0000004124417220 */ /* 0x001fe20000400000 */
[----:B------:R-:W-:Y:S01]  /*88e0*/  I2FP.F32.S32 R54, R54 ;  /* 0x0000003600367245 */ /* 0x000fe20000201400 */
[----:B-----5:R-:W-:Y:S01]  /*88f0*/  HADD2.F32 R134, -RZ, R29.H0_H0 ;  /* 0x2000001dff867230 */ /* 0x020fe20000004100 */
[----:B------:R-:W-:Y:S01]  /*8900*/  MOV R64, R110 ;  /* 0x0000006e00407202 */ /* 0x000fe20000000f00 */
[C---:B------:R-:W-:Y:S01]  /*8910*/  FFMA R63, R52.reuse, R63, R61 ;  /* 0x0000003f343f7223 */ /* 0x040fe2000000003d */
[----:B------:R-:W-:Y:S01]  /*8920*/  FFMA R65, R52, R65, R60 ;  /* 0x0000004134417223 */ /* 0x000fe2000000003c */
[----:B------:R-:W-:Y:S04]  /*8930*/  LDS R40, [R14+0x50] ;  /* 0x000050000e287984 */ /* 0x000fe80000000800 */
[----:B------:R-:W-:Y:S04]  /*8940*/  LDS R41, [R14+0x60] ;  /* 0x000060000e297984 */ /* 0x000fe80000000800 */
[----:B------:R-:W0:Y:S04]  /*8950*/  LDSM.16.M88.4 R68, [R69] ;  /* 0x000000004544783b */ /* 0x000e280000000200 */
[----:B------:R-:W-:Y:S04]  /*8960*/  LDS R106, [R14+0x30] ;  /* 0x000030000e6a7984 */ /* 0x000fe80000000800 */
[----:B------:R-:W-:Y:S04]  /*8970*/  LDS R107, [R14+0x40] ;  /* 0x000040000e6b7984 */ /* 0x000fe80000000800 */
[----:B------:R-:W2:Y:S01]  /*8980*/  LDSM.16.M88.4 R76, [R76] ;  /* 0x000000004c4c783b */ /* 0x000ea20000000200 */
[----:B------:R-:W-:Y:S01]  /*8990*/  I2FP.F32.S32 R138, R55 ;  /* 0x00000037008a7245 */ /* 0x000fe20000201400 */
[C---:B------:R-:W-:Y:S01]  /*89a0*/  FMUL R54, R37.reuse, R54 ;  /* 0x0000003625367220 */ /* 0x040fe20000400000 */
[----:B------:R-:W-:Y:S01]  /*89b0*/  FFMA R63, R134, R66, R63 ;  /* 0x00000042863f7223 */ /* 0x000fe2000000003f */
[----:B-1----:R-:W-:Y:S01]  /*89c0*/  IMMA.16832.S8.S8 R72, R72.ROW, R56.COL, RZ ;  /* 0x0000003848487237 */ /* 0x002fe20000405cff */
[----:B------:R-:W-:Y:S01]  /*89d0*/  FMUL R136, R36, R67 ;  /* 0x0000004324887220 */ /* 0x000fe20000400000 */
[----:B------:R-:W-:Y:S01]  /*89e0*/  FFMA R134, R134, R54, R65 ;  /* 0x0000003686867223 */ /* 0x000fe20000000041 */
[----:B------:R-:W-:Y:S01]  /*89f0*/  FMUL R29, R37, R138 ;  /* 0x0000008a251d7220 */ /* 0x000fe20000400000 */
[----:B------:R-:W-:Y:S01]  /*8a00*/  LDS R108, [R14+0x70] ;  /* 0x000070000e6c7984 */ /* 0x000fe20000000800 */
[----:B------:R-:W-:-:S03]  /*8a10*/  I2FP.F32.S32 R37, R48 ;  /* 0x0000003000257245 */ /* 0x000fc60000201400 */
[----:B------:R-:W-:Y:S01]  /*8a20*/  LDS R109, [R14+0x80] ;  /* 0x000080000e6d7984 */ /* 0x000fe20000000800 */
[----:B------:R-:W-:-:S03]  /*8a30*/  I2FP.F32.S32 R49, R49 ;  /* 0x0000003100317245 */ /* 0x000fc60000201400 */
[----:B------:R-:W1:Y:S01]  /*8a40*/  LDSM.16.M88.4 R64, [R64] ;  /* 0x000000004040783b */ /* 0x000e620000000200 */
[----:B------:R-:W-:Y:S01]  /*8a50*/  I2FP.F32.S32 R53, R50 ;  /* 0x0000003200357245 */ /* 0x000fe20000201400 */
[----:B------:R-:W-:Y:S01]  /*8a60*/  HADD2.F32 R135, -RZ, R30.H0_H0 ;  /* 0x2000001eff877230 */ /* 0x000fe20000004100 */
[----:B------:R-:W-:Y:S01]  /*8a70*/  I2FP.F32.S32 R51, R51 ;  /* 0x0000003300337245 */ /* 0x000fe20000201400 */
[C---:B------:R-:W-:Y:S01]  /*8a80*/  FMUL R30, R42.reuse, R37 ;  /* 0x000000252a1e7220 */ /* 0x040fe20000400000 */
[----:B------:R-:W-:Y:S01]  /*8a90*/  MOV R62, R88 ;  /* 0x00000058003e7202 */ /* 0x000fe20000000f00 */
[----:B------:R-:W-:Y:S01]  /*8aa0*/  FMUL R42, R42, R49 ;  /* 0x000000312a2a7220 */ /* 0x000fe20000400000 */
[----:B----4-:R-:W-:Y:S02]  /*8ab0*/  HADD2.F32 R49, -RZ, R44.H0_H0 ;  /* 0x2000002cff317230 */ /* 0x010fe40000004100 */
[C---:B------:R-:W-:Y:S01]  /*8ac0*/  FMUL R137, R38.reuse, R53 ;  /* 0x0000003526897220 */ /* 0x040fe20000400000 */
[----:B------:R-:W-:Y:S01]  /*8ad0*/  FMUL R138, R38, R51 ;  /* 0x00000033268a7220 */ /* 0x000fe20000400000 */
[----:B------:R-:W-:Y:S01]  /*8ae0*/  FFMA R38, R135, R30, R63 ;  /* 0x0000001e87267223 */ /* 0x000fe2000000003f */
[----:B------:R-:W-:Y:S01]  /*8af0*/  LDS R36, [R14+0x90] ;  /* 0x000090000e247984 */ /* 0x000fe20000000800 */
[C---:B------:R-:W-:Y:S01]  /*8b00*/  FFMA R121, R49.reuse, R121, R104 ;  /* 0x0000007931797223 */ /* 0x040fe20000000068 */
[----:B------:R-:W-:Y:S01]  /*8b10*/  FFMA R136, R49, R136, R117 ;  /* 0x0000008831887223 */ /* 0x000fe20000000075 */
[----:B------:R-:W-:Y:S01]  /*8b20*/  HADD2.F32 R30, -RZ, R45.H0_H0 ;  /* 0x2000002dff1e7230 */ /* 0x000fe20000004100 */
[----:B------:R-:W-:Y:S04]  /*8b30*/  LDS R37, [R14+0xa0] ;  /* 0x0000a0000e257984 */ /* 0x000fe80000000800 */
[----:B------:R-:W3:Y:S04]  /*8b40*/  LDSM.16.M88.4 R60, [R62] ;  /* 0x000000003e3c783b */ /* 0x000ee80000000200 */
[----:B------:R-:W4:Y:S01]  /*8b50*/  LDS.128 R52, [R6+0x20] ;  /* 0x0000200006347984 */ /* 0x000f220000000c00 */
[----:B------:R-:W-:-:S03]  /*8b60*/  I2FP.F32.S32 R72, R72 ;  /* 0x0000004800487245 */ /* 0x000fc60000201400 */
[----:B------:R-:W5:Y:S01]  /*8b70*/  LDS.128 R56, [R0+0x10] ;  /* 0x0000100000387984 */ /* 0x000f620000000c00 */
[----:B------:R-:W-:-:S03]  /*8b80*/  I2FP.F32.S32 R44, R73 ;  /* 0x00000049002c7245 */ /* 0x000fc60000201400 */
[----:B------:R-:W5:Y:S01]  /*8b90*/  LDS.128 R48, [R0+0x990] ;  /* 0x0009900000307984 */ /* 0x000f620000000c00 */
[C---:B------:R-:W-:Y:S01]  /*8ba0*/  FFMA R121, R30.reuse, R28, R121 ;  /* 0x0000001c1e797223 */ /* 0x040fe20000000079 */
[----:B------:R-:W-:Y:S01]  /*8bb0*/  I2FP.F32.S32 R74, R74 ;  /* 0x0000004a004a7245 */ /* 0x000fe20000201400 */
[----:B------:R-:W-:Y:S01]  /*8bc0*/  FFMA R29, R30, R29, R136 ;  /* 0x0000001d1e1d7223 */ /* 0x000fe20000000088 */
[----:B------:R-:W-:Y:S01]  /*8bd0*/  HADD2.F32 R46, -RZ, R46.H0_H0 ;  /* 0x2000002eff2e7230 */ /* 0x000fe20000004100 */
[----:B------:R-:W-:Y:S01]  /*8be0*/  I2FP.F32.S32 R28, R75 ;  /* 0x0000004b001c7245 */ /* 0x000fe20000201400 */
[C---:B------:R-:W-:Y:S01]  /*8bf0*/  FMUL R72, R43.reuse, R72 ;  /* 0x000000482b487220 */ /* 0x040fe20000400000 */
[----:B------:R-:W-:Y:S01]  /*8c00*/  FMUL R44, R43, R44 ;  /* 0x0000002c2b2c7220 */ /* 0x000fe20000400000 */
[----:B0-----:R-:W-:Y:S01]  /*8c10*/  IMMA.16832.S8.S8 R68, R68.ROW, R40.COL, RZ ;  /* 0x0000002844447237 */ /* 0x001fe20000405cff */
[----:B------:R-:W-:Y:S01]  /*8c20*/  FMUL R43, R39, R74 ;  /* 0x0000004a272b7220 */ /* 0x000fe20000400000 */
[----:B------:R-:W-:-:S02]  /*8c30*/  HADD2.F32 R41, -RZ, R31.H0_H0 ;  /* 0x2000001fff297230 */ /* 0x000fc40000004100 */
[----:B------:R-:W-:Y:S01]  /*8c40*/  FFMA R138, R46, R138, R29 ;  /* 0x0000008a2e8a7223 */ /* 0x000fe2000000001d */
[----:B------:R-:W-:Y:S02]  /*8c50*/  FMUL R39, R39, R28 ;  /* 0x0000001c27277220 */ /* 0x000fe40000400000 */
[----:B------:R-:W0:Y:S01]  /*8c60*/  LDS.128 R28, [R6+0xb0] ;  /* 0x0000b000061c7984 */ /* 0x000e220000000c00 */
[----:B--2---:R-:W-:Y:S01]  /*8c70*/  IMMA.16832.S8.S8 R76, R76.ROW, R106.COL, RZ ;  /* 0x0000006a4c4c7237 */ /* 0x004fe20000405cff */
[----:B------:R-:W-:-:S07]  /*8c80*/  FFMA R134, R135, R137, R134 ;  /* 0x0000008987867223 */ /* 0x000fce0000000086 */
[----:B-1----:R-:W-:Y:S01]  /*8c90*/  IMMA.16832.S8.S8 R64, R64.ROW, R108.COL, RZ ;  /* 0x0000006c40407237 */ /* 0x002fe20000405cff */
[C---:B------:R-:W-:Y:S01]  /*8ca0*/  FFMA R72, R41.reuse, R72, R38 ;  /* 0x0000004829487223 */ /* 0x040fe20000000026 */
[----:B------:R-:W-:Y:S01]  /*8cb0*/  FFMA R43, R41, R43, R134 ;  /* 0x0000002b292b7223 */ /* 0x000fe20000000086 */
[----:B------:R-:W-:Y:S02]  /*8cc0*/  I2FP.F32.S32 R68, R68 ;  /* 0x0000004400447245 */ /* 0x000fe40000201400 */
[----:B------:R-:W-:-:S03]  /*8cd0*/  I2FP.F32.S32 R40, R69 ;  /* 0x0000004500287245 */ /* 0x000fc60000201400 */
[----:B---3--:R-:W-:Y:S03]  /*8ce0*/  IMMA.16832.S8.S8 R60, R60.ROW, R36.COL, RZ ;  /* 0x000000243c3c7237 */ /* 0x008fe60000405cff */
[----:B------:R-:W-:Y:S02]  /*8cf0*/  I2FP.F32.S32 R41, R76 ;  /* 0x0000004c00297245 */ /* 0x000fe40000201400 */
[----:B------:R-:W-:Y:S01]  /*8d00*/  I2FP.F32.S32 R45, R78 ;  /* 0x0000004e002d7245 */ /* 0x000fe20000201400 */
[----:B----4-:R-:W-:Y:S01]  /*8d10*/  HADD2.F32 R37, -RZ, R52.H0_H0 ;  /* 0x20000034ff257230 */ /* 0x010fe20000004100 */
[----:B------:R-:W-:Y:S01]  /*8d20*/  I2FP.F32.S32 R70, R70 ;  /* 0x0000004600467245 */ /* 0x000fe20000201400 */
[----:B-----5:R-:W-:Y:S02]  /*8d30*/  FMUL R41, R56, R41 ;  /* 0x0000002938297220 */ /* 0x020fe40000400000 */
[----:B------:R-:W-:Y:S01]  /*8d40*/  FMUL R36, R48, R45 ;  /* 0x0000002d30247220 */ /* 0x000fe20000400000 */
[C---:B------:R-:W-:Y:S01]  /*8d50*/  FMUL R68, R57.reuse, R68 ;  /* 0x0000004439447220 */ /* 0x040fe20000400000 */
[----:B------:R-:W-:Y:S01]  /*8d60*/  FMUL R57, R57, R40 ;  /* 0x0000002839397220 */ /* 0x000fe20000400000 */
[----:B------:R-:W-:-:S02]  /*8d70*/  HADD2.F32 R40, -RZ, R53.H0_H0 ;  /* 0x20000035ff287230 */ /* 0x000fc40000004100 */
[C---:B------:R-:W-:Y:S01]  /*8d80*/  FFMA R41, R37.reuse, R41, R72 ;  /* 0x0000002925297223 */ /* 0x040fe20000000048 */
[----:B------:R-:W-:Y:S01]  /*8d90*/  FFMA R36, R37, R36, R43 ;  /* 0x0000002425247223 */ /* 0x000fe2000000002b */
[----:B------:R-:W-:Y:S02]  /*8da0*/  HADD2.F32 R47, -RZ, R47.H0_H0 ;  /* 0x2000002fff2f7230 */ /* 0x000fe40000004100 */
        /* <DEDUP_REMOVED lines=8> */
[----:B------:R-:W-:Y:S01]  /*8e30*/  FFMA R38, R47, R44, R42 ;  /* 0x0000002c2f267223 */ /* 0x000fe2000000002a */
[----:B------:R-:W-:Y:S01]  /*8e40*/  FMUL R40, R58, R37 ;  /* 0x000000253a287220 */ /* 0x000fe20000400000 */
[----:B------:R-:W-:Y:S01]  /*8e50*/  I2FP.F32.S32 R42, R71 ;  /* 0x00000047002a7245 */ /* 0x000fe20000201400 */
[----:B0-----:R-:W-:-:S02]  /*8e60*/  HADD2.F32 R37, -RZ, R28.H0_H0 ;  /* 0x2000001cff257230 */ /* 0x001fc40000004100 */
[----:B------:R-:W-:Y:S01]  /*8e70*/  FFMA R39, R47, R39, R138 ;  /* 0x000000272f277223 */ /* 0x000fe2000000008a */
[----:B------:R-:W-:Y:S01]  /*8e80*/  FMUL R77, R56, R77 ;  /* 0x0000004d384d7220 */ /* 0x000fe20000400000 */
[----:B------:R-:W-:Y:S01]  /*8e90*/  FMUL R48, R48, R79 ;  /* 0x0000004f30307220 */ /* 0x000fe20000400000 */
[----:B------:R-:W-:Y:S01]  /*8ea0*/  ISETP.GE.AND P0, PT, R116, R33, PT ;  /* 0x000000217400720c */ /* 0x000fe20003f06270 */
[----:B------:R-:W-:Y:S01]  /*8eb0*/  HADD2.F32 R29, -RZ, R29.H0_H0 ;  /* 0x2000001dff1d7230 */ /* 0x000fe20000004100 */
[----:B------:R-:W-:Y:S01]  /*8ec0*/  I2FP.F32.S32 R43, R66 ;  /* 0x00000042002b7245 */ /* 0x000fe20000201400 */
        /* <DEDUP_REMOVED lines=33> */
.L_x_1461:
[----:B0-----:R-:W0:Y:S01]  /*90e0*/  LDS.64 R2, [R2+UR8] ;  /* 0x0000000802027984 */ /* 0x001e220008000a00 */
[----:B------:R-:W-:Y:S01]  /*90f0*/  IMAD.SHL.U32 R8, R8, 0x10, RZ ;  /* 0x0000001008087824 */ /* 0x000fe200078e00ff */
[----:B------:R-:W1:Y:S01]  /*9100*/  LDCU.64 UR4, c[0x0][0x3a8] ;  /* 0x00007500ff0477ac */ /* 0x000e620008000a00 */
[----:B------:R-:W-:-:S03]  /*9110*/  IMAD.SHL.U32 R9, R9, 0x400, RZ ;  /* 0x0000040009097824 */ /* 0x000fc600078e00ff */
[----:B------:R-:W-:-:S05]  /*9120*/  LEA.HI R8, R7, R8, RZ, 0x1e ;  /* 0x0000000807087211 */ /* 0x000fca00078ff0ff */
[--C-:B0-----:R-:W-:Y:S02]  /*9130*/  IMAD R0, R2, 0x80, R8.reuse ;  /* 0x0000008002007824 */ /* 0x101fe400078e0208 */
[----:B------:R-:W-:-:S03]  /*9140*/  IMAD R8, R3, 0x80, R8 ;  /* 0x0000008003087824 */ /* 0x000fc600078e0208 */
[C---:B------:R-:W-:Y:S02]  /*9150*/  IADD3 R3, P0, PT, R9.reuse, R0, RZ ;  /* 0x0000000009037210 */ /* 0x040fe40007f1e0ff */
[----:B------:R-:W-:Y:S02]  /*9160*/  IADD3 R9, P1, PT, R9, R8, RZ ;  /* 0x0000000809097210 */ /* 0x000fe40007f3e0ff */
[----:B------:R-:W-:Y:S02]  /*9170*/  LEA.HI.X.SX32 R0, R0, RZ, 0x1, P0 ;  /* 0x000000ff00007211 */ /* 0x000fe400000f0eff */
[----:B------:R-:W-:Y:S02]  /*9180*/  LEA.HI.X.SX32 R8, R8, RZ, 0x1, P1 ;  /* 0x000000ff08087211 */ /* 0x000fe400008f0eff */
[----:B-1----:R-:W-:Y:S02]  /*9190*/  LEA R2, P0, R3, UR4, 0x2 ;  /* 0x0000000403027c11 */ /* 0x002fe4000f8010ff */
[----:B------:R-:W-:-:S02]  /*91a0*/  LEA R4, P1, R9, UR4, 0x2 ;  /* 0x0000000409047c11 */ /* 0x000fc4000f8210ff */
[----:B------:R-:W-:Y:S02]  /*91b0*/  LEA.HI.X R3, R3, UR5, R0, 0x2, P0 ;  /* 0x0000000503037c11 */ /* 0x000fe400080f1400 */
[----:B------:R-:W-:-:S03]  /*91c0*/  LEA.HI.X R5, R9, UR5, R8, 0x2, P1 ;  /* 0x0000000509057c11 */ /* 0x000fc600088f1408 */
[----:B------:R-:W-:Y:S04]  /*91d0*/  STG.E desc[UR10][R2.64], R61 ;  /* 0x0000003d02007986 */ /* 0x000fe8000c10190a */
[----:B------:R-:W-:Y:S04]  /*91e0*/  STG.E desc[UR10][R4.64], R104 ;  /* 0x0000006804007986 */ /* 0x000fe8000c10190a */
[----:B------:R-:W-:Y:S04]  /*91f0*/  STG.E desc[UR10][R2.64+0x20], R60 ;  /* 0x0000203c02007986 */ /* 0x000fe8000c10190a */
[----:B------:R-:W-:Y:S01]  /*9200*/  STG.E desc[UR10][R4.64+0x20], R117 ;  /* 0x0000207504007986 */ /* 0x000fe2000c10190a */
[----:B------:R-:W-:Y:S05]  /*9210*/  EXIT ;  /* 0x000000000000794d */ /* 0x000fea0003800000 */
        .weak           $__internal_44_$__cuda_sm20_div_s64
        .type           $__internal_44_$__cuda_sm20_div_s64,@function
        .size           $__internal_44_$__cuda_sm20_div_s64,($__internal_45_$__cuda_sm20_rem_s64 - $__internal_44_$__cuda_sm20_div_s64)
$__internal_44_$__cuda_sm20_div_s64:
        /* <DEDUP_REMOVED lines=29> */
[----:B------:R-:W-:Y:S01]  /*93f0*/  IMAD.HI.U32 R38, R39, R47, RZ ;  /* 0x0000002f27267227 */ /* 0x000fe200078e00ff */
[----:B------:R-:W-:-:S03]  /*9400*/  SEL R49, R36, R41, !P3 ;  /* 0x0000002924317207 */ /* 0x000fc60005800000 */
        /* <DEDUP_REMOVED lines=52> */
[----:B------:R-:W-:Y:S06]  /*9750*/  RET.REL.NODEC R34 `(mul_mat_q40_8_8_false) ;  /* 0xffffff6822287950 */ /* 0x000fec0003c3ffff */
        .weak           $__internal_45_$__cuda_sm20_rem_s64
        .type           $__internal_45_$__cuda_sm20_rem_s64,@function
        .size           $__internal_45_$__cuda_sm20_rem_s64,(.L_x_3731 - $__internal_45_$__cuda_sm20_rem_s64)
$__internal_45_$__cuda_sm20_rem_s64:
        /* <DEDUP_REMOVED lines=22> */
[C---:B------:R-:W-:Y:S01]  /*98c0*/  IMAD.WIDE.U32 R34, R37.reuse, R32, RZ ;  /* 0x0000002025227225 */ /* 0x040fe200078e00ff */
[----:B------:R-:W-:Y:S02]  /*98d0*/  IADD3.X R41, PT, PT, RZ, RZ, R36, P2, P1 ;  /* 0x000000ffff297210 */ /* 0x000fe400017e2424 */
[----:B------:R-:W-:Y:S01]  /*98e0*/  ISETP.GE.AND P1, PT, R42, RZ, PT ;  /* 0x000000ff2a00720c */ /* 0x000fe20003f26270 */
[----:B------:R-:W-:Y:S01]  /*98f0*/  IMAD R35, R37, R33, R35 ;  /* 0x0000002125237224 */ /* 0x000fe200078e0223 */
[----:B------:R-:W-:Y:S02]  /*9900*/  IADD3 R43, P0, PT, RZ, -R34, RZ ;  /* 0x80000022ff2b7210 */ /* 0x000fe40007f1e0ff */
[----:B------:R-:W-:Y:S01]  /*9910*/  IADD3 R34, P4, PT, RZ, -R39, RZ ;  /* 0x80000027ff227210 */ /* 0x000fe20007f9e0ff */
[----:B------:R-:W-:Y:S02]  /*9920*/  IMAD R35, R41, R32, R35 ;  /* 0x0000002029237224 */ /* 0x000fe400078e0223 */
[----:B------:R-:W-:-:S04]  /*9930*/  IMAD.HI.U32 R36, R37, R43, RZ ;  /* 0x0000002b25247227 */ /* 0x000fc800078e00ff */
[----:B------:R-:W-:Y:S02]  /*9940*/  IMAD.X R44, RZ, RZ, ~R35, P0 ;  /* 0x000000ffff2c7224 */ /* 0x000fe400000e0e23 */
[----:B------:R-:W-:Y:S02]  /*9950*/  IMAD.X R35, RZ, RZ, ~R42, P4 ;  /* 0x000000ffff237224 */ /* 0x000fe400020e0e2a */
[----:B------:R-:W-:-:S03]  /*9960*/  IMAD.WIDE.U32 R36, P0, R37, R44, R36 ;  /* 0x0000002c25247225 */ /* 0x000fc60007800024 */
[----:B------:R-:W-:Y:S01]  /*9970*/  SEL R42, R35, R42, !P1 ;  /* 0x0000002a232a7207 */ /* 0x000fe20004800000 */
[----:B------:R-:W-:Y:S02]  /*9980*/  IMAD.MOV.U32 R35, RZ, RZ, RZ ;  /* 0x000000ffff237224 */ /* 0x000fe400078e00ff */
[----:B------:R-:W-:Y:S01]  /*9990*/  IMAD.HI.U32 R37, P2, R41, R43, R36 ;  /* 0x0000002b29257227 */ /* 0x000fe20007840024 */
[----:B------:R-:W-:-:S03]  /*99a0*/  SEL R43, R34, R39, !P1 ;  /* 0x00000027222b7207 */ /* 0x000fc60004800000 */
        /* <DEDUP_REMOVED lines=41> */
.L_x_1463:
        /* <DEDUP_REMOVED lines=12> */
.L_x_3731:


//--------------------- .text.mul_mat_q40_stream_k_fixup_128_8_true --------------------------
	.section	.text.mul_mat_q40_stream_k_fixup_128_8_true,"ax",@progbits
	.align	128
        .global         mul_mat_q40_stream_k_fixup_128_8_true
        .type           mul_mat_q40_stream_k_fixup_128_8_true,@function
        .size           mul_mat_q40_stream_k_fixup_128_8_true,(.L_x_3733 - mul_mat_q40_stream_k_fixup_128_8_true)
        .other          mul_mat_q40_stream_k_fixup_128_8_true,@"STO_CUDA_ENTRY STV_DEFAULT"
mul_mat_q40_stream_k_fixup_128_8_true:
.text.mul_mat_q40_stream_k_fixup_128_8_true:
        /* <DEDUP_REMOVED lines=60> */
.L_x_1464:
[----:B------:R-:W-:Y:S01]  /*03c0*/  IMAD.U32 R70, RZ, RZ, UR12 ;  /* 0x0000000cff467e24 */ /* 0x000fe2000f8e00ff */
[----:B------:R-:W-:Y:S01]  /*03d0*/  MOV R78, 0x430 ;  /* 0x00000430004e7802 */ /* 0x000fe20000000f00 */
[----:B------:R-:W-:Y:S01]  /*03e0*/  IMAD.U32 R71, RZ, RZ, UR13 ;  /* 0x0000000dff477e24 */ /* 0x000fe2000f8e00ff */
[----:B------:R-:W-:Y:S01]  /*03f0*/  UMOV UR5, URZ ;  /* 0x000000ff00057c82 */ /* 0x000fe20008000000 */
[----:B------:R-:W-:Y:S01]  /*0400*/  IMAD.U32 R49, RZ, RZ, UR4 ;  /* 0x00000004ff317e24 */ /* 0x000fe2000f8e00ff */
[----:B0-----:R-:W-:-:S06]  /*0410*/  UMOV UR4, UR10 ;  /* 0x0000000a00047c82 */ /* 0x001fcc0008000000 */
[----:B------:R-:W-:Y:S05]  /*0420*/  CALL.REL.NOINC `($__internal_46_$__cuda_sm20_div_s64) ;  /* 0x0000008400507944 */ /* 0x000fea0003c00000 */
[----:B------:R-:W-:Y:S02]  /*0430*/  IMAD.MOV.U32 R2, RZ, RZ, R52 ;  /* 0x000000ffff027224 */ /* 0x000fe400078e0034 */
[----:B------:R-:W-:-:S07]  /*0440*/  IMAD.MOV.U32 R3, RZ, RZ, R53 ;  /* 0x000000ffff037224 */ /* 0x000fce00078e0035 */
.L_x_1465:
        /* <DEDUP_REMOVED lines=41> */
.L_x_1466:
[----:B------:R-:W-:Y:S01]  /*06e0*/  IMAD.U32 R70, RZ, RZ, UR12 ;  /* 0x0000000cff467e24 */ /* 0x000fe2000f8e00ff */
[----:B------:R-:W-:Y:S01]  /*06f0*/  MOV R78, 0x750 ;  /* 0x00000750004e7802 */ /* 0x000fe20000000f00 */
[----:B------:R-:W-:Y:S01]  /*0700*/  IMAD.U32 R71, RZ, RZ, UR13 ;  /* 0x0000000dff477e24 */ /* 0x000fe2000f8e00ff */
[----:B------:R-:W-:Y:S01]  /*0710*/  UMOV UR5, URZ ;  /* 0x000000ff00057c82 */ /* 0x000fe20008000000 */
[----:B------:R-:W-:Y:S01]  /*0720*/  IMAD.U32 R49, RZ, RZ, UR4 ;  /* 0x00000004ff317e24 */ /* 0x000fe2000f8e00ff */
[----:B------:R-:W-:-:S06]  /*0730*/  UMOV UR4, UR10 ;  /* 0x0000000a00047c82 */ /* 0x000fcc0008000000 */
[----:B------:R-:W-:Y:S05]  /*0740*/  CALL.REL.NOINC `($__internal_46_$__cuda_sm20_div_s64) ;  /* 0x0000008000887944 */ /* 0x000fea0003c00000 */
[----:B------:R-:W-:Y:S02]  /*0750*/  IMAD.MOV.U32 R4, RZ, RZ, R52 ;  /* 0x000000ffff047224 */ /* 0x000fe400078e0034 */
[----:B------:R-:W-:-:S07]  /*0760*/  IMAD.MOV.U32 R5, RZ, RZ, R53 ;  /* 0x000000ffff057224 */ /* 0x000fce00078e0035 */
.L_x_1467:
        /* <DEDUP_REMOVED lines=21> */
.L_x_1468:
[----:B------:R-:W-:Y:S01]  /*08c0*/  IMAD.MOV.U32 R86, RZ, RZ, R2 ;  /* 0x000000ffff567224 */ /* 0x000fe200078e0002 */
[----:B------:R-:W-:Y:S01]  /*08d0*/  MOV R78, 0x900 ;  /* 0x00000900004e7802 */ /* 0x000fe20000000f00 */
[----:B------:R-:W-:-:S07]  /*08e0*/  IMAD.MOV.U32 R49, RZ, RZ, R3 ;  /* 0x000000ffff317224 */ /* 0x000fce00078e0003 */
[----:B------:R-:W-:Y:S05]  /*08f0*/  CALL.REL.NOINC `($__internal_47_$__cuda_sm20_rem_s64) ;  /* 0x00000084006c7944 */ /* 0x000fea0003c00000 */
[----:B------:R-:W-:-:S07]  /*0900*/  IMAD.MOV.U32 R7, RZ, RZ, R52 ;  /* 0x000000ffff077224 */ /* 0x000fce00078e0034 */
.L_x_1469:
        /* <DEDUP_REMOVED lines=28> */
.L_x_1470:
[----:B------:R-:W-:Y:S01]  /*0ad0*/  IMAD.MOV.U32 R86, RZ, RZ, R4 ;  /* 0x000000ffff567224 */ /* 0x000fe200078e0004 */
[----:B------:R-:W-:Y:S01]  /*0ae0*/  MOV R78, 0xb10 ;  /* 0x00000b10004e7802 */ /* 0x000fe20000000f00 */
[----:B------:R-:W-:-:S07]  /*0af0*/  IMAD.MOV.U32 R49, RZ, RZ, R5 ;  /* 0x000000ffff317224 */ /* 0x000fce00078e0005 */
[----:B------:R-:W-:Y:S05]  /*0b00*/  CALL.REL.NOINC `($__internal_47_$__cuda_sm20_rem_s64) ;  /* 0x0000008000e87944 */ /* 0x000fea0003c00000 */
[----:B------:R-:W-:-:S07]  /*0b10*/  IMAD.MOV.U32 R0, RZ, RZ, R52 ;  /* 0x000000ffff007224 */ /* 0x000fce00078e0034 */
.L_x_1471:
        /* <DEDUP_REMOVED lines=33> */
.L_x_1472:
[----:B------:R-:W-:Y:S01]  /*0d30*/  IMAD.MOV.U32 R70, RZ, RZ, R46 ;  /* 0x000000ffff467224 */ /* 0x000fe200078e002e */
[----:B------:R-:W-:Y:S01]  /*0d40*/  MOV R78, 0xd90 ;  /* 0x00000d90004e7802 */ /* 0x000fe20000000f00 */
[----:B------:R-:W-:Y:S01]  /*0d50*/  IMAD.MOV.U32 R49, RZ, RZ, R47 ;  /* 0x000000ffff317224 */ /* 0x000fe200078e002f */
[----:B------:R-:W-:Y:S01]  /*0d60*/  UMOV UR4, UR6 ;  /* 0x0000000600047c82 */ /* 0x000fe20008000000 */
[----:B------:R-:W-:-:S05]  /*0d70*/  UMOV UR5, UR7 ;  /* 0x0000000700057c82 */ /* 0x000fca0008000000 */
[----:B------:R-:W-:Y:S05]  /*0d80*/  CALL.REL.NOINC `($__internal_46_$__cuda_sm20_div_s64) ;  /* 0x0000007800f87944 */ /* 0x000fea0003c00000 */
        /* <DEDUP_REMOVED lines=9> */
.L_x_1473:
        /* <DEDUP_REMOVED lines=23> */
.L_x_1474:
[----:B------:R-:W-:Y:S01]  /*0f90*/  IMAD.MOV.U32 R70, RZ, RZ, R3 ;  /* 0x000000ffff467224 */ /* 0x000fe200078e0003 */
[----:B------:R-:W-:Y:S01]  /*0fa0*/  MOV R78, 0xff0 ;  /* 0x00000ff0004e7802 */ /* 0x000fe20000000f00 */
[----:B------:R-:W-:Y:S01]  /*0fb0*/  IMAD.MOV.U32 R49, RZ, RZ, R5 ;  /* 0x000000ffff317224 */ /* 0x000fe200078e0005 */
[----:B------:R-:W-:Y:S01]  /*0fc0*/  UMOV UR4, UR6 ;  /* 0x0000000600047c82 */ /* 0x000fe20008000000 */
[----:B------:R-:W-:-:S05]  /*0fd0*/  UMOV UR5, UR7 ;  /* 0x0000000700057c82 */ /* 0x000fca0008000000 */
[----:B------:R-:W-:Y:S05]  /*0fe0*/  CALL.REL.NOINC `($__internal_46_$__cuda_sm20_div_s64) ;  /* 0x0000007800607944 */ /* 0x000fea0003c00000 */
.L_x_1475:
        /* <DEDUP_REMOVED lines=26> */
.L_x_1477:
[----:B------:R-:W-:Y:S01]  /*1190*/  IMAD.MOV.U32 R86, RZ, RZ, R3 ;  /* 0x000000ffff567224 */ /* 0x000fe200078e0003 */
[----:B------:R-:W-:Y:S01]  /*11a0*/  MOV R78, 0x11d0 ;  /* 0x000011d0004e7802 */ /* 0x000fe20000000f00 */
[----:B------:R-:W-:-:S07]  /*11b0*/  IMAD.MOV.U32 R49, RZ, RZ, R5 ;  /* 0x000000ffff317224 */ /* 0x000fce00078e0005 */
[----:B------:R-:W-:Y:S05]  /*11c0*/  CALL.REL.NOINC `($__internal_47_$__cuda_sm20_rem_s64) ;  /* 0x0000007c00387944 */ /* 0x000fea0003c00000 */
[----:B------:R-:W-:-:S04]  /*11d0*/  ISETP.NE.U32.AND P0, PT, R52, RZ, PT ;  /* 0x000000ff3400720c */ /* 0x000fc80003f05070 */
[----:B------:R-:W-:-:S13]  /*11e0*/  ISETP.NE.AND.EX P0, PT, R53, RZ, PT, P0 ;  /* 0x000000ff3500720c */ /* 0x000fda0003f05300 */
.L_x_1476:
        /* <DEDUP_REMOVED lines=13> */
[----:B------:R-:W-:Y:S01]  /*12c0*/  CS2R R2, SRZ ;  /* 0x0000000000027805 */ /* 0x000fe2000001ff00 */
[----:B------:R-:W-:Y:S01]  /*12d0*/  IMAD.MOV.U32 R0, RZ, RZ, RZ ;  /* 0x000000ffff007224 */ /* 0x000fe200078e00ff */
        /* <DEDUP_REMOVED lines=30> */
[----:B------:R-:W-:Y:S01]  /*14c0*/  IMAD.MOV.U32 R81, RZ, RZ, R46 ;  /* 0x000000ffff517224 */ /* 0x000fe200078e002e */
[----:B------:R-:W2:Y:S01]  /*14d0*/  LDCU.64 UR14, c[0x0][0x358] ;  /* 0x00006b00ff0e77ac */ /* 0x000ea20008000a00 */
[----:B0-----:R-:W-:Y:S02]  /*14e0*/  IMAD.SHL.U32 R82, R82, 0x80, RZ ;  /* 0x0000008052527824 */ /* 0x001fe400078e00ff */
[----:B------:R-:W-:Y:S01]  /*14f0*/  IMAD.U32 R83, RZ, RZ, UR4 ;  /* 0x00000004ff537e24 */ /* 0x000fe2000f8e00ff */
[----:B------:R-:W0:Y:S01]  /*1500*/  LDCU.64 UR20, c[0x0][0x398] ;  /* 0x00007300ff1477ac */ /* 0x000e220008000a00 */
[----:B------:R-:W-:-:S02]  /*1510*/  IMAD.U32 R72, RZ, RZ, UR12 ;  /* 0x0000000cff487e24 */ /* 0x000fc4000f8e00ff */
[----:B------:R-:W-:Y:S02]  /*1520*/  IMAD.U32 R73, RZ, RZ, UR13 ;  /* 0x0000000dff497e24 */ /* 0x000fe4000f8e00ff */
[----:B-1----:R-:W-:-:S07]  /*1530*/  IMAD.U32 R84, RZ, RZ, UR5 ;  /* 0x00000005ff547e24 */ /* 0x002fce000f8e00ff */
.L_x_1488:
[----:B------:R-:W1:Y:S02]  /*1540*/  LDC R49, c[0x0][0x3b0] ;  /* 0x0000ec00ff317b82 */ /* 0x000e640000000800 */
[----:B-1----:R-:W-:Y:S01]  /*1550*/  SHF.R.S32.HI R50, RZ, 0x1f, R49 ;  /* 0x0000001fff327819 */ /* 0x002fe20000011431 */
        /* <DEDUP_REMOVED lines=14> */
[----:B------:R-:W1:Y:S01]  /*1640*/  I2F.U32.RP R53, UR10 ;  /* 0x0000000a00357d06 */ /* 0x000e620008209000 */
[----:B------:R-:W-:Y:S01]  /*1650*/  UIMAD UR4, UR6, UR8, URZ ;  /* 0x00000008060472a4 */ /* 0x000fe2000f8e02ff */
[----:B------:R-:W-:-:S05]  /*1660*/  ISETP.NE.U32.AND P2, PT, RZ, UR10, PT ;  /* 0x0000000aff007c0c */ /* 0x000fca000bf45070 */
[----:B------:R-:W-:-:S04]  /*1670*/  IMAD R49, R49, UR4, RZ ;  /* 0x0000000431317c24 */ /* 0x000fc8000f8e02ff */
[----:B------:R-:W-:Y:S01]  /*1680*/  IMAD R52, R49, UR9, RZ ;  /* 0x0000000931347c24 */ /* 0x000fe2000f8e02ff */
[----:B-1----:R-:W1:Y:S03]  /*1690*/  MUFU.RCP R53, R53 ;  /* 0x0000003500357308 */ /* 0x002e660000001000 */
[----:B------:R-:W-:Y:S02]  /*16a0*/  IMAD R52, R52, R83, RZ ;  /* 0x0000005334347224 */ /* 0x000fe400078e02ff */
[----:B-1----:R-:W-:-:S04]  /*16b0*/  VIADD R50, R53, 0xffffffe ;  /* 0x0ffffffe35327836 */ /* 0x002fc80000000000 */
[----:B------:R1:W3:Y:S02]  /*16c0*/  F2I.FTZ.U32.TRUNC.NTZ R51, R50 ;  /* 0x0000003200337305 */ /* 0x0002e4000021f000 */
[----:B-1----:R-:W-:Y:S02]  /*16d0*/  IMAD.MOV.U32 R50, RZ, RZ, RZ ;  /* 0x000000ffff327224 */ /* 0x002fe400078e00ff */
[----:B---3--:R-:W-:-:S04]  /*16e0*/  IMAD.MOV R71, RZ, RZ, -R51 ;  /* 0x000000ffff477224 */ /* 0x008fc800078e0a33 */
[----:B------:R-:W-:-:S04]  /*16f0*/  IMAD R71, R71, UR10, RZ ;  /* 0x0000000a47477c24 */ /* 0x000fc8000f8e02ff */
[----:B------:R-:W-:-:S06]  /*1700*/  IMAD.HI.U32 R71, R51, R71, R50 ;  /* 0x0000004733477227 */ /* 0x000fcc00078e0032 */
[----:B------:R-:W-:-:S04]  /*1710*/  IMAD.HI.U32 R70, R71, R52, RZ ;  /* 0x0000003447467227 */ /* 0x000fc800078e00ff */
[----:B------:R-:W-:Y:S02]  /*1720*/  IMAD.MOV R49, RZ, RZ, -R70 ;  /* 0x000000ffff317224 */ /* 0x000fe400078e0a46 */
[----:B------:R-:W-:Y:S02]  /*1730*/  IMAD.MOV.U32 R71, RZ, RZ, RZ ;  /* 0x000000ffff477224 */ /* 0x000fe400078e00ff */
        /* <DEDUP_REMOVED lines=8> */
.L_x_1478:
[----:B------:R-:W-:Y:S01]  /*17c0*/  UIMAD.WIDE UR4, UR8, UR6, URZ ;  /* 0x00000006080472a5 */ /* 0x000fe2000f8e02ff */
[----:B------:R-:W-:Y:S01]  /*17d0*/  IMAD.MOV.U32 R49, RZ, RZ, R50 ;  /* 0x000000ffff317224 */ /* 0x000fe200078e0032 */
[----:B------:R-:W-:Y:S01]  /*17e0*/  MOV R78, 0x1850 ;  /* 0x00001850004e7802 */ /* 0x000fe20000000f00 */
[----:B------:R-:W-:-:S03]  /*17f0*/  USHF.R.S32.HI UR18, URZ, 0x1f, UR9 ;  /* 0x0000001fff127899 */ /* 0x000fc60008011409 */
[----:B------:R-:W-:Y:S01]  /*1800*/  IMAD.U32 R72, RZ, RZ, UR4 ;  /* 0x00000004ff487e24 */ /* 0x000fe2000f8e00ff */
[----:B------:R-:W-:Y:S01]  /*1810*/  UMOV UR4, UR10 ;  /* 0x0000000a00047c82 */ /* 0x000fe20008000000 */
[----:B------:R-:W-:Y:S01]  /*1820*/  IMAD.U32 R73, RZ, RZ, UR5 ;  /* 0x00000005ff497e24 */ /* 0x000fe2000f8e00ff */
[----:B------:R-:W-:-:S06]  /*1830*/  UMOV UR5, URZ ;  /* 0x000000ff00057c82 */ /* 0x000fcc0008000000 */
[----:B0-2---:R-:W-:Y:S05]  /*1840*/  CALL.REL.NOINC `($__internal_46_$__cuda_sm20_div_s64) ;  /* 0x0000007000487944 */ /* 0x005fea0003c00000 */
[----:B------:R-:W-:Y:S02]  /*1850*/  IMAD.MOV.U32 R70, RZ, RZ, R52 ;  /* 0x000000ffff467224 */ /* 0x000fe400078e0034 */
[----:B------:R-:W-:-:S07]  /*1860*/  IMAD.MOV.U32 R71, RZ, RZ, R53 ;  /* 0x000000ffff477224 */ /* 0x000fce00078e0035 */
.L_x_1479:
        /* <DEDUP_REMOVED lines=12> */
[----:B------:R-:W-:-:S04]  /*1930*/  IMAD.HI.U32 R49, R51, R49, R50 ;  /* 0x0000003133317227 */ /* 0x000fc800078e0032 */
[----:B------:R-:W-:Y:S02]  /*1940*/  IMAD.MOV.U32 R51, RZ, RZ, RZ ;  /* 0x000000ffff337224 */ /* 0x000fe400078e00ff */
        /* <DEDUP_REMOVED lines=9> */
.L_x_1480:
[----:B------:R-:W-:Y:S01]  /*19e0*/  IMAD.MOV.U32 R86, RZ, RZ, R70 ;  /* 0x000000ffff567224 */ /* 0x000fe200078e0046 */
[----:B------:R-:W-:Y:S01]  /*19f0*/  MOV R78, 0x1a20 ;  /* 0x00001a20004e7802 */ /* 0x000fe20000000f00 */
[----:B------:R-:W-:-:S07]  /*1a00*/  IMAD.MOV.U32 R49, RZ, RZ, R71 ;  /* 0x000000ffff317224 */ /* 0x000fce00078e0047 */
[----:B0-2---:R-:W-:Y:S05]  /*1a10*/  CALL.REL.NOINC `($__internal_47_$__cuda_sm20_rem_s64) ;  /* 0x0000007400247944 */ /* 0x005fea0003c00000 */
[----:B------:R-:W-:Y:S02]  /*1a20*/  IMAD.MOV.U32 R50, RZ, RZ, R52 ;  /* 0x000000ffff327224 */ /* 0x000fe400078e0034 */
[----:B------:R-:W-:-:S07]  /*1a30*/  IMAD.MOV.U32 R51, RZ, RZ, R53 ;  /* 0x000000ffff337224 */ /* 0x000fce00078e0035 */
.L_x_1481:
        /* <DEDUP_REMOVED lines=71> */
[----:B------:R-:W5:Y:S04]  /*1eb0*/  LDG.E.CONSTANT R87, desc[UR14][R50.64+0x8180] ;  /* 0x0081800e32577981 */ /* 0x000f68000c1e9900 */
[----:B------:R-:W5:Y:S01]  /*1ec0*/  LDG.E.CONSTANT R53, desc[UR14][R50.64+0x9080] ;  /* 0x0090800e32357981 */ /* 0x000f62000c1e9900 */
[----:B--2---:R-:W-:-:S03]  /*1ed0*/  FADD R37, R37, R52 ;  /* 0x0000003425257221 */ /* 0x004fc60000000000 */
[----:B------:R-:W2:Y:S01]  /*1ee0*/  LDG.E.CONSTANT R52, desc[UR14][R50.64+0x9100] ;  /* 0x0091000e32347981 */ /* 0x000ea2000c1e9900 */
[----:B---3--:R-:W-:-:S03]  /*1ef0*/  FADD R36, R36, R71 ;  /* 0x0000004724247221 */ /* 0x008fc60000000000 */
[----:B------:R-:W3:Y:S01]  /*1f00*/  LDG.E.CONSTANT R71, desc[UR14][R50.64+0xb180] ;  /* 0x00b1800e32477981 */ /* 0x000ee2000c1e9900 */
[----:B------:R-:W-:Y:S01]  /*1f10*/  FADD R62, R62, R89 ;  /* 0x000000593e3e7221 */ /* 0x000fe20000000000 */
[----:B----4-:R-:W-:Y:S02]  /*1f20*/  FADD R41, R41, R92 ;  /* 0x0000005c29297221 */ /* 0x010fe40000000000 */
        /* <DEDUP_REMOVED lines=30> */
[----:B------:R-:W4:Y:S01]  /*2110*/  LDG.E.CONSTANT R79, desc[UR14][R50.64+0xc180] ;  /* 0x00c1800e324f7981 */ /* 0x000f22000c1e9900 */
        /* <DEDUP_REMOVED lines=15> */
[----:B------:R-:W4:Y:S04]  /*2210*/  LDG.E.CONSTANT R78, desc[UR14][R50.64+0xe100] ;  /* 0x00e1000e324e7981 */ /* 0x000f28000c1e9900 */
[----:B------:R-:W4:Y:S01]  /*2220*/  LDG.E.CONSTANT R91, desc[UR14][R50.64+0xf180] ;  /* 0x00f1800e325b7981 */ /* 0x000f22000c1e9900 */
[----:B--2---:R-:W-:-:S03]  /*2230*/  FADD R15, R15, R52 ;  /* 0x000000340f0f7221 */ /* 0x004fc60000000000 */
[----:B------:R-:W2:Y:S01]  /*2240*/  LDG.E.CONSTANT R52, desc[UR14][R50.64+0xe000] ;  /* 0x00e0000e32347981 */ /* 0x000ea2000c1e9900 */
[----:B------:R-:W-:Y:S01]  /*2250*/  USHF.R.S32.HI UR7, URZ, 0x1f, UR6 ;  /* 0x0000001fff077899 */ /* 0x000fe20008011406 */
[----:B---3--:R-:W-:-:S05]  /*2260*/  FADD R8, R8, R71 ;  /* 0x0000004708087221 */ /* 0x008fca0000000000 */
[----:B------:R-:W-:-:S04]  /*2270*/  LOP3.LUT R71, R49, UR7, RZ, 0xfc, !PT ;  /* 0x0000000731477c12 */ /* 0x000fc8000f8efcff */
[----:B------:R-:W-:Y:S01]  /*2280*/  ISETP.NE.U32.AND P0, PT, R71, RZ, PT ;  /* 0x000000ff4700720c */ /* 0x000fe20003f05070 */
[----:B-----5:R-:W-:Y:S01]  /*2290*/  FADD R19, R19, R92 ;  /* 0x0000005c13137221 */ /* 0x020fe20000000000 */
[----:B----4-:R-:W-:Y:S01]  /*22a0*/  FADD R0, R0, R89 ;  /* 0x0000005900007221 */ /* 0x010fe20000000000 */
        /* <DEDUP_REMOVED lines=32> */
.L_x_1483:
[----:B------:R-:W-:Y:S01]  /*24b0*/  IMAD.MOV.U32 R86, RZ, RZ, R70 ;  /* 0x000000ffff567224 */ /* 0x000fe200078e0046 */
[----:B------:R-:W-:-:S07]  /*24c0*/  MOV R78, 0x24e0 ;  /* 0x000024e0004e7802 */ /* 0x000fce0000000f00 */
[----:B------:R-:W-:Y:S05]  /*24d0*/  CALL.REL.NOINC `($__internal_47_$__cuda_sm20_rem_s64) ;  /* 0x0000006800747944 */ /* 0x000fea0003c00000 */
[----:B------:R-:W-:-:S04]  /*24e0*/  ISETP.NE.U32.AND P0, PT, R52, RZ, PT ;  /* 0x000000ff3400720c */ /* 0x000fc80003f05070 */
[----:B------:R-:W-:-:S13]  /*24f0*/  ISETP.NE.AND.EX P0, PT, R53, RZ, PT, P0 ;  /* 0x000000ff3500720c */ /* 0x000fda0003f05300 */
.L_x_1484:
        /* <DEDUP_REMOVED lines=25> */
.L_x_1486:
[----:B------:R-:W-:Y:S01]  /*2690*/  MOV R78, 0x26c0 ;  /* 0x000026c0004e7802 */ /* 0x000fe20000000f00 */
[----:B------:R-:W-:-:S06]  /*26a0*/  UMOV UR4, UR6 ;  /* 0x0000000600047c82 */ /* 0x000fcc0008000000 */
[----:B------:R-:W-:Y:S05]  /*26b0*/  CALL.REL.NOINC `($__internal_46_$__cuda_sm20_div_s64) ;  /* 0x0000006000ac7944 */ /* 0x000fea0003c00000 */
[----:B------:R-:W-:Y:S02]  /*26c0*/  IMAD.MOV.U32 R50, RZ, RZ, R52 ;  /* 0x000000ffff327224 */ /* 0x000fe400078e0034 */
[----:B------:R-:W-:-:S07]  /*26d0*/  IMAD.MOV.U32 R51, RZ, RZ, R53 ;  /* 0x000000ffff337224 */ /* 0x000fce00078e0035 */
.L_x_1487:
[----:B------:R-:W-:-:S04]  /*26e0*/  ISETP.GE.U32.AND P0, PT, R50, R76, PT ;  /* 0x0000004c3200720c */ /* 0x000fc80003f06070 */
[----:B------:R-:W-:-:S13]  /*26f0*/  ISETP.GE.AND.EX P0, PT, R51, R77, PT, P0 ;  /* 0x0000004d3300720c */ /* 0x000fda0003f06300 */
[----:B------:R-:W-:Y:S05]  /*2700*/  @!P0 BRA `(.L_x_1485) ;  /* 0x0000000000148947 */ /* 0x000fea0003800000 */
.L_x_1482:
[----:B------:R-:W-:Y:S01]  /*2710*/  IADD3 R83, P0, PT, R83, -0x1, RZ ;  /* 0xffffffff53537810 */ /* 0x000fe20007f1e0ff */
[----:B------:R-:W-:Y:S02]  /*2720*/  IMAD.MOV.U32 R81, RZ, RZ, R70 ;  /* 0x000000ffff517224 */ /* 0x000fe400078e0046 */
[----:B------:R-:W-:Y:S01]  /*2730*/  IMAD.MOV.U32 R79, RZ, RZ, R49 ;  /* 0x000000ffff4f7224 */ /* 0x000fe200078e0031 */
[----:B------:R-:W-:Y:S01]  /*2740*/  IADD3.X R84, PT, PT, R84, -0x1, RZ, P0, !PT ;  /* 0xffffffff54547810 */ /* 0x000fe200007fe4ff */
[----:B------:R-:W-:Y:S08]  /*2750*/  BRA `(.L_x_1488) ;  /* 0xffffffec00787947 */ /* 0x000ff0000383ffff */
.L_x_1485:
[----:B------:R-:W0:Y:S01]  /*2760*/  LDCU UR7, c[0x0][0x3b0] ;  /* 0x00007600ff0777ac */ /* 0x000e220008000800 */
[----:B------:R-:W-:Y:S01]  /*2770*/  SHF.R.S32.HI R49, RZ, 0x1f, R46 ;  /* 0x0000001fff317819 */ /* 0x000fe2000001142e */
        /* <DEDUP_REMOVED lines=25> */
.L_x_1489:
[----:B------:R-:W-:Y:S01]  /*2910*/  IMAD.MOV.U32 R70, RZ, RZ, R46 ;  /* 0x000000ffff467224 */ /* 0x000fe200078e002e */
[----:B------:R-:W-:-:S07]  /*2920*/  MOV R78, 0x2940 ;  /* 0x00002940004e7802 */ /* 0x000fce0000000f00 */
[----:B------:R-:W-:Y:S05]  /*2930*/  CALL.REL.NOINC `($__internal_46_$__cuda_sm20_div_s64) ;  /* 0x00000060000c7944 */ /* 0x000fea0003c00000 */
[----:B------:R-:W-:-:S07]  /*2940*/  IMAD.MOV.U32 R71, RZ, RZ, R52 ;  /* 0x000000ffff477224 */ /* 0x000fce00078e0034 */
.L_x_1490:
        /* <DEDUP_REMOVED lines=30> */
.L_x_1491:
[----:B------:R-:W-:-:S07]  /*2b30*/  MOV R78, 0x2b50 ;  /* 0x00002b50004e7802 */ /* 0x000fce0000000f00 */
[----:B------:R-:W-:Y:S05]  /*2b40*/  CALL.REL.NOINC `($__internal_46_$__cuda_sm20_div_s64) ;  /* 0x0000005c00887944 */ /* 0x000fea0003c00000 */
[----:B------:R-:W-:-:S07]  /*2b50*/  IMAD.MOV.U32 R72, RZ, RZ, R52 ;  /* 0x000000ffff487224 */ /* 0x000fce00078e0034 */
.L_x_1492:
        /* <DEDUP_REMOVED lines=28> */
.L_x_1493:
[----:B------:R-:W-:Y:S01]  /*2d20*/  MOV R78, 0x2d50 ;  /* 0x00002d50004e7802 */ /* 0x000fe20000000f00 */
[----:B------:R-:W-:-:S06]  /*2d30*/  UMOV UR4, UR6 ;  /* 0x0000000600047c82 */ /* 0x000fcc0008000000 */
[----:B------:R-:W-:Y:S05]  /*2d40*/  CALL.REL.NOINC `($__internal_46_$__cuda_sm20_div_s64) ;  /* 0x0000005c00087944 */ /* 0x000fea0003c00000 */
[----:B------:R-:W-:-:S15]  /*2d50*/  R2UR UR5, R52 ;  /* 0x00000000340572ca */ /* 0x000fde00000e0000 */
.L_x_1494:
        /* <DEDUP_REMOVED lines=8> */
[----:B------:R-:W-:Y:S01]  /*2de0*/  USHF.L.U32 UR8, UR5, 0x7, URZ ;  /* 0x0000000705087899 */ /* 0x000fe200080006ff */
[----:B------:R-:W3:Y:S03]  /*2df0*/  LDCU UR9, c[0x0][0x3a4] ;  /* 0x00007480ff0977ac */ /* 0x000ee60008000800 */
[----:B------:R-:W-:Y:S01]  /*2e00*/  LOP3.LUT R77, RZ, R71, RZ, 0x33, !PT ;  /* 0x00000047ff4d7212 */ /* 0x000fe200078e33ff */
[----:B------:R-:W-:Y:S02]  /*2e10*/  ULOP3.LUT UR4, URZ, UR8, URZ, 0x33, !UPT ;  /* 0x00000008ff047292 */ /* 0x000fe4000f8e33ff */
[----:B------:R-:W-:-:S02]  /*2e20*/  IMAD.U32 R46, RZ, RZ, UR8 ;  /* 0x00000008ff2e7e24 */ /* 0x000fc4000f8e00ff */
[----:B-1----:R-:W-:Y:S01]  /*2e30*/  UIADD3 UR4, UPT, UPT, UR4, UR6, URZ ;  /* 0x0000000604047290 */ /* 0x002fe2000fffe0ff */
[----:B---3--:R-:W-:Y:S02]  /*2e40*/  VIADD R77, R77, UR9 ;  /* 0x000000094d4d7c36 */ /* 0x008fe40008000000 */
[----:B--2---:R-:W-:-:S04]  /*2e50*/  IMAD R73, R72, R73, R71 ;  /* 0x0000004948497224 */ /* 0x004fc800078e0247 */
[----:B------:R-:W-:Y:S01]  /*2e60*/  IMAD R73, R46, UR7, R73 ;  /* 0x000000072e497c24 */ /* 0x000fe2000f8e0249 */
[----:B0-----:R-:W-:-:S13]  /*2e70*/  ISETP.GT.AND P0, PT, R49, UR4, PT ;  /* 0x0000000431007c0c */ /* 0x001fda000bf04270 */
[----:B------:R-:W-:Y:S05]  /*2e80*/  @P0 EXIT ;  /* 0x000000000000094d */ /* 0x000fea0003800000 */
[----:B------:R-:W0:Y:S01]  /*2e90*/  S2R R76, SR_TID.X ;  /* 0x00000000004c7919 */ /* 0x000e220000002100 */
[----:B------:R-:W-:Y:S02]  /*2ea0*/  SHF.R.S32.HI R72, RZ, 0x1f, R73 ;  /* 0x0000001fff487819 */ /* 0x000fe40000011449 */
[----:B0-----:R-:W-:-:S13]  /*2eb0*/  ISETP.GT.AND P3, PT, R76, R77, PT ;  /* 0x0000004d4c00720c */ /* 0x001fda0003f64270 */
[----:B------:R-:W0:Y:S01]  /*2ec0*/  @!P3 LDC.64 R46, c[0x0][0x390] ;  /* 0x0000e400ff2ebb82 */ /* 0x000e220000000a00 */
[----:B------:R-:W-:-:S05]  /*2ed0*/  @!P3 IMAD R50, R49, UR7, R76 ;  /* 0x000000073132bc24 */ /* 0x000fca000f8e024c */
[----:B------:R-:W-:-:S04]  /*2ee0*/  @!P3 IADD3 R51, P0, PT, R73, R50, RZ ;  /* 0x000000324933b210 */ /* 0x000fc80007f1e0ff */
[----:B------:R-:W-:Y:S02]  /*2ef0*/  @!P3 LEA.HI.X.SX32 R50, R50, R72, 0x1, P0 ;  /* 0x000000483232b211 */ /* 0x000fe400000f0eff */
[----:B0-----:R-:W-:-:S04]  /*2f00*/  @!P3 LEA R52, P0, R51, R46, 0x2 ;  /* 0x0000002e3334b211 */ /* 0x001fc800078010ff */
[----:B------:R-:W-:-:S05]  /*2f10*/  @!P3 LEA.HI.X R53, R51, R47, R50, 0x2, P0 ;  /* 0x0000002f3335b211 */ /* 0x000fca00000f1432 */
[----:B------:R-:W2:Y:S01]  /*2f20*/  @!P3 LDG.E R70, desc[UR14][R52.64] ;  /* 0x0000000e3446b981 */ /* 0x000ea2000c1e1900 */
[----:B------:R-:W-:-:S05]  /*2f30*/  VIADD R46, R76, 0x20 ;  /* 0x000000204c2e7836 */ /* 0x000fca0000000000 */
[----:B------:R-:W-:-:S13]  /*2f40*/  ISETP.GT.AND P2, PT, R46, R77, PT ;  /* 0x0000004d2e00720c */ /* 0x000fda0003f44270 */
[----:B------:R-:W0:Y:S01]  /*2f50*/  @!P2 LDC.64 R46, c[0x0][0x390] ;  /* 0x0000e400ff2eab82 */ /* 0x000e220000000a00 */
[----:B------:R-:W-:-:S05]  /*2f60*/  @!P2 IMAD R50, R49, UR7, RZ ;  /* 0x000000073132ac24 */ /* 0x000fca000f8e02ff */
[--C-:B------:R-:W-:Y:S02]  /*2f70*/  @!P2 SHF.R.S32.HI R51, RZ, 0x1f, R50.reuse ;  /* 0x0000001fff33a819 */ /* 0x100fe40000011432 */
[----:B------:R-:W-:-:S04]  /*2f80*/  @!P2 IADD3 R71, P0, P1, R73, R76, R50 ;  /* 0x0000004c4947a210 */ /* 0x000fc8000791e032 */
[----:B------:R-:W-:Y:S02]  /*2f90*/  @!P2 IADD3.X R78, PT, PT, R72, RZ, R51, P0, P1 ;  /* 0x000000ff484ea210 */ /* 0x000fe400007e2433 */
[----:B0-----:R-:W-:-:S04]  /*2fa0*/  @!P2 LEA R50, P0, R71, R46, 0x2 ;  /* 0x0000002e4732a211 */ /* 0x001fc800078010ff */
[----:B------:R-:W-:Y:S01]  /*2fb0*/  @!P2 LEA.HI.X R51, R71, R47, R78, 0x2, P0 ;  /* 0x0000002f4733a211 */ /* 0x000fe200000f144e */
[----:B--2---:R-:W-:-:S05]  /*2fc0*/  @!P3 FADD R75, R75, R70 ;  /* 0x000000464b4bb221 */ /* 0x004fca0000000000 */
[----:B------:R0:W-:Y:S04]  /*2fd0*/  @!P3 STG.E desc[UR14][R52.64], R75 ;  /* 0x0000004b3400b986 */ /* 0x0001e8000c10190e */
[----:B------:R-:W2:Y:S01]  /*2fe0*/  @!P2 LDG.E R79, desc[UR14][R50.64+0x80] ;  /* 0x0000800e324fa981 */ /* 0x000ea2000c1e1900 */
[----:B------:R-:W-:-:S05]  /*2ff0*/  VIADD R46, R76, 0x40 ;  /* 0x000000404c2e7836 */ /* 0x000fca0000000000 */
[----:B------:R-:W-:-:S13]  /*3000*/  ISETP.GT.AND P1, PT, R46, R77, PT ;  /* 0x0000004d2e00720c */ /* 0x000fda0003f24270 */
[----:B------:R-:W1:Y:S01]  /*3010*/  @!P1 LDC.64 R46, c[0x0][0x390] ;  /* 0x0000e400ff2e9b82 */ /* 0x000e620000000a00 */
[----:B------:R-:W-:-:S05]  /*3020*/  @!P1 IMAD R70, R49, UR7, RZ ;  /* 0x0000000731469c24 */ /* 0x000fca000f8e02ff */
[--C-:B------:R-:W-:Y:S02]  /*3030*/  @!P1 SHF.R.S32.HI R71, RZ, 0x1f, R70.reuse ;  /* 0x0000001fff479819 */ /* 0x100fe40000011446 */
[----:B------:R-:W-:-:S04]  /*3040*/  @!P1 IADD3 R78, P0, P4, R73, R76, R70 ;  /* 0x0000004c494e9210 */ /* 0x000fc80007c1e046 */
[----:B------:R-:W-:Y:S02]  /*3050*/  @!P1 IADD3.X R71, PT, PT, R72, RZ, R71, P0, P4 ;  /* 0x000000ff48479210 */ /* 0x000fe400007e8447 */
[----:B-1----:R-:W-:-:S04]  /*3060*/  @!P1 LEA R70, P0, R78, R46, 0x2 ;  /* 0x0000002e4e469211 */ /* 0x002fc800078010ff */
[----:B------:R-:W-:Y:S01]  /*3070*/  @!P1 LEA.HI.X R71, R78, R47, R71, 0x2, P0 ;  /* 0x0000002f4e479211 */ /* 0x000fe200000f1447 */
[----:B--2---:R-:W-:-:S05]  /*3080*/  @!P2 FADD R79, R74, R79 ;  /* 0x0000004f4a4fa221 */ /* 0x004fca0000000000 */
[----:B------:R1:W-:Y:S04]  /*3090*/  @!P2 STG.E desc[UR14][R50.64+0x80], R79 ;  /* 0x0000804f3200a986 */ /* 0x0003e8000c10190e */
[----:B0-----:R-:W2:Y:S01]  /*30a0*/  @!P1 LDG.E R53, desc[UR14][R70.64+0x100] ;  /* 0x0001000e46359981 */ /* 0x001ea2000c1e1900 */
        /* <DEDUP_REMOVED lines=11> */
[----:B-1----:R-:W2:Y:S01]  /*3160*/  @!P0 LDG.E R50, desc[UR14][R46.64+0x180] ;  /* 0x0001800e2e328981 */ /* 0x002ea2000c1e1900 */
[----:B------:R-:W-:-:S05]  /*3170*/  VIADD R51, R49, 0x8 ;  /* 0x0000000831337836 */ /* 0x000fca0000000000 */
[----:B------:R-:W-:Y:S01]  /*3180*/  ISETP.GT.AND P4, PT, R51, UR4, PT ;  /* 0x0000000433007c0c */ /* 0x000fe2000bf84270 */
[----:B--2---:R-:W-:-:S05]  /*3190*/  @!P0 FADD R69, R69, R50 ;  /* 0x0000003245458221 */ /* 0x004fca0000000000 */
[----:B------:R0:W-:Y:S07]  /*31a0*/  @!P0 STG.E desc[UR14][R46.64+0x180], R69 ;  /* 0x000180452e008986 */ /* 0x0001ee000c10190e */
[----:B------:R-:W-:Y:S05]  /*31b0*/  @P4 EXIT ;  /* 0x000000000000494d */ /* 0x000fea0003800000 */
[----:B------:R-:W-:Y:S02]  /*31c0*/  USHF.L.U32 UR5, UR7, 0x3, URZ ;  /* 0x0000000307057899 */ /* 0x000fe400080006ff */
[----:B0-----:R-:W-:Y:S01]  /*31d0*/  IMAD.U32 R46, RZ, RZ, UR7 ;  /* 0x00000007ff2e7e24 */ /* 0x001fe2000f8e00ff */
[----:B------:R-:W0:Y:S03]  /*31e0*/  LDCU.64 UR8, c[0x0][0x390] ;  /* 0x00007200ff0877ac */ /* 0x000e260008000a00 */
[----:B------:R-:W-:-:S04]  /*31f0*/  IMAD R47, R49, R46, UR5 ;  /* 0x00000005312f7e24 */ /* 0x000fc8000f8e022e */
[----:B------:R-:W-:-:S05]  /*3200*/  @!P3 IMAD.IADD R46, R47, 0x1, R76 ;  /* 0x000000012f2eb824 */ /* 0x000fca00078e024c */
[----:B------:R-:W-:-:S04]  /*3210*/  @!P3 IADD3 R51, P4, PT, R73, R46, RZ ;  /* 0x0000002e4933b210 */ /* 0x000fc80007f9e0ff */
[----:B------:R-:W-:Y:S02]  /*3220*/  @!P3 LEA.HI.X.SX32 R46, R46, R72, 0x1, P4 ;  /* 0x000000482e2eb211 */ /* 0x000fe400020f0eff */
[----:B0-----:R-:W-:-:S04]  /*3230*/  @!P3 LEA R50, P4, R51, UR8, 0x2 ;  /* 0x000000083332bc11 */ /* 0x001fc8000f8810ff */
[----:B------:R-:W-:-:S05]  /*3240*/  @!P3 LEA.HI.X R51, R51, UR9, R46, 0x2, P4 ;  /* 0x000000093333bc11 */ /* 0x000fca000a0f142e */
[----:B------:R-:W2:Y:S01]  /*3250*/  @!P3 LDG.E R53, desc[UR14][R50.64] ;  /* 0x0000000e3235b981 */ /* 0x000ea2000c1e1900 */
[--C-:B------:R-:W-:Y:S01]  /*3260*/  SHF.R.S32.HI R69, RZ, 0x1f, R47.reuse ;  /* 0x0000001fff457819 */ /* 0x100fe2000001142f */
[----:B------:R-:W-:Y:S01]  /*3270*/  BSSY.RECONVERGENT B0, `(.L_x_1496) ;  /* 0x000000d000007945 */ /* 0x000fe20003800200 */
[----:B------:R-:W-:Y:S01]  /*3280*/  IADD3 R52, P4, P5, R73, R76, R47 ;  /* 0x0000004c49347210 */ /* 0x000fe20007d9e02f */
[----:B------:R-:W-:-:S03]  /*3290*/  VIADD R47, R49, 0x10 ;  /* 0x00000010312f7836 */ /* 0x000fc60000000000 */
[----:B------:R-:W-:Y:S02]  /*32a0*/  IADD3.X R69, PT, PT, R72, RZ, R69, P4, P5 ;  /* 0x000000ff48457210 */ /* 0x000fe400027ea445 */
[C---:B------:R-:W-:Y:S02]  /*32b0*/  LEA R46, P5, R52.reuse, UR8, 0x2 ;  /* 0x00000008342e7c11 */ /* 0x040fe4000f8a10ff */
[----:B------:R-:W-:Y:S02]  /*32c0*/  ISETP.GT.AND P4, PT, R47, UR4, PT ;  /* 0x000000042f007c0c */ /* 0x000fe4000bf84270 */
[----:B------:R-:W-:Y:S01]  /*32d0*/  LEA.HI.X R47, R52, UR9, R69, 0x2, P5 ;  /* 0x00000009342f7c11 */ /* 0x000fe2000a8f1445 */
[----:B--2---:R-:W-:-:S05]  /*32e0*/  @!P3 FADD R53, R68, R53 ;  /* 0x000000354435b221 */ /* 0x004fca0000000000 */
[----:B------:R0:W-:Y:S01]  /*32f0*/  @!P3 STG.E desc[UR14][R50.64], R53 ;  /* 0x000000353200b986 */ /* 0x0001e2000c10190e */
[----:B------:R-:W-:Y:S05]  /*3300*/  @P2 BRA `(.L_x_1497) ;  /* 0x00000000000c2947 */ /* 0x000fea0003800000 */
[----:B0-----:R-:W2:Y:S02]  /*3310*/  LDG.E R50, desc[UR14][R46.64+0x80] ;  /* 0x0000800e2e327981 */ /* 0x001ea4000c1e1900 */
[----:B--2---:R-:W-:-:S05]  /*3320*/  FADD R67, R67, R50 ;  /* 0x0000003243437221 */ /* 0x004fca0000000000 */
[----:B------:R1:W-:Y:S02]  /*3330*/  STG.E desc[UR14][R46.64+0x80], R67 ;  /* 0x000080432e007986 */ /* 0x0003e4000c10190e */
.L_x_1497:
[----:B------:R-:W-:Y:S05]  /*3340*/  BSYNC.RECONVERGENT B0 ;  /* 0x0000000000007941 */ /* 0x000fea0003800200 */
.L_x_1496:
[----:B------:R-:W-:Y:S04]  /*3350*/  BSSY.RECONVERGENT B0, `(.L_x_1498) ;  /* 0x0000005000007945 */ /* 0x000fe80003800200 */
[----:B------:R-:W-:Y:S05]  /*3360*/  @P1 BRA `(.L_x_1499) ;  /* 0x00000000000c1947 */ /* 0x000fea0003800000 */
[----:B0-----:R-:W2:Y:S02]  /*3370*/  LDG.E R51, desc[UR14][R46.64+0x100] ;  /* 0x0001000e2e337981 */ /* 0x001ea4000c1e1900 */
[----:B--2---:R-:W-:-:S05]  /*3380*/  FADD R51, R66, R51 ;  /* 0x0000003342337221 */ /* 0x004fca0000000000 */
[----:B------:R2:W-:Y:S02]  /*3390*/  STG.E desc[UR14][R46.64+0x100], R51 ;  /* 0x000100332e007986 */ /* 0x0005e4000c10190e */
.L_x_1499:
[----:B------:R-:W-:Y:S05]  /*33a0*/  BSYNC.RECONVERGENT B0 ;  /* 0x0000000000007941 */ /* 0x000fea0003800200 */
.L_x_1498:
[----:B------:R-:W-:Y:S04]  /*33b0*/  BSSY.RECONVERGENT B0, `(.L_x_1500) ;  /* 0x0000005000007945 */ /* 0x000fe80003800200 */
[----:B------:R-:W-:Y:S05]  /*33c0*/  @P0 BRA `(.L_x_1501) ;  /* 0x00000000000c0947 */ /* 0x000fea0003800000 */
[----:B0-----:R-:W3:Y:S02]  /*33d0*/  LDG.E R50, desc[UR14][R46.64+0x180] ;  /* 0x0001800e2e327981 */ /* 0x001ee4000c1e1900 */
[----:B---3--:R-:W-:-:S05]  /*33e0*/  FADD R65, R65, R50 ;  /* 0x0000003241417221 */ /* 0x008fca0000000000 */
[----:B------:R3:W-:Y:S02]  /*33f0*/  STG.E desc[UR14][R46.64+0x180], R65 ;  /* 0x000180412e007986 */ /* 0x0007e4000c10190e */
.L_x_1501:
[----:B------:R-:W-:Y:S05]  /*3400*/  BSYNC.RECONVERGENT B0 ;  /* 0x0000000000007941 */ /* 0x000fea0003800200 */
.L_x_1500:
[----:B------:R-:W-:Y:S05]  /*3410*/  @P4 EXIT ;  /* 0x000000000000494d */ /* 0x000fea0003800000 */
[----:B------:R-:W-:Y:S02]  /*3420*/  USHF.L.U32 UR6, UR7, 0x4, URZ ;  /* 0x0000000407067899 */ /* 0x000fe400080006ff */
[----:B-123--:R-:W-:-:S04]  /*3430*/  IMAD.U32 R46, RZ, RZ, UR7 ;  /* 0x00000007ff2e7e24 */ /* 0x00efc8000f8e00ff */
[----:B0-----:R-:W-:-:S04]  /*3440*/  IMAD R53, R49, R46, UR6 ;  /* 0x0000000631357e24 */ /* 0x001fc8000f8e022e */
[----:B------:R-:W-:-:S05]  /*3450*/  @!P3 IMAD.IADD R46, R53, 0x1, R76 ;  /* 0x00000001352eb824 */ /* 0x000fca00078e024c */
[----:B------:R-:W-:-:S04]  /*3460*/  @!P3 IADD3 R47, P4, PT, R73, R46, RZ ;  /* 0x0000002e492fb210 */ /* 0x000fc80007f9e0ff */
[----:B------:R-:W-:Y:S02]  /*3470*/  @!P3 LEA.HI.X.SX32 R46, R46, R72, 0x1, P4 ;  /* 0x000000482e2eb211 */ /* 0x000fe400020f0eff */
[----:B------:R-:W-:-:S04]  /*3480*/  @!P3 LEA R50, P4, R47, UR8, 0x2 ;  /* 0x000000082f32bc11 */ /* 0x000fc8000f8810ff */
[----:B------:R-:W-:-:S05]  /*3490*/  @!P3 LEA.HI.X R51, R47, UR9, R46, 0x2, P4 ;  /* 0x000000092f33bc11 */ /* 0x000fca000a0f142e */
[----:B------:R-:W2:Y:S01]  /*34a0*/  @!P3 LDG.E R65, desc[UR14][R50.64] ;  /* 0x0000000e3241b981 */ /* 0x000ea2000c1e1900 */
[--C-:B------:R-:W-:Y:S01]  /*34b0*/  SHF.R.S32.HI R67, RZ, 0x1f, R53.reuse ;  /* 0x0000001fff437819 */ /* 0x100fe20000011435 */
[----:B------:R-:W-:Y:S01]  /*34c0*/  VIADD R47, R49, 0x18 ;  /* 0x00000018312f7836 */ /* 0x000fe20000000000 */
[----:B------:R-:W-:Y:S01]  /*34d0*/  IADD3 R52, P4, P5, R73, R76, R53 ;  /* 0x0000004c49347210 */ /* 0x000fe20007d9e035 */
[----:B------:R-:W-:Y:S03]  /*34e0*/  BSSY.RECONVERGENT B0, `(.L_x_1502) ;  /* 0x000000b000007945 */ /* 0x000fe60003800200 */
[----:B------:R-:W-:Y:S02]  /*34f0*/  IADD3.X R67, PT, PT, R72, RZ, R67, P4, P5 ;  /* 0x000000ff48437210 */ /* 0x000fe400027ea443 */
[----:B------:R-:W-:Y:S02]  /*3500*/  LEA R46, P5, R52, UR8, 0x2 ;  /* 0x00000008342e7c11 */ /* 0x000fe4000f8a10ff */
[----:B------:R-:W-:-:S02]  /*3510*/  ISETP.GT.AND P4, PT, R47, UR4, PT ;  /* 0x000000042f007c0c */ /* 0x000fc4000bf84270 */
[----:B------:R-:W-:Y:S01]  /*3520*/  LEA.HI.X R47, R52, UR9, R67, 0x2, P5 ;  /* 0x00000009342f7c11 */ /* 0x000fe2000a8f1443 */
[----:B--2---:R-:W-:-:S05]  /*3530*/  @!P3 FADD R65, R64, R65 ;  /* 0x000000414041b221 */ /* 0x004fca0000000000 */
[----:B------:R0:W-:Y:S01]  /*3540*/  @!P3 STG.E desc[UR14][R50.64], R65 ;  /* 0x000000413200b986 */ /* 0x0001e2000c10190e */
[----:B------:R-:W-:Y:S05]  /*3550*/  @P2 BRA `(.L_x_1503) ;  /* 0x00000000000c2947 */ /* 0x000fea0003800000 */
[----:B0-----:R-:W2:Y:S02]  /*3560*/  LDG.E R50, desc[UR14][R46.64+0x80] ;  /* 0x0000800e2e327981 */ /* 0x001ea4000c1e1900 */
[----:B--2---:R-:W-:-:S05]  /*3570*/  FADD R63, R63, R50 ;  /* 0x000000323f3f7221 */ /* 0x004fca0000000000 */
[----:B------:R1:W-:Y:S02]  /*3580*/  STG.E desc[UR14][R46.64+0x80], R63 ;  /* 0x0000803f2e007986 */ /* 0x0003e4000c10190e */
.L_x_1503:
[----:B------:R-:W-:Y:S05]  /*3590*/  BSYNC.RECONVERGENT B0 ;  /* 0x0000000000007941 */ /* 0x000fea0003800200 */
.L_x_1502:
[----:B------:R-:W-:Y:S04]  /*35a0*/  BSSY.RECONVERGENT B0, `(.L_x_1504) ;  /* 0x0000005000007945 */ /* 0x000fe80003800200 */
[----:B------:R-:W-:Y:S05]  /*35b0*/  @P1 BRA `(.L_x_1505) ;  /* 0x00000000000c1947 */ /* 0x000fea0003800000 */
[----:B0-----:R-:W2:Y:S02]  /*35c0*/  LDG.E R50, desc[UR14][R46.64+0x100] ;  /* 0x0001000e2e327981 */ /* 0x001ea4000c1e1900 */
[----:B--2---:R-:W-:-:S05]  /*35d0*/  FADD R61, R61, R50 ;  /* 0x000000323d3d7221 */ /* 0x004fca0000000000 */
[----:B------:R2:W-:Y:S02]  /*35e0*/  STG.E desc[UR14][R46.64+0x100], R61 ;  /* 0x0001003d2e007986 */ /* 0x0005e4000c10190e */
.L_x_1505:
[----:B------:R-:W-:Y:S05]  /*35f0*/  BSYNC.RECONVERGENT B0 ;  /* 0x0000000000007941 */ /* 0x000fea0003800200 */
.L_x_1504:
[----:B------:R-:W-:Y:S04]  /*3600*/  BSSY.RECONVERGENT B0, `(.L_x_1506) ;  /* 0x0000005000007945 */ /* 0x000fe80003800200 */
[----:B------:R-:W-:Y:S05]  /*3610*/  @P0 BRA `(.L_x_1507) ;  /* 0x00000000000c0947 */ /* 0x000fea0003800000 */
[----:B0-----:R-:W3:Y:S02]  /*3620*/  LDG.E R51, desc[UR14][R46.64+0x180] ;  /* 0x0001800e2e337981 */ /* 0x001ee4000c1e1900 */
[----:B---3--:R-:W-:-:S05]  /*3630*/  FADD R51, R62, R51 ;  /* 0x000000333e337221 */ /* 0x008fca0000000000 */
[----:B------:R3:W-:Y:S02]  /*3640*/  STG.E desc[UR14][R46.64+0x180], R51 ;  /* 0x000180332e007986 */ /* 0x0007e4000c10190e */
.L_x_1507:
[----:B------:R-:W-:Y:S05]  /*3650*/  BSYNC.RECONVERGENT B0 ;  /* 0x0000000000007941 */ /* 0x000fea0003800200 */
.L_x_1506:
[----:B------:R-:W-:Y:S05]  /*3660*/  @P4 EXIT ;  /* 0x000000000000494d */ /* 0x000fea0003800000 */
[----:B------:R-:W-:-:S04]  /*3670*/  VIADD R53, R53, UR5 ;  /* 0x0000000535357c36 */ /* 0x000fc80008000000 */
[----:B-123--:R-:W-:-:S05]  /*3680*/  @!P3 IMAD.IADD R46, R53, 0x1, R76 ;  /* 0x00000001352eb824 */ /* 0x00efca00078e024c */
[----:B------:R-:W-:-:S04]  /*3690*/  @!P3 IADD3 R47, P4, PT, R73, R46, RZ ;  /* 0x0000002e492fb210 */ /* 0x000fc80007f9e0ff */
[----:B------:R-:W-:Y:S02]  /*36a0*/  @!P3 LEA.HI.X.SX32 R46, R46, R72, 0x1, P4 ;  /* 0x000000482e2eb211 */ /* 0x000fe400020f0eff */
[----:B0-----:R-:W-:-:S04]  /*36b0*/  @!P3 LEA R50, P4, R47, UR8, 0x2 ;  /* 0x000000082f32bc11 */ /* 0x001fc8000f8810ff */
        /* <DEDUP_REMOVED lines=16> */
.L_x_1509:
[----:B------:R-:W-:Y:S05]  /*37c0*/  BSYNC.RECONVERGENT B0 ;  /* 0x0000000000007941 */ /* 0x000fea0003800200 */
.L_x_1508:
[----:B------:R-:W-:Y:S04]  /*37d0*/  BSSY.RECONVERGENT B0, `(.L_x_1510) ;  /* 0x0000005000007945 */ /* 0x000fe80003800200 */
[----:B------:R-:W-:Y:S05]  /*37e0*/  @P1 BRA `(.L_x_1511) ;  /* 0x00000000000c1947 */ /* 0x000fea0003800000 */
[----:B0-----:R-:W2:Y:S02]  /*37f0*/  LDG.E R50, desc[UR14][R46.64+0x100] ;  /* 0x0001000e2e327981 */ /* 0x001ea4000c1e1900 */
[----:B--2---:R-:W-:-:S05]  /*3800*/  FADD R57, R57, R50 ;  /* 0x0000003239397221 */ /* 0x004fca0000000000 */
[----:B------:R2:W-:Y:S02]  /*3810*/  STG.E desc[UR14][R46.64+0x100], R57 ;  /* 0x000100392e007986 */ /* 0x0005e4000c10190e */
.L_x_1511:
[----:B------:R-:W-:Y:S05]  /*3820*/  BSYNC.RECONVERGENT B0 ;  /* 0x0000000000007941 */ /* 0x000fea0003800200 */
.L_x_1510:
[----:B------:R-:W-:Y:S04]  /*3830*/  BSSY.RECONVERGENT B0, `(.L_x_1512) ;  /* 0x0000005000007945 */ /* 0x000fe80003800200 */
[----:B------:R-:W-:Y:S05]  /*3840*/  @P0 BRA `(.L_x_1513) ;  /* 0x00000000000c0947 */ /* 0x000fea0003800000 */
[----:B0-----:R-:W3:Y:S02]  /*3850*/  LDG.E R51, desc[UR14][R46.64+0x180] ;  /* 0x0001800e2e337981 */ /* 0x001ee4000c1e1900 */
[----:B---3--:R-:W-:-:S05]  /*3860*/  FADD R51, R58, R51 ;  /* 0x000000333a337221 */ /* 0x008fca0000000000 */
[----:B------:R3:W-:Y:S02]  /*3870*/  STG.E desc[UR14][R46.64+0x180], R51 ;  /* 0x000180332e007986 */ /* 0x0007e4000c10190e */
.L_x_1513:
[----:B------:R-:W-:Y:S05]  /*3880*/  BSYNC.RECONVERGENT B0 ;  /* 0x0000000000007941 */ /* 0x000fea0003800200 */
.L_x_1512:
[----:B------:R-:W-:Y:S05]  /*3890*/  @P4 EXIT ;  /* 0x000000000000494d */ /* 0x000fea0003800000 */
[----:B------:R-:W-:Y:S02]  /*38a0*/  IMAD R52, R49, UR7, RZ ;  /* 0x0000000731347c24 */ /* 0x000fe4000f8e02ff */
[----:B------:R-:W-:-:S04]  /*38b0*/  IMAD.U32 R53, RZ, RZ, UR7 ;  /* 0x00000007ff357e24 */ /* 0x000fc8000f8e00ff */
[----:B------:R-:W-:-:S04]  /*38c0*/  IMAD R53, R53, 0x20, R52 ;  /* 0x0000002035357824 */ /* 0x000fc800078e0234 */
        /* <DEDUP_REMOVED lines=20> */
.L_x_1515:
[----:B------:R-:W-:Y:S05]  /*3a10*/  BSYNC.RECONVERGENT B0 ;  /* 0x0000000000007941 */ /* 0x000fea0003800200 */
.L_x_1514:
[----:B------:R-:W-:Y:S04]  /*3a20*/  BSSY.RECONVERGENT B0, `(.L_x_1516) ;  /* 0x0000005000007945 */ /* 0x000fe80003800200 */
[----:B------:R-:W-:Y:S05]  /*3a30*/  @P1 BRA `(.L_x_1517) ;  /* 0x00000000000c1947 */ /* 0x000fea0003800000 */
[----:B0-----:R-:W2:Y:S02]  /*3a40*/  LDG.E R50, desc[UR14][R46.64+0x100] ;  /* 0x0001000e2e327981 */ /* 0x001ea4000c1e1900 */
[----:B--2---:R-:W-:-:S05]  /*3a50*/  FADD R45, R45, R50 ;  /* 0x000000322d2d7221 */ /* 0x004fca0000000000 */
[----:B------:R2:W-:Y:S02]  /*3a60*/  STG.E desc[UR14][R46.64+0x100], R45 ;  /* 0x0001002d2e007986 */ /* 0x0005e4000c10190e */
.L_x_1517:
[----:B------:R-:W-:Y:S05]  /*3a70*/  BSYNC.RECONVERGENT B0 ;  /* 0x0000000000007941 */ /* 0x000fea0003800200 */
.L_x_1516:
[----:B------:R-:W-:Y:S04]  /*3a80*/  BSSY.RECONVERGENT B0, `(.L_x_1518) ;  /* 0x0000005000007945 */ /* 0x000fe80003800200 */
[----:B------:R-:W-:Y:S05]  /*3a90*/  @P0 BRA `(.L_x_1519) ;  /* 0x00000000000c0947 */ /* 0x000fea0003800000 */
[----:B--2---:R-:W2:Y:S02]  /*3aa0*/  LDG.E R45, desc[UR14][R46.64+0x180] ;  /* 0x0001800e2e2d7981 */ /* 0x004ea4000c1e1900 */
[----:B--2---:R-:W-:-:S05]  /*3ab0*/  FADD R45, R44, R45 ;  /* 0x0000002d2c2d7221 */ /* 0x004fca0000000000 */
[----:B------:R3:W-:Y:S02]  /*3ac0*/  STG.E desc[UR14][R46.64+0x180], R45 ;  /* 0x0001802d2e007986 */ /* 0x0007e4000c10190e */
.L_x_1519:
[----:B------:R-:W-:Y:S05]  /*3ad0*/  BSYNC.RECONVERGENT B0 ;  /* 0x0000000000007941 */ /* 0x000fea0003800200 */
.L_x_1518:
[----:B------:R-:W-:Y:S05]  /*3ae0*/  @P4 EXIT ;  /* 0x000000000000494d */ /* 0x000fea0003800000 */
[----:B--23--:R-:W-:-:S04]  /*3af0*/  VIADD R45, R53, UR5 ;  /* 0x00000005352d7c36 */ /* 0x00cfc80008000000 */
[----:B------:R-:W-:-:S05]  /*3b00*/  @!P3 IMAD.IADD R44, R45, 0x1, R76 ;  /* 0x000000012d2cb824 */ /* 0x000fca00078e024c */
[----:B-1----:R-:W-:-:S04]  /*3b10*/  @!P3 IADD3 R47, P4, PT, R73, R44, RZ ;  /* 0x0000002c492fb210 */ /* 0x002fc80007f9e0ff */
[----:B------:R-:W-:Y:S02]  /*3b20*/  @!P3 LEA.HI.X.SX32 R44, R44, R72, 0x1, P4 ;  /* 0x000000482c2cb211 */ /* 0x000fe400020f0eff */
[----:B------:R-:W-:-:S04]  /*3b30*/  @!P3 LEA R46, P4, R47, UR8, 0x2 ;  /* 0x000000082f2ebc11 */ /* 0x000fc8000f8810ff */
[----:B------:R-:W-:-:S05]  /*3b40*/  @!P3 LEA.HI.X R47, R47, UR9, R44, 0x2, P4 ;  /* 0x000000092f2fbc11 */ /* 0x000fca000a0f142c */
[----:B0-----:R-:W2:Y:S01]  /*3b50*/  @!P3 LDG.E R50, desc[UR14][R46.64] ;  /* 0x0000000e2e32b981 */ /* 0x001ea2000c1e1900 */
        /* <DEDUP_REMOVED lines=14> */
.L_x_1521:
[----:B------:R-:W-:Y:S05]  /*3c40*/  BSYNC.RECONVERGENT B0 ;  /* 0x0000000000007941 */ /* 0x000fea0003800200 */
.L_x_1520:
[----:B------:R-:W-:Y:S04]  /*3c50*/  BSSY.RECONVERGENT B0, `(.L_x_1522) ;  /* 0x0000005000007945 */ /* 0x000fe80003800200 */
[----:B------:R-:W-:Y:S05]  /*3c60*/  @P1 BRA `(.L_x_1523) ;  /* 0x00000000000c1947 */ /* 0x000fea0003800000 */
[----:B------:R-:W2:Y:S02]  /*3c70*/  LDG.E R42, desc[UR14][R44.64+0x100] ;  /* 0x0001000e2c2a7981 */ /* 0x000ea4000c1e1900 */
[----:B--2---:R-:W-:-:S05]  /*3c80*/  FADD R41, R41, R42 ;  /* 0x0000002a29297221 */ /* 0x004fca0000000000 */
[----:B------:R2:W-:Y:S02]  /*3c90*/  STG.E desc[UR14][R44.64+0x100], R41 ;  /* 0x000100292c007986 */ /* 0x0005e4000c10190e */
.L_x_1523:
[----:B------:R-:W-:Y:S05]  /*3ca0*/  BSYNC.RECONVERGENT B0 ;  /* 0x0000000000007941 */ /* 0x000fea0003800200 */
.L_x_1522:
[----:B------:R-:W-:Y:S04]  /*3cb0*/  BSSY.RECONVERGENT B0, `(.L_x_1524) ;  /* 0x0000005000007945 */ /* 0x000fe80003800200 */
[----:B------:R-:W-:Y:S05]  /*3cc0*/  @P0 BRA `(.L_x_1525) ;  /* 0x00000000000c0947 */ /* 0x000fea0003800000 */
[----:B--2---:R-:W2:Y:S02]  /*3cd0*/  LDG.E R41, desc[UR14][R44.64+0x180] ;  /* 0x0001800e2c297981 */ /* 0x004ea4000c1e1900 */
[----:B--2---:R-:W-:-:S05]  /*3ce0*/  FADD R41, R40, R41 ;  /* 0x0000002928297221 */ /* 0x004fca0000000000 */
[----:B------:R3:W-:Y:S02]  /*3cf0*/  STG.E desc[UR14][R44.64+0x180], R41 ;  /* 0x000180292c007986 */ /* 0x0007e4000c10190e */
.L_x_1525:
[----:B------:R-:W-:Y:S05]  /*3d00*/  BSYNC.RECONVERGENT B0 ;  /* 0x0000000000007941 */ /* 0x000fea0003800200 */
.L_x_1524:
[----:B------:R-:W-:Y:S05]  /*3d10*/  @P4 EXIT ;  /* 0x000000000000494d */ /* 0x000fea0003800000 */
[----:B------:R-:W-:-:S04]  /*3d20*/  VIADD R53, R53, UR6 ;  /* 0x0000000635357c36 */ /* 0x000fc80008000000 */
[----:B------:R-:W-:-:S05]  /*3d30*/  @!P3 IMAD.IADD R40, R53, 0x1, R76 ;  /* 0x000000013528b824 */ /* 0x000fca00078e024c */
[----:B--23--:R-:W-:-:S04]  /*3d40*/  @!P3 IADD3 R41, P4, PT, R73, R40, RZ ;  /* 0x000000284929b210 */ /* 0x00cfc80007f9e0ff */
[----:B------:R-:W-:Y:S02]  /*3d50*/  @!P3 LEA.HI.X.SX32 R40, R40, R72, 0x1, P4 ;  /* 0x000000482828b211 */ /* 0x000fe400020f0eff */
[----:B------:R-:W-:-:S04]  /*3d60*/  @!P3 LEA R42, P4, R41, UR8, 0x2 ;  /* 0x00000008292abc11 */ /* 0x000fc8000f8810ff */
[----:B01----:R-:W-:-:S05]  /*3d70*/  @!P3 LEA.HI.X R43, R41, UR9, R40, 0x2, P4 ;  /* 0x00000009292bbc11 */ /* 0x003fca000a0f1428 */
        /* <DEDUP_REMOVED lines=15> */
.L_x_1527:
[----:B------:R-:W-:Y:S05]  /*3e70*/  BSYNC.RECONVERGENT B0 ;  /* 0x0000000000007941 */ /* 0x000fea0003800200 */
.L_x_1526:
[----:B------:R-:W-:Y:S04]  /*3e80*/  BSSY.RECONVERGENT B0, `(.L_x_1528) ;  /* 0x0000005000007945 */ /* 0x000fe80003800200 */
[----:B------:R-:W-:Y:S05]  /*3e90*/  @P1 BRA `(.L_x_1529) ;  /* 0x00000000000c1947 */ /* 0x000fea0003800000 */
[----:B------:R-:W2:Y:S02]  /*3ea0*/  LDG.E R38, desc[UR14][R40.64+0x100] ;  /* 0x0001000e28267981 */ /* 0x000ea4000c1e1900 */
[----:B--2---:R-:W-:-:S05]  /*3eb0*/  FADD R37, R37, R38 ;  /* 0x0000002625257221 */ /* 0x004fca0000000000 */
[----:B------:R2:W-:Y:S02]  /*3ec0*/  STG.E desc[UR14][R40.64+0x100], R37 ;  /* 0x0001002528007986 */ /* 0x0005e4000c10190e */
.L_x_1529:
[----:B------:R-:W-:Y:S05]  /*3ed0*/  BSYNC.RECONVERGENT B0 ;  /* 0x0000000000007941 */ /* 0x000fea0003800200 */
.L_x_1528:
[----:B------:R-:W-:Y:S04]  /*3ee0*/  BSSY.RECONVERGENT B0, `(.L_x_1530) ;  /* 0x0000005000007945 */ /* 0x000fe80003800200 */
[----:B------:R-:W-:Y:S05]  /*3ef0*/  @P0 BRA `(.L_x_1531) ;  /* 0x00000000000c0947 */ /* 0x000fea0003800000 */
[----:B--2---:R-:W2:Y:S02]  /*3f00*/  LDG.E R37, desc[UR14][R40.64+0x180] ;  /* 0x0001800e28257981 */ /* 0x004ea4000c1e1900 */
[----:B--2---:R-:W-:-:S05]  /*3f10*/  FADD R37, R36, R37 ;  /* 0x0000002524257221 */ /* 0x004fca0000000000 */
[----:B------:R3:W-:Y:S02]  /*3f20*/  STG.E desc[UR14][R40.64+0x180], R37 ;  /* 0x0001802528007986 */ /* 0x0007e4000c10190e */
.L_x_1531:
[----:B------:R-:W-:Y:S05]  /*3f30*/  BSYNC.RECONVERGENT B0 ;  /* 0x0000000000007941 */ /* 0x000fea0003800200 */
.L_x_1530:
        /* <DEDUP_REMOVED lines=22> */
.L_x_1533:
[----:B------:R-:W-:Y:S05]  /*40a0*/  BSYNC.RECONVERGENT B0 ;  /* 0x0000000000007941 */ /* 0x000fea0003800200 */
.L_x_1532:
[----:B------:R-:W-:Y:S04]  /*40b0*/  BSSY.RECONVERGENT B0, `(.L_x_1534) ;  /* 0x0000005000007945 */ /* 0x000fe80003800200 */
[----:B------:R-:W-:Y:S05]  /*40c0*/  @P1 BRA `(.L_x_1535) ;  /* 0x00000000000c1947 */ /* 0x000fea0003800000 */
[----:B------:R-:W2:Y:S02]  /*40d0*/  LDG.E R34, desc[UR14][R36.64+0x100] ;  /* 0x0001000e24227981 */ /* 0x000ea4000c1e1900 */
[----:B--2---:R-:W-:-:S05]  /*40e0*/  FADD R33, R33, R34 ;  /* 0x0000002221217221 */ /* 0x004fca0000000000 */
[----:B------:R2:W-:Y:S02]  /*40f0*/  STG.E desc[UR14][R36.64+0x100], R33 ;  /* 0x0001002124007986 */ /* 0x0005e4000c10190e */
.L_x_1535:
[----:B------:R-:W-:Y:S05]  /*4100*/  BSYNC.RECONVERGENT B0 ;  /* 0x0000000000007941 */ /* 0x000fea0003800200 */
.L_x_1534:
[----:B------:R-:W-:Y:S04]  /*4110*/  BSSY.RECONVERGENT B0, `(.L_x_1536) ;  /* 0x0000005000007945 */ /* 0x000fe80003800200 */
[----:B------:R-:W-:Y:S05]  /*4120*/  @P0 BRA `(.L_x_1537) ;  /* 0x00000000000c0947 */ /* 0x000fea0003800000 */
[----:B--2---:R-:W2:Y:S02]  /*4130*/  LDG.E R33, desc[UR14][R36.64+0x180] ;  /* 0x0001800e24217981 */ /* 0x004ea4000c1e1900 */
[----:B--2---:R-:W-:-:S05]  /*4140*/  FADD R33, R32, R33 ;  /* 0x0000002120217221 */ /* 0x004fca0000000000 */
[----:B------:R3:W-:Y:S02]  /*4150*/  STG.E desc[UR14][R36.64+0x180], R33 ;  /* 0x0001802124007986 */ /* 0x0007e4000c10190e */
.L_x_1537:
[----:B------:R-:W-:Y:S05]  /*4160*/  BSYNC.RECONVERGENT B0 ;  /* 0x0000000000007941 */ /* 0x000fea0003800200 */
.L_x_1536:
[----:B------:R-:W-:Y:S05]  /*4170*/  @P4 EXIT ;  /* 0x000000000000494d */ /* 0x000fea0003800000 */
[----:B01----:R-:W-:-:S04]  /*4180*/  IMAD.U32 R35, RZ, RZ, UR7 ;  /* 0x00000007ff237e24 */ /* 0x003fc8000f8e00ff */
[----:B------:R-:W-:-:S04]  /*4190*/  IMAD R35, R35, 0x40, R52 ;  /* 0x0000004023237824 */ /* 0x000fc800078e0234 */
[----:B------:R-:W-:-:S05]  /*41a0*/  @!P3 IMAD.IADD R32, R35, 0x1, R76 ;  /* 0x000000012320b824 */ /* 0x000fca00078e024c */
[----:B--23--:R-:W-:-:S04]  /*41b0*/  @!P3 IADD3 R33, P4, PT, R73, R32, RZ ;  /* 0x000000204921b210 */ /* 0x00cfc80007f9e0ff */
        /* <DEDUP_REMOVED lines=18> */
.L_x_1539:
[----:B------:R-:W-:Y:S05]  /*42e0*/  BSYNC.RECONVERGENT B0 ;  /* 0x0000000000007941 */ /* 0x000fea0003800200 */
.L_x_1538:
[----:B------:R-:W-:Y:S04]  /*42f0*/  BSSY.RECONVERGENT B0, `(.L_x_1540) ;  /* 0x0000005000007945 */ /* 0x000fe80003800200 */
[----:B------:R-:W-:Y:S05]  /*4300*/  @P1 BRA `(.L_x_1541) ;  /* 0x00000000000c1947 */ /* 0x000fea0003800000 */
[----:B------:R-:W2:Y:S02]  /*4310*/  LDG.E R30, desc[UR14][R32.64+0x100] ;  /* 0x0001000e201e7981 */ /* 0x000ea4000c1e1900 */
[----:B--2---:R-:W-:-:S05]  /*4320*/  FADD R29, R29, R30 ;  /* 0x0000001e1d1d7221 */ /* 0x004fca0000000000 */
[----:B------:R2:W-:Y:S02]  /*4330*/  STG.E desc[UR14][R32.64+0x100], R29 ;  /* 0x0001001d20007986 */ /* 0x0005e4000c10190e */
.L_x_1541:
[----:B------:R-:W-:Y:S05]  /*4340*/  BSYNC.RECONVERGENT B0 ;  /* 0x0000000000007941 */ /* 0x000fea0003800200 */
.L_x_1540:
[----:B------:R-:W-:Y:S04]  /*4350*/  BSSY.RECONVERGENT B0, `(.L_x_1542) ;  /* 0x0000005000007945 */ /* 0x000fe80003800200 */
[----:B------:R-:W-:Y:S05]  /*4360*/  @P0 BRA `(.L_x_1543) ;  /* 0x00000000000c0947 */ /* 0x000fea0003800000 */
[----:B--2---:R-:W2:Y:S02]  /*4370*/  LDG.E R29, desc[UR14][R32.64+0x180] ;  /* 0x0001800e201d7981 */ /* 0x004ea4000c1e1900 */
[----:B--2---:R-:W-:-:S05]  /*4380*/  FADD R29, R28, R29 ;  /* 0x0000001d1c1d7221 */ /* 0x004fca0000000000 */
[----:B------:R3:W-:Y:S02]  /*4390*/  STG.E desc[UR14][R32.64+0x180], R29 ;  /* 0x0001801d20007986 */ /* 0x0007e4000c10190e */
.L_x_1543:
[----:B------:R-:W-:Y:S05]  /*43a0*/  BSYNC.RECONVERGENT B0 ;  /* 0x0000000000007941 */ /* 0x000fea0003800200 */
.L_x_1542:
[----:B------:R-:W-:Y:S05]  /*43b0*/  @P4 EXIT ;  /* 0x000000000000494d */ /* 0x000fea0003800000 */
[----:B01----:R-:W-:-:S04]  /*43c0*/  VIADD R31, R35, UR5 ;  /* 0x00000005231f7c36 */ /* 0x003fc80008000000 */
[----:B------:R-:W-:-:S05]  /*43d0*/  @!P3 IMAD.IADD R28, R31, 0x1, R76 ;  /* 0x000000011f1cb824 */ /* 0x000fca00078e024c */
[----:B--23--:R-:W-:-:S04]  /*43e0*/  @!P3 IADD3 R29, P4, PT, R73, R28, RZ ;  /* 0x0000001c491db210 */ /* 0x00cfc80007f9e0ff */
[----:B------:R-:W-:Y:S02]  /*43f0*/  @!P3 LEA.HI.X.SX32 R30, R28, R72, 0x1, P4 ;  /* 0x000000481c1eb211 */ /* 0x000fe400020f0eff */
[----:B------:R-:W-:-:S04]  /*4400*/  @!P3 LEA R28, P4, R29, UR8, 0x2 ;  /* 0x000000081d1cbc11 */ /* 0x000fc8000f8810ff */
        /* <DEDUP_REMOVED lines=16> */
.L_x_1545:
[----:B------:R-:W-:Y:S05]  /*4510*/  BSYNC.RECONVERGENT B0 ;  /* 0x0000000000007941 */ /* 0x000fea0003800200 */
.L_x_1544:
[----:B------:R-:W-:Y:S04]  /*4520*/  BSSY.RECONVERGENT B0, `(.L_x_1546) ;  /* 0x0000005000007945 */ /* 0x000fe80003800200 */
[----:B------:R-:W-:Y:S05]  /*4530*/  @P1 BRA `(.L_x_1547) ;  /* 0x00000000000c1947 */ /* 0x000fea0003800000 */
[----:B------:R-:W2:Y:S02]  /*4540*/  LDG.E R26, desc[UR14][R30.64+0x100] ;  /* 0x0001000e1e1a7981 */ /* 0x000ea4000c1e1900 */
[----:B--2---:R-:W-:-:S05]  /*4550*/  FADD R25, R25, R26 ;  /* 0x0000001a19197221 */ /* 0x004fca0000000000 */
[----:B------:R2:W-:Y:S02]  /*4560*/  STG.E desc[UR14][R30.64+0x100], R25 ;  /* 0x000100191e007986 */ /* 0x0005e4000c10190e */
.L_x_1547:
[----:B------:R-:W-:Y:S05]  /*4570*/  BSYNC.RECONVERGENT B0 ;  /* 0x0000000000007941 */ /* 0x000fea0003800200 */
.L_x_1546:
[----:B------:R-:W-:Y:S04]  /*4580*/  BSSY.RECONVERGENT B0, `(.L_x_1548) ;  /* 0x0000005000007945 */ /* 0x000fe80003800200 */
[----:B------:R-:W-:Y:S05]  /*4590*/  @P0 BRA `(.L_x_1549) ;  /* 0x00000000000c0947 */ /* 0x000fea0003800000 */
[----:B--2---:R-:W2:Y:S02]  /*45a0*/  LDG.E R25, desc[UR14][R30.64+0x180] ;  /* 0x0001800e1e197981 */ /* 0x004ea4000c1e1900 */
[----:B--2---:R-:W-:-:S05]  /*45b0*/  FADD R25, R24, R25 ;  /* 0x0000001918197221 */ /* 0x004fca0000000000 */
[----:B------:R3:W-:Y:S02]  /*45c0*/  STG.E desc[UR14][R30.64+0x180], R25 ;  /* 0x000180191e007986 */ /* 0x0007e4000c10190e */
.L_x_1549:
[----:B------:R-:W-:Y:S05]  /*45d0*/  BSYNC.RECONVERGENT B0 ;  /* 0x0000000000007941 */ /* 0x000fea0003800200 */
.L_x_1548:
[----:B------:R-:W-:Y:S05]  /*45e0*/  @P4 EXIT ;  /* 0x000000000000494d */ /* 0x000fea0003800000 */
[----:B0-----:R-:W-:-:S04]  /*45f0*/  VIADD R29, R35, UR6 ;  /* 0x00000006231d7c36 */ /* 0x001fc80008000000 */
[----:B------:R-:W-:-:S05]  /*4600*/  @!P3 IMAD.IADD R24, R29, 0x1, R76 ;  /* 0x000000011d18b824 */ /* 0x000fca00078e024c */
[----:B--23--:R-:W-:-:S04]  /*4610*/  @!P3 IADD3 R25, P4, PT, R73, R24, RZ ;  /* 0x000000184919b210 */ /* 0x00cfc80007f9e0ff */
[----:B------:R-:W-:Y:S02]  /*4620*/  @!P3 LEA.HI.X.SX32 R26, R24, R72, 0x1, P4 ;  /* 0x00000048181ab211 */ /* 0x000fe400020f0eff */
[----:B------:R-:W-:-:S04]  /*4630*/  @!P3 LEA R24, P4, R25, UR8, 0x2 ;  /* 0x000000081918bc11 */ /* 0x000fc8000f8810ff */
[----:B------:R-:W-:-:S05]  /*4640*/  @!P3 LEA.HI.X R25, R25, UR9, R26, 0x2, P4 ;  /* 0x000000091919bc11 */ /* 0x000fca000a0f141a */
[----:B------:R-:W2:Y:S01]  /*4650*/  @!P3 LDG.E R28, desc[UR14][R24.64] ;  /* 0x0000000e181cb981 */ /* 0x000ea2000c1e1900 */
[--C-:B-1----:R-:W-:Y:S01]  /*4660*/  SHF.R.S32.HI R31, RZ, 0x1f, R29.reuse ;  /* 0x0000001fff1f7819 */ /* 0x102fe2000001141d */
        /* <DEDUP_REMOVED lines=13> */
.L_x_1551:
[----:B------:R-:W-:Y:S05]  /*4740*/  BSYNC.RECONVERGENT B0 ;  /* 0x0000000000007941 */ /* 0x000fea0003800200 */
.L_x_1550:
[----:B------:R-:W-:Y:S04]  /*4750*/  BSSY.RECONVERGENT B0, `(.L_x_1552) ;  /* 0x0000005000007945 */ /* 0x000fe80003800200 */
[----:B------:R-:W-:Y:S05]  /*4760*/  @P1 BRA `(.L_x_1553) ;  /* 0x00000000000c1947 */ /* 0x000fea0003800000 */
[----:B------:R-:W2:Y:S02]  /*4770*/  LDG.E R22, desc[UR14][R26.64+0x100] ;  /* 0x0001000e1a167981 */ /* 0x000ea4000c1e1900 */
[----:B--2---:R-:W-:-:S05]  /*4780*/  FADD R21, R21, R22 ;  /* 0x0000001615157221 */ /* 0x004fca0000000000 */
[----:B------:R2:W-:Y:S02]  /*4790*/  STG.E desc[UR14][R26.64+0x100], R21 ;  /* 0x000100151a007986 */ /* 0x0005e4000c10190e */
.L_x_1553:
[----:B------:R-:W-:Y:S05]  /*47a0*/  BSYNC.RECONVERGENT B0 ;  /* 0x0000000000007941 */ /* 0x000fea0003800200 */
.L_x_1552:
[----:B------:R-:W-:Y:S04]  /*47b0*/  BSSY.RECONVERGENT B0, `(.L_x_1554) ;  /* 0x0000005000007945 */ /* 0x000fe80003800200 */
[----:B------:R-:W-:Y:S05]  /*47c0*/  @P0 BRA `(.L_x_1555) ;  /* 0x00000000000c0947 */ /* 0x000fea0003800000 */
[----:B--2---:R-:W2:Y:S02]  /*47d0*/  LDG.E R21, desc[UR14][R26.64+0x180] ;  /* 0x0001800e1a157981 */ /* 0x004ea4000c1e1900 */
[----:B--2---:R-:W-:-:S05]  /*47e0*/  FADD R21, R20, R21 ;  /* 0x0000001514157221 */ /* 0x004fca0000000000 */
[----:B------:R3:W-:Y:S02]  /*47f0*/  STG.E desc[UR14][R26.64+0x180], R21 ;  /* 0x000180151a007986 */ /* 0x0007e4000c10190e */
.L_x_1555:
[----:B------:R-:W-:Y:S05]  /*4800*/  BSYNC.RECONVERGENT B0 ;  /* 0x0000000000007941 */ /* 0x000fea0003800200 */
.L_x_1554:
[----:B------:R-:W-:Y:S05]  /*4810*/  @P4 EXIT ;  /* 0x000000000000494d */ /* 0x000fea0003800000 */
[----:B------:R-:W-:-:S04]  /*4820*/  VIADD R29, R29, UR5 ;  /* 0x000000051d1d7c36 */ /* 0x000fc80008000000 */
[----:B------:R-:W-:-:S05]  /*4830*/  @!P3 IMAD.IADD R20, R29, 0x1, R76 ;  /* 0x000000011d14b824 */ /* 0x000fca00078e024c */
[----:B--23--:R-:W-:-:S04]  /*4840*/  @!P3 IADD3 R21, P4, PT, R73, R20, RZ ;  /* 0x000000144915b210 */ /* 0x00cfc80007f9e0ff */
[----:B------:R-:W-:Y:S02]  /*4850*/  @!P3 LEA.HI.X.SX32 R22, R20, R72, 0x1, P4 ;  /* 0x000000481416b211 */ /* 0x000fe400020f0eff */
[----:B------:R-:W-:-:S04]  /*4860*/  @!P3 LEA R20, P4, R21, UR8, 0x2 ;  /* 0x000000081514bc11 */ /* 0x000fc8000f8810ff */
[----:B------:R-:W-:-:S05]  /*4870*/  @!P3 LEA.HI.X R21, R21, UR9, R22, 0x2, P4 ;  /* 0x000000091515bc11 */ /* 0x000fca000a0f1416 */
[----:B0-----:R-:W2:Y:S01]  /*4880*/  @!P3 LDG.E R24, desc[UR14][R20.64] ;  /* 0x0000000e1418b981 */ /* 0x001ea2000c1e1900 */
[--C-:B------:R-:W-:Y:S01]  /*4890*/  SHF.R.S32.HI R25, RZ, 0x1f, R29.reuse ;  /* 0x0000001fff197819 */ /* 0x100fe2000001141d */
[----:B-1----:R-:W-:Y:S01]  /*48a0*/  VIADD R23, R49, 0x60 ;  /* 0x0000006031177836 */ /* 0x002fe20000000000 */
        /* <DEDUP_REMOVED lines=12> */
.L_x_1557:
[----:B------:R-:W-:Y:S05]  /*4970*/  BSYNC.RECONVERGENT B0 ;  /* 0x0000000000007941 */ /* 0x000fea0003800200 */
.L_x_1556:
[----:B------:R-:W-:Y:S04]  /*4980*/  BSSY.RECONVERGENT B0, `(.L_x_1558) ;  /* 0x0000005000007945 */ /* 0x000fe80003800200 */
[----:B------:R-:W-:Y:S05]  /*4990*/  @P1 BRA `(.L_x_1559) ;  /* 0x00000000000c1947 */ /* 0x000fea0003800000 */
[----:B------:R-:W2:Y:S02]  /*49a0*/  LDG.E R18, desc[UR14][R22.64+0x100] ;  /* 0x0001000e16127981 */ /* 0x000ea4000c1e1900 */
[----:B--2---:R-:W-:-:S05]  /*49b0*/  FADD R17, R17, R18 ;  /* 0x0000001211117221 */ /* 0x004fca0000000000 */
[----:B------:R2:W-:Y:S02]  /*49c0*/  STG.E desc[UR14][R22.64+0x100], R17 ;  /* 0x0001001116007986 */ /* 0x0005e4000c10190e */
.L_x_1559:
[----:B------:R-:W-:Y:S05]  /*49d0*/  BSYNC.RECONVERGENT B0 ;  /* 0x0000000000007941 */ /* 0x000fea0003800200 */
.L_x_1558:
[----:B------:R-:W-:Y:S04]  /*49e0*/  BSSY.RECONVERGENT B0, `(.L_x_1560) ;  /* 0x0000005000007945 */ /* 0x000fe80003800200 */
[----:B------:R-:W-:Y:S05]  /*49f0*/  @P0 BRA `(.L_x_1561) ;  /* 0x00000000000c0947 */ /* 0x000fea0003800000 */
[----:B--2---:R-:W2:Y:S02]  /*4a00*/  LDG.E R17, desc[UR14][R22.64+0x180] ;  /* 0x0001800e16117981 */ /* 0x004ea4000c1e1900 */
[----:B--2---:R-:W-:-:S05]  /*4a10*/  FADD R17, R16, R17 ;  /* 0x0000001110117221 */ /* 0x004fca0000000000 */
[----:B------:R3:W-:Y:S02]  /*4a20*/  STG.E desc[UR14][R22.64+0x180], R17 ;  /* 0x0001801116007986 */ /* 0x0007e4000c10190e */
.L_x_1561:
[----:B------:R-:W-:Y:S05]  /*4a30*/  BSYNC.RECONVERGENT B0 ;  /* 0x0000000000007941 */ /* 0x000fea0003800200 */
.L_x_1560:
[----:B------:R-:W-:Y:S05]  /*4a40*/  @P4 EXIT ;  /* 0x000000000000494d */ /* 0x000fea0003800000 */
[----:B------:R-:W-:-:S04]  /*4a50*/  IMAD.U32 R16, RZ, RZ, UR7 ;  /* 0x00000007ff107e24 */ /* 0x000fc8000f8e00ff */
[----:B------:R-:W-:-:S04]  /*4a60*/  IMAD R35, R16, 0x20, R35 ;  /* 0x0000002010237824 */ /* 0x000fc800078e0223 */
        /* <DEDUP_REMOVED lines=20> */
.L_x_1563:
[----:B------:R-:W-:Y:S05]  /*4bb0*/  BSYNC.RECONVERGENT B0 ;  /* 0x0000000000007941 */ /* 0x000fea0003800200 */
.L_x_1562:
[----:B------:R-:W-:Y:S04]  /*4bc0*/  BSSY.RECONVERGENT B0, `(.L_x_1564) ;  /* 0x0000005000007945 */ /* 0x000fe80003800200 */
[----:B------:R-:W-:Y:S05]  /*4bd0*/  @P1 BRA `(.L_x_1565) ;  /* 0x00000000000c1947 */ /* 0x000fea0003800000 */
[----:B------:R-:W2:Y:S02]  /*4be0*/  LDG.E R14, desc[UR14][R18.64+0x100] ;  /* 0x0001000e120e7981 */ /* 0x000ea4000c1e1900 */
[----:B--2---:R-:W-:-:S05]  /*4bf0*/  FADD R13, R13, R14 ;  /* 0x0000000e0d0d7221 */ /* 0x004fca0000000000 */
[----:B------:R2:W-:Y:S02]  /*4c00*/  STG.E desc[UR14][R18.64+0x100], R13 ;  /* 0x0001000d12007986 */ /* 0x0005e4000c10190e */
.L_x_1565:
[----:B------:R-:W-:Y:S05]  /*4c10*/  BSYNC.RECONVERGENT B0 ;  /* 0x0000000000007941 */ /* 0x000fea0003800200 */
.L_x_1564:
[----:B------:R-:W-:Y:S04]  /*4c20*/  BSSY.RECONVERGENT B0, `(.L_x_1566) ;  /* 0x0000005000007945 */ /* 0x000fe80003800200 */
[----:B------:R-:W-:Y:S05]  /*4c30*/  @P0 BRA `(.L_x_1567) ;  /* 0x00000000000c0947 */ /* 0x000fea0003800000 */
[----:B--2---:R-:W2:Y:S02]  /*4c40*/  LDG.E R13, desc[UR14][R18.64+0x180] ;  /* 0x0001800e120d7981 */ /* 0x004ea4000c1e1900 */
[----:B--2---:R-:W-:-:S05]  /*4c50*/  FADD R13, R12, R13 ;  /* 0x0000000d0c0d7221 */ /* 0x004fca0000000000 */
[----:B------:R3:W-:Y:S02]  /*4c60*/  STG.E desc[UR14][R18.64+0x180], R13 ;  /* 0x0001800d12007986 */ /* 0x0007e4000c10190e */
.L_x_1567:
[----:B------:R-:W-:Y:S05]  /*4c70*/  BSYNC.RECONVERGENT B0 ;  /* 0x0000000000007941 */ /* 0x000fea0003800200 */
.L_x_1566:
        /* <DEDUP_REMOVED lines=22> */
.L_x_1569:
[----:B------:R-:W-:Y:S05]  /*4de0*/  BSYNC.RECONVERGENT B0 ;  /* 0x0000000000007941 */ /* 0x000fea0003800200 */
.L_x_1568:
[----:B------:R-:W-:Y:S04]  /*4df0*/  BSSY.RECONVERGENT B0, `(.L_x_1570) ;  /* 0x0000005000007945 */ /* 0x000fe80003800200 */
[----:B------:R-:W-:Y:S05]  /*4e00*/  @P1 BRA `(.L_x_1571) ;  /* 0x00000000000c1947 */ /* 0x000fea0003800000 */
[----:B------:R-:W2:Y:S02]  /*4e10*/  LDG.E R10, desc[UR14][R14.64+0x100] ;  /* 0x0001000e0e0a7981 */ /* 0x000ea4000c1e1900 */
[----:B--2---:R-:W-:-:S05]  /*4e20*/  FADD R9, R9, R10 ;  /* 0x0000000a09097221 */ /* 0x004fca0000000000 */
[----:B------:R2:W-:Y:S02]  /*4e30*/  STG.E desc[UR14][R14.64+0x100], R9 ;  /* 0x000100090e007986 */ /* 0x0005e4000c10190e */
.L_x_1571:
[----:B------:R-:W-:Y:S05]  /*4e40*/  BSYNC.RECONVERGENT B0 ;  /* 0x0000000000007941 */ /* 0x000fea0003800200 */
.L_x_1570:
[----:B------:R-:W-:Y:S04]  /*4e50*/  BSSY.RECONVERGENT B0, `(.L_x_1572) ;  /* 0x0000005000007945 */ /* 0x000fe80003800200 */
[----:B------:R-:W-:Y:S05]  /*4e60*/  @P0 BRA `(.L_x_1573) ;  /* 0x00000000000c0947 */ /* 0x000fea0003800000 */
[----:B--2---:R-:W2:Y:S02]  /*4e70*/  LDG.E R9, desc[UR14][R14.64+0x180] ;  /* 0x0001800e0e097981 */ /* 0x004ea4000c1e1900 */
[----:B--2---:R-:W-:-:S05]  /*4e80*/  FADD R9, R8, R9 ;  /* 0x0000000908097221 */ /* 0x004fca0000000000 */
[----:B------:R3:W-:Y:S02]  /*4e90*/  STG.E desc[UR14][R14.64+0x180], R9 ;  /* 0x000180090e007986 */ /* 0x0007e4000c10190e */
.L_x_1573:
[----:B------:R-:W-:Y:S05]  /*4ea0*/  BSYNC.RECONVERGENT B0 ;  /* 0x0000000000007941 */ /* 0x000fea0003800200 */
.L_x_1572:
        /* <DEDUP_REMOVED lines=22> */
.L_x_1575:
[----:B------:R-:W-:Y:S05]  /*5010*/  BSYNC.RECONVERGENT B0 ;  /* 0x0000000000007941 */ /* 0x000fea0003800200 */
.L_x_1574:
[----:B------:R-:W-:Y:S04]  /*5020*/  BSSY.RECONVERGENT B0, `(.L_x_1576) ;  /* 0x0000005000007945 */ /* 0x000fe80003800200 */
[----:B------:R-:W-:Y:S05]  /*5030*/  @P1 BRA `(.L_x_1577) ;  /* 0x00000000000c1947 */ /* 0x000fea0003800000 */
[----:B------:R-:W2:Y:S02]  /*5040*/  LDG.E R6, desc[UR14][R10.64+0x100] ;  /* 0x0001000e0a067981 */ /* 0x000ea4000c1e1900 */
[----:B--2---:R-:W-:-:S05]  /*5050*/  FADD R5, R5, R6 ;  /* 0x0000000605057221 */ /* 0x004fca0000000000 */
[----:B------:R2:W-:Y:S02]  /*5060*/  STG.E desc[UR14][R10.64+0x100], R5 ;  /* 0x000100050a007986 */ /* 0x0005e4000c10190e */
.L_x_1577:
[----:B------:R-:W-:Y:S05]  /*5070*/  BSYNC.RECONVERGENT B0 ;  /* 0x0000000000007941 */ /* 0x000fea0003800200 */
.L_x_1576:
[----:B------:R-:W-:Y:S04]  /*5080*/  BSSY.RECONVERGENT B0, `(.L_x_1578) ;  /* 0x0000005000007945 */ /* 0x000fe80003800200 */
[----:B------:R-:W-:Y:S05]  /*5090*/  @P0 BRA `(.L_x_1579) ;  /* 0x00000000000c0947 */ /* 0x000fea0003800000 */
[----:B--2---:R-:W2:Y:S02]  /*50a0*/  LDG.E R5, desc[UR14][R10.64+0x180] ;  /* 0x0001800e0a057981 */ /* 0x004ea4000c1e1900 */
[----:B--2---:R-:W-:-:S05]  /*50b0*/  FADD R5, R4, R5 ;  /* 0x0000000504057221 */ /* 0x004fca0000000000 */
[----:B------:R3:W-:Y:S02]  /*50c0*/  STG.E desc[UR14][R10.64+0x180], R5 ;  /* 0x000180050a007986 */ /* 0x0007e4000c10190e */
.L_x_1579:
[----:B------:R-:W-:Y:S05]  /*50d0*/  BSYNC.RECONVERGENT B0 ;  /* 0x0000000000007941 */ /* 0x000fea0003800200 */
.L_x_1578:
        /* <DEDUP_REMOVED lines=8> */
[--C-:B------:R-:W-:Y:S01]  /*5160*/  IADD3 R73, P4, P5, R73, R76, R35.reuse ;  /* 0x0000004c49497210 */ /* 0x100fe20007d9e023 */
[----:B------:R-:W-:Y:S01]  /*5170*/  BSSY.RECONVERGENT B0, `(.L_x_1580) ;  /* 0x000000b000007945 */ /* 0x000fe20003800200 */
[----:B------:R-:W-:-:S04]  /*5180*/  SHF.R.S32.HI R35, RZ, 0x1f, R35 ;  /* 0x0000001fff237819 */ /* 0x000fc80000011423 */
[----:B------:R-:W-:Y:S02]  /*5190*/  IADD3.X R72, PT, PT, R72, RZ, R35, P4, P5 ;  /* 0x000000ff48487210 */ /* 0x000fe400027ea423 */
[----:B------:R-:W-:-:S04]  /*51a0*/  LEA R6, P4, R73, UR8, 0x2 ;  /* 0x0000000849067c11 */ /* 0x000fc8000f8810ff */
[----:B-1----:R-:W-:Y:S01]  /*51b0*/  LEA.HI.X R7, R73, UR9, R72, 0x2, P4 ;  /* 0x0000000949077c11 */ /* 0x002fe2000a0f1448 */
[----:B--2---:R-:W-:-:S05]  /*51c0*/  @!P3 FADD R3, R3, R8 ;  /* 0x000000080303b221 */ /* 0x004fca0000000000 */
[----:B------:R0:W-:Y:S01]  /*51d0*/  @!P3 STG.E desc[UR14][R4.64], R3 ;  /* 0x000000030400b986 */ /* 0x0001e2000c10190e */
[----:B------:R-:W-:Y:S05]  /*51e0*/  @P2 BRA `(.L_x_1581) ;  /* 0x00000000000c2947 */ /* 0x000fea0003800000 */
[----:B0-----:R-:W2:Y:S02]  /*51f0*/  LDG.E R3, desc[UR14][R6.64+0x80] ;  /* 0x0000800e06037981 */ /* 0x001ea4000c1e1900 */
[----:B--2---:R-:W-:-:S05]  /*5200*/  FADD R3, R2, R3 ;  /* 0x0000000302037221 */ /* 0x004fca0000000000 */
[----:B------:R1:W-:Y:S02]  /*5210*/  STG.E desc[UR14][R6.64+0x80], R3 ;  /* 0x0000800306007986 */ /* 0x0003e4000c10190e */
.L_x_1581:
[----:B------:R-:W-:Y:S05]  /*5220*/  BSYNC.RECONVERGENT B0 ;  /* 0x0000000000007941 */ /* 0x000fea0003800200 */
.L_x_1580:
[----:B------:R-:W-:Y:S04]  /*5230*/  BSSY.RECONVERGENT B0, `(.L_x_1582) ;  /* 0x0000005000007945 */ /* 0x000fe80003800200 */
[----:B------:R-:W-:Y:S05]  /*5240*/  @P1 BRA `(.L_x_1583) ;  /* 0x00000000000c1947 */ /* 0x000fea0003800000 */
[----:B01----:R-:W2:Y:S02]  /*5250*/  LDG.E R3, desc[UR14][R6.64+0x100] ;  /* 0x0001000e06037981 */ /* 0x003ea4000c1e1900 */
[----:B--2---:R-:W-:-:S05]  /*5260*/  FADD R3, R0, R3 ;  /* 0x0000000300037221 */ /* 0x004fca0000000000 */
[----:B------:R2:W-:Y:S02]  /*5270*/  STG.E desc[UR14][R6.64+0x100], R3 ;  /* 0x0001000306007986 */ /* 0x0005e4000c10190e */
.L_x_1583:
[----:B------:R-:W-:Y:S05]  /*5280*/  BSYNC.RECONVERGENT B0 ;  /* 0x0000000000007941 */ /* 0x000fea0003800200 */
.L_x_1582:
[----:B------:R-:W-:Y:S05]  /*5290*/  @P0 EXIT ;  /* 0x000000000000094d */ /* 0x000fea0003800000 */
[----:B012---:R-:W2:Y:S02]  /*52a0*/  LDG.E R3, desc[UR14][R6.64+0x180] ;  /* 0x0001800e06037981 */ /* 0x007ea4000c1e1900 */
[----:B--2---:R-:W-:-:S05]  /*52b0*/  FADD R3, R48, R3 ;  /* 0x0000000330037221 */ /* 0x004fca0000000000 */
[----:B------:R-:W-:Y:S01]  /*52c0*/  STG.E desc[UR14][R6.64+0x180], R3 ;  /* 0x0001800306007986 */ /* 0x000fe2000c10190e */
[----:B------:R-:W-:Y:S05]  /*52d0*/  EXIT ;  /* 0x000000000000794d */ /* 0x000fea0003800000 */
.L_x_1495:
[----:B------:R-:W0:Y:S01]  /*52e0*/  LDC.64 R46, c[0x0][0x388] ;  /* 0x0000e200ff2e7b82 */ /* 0x000e220000000a00 */
[----:B------:R-:W-:Y:S01]  /*52f0*/  SHF.R.S64 R77, RZ, 0x1e, R72 ;  /* 0x0000001eff4d7819 */ /* 0x000fe20000001048 */
[----:B------:R-:W1:Y:S01]  /*5300*/  S2R R50, SR_TID.X ;  /* 0x0000000000327919 */ /* 0x000e620000002100 */
[----:B------:R-:W1:Y:S01]  /*5310*/  S2R R49, SR_TID.Y ;  /* 0x0000000000317919 */ /* 0x000e620000002200 */
[----:B------:R-:W-:Y:S01]  /*5320*/  IADD3 R51, P1, PT, RZ, RZ, RZ ;  /* 0x000000ffff337210 */ /* 0x000fe20007f3e0ff */
[----:B------:R-:W2:Y:S01]  /*5330*/  LDCU UR4, c[0x0][0x3a4] ;  /* 0x00007480ff0477ac */ /* 0x000ea20008000800 */
[----:B0-----:R-:W-:-:S04]  /*5340*/  IADD3 R76, P0, PT, R77, R46, RZ ;  /* 0x0000002e4d4c7210 */ /* 0x001fc80007f1e0ff */
[----:B------:R-:W-:-:S06]  /*5350*/  LEA.HI.X.SX32 R77, R72, R47, 0x2, P0 ;  /* 0x0000002f484d7211 */ /* 0x000fcc00000f16ff */
[----:B------:R0:W3:Y:S01]  /*5360*/  LDG.E R77, desc[UR14][R76.64] ;  /* 0x0000000e4c4d7981 */ /* 0x0000e2000c1e1900 */
[----:B------:R-:W-:Y:S01]  /*5370*/  IADD3.X R72, PT, PT, R72, 0x1, RZ, P1, !PT ;  /* 0x0000000148487810 */ /* 0x000fe20000ffe4ff */
[----:B-1----:R-:W-:-:S03]  /*5380*/  IMAD R70, R49, 0x20, R50 ;  /* 0x0000002031467824 */ /* 0x002fc600078e0232 */
[----:B------:R-:W-:Y:S02]  /*5390*/  SHF.R.S64 R51, R51, 0x1e, R72 ;  /* 0x0000001e33337819 */ /* 0x000fe40000001048 */
[----:B------:R-:W-:Y:S02]  /*53a0*/  ISETP.GT.U32.AND P0, PT, R70, 0x7f, PT ;  /* 0x0000007f4600780c */ /* 0x000fe40003f04070 */
[----:B------:R-:W-:-:S04]  /*53b0*/  IADD3 R46, P1, PT, R51, R46, RZ ;  /* 0x0000002e332e7210 */ /* 0x000fc80007f3e0ff */
[----:B------:R-:W-:-:S06]  /*53c0*/  LEA.HI.X.SX32 R47, R72, R47, 0x2, P1 ;  /* 0x0000002f482f7211 */ /* 0x000fcc00008f16ff */
[----:B------:R-:W4:Y:S01]  /*53d0*/  LDG.E R47, desc[UR14][R46.64] ;  /* 0x0000000e2e2f7981 */ /* 0x000f22000c1e1900 */
[----:B------:R-:W1:Y:S01]  /*53e0*/  @!P0 LDC.64 R52, c[0x0][0x380] ;  /* 0x0000e000ff348b82 */ /* 0x000e620000000a00 */
[----:B0-----:R-:W0:Y:S01]  /*53f0*/  @!P0 S2R R76, SR_CgaCtaId ;  /* 0x00000000004c8919 */ /* 0x001e220000008800 */
[----:B---3--:R-:W-:-:S04]  /*5400*/  @!P0 IMAD.IADD R73, R77, 0x1, R70 ;  /* 0x000000014d498824 */ /* 0x008fc800078e0246 */
[----:B-1----:R-:W-:-:S06]  /*5410*/  @!P0 IMAD.WIDE R72, R73, 0x4, R52 ;  /* 0x0000000449488825 */ /* 0x002fcc00078e0234 */
[----:B------:R-:W3:Y:S01]  /*5420*/  @!P0 LDG.E R72, desc[UR14][R72.64] ;  /* 0x0000000e48488981 */ /* 0x000ee2000c1e1900 */
[----:B------:R-:W-:Y:S01]  /*5430*/  @!P0 MOV R51, 0x400 ;  /* 0x0000040000338802 */ /* 0x000fe20000000f00 */
[----:B------:R-:W-:-:S03]  /*5440*/  IMAD.U32 R52, RZ, RZ, UR5 ;  /* 0x00000005ff347e24 */ /* 0x000fc6000f8e00ff */
[----:B0-----:R-:W-:Y:S01]  /*5450*/  @!P0 LEA R53, R76, R51, 0x18 ;  /* 0x000000334c358211 */ /* 0x001fe200078ec0ff */
[----:B------:R-:W-:-:S04]  /*5460*/  IMAD R52, R52, 0x80, R77 ;  /* 0x0000008034347824 */ /* 0x000fc800078e024d */
[----:B------:R-:W-:Y:S01]  /*5470*/  @!P0 IMAD R53, R70, 0x4, R53 ;  /* 0x0000000446358824 */ /* 0x000fe200078e0235 */
[----:B------:R-:W-:-:S05]  /*5480*/  LOP3.LUT R52, RZ, R52, RZ, 0x33, !PT ;  /* 0x00000034ff347212 */ /* 0x000fca00078e33ff */
[----:B----4-:R-:W-:Y:S02]  /*5490*/  IMAD.IADD R52, R47, 0x1, R52 ;  /* 0x000000012f347824 */ /* 0x010fe400078e0234 */
[----:B------:R-:W-:-:S03]  /*54a0*/  IMAD.SHL.U32 R51, R71, 0x80, RZ ;  /* 0x0000008047337824 */ /* 0x000fc600078e00ff */
[----:B------:R-:W-:Y:S02]  /*54b0*/  ISETP.GT.AND P1, PT, R49, R52, PT ;  /* 0x000000343100720c */ /* 0x000fe40003f24270 */
[----:B------:R-:W-:-:S05]  /*54c0*/  LOP3.LUT R77, RZ, R51, RZ, 0x33, !PT ;  /* 0x00000033ff4d7212 */ /* 0x000fca00078e33ff */
[----:B--2---:R-:W-:Y:S01]  /*54d0*/  VIADD R77, R77, UR4 ;  /* 0x000000044d4d7c36 */ /* 0x004fe20008000000 */
[----:B---3--:R0:W-:Y:S01]  /*54e0*/  @!P0 STS [R53], R72 ;  /* 0x0000004835008388 */ /* 0x0081e20000000800 */
[----:B------:R-:W-:Y:S06]  /*54f0*/  BAR.SYNC.DEFER_BLOCKING 0x0 ;  /* 0x0000000000007b1d */ /* 0x000fec0000010000 */
[----:B------:R-:W-:Y:S05]  /*5500*/  @P1 EXIT ;  /* 0x000000000000194d */ /* 0x000fea0003800000 */
[----:B------:R-:W-:-:S13]  /*5510*/  ISETP.GT.AND P0, PT, R50, R77, PT ;  /* 0x0000004d3200720c */ /* 0x000fda0003f04270 */
[----:B------:R-:W1:Y:S01]  /*5520*/  @!P0 S2R R47, SR_CgaCtaId ;  /* 0x00000000002f8919 */ /* 0x000e620000008800 */
[----:B------:R-:W-:Y:S01]  /*5530*/  @!P0 MOV R46, 0x400 ;  /* 0x00000400002e8802 */ /* 0x000fe20000000f00 */
[----:B0-----:R-:W0:Y:S03]  /*5540*/  @!P0 LDC R72, c[0x0][0x3ac] ;  /* 0x0000eb00ff488b82 */ /* 0x001e260000000800 */
[----:B-1----:R-:W-:-:S05]  /*5550*/  @!P0 LEA R46, R47, R46, 0x18 ;  /* 0x0000002e2f2e8211 */ /* 0x002fca00078ec0ff */
[----:B------:R-:W-:Y:S02]  /*5560*/  @!P0 IMAD R70, R49, 0x4, R46 ;  /* 0x0000000431468824 */ /* 0x000fe400078e022e */
[----:B------:R-:W1:Y:S03]  /*5570*/  @!P0 LDC.64 R46, c[0x0][0x390] ;  /* 0x0000e400ff2e8b82 */ /* 0x000e660000000a00 */
[----:B------:R-:W0:Y:S02]  /*5580*/  @!P0 LDS R53, [R70] ;  /* 0x0000000046358984 */ /* 0x000e240000000800 */
[----:B0-----:R-:W-:Y:S01]  /*5590*/  @!P0 IMAD R72, R53, R72, R50 ;  /* 0x0000004835488224 */ /* 0x001fe200078e0232 */
[----:B------:R-:W-:-:S04]  /*55a0*/  SHF.R.S32.HI R53, RZ, 0x1f, R51 ;  /* 0x0000001fff357819 */ /* 0x000fc80000011433 */
[----:B------:R-:W-:-:S04]  /*55b0*/  @!P0 IADD3 R71, P1, PT, R51, R72, RZ ;  /* 0x0000004833478210 */ /* 0x000fc80007f3e0ff */
[----:B------:R-:W-:Y:S02]  /*55c0*/  @!P0 LEA.HI.X.SX32 R76, R72, R53, 0x1, P1 ;  /* 0x00000035484c8211 */ /* 0x000fe400008f0eff */
[----:B-1----:R-:W-:-:S04]  /*55d0*/  @!P0 LEA R72, P1, R71, R46, 0x2 ;  /* 0x0000002e47488211 */ /* 0x002fc800078210ff */
[----:B------:R-:W-:-:S05]  /*55e0*/  @!P0 LEA.HI.X R73, R71, R47, R76, 0x2, P1 ;  /* 0x0000002f47498211 */ /* 0x000fca00008f144c */
[----:B------:R-:W2:Y:S01]  /*55f0*/  @!P0 LDG.E R76, desc[UR14][R72.64] ;  /* 0x0000000e484c8981 */ /* 0x000ea2000c1e1900 */
[----:B------:R-:W-:-:S05]  /*5600*/  VIADD R46, R50, 0x20 ;  /* 0x00000020322e7836 */ /* 0x000fca0000000000 */
[----:B------:R-:W-:-:S13]  /*5610*/  ISETP.GT.AND P1, PT, R46, R77, PT ;  /* 0x0000004d2e00720c */ /* 0x000fda0003f24270 */
[----:B------:R-:W0:Y:S01]  /*5620*/  @!P1 S2R R47, SR_CgaCtaId ;  /* 0x00000000002f9919 */ /* 0x000e220000008800 */
[----:B------:R-:W-:Y:S01]  /*5630*/  @!P1 MOV R46, 0x400 ;  /* 0x00000400002e9802 */ /* 0x000fe20000000f00 */
[----:B------:R-:W1:Y:S03]  /*5640*/  @!P1 LDC R71, c[0x0][0x3ac] ;  /* 0x0000eb00ff479b82 */ /* 0x000e660000000800 */
[----:B0-----:R-:W-:-:S05]  /*5650*/  @!P1 LEA R46, R47, R46, 0x18 ;  /* 0x0000002e2f2e9211 */ /* 0x001fca00078ec0ff */
[----:B------:R-:W-:Y:S02]  /*5660*/  @!P1 IMAD R79, R49, 0x4, R46 ;  /* 0x00000004314f9824 */ /* 0x000fe400078e022e */
[----:B------:R-:W0:Y:S03]  /*5670*/  @!P1 LDC.64 R46, c[0x0][0x390] ;  /* 0x0000e400ff2e9b82 */ /* 0x000e260000000a00 */
[----:B------:R-:W1:Y:S02]  /*5680*/  @!P1 LDS R70, [R79] ;  /* 0x000000004f469984 */ /* 0x000e640000000800 */
[----:B-1----:R-:W-:-:S05]  /*5690*/  @!P1 IMAD R70, R70, R71, RZ ;  /* 0x0000004746469224 */ /* 0x002fca00078e02ff */
[----:B------:R-:W-:Y:S02]  /*56a0*/  @!P1 SHF.R.S32.HI R78, RZ, 0x1f, R70 ;  /* 0x0000001fff4e9819 */ /* 0x000fe40000011446 */
[----:B------:R-:W-:-:S04]  /*56b0*/  @!P1 IADD3 R71, P2, P3, R51, R70, R50 ;  /* 0x0000004633479210 */ /* 0x000fc80007b5e032 */
[----:B------:R-:W-:Y:S02]  /*56c0*/  @!P1 IADD3.X R78, PT, PT, R53, R78, RZ, P2, P3 ;  /* 0x0000004e354e9210 */ /* 0x000fe400017e64ff */
[----:B0-----:R-:W-:-:S04]  /*56d0*/  @!P1 LEA R70, P2, R71, R46, 0x2 ;  /* 0x0000002e47469211 */ /* 0x001fc800078410ff */
[----:B------:R-:W-:Y:S01]  /*56e0*/  @!P1 LEA.HI.X R71, R71, R47, R78, 0x2, P2 ;  /* 0x0000002f47479211 */ /* 0x000fe200010f144e */
[----:B--2---:R-:W-:-:S05]  /*56f0*/  @!P0 FADD R75, R75, R76 ;  /* 0x0000004c4b4b8221 */ /* 0x004fca0000000000 */
[----:B------:R-:W-:Y:S04]  /*5700*/  @!P0 STG.E desc[UR14][R72.64], R75 ;  /* 0x0000004b48008986 */ /* 0x000fe8000c10190e */
        /* <DEDUP_REMOVED lines=8> */
[----:B------:R-:W0:Y:S04]  /*5790*/  @!P2 LDC.64 R46, c[0x0][0x390] ;  /* 0x0000e400ff2eab82 */ /* 0x000e280000000a00 */
        /* <DEDUP_REMOVED lines=26> */
[----:B------:R0:W-:Y:S04]  /*5940*/  @!P2 STG.E desc[UR14][R72.64+0x100], R75 ;  /* 0x0001004b4800a986 */ /* 0x0001e8000c10190e */
[----:B------:R-:W2:Y:S01]  /*5950*/  @!P3 LDG.E R56, desc[UR14][R46.64+0x180] ;  /* 0x0001800e2e38b981 */ /* 0x000ea2000c1e1900 */
[----:B------:R-:W-:-:S05]  /*5960*/  VIADD R71, R49, 0x8 ;  /* 0x0000000831477836 */ /* 0x000fca0000000000 */
[----:B------:R-:W-:Y:S01]  /*5970*/  ISETP.GT.AND P4, PT, R71, R52, PT ;  /* 0x000000344700720c */ /* 0x000fe20003f84270 */
[----:B--2---:R-:W-:-:S05]  /*5980*/  @!P3 FADD R69, R69, R56 ;  /* 0x000000384545b221 */ /* 0x004fca0000000000 */
[----:B------:R0:W-:Y:S07]  /*5990*/  @!P3 STG.E desc[UR14][R46.64+0x180], R69 ;  /* 0x000180452e00b986 */ /* 0x0001ee000c10190e */
[----:B------:R-:W-:Y:S05]  /*59a0*/  @P4 EXIT ;  /* 0x000000000000494d */ /* 0x000fea0003800000 */
[----:B------:R-:W1:Y:S01]  /*59b0*/  S2UR UR5, SR_CgaCtaId ;  /* 0x00000000000579c3 */ /* 0x000e620000008800 */
[----:B------:R-:W-:-:S07]  /*59c0*/  UMOV UR4, 0x400 ;  /* 0x0000040000047882 */ /* 0x000fce0000000000 */
[----:B------:R-:W2:Y:S08]  /*59d0*/  @!P0 LDC R70, c[0x0][0x3ac] ;  /* 0x0000eb00ff468b82 */ /* 0x000eb00000000800 */
[----:B0-----:R-:W0:Y:S01]  /*59e0*/  @!P0 LDC.64 R46, c[0x0][0x390] ;  /* 0x0000e400ff2e8b82 */ /* 0x001e220000000a00 */
[----:B-1----:R-:W-:-:S07]  /*59f0*/  ULEA UR4, UR5, UR4, 0x18 ;  /* 0x0000000405047291 */ /* 0x002fce000f8ec0ff */
[----:B------:R-:W1:Y:S01]  /*5a00*/  @!P1 LDC R71, c[0x0][0x3ac] ;  /* 0x0000eb00ff479b82 */ /* 0x000e620000000800 */
[----:B------:R-:W-:-:S05]  /*5a10*/  LEA R56, R49, UR4, 0x2 ;  /* 0x0000000431387c11 */ /* 0x000fca000f8e10ff */
[----:B------:R-:W2:Y:S02]  /*5a20*/  @!P0 LDS R69, [R56+0x20] ;  /* 0x0000200038458984 */ /* 0x000ea40000000800 */
[----:B--2---:R-:W-:-:S05]  /*5a30*/  @!P0 IMAD R70, R69, R70, R50 ;  /* 0x0000004645468224 */ /* 0x004fca00078e0232 */
[----:B------:R-:W-:-:S04]  /*5a40*/  @!P0 IADD3 R69, P4, PT, R51, R70, RZ ;  /* 0x0000004633458210 */ /* 0x000fc80007f9e0ff */
[----:B------:R-:W-:Y:S02]  /*5a50*/  @!P0 LEA.HI.X.SX32 R70, R70, R53, 0x1, P4 ;  /* 0x0000003546468211 */ /* 0x000fe400020f0eff */
[----:B0-----:R-:W-:-:S04]  /*5a60*/  @!P0 LEA R72, P4, R69, R46, 0x2 ;  /* 0x0000002e45488211 */ /* 0x001fc800078810ff */
[----:B------:R-:W-:-:S05]  /*5a70*/  @!P0 LEA.HI.X R73, R69, R47, R70, 0x2, P4 ;  /* 0x0000002f45498211 */ /* 0x000fca00020f1446 */
[----:B------:R-:W2:Y:S01]  /*5a80*/  @!P0 LDG.E R69, desc[UR14][R72.64] ;  /* 0x0000000e48458981 */ /* 0x000ea2000c1e1900 */
[----:B------:R-:W-:Y:S01]  /*5a90*/  @!P1 MOV R46, 0x400 ;  /* 0x00000400002e9802 */ /* 0x000fe20000000f00 */
[----:B------:R-:W0:Y:S03]  /*5aa0*/  @!P1 S2R R47, SR_CgaCtaId ;  /* 0x00000000002f9919 */ /* 0x000e260000008800 */
[----:B0-----:R-:W-:-:S05]  /*5ab0*/  @!P1 LEA R46, R47, R46, 0x18 ;  /* 0x0000002e2f2e9211 */ /* 0x001fca00078ec0ff */
[----:B------:R-:W-:Y:S02]  /*5ac0*/  @!P1 IMAD R75, R49, 0x4, R46 ;  /* 0x00000004314b9824 */ /* 0x000fe400078e022e */
[----:B------:R-:W0:Y:S03]  /*5ad0*/  @!P1 LDC.64 R46, c[0x0][0x390] ;  /* 0x0000e400ff2e9b82 */ /* 0x000e260000000a00 */
[----:B------:R-:W1:Y:S02]  /*5ae0*/  @!P1 LDS R70, [R75+0x20] ;  /* 0x000020004b469984 */ /* 0x000e640000000800 */
[----:B-1----:R-:W-:-:S05]  /*5af0*/  @!P1 IMAD R70, R70, R71, RZ ;  /* 0x0000004746469224 */ /* 0x002fca00078e02ff */
[----:B------:R-:W-:Y:S02]  /*5b00*/  @!P1 SHF.R.S32.HI R74, RZ, 0x1f, R70 ;  /* 0x0000001fff4a9819 */ /* 0x000fe40000011446 */
[----:B------:R-:W-:-:S04]  /*5b10*/  @!P1 IADD3 R71, P4, P5, R51, R70, R50 ;  /* 0x0000004633479210 */ /* 0x000fc80007d9e032 */
[----:B------:R-:W-:Y:S02]  /*5b20*/  @!P1 IADD3.X R74, PT, PT, R53, R74, RZ, P4, P5 ;  /* 0x0000004a354a9210 */ /* 0x000fe400027ea4ff */
[----:B0-----:R-:W-:-:S04]  /*5b30*/  @!P1 LEA R70, P4, R71, R46, 0x2 ;  /* 0x0000002e47469211 */ /* 0x001fc800078810ff */
[----:B------:R-:W-:Y:S01]  /*5b40*/  @!P1 LEA.HI.X R71, R71, R47, R74, 0x2, P4 ;  /* 0x0000002f47479211 */ /* 0x000fe200020f144a */
[----:B--2---:R-:W-:Y:S01]  /*5b50*/  @!P0 FADD R69, R68, R69 ;  /* 0x0000004544458221 */ /* 0x004fe20000000000 */
[----:B------:R-:W0:Y:S01]  /*5b60*/  @!P2 S2R R47, SR_CgaCtaId ;  /* 0x00000000002fa919 */ /* 0x000e220000008800 */
[----:B------:R-:W-:Y:S01]  /*5b70*/  @!P2 MOV R46, 0x400 ;  /* 0x00000400002ea802 */ /* 0x000fe20000000f00 */
[----:B------:R-:W1:Y:S02]  /*5b80*/  @!P2 LDC R68, c[0x0][0x3ac] ;  /* 0x0000eb00ff44ab82 */ /* 0x000e640000000800 */
[----:B------:R-:W-:Y:S04]  /*5b90*/  @!P0 STG.E desc[UR14][R72.64], R69 ;  /* 0x0000004548008986 */ /* 0x000fe8000c10190e */
[----:B------:R-:W2:Y:S04]  /*5ba0*/  @!P1 LDG.E R74, desc[UR14][R70.64+0x80] ;  /* 0x0000800e464a9981 */ /* 0x000ea8000c1e1900 */
[----:B------:R-:W-:Y:S01]  /*5bb0*/  @!P3 LDS R72, [R56+0x20] ;  /* 0x000020003848b984 */ /* 0x000fe20000000800 */
[----:B0-----:R-:W-:-:S05]  /*5bc0*/  @!P2 LEA R46, R47, R46, 0x18 ;  /* 0x0000002e2f2ea211 */ /* 0x001fca00078ec0ff */
[----:B------:R-:W-:Y:S02]  /*5bd0*/  @!P2 IMAD R75, R49, 0x4, R46 ;  /* 0x00000004314ba824 */ /* 0x000fe400078e022e */
[----:B------:R-:W0:Y:S04]  /*5be0*/  @!P2 LDC.64 R46, c[0x0][0x390] ;  /* 0x0000e400ff2eab82 */ /* 0x000e280000000a00 */
[----:B------:R-:W1:Y:S02]  /*5bf0*/  @!P2 LDS R75, [R75+0x20] ;  /* 0x000020004b4ba984 */ /* 0x000e640000000800 */
[----:B-1----:R-:W-:Y:S02]  /*5c00*/  @!P2 IMAD R68, R75, R68, RZ ;  /* 0x000000444b44a224 */ /* 0x002fe400078e02ff */
[----:B------:R-:W1:Y:S03]  /*5c10*/  @!P3 LDC R75, c[0x0][0x3ac] ;  /* 0x0000eb00ff4bbb82 */ /* 0x000e660000000800 */
[----:B------:R-:W-:-:S02]  /*5c20*/  @!P2 SHF.R.S32.HI R76, RZ, 0x1f, R68 ;  /* 0x0000001fff4ca819 */ /* 0x000fc40000011444 */
[----:B------:R-:W-:-:S04]  /*5c30*/  @!P2 IADD3 R69, P4, P5, R51, R68, R50 ;  /* 0x000000443345a210 */ /* 0x000fc80007d9e032 */
[----:B------:R-:W-:Y:S02]  /*5c40*/  @!P2 IADD3.X R76, PT, PT, R53, R76, RZ, P4, P5 ;  /* 0x0000004c354ca210 */ /* 0x000fe400027ea4ff */
[----:B0-----:R-:W-:-:S04]  /*5c50*/  @!P2 LEA R68, P4, R69, R46, 0x2 ;  /* 0x0000002e4544a211 */ /* 0x001fc800078810ff */
[----:B------:R-:W-:Y:S02]  /*5c60*/  @!P2 LEA.HI.X R69, R69, R47, R76, 0x2, P4 ;  /* 0x0000002f4545a211 */ /* 0x000fe400020f144c */
[----:B------:R-:W0:Y:S01]  /*5c70*/  @!P3 LDC.64 R46, c[0x0][0x390] ;  /* 0x0000e400ff2ebb82 */ /* 0x000e220000000a00 */
[----:B--2---:R-:W-:-:S05]  /*5c80*/  @!P1 FADD R67, R67, R74 ;  /* 0x0000004a43439221 */ /* 0x004fca0000000000 */
[----:B------:R2:W-:Y:S04]  /*5c90*/  @!P1 STG.E desc[UR14][R70.64+0x80], R67 ;  /* 0x0000804346009986 */ /* 0x0005e8000c10190e */
[----:B------:R-:W3:Y:S01]  /*5ca0*/  @!P2 LDG.E R73, desc[UR14][R68.64+0x100] ;  /* 0x0001000e4449a981 */ /* 0x000ee2000c1e1900 */
[----:B-1----:R-:W-:-:S05]  /*5cb0*/  @!P3 IMAD R72, R72, R75, RZ ;  /* 0x0000004b4848b224 */ /* 0x002fca00078e02ff */
[----:B------:R-:W-:Y:S02]  /*5cc0*/  @!P3 SHF.R.S32.HI R74, RZ, 0x1f, R72 ;  /* 0x0000001fff4ab819 */ /* 0x000fe40000011448 */
[----:B------:R-:W-:-:S04]  /*5cd0*/  @!P3 IADD3 R72, P4, P5, R51, R72, R50 ;  /* 0x000000483348b210 */ /* 0x000fc80007d9e032 */
[----:B------:R-:W-:Y:S02]  /*5ce0*/  @!P3 IADD3.X R74, PT, PT, R53, R74, RZ, P4, P5 ;  /* 0x0000004a354ab210 */ /* 0x000fe400027ea4ff */
[----:B0-----:R-:W-:-:S04]  /*5cf0*/  @!P3 LEA R46, P4, R72, R46, 0x2 ;  /* 0x0000002e482eb211 */ /* 0x001fc800078810ff */
[----:B------:R-:W-:Y:S01]  /*5d00*/  @!P3 LEA.HI.X R47, R72, R47, R74, 0x2, P4 ;  /* 0x0000002f482fb211 */ /* 0x000fe200020f144a */
[----:B---3--:R-:W-:-:S05]  /*5d10*/  @!P2 FADD R73, R66, R73 ;  /* 0x000000494249a221 */ /* 0x008fca0000000000 */
[----:B------:R0:W-:Y:S04]  /*5d20*/  @!P2 STG.E desc[UR14][R68.64+0x100], R73 ;  /* 0x000100494400a986 */ /* 0x0001e8000c10190e */
[----:B------:R-:W3:Y:S01]  /*5d30*/  @!P3 LDG.E R66, desc[UR14][R46.64+0x180] ;  /* 0x0001800e2e42b981 */ /* 0x000ee2000c1e1900 */
[----:B--2---:R-:W-:-:S05]  /*5d40*/  VIADD R67, R49, 0x10 ;  /* 0x0000001031437836 */ /* 0x004fca0000000000 */
[----:B------:R-:W-:Y:S01]  /*5d50*/  ISETP.GT.AND P4, PT, R67, R52, PT ;  /* 0x000000344300720c */ /* 0x000fe20003f84270 */
[----:B---3--:R-:W-:-:S05]  /*5d60*/  @!P3 FADD R65, R65, R66 ;  /* 0x000000424141b221 */ /* 0x008fca0000000000 */
[----:B------:R0:W-:Y:S07]  /*5d70*/  @!P3 STG.E desc[UR14][R46.64+0x180], R65 ;  /* 0x000180412e00b986 */ /* 0x0001ee000c10190e */
[----:B------:R-:W-:Y:S05]  /*5d80*/  @P4 EXIT ;  /* 0x000000000000494d */ /* 0x000fea0003800000 */
[----:B0-----:R-:W0:Y:S01]  /*5d90*/  @!P0 LDS R65, [R56+0x40] ;  /* 0x0000400038418984 */ /* 0x001e220000000800 */
[----:B------:R-:W0:Y:S08]  /*5da0*/  @!P0 LDC R66, c[0x0][0x3ac] ;  /* 0x0000eb00ff428b82 */ /* 0x000e300000000800 */
[----:B------:R-:W1:Y:S08]  /*5db0*/  @!P0 LDC.64 R46, c[0x0][0x390] ;  /* 0x0000e400ff2e8b82 */ /* 0x000e700000000a00 */
[----:B------:R-:W2:Y:S01]  /*5dc0*/  @!P1 LDC R67, c[0x0][0x3ac] ;  /* 0x0000eb00ff439b82 */ /* 0x000ea20000000800 */
[----:B0-----:R-:W-:-:S05]  /*5dd0*/  @!P0 IMAD R66, R65, R66, R50 ;  /* 0x0000004241428224 */ /* 0x001fca00078e0232 */
[----:B------:R-:W-:-:S04]  /*5de0*/  @!P0 IADD3 R65, P4, PT, R51, R66, RZ ;  /* 0x0000004233418210 */ /* 0x000fc80007f9e0ff */
[----:B------:R-:W-:Y:S02]  /*5df0*/  @!P0 LEA.HI.X.SX32 R66, R66, R53, 0x1, P4 ;  /* 0x0000003542428211 */ /* 0x000fe400020f0eff */
[----:B-1----:R-:W-:-:S04]  /*5e00*/  @!P0 LEA R68, P4, R65, R46, 0x2 ;  /* 0x0000002e41448211 */ /* 0x002fc800078810ff */
[----:B------:R-:W-:Y:S02]  /*5e10*/  @!P0 LEA.HI.X R69, R65, R47, R66, 0x2, P4 ;  /* 0x0000002f41458211 */ /* 0x000fe400020f1442 */
[----:B------:R-:W2:Y:S01]  /*5e20*/  @!P1 LDS R66, [R56+0x40] ;  /* 0x0000400038429984 */ /* 0x000ea20000000800 */
[----:B------:R-:W0:Y:S03]  /*5e30*/  @!P1 LDC.64 R46, c[0x0][0x390] ;  /* 0x0000e400ff2e9b82 */ /* 0x000e260000000a00 */
[----:B------:R-:W3:Y:S01]  /*5e40*/  @!P0 LDG.E R65, desc[UR14][R68.64] ;  /* 0x0000000e44418981 */ /* 0x000ee2000c1e1900 */
[----:B--2---:R-:W-:-:S05]  /*5e50*/  @!P1 IMAD R66, R66, R67, RZ ;  /* 0x0000004342429224 */ /* 0x004fca00078e02ff */
[----:B------:R-:W-:Y:S02]  /*5e60*/  @!P1 SHF.R.S32.HI R70, RZ, 0x1f, R66 ;  /* 0x0000001fff469819 */ /* 0x000fe40000011442 */
[----:B------:R-:W-:-:S04]  /*5e70*/  @!P1 IADD3 R67, P4, P5, R51, R66, R50 ;  /* 0x0000004233439210 */ /* 0x000fc80007d9e032 */
[----:B------:R-:W-:Y:S02]  /*5e80*/  @!P1 IADD3.X R70, PT, PT, R53, R70, RZ, P4, P5 ;  /* 0x0000004635469210 */ /* 0x000fe400027ea4ff */
[----:B0-----:R-:W-:-:S04]  /*5e90*/  @!P1 LEA R66, P4, R67, R46, 0x2 ;  /* 0x0000002e43429211 */ /* 0x001fc800078810ff */
[----:B------:R-:W-:Y:S02]  /*5ea0*/  @!P1 LEA.HI.X R67, R67, R47, R70, 0x2, P4 ;  /* 0x0000002f43439211 */ /* 0x000fe400020f1446 */
[----:B------:R-:W0:Y:S01]  /*5eb0*/  @!P2 LDC.64 R46, c[0x0][0x390] ;  /* 0x0000e400ff2eab82 */ /* 0x000e220000000a00 */
[----:B---3--:R-:W-:Y:S02]  /*5ec0*/  @!P0 FADD R71, R64, R65 ;  /* 0x0000004140478221 */ /* 0x008fe40000000000 */
[----:B------:R-:W1:Y:S05]  /*5ed0*/  @!P2 LDS R64, [R56+0x40] ;  /* 0x000040003840a984 */ /* 0x000e6a0000000800 */
[----:B------:R-:W1:Y:S01]  /*5ee0*/  @!P2 LDC R65, c[0x0][0x3ac] ;  /* 0x0000eb00ff41ab82 */ /* 0x000e620000000800 */
[----:B------:R2:W-:Y:S04]  /*5ef0*/  @!P0 STG.E desc[UR14][R68.64], R71 ;  /* 0x0000004744008986 */ /* 0x0005e8000c10190e */
[----:B------:R-:W3:Y:S04]  /*5f00*/  @!P1 LDG.E R70, desc[UR14][R66.64+0x80] ;  /* 0x0000800e42469981 */ /* 0x000ee8000c1e1900 */
[----:B------:R-:W4:Y:S01]  /*5f10*/  @!P3 LDS R69, [R56+0x40] ;  /* 0x000040003845b984 */ /* 0x000f220000000800 */
[----:B-1----:R-:W-:-:S05]  /*5f20*/  @!P2 IMAD R64, R64, R65, RZ ;  /* 0x000000414040a224 */ /* 0x002fca00078e02ff */
[----:B------:R-:W-:Y:S02]  /*5f30*/  @!P2 SHF.R.S32.HI R72, RZ, 0x1f, R64 ;  /* 0x0000001fff48a819 */ /* 0x000fe40000011440 */
[----:B------:R-:W-:-:S04]  /*5f40*/  @!P2 IADD3 R65, P4, P5, R51, R64, R50 ;  /* 0x000000403341a210 */ /* 0x000fc80007d9e032 */
[----:B------:R-:W-:Y:S02]  /*5f50*/  @!P2 IADD3.X R72, PT, PT, R53, R72, RZ, P4, P5 ;  /* 0x000000483548a210 */ /* 0x000fe400027ea4ff */
[----:B0-----:R-:W-:-:S04]  /*5f60*/  @!P2 LEA R64, P4, R65, R46, 0x2 ;  /* 0x0000002e4140a211 */ /* 0x001fc800078810ff */
[----:B------:R-:W-:Y:S02]  /*5f70*/  @!P2 LEA.HI.X R65, R65, R47, R72, 0x2, P4 ;  /* 0x0000002f4141a211 */ /* 0x000fe400020f1448 */
[----:B------:R-:W0:Y:S01]  /*5f80*/  @!P3 LDC.64 R46, c[0x0][0x390] ;  /* 0x0000e400ff2ebb82 */ /* 0x000e220000000a00 */
[----:B---3--:R-:W-:-:S07]  /*5f90*/  @!P1 FADD R63, R63, R70 ;  /* 0x000000463f3f9221 */ /* 0x008fce0000000000 */
[----:B------:R-:W4:Y:S01]  /*5fa0*/  @!P3 LDC R70, c[0x0][0x3ac] ;  /* 0x0000eb00ff46bb82 */ /* 0x000f220000000800 */
[----:B------:R1:W-:Y:S04]  /*5fb0*/  @!P1 STG.E desc[UR14][R66.64+0x80], R63 ;  /* 0x0000803f42009986 */ /* 0x0003e8000c10190e */
[----:B--2---:R-:W2:Y:S01]  /*5fc0*/  @!P2 LDG.E R68, desc[UR14][R64.64+0x100] ;  /* 0x0001000e4044a981 */ /* 0x004ea2000c1e1900 */
[----:B----4-:R-:W-:-:S05]  /*5fd0*/  @!P3 IMAD R69, R69, R70, RZ ;  /* 0x000000464545b224 */ /* 0x010fca00078e02ff */
[----:B------:R-:W-:Y:S02]  /*5fe0*/  @!P3 SHF.R.S32.HI R70, RZ, 0x1f, R69 ;  /* 0x0000001fff46b819 */ /* 0x000fe40000011445 */
[----:B------:R-:W-:-:S04]  /*5ff0*/  @!P3 IADD3 R69, P4, P5, R51, R69, R50 ;  /* 0x000000453345b210 */ /* 0x000fc80007d9e032 */
[----:B------:R-:W-:Y:S02]  /*6000*/  @!P3 IADD3.X R70, PT, PT, R53, R70, RZ, P4, P5 ;  /* 0x000000463546b210 */ /* 0x000fe400027ea4ff */
[----:B0-----:R-:W-:-:S04]  /*6010*/  @!P3 LEA R46, P4, R69, R46, 0x2 ;  /* 0x0000002e452eb211 */ /* 0x001fc800078810ff */
[----:B------:R-:W-:Y:S01]  /*6020*/  @!P3 LEA.HI.X R47, R69, R47, R70, 0x2, P4 ;  /* 0x0000002f452fb211 */ /* 0x000fe200020f1446 */
[----:B--2---:R-:W-:-:S05]  /*6030*/  @!P2 FADD R61, R61, R68 ;  /* 0x000000443d3da221 */ /* 0x004fca0000000000 */
[----:B------:R0:W-:Y:S04]  /*6040*/  @!P2 STG.E desc[UR14][R64.64+0x100], R61 ;  /* 0x0001003d4000a986 */ /* 0x0001e8000c10190e */
[----:B-1----:R-:W2:Y:S01]  /*6050*/  @!P3 LDG.E R63, desc[UR14][R46.64+0x180] ;  /* 0x0001800e2e3fb981 */ /* 0x002ea2000c1e1900 */
[----:B------:R-:W-:-:S05]  /*6060*/  VIADD R67, R49, 0x18 ;  /* 0x0000001831437836 */ /* 0x000fca0000000000 */
[----:B------:R-:W-:Y:S01]  /*6070*/  ISETP.GT.AND P4, PT, R67, R52, PT ;  /* 0x000000344300720c */ /* 0x000fe20003f84270 */
[----:B--2---:R-:W-:-:S05]  /*6080*/  @!P3 FADD R63, R62, R63 ;  /* 0x0000003f3e3fb221 */ /* 0x004fca0000000000 */
        /* <DEDUP_REMOVED lines=61> */
[----:B------:R-:W0:Y:S01]  /*6460*/  @!P1 LDS R57, [R56+0x80] ;  /* 0x0000800038399984 */ /* 0x000e220000000800 */
[----:B------:R-:W0:Y:S03]  /*6470*/  @!P1 LDC R58, c[0x0][0x3ac] ;  /* 0x0000eb00ff3a9b82 */ /* 0x000e260000000800 */
[----:B------:R-:W3:Y:S05]  /*6480*/  @!P0 LDG.E R62, desc[UR14][R60.64] ;  /* 0x0000000e3c3e8981 */ /* 0x000eea000c1e1900 */
[----:B------:R-:W1:Y:S01]  /*6490*/  @!P1 LDC.64 R46, c[0x0][0x390] ;  /* 0x0000e400ff2e9b82 */ /* 0x000e620000000a00 */
[----:B0-----:R-:W-:-:S05]  /*64a0*/  @!P1 IMAD R57, R57, R58, RZ ;  /* 0x0000003a39399224 */ /* 0x001fca00078e02ff */
[----:B------:R-:W-:Y:S02]  /*64b0*/  @!P1 SHF.R.S32.HI R58, RZ, 0x1f, R57 ;  /* 0x0000001fff3a9819 */ /* 0x000fe40000011439 */
[----:B------:R-:W-:-:S04]  /*64c0*/  @!P1 IADD3 R57, P4, P5, R51, R57, R50 ;  /* 0x0000003933399210 */ /* 0x000fc80007d9e032 */
[----:B------:R-:W-:Y:S02]  /*64d0*/  @!P1 IADD3.X R64, PT, PT, R53, R58, RZ, P4, P5 ;  /* 0x0000003a35409210 */ /* 0x000fe400027ea4ff */
[----:B-1----:R-:W-:-:S04]  /*64e0*/  @!P1 LEA R58, P4, R57, R46, 0x2 ;  /* 0x0000002e393a9211 */ /* 0x002fc800078810ff */
[----:B------:R-:W-:Y:S02]  /*64f0*/  @!P1 LEA.HI.X R59, R57, R47, R64, 0x2, P4 ;  /* 0x0000002f393b9211 */ /* 0x000fe400020f1440 */
[----:B------:R-:W0:Y:S01]  /*6500*/  @!P2 LDC.64 R46, c[0x0][0x390] ;  /* 0x0000e400ff2eab82 */ /* 0x000e220000000a00 */
[----:B---3--:R-:W-:Y:S02]  /*6510*/  @!P0 FADD R55, R55, R62 ;  /* 0x0000003e37378221 */ /* 0x008fe40000000000 */
[----:B------:R-:W2:Y:S04]  /*6520*/  @!P2 LDS R62, [R56+0x80] ;  /* 0x00008000383ea984 */ /* 0x000ea80000000800 */
[----:B------:R1:W-:Y:S04]  /*6530*/  @!P0 STG.E desc[UR14][R60.64], R55 ;  /* 0x000000373c008986 */ /* 0x0003e8000c10190e */
[----:B------:R-:W3:Y:S04]  /*6540*/  @!P1 LDG.E R57, desc[UR14][R58.64+0x80] ;  /* 0x0000800e3a399981 */ /* 0x000ee8000c1e1900 */
[----:B------:R-:W4:Y:S01]  /*6550*/  @!P3 LDS R55, [R56+0x80] ;  /* 0x000080003837b984 */ /* 0x000f220000000800 */
[----:B-1----:R-:W4:Y:S01]  /*6560*/  @!P3 LDC R60, c[0x0][0x3ac] ;  /* 0x0000eb00ff3cbb82 */ /* 0x002f220000000800 */
[----:B--2---:R-:W-:-:S05]  /*6570*/  @!P2 IMAD R62, R62, R63, RZ ;  /* 0x0000003f3e3ea224 */ /* 0x004fca00078e02ff */
[----:B------:R-:W-:Y:S02]  /*6580*/  @!P2 SHF.R.S32.HI R64, RZ, 0x1f, R62 ;  /* 0x0000001fff40a819 */ /* 0x000fe4000001143e */
[----:B------:R-:W-:-:S04]  /*6590*/  @!P2 IADD3 R63, P4, P5, R51, R62, R50 ;  /* 0x0000003e333fa210 */ /* 0x000fc80007d9e032 */
[----:B------:R-:W-:Y:S02]  /*65a0*/  @!P2 IADD3.X R64, PT, PT, R53, R64, RZ, P4, P5 ;  /* 0x000000403540a210 */ /* 0x000fe400027ea4ff */
[----:B0-----:R-:W-:-:S04]  /*65b0*/  @!P2 LEA R62, P4, R63, R46, 0x2 ;  /* 0x0000002e3f3ea211 */ /* 0x001fc800078810ff */
[----:B------:R-:W-:Y:S02]  /*65c0*/  @!P2 LEA.HI.X R63, R63, R47, R64, 0x2, P4 ;  /* 0x0000002f3f3fa211 */ /* 0x000fe400020f1440 */
[----:B------:R-:W0:Y:S01]  /*65d0*/  @!P3 LDC.64 R46, c[0x0][0x390] ;  /* 0x0000e400ff2ebb82 */ /* 0x000e220000000a00 */
[----:B---3--:R-:W-:-:S05]  /*65e0*/  @!P1 FADD R57, R54, R57 ;  /* 0x0000003936399221 */ /* 0x008fca0000000000 */
[----:B------:R1:W-:Y:S04]  /*65f0*/  @!P1 STG.E desc[UR14][R58.64+0x80], R57 ;  /* 0x000080393a009986 */ /* 0x0003e8000c10190e */
[----:B------:R-:W2:Y:S01]  /*6600*/  @!P2 LDG.E R54, desc[UR14][R62.64+0x100] ;  /* 0x0001000e3e36a981 */ /* 0x000ea2000c1e1900 */
        /* <DEDUP_REMOVED lines=9> */
[----:B-1----:R-:W-:-:S05]  /*66a0*/  VIADD R57, R49, 0x28 ;  /* 0x0000002831397836 */ /* 0x002fca0000000000 */
        /* <DEDUP_REMOVED lines=29> */
[----:B--2---:R-:W-:-:S05]  /*6880*/  @!P2 IMAD R58, R58, R59, RZ ;  /* 0x0000003b3a3aa224 */ /* 0x004fca00078e02ff */
[----:B------:R-:W-:Y:S02]  /*6890*/  @!P2 SHF.R.S32.HI R60, RZ, 0x1f, R58 ;  /* 0x0000001fff3ca819 */ /* 0x000fe4000001143a */
[----:B------:R-:W-:-:S04]  /*68a0*/  @!P2 IADD3 R58, P4, P5, R51, R58, R50 ;  /* 0x0000003a333aa210 */ /* 0x000fc80007d9e032 */
[----:B------:R-:W-:Y:S02]  /*68b0*/  @!P2 IADD3.X R60, PT, PT, R53, R60, RZ, P4, P5 ;  /* 0x0000003c353ca210 */ /* 0x000fe400027ea4ff */
[----:B0-----:R-:W-:-:S04]  /*68c0*/  @!P2 LEA R44, P4, R58, R44, 0x2 ;  /* 0x0000002c3a2ca211 */ /* 0x001fc800078810ff */
[----:B------:R-:W-:Y:S02]  /*68d0*/  @!P2 LEA.HI.X R45, R58, R45, R60, 0x2, P4 ;  /* 0x0000002d3a2da211 */ /* 0x000fe400020f143c */
[----:B------:R-:W4:Y:S01]  /*68e0*/  @!P3 LDC R58, c[0x0][0x3ac] ;  /* 0x0000eb00ff3abb82 */ /* 0x000f220000000800 */
[----:B---3--:R-:W-:-:S07]  /*68f0*/  @!P1 FADD R57, R42, R57 ;  /* 0x000000392a399221 */ /* 0x008fce0000000000 */
[----:B-1----:R-:W0:Y:S01]  /*6900*/  @!P3 LDC.64 R42, c[0x0][0x390] ;  /* 0x0000e400ff2abb82 */ /* 0x002e220000000a00 */
        /* <DEDUP_REMOVED lines=67> */
[----:B------:R-:W0:Y:S03]  /*6d40*/  @!P0 LDC R36, c[0x0][0x3ac] ;  /* 0x0000eb00ff248b82 */ /* 0x000e260000000800 */
[----:B------:R-:W1:Y:S05]  /*6d50*/  @!P1 LDS R41, [R56+0xe0] ;  /* 0x0000e00038299984 */ /* 0x000e6a0000000800 */
[----:B------:R-:W2:Y:S08]  /*6d60*/  @!P0 LDC.64 R38, c[0x0][0x390] ;  /* 0x0000e400ff268b82 */ /* 0x000eb00000000a00 */
[----:B------:R-:W1:Y:S08]  /*6d70*/  @!P1 LDC R42, c[0x0][0x3ac] ;  /* 0x0000eb00ff2a9b82 */ /* 0x000e700000000800 */
[----:B------:R-:W3:Y:S01]  /*6d80*/  @!P2 LDC R45, c[0x0][0x3ac] ;  /* 0x0000eb00ff2dab82 */ /* 0x000ee20000000800 */
[----:B0-----:R-:W-:-:S05]  /*6d90*/  @!P0 IMAD R36, R37, R36, R50 ;  /* 0x0000002425248224 */ /* 0x001fca00078e0232 */
[----:B------:R-:W-:-:S04]  /*6da0*/  @!P0 IADD3 R37, P4, PT, R51, R36, RZ ;  /* 0x0000002433258210 */ /* 0x000fc80007f9e0ff */
[----:B------:R-:W-:Y:S02]  /*6db0*/  @!P0 LEA.HI.X.SX32 R36, R36, R53, 0x1, P4 ;  /* 0x0000003524248211 */ /* 0x000fe400020f0eff */
[----:B--2---:R-:W-:-:S04]  /*6dc0*/  @!P0 LEA R38, P4, R37, R38, 0x2 ;  /* 0x0000002625268211 */ /* 0x004fc800078810ff */
[----:B------:R-:W-:Y:S02]  /*6dd0*/  @!P0 LEA.HI.X R39, R37, R39, R36, 0x2, P4 ;  /* 0x0000002725278211 */ /* 0x000fe400020f1424 */
[----:B------:R-:W0:Y:S03]  /*6de0*/  @!P1 LDC.64 R36, c[0x0][0x390] ;  /* 0x0000e400ff249b82 */ /* 0x000e260000000a00 */
[----:B------:R-:W2:Y:S01]  /*6df0*/  @!P0 LDG.E R40, desc[UR14][R38.64] ;  /* 0x0000000e26288981 */ /* 0x000ea2000c1e1900 */
[----:B-1----:R-:W-:-:S05]  /*6e00*/  @!P1 IMAD R41, R41, R42, RZ ;  /* 0x0000002a29299224 */ /* 0x002fca00078e02ff */
[----:B------:R-:W-:Y:S02]  /*6e10*/  @!P1 SHF.R.S32.HI R42, RZ, 0x1f, R41 ;  /* 0x0000001fff2a9819 */ /* 0x000fe40000011429 */
[----:B------:R-:W-:-:S04]  /*6e20*/  @!P1 IADD3 R41, P4, P5, R51, R41, R50 ;  /* 0x0000002933299210 */ /* 0x000fc80007d9e032 */
[----:B------:R-:W-:Y:S02]  /*6e30*/  @!P1 IADD3.X R42, PT, PT, R53, R42, RZ, P4, P5 ;  /* 0x0000002a352a9210 */ /* 0x000fe400027ea4ff */
[----:B0-----:R-:W-:-:S04]  /*6e40*/  @!P1 LEA R36, P4, R41, R36, 0x2 ;  /* 0x0000002429249211 */ /* 0x001fc800078810ff */
[----:B------:R-:W-:Y:S02]  /*6e50*/  @!P1 LEA.HI.X R37, R41, R37, R42, 0x2, P4 ;  /* 0x0000002529259211 */ /* 0x000fe400020f142a */
[----:B------:R-:W3:Y:S01]  /*6e60*/  @!P2 LDS R42, [R56+0xe0] ;  /* 0x0000e000382aa984 */ /* 0x000ee20000000800 */
[----:B--2---:R-:W-:Y:S02]  /*6e70*/  @!P0 FADD R35, R35, R40 ;  /* 0x0000002823238221 */ /* 0x004fe40000000000 */
[----:B------:R-:W0:Y:S03]  /*6e80*/  @!P2 LDC.64 R40, c[0x0][0x390] ;  /* 0x0000e400ff28ab82 */ /* 0x000e260000000a00 */
[----:B------:R1:W-:Y:S04]  /*6e90*/  @!P0 STG.E desc[UR14][R38.64], R35 ;  /* 0x0000002326008986 */ /* 0x0003e8000c10190e */
[----:B------:R-:W2:Y:S01]  /*6ea0*/  @!P1 LDG.E R43, desc[UR14][R36.64+0x80] ;  /* 0x0000800e242b9981 */ /* 0x000ea2000c1e1900 */
[----:B---3--:R-:W-:-:S03]  /*6eb0*/  @!P2 IMAD R42, R42, R45, RZ ;  /* 0x0000002d2a2aa224 */ /* 0x008fc600078e02ff */
[----:B------:R-:W3:Y:S02]  /*6ec0*/  @!P3 LDS R39, [R56+0xe0] ;  /* 0x0000e0003827b984 */ /* 0x000ee40000000800 */
[----:B------:R-:W-:Y:S02]  /*6ed0*/  @!P2 SHF.R.S32.HI R44, RZ, 0x1f, R42 ;  /* 0x0000001fff2ca819 */ /* 0x000fe4000001142a */
[----:B------:R-:W-:-:S04]  /*6ee0*/  @!P2 IADD3 R42, P4, P5, R51, R42, R50 ;  /* 0x0000002a332aa210 */ /* 0x000fc80007d9e032 */
[----:B------:R-:W-:Y:S02]  /*6ef0*/  @!P2 IADD3.X R44, PT, PT, R53, R44, RZ, P4, P5 ;  /* 0x0000002c352ca210 */ /* 0x000fe400027ea4ff */
[----:B0-----:R-:W-:-:S04]  /*6f00*/  @!P2 LEA R40, P4, R42, R40, 0x2 ;  /* 0x000000282a28a211 */ /* 0x001fc800078810ff */
[----:B------:R-:W-:Y:S02]  /*6f10*/  @!P2 LEA.HI.X R41, R42, R41, R44, 0x2, P4 ;  /* 0x000000292a29a211 */ /* 0x000fe400020f142c */
[----:B------:R-:W3:Y:S01]  /*6f20*/  @!P3 LDC R42, c[0x0][0x3ac] ;  /* 0x0000eb00ff2abb82 */ /* 0x000ee20000000800 */
[----:B--2---:R-:W-:-:S07]  /*6f30*/  @!P1 FADD R43, R34, R43 ;  /* 0x0000002b222b9221 */ /* 0x004fce0000000000 */
[----:B-1----:R-:W0:Y:S01]  /*6f40*/  @!P3 LDC.64 R34, c[0x0][0x390] ;  /* 0x0000e400ff22bb82 */ /* 0x002e220000000a00 */
[----:B------:R1:W-:Y:S04]  /*6f50*/  @!P1 STG.E desc[UR14][R36.64+0x80], R43 ;  /* 0x0000802b24009986 */ /* 0x0003e8000c10190e */
[----:B------:R-:W2:Y:S01]  /*6f60*/  @!P2 LDG.E R38, desc[UR14][R40.64+0x100] ;  /* 0x0001000e2826a981 */ /* 0x000ea2000c1e1900 */
[----:B---3--:R-:W-:-:S05]  /*6f70*/  @!P3 IMAD R39, R39, R42, RZ ;  /* 0x0000002a2727b224 */ /* 0x008fca00078e02ff */
        /* <DEDUP_REMOVED lines=37> */
[----:B---3--:R-:W-:-:S05]  /*71d0*/  @!P2 IMAD R38, R38, R41, RZ ;  /* 0x000000292626a224 */ /* 0x008fca00078e02ff */
[----:B------:R-:W-:Y:S02]  /*71e0*/  @!P2 SHF.R.S32.HI R40, RZ, 0x1f, R38 ;  /* 0x0000001fff28a819 */ /* 0x000fe40000011426 */
[----:B------:R-:W-:Y:S01]  /*71f0*/  @!P2 IADD3 R38, P4, P5, R51, R38, R50 ;  /* 0x000000263326a210 */ /* 0x000fe20007d9e032 */
[----:B-1----:R-:W1:Y:S03]  /*7200*/  @!P3 LDC R31, c[0x0][0x3ac] ;  /* 0x0000eb00ff1fbb82 */ /* 0x002e660000000800 */
[----:B------:R-:W-:Y:S02]  /*7210*/  @!P2 IADD3.X R40, PT, PT, R53, R40, RZ, P4, P5 ;  /* 0x000000283528a210 */ /* 0x000fe400027ea4ff */
[----:B0-----:R-:W-:-:S04]  /*7220*/  @!P2 LEA R36, P4, R38, R36, 0x2 ;  /* 0x000000242624a211 */ /* 0x001fc800078810ff */
[----:B------:R-:W-:Y:S02]  /*7230*/  @!P2 LEA.HI.X R37, R38, R37, R40, 0x2, P4 ;  /* 0x000000252625a211 */ /* 0x000fe400020f1428 */
[----:B------:R-:W0:Y:S01]  /*7240*/  @!P3 LDC.64 R40, c[0x0][0x390] ;  /* 0x0000e400ff28bb82 */ /* 0x000e220000000a00 */
[----:B--2---:R-:W-:Y:S02]  /*7250*/  @!P1 FADD R39, R30, R39 ;  /* 0x000000271e279221 */ /* 0x004fe40000000000 */
[----:B------:R-:W1:Y:S04]  /*7260*/  @!P3 LDS R30, [R56+0x100] ;  /* 0x00010000381eb984 */ /* 0x000e680000000800 */
        /* <DEDUP_REMOVED lines=10> */
[----:B--2---:R-:W2:Y:S01]  /*7310*/  @!P3 LDG.E R33, desc[UR14][R30.64+0x180] ;  /* 0x0001800e1e21b981 */ /* 0x004ea2000c1e1900 */
        /* <DEDUP_REMOVED lines=8> */
[----:B------:R-:W2:Y:S08]  /*73a0*/  @!P1 LDC R31, c[0x0][0x3ac] ;  /* 0x0000eb00ff1f9b82 */ /* 0x000eb00000000800 */
[----:B------:R-:W3:Y:S01]  /*73b0*/  @!P1 LDC.64 R36, c[0x0][0x390] ;  /* 0x0000e400ff249b82 */ /* 0x000ee20000000a00 */
[----:B0-----:R-:W-:-:S05]  /*73c0*/  @!P0 IMAD R28, R29, R28, R50 ;  /* 0x0000001c1d1c8224 */ /* 0x001fca00078e0232 */
[----:B------:R-:W-:-:S04]  /*73d0*/  @!P0 IADD3 R29, P4, PT, R51, R28, RZ ;  /* 0x0000001c331d8210 */ /* 0x000fc80007f9e0ff */
[----:B------:R-:W-:Y:S02]  /*73e0*/  @!P0 LEA.HI.X.SX32 R30, R28, R53, 0x1, P4 ;  /* 0x000000351c1e8211 */ /* 0x000fe400020f0eff */
[----:B-1----:R-:W-:-:S04]  /*73f0*/  @!P0 LEA R28, P4, R29, R32, 0x2 ;  /* 0x000000201d1c8211 */ /* 0x002fc800078810ff */
[----:B------:R-:W-:Y:S02]  /*7400*/  @!P0 LEA.HI.X R29, R29, R33, R30, 0x2, P4 ;  /* 0x000000211d1d8211 */ /* 0x000fe400020f141e */
[----:B------:R-:W2:Y:S01]  /*7410*/  @!P1 LDS R30, [R56+0x120] ;  /* 0x00012000381e9984 */ /* 0x000ea20000000800 */
[----:B------:R-:W0:Y:S03]  /*7420*/  @!P2 LDC R33, c[0x0][0x3ac] ;  /* 0x0000eb00ff21ab82 */ /* 0x000e260000000800 */
[----:B------:R-:W4:Y:S01]  /*7430*/  @!P0 LDG.E R32, desc[UR14][R28.64] ;  /* 0x0000000e1c208981 */ /* 0x000f22000c1e1900 */
[----:B--2---:R-:W-:-:S05]  /*7440*/  @!P1 IMAD R30, R30, R31, RZ ;  /* 0x0000001f1e1e9224 */ /* 0x004fca00078e02ff */
[----:B------:R-:W-:Y:S02]  /*7450*/  @!P1 SHF.R.S32.HI R34, RZ, 0x1f, R30 ;  /* 0x0000001fff229819 */ /* 0x000fe4000001141e */
[----:B------:R-:W-:-:S04]  /*7460*/  @!P1 IADD3 R31, P4, P5, R51, R30, R50 ;  /* 0x0000001e331f9210 */ /* 0x000fc80007d9e032 */
[----:B------:R-:W-:Y:S02]  /*7470*/  @!P1 IADD3.X R34, PT, PT, R53, R34, RZ, P4, P5 ;  /* 0x0000002235229210 */ /* 0x000fe400027ea4ff */
[----:B---3--:R-:W-:-:S04]  /*7480*/  @!P1 LEA R30, P4, R31, R36, 0x2 ;  /* 0x000000241f1e9211 */ /* 0x008fc800078810ff */
[----:B------:R-:W-:Y:S02]  /*7490*/  @!P1 LEA.HI.X R31, R31, R37, R34, 0x2, P4 ;  /* 0x000000251f1f9211 */ /* 0x000fe400020f1422 */
[----:B------:R-:W1:Y:S01]  /*74a0*/  @!P2 LDC.64 R36, c[0x0][0x390] ;  /* 0x0000e400ff24ab82 */ /* 0x000e620000000a00 */
[----:B----4-:R-:W-:Y:S02]  /*74b0*/  @!P0 FADD R27, R27, R32 ;  /* 0x000000201b1b8221 */ /* 0x010fe40000000000 */
[----:B------:R-:W0:Y:S04]  /*74c0*/  @!P2 LDS R32, [R56+0x120] ;  /* 0x000120003820a984 */ /* 0x000e280000000800 */
[----:B------:R2:W-:Y:S04]  /*74d0*/  @!P0 STG.E desc[UR14][R28.64], R27 ;  /* 0x0000001b1c008986 */ /* 0x0005e8000c10190e */
[----:B------:R-:W3:Y:S01]  /*74e0*/  @!P1 LDG.E R35, desc[UR14][R30.64+0x80] ;  /* 0x0000800e1e239981 */ /* 0x000ee2000c1e1900 */
[----:B--2---:R-:W2:Y:S01]  /*74f0*/  @!P3 LDC R27, c[0x0][0x3ac] ;  /* 0x0000eb00ff1bbb82 */ /* 0x004ea20000000800 */
        /* <DEDUP_REMOVED lines=10> */
[----:B------:R-:W3:Y:S01]  /*75a0*/  @!P2 LDG.E R28, desc[UR14][R32.64+0x100] ;  /* 0x0001000e201ca981 */ /* 0x000ee2000c1e1900 */
[----:B--2---:R-:W-:-:S05]  /*75b0*/  @!P3 IMAD R26, R26, R27, RZ ;  /* 0x0000001b1a1ab224 */ /* 0x004fca00078e02ff */
[----:B------:R-:W-:Y:S02]  /*75c0*/  @!P3 SHF.R.S32.HI R34, RZ, 0x1f, R26 ;  /* 0x0000001fff22b819 */ /* 0x000fe4000001141a */
[----:B------:R-:W-:-:S04]  /*75d0*/  @!P3 IADD3 R27, P4, P5, R51, R26, R50 ;  /* 0x0000001a331bb210 */ /* 0x000fc80007d9e032 */
[----:B------:R-:W-:Y:S02]  /*75e0*/  @!P3 IADD3.X R34, PT, PT, R53, R34, RZ, P4, P5 ;  /* 0x000000223522b210 */ /* 0x000fe400027ea4ff */
[----:B0-----:R-:W-:-:S04]  /*75f0*/  @!P3 LEA R26, P4, R27, R36, 0x2 ;  /* 0x000000241b1ab211 */ /* 0x001fc800078810ff */
[----:B------:R-:W-:Y:S01]  /*7600*/  @!P3 LEA.HI.X R27, R27, R37, R34, 0x2, P4 ;  /* 0x000000251b1bb211 */ /* 0x000fe200020f1422 */
[----:B---3--:R-:W-:-:S05]  /*7610*/  @!P2 FADD R25, R25, R28 ;  /* 0x0000001c1919a221 */ /* 0x008fca0000000000 */
        /* <DEDUP_REMOVED lines=10> */
[----:B------:R-:W2:Y:S08]  /*76c0*/  @!P1 LDC.64 R32, c[0x0][0x390] ;  /* 0x0000e400ff209b82 */ /* 0x000eb00000000a00 */
[----:B------:R-:W3:Y:S01]  /*76d0*/  @!P2 LDC R29, c[0x0][0x3ac] ;  /* 0x0000eb00ff1dab82 */ /* 0x000ee20000000800 */
[----:B0-----:R-:W-:-:S05]  /*76e0*/  @!P0 IMAD R24, R25, R24, R50 ;  /* 0x0000001819188224 */ /* 0x001fca00078e0232 */
[----:B------:R-:W-:-:S04]  /*76f0*/  @!P0 IADD3 R25, P4, PT, R51, R24, RZ ;  /* 0x0000001833198210 */ /* 0x000fc80007f9e0ff */
[----:B------:R-:W-:Y:S02]  /*7700*/  @!P0 LEA.HI.X.SX32 R24, R24, R53, 0x1, P4 ;  /* 0x0000003518188211 */ /* 0x000fe400020f0eff */
[----:B-1----:R-:W-:-:S04]  /*7710*/  @!P0 LEA R26, P4, R25, R26, 0x2 ;  /* 0x0000001a191a8211 */ /* 0x002fc800078810ff */
[----:B------:R-:W-:Y:S02]  /*7720*/  @!P0 LEA.HI.X R27, R25, R27, R24, 0x2, P4 ;  /* 0x0000001b191b8211 */ /* 0x000fe400020f1418 */
[----:B------:R-:W0:Y:S01]  /*7730*/  @!P1 LDS R24, [R56+0x140] ;  /* 0x0001400038189984 */ /* 0x000e220000000800 */
[----:B------:R-:W0:Y:S03]  /*7740*/  @!P1 LDC R25, c[0x0][0x3ac] ;  /* 0x0000eb00ff199b82 */ /* 0x000e260000000800 */
[----:B------:R-:W4:Y:S01]  /*7750*/  @!P0 LDG.E R28, desc[UR14][R26.64] ;  /* 0x0000000e1a1c8981 */ /* 0x000f22000c1e1900 */
[----:B0-----:R-:W-:-:S05]  /*7760*/  @!P1 IMAD R24, R24, R25, RZ ;  /* 0x0000001918189224 */ /* 0x001fca00078e02ff */
[----:B------:R-:W-:Y:S02]  /*7770*/  @!P1 SHF.R.S32.HI R30, RZ, 0x1f, R24 ;  /* 0x0000001fff1e9819 */ /* 0x000fe40000011418 */
[----:B------:R-:W-:-:S04]  /*7780*/  @!P1 IADD3 R25, P4, P5, R51, R24, R50 ;  /* 0x0000001833199210 */ /* 0x000fc80007d9e032 */
[----:B------:R-:W-:Y:S02]  /*7790*/  @!P1 IADD3.X R30, PT, PT, R53, R30, RZ, P4, P5 ;  /* 0x0000001e351e9210 */ /* 0x000fe400027ea4ff */
[----:B--2---:R-:W-:-:S04]  /*77a0*/  @!P1 LEA R24, P4, R25, R32, 0x2 ;  /* 0x0000002019189211 */ /* 0x004fc800078810ff */
[----:B------:R-:W-:Y:S02]  /*77b0*/  @!P1 LEA.HI.X R25, R25, R33, R30, 0x2, P4 ;  /* 0x0000002119199211 */ /* 0x000fe400020f141e */
[----:B------:R-:W0:Y:S01]  /*77c0*/  @!P2 LDC.64 R32, c[0x0][0x390] ;  /* 0x0000e400ff20ab82 */ /* 0x000e220000000a00 */
[----:B----4-:R-:W-:Y:S02]  /*77d0*/  @!P0 FADD R23, R23, R28 ;  /* 0x0000001c17178221 */ /* 0x010fe40000000000 */
[----:B------:R-:W3:Y:S04]  /*77e0*/  @!P2 LDS R28, [R56+0x140] ;  /* 0x00014000381ca984 */ /* 0x000ee80000000800 */
[----:B------:R1:W-:Y:S04]  /*77f0*/  @!P0 STG.E desc[UR14][R26.64], R23 ;  /* 0x000000171a008986 */ /* 0x0003e8000c10190e */
[----:B------:R-:W2:Y:S01]  /*7800*/  @!P1 LDG.E R31, desc[UR14][R24.64+0x80] ;  /* 0x0000800e181f9981 */ /* 0x000ea2000c1e1900 */
[----:B-1----:R-:W1:Y:S01]  /*7810*/  @!P3 LDC R23, c[0x0][0x3ac] ;  /* 0x0000eb00ff17bb82 */ /* 0x002e620000000800 */
[----:B---3--:R-:W-:-:S05]  /*7820*/  @!P2 IMAD R28, R28, R29, RZ ;  /* 0x0000001d1c1ca224 */ /* 0x008fca00078e02ff */
[----:B------:R-:W-:Y:S02]  /*7830*/  @!P2 SHF.R.S32.HI R30, RZ, 0x1f, R28 ;  /* 0x0000001fff1ea819 */ /* 0x000fe4000001141c */
[----:B------:R-:W-:-:S04]  /*7840*/  @!P2 IADD3 R29, P4, P5, R51, R28, R50 ;  /* 0x0000001c331da210 */ /* 0x000fc80007d9e032 */
        /* <DEDUP_REMOVED lines=217> */
[----:B------:R-:W-:-:S05]  /*85e0*/  VIADD R49, R49, 0x78 ;  /* 0x0000007831317836 */ /* 0x000fca0000000000 */
[----:B------:R-:W-:Y:S01]  /*85f0*/  ISETP.GT.AND P4, PT, R49, R52, PT ;  /* 0x000000343100720c */ /* 0x000fe20003f84270 */
[----:B--2---:R-:W-:-:S05]  /*8600*/  @!P3 FADD R9, R4, R9 ;  /* 0x000000090409b221 */ /* 0x004fca0000000000 */
[----:B------:R1:W-:Y:S07]  /*8610*/  @!P3 STG.E desc[UR14][R6.64+0x180], R9 ;  /* 0x000180090600b986 */ /* 0x0003ee000c10190e */
[----:B------:R-:W-:Y:S05]  /*8620*/  @P4 EXIT ;  /* 0x000000000000494d */ /* 0x000fea0003800000 */
[----:B-1----:R-:W0:Y:S01]  /*8630*/  @!P0 LDS R5, [R56+0x1e0] ;  /* 0x0001e00038058984 */ /* 0x002e220000000800 */
        /* <DEDUP_REMOVED lines=9> */
[----:B------:R-:W2:Y:S04]  /*86d0*/  @!P1 LDS R6, [R56+0x1e0] ;  /* 0x0001e00038069984 */ /* 0x000ea80000000800 */
[----:B------:R-:W4:Y:S01]  /*86e0*/  @!P0 LDG.E R8, desc[UR14][R4.64] ;  /* 0x0000000e04088981 */ /* 0x000f22000c1e1900 */
[----:B--2---:R-:W-:-:S05]  /*86f0*/  @!P1 IMAD R6, R6, R7, RZ ;  /* 0x0000000706069224 */ /* 0x004fca00078e02ff */
[----:B------:R-:W-:Y:S02]  /*8700*/  @!P1 SHF.R.S32.HI R10, RZ, 0x1f, R6 ;  /* 0x0000001fff0a9819 */ /* 0x000fe40000011406 */
[----:B------:R-:W-:-:S04]  /*8710*/  @!P1 IADD3 R7, P4, P5, R51, R6, R50 ;  /* 0x0000000633079210 */ /* 0x000fc80007d9e032 */
[----:B------:R-:W-:Y:S02]  /*8720*/  @!P1 IADD3.X R10, PT, PT, R53, R10, RZ, P4, P5 ;  /* 0x0000000a350a9210 */ /* 0x000fe400027ea4ff */
[----:B---3--:R-:W-:-:S04]  /*8730*/  @!P1 LEA R6, P4, R7, R12, 0x2 ;  /* 0x0000000c07069211 */ /* 0x008fc800078810ff */
[----:B------:R-:W-:Y:S01]  /*8740*/  @!P1 LEA.HI.X R7, R7, R13, R10, 0x2, P4 ;  /* 0x0000000d07079211 */ /* 0x000fe200020f140a */
[----:B----4-:R-:W-:-:S05]  /*8750*/  @!P0 FADD R3, R3, R8 ;  /* 0x0000000803038221 */ /* 0x010fca0000000000 */
[----:B------:R0:W-:Y:S04]  /*8760*/  @!P0 STG.E desc[UR14][R4.64], R3 ;  /* 0x0000000304008986 */ /* 0x0001e8000c10190e */
[----:B------:R-:W2:Y:S01]  /*8770*/  @!P1 LDG.E R9, desc[UR14][R6.64+0x80] ;  /* 0x0000800e06099981 */ /* 0x000ea2000c1e1900 */
[----:B------:R-:W-:Y:S01]  /*8780*/  BSSY.RECONVERGENT B0, `(.L_x_1584) ;  /* 0x0000010000007945 */ /* 0x000fe20003800200 */
[----:B--2---:R-:W-:-:S05]  /*8790*/  @!P1 FADD R9, R2, R9 ;  /* 0x0000000902099221 */ /* 0x004fca0000000000 */
[----:B------:R0:W-:Y:S01]  /*87a0*/  @!P1 STG.E desc[UR14][R6.64+0x80], R9 ;  /* 0x0000800906009986 */ /* 0x0001e2000c10190e */
[----:B------:R-:W-:Y:S05]  /*87b0*/  @P2 BRA `(.L_x_1585) ;  /* 0x0000000000302947 */ /* 0x000fea0003800000 */
[----:B------:R-:W1:Y:S01]  /*87c0*/  LDS R2, [R56+0x1e0] ;  /* 0x0001e00038027984 */ /* 0x000e620000000800 */
[----:B------:R-:W1:Y:S01]  /*87d0*/  LDCU UR4, c[0x0][0x3ac] ;  /* 0x00007580ff0477ac */ /* 0x000e620008000800 */
[----:B------:R-:W2:Y:S01]  /*87e0*/  LDCU.64 UR6, c[0x0][0x390] ;  /* 0x00007200ff0677ac */ /* 0x000ea20008000a00 */
[----:B-1----:R-:W-:-:S05]  /*87f0*/  IMAD R2, R2, UR4, RZ ;  /* 0x0000000402027c24 */ /* 0x002fca000f8e02ff */
[----:B0-----:R-:W-:Y:S02]  /*8800*/  SHF.R.S32.HI R4, RZ, 0x1f, R2 ;  /* 0x0000001fff047819 */ /* 0x001fe40000011402 */
[----:B------:R-:W-:-:S04]  /*8810*/  IADD3 R3, P0, P1, R51, R2, R50 ;  /* 0x0000000233037210 */ /* 0x000fc8000791e032 */
[----:B------:R-:W-:Y:S02]  /*8820*/  IADD3.X R4, PT, PT, R53, R4, RZ, P0, P1 ;  /* 0x0000000435047210 */ /* 0x000fe400007e24ff */
[----:B--2---:R-:W-:-:S04]  /*8830*/  LEA R2, P0, R3, UR6, 0x2 ;  /* 0x0000000603027c11 */ /* 0x004fc8000f8010ff */
[----:B------:R-:W-:-:S05]  /*8840*/  LEA.HI.X R3, R3, UR7, R4, 0x2, P0 ;  /* 0x0000000703037c11 */ /* 0x000fca00080f1404 */
[----:B------:R-:W2:Y:S02]  /*8850*/  LDG.E R5, desc[UR14][R2.64+0x100] ;  /* 0x0001000e02057981 */ /* 0x000ea4000c1e1900 */
[----:B--2---:R-:W-:-:S05]  /*8860*/  FADD R5, R0, R5 ;  /* 0x0000000500057221 */ /* 0x004fca0000000000 */
[----:B------:R1:W-:Y:S02]  /*8870*/  STG.E desc[UR14][R2.64+0x100], R5 ;  /* 0x0001000502007986 */ /* 0x0003e4000c10190e */
.L_x_1585:
[----:B------:R-:W-:Y:S05]  /*8880*/  BSYNC.RECONVERGENT B0 ;  /* 0x0000000000007941 */ /* 0x000fea0003800200 */
.L_x_1584:
[----:B------:R-:W-:Y:S05]  /*8890*/  @P3 EXIT ;  /* 0x000000000000394d */ /* 0x000fea0003800000 */
[----:B------:R-:W2:Y:S01]  /*88a0*/  LDS R56, [R56+0x1e0] ;  /* 0x0001e00038387984 */ /* 0x000ea20000000800 */
[----:B------:R-:W2:Y:S01]  /*88b0*/  LDCU UR4, c[0x0][0x3ac] ;  /* 0x00007580ff0477ac */ /* 0x000ea20008000800 */
[----:B------:R-:W1:Y:S01]  /*88c0*/  LDCU.64 UR6, c[0x0][0x390] ;  /* 0x00007200ff0677ac */ /* 0x000e620008000a00 */
[----:B--2---:R-:W-:-:S05]  /*88d0*/  IMAD R0, R56, UR4, RZ ;  /* 0x0000000438007c24 */ /* 0x004fca000f8e02ff */
[----:B------:R-:W-:Y:S02]  /*88e0*/  IADD3 R50, P0, P1, R51, R0, R50 ;  /* 0x0000000033327210 */ /* 0x000fe4000791e032 */
[----:B------:R-:W-:-:S04]  /*88f0*/  SHF.R.S32.HI R0, RZ, 0x1f, R0 ;  /* 0x0000001fff007819 */ /* 0x000fc80000011400 */
[----:B------:R-:W-:Y:S02]  /*8900*/  IADD3.X R53, PT, PT, R53, R0, RZ, P0, P1 ;  /* 0x0000000035357210 */ /* 0x000fe400007e24ff */
[----:B-1----:R-:W-:-:S04]  /*8910*/  LEA R2, P0, R50, UR6, 0x2 ;  /* 0x0000000632027c11 */ /* 0x002fc8000f8010ff */
[----:B0-----:R-:W-:-:S05]  /*8920*/  LEA.HI.X R3, R50, UR7, R53, 0x2, P0 ;  /* 0x0000000732037c11 */ /* 0x001fca00080f1435 */
[----:B------:R-:W2:Y:S02]  /*8930*/  LDG.E R5, desc[UR14][R2.64+0x180] ;  /* 0x0001800e02057981 */ /* 0x000ea4000c1e1900 */
[----:B--2---:R-:W-:-:S05]  /*8940*/  FADD R5, R48, R5 ;  /* 0x0000000530057221 */ /* 0x004fca0000000000 */
[----:B------:R-:W-:Y:S01]  /*8950*/  STG.E desc[UR14][R2.64+0x180], R5 ;  /* 0x0001800502007986 */ /* 0x000fe2000c10190e */
[----:B------:R-:W-:Y:S05]  /*8960*/  EXIT ;  /* 0x000000000000794d */ /* 0x000fea0003800000 */
        .weak           $__internal_46_$__cuda_sm20_div_s64
        .type           $__internal_46_$__cuda_sm20_div_s64,@function
        .size           $__internal_46_$__cuda_sm20_div_s64,($__internal_47_$__cuda_sm20_rem_s64 - $__internal_46_$__cuda_sm20_div_s64)
$__internal_46_$__cuda_sm20_div_s64:
        /* <DEDUP_REMOVED lines=80> */
[----:B------:R-:W-:Y:S02]  /*8e70*/  SEL R52, R52, 0xffffffff, P0 ;  /* 0xffffffff34347807 */ /* 0x000fe40000000000 */
[----:B------:R-:W-:Y:S01]  /*8e80*/  SEL R53, R51, 0xffffffff, P0 ;  /* 0xffffffff33357807 */ /* 0x000fe20000000000 */
[----:B------:R-:W-:-:S04]  /*8e90*/  IMAD.MOV.U32 R51, RZ, RZ, 0x0 ;  /* 0x00000000ff337424 */ /* 0x000fc800078e00ff */
[----:B------:R-:W-:Y:S05]  /*8ea0*/  RET.REL.NODEC R50 `(mul_mat_q40_stream_k_fixup_128_8_true) ;  /* 0xffffff7032547950 */ /* 0x000fea0003c3ffff */
        .weak           $__internal_47_$__cuda_sm20_rem_s64
        .type           $__internal_47_$__cuda_sm20_rem_s64,@function
        .size           $__internal_47_$__cuda_sm20_rem_s64,(.L_x_3733 - $__internal_47_$__cuda_sm20_rem_s64)
$__internal_47_$__cuda_sm20_rem_s64:
        /* <DEDUP_REMOVED lines=33> */
[----:B------:R-:W-:-:S03]  /*90c0*/  IADD3 R53, P4, PT, RZ, -R86, RZ ;  /* 0x80000056ff357210 */ /* 0x000fc60007f9e0ff */
[----:B------:R-:W-:Y:S01]  /*90d0*/  IMAD R51, R85, R52, RZ ;  /* 0x0000003455337224 */ /* 0x000fe200078e02ff */
[----:B------:R-:W-:Y:S01]  /*90e0*/  SEL R53, R53, R86, !P1 ;  /* 0x0000005635357207 */ /* 0x000fe20004800000 */
[----:B------:R-:W-:Y:S02]  /*90f0*/  IMAD.X R86, RZ, RZ, ~R49, P4 ;  /* 0x000000ffff567224 */ /* 0x000fe400020e0e31 */
[----:B------:R-:W-:Y:S01]  /*9100*/  IMAD.X R88, R88, 0x1, R85, P0 ;  /* 0x0000000158587824 */ /* 0x000fe200000e0655 */
[----:B------:R-:W-:Y:S01]  /*9110*/  IADD3 R52, P3, PT, R51, R50, RZ ;  /* 0x0000003233347210 */ /* 0x000fe20007f7e0ff */
[----:B------:R-:W-:Y:S01]  /*9120*/  IMAD.MOV.U32 R51, RZ, RZ, RZ ;  /* 0x000000ffff337224 */ /* 0x000fe200078e00ff */
[----:B------:R-:W-:Y:S02]  /*9130*/  SEL R85, R86, R49, !P1 ;  /* 0x0000003156557207 */ /* 0x000fe40004800000 */
[----:B------:R-:W-:Y:S01]  /*9140*/  IADD3.X R88, PT, PT, RZ, RZ, R88, P3, P2 ;  /* 0x000000ffff587210 */ /* 0x000fe20001fe4458 */
[----:B------:R-:W-:-:S04]  /*9150*/  IMAD.HI.U32 R50, R52, R53, RZ ;  /* 0x0000003534327227 */ /* 0x000fc800078e00ff */
        /* <DEDUP_REMOVED lines=34> */
[----:B------:R-:W-:Y:S05]  /*9380*/  RET.REL.NODEC R50 `(mul_mat_q40_stream_k_fixup_128_8_true) ;  /* 0xffffff6c321c7950 */ /* 0x000fea0003c3ffff */
.L_x_1586:
        /* <DEDUP_REMOVED lines=15> */
.L_x_3733:


//--------------------- .text.mul_mat_q40_128_8_true --------------------------
	.section	.text.mul_mat_q40_128_8_true,"ax",@progbits
	.align	128
        .global         mul_mat_q40_128_8_true
        .type           mul_mat_q40_128_8_true,@function
        .size           mul_mat_q40_128_8_true,(.L_x_3735 - mul_mat_q40_128_8_true)
        .other          mul_mat_q40_128_8_true,@"STO_CUDA_ENTRY STV_DEFAULT"
mul_mat_q40_128_8_true:
.text.mul_mat_q40_128_8_true:
[----:B------:R-:W-:Y:S08]  /*0000*/  LDC R1, c[0x0][0x37c] ;  /* 0x0000df00ff017b82 */ /* 0x000ff00000000800 */
[----:B------:R-:W0:Y:S01]  /*0010*/  LDC.64 R4, c[0x0][0x3b0] ;  /* 0x0000ec00ff047b82 */ /* 0x000e220000000a00 */
[----:B------:R-:W1:Y:S01]  /*0020*/  S2R R123, SR_CTAID.X ;  /* 0x00000000007b7919 */ /* 0x000e620000002500 */
[----:B------:R-:W2:Y:S01]  /*0030*/  LDCU UR4, c[0x0][0x3b8] ;  /* 0x00007700ff0477ac */ /* 0x000ea20008000800 */
[----:B------:R-:W3:Y:S05]  /*0040*/  S2R R125, SR_TID.Y ;  /* 0x00000000007d7919 */ /* 0x000eea0000002200 */
[----:B------:R-:W4:Y:S01]  /*0050*/  S2UR UR6, SR_CgaCtaId ;  /* 0x00000000000679c3 */ /* 0x000f220000008800 */
[----:B------:R-:W5:Y:S07]  /*0060*/  S2R R124, SR_TID.X ;  /* 0x00000000007c7919 */ /* 0x000f6e0000002100 */
[----:B------:R-:W5:Y:S01]  /*0070*/  LDC R7, c[0x0][0x3cc] ;  /* 0x0000f300ff077b82 */ /* 0x000f620000000800 */
[----:B--2---:R-:W-:Y:S01]  /*0080*/  UIADD3 UR4, UPT, UPT, UR4, 0x7f, URZ ;  /* 0x0000007f04047890 */ /* 0x004fe2000fffe0ff */
[----:B0-----:R-:W-:Y:S01]  /*0090*/  SHF.R.S32.HI R3, RZ, 0x1f, R4 ;  /* 0x0000001fff037819 */ /* 0x001fe20000011404 */
[----:B------:R-:W-:-:S02]  /*00a0*/  VIADD R0, R5, 0x7f ;  /* 0x0000007f05007836 */ /* 0x000fc40000000000 */
[----:B------:R-:W-:-:S03]  /*00b0*/  USHF.R.S32.HI UR5, URZ, 0x1f, UR4 ;  /* 0x0000001fff057899 */ /* 0x000fc60008011404 */
[----:B------:R-:W0:Y:S01]  /*00c0*/  LDC R15, c[0x0][0x370] ;  /* 0x0000dc00ff0f7b82 */ /* 0x000e220000000800 */
[----:B------:R-:W-:Y:S01]  /*00d0*/  LEA.HI R3, R3, R4, RZ, 0x5 ;  /* 0x0000000403037211 */ /* 0x000fe200078f28ff */
[----:B------:R-:W-:-:S03]  /*00e0*/  ULEA.HI UR4, UR5, UR4, URZ, 0x7 ;  /* 0x0000000405047291 */ /* 0x000fc6000f8f38ff */
[----:B------:R-:W-:Y:S01]  /*00f0*/  SHF.R.S32.HI R134, RZ, 0x5, R3 ;  /* 0x00000005ff867819 */ /* 0x000fe20000011403 */
[----:B------:R-:W-:Y:S01]  /*0100*/  UMOV UR5, 0x400 ;  /* 0x0000040000057882 */ /* 0x000fe20000000000 */
[----:B------:R-:W-:Y:S01]  /*0110*/  SHF.R.S32.HI R3, RZ, 0x1f, R0 ;  /* 0x0000001fff037819 */ /* 0x000fe20000011400 */
[----:B------:R-:W-:Y:S01]  /*0120*/  USHF.R.S32.HI UR4, URZ, 0x7, UR4 ;  /* 0x00000007ff047899 */ /* 0x000fe20008011404 */
[----:B------:R-:W-:Y:S01]  /*0130*/  SHF.R.S32.HI R122, RZ, 0x1f, R134 ;  /* 0x0000001fff7a7819 */ /* 0x000fe20000011486 */
[----:B----4-:R-:W-:Y:S01]  /*0140*/  ULEA UR5, UR6, UR5, 0x18 ;  /* 0x0000000506057291 */ /* 0x010fe2000f8ec0ff */
[----:B------:R-:W-:Y:S01]  /*0150*/  LEA.HI R0, R3, R0, RZ, 0x7 ;  /* 0x0000000003007211 */ /* 0x000fe200078f38ff */
[-C--:B-1----:R-:W-:Y:S01]  /*0160*/  IMAD.WIDE.U32 R2, R134, R123.reuse, RZ ;  /* 0x0000007b86027225 */ /* 0x082fe200078e00ff */
[----:B------:R-:W-:Y:S01]  /*0170*/  USHF.R.S32.HI UR8, URZ, 0x1f, UR4 ;  /* 0x0000001fff087899 */ /* 0x000fe20008011404 */
[----:B---3--:R-:W-:Y:S02]  /*0180*/  SHF.L.U32 R138, R125, 0x5, RZ ;  /* 0x000000057d8a7819 */ /* 0x008fe400000006ff */
[----:B------:R-:W-:Y:S01]  /*0190*/  IMAD R5, R122, R123, RZ ;  /* 0x0000007b7a057224 */ /* 0x000fe200078e02ff */
[----:B------:R-:W-:-:S02]  /*01a0*/  SHF.R.S32.HI R11, RZ, 0x7, R0 ;  /* 0x00000007ff0b7819 */ /* 0x000fc40000011400 */
[----:B-----5:R-:W-:Y:S01]  /*01b0*/  IMAD.IADD R137, R138, 0x1, R124 ;  /* 0x000000018a897824 */ /* 0x020fe200078e027c */
[----:B------:R-:W-:Y:S01]  /*01c0*/  SHF.R.S32.HI R19, RZ, 0x1f, R7 ;  /* 0x0000001fff137819 */ /* 0x000fe20000011407 */
[----:B------:R-:W-:Y:S01]  /*01d0*/  IMAD.IADD R0, R3, 0x1, R5 ;  /* 0x0000000103007824 */ /* 0x000fe200078e0205 */
[----:B------:R-:W-:Y:S02]  /*01e0*/  SHF.R.S32.HI R21, RZ, 0x1f, R11 ;  /* 0x0000001fff157819 */ /* 0x000fe4000001140b */
[----:B------:R-:W-:Y:S01]  /*01f0*/  ISETP.GT.U32.AND P0, PT, R137, 0x7f, PT ;  /* 0x0000007f8900780c */ /* 0x000fe20003f04070 */
[----:B------:R-:W-:Y:S01]  /*0200*/  IMAD R0, R0, R11, RZ ;  /* 0x0000000b00007224 */ /* 0x000fe200078e02ff */
[----:B------:R-:W-:-:S03]  /*0210*/  MOV R136, UR5 ;  /* 0x0000000500887c02 */ /* 0x000fc60008000f00 */
[----:B------:R-:W-:Y:S02]  /*0220*/  IMAD R5, R21, R2, R0 ;  /* 0x0000000215057224 */ /* 0x000fe400078e0200 */
[----:B------:R-:W-:-:S04]  /*0230*/  IMAD.WIDE.U32 R2, R2, R11, RZ ;  /* 0x0000000b02027225 */ /* 0x000fc800078e00ff */
[----:B------:R-:W-:Y:S02]  /*0240*/  IMAD.IADD R0, R3, 0x1, R5 ;  /* 0x0000000103007824 */ /* 0x000fe400078e0205 */
[----:B------:R-:W-:Y:S02]  /*0250*/  IMAD R135, R137, 0x4, R136 ;  /* 0x0000000489877824 */ /* 0x000fe400078e0288 */
[----:B------:R-:W-:-:S03]  /*0260*/  IMAD R3, R0, UR4, RZ ;  /* 0x0000000400037c24 */ /* 0x000fc6000f8e02ff */
[----:B------:R1:W-:Y:S01]  /*0270*/  @!P0 STS [R135], R137 ;  /* 0x0000008987008388 */ /* 0x0003e20000000800 */
[C---:B------:R-:W-:Y:S02]  /*0280*/  IMAD R5, R2.reuse, UR8, R3 ;  /* 0x0000000802057c24 */ /* 0x040fe4000f8e0203 */
[----:B------:R-:W-:-:S04]  /*0290*/  IMAD.WIDE.U32 R2, R2, UR4, RZ ;  /* 0x0000000402027c25 */ /* 0x000fc8000f8e00ff */
[----:B------:R-:W-:Y:S02]  /*02a0*/  IMAD.IADD R0, R3, 0x1, R5 ;  /* 0x0000000103007824 */ /* 0x000fe400078e0205 */
[----:B------:R-:W-:-:S04]  /*02b0*/  IMAD.WIDE.U32 R4, R2, R7, RZ ;  /* 0x0000000702047225 */ /* 0x000fc800078e00ff */
[----:B------:R-:W-:-:S04]  /*02c0*/  IMAD R0, R0, R7, RZ ;  /* 0x0000000700007224 */ /* 0x000fc800078e02ff */
[----:B------:R-:W-:-:S05]  /*02d0*/  IMAD R3, R19, R2, R0 ;  /* 0x0000000213037224 */ /* 0x000fca00078e0200 */
[----:B------:R-:W-:Y:S01]  /*02e0*/  IADD3 R16, PT, PT, R5, R3, RZ ;  /* 0x0000000305107210 */ /* 0x000fe20007ffe0ff */
[----:B------:R-:W-:Y:S03]  /*02f0*/  BAR.SYNC.DEFER_BLOCKING 0x0 ;  /* 0x0000000000007b1d */ /* 0x000fe60000010000 */
[----:B------:R-:W-:-:S13]  /*0300*/  ISETP.NE.U32.AND P0, PT, R16, RZ, PT ;  /* 0x000000ff1000720c */ /* 0x000fda0003f05070 */
[----:B01----:R-:W-:Y:S05]  /*0310*/  @P0 BRA `(.L_x_1587) ;  /* 0x0000000000500947 */ /* 0x003fea0003800000 */
        /* <DEDUP_REMOVED lines=20> */
.L_x_1587:
[----:B------:R-:W-:Y:S01]  /*0460*/  MOV R14, R4 ;  /* 0x00000004000e7202 */ /* 0x000fe20000000f00 */
[----:B------:R-:W-:Y:S01]  /*0470*/  IMAD.MOV.U32 R17, RZ, RZ, RZ ;  /* 0x000000ffff117224 */ /* 0x000fe200078e00ff */
[----:B------:R-:W-:-:S07]  /*0480*/  MOV R18, 0x4a0 ;  /* 0x000004a000127802 */ /* 0x000fce0000000f00 */
[----:B------:R-:W-:Y:S05]  /*0490*/  CALL.REL.NOINC `($__internal_48_$__cuda_sm20_div_s64) ;  /* 0x000001d800747944 */ /* 0x000fea0003c00000 */
[----:B------:R-:W-:Y:S01]  /*04a0*/  IMAD.MOV.U32 R2, RZ, RZ, R8 ;  /* 0x000000ffff027224 */ /* 0x000fe200078e0008 */
[----:B------:R-:W-:-:S07]  /*04b0*/  MOV R3, R9 ;  /* 0x0000000900037202 */ /* 0x000fce0000000f00 */
.L_x_1588:
[----:B------:R-:W-:Y:S01]  /*04c0*/  VIADD R5, R123, 0x1 ;  /* 0x000000017b057836 */ /* 0x000fe20000000000 */
[----:B------:R-:W0:Y:S03]  /*04d0*/  LDC R9, c[0x0][0x3cc] ;  /* 0x0000f300ff097b82 */ /* 0x000e260000000800 */
[-C--:B------:R-:W-:Y:S02]  /*04e0*/  IMAD R7, R122, R5.reuse, RZ ;  /* 0x000000057a077224 */ /* 0x080fe400078e02ff */
[----:B------:R-:W-:-:S04]  /*04f0*/  IMAD.WIDE.U32 R4, R134, R5, RZ ;  /* 0x0000000586047225 */ /* 0x000fc800078e00ff */
[----:B------:R-:W-:Y:S02]  /*0500*/  IMAD.IADD R0, R5, 0x1, R7 ;  /* 0x0000000105007824 */ /* 0x000fe400078e0207 */
[----:B------:R-:W-:-:S04]  /*0510*/  IMAD.WIDE.U32 R6, R4, R11, RZ ;  /* 0x0000000b04067225 */ /* 0x000fc800078e00ff */
[----:B------:R-:W-:-:S04]  /*0520*/  IMAD R0, R0, R11, RZ ;  /* 0x0000000b00007224 */ /* 0x000fc800078e02ff */
[----:B------:R-:W-:-:S05]  /*0530*/  IMAD R5, R21, R4, R0 ;  /* 0x0000000415057224 */ /* 0x000fca00078e0200 */
        /* <DEDUP_REMOVED lines=31> */
.L_x_1589:
[----:B------:R-:W-:Y:S01]  /*0730*/  IMAD.MOV.U32 R14, RZ, RZ, R6 ;  /* 0x000000ffff0e7224 */ /* 0x000fe200078e0006 */
[----:B------:R-:W-:Y:S02]  /*0740*/  MOV R17, RZ ;  /* 0x000000ff00117202 */ /* 0x000fe40000000f00 */
[----:B------:R-:W-:-:S07]  /*0750*/  MOV R18, 0x770 ;  /* 0x0000077000127802 */ /* 0x000fce0000000f00 */
[----:B------:R-:W-:Y:S05]  /*0760*/  CALL.REL.NOINC `($__internal_48_$__cuda_sm20_div_s64) ;  /* 0x000001d400c07944 */ /* 0x000fea0003c00000 */
[----:B------:R-:W-:Y:S02]  /*0770*/  IMAD.MOV.U32 R4, RZ, RZ, R8 ;  /* 0x000000ffff047224 */ /* 0x000fe400078e0008 */
[----:B------:R-:W-:-:S07]  /*0780*/  IMAD.MOV.U32 R5, RZ, RZ, R9 ;  /* 0x000000ffff057224 */ /* 0x000fce00078e0009 */
.L_x_1590:
        /* <DEDUP_REMOVED lines=21> */
.L_x_1591:
[----:B------:R-:W-:Y:S01]  /*08e0*/  MOV R14, R2 ;  /* 0x00000002000e7202 */ /* 0x000fe20000000f00 */
[----:B------:R-:W-:Y:S01]  /*08f0*/  IMAD.MOV.U32 R15, RZ, RZ, R3 ;  /* 0x000000ffff0f7224 */ /* 0x000fe200078e0003 */
[----:B------:R-:W-:-:S07]  /*0900*/  MOV R16, 0x920 ;  /* 0x0000092000107802 */ /* 0x000fce0000000f00 */
[----:B------:R-:W-:Y:S05]  /*0910*/  CALL.REL.NOINC `($__internal_49_$__cuda_sm20_rem_s64) ;  /* 0x000001d800a47944 */ /* 0x000fea0003c00000 */
[----:B------:R-:W-:-:S07]  /*0920*/  IMAD.MOV.U32 R7, RZ, RZ, R8 ;  /* 0x000000ffff077224 */ /* 0x000fce00078e0008 */
.L_x_1592:
        /* <DEDUP_REMOVED lines=28> */
.L_x_1593:
[----:B------:R-:W-:Y:S01]  /*0af0*/  IMAD.MOV.U32 R14, RZ, RZ, R4 ;  /* 0x000000ffff0e7224 */ /* 0x000fe200078e0004 */
[----:B------:R-:W-:Y:S02]  /*0b00*/  MOV R15, R5 ;  /* 0x00000005000f7202 */ /* 0x000fe40000000f00 */
[----:B------:R-:W-:-:S07]  /*0b10*/  MOV R16, 0xb30 ;  /* 0x00000b3000107802 */ /* 0x000fce0000000f00 */
[----:B------:R-:W-:Y:S05]  /*0b20*/  CALL.REL.NOINC `($__internal_49_$__cuda_sm20_rem_s64) ;  /* 0x000001d800207944 */ /* 0x000fea0003c00000 */
[----:B------:R-:W-:-:S07]  /*0b30*/  IMAD.MOV.U32 R3, RZ, RZ, R8 ;  /* 0x000000ffff037224 */ /* 0x000fce00078e0008 */
.L_x_1594:
        /* <DEDUP_REMOVED lines=29> */
.L_x_1595:
[----:B------:R-:W-:Y:S01]  /*0d10*/  IMAD.MOV.U32 R14, RZ, RZ, R121 ;  /* 0x000000ffff0e7224 */ /* 0x000fe200078e0079 */
[----:B------:R-:W-:Y:S02]  /*0d20*/  MOV R15, R120 ;  /* 0x00000078000f7202 */ /* 0x000fe40000000f00 */
[----:B------:R-:W-:-:S07]  /*0d30*/  MOV R16, 0xd50 ;  /* 0x00000d5000107802 */ /* 0x000fce0000000f00 */
[----:B------:R-:W-:Y:S05]  /*0d40*/  CALL.REL.NOINC `($__internal_49_$__cuda_sm20_rem_s64) ;  /* 0x000001d400987944 */ /* 0x000fea0003c00000 */
[----:B------:R-:W-:Y:S02]  /*0d50*/  IMAD.MOV.U32 R4, RZ, RZ, R8 ;  /* 0x000000ffff047224 */ /* 0x000fe400078e0008 */
[----:B------:R-:W-:-:S07]  /*0d60*/  IMAD.MOV.U32 R5, RZ, RZ, R9 ;  /* 0x000000ffff057224 */ /* 0x000fce00078e0009 */
.L_x_1596:
[-C--:B------:R-:W-:Y:S01]  /*0d70*/  IADD3 R3, P1, P2, R46, R4.reuse, -R121 ;  /* 0x000000042e037210 */ /* 0x080fe20007a3e879 */
[----:B------:R-:W0:Y:S01]  /*0d80*/  LDCU.64 UR6, c[0x0][0x358] ;  /* 0x00006b00ff0677ac */ /* 0x000e220008000a00 */
[----:B------:R-:W-:Y:S02]  /*0d90*/  MOV R133, R4 ;  /* 0x0000000400857202 */ /* 0x000fe40000000f00 */
[----:B------:R-:W-:Y:S02]  /*0da0*/  ISETP.LT.U32.AND P0, PT, R134, R3, PT ;  /* 0x000000038600720c */ /* 0x000fe40003f01070 */
[----:B------:R-:W-:Y:S02]  /*0db0*/  IADD3.X R5, PT, PT, R0, R5, ~R120, P1, P2 ;  /* 0x0000000500057210 */ /* 0x000fe40000fe4c78 */
[----:B------:R-:W-:Y:S02]  /*0dc0*/  ISETP.GE.U32.AND P2, PT, R121, R46, PT ;  /* 0x0000002e7900720c */ /* 0x000fe40003f46070 */
[----:B------:R-:W-:-:S02]  /*0dd0*/  ISETP.LT.AND.EX P0, PT, R122, R5, PT, P0 ;  /* 0x000000057a00720c */ /* 0x000fc40003f01300 */
[----:B------:R-:W-:Y:S02]  /*0de0*/  ISETP.GE.U32.AND P1, PT, R121, R46, PT ;  /* 0x0000002e7900720c */ /* 0x000fe40003f26070 */
[----:B------:R-:W-:Y:S02]  /*0df0*/  SEL R2, R134, R3, P0 ;  /* 0x0000000386027207 */ /* 0x000fe40000000000 */
[----:B------:R-:W-:Y:S02]  /*0e00*/  ISETP.GE.AND.EX P1, PT, R120, R0, PT, P1 ;  /* 0x000000007800720c */ /* 0x000fe40003f26310 */
[----:B------:R-:W-:Y:S02]  /*0e10*/  ISETP.NE.AND P0, PT, R134, R2, PT ;  /* 0x000000028600720c */ /* 0x000fe40003f05270 */
[----:B------:R-:W-:Y:S02]  /*0e20*/  PLOP3.LUT P1, PT, P1, PT, PT, 0x8, 0x80 ;  /* 0x000000000080781c */ /* 0x000fe40000f2e170 */
[----:B------:R-:W-:-:S13]  /*0e30*/  ISETP.GE.OR.EX P0, PT, R120, R0, P0, P2 ;  /* 0x000000007800720c */ /* 0x000fda0000706720 */
[----:B0-----:R-:W-:Y:S05]  /*0e40*/  @P0 BRA `(.L_x_1597) ;  /* 0x000000f000b00947 */ /* 0x001fea0003800000 */
.L_x_1743:
[----:B------:R-:W0:Y:S01]  /*0e50*/  LDC R3, c[0x0][0x3cc] ;  /* 0x0000f300ff037b82 */ /* 0x000e220000000800 */
[----:B------:R-:W-:Y:S01]  /*0e60*/  SHF.R.S32.HI R16, RZ, 0x1f, R121 ;  /* 0x0000001fff107819 */ /* 0x000fe20000011479 */
[----:B0-----:R-:W-:-:S04]  /*0e70*/  IMAD R3, R3, UR4, RZ ;  /* 0x0000000403037c24 */ /* 0x001fc8000f8e02ff */
[----:B------:R-:W-:-:S05]  /*0e80*/  IMAD.WIDE R2, R3, R134, RZ ;  /* 0x0000008603027225 */ /* 0x000fca00078e02ff */
        /* <DEDUP_REMOVED lines=23> */
.L_x_1598:
[----:B------:R-:W-:Y:S01]  /*1000*/  MOV R15, R2 ;  /* 0x00000002000f7202 */ /* 0x000fe20000000f00 */
[----:B------:R-:W-:Y:S01]  /*1010*/  IMAD.MOV.U32 R17, RZ, RZ, R3 ;  /* 0x000000ffff117224 */ /* 0x000fe200078e0003 */
[----:B------:R-:W-:Y:S01]  /*1020*/  MOV R18, 0x1050 ;  /* 0x0000105000127802 */ /* 0x000fe20000000f00 */
[----:B------:R-:W-:-:S07]  /*1030*/  IMAD.MOV.U32 R14, RZ, RZ, R121 ;  /* 0x000000ffff0e7224 */ /* 0x000fce00078e0079 */
[----:B------:R-:W-:Y:S05]  /*1040*/  CALL.REL.NOINC `($__internal_48_$__cuda_sm20_div_s64) ;  /* 0x000001cc00887944 */ /* 0x000fea0003c00000 */
[----:B------:R-:W-:-:S07]  /*1050*/  MOV R10, R8 ;  /* 0x00000008000a7202 */ /* 0x000fce0000000f00 */
.L_x_1599:
[----:B------:R-:W0:Y:S01]  /*1060*/  LDC R2, c[0x0][0x3cc] ;  /* 0x0000f300ff027b82 */ /* 0x000e220000000800 */
[----:B------:R-:W-:-:S04]  /*1070*/  IMAD R5, R134, UR8, RZ ;  /* 0x0000000886057c24 */ /* 0x000fc8000f8e02ff */
[----:B------:R-:W-:Y:S02]  /*1080*/  IMAD R5, R122, UR4, R5 ;  /* 0x000000047a057c24 */ /* 0x000fe4000f8e0205 */
[----:B0-----:R-:W-:-:S04]  /*1090*/  IMAD R3, R2, UR4, RZ ;  /* 0x0000000402037c24 */ /* 0x001fc8000f8e02ff */
[----:B------:R-:W-:-:S04]  /*10a0*/  IMAD R2, R3, R134, RZ ;  /* 0x0000008603027224 */ /* 0x000fc800078e02ff */
[----:B------:R-:W-:Y:S02]  /*10b0*/  IMAD.MOV R4, RZ, RZ, -R2 ;  /* 0x000000ffff047224 */ /* 0x000fe400078e0a02 */
[----:B------:R-:W-:-:S04]  /*10c0*/  IMAD.WIDE.U32 R2, R134, UR4, RZ ;  /* 0x0000000486027c25 */ /* 0x000fc8000f8e00ff */
        /* <DEDUP_REMOVED lines=26> */
.L_x_1600:
[----:B------:R-:W-:Y:S01]  /*1270*/  IMAD.MOV.U32 R15, RZ, RZ, R2 ;  /* 0x000000ffff0f7224 */ /* 0x000fe200078e0002 */
[----:B------:R-:W-:Y:S02]  /*1280*/  MOV R14, R20 ;  /* 0x00000014000e7202 */ /* 0x000fe40000000f00 */
[----:B------:R-:W-:-:S07]  /*1290*/  MOV R18, 0x12b0 ;  /* 0x000012b000127802 */ /* 0x000fce0000000f00 */
[----:B------:R-:W-:Y:S05]  /*12a0*/  CALL.REL.NOINC `($__internal_48_$__cuda_sm20_div_s64) ;  /* 0x000001c800f07944 */ /* 0x000fea0003c00000 */
[----:B------:R-:W-:-:S07]  /*12b0*/  IMAD.MOV.U32 R12, RZ, RZ, R8 ;  /* 0x000000ffff0c7224 */ /* 0x000fce00078e0008 */
.L_x_1601:
        /* <DEDUP_REMOVED lines=26> */
.L_x_1602:
[----:B------:R-:W-:Y:S01]  /*1460*/  IMAD.MOV.U32 R15, RZ, RZ, R134 ;  /* 0x000000ffff0f7224 */ /* 0x000fe200078e0086 */
[----:B------:R-:W-:Y:S01]  /*1470*/  MOV R18, 0x14a0 ;  /* 0x000014a000127802 */ /* 0x000fe20000000f00 */
[----:B------:R-:W-:-:S07]  /*1480*/  IMAD.MOV.U32 R17, RZ, RZ, R122 ;  /* 0x000000ffff117224 */ /* 0x000fce00078e007a */
[----:B------:R-:W-:Y:S05]  /*1490*/  CALL.REL.NOINC `($__internal_48_$__cuda_sm20_div_s64) ;  /* 0x000001c800747944 */ /* 0x000fea0003c00000 */
[----:B------:R-:W-:-:S07]  /*14a0*/  MOV R2, R8 ;  /* 0x0000000800027202 */ /* 0x000fce0000000f00 */
.L_x_1603:
        /* <DEDUP_REMOVED lines=44> */
[----:B------:R-:W-:Y:S01]  /*1770*/  IMAD R2, R134, R3, R121 ;  /* 0x0000000386027224 */ /* 0x000fe200078e0279 */
[----:B------:R-:W-:-:S04]  /*1780*/  MOV R3, RZ ;  /* 0x000000ff00037202 */ /* 0x000fc80000000f00 */
[----:B------:R-:W-:-:S13]  /*1790*/  ISETP.GE.U32.AND P0, PT, R2, R134, PT ;  /* 0x000000860200720c */ /* 0x000fda0003f06070 */
[----:B------:R-:W-:-:S05]  /*17a0*/  @P0 IMAD.IADD R2, R2, 0x1, -R134 ;  /* 0x0000000102020824 */ /* 0x000fca00078e0a86 */
[----:B------:R-:W-:-:S13]  /*17b0*/  ISETP.GE.U32.AND P0, PT, R2, R134, PT ;  /* 0x000000860200720c */ /* 0x000fda0003f06070 */
[----:B------:R-:W-:Y:S01]  /*17c0*/  @P0 IMAD.IADD R2, R2, 0x1, -R134 ;  /* 0x0000000102020824 */ /* 0x000fe200078e0a86 */
[----:B------:R-:W-:Y:S01]  /*17d0*/  @!P1 LOP3.LUT R2, RZ, R134, RZ, 0x33, !PT ;  /* 0x00000086ff029212 */ /* 0x000fe200078e33ff */
[----:B------:R-:W-:Y:S06]  /*17e0*/  BRA `(.L_x_1607) ;  /* 0x0000000000187947 */ /* 0x000fec0003800000 */
.L_x_1606:
[----:B------:R-:W-:Y:S01]  /*17f0*/  IMAD.MOV.U32 R14, RZ, RZ, R121 ;  /* 0x000000ffff0e7224 */ /* 0x000fe200078e0079 */
[----:B------:R-:W-:Y:S01]  /*1800*/  MOV R16, 0x1830 ;  /* 0x0000183000107802 */ /* 0x000fe20000000f00 */
[----:B------:R-:W-:-:S07]  /*1810*/  IMAD.MOV.U32 R15, RZ, RZ, R19 ;  /* 0x000000ffff0f7224 */ /* 0x000fce00078e0013 */
[----:B------:R-:W-:Y:S05]  /*1820*/  CALL.REL.NOINC `($__internal_49_$__cuda_sm20_rem_s64) ;  /* 0x000001c800e07944 */ /* 0x000fea0003c00000 */
[----:B------:R-:W-:Y:S01]  /*1830*/  MOV R2, R8 ;  /* 0x0000000800027202 */ /* 0x000fe20000000f00 */
[----:B------:R-:W-:-:S07]  /*1840*/  IMAD.MOV.U32 R3, RZ, RZ, R9 ;  /* 0x000000ffff037224 */ /* 0x000fce00078e0009 */
.L_x_1607:
        /* <DEDUP_REMOVED lines=8> */
.L_x_1605:
        /* <DEDUP_REMOVED lines=9> */
.L_x_1610:
[----:B------:R-:W-:Y:S05]  /*1960*/  BSYNC.RECONVERGENT B0 ;  /* 0x0000000000007941 */ /* 0x000fea0003800200 */
.L_x_1609:
[----:B------:R-:W-:Y:S01]  /*1970*/  BAR.SYNC.DEFER_BLOCKING 0x0 ;  /* 0x0000000000007b1d */ /* 0x000fe20000010000 */
[----:B------:R-:W-:Y:S02]  /*1980*/  IMAD.MOV.U32 R4, RZ, RZ, RZ ;  /* 0x000000ffff047224 */ /* 0x000fe400078e00ff */
[----:B------:R-:W-:-:S07]  /*1990*/  IMAD.MOV.U32 R132, RZ, RZ, RZ ;  /* 0x000000ffff847224 */ /* 0x000fce00078e00ff */
.L_x_1604:
[----:B------:R-:W1:Y:S01]  /*19a0*/  LDC R9, c[0x0][0x3c8] ;  /* 0x0000f200ff097b82 */ /* 0x000e620000000800 */
[----:B------:R-:W-:Y:S01]  /*19b0*/  IABS R11, R12 ;  /* 0x0000000c000b7213 */ /* 0x000fe20000000000 */
[----:B------:R-:W2:Y:S01]  /*19c0*/  LDCU UR9, c[0x0][0x3b4] ;  /* 0x00007680ff0977ac */ /* 0x000ea20008000800 */
[----:B------:R-:W-:Y:S02]  /*19d0*/  ISETP.GE.AND P4, PT, R133, R134, PT ;  /* 0x000000868500720c */ /* 0x000fe40003f86270 */
[----:B------:R-:W-:Y:S02]  /*19e0*/  CS2R R192, SRZ ;  /* 0x0000000000c07805 */ /* 0x000fe4000001ff00 */
[----:B------:R-:W-:Y:S02]  /*19f0*/  SHF.L.U32 R128, R124, 0x1, RZ ;  /* 0x000000017c807819 */ /* 0x000fe400000006ff */
[----:B------:R-:W-:Y:S02]  /*1a00*/  CS2R R204, SRZ ;  /* 0x0000000000cc7805 */ /* 0x000fe4000001ff00 */
[----:B------:R-:W-:-:S02]  /*1a10*/  CS2R R202, SRZ ;  /* 0x0000000000ca7805 */ /* 0x000fc4000001ff00 */
[----:B------:R-:W-:Y:S02]  /*1a20*/  CS2R R200, SRZ ;  /* 0x0000000000c87805 */ /* 0x000fe4000001ff00 */
[----:B------:R-:W-:Y:S02]  /*1a30*/  LOP3.LUT R128, R128, 0x6, RZ, 0xc0, !PT ;  /* 0x0000000680807812 */ /* 0x000fe400078ec0ff */
        /* <DEDUP_REMOVED lines=8> */
[----:B------:R-:W-:Y:S02]  /*1ac0*/  CS2R R214, SRZ ;  /* 0x0000000000d67805 */ /* 0x000fe4000001ff00 */
[----:B------:R-:W-:Y:S02]  /*1ad0*/  CS2R R144, SRZ ;  /* 0x0000000000907805 */ /* 0x000fe4000001ff00 */
[----:B------:R-:W-:-:S02]  /*1ae0*/  CS2R R196, SRZ ;  /* 0x0000000000c47805 */ /* 0x000fc4000001ff00 */
[----:B------:R-:W-:Y:S02]  /*1af0*/  CS2R R164, SRZ ;  /* 0x0000000000a47805 */ /* 0x000fe4000001ff00 */
[----:B------:R-:W-:Y:S02]  /*1b00*/  CS2R R194, SRZ ;  /* 0x0000000000c27805 */ /* 0x000fe4000001ff00 */
[----:B------:R-:W-:Y:S02]  /*1b10*/  CS2R R168, SRZ ;  /* 0x0000000000a87805 */ /* 0x000fe4000001ff00 */
[-C--:B-1----:R-:W-:Y:S02]  /*1b20*/  IABS R14, R9.reuse ;  /* 0x00000009000e7213 */ /* 0x082fe40000000000 */
[----:B------:R-:W-:Y:S02]  /*1b30*/  CS2R R172, SRZ ;  /* 0x0000000000ac7805 */ /* 0x000fe4000001ff00 */
[----:B------:R-:W-:-:S02]  /*1b40*/  LOP3.LUT R12, R12, R9, RZ, 0x3c, !PT ;  /* 0x000000090c0c7212 */ /* 0x000fc400078e3cff */
[----:B------:R-:W-:Y:S01]  /*1b50*/  CS2R R166, SRZ ;  /* 0x0000000000a67805 */ /* 0x000fe2000001ff00 */
[----:B------:R-:W1:Y:S01]  /*1b60*/  I2F.RP R5, R14 ;  /* 0x0000000e00057306 */ /* 0x000e620000209400 */
[----:B------:R-:W-:Y:S02]  /*1b70*/  ISETP.NE.AND P3, PT, R9, RZ, PT ;  /* 0x000000ff0900720c */ /* 0x000fe40003f65270 */
[----:B------:R-:W-:Y:S02]  /*1b80*/  CS2R R176, SRZ ;  /* 0x0000000000b07805 */ /* 0x000fe4000001ff00 */
[----:B------:R-:W-:Y:S01]  /*1b90*/  ISETP.GE.AND P2, PT, R12, RZ, PT ;  /* 0x000000ff0c00720c */ /* 0x000fe20003f46270 */
[----:B------:R-:W-:Y:S01]  /*1ba0*/  IMAD.MOV.U32 R182, RZ, RZ, RZ ;  /* 0x000000ffffb67224 */ /* 0x000fe200078e00ff */
        /* <DEDUP_REMOVED lines=8> */
[----:B------:R-:W-:-:S02]  /*1c30*/  MOV R235, RZ ;  /* 0x000000ff00eb7202 */ /* 0x000fc40000000f00 */
[----:B------:R-:W-:Y:S01]  /*1c40*/  CS2R R186, SRZ ;  /* 0x0000000000ba7805 */ /* 0x000fe2000001ff00 */
[----:B-1----:R-:W0:Y:S01]  /*1c50*/  MUFU.RCP R5, R5 ;  /* 0x0000000500057308 */ /* 0x002e220000001000 */
[----:B------:R-:W-:Y:S01]  /*1c60*/  CS2R R206, SRZ ;  /* 0x0000000000ce7805 */ /* 0x000fe2000001ff00 */
[----:B------:R-:W-:Y:S01]  /*1c70*/  IMAD.MOV.U32 R190, RZ, RZ, RZ ;  /* 0x000000ffffbe7224 */ /* 0x000fe200078e00ff */
[----:B------:R-:W-:Y:S01]  /*1c80*/  MOV R189, RZ ;  /* 0x000000ff00bd7202 */ /* 0x000fe20000000f00 */
[----:B------:R-:W-:Y:S01]  /*1c90*/  IMAD.MOV.U32 R244, RZ, RZ, RZ ;  /* 0x000000fffff47224 */ /* 0x000fe200078e00ff */
[----:B0-----:R-:W-:-:S04]  /*1ca0*/  IADD3 R2, PT, PT, R5, 0xffffffe, RZ ;  /* 0x0ffffffe05027810 */ /* 0x001fc80007ffe0ff */
[----:B------:R0:W1:Y:S02]  /*1cb0*/  F2I.FTZ.U32.TRUNC.NTZ R3, R2 ;  /* 0x0000000200037305 */ /* 0x000064000021f000 */
[----:B0-----:R-:W-:Y:S02]  /*1cc0*/  IMAD.MOV.U32 R2, RZ, RZ, RZ ;  /* 0x000000ffff027224 */ /* 0x001fe400078e00ff */
[----:B-1----:R-:W-:-:S04]  /*1cd0*/  IMAD.MOV R7, RZ, RZ, -R3 ;  /* 0x000000ffff077224 */ /* 0x002fc800078e0a03 */
[----:B------:R-:W-:-:S04]  /*1ce0*/  IMAD R7, R7, R14, RZ ;  /* 0x0000000e07077224 */ /* 0x000fc800078e02ff */
[----:B------:R-:W-:-:S06]  /*1cf0*/  IMAD.HI.U32 R3, R3, R7, R2 ;  /* 0x0000000703037227 */ /* 0x000fcc00078e0002 */
[----:B------:R-:W-:-:S04]  /*1d00*/  IMAD.HI.U32 R7, R3, R11, RZ ;  /* 0x0000000b03077227 */ /* 0x000fc800078e00ff */
[----:B------:R-:W-:Y:S01]  /*1d10*/  IMAD.IADD R3, R13, 0x1, R8 ;  /* 0x000000010d037824 */ /* 0x000fe200078e0208 */
[----:B------:R-:W-:-:S03]  /*1d20*/  IADD3 R5, PT, PT, -R7, RZ, RZ ;  /* 0x000000ff07057210 */ /* 0x000fc60007ffe1ff */
[----:B------:R-:W-:Y:S02]  /*1d30*/  IMAD R45, R3, 0x24, R4 ;  /* 0x00000024032d7824 */ /* 0x000fe400078e0204 */
[----:B------:R-:W-:Y:S02]  /*1d40*/  IMAD R5, R14, R5, R11 ;  /* 0x000000050e057224 */ /* 0x000fe400078e020b */
[----:B------:R-:W-:Y:S02]  /*1d50*/  IMAD.SHL.U32 R4, R125, 0x10, RZ ;  /* 0x000000107d047824 */ /* 0x000fe400078e00ff */
[----:B------:R-:W-:Y:S01]  /*1d60*/  IMAD.SHL.U32 R3, R10, 0x80, RZ ;  /* 0x000000800a037824 */ /* 0x000fe200078e00ff */
[----:B------:R-:W-:Y:S02]  /*1d70*/  ISETP.GT.U32.AND P1, PT, R14, R5, PT ;  /* 0x000000050e00720c */ /* 0x000fe40003f24070 */
[----:B------:R-:W-:Y:S02]  /*1d80*/  LOP3.LUT R127, R4, 0x3fe0, RZ, 0xc0, !PT ;  /* 0x00003fe0047f7812 */ /* 0x000fe400078ec0ff */
[----:B------:R-:W-:-:S02]  /*1d90*/  LOP3.LUT R4, RZ, R3, RZ, 0x33, !PT ;  /* 0x00000003ff047212 */ /* 0x000fc400078e33ff */
[----:B------:R-:W-:-:S03]  /*1da0*/  LEA.HI R127, R124, R127, RZ, 0x1e ;  /* 0x0000007f7c7f7211 */ /* 0x000fc600078ff0ff */
[----:B--2---:R-:W-:Y:S02]  /*1db0*/  VIADD R24, R4, UR9 ;  /* 0x0000000904187c36 */ /* 0x004fe40008000000 */
[----:B------:R-:W-:Y:S02]  /*1dc0*/  VIADD R4, R127, 0x8 ;  /* 0x000000087f047836 */ /* 0x000fe40000000000 */
[----:B------:R-:W-:Y:S02]  /*1dd0*/  @!P1 IMAD.IADD R5, R5, 0x1, -R14 ;  /* 0x0000000105059824 */ /* 0x000fe400078e0a0e */
[----:B------:R-:W-:Y:S02]  /*1de0*/  @!P1 VIADD R7, R7, 0x1 ;  /* 0x0000000107079836 */ /* 0x000fe40000000000 */
[----:B------:R-:W-:Y:S01]  /*1df0*/  VIADD R126, R127, 0x10 ;  /* 0x000000107f7e7836 */ /* 0x000fe20000000000 */
[----:B------:R-:W-:Y:S02]  /*1e00*/  ISETP.GE.U32.AND P0, PT, R5, R14, PT ;  /* 0x0000000e0500720c */ /* 0x000fe40003f06070 */
[----:B------:R-:W-:-:S04]  /*1e10*/  LOP3.LUT R5, RZ, R13, RZ, 0x33, !PT ;  /* 0x0000000dff057212 */ /* 0x000fc800078e33ff */
[----:B------:R-:W-:Y:S01]  /*1e20*/  IADD3 R2, PT, PT, R5, R6, RZ ;  /* 0x0000000605027210 */ /* 0x000fe20007ffe0ff */
[----:B------:R-:W-:Y:S01]  /*1e30*/  IMAD.SHL.U32 R5, R125, 0x8, RZ ;  /* 0x000000087d057824 */ /* 0x000fe200078e00ff */
[----:B------:R-:W-:-:S04]  /*1e40*/  IADD3 R6, PT, PT, R127, 0x18, RZ ;  /* 0x000000187f067810 */ /* 0x000fc80007ffe0ff */
[----:B------:R-:W-:Y:S02]  /*1e50*/  LOP3.LUT R128, R128, 0x8, R5, 0xf8, !PT ;  /* 0x0000000880807812 */ /* 0x000fe400078ef805 */
[----:B------:R-:W-:Y:S02]  /*1e60*/  @P0 IADD3 R7, PT, PT, R7, 0x1, RZ ;  /* 0x0000000107070810 */ /* 0x000fe40007ffe0ff */
[-C--:B------:R-:W-:Y:S02]  /*1e70*/  ISETP.GT.AND P1, PT, R6, R24.reuse, PT ;  /* 0x000000180600720c */ /* 0x080fe40003f24270 */
[-C--:B------:R-:W-:Y:S01]  /*1e80*/  ISETP.GT.AND P0, PT, R126, R24.reuse, PT ;  /* 0x000000187e00720c */ /* 0x080fe20003f04270 */
[----:B------:R-:W-:Y:S01]  /*1e90*/  @!P2 IMAD.MOV R7, RZ, RZ, -R7 ;  /* 0x000000ffff07a224 */ /* 0x000fe200078e0a07 */
[----:B------:R-:W-:Y:S02]  /*1ea0*/  @!P3 LOP3.LUT R7, RZ, R9, RZ, 0x33, !PT ;  /* 0x00000009ff07b212 */ /* 0x000fe400078e33ff */
[----:B------:R-:W-:-:S02]  /*1eb0*/  ISETP.GT.AND P2, PT, R4, R24, PT ;  /* 0x000000180400720c */ /* 0x000fc40003f44270 */
[----:B------:R-:W-:Y:S01]  /*1ec0*/  ISETP.GT.AND P3, PT, R127, R24, PT ;  /* 0x000000187f00720c */ /* 0x000fe20003f64270 */
[----:B------:R-:W-:-:S12]  /*1ed0*/  @P4 BRA `(.L_x_1611) ;  /* 0x000000ac001c4947 */ /* 0x000fd80003800000 */
[----:B------:R-:W0:Y:S01]  /*1ee0*/  S2R R5, SR_CgaCtaId ;  /* 0x0000000000057919 */ /* 0x000e220000008800 */
[----:B------:R-:W1:Y:S01]  /*1ef0*/  LDCU UR9, c[0x0][0x3bc] ;  /* 0x00007780ff0977ac */ /* 0x000e620008000800 */
[----:B------:R-:W2:Y:S01]  /*1f00*/  LDC.64 R42, c[0x0][0x388] ;  /* 0x0000e200ff2a7b82 */ /* 0x000ea20000000a00 */
[----:B------:R-:W-:Y:S01]  /*1f10*/  IMAD.SHL.U32 R4, R124, 0x2, RZ ;  /* 0x000000027c047824 */ /* 0x000fe200078e00ff */
[----:B------:R-:W-:Y:S01]  /*1f20*/  MOV R136, 0x400 ;  /* 0x0000040000887802 */ /* 0x000fe20000000f00 */
[----:B------:R-:W3:Y:S01]  /*1f30*/  LDCU UR10, c[0x0][0x3d0] ;  /* 0x00007a00ff0a77ac */ /* 0x000ee20008000800 */
[C---:B------:R-:W-:Y:S02]  /*1f40*/  VIADDMNMX R6, R125.reuse, 0x8, R24, PT ;  /* 0x000000087d067846 */ /* 0x040fe40003800118 */
[----:B------:R-:W-:Y:S02]  /*1f50*/  LOP3.LUT R25, R4, 0x7f8, RZ, 0xc0, !PT ;  /* 0x000007f804197812 */ /* 0x000fe400078ec0ff */
[----:B------:R-:W-:Y:S01]  /*1f60*/  SHF.L.U32 R19, R125, 0x2, RZ ;  /* 0x000000027d137819 */ /* 0x000fe200000006ff */
[----:B------:R-:W4:Y:S01]  /*1f70*/  LDC R47, c[0x0][0x3c0] ;  /* 0x0000f000ff2f7b82 */ /* 0x000f220000000800 */
[----:B------:R-:W-:-:S02]  /*1f80*/  LOP3.LUT R4, R25, 0x3, R124, 0xf8, !PT ;  /* 0x0000000319047812 */ /* 0x000fc400078ef87c */
[C-C-:B------:R-:W-:Y:S02]  /*1f90*/  VIADDMNMX R9, R125.reuse, 0x20, R24.reuse, PT ;  /* 0x000000207d097846 */ /* 0x140fe40003800118 */
[----:B------:R-:W-:Y:S01]  /*1fa0*/  VIADDMNMX R13, R125, 0x40, R24, PT ;  /* 0x000000407d0d7846 */ /* 0x000fe20003800118 */
[----:B------:R-:W-:Y:S01]  /*1fb0*/  IMAD R28, R6, 0x4c, R4 ;  /* 0x0000004c061c7824 */ /* 0x000fe200078e0204 */
[----:B------:R-:W-:Y:S01]  /*1fc0*/  LEA.HI R23, R124, R19, RZ, 0x1d ;  /* 0x000000137c177211 */ /* 0x000fe200078fe8ff */
[----:B-1----:R-:W-:Y:S01]  /*1fd0*/  IMAD R129, R3, UR9, R133 ;  /* 0x0000000903817c24 */ /* 0x002fe2000f8e0285 */
[----:B------:R-:W1:Y:S01]  /*1fe0*/  LDC.64 R236, c[0x0][0x380] ;  /* 0x0000e000ffec7b82 */ /* 0x000e620000000a00 */
[----:B------:R-:W-:Y:S01]  /*1ff0*/  VIADDMNMX R8, R125, 0x18, R24, PT ;  /* 0x000000187d087846 */ /* 0x000fe20003800118 */
[----:B------:R-:W-:Y:S01]  /*2000*/  IMAD R34, R9, 0x4c, R4 ;  /* 0x0000004c09227824 */ /* 0x000fe200078e0204 */
[--C-:B------:R-:W-:Y:S01]  /*2010*/  VIADDMNMX R12, R125, 0x38, R24.reuse, PT ;  /* 0x000000387d0c7846 */ /* 0x100fe20003800118 */
[----:B---3--:R-:W-:Y:S01]  /*2020*/  IMAD R129, R7, UR10, R129 ;  /* 0x0000000a07817c24 */ /* 0x008fe2000f8e0281 */
[C---:B------:R-:W-:Y:S01]  /*2030*/  VIADDMNMX R7, R125.reuse, 0x10, R24, PT ;  /* 0x000000107d077846 */ /* 0x040fe20003800118 */
[----:B------:R-:W-:Y:S01]  /*2040*/  IMAD R32, R8, 0x4c, R4 ;  /* 0x0000004c08207824 */ /* 0x000fe200078e0204 */
[C---:B------:R-:W-:Y:S01]  /*2050*/  VIADDMNMX R10, R125.reuse, 0x28, R24, PT ;  /* 0x000000287d0a7846 */ /* 0x040fe20003800118 */
[----:B------:R-:W-:Y:S01]  /*2060*/  IMAD R40, R12, 0x4c, R4 ;  /* 0x0000004c0c287824 */ /* 0x000fe200078e0204 */
[----:B------:R-:W-:Y:S01]  /*2070*/  VIADDMNMX R11, R125, 0x30, R24, PT ;  /* 0x000000307d0b7846 */ /* 0x000fe20003800118 */
[----:B------:R-:W-:Y:S01]  /*2080*/  IMAD R30, R7, 0x4c, R4 ;  /* 0x0000004c071e7824 */ /* 0x000fe200078e0204 */
[----:B------:R-:W-:Y:S01]  /*2090*/  VIADDMNMX R15, R125, 0x50, R24, PT ;  /* 0x000000507d0f7846 */ /* 0x000fe20003800118 */
[--C-:B------:R-:W-:Y:S01]  /*20a0*/  IMAD R36, R10, 0x4c, R4.reuse ;  /* 0x0000004c0a247824 */ /* 0x100fe200078e0204 */
[----:B0-----:R-:W-:Y:S01]  /*20b0*/  LEA R136, R5, R136, 0x18 ;  /* 0x0000008805887211 */ /* 0x001fe200078ec0ff */
[----:B------:R-:W-:Y:S01]  /*20c0*/  IMAD R38, R11, 0x4c, R4 ;  /* 0x0000004c0b267824 */ /* 0x000fe200078e0204 */
[----:B------:R-:W-:Y:S01]  /*20d0*/  VIADDMNMX R18, R125, 0x68, R24, PT ;  /* 0x000000687d127846 */ /* 0x000fe20003800118 */
[----:B------:R-:W-:Y:S01]  /*20e0*/  IMAD R48, R15, 0x4c, R4 ;  /* 0x0000004c0f307824 */ /* 0x000fe200078e0204 */
[----:B------:R-:W-:Y:S01]  /*20f0*/  VIMNMX R20, PT, PT, R24, R23, PT ;  /* 0x0000001718147248 */ /* 0x000fe20003fe0100 */
[----:B------:R-:W-:Y:S01]  /*2100*/  VIADD R41, R136, 0x4a00 ;  /* 0x00004a0088297836 */ /* 0x000fe20000000000 */
[C---:B------:R-:W-:Y:S01]  /*2110*/  VIADDMNMX R21, R23.reuse, 0x20, R24, PT ;  /* 0x0000002017157846 */ /* 0x040fe20003800118 */
[----:B------:R-:W-:Y:S01]  /*2120*/  IMAD R54, R18, 0x4c, R4 ;  /* 0x0000004c12367824 */ /* 0x000fe200078e0204 */
[----:B------:R-:W-:Y:S01]  /*2130*/  VIADDMNMX R22, R23, 0x40, R24, PT ;  /* 0x0000004017167846 */ /* 0x000fe20003800118 */
[--C-:B------:R-:W-:Y:S01]  /*2140*/  IMAD R29, R32, 0x4, R41.reuse ;  /* 0x00000004201d7824 */ /* 0x100fe200078e0229 */
[----:B--2---:R-:W-:Y:S01]  /*2150*/  LEA R25, P4, R45, R42, 0x2 ;  /* 0x0000002a2d197211 */ /* 0x004fe200078810ff */
[----:B------:R-:W-:Y:S01]  /*2160*/  IMAD R42, R13, 0x4c, R4 ;  /* 0x0000004c0d2a7824 */ /* 0x000fe200078e0204 */
[----:B------:R-:W-:Y:S01]  /*2170*/  VIMNMX R5, PT, PT, R24, R125, PT ;  /* 0x0000007d18057248 */ /* 0x000fe20003fe0100 */
[--C-:B------:R-:W-:Y:S01]  /*2180*/  IMAD R31, R36, 0x4, R41.reuse ;  /* 0x00000004241f7824 */ /* 0x100fe200078e0229 */
[C-C-:B------:R-:W-:Y:S01]  /*2190*/  VIADDMNMX R14, R125.reuse, 0x48, R24.reuse, PT ;  /* 0x000000487d0e7846 */ /* 0x140fe20003800118 */
[----:B------:R-:W-:Y:S01]  /*21a0*/  IMAD R32, R38, 0x4, R41 ;  /* 0x0000000426207824 */ /* 0x000fe200078e0229 */
[----:B------:R-:W-:Y:S01]  /*21b0*/  VIADDMNMX R16, R125, 0x58, R24, PT ;  /* 0x000000587d107846 */ /* 0x000fe20003800118 */
[----:B------:R-:W-:Y:S01]  /*21c0*/  IMAD R26, R5, 0x4c, R4 ;  /* 0x0000004c051a7824 */ /* 0x000fe200078e0204 */
[C---:B------:R-:W-:Y:S01]  /*21d0*/  VIADDMNMX R17, R125.reuse, 0x60, R24, PT ;  /* 0x000000607d117846 */ /* 0x040fe20003800118 */
[----:B------:R-:W-:Y:S01]  /*21e0*/  IMAD R44, R14, 0x4c, R4 ;  /* 0x0000004c0e2c7824 */ /* 0x000fe200078e0204 */
[----:B------:R-:W-:Y:S01]  /*21f0*/  VIADDMNMX R19, R125, 0x70, R24, PT ;  /* 0x000000707d137846 */ /* 0x000fe20003800118 */
[----:B------:R-:W-:Y:S01]  /*2200*/  IMAD R50, R16, 0x4c, R4 ;  /* 0x0000004c10327824 */ /* 0x000fe200078e0204 */
[----:B------:R-:W-:Y:S01]  /*2210*/  VIADDMNMX R23, R23, 0x60, R24, PT ;  /* 0x0000006017177846 */ /* 0x000fe20003800118 */
[----:B------:R-:W-:Y:S01]  /*2220*/  IMAD R52, R17, 0x4c, R4 ;  /* 0x0000004c11347824 */ /* 0x000fe200078e0204 */
[----:B------:R-:W-:Y:S01]  /*2230*/  VIADDMNMX R24, R125, 0x78, R24, PT ;  /* 0x000000787d187846 */ /* 0x000fe20003800118 */
[--C-:B------:R-:W-:Y:S01]  /*2240*/  IMAD R56, R19, 0x4c, R4.reuse ;  /* 0x0000004c13387824 */ /* 0x100fe200078e0204 */
[----:B------:R-:W-:Y:S01]  /*2250*/  SHF.R.S32.HI R58, RZ, 0x1f, R45 ;  /* 0x0000001fff3a7819 */ /* 0x000fe2000001142d */
[--C-:B------:R-:W-:Y:S01]  /*2260*/  IMAD R26, R26, 0x4, R41.reuse ;  /* 0x000000041a1a7824 */ /* 0x100fe200078e0229 */
[----:B------:R-:W-:Y:S01]  /*2270*/  LOP3.LUT R131, R124, 0x7, RZ, 0xc0, !PT ;  /* 0x000000077c837812 */ /* 0x000fe200078ec0ff */
[----:B------:R-:W-:Y:S01]  /*2280*/  IMAD R4, R24, 0x4c, R4 ;  /* 0x0000004c18047824 */ /* 0x000fe200078e0204 */
[-C--:B------:R-:W-:Y:S01]  /*2290*/  LEA R27, R28, R41.reuse, 0x2 ;  /* 0x000000291c1b7211 */ /* 0x080fe200078e10ff */
[--C-:B------:R-:W-:Y:S01]  /*22a0*/  IMAD R28, R30, 0x4, R41.reuse ;  /* 0x000000041e1c7824 */ /* 0x100fe200078e0229 */
[----:B------:R-:W-:Y:S01]  /*22b0*/  LEA R30, R34, R41, 0x2 ;  /* 0x00000029221e7211 */ /* 0x000fe200078e10ff */
[----:B------:R-:W-:Y:S01]  /*22c0*/  IMAD R34, R42, 0x4, R41 ;  /* 0x000000042a227824 */ /* 0x000fe200078e0229 */
[----:B------:R-:W-:Y:S01]  /*22d0*/  LEA.HI.X R42, R45, R43, R58, 0x2, P4 ;  /* 0x0000002b2d2a7211 */ /* 0x000fe200020f143a */
[--C-:B------:R-:W-:Y:S01]  /*22e0*/  IMAD R45, R21, 0x4c, R131.reuse ;  /* 0x0000004c152d7824 */ /* 0x100fe200078e0283 */
[-C--:B------:R-:W-:Y:S01]  /*22f0*/  LEA R33, R40, R41.reuse, 0x2 ;  /* 0x0000002928217211 */ /* 0x080fe200078e10ff */
[--C-:B------:R-:W-:Y:S01]  /*2300*/  IMAD R49, R22, 0x4c, R131.reuse ;  /* 0x0000004c16317824 */ /* 0x100fe200078e0283 */
[-C--:B------:R-:W-:Y:S01]  /*2310*/  LEA R36, R48, R41.reuse, 0x2 ;  /* 0x0000002930247211 */ /* 0x080fe200078e10ff */
[--C-:B------:R-:W-:Y:S01]  /*2320*/  IMAD R43, R20, 0x4c, R131.reuse ;  /* 0x0000004c142b7824 */ /* 0x100fe200078e0283 */
[----:B------:R-:W-:Y:S01]  /*2330*/  LEA R39, R54, R41, 0x2 ;  /* 0x0000002936277211 */ /* 0x000fe200078e10ff */
[----:B------:R-:W-:Y:S01]  /*2340*/  IMAD R51, R23, 0x4c, R131 ;  /* 0x0000004c17337824 */ /* 0x000fe200078e0283 */
[----:B------:R-:W-:Y:S01]  /*2350*/  LOP3.LUT R130, R124, 0x3, RZ, 0xc0, !PT ;  /* 0x000000037c827812 */ /* 0x000fe200078ec0ff */
[--C-:B------:R-:W-:Y:S01]  /*2360*/  IMAD R35, R44, 0x4, R41.reuse ;  /* 0x000000042c237824 */ /* 0x100fe200078e0229 */
[----:B------:R-:W-:Y:S01]  /*2370*/  MOV R192, RZ ;  /* 0x000000ff00c07202 */ /* 0x000fe20000000f00 */
[----:B------:R-:W-:-:S02]  /*2380*/  IMAD R37, R50, 0x4, R41 ;  /* 0x0000000432257824 */ /* 0x000fc400078e0229 */
[--C-:B------:R-:W-:Y:S02]  /*2390*/  IMAD R38, R52, 0x4, R41.reuse ;  /* 0x0000000434267824 */ /* 0x100fe400078e0229 */
[--C-:B------:R-:W-:Y:S02]  /*23a0*/  IMAD R40, R56, 0x4, R41.reuse ;  /* 0x0000000438287824 */ /* 0x100fe400078e0229 */
[----:B------:R-:W-:Y:S02]  /*23b0*/  IMAD R41, R4, 0x4, R41 ;  /* 0x0000000404297824 */ /* 0x000fe400078e0229 */
[--C-:B------:R-:W-:Y:S01]  /*23c0*/  IMAD R44, R45, 0x4, R136.reuse ;  /* 0x000000042d2c7824 */ /* 0x100fe200078e0288 */
[----:B------:R-:W-:Y:S01]  /*23d0*/  LEA R45, R49, R136, 0x2 ;  /* 0x00000088312d7211 */ /* 0x000fe200078e10ff */
[--C-:B------:R-:W-:Y:S02]  /*23e0*/  IMAD R43, R43, 0x4, R136.reuse ;  /* 0x000000042b2b7824 */ /* 0x100fe400078e0288 */
[----:B-1--4-:R-:W-:-:S07]  /*23f0*/  IMAD R4, R51, 0x4, R136 ;  /* 0x0000000433047824 */ /* 0x012fce00078e0288 */
.L_x_1612:
[----:B------:R-:W-:Y:S01]  /*2400*/  IMAD R50, R5, UR9, RZ ;  /* 0x0000000905327c24 */ /* 0x000fe2000f8e02ff */
[----:B------:R-:W-:Y:S01]  /*2410*/  SHF.R.U32.HI R140, RZ, 0x2, R124 ;  /* 0x00000002ff8c7819 */ /* 0x000fe2000001167c */
[----:B------:R-:W-:Y:S01]  /*2420*/  IMAD.WIDE.U32 R48, R130, 0x4, R236 ;  /* 0x0000000482307825 */ /* 0x000fe200078e00ec */
[----:B------:R-:W-:Y:S02]  /*2430*/  SHF.R.S32.HI R56, RZ, 0x1f, R129 ;  /* 0x0000001fff387819 */ /* 0x000fe40000011481 */
[--C-:B------:R-:W-:Y:S02]  /*2440*/  SHF.R.S32.HI R51, RZ, 0x1f, R50.reuse ;  /* 0x0000001fff337819 */ /* 0x100fe40000011432 */
[----:B------:R-:W-:Y:S02]  /*2450*/  IADD3 R53, P4, P5, R129, R140, R50 ;  /* 0x0000008c81357210 */ /* 0x000fe40007d9e032 */
[----:B------:R-:W-:Y:S02]  /*2460*/  IADD3 R48, P6, PT, R48, 0x4, RZ ;  /* 0x0000000430307810 */ /* 0x000fe40007fde0ff */
[----:B------:R-:W-:-:S03]  /*2470*/  IADD3.X R51, PT, PT, R56, RZ, R51, P4, P5 ;  /* 0x000000ff38337210 */ /* 0x000fc600027ea433 */
[----:B------:R-:W-:Y:S02]  /*2480*/  IMAD.X R49, RZ, RZ, R49, P6 ;  /* 0x000000ffff317224 */ /* 0x000fe400030e0631 */
[----:B------:R-:W-:Y:S02]  /*2490*/  IMAD R55, R51, 0x12, RZ ;  /* 0x0000001233377824 */ /* 0x000fe400078e02ff */
[----:B------:R-:W-:-:S05]  /*24a0*/  IMAD.WIDE.U32 R50, R53, 0x12, R48 ;  /* 0x0000001235327825 */ /* 0x000fca00078e0030 */
[----:B------:R-:W-:Y:S01]  /*24b0*/  IADD3 R51, PT, PT, R51, R55, RZ ;  /* 0x0000003733337210 */ /* 0x000fe20007ffe0ff */
[----:B------:R-:W-:-:S04]  /*24c0*/  IMAD R52, R6, UR9, RZ ;  /* 0x0000000906347c24 */ /* 0x000fc8000f8e02ff */
[----:B------:R-:W2:Y:S04]  /*24d0*/  LDG.E.U16.CONSTANT R78, desc[UR6][R50.64+-0x2] ;  /* 0xfffffe06324e7981 */ /* 0x000ea8000c1e9500 */
[----:B------:R0:W2:Y:S01]  /*24e0*/  LDG.E.U16.CONSTANT R81, desc[UR6][R50.64] ;  /* 0x0000000632517981 */ /* 0x0000a2000c1e9500 */
[--C-:B------:R-:W-:Y:S02]  /*24f0*/  SHF.R.S32.HI R53, RZ, 0x1f, R52.reuse ;  /* 0x0000001fff357819 */ /* 0x100fe40000011434 */
[----:B------:R-:W-:Y:S01]  /*2500*/  IADD3 R55, P4, P5, R129, R140, R52 ;  /* 0x0000008c81377210 */ /* 0x000fe20007d9e034 */
[----:B------:R-:W-:-:S03]  /*2510*/  IMAD R52, R7, UR9, RZ ;  /* 0x0000000907347c24 */ /* 0x000fc6000f8e02ff */
[----:B------:R-:W-:Y:S01]  /*2520*/  IADD3.X R53, PT, PT, R56, RZ, R53, P4, P5 ;  /* 0x000000ff38357210 */ /* 0x000fe200027ea435 */
[----:B0-----:R-:W-:Y:S01]  /*2530*/  IMAD.WIDE.U32 R50, R55, 0x12, R48 ;  /* 0x0000001237327825 */ /* 0x001fe200078e0030 */
[----:B------:R-:W-:-:S03]  /*2540*/  IADD3 R55, P4, P5, R129, R140, R52 ;  /* 0x0000008c81377210 */ /* 0x000fc60007d9e034 */
[----:B------:R-:W-:-:S04]  /*2550*/  IMAD R53, R53, 0x12, RZ ;  /* 0x0000001235357824 */ /* 0x000fc800078e02ff */
[----:B------:R-:W-:Y:S01]  /*2560*/  IMAD.IADD R51, R51, 0x1, R53 ;  /* 0x0000000133337824 */ /* 0x000fe200078e0235 */
[----:B------:R-:W-:-:S04]  /*2570*/  SHF.R.S32.HI R53, RZ, 0x1f, R52 ;  /* 0x0000001fff357819 */ /* 0x000fc80000011434 */
[----:B------:R-:W3:Y:S04]  /*2580*/  LDG.E.U16.CONSTANT R66, desc[UR6][R50.64+-0x2] ;  /* 0xfffffe0632427981 */ /* 0x000ee8000c1e9500 */
[----:B------:R0:W3:Y:S01]  /*2590*/  LDG.E.U16.CONSTANT R67, desc[UR6][R50.64] ;  /* 0x0000000632437981 */ /* 0x0000e2000c1e9500 */
[----:B------:R-:W-:Y:S01]  /*25a0*/  IADD3.X R53, PT, PT, R56, RZ, R53, P4, P5 ;  /* 0x000000ff38357210 */ /* 0x000fe200027ea435 */
[----:B------:R-:W-:-:S04]  /*25b0*/  IMAD R52, R8, UR9, RZ ;  /* 0x0000000908347c24 */ /* 0x000fc8000f8e02ff */
[----:B------:R-:W-:Y:S02]  /*25c0*/  IMAD R53, R53, 0x12, RZ ;  /* 0x0000001235357824 */ /* 0x000fe400078e02ff */
[----:B0-----:R-:W-:-:S04]  /*25d0*/  IMAD.WIDE.U32 R50, R55, 0x12, R48 ;  /* 0x0000001237327825 */ /* 0x001fc800078e0030 */
[----:B------:R-:W-:-:S05]  /*25e0*/  IMAD.IADD R51, R51, 0x1, R53 ;  /* 0x0000000133337824 */ /* 0x000fca00078e0235 */
[----:B------:R-:W4:Y:S04]  /*25f0*/  LDG.E.U16.CONSTANT R68, desc[UR6][R50.64+-0x2] ;  /* 0xfffffe0632447981 */ /* 0x000f28000c1e9500 */
[----:B------:R0:W4:Y:S01]  /*2600*/  LDG.E.U16.CONSTANT R69, desc[UR6][R50.64] ;  /* 0x0000000632457981 */ /* 0x000122000c1e9500 */
[--C-:B------:R-:W-:Y:S02]  /*2610*/  SHF.R.S32.HI R53, RZ, 0x1f, R52.reuse ;  /* 0x0000001fff357819 */ /* 0x100fe40000011434 */
[----:B------:R-:W-:Y:S01]  /*2620*/  IADD3 R55, P4, P5, R129, R140, R52 ;  /* 0x0000008c81377210 */ /* 0x000fe20007d9e034 */
[----:B------:R-:W-:-:S03]  /*2630*/  IMAD R52, R9, UR9, RZ ;  /* 0x0000000909347c24 */ /* 0x000fc6000f8e02ff */
[----:B------:R-:W-:Y:S01]  /*2640*/  IADD3.X R53, PT, PT, R56, RZ, R53, P4, P5 ;  /* 0x000000ff38357210 */ /* 0x000fe200027ea435 */
[----:B0-----:R-:W-:Y:S01]  /*2650*/  IMAD.WIDE.U32 R50, R55, 0x12, R48 ;  /* 0x0000001237327825 */ /* 0x001fe200078e0030 */
[----:B------:R-:W-:-:S03]  /*2660*/  IADD3 R55, P4, P5, R129, R140, R52 ;  /* 0x0000008c81377210 */ /* 0x000fc60007d9e034 */
[----:B------:R-:W-:-:S05]  /*2670*/  IMAD R53, R53, 0x12, RZ ;  /* 0x0000001235357824 */ /* 0x000fca00078e02ff */
[----:B------:R-:W-:Y:S02]  /*2680*/  IADD3 R51, PT, PT, R51, R53, RZ ;  /* 0x0000003533337210 */ /* 0x000fe40007ffe0ff */
[----:B------:R-:W-:-:S03]  /*2690*/  SHF.R.S32.HI R53, RZ, 0x1f, R52 ;  /* 0x0000001fff357819 */ /* 0x000fc60000011434 */
[----:B------:R-:W5:Y:S01]  /*26a0*/  LDG.E.U16.CONSTANT R70, desc[UR6][R50.64+-0x2] ;  /* 0xfffffe0632467981 */ /* 0x000f62000c1e9500 */
[----:B------:R-:W-:-:S03]  /*26b0*/  IADD3.X R53, PT, PT, R56, RZ, R53, P4, P5 ;  /* 0x000000ff38357210 */ /* 0x000fc600027ea435 */
[----:B------:R0:W5:Y:S01]  /*26c0*/  LDG.E.U16.CONSTANT R71, desc[UR6][R50.64] ;  /* 0x0000000632477981 */ /* 0x000162000c1e9500 */
[----:B------:R-:W-:Y:S02]  /*26d0*/  IMAD R52, R10, UR9, RZ ;  /* 0x000000090a347c24 */ /* 0x000fe4000f8e02ff */
[----:B------:R-:W-:Y:S02]  /*26e0*/  IMAD R53, R53, 0x12, RZ ;  /* 0x0000001235357824 */ /* 0x000fe400078e02ff */
[----:B0-----:R-:W-:Y:S01]  /*26f0*/  IMAD.WIDE.U32 R50, R55, 0x12, R48 ;  /* 0x0000001237327825 */ /* 0x001fe200078e0030 */
[----:B------:R-:W-:-:S03]  /*2700*/  IADD3 R55, P4, P5, R129, R140, R52 ;  /* 0x0000008c81377210 */ /* 0x000fc60007d9e034 */
[----:B------:R-:W-:Y:S01]  /*2710*/  IMAD.IADD R51, R51, 0x1, R53 ;  /* 0x0000000133337824 */ /* 0x000fe200078e0235 */
[----:B------:R-:W-:Y:S01]  /*2720*/  SHF.R.S32.HI R53, RZ, 0x1f, R52 ;  /* 0x0000001fff357819 */ /* 0x000fe20000011434 */
[----:B------:R-:W-:-:S03]  /*2730*/  IMAD R52, R11, UR9, RZ ;  /* 0x000000090b347c24 */ /* 0x000fc6000f8e02ff */
[----:B------:R-:W-:Y:S01]  /*2740*/  IADD3.X R53, PT, PT, R56, RZ, R53, P4, P5 ;  /* 0x000000ff38357210 */ /* 0x000fe200027ea435 */
[----:B------:R-:W5:Y:S04]  /*2750*/  LDG.E.U16.CONSTANT R74, desc[UR6][R50.64+-0x2] ;  /* 0xfffffe06324a7981 */ /* 0x000f68000c1e9500 */
[----:B------:R0:W5:Y:S01]  /*2760*/  LDG.E.U16.CONSTANT R75, desc[UR6][R50.64] ;  /* 0x00000006324b7981 */ /* 0x000162000c1e9500 */
[----:B------:R-:W-:Y:S01]  /*2770*/  IMAD R57, R53, 0x12, RZ ;  /* 0x0000001235397824 */ /* 0x000fe200078e02ff */
[----:B------:R-:W-:Y:S01]  /*2780*/  SHF.R.S32.HI R53, RZ, 0x1f, R52 ;  /* 0x0000001fff357819 */ /* 0x000fe20000011434 */
[----:B0-----:R-:W-:Y:S01]  /*2790*/  IMAD.WIDE.U32 R50, R55, 0x12, R48 ;  /* 0x0000001237327825 */ /* 0x001fe200078e0030 */
[----:B------:R-:W-:-:S03]  /*27a0*/  IADD3 R55, P4, P5, R129, R140, R52 ;  /* 0x0000008c81377210 */ /* 0x000fc60007d9e034 */
[----:B------:R-:W-:Y:S01]  /*27b0*/  IMAD.IADD R51, R51, 0x1, R57 ;  /* 0x0000000133337824 */ /* 0x000fe200078e0239 */
[----:B------:R-:W-:Y:S01]  /*27c0*/  IADD3.X R53, PT, PT, R56, RZ, R53, P4, P5 ;  /* 0x000000ff38357210 */ /* 0x000fe200027ea435 */
[----:B------:R-:W-:-:S03]  /*27d0*/  IMAD R52, R23, UR9, RZ ;  /* 0x0000000917347c24 */ /* 0x000fc6000f8e02ff */
[----:B------:R-:W5:Y:S01]  /*27e0*/  LDG.E.U16.CONSTANT R76, desc[UR6][R50.64+-0x2] ;  /* 0xfffffe06324c7981 */ /* 0x000f62000c1e9500 */
[----:B------:R-:W-:Y:S01]  /*27f0*/  IMAD R53, R53, 0x12, RZ ;  /* 0x0000001235357824 */ /* 0x000fe200078e02ff */
[----:B------:R-:W-:Y:S02]  /*2800*/  IADD3 R93, P4, P5, R129, R131, R52 ;  /* 0x00000083815d7210 */ /* 0x000fe40007d9e034 */
[----:B------:R0:W5:Y:S01]  /*2810*/  LDG.E.U16.CONSTANT R77, desc[UR6][R50.64] ;  /* 0x00000006324d7981 */ /* 0x000162000c1e9500 */
[----:B------:R-:W-:Y:S02]  /*2820*/  IMAD R54, R22, UR9, RZ ;  /* 0x0000000916367c24 */ /* 0x000fe4000f8e02ff */
[----:B0-----:R-:W-:Y:S01]  /*2830*/  IMAD.WIDE.U32 R50, R55, 0x12, R48 ;  /* 0x0000001237327825 */ /* 0x001fe200078e0030 */
[----:B------:R-:W-:Y:S02]  /*2840*/  SHF.R.S32.HI R55, RZ, 0x1f, R52 ;  /* 0x0000001fff377819 */ /* 0x000fe40000011434 */
[----:B------:R-:W-:-:S02]  /*2850*/  SHF.R.S32.HI R57, RZ, 0x1f, R54 ;  /* 0x0000001fff397819 */ /* 0x000fc40000011436 */
[----:B------:R-:W-:Y:S01]  /*2860*/  IADD3 R51, PT, PT, R51, R53, RZ ;  /* 0x0000003533337210 */ /* 0x000fe20007ffe0ff */
[----:B------:R-:W-:Y:S01]  /*2870*/  IMAD R53, R12, UR9, RZ ;  /* 0x000000090c357c24 */ /* 0x000fe2000f8e02ff */
[C---:B------:R-:W-:Y:S02]  /*2880*/  IADD3.X R92, PT, PT, R56.reuse, RZ, R55, P4, P5 ;  /* 0x000000ff385c7210 */ /* 0x040fe400027ea437 */
[----:B------:R-:W-:Y:S01]  /*2890*/  IADD3 R73, P4, P5, R129, R131, R54 ;  /* 0x0000008381497210 */ /* 0x000fe20007d9e036 */
[----:B------:R-:W-:Y:S01]  /*28a0*/  IMAD R52, R21, UR9, RZ ;  /* 0x0000000915347c24 */ /* 0x000fe2000f8e02ff */
[----:B------:R-:W-:Y:S01]  /*28b0*/  SHF.R.S32.HI R59, RZ, 0x1f, R53 ;  /* 0x0000001fff3b7819 */ /* 0x000fe20000011435 */
[----:B------:R-:W5:Y:S01]  /*28c0*/  LDG.E.U16.CONSTANT R79, desc[UR6][R50.64+-0x2] ;  /* 0xfffffe06324f7981 */ /* 0x000f62000c1e9500 */
[----:B------:R-:W-:Y:S02]  /*28d0*/  IADD3.X R72, PT, PT, R56, RZ, R57, P4, P5 ;  /* 0x000000ff38487210 */ /* 0x000fe400027ea439 */
[----:B------:R-:W-:Y:S01]  /*28e0*/  IADD3 R61, P4, P5, R129, R140, R53 ;  /* 0x0000008c813d7210 */ /* 0x000fe20007d9e035 */
[----:B------:R-:W-:Y:S01]  /*28f0*/  IMAD R54, R20, UR9, RZ ;  /* 0x0000000914367c24 */ /* 0x000fe2000f8e02ff */
[----:B------:R-:W-:Y:S01]  /*2900*/  SHF.R.S32.HI R55, RZ, 0x1f, R52 ;  /* 0x0000001fff377819 */ /* 0x000fe20000011434 */
[----:B------:R0:W5:Y:S01]  /*2910*/  LDG.E.U16.CONSTANT R80, desc[UR6][R50.64] ;  /* 0x0000000632507981 */ /* 0x000162000c1e9500 */
[----:B------:R-:W-:-:S02]  /*2920*/  IADD3.X R58, PT, PT, R56, RZ, R59, P4, P5 ;  /* 0x000000ff383a7210 */ /* 0x000fc400027ea43b */
[CC--:B------:R-:W-:Y:S01]  /*2930*/  IADD3 R57, P4, P5, R129.reuse, R131.reuse, R52 ;  /* 0x0000008381397210 */ /* 0x0c0fe20007d9e034 */
[----:B------:R-:W-:Y:S01]  /*2940*/  IMAD R52, R24, UR9, RZ ;  /* 0x0000000918347c24 */ /* 0x000fe2000f8e02ff */
[--C-:B------:R-:W-:Y:S02]  /*2950*/  SHF.R.S32.HI R91, RZ, 0x1f, R54.reuse ;  /* 0x0000001fff5b7819 */ /* 0x100fe40000011436 */
[C---:B------:R-:W-:Y:S02]  /*2960*/  IADD3.X R90, PT, PT, R56.reuse, RZ, R55, P4, P5 ;  /* 0x000000ff385a7210 */ /* 0x040fe400027ea437 */
[----:B------:R-:W-:Y:S01]  /*2970*/  IADD3 R59, P4, P5, R129, R131, R54 ;  /* 0x00000083813b7210 */ /* 0x000fe20007d9e036 */
[----:B------:R-:W-:Y:S01]  /*2980*/  IMAD R53, R13, UR9, RZ ;  /* 0x000000090d357c24 */ /* 0x000fe2000f8e02ff */
[----:B------:R-:W-:Y:S02]  /*2990*/  SHF.R.S32.HI R55, RZ, 0x1f, R52 ;  /* 0x0000001fff377819 */ /* 0x000fe40000011434 */
[----:B------:R-:W-:-:S02]  /*29a0*/  IADD3.X R91, PT, PT, R56, RZ, R91, P4, P5 ;  /* 0x000000ff385b7210 */ /* 0x000fc400027ea45b */
[-C--:B------:R-:W-:Y:S01]  /*29b0*/  IADD3 R109, P4, P5, R129, R140.reuse, R52 ;  /* 0x0000008c816d7210 */ /* 0x080fe20007d9e034 */
[----:B------:R-:W-:Y:S01]  /*29c0*/  IMAD R63, R58, 0x12, RZ ;  /* 0x000000123a3f7824 */ /* 0x000fe200078e02ff */
[----:B------:R-:W-:Y:S01]  /*29d0*/  LOP3.LUT R52, R125, 0x1, RZ, 0xc0, !PT ;  /* 0x000000017d347812 */ /* 0x000fe200078ec0ff */
[----:B0-----:R-:W-:Y:S01]  /*29e0*/  IMAD.WIDE.U32 R50, R61, 0x12, R48 ;  /* 0x000000123d327825 */ /* 0x001fe200078e0030 */
[----:B------:R-:W-:Y:S02]  /*29f0*/  IADD3.X R94, PT, PT, R56, RZ, R55, P4, P5 ;  /* 0x000000ff385e7210 */ /* 0x000fe400027ea437 */
[----:B------:R-:W-:Y:S01]  /*2a00*/  ISETP.NE.U32.AND P4, PT, R52, 0x1, PT ;  /* 0x000000013400780c */ /* 0x000fe20003f85070 */
[----:B------:R-:W-:Y:S01]  /*2a10*/  IMAD.IADD R51, R51, 0x1, R63 ;  /* 0x0000000133337824 */ /* 0x000fe200078e023f */
[--C-:B------:R-:W-:Y:S01]  /*2a20*/  SHF.R.S32.HI R61, RZ, 0x1f, R53.reuse ;  /* 0x0000001fff3d7819 */ /* 0x100fe20000011435 */
[----:B------:R-:W-:Y:S01]  /*2a30*/  IMAD R52, R19, UR9, RZ ;  /* 0x0000000913347c24 */ /* 0x000fe2000f8e02ff */
[----:B------:R-:W-:Y:S01]  /*2a40*/  IADD3 R55, P5, P6, R129, R140, R53 ;  /* 0x0000008c81377210 */ /* 0x000fe20007ebe035 */
[----:B------:R-:W-:Y:S01]  /*2a50*/  IMAD R53, R18, UR9, RZ ;  /* 0x0000000912357c24 */ /* 0x000fe2000f8e02ff */
[----:B------:R-:W5:Y:S02]  /*2a60*/  LDG.E.U16.CONSTANT R82, desc[UR6][R50.64+-0x2] ;  /* 0xfffffe0632527981 */ /* 0x000f64000c1e9500 */
[----:B------:R-:W-:-:S02]  /*2a70*/  IADD3.X R61, PT, PT, R56, RZ, R61, P5, P6 ;  /* 0x000000ff383d7210 */ /* 0x000fc40002fec43d */
[----:B------:R0:W5:Y:S01]  /*2a80*/  LDG.E.U16.CONSTANT R83, desc[UR6][R50.64] ;  /* 0x0000000632537981 */ /* 0x000162000c1e9500 */
[--C-:B------:R-:W-:Y:S02]  /*2a90*/  SHF.R.S32.HI R95, RZ, 0x1f, R52.reuse ;  /* 0x0000001fff5f7819 */ /* 0x100fe40000011434 */
[----:B------:R-:W-:Y:S01]  /*2aa0*/  IADD3 R107, P5, P6, R129, R140, R52 ;  /* 0x0000008c816b7210 */ /* 0x000fe20007ebe034 */
[----:B------:R-:W-:-:S03]  /*2ab0*/  IMAD R52, R17, UR9, RZ ;  /* 0x0000000911347c24 */ /* 0x000fc6000f8e02ff */
[C---:B------:R-:W-:Y:S02]  /*2ac0*/  IADD3.X R95, PT, PT, R56.reuse, RZ, R95, P5, P6 ;  /* 0x000000ff385f7210 */ /* 0x040fe40002fec45f */
[-C--:B------:R-:W-:Y:S01]  /*2ad0*/  IADD3 R105, P5, P6, R129, R140.reuse, R53 ;  /* 0x0000008c81697210 */ /* 0x080fe20007ebe035 */
[----:B0-----:R-:W-:Y:S01]  /*2ae0*/  IMAD.WIDE.U32 R50, R55, 0x12, R48 ;  /* 0x0000001237327825 */ /* 0x001fe200078e0030 */
[----:B------:R-:W-:Y:S02]  /*2af0*/  SHF.R.S32.HI R55, RZ, 0x1f, R53 ;  /* 0x0000001fff377819 */ /* 0x000fe40000011435 */
[--C-:B------:R-:W-:Y:S01]  /*2b00*/  SHF.R.S32.HI R97, RZ, 0x1f, R52.reuse ;  /* 0x0000001fff617819 */ /* 0x100fe20000011434 */
[----:B------:R-:W-:Y:S01]  /*2b10*/  IMAD R61, R61, 0x12, RZ ;  /* 0x000000123d3d7824 */ /* 0x000fe200078e02ff */
[----:B------:R-:W-:Y:S01]  /*2b20*/  IADD3.X R96, PT, PT, R56, RZ, R55, P5, P6 ;  /* 0x000000ff38607210 */ /* 0x000fe20002fec437 */
[----:B------:R-:W-:Y:S01]  /*2b30*/  IMAD R53, R16, UR9, RZ ;  /* 0x0000000910357c24 */ /* 0x000fe2000f8e02ff */
[----:B------:R-:W-:Y:S01]  /*2b40*/  IADD3 R103, P5, P6, R129, R140, R52 ;  /* 0x0000008c81677210 */ /* 0x000fe20007ebe034 */
[----:B------:R-:W-:-:S02]  /*2b50*/  IMAD.IADD R51, R51, 0x1, R61 ;  /* 0x0000000133337824 */ /* 0x000fc400078e023d */
[----:B------:R-:W-:Y:S01]  /*2b60*/  IMAD R54, R14, UR9, RZ ;  /* 0x000000090e367c24 */ /* 0x000fe2000f8e02ff */
[C---:B------:R-:W-:Y:S02]  /*2b70*/  IADD3.X R97, PT, PT, R56.reuse, RZ, R97, P5, P6 ;  /* 0x000000ff38617210 */ /* 0x040fe40002fec461 */
[--C-:B------:R-:W-:Y:S01]  /*2b80*/  SHF.R.S32.HI R55, RZ, 0x1f, R53.reuse ;  /* 0x0000001fff377819 */ /* 0x100fe20000011435 */
[----:B------:R-:W5:Y:S01]  /*2b90*/  LDG.E.U16.CONSTANT R84, desc[UR6][R50.64+-0x2] ;  /* 0xfffffe0632547981 */ /* 0x000f62000c1e9500 */
[CC--:B------:R-:W-:Y:S02]  /*2ba0*/  IADD3 R89, P5, P6, R129.reuse, R140.reuse, R53 ;  /* 0x0000008c81597210 */ /* 0x0c0fe40007ebe035 */
[--C-:B------:R-:W-:Y:S01]  /*2bb0*/  SHF.R.S32.HI R53, RZ, 0x1f, R54.reuse ;  /* 0x0000001fff357819 */ /* 0x100fe20000011436 */
[----:B------:R0:W5:Y:S01]  /*2bc0*/  LDG.E.U16.CONSTANT R85, desc[UR6][R50.64] ;  /* 0x0000000632557981 */ /* 0x000162000c1e9500 */
[----:B------:R-:W-:Y:S02]  /*2bd0*/  IADD3.X R98, PT, PT, R56, RZ, R55, P5, P6 ;  /* 0x000000ff38627210 */ /* 0x000fe40002fec437 */
[----:B------:R-:W-:Y:S01]  /*2be0*/  IADD3 R61, P5, P6, R129, R140, R54 ;  /* 0x0000008c813d7210 */ /* 0x000fe20007ebe036 */
[----:B------:R-:W-:-:S03]  /*2bf0*/  IMAD R52, R15, UR9, RZ ;  /* 0x000000090f347c24 */ /* 0x000fc6000f8e02ff */
[----:B------:R-:W-:Y:S02]  /*2c00*/  IADD3.X R53, PT, PT, R56, RZ, R53, P5, P6 ;  /* 0x000000ff38357210 */ /* 0x000fe40002fec435 */
[--C-:B------:R-:W-:Y:S02]  /*2c10*/  SHF.R.S32.HI R63, RZ, 0x1f, R52.reuse ;  /* 0x0000001fff3f7819 */ /* 0x100fe40000011434 */
[----:B------:R-:W-:Y:S01]  /*2c20*/  IADD3 R65, P5, P6, R129, R140, R52 ;  /* 0x0000008c81417210 */ /* 0x000fe20007ebe034 */
[----:B------:R-:W-:Y:S02]  /*2c30*/  IMAD R87, R53, 0x12, RZ ;  /* 0x0000001235577824 */ /* 0x000fe400078e02ff */
[----:B------:R-:W-:-:S04]  /*2c40*/  IMAD.WIDE.U32 R52, R61, 0x12, R48 ;  /* 0x000000123d347825 */ /* 0x000fc800078e0030 */
[----:B------:R-:W-:Y:S01]  /*2c50*/  IMAD.IADD R53, R53, 0x1, R87 ;  /* 0x0000000135357824 */ /* 0x000fe200078e0257 */
[----:B0-----:R-:W-:Y:S01]  /*2c60*/  MOV R51, RZ ;  /* 0x000000ff00337202 */ /* 0x001fe20000000f00 */
[----:B------:R-:W-:-:S03]  /*2c70*/  IMAD.WIDE R54, R133, R47, RZ ;  /* 0x0000002f85367225 */ /* 0x000fc600078e02ff */
[----:B------:R-:W5:Y:S04]  /*2c80*/  LDG.E.U16.CONSTANT R86, desc[UR6][R52.64+-0x2] ;  /* 0xfffffe0634567981 */ /* 0x000f68000c1e9500 */
[----:B------:R0:W5:Y:S01]  /*2c90*/  LDG.E.U16.CONSTANT R87, desc[UR6][R52.64] ;  /* 0x0000000634577981 */ /* 0x000162000c1e9500 */
[----:B------:R-:W-:Y:S01]  /*2ca0*/  IMAD.MOV.U32 R50, RZ, RZ, R137 ;  /* 0x000000ffff327224 */ /* 0x000fe200078e0089 */
[----:B------:R-:W-:Y:S01]  /*2cb0*/  LOP3.LUT R60, R124, 0xf, RZ, 0xc0, !PT ;  /* 0x0000000f7c3c7812 */ /* 0x000fe200078ec0ff */
[----:B------:R-:W-:Y:S01]  /*2cc0*/  IMAD R55, R55, 0x9, RZ ;  /* 0x0000000937377824 */ /* 0x000fe200078e02ff */
[----:B------:R-:W-:Y:S01]  /*2cd0*/  LOP3.LUT R61, R140, 0xfc, RZ, 0xc0, !PT ;  /* 0x000000fc8c3d7812 */ /* 0x000fe200078ec0ff */
[----:B------:R-:W-:Y:S01]  /*2ce0*/  IMAD.WIDE.U32 R50, R54, 0x9, R50 ;  /* 0x0000000936327825 */ /* 0x000fe200078e0032 */
[----:B------:R-:W-:-:S02]  /*2cf0*/  IADD3.X R56, PT, PT, R56, RZ, R63, P5, P6 ;  /* 0x000000ff38387210 */ /* 0x000fc40002fec43f */
[----:B------:R-:W-:Y:S02]  /*2d00*/  SHF.L.U32 R54, R125, 0x4, RZ ;  /* 0x000000047d367819 */ /* 0x000fe400000006ff */
[----:B------:R-:W-:Y:S01]  /*2d10*/  IADD3 R58, PT, PT, R136, 0x200, RZ ;  /* 0x00000200883a7810 */ /* 0x000fe20007ffe0ff */
[----:B------:R-:W-:Y:S01]  /*2d20*/  IMAD.IADD R51, R51, 0x1, R55 ;  /* 0x0000000133337824 */ /* 0x000fe200078e0237 */
[----:B------:R-:W-:Y:S01]  /*2d30*/  LOP3.LUT R183, R54, 0x3fe0, RZ, 0xc0, !PT ;  /* 0x00003fe036b77812 */ /* 0x000fe200078ec0ff */
[----:B------:R-:W-:Y:S02]  /*2d40*/  VIADD R139, R136, 0x680 ;  /* 0x00000680888b7836 */ /* 0x000fe40000000000 */
[----:B------:R-:W-:Y:S01]  /*2d50*/  IMAD R60, R60, 0x4c, R61 ;  /* 0x0000004c3c3c7824 */ /* 0x000fe200078e023d */
[----:B------:R-:W-:Y:S01]  /*2d60*/  LOP3.LUT R61, R125, 0x3fe, RZ, 0xc0, !PT ;  /* 0x000003fe7d3d7812 */ /* 0x000fe200078ec0ff */
[----:B------:R-:W-:Y:S02]  /*2d70*/  IMAD R111, R56, 0x12, RZ ;  /* 0x00000012386f7824 */ /* 0x000fe400078e02ff */
[----:B------:R-:W-:-:S04]  /*2d80*/  IMAD.WIDE.U32 R54, R65, 0x12, R48 ;  /* 0x0000001241367825 */ /* 0x000fc800078e0030 */
[----:B------:R-:W-:Y:S01]  /*2d90*/  @P4 IMAD.MOV R139, RZ, RZ, R58 ;  /* 0x000000ffff8b4224 */ /* 0x000fe200078e023a */
[----:B------:R-:W-:Y:S01]  /*2da0*/  LEA R64, P4, R50, R25, 0x2 ;  /* 0x0000001932407211 */ /* 0x000fe200078810ff */
[C---:B------:R-:W-:Y:S01]  /*2db0*/  IMAD R63, R140.reuse, 0x8, R130 ;  /* 0x000000088c3f7824 */ /* 0x040fe200078e0282 */
[----:B------:R-:W-:Y:S01]  /*2dc0*/  IADD3 R183, PT, PT, R140, R183, RZ ;  /* 0x000000b78cb77210 */ /* 0x000fe20007ffe0ff */
[----:B------:R-:W-:Y:S01]  /*2dd0*/  IMAD.IADD R55, R55, 0x1, R111 ;  /* 0x0000000137377824 */ /* 0x000fe200078e026f */
[----:B------:R-:W-:Y:S01]  /*2de0*/  LEA.HI.X R65, R50, R42, R51, 0x2, P4 ;  /* 0x0000002a32417211 */ /* 0x000fe200020f1433 */
[----:B------:R-:W-:Y:S02]  /*2df0*/  IMAD R140, R140, 0x1c, R63 ;  /* 0x0000001c8c8c7824 */ /* 0x000fe400078e023f */
[----:B------:R-:W-:Y:S01]  /*2e00*/  IMAD R99, R61, 0x4c0, R60 ;  /* 0x000004c03d637824 */ /* 0x000fe200078e023c */
[----:B------:R-:W5:Y:S01]  /*2e10*/  LDG.E.U16.CONSTANT R88, desc[UR6][R54.64+-0x2] ;  /* 0xfffffe0636587981 */ /* 0x000f62000c1e9500 */
[--C-:B0-----:R-:W-:Y:S01]  /*2e20*/  IMAD.WIDE.U32 R52, R109, 0x12, R48.reuse ;  /* 0x000000126d347825 */ /* 0x101fe200078e0030 */
[----:B------:R-:W0:Y:S03]  /*2e30*/  S2R R101, SR_SWINHI ;  /* 0x0000000000657919 */ /* 0x000e260000002f00 */
[--C-:B------:R-:W-:Y:S01]  /*2e40*/  IMAD.WIDE.U32 R50, R107, 0x12, R48.reuse ;  /* 0x000000126b327825 */ /* 0x100fe200078e0030 */
[----:B------:R-:W5:Y:S03]  /*2e50*/  LDG.E.CONSTANT R156, desc[UR6][R64.64] ;  /* 0x00000006409c7981 */ /* 0x000f66000c1e9900 */
[--C-:B------:R-:W-:Y:S01]  /*2e60*/  IMAD.WIDE.U32 R62, R105, 0x12, R48.reuse ;  /* 0x00000012693e7825 */ /* 0x100fe200078e0030 */
[----:B------:R-:W5:Y:S03]  /*2e70*/  LDG.E.CONSTANT R152, desc[UR6][R64.64+0x400] ;  /* 0x0004000640987981 */ /* 0x000f66000c1e9900 */
[--C-:B------:R-:W-:Y:S01]  /*2e80*/  IMAD.WIDE.U32 R60, R103, 0x12, R48.reuse ;  /* 0x00000012673c7825 */ /* 0x100fe200078e0030 */
[----:B------:R-:W5:Y:S03]  /*2e90*/  LDG.E.CONSTANT R150, desc[UR6][R64.64+0x800] ;  /* 0x0008000640967981 */ /* 0x000f66000c1e9900 */
[----:B------:R-:W-:-:S02]  /*2ea0*/  IMAD.WIDE.U32 R48, R89, 0x12, R48 ;  /* 0x0000001259307825 */ /* 0x000fc400078e0030 */
[----:B------:R1:W5:Y:S02]  /*2eb0*/  LDG.E.U16.CONSTANT R89, desc[UR6][R54.64] ;  /* 0x0000000636597981 */ /* 0x000364000c1e9500 */
[----:B------:R-:W-:Y:S02]  /*2ec0*/  IMAD R107, R98, 0x12, RZ ;  /* 0x00000012626b7824 */ /* 0x000fe400078e02ff */
[----:B------:R-:W-:Y:S01]  /*2ed0*/  IMAD R105, R91, 0x12, RZ ;  /* 0x000000125b697824 */ /* 0x000fe200078e02ff */
[----:B------:R-:W5:Y:S01]  /*2ee0*/  LDG.E.CONSTANT R146, desc[UR6][R64.64+0xc00] ;  /* 0x000c000640927981 */ /* 0x000f62000c1e9900 */
[----:B------:R-:W-:Y:S02]  /*2ef0*/  IMAD R91, R72, 0x12, RZ ;  /* 0x00000012485b7824 */ /* 0x000fe400078e02ff */
[----:B------:R-:W-:Y:S01]  /*2f00*/  IMAD.IADD R49, R49, 0x1, R107 ;  /* 0x0000000131317824 */ /* 0x000fe200078e026b */
[----:B------:R-:W5:Y:S01]  /*2f10*/  LDG.E.CONSTANT R142, desc[UR6][R64.64+0x1000] ;  /* 0x00100006408e7981 */ /* 0x000f62000c1e9900 */
[----:B-1----:R-:W-:-:S03]  /*2f20*/  IMAD.WIDE.U32 R54, R73, 0x12, R236 ;  /* 0x0000001249367825 */ /* 0x002fc600078e00ec */
[----:B------:R-:W5:Y:S01]  /*2f30*/  LDG.E.CONSTANT R118, desc[UR6][R64.64+0x1400] ;  /* 0x0014000640767981 */ /* 0x000f62000c1e9900 */
[----:B------:R-:W-:Y:S02]  /*2f40*/  IMAD R103, R90, 0x12, RZ ;  /* 0x000000125a677824 */ /* 0x000fe400078e02ff */
[----:B------:R-:W-:Y:S01]  /*2f50*/  IMAD.IADD R55, R55, 0x1, R91 ;  /* 0x0000000137377824 */ /* 0x000fe200078e025b */
[----:B------:R-:W5:Y:S04]  /*2f60*/  LDG.E.U16.CONSTANT R90, desc[UR6][R48.64+-0x2] ;  /* 0xfffffe06305a7981 */ /* 0x000f68000c1e9500 */
[----:B------:R1:W5:Y:S01]  /*2f70*/  LDG.E.U16.CONSTANT R91, desc[UR6][R48.64] ;  /* 0x00000006305b7981 */ /* 0x000362000c1e9500 */
[----:B------:R-:W-:Y:S02]  /*2f80*/  IMAD R97, R97, 0x12, RZ ;  /* 0x0000001261617824 */ /* 0x000fe400078e02ff */
[----:B------:R-:W-:Y:S01]  /*2f90*/  IMAD R95, R95, 0x12, RZ ;  /* 0x000000125f5f7824 */ /* 0x000fe200078e02ff */
[----:B------:R-:W5:Y:S01]  /*2fa0*/  LDG.E.CONSTANT R116, desc[UR6][R64.64+0x1800] ;  /* 0x0018000640747981 */ /* 0x000f62000c1e9900 */
[----:B------:R-:W-:-:S03]  /*2fb0*/  IMAD.IADD R61, R61, 0x1, R97 ;  /* 0x000000013d3d7824 */ /* 0x000fc600078e0261 */
[----:B------:R-:W5:Y:S01]  /*2fc0*/  LDG.E.CONSTANT R114, desc[UR6][R64.64+0x1c00] ;  /* 0x001c000640727981 */ /* 0x000f62000c1e9900 */
[----:B-1----:R-:W-:-:S03]  /*2fd0*/  IMAD.WIDE.U32 R48, R93, 0x12, R236 ;  /* 0x000000125d307825 */ /* 0x002fc600078e00ec */
[----:B------:R-:W5:Y:S01]  /*2fe0*/  LDG.E.U16.CONSTANT R158, desc[UR6][R60.64] ;  /* 0x000000063c9e7981 */ /* 0x000f62000c1e9500 */
[----:B------:R-:W-:Y:S01]  /*2ff0*/  IMAD R93, R92, 0x12, RZ ;  /* 0x000000125c5d7824 */ /* 0x000fe200078e02ff */
[----:B------:R-:W-:Y:S02]  /*3000*/  MOV R72, R136 ;  /* 0x0000008800487202 */ /* 0x000fe40000000f00 */
[----:B0-----:R-:W-:Y:S01]  /*3010*/  MOV R73, R101 ;  /* 0x0000006500497202 */ /* 0x001fe20000000f00 */
[----:B------:R-:W-:Y:S01]  /*3020*/  IMAD.IADD R51, R51, 0x1, R95 ;  /* 0x0000000133337824 */ /* 0x000fe200078e025f */
[----:B------:R0:W5:Y:S01]  /*3030*/  LDG.E.U16.CONSTANT R92, desc[UR6][R54.64] ;  /* 0x00000006365c7981 */ /* 0x000162000c1e9500 */
[----:B------:R-:W-:-:S03]  /*3040*/  IADD3 R49, PT, PT, R49, R93, RZ ;  /* 0x0000005d31317210 */ /* 0x000fc60007ffe0ff */
[----:B------:R-:W5:Y:S01]  /*3050*/  LDG.E.U16.CONSTANT R93, desc[UR6][R60.64+-0x2] ;  /* 0xfffffe063c5d7981 */ /* 0x000f62000c1e9500 */
[----:B------:R-:W-:Y:S02]  /*3060*/  IMAD R101, R96, 0x12, RZ ;  /* 0x0000001260657824 */ /* 0x000fe400078e02ff */
[----:B------:R-:W-:Y:S01]  /*3070*/  IMAD.WIDE.U32 R72, R99, 0x4, R72 ;  /* 0x0000000463487825 */ /* 0x000fe200078e0048 */
[----:B------:R-:W5:Y:S02]  /*3080*/  LDG.E.CONSTANT R112, desc[UR6][R64.64+0x2000] ;  /* 0x0020000640707981 */ /* 0x000f64000c1e9900 */
[----:B------:R-:W-:Y:S01]  /*3090*/  IADD3 R63, PT, PT, R63, R101, RZ ;  /* 0x000000653f3f7210 */ /* 0x000fe20007ffe0ff */
[----:B0-----:R-:W-:Y:S01]  /*30a0*/  IMAD.WIDE R54, R47, 0x90, R64 ;  /* 0x000000902f367825 */ /* 0x001fe200078e0240 */
[----:B------:R-:W5:Y:S04]  /*30b0*/  LDG.E.CONSTANT R110, desc[UR6][R64.64+0x2400] ;  /* 0x00240006406e7981 */ /* 0x000f68000c1e9900 */
[----:B------:R-:W5:Y:S04]  /*30c0*/  LDG.E.U16.CONSTANT R61, desc[UR6][R62.64+-0x2] ;  /* 0xfffffe063e3d7981 */ /* 0x000f68000c1e9500 */
[----:B------:R-:W5:Y:S01]  /*30d0*/  LDG.E.U16.CONSTANT R180, desc[UR6][R62.64] ;  /* 0x000000063eb47981 */ /* 0x000f62000c1e9500 */
[----:B------:R-:W-:-:S03]  /*30e0*/  IMAD R99, R94, 0x12, RZ ;  /* 0x000000125e637824 */ /* 0x000fc600078e02ff */
        /* <DEDUP_REMOVED lines=8> */
[----:B------:R-:W5:Y:S01]  /*3170*/  LDG.E.U16.CONSTANT R62, desc[UR6][R50.64+-0x2] ;  /* 0xfffffe06323e7981 */ /* 0x000f62000c1e9500 */
[----:B------:R-:W-:-:S02]  /*3180*/  IMAD.IADD R53, R53, 0x1, R99 ;  /* 0x0000000135357824 */ /* 0x000fc400078e0263 */
[----:B------:R-:W-:Y:S01]  /*3190*/  IMAD.WIDE.U32 R56, R57, 0x12, R236 ;  /* 0x0000001239387825 */ /* 0x000fe200078e00ec */
[----:B------:R-:W5:Y:S04]  /*31a0*/  LDG.E.CONSTANT R234, desc[UR6][R54.64] ;  /* 0x0000000636ea7981 */ /* 0x000f68000c1e9900 */
[----:B------:R-:W5:Y:S01]  /*31b0*/  LDG.E.U16.CONSTANT R65, desc[UR6][R50.64] ;  /* 0x0000000632417981 */ /* 0x000f62000c1e9500 */
[----:B------:R-:W-:-:S03]  /*31c0*/  IADD3 R57, PT, PT, R57, R103, RZ ;  /* 0x0000006739397210 */ /* 0x000fc60007ffe0ff */
[----:B------:R-:W5:Y:S04]  /*31d0*/  LDG.E.U16.CONSTANT R63, desc[UR6][R52.64+-0x2] ;  /* 0xfffffe06343f7981 */ /* 0x000f68000c1e9500 */
[----:B------:R-:W5:Y:S01]  /*31e0*/  LDG.E.U16.CONSTANT R64, desc[UR6][R52.64] ;  /* 0x0000000634407981 */ /* 0x000f62000c1e9500 */
[----:B--2---:R-:W-:Y:S02]  /*31f0*/  IMAD R78, R81, 0x10000, R78 ;  /* 0x00010000514e7824 */ /* 0x004fe400078e024e */
[----:B------:R-:W-:Y:S01]  /*3200*/  IMAD.WIDE.U32 R58, R59, 0x12, R236 ;  /* 0x000000123b3a7825 */ /* 0x000fe200078e00ec */
[----:B------:R0:W2:Y:S03]  /*3210*/  LDG.E.U16.CONSTANT R57, desc[UR6][R56.64] ;  /* 0x0000000638397981 */ /* 0x0000a6000c1e9500 */
[----:B------:R-:W-:Y:S01]  /*3220*/  IMAD.IADD R59, R59, 0x1, R105 ;  /* 0x000000013b3b7824 */ /* 0x000fe200078e0269 */
[----:B------:R-:W2:Y:S04]  /*3230*/  LDG.E.CONSTANT R233, desc[UR6][R54.64+0x400] ;  /* 0x0004000636e97981 */ /* 0x000ea8000c1e9900 */
[----:B------:R-:W2:Y:S01]  /*3240*/  LDG.E.U16.CONSTANT R58, desc[UR6][R58.64] ;  /* 0x000000063a3a7981 */ /* 0x000ea2000c1e9500 */
[----:B0-----:R-:W-:Y:S01]  /*3250*/  LOP3.LUT R56, R78, 0xf0f0f0f, RZ, 0xc0, !PT ;  /* 0x0f0f0f0f4e387812 */ /* 0x001fe200078ec0ff */
[----:B---3--:R-:W-:-:S02]  /*3260*/  IMAD R66, R67, 0x10000, R66 ;  /* 0x0001000043427824 */ /* 0x008fc400078e0242 */
[----:B------:R-:W3:Y:S02]  /*3270*/  LDG.E.CONSTANT R232, desc[UR6][R54.64+0x800] ;  /* 0x0008000636e87981 */ /* 0x000ee4000c1e9900 */
[----:B------:R-:W-:Y:S02]  /*3280*/  VIADD R81, R56, 0x78787878 ;  /* 0x7878787838517836 */ /* 0x000fe40000000000 */
[----:B------:R-:W3:Y:S04]  /*3290*/  LDG.E.CONSTANT R231, desc[UR6][R54.64+0xc00] ;  /* 0x000c000636e77981 */ /* 0x000ee8000c1e9900 */
[----:B------:R0:W3:Y:S01]  /*32a0*/  LDG.E.U16.CONSTANT R59, desc[UR6][R48.64] ;  /* 0x00000006303b7981 */ /* 0x0000e2000c1e9500 */
[----:B------:R-:W-:-:S03]  /*32b0*/  LOP3.LUT R95, R81, R78, RZ, 0x3c, !PT ;  /* 0x0000004e515f7212 */ /* 0x000fc600078e3cff */
[----:B------:R-:W3:Y:S01]  /*32c0*/  LDG.E.CONSTANT R230, desc[UR6][R54.64+0x1000] ;  /* 0x0010000636e67981 */ /* 0x000ee2000c1e9900 */
[----:B------:R-:W-:-:S03]  /*32d0*/  LOP3.LUT R95, R95, 0x8080808, R56, 0x60, !PT ;  /* 0x080808085f5f7812 */ /* 0x000fc600078e6038 */
[----:B------:R-:W3:Y:S01]  /*32e0*/  LDG.E.CONSTANT R229, desc[UR6][R54.64+0x1400] ;  /* 0x0014000636e57981 */ /* 0x000ee2000c1e9900 */
[----:B0-----:R-:W-:-:S03]  /*32f0*/  IADD3 R48, P4, PT, R72, 0x4a00, RZ ;  /* 0x00004a0048307810 */ /* 0x001fc60007f9e0ff */
[----:B------:R-:W3:Y:S01]  /*3300*/  LDG.E.CONSTANT R228, desc[UR6][R54.64+0x1800] ;  /* 0x0018000636e47981 */ /* 0x000ee2000c1e9900 */
[----:B------:R-:W-:Y:S02]  /*3310*/  IADD3.X R49, PT, PT, RZ, R73, RZ, P4, !PT ;  /* 0x00000049ff317210 */ /* 0x000fe400027fe4ff */
[----:B------:R-:W-:Y:S01]  /*3320*/  IADD3 R50, P4, PT, R72, 0x5d00, RZ ;  /* 0x00005d0048327810 */ /* 0x000fe20007f9e0ff */
[----:B------:R-:W3:Y:S01]  /*3330*/  LDG.E.CONSTANT R227, desc[UR6][R54.64+0x1c00] ;  /* 0x001c000636e37981 */ /* 0x000ee2000c1e9900 */
[----:B------:R-:W-:Y:S02]  /*3340*/  MOV R60, R48 ;  /* 0x00000030003c7202 */ /* 0x000fe40000000f00 */
[----:B------:R-:W-:Y:S01]  /*3350*/  PRMT R48, R95, 0xba98, RZ ;  /* 0x0000ba985f307816 */ /* 0x000fe200000000ff */
[----:B------:R-:W3:Y:S01]  /*3360*/  LDG.E.CONSTANT R226, desc[UR6][R54.64+0x2000] ;  /* 0x0020000636e27981 */ /* 0x000ee2000c1e9900 */
[----:B------:R-:W-:Y:S01]  /*3370*/  PRMT R49, R56, 0xba98, RZ ;  /* 0x0000ba9838317816 */ /* 0x000fe200000000ff */
[----:B------:R-:W-:Y:S01]  /*3380*/  IMAD.X R51, RZ, RZ, R73, P4 ;  /* 0x000000ffff337224 */ /* 0x000fe200020e0649 */
[C---:B------:R-:W-:Y:S01]  /*3390*/  LOP3.LUT R81, R48.reuse, 0x80808080, R81, 0x6, !PT ;  /* 0x8080808030517812 */ /* 0x040fe200078e0651 */
[----:B------:R-:W3:Y:S01]  /*33a0*/  LDG.E.CONSTANT R225, desc[UR6][R54.64+0x2400] ;  /* 0x0024000636e17981 */ /* 0x000ee2000c1e9900 */
[----:B------:R-:W-:-:S02]  /*33b0*/  LOP3.LUT R48, R48, 0x7f7f7f7f, R49, 0x60, !PT ;  /* 0x7f7f7f7f30307812 */ /* 0x000fc400078e6031 */
[----:B------:R-:W-:Y:S01]  /*33c0*/  LOP3.LUT R49, R66, 0xf0f0f0f, RZ, 0xc0, !PT ;  /* 0x0f0f0f0f42317812 */ /* 0x000fe200078ec0ff */
[----:B------:R-:W3:Y:S01]  /*33d0*/  LDG.E.CONSTANT R224, desc[UR6][R54.64+0x2800] ;  /* 0x0028000636e07981 */ /* 0x000ee2000c1e9900 */
[----:B------:R-:W-:Y:S02]  /*33e0*/  MOV R56, R50 ;  /* 0x0000003200387202 */ /* 0x000fe40000000f00 */
[----:B------:R-:W-:Y:S01]  /*33f0*/  SHF.R.U32.HI R97, RZ, 0x4, R78 ;  /* 0x00000004ff617819 */ /* 0x000fe2000001164e */
[----:B------:R-:W-:Y:S01]  /*3400*/  VIADD R51, R49, 0x78787878 ;  /* 0x7878787831337836 */ /* 0x000fe20000000000 */
[----:B------:R-:W-:Y:S01]  /*3410*/  LOP3.LUT R81, R81, R48, RZ, 0xfc, !PT ;  /* 0x0000003051517212 */ /* 0x000fe200078efcff */
[----:B------:R-:W3:Y:S01]  /*3420*/  LDG.E.CONSTANT R223, desc[UR6][R54.64+0x2c00] ;  /* 0x002c000636df7981 */ /* 0x000ee2000c1e9900 */
[----:B------:R-:W-:Y:S02]  /*3430*/  SHF.R.U32.HI R48, RZ, 0x4, R66 ;  /* 0x00000004ff307819 */ /* 0x000fe40000011642 */
[----:B------:R-:W-:Y:S01]  /*3440*/  LOP3.LUT R66, R51, R66, RZ, 0x3c, !PT ;  /* 0x0000004233427212 */ /* 0x000fe200078e3cff */
[----:B------:R-:W3:Y:S04]  /*3450*/  LDG.E.CONSTANT R222, desc[UR6][R54.64+0x3000] ;  /* 0x0030000636de7981 */ /* 0x000ee8000c1e9900 */
[----:B------:R-:W3:Y:S04]  /*3460*/  LDG.E.CONSTANT R221, desc[UR6][R54.64+0x3400] ;  /* 0x0034000636dd7981 */ /* 0x000ee8000c1e9900 */
[----:B------:R-:W3:Y:S04]  /*3470*/  LDG.E.CONSTANT R220, desc[UR6][R54.64+0x3800] ;  /* 0x0038000636dc7981 */ /* 0x000ee8000c1e9900 */
[----:B------:R-:W3:Y:S04]  /*3480*/  LDG.E.CONSTANT R219, desc[UR6][R54.64+0x3c00] ;  /* 0x003c000636db7981 */ /* 0x000ee8000c1e9900 */
[----:B------:R-:W3:Y:S04]  /*3490*/  LDG.E.CONSTANT R218, desc[UR6][R54.64+0x4000] ;  /* 0x0040000636da7981 */ /* 0x000ee8000c1e9900 */
[----:B------:R0:W3:Y:S01]  /*34a0*/  LDG.E.CONSTANT R217, desc[UR6][R54.64+0x4400] ;  /* 0x0044000636d97981 */ /* 0x0000e2000c1e9900 */
[----:B------:R-:W-:-:S02]  /*34b0*/  LOP3.LUT R50, R48, 0xf0f0f0f, RZ, 0xc0, !PT ;  /* 0x0f0f0f0f30327812 */ /* 0x000fc400078ec0ff */
[----:B------:R-:W-:Y:S02]  /*34c0*/  LOP3.LUT R66, R66, 0x8080808, R49, 0x60, !PT ;  /* 0x0808080842427812 */ /* 0x000fe400078e6031 */
[----:B----4-:R-:W-:Y:S02]  /*34d0*/  LEA R68, R69, R68, 0x10 ;  /* 0x0000004445447211 */ /* 0x010fe400078e80ff */
[----:B0-----:R-:W-:-:S04]  /*34e0*/  LOP3.LUT R54, R97, 0xf0f0f0f, RZ, 0xc0, !PT ;  /* 0x0f0f0f0f61367812 */ /* 0x001fc800078ec0ff */
[----:B------:R-:W-:Y:S01]  /*34f0*/  IADD3 R78, PT, PT, R54, 0x78787878, RZ ;  /* 0x78787878364e7810 */ /* 0x000fe20007ffe0ff */
[----:B------:R-:W-:Y:S01]  /*3500*/  VIADD R53, R50, 0x78787878 ;  /* 0x7878787832357836 */ /* 0x000fe20000000000 */
[----:B------:R-:W-:Y:S02]  /*3510*/  PRMT R66, R66, 0xba98, RZ ;  /* 0x0000ba9842427816 */ /* 0x000fe400000000ff */
[----:B------:R-:W-:Y:S02]  /*3520*/  LOP3.LUT R97, R78, R97, RZ, 0x3c, !PT ;  /* 0x000000614e617212 */ /* 0x000fe400078e3cff */
[----:B------:R-:W-:Y:S02]  /*3530*/  LOP3.LUT R52, R68, 0xf0f0f0f, RZ, 0xc0, !PT ;  /* 0x0f0f0f0f44347812 */ /* 0x000fe400078ec0ff */
[----:B------:R-:W-:Y:S02]  /*3540*/  PRMT R49, R49, 0xba98, RZ ;  /* 0x0000ba9831317816 */ /* 0x000fe400000000ff */
[----:B------:R-:W-:Y:S01]  /*3550*/  LOP3.LUT R97, R97, 0x8080808, R54, 0x60, !PT ;  /* 0x0808080861617812 */ /* 0x000fe200078e6036 */
[----:B------:R-:W-:Y:S01]  /*3560*/  VIADD R67, R52, 0x78787878 ;  /* 0x7878787834437836 */ /* 0x000fe20000000000 */
[----:B------:R-:W-:-:S02]  /*3570*/  LOP3.LUT R51, R66, 0x80808080, R51, 0x6, !PT ;  /* 0x8080808042337812 */ /* 0x000fc400078e0633 */
[----:B------:R-:W-:Y:S02]  /*3580*/  LOP3.LUT R55, R53, R48, RZ, 0x3c, !PT ;  /* 0x0000003035377212 */ /* 0x000fe400078e3cff */
[----:B------:R-:W-:Y:S02]  /*3590*/  LOP3.LUT R66, R66, 0x7f7f7f7f, R49, 0x60, !PT ;  /* 0x7f7f7f7f42427812 */ /* 0x000fe400078e6031 */
[----:B------:R-:W-:Y:S02]  /*35a0*/  PRMT R97, R97, 0xba98, RZ ;  /* 0x0000ba9861617816 */ /* 0x000fe400000000ff */
[----:B------:R-:W-:Y:S02]  /*35b0*/  PRMT R54, R54, 0xba98, RZ ;  /* 0x0000ba9836367816 */ /* 0x000fe400000000ff */
[----:B------:R-:W-:Y:S02]  /*35c0*/  LOP3.LUT R55, R55, 0x8080808, R50, 0x60, !PT ;  /* 0x0808080837377812 */ /* 0x000fe400078e6032 */
[----:B------:R-:W-:-:S02]  /*35d0*/  LOP3.LUT R66, R51, R66, RZ, 0xfc, !PT ;  /* 0x0000004233427212 */ /* 0x000fc400078efcff */
[----:B------:R-:W-:Y:S02]  /*35e0*/  LOP3.LUT R51, R67, R68, RZ, 0x3c, !PT ;  /* 0x0000004443337212 */ /* 0x000fe400078e3cff */
[C---:B------:R-:W-:Y:S02]  /*35f0*/  LOP3.LUT R78, R97.reuse, 0x80808080, R78, 0x6, !PT ;  /* 0x80808080614e7812 */ /* 0x040fe400078e064e */
[----:B------:R-:W-:Y:S02]  /*3600*/  LOP3.LUT R97, R97, 0x7f7f7f7f, R54, 0x60, !PT ;  /* 0x7f7f7f7f61617812 */ /* 0x000fe400078e6036 */
        /* <DEDUP_REMOVED lines=9> */
[----:B-----5:R-:W-:Y:S01]  /*36a0*/  IMAD R70, R71, 0x10000, R70 ;  /* 0x0001000047467824 */ /* 0x020fe200078e0246 */
[----:B------:R-:W-:-:S02]  /*36b0*/  IADD3 R69, PT, PT, R55, 0x78787878, RZ ;  /* 0x7878787837457810 */ /* 0x000fc40007ffe0ff */
[C---:B------:R-:W-:Y:S02]  /*36c0*/  LOP3.LUT R67, R50.reuse, 0x80808080, R67, 0x6, !PT ;  /* 0x8080808032437812 */ /* 0x040fe400078e0643 */
[----:B------:R-:W-:Y:S02]  /*36d0*/  LOP3.LUT R50, R50, 0x7f7f7f7f, R49, 0x60, !PT ;  /* 0x7f7f7f7f32327812 */ /* 0x000fe400078e6031 */
[----:B------:R-:W-:Y:S02]  /*36e0*/  LOP3.LUT R54, R69, R54, RZ, 0x3c, !PT ;  /* 0x0000003645367212 */ /* 0x000fe400078e3cff */
[----:B------:R-:W-:Y:S02]  /*36f0*/  LOP3.LUT R67, R67, R50, RZ, 0xfc, !PT ;  /* 0x0000003243437212 */ /* 0x000fe400078efcff */
[----:B------:R-:W-:Y:S02]  /*3700*/  SHF.R.U32.HI R50, RZ, 0x4, R70 ;  /* 0x00000004ff327819 */ /* 0x000fe40000011646 */
[----:B------:R-:W-:-:S02]  /*3710*/  LOP3.LUT R54, R54, 0x8080808, R55, 0x60, !PT ;  /* 0x0808080836367812 */ /* 0x000fc400078e6037 */
[----:B------:R-:W-:Y:S02]  /*3720*/  LOP3.LUT R49, R70, 0xf0f0f0f, RZ, 0xc0, !PT ;  /* 0x0f0f0f0f46317812 */ /* 0x000fe400078ec0ff */
[----:B------:R-:W-:Y:S02]  /*3730*/  LOP3.LUT R52, R50, 0xf0f0f0f, RZ, 0xc0, !PT ;  /* 0x0f0f0f0f32347812 */ /* 0x000fe400078ec0ff */
[----:B------:R-:W-:Y:S01]  /*3740*/  PRMT R54, R54, 0xba98, RZ ;  /* 0x0000ba9836367816 */ /* 0x000fe200000000ff */
[----:B------:R-:W-:Y:S01]  /*3750*/  VIADD R51, R49, 0x78787878 ;  /* 0x7878787831337836 */ /* 0x000fe20000000000 */
[----:B------:R-:W-:Y:S02]  /*3760*/  LOP3.LUT R48, R53, R48, RZ, 0xfc, !PT ;  /* 0x0000003035307212 */ /* 0x000fe400078efcff */
[----:B------:R-:W-:Y:S02]  /*3770*/  PRMT R55, R55, 0xba98, RZ ;  /* 0x0000ba9837377816 */ /* 0x000fe400000000ff */
[----:B------:R-:W-:-:S02]  /*3780*/  IADD3 R53, PT, PT, R52, 0x78787878, RZ ;  /* 0x7878787834357810 */ /* 0x000fc40007ffe0ff */
[C---:B------:R-:W-:Y:S02]  /*3790*/  LOP3.LUT R69, R54.reuse, 0x80808080, R69, 0x6, !PT ;  /* 0x8080808036457812 */ /* 0x040fe400078e0645 */
[----:B------:R-:W-:Y:S02]  /*37a0*/  LOP3.LUT R54, R54, 0x7f7f7f7f, R55, 0x60, !PT ;  /* 0x7f7f7f7f36367812 */ /* 0x000fe400078e6037 */
[----:B------:R-:W-:Y:S02]  /*37b0*/  LOP3.LUT R70, R51, R70, RZ, 0x3c, !PT ;  /* 0x0000004633467212 */ /* 0x000fe400078e3cff */
[----:B------:R-:W-:Y:S02]  /*37c0*/  LOP3.LUT R55, R53, R50, RZ, 0x3c, !PT ;  /* 0x0000003235377212 */ /* 0x000fe400078e3cff */
[----:B------:R-:W-:Y:S01]  /*37d0*/  LOP3.LUT R97, R78, R97, RZ, 0xfc, !PT ;  /* 0x000000614e617212 */ /* 0x000fe200078efcff */
[----:B------:R-:W-:Y:S01]  /*37e0*/  IMAD R74, R75, 0x10000, R74 ;  /* 0x000100004b4a7824 */ /* 0x000fe200078e024a */
[----:B------:R-:W-:-:S02]  /*37f0*/  LOP3.LUT R70, R70, 0x8080808, R49, 0x60, !PT ;  /* 0x0808080846467812 */ /* 0x000fc400078e6031 */
[----:B------:R-:W-:Y:S01]  /*3800*/  LOP3.LUT R55, R55, 0x8080808, R52, 0x60, !PT ;  /* 0x0808080837377812 */ /* 0x000fe200078e6034 */
[----:B------:R-:W-:Y:S01]  /*3810*/  STS [R26], R81 ;  /* 0x000000511a007388 */ /* 0x000fe20000000800 */
[----:B------:R-:W-:Y:S02]  /*3820*/  PRMT R70, R70, 0xba98, RZ ;  /* 0x0000ba9846467816 */ /* 0x000fe400000000ff */
[----:B------:R-:W-:Y:S01]  /*3830*/  PRMT R50, R55, 0xba98, RZ ;  /* 0x0000ba9837327816 */ /* 0x000fe200000000ff */
[----:B------:R-:W-:Y:S01]  /*3840*/  STS [R26+0x10], R97 ;  /* 0x000010611a007388 */ /* 0x000fe20000000800 */
[----:B------:R-:W-:Y:S02]  /*3850*/  PRMT R49, R49, 0xba98, RZ ;  /* 0x0000ba9831317816 */ /* 0x000fe400000000ff */
[----:B------:R-:W-:Y:S01]  /*3860*/  PRMT R71, R52, 0xba98, RZ ;  /* 0x0000ba9834477816 */ /* 0x000fe200000000ff */
[----:B------:R0:W-:Y:S01]  /*3870*/  STS [R27+0x10], R48 ;  /* 0x000010301b007388 */ /* 0x0001e20000000800 */
[----:B------:R-:W-:-:S02]  /*3880*/  LOP3.LUT R51, R70, 0x80808080, R51, 0x6, !PT ;  /* 0x8080808046337812 */ /* 0x000fc400078e0633 */
[----:B------:R-:W-:Y:S02]  /*3890*/  LOP3.LUT R53, R50, 0x80808080, R53, 0x6, !PT ;  /* 0x8080808032357812 */ /* 0x000fe400078e0635 */
[----:B------:R-:W-:Y:S02]  /*38a0*/  LOP3.LUT R70, R70, 0x7f7f7f7f, R49, 0x60, !PT ;  /* 0x7f7f7f7f46467812 */ /* 0x000fe400078e6031 */
[----:B0-----:R-:W-:Y:S02]  /*38b0*/  LOP3.LUT R48, R74, 0xf0f0f0f, RZ, 0xc0, !PT ;  /* 0x0f0f0f0f4a307812 */ /* 0x001fe400078ec0ff */
[----:B------:R-:W-:Y:S02]  /*38c0*/  LOP3.LUT R50, R50, 0x7f7f7f7f, R71, 0x60, !PT ;  /* 0x7f7f7f7f32327812 */ /* 0x000fe400078e6047 */
[----:B------:R-:W-:Y:S01]  /*38d0*/  SHF.R.U32.HI R52, RZ, 0x4, R74 ;  /* 0x00000004ff347819 */ /* 0x000fe2000001164a */
[----:B------:R-:W-:Y:S01]  /*38e0*/  VIADD R49, R48, 0x78787878 ;  /* 0x7878787830317836 */ /* 0x000fe20000000000 */
[----:B------:R-:W-:-:S02]  /*38f0*/  LOP3.LUT R50, R53, R50, RZ, 0xfc, !PT ;  /* 0x0000003235327212 */ /* 0x000fc400078efcff */
[----:B------:R-:W-:Y:S02]  /*3900*/  LOP3.LUT R70, R51, R70, RZ, 0xfc, !PT ;  /* 0x0000004633467212 */ /* 0x000fe400078efcff */
[----:B------:R-:W-:Y:S02]  /*3910*/  LOP3.LUT R53, R52, 0xf0f0f0f, RZ, 0xc0, !PT ;  /* 0x0f0f0f0f34357812 */ /* 0x000fe400078ec0ff */
[----:B------:R-:W-:Y:S02]  /*3920*/  LOP3.LUT R51, R49, R74, RZ, 0x3c, !PT ;  /* 0x0000004a31337212 */ /* 0x000fe400078e3cff */
[----:B------:R-:W-:Y:S01]  /*3930*/  IADD3 R55, PT, PT, R53, 0x78787878, RZ ;  /* 0x7878787835377810 */ /* 0x000fe20007ffe0ff */
[----:B------:R-:W-:Y:S01]  /*3940*/  IMAD R76, R77, 0x10000, R76 ;  /* 0x000100004d4c7824 */ /* 0x000fe200078e024c */
[----:B------:R-:W-:Y:S02]  /*3950*/  LOP3.LUT R51, R51, 0x8080808, R48, 0x60, !PT ;  /* 0x0808080833337812 */ /* 0x000fe400078e6030 */
[----:B------:R-:W-:-:S02]  /*3960*/  LOP3.LUT R69, R69, R54, RZ, 0xfc, !PT ;  /* 0x0000003645457212 */ /* 0x000fc400078efcff */
[----:B------:R-:W-:Y:S02]  /*3970*/  LOP3.LUT R54, R55, R52, RZ, 0x3c, !PT ;  /* 0x0000003437367212 */ /* 0x000fe400078e3cff */
[----:B------:R-:W-:Y:S02]  /*3980*/  PRMT R52, R51, 0xba98, RZ ;  /* 0x0000ba9833347816 */ /* 0x000fe400000000ff */
[----:B------:R-:W-:Y:S02]  /*3990*/  PRMT R51, R48, 0xba98, RZ ;  /* 0x0000ba9830337816 */ /* 0x000fe400000000ff */
[----:B------:R-:W-:Y:S02]  /*39a0*/  LOP3.LUT R48, R76, 0xf0f0f0f, RZ, 0xc0, !PT ;  /* 0x0f0f0f0f4c307812 */ /* 0x000fe400078ec0ff */
[C---:B------:R-:W-:Y:S02]  /*39b0*/  LOP3.LUT R49, R52.reuse, 0x80808080, R49, 0x6, !PT ;  /* 0x8080808034317812 */ /* 0x040fe400078e0631 */
[----:B------:R-:W-:Y:S01]  /*39c0*/  LOP3.LUT R52, R52, 0x7f7f7f7f, R51, 0x60, !PT ;  /* 0x7f7f7f7f34347812 */ /* 0x000fe200078e6033 */
[----:B------:R-:W-:Y:S01]  /*39d0*/  VIADD R51, R48, 0x78787878 ;  /* 0x7878787830337836 */ /* 0x000fe20000000000 */
[----:B------:R0:W-:Y:S01]  /*39e0*/  STS [R27], R66 ;  /* 0x000000421b007388 */ /* 0x0001e20000000800 */
[----:B------:R-:W-:Y:S01]  /*39f0*/  LOP3.LUT R54, R54, 0x8080808, R53, 0x60, !PT ;  /* 0x0808080836367812 */ /* 0x000fe200078e6035 */
[----:B------:R-:W-:-:S02]  /*3a00*/  IMAD R79, R80, 0x10000, R79 ;  /* 0x00010000504f7824 */ /* 0x000fc400078e024f */
[----:B------:R1:W-:Y:S01]  /*3a10*/  STS [R28], R67 ;  /* 0x000000431c007388 */ /* 0x0003e20000000800 */
[----:B------:R-:W-:Y:S02]  /*3a20*/  PRMT R54, R54, 0xba98, RZ ;  /* 0x0000ba9836367816 */ /* 0x000fe400000000ff */
[----:B0-----:R-:W-:Y:S02]  /*3a30*/  SHF.R.U32.HI R66, RZ, 0x4, R76 ;  /* 0x00000004ff427819 */ /* 0x001fe4000001164c */
[----:B------:R-:W-:Y:S02]  /*3a40*/  PRMT R53, R53, 0xba98, RZ ;  /* 0x0000ba9835357816 */ /* 0x000fe400000000ff */
[----:B-1----:R-:W-:Y:S02]  /*3a50*/  LOP3.LUT R67, R51, R76, RZ, 0x3c, !PT ;  /* 0x0000004c33437212 */ /* 0x002fe400078e3cff */
[----:B------:R-:W-:Y:S01]  /*3a60*/  LOP3.LUT R68, R66, 0xf0f0f0f, RZ, 0xc0, !PT ;  /* 0x0f0f0f0f42447812 */ /* 0x000fe200078ec0ff */
[----:B------:R0:W-:Y:S01]  /*3a70*/  STS [R28+0x10], R69 ;  /* 0x000010451c007388 */ /* 0x0001e20000000800 */
[----:B------:R-:W-:-:S02]  /*3a80*/  LOP3.LUT R55, R54, 0x80808080, R55, 0x6, !PT ;  /* 0x8080808036377812 */ /* 0x000fc400078e0637 */
[----:B------:R-:W-:Y:S02]  /*3a90*/  LOP3.LUT R67, R67, 0x8080808, R48, 0x60, !PT ;  /* 0x0808080843437812 */ /* 0x000fe400078e6030 */
[----:B------:R-:W-:Y:S02]  /*3aa0*/  LOP3.LUT R49, R49, R52, RZ, 0xfc, !PT ;  /* 0x0000003431317212 */ /* 0x000fe400078efcff */
[----:B------:R-:W-:Y:S02]  /*3ab0*/  LOP3.LUT R54, R54, 0x7f7f7f7f, R53, 0x60, !PT ;  /* 0x7f7f7f7f36367812 */ /* 0x000fe400078e6035 */
[----:B------:R-:W-:Y:S02]  /*3ac0*/  LOP3.LUT R52, R79, 0xf0f0f0f, RZ, 0xc0, !PT ;  /* 0x0f0f0f0f4f347812 */ /* 0x000fe400078ec0ff */
[----:B0-----:R-:W-:Y:S01]  /*3ad0*/  IADD3 R69, PT, PT, R68, 0x78787878, RZ ;  /* 0x7878787844457810 */ /* 0x001fe20007ffe0ff */
        /* <DEDUP_REMOVED lines=9> */
[----:B------:R-:W-:Y:S02]  /*3b70*/  LOP3.LUT R67, R67, 0x8080808, R68, 0x60, !PT ;  /* 0x0808080843437812 */ /* 0x000fe400078e6044 */
[----:B------:R-:W-:Y:S01]  /*3b80*/  SHF.R.U32.HI R53, RZ, 0x4, R79 ;  /* 0x00000004ff357819 */ /* 0x000fe2000001164f */
[----:B------:R-:W-:Y:S01]  /*3b90*/  STS [R29], R70 ;  /* 0x000000461d007388 */ /* 0x000fe20000000800 */
[----:B------:R-:W-:-:S02]  /*3ba0*/  LOP3.LUT R79, R54, R79, RZ, 0x3c, !PT ;  /* 0x0000004f364f7212 */ /* 0x000fc400078e3cff */
[----:B------:R-:W-:Y:S01]  /*3bb0*/  LOP3.LUT R50, R51, R50, RZ, 0xfc, !PT ;  /* 0x0000003233327212 */ /* 0x000fe200078efcff */
[----:B------:R0:W-:Y:S01]  /*3bc0*/  STS [R30], R49 ;  /* 0x000000311e007388 */ /* 0x0001e20000000800 */
[----:B------:R-:W-:Y:S02]  /*3bd0*/  PRMT R48, R67, 0xba98, RZ ;  /* 0x0000ba9843307816 */ /* 0x000fe400000000ff */
[----:B------:R-:W-:Y:S02]  /*3be0*/  PRMT R51, R68, 0xba98, RZ ;  /* 0x0000ba9844337816 */ /* 0x000fe400000000ff */
[----:B------:R-:W-:Y:S02]  /*3bf0*/  LOP3.LUT R79, R79, 0x8080808, R52, 0x60, !PT ;  /* 0x080808084f4f7812 */ /* 0x000fe400078e6034 */
[----:B------:R-:W-:Y:S02]  /*3c00*/  LOP3.LUT R66, R53, 0xf0f0f0f, RZ, 0xc0, !PT ;  /* 0x0f0f0f0f35427812 */ /* 0x000fe400078ec0ff */
[----:B0-----:R-:W-:-:S02]  /*3c10*/  LOP3.LUT R49, R82, 0xf0f0f0f, RZ, 0xc0, !PT ;  /* 0x0f0f0f0f52317812 */ /* 0x001fc400078ec0ff */
[C---:B------:R-:W-:Y:S01]  /*3c20*/  LOP3.LUT R69, R48.reuse, 0x80808080, R69, 0x6, !PT ;  /* 0x8080808030457812 */ /* 0x040fe200078e0645 */
[----:B------:R-:W-:Y:S01]  /*3c30*/  STS [R30+0x10], R55 ;  /* 0x000010371e007388 */ /* 0x000fe20000000800 */
[----:B------:R-:W-:Y:S01]  /*3c40*/  LOP3.LUT R48, R48, 0x7f7f7f7f, R51, 0x60, !PT ;  /* 0x7f7f7f7f30307812 */ /* 0x000fe200078e6033 */
[----:B------:R-:W-:Y:S01]  /*3c50*/  VIADD R51, R49, 0x78787878 ;  /* 0x7878787831337836 */ /* 0x000fe20000000000 */
[----:B------:R-:W-:Y:S01]  /*3c60*/  PRMT R79, R79, 0xba98, RZ ;  /* 0x0000ba984f4f7816 */ /* 0x000fe200000000ff */
[----:B------:R0:W-:Y:S01]  /*3c70*/  STS [R31], R50 ;  /* 0x000000321f007388 */ /* 0x0001e20000000800 */
[----:B------:R-:W-:Y:S02]  /*3c80*/  PRMT R52, R52, 0xba98, RZ ;  /* 0x0000ba9834347816 */ /* 0x000fe400000000ff */
[----:B------:R-:W-:Y:S02]  /*3c90*/  IADD3 R68, PT, PT, R66, 0x78787878, RZ ;  /* 0x7878787842447810 */ /* 0x000fe40007ffe0ff */
[----:B------:R-:W-:-:S02]  /*3ca0*/  LOP3.LUT R54, R79, 0x80808080, R54, 0x6, !PT ;  /* 0x808080804f367812 */ /* 0x000fc400078e0636 */
[----:B------:R-:W-:Y:S02]  /*3cb0*/  LOP3.LUT R79, R79, 0x7f7f7f7f, R52, 0x60, !PT ;  /* 0x7f7f7f7f4f4f7812 */ /* 0x000fe400078e6034 */
[----:B0-----:R-:W-:Y:S02]  /*3cc0*/  SHF.R.U32.HI R50, RZ, 0x4, R82 ;  /* 0x00000004ff327819 */ /* 0x001fe40000011652 */
[----:B------:R-:W-:Y:S02]  /*3cd0*/  LOP3.LUT R82, R51, R82, RZ, 0x3c, !PT ;  /* 0x0000005233527212 */ /* 0x000fe400078e3cff */
[----:B------:R-:W-:Y:S02]  /*3ce0*/  LOP3.LUT R53, R68, R53, RZ, 0x3c, !PT ;  /* 0x0000003544357212 */ /* 0x000fe400078e3cff */
[----:B------:R-:W-:Y:S02]  /*3cf0*/  LOP3.LUT R52, R50, 0xf0f0f0f, RZ, 0xc0, !PT ;  /* 0x0f0f0f0f32347812 */ /* 0x000fe400078ec0ff */
[----:B------:R-:W-:-:S02]  /*3d00*/  LOP3.LUT R82, R82, 0x8080808, R49, 0x60, !PT ;  /* 0x0808080852527812 */ /* 0x000fc400078e6031 */
[----:B------:R-:W-:Y:S01]  /*3d10*/  LEA R84, R85, R84, 0x10 ;  /* 0x0000005455547211 */ /* 0x000fe200078e80ff */
[----:B------:R-:W-:Y:S01]  /*3d20*/  VIADD R55, R52, 0x78787878 ;  /* 0x7878787834377836 */ /* 0x000fe20000000000 */
[----:B------:R-:W-:Y:S02]  /*3d30*/  LOP3.LUT R53, R53, 0x8080808, R66, 0x60, !PT ;  /* 0x0808080835357812 */ /* 0x000fe400078e6042 */
[----:B------:R-:W-:Y:S02]  /*3d40*/  LOP3.LUT R79, R54, R79, RZ, 0xfc, !PT ;  /* 0x0000004f364f7212 */ /* 0x000fe400078efcff */
[----:B------:R-:W-:Y:S02]  /*3d50*/  PRMT R82, R82, 0xba98, RZ ;  /* 0x0000ba9852527816 */ /* 0x000fe400000000ff */
[----:B------:R-:W-:Y:S02]  /*3d60*/  LOP3.LUT R54, R84, 0xf0f0f0f, RZ, 0xc0, !PT ;  /* 0x0f0f0f0f54367812 */ /* 0x000fe400078ec0ff */
[----:B------:R-:W-:-:S02]  /*3d70*/  PRMT R53, R53, 0xba98, RZ ;  /* 0x0000ba9835357816 */ /* 0x000fc400000000ff */
[----:B------:R-:W-:Y:S02]  /*3d80*/  PRMT R49, R49, 0xba98, RZ ;  /* 0x0000ba9831317816 */ /* 0x000fe400000000ff */
[----:B------:R-:W-:Y:S02]  /*3d90*/  PRMT R66, R66, 0xba98, RZ ;  /* 0x0000ba9842427816 */ /* 0x000fe400000000ff */
[----:B------:R-:W-:Y:S02]  /*3da0*/  LOP3.LUT R67, R55, R50, RZ, 0x3c, !PT ;  /* 0x0000003237437212 */ /* 0x000fe400078e3cff */
[----:B------:R-:W-:Y:S01]  /*3db0*/  LOP3.LUT R48, R69, R48, RZ, 0xfc, !PT ;  /* 0x0000003045307212 */ /* 0x000fe200078efcff */
[----:B------:R-:W-:Y:S01]  /*3dc0*/  VIADD R69, R54, 0x78787878 ;  /* 0x7878787836457836 */ /* 0x000fe20000000000 */
[----:B------:R-:W-:Y:S02]  /*3dd0*/  LOP3.LUT R51, R82, 0x80808080, R51, 0x6, !PT ;  /* 0x8080808052337812 */ /* 0x000fe400078e0633 */
[----:B------:R-:W-:-:S02]  /*3de0*/  LOP3.LUT R68, R53, 0x80808080, R68, 0x6, !PT ;  /* 0x8080808035447812 */ /* 0x000fc400078e0644 */
[----:B------:R-:W-:Y:S02]  /*3df0*/  LOP3.LUT R82, R82, 0x7f7f7f7f, R49, 0x60, !PT ;  /* 0x7f7f7f7f52527812 */ /* 0x000fe400078e6031 */
[----:B------:R-:W-:Y:S02]  /*3e00*/  LOP3.LUT R53, R53, 0x7f7f7f7f, R66, 0x60, !PT ;  /* 0x7f7f7f7f35357812 */ /* 0x000fe400078e6042 */
[----:B------:R-:W-:Y:S02]  /*3e10*/  LOP3.LUT R67, R67, 0x8080808, R52, 0x60, !PT ;  /* 0x0808080843437812 */ /* 0x000fe400078e6034 */
[----:B------:R-:W-:Y:S01]  /*3e20*/  SHF.R.U32.HI R66, RZ, 0x4, R84 ;  /* 0x00000004ff427819 */ /* 0x000fe20000011654 */
[----:B------:R0:W-:Y:S01]  /*3e30*/  STS [R31+0x10], R48 ;  /* 0x000010301f007388 */ /* 0x0001e20000000800 */
[----:B------:R-:W-:Y:S02]  /*3e40*/  LOP3.LUT R82, R51, R82, RZ, 0xfc, !PT ;  /* 0x0000005233527212 */ /* 0x000fe400078efcff */
[----:B------:R-:W-:-:S02]  /*3e50*/  LOP3.LUT R53, R68, R53, RZ, 0xfc, !PT ;  /* 0x0000003544357212 */ /* 0x000fc400078efcff */
[----:B------:R-:W-:Y:S02]  /*3e60*/  LOP3.LUT R51, R69, R84, RZ, 0x3c, !PT ;  /* 0x0000005445337212 */ /* 0x000fe400078e3cff */
[----:B------:R-:W-:Y:S02]  /*3e70*/  PRMT R49, R52, 0xba98, RZ ;  /* 0x0000ba9834317816 */ /* 0x000fe400000000ff */
[----:B------:R-:W-:Y:S02]  /*3e80*/  LOP3.LUT R52, R66, 0xf0f0f0f, RZ, 0xc0, !PT ;  /* 0x0f0f0f0f42347812 */ /* 0x000fe400078ec0ff */
[----:B0-----:R-:W-:Y:S01]  /*3e90*/  PRMT R48, R67, 0xba98, RZ ;  /* 0x0000ba9843307816 */ /* 0x001fe200000000ff */
[----:B------:R0:W-:Y:S01]  /*3ea0*/  STS [R32+0x10], R53 ;  /* 0x0000103520007388 */ /* 0x0001e20000000800 */
[----:B------:R-:W-:Y:S01]  /*3eb0*/  LOP3.LUT R51, R51, 0x8080808, R54, 0x60, !PT ;  /* 0x0808080833337812 */ /* 0x000fe200078e6036 */
[----:B------:R-:W-:Y:S01]  /*3ec0*/  IMAD R86, R87, 0x10000, R86 ;  /* 0x0001000057567824 */ /* 0x000fe200078e0256 */
[----:B------:R-:W-:-:S02]  /*3ed0*/  LOP3.LUT R55, R48, 0x80808080, R55, 0x6, !PT ;  /* 0x8080808030377812 */ /* 0x000fc400078e0637 */
[----:B------:R-:W-:Y:S02]  /*3ee0*/  LOP3.LUT R48, R48, 0x7f7f7f7f, R49, 0x60, !PT ;  /* 0x7f7f7f7f30307812 */ /* 0x000fe400078e6031 */
[----:B------:R-:W-:Y:S02]  /*3ef0*/  PRMT R50, R51, 0xba98, RZ ;  /* 0x0000ba9833327816 */ /* 0x000fe400000000ff */
[----:B0-----:R-:W-:Y:S02]  /*3f00*/  IADD3 R53, PT, PT, R52, 0x78787878, RZ ;  /* 0x7878787834357810 */ /* 0x001fe40007ffe0ff */
[----:B------:R-:W-:Y:S02]  /*3f10*/  PRMT R49, R54, 0xba98, RZ ;  /* 0x0000ba9836317816 */ /* 0x000fe400000000ff */
[----:B------:R-:W-:Y:S02]  /*3f20*/  LOP3.LUT R48, R55, R48, RZ, 0xfc, !PT ;  /* 0x0000003037307212 */ /* 0x000fe400078efcff */
[----:B------:R-:W-:-:S02]  /*3f30*/  LOP3.LUT R51, R53, R66, RZ, 0x3c, !PT ;  /* 0x0000004235337212 */ /* 0x000fc400078e3cff */
[----:B------:R-:W-:Y:S02]  /*3f40*/  SHF.R.U32.HI R55, RZ, 0x4, R86 ;  /* 0x00000004ff377819 */ /* 0x000fe40000011656 */
[C---:B------:R-:W-:Y:S02]  /*3f50*/  LOP3.LUT R69, R50.reuse, 0x80808080, R69, 0x6, !PT ;  /* 0x8080808032457812 */ /* 0x040fe400078e0645 */
[----:B------:R-:W-:Y:S02]  /*3f60*/  LOP3.LUT R50, R50, 0x7f7f7f7f, R49, 0x60, !PT ;  /* 0x7f7f7f7f32327812 */ /* 0x000fe400078e6031 */
[----:B------:R-:W-:Y:S02]  /*3f70*/  LOP3.LUT R51, R51, 0x8080808, R52, 0x60, !PT ;  /* 0x0808080833337812 */ /* 0x000fe400078e6034 */
[----:B------:R-:W-:Y:S02]  /*3f80*/  PRMT R49, R52, 0xba98, RZ ;  /* 0x0000ba9834317816 */ /* 0x000fe400000000ff */
[----:B------:R-:W-:-:S02]  /*3f90*/  LOP3.LUT R54, R86, 0xf0f0f0f, RZ, 0xc0, !PT ;  /* 0x0f0f0f0f56367812 */ /* 0x000fc400078ec0ff */
[----:B------:R-:W-:Y:S02]  /*3fa0*/  LOP3.LUT R52, R55, 0xf0f0f0f, RZ, 0xc0, !PT ;  /* 0x0f0f0f0f37347812 */ /* 0x000fe400078ec0ff */
[----:B------:R-:W-:Y:S02]  /*3fb0*/  LOP3.LUT R69, R69, R50, RZ, 0xfc, !PT ;  /* 0x0000003245457212 */ /* 0x000fe400078efcff */
[----:B------:R-:W-:Y:S01]  /*3fc0*/  PRMT R50, R51, 0xba98, RZ ;  /* 0x0000ba9833327816 */ /* 0x000fe200000000ff */
[----:B------:R-:W-:Y:S01]  /*3fd0*/  VIADD R51, R54, 0x78787878 ;  /* 0x7878787836337836 */ /* 0x000fe20000000000 */
[----:B------:R-:W-:Y:S02]  /*3fe0*/  IADD3 R66, PT, PT, R52, 0x78787878, RZ ;  /* 0x7878787834427810 */ /* 0x000fe40007ffe0ff */
[----:B------:R-:W-:Y:S02]  /*3ff0*/  LOP3.LUT R53, R50, 0x80808080, R53, 0x6, !PT ;  /* 0x8080808032357812 */ /* 0x000fe400078e0635 */
[----:B------:R-:W-:-:S02]  /*4000*/  LOP3.LUT R55, R66, R55, RZ, 0x3c, !PT ;  /* 0x0000003742377212 */ /* 0x000fc400078e3cff */
[----:B------:R-:W-:Y:S02]  /*4010*/  LOP3.LUT R50, R50, 0x7f7f7f7f, R49, 0x60, !PT ;  /* 0x7f7f7f7f32327812 */ /* 0x000fe400078e6031 */
[----:B------:R-:W-:Y:S02]  /*4020*/  LOP3.LUT R49, R51, R86, RZ, 0x3c, !PT ;  /* 0x0000005633317212 */ /* 0x000fe400078e3cff */
[----:B------:R-:W-:Y:S01]  /*4030*/  LOP3.LUT R55, R55, 0x8080808, R52, 0x60, !PT ;  /* 0x0808080837377812 */ /* 0x000fe200078e6034 */
[----:B------:R-:W-:Y:S01]  /*4040*/  IMAD R88, R89, 0x10000, R88 ;  /* 0x0001000059587824 */ /* 0x000fe200078e0258 */
[----:B------:R-:W-:Y:S01]  /*4050*/  LOP3.LUT R49, R49, 0x8080808, R54, 0x60, !PT ;  /* 0x0808080831317812 */ /* 0x000fe200078e6036 */
[----:B------:R-:W-:Y:S01]  /*4060*/  STS [R32], R79 ;  /* 0x0000004f20007388 */ /* 0x000fe20000000800 */
[----:B------:R-:W-:Y:S02]  /*4070*/  PRMT R55, R55, 0xba98, RZ ;  /* 0x0000ba9837377816 */ /* 0x000fe400000000ff */
[----:B------:R-:W-:Y:S01]  /*4080*/  LOP3.LUT R53, R53, R50, RZ, 0xfc, !PT ;  /* 0x0000003235357212 */ /* 0x000fe200078efcff */
[----:B------:R0:W-:Y:S01]  /*4090*/  STS [R33+0x10], R48 ;  /* 0x0000103021007388 */ /* 0x0001e20000000800 */
[----:B------:R-:W-:-:S02]  /*40a0*/  PRMT R52, R52, 0xba98, RZ ;  /* 0x0000ba9834347816 */ /* 0x000fc400000000ff */
[----:B------:R-:W-:Y:S02]  /*40b0*/  PRMT R50, R49, 0xba98, RZ ;  /* 0x0000ba9831327816 */ /* 0x000fe400000000ff */
[----:B------:R-:W-:Y:S02]  /*40c0*/  PRMT R49, R54, 0xba98, RZ ;  /* 0x0000ba9836317816 */ /* 0x000fe400000000ff */
[C---:B------:R-:W-:Y:S02]  /*40d0*/  LOP3.LUT R66, R55.reuse, 0x80808080, R66, 0x6, !PT ;  /* 0x8080808037427812 */ /* 0x040fe400078e0642 */
[----:B0-----:R-:W-:Y:S02]  /*40e0*/  LOP3.LUT R48, R88, 0xf0f0f0f, RZ, 0xc0, !PT ;  /* 0x0f0f0f0f58307812 */ /* 0x001fe400078ec0ff */
[----:B------:R-:W-:Y:S02]  /*40f0*/  LOP3.LUT R55, R55, 0x7f7f7f7f, R52, 0x60, !PT ;  /* 0x7f7f7f7f37377812 */ /* 0x000fe400078e6034 */
[----:B------:R-:W-:-:S02]  /*4100*/  LOP3.LUT R51, R50, 0x80808080, R51, 0x6, !PT ;  /* 0x8080808032337812 */ /* 0x000fc400078e0633 */
[----:B------:R-:W-:Y:S02]  /*4110*/  SHF.R.U32.HI R52, RZ, 0x4, R88 ;  /* 0x00000004ff347819 */ /* 0x000fe40000011658 */
[----:B------:R-:W-:Y:S01]  /*4120*/  LOP3.LUT R50, R50, 0x7f7f7f7f, R49, 0x60, !PT ;  /* 0x7f7f7f7f32327812 */ /* 0x000fe200078e6031 */
[----:B------:R-:W-:Y:S01]  /*4130*/  VIADD R49, R48, 0x78787878 ;  /* 0x7878787830317836 */ /* 0x000fe20000000000 */
[----:B------:R-:W-:Y:S01]  /*4140*/  LOP3.LUT R54, R52, 0xf0f0f0f, RZ, 0xc0, !PT ;  /* 0x0f0f0f0f34367812 */ /* 0x000fe200078ec0ff */
[----:B------:R-:W-:Y:S01]  /*4150*/  IMAD R90, R91, 0x10000, R90 ;  /* 0x000100005b5a7824 */ /* 0x000fe200078e025a */
[----:B------:R-:W-:Y:S02]  /*4160*/  LOP3.LUT R50, R51, R50, RZ, 0xfc, !PT ;  /* 0x0000003233327212 */ /* 0x000fe400078efcff */
[----:B------:R-:W-:Y:S02]  /*4170*/  LOP3.LUT R66, R66, R55, RZ, 0xfc, !PT ;  /* 0x0000003742427212 */ /* 0x000fe400078efcff */
[----:B------:R-:W-:-:S02]  /*4180*/  LOP3.LUT R51, R49, R88, RZ, 0x3c, !PT ;  /* 0x0000005831337212 */ /* 0x000fc400078e3cff */
[----:B------:R-:W-:Y:S02]  /*4190*/  IADD3 R55, PT, PT, R54, 0x78787878, RZ ;  /* 0x7878787836377810 */ /* 0x000fe40007ffe0ff */
[----:B------:R-:W-:Y:S02]  /*41a0*/  LOP3.LUT R51, R51, 0x8080808, R48, 0x60, !PT ;  /* 0x0808080833337812 */ /* 0x000fe400078e6030 */
[----:B------:R-:W-:Y:S02]  /*41b0*/  LOP3.LUT R67, R55, R52, RZ, 0x3c, !PT ;  /* 0x0000003437437212 */ /* 0x000fe400078e3cff */
[----:B------:R-:W-:Y:S01]  /*41c0*/  LOP3.LUT R68, R90, 0xf0f0f0f, RZ, 0xc0, !PT ;  /* 0x0f0f0f0f5a447812 */ /* 0x000fe200078ec0ff */
[----:B------:R-:W-:Y:S01]  /*41d0*/  STS [R33], R82 ;  /* 0x0000005221007388 */ /* 0x000fe20000000800 */
[----:B------:R-:W-:Y:S02]  /*41e0*/  PRMT R52, R51, 0xba98, RZ ;  /* 0x0000ba9833347816 */ /* 0x000fe400000000ff */
[----:B------:R-:W-:Y:S01]  /*41f0*/  PRMT R51, R48, 0xba98, RZ ;  /* 0x0000ba9830337816 */ /* 0x000fe200000000ff */
[----:B------:R0:W-:Y:S01]  /*4200*/  STS [R34+0x10], R53 ;  /* 0x0000103522007388 */ /* 0x0001e20000000800 */
[----:B------:R-:W-:-:S03]  /*4210*/  LOP3.LUT R67, R67, 0x8080808, R54, 0x60, !PT ;  /* 0x0808080843437812 */ /* 0x000fc600078e6036 */
[----:B------:R-:W-:Y:S01]  /*4220*/  STS [R34], R69 ;  /* 0x0000004522007388 */ /* 0x000fe20000000800 */
[----:B------:R-:W-:-:S03]  /*4230*/  LOP3.LUT R49, R52, 0x80808080, R49, 0x6, !PT ;  /* 0x8080808034317812 */ /* 0x000fc600078e0631 */
[----:B------:R1:W-:Y:S01]  /*4240*/  STS [R35], R50 ;  /* 0x0000003223007388 */ /* 0x0003e20000000800 */
[----:B0-----:R-:W-:Y:S01]  /*4250*/  VIADD R53, R68, 0x78787878 ;  /* 0x7878787844357836 */ /* 0x001fe20000000000 */
[----:B------:R-:W-:Y:S02]  /*4260*/  LOP3.LUT R52, R52, 0x7f7f7f7f, R51, 0x60, !PT ;  /* 0x7f7f7f7f34347812 */ /* 0x000fe400078e6033 */
[----:B------:R-:W-:Y:S02]  /*4270*/  PRMT R48, R67, 0xba98, RZ ;  /* 0x0000ba9843307816 */ /* 0x000fe400000000ff */
[----:B------:R-:W-:Y:S02]  /*4280*/  PRMT R51, R54, 0xba98, RZ ;  /* 0x0000ba9836337816 */ /* 0x000fe400000000ff */
[----:B-1----:R-:W-:Y:S02]  /*4290*/  SHF.R.U32.HI R50, RZ, 0x4, R90 ;  /* 0x00000004ff327819 */ /* 0x002fe4000001165a */
[----:B------:R-:W-:-:S02]  /*42a0*/  LOP3.LUT R67, R53, R90, RZ, 0x3c, !PT ;  /* 0x0000005a35437212 */ /* 0x000fc400078e3cff */
[----:B------:R-:W-:Y:S02]  /*42b0*/  LOP3.LUT R54, R50, 0xf0f0f0f, RZ, 0xc0, !PT ;  /* 0x0f0f0f0f32367812 */ /* 0x000fe400078ec0ff */
[C---:B------:R-:W-:Y:S02]  /*42c0*/  LOP3.LUT R55, R48.reuse, 0x80808080, R55, 0x6, !PT ;  /* 0x8080808030377812 */ /* 0x040fe400078e0637 */
[----:B------:R-:W-:Y:S02]  /*42d0*/  LOP3.LUT R48, R48, 0x7f7f7f7f, R51, 0x60, !PT ;  /* 0x7f7f7f7f30307812 */ /* 0x000fe400078e6033 */
[----:B------:R-:W-:Y:S02]  /*42e0*/  LOP3.LUT R67, R67, 0x8080808, R68, 0x60, !PT ;  /* 0x0808080843437812 */ /* 0x000fe400078e6044 */
[----:B------:R-:W-:Y:S02]  /*42f0*/  IADD3 R69, PT, PT, R54, 0x78787878, RZ ;  /* 0x7878787836457810 */ /* 0x000fe40007ffe0ff */
[----:B------:R-:W-:-:S02]  /*4300*/  LOP3.LUT R55, R55, R48, RZ, 0xfc, !PT ;  /* 0x0000003037377212 */ /* 0x000fc400078efcff */
[----:B------:R-:W-:Y:S02]  /*4310*/  PRMT R48, R67, 0xba98, RZ ;  /* 0x0000ba9843307816 */ /* 0x000fe400000000ff */
[----:B------:R-:W-:Y:S02]  /*4320*/  LOP3.LUT R67, R69, R50, RZ, 0x3c, !PT ;  /* 0x0000003245437212 */ /* 0x000fe400078e3cff */
[----:B------:R-:W-:Y:S01]  /*4330*/  PRMT R51, R68, 0xba98, RZ ;  /* 0x0000ba9844337816 */ /* 0x000fe200000000ff */
[----:B------:R-:W-:Y:S01]  /*4340*/  IMAD R93, R158, 0x10000, R93 ;  /* 0x000100009e5d7824 */ /* 0x000fe200078e025d */
[C---:B------:R-:W-:Y:S02]  /*4350*/  LOP3.LUT R53, R48.reuse, 0x80808080, R53, 0x6, !PT ;  /* 0x8080808030357812 */ /* 0x040fe400078e0635 */
[----:B------:R-:W-:Y:S02]  /*4360*/  LOP3.LUT R67, R67, 0x8080808, R54, 0x60, !PT ;  /* 0x0808080843437812 */ /* 0x000fe400078e6036 */
[----:B------:R-:W-:-:S02]  /*4370*/  LOP3.LUT R48, R48, 0x7f7f7f7f, R51, 0x60, !PT ;  /* 0x7f7f7f7f30307812 */ /* 0x000fc400078e6033 */
[----:B------:R-:W-:Y:S02]  /*4380*/  PRMT R50, R67, 0xba98, RZ ;  /* 0x0000ba9843327816 */ /* 0x000fe400000000ff */
[----:B------:R-:W-:Y:S02]  /*4390*/  LOP3.LUT R48, R53, R48, RZ, 0xfc, !PT ;  /* 0x0000003035307212 */ /* 0x000fe400078efcff */
[----:B------:R-:W-:Y:S02]  /*43a0*/  PRMT R51, R54, 0xba98, RZ ;  /* 0x0000ba9836337816 */ /* 0x000fe400000000ff */
[----:B------:R-:W-:Y:S02]  /*43b0*/  SHF.R.U32.HI R53, RZ, 0x4, R93 ;  /* 0x00000004ff357819 */ /* 0x000fe4000001165d */
[C---:B------:R-:W-:Y:S02]  /*43c0*/  LOP3.LUT R69, R50.reuse, 0x80808080, R69, 0x6, !PT ;  /* 0x8080808032457812 */ /* 0x040fe400078e0645 */
[----:B------:R-:W-:-:S02]  /*43d0*/  LOP3.LUT R50, R50, 0x7f7f7f7f, R51, 0x60, !PT ;  /* 0x7f7f7f7f32327812 */ /* 0x000fc400078e6033 */
[----:B------:R-:W-:Y:S02]  /*43e0*/  LOP3.LUT R51, R53, 0xf0f0f0f, RZ, 0xc0, !PT ;  /* 0x0f0f0f0f35337812 */ /* 0x000fe400078ec0ff */
[----:B------:R-:W-:Y:S01]  /*43f0*/  LOP3.LUT R49, R49, R52, RZ, 0xfc, !PT ;  /* 0x0000003431317212 */ /* 0x000fe200078efcff */
[----:B------:R-:W-:Y:S01]  /*4400*/  IMAD R61, R180, 0x10000, R61 ;  /* 0x00010000b43d7824 */ /* 0x000fe200078e023d */
[----:B------:R-:W-:Y:S02]  /*4410*/  LOP3.LUT R52, R93, 0xf0f0f0f, RZ, 0xc0, !PT ;  /* 0x0f0f0f0f5d347812 */ /* 0x000fe400078ec0ff */
[----:B------:R-:W-:Y:S01]  /*4420*/  IADD3 R54, PT, PT, R51, 0x78787878, RZ ;  /* 0x7878787833367810 */ /* 0x000fe20007ffe0ff */
[----:B------:R0:W-:Y:S03]  /*4430*/  STS [R35+0x10], R66 ;  /* 0x0000104223007388 */ /* 0x0001e60000000800 */
[----:B------:R-:W-:-:S02]  /*4440*/  LOP3.LUT R68, R54, R53, RZ, 0x3c, !PT ;  /* 0x0000003536447212 */ /* 0x000fc400078e3cff */
[----:B------:R-:W-:Y:S01]  /*4450*/  SHF.R.U32.HI R53, RZ, 0x4, R61 ;  /* 0x00000004ff357819 */ /* 0x000fe2000001163d */
[----:B------:R1:W-:Y:S01]  /*4460*/  STS [R36+0x10], R55 ;  /* 0x0000103724007388 */ /* 0x0003e20000000800 */
[----:B0-----:R-:W-:Y:S01]  /*4470*/  VIADD R66, R52, 0x78787878 ;  /* 0x7878787834427836 */ /* 0x001fe20000000000 */
[----:B------:R-:W-:Y:S02]  /*4480*/  LOP3.LUT R68, R68, 0x8080808, R51, 0x60, !PT ;  /* 0x0808080844447812 */ /* 0x000fe400078e6033 */
[----:B------:R0:W-:Y:S02]  /*4490*/  STS [R36], R49 ;  /* 0x0000003124007388 */ /* 0x0001e40000000800 */
[----:B------:R-:W-:Y:S02]  /*44a0*/  LOP3.LUT R93, R66, R93, RZ, 0x3c, !PT ;  /* 0x0000005d425d7212 */ /* 0x000fe400078e3cff */
[----:B-1----:R-:W-:Y:S01]  /*44b0*/  LOP3.LUT R55, R53, 0xf0f0f0f, RZ, 0xc0, !PT ;  /* 0x0f0f0f0f35377812 */ /* 0x002fe200078ec0ff */
[----:B------:R1:W-:Y:S01]  /*44c0*/  STS [R37], R48 ;  /* 0x0000003025007388 */ /* 0x0003e20000000800 */
[----:B------:R-:W-:-:S02]  /*44d0*/  LOP3.LUT R93, R93, 0x8080808, R52, 0x60, !PT ;  /* 0x080808085d5d7812 */ /* 0x000fc400078e6034 */
[----:B0-----:R-:W-:Y:S01]  /*44e0*/  PRMT R49, R68, 0xba98, RZ ;  /* 0x0000ba9844317816 */ /* 0x001fe200000000ff */
[----:B------:R-:W-:Y:S01]  /*44f0*/  VIADD R68, R55, 0x78787878 ;  /* 0x7878787837447836 */ /* 0x000fe20000000000 */
[----:B------:R-:W-:Y:S02]  /*4500*/  PRMT R93, R93, 0xba98, RZ ;  /* 0x0000ba985d5d7816 */ /* 0x000fe400000000ff */
[----:B-1----:R-:W-:Y:S02]  /*4510*/  PRMT R48, R51, 0xba98, RZ ;  /* 0x0000ba9833307816 */ /* 0x002fe400000000ff */
[C---:B------:R-:W-:Y:S02]  /*4520*/  LOP3.LUT R54, R49.reuse, 0x80808080, R54, 0x6, !PT ;  /* 0x8080808031367812 */ /* 0x040fe400078e0636 */
[----:B------:R-:W-:Y:S02]  /*4530*/  PRMT R52, R52, 0xba98, RZ ;  /* 0x0000ba9834347816 */ /* 0x000fe400000000ff */
[----:B------:R-:W-:-:S02]  /*4540*/  LOP3.LUT R49, R49, 0x7f7f7f7f, R48, 0x60, !PT ;  /* 0x7f7f7f7f31317812 */ /* 0x000fc400078e6030 */
[----:B------:R-:W-:Y:S02]  /*4550*/  LOP3.LUT R48, R68, R53, RZ, 0x3c, !PT ;  /* 0x0000003544307212 */ /* 0x000fe400078e3cff */
[C---:B------:R-:W-:Y:S02]  /*4560*/  LOP3.LUT R66, R93.reuse, 0x80808080, R66, 0x6, !PT ;  /* 0x808080805d427812 */ /* 0x040fe400078e0642 */
[----:B------:R-:W-:Y:S02]  /*4570*/  LOP3.LUT R93, R93, 0x7f7f7f7f, R52, 0x60, !PT ;  /* 0x7f7f7f7f5d5d7812 */ /* 0x000fe400078e6034 */
[----:B------:R-:W-:Y:S02]  /*4580*/  LOP3.LUT R52, R61, 0xf0f0f0f, RZ, 0xc0, !PT ;  /* 0x0f0f0f0f3d347812 */ /* 0x000fe400078ec0ff */
[----:B------:R-:W-:Y:S02]  /*4590*/  LOP3.LUT R48, R48, 0x8080808, R55, 0x60, !PT ;  /* 0x0808080830307812 */ /* 0x000fe400078e6037 */
[----:B------:R-:W-:-:S02]  /*45a0*/  LOP3.LUT R93, R66, R93, RZ, 0xfc, !PT ;  /* 0x0000005d425d7212 */ /* 0x000fc400078efcff */
[----:B------:R-:W-:Y:S02]  /*45b0*/  IADD3 R66, PT, PT, R52, 0x78787878, RZ ;  /* 0x7878787834427810 */ /* 0x000fe40007ffe0ff */
[----:B------:R-:W-:Y:S02]  /*45c0*/  LOP3.LUT R49, R54, R49, RZ, 0xfc, !PT ;  /* 0x0000003136317212 */ /* 0x000fe400078efcff */
[----:B------:R-:W-:Y:S02]  /*45d0*/  PRMT R51, R48, 0xba98, RZ ;  /* 0x0000ba9830337816 */ /* 0x000fe400000000ff */
[----:B------:R-:W-:Y:S02]  /*45e0*/  PRMT R54, R55, 0xba98, RZ ;  /* 0x0000ba9837367816 */ /* 0x000fe400000000ff */
[----:B------:R-:W-:Y:S02]  /*45f0*/  LEA R62, R65, R62, 0x10 ;  /* 0x0000003e413e7211 */ /* 0x000fe400078e80ff */
[----:B------:R-:W-:-:S02]  /*4600*/  LOP3.LUT R61, R66, R61, RZ, 0x3c, !PT ;  /* 0x0000003d423d7212 */ /* 0x000fc400078e3cff */
[C---:B------:R-:W-:Y:S02]  /*4610*/  LOP3.LUT R68, R51.reuse, 0x80808080, R68, 0x6, !PT ;  /* 0x8080808033447812 */ /* 0x040fe400078e0644 */
[----:B------:R-:W-:Y:S02]  /*4620*/  LOP3.LUT R51, R51, 0x7f7f7f7f, R54, 0x60, !PT ;  /* 0x7f7f7f7f33337812 */ /* 0x000fe400078e6036 */
[----:B------:R-:W-:Y:S02]  /*4630*/  LOP3.LUT R48, R62, 0xf0f0f0f, RZ, 0xc0, !PT ;  /* 0x0f0f0f0f3e307812 */ /* 0x000fe400078ec0ff */
[----:B------:R-:W-:Y:S02]  /*4640*/  LOP3.LUT R50, R69, R50, RZ, 0xfc, !PT ;  /* 0x0000003245327212 */ /* 0x000fe400078efcff */
[----:B------:R-:W-:Y:S02]  /*4650*/  LOP3.LUT R61, R61, 0x8080808, R52, 0x60, !PT ;  /* 0x080808083d3d7812 */ /* 0x000fe400078e6034 */
[----:B------:R-:W-:Y:S01]  /*4660*/  LOP3.LUT R68, R68, R51, RZ, 0xfc, !PT ;  /* 0x0000003344447212 */ /* 0x000fe200078efcff */
[----:B------:R-:W-:Y:S01]  /*4670*/  VIADD R51, R48, 0x78787878 ;  /* 0x7878787830337836 */ /* 0x000fe20000000000 */
[----:B------:R-:W-:Y:S01]  /*4680*/  LEA R63, R64, R63, 0x10 ;  /* 0x0000003f403f7211 */ /* 0x000fe200078e80ff */
[----:B------:R0:W-:Y:S01]  /*4690*/  STS [R37+0x10], R50 ;  /* 0x0000103225007388 */ /* 0x0001e20000000800 */
[----:B------:R-:W-:-:S02]  /*46a0*/  PRMT R61, R61, 0xba98, RZ ;  /* 0x0000ba983d3d7816 */ /* 0x000fc400000000ff */
[----:B------:R-:W-:Y:S02]  /*46b0*/  PRMT R52, R52, 0xba98, RZ ;  /* 0x0000ba9834347816 */ /* 0x000fe400000000ff */
[----:B------:R-:W-:Y:S02]  /*46c0*/  LOP3.LUT R53, R51, R62, RZ, 0x3c, !PT ;  /* 0x0000003e33357212 */ /* 0x000fe400078e3cff */
[----:B------:R-:W-:Y:S02]  /*46d0*/  SHF.R.U32.HI R64, RZ, 0x4, R63 ;  /* 0x00000004ff407819 */ /* 0x000fe4000001163f */
[----:B0-----:R-:W-:Y:S02]  /*46e0*/  SHF.R.U32.HI R50, RZ, 0x4, R62 ;  /* 0x00000004ff327819 */ /* 0x001fe4000001163e */
[C---:B------:R-:W-:Y:S02]  /*46f0*/  LOP3.LUT R66, R61.reuse, 0x80808080, R66, 0x6, !PT ;  /* 0x808080803d427812 */ /* 0x040fe400078e0642 */
[----:B------:R-:W-:-:S02]  /*4700*/  LOP3.LUT R61, R61, 0x7f7f7f7f, R52, 0x60, !PT ;  /* 0x7f7f7f7f3d3d7812 */ /* 0x000fc400078e6034 */
[----:B------:R-:W-:Y:S02]  /*4710*/  LOP3.LUT R52, R50, 0xf0f0f0f, RZ, 0xc0, !PT ;  /* 0x0f0f0f0f32347812 */ /* 0x000fe400078ec0ff */
[----:B------:R-:W-:Y:S02]  /*4720*/  LOP3.LUT R53, R53, 0x8080808, R48, 0x60, !PT ;  /* 0x0808080835357812 */ /* 0x000fe400078e6030 */
[----:B------:R-:W-:Y:S01]  /*4730*/  LOP3.LUT R65, R64, 0xf0f0f0f, RZ, 0xc0, !PT ;  /* 0x0f0f0f0f40417812 */ /* 0x000fe200078ec0ff */
[----:B------:R0:W-:Y:S01]  /*4740*/  STS [R38+0x10], R49 ;  /* 0x0000103126007388 */ /* 0x0001e20000000800 */
[----:B------:R-:W-:Y:S01]  /*4750*/  LOP3.LUT R54, R63, 0xf0f0f0f, RZ, 0xc0, !PT ;  /* 0x0f0f0f0f3f367812 */ /* 0x000fe200078ec0ff */
[----:B------:R-:W-:Y:S01]  /*4760*/  VIADD R55, R52, 0x78787878 ;  /* 0x7878787834377836 */ /* 0x000fe20000000000 */
[----:B------:R-:W-:Y:S02]  /*4770*/  LOP3.LUT R66, R66, R61, RZ, 0xfc, !PT ;  /* 0x0000003d42427212 */ /* 0x000fe400078efcff */
[----:B------:R-:W-:-:S02]  /*4780*/  IADD3 R62, PT, PT, R54, 0x78787878, RZ ;  /* 0x78787878363e7810 */ /* 0x000fc40007ffe0ff */
[----:B0-----:R-:W-:Y:S02]  /*4790*/  PRMT R49, R48, 0xba98, RZ ;  /* 0x0000ba9830317816 */ /* 0x001fe400000000ff */
[----:B------:R-:W-:Y:S01]  /*47a0*/  PRMT R48, R53, 0xba98, RZ ;  /* 0x0000ba9835307816 */ /* 0x000fe200000000ff */
[----:B------:R-:W-:Y:S01]  /*47b0*/  VIADD R53, R65, 0x78787878 ;  /* 0x7878787841357836 */ /* 0x000fe20000000000 */
[----:B------:R-:W-:Y:S02]  /*47c0*/  LOP3.LUT R61, R55, R50, RZ, 0x3c, !PT ;  /* 0x00000032373d7212 */ /* 0x000fe400078e3cff */
[----:B------:R-:W-:Y:S02]  /*47d0*/  LOP3.LUT R63, R62, R63, RZ, 0x3c, !PT ;  /* 0x0000003f3e3f7212 */ /* 0x000fe400078e3cff */
[----:B------:R-:W-:Y:S02]  /*47e0*/  LOP3.LUT R64, R53, R64, RZ, 0x3c, !PT ;  /* 0x0000004035407212 */ /* 0x000fe400078e3cff */
[----:B------:R-:W-:-:S02]  /*47f0*/  LOP3.LUT R61, R61, 0x8080808, R52, 0x60, !PT ;  /* 0x080808083d3d7812 */ /* 0x000fc400078e6034 */
[----:B------:R-:W-:Y:S02]  /*4800*/  LOP3.LUT R63, R63, 0x8080808, R54, 0x60, !PT ;  /* 0x080808083f3f7812 */ /* 0x000fe400078e6036 */
[----:B------:R-:W-:Y:S02]  /*4810*/  LOP3.LUT R64, R64, 0x8080808, R65, 0x60, !PT ;  /* 0x0808080840407812 */ /* 0x000fe400078e6041 */
[C---:B------:R-:W-:Y:S02]  /*4820*/  LOP3.LUT R51, R48.reuse, 0x80808080, R51, 0x6, !PT ;  /* 0x8080808030337812 */ /* 0x040fe400078e0633 */
[----:B------:R-:W-:Y:S02]  /*4830*/  LOP3.LUT R48, R48, 0x7f7f7f7f, R49, 0x60, !PT ;  /* 0x7f7f7f7f30307812 */ /* 0x000fe400078e6031 */
[----:B------:R-:W-:Y:S02]  /*4840*/  PRMT R50, R61, 0xba98, RZ ;  /* 0x0000ba983d327816 */ /* 0x000fe400000000ff */
[----:B------:R-:W-:-:S02]  /*4850*/  PRMT R49, R52, 0xba98, RZ ;  /* 0x0000ba9834317816 */ /* 0x000fc400000000ff */
[----:B------:R-:W-:Y:S02]  /*4860*/  PRMT R63, R63, 0xba98, RZ ;  /* 0x0000ba983f3f7816 */ /* 0x000fe400000000ff */
[----:B------:R-:W-:Y:S02]  /*4870*/  PRMT R64, R64, 0xba98, RZ ;  /* 0x0000ba9840407816 */ /* 0x000fe400000000ff */
[----:B------:R-:W-:Y:S02]  /*4880*/  PRMT R54, R54, 0xba98, RZ ;  /* 0x0000ba9836367816 */ /* 0x000fe400000000ff */
[----:B------:R-:W-:Y:S02]  /*4890*/  PRMT R65, R65, 0xba98, RZ ;  /* 0x0000ba9841417816 */ /* 0x000fe400000000ff */
[C---:B------:R-:W-:Y:S02]  /*48a0*/  LOP3.LUT R55, R50.reuse, 0x80808080, R55, 0x6, !PT ;  /* 0x8080808032377812 */ /* 0x040fe400078e0637 */
[----:B------:R-:W-:-:S02]  /*48b0*/  LOP3.LUT R50, R50, 0x7f7f7f7f, R49, 0x60, !PT ;  /* 0x7f7f7f7f32327812 */ /* 0x000fc400078e6031 */
[C---:B------:R-:W-:Y:S02]  /*48c0*/  LOP3.LUT R62, R63.reuse, 0x80808080, R62, 0x6, !PT ;  /* 0x808080803f3e7812 */ /* 0x040fe400078e063e */
[C---:B------:R-:W-:Y:S02]  /*48d0*/  LOP3.LUT R53, R64.reuse, 0x80808080, R53, 0x6, !PT ;  /* 0x8080808040357812 */ /* 0x040fe400078e0635 */
[----:B------:R-:W-:Y:S02]  /*48e0*/  LOP3.LUT R63, R63, 0x7f7f7f7f, R54, 0x60, !PT ;  /* 0x7f7f7f7f3f3f7812 */ /* 0x000fe400078e6036 */
[----:B------:R-:W-:Y:S02]  /*48f0*/  LOP3.LUT R64, R64, 0x7f7f7f7f, R65, 0x60, !PT ;  /* 0x7f7f7f7f40407812 */ /* 0x000fe400078e6041 */
[----:B------:R-:W-:Y:S02]  /*4900*/  LOP3.LUT R51, R51, R48, RZ, 0xfc, !PT ;  /* 0x0000003033337212 */ /* 0x000fe400078efcff */
[----:B------:R-:W-:Y:S01]  /*4910*/  LOP3.LUT R55, R55, R50, RZ, 0xfc, !PT ;  /* 0x0000003237377212 */ /* 0x000fe200078efcff */
[----:B--2---:R-:W-:Y:S01]  /*4920*/  HADD2.F32 R58, -RZ, R58.H0_H0 ;  /* 0x2000003aff3a7230 */ /* 0x004fe20000004100 */
[----:B------:R-:W-:-:S02]  /*4930*/  LOP3.LUT R62, R62, R63, RZ, 0xfc, !PT ;  /* 0x0000003f3e3e7212 */ /* 0x000fc400078efcff */
[----:B------:R-:W-:Y:S01]  /*4940*/  LOP3.LUT R64, R53, R64, RZ, 0xfc, !PT ;  /* 0x0000004035407212 */ /* 0x000fe200078efcff */
[----:B------:R-:W-:Y:S01]  /*4950*/  STS [R38], R93 ;  /* 0x0000005d26007388 */ /* 0x000fe20000000800 */
[----:B------:R-:W-:Y:S02]  /*4960*/  HADD2.F32 R57, -RZ, R57.H0_H0 ;  /* 0x20000039ff397230 */ /* 0x000fe40000004100 */
[----:B------:R-:W-:Y:S01]  /*4970*/  HADD2.F32 R92, -RZ, R92.H0_H0 ;  /* 0x2000005cff5c7230 */ /* 0x000fe20000004100 */
[----:B------:R-:W-:Y:S01]  /*4980*/  STS [R39], R66 ;  /* 0x0000004227007388 */ /* 0x000fe20000000800 */
[----:B---3--:R-:W-:Y:S01]  /*4990*/  HADD2.F32 R59, -RZ, R59.H0_H0 ;  /* 0x2000003bff3b7230 */ /* 0x008fe20000004100 */
[----:B------:R-:W-:Y:S02]  /*49a0*/  LEA R135, R137, R136, 0x2 ;  /* 0x0000008889877211 */ /* 0x000fe400078e10ff */
[----:B------:R-:W-:Y:S04]  /*49b0*/  STS [R39+0x10], R68 ;  /* 0x0000104427007388 */ /* 0x000fe80000000800 */
[----:B------:R-:W-:Y:S04]  /*49c0*/  STS [R40], R51 ;  /* 0x0000003328007388 */ /* 0x000fe80000000800 */
        /* <DEDUP_REMOVED lines=26> */
[----:B------:R-:W-:Y:S01]  /*4b70*/  IMAD R140, R140, 0x4, R139 ;  /* 0x000000048c8c7824 */ /* 0x000fe200078e028b */
[----:B------:R-:W-:-:S02]  /*4b80*/  IADD3 R82, P5, PT, R72, 0x4a20, RZ ;  /* 0x00004a2048527810 */ /* 0x000fc40007fbe0ff */
[C---:B0-----:R-:W-:Y:S02]  /*4b90*/  IADD3 R100, P4, PT, R72.reuse, 0x5d20, RZ ;  /* 0x00005d2048647810 */ /* 0x041fe40007f9e0ff */
[----:B------:R-:W-:Y:S01]  /*4ba0*/  IADD3.X R83, PT, PT, RZ, R73, RZ, P5, !PT ;  /* 0x00000049ff537210 */ /* 0x000fe20002ffe4ff */
[----:B------:R-:W-:Y:S04]  /*4bb0*/  LDS R76, [R140+0x10] ;  /* 0x000010008c4c7984 */ /* 0x000fe80000000800 */
[----:B------:R-:W-:Y:S04]  /*4bc0*/  LDS R77, [R140+0x20] ;  /* 0x000020008c4d7984 */ /* 0x000fe80000000800 */
[----:B------:R-:W0:Y:S04]  /*4bd0*/  LDSM.16.M88.4 R60, [R60] ;  /* 0x000000003c3c783b */ /* 0x000e280000000200 */
[----:B------:R-:W1:Y:S01]  /*4be0*/  LDSM.16.M88.4 R56, [R56] ;  /* 0x000000003838783b */ /* 0x000e620000000200 */
[----:B------:R-:W-:-:S02]  /*4bf0*/  IADD3 R80, P6, PT, R72, 0x4a40, RZ ;  /* 0x00004a4048507810 */ /* 0x000fc40007fde0ff */
[----:B------:R-:W-:Y:S01]  /*4c00*/  IADD3 R70, P5, PT, R72, 0x5d40, RZ ;  /* 0x00005d4048467810 */ /* 0x000fe20007fbe0ff */
[----:B------:R-:W-:Y:S01]  /*4c10*/  IMAD R139, R130, 0x120, R139 ;  /* 0x00000120828b7824 */ /* 0x000fe200078e028b */
[-C--:B------:R-:W-:Y:S01]  /*4c20*/  IADD3.X R81, PT, PT, RZ, R73.reuse, RZ, P6, !PT ;  /* 0x00000049ff517210 */ /* 0x080fe200037fe4ff */
[--C-:B------:R-:W-:Y:S01]  /*4c30*/  IMAD.X R101, RZ, RZ, R73.reuse, P4 ;  /* 0x000000ffff657224 */ /* 0x100fe200020e0649 */
[C---:B------:R-:W-:Y:S01]  /*4c40*/  IADD3 R66, P6, PT, R72.reuse, 0x5d60, RZ ;  /* 0x00005d6048427810 */ /* 0x040fe20007fde0ff */
[--C-:B------:R-:W-:Y:S01]  /*4c50*/  IMAD.X R71, RZ, RZ, R73.reuse, P5 ;  /* 0x000000ffff477224 */ /* 0x100fe200028e0649 */
[C---:B------:R-:W-:Y:S01]  /*4c60*/  IADD3 R68, P4, PT, R72.reuse, 0x4a60, RZ ;  /* 0x00004a6048447810 */ /* 0x040fe20007f9e0ff */
[----:B------:R-:W2:Y:S01]  /*4c70*/  LDS.128 R84, [R139] ;  /* 0x000000008b547984 */ /* 0x000ea20000000c00 */
[C---:B------:R-:W-:Y:S01]  /*4c80*/  IADD3 R64, P5, PT, R72.reuse, 0x4a80, RZ ;  /* 0x00004a8048407810 */ /* 0x040fe20007fbe0ff */
[----:B------:R-:W-:Y:S01]  /*4c90*/  IMAD.X R67, RZ, RZ, R73, P6 ;  /* 0x000000ffff437224 */ /* 0x000fe200030e0649 */
[-C--:B------:R-:W-:Y:S01]  /*4ca0*/  IADD3.X R69, PT, PT, RZ, R73.reuse, RZ, P4, !PT ;  /* 0x00000049ff457210 */ /* 0x080fe200027fe4ff */
[----:B------:R-:W-:Y:S01]  /*4cb0*/  IMAD R183, R183, 0x130, R136 ;  /* 0x00000130b7b77824 */ /* 0x000fe200078e0288 */
[----:B------:R-:W-:Y:S01]  /*4cc0*/  IADD3.X R65, PT, PT, RZ, R73, RZ, P5, !PT ;  /* 0x00000049ff417210 */ /* 0x000fe20002ffe4ff */
[----:B------:R-:W-:Y:S01]  /*4cd0*/  LDS R96, [R140+0x910] ;  /* 0x000910008c607984 */ /* 0x000fe20000000800 */
[----:B------:R-:W-:-:S02]  /*4ce0*/  IADD3 R78, P4, PT, R72, 0x4aa0, RZ ;  /* 0x00004aa0484e7810 */ /* 0x000fc40007f9e0ff */
[C---:B------:R-:W-:Y:S01]  /*4cf0*/  IADD3 R52, P5, PT, R72.reuse, 0x4ae0, RZ ;  /* 0x00004ae048347810 */ /* 0x040fe20007fbe0ff */
[----:B------:R-:W-:Y:S01]  /*4d00*/  LDS R97, [R140+0x920] ;  /* 0x000920008c617984 */ /* 0x000fe20000000800 */
[----:B------:R-:W-:Y:S02]  /*4d10*/  IADD3 R54, P6, PT, R72, 0x4ac0, RZ ;  /* 0x00004ac048367810 */ /* 0x000fe40007fde0ff */
[----:B------:R-:W-:Y:S01]  /*4d20*/  MOV R103, R70 ;  /* 0x0000004600677202 */ /* 0x000fe20000000f00 */
[----:B------:R-:W-:Y:S01]  /*4d30*/  LDS R98, [R140+0x30] ;  /* 0x000030008c627984 */ /* 0x000fe20000000800 */
[----:B------:R-:W-:Y:S02]  /*4d40*/  MOV R119, R68 ;  /* 0x0000004400777202 */ /* 0x000fe40000000f00 */
[----:B------:R-:W-:Y:S01]  /*4d50*/  MOV R118, R66 ;  /* 0x0000004200767202 */ /* 0x000fe20000000f00 */
[----:B------:R-:W3:Y:S01]  /*4d60*/  LDS.128 R68, [R183+0x4b00] ;  /* 0x004b0000b7447984 */ /* 0x000ee20000000c00 */
[----:B------:R-:W-:Y:S01]  /*4d70*/  MOV R213, R64 ;  /* 0x0000004000d57202 */ /* 0x000fe20000000f00 */
[--C-:B------:R-:W-:Y:S01]  /*4d80*/  IMAD.X R79, RZ, RZ, R73.reuse, P4 ;  /* 0x000000ffff4f7224 */ /* 0x100fe200020e0649 */
[----:B------:R-:W-:Y:S01]  /*4d90*/  IADD3.X R55, PT, PT, RZ, R73, RZ, P6, !PT ;  /* 0x00000049ff377210 */ /* 0x000fe200037fe4ff */
[----:B------:R-:W4:Y:S01]  /*4da0*/  LDS.128 R64, [R183+0x5480] ;  /* 0x00548000b7407984 */ /* 0x000f220000000c00 */
[----:B------:R-:W-:Y:S01]  /*4db0*/  IMAD.X R53, RZ, RZ, R73, P5 ;  /* 0x000000ffff357224 */ /* 0x000fe200028e0649 */
[----:B------:R-:W-:-:S02]  /*4dc0*/  MOV R92, R82 ;  /* 0x00000052005c7202 */ /* 0x000fc40000000f00 */
[----:B------:R-:W-:Y:S01]  /*4dd0*/  MOV R105, R80 ;  /* 0x0000005000697202 */ /* 0x000fe20000000f00 */
[----:B------:R-:W-:Y:S04]  /*4de0*/  LDS R99, [R140+0x40] ;  /* 0x000040008c637984 */ /* 0x000fe80000000800 */
[----:B------:R-:W5:Y:S01]  /*4df0*/  LDS.128 R80, [R139+0x90] ;  /* 0x000090008b507984 */ /* 0x000f620000000c00 */
[----:B------:R-:W-:Y:S01]  /*4e00*/  IADD3 R50, P6, PT, R72, 0x5da0, RZ ;  /* 0x00005da048327810 */ /* 0x000fe20007fde0ff */
[----:B0-----:R-:W-:Y:S01]  /*4e10*/  IMMA.16832.S8.S8 R88, R60.ROW, R76.COL, RZ ;  /* 0x0000004c3c587237 */ /* 0x001fe20000405cff */
[----:B------:R-:W-:Y:S01]  /*4e20*/  MOV R191, R78 ;  /* 0x0000004e00bf7202 */ /* 0x000fe20000000f00 */
[----:B------:R-:W-:Y:S01]  /*4e30*/  LDSM.16.M88.4 R92, [R92] ;  /* 0x000000005c5c783b */ /* 0x000fe20000000200 */
[----:B------:R-:W-:-:S02]  /*4e40*/  MOV R180, R54 ;  /* 0x0000003600b47202 */ /* 0x000fc40000000f00 */
[----:B------:R-:W-:Y:S02]  /*4e50*/  MOV R117, R52 ;  /* 0x0000003400757202 */ /* 0x000fe40000000f00 */
[C---:B------:R-:W-:Y:S01]  /*4e60*/  IADD3 R74, P4, PT, R72.reuse, 0x5d80, RZ ;  /* 0x00005d80484a7810 */ /* 0x040fe20007f9e0ff */
[----:B------:R-:W0:Y:S01]  /*4e70*/  LDS.128 R52, [R183+0x5e00] ;  /* 0x005e0000b7347984 */ /* 0x000e220000000c00 */
[C---:B------:R-:W-:Y:S01]  /*4e80*/  IADD3 R48, P5, PT, R72.reuse, 0x5dc0, RZ ;  /* 0x00005dc048307810 */ /* 0x040fe20007fbe0ff */
[----:B-1----:R-:W-:Y:S01]  /*4e90*/  IMMA.16832.S8.S8 R76, R56.ROW, R76.COL, RZ ;  /* 0x0000004c384c7237 */ /* 0x002fe20000405cff */
[-C--:B------:R-:W-:Y:S01]  /*4ea0*/  IADD3.X R75, PT, PT, RZ, R73.reuse, RZ, P4, !PT ;  /* 0x00000049ff4b7210 */ /* 0x080fe200027fe4ff */
[----:B------:R-:W-:Y:S01]  /*4eb0*/  IMAD.X R51, RZ, RZ, R73, P6 ;  /* 0x000000ffff337224 */ /* 0x000fe200030e0649 */
[----:B------:R-:W-:Y:S02]  /*4ec0*/  IADD3.X R49, PT, PT, RZ, R73, RZ, P5, !PT ;  /* 0x00000049ff317210 */ /* 0x000fe40002ffe4ff */
[----:B------:R-:W-:-:S02]  /*4ed0*/  IADD3 R72, P4, PT, R72, 0x5de0, RZ ;  /* 0x00005de048487810 */ /* 0x000fc40007f9e0ff */
[----:B------:R-:W-:Y:S02]  /*4ee0*/  MOV R188, R50 ;  /* 0x0000003200bc7202 */ /* 0x000fe40000000f00 */
[----:B------:R-:W-:Y:S01]  /*4ef0*/  MOV R171, R48 ;  /* 0x0000003000ab7202 */ /* 0x000fe20000000f00 */
[----:B------:R-:W-:Y:S01]  /*4f00*/  IMAD.X R73, RZ, RZ, R73, P4 ;  /* 0x000000ffff497224 */ /* 0x000fe200020e0649 */
[----:B------:R-:W1:Y:S01]  /*4f10*/  LDS.128 R48, [R183+0x6780] ;  /* 0x00678000b7307984 */ /* 0x000e620000000c00 */
[----:B------:R-:W-:-:S03]  /*4f20*/  MOV R212, R74 ;  /* 0x0000004a00d47202 */ /* 0x000fc60000000f00 */
[----:B------:R-:W-:Y:S02]  /*4f30*/  MOV R116, R72 ;  /* 0x0000004800747202 */ /* 0x000fe40000000f00 */
[----:B------:R-:W1:Y:S02]  /*4f40*/  LDS.128 R72, [R139+0x900] ;  /* 0x000900008b487984 */ /* 0x000e640000000c00 */
[----:B------:R-:W-:Y:S02]  /*4f50*/  I2FP.F32.S32 R111, R76 ;  /* 0x0000004c006f7245 */ /* 0x000fe40000201400 */
[----:B------:R-:W-:Y:S02]  /*4f60*/  I2FP.F32.S32 R141, R77 ;  /* 0x0000004d008d7245 */ /* 0x000fe40000201400 */
[----:B------:R-:W-:Y:S02]  /*4f70*/  I2FP.F32.S32 R143, R78 ;  /* 0x0000004e008f7245 */ /* 0x000fe40000201400 */
[----:B------:R-:W-:-:S02]  /*4f80*/  I2FP.F32.S32 R147, R79 ;  /* 0x0000004f00937245 */ /* 0x000fc40000201400 */
[----:B------:R-:W1:Y:S01]  /*4f90*/  LDS.128 R76, [R139+0x990] ;  /* 0x000990008b4c7984 */ /* 0x000e620000000c00 */
[----:B------:R-:W-:Y:S01]  /*4fa0*/  MOV R100, R100 ;  /* 0x0000006400647202 */ /* 0x000fe20000000f00 */
[----:B--2---:R-:W-:Y:S01]  /*4fb0*/  HADD2.F32 R102, -RZ, R85.H0_H0 ;  /* 0x20000055ff667230 */ /* 0x004fe20000004100 */
[----:B------:R-:W-:Y:S01]  /*4fc0*/  I2FP.F32.S32 R85, R88 ;  /* 0x0000005800557245 */ /* 0x000fe20000201400 */
[----:B------:R-:W-:Y:S01]  /*4fd0*/  HADD2.F32 R112, -RZ, R87.H0_H0 ;  /* 0x20000057ff707230 */ /* 0x000fe20000004100 */
[----:B------:R-:W-:Y:S02]  /*4fe0*/  I2FP.F32.S32 R107, R89 ;  /* 0x00000059006b7245 */ /* 0x000fe40000201400 */
[----:B------:R-:W-:Y:S02]  /*4ff0*/  I2FP.F32.S32 R87, R90 ;  /* 0x0000005a00577245 */ /* 0x000fe40000201400 */
[----:B------:R-:W-:Y:S02]  /*5000*/  I2FP.F32.S32 R109, R91 ;  /* 0x0000005b006d7245 */ /* 0x000fe40000201400 */
[----:B------:R-:W2:Y:S01]  /*5010*/  LDSM.16.M88.4 R88, [R100] ;  /* 0x000000006458783b */ /* 0x000ea20000000200 */
[----:B------:R-:W-:-:S02]  /*5020*/  HADD2.F32 R101, -RZ, R84.H0_H0 ;  /* 0x20000054ff657230 */ /* 0x000fc40000004100 */
[----:B---3--:R-:W-:Y:S01]  /*5030*/  FMUL R85, R68, R85 ;  /* 0x0000005544557220 */ /* 0x008fe20000400000 */
[----:B----4-:R-:W-:Y:S01]  /*5040*/  FMUL R84, R64, R87 ;  /* 0x0000005740547220 */ /* 0x010fe20000400000 */
[----:B-----5:R-:W-:Y:S02]  /*5050*/  HADD2.F32 R108, -RZ, R80.H0_H0 ;  /* 0x20000050ff6c7230 */ /* 0x020fe40000004100 */
[----:B------:R-:W-:Y:S02]  /*5060*/  HADD2.F32 R104, -RZ, R81.H0_H0 ;  /* 0x20000051ff687230 */ /* 0x000fe40000004100 */
[----:B------:R-:W-:Y:S02]  /*5070*/  HADD2.F32 R115, -RZ, R82.H0_H0 ;  /* 0x20000052ff737230 */ /* 0x000fe40000004100 */
[----:B------:R-:W-:Y:S02]  /*5080*/  HADD2.F32 R113, -RZ, R83.H0_H0 ;  /* 0x20000053ff717230 */ /* 0x000fe40000004100 */
[----:B------:R-:W-:Y:S01]  /*5090*/  FFMA R244, R101, R85, R244 ;  /* 0x0000005565f47223 */ /* 0x000fe200000000f4 */
[----:B------:R-:W-:Y:S01]  /*50a0*/  IMMA.16832.S8.S8 R80, R60.ROW, R96.COL, RZ ;  /* 0x000000603c507237 */ /* 0x000fe20000405cff */
[----:B------:R-:W-:-:S02]  /*50b0*/  HADD2.F32 R114, -RZ, R86.H0_H0 ;  /* 0x20000056ff727230 */ /* 0x000fc40000004100 */
[C---:B------:R-:W-:Y:S01]  /*50c0*/  FFMA R243, R101.reuse, R84, R243 ;  /* 0x0000005465f37223 */ /* 0x040fe200000000f3 */
[----:B0-----:R-:W-:Y:S01]  /*50d0*/  FMUL R106, R52, R111 ;  /* 0x0000006f346a7220 */ /* 0x001fe20000400000 */
[----:B-1----:R-:W-:Y:S01]  /*50e0*/  FMUL R143, R48, R143 ;  /* 0x0000008f308f7220 */ /* 0x002fe20000400000 */
[----:B------:R-:W-:Y:S01]  /*50f0*/  FMUL R109, R64, R109 ;  /* 0x0000006d406d7220 */ /* 0x000fe20000400000 */
[----:B------:R-:W-:Y:S01]  /*5100*/  HADD2.F32 R110, -RZ, R73.H0_H0 ;  /* 0x20000049ff6e7230 */ /* 0x000fe20000004100 */
[----:B------:R-:W-:Y:S01]  /*5110*/  IMMA.16832.S8.S8 R84, R56.ROW, R96.COL, RZ ;  /* 0x0000006038547237 */ /* 0x000fe20000405cff */
[----:B------:R-:W-:Y:S01]  /*5120*/  FMUL R96, R52, R141 ;  /* 0x0000008d34607220 */ /* 0x000fe20000400000 */
[----:B------:R-:W-:Y:S03]  /*5130*/  LDS R97, [R140+0x940] ;  /* 0x000940008c617984 */ /* 0x000fe60000000800 */
[----:B------:R-:W-:Y:S01]  /*5140*/  FFMA R207, R108, R96, R207 ;  /* 0x000000606ccf7223 */ /* 0x000fe200000000cf */
[----:B------:R-:W-:Y:S01]  /*5150*/  FMUL R107, R68, R107 ;  /* 0x0000006b446b7220 */ /* 0x000fe20000400000 */
[----:B------:R-:W0:Y:S01]  /*5160*/  LDS R96, [R140+0x930] ;  /* 0x000930008c607984 */ /* 0x000e220000000800 */
[C---:B------:R-:W-:Y:S01]  /*5170*/  FFMA R106, R101.reuse, R106, R206 ;  /* 0x0000006a656a7223 */ /* 0x040fe200000000ce */
[----:B------:R-:W-:Y:S01]  /*5180*/  FFMA R186, R101, R143, R186 ;  /* 0x0000008f65ba7223 */ /* 0x000fe200000000ba */
[----:B------:R-:W-:Y:S01]  /*5190*/  FFMA R190, R108, R109, R190 ;  /* 0x0000006d6cbe7223 */ /* 0x000fe200000000be */
[----:B------:R-:W-:Y:S01]  /*51a0*/  I2FP.F32.S32 R101, R81 ;  /* 0x0000005100657245 */ /* 0x000fe20000201400 */
[----:B------:R-:W-:Y:S01]  /*51b0*/  HADD2.F32 R206, -RZ, R75.H0_H0 ;  /* 0x2000004bffce7230 */ /* 0x000fe20000004100 */
[----:B------:R-:W-:Y:S01]  /*51c0*/  I2FP.F32.S32 R73, R80 ;  /* 0x0000005000497245 */ /* 0x000fe20000201400 */
[----:B------:R-:W-:Y:S01]  /*51d0*/  HADD2.F32 R76, -RZ, R76.H0_H0 ;  /* 0x2000004cff4c7230 */ /* 0x000fe20000004100 */
[----:B------:R-:W-:Y:S01]  /*51e0*/  I2FP.F32.S32 R75, R82 ;  /* 0x00000052004b7245 */ /* 0x000fe20000201400 */
[----:B------:R-:W-:Y:S01]  /*51f0*/  FMUL R101, R68, R101 ;  /* 0x0000006544657220 */ /* 0x000fe20000400000 */
[----:B------:R-:W-:Y:S01]  /*5200*/  HADD2.F32 R72, -RZ, R72.H0_H0 ;  /* 0x20000048ff487230 */ /* 0x000fe20000004100 */
[----:B------:R-:W-:Y:S01]  /*5210*/  LDS R100, [R140+0x50] ;  /* 0x000050008c647984 */ /* 0x000fe20000000800 */
[----:B------:R-:W-:-:S02]  /*5220*/  I2FP.F32.S32 R109, R84 ;  /* 0x00000054006d7245 */ /* 0x000fc40000201400 */
[----:B------:R-:W-:Y:S01]  /*5230*/  I2FP.F32.S32 R111, R86 ;  /* 0x00000056006f7245 */ /* 0x000fe20000201400 */
[----:B------:R-:W-:Y:S01]  /*5240*/  HADD2.F32 R142, -RZ, R74.H0_H0 ;  /* 0x2000004aff8e7230 */ /* 0x000fe20000004100 */
[----:B------:R-:W-:Y:S02]  /*5250*/  I2FP.F32.S32 R85, R85 ;  /* 0x0000005500557245 */ /* 0x000fe40000201400 */
[----:B------:R-:W-:Y:S01]  /*5260*/  I2FP.F32.S32 R87, R87 ;  /* 0x0000005700577245 */ /* 0x000fe20000201400 */
[----:B------:R-:W-:Y:S01]  /*5270*/  FMUL R73, R68, R73 ;  /* 0x0000004944497220 */ /* 0x000fe20000400000 */
[----:B------:R-:W-:Y:S01]  /*5280*/  FMUL R75, R64, R75 ;  /* 0x0000004b404b7220 */ /* 0x000fe20000400000 */
[----:B------:R-:W-:Y:S01]  /*5290*/  FMUL R74, R52, R109 ;  /* 0x0000006d344a7220 */ /* 0x000fe20000400000 */
[----:B------:R-:W-:Y:S01]  /*52a0*/  FMUL R111, R48, R111 ;  /* 0x0000006f306f7220 */ /* 0x000fe20000400000 */
[----:B------:R-:W-:Y:S01]  /*52b0*/  FFMA R189, R108, R107, R189 ;  /* 0x0000006b6cbd7223 */ /* 0x000fe200000000bd */
[----:B------:R-:W-:Y:S01]  /*52c0*/  I2FP.F32.S32 R107, R83 ;  /* 0x00000053006b7245 */ /* 0x000fe20000201400 */
[----:B------:R-:W-:Y:S01]  /*52d0*/  HADD2.F32 R143, -RZ, R77.H0_H0 ;  /* 0x2000004dff8f7230 */ /* 0x000fe20000004100 */
[----:B------:R-:W-:Y:S01]  /*52e0*/  IMMA.16832.S8.S8 R80, R92.ROW, R98.COL, RZ ;  /* 0x000000625c507237 */ /* 0x000fe20000405cff */
[----:B------:R-:W-:-:S02]  /*52f0*/  HADD2.F32 R146, -RZ, R78.H0_H0 ;  /* 0x2000004eff927230 */ /* 0x000fc40000004100 */
[----:B------:R-:W-:Y:S01]  /*5300*/  FFMA R235, R76, R101, R235 ;  /* 0x000000654ceb7223 */ /* 0x000fe200000000eb */
[----:B------:R-:W-:Y:S01]  /*5310*/  FMUL R77, R52, R85 ;  /* 0x00000055344d7220 */ /* 0x000fe20000400000 */
[----:B------:R-:W-:Y:S01]  /*5320*/  FMUL R78, R48, R87 ;  /* 0x00000057304e7220 */ /* 0x000fe20000400000 */
[C---:B------:R-:W-:Y:S01]  /*5330*/  FFMA R239, R72.reuse, R73, R239 ;  /* 0x0000004948ef7223 */ /* 0x040fe200000000ef */
[C---:B------:R-:W-:Y:S01]  /*5340*/  FFMA R240, R72.reuse, R75, R240 ;  /* 0x0000004b48f07223 */ /* 0x040fe200000000f0 */
[C---:B------:R-:W-:Y:S01]  /*5350*/  FFMA R241, R72.reuse, R74, R241 ;  /* 0x0000004a48f17223 */ /* 0x040fe200000000f1 */
[----:B------:R-:W-:Y:S01]  /*5360*/  FFMA R242, R72, R111, R242 ;  /* 0x0000006f48f27223 */ /* 0x000fe200000000f2 */
[----:B------:R-:W-:Y:S01]  /*5370*/  LDS R101, [R140+0x60] ;  /* 0x000060008c657984 */ /* 0x000fe20000000800 */
[----:B--2---:R-:W-:Y:S03]  /*5380*/  IMMA.16832.S8.S8 R72, R88.ROW, R98.COL, RZ ;  /* 0x0000006258487237 */ /* 0x004fe60000405cff */
[----:B------:R-:W1:Y:S01]  /*5390*/  LDSM.16.M88.4 R84, [R105] ;  /* 0x000000006954783b */ /* 0x000e620000000200 */
[----:B------:R-:W-:Y:S01]  /*53a0*/  FMUL R147, R48, R147 ;  /* 0x0000009330937220 */ /* 0x000fe20000400000 */
[----:B------:R-:W-:Y:S01]  /*53b0*/  FMUL R107, R64, R107 ;  /* 0x0000006b406b7220 */ /* 0x000fe20000400000 */
[----:B------:R-:W-:-:S02]  /*53c0*/  HADD2.F32 R141, -RZ, R79.H0_H0 ;  /* 0x2000004fff8d7230 */ /* 0x000fc40000004100 */
[----:B------:R-:W-:Y:S01]  /*53d0*/  FFMA R184, R76, R77, R184 ;  /* 0x0000004d4cb87223 */ /* 0x000fe200000000b8 */
        /* <DEDUP_REMOVED lines=8> */
[----:B0-----:R-:W-:Y:S02]  /*5460*/  IMMA.16832.S8.S8 R76, R92.ROW, R96.COL, RZ ;  /* 0x000000605c4c7237 */ /* 0x001fe40000405cff */
[----:B------:R-:W0:Y:S01]  /*5470*/  LDSM.16.M88.4 R80, [R103] ;  /* 0x000000006750783b */ /* 0x000e220000000200 */
[----:B------:R-:W-:-:S02]  /*5480*/  I2FP.F32.S32 R156, R72 ;  /* 0x00000048009c7245 */ /* 0x000fc40000201400 */
[----:B------:R-:W-:Y:S01]  /*5490*/  I2FP.F32.S32 R158, R73 ;  /* 0x00000049009e7245 */ /* 0x000fe20000201400 */
[----:B------:R-:W-:Y:S01]  /*54a0*/  LDS R111, [R140+0x80] ;  /* 0x000080008c6f7984 */ /* 0x000fe20000000800 */
[----:B------:R-:W-:Y:S02]  /*54b0*/  I2FP.F32.S32 R246, R74 ;  /* 0x0000004a00f67245 */ /* 0x000fe40000201400 */
[----:B------:R-:W-:Y:S02]  /*54c0*/  I2FP.F32.S32 R248, R75 ;  /* 0x0000004b00f87245 */ /* 0x000fe40000201400 */
[----:B------:R-:W-:Y:S01]  /*54d0*/  IMMA.16832.S8.S8 R72, R88.ROW, R96.COL, RZ ;  /* 0x0000006058487237 */ /* 0x000fe20000405cff */
[----:B------:R-:W-:Y:S01]  /*54e0*/  FMUL R108, R65, R108 ;  /* 0x0000006c416c7220 */ /* 0x000fe20000400000 */
[----:B------:R-:W-:-:S03]  /*54f0*/  FMUL R97, R69, R98 ;  /* 0x0000006245617220 */ /* 0x000fc60000400000 */
[C---:B------:R-:W-:Y:S02]  /*5500*/  FFMA R243, R102.reuse, R108, R243 ;  /* 0x0000006c66f37223 */ /* 0x040fe400000000f3 */
[----:B------:R-:W2:Y:S01]  /*5510*/  LDS R108, [R140+0x950] ;  /* 0x000950008c6c7984 */ /* 0x000ea20000000800 */
        /* <DEDUP_REMOVED lines=28> */
[----:B------:R1:W-:Y:S01]  /*56e0*/  LDSM.16.M88.4 R76, [R119] ;  /* 0x00000000774c783b */ /* 0x0003e20000000200 */
[----:B------:R-:W-:-:S03]  /*56f0*/  FMUL R73, R53, R150 ;  /* 0x0000009635497220 */ /* 0x000fc60000400000 */
[----:B------:R-:W3:Y:S01]  /*5700*/  LDS R110, [R140+0x70] ;  /* 0x000070008c6e7984 */ /* 0x000ee20000000800 */
[C---:B------:R-:W-:Y:S01]  /*5710*/  FMUL R72, R49.reuse, R152 ;  /* 0x0000009831487220 */ /* 0x040fe20000400000 */
[----:B------:R-:W-:Y:S01]  /*5720*/  FMUL R99, R49, R246 ;  /* 0x000000f631637220 */ /* 0x000fe20000400000 */
[----:B------:R-:W-:Y:S01]  /*5730*/  FMUL R96, R69, R96 ;  /* 0x0000006045607220 */ /* 0x000fe20000400000 */
[----:B-1----:R-:W-:Y:S01]  /*5740*/  FFMA R119, R143, R73, R184 ;  /* 0x000000498f777223 */ /* 0x002fe200000000b8 */
[----:B------:R-:W-:Y:S01]  /*5750*/  FMUL R151, R65, R98 ;  /* 0x0000006241977220 */ /* 0x000fe20000400000 */
[----:B------:R-:W-:Y:S01]  /*5760*/  FFMA R186, R102, R99, R186 ;  /* 0x0000006366ba7223 */ /* 0x000fe200000000ba */
[C---:B------:R-:W-:Y:S01]  /*5770*/  FFMA R184, R143.reuse, R72, R185 ;  /* 0x000000488fb87223 */ /* 0x040fe200000000b9 */
[----:B0-----:R-:W-:Y:S01]  /*5780*/  IMMA.16832.S8.S8 R100, R80.ROW, R100.COL, RZ ;  /* 0x0000006450647237 */ /* 0x001fe20000405cff */
[----:B------:R-:W0:Y:S01]  /*5790*/  LDSM.16.M88.4 R72, [R118] ;  /* 0x000000007648783b */ /* 0x000e220000000200 */
[----:B------:R-:W-:Y:S01]  /*57a0*/  I2FP.F32.S32 R157, R106 ;  /* 0x0000006a009d7245 */ /* 0x000fe20000201400 */
[C---:B------:R-:W-:Y:S01]  /*57b0*/  FFMA R152, R143.reuse, R96, R235 ;  /* 0x000000608f987223 */ /* 0x040fe200000000eb */
[----:B------:R-:W-:Y:S01]  /*57c0*/  FFMA R151, R143, R151, R238 ;  /* 0x000000978f977223 */ /* 0x000fe200000000ee */
[----:B------:R-:W-:-:S02]  /*57d0*/  I2FP.F32.S32 R143, R104 ;  /* 0x00000068008f7245 */ /* 0x000fc40000201400 */
[----:B------:R-:W-:Y:S01]  /*57e0*/  FMUL R104, R66, R157 ;  /* 0x0000009d42687220 */ /* 0x000fe20000400000 */
[----:B------:R-:W-:Y:S01]  /*57f0*/  I2FP.F32.S32 R153, R105 ;  /* 0x0000006900997245 */ /* 0x000fe20000201400 */
[----:B--2---:R-:W-:Y:S01]  /*5800*/  IMMA.16832.S8.S8 R96, R84.ROW, R108.COL, RZ ;  /* 0x0000006c54607237 */ /* 0x004fe20000405cff */
[----:B------:R-:W-:Y:S01]  /*5810*/  I2FP.F32.S32 R159, R107 ;  /* 0x0000006b009f7245 */ /* 0x000fe20000201400 */
[----:B------:R-:W-:-:S06]  /*5820*/  FFMA R243, R114, R104, R243 ;  /* 0x0000006872f37223 */ /* 0x000fcc00000000f3 */
[----:B------:R-:W-:Y:S01]  /*5830*/  IMMA.16832.S8.S8 R104, R80.ROW, R108.COL, RZ ;  /* 0x0000006c50687237 */ /* 0x000fe20000405cff */
[----:B------:R-:W-:Y:S04]  /*5840*/  LDS R108, [R140+0x970] ;  /* 0x000970008c6c7984 */ /* 0x000fe80000000800 */
[----:B------:R-:W1:Y:S01]  /*5850*/  LDS R109, [R140+0x980] ;  /* 0x000980008c6d7984 */ /* 0x000e620000000800 */
[----:B------:R-:W-:Y:S02]  /*5860*/  I2FP.F32.S32 R157, R100 ;  /* 0x00000064009d7245 */ /* 0x000fe40000201400 */
        /* <DEDUP_REMOVED lines=11> */
[----:B------:R-:W-:Y:S01]  /*5920*/  FMUL R114, R50, R103 ;  /* 0x0000006732727220 */ /* 0x000fe20000400000 */
[----:B------:R-:W-:-:S02]  /*5930*/  I2FP.F32.S32 R101, R96 ;  /* 0x0000006000657245 */ /* 0x000fc40000201400 */
[----:B------:R-:W-:Y:S02]  /*5940*/  I2FP.F32.S32 R143, R97 ;  /* 0x00000061008f7245 */ /* 0x000fe40000201400 */
[----:B------:R-:W-:Y:S02]  /*5950*/  I2FP.F32.S32 R103, R98 ;  /* 0x0000006200677245 */ /* 0x000fe40000201400 */
[----:B------:R-:W-:Y:S02]  /*5960*/  I2FP.F32.S32 R153, R99 ;  /* 0x0000006300997245 */ /* 0x000fe40000201400 */
[-C--:B---3--:R-:W-:Y:S01]  /*5970*/  IMMA.16832.S8.S8 R96, R76.ROW, R110.reuse.COL, RZ ;  /* 0x0000006e4c607237 */ /* 0x088fe20000405cff */
        /* <DEDUP_REMOVED lines=9> */
[----:B------:R-:W-:Y:S01]  /*5a10*/  I2FP.F32.S32 R157, R104 ;  /* 0x00000068009d7245 */ /* 0x000fe20000201400 */
[----:B0-----:R-:W-:Y:S01]  /*5a20*/  IMMA.16832.S8.S8 R100, R72.ROW, R110.COL, RZ ;  /* 0x0000006e48647237 */ /* 0x001fe20000405cff */
[----:B------:R-:W-:-:S02]  /*5a30*/  I2FP.F32.S32 R105, R105 ;  /* 0x0000006900697245 */ /* 0x000fc40000201400 */
        /* <DEDUP_REMOVED lines=17> */
[----:B------:R-:W0:Y:S01]  /*5b50*/  LDS R143, [R140+0x1220] ;  /* 0x001220008c8f7984 */ /* 0x000e220000000800 */
[----:B------:R-:W-:Y:S02]  /*5b60*/  I2FP.F32.S32 R106, R98 ;  /* 0x00000062006a7245 */ /* 0x000fe40000201400 */
[----:B------:R-:W-:Y:S01]  /*5b70*/  I2FP.F32.S32 R146, R99 ;  /* 0x0000006300927245 */ /* 0x000fe20000201400 */
[----:B------:R-:W-:Y:S01]  /*5b80*/  LDS R119, [R140+0x1240] ;  /* 0x001240008c777984 */ /* 0x000fe20000000800 */
[----:B-1----:R-:W-:Y:S01]  /*5b90*/  IMMA.16832.S8.S8 R96, R76.ROW, R108.COL, RZ ;  /* 0x0000006c4c607237 */ /* 0x002fe20000405cff */
[----:B------:R-:W-:Y:S01]  /*5ba0*/  FMUL R106, R67, R106 ;  /* 0x0000006a436a7220 */ /* 0x000fe20000400000 */
[----:B------:R-:W-:Y:S01]  /*5bb0*/  I2FP.F32.S32 R110, R101 ;  /* 0x00000065006e7245 */ /* 0x000fe20000201400 */
[----:B------:R-:W-:Y:S02]  /*5bc0*/  FMUL R101, R71, R104 ;  /* 0x0000006847657220 */ /* 0x000fe40000400000 */
[----:B------:R-:W-:-:S03]  /*5bd0*/  FFMA R243, R112, R106, R243 ;  /* 0x0000006a70f37223 */ /* 0x000fc600000000f3 */
[----:B------:R-:W-:Y:S01]  /*5be0*/  IMMA.16832.S8.S8 R104, R72.ROW, R108.COL, RZ ;  /* 0x0000006c48687237 */ /* 0x000fe20000405cff */
[----:B------:R-:W-:Y:S01]  /*5bf0*/  I2FP.F32.S32 R156, R102 ;  /* 0x00000066009c7245 */ /* 0x000fe20000201400 */
[----:B------:R-:W-:Y:S01]  /*5c00*/  FFMA R244, R112, R101, R244 ;  /* 0x0000006570f47223 */ /* 0x000fe200000000f4 */
[----:B------:R-:W-:Y:S01]  /*5c10*/  I2FP.F32.S32 R152, R100 ;  /* 0x0000006400987245 */ /* 0x000fe20000201400 */
[----:B------:R-:W-:Y:S01]  /*5c20*/  FMUL R109, R67, R146 ;  /* 0x00000092436d7220 */ /* 0x000fe20000400000 */
[----:B------:R-:W-:Y:S01]  /*5c30*/  I2FP.F32.S32 R158, R103 ;  /* 0x00000067009e7245 */ /* 0x000fe20000201400 */
[----:B------:R-:W-:Y:S01]  /*5c40*/  FMUL R111, R51, R156 ;  /* 0x0000009c336f7220 */ /* 0x000fe20000400000 */
[----:B------:R-:W1:Y:S04]  /*5c50*/  LDS.128 R100, [R139+0x1200] ;  /* 0x001200008b647984 */ /* 0x000e680000000c00 */
[----:B------:R-:W-:Y:S01]  /*5c60*/  I2FP.F32.S32 R96, R96 ;  /* 0x0000006000607245 */ /* 0x000fe20000201400 */
[----:B------:R-:W-:Y:S01]  /*5c70*/  FMUL R118, R71, R118 ;  /* 0x0000007647767220 */ /* 0x000fe20000400000 */
[----:B------:R-:W-:Y:S01]  /*5c80*/  I2FP.F32.S32 R98, R98 ;  /* 0x0000006200627245 */ /* 0x000fe20000201400 */
[----:B------:R-:W-:-:S02]  /*5c90*/  FMUL R110, R55, R110 ;  /* 0x0000006e376e7220 */ /* 0x000fc40000400000 */
[----:B------:R-:W-:Y:S01]  /*5ca0*/  FMUL R96, R71, R96 ;  /* 0x0000006047607220 */ /* 0x000fe20000400000 */
[C---:B------:R-:W-:Y:S01]  /*5cb0*/  FFMA R240, R113.reuse, R109, R190 ;  /* 0x0000006d71f07223 */ /* 0x040fe200000000be */
[----:B------:R-:W-:Y:S01]  /*5cc0*/  FFMA R241, R113, R118, R189 ;  /* 0x0000007671f17223 */ /* 0x000fe200000000bd */
[----:B------:R-:W-:Y:S01]  /*5cd0*/  FFMA R238, R112, R111, R238 ;  /* 0x0000006f70ee7223 */ /* 0x000fe200000000ee */
[----:B------:R-:W-:Y:S01]  /*5ce0*/  FFMA R190, R206, R96, R115 ;  /* 0x00000060cebe7223 */ /* 0x000fe20000000073 */
[----:B------:R-:W-:Y:S01]  /*5cf0*/  FMUL R189, R67, R98 ;  /* 0x0000006243bd7220 */ /* 0x000fe20000400000 */
[----:B------:R-:W-:Y:S01]  /*5d00*/  FFMA R242, R113, R110, R207 ;  /* 0x0000006e71f27223 */ /* 0x000fe200000000cf */
[----:B------:R-:W-:Y:S01]  /*5d10*/  I2FP.F32.S32 R96, R104 ;  /* 0x0000006800607245 */ /* 0x000fe20000201400 */
[----:B------:R-:W2:Y:S01]  /*5d20*/  LDS.128 R108, [R139+0x1290] ;  /* 0x001290008b6c7984 */ /* 0x000ea20000000c00 */
[----:B------:R-:W-:Y:S01]  /*5d30*/  I2FP.F32.S32 R98, R106 ;  /* 0x0000006a00627245 */ /* 0x000fe20000201400 */
[----:B------:R-:W-:Y:S01]  /*5d40*/  FMUL R152, R55, R152 ;  /* 0x0000009837987220 */ /* 0x000fe20000400000 */
[----:B------:R-:W-:Y:S01]  /*5d50*/  FMUL R158, R51, R158 ;  /* 0x0000009e339e7220 */ /* 0x000fe20000400000 */
[----:B------:R-:W3:Y:S01]  /*5d60*/  LDS R118, [R140+0x1230] ;  /* 0x001230008c767984 */ /* 0x000ee20000000800 */
[----:B------:R-:W-:Y:S01]  /*5d70*/  FMUL R207, R55, R96 ;  /* 0x0000006037cf7220 */ /* 0x000fe20000400000 */
[----:B------:R-:W-:Y:S01]  /*5d80*/  FMUL R98, R51, R98 ;  /* 0x0000006233627220 */ /* 0x000fe20000400000 */
[----:B------:R-:W-:Y:S01]  /*5d90*/  FFMA R239, R112, R152, R147 ;  /* 0x0000009870ef7223 */ /* 0x000fe20000000093 */
[----:B------:R-:W-:Y:S01]  /*5da0*/  FFMA R235, R113, R158, R235 ;  /* 0x0000009e71eb7223 */ /* 0x000fe200000000eb */
[C---:B------:R-:W-:Y:S01]  /*5db0*/  FFMA R189, R206.reuse, R189, R114 ;  /* 0x000000bdcebd7223 */ /* 0x040fe20000000072 */
[C---:B------:R-:W-:Y:S01]  /*5dc0*/  FFMA R207, R206.reuse, R207, R150 ;  /* 0x000000cfcecf7223 */ /* 0x040fe20000000096 */
[----:B0-----:R-:W-:Y:S01]  /*5dd0*/  IMMA.16832.S8.S8 R112, R60.ROW, R142.COL, RZ ;  /* 0x0000008e3c707237 */ /* 0x001fe20000405cff */
[----:B------:R-:W-:Y:S01]  /*5de0*/  I2FP.F32.S32 R104, R97 ;  /* 0x0000006100687245 */ /* 0x000fe20000201400 */
[----:B------:R-:W-:Y:S01]  /*5df0*/  FFMA R206, R206, R98, R153 ;  /* 0x00000062cece7223 */ /* 0x000fe20000000099 */
[----:B------:R-:W-:-:S05]  /*5e00*/  I2FP.F32.S32 R106, R99 ;  /* 0x00000063006a7245 */ /* 0x000fca0000201400 */
[----:B------:R-:W-:Y:S01]  /*5e10*/  IMMA.16832.S8.S8 R96, R56.ROW, R142.COL, RZ ;  /* 0x0000008e38607237 */ /* 0x000fe20000405cff */
[----:B------:R-:W-:Y:S01]  /*5e20*/  I2FP.F32.S32 R146, R105 ;  /* 0x0000006900927245 */ /* 0x000fe20000201400 */
[----:B------:R-:W-:Y:S01]  /*5e30*/  FMUL R104, R71, R104 ;  /* 0x0000006847687220 */ /* 0x000fe20000400000 */
[----:B------:R-:W-:Y:S01]  /*5e40*/  I2FP.F32.S32 R152, R107 ;  /* 0x0000006b00987245 */ /* 0x000fe20000201400 */
[----:B------:R-:W-:Y:S02]  /*5e50*/  FMUL R105, R67, R106 ;  /* 0x0000006a43697220 */ /* 0x000fe40000400000 */
[----:B------:R-:W-:Y:S02]  /*5e60*/  FFMA R187, R141, R104, R187 ;  /* 0x000000688dbb7223 */ /* 0x000fe400000000bb */
[----:B------:R-:W-:Y:S01]  /*5e70*/  FMUL R107, R51, R152 ;  /* 0x00000098336b7220 */ /* 0x000fe20000400000 */
[C---:B------:R-:W-:Y:S01]  /*5e80*/  FFMA R186, R141.reuse, R105, R186 ;  /* 0x000000698dba7223 */ /* 0x040fe200000000ba */
[----:B------:R-:W-:Y:S01]  /*5e90*/  LDS R104, [R140+0x1250] ;  /* 0x001250008c687984 */ /* 0x000fe20000000800 */
[----:B------:R-:W-:Y:S01]  /*5ea0*/  I2FP.F32.S32 R143, R113 ;  /* 0x00000071008f7245 */ /* 0x000fe20000201400 */
[----:B------:R-:W-:-:S02]  /*5eb0*/  FFMA R184, R141, R107, R184 ;  /* 0x0000006b8db87223 */ /* 0x000fc400000000b8 */
[----:B------:R-:W0:Y:S01]  /*5ec0*/  LDS R105, [R140+0x1260] ;  /* 0x001260008c697984 */ /* 0x000e220000000800 */
[----:B------:R-:W-:Y:S02]  /*5ed0*/  I2FP.F32.S32 R107, R112 ;  /* 0x00000070006b7245 */ /* 0x000fe40000201400 */
[----:B------:R-:W-:Y:S02]  /*5ee0*/  I2FP.F32.S32 R159, R114 ;  /* 0x00000072009f7245 */ /* 0x000fe40000201400 */
[----:B------:R-:W-:Y:S02]  /*5ef0*/  I2FP.F32.S32 R113, R96 ;  /* 0x0000006000717245 */ /* 0x000fe40000201400 */
[----:B------:R-:W-:Y:S01]  /*5f00*/  I2FP.F32.S32 R245, R98 ;  /* 0x0000006200f57245 */ /* 0x000fe20000201400 */
[----:B-1----:R-:W-:Y:S02]  /*5f10*/  HADD2.F32 R157, -RZ, R100.H0_H0 ;  /* 0x20000064ff9d7230 */ /* 0x002fe40000004100 */
        /* <DEDUP_REMOVED lines=9> */
[----:B--2---:R-:W-:-:S02]  /*5fb0*/  HADD2.F32 R157, -RZ, R108.H0_H0 ;  /* 0x2000006cff9d7230 */ /* 0x004fc40000004100 */
[----:B------:R-:W-:Y:S01]  /*5fc0*/  HADD2.F32 R112, -RZ, R109.H0_H0 ;  /* 0x2000006dff707230 */ /* 0x000fe20000004100 */
[----:B------:R-:W-:Y:S01]  /*5fd0*/  LDS R108, [R140+0x1270] ;  /* 0x001270008c6c7984 */ /* 0x000fe20000000800 */
[----:B------:R-:W-:Y:S01]  /*5fe0*/  FFMA R185, R141, R146, R185 ;  /* 0x000000928db97223 */ /* 0x000fe200000000b9 */
[----:B------:R-:W-:Y:S02]  /*5ff0*/  HADD2.F32 R142, -RZ, R101.H0_H0 ;  /* 0x20000065ff8e7230 */ /* 0x000fe40000004100 */
[----:B------:R-:W1:Y:S01]  /*6000*/  LDS R109, [R140+0x1280] ;  /* 0x001280008c6d7984 */ /* 0x000e620000000800 */
[----:B------:R-:W-:Y:S02]  /*6010*/  HADD2.F32 R147, -RZ, R102.H0_H0 ;  /* 0x20000066ff937230 */ /* 0x000fe40000004100 */
[----:B------:R-:W-:Y:S02]  /*6020*/  HADD2.F32 R141, -RZ, R103.H0_H0 ;  /* 0x20000067ff8d7230 */ /* 0x000fe40000004100 */
[----:B---3--:R-:W-:Y:S01]  /*6030*/  IMMA.16832.S8.S8 R100, R92.ROW, R118.COL, RZ ;  /* 0x000000765c647237 */ /* 0x008fe20000405cff */
[----:B------:R-:W-:-:S02]  /*6040*/  I2FP.F32.S32 R151, R97 ;  /* 0x0000006100977245 */ /* 0x000fc40000201400 */
[----:B------:R-:W-:-:S05]  /*6050*/  I2FP.F32.S32 R153, R99 ;  /* 0x0000006300997245 */ /* 0x000fca0000201400 */
[----:B------:R-:W-:Y:S01]  /*6060*/  IMMA.16832.S8.S8 R96, R88.ROW, R118.COL, RZ ;  /* 0x0000007658607237 */ /* 0x000fe20000405cff */
[----:B------:R-:W-:Y:S01]  /*6070*/  I2FP.F32.S32 R115, R115 ;  /* 0x0000007300737245 */ /* 0x000fe20000201400 */
[----:B------:R-:W-:-:S04]  /*6080*/  FMUL R114, R48, R153 ;  /* 0x0000009930727220 */ /* 0x000fc80000400000 */
[----:B------:R-:W-:Y:S01]  /*6090*/  FMUL R106, R64, R115 ;  /* 0x00000073406a7220 */ /* 0x000fe20000400000 */
[----:B------:R-:W-:-:S03]  /*60a0*/  FFMA R177, R157, R114, R177 ;  /* 0x000000729db17223 */ /* 0x000fc600000000b1 */
[----:B------:R-:W-:Y:S01]  /*60b0*/  FFMA R175, R157, R106, R175 ;  /* 0x0000006a9daf7223 */ /* 0x000fe200000000af */
[----:B------:R-:W-:Y:S02]  /*60c0*/  I2FP.F32.S32 R106, R100 ;  /* 0x00000064006a7245 */ /* 0x000fe40000201400 */
[----:B------:R-:W-:Y:S02]  /*60d0*/  I2FP.F32.S32 R114, R102 ;  /* 0x0000006600727245 */ /* 0x000fe40000201400 */
[----:B------:R-:W-:Y:S02]  /*60e0*/  I2FP.F32.S32 R152, R101 ;  /* 0x0000006500987245 */ /* 0x000fe40000201400 */
[----:B------:R-:W-:Y:S02]  /*60f0*/  I2FP.F32.S32 R156, R103 ;  /* 0x00000067009c7245 */ /* 0x000fe40000201400 */
[----:B------:R-:W-:Y:S01]  /*6100*/  I2FP.F32.S32 R96, R96 ;  /* 0x0000006000607245 */ /* 0x000fe20000201400 */
[-C--:B0-----:R-:W-:Y:S01]  /*6110*/  IMMA.16832.S8.S8 R100, R84.ROW, R104.reuse.COL, RZ ;  /* 0x0000006854647237 */ /* 0x081fe20000405cff */
[----:B------:R-:W-:Y:S01]  /*6120*/  FMUL R106, R69, R106 ;  /* 0x0000006a456a7220 */ /* 0x000fe20000400000 */
[----:B------:R-:W-:Y:S01]  /*6130*/  FMUL R114, R65, R114 ;  /* 0x0000007241727220 */ /* 0x000fe20000400000 */
[----:B------:R-:W-:Y:S01]  /*6140*/  HADD2.F32 R146, -RZ, R111.H0_H0 ;  /* 0x2000006fff927230 */ /* 0x000fe20000004100 */
[----:B------:R-:W-:Y:S01]  /*6150*/  I2FP.F32.S32 R98, R98 ;  /* 0x0000006200627245 */ /* 0x000fe20000201400 */
[----:B------:R-:W-:Y:S01]  /*6160*/  FMUL R96, R53, R96 ;  /* 0x0000006035607220 */ /* 0x000fe20000400000 */
[----:B------:R-:W-:Y:S01]  /*6170*/  FMUL R111, R68, R143 ;  /* 0x0000008f446f7220 */ /* 0x000fe20000400000 */
[C---:B------:R-:W-:Y:S01]  /*6180*/  FFMA R118, R142.reuse, R106, R107 ;  /* 0x0000006a8e767223 */ /* 0x040fe2000000006b */
[C---:B------:R-:W-:Y:S01]  /*6190*/  FFMA R150, R142.reuse, R114, R179 ;  /* 0x000000728e967223 */ /* 0x040fe200000000b3 */
[----:B------:R-:W-:Y:S01]  /*61a0*/  IMMA.16832.S8.S8 R104, R80.ROW, R104.COL, RZ ;  /* 0x0000006850687237 */ /* 0x000fe20000405cff */
[C---:B------:R-:W-:Y:S01]  /*61b0*/  FFMA R114, R142.reuse, R96, R181 ;  /* 0x000000608e727223 */ /* 0x040fe200000000b5 */
        /* <DEDUP_REMOVED lines=8> */
[----:B------:R-:W0:Y:S01]  /*6240*/  LDS R142, [R140+0x1b10] ;  /* 0x001b10008c8e7984 */ /* 0x000e220000000800 */
[----:B-1----:R-:W-:Y:S01]  /*6250*/  IMMA.16832.S8.S8 R96, R76.ROW, R108.COL, RZ ;  /* 0x0000006c4c607237 */ /* 0x002fe20000405cff */
[----:B------:R-:W-:Y:S01]  /*6260*/  FMUL R115, R52, R151 ;  /* 0x0000009734737220 */ /* 0x000fe20000400000 */
[----:B------:R-:W-:Y:S01]  /*6270*/  FMUL R156, R65, R156 ;  /* 0x0000009c419c7220 */ /* 0x000fe20000400000 */
[----:B------:R-:W-:Y:S01]  /*6280*/  FMUL R158, R53, R158 ;  /* 0x0000009e359e7220 */ /* 0x000fe20000400000 */
[----:B------:R-:W-:Y:S01]  /*6290*/  FMUL R174, R49, R174 ;  /* 0x000000ae31ae7220 */ /* 0x000fe20000400000 */
[----:B------:R-:W-:Y:S01]  /*62a0*/  FFMA R115, R157, R115, R176 ;  /* 0x000000739d737223 */ /* 0x000fe200000000b0 */
[----:B------:R-:W-:Y:S01]  /*62b0*/  I2FP.F32.S32 R119, R100 ;  /* 0x0000006400777245 */ /* 0x000fe20000201400 */
[C---:B------:R-:W-:Y:S01]  /*62c0*/  FFMA R175, R112.reuse, R156, R175 ;  /* 0x0000009c70af7223 */ /* 0x040fe200000000af */
[C---:B------:R-:W-:Y:S01]  /*62d0*/  FFMA R177, R112.reuse, R174, R177 ;  /* 0x000000ae70b17223 */ /* 0x040fe200000000b1 */
[----:B------:R-:W-:Y:S01]  /*62e0*/  FFMA R115, R112, R158, R115 ;  /* 0x0000009e70737223 */ /* 0x000fe20000000073 */
[----:B------:R-:W-:Y:S01]  /*62f0*/  I2FP.F32.S32 R153, R103 ;  /* 0x0000006700997245 */ /* 0x000fe20000201400 */
[----:B------:R-:W-:Y:S01]  /*6300*/  FMUL R112, R70, R119 ;  /* 0x0000007746707220 */ /* 0x000fe20000400000 */
[----:B------:R-:W-:-:S02]  /*6310*/  I2FP.F32.S32 R151, R101 ;  /* 0x0000006500977245 */ /* 0x000fc40000201400 */
[----:B------:R-:W-:Y:S02]  /*6320*/  I2FP.F32.S32 R157, R104 ;  /* 0x00000068009d7245 */ /* 0x000fe40000201400 */
[----:B------:R-:W-:Y:S02]  /*6330*/  I2FP.F32.S32 R113, R105 ;  /* 0x0000006900717245 */ /* 0x000fe40000201400 */
[----:B------:R-:W-:Y:S02]  /*6340*/  I2FP.F32.S32 R119, R106 ;  /* 0x0000006a00777245 */ /* 0x000fe40000201400 */
[----:B------:R-:W-:Y:S01]  /*6350*/  I2FP.F32.S32 R159, R107 ;  /* 0x0000006b009f7245 */ /* 0x000fe20000201400 */
[----:B------:R-:W-:Y:S01]  /*6360*/  HADD2.F32 R110, -RZ, R110.H0_H0 ;  /* 0x2000006eff6e7230 */ /* 0x000fe20000004100 */
[----:B------:R-:W-:Y:S01]  /*6370*/  I2FP.F32.S32 R101, R102 ;  /* 0x0000006600657245 */ /* 0x000fe20000201400 */
[----:B------:R-:W-:Y:S01]  /*6380*/  IMMA.16832.S8.S8 R104, R72.ROW, R108.COL, RZ ;  /* 0x0000006c48687237 */ /* 0x000fe20000405cff */
[----:B------:R-:W-:Y:S01]  /*6390*/  FMUL R108, R66, R153 ;  /* 0x00000099426c7220 */ /* 0x000fe20000400000 */
[----:B------:R-:W-:-:S02]  /*63a0*/  I2FP.F32.S32 R98, R98 ;  /* 0x0000006200627245 */ /* 0x000fc40000201400 */
[----:B------:R-:W-:Y:S01]  /*63b0*/  FMUL R101, R66, R101 ;  /* 0x0000006542657220 */ /* 0x000fe20000400000 */
[----:B------:R-:W-:Y:S01]  /*63c0*/  FFMA R175, R110, R108, R175 ;  /* 0x0000006c6eaf7223 */ /* 0x000fe200000000af */
[----:B------:R-:W-:Y:S01]  /*63d0*/  I2FP.F32.S32 R108, R96 ;  /* 0x00000060006c7245 */ /* 0x000fe20000201400 */
[----:B------:R-:W-:Y:S01]  /*63e0*/  FMUL R157, R54, R157 ;  /* 0x0000009d369d7220 */ /* 0x000fe20000400000 */
[----:B------:R-:W-:Y:S01]  /*63f0*/  FFMA R150, R147, R101, R150 ;  /* 0x0000006593967223 */ /* 0x000fe20000000096 */
[----:B------:R-:W-:Y:S01]  /*6400*/  FMUL R119, R50, R119 ;  /* 0x0000007732777220 */ /* 0x000fe20000400000 */
[----:B------:R-:W1:Y:S01]  /*6410*/  LDS.128 R100, [R139+0x1b00] ;  /* 0x001b00008b647984 */ /* 0x000e620000000c00 */
[----:B------:R-:W-:Y:S01]  /*6420*/  FMUL R151, R70, R151 ;  /* 0x0000009746977220 */ /* 0x000fe20000400000 */
[----:B------:R-:W-:Y:S01]  /*6430*/  FMUL R96, R50, R159 ;  /* 0x0000009f32607220 */ /* 0x000fe20000400000 */
[----:B------:R-:W-:Y:S01]  /*6440*/  FMUL R108, R71, R108 ;  /* 0x0000006c476c7220 */ /* 0x000fe20000400000 */
[----:B------:R-:W-:Y:S01]  /*6450*/  FMUL R109, R67, R98 ;  /* 0x00000062436d7220 */ /* 0x000fe20000400000 */
[C---:B------:R-:W-:Y:S01]  /*6460*/  FFMA R112, R147.reuse, R112, R118 ;  /* 0x0000007093707223 */ /* 0x040fe20000000076 */
[----:B------:R-:W-:Y:S01]  /*6470*/  FMUL R113, R54, R113 ;  /* 0x0000007136717220 */ /* 0x000fe20000400000 */
[C---:B------:R-:W-:Y:S01]  /*6480*/  FFMA R182, R147.reuse, R157, R114 ;  /* 0x0000009d93b67223 */ /* 0x040fe20000000072 */
[----:B------:R-:W-:Y:S01]  /*6490*/  FFMA R152, R147, R119, R152 ;  /* 0x0000007793987223 */ /* 0x000fe20000000098 */
[C---:B------:R-:W-:Y:S01]  /*64a0*/  FFMA R147, R110.reuse, R151, R111 ;  /* 0x000000976e937223 */ /* 0x040fe2000000006f */
[C---:B------:R-:W-:Y:S01]  /*64b0*/  FFMA R153, R110.reuse, R96, R177 ;  /* 0x000000606e997223 */ /* 0x040fe200000000b1 */
[----:B------:R-:W-:Y:S01]  /*64c0*/  FFMA R151, R110, R113, R115 ;  /* 0x000000716e977223 */ /* 0x000fe20000000073 */
[C---:B------:R-:W-:Y:S01]  /*64d0*/  FFMA R179, R141.reuse, R108, R112 ;  /* 0x0000006c8db37223 */ /* 0x040fe20000000070 */
[----:B------:R-:W-:Y:S01]  /*64e0*/  FFMA R177, R141, R109, R150 ;  /* 0x0000006d8db17223 */ /* 0x000fe20000000096 */
[----:B------:R-:W-:Y:S01]  /*64f0*/  LDS R118, [R140+0x1b30] ;  /* 0x001b30008c767984 */ /* 0x000fe20000000800 */
[----:B------:R-:W-:-:S03]  /*6500*/  I2FP.F32.S32 R96, R104 ;  /* 0x0000006800607245 */ /* 0x000fc60000201400 */
[----:B------:R-:W2:Y:S04]  /*6510*/  LDS.128 R108, [R139+0x1b90] ;  /* 0x001b90008b6c7984 */ /* 0x000ea80000000c00 */
[----:B------:R-:W3:Y:S01]  /*6520*/  LDS R119, [R140+0x1b40] ;  /* 0x001b40008c777984 */ /* 0x000ee20000000800 */
[----:B------:R-:W-:Y:S01]  /*6530*/  I2FP.F32.S32 R98, R106 ;  /* 0x0000006a00627245 */ /* 0x000fe20000201400 */
[----:B------:R-:W-:Y:S01]  /*6540*/  FMUL R96, R55, R96 ;  /* 0x0000006037607220 */ /* 0x000fe20000400000 */
[----:B0-----:R-:W-:Y:S01]  /*6550*/  IMMA.16832.S8.S8 R112, R60.ROW, R142.COL, RZ ;  /* 0x0000008e3c707237 */ /* 0x001fe20000405cff */
[----:B------:R-:W-:Y:S02]  /*6560*/  I2FP.F32.S32 R104, R97 ;  /* 0x0000006100687245 */ /* 0x000fe40000201400 */
[----:B------:R-:W-:Y:S01]  /*6570*/  I2FP.F32.S32 R106, R99 ;  /* 0x00000063006a7245 */ /* 0x000fe20000201400 */
[----:B------:R-:W-:Y:S01]  /*6580*/  FMUL R181, R51, R98 ;  /* 0x0000006233b57220 */ /* 0x000fe20000400000 */
[----:B------:R-:W-:-:S03]  /*6590*/  FFMA R182, R141, R96, R182 ;  /* 0x000000608db67223 */ /* 0x000fc600000000b6 */
[----:B------:R-:W-:Y:S01]  /*65a0*/  IMMA.16832.S8.S8 R96, R56.ROW, R142.COL, RZ ;  /* 0x0000008e38607237 */ /* 0x000fe20000405cff */
[----:B------:R-:W-:Y:S01]  /*65b0*/  FMUL R104, R71, R104 ;  /* 0x0000006847687220 */ /* 0x000fe20000400000 */
[----:B------:R-:W-:Y:S02]  /*65c0*/  I2FP.F32.S32 R150, R105 ;  /* 0x0000006900967245 */ /* 0x000fe40000201400 */
[----:B------:R-:W-:Y:S01]  /*65d0*/  LDS R105, [R140+0x1b60] ;  /* 0x001b60008c697984 */ /* 0x000fe20000000800 */
[----:B------:R-:W-:-:S03]  /*65e0*/  FFMA R178, R146, R104, R147 ;  /* 0x0000006892b27223 */ /* 0x000fc60000000093 */
[----:B------:R-:W0:Y:S01]  /*65f0*/  LDS R104, [R140+0x1b50] ;  /* 0x001b50008c687984 */ /* 0x000e220000000800 */
[----:B------:R-:W-:Y:S01]  /*6600*/  I2FP.F32.S32 R156, R107 ;  /* 0x0000006b009c7245 */ /* 0x000fe20000201400 */
[----:B------:R-:W-:Y:S01]  /*6610*/  FMUL R106, R67, R106 ;  /* 0x0000006a436a7220 */ /* 0x000fe20000400000 */
[----:B------:R-:W-:Y:S02]  /*6620*/  I2FP.F32.S32 R143, R112 ;  /* 0x00000070008f7245 */ /* 0x000fe40000201400 */
[----:B------:R-:W-:Y:S02]  /*6630*/  I2FP.F32.S32 R107, R113 ;  /* 0x00000071006b7245 */ /* 0x000fe40000201400 */
[----:B------:R-:W-:Y:S01]  /*6640*/  I2FP.F32.S32 R157, R114 ;  /* 0x00000072009d7245 */ /* 0x000fe20000201400 */
[----:B------:R-:W-:-:S03]  /*6650*/  FFMA R176, R146, R106, R175 ;  /* 0x0000006a92b07223 */ /* 0x000fc600000000af */
[----:B------:R-:W-:Y:S02]  /*6660*/  I2FP.F32.S32 R113, R96 ;  /* 0x0000006000717245 */ /* 0x000fe40000201400 */
[----:B------:R-:W-:Y:S01]  /*6670*/  I2FP.F32.S32 R159, R98 ;  /* 0x00000062009f7245 */ /* 0x000fe20000201400 */
        /* <DEDUP_REMOVED lines=10> */
[----:B------:R-:W-:-:S02]  /*6720*/  HADD2.F32 R142, -RZ, R101.H0_H0 ;  /* 0x20000065ff8e7230 */ /* 0x000fc40000004100 */
[----:B------:R-:W-:Y:S01]  /*6730*/  FMUL R150, R55, R150 ;  /* 0x0000009637967220 */ /* 0x000fe20000400000 */
[----:B------:R-:W-:Y:S02]  /*6740*/  HADD2.F32 R147, -RZ, R102.H0_H0 ;  /* 0x20000066ff937230 */ /* 0x000fe40000004100 */
[----:B------:R-:W-:Y:S01]  /*6750*/  FMUL R156, R51, R156 ;  /* 0x0000009c339c7220 */ /* 0x000fe20000400000 */
[----:B------:R-:W-:Y:S02]  /*6760*/  HADD2.F32 R141, -RZ, R103.H0_H0 ;  /* 0x20000067ff8d7230 */ /* 0x000fe40000004100 */
[----:B--2---:R-:W-:Y:S01]  /*6770*/  HADD2.F32 R106, -RZ, R108.H0_H0 ;  /* 0x2000006cff6a7230 */ /* 0x004fe20000004100 */
[----:B---3--:R-:W-:Y:S01]  /*6780*/  IMMA.16832.S8.S8 R100, R92.ROW, R118.COL, RZ ;  /* 0x000000765c647237 */ /* 0x008fe20000405cff */
[----:B------:R-:W-:Y:S01]  /*6790*/  HADD2.F32 R112, -RZ, R109.H0_H0 ;  /* 0x2000006dff707230 */ /* 0x000fe20000004100 */
[----:B------:R-:W-:Y:S04]  /*67a0*/  LDS R108, [R140+0x1b70] ;  /* 0x001b70008c6c7984 */ /* 0x000fe80000000800 */
[----:B------:R-:W1:Y:S01]  /*67b0*/  LDS R109, [R140+0x1b80] ;  /* 0x001b80008c6d7984 */ /* 0x000e620000000800 */
[C---:B------:R-:W-:Y:S01]  /*67c0*/  FFMA R175, R146.reuse, R150, R151 ;  /* 0x0000009692af7223 */ /* 0x040fe20000000097 */
[----:B------:R-:W-:Y:S01]  /*67d0*/  FFMA R174, R146, R156, R153 ;  /* 0x0000009c92ae7223 */ /* 0x000fe20000000099 */
[----:B------:R-:W-:-:S02]  /*67e0*/  I2FP.F32.S32 R151, R97 ;  /* 0x0000006100977245 */ /* 0x000fc40000201400 */
[----:B------:R-:W-:Y:S02]  /*67f0*/  I2FP.F32.S32 R153, R99 ;  /* 0x0000006300997245 */ /* 0x000fe40000201400 */
[----:B------:R-:W-:Y:S01]  /*6800*/  IMMA.16832.S8.S8 R96, R88.ROW, R118.COL, RZ ;  /* 0x0000007658607237 */ /* 0x000fe20000405cff */
        /* <DEDUP_REMOVED lines=13> */
[----:B------:R-:W-:Y:S01]  /*68e0*/  I2FP.F32.S32 R156, R103 ;  /* 0x00000067009c7245 */ /* 0x000fe20000201400 */
[----:B------:R-:W-:Y:S01]  /*68f0*/  FMUL R106, R69, R106 ;  /* 0x0000006a456a7220 */ /* 0x000fe20000400000 */
[----:B0-----:R-:W-:Y:S01]  /*6900*/  IMMA.16832.S8.S8 R100, R84.ROW, R104.COL, RZ ;  /* 0x0000006854647237 */ /* 0x001fe20000405cff */
[----:B------:R-:W-:Y:S01]  /*6910*/  I2FP.F32.S32 R96, R96 ;  /* 0x0000006000607245 */ /* 0x000fe20000201400 */
[----:B------:R-:W-:Y:S01]  /*6920*/  FMUL R114, R65, R114 ;  /* 0x0000007241727220 */ /* 0x000fe20000400000 */
[----:B------:R-:W-:Y:S01]  /*6930*/  FFMA R118, R142, R106, R169 ;  /* 0x0000006a8e767223 */ /* 0x000fe200000000a9 */
[----:B------:R-:W-:-:S02]  /*6940*/  I2FP.F32.S32 R98, R98 ;  /* 0x0000006200627245 */ /* 0x000fc40000201400 */
[----:B------:R-:W-:Y:S02]  /*6950*/  FMUL R96, R53, R96 ;  /* 0x0000006035607220 */ /* 0x000fe40000400000 */
[----:B------:R-:W-:Y:S01]  /*6960*/  IMMA.16832.S8.S8 R104, R80.ROW, R104.COL, RZ ;  /* 0x0000006850687237 */ /* 0x000fe20000405cff */
[C---:B------:R-:W-:Y:S01]  /*6970*/  FFMA R152, R142.reuse, R114, R143 ;  /* 0x000000728e987223 */ /* 0x040fe2000000008f */
[C---:B------:R-:W-:Y:S01]  /*6980*/  FFMA R114, R142.reuse, R96, R113 ;  /* 0x000000608e727223 */ /* 0x040fe20000000071 */
[----:B------:R-:W-:Y:S01]  /*6990*/  FMUL R98, R49, R98 ;  /* 0x0000006231627220 */ /* 0x000fe20000400000 */
[----:B------:R-:W-:Y:S01]  /*69a0*/  FMUL R96, R69, R150 ;  /* 0x0000009645607220 */ /* 0x000fe20000400000 */
[----:B------:R-:W-:Y:S02]  /*69b0*/  I2FP.F32.S32 R158, R97 ;  /* 0x00000061009e7245 */ /* 0x000fe40000201400 */
[----:B------:R-:W-:Y:S01]  /*69c0*/  I2FP.F32.S32 R166, R99 ;  /* 0x0000006300a67245 */ /* 0x000fe20000201400 */
[----:B------:R-:W-:Y:S01]  /*69d0*/  FFMA R150, R142, R98, R173 ;  /* 0x000000628e967223 */ /* 0x000fe200000000ad */
[----:B------:R-:W-:Y:S01]  /*69e0*/  FFMA R165, R112, R96, R165 ;  /* 0x0000006070a57223 */ /* 0x000fe200000000a5 */
[----:B------:R-:W-:Y:S01]  /*69f0*/  FMUL R156, R65, R156 ;  /* 0x0000009c419c7220 */ /* 0x000fe20000400000 */
[----:B-1----:R-:W-:Y:S01]  /*6a00*/  IMMA.16832.S8.S8 R96, R76.ROW, R108.COL, RZ ;  /* 0x0000006c4c607237 */ /* 0x002fe20000405cff */
[----:B------:R-:W-:Y:S01]  /*6a10*/  I2FP.F32.S32 R151, R101 ;  /* 0x0000006500977245 */ /* 0x000fe20000201400 */
[----:B------:R-:W-:Y:S01]  /*6a20*/  LDS R142, [R140+0x2410] ;  /* 0x002410008c8e7984 */ /* 0x000fe20000000800 */
[----:B------:R-:W-:-:S02]  /*6a30*/  I2FP.F32.S32 R101, R102 ;  /* 0x0000006600657245 */ /* 0x000fc40000201400 */
[----:B------:R-:W-:Y:S01]  /*6a40*/  I2FP.F32.S32 R119, R100 ;  /* 0x0000006400777245 */ /* 0x000fe20000201400 */
[----:B------:R-:W0:Y:S01]  /*6a50*/  LDS R143, [R140+0x2420] ;  /* 0x002420008c8f7984 */ /* 0x000e220000000800 */
        /* <DEDUP_REMOVED lines=8> */
[----:B------:R-:W-:Y:S01]  /*6ae0*/  FMUL R119, R70, R119 ;  /* 0x0000007746777220 */ /* 0x000fe20000400000 */
[----:B------:R-:W-:Y:S01]  /*6af0*/  IMMA.16832.S8.S8 R104, R72.ROW, R108.COL, RZ ;  /* 0x0000006c48687237 */ /* 0x000fe20000405cff */
[----:B------:R-:W-:Y:S01]  /*6b00*/  FMUL R152, R54, R157 ;  /* 0x0000009d36987220 */ /* 0x000fe20000400000 */
[----:B------:R-:W-:Y:S01]  /*6b10*/  FMUL R159, R50, R159 ;  /* 0x0000009f329f7220 */ /* 0x000fe20000400000 */
[----:B------:R-:W-:Y:S01]  /*6b20*/  FFMA R111, R112, R156, R111 ;  /* 0x0000009c706f7223 */ /* 0x000fe2000000006f */
[----:B------:R-:W-:Y:S01]  /*6b30*/  FMUL R108, R66, R153 ;  /* 0x00000099426c7220 */ /* 0x000fe20000400000 */
[C---:B------:R-:W-:Y:S01]  /*6b40*/  FFMA R170, R147.reuse, R119, R118 ;  /* 0x0000007793aa7223 */ /* 0x040fe20000000076 */
[C---:B------:R-:W-:Y:S01]  /*6b50*/  FFMA R152, R147.reuse, R152, R114 ;  /* 0x0000009893987223 */ /* 0x040fe20000000072 */
        /* <DEDUP_REMOVED lines=18> */
[----:B------:R-:W1:Y:S04]  /*6c80*/  LDS.128 R100, [R139+0x2400] ;  /* 0x002400008b647984 */ /* 0x000e680000000c00 */
[----:B------:R-:W2:Y:S04]  /*6c90*/  LDS.128 R108, [R139+0x2490] ;  /* 0x002490008b6c7984 */ /* 0x000ea80000000c00 */
[----:B------:R-:W-:Y:S04]  /*6ca0*/  LDS R118, [R140+0x2430] ;  /* 0x002430008c767984 */ /* 0x000fe80000000800 */
[----:B------:R-:W3:Y:S01]  /*6cb0*/  LDS R119, [R140+0x2440] ;  /* 0x002440008c777984 */ /* 0x000ee20000000800 */
[----:B------:R-:W-:Y:S01]  /*6cc0*/  I2FP.F32.S32 R96, R104 ;  /* 0x0000006800607245 */ /* 0x000fe20000201400 */
[----:B0-----:R-:W-:Y:S01]  /*6cd0*/  IMMA.16832.S8.S8 R112, R60.ROW, R142.COL, RZ ;  /* 0x0000008e3c707237 */ /* 0x001fe20000405cff */
[----:B------:R-:W-:-:S02]  /*6ce0*/  I2FP.F32.S32 R104, R97 ;  /* 0x0000006100687245 */ /* 0x000fc40000201400 */
[----:B------:R-:W-:Y:S01]  /*6cf0*/  I2FP.F32.S32 R98, R106 ;  /* 0x0000006a00627245 */ /* 0x000fe20000201400 */
[----:B------:R-:W-:Y:S02]  /*6d00*/  FMUL R96, R55, R96 ;  /* 0x0000006037607220 */ /* 0x000fe40000400000 */
[----:B------:R-:W-:Y:S02]  /*6d10*/  FMUL R104, R71, R104 ;  /* 0x0000006847687220 */ /* 0x000fe40000400000 */
[----:B------:R-:W-:Y:S01]  /*6d20*/  FMUL R97, R51, R98 ;  /* 0x0000006233617220 */ /* 0x000fe20000400000 */
[----:B------:R-:W-:Y:S01]  /*6d30*/  I2FP.F32.S32 R156, R105 ;  /* 0x00000069009c7245 */ /* 0x000fe20000201400 */
[----:B------:R-:W-:Y:S01]  /*6d40*/  FFMA R169, R146, R104, R165 ;  /* 0x0000006892a97223 */ /* 0x000fe200000000a5 */
[----:B------:R-:W-:Y:S01]  /*6d50*/  I2FP.F32.S32 R106, R99 ;  /* 0x00000063006a7245 */ /* 0x000fe20000201400 */
[C---:B------:R-:W-:Y:S01]  /*6d60*/  FFMA R173, R141.reuse, R96, R152 ;  /* 0x000000608dad7223 */ /* 0x040fe20000000098 */
[----:B------:R-:W-:Y:S01]  /*6d70*/  I2FP.F32.S32 R158, R107 ;  /* 0x0000006b009e7245 */ /* 0x000fe20000201400 */
[----:B------:R-:W-:Y:S01]  /*6d80*/  FFMA R172, R141, R97, R150 ;  /* 0x000000618dac7223 */ /* 0x000fe20000000096 */
[----:B------:R-:W-:Y:S01]  /*6d90*/  LDS R104, [R140+0x2450] ;  /* 0x002450008c687984 */ /* 0x000fe20000000800 */
[----:B------:R-:W-:Y:S03]  /*6da0*/  IMMA.16832.S8.S8 R96, R56.ROW, R142.COL, RZ ;  /* 0x0000008e38607237 */ /* 0x000fe60000405cff */
[----:B------:R-:W0:Y:S01]  /*6db0*/  LDS R105, [R140+0x2460] ;  /* 0x002460008c697984 */ /* 0x000e220000000800 */
[----:B------:R-:W-:Y:S01]  /*6dc0*/  FMUL R156, R55, R156 ;  /* 0x0000009c379c7220 */ /* 0x000fe20000400000 */
[----:B------:R-:W-:Y:S01]  /*6dd0*/  FMUL R106, R67, R106 ;  /* 0x0000006a436a7220 */ /* 0x000fe20000400000 */
[----:B------:R-:W-:-:S02]  /*6de0*/  FMUL R158, R51, R158 ;  /* 0x0000009e339e7220 */ /* 0x000fc40000400000 */
[C---:B------:R-:W-:Y:S01]  /*6df0*/  FFMA R166, R146.reuse, R156, R151 ;  /* 0x0000009c92a67223 */ /* 0x040fe20000000097 */
[C---:B------:R-:W-:Y:S01]  /*6e00*/  FFMA R167, R146.reuse, R106, R147 ;  /* 0x0000006a92a77223 */ /* 0x040fe20000000093 */
[----:B------:R-:W-:Y:S01]  /*6e10*/  FFMA R165, R146, R158, R153 ;  /* 0x0000009e92a57223 */ /* 0x000fe20000000099 */
[----:B------:R-:W-:Y:S01]  /*6e20*/  I2FP.F32.S32 R151, R112 ;  /* 0x0000007000977245 */ /* 0x000fe20000201400 */
[----:B-1----:R-:W-:Y:S02]  /*6e30*/  HADD2.F32 R141, -RZ, R100.H0_H0 ;  /* 0x20000064ff8d7230 */ /* 0x002fe40000004100 */
[----:B--2---:R-:W-:Y:S02]  /*6e40*/  HADD2.F32 R146, -RZ, R108.H0_H0 ;  /* 0x2000006cff927230 */ /* 0x004fe40000004100 */
[----:B------:R-:W-:Y:S01]  /*6e50*/  HADD2.F32 R112, -RZ, R109.H0_H0 ;  /* 0x2000006dff707230 */ /* 0x000fe20000004100 */
[----:B------:R-:W-:Y:S01]  /*6e60*/  LDS R108, [R140+0x2470] ;  /* 0x002470008c6c7984 */ /* 0x000fe20000000800 */
[----:B------:R-:W-:-:S02]  /*6e70*/  HADD2.F32 R143, -RZ, R101.H0_H0 ;  /* 0x20000065ff8f7230 */ /* 0x000fc40000004100 */
[----:B------:R-:W-:Y:S01]  /*6e80*/  HADD2.F32 R142, -RZ, R102.H0_H0 ;  /* 0x20000066ff8e7230 */ /* 0x000fe20000004100 */
[----:B------:R-:W1:Y:S01]  /*6e90*/  LDS R109, [R140+0x2480] ;  /* 0x002480008c6d7984 */ /* 0x000e620000000800 */
[----:B------:R-:W-:Y:S02]  /*6ea0*/  HADD2.F32 R152, -RZ, R103.H0_H0 ;  /* 0x20000067ff987230 */ /* 0x000fe40000004100 */
[----:B---3--:R-:W-:Y:S01]  /*6eb0*/  IMMA.16832.S8.S8 R100, R92.ROW, R118.COL, RZ ;  /* 0x000000765c647237 */ /* 0x008fe20000405cff */
[----:B------:R-:W-:Y:S02]  /*6ec0*/  I2FP.F32.S32 R157, R96 ;  /* 0x00000060009d7245 */ /* 0x000fe40000201400 */
[----:B------:R-:W-:Y:S02]  /*6ed0*/  I2FP.F32.S32 R159, R98 ;  /* 0x00000062009f7245 */ /* 0x000fe40000201400 */
[----:B------:R-:W-:Y:S02]  /*6ee0*/  I2FP.F32.S32 R107, R97 ;  /* 0x00000061006b7245 */ /* 0x000fe40000201400 */
[----:B------:R-:W-:-:S02]  /*6ef0*/  I2FP.F32.S32 R147, R99 ;  /* 0x0000006300937245 */ /* 0x000fc40000201400 */
[----:B------:R-:W-:Y:S01]  /*6f00*/  IMMA.16832.S8.S8 R96, R88.ROW, R118.COL, RZ ;  /* 0x0000007658607237 */ /* 0x000fe20000405cff */
[----:B------:R-:W-:Y:S01]  /*6f10*/  I2FP.F32.S32 R153, R114 ;  /* 0x0000007200997245 */ /* 0x000fe20000201400 */
        /* <DEDUP_REMOVED lines=8> */
[----:B------:R-:W-:Y:S01]  /*6fa0*/  I2FP.F32.S32 R150, R102 ;  /* 0x0000006600967245 */ /* 0x000fe20000201400 */
[C---:B------:R-:W-:Y:S01]  /*6fb0*/  FFMA R106, R141.reuse, R106, R195 ;  /* 0x0000006a8d6a7223 */ /* 0x040fe200000000c3 */
[----:B------:R-:W-:Y:S01]  /*6fc0*/  FFMA R114, R141, R114, R197 ;  /* 0x000000728d727223 */ /* 0x000fe200000000c5 */
[----:B------:R-:W-:-:S02]  /*6fd0*/  HADD2.F32 R141, -RZ, R111.H0_H0 ;  /* 0x2000006fff8d7230 */ /* 0x000fc40000004100 */
        /* <DEDUP_REMOVED lines=14> */
[----:B0-----:R-:W-:Y:S01]  /*70c0*/  IMMA.16832.S8.S8 R100, R84.ROW, R104.COL, RZ ;  /* 0x0000006854647237 */ /* 0x001fe20000405cff */
[----:B------:R-:W-:Y:S02]  /*70d0*/  I2FP.F32.S32 R96, R96 ;  /* 0x0000006000607245 */ /* 0x000fe40000201400 */
[----:B------:R-:W-:Y:S01]  /*70e0*/  I2FP.F32.S32 R98, R98 ;  /* 0x0000006200627245 */ /* 0x000fe20000201400 */
[----:B------:R-:W-:-:S04]  /*70f0*/  FMUL R118, R69, R118 ;  /* 0x0000007645767220 */ /* 0x000fc80000400000 */
[----:B------:R-:W-:Y:S01]  /*7100*/  IMMA.16832.S8.S8 R104, R80.ROW, R104.COL, RZ ;  /* 0x0000006850687237 */ /* 0x000fe20000405cff */
[----:B------:R-:W-:Y:S01]  /*7110*/  I2FP.F32.S32 R158, R97 ;  /* 0x00000061009e7245 */ /* 0x000fe20000201400 */
[----:B------:R-:W-:Y:S01]  /*7120*/  FMUL R115, R53, R96 ;  /* 0x0000006035737220 */ /* 0x000fe20000400000 */
[----:B------:R-:W-:Y:S01]  /*7130*/  FMUL R97, R49, R98 ;  /* 0x0000006231617220 */ /* 0x000fe20000400000 */
[C---:B------:R-:W-:Y:S01]  /*7140*/  FFMA R147, R143.reuse, R118, R194 ;  /* 0x000000768f937223 */ /* 0x040fe200000000c2 */
[----:B------:R-:W-:Y:S01]  /*7150*/  I2FP.F32.S32 R150, R99 ;  /* 0x0000006300967245 */ /* 0x000fe20000201400 */
[C---:B------:R-:W-:Y:S01]  /*7160*/  FFMA R115, R143.reuse, R115, R196 ;  /* 0x000000738f737223 */ /* 0x040fe200000000c4 */
[----:B------:R-:W-:Y:S01]  /*7170*/  FFMA R143, R143, R97, R114 ;  /* 0x000000618f8f7223 */ /* 0x000fe20000000072 */
[----:B------:R-:W0:Y:S01]  /*7180*/  LDS R118, [R140+0x2d10] ;  /* 0x002d10008c767984 */ /* 0x000e220000000800 */
[----:B-1----:R-:W-:Y:S02]  /*7190*/  IMMA.16832.S8.S8 R96, R76.ROW, R108.COL, RZ ;  /* 0x0000006c4c607237 */ /* 0x002fe40000405cff */
[----:B------:R-:W-:-:S02]  /*71a0*/  I2FP.F32.S32 R195, R101 ;  /* 0x0000006500c37245 */ /* 0x000fc40000201400 */
[----:B------:R-:W-:-:S06]  /*71b0*/  I2FP.F32.S32 R101, R102 ;  /* 0x0000006600657245 */ /* 0x000fcc0000201400 */
        /* <DEDUP_REMOVED lines=8> */
[----:B------:R-:W-:-:S02]  /*7240*/  I2FP.F32.S32 R96, R96 ;  /* 0x0000006000607245 */ /* 0x000fc40000201400 */
[----:B------:R-:W-:Y:S01]  /*7250*/  FMUL R157, R70, R157 ;  /* 0x0000009d469d7220 */ /* 0x000fe20000400000 */
[----:B------:R-:W-:Y:S01]  /*7260*/  I2FP.F32.S32 R98, R98 ;  /* 0x0000006200627245 */ /* 0x000fe20000201400 */
[----:B------:R-:W-:Y:S01]  /*7270*/  FMUL R156, R65, R156 ;  /* 0x0000009c419c7220 */ /* 0x000fe20000400000 */
[----:B------:R-:W-:Y:S01]  /*7280*/  FMUL R158, R53, R158 ;  /* 0x0000009e359e7220 */ /* 0x000fe20000400000 */
[----:B------:R-:W-:Y:S01]  /*7290*/  FMUL R150, R49, R150 ;  /* 0x0000009631967220 */ /* 0x000fe20000400000 */
[----:B------:R-:W-:Y:S01]  /*72a0*/  I2FP.F32.S32 R197, R103 ;  /* 0x0000006700c57245 */ /* 0x000fe20000201400 */
[----:B------:R-:W-:Y:S01]  /*72b0*/  FFMA R159, R142, R100, R151 ;  /* 0x000000648e9f7223 */ /* 0x000fe20000000097 */
[----:B------:R-:W-:Y:S02]  /*72c0*/  HADD2.F32 R110, -RZ, R110.H0_H0 ;  /* 0x2000006eff6e7230 */ /* 0x000fe40000004100 */
[----:B------:R-:W-:Y:S01]  /*72d0*/  FFMA R163, R112, R146, R163 ;  /* 0x0000009270a37223 */ /* 0x000fe200000000a3 */
[----:B------:R-:W-:Y:S01]  /*72e0*/  FFMA R157, R142, R157, R147 ;  /* 0x0000009d8e9d7223 */ /* 0x000fe20000000093 */
[----:B------:R-:W1:Y:S01]  /*72f0*/  LDS.128 R100, [R139+0x2d00] ;  /* 0x002d00008b647984 */ /* 0x000e620000000c00 */
        /* <DEDUP_REMOVED lines=11> */
[C---:B------:R-:W-:Y:S01]  /*73b0*/  FFMA R147, R142.reuse, R147, R115 ;  /* 0x000000938e937223 */ /* 0x040fe20000000073 */
[----:B------:R-:W-:Y:S01]  /*73c0*/  FFMA R151, R142, R108, R143 ;  /* 0x0000006c8e977223 */ /* 0x000fe2000000008f */
[----:B------:R-:W-:Y:S01]  /*73d0*/  FFMA R146, R110, R146, R163 ;  /* 0x000000926e927223 */ /* 0x000fe200000000a3 */
[C---:B------:R-:W-:Y:S01]  /*73e0*/  FFMA R164, R152.reuse, R96, R157 ;  /* 0x0000006098a47223 */ /* 0x040fe2000000009d */
[----:B------:R-:W-:Y:S01]  /*73f0*/  LDS R142, [R140+0x2d30] ;  /* 0x002d30008c8e7984 */ /* 0x000fe20000000800 */
[----:B------:R-:W-:Y:S01]  /*7400*/  FFMA R163, R152, R98, R159 ;  /* 0x0000006298a37223 */ /* 0x000fe2000000009f */
[----:B------:R-:W-:-:S02]  /*7410*/  I2FP.F32.S32 R96, R104 ;  /* 0x0000006800607245 */ /* 0x000fc40000201400 */
[----:B------:R-:W2:Y:S01]  /*7420*/  LDS R143, [R140+0x2d40] ;  /* 0x002d40008c8f7984 */ /* 0x000ea20000000800 */
[----:B------:R-:W-:Y:S01]  /*7430*/  I2FP.F32.S32 R98, R106 ;  /* 0x0000006a00627245 */ /* 0x000fe20000201400 */
[C---:B------:R-:W-:Y:S01]  /*7440*/  FFMA R150, R110.reuse, R150, R111 ;  /* 0x000000966e967223 */ /* 0x040fe2000000006f */
[C---:B------:R-:W-:Y:S01]  /*7450*/  FFMA R156, R110.reuse, R153, R193 ;  /* 0x000000996e9c7223 */ /* 0x040fe200000000c1 */
[----:B------:R-:W-:Y:S02]  /*7460*/  FFMA R158, R110, R158, R113 ;  /* 0x0000009e6e9e7223 */ /* 0x000fe40000000071 */
[----:B------:R-:W3:Y:S01]  /*7470*/  LDS.128 R108, [R139+0x2d90] ;  /* 0x002d90008b6c7984 */ /* 0x000ee20000000c00 */
[----:B------:R-:W-:Y:S01]  /*7480*/  FMUL R96, R55, R96 ;  /* 0x0000006037607220 */ /* 0x000fe20000400000 */
[----:B------:R-:W-:Y:S01]  /*7490*/  FMUL R98, R51, R98 ;  /* 0x0000006233627220 */ /* 0x000fe20000400000 */
[----:B------:R-:W-:Y:S01]  /*74a0*/  I2FP.F32.S32 R104, R97 ;  /* 0x0000006100687245 */ /* 0x000fe20000201400 */
[----:B0-----:R-:W-:Y:S01]  /*74b0*/  IMMA.16832.S8.S8 R112, R60.ROW, R118.COL, RZ ;  /* 0x000000763c707237 */ /* 0x001fe20000405cff */
[----:B------:R-:W-:Y:S01]  /*74c0*/  I2FP.F32.S32 R106, R99 ;  /* 0x00000063006a7245 */ /* 0x000fe20000201400 */
[C---:B------:R-:W-:Y:S01]  /*74d0*/  FFMA R153, R152.reuse, R96, R147 ;  /* 0x0000006098997223 */ /* 0x040fe20000000093 */
[----:B------:R-:W-:Y:S01]  /*74e0*/  FFMA R152, R152, R98, R151 ;  /* 0x0000006298987223 */ /* 0x000fe20000000097 */
[----:B------:R-:W-:Y:S01]  /*74f0*/  I2FP.F32.S32 R194, R105 ;  /* 0x0000006900c27245 */ /* 0x000fe20000201400 */
[----:B------:R-:W-:-:S03]  /*7500*/  FMUL R104, R71, R104 ;  /* 0x0000006847687220 */ /* 0x000fc60000400000 */
[----:B------:R-:W-:Y:S01]  /*7510*/  IMMA.16832.S8.S8 R96, R56.ROW, R118.COL, RZ ;  /* 0x0000007638607237 */ /* 0x000fe20000405cff */
[----:B------:R-:W-:Y:S01]  /*7520*/  FMUL R105, R67, R106 ;  /* 0x0000006a43697220 */ /* 0x000fe20000400000 */
[C---:B------:R-:W-:Y:S02]  /*7530*/  FFMA R151, R141.reuse, R104, R146 ;  /* 0x000000688d977223 */ /* 0x040fe40000000092 */
[----:B------:R-:W-:Y:S01]  /*7540*/  LDS R104, [R140+0x2d50] ;  /* 0x002d50008c687984 */ /* 0x000fe20000000800 */
[----:B------:R-:W-:-:S03]  /*7550*/  FFMA R150, R141, R105, R150 ;  /* 0x000000698d967223 */ /* 0x000fc60000000096 */
[----:B------:R-:W0:Y:S01]  /*7560*/  LDS R105, [R140+0x2d60] ;  /* 0x002d60008c697984 */ /* 0x000e220000000800 */
[----:B------:R-:W-:Y:S01]  /*7570*/  I2FP.F32.S32 R196, R107 ;  /* 0x0000006b00c47245 */ /* 0x000fe20000201400 */
[----:B------:R-:W-:Y:S01]  /*7580*/  FMUL R119, R55, R194 ;  /* 0x000000c237777220 */ /* 0x000fe20000400000 */
[----:B------:R-:W-:-:S03]  /*7590*/  I2FP.F32.S32 R157, R113 ;  /* 0x00000071009d7245 */ /* 0x000fc60000201400 */
[----:B------:R-:W-:Y:S01]  /*75a0*/  FMUL R107, R51, R196 ;  /* 0x000000c4336b7220 */ /* 0x000fe20000400000 */
[----:B------:R-:W-:-:S04]  /*75b0*/  FFMA R119, R141, R119, R156 ;  /* 0x000000778d777223 */ /* 0x000fc8000000009c */
[----:B------:R-:W-:Y:S01]  /*75c0*/  I2FP.F32.S32 R113, R96 ;  /* 0x0000006000717245 */ /* 0x000fe20000201400 */
[----:B------:R-:W-:Y:S01]  /*75d0*/  FFMA R118, R141, R107, R158 ;  /* 0x0000006b8d767223 */ /* 0x000fe2000000009e */
[----:B------:R-:W-:Y:S01]  /*75e0*/  I2FP.F32.S32 R141, R114 ;  /* 0x00000072008d7245 */ /* 0x000fe20000201400 */
[----:B-1----:R-:W-:Y:S01]  /*75f0*/  HADD2.F32 R156, -RZ, R100.H0_H0 ;  /* 0x20000064ff9c7230 */ /* 0x002fe20000004100 */
[----:B------:R-:W-:Y:S01]  /*7600*/  I2FP.F32.S32 R159, R98 ;  /* 0x00000062009f7245 */ /* 0x000fe20000201400 */
[----:B------:R-:W-:Y:S01]  /*7610*/  FMUL R96, R52, R113 ;  /* 0x0000007134607220 */ /* 0x000fe20000400000 */
[----:B------:R-:W-:Y:S01]  /*7620*/  I2FP.F32.S32 R193, R97 ;  /* 0x0000006100c17245 */ /* 0x000fe20000201400 */
[----:B------:R-:W-:Y:S01]  /*7630*/  FMUL R141, R64, R141 ;  /* 0x0000008d408d7220 */ /* 0x000fe20000400000 */
[----:B------:R-:W-:Y:S01]  /*7640*/  I2FP.F32.S32 R195, R99 ;  /* 0x0000006300c37245 */ /* 0x000fe20000201400 */
[----:B------:R-:W-:Y:S01]  /*7650*/  FFMA R215, R156, R96, R215 ;  /* 0x000000609cd77223 */ /* 0x000fe200000000d7 */
[----:B------:R-:W-:Y:S01]  /*7660*/  FMUL R113, R48, R159 ;  /* 0x0000009f30717220 */ /* 0x000fe20000400000 */
[----:B--2---:R-:W-:Y:S01]  /*7670*/  IMMA.16832.S8.S8 R96, R88.ROW, R142.COL, RZ ;  /* 0x0000008e58607237 */ /* 0x004fe20000405cff */
[----:B------:R-:W-:Y:S01]  /*7680*/  I2FP.F32.S32 R107, R112 ;  /* 0x00000070006b7245 */ /* 0x000fe20000201400 */
[----:B------:R-:W-:Y:S01]  /*7690*/  FFMA R159, R156, R141, R214 ;  /* 0x0000008d9c9f7223 */ /* 0x000fe200000000d6 */
[----:B---3--:R-:W-:-:S02]  /*76a0*/  HADD2.F32 R112, -RZ, R110.H0_H0 ;  /* 0x2000006eff707230 */ /* 0x008fc40000004100 */
[----:B------:R-:W-:Y:S01]  /*76b0*/  HADD2.F32 R141, -RZ, R111.H0_H0 ;  /* 0x2000006fff8d7230 */ /* 0x000fe20000004100 */
[----:B------:R-:W-:Y:S04]  /*76c0*/  LDS R110, [R140+0x2d70] ;  /* 0x002d70008c6e7984 */ /* 0x000fe80000000800 */
[----:B------:R-:W1:Y:S01]  /*76d0*/  LDS R111, [R140+0x2d80] ;  /* 0x002d80008c6f7984 */ /* 0x000e620000000800 */
[----:B------:R-:W-:Y:S02]  /*76e0*/  HADD2.F32 R106, -RZ, R101.H0_H0 ;  /* 0x20000065ff6a7230 */ /* 0x000fe40000004100 */
[----:B------:R-:W-:Y:S02]  /*76f0*/  HADD2.F32 R146, -RZ, R102.H0_H0 ;  /* 0x20000066ff927230 */ /* 0x000fe40000004100 */
[----:B------:R-:W-:-:S02]  /*7700*/  HADD2.F32 R147, -RZ, R103.H0_H0 ;  /* 0x20000067ff937230 */ /* 0x000fc40000004100 */
[----:B------:R-:W-:Y:S02]  /*7710*/  IMMA.16832.S8.S8 R100, R92.ROW, R142.COL, RZ ;  /* 0x0000008e5c647237 */ /* 0x000fe40000405cff */
[----:B------:R-:W-:Y:S02]  /*7720*/  I2FP.F32.S32 R194, R96 ;  /* 0x0000006000c27245 */ /* 0x000fe40000201400 */
[----:B------:R-:W-:Y:S02]  /*7730*/  I2FP.F32.S32 R196, R97 ;  /* 0x0000006100c47245 */ /* 0x000fe40000201400 */
[----:B------:R-:W-:Y:S02]  /*7740*/  I2FP.F32.S32 R198, R98 ;  /* 0x0000006200c67245 */ /* 0x000fe40000201400 */
[----:B------:R-:W-:Y:S02]  /*7750*/  I2FP.F32.S32 R214, R99 ;  /* 0x0000006300d67245 */ /* 0x000fe40000201400 */
[----:B0-----:R-:W-:Y:S01]  /*7760*/  IMMA.16832.S8.S8 R96, R80.ROW, R104.COL, RZ ;  /* 0x0000006850607237 */ /* 0x001fe20000405cff */
[----:B------:R-:W-:Y:S01]  /*7770*/  FMUL R107, R68, R107 ;  /* 0x0000006b446b7220 */ /* 0x000fe20000400000 */
[----:B------:R-:W-:Y:S01]  /*7780*/  I2FP.F32.S32 R115, R115 ;  /* 0x0000007300737245 */ /* 0x000fe20000201400 */
[----:B------:R-:W-:-:S02]  /*7790*/  FFMA R113, R156, R113, R216 ;  /* 0x000000719c717223 */ /* 0x000fc400000000d8 */
[----:B------:R-:W-:Y:S01]  /*77a0*/  FFMA R155, R156, R107, R155 ;  /* 0x0000006b9c9b7223 */ /* 0x000fe2000000009b */
[----:B------:R-:W-:Y:S02]  /*77b0*/  HADD2.F32 R197, -RZ, R108.H0_H0 ;  /* 0x2000006cffc57230 */ /* 0x000fe40000004100 */
[----:B------:R-:W-:Y:S01]  /*77c0*/  FMUL R157, R68, R157 ;  /* 0x0000009d449d7220 */ /* 0x000fe20000400000 */
[----:B------:R-:W-:Y:S02]  /*77d0*/  I2FP.F32.S32 R114, R100 ;  /* 0x0000006400727245 */ /* 0x000fe40000201400 */
[----:B------:R-:W-:Y:S02]  /*77e0*/  I2FP.F32.S32 R142, R101 ;  /* 0x00000065008e7245 */ /* 0x000fe40000201400 */
[----:B------:R-:W-:Y:S02]  /*77f0*/  I2FP.F32.S32 R156, R102 ;  /* 0x00000066009c7245 */ /* 0x000fe40000201400 */
[----:B------:R-:W-:Y:S01]  /*7800*/  I2FP.F32.S32 R158, R103 ;  /* 0x00000067009e7245 */ /* 0x000fe20000201400 */
[----:B------:R-:W-:Y:S01]  /*7810*/  FMUL R108, R64, R115 ;  /* 0x00000073406c7220 */ /* 0x000fe20000400000 */
[----:B------:R-:W-:Y:S01]  /*7820*/  IMMA.16832.S8.S8 R100, R84.ROW, R104.COL, RZ ;  /* 0x0000006854647237 */ /* 0x000fe20000405cff */
[----:B------:R-:W-:Y:S01]  /*7830*/  FMUL R193, R52, R193 ;  /* 0x000000c134c17220 */ /* 0x000fe20000400000 */
[----:B------:R-:W-:Y:S01]  /*7840*/  FMUL R195, R48, R195 ;  /* 0x000000c330c37220 */ /* 0x000fe20000400000 */
        /* <DEDUP_REMOVED lines=24> */
[----:B-1----:R-:W-:Y:S01]  /*79d0*/  IMMA.16832.S8.S8 R104, R76.ROW, R110.COL, RZ ;  /* 0x0000006e4c687237 */ /* 0x002fe20000405cff */
[----:B------:R-:W-:Y:S01]  /*79e0*/  I2FP.F32.S32 R197, R96 ;  /* 0x0000006000c57245 */ /* 0x000fe20000201400 */
[----:B------:R-:W-:Y:S01]  /*79f0*/  FMUL R196, R50, R97 ;  /* 0x0000006132c47220 */ /* 0x000fe20000400000 */
[----:B------:R-:W0:Y:S01]  /*7a00*/  LDS R109, [R140+0x3620] ;  /* 0x003620008c6d7984 */ /* 0x000e220000000800 */
[----:B------:R-:W-:-:S02]  /*7a10*/  I2FP.F32.S32 R247, R99 ;  /* 0x0000006300f77245 */ /* 0x000fc40000201400 */
[----:B------:R-:W-:Y:S01]  /*7a20*/  I2FP.F32.S32 R101, R101 ;  /* 0x0000006500657245 */ /* 0x000fe20000201400 */
[----:B------:R-:W-:Y:S01]  /*7a30*/  LDS R156, [R140+0x3630] ;  /* 0x003630008c9c7984 */ /* 0x000fe20000000800 */
[----:B------:R-:W-:Y:S01]  /*7a40*/  IMMA.16832.S8.S8 R96, R72.ROW, R110.COL, RZ ;  /* 0x0000006e48607237 */ /* 0x000fe20000405cff */
[----:B------:R-:W-:Y:S01]  /*7a50*/  I2FP.F32.S32 R103, R103 ;  /* 0x0000006700677245 */ /* 0x000fe20000201400 */
[----:B------:R-:W-:Y:S01]  /*7a60*/  FMUL R142, R54, R245 ;  /* 0x000000f5368e7220 */ /* 0x000fe20000400000 */
[----:B------:R-:W-:Y:S02]  /*7a70*/  I2FP.F32.S32 R159, R100 ;  /* 0x00000064009f7245 */ /* 0x000fe40000201400 */
[----:B------:R-:W-:Y:S01]  /*7a80*/  I2FP.F32.S32 R195, R102 ;  /* 0x0000006600c37245 */ /* 0x000fe20000201400 */
[----:B------:R-:W-:Y:S01]  /*7a90*/  FMUL R101, R70, R101 ;  /* 0x0000006546657220 */ /* 0x000fe20000400000 */
[----:B------:R-:W-:Y:S01]  /*7aa0*/  FMUL R148, R66, R103 ;  /* 0x0000006742947220 */ /* 0x000fe20000400000 */
[----:B------:R-:W-:Y:S01]  /*7ab0*/  FMUL R194, R50, R247 ;  /* 0x000000f732c27220 */ /* 0x000fe20000400000 */
[----:B------:R-:W-:Y:S01]  /*7ac0*/  FFMA R142, R112, R142, R157 ;  /* 0x0000008e708e7223 */ /* 0x000fe2000000009d */
[----:B------:R-:W-:Y:S01]  /*7ad0*/  FMUL R114, R70, R159 ;  /* 0x0000009f46727220 */ /* 0x000fe20000400000 */
[----:B------:R-:W-:Y:S01]  /*7ae0*/  FMUL R195, R66, R195 ;  /* 0x000000c342c37220 */ /* 0x000fe20000400000 */
[----:B------:R-:W-:Y:S01]  /*7af0*/  FMUL R144, R54, R197 ;  /* 0x000000c536907220 */ /* 0x000fe20000400000 */
[----:B------:R-:W1:Y:S01]  /*7b00*/  LDS R157, [R140+0x3640] ;  /* 0x003640008c9d7984 */ /* 0x000e620000000800 */
[C---:B------:R-:W-:Y:S01]  /*7b10*/  FFMA R154, R112.reuse, R101, R143 ;  /* 0x00000065709a7223 */ /* 0x040fe2000000008f */
[C---:B------:R-:W-:Y:S01]  /*7b20*/  FFMA R148, R112.reuse, R148, R145 ;  /* 0x0000009470947223 */ /* 0x040fe20000000091 */
[----:B------:R-:W-:Y:S01]  /*7b30*/  FFMA R194, R112, R194, R193 ;  /* 0x000000c270c27223 */ /* 0x000fe200000000c1 */
[----:B------:R-:W2:Y:S01]  /*7b40*/  LDS.128 R100, [R139+0x3600] ;  /* 0x003600008b647984 */ /* 0x000ea20000000c00 */
[----:B------:R-:W-:Y:S01]  /*7b50*/  I2FP.F32.S32 R112, R104 ;  /* 0x0000006800707245 */ /* 0x000fe20000201400 */
[C---:B------:R-:W-:Y:S01]  /*7b60*/  FFMA R114, R146.reuse, R114, R155 ;  /* 0x0000007292727223 */ /* 0x040fe2000000009b */
[C---:B------:R-:W-:Y:S01]  /*7b70*/  FFMA R110, R146.reuse, R195, R115 ;  /* 0x000000c3926e7223 */ /* 0x040fe20000000073 */
[C---:B------:R-:W-:Y:S01]  /*7b80*/  FFMA R144, R146.reuse, R144, R215 ;  /* 0x0000009092907223 */ /* 0x040fe200000000d7 */
[----:B------:R-:W-:Y:S01]  /*7b90*/  FFMA R196, R146, R196, R113 ;  /* 0x000000c492c47223 */ /* 0x000fe20000000071 */
[----:B------:R-:W-:Y:S01]  /*7ba0*/  I2FP.F32.S32 R146, R106 ;  /* 0x0000006a00927245 */ /* 0x000fe20000201400 */
[----:B------:R-:W-:Y:S01]  /*7bb0*/  LDS R158, [R140+0x3f10] ;  /* 0x003f10008c9e7984 */ /* 0x000fe20000000800 */
[----:B------:R-:W-:-:S02]  /*7bc0*/  I2FP.F32.S32 R96, R96 ;  /* 0x0000006000607245 */ /* 0x000fc40000201400 */
[----:B------:R-:W-:Y:S01]  /*7bd0*/  I2FP.F32.S32 R98, R98 ;  /* 0x0000006200627245 */ /* 0x000fe20000201400 */
[----:B------:R-:W3:Y:S01]  /*7be0*/  LDS R159, [R140+0x3f20] ;  /* 0x003f20008c9f7984 */ /* 0x000ee20000000800 */
        /* <DEDUP_REMOVED lines=9> */
[----:B------:R-:W4:Y:S01]  /*7c80*/  LDS.128 R112, [R139+0x3690] ;  /* 0x003690008b707984 */ /* 0x000f220000000c00 */
[----:B------:R-:W-:-:S03]  /*7c90*/  FMUL R147, R71, R214 ;  /* 0x000000d647937220 */ /* 0x000fc60000400000 */
[----:B------:R-:W-:Y:S01]  /*7ca0*/  LDS R155, [R140+0x3660] ;  /* 0x003660008c9b7984 */ /* 0x000fe20000000800 */
[----:B------:R-:W-:-:S03]  /*7cb0*/  FFMA R147, R141, R147, R154 ;  /* 0x000000938d937223 */ /* 0x000fc6000000009a */
[----:B------:R-:W5:Y:S01]  /*7cc0*/  LDS R154, [R140+0x3650] ;  /* 0x003650008c9a7984 */ /* 0x000f620000000800 */
[----:B------:R-:W-:Y:S02]  /*7cd0*/  I2FP.F32.S32 R198, R107 ;  /* 0x0000006b00c67245 */ /* 0x000fe40000201400 */
[----:B0-----:R-:W-:Y:S01]  /*7ce0*/  IMMA.16832.S8.S8 R104, R60.ROW, R108.COL, RZ ;  /* 0x0000006c3c687237 */ /* 0x001fe20000405cff */
[----:B------:R-:W-:Y:S02]  /*7cf0*/  I2FP.F32.S32 R96, R97 ;  /* 0x0000006100607245 */ /* 0x000fe40000201400 */
[----:B------:R-:W-:-:S05]  /*7d00*/  I2FP.F32.S32 R98, R99 ;  /* 0x0000006300627245 */ /* 0x000fca0000201400 */
[----:B------:R-:W-:Y:S01]  /*7d10*/  IMMA.16832.S8.S8 R108, R56.ROW, R108.COL, RZ ;  /* 0x0000006c386c7237 */ /* 0x000fe20000405cff */
[----:B------:R-:W-:Y:S01]  /*7d20*/  FMUL R198, R67, R198 ;  /* 0x000000c643c67220 */ /* 0x000fe20000400000 */
[----:B------:R-:W-:Y:S01]  /*7d30*/  FMUL R97, R55, R96 ;  /* 0x0000006037617220 */ /* 0x000fe20000400000 */
[----:B------:R-:W-:Y:S02]  /*7d40*/  FMUL R98, R51, R98 ;  /* 0x0000006233627220 */ /* 0x000fe40000400000 */
[C---:B------:R-:W-:Y:S01]  /*7d50*/  FFMA R148, R141.reuse, R198, R148 ;  /* 0x000000c68d947223 */ /* 0x040fe20000000094 */
[C---:B------:R-:W-:Y:S01]  /*7d60*/  FFMA R142, R141.reuse, R97, R142 ;  /* 0x000000618d8e7223 */ /* 0x040fe2000000008e */
[----:B------:R-:W-:Y:S02]  /*7d70*/  FFMA R141, R141, R98, R194 ;  /* 0x000000628d8d7223 */ /* 0x000fe400000000c2 */
[----:B-1----:R-:W-:Y:S01]  /*7d80*/  IMMA.16832.S8.S8 R96, R92.ROW, R156.COL, RZ ;  /* 0x0000009c5c607237 */ /* 0x002fe20000405cff */
[----:B--2---:R-:W-:Y:S01]  /*7d90*/  HADD2.F32 R195, -RZ, R101.H0_H0 ;  /* 0x20000065ffc37230 */ /* 0x004fe20000004100 */
[----:B------:R-:W-:Y:S01]  /*7da0*/  I2FP.F32.S32 R197, R104 ;  /* 0x0000006800c57245 */ /* 0x000fe20000201400 */
[----:B------:R-:W-:Y:S01]  /*7db0*/  HADD2.F32 R193, -RZ, R103.H0_H0 ;  /* 0x20000067ffc17230 */ /* 0x000fe20000004100 */
[----:B------:R-:W-:-:S06]  /*7dc0*/  I2FP.F32.S32 R215, R106 ;  /* 0x0000006a00d77245 */ /* 0x000fcc0000201400 */
[----:B------:R-:W-:Y:S02]  /*7dd0*/  I2FP.F32.S32 R101, R108 ;  /* 0x0000006c00657245 */ /* 0x000fe40000201400 */
[----:B------:R-:W-:Y:S01]  /*7de0*/  I2FP.F32.S32 R103, R110 ;  /* 0x0000006e00677245 */ /* 0x000fe20000201400 */
[----:B---3--:R-:W-:Y:S01]  /*7df0*/  IMMA.16832.S8.S8 R60, R60.ROW, R158.COL, RZ ;  /* 0x0000009e3c3c7237 */ /* 0x008fe20000405cff */
[----:B------:R-:W-:Y:S01]  /*7e00*/  FMUL R197, R68, R197 ;  /* 0x000000c544c57220 */ /* 0x000fe20000400000 */
[----:B------:R-:W-:Y:S01]  /*7e10*/  FMUL R108, R64, R215 ;  /* 0x000000d7406c7220 */ /* 0x000fe20000400000 */
[----:B------:R-:W-:Y:S01]  /*7e20*/  FMUL R101, R52, R101 ;  /* 0x0000006534657220 */ /* 0x000fe20000400000 */
[----:B------:R-:W-:Y:S01]  /*7e30*/  FMUL R110, R48, R103 ;  /* 0x00000067306e7220 */ /* 0x000fe20000400000 */
[----:B------:R-:W-:-:S03]  /*7e40*/  I2FP.F32.S32 R105, R105 ;  /* 0x0000006900697245 */ /* 0x000fc60000201400 */
[----:B------:R-:W-:Y:S01]  /*7e50*/  IMMA.16832.S8.S8 R56, R56.ROW, R158.COL, RZ ;  /* 0x0000009e38387237 */ /* 0x000fe20000405cff */
[----:B------:R-:W-:Y:S01]  /*7e60*/  HADD2.F32 R159, -RZ, R100.H0_H0 ;  /* 0x20000064ff9f7230 */ /* 0x000fe20000004100 */
[----:B------:R-:W-:Y:S02]  /*7e70*/  I2FP.F32.S32 R107, R107 ;  /* 0x0000006b006b7245 */ /* 0x000fe40000201400 */
[----:B------:R-:W-:Y:S02]  /*7e80*/  I2FP.F32.S32 R109, R109 ;  /* 0x0000006d006d7245 */ /* 0x000fe40000201400 */
[----:B------:R-:W-:Y:S01]  /*7e90*/  I2FP.F32.S32 R111, R111 ;  /* 0x0000006f006f7245 */ /* 0x000fe20000201400 */
[----:B------:R-:W-:Y:S02]  /*7ea0*/  HADD2.F32 R194, -RZ, R102.H0_H0 ;  /* 0x20000066ffc27230 */ /* 0x000fe40000004100 */
[C---:B------:R-:W-:Y:S01]  /*7eb0*/  FFMA R208, R159.reuse, R197, R208 ;  /* 0x000000c59fd07223 */ /* 0x040fe200000000d0 */
[C---:B------:R-:W-:Y:S01]  /*7ec0*/  FFMA R108, R159.reuse, R108, R209 ;  /* 0x0000006c9f6c7223 */ /* 0x040fe200000000d1 */
[C---:B------:R-:W-:Y:S01]  /*7ed0*/  FFMA R210, R159.reuse, R101, R210 ;  /* 0x000000659fd27223 */ /* 0x040fe200000000d2 */
[----:B------:R-:W-:Y:S01]  /*7ee0*/  FFMA R110, R159, R110, R211 ;  /* 0x0000006e9f6e7223 */ /* 0x000fe200000000d3 */
[----:B------:R-:W-:Y:S01]  /*7ef0*/  LDS R158, [R140+0x3670] ;  /* 0x003670008c9e7984 */ /* 0x000fe20000000800 */
[----:B------:R-:W-:Y:S01]  /*7f00*/  IMMA.16832.S8.S8 R100, R88.ROW, R156.COL, RZ ;  /* 0x0000009c58647237 */ /* 0x000fe20000405cff */
[----:B----4-:R-:W-:-:S02]  /*7f10*/  HADD2.F32 R104, -RZ, R112.H0_H0 ;  /* 0x20000070ff687230 */ /* 0x010fc40000004100 */
[----:B------:R-:W-:Y:S01]  /*7f20*/  FMUL R105, R68, R105 ;  /* 0x0000006944697220 */ /* 0x000fe20000400000 */
[----:B------:R-:W0:Y:S01]  /*7f30*/  LDS R159, [R140+0x3680] ;  /* 0x003680008c9f7984 */ /* 0x000e220000000800 */
        /* <DEDUP_REMOVED lines=8> */
[----:B-----5:R-:W-:Y:S01]  /*7fc0*/  IMMA.16832.S8.S8 R104, R84.ROW, R154.COL, RZ ;  /* 0x0000009a54687237 */ /* 0x020fe20000405cff */
[----:B------:R-:W-:-:S02]  /*7fd0*/  I2FP.F32.S32 R198, R97 ;  /* 0x0000006100c67245 */ /* 0x000fc40000201400 */
[----:B------:R-:W-:Y:S02]  /*7fe0*/  I2FP.F32.S32 R214, R98 ;  /* 0x0000006200d67245 */ /* 0x000fe40000201400 */
[----:B------:R-:W-:-:S03]  /*7ff0*/  I2FP.F32.S32 R216, R99 ;  /* 0x0000006300d87245 */ /* 0x000fc60000201400 */
[----:B------:R-:W-:Y:S01]  /*8000*/  IMMA.16832.S8.S8 R96, R80.ROW, R154.COL, RZ ;  /* 0x0000009a50607237 */ /* 0x000fe20000405cff */
[----:B------:R-:W-:Y:S02]  /*8010*/  I2FP.F32.S32 R100, R100 ;  /* 0x0000006400647245 */ /* 0x000fe40000201400 */
[----:B------:R-:W-:Y:S02]  /*8020*/  I2FP.F32.S32 R246, R101 ;  /* 0x0000006500f67245 */ /* 0x000fe40000201400 */
[----:B------:R-:W-:Y:S01]  /*8030*/  I2FP.F32.S32 R102, R102 ;  /* 0x0000006600667245 */ /* 0x000fe20000201400 */
[----:B------:R-:W-:Y:S02]  /*8040*/  HADD2.F32 R113, -RZ, R113.H0_H0 ;  /* 0x20000071ff717230 */ /* 0x000fe40000004100 */
[----:B------:R-:W-:Y:S01]  /*8050*/  FMUL R109, R69, R196 ;  /* 0x000000c4456d7220 */ /* 0x000fe20000400000 */
[----:B------:R-:W-:Y:S01]  /*8060*/  FMUL R111, R65, R214 ;  /* 0x000000d6416f7220 */ /* 0x000fe20000400000 */
[----:B------:R-:W-:Y:S01]  /*8070*/  FMUL R149, R53, R100 ;  /* 0x0000006435957220 */ /* 0x000fe20000400000 */
[----:B------:R-:W-:Y:S01]  /*8080*/  FMUL R101, R49, R102 ;  /* 0x0000006631657220 */ /* 0x000fe20000400000 */
[----:B------:R-:W-:Y:S01]  /*8090*/  FMUL R161, R53, R246 ;  /* 0x000000f635a17220 */ /* 0x000fe20000400000 */
[----:B------:R-:W-:-:S02]  /*80a0*/  I2FP.F32.S32 R197, R104 ;  /* 0x0000006800c57245 */ /* 0x000fc40000201400 */
[----:B------:R-:W-:Y:S01]  /*80b0*/  I2FP.F32.S32 R209, R106 ;  /* 0x0000006a00d17245 */ /* 0x000fe20000201400 */
[C---:B------:R-:W-:Y:S01]  /*80c0*/  FFMA R109, R195.reuse, R109, R208 ;  /* 0x0000006dc36d7223 */ /* 0x040fe200000000d0 */
[----:B------:R-:W-:Y:S02]  /*80d0*/  I2FP.F32.S32 R211, R107 ;  /* 0x0000006b00d37245 */ /* 0x000fe40000201400 */
[----:B------:R-:W-:Y:S02]  /*80e0*/  I2FP.F32.S32 R215, R96 ;  /* 0x0000006000d77245 */ /* 0x000fe40000201400 */
[----:B------:R-:W-:Y:S01]  /*80f0*/  I2FP.F32.S32 R247, R98 ;  /* 0x0000006200f77245 */ /* 0x000fe20000201400 */
[C---:B------:R-:W-:Y:S01]  /*8100*/  FFMA R111, R195.reuse, R111, R108 ;  /* 0x0000006fc36f7223 */ /* 0x040fe2000000006c */
[----:B------:R-:W-:Y:S01]  /*8110*/  I2FP.F32.S32 R248, R103 ;  /* 0x0000006700f87245 */ /* 0x000fe20000201400 */
[C---:B------:R-:W-:Y:S01]  /*8120*/  FFMA R149, R195.reuse, R149, R210 ;  /* 0x00000095c3957223 */ /* 0x040fe200000000d2 */
[----:B------:R-:W-:Y:S01]  /*8130*/  LDS R106, [R140+0x3f30] ;  /* 0x003f30008c6a7984 */ /* 0x000fe20000000800 */
[----:B------:R-:W-:Y:S01]  /*8140*/  FFMA R195, R195, R101, R110 ;  /* 0x00000065c3c37223 */ /* 0x000fe2000000006e */
[----:B------:R-:W-:-:S02]  /*8150*/  FFMA R161, R113, R161, R156 ;  /* 0x000000a171a17223 */ /* 0x000fc4000000009c */
[----:B------:R-:W1:Y:S01]  /*8160*/  LDS R107, [R140+0x3f40] ;  /* 0x003f40008c6b7984 */ /* 0x000e620000000800 */
[----:B------:R-:W-:Y:S01]  /*8170*/  FMUL R108, R70, R197 ;  /* 0x000000c5466c7220 */ /* 0x000fe20000400000 */
[----:B------:R-:W-:Y:S01]  /*8180*/  FMUL R110, R66, R209 ;  /* 0x000000d1426e7220 */ /* 0x000fe20000400000 */
[----:B------:R-:W-:Y:S01]  /*8190*/  FMUL R156, R54, R215 ;  /* 0x000000d7369c7220 */ /* 0x000fe20000400000 */
        /* <DEDUP_REMOVED lines=10> */
[----:B------:R-:W-:-:S02]  /*8240*/  HADD2.F32 R114, -RZ, R114.H0_H0 ;  /* 0x20000072ff727230 */ /* 0x000fc40000004100 */
[C---:B------:R-:W-:Y:S01]  /*8250*/  FFMA R155, R113.reuse, R155, R112 ;  /* 0x0000009b719b7223 */ /* 0x040fe20000000070 */
[C---:B------:R-:W-:Y:S01]  /*8260*/  FFMA R157, R113.reuse, R157, R160 ;  /* 0x0000009d719d7223 */ /* 0x040fe200000000a0 */
[----:B------:R-:W-:Y:S01]  /*8270*/  FMUL R105, R70, R105 ;  /* 0x0000006946697220 */ /* 0x000fe20000400000 */
[----:B------:R-:W-:Y:S01]  /*8280*/  FMUL R104, R50, R249 ;  /* 0x000000f932687220 */ /* 0x000fe20000400000 */
[----:B------:R-:W-:Y:S01]  /*8290*/  FFMA R113, R113, R101, R162 ;  /* 0x0000006571717223 */ /* 0x000fe200000000a2 */
[----:B------:R-:W-:Y:S01]  /*82a0*/  I2FP.F32.S32 R245, R97 ;  /* 0x0000006100f57245 */ /* 0x000fe20000201400 */
[-C--:B0-----:R-:W-:Y:S02]  /*82b0*/  IMMA.16832.S8.S8 R100, R76.ROW, R158.reuse.COL, RZ ;  /* 0x0000009e4c647237 */ /* 0x081fe40000405cff */
[C---:B------:R-:W-:Y:S02]  /*82c0*/  FFMA R160, R114.reuse, R104, R113 ;  /* 0x0000006872a07223 */ /* 0x040fe40000000071 */
[----:B------:R-:W-:Y:S04]  /*82d0*/  LDS R104, [R140+0x3f50] ;  /* 0x003f50008c687984 */ /* 0x000fe80000000800 */
[----:B------:R-:W-:Y:S01]  /*82e0*/  IMMA.16832.S8.S8 R96, R72.ROW, R158.COL, RZ ;  /* 0x0000009e48607237 */ /* 0x000fe20000405cff */
[----:B------:R-:W-:-:S02]  /*82f0*/  FFMA R158, R114, R105, R155 ;  /* 0x00000069729e7223 */ /* 0x000fc4000000009b */
[----:B------:R-:W0:Y:S01]  /*8300*/  LDS R105, [R140+0x3f60] ;  /* 0x003f60008c697984 */ /* 0x000e220000000800 */
[----:B------:R-:W-:Y:S02]  /*8310*/  HADD2.F32 R115, -RZ, R115.H0_H0 ;  /* 0x20000073ff737230 */ /* 0x000fe40000004100 */
[----:B------:R-:W-:Y:S01]  /*8320*/  FMUL R162, R66, R211 ;  /* 0x000000d342a27220 */ /* 0x000fe20000400000 */
[----:B------:R-:W-:Y:S01]  /*8330*/  FMUL R112, R54, R245 ;  /* 0x000000f536707220 */ /* 0x000fe20000400000 */
[----:B-1----:R-:W-:Y:S11]  /*8340*/  IMMA.16832.S8.S8 R92, R92.ROW, R106.COL, RZ ;  /* 0x0000006a5c5c7237 */ /* 0x002ff60000405cff */
[----:B------:R-:W-:-:S05]  /*8350*/  I2FP.F32.S32 R198, R99 ;  /* 0x0000006300c67245 */ /* 0x000fca0000201400 */
[----:B------:R-:W-:Y:S01]  /*8360*/  FMUL R99, R51, R198 ;  /* 0x000000c633637220 */ /* 0x000fe20000400000 */
[----:B------:R-:W-:Y:S01]  /*8370*/  I2FP.F32.S32 R98, R98 ;  /* 0x0000006200627245 */ /* 0x000fe20000201400 */
[C---:B------:R-:W-:Y:S01]  /*8380*/  FFMA R162, R114.reuse, R162, R157 ;  /* 0x000000a272a27223 */ /* 0x040fe2000000009d */
[----:B------:R-:W-:Y:S01]  /*8390*/  FFMA R112, R114, R112, R161 ;  /* 0x0000007072707223 */ /* 0x000fe200000000a1 */
[----:B------:R-:W-:Y:S01]  /*83a0*/  FFMA R160, R115, R99, R160 ;  /* 0x0000006373a07223 */ /* 0x000fe200000000a0 */
[----:B------:R-:W-:Y:S02]  /*83b0*/  I2FP.F32.S32 R99, R60 ;  /* 0x0000003c00637245 */ /* 0x000fe40000201400 */
[----:B------:R-:W-:Y:S02]  /*83c0*/  I2FP.F32.S32 R114, R101 ;  /* 0x0000006500727245 */ /* 0x000fe40000201400 */
[----:B------:R-:W-:Y:S02]  /*83d0*/  I2FP.F32.S32 R61, R61 ;  /* 0x0000003d003d7245 */ /* 0x000fe40000201400 */
[----:B------:R-:W-:Y:S01]  /*83e0*/  I2FP.F32.S32 R101, R62 ;  /* 0x0000003e00657245 */ /* 0x000fe20000201400 */
[----:B------:R-:W-:Y:S01]  /*83f0*/  FMUL R149, R51, R98 ;  /* 0x0000006233957220 */ /* 0x000fe20000400000 */
[----:B------:R-:W-:Y:S01]  /*8400*/  I2FP.F32.S32 R63, R63 ;  /* 0x0000003f003f7245 */ /* 0x000fe20000201400 */
[----:B------:R-:W-:Y:S01]  /*8410*/  IMMA.16832.S8.S8 R88, R88.ROW, R106.COL, RZ ;  /* 0x0000006a58587237 */ /* 0x000fe20000405cff */
[C---:B------:R-:W-:Y:S01]  /*8420*/  FMUL R98, R68.reuse, R99 ;  /* 0x0000006344627220 */ /* 0x040fe20000400000 */
[----:B------:R-:W-:Y:S01]  /*8430*/  FMUL R99, R68, R61 ;  /* 0x0000003d44637220 */ /* 0x000fe20000400000 */
[C---:B------:R-:W-:Y:S01]  /*8440*/  FMUL R68, R64.reuse, R101 ;  /* 0x0000006540447220 */ /* 0x040fe20000400000 */
[----:B------:R-:W-:Y:S01]  /*8450*/  FMUL R101, R64, R63 ;  /* 0x0000003f40657220 */ /* 0x000fe20000400000 */
[----:B------:R-:W-:-:S02]  /*8460*/  I2FP.F32.S32 R61, R56 ;  /* 0x00000038003d7245 */ /* 0x000fc40000201400 */
[----:B------:R-:W-:Y:S01]  /*8470*/  I2FP.F32.S32 R57, R57 ;  /* 0x0000003900397245 */ /* 0x000fe20000201400 */
[-C--:B0-----:R-:W-:Y:S01]  /*8480*/  IMMA.16832.S8.S8 R84, R84.ROW, R104.reuse.COL, RZ ;  /* 0x0000006854547237 */ /* 0x081fe20000405cff */
[----:B------:R-:W-:Y:S02]  /*8490*/  I2FP.F32.S32 R63, R58 ;  /* 0x0000003a003f7245 */ /* 0x000fe40000201400 */
[----:B------:R-:W-:Y:S02]  /*84a0*/  I2FP.F32.S32 R59, R59 ;  /* 0x0000003b003b7245 */ /* 0x000fe40000201400 */
[----:B------:R-:W-:Y:S01]  /*84b0*/  I2FP.F32.S32 R96, R96 ;  /* 0x0000006000607245 */ /* 0x000fe20000201400 */
[C---:B------:R-:W-:Y:S01]  /*84c0*/  FMUL R64, R52.reuse, R61 ;  /* 0x0000003d34407220 */ /* 0x040fe20000400000 */
[----:B------:R-:W-:Y:S01]  /*84d0*/  I2FP.F32.S32 R154, R103 ;  /* 0x00000067009a7245 */ /* 0x000fe20000201400 */
[----:B------:R-:W-:Y:S01]  /*84e0*/  IMMA.16832.S8.S8 R80, R80.ROW, R104.COL, RZ ;  /* 0x0000006850507237 */ /* 0x000fe20000405cff */
[----:B------:R-:W-:Y:S01]  /*84f0*/  FMUL R107, R52, R57 ;  /* 0x00000039346b7220 */ /* 0x000fe20000400000 */
[C---:B------:R-:W-:Y:S01]  /*8500*/  FMUL R52, R48.reuse, R63 ;  /* 0x0000003f30347220 */ /* 0x040fe20000400000 */
[----:B------:R-:W-:Y:S01]  /*8510*/  FMUL R103, R48, R59 ;  /* 0x0000003b30677220 */ /* 0x000fe20000400000 */
[----:B------:R-:W-:Y:S01]  /*8520*/  I2FP.F32.S32 R196, R97 ;  /* 0x0000006100c47245 */ /* 0x000fe20000201400 */
[----:B------:R-:W-:Y:S01]  /*8530*/  FMUL R97, R55, R96 ;  /* 0x0000006037617220 */ /* 0x000fe20000400000 */
[----:B------:R-:W-:Y:S01]  /*8540*/  I2FP.F32.S32 R92, R92 ;  /* 0x0000005c005c7245 */ /* 0x000fe20000201400 */
[----:B------:R-:W-:Y:S01]  /*8550*/  LDS R96, [R140+0x3f70] ;  /* 0x003f70008c607984 */ /* 0x000fe20000000800 */
[----:B------:R-:W-:-:S02]  /*8560*/  I2FP.F32.S32 R48, R93 ;  /* 0x0000005d00307245 */ /* 0x000fc40000201400 */
[----:B------:R-:W-:Y:S02]  /*8570*/  I2FP.F32.S32 R94, R94 ;  /* 0x0000005e005e7245 */ /* 0x000fe40000201400 */
[----:B------:R-:W-:Y:S02]  /*8580*/  I2FP.F32.S32 R102, R102 ;  /* 0x0000006600667245 */ /* 0x000fe40000201400 */
[----:B------:R-:W-:Y:S01]  /*8590*/  I2FP.F32.S32 R56, R95 ;  /* 0x0000005f00387245 */ /* 0x000fe20000201400 */
[C---:B------:R-:W-:Y:S01]  /*85a0*/  FMUL R92, R69.reuse, R92 ;  /* 0x0000005c455c7220 */ /* 0x040fe20000400000 */
[----:B------:R-:W-:Y:S01]  /*85b0*/  FMUL R93, R69, R48 ;  /* 0x00000030455d7220 */ /* 0x000fe20000400000 */
[----:B------:R-:W-:Y:S01]  /*85c0*/  FFMA R156, R193, R97, R156 ;  /* 0x00000061c19c7223 */ /* 0x000fe2000000009c */
[----:B------:R-:W-:Y:S01]  /*85d0*/  FMUL R69, R65, R94 ;  /* 0x0000005e41457220 */ /* 0x000fe20000400000 */
[----:B------:R-:W-:Y:S01]  /*85e0*/  FMUL R157, R67, R102 ;  /* 0x00000066439d7220 */ /* 0x000fe20000400000 */
[----:B------:R-:W0:Y:S01]  /*85f0*/  LDS R97, [R140+0x3f80] ;  /* 0x003f80008c617984 */ /* 0x000e220000000800 */
[----:B------:R-:W-:Y:S01]  /*8600*/  FMUL R65, R65, R56 ;  /* 0x0000003841417220 */ /* 0x000fe20000400000 */
[----:B------:R-:W-:-:S02]  /*8610*/  I2FP.F32.S32 R102, R90 ;  /* 0x0000005a00667245 */ /* 0x000fc40000201400 */
        /* <DEDUP_REMOVED lines=8> */
[----:B------:R-:W1:Y:S02]  /*86a0*/  LDS.128 R56, [R139+0x3f00] ;  /* 0x003f00008b387984 */ /* 0x000e640000000c00 */
[----:B------:R-:W-:Y:S01]  /*86b0*/  FFMA R159, R193, R100, R108 ;  /* 0x00000064c19f7223 */ /* 0x000fe2000000006c */
[----:B------:R-:W-:Y:S01]  /*86c0*/  FMUL R100, R66, R49 ;  /* 0x0000003142647220 */ /* 0x000fe20000400000 */
[----:B------:R-:W-:Y:S01]  /*86d0*/  I2FP.F32.S32 R49, R80 ;  /* 0x0000005000317245 */ /* 0x000fe20000201400 */
[----:B------:R-:W-:-:S02]  /*86e0*/  FMUL R80, R50, R61 ;  /* 0x0000003d32507220 */ /* 0x000fc40000400000 */
[----:B------:R-:W2:Y:S01]  /*86f0*/  LDS.128 R60, [R139+0x3f90] ;  /* 0x003f90008b3c7984 */ /* 0x000ea20000000c00 */
[----:B------:R-:W-:Y:S01]  /*8700*/  BAR.SYNC.DEFER_BLOCKING 0x0 ;  /* 0x0000000000007b1d */ /* 0x000fe20000010000 */
[----:B------:R-:W-:Y:S01]  /*8710*/  I2FP.F32.S32 R88, R88 ;  /* 0x0000005800587245 */ /* 0x000fe20000201400 */
[----:B------:R-:W-:-:S04]  /*8720*/  FMUL R91, R53, R48 ;  /* 0x00000030355b7220 */ /* 0x000fc80000400000 */
[----:B------:R-:W-:Y:S01]  /*8730*/  FMUL R90, R53, R88 ;  /* 0x00000058355a7220 */ /* 0x000fe20000400000 */
[----:B------:R-:W-:Y:S01]  /*8740*/  I2FP.F32.S32 R53, R84 ;  /* 0x0000005400357245 */ /* 0x000fe20000201400 */
[-C--:B0-----:R-:W-:Y:S08]  /*8750*/  IMMA.16832.S8.S8 R76, R76.ROW, R96.reuse.COL, RZ ;  /* 0x000000604c4c7237 */ /* 0x081ff00000405cff */
[----:B------:R-:W-:Y:S01]  /*8760*/  IMMA.16832.S8.S8 R72, R72.ROW, R96.COL, RZ ;  /* 0x0000006048487237 */ /* 0x000fe20000405cff */
        /* <DEDUP_REMOVED lines=20> */
[----:B------:R-:W-:Y:S01]  /*88b0*/  I2FP.F32.S32 R53, R82 ;  /* 0x0000005200357245 */ /* 0x000fe20000201400 */
[C---:B------:R-:W-:Y:S01]  /*88c0*/  FMUL R83, R54.reuse, R49 ;  /* 0x0000003136537220 */ /* 0x040fe20000400000 */
[----:B------:R-:W-:Y:S01]  /*88d0*/  I2FP.F32.S32 R85, R85 ;  /* 0x0000005500557245 */ /* 0x000fe20000201400 */
[----:B------:R-:W-:Y:S01]  /*88e0*/  FMUL R81, R54, R81 ;  /* 0x0000005136517220 */ /* 0x000fe20000400000 */
[----:B------:R-:W-:Y:S01]  /*88f0*/  I2FP.F32.S32 R87, R87 ;  /* 0x0000005700577245 */ /* 0x000fe20000201400 */
[----:B------:R-:W-:Y:S01]  /*8900*/  FMUL R82, R50, R53 ;  /* 0x0000003532527220 */ /* 0x000fe20000400000 */
[----:B------:R-:W-:Y:S02]  /*8910*/  I2FP.F32.S32 R48, R79 ;  /* 0x0000004f00307245 */ /* 0x000fe40000201400 */
[----:B------:R-:W-:Y:S02]  /*8920*/  I2FP.F32.S32 R72, R72 ;  /* 0x0000004800487245 */ /* 0x000fe40000201400 */
[----:B------:R-:W-:Y:S01]  /*8930*/  I2FP.F32.S32 R50, R73 ;  /* 0x0000004900327245 */ /* 0x000fe20000201400 */
[----:B------:R-:W-:Y:S01]  /*8940*/  BAR.SYNC.DEFER_BLOCKING 0x0 ;  /* 0x0000000000007b1d */ /* 0x000fe20000010000 */
[----:B------:R-:W-:-:S02]  /*8950*/  I2FP.F32.S32 R94, R74 ;  /* 0x0000004a005e7245 */ /* 0x000fc40000201400 */
        /* <DEDUP_REMOVED lines=8> */
[----:B-1----:R-:W-:Y:S02]  /*89e0*/  HADD2.F32 R56, -RZ, R56.H0_H0 ;  /* 0x20000038ff387230 */ /* 0x002fe40000004100 */
[----:B------:R-:W-:-:S03]  /*89f0*/  FMUL R161, R55, R196 ;  /* 0x000000c437a17220 */ /* 0x000fc60000400000 */
[----:B------:R-:W-:Y:S01]  /*8a00*/  FFMA R205, R56, R52, R205 ;  /* 0x0000003438cd7223 */ /* 0x000fe200000000cd */
[----:B------:R-:W-:Y:S04]  /*8a10*/  LDS R72, [R140+0x10] ;  /* 0x000010008c487984 */ /* 0x000fe80000000800 */
[----:B------:R-:W-:Y:S04]  /*8a20*/  LDS R73, [R140+0x20] ;  /* 0x000020008c497984 */ /* 0x000fe80000000800 */
[----:B------:R-:W0:Y:S01]  /*8a30*/  LDSM.16.M88.4 R48, [R213] ;  /* 0x00000000d530783b */ /* 0x000e220000000200 */
[----:B------:R-:W-:-:S03]  /*8a40*/  I2FP.F32.S32 R76, R76 ;  /* 0x0000004c004c7245 */ /* 0x000fc60000201400 */
[----:B------:R-:W1:Y:S01]  /*8a50*/  LDSM.16.M88.4 R52, [R212] ;  /* 0x00000000d434783b */ /* 0x000e620000000200 */
[----:B------:R-:W-:Y:S01]  /*8a60*/  I2FP.F32.S32 R78, R78 ;  /* 0x0000004e004e7245 */ /* 0x000fe20000201400 */
[----:B------:R-:W-:Y:S01]  /*8a70*/  FMUL R86, R71, R76 ;  /* 0x0000004c47567220 */ /* 0x000fe20000400000 */
[----:B------:R-:W-:Y:S01]  /*8a80*/  I2FP.F32.S32 R84, R77 ;  /* 0x0000004d00547245 */ /* 0x000fe20000201400 */
[----:B------:R-:W-:Y:S02]  /*8a90*/  HADD2.F32 R66, -RZ, R57.H0_H0 ;  /* 0x20000039ff427230 */ /* 0x000fe40000004100 */
[----:B------:R-:W-:Y:S01]  /*8aa0*/  FMUL R104, R67, R78 ;  /* 0x0000004e43687220 */ /* 0x000fe20000400000 */
[----:B--2---:R-:W-:Y:S01]  /*8ab0*/  HADD2.F32 R57, -RZ, R60.H0_H0 ;  /* 0x2000003cff397230 */ /* 0x004fe20000004100 */
[----:B------:R-:W2:Y:S01]  /*8ac0*/  LDS.128 R76, [R139] ;  /* 0x000000008b4c7984 */ /* 0x000ea20000000c00 */
[----:B------:R-:W-:Y:S02]  /*8ad0*/  HADD2.F32 R61, -RZ, R61.H0_H0 ;  /* 0x2000003dff3d7230 */ /* 0x000fe40000004100 */
[C---:B------:R-:W-:Y:S01]  /*8ae0*/  FFMA R199, R56.reuse, R98, R199 ;  /* 0x0000006238c77223 */ /* 0x040fe200000000c7 */
[C---:B------:R-:W-:Y:S01]  /*8af0*/  FFMA R68, R56.reuse, R68, R201 ;  /* 0x0000004438447223 */ /* 0x040fe200000000c9 */
[C---:B------:R-:W-:Y:S01]  /*8b00*/  FFMA R200, R57.reuse, R99, R200 ;  /* 0x0000006339c87223 */ /* 0x040fe200000000c8 */
[C---:B------:R-:W-:Y:S01]  /*8b10*/  FFMA R202, R57.reuse, R101, R202 ;  /* 0x0000006539ca7223 */ /* 0x040fe200000000ca */
[C---:B------:R-:W-:Y:S01]  /*8b20*/  FFMA R204, R57.reuse, R107, R204 ;  /* 0x0000006b39cc7223 */ /* 0x040fe200000000cc */
[----:B------:R-:W-:Y:S01]  /*8b30*/  FFMA R192, R57, R103, R192 ;  /* 0x0000006739c07223 */ /* 0x000fe200000000c0 */
[----:B------:R-:W-:Y:S01]  /*8b40*/  FFMA R203, R56, R64, R203 ;  /* 0x0000004038cb7223 */ /* 0x000fe200000000cb */
[----:B------:R-:W-:-:S02]  /*8b50*/  HADD2.F32 R58, -RZ, R58.H0_H0 ;  /* 0x2000003aff3a7230 */ /* 0x000fc40000004100 */
[C---:B------:R-:W-:Y:S01]  /*8b60*/  FFMA R199, R66.reuse, R92, R199 ;  /* 0x0000005c42c77223 */ /* 0x040fe200000000c7 */
[----:B------:R-:W-:Y:S02]  /*8b70*/  HADD2.F32 R105, -RZ, R59.H0_H0 ;  /* 0x2000003bff697230 */ /* 0x000fe40000004100 */
[C---:B------:R-:W-:Y:S01]  /*8b80*/  FFMA R57, R61.reuse, R93, R200 ;  /* 0x0000005d3d397223 */ /* 0x040fe200000000c8 */
[----:B------:R-:W-:Y:S02]  /*8b90*/  HADD2.F32 R108, -RZ, R62.H0_H0 ;  /* 0x2000003eff6c7230 */ /* 0x000fe40000004100 */
[C---:B------:R-:W-:Y:S01]  /*8ba0*/  FFMA R202, R61.reuse, R65, R202 ;  /* 0x000000413dca7223 */ /* 0x040fe200000000ca */
[----:B------:R-:W-:Y:S02]  /*8bb0*/  HADD2.F32 R106, -RZ, R63.H0_H0 ;  /* 0x2000003fff6a7230 */ /* 0x000fe40000004100 */
[C---:B------:R-:W-:Y:S01]  /*8bc0*/  FFMA R204, R61.reuse, R91, R204 ;  /* 0x0000005b3dcc7223 */ /* 0x040fe200000000cc */
[----:B------:R-:W-:Y:S01]  /*8bd0*/  FFMA R59, R61, R89, R192 ;  /* 0x000000593d3b7223 */ /* 0x000fe200000000c0 */
[----:B------:R-:W-:Y:S01]  /*8be0*/  FMUL R154, R67, R154 ;  /* 0x0000009a439a7220 */ /* 0x000fe20000400000 */
[C---:B------:R-:W-:Y:S01]  /*8bf0*/  FFMA R69, R66.reuse, R69, R68 ;  /* 0x0000004542457223 */ /* 0x040fe20000000044 */
[C---:B------:R-:W-:Y:S01]  /*8c00*/  FFMA R56, R66.reuse, R90, R203 ;  /* 0x0000005a42387223 */ /* 0x040fe200000000cb */
[----:B------:R-:W-:Y:S01]  /*8c10*/  FFMA R205, R66, R102, R205 ;  /* 0x0000006642cd7223 */ /* 0x000fe200000000cd */
[----:B------:R-:W3:Y:S01]  /*8c20*/  LDS.128 R60, [R183+0x5490] ;  /* 0x00549000b73c7984 */ /* 0x000ee20000000c00 */
[----:B------:R-:W-:-:S03]  /*8c30*/  FFMA R200, R58, R88, R199 ;  /* 0x000000583ac87223 */ /* 0x000fc600000000c7 */
[----:B------:R-:W4:Y:S01]  /*8c40*/  LDS.128 R64, [R139+0x90] ;  /* 0x000090008b407984 */ /* 0x000f220000000c00 */
[----:B------:R-:W-:-:S03]  /*8c50*/  FFMA R199, R58, R100, R69 ;  /* 0x000000643ac77223 */ /* 0x000fc60000000045 */
[----:B------:R-:W-:Y:S04]  /*8c60*/  LDS R92, [R140+0x30] ;  /* 0x000030008c5c7984 */ /* 0x000fe80000000800 */
[----:B------:R-:W-:Y:S04]  /*8c70*/  LDS R93, [R140+0x40] ;  /* 0x000040008c5d7984 */ /* 0x000fe80000000800 */
[----:B------:R-:W5:Y:S04]  /*8c80*/  LDSM.16.M88.4 R96, [R191] ;  /* 0x00000000bf60783b */ /* 0x000f680000000200 */
[----:B------:R1:W5:Y:S01]  /*8c90*/  LDSM.16.M88.4 R100, [R188] ;  /* 0x00000000bc64783b */ /* 0x0003620000000200 */
[----:B------:R-:W-:Y:S01]  /*8ca0*/  FFMA R157, R193, R157, R110 ;  /* 0x0000009dc19d7223 */ /* 0x000fe2000000006e */
[C---:B------:R-:W-:Y:S01]  /*8cb0*/  FFMA R110, R58.reuse, R83, R56 ;  /* 0x000000533a6e7223 */ /* 0x040fe20000000038 */
[----:B------:R-:W-:Y:S01]  /*8cc0*/  FFMA R201, R58, R82, R205 ;  /* 0x000000523ac97223 */ /* 0x000fe200000000cd */
[C---:B------:R-:W-:Y:S01]  /*8cd0*/  FFMA R204, R108.reuse, R81, R204 ;  /* 0x000000516ccc7223 */ /* 0x040fe200000000cc */
[C---:B------:R-:W-:Y:S01]  /*8ce0*/  FFMA R192, R108.reuse, R80, R59 ;  /* 0x000000506cc07223 */ /* 0x040fe2000000003b */
[C---:B------:R-:W-:Y:S01]  /*8cf0*/  FMUL R114, R71.reuse, R114 ;  /* 0x0000007247727220 */ /* 0x040fe20000400000 */
[----:B0-----:R-:W-:Y:S01]  /*8d00*/  IMMA.16832.S8.S8 R80, R48.ROW, R72.COL, RZ ;  /* 0x0000004830507237 */ /* 0x001fe20000405cff */
[----:B------:R-:W-:Y:S01]  /*8d10*/  FMUL R84, R71, R84 ;  /* 0x0000005447547220 */ /* 0x000fe20000400000 */
[C---:B------:R-:W-:Y:S01]  /*8d20*/  FFMA R107, R108.reuse, R70, R57 ;  /* 0x000000466c6b7223 */ /* 0x040fe20000000039 */
[----:B------:R-:W-:Y:S01]  /*8d30*/  FFMA R95, R108, R95, R202 ;  /* 0x0000005f6c5f7223 */ /* 0x000fe200000000ca */
[----:B------:R-:W0:Y:S04]  /*8d40*/  LDS.128 R88, [R183+0x4b10] ;  /* 0x004b1000b7587984 */ /* 0x000e280000000c00 */
[----:B------:R-:W0:Y:S01]  /*8d50*/  LDS.128 R68, [R183+0x5e10] ;  /* 0x005e1000b7447984 */ /* 0x000e220000000c00 */
[----:B-1----:R-:W-:-:S03]  /*8d60*/  FFMA R188, R106, R74, R95 ;  /* 0x0000004a6abc7223 */ /* 0x002fc6000000005f */
[----:B------:R1:W0:Y:S01]  /*8d70*/  LDS.128 R56, [R183+0x6790] ;  /* 0x00679000b7387984 */ /* 0x0002220000000c00 */
[C---:B------:R-:W-:Y:S01]  /*8d80*/  FFMA R200, R105.reuse, R86, R200 ;  /* 0x0000005669c87223 */ /* 0x040fe200000000c8 */
[C---:B------:R-:W-:Y:S01]  /*8d90*/  FFMA R202, R105.reuse, R87, R110 ;  /* 0x0000005769ca7223 */ /* 0x040fe2000000006e */
[C---:B------:R-:W-:Y:S01]  /*8da0*/  FFMA R201, R105.reuse, R94, R201 ;  /* 0x0000005e69c97223 */ /* 0x040fe200000000c9 */
[C---:B------:R-:W-:Y:S01]  /*8db0*/  FFMA R191, R106.reuse, R84, R107 ;  /* 0x000000546abf7223 */ /* 0x040fe2000000006b */
[C---:B------:R-:W-:Y:S01]  /*8dc0*/  FFMA R192, R106.reuse, R85, R192 ;  /* 0x000000556ac07223 */ /* 0x040fe200000000c0 */
[----:B------:R-:W-:Y:S01]  /*8dd0*/  FFMA R199, R105, R104, R199 ;  /* 0x0000006869c77223 */ /* 0x000fe200000000c7 */
[----:B------:R-:W-:Y:S01]  /*8de0*/  LDS R94, [R140+0x50] ;  /* 0x000050008c5e7984 */ /* 0x000fe20000000800 */
[----:B-1----:R-:W-:Y:S02]  /*8df0*/  FFMA R183, R106, R75, R204 ;  /* 0x0000004b6ab77223 */ /* 0x002fe400000000cc */
[----:B------:R-:W-:Y:S01]  /*8e00*/  IMMA.16832.S8.S8 R72, R52.ROW, R72.COL, RZ ;  /* 0x0000004834487237 */ /* 0x000fe20000405cff */
[----:B------:R-:W-:Y:S01]  /*8e10*/  LDS R95, [R140+0x60] ;  /* 0x000060008c5f7984 */ /* 0x000fe20000000800 */
[----:B--2---:R-:W-:Y:S01]  /*8e20*/  HADD2.F32 R104, -RZ, R77.H0_H0 ;  /* 0x2000004dff687230 */ /* 0x004fe20000004100 */
[----:B------:R-:W-:Y:S01]  /*8e30*/  I2FP.F32.S32 R77, R80 ;  /* 0x00000050004d7245 */ /* 0x000fe20000201400 */
[----:B------:R-:W-:Y:S01]  /*8e40*/  HADD2.F32 R110, -RZ, R79.H0_H0 ;  /* 0x2000004fff6e7230 */ /* 0x000fe20000004100 */
[----:B------:R1:W2:Y:S01]  /*8e50*/  LDSM.16.M88.4 R84, [R180] ;  /* 0x00000000b454783b */ /* 0x0002a20000000200 */
[----:B------:R-:W-:-:S02]  /*8e60*/  I2FP.F32.S32 R79, R81 ;  /* 0x00000051004f7245 */ /* 0x000fc40000201400 */
[----:B------:R-:W-:Y:S02]  /*8e70*/  I2FP.F32.S32 R107, R82 ;  /* 0x00000052006b7245 */ /* 0x000fe40000201400 */
[----:B------:R-:W-:Y:S02]  /*8e80*/  I2FP.F32.S32 R109, R83 ;  /* 0x00000053006d7245 */ /* 0x000fe40000201400 */
[----:B------:R-:W2:Y:S01]  /*8e90*/  LDSM.16.M88.4 R80, [R171] ;  /* 0x00000000ab50783b */ /* 0x000ea20000000200 */
[C---:B------:R-:W-:Y:S01]  /*8ea0*/  FFMA R158, R115.reuse, R114, R158 ;  /* 0x00000072739e7223 */ /* 0x040fe2000000009e */
[C---:B------:R-:W-:Y:S01]  /*8eb0*/  FFMA R162, R115.reuse, R154, R162 ;  /* 0x0000009a73a27223 */ /* 0x040fe200000000a2 */
[----:B------:R-:W-:Y:S01]  /*8ec0*/  FFMA R161, R115, R161, R112 ;  /* 0x000000a173a17223 */ /* 0x000fe20000000070 */
[----:B------:R-:W-:Y:S02]  /*8ed0*/  HADD2.F32 R76, -RZ, R76.H0_H0 ;  /* 0x2000004cff4c7230 */ /* 0x000fe40000004100 */
[----:B------:R-:W-:Y:S01]  /*8ee0*/  HADD2.F32 R113, -RZ, R78.H0_H0 ;  /* 0x2000004eff717230 */ /* 0x000fe20000004100 */
[----:B------:R-:W-:Y:S01]  /*8ef0*/  I2FP.F32.S32 R115, R72 ;  /* 0x0000004800737245 */ /* 0x000fe20000201400 */
[----:B---3--:R-:W-:Y:S01]  /*8f00*/  FMUL R72, R60, R107 ;  /* 0x0000006b3c487220 */ /* 0x008fe20000400000 */
[----:B----4-:R-:W-:-:S02]  /*8f10*/  HADD2.F32 R78, -RZ, R64.H0_H0 ;  /* 0x20000040ff4e7230 */ /* 0x010fc40000004100 */
[----:B------:R-:W-:Y:S02]  /*8f20*/  HADD2.F32 R105, -RZ, R65.H0_H0 ;  /* 0x20000041ff697230 */ /* 0x000fe40000004100 */
[----:B------:R-:W-:Y:S02]  /*8f30*/  HADD2.F32 R112, -RZ, R66.H0_H0 ;  /* 0x20000042ff707230 */ /* 0x000fe40000004100 */
[----:B------:R-:W-:Y:S02]  /*8f40*/  HADD2.F32 R111, -RZ, R67.H0_H0 ;  /* 0x20000043ff6f7230 */ /* 0x000fe40000004100 */
[----:B------:R-:W-:Y:S01]  /*8f50*/  FFMA R149, R193, R149, R194 ;  /* 0x00000095c1957223 */ /* 0x000fe200000000c2 */
[----:B-----5:R-:W-:Y:S01]  /*8f60*/  IMMA.16832.S8.S8 R64, R96.ROW, R92.COL, RZ ;  /* 0x0000005c60407237 */ /* 0x020fe20000405cff */
[----:B------:R-:W-:Y:S01]  /*8f70*/  I2FP.F32.S32 R155, R73 ;  /* 0x00000049009b7245 */ /* 0x000fe20000201400 */
[----:B------:R-:W-:Y:S01]  /*8f80*/  FFMA R243, R76, R72, R243 ;  /* 0x000000484cf37223 */ /* 0x000fe200000000f3 */
[----:B------:R-:W-:-:S02]  /*8f90*/  I2FP.F32.S32 R193, R74 ;  /* 0x0000004a00c17245 */ /* 0x000fc40000201400 */
[----:B------:R-:W-:-:S03]  /*8fa0*/  I2FP.F32.S32 R107, R75 ;  /* 0x0000004b006b7245 */ /* 0x000fc60000201400 */
[----:B------:R-:W-:Y:S01]  /*8fb0*/  IMMA.16832.S8.S8 R72, R100.ROW, R92.COL, RZ ;  /* 0x0000005c64487237 */ /* 0x000fe20000405cff */
[----:B0-----:R-:W-:Y:S01]  /*8fc0*/  FMUL R77, R88, R77 ;  /* 0x0000004d584d7220 */ /* 0x001fe20000400000 */
[----:B------:R-:W-:Y:S01]  /*8fd0*/  FMUL R115, R68, R115 ;  /* 0x0000007344737220 */ /* 0x000fe20000400000 */
[----:B------:R-:W-:Y:S01]  /*8fe0*/  FMUL R193, R56, R193 ;  /* 0x000000c138c17220 */ /* 0x000fe20000400000 */
[----:B------:R-:W-:Y:S01]  /*8ff0*/  LDS R92, [R140+0x910] ;  /* 0x000910008c5c7984 */ /* 0x000fe20000000800 */
[----:B------:R-:W-:-:S03]  /*9000*/  FMUL R79, R88, R79 ;  /* 0x0000004f584f7220 */ /* 0x000fc60000400000 */
[----:B------:R-:W0:Y:S01]  /*9010*/  LDS R93, [R140+0x920] ;  /* 0x000920008c5d7984 */ /* 0x000e220000000800 */
[----:B------:R-:W-:Y:S01]  /*9020*/  FMUL R109, R60, R109 ;  /* 0x0000006d3c6d7220 */ /* 0x000fe20000400000 */
[----:B------:R-:W-:Y:S01]  /*9030*/  FMUL R155, R68, R155 ;  /* 0x0000009b449b7220 */ /* 0x000fe20000400000 */
[----:B------:R-:W-:Y:S01]  /*9040*/  FMUL R107, R56, R107 ;  /* 0x0000006b386b7220 */ /* 0x000fe20000400000 */
[C---:B------:R-:W-:Y:S01]  /*9050*/  FFMA R77, R76.reuse, R77, R244 ;  /* 0x0000004d4c4d7223 */ /* 0x040fe200000000f4 */
[C---:B------:R-:W-:Y:S01]  /*9060*/  FFMA R115, R76.reuse, R115, R239 ;  /* 0x000000734c737223 */ /* 0x040fe200000000ef */
        /* <DEDUP_REMOVED lines=11> */
[----:B-1----:R-:W-:Y:S01]  /*9120*/  I2FP.F32.S32 R180, R67 ;  /* 0x0000004300b47245 */ /* 0x002fe20000201400 */
[----:B------:R-:W-:Y:S01]  /*9130*/  FMUL R72, R61, R78 ;  /* 0x0000004e3d487220 */ /* 0x000fe20000400000 */
[----:B--2---:R-:W-:Y:S01]  /*9140*/  IMMA.16832.S8.S8 R64, R84.ROW, R94.COL, RZ ;  /* 0x0000005e54407237 */ /* 0x004fe20000405cff */
[----:B------:R-:W-:Y:S01]  /*9150*/  FMUL R194, R69, R194 ;  /* 0x000000c245c27220 */ /* 0x000fe20000400000 */
[----:B------:R-:W-:Y:S01]  /*9160*/  FMUL R74, R57, R74 ;  /* 0x0000004a394a7220 */ /* 0x000fe20000400000 */
[C---:B------:R-:W-:Y:S01]  /*9170*/  FFMA R114, R104.reuse, R76, R77 ;  /* 0x0000004c68727223 */ /* 0x040fe2000000004d */
[----:B------:R-:W-:Y:S01]  /*9180*/  I2FP.F32.S32 R196, R73 ;  /* 0x0000004900c47245 */ /* 0x000fe20000201400 */
[----:B------:R-:W-:-:S03]  /*9190*/  FFMA R194, R104, R194, R115 ;  /* 0x000000c268c27223 */ /* 0x000fc60000000073 */
[----:B------:R-:W-:Y:S01]  /*91a0*/  IMMA.16832.S8.S8 R76, R80.ROW, R94.COL, RZ ;  /* 0x0000005e504c7237 */ /* 0x000fe20000405cff */
[C---:B------:R-:W-:Y:S01]  /*91b0*/  FFMA R94, R104.reuse, R72, R243 ;  /* 0x00000048685e7223 */ /* 0x040fe200000000f3 */
[----:B------:R-:W-:Y:S01]  /*91c0*/  I2FP.F32.S32 R198, R75 ;  /* 0x0000004b00c67245 */ /* 0x000fe20000201400 */
[----:B------:R-:W-:Y:S02]  /*91d0*/  FFMA R104, R104, R74, R193 ;  /* 0x0000004a68687223 */ /* 0x000fe400000000c1 */
[----:B------:R-:W1:Y:S01]  /*91e0*/  LDS.128 R72, [R139+0x900] ;  /* 0x000900008b487984 */ /* 0x000e620000000c00 */
        /* <DEDUP_REMOVED lines=12> */
[----:B------:R-:W-:Y:S02]  /*92b0*/  I2FP.F32.S32 R195, R65 ;  /* 0x0000004100c37245 */ /* 0x000fe40000201400 */
[----:B------:R-:W-:Y:S02]  /*92c0*/  I2FP.F32.S32 R197, R67 ;  /* 0x0000004300c57245 */ /* 0x000fe40000201400 */
[----:B------:R-:W-:Y:S01]  /*92d0*/  I2FP.F32.S32 R155, R76 ;  /* 0x0000004c009b7245 */ /* 0x000fe20000201400 */
[----:B------:R-:W3:Y:S01]  /*92e0*/  LDS.128 R64, [R139+0x990] ;  /* 0x000990008b407984 */ /* 0x000ee20000000c00 */
[----:B------:R-:W-:Y:S01]  /*92f0*/  I2FP.F32.S32 R209, R78 ;  /* 0x0000004e00d17245 */ /* 0x000fe20000201400 */
[----:B------:R-:W-:Y:S01]  /*9300*/  FMUL R95, R90, R95 ;  /* 0x0000005f5a5f7220 */ /* 0x000fe20000400000 */
[----:B------:R-:W-:Y:S01]  /*9310*/  FMUL R115, R62, R115 ;  /* 0x000000733e737220 */ /* 0x000fe20000400000 */
[----:B------:R-:W-:Y:S01]  /*9320*/  I2FP.F32.S32 R205, R77 ;  /* 0x0000004d00cd7245 */ /* 0x000fe20000201400 */
[----:B------:R-:W-:Y:S01]  /*9330*/  FMUL R203, R70, R155 ;  /* 0x0000009b46cb7220 */ /* 0x000fe20000400000 */
[----:B------:R-:W-:Y:S01]  /*9340*/  I2FP.F32.S32 R211, R79 ;  /* 0x0000004f00d37245 */ /* 0x000fe20000201400 */
[----:B------:R-:W-:Y:S01]  /*9350*/  FMUL R209, R58, R209 ;  /* 0x000000d13ad17220 */ /* 0x000fe20000400000 */
[----:B0-----:R-:W-:Y:S01]  /*9360*/  IMMA.16832.S8.S8 R76, R48.ROW, R92.COL, RZ ;  /* 0x0000005c304c7237 */ /* 0x001fe20000405cff */
[C---:B------:R-:W-:Y:S01]  /*9370*/  FFMA R155, R113.reuse, R95, R114 ;  /* 0x0000005f719b7223 */ /* 0x040fe20000000072 */
[C---:B------:R-:W-:Y:S01]  /*9380*/  FFMA R243, R113.reuse, R115, R94 ;  /* 0x0000007371f37223 */ /* 0x040fe2000000005e */
[C---:B------:R-:W-:Y:S01]  /*9390*/  FFMA R115, R113.reuse, R203, R194 ;  /* 0x000000cb71737223 */ /* 0x040fe200000000c2 */
[----:B------:R-:W-:-:S04]  /*93a0*/  FFMA R113, R113, R209, R104 ;  /* 0x000000d171717223 */ /* 0x000fc80000000068 */
        /* <DEDUP_REMOVED lines=9> */
[----:B------:R-:W-:Y:S04]  /*9440*/  LDS R104, [R140+0x950] ;  /* 0x000950008c687984 */ /* 0x000fe80000000800 */
[----:B------:R-:W0:Y:S01]  /*9450*/  LDS R105, [R140+0x960] ;  /* 0x000960008c697984 */ /* 0x000e220000000800 */
[----:B-1----:R-:W-:Y:S01]  /*9460*/  HADD2.F32 R109, -RZ, R73.H0_H0 ;  /* 0x20000049ff6d7230 */ /* 0x002fe20000004100 */
[----:B------:R-:W-:Y:S01]  /*9470*/  I2FP.F32.S32 R73, R76 ;  /* 0x0000004c00497245 */ /* 0x000fe20000201400 */
[----:B------:R-:W-:Y:S01]  /*9480*/  HADD2.F32 R242, -RZ, R75.H0_H0 ;  /* 0x2000004bfff27230 */ /* 0x000fe20000004100 */
[----:B------:R-:W-:-:S02]  /*9490*/  I2FP.F32.S32 R75, R78 ;  /* 0x0000004e004b7245 */ /* 0x000fc40000201400 */
[----:B------:R-:W-:Y:S01]  /*94a0*/  I2FP.F32.S32 R193, R92 ;  /* 0x0000005c00c17245 */ /* 0x000fe20000201400 */
[----:B------:R-:W-:Y:S02]  /*94b0*/  HADD2.F32 R171, -RZ, R72.H0_H0 ;  /* 0x20000048ffab7230 */ /* 0x000fe40000004100 */
[----:B------:R-:W-:Y:S01]  /*94c0*/  FMUL R73, R88, R73 ;  /* 0x0000004958497220 */ /* 0x000fe20000400000 */
[----:B------:R-:W-:Y:S02]  /*94d0*/  HADD2.F32 R108, -RZ, R74.H0_H0 ;  /* 0x2000004aff6c7230 */ /* 0x000fe40000004100 */
        /* <DEDUP_REMOVED lines=9> */
[----:B--2---:R-:W-:Y:S01]  /*9570*/  IMMA.16832.S8.S8 R72, R100.ROW, R106.COL, RZ ;  /* 0x0000006a64487237 */ /* 0x004fe20000405cff */
[----:B------:R-:W-:Y:S01]  /*9580*/  I2FP.F32.S32 R203, R95 ;  /* 0x0000005f00cb7245 */ /* 0x000fe20000201400 */
[----:B------:R-:W-:Y:S01]  /*9590*/  FMUL R197, R56, R197 ;  /* 0x000000c538c57220 */ /* 0x000fe20000400000 */
[----:B---3--:R-:W-:-:S02]  /*95a0*/  HADD2.F32 R76, -RZ, R64.H0_H0 ;  /* 0x20000040ff4c7230 */ /* 0x008fc40000004100 */
[----:B------:R-:W-:Y:S01]  /*95b0*/  FMUL R77, R88, R77 ;  /* 0x0000004d584d7220 */ /* 0x000fe20000400000 */
[----:B------:R-:W-:Y:S02]  /*95c0*/  FMUL R79, R60, R79 ;  /* 0x0000004f3c4f7220 */ /* 0x000fe40000400000 */
[----:B------:R-:W-:Y:S01]  /*95d0*/  IMMA.16832.S8.S8 R92, R96.ROW, R106.COL, RZ ;  /* 0x0000006a605c7237 */ /* 0x000fe20000405cff */
        /* <DEDUP_REMOVED lines=8> */
[----:B------:R-:W-:-:S03]  /*9660*/  HADD2.F32 R171, -RZ, R65.H0_H0 ;  /* 0x20000041ffab7230 */ /* 0x000fc60000004100 */
[----:B------:R-:W-:Y:S01]  /*9670*/  LDS R107, [R140+0x80] ;  /* 0x000080008c6b7984 */ /* 0x000fe20000000800 */
[----:B------:R-:W-:-:S03]  /*9680*/  HADD2.F32 R189, -RZ, R66.H0_H0 ;  /* 0x20000042ffbd7230 */ /* 0x000fc60000004100 */
[----:B------:R-:W1:Y:S01]  /*9690*/  LDSM.16.M88.4 R76, [R116] ;  /* 0x00000000744c783b */ /* 0x000e620000000200 */
[----:B------:R-:W-:-:S03]  /*96a0*/  HADD2.F32 R114, -RZ, R67.H0_H0 ;  /* 0x20000043ff727230 */ /* 0x000fc60000004100 */
[----:B------:R2:W3:Y:S01]  /*96b0*/  LDSM.16.M88.4 R64, [R117] ;  /* 0x000000007540783b */ /* 0x0004e20000000200 */
[----:B------:R-:W-:Y:S02]  /*96c0*/  I2FP.F32.S32 R72, R72 ;  /* 0x0000004800487245 */ /* 0x000fe40000201400 */
[----:B------:R-:W-:Y:S02]  /*96d0*/  I2FP.F32.S32 R74, R74 ;  /* 0x0000004a004a7245 */ /* 0x000fe40000201400 */
[----:B------:R-:W-:Y:S02]  /*96e0*/  I2FP.F32.S32 R210, R92 ;  /* 0x0000005c00d27245 */ /* 0x000fe40000201400 */
[----:B------:R-:W-:Y:S02]  /*96f0*/  I2FP.F32.S32 R212, R93 ;  /* 0x0000005d00d47245 */ /* 0x000fe40000201400 */
[----:B------:R-:W-:Y:S02]  /*9700*/  I2FP.F32.S32 R214, R94 ;  /* 0x0000005e00d67245 */ /* 0x000fe40000201400 */
[----:B------:R-:W-:-:S02]  /*9710*/  I2FP.F32.S32 R216, R95 ;  /* 0x0000005f00d87245 */ /* 0x000fc40000201400 */
[----:B0-----:R-:W-:Y:S01]  /*9720*/  IMMA.16832.S8.S8 R92, R84.ROW, R104.COL, RZ ;  /* 0x00000068545c7237 */ /* 0x001fe20000405cff */
[----:B------:R-:W-:Y:S01]  /*9730*/  I2FP.F32.S32 R218, R73 ;  /* 0x0000004900da7245 */ /* 0x000fe20000201400 */
[----:B--2---:R-:W-:Y:S01]  /*9740*/  FMUL R117, R69, R72 ;  /* 0x0000004845757220 */ /* 0x004fe20000400000 */
[----:B------:R-:W-:Y:S01]  /*9750*/  I2FP.F32.S32 R220, R75 ;  /* 0x0000004b00dc7245 */ /* 0x000fe20000201400 */
[----:B------:R-:W-:-:S04]  /*9760*/  FMUL R185, R57, R74 ;  /* 0x0000004a39b97220 */ /* 0x000fc80000400000 */
[----:B------:R-:W-:Y:S01]  /*9770*/  IMMA.16832.S8.S8 R72, R80.ROW, R104.COL, RZ ;  /* 0x0000006850487237 */ /* 0x000fe20000405cff */
[----:B------:R-:W-:Y:S01]  /*9780*/  FFMA R195, R109, R185, R208 ;  /* 0x000000b96dc37223 */ /* 0x000fe200000000d0 */
[----:B------:R-:W-:Y:S01]  /*9790*/  LDS R104, [R140+0x970] ;  /* 0x000970008c687984 */ /* 0x000fe20000000800 */
[----:B------:R-:W-:-:S03]  /*97a0*/  FMUL R185, R69, R218 ;  /* 0x000000da45b97220 */ /* 0x000fc60000400000 */
[----:B------:R-:W0:Y:S01]  /*97b0*/  LDS R105, [R140+0x980] ;  /* 0x000980008c697984 */ /* 0x000e220000000800 */
[----:B------:R-:W-:Y:S01]  /*97c0*/  FFMA R206, R171, R185, R206 ;  /* 0x000000b9abce7223 */ /* 0x000fe200000000ce */
[----:B------:R-:W-:Y:S01]  /*97d0*/  FMUL R210, R89, R210 ;  /* 0x000000d259d27220 */ /* 0x000fe20000400000 */
[----:B------:R-:W-:Y:S02]  /*97e0*/  FMUL R214, R61, R214 ;  /* 0x000000d63dd67220 */ /* 0x000fe40000400000 */
[----:B------:R-:W-:Y:S01]  /*97f0*/  I2FP.F32.S32 R185, R94 ;  /* 0x0000005e00b97245 */ /* 0x000fe20000201400 */
[C---:B------:R-:W-:Y:S01]  /*9800*/  FFMA R239, R109.reuse, R210, R190 ;  /* 0x000000d26def7223 */ /* 0x040fe200000000be */
[C---:B------:R-:W-:Y:S01]  /*9810*/  FFMA R193, R109.reuse, R214, R198 ;  /* 0x000000d66dc17223 */ /* 0x040fe200000000c6 */
[----:B------:R-:W-:Y:S01]  /*9820*/  FFMA R117, R109, R117, R204 ;  /* 0x000000756d757223 */ /* 0x000fe200000000cc */
[----:B------:R-:W-:Y:S01]  /*9830*/  FMUL R109, R61, R216 ;  /* 0x000000d83d6d7220 */ /* 0x000fe20000400000 */
[----:B------:R-:W-:-:S03]  /*9840*/  FMUL R212, R89, R212 ;  /* 0x000000d459d47220 */ /* 0x000fc60000400000 */
[----:B------:R-:W-:Y:S01]  /*9850*/  I2FP.F32.S32 R197, R72 ;  /* 0x0000004800c57245 */ /* 0x000fe20000201400 */
[----:B------:R-:W-:Y:S01]  /*9860*/  FMUL R72, R62, R185 ;  /* 0x000000b93e487220 */ /* 0x000fe20000400000 */
[----:B------:R-:W-:Y:S01]  /*9870*/  FMUL R187, R57, R220 ;  /* 0x000000dc39bb7220 */ /* 0x000fe20000400000 */
[----:B------:R-:W-:Y:S01]  /*9880*/  I2FP.F32.S32 R203, R73 ;  /* 0x0000004900cb7245 */ /* 0x000fe20000201400 */
[C---:B------:R-:W-:Y:S01]  /*9890*/  FFMA R186, R171.reuse, R109, R186 ;  /* 0x0000006dabba7223 */ /* 0x040fe200000000ba */
[----:B------:R-:W-:Y:S01]  /*98a0*/  I2FP.F32.S32 R205, R74 ;  /* 0x0000004a00cd7245 */ /* 0x000fe20000201400 */
[----:B------:R-:W-:Y:S01]  /*98b0*/  FFMA R193, R108, R72, R193 ;  /* 0x000000486cc17223 */ /* 0x000fe200000000c1 */
[----:B------:R-:W-:Y:S01]  /*98c0*/  I2FP.F32.S32 R185, R75 ;  /* 0x0000004b00b97245 */ /* 0x000fe20000201400 */
[C---:B------:R-:W-:Y:S01]  /*98d0*/  FFMA R196, R171.reuse, R212, R196 ;  /* 0x000000d4abc47223 */ /* 0x040fe200000000c4 */
[----:B-1----:R-:W-:Y:S01]  /*98e0*/  IMMA.16832.S8.S8 R72, R76.ROW, R106.COL, RZ ;  /* 0x0000006a4c487237 */ /* 0x002fe20000405cff */
[----:B------:R-:W-:Y:S01]  /*98f0*/  FFMA R184, R171, R187, R184 ;  /* 0x000000bbabb87223 */ /* 0x000fe200000000b8 */
[----:B------:R-:W-:-:S02]  /*9900*/  I2FP.F32.S32 R109, R92 ;  /* 0x0000005c006d7245 */ /* 0x000fc40000201400 */
[----:B------:R-:W-:Y:S02]  /*9910*/  I2FP.F32.S32 R171, R93 ;  /* 0x0000005d00ab7245 */ /* 0x000fe40000201400 */
[----:B------:R-:W-:Y:S02]  /*9920*/  I2FP.F32.S32 R187, R95 ;  /* 0x0000005f00bb7245 */ /* 0x000fe40000201400 */
[----:B---3--:R-:W-:Y:S01]  /*9930*/  IMMA.16832.S8.S8 R92, R64.ROW, R106.COL, RZ ;  /* 0x0000006a405c7237 */ /* 0x008fe20000405cff */
[----:B------:R-:W-:Y:S01]  /*9940*/  FMUL R109, R90, R109 ;  /* 0x0000006d5a6d7220 */ /* 0x000fe20000400000 */
[----:B------:R-:W-:Y:S01]  /*9950*/  FMUL R116, R70, R197 ;  /* 0x000000c546747220 */ /* 0x000fe20000400000 */
[----:B------:R-:W-:Y:S02]  /*9960*/  FMUL R106, R58, R205 ;  /* 0x000000cd3a6a7220 */ /* 0x000fe40000400000 */
[C---:B------:R-:W-:Y:S01]  /*9970*/  FFMA R239, R108.reuse, R109, R239 ;  /* 0x0000006d6cef7223 */ /* 0x040fe200000000ef */
[C---:B------:R-:W-:Y:S01]  /*9980*/  FFMA R241, R108.reuse, R116, R117 ;  /* 0x000000746cf17223 */ /* 0x040fe20000000075 */
[----:B------:R-:W-:Y:S01]  /*9990*/  FFMA R195, R108, R106, R195 ;  /* 0x0000006a6cc37223 */ /* 0x000fe200000000c3 */
[----:B------:R-:W-:Y:S04]  /*99a0*/  LDS R109, [R140+0x1220] ;  /* 0x001220008c6d7984 */ /* 0x000fe80000000800 */
[----:B------:R-:W1:Y:S01]  /*99b0*/  LDS R108, [R140+0x1210] ;  /* 0x001210008c6c7984 */ /* 0x000e620000000800 */
[----:B------:R-:W-:Y:S01]  /*99c0*/  FMUL R185, R58, R185 ;  /* 0x000000b93ab97220 */ /* 0x000fe20000400000 */
[----:B------:R-:W-:-:S02]  /*99d0*/  I2FP.F32.S32 R72, R72 ;  /* 0x0000004800487245 */ /* 0x000fc40000201400 */
[----:B------:R-:W-:Y:S01]  /*99e0*/  I2FP.F32.S32 R74, R74 ;  /* 0x0000004a004a7245 */ /* 0x000fe20000201400 */
[----:B------:R-:W-:Y:S01]  /*99f0*/  FFMA R185, R189, R185, R184 ;  /* 0x000000b9bdb97223 */ /* 0x000fe200000000b8 */
        /* <DEDUP_REMOVED lines=10> */
[----:B------:R-:W-:Y:S01]  /*9aa0*/  FFMA R235, R189, R171, R196 ;  /* 0x000000abbdeb7223 */ /* 0x000fe200000000c4 */
[----:B------:R-:W-:Y:S01]  /*9ab0*/  FMUL R106, R91, R106 ;  /* 0x0000006a5b6a7220 */ /* 0x000fe20000400000 */
[C---:B------:R-:W-:Y:S01]  /*9ac0*/  FFMA R171, R189.reuse, R187, R186 ;  /* 0x000000bbbdab7223 */ /* 0x040fe200000000ba */
[----:B------:R-:W-:Y:S01]  /*9ad0*/  FFMA R117, R189, R117, R206 ;  /* 0x00000075bd757223 */ /* 0x000fe200000000ce */
[----:B------:R-:W-:Y:S01]  /*9ae0*/  I2FP.F32.S32 R196, R73 ;  /* 0x0000004900c47245 */ /* 0x000fe20000201400 */
[C---:B------:R-:W-:Y:S01]  /*9af0*/  FFMA R206, R110.reuse, R72, R115 ;  /* 0x000000486ece7223 */ /* 0x040fe20000000073 */
[----:B------:R-:W-:Y:S01]  /*9b00*/  I2FP.F32.S32 R198, R75 ;  /* 0x0000004b00c67245 */ /* 0x000fe20000201400 */
        /* <DEDUP_REMOVED lines=16> */
[C---:B------:R-:W-:Y:S01]  /*9c10*/  FFMA R189, R111.reuse, R116, R194 ;  /* 0x000000746fbd7223 */ /* 0x040fe200000000c2 */
[----:B------:R-:W-:Y:S01]  /*9c20*/  LDS R115, [R140+0x1260] ;  /* 0x001260008c737984 */ /* 0x000fe20000000800 */
[----:B------:R-:W-:Y:S01]  /*9c30*/  FFMA R207, R111, R207, R154 ;  /* 0x000000cf6fcf7223 */ /* 0x000fe2000000009a */
[----:B------:R-:W-:Y:S01]  /*9c40*/  FFMA R239, R242, R110, R239 ;  /* 0x0000006ef2ef7223 */ /* 0x000fe200000000ef */
[----:B------:R-:W-:Y:S02]  /*9c50*/  I2FP.F32.S32 R184, R104 ;  /* 0x0000006800b87245 */ /* 0x000fe40000201400 */
[----:B------:R-:W-:Y:S02]  /*9c60*/  I2FP.F32.S32 R194, R105 ;  /* 0x0000006900c27245 */ /* 0x000fe40000201400 */
[----:B------:R-:W-:-:S02]  /*9c70*/  I2FP.F32.S32 R196, R106 ;  /* 0x0000006a00c47245 */ /* 0x000fc40000201400 */
[----:B------:R-:W-:Y:S02]  /*9c80*/  I2FP.F32.S32 R198, R107 ;  /* 0x0000006b00c67245 */ /* 0x000fe40000201400 */
[----:B-1----:R-:W-:Y:S01]  /*9c90*/  IMMA.16832.S8.S8 R104, R48.ROW, R108.COL, RZ ;  /* 0x0000006c30687237 */ /* 0x002fe20000405cff */
[----:B------:R-:W-:Y:S02]  /*9ca0*/  I2FP.F32.S32 R116, R93 ;  /* 0x0000005d00747245 */ /* 0x000fe40000201400 */
        /* <DEDUP_REMOVED lines=15> */
[----:B------:R-:W3:Y:S01]  /*9da0*/  LDS R114, [R140+0x1250] ;  /* 0x001250008c727984 */ /* 0x000ee20000000800 */
[----:B------:R-:W-:Y:S01]  /*9db0*/  FMUL R196, R59, R196 ;  /* 0x000000c43bc47220 */ /* 0x000fe20000400000 */
[----:B0-----:R-:W-:-:S02]  /*9dc0*/  HADD2.F32 R116, -RZ, R75.H0_H0 ;  /* 0x2000004bff747230 */ /* 0x001fc40000004100 */
[C---:B------:R-:W-:Y:S01]  /*9dd0*/  FFMA R240, R242.reuse, R154, R193 ;  /* 0x0000009af2f07223 */ /* 0x040fe200000000c1 */
[----:B------:R-:W-:Y:S02]  /*9de0*/  HADD2.F32 R154, -RZ, R73.H0_H0 ;  /* 0x20000049ff9a7230 */ /* 0x000fe40000004100 */
[----:B------:R-:W-:Y:S01]  /*9df0*/  FFMA R242, R242, R196, R195 ;  /* 0x000000c4f2f27223 */ /* 0x000fe200000000c3 */
[----:B------:R-:W-:Y:S02]  /*9e00*/  I2FP.F32.S32 R75, R106 ;  /* 0x0000006a004b7245 */ /* 0x000fe40000201400 */
        /* <DEDUP_REMOVED lines=15> */
[-C--:B--2---:R-:W-:Y:S01]  /*9f00*/  IMMA.16832.S8.S8 R72, R100.ROW, R112.reuse.COL, RZ ;  /* 0x0000007064487237 */ /* 0x084fe20000405cff */
[----:B------:R-:W-:Y:S01]  /*9f10*/  I2FP.F32.S32 R203, R111 ;  /* 0x0000006f00cb7245 */ /* 0x000fe20000201400 */
[----:B------:R-:W-:Y:S04]  /*9f20*/  LDS R110, [R140+0x1270] ;  /* 0x001270008c6e7984 */ /* 0x000fe80000000800 */
[----:B------:R-:W0:Y:S02]  /*9f30*/  LDS R111, [R140+0x1280] ;  /* 0x001280008c6f7984 */ /* 0x000e240000000800 */
[----:B------:R-:W-:Y:S01]  /*9f40*/  IMMA.16832.S8.S8 R104, R96.ROW, R112.COL, RZ ;  /* 0x0000007060687237 */ /* 0x000fe20000405cff */
[----:B------:R-:W-:Y:S01]  /*9f50*/  I2FP.F32.S32 R197, R109 ;  /* 0x0000006d00c57245 */ /* 0x000fe20000201400 */
[----:B-1----:R-:W-:-:S04]  /*9f60*/  HADD2.F32 R109, -RZ, R92.H0_H0 ;  /* 0x2000005cff6d7230 */ /* 0x002fc80000004100 */
[----:B------:R-:W-:Y:S01]  /*9f70*/  FMUL R92, R68, R197 ;  /* 0x000000c5445c7220 */ /* 0x000fe20000400000 */
[----:B------:R-:W-:-:S04]  /*9f80*/  HADD2.F32 R180, -RZ, R93.H0_H0 ;  /* 0x2000005dffb47230 */ /* 0x000fc80000004100 */
[----:B------:R-:W-:Y:S01]  /*9f90*/  I2FP.F32.S32 R72, R72 ;  /* 0x0000004800487245 */ /* 0x000fe20000201400 */
[----:B------:R-:W-:Y:S02]  /*9fa0*/  HADD2.F32 R112, -RZ, R94.H0_H0 ;  /* 0x2000005eff707230 */ /* 0x000fe40000004100 */
[----:B------:R-:W-:Y:S01]  /*9fb0*/  FFMA R175, R109, R92, R175 ;  /* 0x0000005c6daf7223 */ /* 0x000fe200000000af */
[----:B------:R-:W-:Y:S01]  /*9fc0*/  HADD2.F32 R177, -RZ, R95.H0_H0 ;  /* 0x2000005fffb17230 */ /* 0x000fe20000004100 */
        /* <DEDUP_REMOVED lines=15> */
[----:B------:R-:W-:Y:S01]  /*a0c0*/  FFMA R174, R109, R203, R174 ;  /* 0x000000cb6dae7223 */ /* 0x000fe200000000ae */
[C---:B------:R-:W-:Y:S01]  /*a0d0*/  FFMA R155, R180.reuse, R108, R155 ;  /* 0x0000006cb49b7223 */ /* 0x040fe2000000009b */
[----:B------:R-:W-:Y:S01]  /*a0e0*/  LDS R109, [R140+0x1b20] ;  /* 0x001b20008c6d7984 */ /* 0x000fe20000000800 */
[C---:B------:R-:W-:Y:S01]  /*a0f0*/  FFMA R113, R180.reuse, R105, R176 ;  /* 0x00000069b4717223 */ /* 0x040fe200000000b0 */
[----:B------:R-:W-:Y:S01]  /*a100*/  I2FP.F32.S32 R104, R104 ;  /* 0x0000006800687245 */ /* 0x000fe20000201400 */
[C---:B------:R-:W-:Y:S01]  /*a110*/  FMUL R105, R57.reuse, R204 ;  /* 0x000000cc39697220 */ /* 0x040fe20000400000 */
[----:B------:R-:W1:Y:S01]  /*a120*/  LDS R108, [R140+0x1b10] ;  /* 0x001b10008c6c7984 */ /* 0x000e620000000800 */
[----:B------:R-:W-:Y:S01]  /*a130*/  I2FP.F32.S32 R106, R106 ;  /* 0x0000006a006a7245 */ /* 0x000fe20000201400 */
[----:B------:R-:W-:Y:S01]  /*a140*/  FMUL R198, R57, R198 ;  /* 0x000000c639c67220 */ /* 0x000fe20000400000 */
[----:B------:R-:W-:Y:S01]  /*a150*/  FFMA R115, R180, R105, R174 ;  /* 0x00000069b4737223 */ /* 0x000fe200000000ae */
[----:B------:R-:W-:Y:S01]  /*a160*/  FMUL R104, R89, R104 ;  /* 0x0000006859687220 */ /* 0x000fe20000400000 */
[----:B------:R-:W-:Y:S01]  /*a170*/  FFMA R194, R154, R194, R195 ;  /* 0x000000c29ac27223 */ /* 0x000fe200000000c3 */
[----:B------:R-:W-:-:S02]  /*a180*/  I2FP.F32.S32 R105, R92 ;  /* 0x0000005c00697245 */ /* 0x000fc40000201400 */
[----:B------:R-:W-:Y:S01]  /*a190*/  I2FP.F32.S32 R195, R73 ;  /* 0x0000004900c37245 */ /* 0x000fe20000201400 */
[----:B------:R-:W-:Y:S01]  /*a1a0*/  FMUL R106, R61, R106 ;  /* 0x0000006a3d6a7220 */ /* 0x000fe20000400000 */
[----:B------:R-:W-:Y:S02]  /*a1b0*/  I2FP.F32.S32 R107, R94 ;  /* 0x0000005e006b7245 */ /* 0x000fe40000201400 */
[----:B------:R-:W-:Y:S02]  /*a1c0*/  I2FP.F32.S32 R193, R72 ;  /* 0x0000004800c17245 */ /* 0x000fe40000201400 */
[----:B------:R-:W-:Y:S01]  /*a1d0*/  I2FP.F32.S32 R73, R74 ;  /* 0x0000004a00497245 */ /* 0x000fe20000201400 */
[C---:B------:R-:W-:Y:S01]  /*a1e0*/  FFMA R104, R154.reuse, R104, R179 ;  /* 0x000000689a687223 */ /* 0x040fe200000000b3 */
[----:B------:R-:W-:Y:S01]  /*a1f0*/  FFMA R198, R154, R198, R181 ;  /* 0x000000c69ac67223 */ /* 0x000fe200000000b5 */
[----:B------:R-:W-:Y:S01]  /*a200*/  I2FP.F32.S32 R179, R93 ;  /* 0x0000005d00b37245 */ /* 0x000fe20000201400 */
[----:B------:R-:W-:Y:S01]  /*a210*/  FMUL R105, R90, R105 ;  /* 0x000000695a697220 */ /* 0x000fe20000400000 */
[----:B------:R-:W-:Y:S01]  /*a220*/  I2FP.F32.S32 R181, R95 ;  /* 0x0000005f00b57245 */ /* 0x000fe20000201400 */
[----:B------:R-:W-:Y:S01]  /*a230*/  FFMA R178, R154, R106, R171 ;  /* 0x0000006a9ab27223 */ /* 0x000fe200000000ab */
[----:B0-----:R-:W-:Y:S01]  /*a240*/  IMMA.16832.S8.S8 R92, R64.ROW, R110.COL, RZ ;  /* 0x0000006e405c7237 */ /* 0x001fe20000405cff */
[----:B------:R-:W-:Y:S01]  /*a250*/  FMUL R72, R62, R107 ;  /* 0x0000006b3e487220 */ /* 0x000fe20000400000 */
[----:B------:R-:W-:Y:S01]  /*a260*/  FMUL R193, R70, R193 ;  /* 0x000000c146c17220 */ /* 0x000fe20000400000 */
[----:B------:R-:W-:Y:S01]  /*a270*/  FMUL R73, R58, R73 ;  /* 0x000000493a497220 */ /* 0x000fe20000400000 */
[C---:B------:R-:W-:Y:S01]  /*a280*/  FFMA R171, R117.reuse, R105, R104 ;  /* 0x0000006975ab7223 */ /* 0x040fe20000000068 */
[----:B------:R-:W-:Y:S01]  /*a290*/  I2FP.F32.S32 R197, R75 ;  /* 0x0000004b00c57245 */ /* 0x000fe20000201400 */
[----:B------:R-:W-:-:S02]  /*a2a0*/  FFMA R193, R117, R193, R194 ;  /* 0x000000c175c17223 */ /* 0x000fc400000000c2 */
[----:B------:R-:W-:Y:S01]  /*a2b0*/  IMMA.16832.S8.S8 R104, R76.ROW, R110.COL, RZ ;  /* 0x0000006e4c687237 */ /* 0x000fe20000405cff */
[C---:B------:R-:W-:Y:S01]  /*a2c0*/  FFMA R111, R117.reuse, R72, R178 ;  /* 0x00000048756f7223 */ /* 0x040fe200000000b2 */
[----:B------:R-:W-:Y:S02]  /*a2d0*/  FFMA R117, R117, R73, R198 ;  /* 0x0000004975757223 */ /* 0x000fe400000000c6 */
        /* <DEDUP_REMOVED lines=17> */
[----:B------:R-:W-:Y:S02]  /*a3f0*/  I2FP.F32.S32 R176, R93 ;  /* 0x0000005d00b07245 */ /* 0x000fe40000201400 */
[----:B------:R-:W-:Y:S01]  /*a400*/  I2FP.F32.S32 R198, R105 ;  /* 0x0000006900c67245 */ /* 0x000fe20000201400 */
[C---:B------:R-:W-:Y:S01]  /*a410*/  FFMA R178, R116.reuse, R110, R171 ;  /* 0x0000006e74b27223 */ /* 0x040fe200000000ab */
[----:B------:R-:W-:Y:S01]  /*a420*/  I2FP.F32.S32 R194, R95 ;  /* 0x0000005f00c27245 */ /* 0x000fe20000201400 */
[----:B------:R-:W-:Y:S01]  /*a430*/  FFMA R179, R116, R182, R111 ;  /* 0x000000b674b37223 */ /* 0x000fe2000000006f */
[----:B------:R-:W-:Y:S01]  /*a440*/  I2FP.F32.S32 R196, R104 ;  /* 0x0000006800c47245 */ /* 0x000fe20000201400 */
[----:B------:R-:W3:Y:S01]  /*a450*/  LDS.128 R92, [R139+0x1b90] ;  /* 0x001b90008b5c7984 */ /* 0x000ee20000000c00 */
[----:B------:R-:W-:-:S02]  /*a460*/  I2FP.F32.S32 R204, R106 ;  /* 0x0000006a00cc7245 */ /* 0x000fc40000201400 */
[----:B------:R-:W-:Y:S02]  /*a470*/  I2FP.F32.S32 R208, R107 ;  /* 0x0000006b00d07245 */ /* 0x000fe40000201400 */
[----:B-1----:R-:W-:Y:S01]  /*a480*/  IMMA.16832.S8.S8 R104, R48.ROW, R108.COL, RZ ;  /* 0x0000006c30687237 */ /* 0x002fe20000405cff */
[----:B------:R-:W-:Y:S01]  /*a490*/  FMUL R176, R91, R176 ;  /* 0x000000b05bb07220 */ /* 0x000fe20000400000 */
[----:B------:R-:W-:Y:S01]  /*a4a0*/  FMUL R115, R71, R198 ;  /* 0x000000c647737220 */ /* 0x000fe20000400000 */
[----:B------:R-:W-:-:S05]  /*a4b0*/  FMUL R175, R63, R194 ;  /* 0x000000c23faf7220 */ /* 0x000fca0000400000 */
[----:B------:R-:W-:Y:S01]  /*a4c0*/  IMMA.16832.S8.S8 R108, R52.ROW, R108.COL, RZ ;  /* 0x0000006c346c7237 */ /* 0x000fe20000405cff */
[C---:B------:R-:W-:Y:S01]  /*a4d0*/  FFMA R174, R177.reuse, R176, R174 ;  /* 0x000000b0b1ae7223 */ /* 0x040fe200000000ae */
[C---:B------:R-:W-:Y:S01]  /*a4e0*/  FFMA R175, R177.reuse, R175, R114 ;  /* 0x000000afb1af7223 */ /* 0x040fe20000000072 */
[----:B------:R-:W-:Y:S01]  /*a4f0*/  FFMA R176, R177, R115, R154 ;  /* 0x00000073b1b07223 */ /* 0x000fe2000000009a */
[----:B------:R-:W-:Y:S04]  /*a500*/  LDS R114, [R140+0x1b50] ;  /* 0x001b50008c727984 */ /* 0x000fe80000000800 */
[----:B------:R-:W1:Y:S01]  /*a510*/  LDS R115, [R140+0x1b60] ;  /* 0x001b60008c737984 */ /* 0x000e620000000800 */
        /* <DEDUP_REMOVED lines=9> */
[----:B------:R-:W-:Y:S01]  /*a5b0*/  FMUL R117, R59, R208 ;  /* 0x000000d03b757220 */ /* 0x000fe20000400000 */
[----:B------:R-:W-:Y:S02]  /*a5c0*/  HADD2.F32 R155, -RZ, R72.H0_H0 ;  /* 0x20000048ff9b7230 */ /* 0x000fe40000004100 */
[----:B------:R-:W-:Y:S01]  /*a5d0*/  FMUL R73, R88, R73 ;  /* 0x0000004958497220 */ /* 0x000fe20000400000 */
[----:B------:R-:W-:Y:S01]  /*a5e0*/  FMUL R75, R60, R75 ;  /* 0x0000004b3c4b7220 */ /* 0x000fe20000400000 */
[----:B------:R-:W-:Y:S01]  /*a5f0*/  FMUL R72, R68, R193 ;  /* 0x000000c144487220 */ /* 0x000fe20000400000 */
[----:B------:R-:W-:Y:S01]  /*a600*/  FFMA R177, R177, R117, R180 ;  /* 0x00000075b1b17223 */ /* 0x000fe200000000b4 */
[----:B------:R-:W-:Y:S01]  /*a610*/  I2FP.F32.S32 R197, R109 ;  /* 0x0000006d00c57245 */ /* 0x000fe20000201400 */
[----:B------:R-:W-:-:S02]  /*a620*/  HADD2.F32 R117, -RZ, R74.H0_H0 ;  /* 0x2000004aff757230 */ /* 0x000fc40000004100 */
[C---:B------:R-:W-:Y:S01]  /*a630*/  FFMA R109, R155.reuse, R73, R170 ;  /* 0x000000499b6d7223 */ /* 0x040fe200000000aa */
[C---:B------:R-:W-:Y:S01]  /*a640*/  FFMA R193, R155.reuse, R75, R168 ;  /* 0x0000004b9bc17223 */ /* 0x040fe200000000a8 */
[----:B------:R-:W-:Y:S02]  /*a650*/  FFMA R173, R155, R72, R173 ;  /* 0x000000489bad7223 */ /* 0x000fe400000000ad */
[-C--:B--2---:R-:W-:Y:S01]  /*a660*/  IMMA.16832.S8.S8 R72, R100.ROW, R112.reuse.COL, RZ ;  /* 0x0000007064487237 */ /* 0x084fe20000405cff */
[----:B------:R-:W-:Y:S02]  /*a670*/  I2FP.F32.S32 R171, R105 ;  /* 0x0000006900ab7245 */ /* 0x000fe40000201400 */
[----:B------:R-:W-:Y:S02]  /*a680*/  I2FP.F32.S32 R195, R107 ;  /* 0x0000006b00c37245 */ /* 0x000fe40000201400 */
[----:B------:R-:W-:Y:S02]  /*a690*/  I2FP.F32.S32 R203, R110 ;  /* 0x0000006e00cb7245 */ /* 0x000fe40000201400 */
[----:B------:R-:W-:Y:S01]  /*a6a0*/  I2FP.F32.S32 R205, R111 ;  /* 0x0000006f00cd7245 */ /* 0x000fe20000201400 */
[----:B------:R-:W-:Y:S01]  /*a6b0*/  IMMA.16832.S8.S8 R104, R96.ROW, R112.COL, RZ ;  /* 0x0000007060687237 */ /* 0x000fe20000405cff */
[----:B------:R-:W-:Y:S04]  /*a6c0*/  LDS R110, [R140+0x1b70] ;  /* 0x001b70008c6e7984 */ /* 0x000fe80000000800 */
        /* <DEDUP_REMOVED lines=12> */
[----:B------:R-:W-:Y:S01]  /*a790*/  FFMA R165, R92, R108, R165 ;  /* 0x0000006c5ca57223 */ /* 0x000fe200000000a5 */
[----:B------:R-:W-:Y:S01]  /*a7a0*/  I2FP.F32.S32 R72, R72 ;  /* 0x0000004800487245 */ /* 0x000fe20000201400 */
[----:B-1----:R-:W-:Y:S01]  /*a7b0*/  IMMA.16832.S8.S8 R92, R84.ROW, R114.COL, RZ ;  /* 0x00000072545c7237 */ /* 0x002fe20000405cff */
[----:B------:R-:W-:-:S02]  /*a7c0*/  I2FP.F32.S32 R108, R105 ;  /* 0x00000069006c7245 */ /* 0x000fc40000201400 */
[----:B------:R-:W-:Y:S01]  /*a7d0*/  I2FP.F32.S32 R104, R104 ;  /* 0x0000006800687245 */ /* 0x000fe20000201400 */
[----:B------:R-:W-:Y:S01]  /*a7e0*/  FMUL R194, R69, R72 ;  /* 0x0000004845c27220 */ /* 0x000fe20000400000 */
[----:B------:R-:W-:Y:S02]  /*a7f0*/  I2FP.F32.S32 R196, R73 ;  /* 0x0000004900c47245 */ /* 0x000fe40000201400 */
[----:B------:R-:W-:Y:S02]  /*a800*/  I2FP.F32.S32 R198, R74 ;  /* 0x0000004a00c67245 */ /* 0x000fe40000201400 */
[----:B------:R-:W-:Y:S02]  /*a810*/  I2FP.F32.S32 R204, R75 ;  /* 0x0000004b00cc7245 */ /* 0x000fe40000201400 */
[----:B------:R-:W-:Y:S01]  /*a820*/  IMMA.16832.S8.S8 R72, R80.ROW, R114.COL, RZ ;  /* 0x0000007250487237 */ /* 0x000fe20000405cff */
[C---:B------:R-:W-:Y:S01]  /*a830*/  FMUL R108, R89.reuse, R108 ;  /* 0x0000006c596c7220 */ /* 0x040fe20000400000 */
[----:B------:R-:W-:Y:S01]  /*a840*/  FMUL R104, R89, R104 ;  /* 0x0000006859687220 */ /* 0x000fe20000400000 */
[----:B------:R-:W-:-:S02]  /*a850*/  FMUL R105, R69, R196 ;  /* 0x000000c445697220 */ /* 0x000fc40000400000 */
[----:B------:R-:W-:Y:S01]  /*a860*/  FFMA R169, R170, R108, R169 ;  /* 0x0000006caaa97223 */ /* 0x000fe200000000a9 */
[----:B------:R-:W-:Y:S01]  /*a870*/  FFMA R104, R154, R104, R109 ;  /* 0x000000689a687223 */ /* 0x000fe2000000006d */
[----:B------:R-:W-:Y:S01]  /*a880*/  LDS R108, [R140+0x2410] ;  /* 0x002410008c6c7984 */ /* 0x000fe20000000800 */
[----:B------:R-:W-:-:S03]  /*a890*/  I2FP.F32.S32 R106, R106 ;  /* 0x0000006a006a7245 */ /* 0x000fc60000201400 */
[----:B------:R-:W1:Y:S01]  /*a8a0*/  LDS R109, [R140+0x2420] ;  /* 0x002420008c6d7984 */ /* 0x000e620000000800 */
[----:B------:R-:W-:Y:S01]  /*a8b0*/  FFMA R113, R170, R105, R166 ;  /* 0x00000069aa717223 */ /* 0x000fe200000000a6 */
[----:B------:R-:W-:Y:S01]  /*a8c0*/  FMUL R203, R56, R203 ;  /* 0x000000cb38cb7220 */ /* 0x000fe20000400000 */
[----:B------:R-:W-:Y:S01]  /*a8d0*/  I2FP.F32.S32 R105, R92 ;  /* 0x0000005c00697245 */ /* 0x000fe20000201400 */
[----:B------:R-:W-:Y:S01]  /*a8e0*/  FMUL R106, R61, R106 ;  /* 0x0000006a3d6a7220 */ /* 0x000fe20000400000 */
[----:B------:R-:W-:Y:S02]  /*a8f0*/  I2FP.F32.S32 R180, R107 ;  /* 0x0000006b00b47245 */ /* 0x000fe40000201400 */
[----:B------:R-:W-:Y:S01]  /*a900*/  I2FP.F32.S32 R107, R94 ;  /* 0x0000005e006b7245 */ /* 0x000fe20000201400 */
[----:B------:R-:W-:Y:S01]  /*a910*/  FFMA R203, R155, R203, R172 ;  /* 0x000000cb9bcb7223 */ /* 0x000fe200000000ac */
[C---:B------:R-:W-:Y:S01]  /*a920*/  FFMA R172, R154.reuse, R106, R193 ;  /* 0x0000006a9aac7223 */ /* 0x040fe200000000c1 */
[----:B------:R-:W-:Y:S01]  /*a930*/  FFMA R194, R154, R194, R173 ;  /* 0x000000c29ac27223 */ /* 0x000fe200000000ad */
[----:B------:R-:W-:Y:S01]  /*a940*/  FMUL R105, R90, R105 ;  /* 0x000000695a697220 */ /* 0x000fe20000400000 */
[----:B------:R-:W-:-:S02]  /*a950*/  I2FP.F32.S32 R115, R93 ;  /* 0x0000005d00737245 */ /* 0x000fc40000201400 */
[----:B------:R-:W-:Y:S02]  /*a960*/  I2FP.F32.S32 R171, R95 ;  /* 0x0000005f00ab7245 */ /* 0x000fe40000201400 */
[----:B------:R-:W-:Y:S01]  /*a970*/  I2FP.F32.S32 R173, R72 ;  /* 0x0000004800ad7245 */ /* 0x000fe20000201400 */
[----:B0-----:R-:W-:Y:S01]  /*a980*/  IMMA.16832.S8.S8 R92, R64.ROW, R110.COL, RZ ;  /* 0x0000006e405c7237 */ /* 0x001fe20000405cff */
[----:B------:R-:W-:Y:S01]  /*a990*/  I2FP.F32.S32 R193, R73 ;  /* 0x0000004900c17245 */ /* 0x000fe20000201400 */
[----:B------:R-:W-:Y:S01]  /*a9a0*/  FMUL R72, R62, R107 ;  /* 0x0000006b3e487220 */ /* 0x000fe20000400000 */
[----:B------:R-:W-:Y:S01]  /*a9b0*/  I2FP.F32.S32 R73, R74 ;  /* 0x0000004a00497245 */ /* 0x000fe20000201400 */
[----:B------:R-:W-:Y:S01]  /*a9c0*/  FFMA R155, R117, R105, R104 ;  /* 0x00000069759b7223 */ /* 0x000fe20000000068 */
[----:B------:R-:W-:-:S03]  /*a9d0*/  I2FP.F32.S32 R197, R75 ;  /* 0x0000004b00c57245 */ /* 0x000fc60000201400 */
[----:B------:R-:W-:Y:S01]  /*a9e0*/  IMMA.16832.S8.S8 R104, R76.ROW, R110.COL, RZ ;  /* 0x0000006e4c687237 */ /* 0x000fe20000405cff */
[----:B------:R-:W-:Y:S01]  /*a9f0*/  FMUL R195, R58, R73 ;  /* 0x000000493ac37220 */ /* 0x000fe20000400000 */
[----:B------:R-:W-:Y:S01]  /*aa00*/  FFMA R111, R117, R72, R172 ;  /* 0x00000048756f7223 */ /* 0x000fe200000000ac */
[----:B------:R-:W-:Y:S01]  /*aa10*/  FMUL R198, R57, R198 ;  /* 0x000000c639c67220 */ /* 0x000fe20000400000 */
[----:B------:R-:W0:Y:S01]  /*aa20*/  LDS.128 R72, [R139+0x2400] ;  /* 0x002400008b487984 */ /* 0x000e220000000c00 */
        /* <DEDUP_REMOVED lines=11> */
[----:B------:R-:W-:Y:S01]  /*aae0*/  FFMA R195, R117, R195, R198 ;  /* 0x000000c375c37223 */ /* 0x000fe200000000c6 */
[C---:B------:R-:W-:Y:S01]  /*aaf0*/  FFMA R117, R112.reuse, R115, R169 ;  /* 0x0000007370757223 */ /* 0x040fe200000000a9 */
[C---:B------:R-:W-:Y:S01]  /*ab00*/  FFMA R113, R112.reuse, R114, R113 ;  /* 0x0000007270717223 */ /* 0x040fe20000000071 */
[----:B------:R-:W-:Y:S01]  /*ab10*/  LDS R115, [R140+0x2440] ;  /* 0x002440008c737984 */ /* 0x000fe20000000800 */
[C---:B------:R-:W-:Y:S01]  /*ab20*/  FFMA R167, R112.reuse, R110, R167 ;  /* 0x0000006e70a77223 */ /* 0x040fe200000000a7 */
[----:B------:R-:W-:-:S02]  /*ab30*/  FFMA R171, R112, R154, R165 ;  /* 0x0000009a70ab7223 */ /* 0x000fc400000000a5 */
[----:B------:R-:W2:Y:S01]  /*ab40*/  LDS R114, [R140+0x2430] ;  /* 0x002430008c727984 */ /* 0x000ea20000000800 */
[----:B------:R-:W-:Y:S02]  /*ab50*/  I2FP.F32.S32 R110, R92 ;  /* 0x0000005c006e7245 */ /* 0x000fe40000201400 */
        /* <DEDUP_REMOVED lines=10> */
[----:B------:R-:W-:Y:S01]  /*ac00*/  I2FP.F32.S32 R194, R106 ;  /* 0x0000006a00c27245 */ /* 0x000fe20000201400 */
[----:B------:R-:W3:Y:S01]  /*ac10*/  LDS.128 R92, [R139+0x2490] ;  /* 0x002490008b5c7984 */ /* 0x000ee20000000c00 */
[----:B------:R-:W-:-:S02]  /*ac20*/  I2FP.F32.S32 R196, R107 ;  /* 0x0000006b00c47245 */ /* 0x000fc40000201400 */
        /* <DEDUP_REMOVED lines=8> */
[----:B------:R-:W-:Y:S04]  /*acb0*/  LDS R112, [R140+0x2450] ;  /* 0x002450008c707984 */ /* 0x000fe80000000800 */
[----:B------:R-:W1:Y:S01]  /*acc0*/  LDS R113, [R140+0x2460] ;  /* 0x002460008c717984 */ /* 0x000e620000000800 */
[C---:B------:R-:W-:Y:S01]  /*acd0*/  FMUL R196, R59.reuse, R196 ;  /* 0x000000c43bc47220 */ /* 0x040fe20000400000 */
[----:B------:R-:W-:Y:S01]  /*ace0*/  FMUL R194, R59, R194 ;  /* 0x000000c23bc27220 */ /* 0x000fe20000400000 */
[----:B0-----:R-:W-:Y:S01]  /*acf0*/  HADD2.F32 R155, -RZ, R73.H0_H0 ;  /* 0x20000049ff9b7230 */ /* 0x001fe20000004100 */
[----:B------:R-:W-:Y:S01]  /*ad00*/  I2FP.F32.S32 R73, R104 ;  /* 0x0000006800497245 */ /* 0x000fe20000201400 */
[----:B------:R-:W-:Y:S01]  /*ad10*/  FFMA R168, R168, R196, R171 ;  /* 0x000000c4a8a87223 */ /* 0x000fe200000000ab */
[----:B------:R-:W-:-:S02]  /*ad20*/  I2FP.F32.S32 R117, R105 ;  /* 0x0000006900757245 */ /* 0x000fc40000201400 */
[----:B------:R-:W-:Y:S01]  /*ad30*/  I2FP.F32.S32 R171, R107 ;  /* 0x0000006b00ab7245 */ /* 0x000fe20000201400 */
[C---:B------:R-:W-:Y:S02]  /*ad40*/  FFMA R172, R116.reuse, R172, R173 ;  /* 0x000000ac74ac7223 */ /* 0x040fe400000000ad */
[----:B------:R-:W-:Y:S02]  /*ad50*/  I2FP.F32.S32 R105, R108 ;  /* 0x0000006c00697245 */ /* 0x000fe40000201400 */
[----:B------:R-:W-:Y:S01]  /*ad60*/  I2FP.F32.S32 R107, R110 ;  /* 0x0000006e006b7245 */ /* 0x000fe20000201400 */
[----:B------:R-:W-:Y:S01]  /*ad70*/  FFMA R173, R116, R194, R195 ;  /* 0x000000c274ad7223 */ /* 0x000fe200000000c3 */
[----:B------:R-:W-:Y:S01]  /*ad80*/  HADD2.F32 R197, -RZ, R75.H0_H0 ;  /* 0x2000004bffc57230 */ /* 0x000fe20000004100 */
[----:B------:R-:W-:Y:S01]  /*ad90*/  I2FP.F32.S32 R75, R106 ;  /* 0x0000006a004b7245 */ /* 0x000fe20000201400 */
[----:B------:R-:W-:Y:S02]  /*ada0*/  HADD2.F32 R116, -RZ, R72.H0_H0 ;  /* 0x20000048ff747230 */ /* 0x000fe40000004100 */
[----:B------:R-:W-:Y:S01]  /*adb0*/  FMUL R73, R88, R73 ;  /* 0x0000004958497220 */ /* 0x000fe20000400000 */
[----:B------:R-:W-:Y:S01]  /*adc0*/  FMUL R105, R68, R105 ;  /* 0x0000006944697220 */ /* 0x000fe20000400000 */
[----:B------:R-:W-:Y:S01]  /*add0*/  FMUL R107, R56, R107 ;  /* 0x0000006b386b7220 */ /* 0x000fe20000400000 */
[----:B------:R-:W-:Y:S01]  /*ade0*/  I2FP.F32.S32 R193, R109 ;  /* 0x0000006d00c17245 */ /* 0x000fe20000201400 */
[----:B------:R-:W-:-:S02]  /*adf0*/  HADD2.F32 R154, -RZ, R74.H0_H0 ;  /* 0x2000004aff9a7230 */ /* 0x000fc40000004100 */
[----:B------:R-:W-:Y:S01]  /*ae00*/  FMUL R110, R60, R75 ;  /* 0x0000004b3c6e7220 */ /* 0x000fe20000400000 */
[C---:B------:R-:W-:Y:S01]  /*ae10*/  FFMA R164, R116.reuse, R73, R164 ;  /* 0x0000004974a47223 */ /* 0x040fe200000000a4 */
[----:B------:R-:W-:Y:S01]  /*ae20*/  LDS R108, [R140+0x2470] ;  /* 0x002470008c6c7984 */ /* 0x000fe20000000800 */
[-C--:B--2---:R-:W-:Y:S01]  /*ae30*/  IMMA.16832.S8.S8 R72, R96.ROW, R114.reuse.COL, RZ ;  /* 0x0000007260487237 */ /* 0x084fe20000405cff */
[C---:B------:R-:W-:Y:S01]  /*ae40*/  FFMA R194, R116.reuse, R105, R153 ;  /* 0x0000006974c27223 */ /* 0x040fe20000000099 */
[----:B------:R-:W-:Y:S01]  /*ae50*/  FFMA R204, R116, R107, R152 ;  /* 0x0000006b74cc7223 */ /* 0x000fe20000000098 */
[----:B------:R-:W0:Y:S01]  /*ae60*/  LDS R109, [R140+0x2480] ;  /* 0x002480008c6d7984 */ /* 0x000e220000000800 */
[----:B------:R-:W-:Y:S01]  /*ae70*/  I2FP.F32.S32 R111, R111 ;  /* 0x0000006f006f7245 */ /* 0x000fe20000201400 */
[----:B---3--:R-:W-:Y:S02]  /*ae80*/  HADD2.F32 R92, -RZ, R92.H0_H0 ;  /* 0x2000005cff5c7230 */ /* 0x008fe40000004100 */
[----:B------:R-:W-:Y:S01]  /*ae90*/  FMUL R117, R88, R117 ;  /* 0x0000007558757220 */ /* 0x000fe20000400000 */
[----:B------:R-:W-:Y:S01]  /*aea0*/  FMUL R171, R60, R171 ;  /* 0x000000ab3cab7220 */ /* 0x000fe20000400000 */
[----:B------:R-:W-:Y:S01]  /*aeb0*/  IMMA.16832.S8.S8 R104, R100.ROW, R114.COL, RZ ;  /* 0x0000007264687237 */ /* 0x000fe20000405cff */
[----:B------:R-:W-:Y:S01]  /*aec0*/  FMUL R114, R68, R193 ;  /* 0x000000c144727220 */ /* 0x000fe20000400000 */
[----:B------:R-:W-:Y:S01]  /*aed0*/  FMUL R111, R56, R111 ;  /* 0x0000006f386f7220 */ /* 0x000fe20000400000 */
[----:B------:R-:W-:Y:S01]  /*aee0*/  FFMA R110, R116, R110, R163 ;  /* 0x0000006e746e7223 */ /* 0x000fe200000000a3 */
[----:B------:R-:W-:-:S02]  /*aef0*/  HADD2.F32 R163, -RZ, R94.H0_H0 ;  /* 0x2000005effa37230 */ /* 0x000fc40000004100 */
[C---:B------:R-:W-:Y:S01]  /*af00*/  FFMA R94, R92.reuse, R117, R151 ;  /* 0x000000755c5e7223 */ /* 0x040fe20000000097 */
[C---:B------:R-:W-:Y:S01]  /*af10*/  FFMA R180, R92.reuse, R171, R150 ;  /* 0x000000ab5cb47223 */ /* 0x040fe20000000096 */
[C---:B------:R-:W-:Y:S01]  /*af20*/  FFMA R196, R92.reuse, R114, R119 ;  /* 0x000000725cc47223 */ /* 0x040fe20000000077 */
[----:B------:R-:W-:Y:S01]  /*af30*/  FFMA R92, R92, R111, R118 ;  /* 0x0000006f5c5c7223 */ /* 0x000fe20000000076 */
[----:B------:R-:W-:Y:S01]  /*af40*/  HADD2.F32 R198, -RZ, R95.H0_H0 ;  /* 0x2000005fffc67230 */ /* 0x000fe20000004100 */
[----:B------:R-:W-:Y:S01]  /*af50*/  LDS R116, [R140+0x2d10] ;  /* 0x002d10008c747984 */ /* 0x000fe20000000800 */
[----:B------:R-:W-:Y:S02]  /*af60*/  I2FP.F32.S32 R114, R72 ;  /* 0x0000004800727245 */ /* 0x000fe40000201400 */
[----:B------:R-:W-:Y:S01]  /*af70*/  I2FP.F32.S32 R118, R73 ;  /* 0x0000004900767245 */ /* 0x000fe20000201400 */
[----:B------:R-:W2:Y:S01]  /*af80*/  LDS R117, [R140+0x2d20] ;  /* 0x002d20008c757984 */ /* 0x000ea20000000800 */
[----:B------:R-:W-:-:S02]  /*af90*/  I2FP.F32.S32 R208, R74 ;  /* 0x0000004a00d07245 */ /* 0x000fc40000201400 */
[----:B------:R-:W-:Y:S01]  /*afa0*/  I2FP.F32.S32 R210, R75 ;  /* 0x0000004b00d27245 */ /* 0x000fe20000201400 */
[----:B------:R-:W-:Y:S01]  /*afb0*/  HADD2.F32 R93, -RZ, R93.H0_H0 ;  /* 0x2000005dff5d7230 */ /* 0x000fe20000004100 */
[-C--:B-1----:R-:W-:Y:S01]  /*afc0*/  IMMA.16832.S8.S8 R72, R84.ROW, R112.reuse.COL, RZ ;  /* 0x0000007054487237 */ /* 0x082fe20000405cff */
[----:B------:R-:W-:Y:S01]  /*afd0*/  I2FP.F32.S32 R212, R104 ;  /* 0x0000006800d47245 */ /* 0x000fe20000201400 */
[----:B------:R-:W-:Y:S01]  /*afe0*/  LDS R152, [R140+0x3f10] ;  /* 0x003f10008c987984 */ /* 0x000fe20000000800 */
[----:B------:R-:W-:Y:S02]  /*aff0*/  I2FP.F32.S32 R214, R105 ;  /* 0x0000006900d67245 */ /* 0x000fe40000201400 */
[----:B------:R-:W-:Y:S01]  /*b000*/  I2FP.F32.S32 R216, R106 ;  /* 0x0000006a00d87245 */ /* 0x000fe20000201400 */
[----:B------:R-:W-:Y:S01]  /*b010*/  LDS R153, [R140+0x3f20] ;  /* 0x003f20008c997984 */ /* 0x000fe20000000800 */
[----:B------:R-:W-:Y:S02]  /*b020*/  I2FP.F32.S32 R218, R107 ;  /* 0x0000006b00da7245 */ /* 0x000fe40000201400 */
        /* <DEDUP_REMOVED lines=17> */
[----:B0-----:R-:W-:Y:S01]  /*b140*/  IMMA.16832.S8.S8 R112, R64.ROW, R108.COL, RZ ;  /* 0x0000006c40707237 */ /* 0x001fe20000405cff */
[----:B------:R-:W-:Y:S01]  /*b150*/  I2FP.F32.S32 R195, R75 ;  /* 0x0000004b00c37245 */ /* 0x000fe20000201400 */
[----:B------:R-:W-:Y:S01]  /*b160*/  LDS R150, [R140+0x3610] ;  /* 0x003610008c967984 */ /* 0x000fe20000000800 */
[----:B------:R-:W-:-:S02]  /*b170*/  I2FP.F32.S32 R73, R73 ;  /* 0x0000004900497245 */ /* 0x000fc40000201400 */
[----:B------:R-:W-:Y:S01]  /*b180*/  I2FP.F32.S32 R75, R104 ;  /* 0x00000068004b7245 */ /* 0x000fe20000201400 */
[----:B------:R-:W0:Y:S02]  /*b190*/  LDS R151, [R140+0x3620] ;  /* 0x003620008c977984 */ /* 0x000e240000000800 */
[----:B------:R-:W-:Y:S01]  /*b1a0*/  IMMA.16832.S8.S8 R92, R76.ROW, R108.COL, RZ ;  /* 0x0000006c4c5c7237 */ /* 0x000fe20000405cff */
        /* <DEDUP_REMOVED lines=13> */
[----:B------:R-:W1:Y:S04]  /*b280*/  LDS.128 R108, [R139+0x2d00] ;  /* 0x002d00008b6c7984 */ /* 0x000e680000000c00 */
[----:B------:R-:W-:Y:S04]  /*b290*/  LDS R154, [R140+0x2d30] ;  /* 0x002d30008c9a7984 */ /* 0x000fe80000000800 */
[----:B------:R-:W3:Y:S01]  /*b2a0*/  LDS R155, [R140+0x2d40] ;  /* 0x002d40008c9b7984 */ /* 0x000ee20000000800 */
[----:B------:R-:W-:Y:S01]  /*b2b0*/  I2FP.F32.S32 R209, R107 ;  /* 0x0000006b00d17245 */ /* 0x000fe20000201400 */
[----:B------:R-:W-:Y:S01]  /*b2c0*/  FMUL R195, R62, R195 ;  /* 0x000000c33ec37220 */ /* 0x000fe20000400000 */
[----:B------:R-:W-:-:S03]  /*b2d0*/  I2FP.F32.S32 R203, R105 ;  /* 0x0000006900cb7245 */ /* 0x000fc60000201400 */
[----:B------:R-:W-:Y:S01]  /*b2e0*/  FMUL R209, R58, R209 ;  /* 0x000000d13ad17220 */ /* 0x000fe20000400000 */
[C---:B------:R-:W-:Y:S01]  /*b2f0*/  FFMA R193, R163.reuse, R195, R118 ;  /* 0x000000c3a3c17223 */ /* 0x040fe20000000076 */
[----:B------:R-:W-:Y:S01]  /*b300*/  I2FP.F32.S32 R118, R112 ;  /* 0x0000007000767245 */ /* 0x000fe20000201400 */
[----:B------:R-:W-:Y:S01]  /*b310*/  FMUL R203, R70, R203 ;  /* 0x000000cb46cb7220 */ /* 0x000fe20000400000 */
[C---:B------:R-:W-:Y:S01]  /*b320*/  FFMA R209, R163.reuse, R209, R194 ;  /* 0x000000d1a3d17223 */ /* 0x040fe200000000c2 */
[----:B------:R-:W-:Y:S02]  /*b330*/  I2FP.F32.S32 R194, R114 ;  /* 0x0000007200c27245 */ /* 0x000fe40000201400 */
[----:B------:R-:W-:Y:S01]  /*b340*/  FFMA R203, R163, R203, R164 ;  /* 0x000000cba3cb7223 */ /* 0x000fe200000000a4 */
[----:B------:R-:W-:Y:S01]  /*b350*/  FMUL R118, R91, R118 ;  /* 0x000000765b767220 */ /* 0x000fe20000400000 */
[----:B------:R-:W-:Y:S01]  /*b360*/  I2FP.F32.S32 R164, R113 ;  /* 0x0000007100a47245 */ /* 0x000fe20000201400 */
[----:B--2---:R-:W-:Y:S01]  /*b370*/  IMMA.16832.S8.S8 R104, R48.ROW, R116.COL, RZ ;  /* 0x0000007430687237 */ /* 0x004fe20000405cff */
[----:B------:R-:W-:Y:S01]  /*b380*/  I2FP.F32.S32 R210, R115 ;  /* 0x0000007300d27245 */ /* 0x000fe20000201400 */
[----:B------:R-:W-:Y:S01]  /*b390*/  FMUL R195, R63, R194 ;  /* 0x000000c23fc37220 */ /* 0x000fe20000400000 */
[----:B------:R-:W-:Y:S01]  /*b3a0*/  I2FP.F32.S32 R92, R92 ;  /* 0x0000005c005c7245 */ /* 0x000fe20000201400 */
[----:B------:R-:W-:-:S04]  /*b3b0*/  FFMA R194, R197, R118, R204 ;  /* 0x00000076c5c27223 */ /* 0x000fc800000000cc */
[----:B------:R-:W-:Y:S01]  /*b3c0*/  IMMA.16832.S8.S8 R112, R52.ROW, R116.COL, RZ ;  /* 0x0000007434707237 */ /* 0x000fe20000405cff */
[----:B------:R-:W2:Y:S01]  /*b3d0*/  LDS.128 R116, [R139+0x2d90] ;  /* 0x002d90008b747984 */ /* 0x000ea20000000c00 */
[----:B------:R-:W-:Y:S01]  /*b3e0*/  I2FP.F32.S32 R212, R93 ;  /* 0x0000005d00d47245 */ /* 0x000fe20000201400 */
[----:B------:R-:W-:Y:S01]  /*b3f0*/  FMUL R93, R71, R92 ;  /* 0x0000005c475d7220 */ /* 0x000fe20000400000 */
[----:B------:R-:W-:Y:S02]  /*b400*/  I2FP.F32.S32 R94, R94 ;  /* 0x0000005e005e7245 */ /* 0x000fe40000201400 */
[----:B------:R-:W-:Y:S01]  /*b410*/  I2FP.F32.S32 R214, R95 ;  /* 0x0000005f00d67245 */ /* 0x000fe20000201400 */
[----:B------:R-:W-:Y:S01]  /*b420*/  FFMA R196, R197, R93, R196 ;  /* 0x0000005dc5c47223 */ /* 0x000fe200000000c4 */
[----:B0-----:R-:W-:Y:S01]  /*b430*/  IMMA.16832.S8.S8 R72, R48.ROW, R150.COL, RZ ;  /* 0x0000009630487237 */ /* 0x001fe20000405cff */
[----:B------:R-:W-:Y:S01]  /*b440*/  FMUL R163, R59, R94 ;  /* 0x0000005e3ba37220 */ /* 0x000fe20000400000 */
[----:B------:R-:W-:Y:S01]  /*b450*/  FMUL R164, R91, R164 ;  /* 0x000000a45ba47220 */ /* 0x000fe20000400000 */
[----:B------:R-:W-:Y:S01]  /*b460*/  FMUL R210, R63, R210 ;  /* 0x000000d23fd27220 */ /* 0x000fe20000400000 */
[----:B------:R-:W-:Y:S01]  /*b470*/  FFMA R195, R197, R195, R208 ;  /* 0x000000c3c5c37223 */ /* 0x000fe200000000d0 */
[----:B------:R-:W-:-:S03]  /*b480*/  FMUL R212, R71, R212 ;  /* 0x000000d447d47220 */ /* 0x000fc60000400000 */
[----:B------:R-:W-:Y:S01]  /*b490*/  IMMA.16832.S8.S8 R92, R52.ROW, R150.COL, RZ ;  /* 0x00000096345c7237 */ /* 0x000fe20000405cff */
[----:B------:R-:W-:Y:S01]  /*b4a0*/  LDS R150, [R140+0x2d50] ;  /* 0x002d50008c967984 */ /* 0x000fe20000000800 */
[----:B------:R-:W-:Y:S01]  /*b4b0*/  FFMA R197, R197, R163, R180 ;  /* 0x000000a3c5c57223 */ /* 0x000fe200000000b4 */
[----:B------:R-:W-:Y:S02]  /*b4c0*/  FMUL R214, R59, R214 ;  /* 0x000000d63bd67220 */ /* 0x000fe40000400000 */
[----:B------:R-:W0:Y:S01]  /*b4d0*/  LDS R151, [R140+0x2d60] ;  /* 0x002d60008c977984 */ /* 0x000e220000000800 */
[C---:B------:R-:W-:Y:S01]  /*b4e0*/  FFMA R163, R198.reuse, R164, R171 ;  /* 0x000000a4c6a37223 */ /* 0x040fe200000000ab */
[C---:B------:R-:W-:Y:S01]  /*b4f0*/  FFMA R164, R198.reuse, R210, R193 ;  /* 0x000000d2c6a47223 */ /* 0x040fe200000000c1 */
[C---:B------:R-:W-:Y:S01]  /*b500*/  FFMA R193, R198.reuse, R212, R203 ;  /* 0x000000d4c6c17223 */ /* 0x040fe200000000cb */
[----:B------:R-:W-:Y:S01]  /*b510*/  FFMA R198, R198, R214, R209 ;  /* 0x000000d6c6c67223 */ /* 0x000fe200000000d1 */
[----:B------:R-:W-:Y:S01]  /*b520*/  I2FP.F32.S32 R209, R104 ;  /* 0x0000006800d17245 */ /* 0x000fe20000201400 */
[----:B------:R-:W-:Y:S01]  /*b530*/  IMMA.16832.S8.S8 R48, R48.ROW, R152.COL, RZ ;  /* 0x0000009830307237 */ /* 0x000fe20000405cff */
[----:B------:R-:W-:-:S02]  /*b540*/  I2FP.F32.S32 R213, R106 ;  /* 0x0000006a00d57245 */ /* 0x000fc40000201400 */
[----:B------:R-:W-:Y:S02]  /*b550*/  I2FP.F32.S32 R217, R112 ;  /* 0x0000007000d97245 */ /* 0x000fe40000201400 */
[----:B------:R-:W-:Y:S01]  /*b560*/  I2FP.F32.S32 R219, R114 ;  /* 0x0000007200db7245 */ /* 0x000fe20000201400 */
[----:B-1----:R-:W-:Y:S01]  /*b570*/  HADD2.F32 R180, -RZ, R109.H0_H0 ;  /* 0x2000006dffb47230 */ /* 0x002fe20000004100 */
[----:B------:R-:W-:Y:S01]  /*b580*/  I2FP.F32.S32 R211, R105 ;  /* 0x0000006900d37245 */ /* 0x000fe20000201400 */
[----:B------:R-:W-:Y:S01]  /*b590*/  IMMA.16832.S8.S8 R52, R52.ROW, R152.COL, RZ ;  /* 0x0000009834347237 */ /* 0x000fe20000405cff */
[----:B------:R-:W-:Y:S01]  /*b5a0*/  HADD2.F32 R153, -RZ, R108.H0_H0 ;  /* 0x2000006cff997230 */ /* 0x000fe20000004100 */
[----:B------:R-:W-:Y:S01]  /*b5b0*/  I2FP.F32.S32 R215, R107 ;  /* 0x0000006b00d77245 */ /* 0x000fe20000201400 */
[----:B------:R-:W-:Y:S02]  /*b5c0*/  HADD2.F32 R171, -RZ, R110.H0_H0 ;  /* 0x2000006effab7230 */ /* 0x000fe40000004100 */
[----:B------:R-:W-:-:S02]  /*b5d0*/  HADD2.F32 R216, -RZ, R111.H0_H0 ;  /* 0x2000006fffd87230 */ /* 0x000fc40000004100 */
[----:B------:R-:W-:Y:S01]  /*b5e0*/  FMUL R209, R88, R209 ;  /* 0x000000d158d17220 */ /* 0x000fe20000400000 */
        /* <DEDUP_REMOVED lines=10> */
[----:B--2---:R-:W-:Y:S01]  /*b690*/  HADD2.F32 R116, -RZ, R116.H0_H0 ;  /* 0x20000074ff747230 */ /* 0x004fe20000004100 */
[----:B------:R-:W1:Y:S01]  /*b6a0*/  LDS R153, [R140+0x2d80] ;  /* 0x002d80008c997984 */ /* 0x000e620000000800 */
[----:B------:R-:W-:-:S04]  /*b6b0*/  FMUL R215, R60, R215 ;  /* 0x000000d73cd77220 */ /* 0x000fc80000400000 */
[----:B------:R-:W-:Y:S02]  /*b6c0*/  I2FP.F32.S32 R108, R108 ;  /* 0x0000006c006c7245 */ /* 0x000fe40000201400 */
[----:B------:R-:W-:Y:S02]  /*b6d0*/  I2FP.F32.S32 R110, R110 ;  /* 0x0000006e006e7245 */ /* 0x000fe40000201400 */
[----:B------:R-:W-:Y:S02]  /*b6e0*/  I2FP.F32.S32 R205, R113 ;  /* 0x0000007100cd7245 */ /* 0x000fe40000201400 */
[----:B------:R-:W-:Y:S02]  /*b6f0*/  I2FP.F32.S32 R203, R115 ;  /* 0x0000007300cb7245 */ /* 0x000fe40000201400 */
[----:B------:R-:W-:Y:S02]  /*b700*/  I2FP.F32.S32 R218, R105 ;  /* 0x0000006900da7245 */ /* 0x000fe40000201400 */
[----:B------:R-:W-:-:S02]  /*b710*/  I2FP.F32.S32 R220, R107 ;  /* 0x0000006b00dc7245 */ /* 0x000fc40000201400 */
[----:B------:R-:W-:Y:S01]  /*b720*/  I2FP.F32.S32 R214, R111 ;  /* 0x0000006f00d67245 */ /* 0x000fe20000201400 */
[----:B------:R-:W-:Y:S01]  /*b730*/  HADD2.F32 R117, -RZ, R117.H0_H0 ;  /* 0x20000075ff757230 */ /* 0x000fe20000004100 */
[----:B------:R-:W-:Y:S02]  /*b740*/  I2FP.F32.S32 R112, R104 ;  /* 0x0000006800707245 */ /* 0x000fe40000201400 */
[----:B------:R-:W-:Y:S01]  /*b750*/  I2FP.F32.S32 R212, R109 ;  /* 0x0000006d00d47245 */ /* 0x000fe20000201400 */
[----:B------:R-:W-:Y:S01]  /*b760*/  FMUL R211, R88, R211 ;  /* 0x000000d358d37220 */ /* 0x000fe20000400000 */
[----:B------:R-:W-:Y:S01]  /*b770*/  I2FP.F32.S32 R114, R106 ;  /* 0x0000006a00727245 */ /* 0x000fe20000201400 */
[----:B------:R-:W-:Y:S01]  /*b780*/  FMUL R108, R89, R108 ;  /* 0x0000006c596c7220 */ /* 0x000fe20000400000 */
[----:B------:R-:W-:Y:S01]  /*b790*/  FMUL R110, R61, R110 ;  /* 0x0000006e3d6e7220 */ /* 0x000fe20000400000 */
[----:B------:R-:W-:Y:S01]  /*b7a0*/  FMUL R112, R69, R112 ;  /* 0x0000007045707220 */ /* 0x000fe20000400000 */
[----:B------:R-:W-:-:S02]  /*b7b0*/  HADD2.F32 R146, -RZ, R118.H0_H0 ;  /* 0x20000076ff927230 */ /* 0x000fc40000004100 */
[----:B------:R-:W-:Y:S01]  /*b7c0*/  FMUL R114, R57, R114 ;  /* 0x0000007239727220 */ /* 0x000fe20000400000 */
[----:B------:R-:W-:Y:S01]  /*b7d0*/  FFMA R210, R116, R215, R148 ;  /* 0x000000d774d27223 */ /* 0x000fe20000000094 */
[C---:B------:R-:W-:Y:S01]  /*b7e0*/  FFMA R148, R180.reuse, R108, R209 ;  /* 0x0000006cb4947223 */ /* 0x040fe200000000d1 */
[C---:B------:R-:W-:Y:S01]  /*b7f0*/  FFMA R204, R180.reuse, R110, R145 ;  /* 0x0000006eb4cc7223 */ /* 0x040fe20000000091 */
[C---:B------:R-:W-:Y:S01]  /*b800*/  FFMA R208, R180.reuse, R112, R217 ;  /* 0x00000070b4d07223 */ /* 0x040fe200000000d9 */
[----:B------:R-:W-:Y:S01]  /*b810*/  FFMA R180, R180, R114, R143 ;  /* 0x00000072b4b47223 */ /* 0x000fe2000000008f */
[-C--:B0-----:R-:W-:Y:S01]  /*b820*/  IMMA.16832.S8.S8 R104, R84.ROW, R150.reuse.COL, RZ ;  /* 0x0000009654687237 */ /* 0x081fe20000405cff */
[----:B------:R-:W-:Y:S01]  /*b830*/  FMUL R109, R61, R214 ;  /* 0x000000d63d6d7220 */ /* 0x000fe20000400000 */
[----:B------:R-:W-:Y:S01]  /*b840*/  FMUL R205, R68, R205 ;  /* 0x000000cd44cd7220 */ /* 0x000fe20000400000 */
[----:B------:R-:W-:Y:S01]  /*b850*/  FMUL R110, R56, R203 ;  /* 0x000000cb386e7220 */ /* 0x000fe20000400000 */
[----:B------:R-:W-:Y:S01]  /*b860*/  FMUL R218, R69, R218 ;  /* 0x000000da45da7220 */ /* 0x000fe20000400000 */
[C---:B------:R-:W-:Y:S01]  /*b870*/  FFMA R118, R116.reuse, R211, R147 ;  /* 0x000000d374767223 */ /* 0x040fe20000000093 */
[----:B------:R-:W-:Y:S02]  /*b880*/  LDS R144, [R140+0x3630] ;  /* 0x003630008c907984 */ /* 0x000fe40000000800 */
[----:B------:R-:W-:Y:S01]  /*b890*/  IMMA.16832.S8.S8 R112, R80.ROW, R150.COL, RZ ;  /* 0x0000009650707237 */ /* 0x000fe20000405cff */
[----:B------:R-:W-:Y:S01]  /*b8a0*/  FFMA R151, R117, R109, R210 ;  /* 0x0000006d75977223 */ /* 0x000fe200000000d2 */
[C---:B------:R-:W-:Y:S01]  /*b8b0*/  FFMA R108, R116.reuse, R205, R142 ;  /* 0x000000cd746c7223 */ /* 0x040fe2000000008e */
[----:B------:R-:W-:Y:S01]  /*b8c0*/  FFMA R110, R116, R110, R141 ;  /* 0x0000006e746e7223 */ /* 0x000fe2000000008d */
[----:B------:R-:W-:Y:S01]  /*b8d0*/  FMUL R109, R57, R220 ;  /* 0x000000dc396d7220 */ /* 0x000fe20000400000 */
[----:B------:R-:W-:Y:S01]  /*b8e0*/  FMUL R147, R89, R212 ;  /* 0x000000d459937220 */ /* 0x000fe20000400000 */
[C---:B------:R-:W-:Y:S01]  /*b8f0*/  FFMA R155, R117.reuse, R218, R108 ;  /* 0x000000da759b7223 */ /* 0x040fe2000000006c */
[----:B------:R-:W0:Y:S01]  /*b900*/  LDS R145, [R140+0x3640] ;  /* 0x003640008c917984 */ /* 0x000e220000000800 */
[----:B------:R-:W-:-:S02]  /*b910*/  FFMA R203, R117, R109, R110 ;  /* 0x0000006d75cb7223 */ /* 0x000fc4000000006e */
[----:B-1----:R-:W-:Y:S01]  /*b920*/  IMMA.16832.S8.S8 R108, R64.ROW, R152.COL, RZ ;  /* 0x00000098406c7237 */ /* 0x002fe20000405cff */
[----:B------:R-:W-:Y:S01]  /*b930*/  I2FP.F32.S32 R141, R104 ;  /* 0x00000068008d7245 */ /* 0x000fe20000201400 */
[----:B------:R-:W-:Y:S01]  /*b940*/  LDS R142, [R140+0x3f30] ;  /* 0x003f30008c8e7984 */ /* 0x000fe20000000800 */
[----:B------:R-:W-:Y:S01]  /*b950*/  I2FP.F32.S32 R205, R106 ;  /* 0x0000006a00cd7245 */ /* 0x000fe20000201400 */
[----:B------:R-:W-:Y:S02]  /*b960*/  HADD2.F32 R154, -RZ, R119.H0_H0 ;  /* 0x20000077ff9a7230 */ /* 0x000fe40000004100 */
[----:B------:R-:W1:Y:S03]  /*b970*/  LDS R143, [R140+0x3f40] ;  /* 0x003f40008c8f7984 */ /* 0x000e660000000800 */
[----:B------:R-:W-:Y:S02]  /*b980*/  I2FP.F32.S32 R211, R113 ;  /* 0x0000007100d37245 */ /* 0x000fe40000201400 */
[----:B------:R-:W-:Y:S01]  /*b990*/  I2FP.F32.S32 R113, R114 ;  /* 0x0000007200717245 */ /* 0x000fe20000201400 */
[----:B------:R-:W-:Y:S01]  /*b9a0*/  FMUL R141, R90, R141 ;  /* 0x0000008d5a8d7220 */ /* 0x000fe20000400000 */
[----:B------:R-:W-:-:S02]  /*b9b0*/  I2FP.F32.S32 R209, R112 ;  /* 0x0000007000d17245 */ /* 0x000fc40000201400 */
        /* <DEDUP_REMOVED lines=8> */
[C---:B------:R-:W-:Y:S01]  /*ba40*/  FFMA R153, R171.reuse, R141, R148 ;  /* 0x0000008dab997223 */ /* 0x040fe20000000094 */
[C---:B------:R-:W-:Y:S01]  /*ba50*/  FFMA R213, R171.reuse, R113, R180 ;  /* 0x00000071abd57223 */ /* 0x040fe200000000b4 */
[----:B------:R-:W-:Y:S01]  /*ba60*/  FMUL R105, R90, R105 ;  /* 0x000000695a697220 */ /* 0x000fe20000400000 */
[----:B------:R-:W2:Y:S01]  /*ba70*/  LDS.128 R112, [R139+0x3600] ;  /* 0x003600008b707984 */ /* 0x000ea20000000c00 */
        /* <DEDUP_REMOVED lines=14> */
[----:B------:R-:W-:Y:S02]  /*bb60*/  I2FP.F32.S32 R152, R111 ;  /* 0x0000006f00987245 */ /* 0x000fe40000201400 */
[----:B------:R-:W3:Y:S01]  /*bb70*/  LDS.128 R108, [R139+0x3690] ;  /* 0x003690008b6c7984 */ /* 0x000ee20000000c00 */
[----:B------:R-:W-:-:S03]  /*bb80*/  FFMA R155, R216, R146, R153 ;  /* 0x00000092d89b7223 */ /* 0x000fc60000000099 */
[----:B------:R-:W4:Y:S01]  /*bb90*/  LDS R146, [R140+0x3650] ;  /* 0x003650008c927984 */ /* 0x000f220000000800 */
[----:B------:R-:W-:Y:S01]  /*bba0*/  FMUL R152, R63, R152 ;  /* 0x000000983f987220 */ /* 0x000fe20000400000 */
[----:B------:R-:W-:Y:S01]  /*bbb0*/  I2FP.F32.S32 R180, R116 ;  /* 0x0000007400b47245 */ /* 0x000fe20000201400 */
[----:B------:R-:W-:Y:S01]  /*bbc0*/  FMUL R148, R91, R148 ;  /* 0x000000945b947220 */ /* 0x000fe20000400000 */
[----:B------:R-:W-:Y:S01]  /*bbd0*/  I2FP.F32.S32 R204, R117 ;  /* 0x0000007500cc7245 */ /* 0x000fe20000201400 */
[----:B0-----:R-:W-:Y:S01]  /*bbe0*/  IMMA.16832.S8.S8 R104, R96.ROW, R144.COL, RZ ;  /* 0x0000009060687237 */ /* 0x001fe20000405cff */
[----:B------:R-:W-:Y:S02]  /*bbf0*/  I2FP.F32.S32 R208, R118 ;  /* 0x0000007600d07245 */ /* 0x000fe40000201400 */
[----:B------:R-:W-:Y:S02]  /*bc00*/  I2FP.F32.S32 R210, R119 ;  /* 0x0000007700d27245 */ /* 0x000fe40000201400 */
[----:B------:R-:W-:-:S03]  /*bc10*/  I2FP.F32.S32 R153, R74 ;  /* 0x0000004a00997245 */ /* 0x000fc60000201400 */
[----:B-1----:R-:W-:Y:S01]  /*bc20*/  IMMA.16832.S8.S8 R116, R96.ROW, R142.COL, RZ ;  /* 0x0000008e60747237 */ /* 0x002fe20000405cff */
[----:B------:R-:W-:Y:S01]  /*bc30*/  FMUL R150, R63, R150 ;  /* 0x000000963f967220 */ /* 0x000fe20000400000 */
[----:B------:R-:W-:-:S06]  /*bc40*/  FMUL R74, R60, R153 ;  /* 0x000000993c4a7220 */ /* 0x000fcc0000400000 */
[----:B------:R-:W-:Y:S01]  /*bc50*/  IMMA.16832.S8.S8 R96, R100.ROW, R144.COL, RZ ;  /* 0x0000009064607237 */ /* 0x000fe20000405cff */
[C---:B------:R-:W-:Y:S01]  /*bc60*/  FFMA R145, R154.reuse, R152, R151 ;  /* 0x000000989a917223 */ /* 0x040fe20000000097 */
[----:B------:R-:W-:Y:S01]  /*bc70*/  FFMA R144, R154, R148, R141 ;  /* 0x000000949a907223 */ /* 0x000fe2000000008d */
[----:B------:R-:W-:Y:S01]  /*bc80*/  I2FP.F32.S32 R151, R73 ;  /* 0x0000004900977245 */ /* 0x000fe20000201400 */
[----:B--2---:R-:W-:Y:S01]  /*bc90*/  HADD2.F32 R141, -RZ, R113.H0_H0 ;  /* 0x20000071ff8d7230 */ /* 0x004fe20000004100 */
[----:B------:R-:W-:-:S03]  /*bca0*/  I2FP.F32.S32 R73, R92 ;  /* 0x0000005c00497245 */ /* 0x000fc60000201400 */
[----:B------:R-:W-:Y:S01]  /*bcb0*/  IMMA.16832.S8.S8 R100, R100.ROW, R142.COL, RZ ;  /* 0x0000008e64647237 */ /* 0x000fe20000405cff */
[----:B------:R-:W-:Y:S01]  /*bcc0*/  I2FP.F32.S32 R143, R72 ;  /* 0x00000048008f7245 */ /* 0x000fe20000201400 */
[----:B------:R-:W-:Y:S01]  /*bcd0*/  HADD2.F32 R72, -RZ, R112.H0_H0 ;  /* 0x20000070ff487230 */ /* 0x000fe20000004100 */
[----:B------:R-:W-:Y:S01]  /*bce0*/  I2FP.F32.S32 R113, R94 ;  /* 0x0000005e00717245 */ /* 0x000fe20000201400 */
[----:B------:R-:W-:Y:S01]  /*bcf0*/  FFMA R214, R216, R150, R205 ;  /* 0x00000096d8d67223 */ /* 0x000fe200000000cd */
[----:B------:R-:W-:Y:S01]  /*bd00*/  FMUL R73, R68, R73 ;  /* 0x0000004944497220 */ /* 0x000fe20000400000 */
[----:B------:R-:W-:Y:S01]  /*bd10*/  I2FP.F32.S32 R75, R75 ;  /* 0x0000004b004b7245 */ /* 0x000fe20000201400 */
[----:B------:R-:W-:Y:S01]  /*bd20*/  FFMA R150, R72, R74, R157 ;  /* 0x0000004a48967223 */ /* 0x000fe2000000009d */
[----:B------:R-:W-:Y:S01]  /*bd30*/  I2FP.F32.S32 R93, R93 ;  /* 0x0000005d005d7245 */ /* 0x000fe20000201400 */
[----:B------:R-:W-:Y:S01]  /*bd40*/  FMUL R143, R88, R143 ;  /* 0x0000008f588f7220 */ /* 0x000fe20000400000 */
[----:B------:R-:W-:Y:S01]  /*bd50*/  I2FP.F32.S32 R95, R95 ;  /* 0x0000005f005f7245 */ /* 0x000fe20000201400 */
[----:B------:R-:W-:Y:S01]  /*bd60*/  FMUL R74, R56, R113 ;  /* 0x00000071384a7220 */ /* 0x000fe20000400000 */
[C---:B------:R-:W-:Y:S01]  /*bd70*/  FFMA R156, R72.reuse, R73, R156 ;  /* 0x00000049489c7223 */ /* 0x040fe2000000009c */
[----:B------:R-:W-:Y:S01]  /*bd80*/  FFMA R142, R72, R143, R159 ;  /* 0x0000008f488e7223 */ /* 0x000fe2000000009f */
[----:B---3--:R-:W-:-:S02]  /*bd90*/  HADD2.F32 R73, -RZ, R108.H0_H0 ;  /* 0x2000006cff497230 */ /* 0x008fc40000004100 */
        /* <DEDUP_REMOVED lines=10> */
[----:B----4-:R-:W-:Y:S01]  /*be40*/  IMMA.16832.S8.S8 R72, R84.ROW, R146.COL, RZ ;  /* 0x0000009254487237 */ /* 0x010fe20000405cff */
[----:B------:R-:W-:-:S02]  /*be50*/  FMUL R204, R71, R204 ;  /* 0x000000cc47cc7220 */ /* 0x000fc40000400000 */
[----:B------:R-:W0:Y:S05]  /*be60*/  LDS R113, [R140+0x3680] ;  /* 0x003680008c717984 */ /* 0x000e2a0000000800 */
[----:B------:R-:W-:Y:S01]  /*be70*/  IMMA.16832.S8.S8 R92, R80.ROW, R146.COL, RZ ;  /* 0x00000092505c7237 */ /* 0x000fe20000405cff */
[----:B------:R-:W-:Y:S01]  /*be80*/  I2FP.F32.S32 R106, R106 ;  /* 0x0000006a006a7245 */ /* 0x000fe20000201400 */
[----:B------:R-:W-:Y:S01]  /*be90*/  FMUL R210, R59, R210 ;  /* 0x000000d23bd27220 */ /* 0x000fe20000400000 */
[----:B------:R-:W-:Y:S01]  /*bea0*/  FMUL R180, R71, R180 ;  /* 0x000000b447b47220 */ /* 0x000fe20000400000 */
[----:B------:R-:W-:Y:S01]  /*beb0*/  FFMA R148, R154, R204, R171 ;  /* 0x000000cc9a947223 */ /* 0x000fe200000000ab */
[----:B------:R-:W-:-:S02]  /*bec0*/  I2FP.F32.S32 R104, R104 ;  /* 0x0000006800687245 */ /* 0x000fc40000201400 */
[----:B------:R-:W-:Y:S01]  /*bed0*/  I2FP.F32.S32 R204, R97 ;  /* 0x0000006100cc7245 */ /* 0x000fe20000201400 */
[----:B------:R-:W-:-:S03]  /*bee0*/  FMUL R97, R61, R106 ;  /* 0x0000006a3d617220 */ /* 0x000fc60000400000 */
[----:B------:R-:W-:Y:S01]  /*bef0*/  I2FP.F32.S32 R157, R74 ;  /* 0x0000004a009d7245 */ /* 0x000fe20000201400 */
[----:B------:R-:W-:Y:S01]  /*bf00*/  FFMA R154, R154, R210, R203 ;  /* 0x000000d29a9a7223 */ /* 0x000fe200000000cb */
[----:B------:R-:W-:Y:S01]  /*bf10*/  FFMA R215, R216, R180, R209 ;  /* 0x000000b4d8d77223 */ /* 0x000fe200000000d1 */
[----:B------:R-:W-:Y:S01]  /*bf20*/  HADD2.F32 R114, -RZ, R114.H0_H0 ;  /* 0x20000072ff727230 */ /* 0x000fe20000004100 */
[----:B------:R-:W-:Y:S01]  /*bf30*/  I2FP.F32.S32 R180, R107 ;  /* 0x0000006b00b47245 */ /* 0x000fe20000201400 */
[----:B------:R-:W-:Y:S01]  /*bf40*/  FMUL R104, R89, R104 ;  /* 0x0000006859687220 */ /* 0x000fe20000400000 */
[----:B------:R-:W-:Y:S02]  /*bf50*/  FFMA R107, R141, R97, R150 ;  /* 0x000000618d6b7223 */ /* 0x000fe40000000096 */
[----:B------:R-:W-:Y:S01]  /*bf60*/  I2FP.F32.S32 R171, R92 ;  /* 0x0000005c00ab7245 */ /* 0x000fe20000201400 */
[----:B------:R-:W-:Y:S01]  /*bf70*/  FMUL R92, R62, R157 ;  /* 0x0000009d3e5c7220 */ /* 0x000fe20000400000 */
[----:B------:R-:W-:-:S02]  /*bf80*/  I2FP.F32.S32 R203, R93 ;  /* 0x0000005d00cb7245 */ /* 0x000fc40000201400 */
[----:B------:R-:W-:Y:S02]  /*bf90*/  I2FP.F32.S32 R93, R94 ;  /* 0x0000005e005d7245 */ /* 0x000fe40000201400 */
[----:B------:R-:W-:Y:S01]  /*bfa0*/  I2FP.F32.S32 R158, R105 ;  /* 0x00000069009e7245 */ /* 0x000fe20000201400 */
[----:B------:R-:W-:Y:S01]  /*bfb0*/  FFMA R105, R141, R104, R142 ;  /* 0x000000688d697223 */ /* 0x000fe2000000008e */
[----:B------:R-:W-:Y:S01]  /*bfc0*/  FFMA R104, R114, R92, R107 ;  /* 0x0000005c72687223 */ /* 0x000fe2000000006b */
[----:B------:R-:W-:Y:S01]  /*bfd0*/  FMUL R106, R58, R93 ;  /* 0x0000005d3a6a7220 */ /* 0x000fe20000400000 */
[----:B------:R-:W-:Y:S04]  /*bfe0*/  LDS R92, [R140+0x3f50] ;  /* 0x003f50008c5c7984 */ /* 0x000fe80000000800 */
[----:B------:R-:W1:Y:S01]  /*bff0*/  LDS R93, [R140+0x3f60] ;  /* 0x003f60008c5d7984 */ /* 0x000e620000000800 */
[----:B------:R-:W-:Y:S01]  /*c000*/  FMUL R208, R59, R208 ;  /* 0x000000d03bd07220 */ /* 0x000fe20000400000 */
[----:B------:R-:W-:-:S02]  /*c010*/  I2FP.F32.S32 R96, R96 ;  /* 0x0000006000607245 */ /* 0x000fc40000201400 */
[----:B------:R-:W-:Y:S01]  /*c020*/  I2FP.F32.S32 R98, R98 ;  /* 0x0000006200627245 */ /* 0x000fe20000201400 */
[----:B------:R-:W-:Y:S01]  /*c030*/  FFMA R216, R216, R208, R213 ;  /* 0x000000d0d8d87223 */ /* 0x000fe200000000d5 */
[----:B------:R-:W-:Y:S01]  /*c040*/  I2FP.F32.S32 R208, R99 ;  /* 0x0000006300d07245 */ /* 0x000fe20000201400 */
[----:B------:R-:W-:Y:S01]  /*c050*/  FMUL R99, R69, R96 ;  /* 0x0000006045637220 */ /* 0x000fe20000400000 */
[----:B------:R-:W-:Y:S02]  /*c060*/  I2FP.F32.S32 R149, R72 ;  /* 0x0000004800957245 */ /* 0x000fe40000201400 */
[----:B------:R-:W-:Y:S02]  /*c070*/  I2FP.F32.S32 R153, R73 ;  /* 0x0000004900997245 */ /* 0x000fe40000201400 */
[----:B------:R-:W-:Y:S02]  /*c080*/  I2FP.F32.S32 R159, R75 ;  /* 0x0000004b009f7245 */ /* 0x000fe40000201400 */
[----:B0-----:R-:W-:Y:S01]  /*c090*/  IMMA.16832.S8.S8 R72, R76.ROW, R112.COL, RZ ;  /* 0x000000704c487237 */ /* 0x001fe20000405cff */
[----:B------:R-:W-:-:S02]  /*c0a0*/  HADD2.F32 R108, -RZ, R109.H0_H0 ;  /* 0x2000006dff6c7230 */ /* 0x000fc40000004100 */
[----:B------:R-:W-:Y:S01]  /*c0b0*/  FMUL R109, R57, R98 ;  /* 0x00000062396d7220 */ /* 0x000fe20000400000 */
[----:B------:R-:W-:Y:S01]  /*c0c0*/  FFMA R143, R141, R99, R156 ;  /* 0x000000638d8f7223 */ /* 0x000fe2000000009c */
[----:B------:R-:W-:Y:S01]  /*c0d0*/  FMUL R97, R61, R180 ;  /* 0x000000b43d617220 */ /* 0x000fe20000400000 */
[----:B------:R-:W-:Y:S01]  /*c0e0*/  FMUL R99, R57, R208 ;  /* 0x000000d039637220 */ /* 0x000fe20000400000 */
[----:B------:R-:W-:Y:S02]  /*c0f0*/  FFMA R141, R141, R109, R152 ;  /* 0x0000006d8d8d7223 */ /* 0x000fe40000000098 */
[C---:B------:R-:W-:Y:S01]  /*c100*/  FFMA R109, R108.reuse, R97, R162 ;  /* 0x000000616c6d7223 */ /* 0x040fe200000000a2 */
[----:B------:R-:W-:Y:S02]  /*c110*/  FFMA R147, R108, R99, R160 ;  /* 0x000000636c937223 */ /* 0x000fe400000000a0 */
[----:B------:R-:W-:Y:S01]  /*c120*/  IMMA.16832.S8.S8 R96, R64.ROW, R112.COL, RZ ;  /* 0x0000007040607237 */ /* 0x000fe20000405cff */
[----:B------:R-:W-:Y:S01]  /*c130*/  FMUL R149, R90, R149 ;  /* 0x000000955a957220 */ /* 0x000fe20000400000 */
[----:B------:R-:W-:Y:S01]  /*c140*/  FMUL R94, R70, R171 ;  /* 0x000000ab465e7220 */ /* 0x000fe20000400000 */
[----:B------:R-:W-:Y:S01]  /*c150*/  I2FP.F32.S32 R95, R95 ;  /* 0x0000005f005f7245 */ /* 0x000fe20000201400 */
[----:B------:R-:W-:-:S03]  /*c160*/  HADD2.F32 R115, -RZ, R115.H0_H0 ;  /* 0x20000073ff737230 */ /* 0x000fc60000004100 */
[----:B------:R-:W-:Y:S02]  /*c170*/  I2FP.F32.S32 R72, R72 ;  /* 0x0000004800487245 */ /* 0x000fe40000201400 */
[----:B------:R-:W-:Y:S01]  /*c180*/  I2FP.F32.S32 R150, R75 ;  /* 0x0000004b00967245 */ /* 0x000fe20000201400 */
[----:B-1----:R-:W-:Y:S01]  /*c190*/  IMMA.16832.S8.S8 R84, R84.ROW, R92.COL, RZ ;  /* 0x0000005c54547237 */ /* 0x002fe20000405cff */
[----:B------:R-:W-:Y:S01]  /*c1a0*/  I2FP.F32.S32 R75, R48 ;  /* 0x00000030004b7245 */ /* 0x000fe20000201400 */
[----:B------:R-:W-:Y:S01]  /*c1b0*/  FMUL R158, R89, R158 ;  /* 0x0000009e599e7220 */ /* 0x000fe20000400000 */
[----:B------:R-:W-:Y:S01]  /*c1c0*/  FMUL R204, R69, R204 ;  /* 0x000000cc45cc7220 */ /* 0x000fe20000400000 */
[C---:B------:R-:W-:Y:S01]  /*c1d0*/  FFMA R208, R114.reuse, R149, R105 ;  /* 0x0000009572d07223 */ /* 0x040fe20000000069 */
[C---:B------:R-:W-:Y:S01]  /*c1e0*/  FFMA R210, R114.reuse, R94, R143 ;  /* 0x0000005e72d27223 */ /* 0x040fe2000000008f */
[----:B------:R-:W-:Y:S01]  /*c1f0*/  I2FP.F32.S32 R146, R73 ;  /* 0x0000004900927245 */ /* 0x000fe20000201400 */
[----:B------:R-:W-:Y:S01]  /*c200*/  HADD2.F32 R110, -RZ, R110.H0_H0 ;  /* 0x2000006eff6e7230 */ /* 0x000fe20000004100 */
[----:B------:R-:W-:Y:S01]  /*c210*/  I2FP.F32.S32 R49, R49 ;  /* 0x0000003100317245 */ /* 0x000fe20000201400 */
[----:B------:R-:W-:Y:S01]  /*c220*/  FFMA R114, R114, R106, R141 ;  /* 0x0000006a72727223 */ /* 0x000fe2000000008d */
[----:B------:R-:W-:Y:S01]  /*c230*/  FMUL R73, R71, R72 ;  /* 0x0000004847497220 */ /* 0x000fe20000400000 */
[----:B------:R-:W-:Y:S01]  /*c240*/  FMUL R112, R58, R95 ;  /* 0x0000005f3a707220 */ /* 0x000fe20000400000 */
[----:B------:R-:W-:Y:S01]  /*c250*/  LDS R141, [R140+0x3f80] ;  /* 0x003f80008c8d7984 */ /* 0x000fe20000000800 */
[C---:B------:R-:W-:Y:S01]  /*c260*/  FFMA R151, R108.reuse, R158, R151 ;  /* 0x0000009e6c977223 */ /* 0x040fe20000000097 */
[----:B------:R-:W-:Y:S01]  /*c270*/  FFMA R161, R108, R204, R161 ;  /* 0x000000cc6ca17223 */ /* 0x000fe200000000a1 */
[----:B------:R-:W-:Y:S01]  /*c280*/  FMUL R75, R88, R75 ;  /* 0x0000004b584b7220 */ /* 0x000fe20000400000 */
[----:B------:R-:W0:Y:S01]  /*c290*/  LDS R140, [R140+0x3f70] ;  /* 0x003f70008c8c7984 */ /* 0x000e220000000800 */
[----:B------:R-:W-:-:S02]  /*c2a0*/  HADD2.F32 R111, -RZ, R111.H0_H0 ;  /* 0x2000006fff6f7230 */ /* 0x000fc40000004100 */
[----:B------:R-:W-:Y:S01]  /*c2b0*/  FMUL R153, R90, R153 ;  /* 0x000000995a997220 */ /* 0x000fe20000400000 */
[----:B------:R-:W-:Y:S01]  /*c2c0*/  FMUL R106, R62, R159 ;  /* 0x0000009f3e6a7220 */ /* 0x000fe20000400000 */
[----:B------:R-:W-:Y:S01]  /*c2d0*/  FMUL R108, R70, R203 ;  /* 0x000000cb466c7220 */ /* 0x000fe20000400000 */
[----:B------:R-:W-:Y:S01]  /*c2e0*/  FFMA R210, R115, R73, R210 ;  /* 0x0000004973d27223 */ /* 0x000fe200000000d2 */
[----:B------:R-:W-:Y:S01]  /*c2f0*/  FMUL R88, R88, R49 ;  /* 0x0000003158587220 */ /* 0x000fe20000400000 */
[----:B------:R-:W-:Y:S01]  /*c300*/  FFMA R112, R110, R112, R147 ;  /* 0x000000706e707223 */ /* 0x000fe20000000093 */
[----:B------:R-:W-:Y:S01]  /*c310*/  I2FP.F32.S32 R142, R99 ;  /* 0x00000063008e7245 */ /* 0x000fe20000201400 */
[----:B------:R-:W-:Y:S01]  /*c320*/  FMUL R73, R59, R150 ;  /* 0x000000963b497220 */ /* 0x000fe20000400000 */
[----:B------:R-:W-:Y:S02]  /*c330*/  I2FP.F32.S32 R49, R50 ;  /* 0x0000003200317245 */ /* 0x000fe40000201400 */
[----:B------:R-:W-:-:S02]  /*c340*/  I2FP.F32.S32 R51, R51 ;  /* 0x0000003300337245 */ /* 0x000fc40000201400 */
[----:B------:R-:W-:Y:S02]  /*c350*/  I2FP.F32.S32 R95, R52 ;  /* 0x00000034005f7245 */ /* 0x000fe40000201400 */
[----:B------:R-:W-:Y:S02]  /*c360*/  I2FP.F32.S32 R53, R53 ;  /* 0x0000003500357245 */ /* 0x000fe40000201400 */
[----:B------:R-:W-:Y:S02]  /*c370*/  I2FP.F32.S32 R99, R54 ;  /* 0x0000003600637245 */ /* 0x000fe40000201400 */
[----:B------:R-:W-:Y:S02]  /*c380*/  I2FP.F32.S32 R55, R55 ;  /* 0x0000003700377245 */ /* 0x000fe40000201400 */
[----:B------:R-:W-:Y:S01]  /*c390*/  I2FP.F32.S32 R116, R116 ;  /* 0x0000007400747245 */ /* 0x000fe20000201400 */
[C---:B------:R-:W-:Y:S01]  /*c3a0*/  FFMA R94, R110.reuse, R153, R151 ;  /* 0x000000996e5e7223 */ /* 0x040fe20000000097 */
[----:B------:R-:W-:Y:S01]  /*c3b0*/  I2FP.F32.S32 R52, R117 ;  /* 0x0000007500347245 */ /* 0x000fe20000201400 */
[C---:B------:R-:W-:Y:S01]  /*c3c0*/  FFMA R106, R110.reuse, R106, R109 ;  /* 0x0000006a6e6a7223 */ /* 0x040fe2000000006d */
[----:B------:R-:W-:Y:S01]  /*c3d0*/  FFMA R108, R110, R108, R161 ;  /* 0x0000006c6e6c7223 */ /* 0x000fe200000000a1 */
[----:B------:R-:W-:Y:S01]  /*c3e0*/  I2FP.F32.S32 R110, R97 ;  /* 0x00000061006e7245 */ /* 0x000fe20000201400 */
[----:B------:R-:W-:Y:S01]  /*c3f0*/  FFMA R162, R111, R73, R112 ;  /* 0x000000496fa27223 */ /* 0x000fe20000000070 */
[C---:B------:R-:W-:Y:S01]  /*c400*/  FMUL R72, R60.reuse, R49 ;  /* 0x000000313c487220 */ /* 0x040fe20000400000 */
[----:B------:R-:W-:Y:S01]  /*c410*/  FMUL R73, R60, R51 ;  /* 0x000000333c497220 */ /* 0x000fe20000400000 */
[C---:B------:R-:W-:Y:S01]  /*c420*/  FMUL R97, R68.reuse, R95 ;  /* 0x0000005f44617220 */ /* 0x040fe20000400000 */
[----:B------:R-:W-:Y:S01]  /*c430*/  I2FP.F32.S32 R74, R74 ;  /* 0x0000004a004a7245 */ /* 0x000fe20000201400 */
[----:B------:R-:W-:Y:S01]  /*c440*/  FMUL R68, R68, R53 ;  /* 0x0000003544447220 */ /* 0x000fe20000400000 */
[C---:B------:R-:W-:Y:S01]  /*c450*/  FMUL R60, R56.reuse, R99 ;  /* 0x00000063383c7220 */ /* 0x040fe20000400000 */
[----:B------:R-:W-:Y:S01]  /*c460*/  FMUL R95, R56, R55 ;  /* 0x00000037385f7220 */ /* 0x000fe20000400000 */
[----:B------:R-:W-:Y:S01]  /*c470*/  I2FP.F32.S32 R100, R100 ;  /* 0x0000006400647245 */ /* 0x000fe20000201400 */
[C---:B------:R-:W-:Y:S01]  /*c480*/  FMUL R116, R89.reuse, R116 ;  /* 0x0000007459747220 */ /* 0x040fe20000400000 */
[----:B------:R-:W-:Y:S01]  /*c490*/  I2FP.F32.S32 R118, R118 ;  /* 0x0000007600767245 */ /* 0x000fe20000201400 */
[----:B------:R-:W-:Y:S01]  /*c4a0*/  FMUL R89, R89, R52 ;  /* 0x0000003459597220 */ /* 0x000fe20000400000 */
[----:B------:R-:W-:Y:S01]  /*c4b0*/  I2FP.F32.S32 R56, R101 ;  /* 0x0000006500387245 */ /* 0x000fe20000201400 */
[----:B------:R-:W-:Y:S01]  /*c4c0*/  IMMA.16832.S8.S8 R80, R80.ROW, R92.COL, RZ ;  /* 0x0000005c50507237 */ /* 0x000fe20000405cff */
[----:B------:R-:W-:Y:S01]  /*c4d0*/  I2FP.F32.S32 R53, R84 ;  /* 0x0000005400357245 */ /* 0x000fe20000201400 */
[----:B------:R-:W1:Y:S01]  /*c4e0*/  LDS.128 R48, [R139+0x3f00] ;  /* 0x003f00008b307984 */ /* 0x000e620000000c00 */
[----:B------:R-:W-:-:S02]  /*c4f0*/  I2FP.F32.S32 R54, R119 ;  /* 0x0000007700367245 */ /* 0x000fc40000201400 */
[----:B------:R-:W-:Y:S02]  /*c500*/  I2FP.F32.S32 R52, R103 ;  /* 0x0000006700347245 */ /* 0x000fe40000201400 */
[----:B------:R-:W-:Y:S01]  /*c510*/  I2FP.F32.S32 R55, R85 ;  /* 0x0000005500377245 */ /* 0x000fe20000201400 */
[----:B------:R-:W-:Y:S01]  /*c520*/  FMUL R211, R59, R74 ;  /* 0x0000004a3bd37220 */ /* 0x000fe20000400000 */
[----:B------:R-:W-:Y:S01]  /*c530*/  FMUL R100, R69, R100 ;  /* 0x0000006445647220 */ /* 0x000fe20000400000 */
[----:B------:R-:W-:Y:S01]  /*c540*/  FMUL R93, R61, R118 ;  /* 0x000000763d5d7220 */ /* 0x000fe20000400000 */
[----:B------:R-:W-:Y:S01]  /*c550*/  FMUL R69, R69, R56 ;  /* 0x0000003845457220 */ /* 0x000fe20000400000 */
[C---:B------:R-:W-:Y:S01]  /*c560*/  FMUL R74, R90.reuse, R53 ;  /* 0x000000355a4a7220 */ /* 0x040fe20000400000 */
[----:B------:R-:W-:Y:S01]  /*c570*/  FMUL R61, R61, R54 ;  /* 0x000000363d3d7220 */ /* 0x000fe20000400000 */
[----:B------:R-:W-:Y:S01]  /*c580*/  FMUL R56, R57, R52 ;  /* 0x0000003439387220 */ /* 0x000fe20000400000 */
[----:B------:R-:W-:-:S02]  /*c590*/  FMUL R90, R90, R55 ;  /* 0x000000375a5a7220 */ /* 0x000fc40000400000 */
[----:B------:R-:W2:Y:S01]  /*c5a0*/  LDS.128 R52, [R139+0x3f90] ;  /* 0x003f90008b347984 */ /* 0x000ea20000000c00 */
[----:B0-----:R-:W-:Y:S01]  /*c5b0*/  IMMA.16832.S8.S8 R64, R64.ROW, R140.COL, RZ ;  /* 0x0000008c40407237 */ /* 0x001fe20000405cff */
[----:B------:R-:W-:Y:S02]  /*c5c0*/  I2FP.F32.S32 R102, R102 ;  /* 0x0000006600667245 */ /* 0x000fe40000201400 */
[----:B------:R-:W-:-:S05]  /*c5d0*/  I2FP.F32.S32 R99, R86 ;  /* 0x0000005600637245 */ /* 0x000fca0000201400 */
[----:B------:R-:W-:Y:S01]  /*c5e0*/  IMMA.16832.S8.S8 R76, R76.ROW, R140.COL, RZ ;  /* 0x0000008c4c4c7237 */ /* 0x000fe20000405cff */
[----:B------:R-:W-:Y:S01]  /*c5f0*/  FMUL R85, R57, R102 ;  /* 0x0000006639557220 */ /* 0x000fe20000400000 */
[----:B------:R-:W-:Y:S02]  /*c600*/  I2FP.F32.S32 R57, R80 ;  /* 0x0000005000397245 */ /* 0x000fe40000201400 */
[----:B------:R-:W-:Y:S01]  /*c610*/  I2FP.F32.S32 R87, R87 ;  /* 0x0000005700577245 */ /* 0x000fe20000201400 */
[----:B------:R-:W-:Y:S01]  /*c620*/  FMUL R99, R62, R99 ;  /* 0x000000633e637220 */ /* 0x000fe20000400000 */
[----:B------:R-:W-:Y:S01]  /*c630*/  IADD3 R133, PT, PT, R133, 0x8, RZ ;  /* 0x0000000885857810 */ /* 0x000fe20007ffe0ff */
[----:B------:R-:W-:Y:S01]  /*c640*/  FMUL R80, R70, R57 ;  /* 0x0000003946507220 */ /* 0x000fe20000400000 */
[----:B------:R-:W-:Y:S01]  /*c650*/  I2FP.F32.S32 R83, R83 ;  /* 0x0000005300537245 */ /* 0x000fe20000201400 */
[----:B------:R-:W-:Y:S01]  /*c660*/  FMUL R62, R62, R87 ;  /* 0x000000573e3e7220 */ /* 0x000fe20000400000 */
[----:B------:R-:W-:-:S02]  /*c670*/  I2FP.F32.S32 R87, R82 ;  /* 0x0000005200577245 */ /* 0x000fc40000201400 */
[----:B------:R-:W-:Y:S01]  /*c680*/  I2FP.F32.S32 R81, R81 ;  /* 0x0000005100517245 */ /* 0x000fe20000201400 */
[----:B-1----:R-:W-:Y:S01]  /*c690*/  HADD2.F32 R57, -RZ, R48.H0_H0 ;  /* 0x20000030ff397230 */ /* 0x002fe20000004100 */
[----:B------:R-:W-:Y:S01]  /*c6a0*/  I2FP.F32.S32 R66, R66 ;  /* 0x0000004200427245 */ /* 0x000fe20000201400 */
[----:B------:R-:W-:Y:S01]  /*c6b0*/  HADD2.F32 R48, -RZ, R49.H0_H0 ;  /* 0x20000031ff307230 */ /* 0x000fe20000004100 */
[----:B------:R-:W-:Y:S02]  /*c6c0*/  ISETP.GE.AND P4, PT, R133, R134, PT ;  /* 0x000000868500720c */ /* 0x000fe40003f86270 */
[C---:B------:R-:W-:Y:S01]  /*c6d0*/  FFMA R75, R57.reuse, R75, R200 ;  /* 0x0000004b394b7223 */ /* 0x040fe200000000c8 */
[C---:B------:R-:W-:Y:S01]  /*c6e0*/  FFMA R72, R57.reuse, R72, R199 ;  /* 0x0000004839487223 */ /* 0x040fe200000000c7 */
[C---:B------:R-:W-:Y:S01]  /*c6f0*/  FFMA R97, R57.reuse, R97, R202 ;  /* 0x0000006139617223 */ /* 0x040fe200000000ca */
[----:B------:R-:W-:Y:S01]  /*c700*/  FFMA R60, R57, R60, R201 ;  /* 0x0000003c393c7223 */ /* 0x000fe200000000c9 */
[C---:B------:R-:W-:Y:S01]  /*c710*/  FMUL R87, R58.reuse, R87 ;  /* 0x000000573a577220 */ /* 0x040fe20000400000 */
[----:B------:R-:W-:Y:S01]  /*c720*/  FMUL R83, R58, R83 ;  /* 0x000000533a537220 */ /* 0x000fe20000400000 */
[----:B--2---:R-:W-:-:S02]  /*c730*/  HADD2.F32 R52, -RZ, R52.H0_H0 ;  /* 0x20000034ff347230 */ /* 0x004fc40000004100 */
[----:B------:R-:W-:Y:S01]  /*c740*/  HADD2.F32 R53, -RZ, R53.H0_H0 ;  /* 0x20000035ff357230 */ /* 0x000fe20000004100 */
[----:B------:R-:W-:Y:S02]  /*c750*/  I2FP.F32.S32 R58, R65 ;  /* 0x00000041003a7245 */ /* 0x000fe40000201400 */
[C---:B------:R-:W-:Y:S01]  /*c760*/  FFMA R88, R52.reuse, R88, R191 ;  /* 0x0000005834587223 */ /* 0x040fe200000000bf */
        /* <DEDUP_REMOVED lines=23> */
[C---:B------:R-:W-:Y:S01]  /*c8e0*/  FMUL R161, R71.reuse, R146 ;  /* 0x0000009247a17220 */ /* 0x040fe20000400000 */
[----:B------:R-:W-:Y:S02]  /*c8f0*/  HADD2.F32 R51, -RZ, R51.H0_H0 ;  /* 0x20000033ff337230 */ /* 0x000fe40000004100 */
[----:B------:R-:W-:Y:S01]  /*c900*/  FMUL R203, R71, R76 ;  /* 0x0000004c47cb7220 */ /* 0x000fe20000400000 */
[----:B------:R-:W-:Y:S01]  /*c910*/  FMUL R205, R59, R78 ;  /* 0x0000004e3bcd7220 */ /* 0x000fe20000400000 */
[----:B------:R-:W-:Y:S02]  /*c920*/  HADD2.F32 R55, -RZ, R55.H0_H0 ;  /* 0x20000037ff377230 */ /* 0x000fe40000004100 */
[----:B------:R-:W-:Y:S01]  /*c930*/  FMUL R96, R91, R96 ;  /* 0x000000605b607220 */ /* 0x000fe20000400000 */
[----:B------:R-:W-:Y:S01]  /*c940*/  FMUL R98, R63, R98 ;  /* 0x000000623f627220 */ /* 0x000fe20000400000 */
        /* <DEDUP_REMOVED lines=32> */
.L_x_1611:
[C---:B------:R-:W-:Y:S01]  /*cb50*/  ISETP.GT.OR P6, PT, R128.reuse, R2, P3 ;  /* 0x000000028000720c */ /* 0x040fe20001fc4670 */
[----:B------:R-:W-:Y:S01]  /*cb60*/  BSSY.RECONVERGENT B0, `(.L_x_1613) ;  /* 0x000000f000007945 */ /* 0x000fe20003800200 */
[----:B------:R-:W-:Y:S01]  /*cb70*/  IADD3 R132, PT, PT, R3, R132, RZ ;  /* 0x0000008403847210 */ /* 0x000fe20007ffe0ff */
[C---:B------:R-:W-:Y:S01]  /*cb80*/  IMAD R4, R128.reuse, 0x4, R136 ;  /* 0x0000000480047824 */ /* 0x040fe200078e0288 */
[CC--:B------:R-:W-:Y:S02]  /*cb90*/  ISETP.GE.OR P4, PT, R128.reuse, R2.reuse, P3 ;  /* 0x000000028000720c */ /* 0x0c0fe40001f86670 */
[----:B------:R-:W-:Y:S02]  /*cba0*/  ISETP.GT.OR P5, PT, R128, R2, P2 ;  /* 0x000000028000720c */ /* 0x000fe400017a4670 */
[----:B------:R-:W-:-:S05]  /*cbb0*/  SHF.R.S32.HI R3, RZ, 0x1f, R132 ;  /* 0x0000001fff037819 */ /* 0x000fca0000011484 */
[----:B------:R-:W-:Y:S06]  /*cbc0*/  @P6 BRA `(.L_x_1614) ;  /* 0x0000000000206947 */ /* 0x000fec0003800000 */
        /* <DEDUP_REMOVED lines=8> */
.L_x_1614:
[----:B------:R-:W-:Y:S05]  /*cc50*/  BSYNC.RECONVERGENT B0 ;  /* 0x0000000000007941 */ /* 0x000fea0003800200 */
.L_x_1613:
        /* <DEDUP_REMOVED lines=10> */
.L_x_1616:
[----:B------:R-:W-:Y:S05]  /*cd00*/  BSYNC.RECONVERGENT B0 ;  /* 0x0000000000007941 */ /* 0x000fea0003800200 */
.L_x_1615:
[----:B------:R-:W-:Y:S04]  /*cd10*/  BSSY.RECONVERGENT B0, `(.L_x_1617) ;  /* 0x000000b000007945 */ /* 0x000fe80003800200 */
[----:B------:R-:W-:Y:S05]  /*cd20*/  @P5 BRA `(.L_x_1618) ;  /* 0x0000000000245947 */ /* 0x000fea0003800000 */
[----:B------:R-:W2:Y:S01]  /*cd30*/  LDS R5, [R4] ;  /* 0x0000000004057984 */ /* 0x000ea20000000800 */
[----:B------:R-:W3:Y:S01]  /*cd40*/  LDCU.64 UR10, c[0x0][0x3a0] ;  /* 0x00007400ff0a77ac */ /* 0x000ee20008000a00 */
[----:B--2---:R-:W-:-:S05]  /*cd50*/  IMAD R5, R5, UR5, RZ ;  /* 0x0000000505057c24 */ /* 0x004fca000f8e02ff */
[----:B01----:R-:W-:Y:S02]  /*cd60*/  SHF.R.S32.HI R6, RZ, 0x1f, R5 ;  /* 0x0000001fff067819 */ /* 0x003fe40000011405 */
[----:B------:R-:W-:-:S04]  /*cd70*/  IADD3 R5, P4, P5, R132, R5, R127 ;  /* 0x0000000584057210 */ /* 0x000fc80007d9e07f */
[----:B------:R-:W-:Y:S02]  /*cd80*/  IADD3.X R8, PT, PT, R3, R6, RZ, P4, P5 ;  /* 0x0000000603087210 */ /* 0x000fe400027ea4ff */
[----:B---3--:R-:W-:-:S04]  /*cd90*/  LEA R6, P4, R5, UR10, 0x2 ;  /* 0x0000000a05067c11 */ /* 0x008fc8000f8810ff */
[----:B------:R-:W-:-:S05]  /*cda0*/  LEA.HI.X R7, R5, UR11, R8, 0x2, P4 ;  /* 0x0000000b05077c11 */ /* 0x000fca000a0f1408 */
[----:B------:R2:W-:Y:S04]  /*cdb0*/  STG.E desc[UR6][R6.64+0x20], R243 ;  /* 0x000020f306007986 */ /* 0x0005e8000c101906 */
.L_x_1618:
[----:B------:R-:W-:Y:S05]  /*cdc0*/  BSYNC.RECONVERGENT B0 ;  /* 0x0000000000007941 */ /* 0x000fea0003800200 */
.L_x_1617:
[CC--:B------:R-:W-:Y:S01]  /*cdd0*/  ISETP.GE.OR P5, PT, R128.reuse, R2.reuse, P2 ;  /* 0x000000028000720c */ /* 0x0c0fe200017a6670 */
[----:B------:R-:W-:Y:S01]  /*cde0*/  BSSY.RECONVERGENT B0, `(.L_x_1619) ;  /* 0x000000c000007945 */ /* 0x000fe20003800200 */
[----:B------:R-:W-:-:S11]  /*cdf0*/  ISETP.GT.OR P4, PT, R128, R2, P0 ;  /* 0x000000028000720c */ /* 0x000fd60000784670 */
[----:B------:R-:W-:Y:S05]  /*ce00*/  @P5 BRA `(.L_x_1620) ;  /* 0x0000000000245947 */ /* 0x000fea0003800000 */
[----:B------:R-:W3:Y:S01]  /*ce10*/  LDS R5, [R4+0x4] ;  /* 0x0000040004057984 */ /* 0x000ee20000000800 */
[----:B------:R-:W4:Y:S01]  /*ce20*/  LDCU.64 UR10, c[0x0][0x3a0] ;  /* 0x00007400ff0a77ac */ /* 0x000f220008000a00 */
[----:B---3--:R-:W-:-:S05]  /*ce30*/  IMAD R5, R5, UR5, RZ ;  /* 0x0000000505057c24 */ /* 0x008fca000f8e02ff */
[----:B012---:R-:W-:Y:S02]  /*ce40*/  SHF.R.S32.HI R6, RZ, 0x1f, R5 ;  /* 0x0000001fff067819 */ /* 0x007fe40000011405 */
[----:B------:R-:W-:-:S04]  /*ce50*/  IADD3 R5, P5, P6, R132, R5, R127 ;  /* 0x0000000584057210 */ /* 0x000fc80007ebe07f */
[----:B------:R-:W-:Y:S02]  /*ce60*/  IADD3.X R8, PT, PT, R3, R6, RZ, P5, P6 ;  /* 0x0000000603087210 */ /* 0x000fe40002fec4ff */
[----:B----4-:R-:W-:-:S04]  /*ce70*/  LEA R6, P5, R5, UR10, 0x2 ;  /* 0x0000000a05067c11 */ /* 0x010fc8000f8a10ff */
[----:B------:R-:W-:-:S05]  /*ce80*/  LEA.HI.X R7, R5, UR11, R8, 0x2, P5 ;  /* 0x0000000b05077c11 */ /* 0x000fca000a8f1408 */
[----:B------:R3:W-:Y:S04]  /*ce90*/  STG.E desc[UR6][R6.64+0x20], R190 ;  /* 0x000020be06007986 */ /* 0x0007e8000c101906 */
.L_x_1620:
[----:B------:R-:W-:Y:S05]  /*cea0*/  BSYNC.RECONVERGENT B0 ;  /* 0x0000000000007941 */ /* 0x000fea0003800200 */
.L_x_1619:
[----:B------:R-:W-:Y:S01]  /*ceb0*/  BSSY.RECONVERGENT B0, `(.L_x_1621) ;  /* 0x000000c000007945 */ /* 0x000fe20003800200 */
[CC--:B------:R-:W-:Y:S02]  /*cec0*/  ISETP.GE.OR P5, PT, R128.reuse, R2.reuse, P0 ;  /* 0x000000028000720c */ /* 0x0c0fe400007a6670 */
[----:B------:R-:W-:Y:S01]  /*ced0*/  ISETP.GT.OR P6, PT, R128, R2, P1 ;  /* 0x000000028000720c */ /* 0x000fe20000fc4670 */
[----:B------:R-:W-:-:S12]  /*cee0*/  @P4 BRA `(.L_x_1622) ;  /* 0x0000000000204947 */ /* 0x000fd80003800000 */
        /* <DEDUP_REMOVED lines=8> */
.L_x_1622:
[----:B------:R-:W-:Y:S05]  /*cf70*/  BSYNC.RECONVERGENT B0 ;  /* 0x0000000000007941 */ /* 0x000fea0003800200 */
.L_x_1621:
[----:B------:R-:W-:Y:S01]  /*cf80*/  BSSY.RECONVERGENT B0, `(.L_x_1623) ;  /* 0x000000c000007945 */ /* 0x000fe20003800200 */
[C---:B------:R-:W-:Y:S02]  /*cf90*/  ISETP.GE.OR P4, PT, R128.reuse, R2, P1 ;  /* 0x000000028000720c */ /* 0x040fe40000f86670 */
        /* <DEDUP_REMOVED lines=10> */
.L_x_1624:
[----:B------:R-:W-:Y:S05]  /*d040*/  BSYNC.RECONVERGENT B0 ;  /* 0x0000000000007941 */ /* 0x000fea0003800200 */
.L_x_1623:
[----:B------:R-:W-:Y:S04]  /*d050*/  BSSY.RECONVERGENT B0, `(.L_x_1625) ;  /* 0x000000b000007945 */ /* 0x000fe80003800200 */
[----:B------:R-:W-:Y:S05]  /*d060*/  @P6 BRA `(.L_x_1626) ;  /* 0x0000000000246947 */ /* 0x000fea0003800000 */
[----:B------:R-:W5:Y:S01]  /*d070*/  LDS R5, [R4] ;  /* 0x0000000004057984 */ /* 0x000f620000000800 */
[----:B------:R-:W0:Y:S01]  /*d080*/  LDCU.64 UR10, c[0x0][0x3a0] ;  /* 0x00007400ff0a77ac */ /* 0x000e220008000a00 */
[----:B-----5:R-:W-:-:S05]  /*d090*/  IMAD R5, R5, UR5, RZ ;  /* 0x0000000505057c24 */ /* 0x020fca000f8e02ff */
[----:B------:R-:W-:Y:S02]  /*d0a0*/  SHF.R.S32.HI R8, RZ, 0x1f, R5 ;  /* 0x0000001fff087819 */ /* 0x000fe40000011405 */
[----:B------:R-:W-:-:S04]  /*d0b0*/  IADD3 R5, P5, P6, R132, R5, R126 ;  /* 0x0000000584057210 */ /* 0x000fc80007ebe07e */
[----:B------:R-:W-:Y:S02]  /*d0c0*/  IADD3.X R8, PT, PT, R3, R8, RZ, P5, P6 ;  /* 0x0000000803087210 */ /* 0x000fe40002fec4ff */
[----:B01234-:R-:W-:-:S04]  /*d0d0*/  LEA R6, P5, R5, UR10, 0x2 ;  /* 0x0000000a05067c11 */ /* 0x01ffc8000f8a10ff */
[----:B------:R-:W-:-:S05]  /*d0e0*/  LEA.HI.X R7, R5, UR11, R8, 0x2, P5 ;  /* 0x0000000b05077c11 */ /* 0x000fca000a8f1408 */
[----:B------:R0:W-:Y:S04]  /*d0f0*/  STG.E desc[UR6][R6.64+0x20], R186 ;  /* 0x000020ba06007986 */ /* 0x0001e8000c101906 */
.L_x_1626:
[----:B------:R-:W-:Y:S05]  /*d100*/  BSYNC.RECONVERGENT B0 ;  /* 0x0000000000007941 */ /* 0x000fea0003800200 */
.L_x_1625:
[----:B------:R-:W-:Y:S01]  /*d110*/  BSSY.RECONVERGENT B0, `(.L_x_1627) ;  /* 0x000000d000007945 */ /* 0x000fe20003800200 */
[----:B------:R-:W-:Y:S02]  /*d120*/  ISETP.GT.OR P5, PT, R9, R2, P3 ;  /* 0x000000020900720c */ /* 0x000fe40001fa4670 */
[----:B------:R-:W-:Y:S01]  /*d130*/  IADD3 R5, PT, PT, R128, 0x11, RZ ;  /* 0x0000001180057810 */ /* 0x000fe20007ffe0ff */
[----:B------:R-:W-:Y:S10]  /*d140*/  @P4 BRA `(.L_x_1628) ;  /* 0x0000000000244947 */ /* 0x000ff40003800000 */
[----:B01234-:R-:W0:Y:S01]  /*d150*/  LDS R6, [R4+0x4] ;  /* 0x0000040004067984 */ /* 0x01fe220000000800 */
[----:B------:R-:W1:Y:S01]  /*d160*/  LDCU.64 UR10, c[0x0][0x3a0] ;  /* 0x00007400ff0a77ac */ /* 0x000e620008000a00 */
[----:B0-----:R-:W-:-:S05]  /*d170*/  IMAD R7, R6, UR5, RZ ;  /* 0x0000000506077c24 */ /* 0x001fca000f8e02ff */
[----:B------:R-:W-:Y:S02]  /*d180*/  SHF.R.S32.HI R8, RZ, 0x1f, R7 ;  /* 0x0000001fff087819 */ /* 0x000fe40000011407 */
[----:B------:R-:W-:-:S04]  /*d190*/  IADD3 R7, P4, P6, R132, R7, R126 ;  /* 0x0000000784077210 */ /* 0x000fc80007e9e07e */
[----:B------:R-:W-:Y:S02]  /*d1a0*/  IADD3.X R8, PT, PT, R3, R8, RZ, P4, P6 ;  /* 0x0000000803087210 */ /* 0x000fe400027ec4ff */
[----:B-1----:R-:W-:-:S04]  /*d1b0*/  LEA R6, P4, R7, UR10, 0x2 ;  /* 0x0000000a07067c11 */ /* 0x002fc8000f8810ff */
[----:B------:R-:W-:-:S05]  /*d1c0*/  LEA.HI.X R7, R7, UR11, R8, 0x2, P4 ;  /* 0x0000000b07077c11 */ /* 0x000fca000a0f1408 */
[----:B------:R0:W-:Y:S04]  /*d1d0*/  STG.E desc[UR6][R6.64+0x20], R187 ;  /* 0x000020bb06007986 */ /* 0x0001e8000c101906 */
.L_x_1628:
[----:B------:R-:W-:Y:S05]  /*d1e0*/  BSYNC.RECONVERGENT B0 ;  /* 0x0000000000007941 */ /* 0x000fea0003800200 */
.L_x_1627:
[----:B------:R-:W-:Y:S01]  /*d1f0*/  BSSY.RECONVERGENT B0, `(.L_x_1629) ;  /* 0x000000c000007945 */ /* 0x000fe20003800200 */
[-C--:B------:R-:W-:Y:S02]  /*d200*/  ISETP.GT.OR P4, PT, R5, R2.reuse, P3 ;  /* 0x000000020500720c */ /* 0x080fe40001f84670 */
[----:B------:R-:W-:Y:S01]  /*d210*/  ISETP.GT.OR P6, PT, R9, R2, P2 ;  /* 0x000000020900720c */ /* 0x000fe200017c4670 */
        /* <DEDUP_REMOVED lines=9> */
.L_x_1630:
[----:B------:R-:W-:Y:S05]  /*d2b0*/  BSYNC.RECONVERGENT B0 ;  /* 0x0000000000007941 */ /* 0x000fea0003800200 */
.L_x_1629:
[----:B------:R-:W-:Y:S01]  /*d2c0*/  BSSY.RECONVERGENT B0, `(.L_x_1631) ;  /* 0x000000b000007945 */ /* 0x000fe20003800200 */
[----:B------:R-:W-:-:S03]  /*d2d0*/  ISETP.GT.OR P5, PT, R5, R2, P2 ;  /* 0x000000020500720c */ /* 0x000fc600017a4670 */
        /* <DEDUP_REMOVED lines=9> */
.L_x_1632:
[----:B------:R-:W-:Y:S05]  /*d370*/  BSYNC.RECONVERGENT B0 ;  /* 0x0000000000007941 */ /* 0x000fea0003800200 */
.L_x_1631:
[----:B------:R-:W-:Y:S04]  /*d380*/  BSSY.RECONVERGENT B0, `(.L_x_1633) ;  /* 0x000000b000007945 */ /* 0x000fe80003800200 */
[----:B------:R-:W-:Y:S05]  /*d390*/  @P6 BRA `(.L_x_1634) ;  /* 0x0000000000246947 */ /* 0x000fea0003800000 */
        /* <DEDUP_REMOVED lines=9> */
.L_x_1634:
[----:B------:R-:W-:Y:S05]  /*d430*/  BSYNC.RECONVERGENT B0 ;  /* 0x0000000000007941 */ /* 0x000fea0003800200 */
.L_x_1633:
[----:B------:R-:W-:Y:S01]  /*d440*/  BSSY.RECONVERGENT B0, `(.L_x_1635) ;  /* 0x000000c000007945 */ /* 0x000fe20003800200 */
[----:B------:R-:W-:-:S03]  /*d450*/  ISETP.GT.OR P4, PT, R9, R2, P0 ;  /* 0x000000020900720c */ /* 0x000fc60000784670 */
        /* <DEDUP_REMOVED lines=10> */
.L_x_1636:
[----:B------:R-:W-:Y:S05]  /*d500*/  BSYNC.RECONVERGENT B0 ;  /* 0x0000000000007941 */ /* 0x000fea0003800200 */
.L_x_1635:
        /* <DEDUP_REMOVED lines=12> */
.L_x_1638:
[----:B------:R-:W-:Y:S05]  /*d5d0*/  BSYNC.RECONVERGENT B0 ;  /* 0x0000000000007941 */ /* 0x000fea0003800200 */
.L_x_1637:
[----:B------:R-:W-:Y:S01]  /*d5e0*/  BSSY.RECONVERGENT B0, `(.L_x_1639) ;  /* 0x000000c000007945 */ /* 0x000fe20003800200 */
[----:B------:R-:W-:Y:S02]  /*d5f0*/  ISETP.GT.OR P4, PT, R5, R2, P1 ;  /* 0x000000020500720c */ /* 0x000fe40000f84670 */
        /* <DEDUP_REMOVED lines=10> */
.L_x_1640:
[----:B------:R-:W-:Y:S05]  /*d6a0*/  BSYNC.RECONVERGENT B0 ;  /* 0x0000000000007941 */ /* 0x000fea0003800200 */
.L_x_1639:
[----:B------:R-:W-:Y:S04]  /*d6b0*/  BSSY.RECONVERGENT B0, `(.L_x_1641) ;  /* 0x000000b000007945 */ /* 0x000fe80003800200 */
[----:B------:R-:W-:Y:S05]  /*d6c0*/  @P5 BRA `(.L_x_1642) ;  /* 0x0000000000245947 */ /* 0x000fea0003800000 */
[----:B------:R-:W5:Y:S01]  /*d6d0*/  LDS R5, [R4+0x40] ;  /* 0x0000400004057984 */ /* 0x000f620000000800 */
        /* <DEDUP_REMOVED lines=8> */
.L_x_1642:
[----:B------:R-:W-:Y:S05]  /*d760*/  BSYNC.RECONVERGENT B0 ;  /* 0x0000000000007941 */ /* 0x000fea0003800200 */
.L_x_1641:
[----:B------:R-:W-:Y:S01]  /*d770*/  BSSY.RECONVERGENT B0, `(.L_x_1643) ;  /* 0x000000d000007945 */ /* 0x000fe20003800200 */
[----:B------:R-:W-:Y:S01]  /*d780*/  ISETP.GT.OR P5, PT, R9, R2, P3 ;  /* 0x000000020900720c */ /* 0x000fe20001fa4670 */
[----:B------:R-:W-:Y:S02]  /*d790*/  VIADD R5, R128, 0x21 ;  /* 0x0000002180057836 */ /* 0x000fe40000000000 */
        /* <DEDUP_REMOVED lines=10> */
.L_x_1644:
[----:B------:R-:W-:Y:S05]  /*d840*/  BSYNC.RECONVERGENT B0 ;  /* 0x0000000000007941 */ /* 0x000fea0003800200 */
.L_x_1643:
        /* <DEDUP_REMOVED lines=12> */
.L_x_1646:
[----:B------:R-:W-:Y:S05]  /*d910*/  BSYNC.RECONVERGENT B0 ;  /* 0x0000000000007941 */ /* 0x000fea0003800200 */
.L_x_1645:
        /* <DEDUP_REMOVED lines=11> */
.L_x_1648:
[----:B------:R-:W-:Y:S05]  /*d9d0*/  BSYNC.RECONVERGENT B0 ;  /* 0x0000000000007941 */ /* 0x000fea0003800200 */
.L_x_1647:
        /* <DEDUP_REMOVED lines=11> */
.L_x_1650:
[----:B------:R-:W-:Y:S05]  /*da90*/  BSYNC.RECONVERGENT B0 ;  /* 0x0000000000007941 */ /* 0x000fea0003800200 */
.L_x_1649:
        /* <DEDUP_REMOVED lines=12> */
.L_x_1652:
[----:B------:R-:W-:Y:S05]  /*db60*/  BSYNC.RECONVERGENT B0 ;  /* 0x0000000000007941 */ /* 0x000fea0003800200 */
.L_x_1651:
        /* <DEDUP_REMOVED lines=12> */
.L_x_1654:
[----:B------:R-:W-:Y:S05]  /*dc30*/  BSYNC.RECONVERGENT B0 ;  /* 0x0000000000007941 */ /* 0x000fea0003800200 */
.L_x_1653:
        /* <DEDUP_REMOVED lines=12> */
.L_x_1656:
[----:B------:R-:W-:Y:S05]  /*dd00*/  BSYNC.RECONVERGENT B0 ;  /* 0x0000000000007941 */ /* 0x000fea0003800200 */
.L_x_1655:
        /* <DEDUP_REMOVED lines=11> */
.L_x_1658:
[----:B------:R-:W-:Y:S05]  /*ddc0*/  BSYNC.RECONVERGENT B0 ;  /* 0x0000000000007941 */ /* 0x000fea0003800200 */
.L_x_1657:
        /* <DEDUP_REMOVED lines=13> */
.L_x_1660:
[----:B------:R-:W-:Y:S05]  /*dea0*/  BSYNC.RECONVERGENT B0 ;  /* 0x0000000000007941 */ /* 0x000fea0003800200 */
.L_x_1659:
        /* <DEDUP_REMOVED lines=12> */
.L_x_1662:
[----:B------:R-:W-:Y:S05]  /*df70*/  BSYNC.RECONVERGENT B0 ;  /* 0x0000000000007941 */ /* 0x000fea0003800200 */
.L_x_1661:
        /* <DEDUP_REMOVED lines=11> */
.L_x_1664:
[----:B------:R-:W-:Y:S05]  /*e030*/  BSYNC.RECONVERGENT B0 ;  /* 0x0000000000007941 */ /* 0x000fea0003800200 */
.L_x_1663:
        /* <DEDUP_REMOVED lines=11> */
.L_x_1666:
[----:B------:R-:W-:Y:S05]  /*e0f0*/  BSYNC.RECONVERGENT B0 ;  /* 0x0000000000007941 */ /* 0x000fea0003800200 */
.L_x_1665:
        /* <DEDUP_REMOVED lines=12> */
.L_x_1668:
[----:B------:R-:W-:Y:S05]  /*e1c0*/  BSYNC.RECONVERGENT B0 ;  /* 0x0000000000007941 */ /* 0x000fea0003800200 */
.L_x_1667:
        /* <DEDUP_REMOVED lines=12> */
.L_x_1670:
[----:B------:R-:W-:Y:S05]  /*e290*/  BSYNC.RECONVERGENT B0 ;  /* 0x0000000000007941 */ /* 0x000fea0003800200 */
.L_x_1669:
        /* <DEDUP_REMOVED lines=12> */
.L_x_1672:
[----:B------:R-:W-:Y:S05]  /*e360*/  BSYNC.RECONVERGENT B0 ;  /* 0x0000000000007941 */ /* 0x000fea0003800200 */
.L_x_1671:
        /* <DEDUP_REMOVED lines=11> */
.L_x_1674:
[----:B------:R-:W-:Y:S05]  /*e420*/  BSYNC.RECONVERGENT B0 ;  /* 0x0000000000007941 */ /* 0x000fea0003800200 */
.L_x_1673:
        /* <DEDUP_REMOVED lines=13> */
.L_x_1676:
[----:B------:R-:W-:Y:S05]  /*e500*/  BSYNC.RECONVERGENT B0 ;  /* 0x0000000000007941 */ /* 0x000fea0003800200 */
.L_x_1675:
        /* <DEDUP_REMOVED lines=12> */
.L_x_1678:
[----:B------:R-:W-:Y:S05]  /*e5d0*/  BSYNC.RECONVERGENT B0 ;  /* 0x0000000000007941 */ /* 0x000fea0003800200 */
.L_x_1677:
        /* <DEDUP_REMOVED lines=11> */
.L_x_1680:
[----:B------:R-:W-:Y:S05]  /*e690*/  BSYNC.RECONVERGENT B0 ;  /* 0x0000000000007941 */ /* 0x000fea0003800200 */
.L_x_1679:
        /* <DEDUP_REMOVED lines=11> */
.L_x_1682:
[----:B------:R-:W-:Y:S05]  /*e750*/  BSYNC.RECONVERGENT B0 ;  /* 0x0000000000007941 */ /* 0x000fea0003800200 */
.L_x_1681:
        /* <DEDUP_REMOVED lines=12> */
.L_x_1684:
[----:B------:R-:W-:Y:S05]  /*e820*/  BSYNC.RECONVERGENT B0 ;  /* 0x0000000000007941 */ /* 0x000fea0003800200 */
.L_x_1683:
        /* <DEDUP_REMOVED lines=12> */
.L_x_1686:
[----:B------:R-:W-:Y:S05]  /*e8f0*/  BSYNC.RECONVERGENT B0 ;  /* 0x0000000000007941 */ /* 0x000fea0003800200 */
.L_x_1685:
        /* <DEDUP_REMOVED lines=12> */
.L_x_1688:
[----:B------:R-:W-:Y:S05]  /*e9c0*/  BSYNC.RECONVERGENT B0 ;  /* 0x0000000000007941 */ /* 0x000fea0003800200 */
.L_x_1687:
        /* <DEDUP_REMOVED lines=11> */
.L_x_1690:
[----:B------:R-:W-:Y:S05]  /*ea80*/  BSYNC.RECONVERGENT B0 ;  /* 0x0000000000007941 */ /* 0x000fea0003800200 */
.L_x_1689:
        /* <DEDUP_REMOVED lines=13> */
.L_x_1692:
[----:B------:R-:W-:Y:S05]  /*eb60*/  BSYNC.RECONVERGENT B0 ;  /* 0x0000000000007941 */ /* 0x000fea0003800200 */
.L_x_1691:
        /* <DEDUP_REMOVED lines=12> */
.L_x_1694:
[----:B------:R-:W-:Y:S05]  /*ec30*/  BSYNC.RECONVERGENT B0 ;  /* 0x0000000000007941 */ /* 0x000fea0003800200 */
.L_x_1693:
        /* <DEDUP_REMOVED lines=11> */
.L_x_1696:
[----:B------:R-:W-:Y:S05]  /*ecf0*/  BSYNC.RECONVERGENT B0 ;  /* 0x0000000000007941 */ /* 0x000fea0003800200 */
.L_x_1695:
        /* <DEDUP_REMOVED lines=11> */
.L_x_1698:
[----:B------:R-:W-:Y:S05]  /*edb0*/  BSYNC.RECONVERGENT B0 ;  /* 0x0000000000007941 */ /* 0x000fea0003800200 */
.L_x_1697:
        /* <DEDUP_REMOVED lines=12> */
.L_x_1700:
[----:B------:R-:W-:Y:S05]  /*ee80*/  BSYNC.RECONVERGENT B0 ;  /* 0x0000000000007941 */ /* 0x000fea0003800200 */
.L_x_1699:
        /* <DEDUP_REMOVED lines=12> */
.L_x_1702:
[----:B------:R-:W-:Y:S05]  /*ef50*/  BSYNC.RECONVERGENT B0 ;  /* 0x0000000000007941 */ /* 0x000fea0003800200 */
.L_x_1701:
        /* <DEDUP_REMOVED lines=12> */
.L_x_1704:
[----:B------:R-:W-:Y:S05]  /*f020*/  BSYNC.RECONVERGENT B0 ;  /* 0x0000000000007941 */ /* 0x000fea0003800200 */
.L_x_1703:
        /* <DEDUP_REMOVED lines=11> */
.L_x_1706:
[----:B------:R-:W-:Y:S05]  /*f0e0*/  BSYNC.RECONVERGENT B0 ;  /* 0x0000000000007941 */ /* 0x000fea0003800200 */
.L_x_1705:
        /* <DEDUP_REMOVED lines=13> */
.L_x_1708:
[----:B------:R-:W-:Y:S05]  /*f1c0*/  BSYNC.RECONVERGENT B0 ;  /* 0x0000000000007941 */ /* 0x000fea0003800200 */
.L_x_1707:
        /* <DEDUP_REMOVED lines=12> */
.L_x_1710:
[----:B------:R-:W-:Y:S05]  /*f290*/  BSYNC.RECONVERGENT B0 ;  /* 0x0000000000007941 */ /* 0x000fea0003800200 */
.L_x_1709:
        /* <DEDUP_REMOVED lines=11> */
.L_x_1712:
[----:B------:R-:W-:Y:S05]  /*f350*/  BSYNC.RECONVERGENT B0 ;  /* 0x0000000000007941 */ /* 0x000fea0003800200 */
.L_x_1711:
        /* <DEDUP_REMOVED lines=11> */
.L_x_1714:
[----:B------:R-:W-:Y:S05]  /*f410*/  BSYNC.RECONVERGENT B0 ;  /* 0x0000000000007941 */ /* 0x000fea0003800200 */
.L_x_1713:
        /* <DEDUP_REMOVED lines=12> */
.L_x_1716:
[----:B------:R-:W-:Y:S05]  /*f4e0*/  BSYNC.RECONVERGENT B0 ;  /* 0x0000000000007941 */ /* 0x000fea0003800200 */
.L_x_1715:
[----:B------:R-:W-:Y:S01]  /*f4f0*/  IADD3 R121, P5, PT, R134, R121, RZ ;  /* 0x0000007986797210 */ /* 0x000fe20007fbe0ff */
[----:B------:R-:W-:Y:S01]  /*f500*/  BSSY.RECONVERGENT B0, `(.L_x_1717) ;  /* 0x000000c000007945 */ /* 0x000fe20003800200 */
[----:B------:R-:W-:Y:S02]  /*f510*/  ISETP.GT.OR P4, PT, R9, R2, P1 ;  /* 0x000000020900720c */ /* 0x000fe40000f84670 */
[----:B------:R-:W-:Y:S01]  /*f520*/  IADD3.X R19, PT, PT, R122, R120, RZ, P5, !PT ;  /* 0x000000787a137210 */ /* 0x000fe20002ffe4ff */
        /* <DEDUP_REMOVED lines=9> */
.L_x_1718:
[----:B------:R-:W-:Y:S05]  /*f5c0*/  BSYNC.RECONVERGENT B0 ;  /* 0x0000000000007941 */ /* 0x000fea0003800200 */
.L_x_1717:
[CC--:B------:R-:W-:Y:S01]  /*f5d0*/  ISETP.GT.OR P6, PT, R5.reuse, R2.reuse, P0 ;  /* 0x000000020500720c */ /* 0x0c0fe200007c4670 */
[----:B------:R-:W-:Y:S01]  /*f5e0*/  BSSY.RECONVERGENT B0, `(.L_x_1719) ;  /* 0x000000c000007945 */ /* 0x000fe20003800200 */
[----:B------:R-:W-:Y:S02]  /*f5f0*/  ISETP.GT.OR P5, PT, R5, R2, P1 ;  /* 0x000000020500720c */ /* 0x000fe40000fa4670 */
[----:B------:R-:W-:-:S09]  /*f600*/  LOP3.LUT R9, R19, R122, RZ, 0xfc, !PT ;  /* 0x0000007a13097212 */ /* 0x000fd200078efcff */
        /* <DEDUP_REMOVED lines=9> */
.L_x_1720:
[----:B------:R-:W-:Y:S05]  /*f6a0*/  BSYNC.RECONVERGENT B0 ;  /* 0x0000000000007941 */ /* 0x000fea0003800200 */
.L_x_1719:
        /* <DEDUP_REMOVED lines=11> */
.L_x_1722:
[----:B------:R-:W-:Y:S05]  /*f760*/  BSYNC.RECONVERGENT B0 ;  /* 0x0000000000007941 */ /* 0x000fea0003800200 */
.L_x_1721:
[----:B------:R-:W-:Y:S01]  /*f770*/  BSSY.RECONVERGENT B0, `(.L_x_1723) ;  /* 0x000000e000007945 */ /* 0x000fe20003800200 */
[----:B------:R-:W-:Y:S01]  /*f780*/  ISETP.NE.U32.AND P4, PT, R9, RZ, PT ;  /* 0x000000ff0900720c */ /* 0x000fe20003f85070 */
[C---:B------:R-:W-:Y:S01]  /*f790*/  VIADD R9, R128.reuse, 0x71 ;  /* 0x0000007180097836 */ /* 0x040fe20000000000 */
[----:B------:R-:W-:Y:S01]  /*f7a0*/  LOP3.LUT R5, R128, 0x70, RZ, 0xfc, !PT ;  /* 0x0000007080057812 */ /* 0x000fe200078efcff */
        /* <DEDUP_REMOVED lines=10> */
.L_x_1724:
[----:B------:R-:W-:Y:S05]  /*f850*/  BSYNC.RECONVERGENT B0 ;  /* 0x0000000000007941 */ /* 0x000fea0003800200 */
.L_x_1723:
[-C--:B------:R-:W-:Y:S01]  /*f860*/  ISETP.GT.OR P5, PT, R5, R2.reuse, P3 ;  /* 0x000000020500720c */ /* 0x080fe20001fa4670 */
[----:B------:R-:W-:Y:S01]  /*f870*/  BSSY.RECONVERGENT B0, `(.L_x_1725) ;  /* 0x000000b000007945 */ /* 0x000fe20003800200 */
[----:B------:R-:W-:-:S11]  /*f880*/  ISETP.GT.OR P3, PT, R9, R2, P3 ;  /* 0x000000020900720c */ /* 0x000fd60001f64670 */
        /* <DEDUP_REMOVED lines=9> */
.L_x_1726:
[----:B------:R-:W-:Y:S05]  /*f920*/  BSYNC.RECONVERGENT B0 ;  /* 0x0000000000007941 */ /* 0x000fea0003800200 */
.L_x_1725:
[----:B------:R-:W-:Y:S01]  /*f930*/  BSSY.RECONVERGENT B0, `(.L_x_1727) ;  /* 0x000000c000007945 */ /* 0x000fe20003800200 */
[CC--:B------:R-:W-:Y:S02]  /*f940*/  ISETP.GT.OR P6, PT, R5.reuse, R2.reuse, P2 ;  /* 0x000000020500720c */ /* 0x0c0fe400017c4670 */
        /* <DEDUP_REMOVED lines=10> */
.L_x_1728:
[----:B------:R-:W-:Y:S05]  /*f9f0*/  BSYNC.RECONVERGENT B0 ;  /* 0x0000000000007941 */ /* 0x000fea0003800200 */
.L_x_1727:
        /* <DEDUP_REMOVED lines=11> */
.L_x_1730:
[----:B------:R-:W-:Y:S05]  /*fab0*/  BSYNC.RECONVERGENT B0 ;  /* 0x0000000000007941 */ /* 0x000fea0003800200 */
.L_x_1729:
[-C--:B------:R-:W-:Y:S01]  /*fac0*/  ISETP.GT.OR P2, PT, R9, R2.reuse, P2 ;  /* 0x000000020900720c */ /* 0x080fe20001744670 */
[----:B------:R-:W-:Y:S01]  /*fad0*/  BSSY.RECONVERGENT B0, `(.L_x_1731) ;  /* 0x000000e000007945 */ /* 0x000fe20003800200 */
[-C--:B------:R-:W-:Y:S02]  /*fae0*/  ISETP.GT.OR P3, PT, R5, R2.reuse, P1 ;  /* 0x000000020500720c */ /* 0x080fe40000f64670 */
[CC--:B------:R-:W-:Y:S02]  /*faf0*/  ISETP.GT.OR P0, PT, R9.reuse, R2.reuse, P0 ;  /* 0x000000020900720c */ /* 0x0c0fe40000704670 */
[----:B------:R-:W-:-:S07]  /*fb00*/  ISETP.GT.OR P1, PT, R9, R2, P1 ;  /* 0x000000020900720c */ /* 0x000fce0000f24670 */
[----:B------:R-:W-:Y:S06]  /*fb10*/  @P2 BRA `(.L_x_1732) ;  /* 0x0000000000242947 */ /* 0x000fec0003800000 */
[----:B------:R-:W5:Y:S01]  /*fb20*/  LDS R2, [R4+0x1c4] ;  /* 0x0001c40004027984 */ /* 0x000f620000000800 */
[----:B------:R-:W0:Y:S01]  /*fb30*/  LDCU.64 UR10, c[0x0][0x3a0] ;  /* 0x00007400ff0a77ac */ /* 0x000e220008000a00 */
[----:B-----5:R-:W-:-:S05]  /*fb40*/  IMAD R2, R2, UR5, RZ ;  /* 0x0000000502027c24 */ /* 0x020fca000f8e02ff */
[----:B------:R-:W-:Y:S02]  /*fb50*/  IADD3 R127, P2, P6, R132, R2, R127 ;  /* 0x00000002847f7210 */ /* 0x000fe40007e5e07f */
[----:B------:R-:W-:-:S04]  /*fb60*/  SHF.R.S32.HI R2, RZ, 0x1f, R2 ;  /* 0x0000001fff027819 */ /* 0x000fc80000011402 */
[----:B------:R-:W-:Y:S02]  /*fb70*/  IADD3.X R2, PT, PT, R3, R2, RZ, P2, P6 ;  /* 0x0000000203027210 */ /* 0x000fe400017ec4ff */
[----:B01234-:R-:W-:-:S04]  /*fb80*/  LEA R6, P2, R127, UR10, 0x2 ;  /* 0x0000000a7f067c11 */ /* 0x01ffc8000f8410ff */
[----:B------:R-:W-:-:S05]  /*fb90*/  LEA.HI.X R7, R127, UR11, R2, 0x2, P2 ;  /* 0x0000000b7f077c11 */ /* 0x000fca00090f1402 */
[----:B------:R0:W-:Y:S04]  /*fba0*/  STG.E desc[UR6][R6.64+0x20], R202 ;  /* 0x000020ca06007986 */ /* 0x0001e8000c101906 */
.L_x_1732:
[----:B------:R-:W-:Y:S05]  /*fbb0*/  BSYNC.RECONVERGENT B0 ;  /* 0x0000000000007941 */ /* 0x000fea0003800200 */
.L_x_1731:
        /* <DEDUP_REMOVED lines=10> */
.L_x_1734:
[----:B------:R-:W-:Y:S05]  /*fc60*/  BSYNC.RECONVERGENT B0 ;  /* 0x0000000000007941 */ /* 0x000fea0003800200 */
.L_x_1733:
        /* <DEDUP_REMOVED lines=10> */
.L_x_1736:
[----:B------:R-:W-:Y:S05]  /*fd10*/  BSYNC.RECONVERGENT B0 ;  /* 0x0000000000007941 */ /* 0x000fea0003800200 */
.L_x_1735:
[----:B------:R-:W-:Y:S04]  /*fd20*/  BSSY.RECONVERGENT B0, `(.L_x_1737) ;  /* 0x000000b000007945 */ /* 0x000fe80003800200 */
[----:B------:R-:W-:Y:S05]  /*fd30*/  @P3 BRA `(.L_x_1738) ;  /* 0x0000000000243947 */ /* 0x000fea0003800000 */
[----:B------:R-:W5:Y:S01]  /*fd40*/  LDS R2, [R4+0x1c0] ;  /* 0x0001c00004027984 */ /* 0x000f620000000800 */
[----:B------:R-:W0:Y:S01]  /*fd50*/  LDCU.64 UR10, c[0x0][0x3a0] ;  /* 0x00007400ff0a77ac */ /* 0x000e220008000a00 */
[----:B-----5:R-:W-:-:S05]  /*fd60*/  IMAD R5, R2, UR5, RZ ;  /* 0x0000000502057c24 */ /* 0x020fca000f8e02ff */
[----:B01234-:R-:W-:Y:S02]  /*fd70*/  SHF.R.S32.HI R6, RZ, 0x1f, R5 ;  /* 0x0000001fff067819 */ /* 0x01ffe40000011405 */
[----:B------:R-:W-:-:S04]  /*fd80*/  IADD3 R2, P0, P2, R132, R5, R126 ;  /* 0x0000000584027210 */ /* 0x000fc80007a1e07e */
[----:B------:R-:W-:Y:S02]  /*fd90*/  IADD3.X R5, PT, PT, R3, R6, RZ, P0, P2 ;  /* 0x0000000603057210 */ /* 0x000fe400007e44ff */
[----:B------:R-:W-:-:S04]  /*fda0*/  LEA R6, P0, R2, UR10, 0x2 ;  /* 0x0000000a02067c11 */ /* 0x000fc8000f8010ff */
[----:B------:R-:W-:-:S05]  /*fdb0*/  LEA.HI.X R7, R2, UR11, R5, 0x2, P0 ;  /* 0x0000000b02077c11 */ /* 0x000fca00080f1405 */
[----:B------:R0:W-:Y:S04]  /*fdc0*/  STG.E desc[UR6][R6.64+0x20], R205 ;  /* 0x000020cd06007986 */ /* 0x0001e8000c101906 */
.L_x_1738:
[----:B------:R-:W-:Y:S05]  /*fdd0*/  BSYNC.RECONVERGENT B0 ;  /* 0x0000000000007941 */ /* 0x000fea0003800200 */
.L_x_1737:
[----:B------:R-:W-:Y:S04]  /*fde0*/  BSSY.RECONVERGENT B0, `(.L_x_1739) ;  /* 0x000000b000007945 */ /* 0x000fe80003800200 */
[----:B------:R-:W-:Y:S05]  /*fdf0*/  @P1 BRA `(.L_x_1740) ;  /* 0x0000000000241947 */ /* 0x000fea0003800000 */
[----:B------:R-:W5:Y:S01]  /*fe00*/  LDS R4, [R4+0x1c4] ;  /* 0x0001c40004047984 */ /* 0x000f620000000800 */
[----:B------:R-:W0:Y:S01]  /*fe10*/  LDCU.64 UR10, c[0x0][0x3a0] ;  /* 0x00007400ff0a77ac */ /* 0x000e220008000a00 */
[----:B-----5:R-:W-:-:S05]  /*fe20*/  IMAD R5, R4, UR5, RZ ;  /* 0x0000000504057c24 */ /* 0x020fca000f8e02ff */
[----:B------:R-:W-:Y:S02]  /*fe30*/  IADD3 R126, P0, P1, R132, R5, R126 ;  /* 0x00000005847e7210 */ /* 0x000fe4000791e07e */
[----:B------:R-:W-:-:S04]  /*fe40*/  SHF.R.S32.HI R2, RZ, 0x1f, R5 ;  /* 0x0000001fff027819 */ /* 0x000fc80000011405 */
[----:B------:R-:W-:Y:S02]  /*fe50*/  IADD3.X R3, PT, PT, R3, R2, RZ, P0, P1 ;  /* 0x0000000203037210 */ /* 0x000fe400007e24ff */
[----:B0-----:R-:W-:-:S04]  /*fe60*/  LEA R2, P0, R126, UR10, 0x2 ;  /* 0x0000000a7e027c11 */ /* 0x001fc8000f8010ff */
[----:B------:R-:W-:-:S05]  /*fe70*/  LEA.HI.X R3, R126, UR11, R3, 0x2, P0 ;  /* 0x0000000b7e037c11 */ /* 0x000fca00080f1403 */
[----:B------:R0:W-:Y:S04]  /*fe80*/  STG.E desc[UR6][R2.64+0x20], R192 ;  /* 0x000020c002007986 */ /* 0x0001e8000c101906 */
.L_x_1740:
[----:B------:R-:W-:Y:S05]  /*fe90*/  BSYNC.RECONVERGENT B0 ;  /* 0x0000000000007941 */ /* 0x000fea0003800200 */
.L_x_1739:
[----:B------:R-:W-:Y:S05]  /*fea0*/  @P4 BRA `(.L_x_1741) ;  /* 0x00000000004c4947 */ /* 0x000fea0003800000 */
[----:B------:R-:W5:Y:S01]  /*feb0*/  I2F.U32.RP R4, R134 ;  /* 0x0000008600047306 */ /* 0x000f620000209000 */
[----:B01234-:R-:W-:Y:S01]  /*fec0*/  IMAD.MOV R7, RZ, RZ, -R134 ;  /* 0x000000ffff077224 */ /* 0x01ffe200078e0a86 */
[----:B------:R-:W-:Y:S02]  /*fed0*/  MOV R2, RZ ;  /* 0x000000ff00027202 */ /* 0x000fe40000000f00 */
[----:B------:R-:W-:-:S04]  /*fee0*/  ISETP.NE.U32.AND P1, PT, R134, RZ, PT ;  /* 0x000000ff8600720c */ /* 0x000fc80003f25070 */
[----:B-----5:R-:W0:Y:S02]  /*fef0*/  MUFU.RCP R4, R4 ;  /* 0x0000000400047308 */ /* 0x020e240000001000 */
[----:B0-----:R-:W-:-:S06]  /*ff00*/  IADD3 R5, PT, PT, R4, 0xffffffe, RZ ;  /* 0x0ffffffe04057810 */ /* 0x001fcc0007ffe0ff */
[----:B------:R-:W0:Y:S02]  /*ff10*/  F2I.FTZ.U32.TRUNC.NTZ R3, R5 ;  /* 0x0000000500037305 */ /* 0x000e24000021f000 */
[----:B0-----:R-:W-:-:S04]  /*ff20*/  IMAD R7, R7, R3, RZ ;  /* 0x0000000307077224 */ /* 0x001fc800078e02ff */
[----:B------:R-:W-:-:S06]  /*ff30*/  IMAD.HI.U32 R2, R3, R7, R2 ;  /* 0x0000000703027227 */ /* 0x000fcc00078e0002 */
[----:B------:R-:W-:-:S04]  /*ff40*/  IMAD.HI.U32 R2, R2, R121, RZ ;  /* 0x0000007902027227 */ /* 0x000fc800078e00ff */
[----:B------:R-:W-:-:S04]  /*ff50*/  IMAD.MOV R3, RZ, RZ, -R2 ;  /* 0x000000ffff037224 */ /* 0x000fc800078e0a02 */
[----:B------:R-:W-:Y:S01]  /*ff60*/  IMAD R2, R134, R3, R121 ;  /* 0x0000000386027224 */ /* 0x000fe200078e0279 */
[----:B------:R-:W-:-:S04]  /*ff70*/  MOV R3, RZ ;  /* 0x000000ff00037202 */ /* 0x000fc80000000f00 */
[----:B------:R-:W-:-:S13]  /*ff80*/  ISETP.GE.U32.AND P0, PT, R2, R134, PT ;  /* 0x000000860200720c */ /* 0x000fda0003f06070 */
[----:B------:R-:W-:-:S04]  /*ff90*/  @P0 IADD3 R2, PT, PT, -R134, R2, RZ ;  /* 0x0000000286020210 */ /* 0x000fc80007ffe1ff */
[----:B------:R-:W-:-:S13]  /*ffa0*/  ISETP.GE.U32.AND P0, PT, R2, R134, PT ;  /* 0x000000860200720c */ /* 0x000fda0003f06070 */
[----:B------:R-:W-:Y:S01]  /*ffb0*/  @P0 IMAD.IADD R2, R2, 0x1, -R134 ;  /* 0x0000000102020824 */ /* 0x000fe200078e0a86 */
[----:B------:R-:W-:Y:S01]  /*ffc0*/  @!P1 LOP3.LUT R2, RZ, R134, RZ, 0x33, !PT ;  /* 0x00000086ff029212 */ /* 0x000fe200078e33ff */
[----:B------:R-:W-:Y:S06]  /*ffd0*/  BRA `(.L_x_1742) ;  /* 0x0000000000187947 */ /* 0x000fec0003800000 */
.L_x_1741:
[----:B------:R-:W-:Y:S01]  /*ffe0*/  IMAD.MOV.U32 R14, RZ, RZ, R121 ;  /* 0x000000ffff0e7224 */ /* 0x000fe200078e0079 */
[----:B------:R-:W-:Y:S02]  /*fff0*/  MOV R15, R19 ;  /* 0x00000013000f7202 */ /* 0x000fe40000000f00 */
[----:B------:R-:W-:-:S07]  /*10000*/  MOV R16, 0x10020 ;  /* 0x0001002000107802 */ /* 0x000fce0000000f00 */
[----:B01234-:R-:W-:Y:S05]  /*10010*/  CALL.REL.NOINC `($__internal_49_$__cuda_sm20_rem_s64) ;  /* 0x000000e000e47944 */ /* 0x01ffea0003c00000 */
[----:B------:R-:W-:Y:S01]  /*10020*/  IMAD.MOV.U32 R2, RZ, RZ, R8 ;  /* 0x000000ffff027224 */ /* 0x000fe200078e0008 */
[----:B------:R-:W-:-:S07]  /*10030*/  MOV R3, R9 ;  /* 0x0000000900037202 */ /* 0x000fce0000000f00 */
.L_x_1742:
[----:B------:R-:W-:-:S04]  /*10040*/  IADD3 R121, P0, PT, -R2, R121, RZ ;  /* 0x0000007902797210 */ /* 0x000fc80007f1e1ff */
[----:B------:R-:W-:Y:S01]  /*10050*/  IADD3 R5, P1, PT, -R121, R46, RZ ;  /* 0x0000002e79057210 */ /* 0x000fe20007f3e1ff */
[----:B------:R-:W-:-:S03]  /*10060*/  IMAD.X R120, R19, 0x1, ~R3, P0 ;  /* 0x0000000113787824 */ /* 0x000fc600000e0e03 */
[----:B------:R-:W-:Y:S02]  /*10070*/  ISETP.LT.U32.AND P0, PT, R134, R5, PT ;  /* 0x000000058600720c */ /* 0x000fe40003f01070 */
[----:B------:R-:W-:-:S04]  /*10080*/  IADD3.X R3, PT, PT, ~R120, R0, RZ, P1, !PT ;  /* 0x0000000078037210 */ /* 0x000fc80000ffe5ff */
[----:B------:R-:W-:-:S04]  /*10090*/  ISETP.LT.AND.EX P0, PT, R122, R3, PT, P0 ;  /* 0x000000037a00720c */ /* 0x000fc80003f01300 */
[----:B------:R-:W-:-:S09]  /*100a0*/  SEL R2, R134, R5, P0 ;  /* 0x0000000586027207 */ /* 0x000fd20000000000 */
.L_x_1608:
[----:B------:R-:W-:Y:S01]  /*100b0*/  ISETP.GE.U32.AND P0, PT, R121, R46, PT ;  /* 0x0000002e7900720c */ /* 0x000fe20003f06070 */
[----:B------:R-:W-:Y:S01]  /*100c0*/  IMAD.MOV.U32 R133, RZ, RZ, RZ ;  /* 0x000000ffff857224 */ /* 0x000fe200078e00ff */
[----:B------:R-:W-:Y:S02]  /*100d0*/  ISETP.EQ.AND P2, PT, R134, R2, PT ;  /* 0x000000028600720c */ /* 0x000fe40003f42270 */
[----:B------:R-:W-:-:S04]  /*100e0*/  ISETP.GE.AND.EX P0, PT, R120, R0, PT, P0 ;  /* 0x000000007800720c */ /* 0x000fc80003f06300 */
[----:B------:R-:W-:-:S09]  /*100f0*/  PLOP3.LUT P1, PT, P0, PT, PT, 0x8, 0x80 ;  /* 0x000000000080781c */ /* 0x000fd2000072e170 */
[----:B------:R-:W-:Y:S05]  /*10100*/  @!P0 BRA P2, `(.L_x_1743) ;  /* 0xffffff0c00508947 */ /* 0x000fea000103ffff */
.L_x_1597:
[----:B------:R-:W-:Y:S05]  /*10110*/  @!P1 EXIT ;  /* 0x000000000000994d */ /* 0x000fea0003800000 */
        /* <DEDUP_REMOVED lines=24> */
[----:B------:R-:W-:Y:S01]  /*102a0*/  @!P2 LOP3.LUT R0, RZ, R4, RZ, 0x33, !PT ;  /* 0x00000004ff00a212 */ /* 0x000fe200078e33ff */
[----:B------:R-:W-:Y:S06]  /*102b0*/  BRA `(.L_x_1745) ;  /* 0x0000000000187947 */ /* 0x000fec0003800000 */
.L_x_1744:
[----:B------:R-:W-:Y:S01]  /*102c0*/  IMAD.MOV.U32 R15, RZ, RZ, R4 ;  /* 0x000000ffff0f7224 */ /* 0x000fe200078e0004 */
[----:B------:R-:W-:Y:S01]  /*102d0*/  MOV R17, R5 ;  /* 0x0000000500117202 */ /* 0x000fe20000000f00 */
[----:B------:R-:W-:Y:S01]  /*102e0*/  IMAD.MOV.U32 R14, RZ, RZ, R121 ;  /* 0x000000ffff0e7224 */ /* 0x000fe200078e0079 */
[----:B------:R-:W-:-:S07]  /*102f0*/  MOV R18, 0x10310 ;  /* 0x0001031000127802 */ /* 0x000fce0000000f00 */
[----:B------:R-:W-:Y:S05]  /*10300*/  CALL.REL.NOINC `($__internal_48_$__cuda_sm20_div_s64) ;  /* 0x000000d800d87944 */ /* 0x000fea0003c00000 */
[----:B------:R-:W-:-:S07]  /*10310*/  MOV R0, R8 ;  /* 0x0000000800007202 */ /* 0x000fce0000000f00 */
.L_x_1745:
        /* <DEDUP_REMOVED lines=30> */
.L_x_1746:
[----:B------:R-:W-:Y:S01]  /*10500*/  MOV R15, R4 ;  /* 0x00000004000f7202 */ /* 0x000fe20000000f00 */
[----:B------:R-:W-:Y:S01]  /*10510*/  IMAD.MOV.U32 R14, RZ, RZ, R10 ;  /* 0x000000ffff0e7224 */ /* 0x000fe200078e000a */
[----:B------:R-:W-:-:S07]  /*10520*/  MOV R18, 0x10540 ;  /* 0x0001054000127802 */ /* 0x000fce0000000f00 */
[----:B------:R-:W-:Y:S05]  /*10530*/  CALL.REL.NOINC `($__internal_48_$__cuda_sm20_div_s64) ;  /* 0x000000d8004c7944 */ /* 0x000fea0003c00000 */
[----:B------:R-:W-:-:S07]  /*10540*/  MOV R3, R8 ;  /* 0x0000000800037202 */ /* 0x000fce0000000f00 */
.L_x_1747:
        /* <DEDUP_REMOVED lines=27> */
.L_x_1748:
[----:B------:R-:W-:Y:S01]  /*10700*/  MOV R15, R134 ;  /* 0x00000086000f7202 */ /* 0x000fe20000000f00 */
[----:B------:R-:W-:Y:S01]  /*10710*/  IMAD.MOV.U32 R17, RZ, RZ, R122 ;  /* 0x000000ffff117224 */ /* 0x000fe200078e007a */
[----:B------:R-:W-:-:S07]  /*10720*/  MOV R18, 0x10740 ;  /* 0x0001074000127802 */ /* 0x000fce0000000f00 */
[----:B------:R-:W-:Y:S05]  /*10730*/  CALL.REL.NOINC `($__internal_48_$__cuda_sm20_div_s64) ;  /* 0x000000d400cc7944 */ /* 0x000fea0003c00000 */
.L_x_1749:
        /* <DEDUP_REMOVED lines=18> */
[----:B------:R-:W-:Y:S01]  /*10860*/  IMAD.SHL.U32 R10, R8, 0x80, RZ ;  /* 0x00000080080a7824 */ /* 0x000fe200078e00ff */
        /* <DEDUP_REMOVED lines=9> */
.L_x_1750:
[----:B------:R-:W1:Y:S01]  /*10900*/  LDC R12, c[0x0][0x3c8] ;  /* 0x0000f200ff0c7b82 */ /* 0x000e620000000800 */
[----:B------:R-:W-:Y:S01]  /*10910*/  IMAD.MOV.U32 R4, RZ, RZ, RZ ;  /* 0x000000ffff047224 */ /* 0x000fe200078e00ff */
[----:B------:R-:W-:Y:S01]  /*10920*/  IABS R10, R3 ;  /* 0x00000003000a7213 */ /* 0x000fe20000000000 */
[----:B------:R-:W-:Y:S01]  /*10930*/  IMAD R7, R8, 0x80, R7 ;  /* 0x0000008008077824 */ /* 0x000fe200078e0207 */
[----:B------:R-:W2:Y:S01]  /*10940*/  LDCU UR4, c[0x0][0x3b4] ;  /* 0x00007680ff0477ac */ /* 0x000ea20008000800 */
[----:B------:R-:W-:Y:S01]  /*10950*/  ISETP.GE.AND P4, PT, R133, R2, PT ;  /* 0x000000028500720c */ /* 0x000fe20003f86270 */
[----:B------:R-:W-:Y:S01]  /*10960*/  IMAD.SHL.U32 R8, R0, 0x80, RZ ;  /* 0x0000008000087824 */ /* 0x000fe200078e00ff */
[----:B------:R-:W-:Y:S01]  /*10970*/  CS2R R196, SRZ ;  /* 0x0000000000c47805 */ /* 0x000fe2000001ff00 */
[----:B------:R-:W3:Y:S01]  /*10980*/  LDC.64 R208, c[0x0][0x388] ;  /* 0x0000e200ffd07b82 */ /* 0x000ee20000000a00 */
[----:B------:R-:W-:Y:S01]  /*10990*/  IMAD R7, R7, 0x24, R6 ;  /* 0x0000002407077824 */ /* 0x000fe200078e0206 */
[----:B------:R-:W-:Y:S01]  /*109a0*/  SHF.L.U32 R6, R125, 0x4, RZ ;  /* 0x000000047d067819 */ /* 0x000fe200000006ff */
[----:B------:R-:W-:Y:S01]  /*109b0*/  IMAD.MOV.U32 R200, RZ, RZ, RZ ;  /* 0x000000ffffc87224 */ /* 0x000fe200078e00ff */
[----:B------:R-:W-:-:S02]  /*109c0*/  MOV R204, RZ ;  /* 0x000000ff00cc7202 */ /* 0x000fc40000000f00 */
[----:B------:R-:W-:Y:S02]  /*109d0*/  CS2R R182, SRZ ;  /* 0x0000000000b67805 */ /* 0x000fe4000001ff00 */
[----:B------:R-:W-:Y:S02]  /*109e0*/  MOV R198, RZ ;  /* 0x000000ff00c67202 */ /* 0x000fe40000000f00 */
[----:B------:R-:W-:Y:S02]  /*109f0*/  CS2R R180, SRZ ;  /* 0x0000000000b47805 */ /* 0x000fe4000001ff00 */
[----:B------:R-:W-:Y:S02]  /*10a00*/  CS2R R178, SRZ ;  /* 0x0000000000b27805 */ /* 0x000fe4000001ff00 */
[----:B------:R-:W-:Y:S02]  /*10a10*/  CS2R R194, SRZ ;  /* 0x0000000000c27805 */ /* 0x000fe4000001ff00 */
[----:B------:R-:W-:Y:S01]  /*10a20*/  CS2R R176, SRZ ;  /* 0x0000000000b07805 */ /* 0x000fe2000001ff00 */
[----:B------:R-:W-:Y:S01]  /*10a30*/  IMAD.MOV.U32 R193, RZ, RZ, RZ ;  /* 0x000000ffffc17224 */ /* 0x000fe200078e00ff */
[----:B------:R-:W-:-:S02]  /*10a40*/  CS2R R174, SRZ ;  /* 0x0000000000ae7805 */ /* 0x000fc4000001ff00 */
[----:B------:R-:W-:Y:S02]  /*10a50*/  MOV R190, RZ ;  /* 0x000000ff00be7202 */ /* 0x000fe40000000f00 */
[----:B------:R-:W-:Y:S02]  /*10a60*/  CS2R R186, SRZ ;  /* 0x0000000000ba7805 */ /* 0x000fe4000001ff00 */
[----:B------:R-:W-:Y:S02]  /*10a70*/  CS2R R188, SRZ ;  /* 0x0000000000bc7805 */ /* 0x000fe4000001ff00 */
[-C--:B-1----:R-:W-:Y:S02]  /*10a80*/  IABS R14, R12.reuse ;  /* 0x0000000c000e7213 */ /* 0x082fe40000000000 */
[----:B------:R-:W-:Y:S02]  /*10a90*/  CS2R R184, SRZ ;  /* 0x0000000000b87805 */ /* 0x000fe4000001ff00 */
[----:B------:R-:W-:-:S02]  /*10aa0*/  LOP3.LUT R3, R3, R12, RZ, 0x3c, !PT ;  /* 0x0000000c03037212 */ /* 0x000fc400078e3cff */
[----:B------:R-:W-:Y:S01]  /*10ab0*/  CS2R R170, SRZ ;  /* 0x0000000000aa7805 */ /* 0x000fe2000001ff00 */
[----:B------:R-:W1:Y:S01]  /*10ac0*/  I2F.RP R9, R14 ;  /* 0x0000000e00097306 */ /* 0x000e620000209400 */
[----:B------:R-:W-:Y:S02]  /*10ad0*/  CS2R R172, SRZ ;  /* 0x0000000000ac7805 */ /* 0x000fe4000001ff00 */
[----:B------:R-:W-:Y:S02]  /*10ae0*/  ISETP.GE.AND P2, PT, R3, RZ, PT ;  /* 0x000000ff0300720c */ /* 0x000fe40003f46270 */
[----:B------:R-:W-:Y:S01]  /*10af0*/  CS2R R168, SRZ ;  /* 0x0000000000a87805 */ /* 0x000fe2000001ff00 */
[----:B---3--:R-:W-:Y:S01]  /*10b00*/  IMAD.WIDE R208, R7, 0x4, R208 ;  /* 0x0000000407d07825 */ /* 0x008fe200078e02d0 */
[----:B------:R-:W-:Y:S02]  /*10b10*/  LOP3.LUT R7, R6, 0x3fe0, RZ, 0xc0, !PT ;  /* 0x00003fe006077812 */ /* 0x000fe400078ec0ff */
[----:B------:R-:W-:-:S02]  /*10b20*/  CS2R R38, SRZ ;  /* 0x0000000000267805 */ /* 0x000fc4000001ff00 */
[C---:B------:R-:W-:Y:S01]  /*10b30*/  SHF.L.U32 R3, R124.reuse, 0x3, RZ ;  /* 0x000000037c037819 */ /* 0x040fe200000006ff */
[----:B------:R-:W-:Y:S01]  /*10b40*/  IMAD.MOV.U32 R167, RZ, RZ, RZ ;  /* 0x000000ffffa77224 */ /* 0x000fe200078e00ff */
[----:B------:R-:W-:Y:S01]  /*10b50*/  LEA.HI R6, R124, R7, RZ, 0x1e ;  /* 0x000000077c067211 */ /* 0x000fe200078ff0ff */
[----:B------:R-:W-:Y:S01]  /*10b60*/  IMAD.MOV.U32 R0, RZ, RZ, RZ ;  /* 0x000000ffff007224 */ /* 0x000fe200078e00ff */
[----:B------:R-:W-:Y:S02]  /*10b70*/  LOP3.LUT R7, RZ, R8, RZ, 0x33, !PT ;  /* 0x00000008ff077212 */ /* 0x000fe400078e33ff */
[----:B------:R-:W-:Y:S02]  /*10b80*/  CS2R R118, SRZ ;  /* 0x0000000000767805 */ /* 0x000fe4000001ff00 */
[----:B------:R-:W-:Y:S02]  /*10b90*/  LOP3.LUT R3, R3, 0x18, RZ, 0xc0, !PT ;  /* 0x0000001803037812 */ /* 0x000fe400078ec0ff */
[----:B------:R-:W-:Y:S01]  /*10ba0*/  CS2R R116, SRZ ;  /* 0x0000000000747805 */ /* 0x000fe2000001ff00 */
[----:B-1----:R-:W1:Y:S01]  /*10bb0*/  MUFU.RCP R9, R9 ;  /* 0x0000000900097308 */ /* 0x002e620000001000 */
[----:B--2---:R-:W-:Y:S01]  /*10bc0*/  VIADD R30, R7, UR4 ;  /* 0x00000004071e7c36 */ /* 0x004fe20008000000 */
[----:B------:R-:W-:Y:S01]  /*10bd0*/  LOP3.LUT R138, R3, 0x20, R138, 0xf8, !PT ;  /* 0x00000020038a7812 */ /* 0x000fe200078ef88a */
[----:B------:R-:W-:Y:S01]  /*10be0*/  IMAD.MOV.U32 R3, RZ, RZ, RZ ;  /* 0x000000ffff037224 */ /* 0x000fe200078e00ff */
[----:B------:R-:W-:-:S02]  /*10bf0*/  MOV R37, RZ ;  /* 0x000000ff00257202 */ /* 0x000fc40000000f00 */
[----:B------:R-:W-:Y:S02]  /*10c00*/  CS2R R114, SRZ ;  /* 0x0000000000727805 */ /* 0x000fe4000001ff00 */
[----:B------:R-:W-:Y:S02]  /*10c10*/  MOV R34, RZ ;  /* 0x000000ff00227202 */ /* 0x000fe40000000f00 */
[----:B------:R-:W-:Y:S02]  /*10c20*/  CS2R R112, SRZ ;  /* 0x0000000000707805 */ /* 0x000fe4000001ff00 */
[----:B------:R-:W-:Y:S02]  /*10c30*/  CS2R R120, SRZ ;  /* 0x0000000000787805 */ /* 0x000fe4000001ff00 */
[----:B------:R-:W-:Y:S01]  /*10c40*/  CS2R R106, SRZ ;  /* 0x00000000006a7805 */ /* 0x000fe2000001ff00 */
[----:B------:R-:W-:Y:S01]  /*10c50*/  IMAD.MOV.U32 R126, RZ, RZ, RZ ;  /* 0x000000ffff7e7224 */ /* 0x000fe200078e00ff */
[----:B------:R-:W-:-:S02]  /*10c60*/  CS2R R104, SRZ ;  /* 0x0000000000687805 */ /* 0x000fc4000001ff00 */
[----:B------:R-:W-:Y:S02]  /*10c70*/  MOV R122, RZ ;  /* 0x000000ff007a7202 */ /* 0x000fe40000000f00 */
[----:B------:R-:W-:Y:S01]  /*10c80*/  CS2R R140, SRZ ;  /* 0x00000000008c7805 */ /* 0x000fe2000001ff00 */
[----:B------:R-:W-:Y:S01]  /*10c90*/  IMAD.MOV.U32 R139, RZ, RZ, RZ ;  /* 0x000000ffff8b7224 */ /* 0x000fe200078e00ff */
[----:B0-----:R-:W-:Y:S02]  /*10ca0*/  CS2R R134, SRZ ;  /* 0x0000000000867805 */ /* 0x001fe4000001ff00 */
[----:B------:R-:W-:Y:S01]  /*10cb0*/  ISETP.GT.U32.AND P3, PT, R6, 0x68, PT ;  /* 0x000000680600780c */ /* 0x000fe20003f64070 */
[----:B-1----:R-:W-:Y:S01]  /*10cc0*/  VIADD R11, R9, 0xffffffe ;  /* 0x0ffffffe090b7836 */ /* 0x002fe20000000000 */
[----:B------:R-:W-:Y:S02]  /*10cd0*/  MOV R132, RZ ;  /* 0x000000ff00847202 */ /* 0x000fe40000000f00 */
[----:B------:R-:W-:Y:S01]  /*10ce0*/  CS2R R130, SRZ ;  /* 0x0000000000827805 */ /* 0x000fe2000001ff00 */
[----:B------:R-:W0:Y:S02]  /*10cf0*/  F2I.FTZ.U32.TRUNC.NTZ R5, R11 ;  /* 0x0000000b00057305 */ /* 0x000e24000021f000 */
[----:B0-----:R-:W-:-:S05]  /*10d00*/  IADD3 R13, PT, PT, RZ, -R5, RZ ;  /* 0x80000005ff0d7210 */ /* 0x001fca0007ffe0ff */
        /* <DEDUP_REMOVED lines=12> */
[----:B------:R-:W-:-:S03]  /*10dd0*/  ISETP.GT.U32.AND P0, PT, R6, 0x80, PT ;  /* 0x000000800600780c */ /* 0x000fc60003f04070 */
[----:B------:R-:W-:Y:S01]  /*10de0*/  IMAD.MOV.U32 R10, RZ, RZ, R4 ;  /* 0x000000ffff0a7224 */ /* 0x000fe200078e0004 */
[----:B------:R-:W-:-:S04]  /*10df0*/  CS2R R4, SRZ ;  /* 0x0000000000047805 */ /* 0x000fc8000001ff00 */
[----:B------:R-:W-:Y:S02]  /*10e00*/  @!P2 IADD3 R10, PT, PT, -R10, RZ, RZ ;  /* 0x000000ff0a0aa210 */ /* 0x000fe40007ffe1ff */
[----:B------:R-:W-:Y:S02]  /*10e10*/  @!P1 LOP3.LUT R10, RZ, R12, RZ, 0x33, !PT ;  /* 0x0000000cff0a9212 */ /* 0x000fe400078e33ff */
[C---:B------:R-:W-:Y:S02]  /*10e20*/  ISETP.GT.U32.AND P1, PT, R6.reuse, 0x78, PT ;  /* 0x000000780600780c */ /* 0x040fe40003f24070 */
[----:B------:R-:W-:Y:S01]  /*10e30*/  ISETP.GT.U32.AND P2, PT, R6, 0x70, PT ;  /* 0x000000700600780c */ /* 0x000fe20003f44070 */
[----:B------:R-:W-:-:S12]  /*10e40*/  @P4 BRA `(.L_x_1751) ;  /* 0x000000ac00004947 */ /* 0x000fd80003800000 */
[----:B------:R-:W0:Y:S01]  /*10e50*/  S2R R9, SR_CgaCtaId ;  /* 0x0000000000097919 */ /* 0x000e220000008800 */
[----:B------:R-:W1:Y:S01]  /*10e60*/  LDCU UR4, c[0x0][0x3bc] ;  /* 0x00007780ff0477ac */ /* 0x000e620008000800 */
[----:B------:R-:W2:Y:S01]  /*10e70*/  LDC R22, c[0x0][0x3c0] ;  /* 0x0000f000ff167b82 */ /* 0x000ea20000000800 */
[----:B------:R-:W-:Y:S01]  /*10e80*/  SHF.L.U32 R23, R125, 0x2, RZ ;  /* 0x000000027d177819 */ /* 0x000fe200000006ff */
[----:B------:R-:W-:Y:S01]  /*10e90*/  IMAD.MOV.U32 R197, RZ, RZ, RZ ;  /* 0x000000ffffc57224 */ /* 0x000fe200078e00ff */
[----:B------:R-:W3:Y:S01]  /*10ea0*/  LDCU UR5, c[0x0][0x3d0] ;  /* 0x00007a00ff0577ac */ /* 0x000ee20008000800 */
[----:B------:R-:W-:Y:S02]  /*10eb0*/  MOV R136, 0x400 ;  /* 0x0000040000887802 */ /* 0x000fe40000000f00 */
[C---:B------:R-:W-:Y:S02]  /*10ec0*/  LEA.HI R29, R124.reuse, R23, RZ, 0x1d ;  /* 0x000000177c1d7211 */ /* 0x040fe400078fe8ff */
[----:B------:R-:W4:Y:S01]  /*10ed0*/  LDC.64 R206, c[0x0][0x380] ;  /* 0x0000e000ffce7b82 */ /* 0x000f220000000a00 */
[----:B------:R-:W-:-:S02]  /*10ee0*/  LOP3.LUT R25, R124, 0x7, RZ, 0xc0, !PT ;  /* 0x000000077c197812 */ /* 0x000fc400078ec0ff */
[C---:B------:R-:W-:Y:S02]  /*10ef0*/  VIMNMX R26, PT, PT, R29.reuse, R30, PT ;  /* 0x0000001e1d1a7248 */ /* 0x040fe40003fe0100 */
[C-C-:B------:R-:W-:Y:S02]  /*10f00*/  VIADDMNMX R27, R29.reuse, 0x20, R30.reuse, PT ;  /* 0x000000201d1b7846 */ /* 0x140fe4000380011e */
[C-C-:B------:R-:W-:Y:S01]  /*10f10*/  VIADDMNMX R28, R29.reuse, 0x40, R30.reuse, PT ;  /* 0x000000401d1c7846 */ /* 0x140fe2000380011e */
[----:B------:R-:W-:Y:S01]  /*10f20*/  IMAD R31, R26, 0x4c, R25 ;  /* 0x0000004c1a1f7824 */ /* 0x000fe200078e0219 */
[--C-:B------:R-:W-:Y:S01]  /*10f30*/  VIADDMNMX R29, R29, 0x60, R30.reuse, PT ;  /* 0x000000601d1d7846 */ /* 0x100fe2000380011e */
[----:B-1----:R-:W-:Y:S01]  /*10f40*/  IMAD R7, R8, UR4, R133 ;  /* 0x0000000408077c24 */ /* 0x002fe2000f8e0285 */
[--C-:B------:R-:W-:Y:S01]  /*10f50*/  VIADDMNMX R11, R125, 0x10, R30.reuse, PT ;  /* 0x000000107d0b7846 */ /* 0x100fe2000380011e */
[--C-:B------:R-:W-:Y:S01]  /*10f60*/  IMAD R33, R27, 0x4c, R25.reuse ;  /* 0x0000004c1b217824 */ /* 0x100fe200078e0219 */
[C-C-:B------:R-:W-:Y:S01]  /*10f70*/  VIADDMNMX R12, R125.reuse, 0x18, R30.reuse, PT ;  /* 0x000000187d0c7846 */ /* 0x140fe2000380011e */
[--C-:B------:R-:W-:Y:S01]  /*10f80*/  IMAD R35, R28, 0x4c, R25.reuse ;  /* 0x0000004c1c237824 */ /* 0x100fe200078e0219 */
[--C-:B------:R-:W-:Y:S01]  /*10f90*/  VIADDMNMX R13, R125, 0x20, R30.reuse, PT ;  /* 0x000000207d0d7846 */ /* 0x100fe2000380011e */
[----:B------:R-:W-:Y:S01]  /*10fa0*/  IMAD R41, R29, 0x4c, R25 ;  /* 0x0000004c1d297824 */ /* 0x000fe200078e0219 */
[C-C-:B------:R-:W-:Y:S01]  /*10fb0*/  VIADDMNMX R14, R125.reuse, 0x28, R30.reuse, PT ;  /* 0x000000287d0e7846 */ /* 0x140fe2000380011e */
[----:B---3--:R-:W-:Y:S01]  /*10fc0*/  IMAD R7, R10, UR5, R7 ;  /* 0x000000050a077c24 */ /* 0x008fe2000f8e0207 */
[----:B------:R-:W-:-:S02]  /*10fd0*/  VIADDMNMX R10, R125, 0x8, R30, PT ;  /* 0x000000087d0a7846 */ /* 0x000fc4000380011e */
[--C-:B------:R-:W-:Y:S02]  /*10fe0*/  VIADDMNMX R15, R125, 0x30, R30.reuse, PT ;  /* 0x000000307d0f7846 */ /* 0x100fe4000380011e */
[----:B0-----:R-:W-:Y:S02]  /*10ff0*/  LEA R136, R9, R136, 0x18 ;  /* 0x0000008809887211 */ /* 0x001fe400078ec0ff */
[----:B------:R-:W-:Y:S02]  /*11000*/  VIMNMX R9, PT, PT, R30, R125, PT ;  /* 0x0000007d1e097248 */ /* 0x000fe40003fe0100 */
[----:B------:R-:W-:Y:S01]  /*11010*/  VIADDMNMX R16, R125, 0x38, R30, PT ;  /* 0x000000387d107846 */ /* 0x000fe2000380011e */
[----:B------:R-:W-:Y:S01]  /*11020*/  IMAD R32, R33, 0x4, R136 ;  /* 0x0000000421207824 */ /* 0x000fe200078e0288 */
[----:B------:R-:W-:Y:S01]  /*11030*/  VIADDMNMX R17, R125, 0x40, R30, PT ;  /* 0x000000407d117846 */ /* 0x000fe2000380011e */
[----:B------:R-:W-:Y:S01]  /*11040*/  IMAD R8, R41, 0x4, R136 ;  /* 0x0000000429087824 */ /* 0x000fe200078e0288 */
[----:B------:R-:W-:-:S02]  /*11050*/  VIADDMNMX R18, R125, 0x48, R30, PT ;  /* 0x000000487d127846 */ /* 0x000fc4000380011e */
[C-C-:B------:R-:W-:Y:S02]  /*11060*/  VIADDMNMX R19, R125.reuse, 0x50, R30.reuse, PT ;  /* 0x000000507d137846 */ /* 0x140fe4000380011e */
[C-C-:B------:R-:W-:Y:S02]  /*11070*/  VIADDMNMX R20, R125.reuse, 0x58, R30.reuse, PT ;  /* 0x000000587d147846 */ /* 0x140fe4000380011e */
[C-C-:B------:R-:W-:Y:S02]  /*11080*/  VIADDMNMX R21, R125.reuse, 0x60, R30.reuse, PT ;  /* 0x000000607d157846 */ /* 0x140fe4000380011e */
[C-C-:B------:R-:W-:Y:S02]  /*11090*/  VIADDMNMX R23, R125.reuse, 0x68, R30.reuse, PT ;  /* 0x000000687d177846 */ /* 0x140fe4000380011e */
[C-C-:B------:R-:W-:Y:S02]  /*110a0*/  VIADDMNMX R24, R125.reuse, 0x70, R30.reuse, PT ;  /* 0x000000707d187846 */ /* 0x140fe4000380011e */
[----:B------:R-:W-:-:S02]  /*110b0*/  VIADDMNMX R30, R125, 0x78, R30, PT ;  /* 0x000000787d1e7846 */ /* 0x000fc4000380011e */
[-C--:B------:R-:W-:Y:S02]  /*110c0*/  LEA R31, R31, R136.reuse, 0x2 ;  /* 0x000000881f1f7211 */ /* 0x080fe400078e10ff */
[----:B--2---:R-:W-:-:S07]  /*110d0*/  LEA R33, R35, R136, 0x2 ;  /* 0x0000008823217211 */ /* 0x004fce00078e10ff */
.L_x_1752:
[----:B------:R-:W-:Y:S01]  /*110e0*/  LOP3.LUT R47, R124, 0x3, RZ, 0xc0, !PT ;  /* 0x000000037c2f7812 */ /* 0x000fe200078ec0ff */
[----:B------:R-:W-:Y:S01]  /*110f0*/  IMAD R40, R9, UR4, RZ ;  /* 0x0000000409287c24 */ /* 0x000fe2000f8e02ff */
[----:B------:R-:W-:Y:S02]  /*11100*/  SHF.R.U32.HI R36, RZ, 0x2, R124 ;  /* 0x00000002ff247819 */ /* 0x000fe4000001167c */
[----:B------:R-:W-:Y:S01]  /*11110*/  SHF.R.S32.HI R35, RZ, 0x1f, R7 ;  /* 0x0000001fff237819 */ /* 0x000fe20000011407 */
[----:B----4-:R-:W-:Y:S01]  /*11120*/  IMAD.WIDE.U32 R44, R47, 0x4, R206 ;  /* 0x000000042f2c7825 */ /* 0x010fe200078e00ce */
[--C-:B------:R-:W-:Y:S02]  /*11130*/  SHF.R.S32.HI R42, RZ, 0x1f, R40.reuse ;  /* 0x0000001fff2a7819 */ /* 0x100fe40000011428 */
[----:B------:R-:W-:Y:S02]  /*11140*/  IADD3 R41, P4, P5, R7, R36, R40 ;  /* 0x0000002407297210 */ /* 0x000fe40007d9e028 */
[----:B------:R-:W-:-:S02]  /*11150*/  IADD3 R54, P6, PT, R44, 0x4, RZ ;  /* 0x000000042c367810 */ /* 0x000fc40007fde0ff */
[----:B------:R-:W-:Y:S02]  /*11160*/  IADD3.X R42, PT, PT, R35, RZ, R42, P4, P5 ;  /* 0x000000ff232a7210 */ /* 0x000fe400027ea42a */
[----:B------:R-:W-:-:S03]  /*11170*/  IADD3.X R55, PT, PT, RZ, R45, RZ, P6, !PT ;  /* 0x0000002dff377210 */ /* 0x000fc600037fe4ff */
[----:B------:R-:W-:Y:S02]  /*11180*/  IMAD R43, R42, 0x12, RZ ;  /* 0x000000122a2b7824 */ /* 0x000fe400078e02ff */
[----:B------:R-:W-:-:S04]  /*11190*/  IMAD.WIDE.U32 R40, R41, 0x12, R54 ;  /* 0x0000001229287825 */ /* 0x000fc800078e0036 */
[----:B------:R-:W-:Y:S02]  /*111a0*/  IMAD.IADD R41, R41, 0x1, R43 ;  /* 0x0000000129297824 */ /* 0x000fe400078e022b */
[----:B------:R-:W-:-:S03]  /*111b0*/  IMAD R42, R10, UR4, RZ ;  /* 0x000000040a2a7c24 */ /* 0x000fc6000f8e02ff */
[----:B------:R-:W2:Y:S02]  /*111c0*/  LDG.E.U16.CONSTANT R78, desc[UR6][R40.64+-0x2] ;  /* 0xfffffe06284e7981 */ /* 0x000ea4000c1e9500 */
[--C-:B------:R-:W-:Y:S02]  /*111d0*/  SHF.R.S32.HI R44, RZ, 0x1f, R42.reuse ;  /* 0x0000001fff2c7819 */ /* 0x100fe4000001142a */
[----:B------:R0:W2:Y:S01]  /*111e0*/  LDG.E.U16.CONSTANT R79, desc[UR6][R40.64] ;  /* 0x00000006284f7981 */ /* 0x0000a2000c1e9500 */
[----:B------:R-:W-:-:S04]  /*111f0*/  IADD3 R43, P4, P5, R7, R36, R42 ;  /* 0x00000024072b7210 */ /* 0x000fc80007d9e02a */
[----:B------:R-:W-:Y:S01]  /*11200*/  IADD3.X R44, PT, PT, R35, RZ, R44, P4, P5 ;  /* 0x000000ff232c7210 */ /* 0x000fe200027ea42c */
[----:B------:R-:W-:-:S04]  /*11210*/  IMAD.WIDE.U32 R42, R43, 0x12, R54 ;  /* 0x000000122b2a7825 */ /* 0x000fc800078e0036 */
[----:B------:R-:W-:-:S05]  /*11220*/  IMAD R45, R44, 0x12, RZ ;  /* 0x000000122c2d7824 */ /* 0x000fca00078e02ff */
[----:B------:R-:W-:Y:S01]  /*11230*/  IADD3 R43, PT, PT, R43, R45, RZ ;  /* 0x0000002d2b2b7210 */ /* 0x000fe20007ffe0ff */
[----:B------:R-:W-:-:S04]  /*11240*/  IMAD R44, R11, UR4, RZ ;  /* 0x000000040b2c7c24 */ /* 0x000fc8000f8e02ff */
[----:B------:R-:W3:Y:S04]  /*11250*/  LDG.E.U16.CONSTANT R73, desc[UR6][R42.64+-0x2] ;  /* 0xfffffe062a497981 */ /* 0x000ee8000c1e9500 */
[----:B------:R1:W3:Y:S01]  /*11260*/  LDG.E.U16.CONSTANT R72, desc[UR6][R42.64] ;  /* 0x000000062a487981 */ /* 0x0002e2000c1e9500 */
[--C-:B------:R-:W-:Y:S02]  /*11270*/  SHF.R.S32.HI R46, RZ, 0x1f, R44.reuse ;  /* 0x0000001fff2e7819 */ /* 0x100fe4000001142c */
[----:B0-----:R-:W-:-:S04]  /*11280*/  IADD3 R41, P4, P5, R7, R36, R44 ;  /* 0x0000002407297210 */ /* 0x001fc80007d9e02c */
[----:B------:R-:W-:Y:S01]  /*11290*/  IADD3.X R46, PT, PT, R35, RZ, R46, P4, P5 ;  /* 0x000000ff232e7210 */ /* 0x000fe200027ea42e */
[----:B------:R-:W-:-:S04]  /*112a0*/  IMAD.WIDE.U32 R40, R41, 0x12, R54 ;  /* 0x0000001229287825 */ /* 0x000fc800078e0036 */
[----:B------:R-:W-:Y:S02]  /*112b0*/  IMAD R45, R46, 0x12, RZ ;  /* 0x000000122e2d7824 */ /* 0x000fe400078e02ff */
[----:B------:R-:W-:Y:S02]  /*112c0*/  IMAD R44, R12, UR4, RZ ;  /* 0x000000040c2c7c24 */ /* 0x000fe4000f8e02ff */
[----:B------:R-:W-:-:S03]  /*112d0*/  IMAD.IADD R41, R41, 0x1, R45 ;  /* 0x0000000129297824 */ /* 0x000fc600078e022d */
[--C-:B-1----:R-:W-:Y:S02]  /*112e0*/  SHF.R.S32.HI R42, RZ, 0x1f, R44.reuse ;  /* 0x0000001fff2a7819 */ /* 0x102fe4000001142c */
[----:B------:R-:W-:Y:S01]  /*112f0*/  IADD3 R43, P4, P5, R7, R36, R44 ;  /* 0x00000024072b7210 */ /* 0x000fe20007d9e02c */
[----:B------:R-:W4:Y:S03]  /*11300*/  LDG.E.U16.CONSTANT R62, desc[UR6][R40.64+-0x2] ;  /* 0xfffffe06283e7981 */ /* 0x000f26000c1e9500 */
[----:B------:R-:W-:Y:S01]  /*11310*/  IADD3.X R42, PT, PT, R35, RZ, R42, P4, P5 ;  /* 0x000000ff232a7210 */ /* 0x000fe200027ea42a */
[----:B------:R0:W4:Y:S04]  /*11320*/  LDG.E.U16.CONSTANT R67, desc[UR6][R40.64] ;  /* 0x0000000628437981 */ /* 0x000128000c1e9500 */
[----:B------:R-:W-:-:S02]  /*11330*/  IMAD R45, R42, 0x12, RZ ;  /* 0x000000122a2d7824 */ /* 0x000fc400078e02ff */
[----:B------:R-:W-:-:S05]  /*11340*/  IMAD.WIDE.U32 R42, R43, 0x12, R54 ;  /* 0x000000122b2a7825 */ /* 0x000fca00078e0036 */
[----:B------:R-:W-:Y:S01]  /*11350*/  IADD3 R43, PT, PT, R43, R45, RZ ;  /* 0x0000002d2b2b7210 */ /* 0x000fe20007ffe0ff */
[----:B------:R-:W-:-:S04]  /*11360*/  IMAD R44, R13, UR4, RZ ;  /* 0x000000040d2c7c24 */ /* 0x000fc8000f8e02ff */
[----:B------:R-:W5:Y:S04]  /*11370*/  LDG.E.U16.CONSTANT R69, desc[UR6][R42.64+-0x2] ;  /* 0xfffffe062a457981 */ /* 0x000f68000c1e9500 */
[----:B------:R1:W5:Y:S01]  /*11380*/  LDG.E.U16.CONSTANT R66, desc[UR6][R42.64] ;  /* 0x000000062a427981 */ /* 0x000362000c1e9500 */
[--C-:B0-----:R-:W-:Y:S02]  /*11390*/  SHF.R.S32.HI R40, RZ, 0x1f, R44.reuse ;  /* 0x0000001fff287819 */ /* 0x101fe4000001142c */
[----:B------:R-:W-:-:S04]  /*113a0*/  IADD3 R45, P4, P5, R7, R36, R44 ;  /* 0x00000024072d7210 */ /* 0x000fc80007d9e02c */
[----:B------:R-:W-:Y:S01]  /*113b0*/  IADD3.X R41, PT, PT, R35, RZ, R40, P4, P5 ;  /* 0x000000ff23297210 */ /* 0x000fe200027ea428 */
[----:B------:R-:W-:Y:S02]  /*113c0*/  IMAD R40, R14, UR4, RZ ;  /* 0x000000040e287c24 */ /* 0x000fe4000f8e02ff */
[----:B------:R-:W-:-:S04]  /*113d0*/  IMAD.WIDE.U32 R44, R45, 0x12, R54 ;  /* 0x000000122d2c7825 */ /* 0x000fc800078e0036 */
[----:B------:R-:W-:Y:S01]  /*113e0*/  IMAD R49, R41, 0x12, RZ ;  /* 0x0000001229317824 */ /* 0x000fe200078e02ff */
[--C-:B------:R-:W-:Y:S02]  /*113f0*/  SHF.R.S32.HI R46, RZ, 0x1f, R40.reuse ;  /* 0x0000001fff2e7819 */ /* 0x100fe40000011428 */
[----:B------:R-:W-:Y:S01]  /*11400*/  IADD3 R41, P4, P5, R7, R36, R40 ;  /* 0x0000002407297210 */ /* 0x000fe20007d9e028 */
[----:B------:R-:W-:Y:S02]  /*11410*/  IMAD.IADD R45, R45, 0x1, R49 ;  /* 0x000000012d2d7824 */ /* 0x000fe400078e0231 */
[----:B-1----:R-:W-:Y:S01]  /*11420*/  IMAD R42, R29, UR4, RZ ;  /* 0x000000041d2a7c24 */ /* 0x002fe2000f8e02ff */
[----:B------:R-:W-:Y:S02]  /*11430*/  IADD3.X R46, PT, PT, R35, RZ, R46, P4, P5 ;  /* 0x000000ff232e7210 */ /* 0x000fe400027ea42e */
[----:B------:R-:W5:Y:S04]  /*11440*/  LDG.E.U16.CONSTANT R68, desc[UR6][R44.64+-0x2] ;  /* 0xfffffe062c447981 */ /* 0x000f68000c1e9500 */
[----:B------:R0:W5:Y:S01]  /*11450*/  LDG.E.U16.CONSTANT R63, desc[UR6][R44.64] ;  /* 0x000000062c3f7981 */ /* 0x000162000c1e9500 */
[----:B------:R-:W-:Y:S01]  /*11460*/  IMAD R43, R46, 0x12, RZ ;  /* 0x000000122e2b7824 */ /* 0x000fe200078e02ff */
[----:B------:R-:W-:Y:S01]  /*11470*/  SHF.R.S32.HI R84, RZ, 0x1f, R42 ;  /* 0x0000001fff547819 */ /* 0x000fe2000001142a */
[----:B------:R-:W-:Y:S01]  /*11480*/  IMAD R46, R28, UR4, RZ ;  /* 0x000000041c2e7c24 */ /* 0x000fe2000f8e02ff */
[----:B------:R-:W-:Y:S01]  /*11490*/  IADD3 R87, P4, P5, R7, R42, R25 ;  /* 0x0000002a07577210 */ /* 0x000fe20007d9e019 */
[----:B------:R-:W-:-:S03]  /*114a0*/  IMAD.WIDE.U32 R40, R41, 0x12, R54 ;  /* 0x0000001229287825 */ /* 0x000fc600078e0036 */
[----:B------:R-:W-:Y:S01]  /*114b0*/  IADD3.X R84, PT, PT, R35, R84, RZ, P4, P5 ;  /* 0x0000005423547210 */ /* 0x000fe200027ea4ff */
[----:B------:R-:W-:Y:S01]  /*114c0*/  IMAD R42, R27, UR4, RZ ;  /* 0x000000041b2a7c24 */ /* 0x000fe2000f8e02ff */
[----:B------:R-:W-:Y:S02]  /*114d0*/  SHF.R.S32.HI R86, RZ, 0x1f, R46 ;  /* 0x0000001fff567819 */ /* 0x000fe4000001142e */
[--C-:B------:R-:W-:Y:S02]  /*114e0*/  IADD3 R103, P4, P5, R7, R46, R25.reuse ;  /* 0x0000002e07677210 */ /* 0x100fe40007d9e019 */
[----:B------:R-:W-:Y:S01]  /*114f0*/  IADD3 R41, PT, PT, R41, R43, RZ ;  /* 0x0000002b29297210 */ /* 0x000fe20007ffe0ff */
[----:B------:R-:W-:Y:S01]  /*11500*/  IMAD R43, R15, UR4, RZ ;  /* 0x000000040f2b7c24 */ /* 0x000fe2000f8e02ff */
[----:B------:R-:W-:Y:S02]  /*11510*/  IADD3.X R86, PT, PT, R35, R86, RZ, P4, P5 ;  /* 0x0000005623567210 */ /* 0x000fe400027ea4ff */
[----:B0-----:R-:W-:Y:S01]  /*11520*/  SHF.R.S32.HI R44, RZ, 0x1f, R42 ;  /* 0x0000001fff2c7819 */ /* 0x001fe2000001142a */
[----:B------:R-:W5:Y:S01]  /*11530*/  LDG.E.U16.CONSTANT R71, desc[UR6][R40.64+-0x2] ;  /* 0xfffffe0628477981 */ /* 0x000f62000c1e9500 */
[----:B------:R-:W-:Y:S01]  /*11540*/  IADD3 R101, P4, P5, R7, R42, R25 ;  /* 0x0000002a07657210 */ /* 0x000fe20007d9e019 */
[----:B------:R-:W-:Y:S01]  /*11550*/  IMAD R42, R26, UR4, RZ ;  /* 0x000000041a2a7c24 */ /* 0x000fe2000f8e02ff */
[----:B------:R-:W-:Y:S01]  /*11560*/  SHF.R.S32.HI R48, RZ, 0x1f, R43 ;  /* 0x0000001fff307819 */ /* 0x000fe2000001142b */
[----:B------:R0:W5:Y:S01]  /*11570*/  LDG.E.U16.CONSTANT R70, desc[UR6][R40.64] ;  /* 0x0000000628467981 */ /* 0x000162000c1e9500 */
[----:B------:R-:W-:-:S02]  /*11580*/  IADD3.X R96, PT, PT, R35, R44, RZ, P4, P5 ;  /* 0x0000002c23607210 */ /* 0x000fc400027ea4ff */
[----:B------:R-:W-:Y:S01]  /*11590*/  IADD3 R45, P4, P5, R7, R36, R43 ;  /* 0x00000024072d7210 */ /* 0x000fe20007d9e02b */
[----:B------:R-:W-:Y:S01]  /*115a0*/  IMAD R43, R30, UR4, RZ ;  /* 0x000000041e2b7c24 */ /* 0x000fe2000f8e02ff */
[----:B------:R-:W-:Y:S02]  /*115b0*/  SHF.R.S32.HI R46, RZ, 0x1f, R42 ;  /* 0x0000001fff2e7819 */ /* 0x000fe4000001142a */
[----:B------:R-:W-:Y:S02]  /*115c0*/  IADD3.X R48, PT, PT, R35, RZ, R48, P4, P5 ;  /* 0x000000ff23307210 */ /* 0x000fe400027ea430 */
[----:B------:R-:W-:Y:S01]  /*115d0*/  IADD3 R99, P4, P5, R7, R42, R25 ;  /* 0x0000002a07637210 */ /* 0x000fe20007d9e019 */
[----:B------:R-:W-:Y:S01]  /*115e0*/  IMAD R42, R24, UR4, RZ ;  /* 0x00000004182a7c24 */ /* 0x000fe2000f8e02ff */
[----:B------:R-:W-:Y:S02]  /*115f0*/  SHF.R.S32.HI R88, RZ, 0x1f, R43 ;  /* 0x0000001fff587819 */ /* 0x000fe4000001142b */
[----:B------:R-:W-:-:S02]  /*11600*/  IADD3.X R94, PT, PT, R35, R46, RZ, P4, P5 ;  /* 0x0000002e235e7210 */ /* 0x000fc400027ea4ff */
[-C--:B------:R-:W-:Y:S01]  /*11610*/  IADD3 R97, P4, P5, R7, R36.reuse, R43 ;  /* 0x0000002407617210 */ /* 0x080fe20007d9e02b */
[----:B------:R-:W-:Y:S01]  /*11620*/  IMAD R43, R48, 0x12, RZ ;  /* 0x00000012302b7824 */ /* 0x000fe200078e02ff */
[----:B------:R-:W-:Y:S01]  /*11630*/  SHF.R.S32.HI R46, RZ, 0x1f, R42 ;  /* 0x0000001fff2e7819 */ /* 0x000fe2000001142a */
[----:B0-----:R-:W-:Y:S01]  /*11640*/  IMAD.WIDE.U32 R40, R45, 0x12, R54 ;  /* 0x000000122d287825 */ /* 0x001fe200078e0036 */
[----:B------:R-:W-:Y:S02]  /*11650*/  IADD3.X R88, PT, PT, R35, RZ, R88, P4, P5 ;  /* 0x000000ff23587210 */ /* 0x000fe400027ea458 */
[----:B------:R-:W-:Y:S01]  /*11660*/  IADD3 R95, P4, P5, R7, R36, R42 ;  /* 0x00000024075f7210 */ /* 0x000fe20007d9e02a */
[----:B------:R-:W-:Y:S01]  /*11670*/  IMAD R44, R16, UR4, RZ ;  /* 0x00000004102c7c24 */ /* 0x000fe2000f8e02ff */
[----:B------:R-:W-:Y:S01]  /*11680*/  LOP3.LUT R42, R125, 0x1, RZ, 0xc0, !PT ;  /* 0x000000017d2a7812 */ /* 0x000fe200078ec0ff */
[----:B------:R-:W-:Y:S01]  /*11690*/  IMAD.IADD R41, R41, 0x1, R43 ;  /* 0x0000000129297824 */ /* 0x000fe200078e022b */
[----:B------:R-:W-:-:S02]  /*116a0*/  IADD3.X R89, PT, PT, R35, RZ, R46, P4, P5 ;  /* 0x000000ff23597210 */ /* 0x000fc400027ea42e */
[----:B------:R-:W-:Y:S01]  /*116b0*/  ISETP.NE.U32.AND P4, PT, R42, 0x1, PT ;  /* 0x000000012a00780c */ /* 0x000fe20003f85070 */
[----:B------:R-:W-:Y:S01]  /*116c0*/  IMAD R42, R23, UR4, RZ ;  /* 0x00000004172a7c24 */ /* 0x000fe2000f8e02ff */
[--C-:B------:R-:W-:Y:S01]  /*116d0*/  SHF.R.S32.HI R48, RZ, 0x1f, R44.reuse ;  /* 0x0000001fff307819 */ /* 0x100fe2000001142c */
[----:B------:R-:W5:Y:S01]  /*116e0*/  LDG.E.U16.CONSTANT R74, desc[UR6][R40.64+-0x2] ;  /* 0xfffffe06284a7981 */ /* 0x000f62000c1e9500 */
[----:B------:R-:W-:-:S03]  /*116f0*/  IADD3 R45, P5, P6, R7, R36, R44 ;  /* 0x00000024072d7210 */ /* 0x000fc60007ebe02c */
[----:B------:R0:W5:Y:S01]  /*11700*/  LDG.E.U16.CONSTANT R75, desc[UR6][R40.64] ;  /* 0x00000006284b7981 */ /* 0x000162000c1e9500 */
[----:B------:R-:W-:Y:S01]  /*11710*/  IADD3.X R48, PT, PT, R35, RZ, R48, P5, P6 ;  /* 0x000000ff23307210 */ /* 0x000fe20002fec430 */
[----:B------:R-:W-:Y:S01]  /*11720*/  IMAD R43, R21, UR4, RZ ;  /* 0x00000004152b7c24 */ /* 0x000fe2000f8e02ff */
[--C-:B------:R-:W-:Y:S02]  /*11730*/  SHF.R.S32.HI R90, RZ, 0x1f, R42.reuse ;  /* 0x0000001fff5a7819 */ /* 0x100fe4000001142a */
[-C--:B------:R-:W-:Y:S01]  /*11740*/  IADD3 R59, P5, P6, R7, R36.reuse, R42 ;  /* 0x00000024073b7210 */ /* 0x080fe20007ebe02a */
[----:B------:R-:W-:Y:S01]  /*11750*/  IMAD R42, R20, UR4, RZ ;  /* 0x00000004142a7c24 */ /* 0x000fe2000f8e02ff */
[--C-:B------:R-:W-:Y:S02]  /*11760*/  SHF.R.S32.HI R46, RZ, 0x1f, R43.reuse ;  /* 0x0000001fff2e7819 */ /* 0x100fe4000001142b */
[----:B------:R-:W-:Y:S02]  /*11770*/  IADD3.X R90, PT, PT, R35, RZ, R90, P5, P6 ;  /* 0x000000ff235a7210 */ /* 0x000fe40002fec45a */
[----:B------:R-:W-:Y:S01]  /*11780*/  IADD3 R51, P5, P6, R7, R36, R43 ;  /* 0x0000002407337210 */ /* 0x000fe20007ebe02b */
[----:B------:R-:W-:Y:S01]  /*11790*/  IMAD R49, R48, 0x12, RZ ;  /* 0x0000001230317824 */ /* 0x000fe200078e02ff */
[----:B------:R-:W-:Y:S01]  /*117a0*/  SHF.R.S32.HI R48, RZ, 0x1f, R42 ;  /* 0x0000001fff307819 */ /* 0x000fe2000001142a */
[----:B------:R-:W-:Y:S01]  /*117b0*/  IMAD.WIDE.U32 R44, R45, 0x12, R54 ;  /* 0x000000122d2c7825 */ /* 0x000fe200078e0036 */
[----:B------:R-:W-:-:S02]  /*117c0*/  IADD3.X R93, PT, PT, R35, RZ, R46, P5, P6 ;  /* 0x000000ff235d7210 */ /* 0x000fc40002fec42e */
[-C--:B------:R-:W-:Y:S01]  /*117d0*/  IADD3 R57, P5, P6, R7, R36.reuse, R42 ;  /* 0x0000002407397210 */ /* 0x080fe20007ebe02a */
[----:B0-----:R-:W-:Y:S01]  /*117e0*/  IMAD R40, R19, UR4, RZ ;  /* 0x0000000413287c24 */ /* 0x001fe2000f8e02ff */
[----:B------:R-:W-:Y:S01]  /*117f0*/  IADD3 R45, PT, PT, R45, R49, RZ ;  /* 0x000000312d2d7210 */ /* 0x000fe20007ffe0ff */
[----:B------:R-:W-:Y:S01]  /*11800*/  IMAD R42, R17, UR4, RZ ;  /* 0x00000004112a7c24 */ /* 0x000fe2000f8e02ff */
[----:B------:R-:W-:Y:S02]  /*11810*/  IADD3.X R92, PT, PT, R35, RZ, R48, P5, P6 ;  /* 0x000000ff235c7210 */ /* 0x000fe40002fec430 */
[--C-:B------:R-:W-:Y:S01]  /*11820*/  SHF.R.S32.HI R46, RZ, 0x1f, R40.reuse ;  /* 0x0000001fff2e7819 */ /* 0x100fe20000011428 */
[----:B------:R-:W5:Y:S01]  /*11830*/  LDG.E.U16.CONSTANT R76, desc[UR6][R44.64+-0x2] ;  /* 0xfffffe062c4c7981 */ /* 0x000f62000c1e9500 */
[----:B------:R-:W-:Y:S02]  /*11840*/  IADD3 R53, P5, P6, R7, R36, R40 ;  /* 0x0000002407357210 */ /* 0x000fe40007ebe028 */
[----:B------:R-:W-:Y:S01]  /*11850*/  SHF.R.S32.HI R48, RZ, 0x1f, R42 ;  /* 0x0000001fff307819 */ /* 0x000fe2000001142a */
[----:B------:R0:W5:Y:S01]  /*11860*/  LDG.E.U16.CONSTANT R77, desc[UR6][R44.64] ;  /* 0x000000062c4d7981 */ /* 0x000162000c1e9500 */
[----:B------:R-:W-:-:S02]  /*11870*/  IADD3.X R91, PT, PT, R35, RZ, R46, P5, P6 ;  /* 0x000000ff235b7210 */ /* 0x000fc40002fec42e */
[----:B------:R-:W-:Y:S01]  /*11880*/  IADD3 R49, P5, P6, R7, R36, R42 ;  /* 0x0000002407317210 */ /* 0x000fe20007ebe02a */
[----:B------:R-:W1:Y:S03]  /*11890*/  S2R R85, SR_SWINHI ;  /* 0x0000000000557919 */ /* 0x000e660000002f00 */
[----:B------:R-:W-:Y:S01]  /*118a0*/  IADD3.X R48, PT, PT, R35, RZ, R48, P5, P6 ;  /* 0x000000ff23307210 */ /* 0x000fe20002fec430 */
[----:B0-----:R-:W-:-:S04]  /*118b0*/  IMAD.WIDE.U32 R44, R49, 0x12, R54 ;  /* 0x00000012312c7825 */ /* 0x001fc800078e0036 */
[----:B------:R-:W-:Y:S01]  /*118c0*/  IMAD R61, R48, 0x12, RZ ;  /* 0x00000012303d7824 */ /* 0x000fe200078e02ff */
[----:B------:R-:W-:Y:S01]  /*118d0*/  MOV R43, RZ ;  /* 0x000000ff002b7202 */ /* 0x000fe20000000f00 */
[----:B------:R-:W-:-:S04]  /*118e0*/  IMAD.WIDE R40, R133, R22, RZ ;  /* 0x0000001685287225 */ /* 0x000fc800078e02ff */
[----:B------:R-:W-:Y:S02]  /*118f0*/  IMAD.IADD R45, R45, 0x1, R61 ;  /* 0x000000012d2d7824 */ /* 0x000fe400078e023d */
[----:B------:R-:W-:Y:S02]  /*11900*/  IMAD R46, R18, UR4, RZ ;  /* 0x00000004122e7c24 */ /* 0x000fe4000f8e02ff */
[----:B------:R-:W-:Y:S01]  /*11910*/  IMAD.MOV.U32 R42, RZ, RZ, R137 ;  /* 0x000000ffff2a7224 */ /* 0x000fe200078e0089 */
[----:B------:R-:W5:Y:S01]  /*11920*/  LDG.E.U16.CONSTANT R80, desc[UR6][R44.64+-0x2] ;  /* 0xfffffe062c507981 */ /* 0x000f62000c1e9500 */
[----:B------:R-:W-:-:S03]  /*11930*/  IMAD R65, R41, 0x9, RZ ;  /* 0x0000000929417824 */ /* 0x000fc600078e02ff */
[----:B------:R0:W5:Y:S01]  /*11940*/  LDG.E.U16.CONSTANT R83, desc[UR6][R44.64] ;  /* 0x000000062c537981 */ /* 0x000162000c1e9500 */
[----:B------:R-:W-:Y:S01]  /*11950*/  IMAD.WIDE.U32 R42, R40, 0x9, R42 ;  /* 0x00000009282a7825 */ /* 0x000fe200078e002a */
[--C-:B------:R-:W-:Y:S02]  /*11960*/  SHF.R.S32.HI R40, RZ, 0x1f, R46.reuse ;  /* 0x0000001fff287819 */ /* 0x100fe4000001142e */
[----:B------:R-:W-:-:S04]  /*11970*/  IADD3 R41, P5, P6, R7, R36, R46 ;  /* 0x0000002407297210 */ /* 0x000fc80007ebe02e */
[----:B------:R-:W-:Y:S01]  /*11980*/  IADD3.X R40, PT, PT, R35, RZ, R40, P5, P6 ;  /* 0x000000ff23287210 */ /* 0x000fe20002fec428 */
[----:B------:R-:W-:Y:S01]  /*11990*/  IMAD.SHL.U32 R35, R125, 0x10, RZ ;  /* 0x000000107d237824 */ /* 0x000fe200078e00ff */
[----:B------:R-:W-:-:S03]  /*119a0*/  LOP3.LUT R50, R124, 0xf, RZ, 0xc0, !PT ;  /* 0x0000000f7c327812 */ /* 0x000fc600078ec0ff */
[----:B------:R-:W-:Y:S02]  /*119b0*/  IMAD R61, R40, 0x12, RZ ;  /* 0x00000012283d7824 */ /* 0x000fe400078e02ff */
[----:B------:R-:W-:Y:S01]  /*119c0*/  IMAD.WIDE.U32 R40, R41, 0x12, R54 ;  /* 0x0000001229287825 */ /* 0x000fe200078e0036 */
[----:B------:R-:W-:-:S03]  /*119d0*/  LOP3.LUT R49, R36, 0xfc, RZ, 0xc0, !PT ;  /* 0x000000fc24317812 */ /* 0x000fc600078ec0ff */
[----:B------:R-:W-:Y:S02]  /*119e0*/  IMAD.IADD R61, R41, 0x1, R61 ;  /* 0x00000001293d7824 */ /* 0x000fe400078e023d */
[----:B------:R-:W-:Y:S01]  /*119f0*/  IMAD.MOV.U32 R60, RZ, RZ, R40 ;  /* 0x000000ffff3c7224 */ /* 0x000fe200078e0028 */
[----:B------:R-:W-:Y:S01]  /*11a00*/  LOP3.LUT R127, R35, 0x3fe0, RZ, 0xc0, !PT ;  /* 0x00003fe0237f7812 */ /* 0x000fe200078ec0ff */
[----:B------:R-:W-:Y:S01]  /*11a10*/  VIADD R48, R136, 0x200 ;  /* 0x0000020088307836 */ /* 0x000fe20000000000 */
[----:B------:R-:W-:Y:S01]  /*11a20*/  LEA R81, R36, R47, 0x3 ;  /* 0x0000002f24517211 */ /* 0x000fe200078e18ff */
[----:B------:R-:W-:Y:S01]  /*11a30*/  IMAD R49, R50, 0x4c, R49 ;  /* 0x0000004c32317824 */ /* 0x000fe200078e0231 */
[----:B------:R-:W-:Y:S01]  /*11a40*/  LOP3.LUT R50, R125, 0x3fe, RZ, 0xc0, !PT ;  /* 0x000003fe7d327812 */ /* 0x000fe200078ec0ff */
[----:B------:R-:W-:Y:S01]  /*11a50*/  IMAD.IADD R35, R43, 0x1, R65 ;  /* 0x000000012b237824 */ /* 0x000fe200078e0241 */
[----:B------:R-:W-:Y:S02]  /*11a60*/  MOV R64, R136 ;  /* 0x0000008800407202 */ /* 0x000fe40000000f00 */
[----:B-1----:R-:W-:Y:S01]  /*11a70*/  MOV R65, R85 ;  /* 0x0000005500417202 */ /* 0x002fe20000000f00 */
[----:B------:R-:W5:Y:S01]  /*11a80*/  LDG.E.U16.CONSTANT R82, desc[UR6][R60.64+-0x2] ;  /* 0xfffffe063c527981 */ /* 0x000f62000c1e9500 */
[----:B------:R-:W-:-:S03]  /*11a90*/  IADD3 R46, PT, PT, R136, 0x680, RZ ;  /* 0x00000680882e7810 */ /* 0x000fc60007ffe0ff */
[----:B------:R1:W5:Y:S01]  /*11aa0*/  LDG.E.U16.CONSTANT R85, desc[UR6][R60.64] ;  /* 0x000000063c557981 */ /* 0x000362000c1e9500 */
[----:B------:R-:W-:Y:S01]  /*11ab0*/  @P4 IADD3 R46, PT, PT, R48, RZ, RZ ;  /* 0x000000ff302e4210 */ /* 0x000fe20007ffe0ff */
[----:B------:R-:W-:Y:S01]  /*11ac0*/  IMAD R109, R36, 0x1c, R81 ;  /* 0x0000001c246d7824 */ /* 0x000fe200078e0251 */
[----:B------:R-:W-:Y:S01]  /*11ad0*/  LEA R48, P4, R42, R208, 0x2 ;  /* 0x000000d02a307211 */ /* 0x000fe200078810ff */
[----:B------:R-:W-:Y:S01]  /*11ae0*/  IMAD R43, R50, 0x4c0, R49 ;  /* 0x000004c0322b7824 */ /* 0x000fe200078e0231 */
[----:B------:R-:W-:Y:S01]  /*11af0*/  IADD3 R127, PT, PT, R36, R127, RZ ;  /* 0x0000007f247f7210 */ /* 0x000fe20007ffe0ff */
[----:B------:R-:W-:Y:S01]  /*11b00*/  IMAD R36, R47, 0x120, R46 ;  /* 0x000001202f247824 */ /* 0x000fe200078e022e */
[----:B------:R-:W-:Y:S01]  /*11b10*/  LEA.HI.X R49, R42, R209, R35, 0x2, P4 ;  /* 0x000000d12a317211 */ /* 0x000fe200020f1423 */
[----:B------:R-:W-:Y:S01]  /*11b20*/  IMAD.WIDE.U32 R64, R43, 0x4, R64 ;  /* 0x000000042b407825 */ /* 0x000fe200078e0040 */
[----:B------:R-:W-:-:S03]  /*11b30*/  LEA R35, R109, R46, 0x2 ;  /* 0x0000002e6d237211 */ /* 0x000fc600078e10ff */
[--C-:B0-----:R-:W-:Y:S01]  /*11b40*/  IMAD.WIDE.U32 R44, R97, 0x12, R54.reuse ;  /* 0x00000012612c7825 */ /* 0x101fe200078e0036 */
[----:B------:R-:W5:Y:S03]  /*11b50*/  LDG.E.CONSTANT R153, desc[UR6][R48.64] ;  /* 0x0000000630997981 */ /* 0x000f66000c1e9900 */
[--C-:B------:R-:W-:Y:S01]  /*11b60*/  IMAD.WIDE.U32 R40, R95, 0x12, R54.reuse ;  /* 0x000000125f287825 */ /* 0x100fe200078e0036 */
[----:B------:R-:W5:Y:S03]  /*11b70*/  LDG.E.CONSTANT R151, desc[UR6][R48.64+0x400] ;  /* 0x0004000630977981 */ /* 0x000f66000c1e9900 */
[--C-:B------:R-:W-:Y:S01]  /*11b80*/  IMAD.WIDE.U32 R42, R59, 0x12, R54.reuse ;  /* 0x000000123b2a7825 */ /* 0x100fe200078e0036 */
[----:B------:R-:W5:Y:S03]  /*11b90*/  LDG.E.CONSTANT R143, desc[UR6][R48.64+0x800] ;  /* 0x00080006308f7981 */ /* 0x000f66000c1e9900 */
[--C-:B------:R-:W-:Y:S01]  /*11ba0*/  IMAD.WIDE.U32 R50, R51, 0x12, R54.reuse ;  /* 0x0000001233327825 */ /* 0x100fe200078e0036 */
[----:B------:R-:W5:Y:S03]  /*11bb0*/  LDG.E.CONSTANT R129, desc[UR6][R48.64+0xc00] ;  /* 0x000c000630817981 */ /* 0x000f66000c1e9900 */
[--C-:B------:R-:W-:Y:S01]  /*11bc0*/  IMAD.WIDE.U32 R46, R57, 0x12, R54.reuse ;  /* 0x00000012392e7825 */ /* 0x100fe200078e0036 */
[----:B------:R-:W5:Y:S03]  /*11bd0*/  LDG.E.CONSTANT R111, desc[UR6][R48.64+0x1000] ;  /* 0x00100006306f7981 */ /* 0x000f66000c1e9900 */
[----:B------:R-:W-:Y:S01]  /*11be0*/  IMAD.WIDE.U32 R54, R53, 0x12, R54 ;  /* 0x0000001235367825 */ /* 0x000fe200078e0036 */
[----:B------:R-:W5:Y:S03]  /*11bf0*/  LDG.E.CONSTANT R109, desc[UR6][R48.64+0x1400] ;  /* 0x00140006306d7981 */ /* 0x000f66000c1e9900 */
[----:B------:R-:W-:-:S02]  /*11c00*/  IMAD R91, R91, 0x12, RZ ;  /* 0x000000125b5b7824 */ /* 0x000fc400078e02ff */
[----:B-1----:R-:W-:-:S03]  /*11c10*/  IMAD.WIDE.U32 R60, R87, 0x12, R206 ;  /* 0x00000012573c7825 */ /* 0x002fc600078e00ce */
[----:B------:R-:W-:Y:S01]  /*11c20*/  IADD3 R55, PT, PT, R55, R91, RZ ;  /* 0x0000005b37377210 */ /* 0x000fe20007ffe0ff */
[----:B------:R-:W-:-:S04]  /*11c30*/  IMAD R87, R84, 0x12, RZ ;  /* 0x0000001254577824 */ /* 0x000fc800078e02ff */
[----:B------:R-:W-:Y:S01]  /*11c40*/  IMAD.IADD R61, R61, 0x1, R87 ;  /* 0x000000013d3d7824 */ /* 0x000fe200078e0257 */
[----:B------:R-:W5:Y:S04]  /*11c50*/  LDG.E.U16.CONSTANT R84, desc[UR6][R54.64+-0x2] ;  /* 0xfffffe0636547981 */ /* 0x000f68000c1e9500 */
[----:B------:R-:W5:Y:S01]  /*11c60*/  LDG.E.U16.CONSTANT R87, desc[UR6][R54.64] ;  /* 0x0000000636577981 */ /* 0x000f62000c1e9500 */
[----:B------:R-:W-:-:S03]  /*11c70*/  IMAD.WIDE.U32 R56, R99, 0x12, R206 ;  /* 0x0000001263387825 */ /* 0x000fc600078e00ce */
[----:B------:R-:W5:Y:S01]  /*11c80*/  LDG.E.U16.CONSTANT R60, desc[UR6][R60.64] ;  /* 0x000000063c3c7981 */ /* 0x000f62000c1e9500 */
[----:B------:R-:W-:Y:S02]  /*11c90*/  IMAD R99, R94, 0x12, RZ ;  /* 0x000000125e637824 */ /* 0x000fe400078e02ff */
[----:B------:R-:W-:-:S03]  /*11ca0*/  IMAD R91, R92, 0x12, RZ ;  /* 0x000000125c5b7824 */ /* 0x000fc600078e02ff */
[----:B------:R-:W-:Y:S01]  /*11cb0*/  IADD3 R57, PT, PT, R57, R99, RZ ;  /* 0x0000006339397210 */ /* 0x000fe20007ffe0ff */
[----:B------:R-:W-:Y:S01]  /*11cc0*/  IMAD R95, R86, 0x12, RZ ;  /* 0x00000012565f7824 */ /* 0x000fe200078e02ff */
[----:B------:R-:W-:Y:S01]  /*11cd0*/  IADD3 R47, PT, PT, R47, R91, RZ ;  /* 0x0000005b2f2f7210 */ /* 0x000fe20007ffe0ff */
[----:B------:R-:W-:Y:S01]  /*11ce0*/  IMAD R93, R93, 0x12, RZ ;  /* 0x000000125d5d7824 */ /* 0x000fe200078e02ff */
[----:B------:R-:W5:Y:S04]  /*11cf0*/  LDG.E.CONSTANT R99, desc[UR6][R48.64+0x2000] ;  /* 0x0020000630637981 */ /* 0x000f68000c1e9900 */
[----:B------:R-:W5:Y:S04]  /*11d00*/  LDG.E.U16.CONSTANT R56, desc[UR6][R56.64] ;  /* 0x0000000638387981 */ /* 0x000f68000c1e9500 */
[----:B------:R-:W5:Y:S01]  /*11d10*/  LDG.E.U16.CONSTANT R86, desc[UR6][R46.64] ;  /* 0x000000062e567981 */ /* 0x000f62000c1e9500 */
[----:B------:R-:W-:-:S02]  /*11d20*/  IMAD R149, R90, 0x12, RZ ;  /* 0x000000125a957824 */ /* 0x000fc400078e02ff */
[----:B------:R-:W-:Y:S01]  /*11d30*/  IMAD R145, R88, 0x12, RZ ;  /* 0x0000001258917824 */ /* 0x000fe200078e02ff */
[----:B------:R-:W5:Y:S04]  /*11d40*/  LDG.E.CONSTANT R91, desc[UR6][R48.64+0x3000] ;  /* 0x00300006305b7981 */ /* 0x000f68000c1e9900 */
[----:B------:R0:W5:Y:S01]  /*11d50*/  LDG.E.U16.CONSTANT R57, desc[UR6][R46.64+-0x2] ;  /* 0xfffffe062e397981 */ /* 0x000162000c1e9500 */
[----:B------:R-:W-:Y:S02]  /*11d60*/  IMAD.IADD R51, R51, 0x1, R93 ;  /* 0x0000000133337824 */ /* 0x000fe400078e025d */
[----:B------:R-:W-:Y:S01]  /*11d70*/  IMAD.IADD R43, R43, 0x1, R149 ;  /* 0x000000012b2b7824 */ /* 0x000fe200078e0295 */
[----:B--2---:R-:W-:Y:S01]  /*11d80*/  LEA R88, R79, R78, 0x10 ;  /* 0x0000004e4f587211 */ /* 0x004fe200078e80ff */
[----:B------:R-:W-:Y:S01]  /*11d90*/  IMAD R147, R89, 0x12, RZ ;  /* 0x0000001259937824 */ /* 0x000fe200078e02ff */
[----:B------:R-:W2:Y:S04]  /*11da0*/  LDG.E.U16.CONSTANT R54, desc[UR6][R50.64+-0x2] ;  /* 0xfffffe0632367981 */ /* 0x000ea8000c1e9500 */
[----:B------:R-:W2:Y:S04]  /*11db0*/  LDG.E.U16.CONSTANT R191, desc[UR6][R50.64] ;  /* 0x0000000632bf7981 */ /* 0x000ea8000c1e9500 */
[----:B------:R-:W2:Y:S01]  /*11dc0*/  LDG.E.U16.CONSTANT R79, desc[UR6][R42.64] ;  /* 0x000000062a4f7981 */ /* 0x000ea2000c1e9500 */
[----:B------:R-:W-:Y:S01]  /*11dd0*/  IMAD.WIDE.U32 R58, R103, 0x12, R206 ;  /* 0x00000012673a7825 */ /* 0x000fe200078e00ce */
[----:B------:R-:W-:-:S03]  /*11de0*/  IADD3 R41, PT, PT, R41, R147, RZ ;  /* 0x0000009329297210 */ /* 0x000fc60007ffe0ff */
[----:B------:R-:W-:Y:S01]  /*11df0*/  IMAD.WIDE.U32 R52, R101, 0x12, R206 ;  /* 0x0000001265347825 */ /* 0x000fe200078e00ce */
[----:B------:R-:W2:Y:S03]  /*11e00*/  LDG.E.U16.CONSTANT R50, desc[UR6][R42.64+-0x2] ;  /* 0xfffffe062a327981 */ /* 0x000ea6000c1e9500 */
[----:B------:R-:W-:Y:S01]  /*11e10*/  IMAD R97, R96, 0x12, RZ ;  /* 0x0000001260617824 */ /* 0x000fe200078e02ff */
[----:B------:R-:W2:Y:S01]  /*11e20*/  LDG.E.U16.CONSTANT R51, desc[UR6][R40.64+-0x2] ;  /* 0xfffffe0628337981 */ /* 0x000ea2000c1e9500 */
[----:B------:R-:W-:-:S03]  /*11e30*/  IADD3 R59, PT, PT, R59, R95, RZ ;  /* 0x0000005f3b3b7210 */ /* 0x000fc60007ffe0ff */
[----:B------:R-:W2:Y:S01]  /*11e40*/  LDG.E.U16.CONSTANT R78, desc[UR6][R40.64] ;  /* 0x00000006284e7981 */ /* 0x000ea2000c1e9500 */
[----:B------:R-:W-:Y:S01]  /*11e50*/  IMAD.IADD R53, R53, 0x1, R97 ;  /* 0x0000000135357824 */ /* 0x000fe200078e0261 */
[----:B------:R-:W-:Y:S01]  /*11e60*/  LOP3.LUT R90, R88, 0xf0f0f0f, RZ, 0xc0, !PT ;  /* 0x0f0f0f0f585a7812 */ /* 0x000fe200078ec0ff */
[----:B0-----:R-:W-:Y:S01]  /*11e70*/  IMAD.WIDE R46, R22, 0x90, R48 ;  /* 0x00000090162e7825 */ /* 0x001fe200078e0230 */
[----:B------:R-:W2:Y:S04]  /*11e80*/  LDG.E.U16.CONSTANT R58, desc[UR6][R58.64] ;  /* 0x000000063a3a7981 */ /* 0x000ea8000c1e9500 */
[----:B------:R-:W2:Y:S01]  /*11e90*/  LDG.E.U16.CONSTANT R52, desc[UR6][R52.64] ;  /* 0x0000000634347981 */ /* 0x000ea2000c1e9500 */
[----:B------:R-:W-:-:S03]  /*11ea0*/  IMAD.IADD R45, R45, 0x1, R145 ;  /* 0x000000012d2d7824 */ /* 0x000fc600078e0291 */
[----:B------:R-:W2:Y:S01]  /*11eb0*/  LDG.E.CONSTANT R103, desc[UR6][R48.64+0x1800] ;  /* 0x0018000630677981 */ /* 0x000ea2000c1e9900 */
[----:B------:R-:W-:-:S03]  /*11ec0*/  IADD3 R199, PT, PT, R90, 0x78787878, RZ ;  /* 0x787878785ac77810 */ /* 0x000fc60007ffe0ff */
        /* <DEDUP_REMOVED lines=9> */
[----:B------:R-:W-:-:S02]  /*11f60*/  SHF.R.U32.HI R92, RZ, 0x4, R88 ;  /* 0x00000004ff5c7819 */ /* 0x000fc40000011658 */
[----:B------:R-:W-:Y:S01]  /*11f70*/  LOP3.LUT R201, R199, R88, RZ, 0x3c, !PT ;  /* 0x00000058c7c97212 */ /* 0x000fe200078e3cff */
[----:B------:R-:W2:Y:S04]  /*11f80*/  LDG.E.CONSTANT R166, desc[UR6][R46.64] ;  /* 0x000000062ea67981 */ /* 0x000ea8000c1e9900 */
[----:B------:R-:W2:Y:S01]  /*11f90*/  LDG.E.CONSTANT R165, desc[UR6][R46.64+0x400] ;  /* 0x000400062ea57981 */ /* 0x000ea2000c1e9900 */
[----:B0-----:R-:W-:-:S03]  /*11fa0*/  IADD3 R48, P4, PT, R64, 0x4a00, RZ ;  /* 0x00004a0040307810 */ /* 0x001fc60007f9e0ff */
[----:B------:R-:W2:Y:S01]  /*11fb0*/  LDG.E.CONSTANT R164, desc[UR6][R46.64+0x800] ;  /* 0x000800062ea47981 */ /* 0x000ea2000c1e9900 */
[----:B------:R-:W-:Y:S01]  /*11fc0*/  LOP3.LUT R88, R92, 0xf0f0f0f, RZ, 0xc0, !PT ;  /* 0x0f0f0f0f5c587812 */ /* 0x000fe200078ec0ff */
[----:B------:R-:W-:Y:S02]  /*11fd0*/  IMAD.X R49, RZ, RZ, R65, P4 ;  /* 0x000000ffff317224 */ /* 0x000fe400020e0641 */
        /* <DEDUP_REMOVED lines=14> */
[----:B------:R-:W2:Y:S01]  /*120c0*/  LDG.E.CONSTANT R145, desc[UR6][R46.64+0x4400] ;  /* 0x004400062e917981 */ /* 0x000ea2000c1e9900 */
[----:B------:R-:W-:-:S02]  /*120d0*/  MOV R48, R48 ;  /* 0x0000003000307202 */ /* 0x000fc40000000f00 */
[----:B------:R-:W-:Y:S02]  /*120e0*/  IADD3 R49, PT, PT, R88, 0x78787878, RZ ;  /* 0x7878787858317810 */ /* 0x000fe40007ffe0ff */
[----:B------:R-:W-:Y:S01]  /*120f0*/  IADD3 R42, P4, PT, R64, 0x5d00, RZ ;  /* 0x00005d00402a7810 */ /* 0x000fe20007f9e0ff */
[----:B------:R-:W2:Y:S04]  /*12100*/  LDG.E.U16.CONSTANT R46, desc[UR6][R44.64+-0x2] ;  /* 0xfffffe062c2e7981 */ /* 0x000ea8000c1e9500 */
[----:B------:R0:W2:Y:S01]  /*12110*/  LDG.E.U16.CONSTANT R47, desc[UR6][R44.64] ;  /* 0x000000062c2f7981 */ /* 0x0000a2000c1e9500 */
[----:B---3--:R-:W-:Y:S01]  /*12120*/  IMAD R72, R72, 0x10000, R73 ;  /* 0x0001000048487824 */ /* 0x008fe200078e0249 */
[----:B------:R-:W-:Y:S01]  /*12130*/  LOP3.LUT R201, R201, 0x8080808, R90, 0x60, !PT ;  /* 0x08080808c9c97812 */ /* 0x000fe200078e605a */
[----:B------:R-:W-:-:S03]  /*12140*/  IMAD.X R43, RZ, RZ, R65, P4 ;  /* 0x000000ffff2b7224 */ /* 0x000fc600020e0641 */
[----:B------:R-:W-:Y:S02]  /*12150*/  LOP3.LUT R73, R72, 0xf0f0f0f, RZ, 0xc0, !PT ;  /* 0x0f0f0f0f48497812 */ /* 0x000fe400078ec0ff */
[----:B0-----:R-:W-:Y:S02]  /*12160*/  LOP3.LUT R45, R49, R92, RZ, 0x3c, !PT ;  /* 0x0000005c312d7212 */ /* 0x001fe400078e3cff */
[----:B------:R-:W-:Y:S02]  /*12170*/  PRMT R40, R201, 0xba98, RZ ;  /* 0x0000ba98c9287816 */ /* 0x000fe400000000ff */
[----:B------:R-:W-:Y:S02]  /*12180*/  LOP3.LUT R45, R45, 0x8080808, R88, 0x60, !PT ;  /* 0x080808082d2d7812 */ /* 0x000fe400078e6058 */
[----:B------:R-:W-:Y:S02]  /*12190*/  PRMT R41, R90, 0xba98, RZ ;  /* 0x0000ba985a297816 */ /* 0x000fe400000000ff */
[----:B------:R-:W-:-:S02]  /*121a0*/  MOV R44, R42 ;  /* 0x0000002a002c7202 */ /* 0x000fc40000000f00 */
[----:B------:R-:W-:Y:S02]  /*121b0*/  IADD3 R43, PT, PT, R73, 0x78787878, RZ ;  /* 0x78787878492b7810 */ /* 0x000fe40007ffe0ff */
[----:B------:R-:W-:Y:S02]  /*121c0*/  PRMT R42, R45, 0xba98, RZ ;  /* 0x0000ba982d2a7816 */ /* 0x000fe400000000ff */
[----:B------:R-:W-:Y:S02]  /*121d0*/  SHF.R.U32.HI R45, RZ, 0x4, R72 ;  /* 0x00000004ff2d7819 */ /* 0x000fe40000011648 */
[C---:B------:R-:W-:Y:S02]  /*121e0*/  LOP3.LUT R199, R40.reuse, 0x80808080, R199, 0x6, !PT ;  /* 0x8080808028c77812 */ /* 0x040fe400078e06c7 */
[----:B------:R-:W-:Y:S02]  /*121f0*/  LOP3.LUT R40, R40, 0x7f7f7f7f, R41, 0x60, !PT ;  /* 0x7f7f7f7f28287812 */ /* 0x000fe400078e6029 */
[----:B------:R-:W-:-:S02]  /*12200*/  PRMT R41, R88, 0xba98, RZ ;  /* 0x0000ba9858297816 */ /* 0x000fc400000000ff */
[----:B------:R-:W-:Y:S02]  /*12210*/  LOP3.LUT R72, R43, R72, RZ, 0x3c, !PT ;  /* 0x000000482b487212 */ /* 0x000fe400078e3cff */
[----:B------:R-:W-:Y:S02]  /*12220*/  LOP3.LUT R88, R45, 0xf0f0f0f, RZ, 0xc0, !PT ;  /* 0x0f0f0f0f2d587812 */ /* 0x000fe400078ec0ff */
[----:B------:R-:W-:-:S03]  /*12230*/  LOP3.LUT R72, R72, 0x8080808, R73, 0x60, !PT ;  /* 0x0808080848487812 */ /* 0x000fc600078e6049 */
[----:B------:R-:W-:Y:S01]  /*12240*/  VIADD R90, R88, 0x78787878 ;  /* 0x78787878585a7836 */ /* 0x000fe20000000000 */
[----:B------:R-:W-:Y:S02]  /*12250*/  PRMT R72, R72, 0xba98, RZ ;  /* 0x0000ba9848487816 */ /* 0x000fe400000000ff */
[C---:B------:R-:W-:Y:S02]  /*12260*/  LOP3.LUT R49, R42.reuse, 0x80808080, R49, 0x6, !PT ;  /* 0x808080802a317812 */ /* 0x040fe400078e0631 */
[----:B------:R-:W-:Y:S02]  /*12270*/  PRMT R73, R73, 0xba98, RZ ;  /* 0x0000ba9849497816 */ /* 0x000fe400000000ff */
[----:B------:R-:W-:Y:S01]  /*12280*/  LOP3.LUT R42, R42, 0x7f7f7f7f, R41, 0x60, !PT ;  /* 0x7f7f7f7f2a2a7812 */ /* 0x000fe200078e6029 */
[----:B------:R-:W-:Y:S01]  /*12290*/  IMAD R41, R9, 0x4c, R81 ;  /* 0x0000004c09297824 */ /* 0x000fe200078e0251 */
[----:B------:R-:W-:Y:S01]  /*122a0*/  LOP3.LUT R45, R90, R45, RZ, 0x3c, !PT ;  /* 0x0000002d5a2d7212 */ /* 0x000fe200078e3cff */
[----:B----4-:R-:W-:Y:S01]  /*122b0*/  IMAD R62, R67, 0x10000, R62 ;  /* 0x00010000433e7824 */ /* 0x010fe200078e023e */
[----:B------:R-:W-:-:S02]  /*122c0*/  LOP3.LUT R43, R72, 0x80808080, R43, 0x6, !PT ;  /* 0x80808080482b7812 */ /* 0x000fc400078e062b */
[----:B------:R-:W-:Y:S02]  /*122d0*/  LOP3.LUT R72, R72, 0x7f7f7f7f, R73, 0x60, !PT ;  /* 0x7f7f7f7f48487812 */ /* 0x000fe400078e6049 */
[----:B------:R-:W-:Y:S02]  /*122e0*/  LOP3.LUT R40, R199, R40, RZ, 0xfc, !PT ;  /* 0x00000028c7287212 */ /* 0x000fe400078efcff */
[----:B------:R-:W-:Y:S02]  /*122f0*/  LOP3.LUT R45, R45, 0x8080808, R88, 0x60, !PT ;  /* 0x080808082d2d7812 */ /* 0x000fe400078e6058 */
[----:B------:R-:W-:Y:S02]  /*12300*/  LEA R199, R41, R136, 0x2 ;  /* 0x0000008829c77211 */ /* 0x000fe400078e10ff */
[----:B------:R-:W-:Y:S02]  /*12310*/  LOP3.LUT R43, R43, R72, RZ, 0xfc, !PT ;  /* 0x000000482b2b7212 */ /* 0x000fe400078efcff */
[----:B------:R-:W-:-:S02]  /*12320*/  SHF.R.U32.HI R72, RZ, 0x4, R62 ;  /* 0x00000004ff487819 */ /* 0x000fc4000001163e */
[----:B------:R-:W-:Y:S01]  /*12330*/  PRMT R45, R45, 0xba98, RZ ;  /* 0x0000ba982d2d7816 */ /* 0x000fe200000000ff */
[----:B------:R0:W-:Y:S01]  /*12340*/  STS [R199+0x4a00], R40 ;  /* 0x004a0028c7007388 */ /* 0x0001e20000000800 */
[----:B------:R-:W-:Y:S01]  /*12350*/  PRMT R88, R88, 0xba98, RZ ;  /* 0x0000ba9858587816 */ /* 0x000fe200000000ff */
[----:B------:R-:W-:Y:S01]  /*12360*/  IMAD R41, R10, 0x4c, R81 ;  /* 0x0000004c0a297824 */ /* 0x000fe200078e0251 */
[C---:B------:R-:W-:Y:S02]  /*12370*/  LOP3.LUT R90, R45.reuse, 0x80808080, R90, 0x6, !PT ;  /* 0x808080802d5a7812 */ /* 0x040fe400078e065a */
[----:B------:R-:W-:Y:S01]  /*12380*/  LOP3.LUT R45, R45, 0x7f7f7f7f, R88, 0x60, !PT ;  /* 0x7f7f7f7f2d2d7812 */ /* 0x000fe200078e6058 */
[----:B------:R-:W-:Y:S01]  /*12390*/  IMAD R88, R41, 0x4, R136 ;  /* 0x0000000429587824 */ /* 0x000fe200078e0288 */
[----:B0-----:R-:W-:Y:S01]  /*123a0*/  LOP3.LUT R40, R72, 0xf0f0f0f, RZ, 0xc0, !PT ;  /* 0x0f0f0f0f48287812 */ /* 0x001fe200078ec0ff */
[----:B-----5:R-:W-:-:S03]  /*123b0*/  IMAD R66, R66, 0x10000, R69 ;  /* 0x0001000042427824 */ /* 0x020fc600078e0245 */
[----:B------:R-:W-:Y:S02]  /*123c0*/  IADD3 R41, PT, PT, R40, 0x78787878, RZ ;  /* 0x7878787828297810 */ /* 0x000fe40007ffe0ff */
[----:B------:R-:W-:Y:S02]  /*123d0*/  LOP3.LUT R42, R49, R42, RZ, 0xfc, !PT ;  /* 0x0000002a312a7212 */ /* 0x000fe400078efcff */
[----:B------:R-:W-:Y:S02]  /*123e0*/  LOP3.LUT R49, R62, 0xf0f0f0f, RZ, 0xc0, !PT ;  /* 0x0f0f0f0f3e317812 */ /* 0x000fe400078ec0ff */
[----:B------:R-:W-:Y:S02]  /*123f0*/  LOP3.LUT R69, R41, R72, RZ, 0x3c, !PT ;  /* 0x0000004829457212 */ /* 0x000fe400078e3cff */
[----:B------:R-:W-:Y:S02]  /*12400*/  IADD3 R67, PT, PT, R49, 0x78787878, RZ ;  /* 0x7878787831437810 */ /* 0x000fe40007ffe0ff */
[----:B------:R-:W-:Y:S01]  /*12410*/  LOP3.LUT R69, R69, 0x8080808, R40, 0x60, !PT ;  /* 0x0808080845457812 */ /* 0x000fe200078e6028 */
[----:B------:R0:W-:Y:S01]  /*12420*/  STS [R199+0x4a10], R42 ;  /* 0x004a102ac7007388 */ /* 0x0001e20000000800 */
[----:B------:R-:W-:-:S03]  /*12430*/  LOP3.LUT R62, R67, R62, RZ, 0x3c, !PT ;  /* 0x0000003e433e7212 */ /* 0x000fc600078e3cff */
[----:B------:R1:W-:Y:S01]  /*12440*/  STS [R88+0x4a00], R43 ;  /* 0x004a002b58007388 */ /* 0x0003e20000000800 */
[----:B------:R-:W-:Y:S02]  /*12450*/  LOP3.LUT R62, R62, 0x8080808, R49, 0x60, !PT ;  /* 0x080808083e3e7812 */ /* 0x000fe400078e6031 */
[----:B0-----:R-:W-:Y:S02]  /*12460*/  PRMT R42, R69, 0xba98, RZ ;  /* 0x0000ba98452a7816 */ /* 0x001fe400000000ff */
[----:B------:R-:W-:Y:S02]  /*12470*/  SHF.R.U32.HI R69, RZ, 0x4, R66 ;  /* 0x00000004ff457819 */ /* 0x000fe40000011642 */
[----:B-1----:R-:W-:Y:S02]  /*12480*/  PRMT R43, R40, 0xba98, RZ ;  /* 0x0000ba98282b7816 */ /* 0x002fe400000000ff */
[C---:B------:R-:W-:Y:S02]  /*12490*/  LOP3.LUT R40, R42.reuse, 0x80808080, R41, 0x6, !PT ;  /* 0x808080802a287812 */ /* 0x040fe400078e0629 */
[----:B------:R-:W-:-:S02]  /*124a0*/  LOP3.LUT R43, R42, 0x7f7f7f7f, R43, 0x60, !PT ;  /* 0x7f7f7f7f2a2b7812 */ /* 0x000fc400078e602b */
[----:B------:R-:W-:Y:S02]  /*124b0*/  LOP3.LUT R42, R69, 0xf0f0f0f, RZ, 0xc0, !PT ;  /* 0x0f0f0f0f452a7812 */ /* 0x000fe400078ec0ff */
[----:B------:R-:W-:Y:S02]  /*124c0*/  PRMT R62, R62, 0xba98, RZ ;  /* 0x0000ba983e3e7816 */ /* 0x000fe400000000ff */
[----:B------:R-:W-:Y:S01]  /*124d0*/  PRMT R49, R49, 0xba98, RZ ;  /* 0x0000ba9831317816 */ /* 0x000fe200000000ff */
[----:B------:R-:W-:Y:S01]  /*124e0*/  VIADD R72, R42, 0x78787878 ;  /* 0x787878782a487836 */ /* 0x000fe20000000000 */
[C---:B------:R-:W-:Y:S02]  /*124f0*/  LOP3.LUT R67, R62.reuse, 0x80808080, R67, 0x6, !PT ;  /* 0x808080803e437812 */ /* 0x040fe400078e0643 */
[----:B------:R-:W-:Y:S02]  /*12500*/  LOP3.LUT R62, R62, 0x7f7f7f7f, R49, 0x60, !PT ;  /* 0x7f7f7f7f3e3e7812 */ /* 0x000fe400078e6031 */
[----:B------:R-:W-:Y:S01]  /*12510*/  LOP3.LUT R49, R66, 0xf0f0f0f, RZ, 0xc0, !PT ;  /* 0x0f0f0f0f42317812 */ /* 0x000fe200078ec0ff */
[----:B------:R-:W-:Y:S01]  /*12520*/  IMAD R63, R63, 0x10000, R68 ;  /* 0x000100003f3f7824 */ /* 0x000fe200078e0244 */
[----:B------:R-:W-:-:S02]  /*12530*/  LOP3.LUT R69, R72, R69, RZ, 0x3c, !PT ;  /* 0x0000004548457212 */ /* 0x000fc400078e3cff */
[----:B------:R-:W-:Y:S02]  /*12540*/  LOP3.LUT R62, R67, R62, RZ, 0xfc, !PT ;  /* 0x0000003e433e7212 */ /* 0x000fe400078efcff */
[----:B------:R-:W-:Y:S02]  /*12550*/  IADD3 R67, PT, PT, R49, 0x78787878, RZ ;  /* 0x7878787831437810 */ /* 0x000fe40007ffe0ff */
[----:B------:R-:W-:Y:S02]  /*12560*/  LOP3.LUT R69, R69, 0x8080808, R42, 0x60, !PT ;  /* 0x0808080845457812 */ /* 0x000fe400078e602a */
[----:B------:R-:W-:Y:S02]  /*12570*/  LOP3.LUT R40, R40, R43, RZ, 0xfc, !PT ;  /* 0x0000002b28287212 */ /* 0x000fe400078efcff */
[----:B------:R-:W-:Y:S02]  /*12580*/  LOP3.LUT R43, R63, 0xf0f0f0f, RZ, 0xc0, !PT ;  /* 0x0f0f0f0f3f2b7812 */ /* 0x000fe400078ec0ff */
[----:B------:R-:W-:-:S02]  /*12590*/  LOP3.LUT R66, R67, R66, RZ, 0x3c, !PT ;  /* 0x0000004243427212 */ /* 0x000fc400078e3cff */
[----:B------:R-:W-:Y:S02]  /*125a0*/  PRMT R69, R69, 0xba98, RZ ;  /* 0x0000ba9845457816 */ /* 0x000fe400000000ff */
[----:B------:R-:W-:Y:S01]  /*125b0*/  PRMT R42, R42, 0xba98, RZ ;  /* 0x0000ba982a2a7816 */ /* 0x000fe200000000ff */
[----:B------:R-:W-:Y:S01]  /*125c0*/  IMAD R41, R11, 0x4c, R81 ;  /* 0x0000004c0b297824 */ /* 0x000fe200078e0251 */
[----:B------:R-:W-:Y:S02]  /*125d0*/  IADD3 R68, PT, PT, R43, 0x78787878, RZ ;  /* 0x787878782b447810 */ /* 0x000fe40007ffe0ff */
[----:B------:R-:W-:Y:S02]  /*125e0*/  LOP3.LUT R45, R90, R45, RZ, 0xfc, !PT ;  /* 0x0000002d5a2d7212 */ /* 0x000fe400078efcff */
[----:B------:R-:W-:Y:S02]  /*125f0*/  LOP3.LUT R66, R66, 0x8080808, R49, 0x60, !PT ;  /* 0x0808080842427812 */ /* 0x000fe400078e6031 */
[----:B------:R-:W-:-:S02]  /*12600*/  LOP3.LUT R72, R69, 0x80808080, R72, 0x6, !PT ;  /* 0x8080808045487812 */ /* 0x000fc400078e0648 */
[----:B------:R-:W-:Y:S02]  /*12610*/  LOP3.LUT R69, R69, 0x7f7f7f7f, R42, 0x60, !PT ;  /* 0x7f7f7f7f45457812 */ /* 0x000fe400078e602a */
[----:B------:R-:W-:Y:S01]  /*12620*/  LOP3.LUT R42, R68, R63, RZ, 0x3c, !PT ;  /* 0x0000003f442a7212 */ /* 0x000fe200078e3cff */
[----:B------:R0:W-:Y:S01]  /*12630*/  STS [R88+0x4a10], R45 ;  /* 0x004a102d58007388 */ /* 0x0001e20000000800 */
[----:B------:R-:W-:Y:S02]  /*12640*/  PRMT R66, R66, 0xba98, RZ ;  /* 0x0000ba9842427816 */ /* 0x000fe400000000ff */
[----:B------:R-:W-:Y:S02]  /*12650*/  PRMT R49, R49, 0xba98, RZ ;  /* 0x0000ba9831317816 */ /* 0x000fe400000000ff */
[----:B------:R-:W-:Y:S01]  /*12660*/  LEA R73, R41, R136, 0x2 ;  /* 0x0000008829497211 */ /* 0x000fe200078e10ff */
[----:B------:R-:W-:Y:S01]  /*12670*/  IMAD R41, R12, 0x4c, R81 ;  /* 0x0000004c0c297824 */ /* 0x000fe200078e0251 */
[----:B------:R-:W-:-:S02]  /*12680*/  LOP3.LUT R42, R42, 0x8080808, R43, 0x60, !PT ;  /* 0x080808082a2a7812 */ /* 0x000fc400078e602b */
[----:B0-----:R-:W-:Y:S02]  /*12690*/  SHF.R.U32.HI R45, RZ, 0x4, R63 ;  /* 0x00000004ff2d7819 */ /* 0x001fe4000001163f */
[C---:B------:R-:W-:Y:S01]  /*126a0*/  LOP3.LUT R67, R66.reuse, 0x80808080, R67, 0x6, !PT ;  /* 0x8080808042437812 */ /* 0x040fe200078e0643 */
[----:B------:R-:W-:Y:S01]  /*126b0*/  IMAD R63, R41, 0x4, R136 ;  /* 0x00000004293f7824 */ /* 0x000fe200078e0288 */
[----:B------:R-:W-:Y:S02]  /*126c0*/  LOP3.LUT R66, R66, 0x7f7f7f7f, R49, 0x60, !PT ;  /* 0x7f7f7f7f42427812 */ /* 0x000fe400078e6031 */
[----:B------:R-:W-:Y:S01]  /*126d0*/  LOP3.LUT R49, R45, 0xf0f0f0f, RZ, 0xc0, !PT ;  /* 0x0f0f0f0f2d317812 */ /* 0x000fe200078ec0ff */
[----:B------:R-:W-:Y:S01]  /*126e0*/  IMAD R71, R70, 0x10000, R71 ;  /* 0x0001000046477824 */ /* 0x000fe200078e0247 */
[----:B------:R-:W-:Y:S01]  /*126f0*/  PRMT R41, R42, 0xba98, RZ ;  /* 0x0000ba982a297816 */ /* 0x000fe200000000ff */
[----:B------:R0:W-:Y:S01]  /*12700*/  STS [R73+0x4a00], R62 ;  /* 0x004a003e49007388 */ /* 0x0001e20000000800 */
[----:B------:R-:W-:-:S02]  /*12710*/  PRMT R42, R43, 0xba98, RZ ;  /* 0x0000ba982b2a7816 */ /* 0x000fc400000000ff */
[----:B------:R-:W-:Y:S02]  /*12720*/  LOP3.LUT R66, R67, R66, RZ, 0xfc, !PT ;  /* 0x0000004243427212 */ /* 0x000fe400078efcff */
[C---:B------:R-:W-:Y:S02]  /*12730*/  LOP3.LUT R68, R41.reuse, 0x80808080, R68, 0x6, !PT ;  /* 0x8080808029447812 */ /* 0x040fe400078e0644 */
[----:B------:R-:W-:Y:S02]  /*12740*/  LOP3.LUT R41, R41, 0x7f7f7f7f, R42, 0x60, !PT ;  /* 0x7f7f7f7f29297812 */ /* 0x000fe400078e602a */
[----:B0-----:R-:W-:Y:S02]  /*12750*/  IADD3 R62, PT, PT, R49, 0x78787878, RZ ;  /* 0x78787878313e7810 */ /* 0x001fe40007ffe0ff */
[----:B------:R-:W-:Y:S01]  /*12760*/  LOP3.LUT R42, R71, 0xf0f0f0f, RZ, 0xc0, !PT ;  /* 0x0f0f0f0f472a7812 */ /* 0x000fe200078ec0ff */
[----:B------:R0:W-:Y:S01]  /*12770*/  STS [R73+0x4a10], R40 ;  /* 0x004a102849007388 */ /* 0x0001e20000000800 */
[----:B------:R-:W-:-:S03]  /*12780*/  LOP3.LUT R70, R62, R45, RZ, 0x3c, !PT ;  /* 0x0000002d3e467212 */ /* 0x000fc600078e3cff */
[----:B------:R1:W-:Y:S01]  /*12790*/  STS [R63+0x4a00], R66 ;  /* 0x004a00423f007388 */ /* 0x0003e20000000800 */
[----:B------:R-:W-:Y:S02]  /*127a0*/  LOP3.LUT R70, R70, 0x8080808, R49, 0x60, !PT ;  /* 0x0808080846467812 */ /* 0x000fe400078e6031 */
[----:B0-----:R-:W-:Y:S02]  /*127b0*/  PRMT R40, R49, 0xba98, RZ ;  /* 0x0000ba9831287816 */ /* 0x001fe400000000ff */
[----:B-1----:R-:W-:Y:S02]  /*127c0*/  IADD3 R66, PT, PT, R42, 0x78787878, RZ ;  /* 0x787878782a427810 */ /* 0x002fe40007ffe0ff */
[----:B------:R-:W-:Y:S02]  /*127d0*/  SHF.R.U32.HI R49, RZ, 0x4, R71 ;  /* 0x00000004ff317819 */ /* 0x000fe40000011647 */
[----:B------:R-:W-:Y:S02]  /*127e0*/  LOP3.LUT R71, R66, R71, RZ, 0x3c, !PT ;  /* 0x0000004742477212 */ /* 0x000fe400078e3cff */
[----:B------:R-:W-:-:S02]  /*127f0*/  PRMT R43, R70, 0xba98, RZ ;  /* 0x0000ba98462b7816 */ /* 0x000fc400000000ff */
[----:B------:R-:W-:Y:S02]  /*12800*/  LOP3.LUT R71, R71, 0x8080808, R42, 0x60, !PT ;  /* 0x0808080847477812 */ /* 0x000fe400078e602a */
[C---:B------:R-:W-:Y:S02]  /*12810*/  LOP3.LUT R45, R43.reuse, 0x7f7f7f7f, R40, 0x60, !PT ;  /* 0x7f7f7f7f2b2d7812 */ /* 0x040fe400078e6028 */
[----:B------:R-:W-:Y:S02]  /*12820*/  LOP3.LUT R62, R43, 0x80808080, R62, 0x6, !PT ;  /* 0x808080802b3e7812 */ /* 0x000fe400078e063e */
[----:B------:R-:W-:Y:S01]  /*12830*/  LOP3.LUT R40, R49, 0xf0f0f0f, RZ, 0xc0, !PT ;  /* 0x0f0f0f0f31287812 */ /* 0x000fe200078ec0ff */
[----:B------:R-:W-:Y:S01]  /*12840*/  IMAD R74, R75, 0x10000, R74 ;  /* 0x000100004b4a7824 */ /* 0x000fe200078e024a */
[----:B------:R-:W-:Y:S02]  /*12850*/  PRMT R71, R71, 0xba98, RZ ;  /* 0x0000ba9847477816 */ /* 0x000fe400000000ff */
[----:B------:R-:W-:-:S02]  /*12860*/  PRMT R42, R42, 0xba98, RZ ;  /* 0x0000ba982a2a7816 */ /* 0x000fc400000000ff */
[----:B------:R-:W-:Y:S01]  /*12870*/  LOP3.LUT R45, R62, R45, RZ, 0xfc, !PT ;  /* 0x0000002d3e2d7212 */ /* 0x000fe200078efcff */
[----:B------:R-:W-:Y:S01]  /*12880*/  VIADD R62, R40, 0x78787878 ;  /* 0x78787878283e7836 */ /* 0x000fe20000000000 */
[----:B------:R-:W-:Y:S02]  /*12890*/  LOP3.LUT R69, R72, R69, RZ, 0xfc, !PT ;  /* 0x0000004548457212 */ /* 0x000fe400078efcff */
[C---:B------:R-:W-:Y:S02]  /*128a0*/  LOP3.LUT R66, R71.reuse, 0x80808080, R66, 0x6, !PT ;  /* 0x8080808047427812 */ /* 0x040fe400078e0642 */
[----:B------:R-:W-:Y:S02]  /*128b0*/  LOP3.LUT R71, R71, 0x7f7f7f7f, R42, 0x60, !PT ;  /* 0x7f7f7f7f47477812 */ /* 0x000fe400078e602a */
[----:B------:R-:W-:Y:S01]  /*128c0*/  LOP3.LUT R42, R74, 0xf0f0f0f, RZ, 0xc0, !PT ;  /* 0x0f0f0f0f4a2a7812 */ /* 0x000fe200078ec0ff */
[----:B------:R-:W-:Y:S01]  /*128d0*/  IMAD R43, R13, 0x4c, R81 ;  /* 0x0000004c0d2b7824 */ /* 0x000fe200078e0251 */
[----:B------:R-:W-:Y:S01]  /*128e0*/  LOP3.LUT R49, R62, R49, RZ, 0x3c, !PT ;  /* 0x000000313e317212 */ /* 0x000fe200078e3cff */
[----:B------:R0:W-:Y:S01]  /*128f0*/  STS [R63+0x4a10], R69 ;  /* 0x004a10453f007388 */ /* 0x0001e20000000800 */
[----:B------:R-:W-:-:S02]  /*12900*/  LOP3.LUT R41, R68, R41, RZ, 0xfc, !PT ;  /* 0x0000002944297212 */ /* 0x000fc400078efcff */
[----:B------:R-:W-:Y:S02]  /*12910*/  LOP3.LUT R49, R49, 0x8080808, R40, 0x60, !PT ;  /* 0x0808080831317812 */ /* 0x000fe400078e6028 */
[----:B------:R-:W-:Y:S01]  /*12920*/  LEA R70, R43, R136, 0x2 ;  /* 0x000000882b467211 */ /* 0x000fe200078e10ff */
[----:B------:R-:W-:Y:S01]  /*12930*/  IMAD R43, R14, 0x4c, R81 ;  /* 0x0000004c0e2b7824 */ /* 0x000fe200078e0251 */
[----:B0-----:R-:W-:Y:S02]  /*12940*/  IADD3 R63, PT, PT, R42, 0x78787878, RZ ;  /* 0x787878782a3f7810 */ /* 0x001fe40007ffe0ff */
[----:B------:R-:W-:Y:S02]  /*12950*/  SHF.R.U32.HI R68, RZ, 0x4, R74 ;  /* 0x00000004ff447819 */ /* 0x000fe4000001164a */
[----:B------:R-:W-:Y:S02]  /*12960*/  LOP3.LUT R67, R63, R74, RZ, 0x3c, !PT ;  /* 0x0000004a3f437212 */ /* 0x000fe400078e3cff */
[----:B------:R-:W-:-:S02]  /*12970*/  PRMT R49, R49, 0xba98, RZ ;  /* 0x0000ba9831317816 */ /* 0x000fc400000000ff */
[----:B------:R-:W-:Y:S01]  /*12980*/  LOP3.LUT R66, R66, R71, RZ, 0xfc, !PT ;  /* 0x0000004742427212 */ /* 0x000fe200078efcff */
[----:B------:R-:W-:Y:S01]  /*12990*/  IMAD R71, R43, 0x4, R136 ;  /* 0x000000042b477824 */ /* 0x000fe200078e0288 */
[----:B------:R-:W-:Y:S02]  /*129a0*/  PRMT R40, R40, 0xba98, RZ ;  /* 0x0000ba9828287816 */ /* 0x000fe400000000ff */
[----:B------:R-:W-:Y:S02]  /*129b0*/  LOP3.LUT R67, R67, 0x8080808, R42, 0x60, !PT ;  /* 0x0808080843437812 */ /* 0x000fe400078e602a */
[----:B------:R-:W-:Y:S02]  /*129c0*/  LOP3.LUT R43, R68, 0xf0f0f0f, RZ, 0xc0, !PT ;  /* 0x0f0f0f0f442b7812 */ /* 0x000fe400078ec0ff */
[C---:B------:R-:W-:Y:S01]  /*129d0*/  LOP3.LUT R62, R49.reuse, 0x80808080, R62, 0x6, !PT ;  /* 0x80808080313e7812 */ /* 0x040fe200078e063e */
[----:B------:R0:W-:Y:S01]  /*129e0*/  STS [R70+0x4a00], R41 ;  /* 0x004a002946007388 */ /* 0x0001e20000000800 */
[----:B------:R-:W-:-:S02]  /*129f0*/  LOP3.LUT R49, R49, 0x7f7f7f7f, R40, 0x60, !PT ;  /* 0x7f7f7f7f31317812 */ /* 0x000fc400078e6028 */
[----:B------:R-:W-:Y:S01]  /*12a00*/  PRMT R40, R67, 0xba98, RZ ;  /* 0x0000ba9843287816 */ /* 0x000fe200000000ff */
[----:B------:R-:W-:Y:S01]  /*12a10*/  IMAD R76, R77, 0x10000, R76 ;  /* 0x000100004d4c7824 */ /* 0x000fe200078e024c */
[----:B------:R-:W-:Y:S02]  /*12a20*/  IADD3 R69, PT, PT, R43, 0x78787878, RZ ;  /* 0x787878782b457810 */ /* 0x000fe40007ffe0ff */
        /* <DEDUP_REMOVED lines=8> */
[----:B------:R-:W-:Y:S01]  /*12ab0*/  SHF.R.U32.HI R63, RZ, 0x4, R76 ;  /* 0x00000004ff3f7819 */ /* 0x000fe2000001164c */
[----:B------:R1:W-:Y:S01]  /*12ac0*/  STS [R71+0x4a00], R66 ;  /* 0x004a004247007388 */ /* 0x0003e20000000800 */
[----:B------:R-:W-:Y:S02]  /*12ad0*/  PRMT R68, R68, 0xba98, RZ ;  /* 0x0000ba9844447816 */ /* 0x000fe400000000ff */
[----:B0-----:R-:W-:-:S02]  /*12ae0*/  IADD3 R45, PT, PT, R42, 0x78787878, RZ ;  /* 0x787878782a2d7810 */ /* 0x001fc40007ffe0ff */
[----:B------:R-:W-:Y:S02]  /*12af0*/  PRMT R43, R43, 0xba98, RZ ;  /* 0x0000ba982b2b7816 */ /* 0x000fe400000000ff */
[----:B------:R-:W-:Y:S02]  /*12b00*/  LOP3.LUT R41, R45, R76, RZ, 0x3c, !PT ;  /* 0x0000004c2d297212 */ /* 0x000fe400078e3cff */
[----:B-1----:R-:W-:Y:S02]  /*12b10*/  LOP3.LUT R66, R63, 0xf0f0f0f, RZ, 0xc0, !PT ;  /* 0x0f0f0f0f3f427812 */ /* 0x002fe400078ec0ff */
[C---:B------:R-:W-:Y:S02]  /*12b20*/  LOP3.LUT R69, R68.reuse, 0x80808080, R69, 0x6, !PT ;  /* 0x8080808044457812 */ /* 0x040fe400078e0645 */
[----:B------:R-:W-:Y:S01]  /*12b30*/  LOP3.LUT R68, R68, 0x7f7f7f7f, R43, 0x60, !PT ;  /* 0x7f7f7f7f44447812 */ /* 0x000fe200078e602b */
[----:B------:R-:W-:Y:S01]  /*12b40*/  VIADD R70, R66, 0x78787878 ;  /* 0x7878787842467836 */ /* 0x000fe20000000000 */
[----:B------:R-:W-:Y:S01]  /*12b50*/  LOP3.LUT R43, R41, 0x8080808, R42, 0x60, !PT ;  /* 0x08080808292b7812 */ /* 0x000fe200078e602a */
[----:B------:R-:W-:Y:S01]  /*12b60*/  IMAD R80, R83, 0x10000, R80 ;  /* 0x0001000053507824 */ /* 0x000fe200078e0250 */
[----:B------:R-:W-:-:S02]  /*12b70*/  LOP3.LUT R49, R62, R49, RZ, 0xfc, !PT ;  /* 0x000000313e317212 */ /* 0x000fc400078efcff */
[----:B------:R-:W-:Y:S02]  /*12b80*/  PRMT R62, R43, 0xba98, RZ ;  /* 0x0000ba982b3e7816 */ /* 0x000fe400000000ff */
[----:B------:R-:W-:Y:S02]  /*12b90*/  PRMT R43, R42, 0xba98, RZ ;  /* 0x0000ba982a2b7816 */ /* 0x000fe400000000ff */
[----:B------:R-:W-:Y:S02]  /*12ba0*/  LOP3.LUT R63, R70, R63, RZ, 0x3c, !PT ;  /* 0x0000003f463f7212 */ /* 0x000fe400078e3cff */
[----:B------:R-:W-:Y:S02]  /*12bb0*/  LOP3.LUT R42, R80, 0xf0f0f0f, RZ, 0xc0, !PT ;  /* 0x0f0f0f0f502a7812 */ /* 0x000fe400078ec0ff */
[C---:B------:R-:W-:Y:S02]  /*12bc0*/  LOP3.LUT R45, R62.reuse, 0x80808080, R45, 0x6, !PT ;  /* 0x808080803e2d7812 */ /* 0x040fe400078e062d */
[----:B------:R-:W-:-:S02]  /*12bd0*/  LOP3.LUT R62, R62, 0x7f7f7f7f, R43, 0x60, !PT ;  /* 0x7f7f7f7f3e3e7812 */ /* 0x000fc400078e602b */
[----:B------:R-:W-:Y:S01]  /*12be0*/  LOP3.LUT R63, R63, 0x8080808, R66, 0x60, !PT ;  /* 0x080808083f3f7812 */ /* 0x000fe200078e6042 */
[----:B------:R-:W-:Y:S01]  /*12bf0*/  IMAD R41, R15, 0x4c, R81 ;  /* 0x0000004c0f297824 */ /* 0x000fe200078e0251 */
[----:B------:R-:W-:Y:S01]  /*12c00*/  IADD3 R43, PT, PT, R42, 0x78787878, RZ ;  /* 0x787878782a2b7810 */ /* 0x000fe20007ffe0ff */
[----:B------:R0:W-:Y:S01]  /*12c10*/  STS [R71+0x4a10], R49 ;  /* 0x004a103147007388 */ /* 0x0001e20000000800 */
[----:B------:R-:W-:Y:S02]  /*12c20*/  PRMT R63, R63, 0xba98, RZ ;  /* 0x0000ba983f3f7816 */ /* 0x000fe400000000ff */
[----:B------:R-:W-:Y:S02]  /*12c30*/  LOP3.LUT R45, R45, R62, RZ, 0xfc, !PT ;  /* 0x0000003e2d2d7212 */ /* 0x000fe400078efcff */
[----:B------:R-:W-:Y:S02]  /*12c40*/  PRMT R66, R66, 0xba98, RZ ;  /* 0x0000ba9842427816 */ /* 0x000fe400000000ff */
[----:B------:R-:W-:-:S02]  /*12c50*/  LOP3.LUT R68, R69, R68, RZ, 0xfc, !PT ;  /* 0x0000004445447212 */ /* 0x000fc400078efcff */
[----:B------:R-:W-:Y:S02]  /*12c60*/  SHF.R.U32.HI R62, RZ, 0x4, R80 ;  /* 0x00000004ff3e7819 */ /* 0x000fe40000011650 */
[----:B0-----:R-:W-:Y:S02]  /*12c70*/  LOP3.LUT R49, R43, R80, RZ, 0x3c, !PT ;  /* 0x000000502b317212 */ /* 0x001fe400078e3cff */
[----:B------:R-:W-:Y:S01]  /*12c80*/  LEA R69, R41, R136, 0x2 ;  /* 0x0000008829457211 */ /* 0x000fe200078e10ff */
[----:B------:R-:W-:Y:S01]  /*12c90*/  IMAD R41, R16, 0x4c, R81 ;  /* 0x0000004c10297824 */ /* 0x000fe200078e0251 */
[C---:B------:R-:W-:Y:S02]  /*12ca0*/  LOP3.LUT R70, R63.reuse, 0x80808080, R70, 0x6, !PT ;  /* 0x808080803f467812 */ /* 0x040fe400078e0646 */
[----:B------:R-:W-:Y:S02]  /*12cb0*/  LOP3.LUT R63, R63, 0x7f7f7f7f, R66, 0x60, !PT ;  /* 0x7f7f7f7f3f3f7812 */ /* 0x000fe400078e6042 */
[----:B------:R-:W-:-:S02]  /*12cc0*/  LOP3.LUT R49, R49, 0x8080808, R42, 0x60, !PT ;  /* 0x0808080831317812 */ /* 0x000fc400078e602a */
[----:B------:R-:W-:Y:S01]  /*12cd0*/  LOP3.LUT R66, R62, 0xf0f0f0f, RZ, 0xc0, !PT ;  /* 0x0f0f0f0f3e427812 */ /* 0x000fe200078ec0ff */
[----:B------:R0:W-:Y:S01]  /*12ce0*/  STS [R69+0x4a00], R40 ;  /* 0x004a002845007388 */ /* 0x0001e20000000800 */
[----:B------:R-:W-:Y:S01]  /*12cf0*/  IMAD R72, R41, 0x4, R136 ;  /* 0x0000000429487824 */ /* 0x000fe200078e0288 */
[----:B------:R-:W-:Y:S01]  /*12d00*/  PRMT R41, R42, 0xba98, RZ ;  /* 0x0000ba982a297816 */ /* 0x000fe200000000ff */
[----:B------:R-:W-:Y:S01]  /*12d10*/  IMAD R82, R85, 0x10000, R82 ;  /* 0x0001000055527824 */ /* 0x000fe200078e0252 */
[----:B------:R-:W-:Y:S02]  /*12d20*/  IADD3 R67, PT, PT, R66, 0x78787878, RZ ;  /* 0x7878787842437810 */ /* 0x000fe40007ffe0ff */
[----:B0-----:R-:W-:Y:S02]  /*12d30*/  PRMT R40, R49, 0xba98, RZ ;  /* 0x0000ba9831287816 */ /* 0x001fe400000000ff */
[----:B------:R-:W-:Y:S02]  /*12d40*/  LOP3.LUT R49, R67, R62, RZ, 0x3c, !PT ;  /* 0x0000003e43317212 */ /* 0x000fe400078e3cff */
[----:B------:R-:W-:-:S02]  /*12d50*/  LOP3.LUT R43, R40, 0x80808080, R43, 0x6, !PT ;  /* 0x80808080282b7812 */ /* 0x000fc400078e062b */
[----:B------:R-:W-:Y:S02]  /*12d60*/  LOP3.LUT R40, R40, 0x7f7f7f7f, R41, 0x60, !PT ;  /* 0x7f7f7f7f28287812 */ /* 0x000fe400078e6029 */
[----:B------:R-:W-:Y:S02]  /*12d70*/  LOP3.LUT R62, R82, 0xf0f0f0f, RZ, 0xc0, !PT ;  /* 0x0f0f0f0f523e7812 */ /* 0x000fe400078ec0ff */
[----:B------:R-:W-:Y:S02]  /*12d80*/  LOP3.LUT R49, R49, 0x8080808, R66, 0x60, !PT ;  /* 0x0808080831317812 */ /* 0x000fe400078e6042 */
[----:B------:R-:W-:Y:S02]  /*12d90*/  LOP3.LUT R40, R43, R40, RZ, 0xfc, !PT ;  /* 0x000000282b287212 */ /* 0x000fe400078efcff */
[----:B------:R-:W-:Y:S01]  /*12da0*/  IADD3 R43, PT, PT, R62, 0x78787878, RZ ;  /* 0x787878783e2b7810 */ /* 0x000fe20007ffe0ff */
[----:B------:R-:W-:Y:S01]  /*12db0*/  STS [R69+0x4a10], R68 ;  /* 0x004a104445007388 */ /* 0x000fe20000000800 */
[----:B------:R-:W-:-:S02]  /*12dc0*/  PRMT R42, R49, 0xba98, RZ ;  /* 0x0000ba98312a7816 */ /* 0x000fc400000000ff */
[----:B------:R-:W-:Y:S01]  /*12dd0*/  PRMT R41, R66, 0xba98, RZ ;  /* 0x0000ba9842297816 */ /* 0x000fe200000000ff */
[----:B------:R0:W-:Y:S01]  /*12de0*/  STS [R72+0x4a00], R45 ;  /* 0x004a002d48007388 */ /* 0x0001e20000000800 */
[C---:B------:R-:W-:Y:S02]  /*12df0*/  LOP3.LUT R67, R42.reuse, 0x80808080, R67, 0x6, !PT ;  /* 0x808080802a437812 */ /* 0x040fe400078e0643 */
[----:B------:R-:W-:Y:S01]  /*12e00*/  LOP3.LUT R42, R42, 0x7f7f7f7f, R41, 0x60, !PT ;  /* 0x7f7f7f7f2a2a7812 */ /* 0x000fe200078e6029 */
[----:B------:R-:W-:Y:S01]  /*12e10*/  IMAD R41, R17, 0x4c, R81 ;  /* 0x0000004c11297824 */ /* 0x000fe200078e0251 */
[----:B0-----:R-:W-:Y:S01]  /*12e20*/  LOP3.LUT R45, R43, R82, RZ, 0x3c, !PT ;  /* 0x000000522b2d7212 */ /* 0x001fe200078e3cff */
[----:B------:R-:W-:-:S03]  /*12e30*/  IMAD R84, R87, 0x10000, R84 ;  /* 0x0001000057547824 */ /* 0x000fc600078e0254 */
[----:B------:R-:W-:Y:S02]  /*12e40*/  LOP3.LUT R45, R45, 0x8080808, R62, 0x60, !PT ;  /* 0x080808082d2d7812 */ /* 0x000fe400078e603e */
[----:B------:R-:W-:Y:S02]  /*12e50*/  LOP3.LUT R63, R70, R63, RZ, 0xfc, !PT ;  /* 0x0000003f463f7212 */ /* 0x000fe400078efcff */
[----:B------:R-:W-:Y:S02]  /*12e60*/  PRMT R66, R45, 0xba98, RZ ;  /* 0x0000ba982d427816 */ /* 0x000fe400000000ff */
[----:B------:R-:W-:Y:S02]  /*12e70*/  LOP3.LUT R42, R67, R42, RZ, 0xfc, !PT ;  /* 0x0000002a432a7212 */ /* 0x000fe400078efcff */
[----:B------:R-:W-:Y:S02]  /*12e80*/  PRMT R45, R62, 0xba98, RZ ;  /* 0x0000ba983e2d7816 */ /* 0x000fe400000000ff */
[----:B------:R-:W-:-:S02]  /*12e90*/  LEA R67, R41, R136, 0x2 ;  /* 0x0000008829437211 */ /* 0x000fc400078e10ff */
[C---:B------:R-:W-:Y:S02]  /*12ea0*/  LOP3.LUT R43, R66.reuse, 0x80808080, R43, 0x6, !PT ;  /* 0x80808080422b7812 */ /* 0x040fe400078e062b */
[----:B------:R-:W-:Y:S01]  /*12eb0*/  SHF.R.U32.HI R62, RZ, 0x4, R84 ;  /* 0x00000004ff3e7819 */ /* 0x000fe20000011654 */
[----:B------:R0:W-:Y:S01]  /*12ec0*/  STS [R72+0x4a10], R63 ;  /* 0x004a103f48007388 */ /* 0x0001e20000000800 */
[----:B------:R-:W-:Y:S01]  /*12ed0*/  LOP3.LUT R66, R66, 0x7f7f7f7f, R45, 0x60, !PT ;  /* 0x7f7f7f7f42427812 */ /* 0x000fe200078e602d */
[----:B------:R-:W-:Y:S01]  /*12ee0*/  IMAD R41, R18, 0x4c, R81 ;  /* 0x0000004c12297824 */ /* 0x000fe200078e0251 */
[----:B------:R-:W-:Y:S01]  /*12ef0*/  LOP3.LUT R45, R84, 0xf0f0f0f, RZ, 0xc0, !PT ;  /* 0x0f0f0f0f542d7812 */ /* 0x000fe200078ec0ff */
[----:B------:R1:W-:Y:S01]  /*12f00*/  STS [R67+0x4a00], R40 ;  /* 0x004a002843007388 */ /* 0x0003e20000000800 */
[----:B------:R-:W-:Y:S01]  /*12f10*/  LOP3.LUT R43, R43, R66, RZ, 0xfc, !PT ;  /* 0x000000422b2b7212 */ /* 0x000fe200078efcff */
[----:B------:R-:W-:Y:S01]  /*12f20*/  IMAD R66, R41, 0x4, R136 ;  /* 0x0000000429427824 */ /* 0x000fe200078e0288 */
[----:B0-----:R-:W-:-:S02]  /*12f30*/  IADD3 R63, PT, PT, R45, 0x78787878, RZ ;  /* 0x787878782d3f7810 */ /* 0x001fc40007ffe0ff */
[----:B-1----:R-:W-:Y:S01]  /*12f40*/  LOP3.LUT R40, R62, 0xf0f0f0f, RZ, 0xc0, !PT ;  /* 0x0f0f0f0f3e287812 */ /* 0x002fe200078ec0ff */
[----:B------:R-:W-:Y:S01]  /*12f50*/  IMAD R86, R86, 0x10000, R57 ;  /* 0x0001000056567824 */ /* 0x000fe200078e0239 */
[----:B------:R-:W-:Y:S02]  /*12f60*/  LOP3.LUT R84, R63, R84, RZ, 0x3c, !PT ;  /* 0x000000543f547212 */ /* 0x000fe400078e3cff */
[----:B------:R-:W-:Y:S02]  /*12f70*/  IADD3 R41, PT, PT, R40, 0x78787878, RZ ;  /* 0x7878787828297810 */ /* 0x000fe40007ffe0ff */
[----:B------:R-:W-:Y:S02]  /*12f80*/  LOP3.LUT R84, R84, 0x8080808, R45, 0x60, !PT ;  /* 0x0808080854547812 */ /* 0x000fe400078e602d */
[----:B------:R-:W-:Y:S02]  /*12f90*/  LOP3.LUT R57, R41, R62, RZ, 0x3c, !PT ;  /* 0x0000003e29397212 */ /* 0x000fe400078e3cff */
[----:B------:R-:W-:-:S02]  /*12fa0*/  SHF.R.U32.HI R49, RZ, 0x4, R82 ;  /* 0x00000004ff317819 */ /* 0x000fc40000011652 */
[----:B------:R-:W-:Y:S01]  /*12fb0*/  LOP3.LUT R57, R57, 0x8080808, R40, 0x60, !PT ;  /* 0x0808080839397812 */ /* 0x000fe200078e6028 */
[----:B------:R0:W-:Y:S01]  /*12fc0*/  STS [R67+0x4a10], R42 ;  /* 0x004a102a43007388 */ /* 0x0001e20000000800 */
[----:B------:R-:W-:Y:S02]  /*12fd0*/  PRMT R84, R84, 0xba98, RZ ;  /* 0x0000ba9854547816 */ /* 0x000fe400000000ff */
[----:B------:R-:W-:Y:S01]  /*12fe0*/  LOP3.LUT R68, R49, 0xf0f0f0f, RZ, 0xc0, !PT ;  /* 0x0f0f0f0f31447812 */ /* 0x000fe200078ec0ff */
[----:B------:R1:W-:Y:S01]  /*12ff0*/  STS [R66+0x4a00], R43 ;  /* 0x004a002b42007388 */ /* 0x0003e20000000800 */
[----:B------:R-:W-:Y:S02]  /*13000*/  PRMT R45, R45, 0xba98, RZ ;  /* 0x0000ba982d2d7816 */ /* 0x000fe400000000ff */
[----:B------:R-:W-:Y:S02]  /*13010*/  LOP3.LUT R63, R84, 0x80808080, R63, 0x6, !PT ;  /* 0x80808080543f7812 */ /* 0x000fe400078e063f */
[----:B0-----:R-:W-:-:S02]  /*13020*/  PRMT R42, R57, 0xba98, RZ ;  /* 0x0000ba98392a7816 */ /* 0x001fc400000000ff */
[----:B------:R-:W-:Y:S02]  /*13030*/  SHF.R.U32.HI R57, RZ, 0x4, R86 ;  /* 0x00000004ff397819 */ /* 0x000fe40000011656 */
[----:B-1----:R-:W-:Y:S01]  /*13040*/  PRMT R43, R40, 0xba98, RZ ;  /* 0x0000ba98282b7816 */ /* 0x002fe200000000ff */
[----:B------:R-:W-:Y:S01]  /*13050*/  VIADD R70, R68, 0x78787878 ;  /* 0x7878787844467836 */ /* 0x000fe20000000000 */
[----:B------:R-:W-:Y:S02]  /*13060*/  LOP3.LUT R84, R84, 0x7f7f7f7f, R45, 0x60, !PT ;  /* 0x7f7f7f7f54547812 */ /* 0x000fe400078e602d */
[----:B------:R-:W-:Y:S02]  /*13070*/  LOP3.LUT R45, R86, 0xf0f0f0f, RZ, 0xc0, !PT ;  /* 0x0f0f0f0f562d7812 */ /* 0x000fe400078ec0ff */
[C---:B------:R-:W-:Y:S02]  /*13080*/  LOP3.LUT R40, R42.reuse, 0x80808080, R41, 0x6, !PT ;  /* 0x808080802a287812 */ /* 0x040fe400078e0629 */
[----:B------:R-:W-:-:S02]  /*13090*/  LOP3.LUT R43, R42, 0x7f7f7f7f, R43, 0x60, !PT ;  /* 0x7f7f7f7f2a2b7812 */ /* 0x000fc400078e602b */
[----:B------:R-:W-:Y:S02]  /*130a0*/  LOP3.LUT R42, R57, 0xf0f0f0f, RZ, 0xc0, !PT ;  /* 0x0f0f0f0f392a7812 */ /* 0x000fe400078ec0ff */
[----:B------:R-:W-:Y:S02]  /*130b0*/  IADD3 R67, PT, PT, R45, 0x78787878, RZ ;  /* 0x787878782d437810 */ /* 0x000fe40007ffe0ff */
[----:B------:R-:W-:Y:S01]  /*130c0*/  LOP3.LUT R49, R70, R49, RZ, 0x3c, !PT ;  /* 0x0000003146317212 */ /* 0x000fe200078e3cff */
[----:B------:R-:W-:Y:S01]  /*130d0*/  VIADD R62, R42, 0x78787878 ;  /* 0x787878782a3e7836 */ /* 0x000fe20000000000 */
        /* <DEDUP_REMOVED lines=10> */
[----:B------:R-:W-:-:S02]  /*13180*/  LOP3.LUT R40, R40, R43, RZ, 0xfc, !PT ;  /* 0x0000002b28287212 */ /* 0x000fc400078efcff */
[----:B------:R-:W-:Y:S02]  /*13190*/  PRMT R45, R45, 0xba98, RZ ;  /* 0x0000ba982d2d7816 */ /* 0x000fe400000000ff */
[----:B------:R-:W-:Y:S02]  /*131a0*/  LOP3.LUT R49, R49, 0x7f7f7f7f, R68, 0x60, !PT ;  /* 0x7f7f7f7f31317812 */ /* 0x000fe400078e6044 */
[----:B------:R-:W-:Y:S02]  /*131b0*/  LOP3.LUT R43, R54, 0xf0f0f0f, RZ, 0xc0, !PT ;  /* 0x0f0f0f0f362b7812 */ /* 0x000fe400078ec0ff */
[----:B------:R-:W-:Y:S02]  /*131c0*/  PRMT R57, R57, 0xba98, RZ ;  /* 0x0000ba9839397816 */ /* 0x000fe400000000ff */
[----:B------:R-:W-:Y:S02]  /*131d0*/  LOP3.LUT R67, R86, 0x80808080, R67, 0x6, !PT ;  /* 0x8080808056437812 */ /* 0x000fe400078e0643 */
[----:B------:R-:W-:-:S02]  /*131e0*/  PRMT R42, R42, 0xba98, RZ ;  /* 0x0000ba982a2a7816 */ /* 0x000fc400000000ff */
[----:B------:R-:W-:Y:S01]  /*131f0*/  LOP3.LUT R86, R86, 0x7f7f7f7f, R45, 0x60, !PT ;  /* 0x7f7f7f7f56567812 */ /* 0x000fe200078e602d */
[----:B------:R-:W-:Y:S01]  /*13200*/  IMAD R41, R19, 0x4c, R81 ;  /* 0x0000004c13297824 */ /* 0x000fe200078e0251 */
[----:B------:R-:W-:Y:S02]  /*13210*/  LOP3.LUT R49, R70, R49, RZ, 0xfc, !PT ;  /* 0x0000003146317212 */ /* 0x000fe400078efcff */
[----:B------:R-:W-:Y:S02]  /*13220*/  IADD3 R45, PT, PT, R43, 0x78787878, RZ ;  /* 0x787878782b2d7810 */ /* 0x000fe40007ffe0ff */
[C---:B------:R-:W-:Y:S02]  /*13230*/  LOP3.LUT R62, R57.reuse, 0x80808080, R62, 0x6, !PT ;  /* 0x80808080393e7812 */ /* 0x040fe400078e063e */
[----:B------:R-:W-:Y:S02]  /*13240*/  LOP3.LUT R57, R57, 0x7f7f7f7f, R42, 0x60, !PT ;  /* 0x7f7f7f7f39397812 */ /* 0x000fe400078e602a */
[----:B------:R-:W-:Y:S01]  /*13250*/  SHF.R.U32.HI R42, RZ, 0x4, R54 ;  /* 0x00000004ff2a7819 */ /* 0x000fe20000011636 */
[----:B------:R0:W-:Y:S01]  /*13260*/  STS [R66+0x4a10], R49 ;  /* 0x004a103142007388 */ /* 0x0001e20000000800 */
[----:B------:R-:W-:-:S02]  /*13270*/  LOP3.LUT R54, R45, R54, RZ, 0x3c, !PT ;  /* 0x000000362d367212 */ /* 0x000fc400078e3cff */
[----:B------:R-:W-:Y:S01]  /*13280*/  LOP3.LUT R63, R63, R84, RZ, 0xfc, !PT ;  /* 0x000000543f3f7212 */ /* 0x000fe200078efcff */
[----:B------:R-:W-:Y:S01]  /*13290*/  IMAD R50, R79, 0x10000, R50 ;  /* 0x000100004f327824 */ /* 0x000fe200078e0232 */
[----:B------:R-:W-:Y:S02]  /*132a0*/  LOP3.LUT R54, R54, 0x8080808, R43, 0x60, !PT ;  /* 0x0808080836367812 */ /* 0x000fe400078e602b */
[----:B0-----:R-:W-:Y:S02]  /*132b0*/  LEA R66, R41, R136, 0x2 ;  /* 0x0000008829427211 */ /* 0x001fe400078e10ff */
[----:B------:R-:W-:Y:S01]  /*132c0*/  LOP3.LUT R49, R42, 0xf0f0f0f, RZ, 0xc0, !PT ;  /* 0x0f0f0f0f2a317812 */ /* 0x000fe200078ec0ff */
[----:B------:R-:W-:Y:S01]  /*132d0*/  IMAD R41, R20, 0x4c, R81 ;  /* 0x0000004c14297824 */ /* 0x000fe200078e0251 */
[----:B------:R-:W-:Y:S01]  /*132e0*/  PRMT R54, R54, 0xba98, RZ ;  /* 0x0000ba9836367816 */ /* 0x000fe200000000ff */
[----:B------:R0:W-:Y:S01]  /*132f0*/  STS [R66+0x4a00], R63 ;  /* 0x004a003f42007388 */ /* 0x0001e20000000800 */
[----:B------:R-:W-:-:S03]  /*13300*/  PRMT R43, R43, 0xba98, RZ ;  /* 0x0000ba982b2b7816 */ /* 0x000fc600000000ff */
[----:B------:R1:W-:Y:S01]  /*13310*/  STS [R66+0x4a10], R40 ;  /* 0x004a102842007388 */ /* 0x0003e20000000800 */
[----:B------:R-:W-:Y:S01]  /*13320*/  LOP3.LUT R67, R67, R86, RZ, 0xfc, !PT ;  /* 0x0000005643437212 */ /* 0x000fe200078efcff */
[----:B------:R-:W-:Y:S01]  /*13330*/  IMAD R68, R41, 0x4, R136 ;  /* 0x0000000429447824 */ /* 0x000fe200078e0288 */
[----:B0-----:R-:W-:Y:S02]  /*13340*/  IADD3 R63, PT, PT, R49, 0x78787878, RZ ;  /* 0x78787878313f7810 */ /* 0x001fe40007ffe0ff */
[----:B------:R-:W-:Y:S02]  /*13350*/  LOP3.LUT R45, R54, 0x80808080, R45, 0x6, !PT ;  /* 0x80808080362d7812 */ /* 0x000fe400078e062d */
[----:B-1----:R-:W-:Y:S02]  /*13360*/  LOP3.LUT R40, R50, 0xf0f0f0f, RZ, 0xc0, !PT ;  /* 0x0f0f0f0f32287812 */ /* 0x002fe400078ec0ff */
[----:B------:R-:W-:Y:S02]  /*13370*/  LOP3.LUT R42, R63, R42, RZ, 0x3c, !PT ;  /* 0x0000002a3f2a7212 */ /* 0x000fe400078e3cff */
[----:B------:R-:W-:-:S02]  /*13380*/  LOP3.LUT R54, R54, 0x7f7f7f7f, R43, 0x60, !PT ;  /* 0x7f7f7f7f36367812 */ /* 0x000fc400078e602b */
[----:B------:R-:W-:Y:S01]  /*13390*/  IADD3 R43, PT, PT, R40, 0x78787878, RZ ;  /* 0x78787878282b7810 */ /* 0x000fe20007ffe0ff */
[----:B------:R0:W-:Y:S01]  /*133a0*/  STS [R68+0x4a00], R67 ;  /* 0x004a004344007388 */ /* 0x0001e20000000800 */
[----:B------:R-:W-:Y:S01]  /*133b0*/  LOP3.LUT R42, R42, 0x8080808, R49, 0x60, !PT ;  /* 0x080808082a2a7812 */ /* 0x000fe200078e6031 */
[----:B------:R-:W-:Y:S01]  /*133c0*/  IMAD R41, R21, 0x4c, R81 ;  /* 0x0000004c15297824 */ /* 0x000fe200078e0251 */
[----:B------:R-:W-:Y:S02]  /*133d0*/  LOP3.LUT R45, R45, R54, RZ, 0xfc, !PT ;  /* 0x000000362d2d7212 */ /* 0x000fe400078efcff */
[----:B------:R-:W-:Y:S02]  /*133e0*/  PRMT R42, R42, 0xba98, RZ ;  /* 0x0000ba982a2a7816 */ /* 0x000fe400000000ff */
[----:B------:R-:W-:Y:S02]  /*133f0*/  PRMT R49, R49, 0xba98, RZ ;  /* 0x0000ba9831317816 */ /* 0x000fe400000000ff */
[----:B0-----:R-:W-:-:S02]  /*13400*/  LOP3.LUT R67, R43, R50, RZ, 0x3c, !PT ;  /* 0x000000322b437212 */ /* 0x001fc400078e3cff */
[----:B------:R-:W-:Y:S02]  /*13410*/  SHF.R.U32.HI R54, RZ, 0x4, R50 ;  /* 0x00000004ff367819 */ /* 0x000fe40000011632 */
[----:B------:R-:W-:Y:S02]  /*13420*/  LOP3.LUT R67, R67, 0x8080808, R40, 0x60, !PT ;  /* 0x0808080843437812 */ /* 0x000fe400078e6028 */
[----:B------:R-:W-:Y:S02]  /*13430*/  LOP3.LUT R57, R62, R57, RZ, 0xfc, !PT ;  /* 0x000000393e397212 */ /* 0x000fe400078efcff */
[C---:B------:R-:W-:Y:S01]  /*13440*/  LOP3.LUT R63, R42.reuse, 0x80808080, R63, 0x6, !PT ;  /* 0x808080802a3f7812 */ /* 0x040fe200078e063f */
[----:B------:R-:W-:Y:S01]  /*13450*/  IMAD R62, R41, 0x4, R136 ;  /* 0x00000004293e7824 */ /* 0x000fe200078e0288 */
[----:B------:R-:W-:Y:S02]  /*13460*/  LOP3.LUT R42, R42, 0x7f7f7f7f, R49, 0x60, !PT ;  /* 0x7f7f7f7f2a2a7812 */ /* 0x000fe400078e6031 */
[----:B------:R-:W-:-:S02]  /*13470*/  LOP3.LUT R49, R54, 0xf0f0f0f, RZ, 0xc0, !PT ;  /* 0x0f0f0f0f36317812 */ /* 0x000fc400078ec0ff */
[----:B------:R-:W-:Y:S01]  /*13480*/  PRMT R50, R67, 0xba98, RZ ;  /* 0x0000ba9843327816 */ /* 0x000fe200000000ff */
[----:B------:R-:W-:Y:S01]  /*13490*/  IMAD R51, R78, 0x10000, R51 ;  /* 0x000100004e337824 */ /* 0x000fe200078e0233 */
[----:B------:R-:W-:Y:S01]  /*134a0*/  PRMT R41, R40, 0xba98, RZ ;  /* 0x0000ba9828297816 */ /* 0x000fe200000000ff */
[----:B------:R0:W-:Y:S01]  /*134b0*/  STS [R68+0x4a10], R57 ;  /* 0x004a103944007388 */ /* 0x0001e20000000800 */
[C---:B------:R-:W-:Y:S02]  /*134c0*/  LOP3.LUT R43, R50.reuse, 0x80808080, R43, 0x6, !PT ;  /* 0x80808080322b7812 */ /* 0x040fe400078e062b */
[----:B------:R-:W-:Y:S01]  /*134d0*/  LOP3.LUT R50, R50, 0x7f7f7f7f, R41, 0x60, !PT ;  /* 0x7f7f7f7f32327812 */ /* 0x000fe200078e6029 */
[----:B------:R1:W-:Y:S01]  /*134e0*/  STS [R62+0x4a00], R45 ;  /* 0x004a002d3e007388 */ /* 0x0003e20000000800 */
[----:B------:R-:W-:Y:S01]  /*134f0*/  IMAD R41, R23, 0x4c, R81 ;  /* 0x0000004c17297824 */ /* 0x000fe200078e0251 */
[----:B0-----:R-:W-:Y:S02]  /*13500*/  IADD3 R57, PT, PT, R49, 0x78787878, RZ ;  /* 0x7878787831397810 */ /* 0x001fe40007ffe0ff */
[----:B------:R-:W-:-:S02]  /*13510*/  LOP3.LUT R42, R63, R42, RZ, 0xfc, !PT ;  /* 0x0000002a3f2a7212 */ /* 0x000fc400078efcff */
[----:B-1----:R-:W-:Y:S02]  /*13520*/  SHF.R.U32.HI R45, RZ, 0x4, R51 ;  /* 0x00000004ff2d7819 */ /* 0x002fe40000011633 */
[----:B------:R-:W-:Y:S01]  /*13530*/  LOP3.LUT R54, R57, R54, RZ, 0x3c, !PT ;  /* 0x0000003639367212 */ /* 0x000fe200078e3cff */
[----:B------:R-:W-:Y:S01]  /*13540*/  IMAD R63, R41, 0x4, R136 ;  /* 0x00000004293f7824 */ /* 0x000fe200078e0288 */
[----:B------:R-:W-:Y:S02]  /*13550*/  LOP3.LUT R40, R51, 0xf0f0f0f, RZ, 0xc0, !PT ;  /* 0x0f0f0f0f33287812 */ /* 0x000fe400078ec0ff */
[----:B------:R-:W-:Y:S02]  /*13560*/  LOP3.LUT R41, R45, 0xf0f0f0f, RZ, 0xc0, !PT ;  /* 0x0f0f0f0f2d297812 */ /* 0x000fe400078ec0ff */
[----:B------:R-:W-:Y:S02]  /*13570*/  LOP3.LUT R54, R54, 0x8080808, R49, 0x60, !PT ;  /* 0x0808080836367812 */ /* 0x000fe400078e6031 */
[----:B------:R-:W-:-:S02]  /*13580*/  LOP3.LUT R43, R43, R50, RZ, 0xfc, !PT ;  /* 0x000000322b2b7212 */ /* 0x000fc400078efcff */
[----:B------:R-:W-:Y:S01]  /*13590*/  IADD3 R50, PT, PT, R40, 0x78787878, RZ ;  /* 0x7878787828327810 */ /* 0x000fe20007ffe0ff */
[----:B------:R0:W-:Y:S01]  /*135a0*/  STS [R62+0x4a10], R42 ;  /* 0x004a102a3e007388 */ /* 0x0001e20000000800 */
[----:B------:R-:W-:Y:S02]  /*135b0*/  PRMT R54, R54, 0xba98, RZ ;  /* 0x0000ba9836367816 */ /* 0x000fe400000000ff */
[----:B------:R-:W-:Y:S02]  /*135c0*/  PRMT R49, R49, 0xba98, RZ ;  /* 0x0000ba9831317816 */ /* 0x000fe400000000ff */
[----:B------:R-:W-:Y:S02]  /*135d0*/  LOP3.LUT R51, R50, R51, RZ, 0x3c, !PT ;  /* 0x0000003332337212 */ /* 0x000fe400078e3cff */
[----:B------:R-:W-:Y:S01]  /*135e0*/  LEA R47, R47, R46, 0x10 ;  /* 0x0000002e2f2f7211 */ /* 0x000fe200078e80ff */
[----:B0-----:R-:W-:Y:S01]  /*135f0*/  VIADD R42, R41, 0x78787878 ;  /* 0x78787878292a7836 */ /* 0x001fe20000000000 */
[----:B------:R-:W-:-:S02]  /*13600*/  LOP3.LUT R57, R54, 0x80808080, R57, 0x6, !PT ;  /* 0x8080808036397812 */ /* 0x000fc400078e0639 */
[----:B------:R-:W-:Y:S02]  /*13610*/  LOP3.LUT R54, R54, 0x7f7f7f7f, R49, 0x60, !PT ;  /* 0x7f7f7f7f36367812 */ /* 0x000fe400078e6031 */
[----:B------:R-:W-:Y:S02]  /*13620*/  LOP3.LUT R51, R51, 0x8080808, R40, 0x60, !PT ;  /* 0x0808080833337812 */ /* 0x000fe400078e6028 */
[----:B------:R-:W-:Y:S02]  /*13630*/  LOP3.LUT R46, R42, R45, RZ, 0x3c, !PT ;  /* 0x0000002d2a2e7212 */ /* 0x000fe400078e3cff */
[----:B------:R-:W-:Y:S02]  /*13640*/  SHF.R.U32.HI R45, RZ, 0x4, R47 ;  /* 0x00000004ff2d7819 */ /* 0x000fe4000001162f */
[----:B------:R-:W-:Y:S02]  /*13650*/  LOP3.LUT R54, R57, R54, RZ, 0xfc, !PT ;  /* 0x0000003639367212 */ /* 0x000fe400078efcff */
[----:B------:R-:W-:-:S02]  /*13660*/  PRMT R51, R51, 0xba98, RZ ;  /* 0x0000ba9833337816 */ /* 0x000fc400000000ff */
[----:B------:R-:W-:Y:S02]  /*13670*/  PRMT R40, R40, 0xba98, RZ ;  /* 0x0000ba9828287816 */ /* 0x000fe400000000ff */
[----:B------:R-:W-:Y:S02]  /*13680*/  LOP3.LUT R46, R46, 0x8080808, R41, 0x60, !PT ;  /* 0x080808082e2e7812 */ /* 0x000fe400078e6029 */
[----:B------:R-:W-:Y:S01]  /*13690*/  LOP3.LUT R57, R45, 0xf0f0f0f, RZ, 0xc0, !PT ;  /* 0x0f0f0f0f2d397812 */ /* 0x000fe200078ec0ff */
[----:B------:R0:W-:Y:S01]  /*136a0*/  STS [R63+0x4a00], R43 ;  /* 0x004a002b3f007388 */ /* 0x0001e20000000800 */
[----:B------:R-:W-:Y:S02]  /*136b0*/  LOP3.LUT R49, R47, 0xf0f0f0f, RZ, 0xc0, !PT ;  /* 0x0f0f0f0f2f317812 */ /* 0x000fe400078ec0ff */
[----:B------:R-:W-:Y:S01]  /*136c0*/  LOP3.LUT R50, R51, 0x80808080, R50, 0x6, !PT ;  /* 0x8080808033327812 */ /* 0x000fe200078e0632 */
[----:B------:R-:W-:Y:S01]  /*136d0*/  VIADD R66, R57, 0x78787878 ;  /* 0x7878787839427836 */ /* 0x000fe20000000000 */
[----:B------:R-:W-:-:S02]  /*136e0*/  LOP3.LUT R51, R51, 0x7f7f7f7f, R40, 0x60, !PT ;  /* 0x7f7f7f7f33337812 */ /* 0x000fc400078e6028 */
[----:B------:R-:W-:Y:S02]  /*136f0*/  PRMT R40, R41, 0xba98, RZ ;  /* 0x0000ba9829287816 */ /* 0x000fe400000000ff */
[----:B0-----:R-:W-:Y:S02]  /*13700*/  PRMT R43, R46, 0xba98, RZ ;  /* 0x0000ba982e2b7816 */ /* 0x001fe400000000ff */
[----:B------:R-:W-:Y:S02]  /*13710*/  IADD3 R62, PT, PT, R49, 0x78787878, RZ ;  /* 0x78787878313e7810 */ /* 0x000fe40007ffe0ff */
[C---:B------:R-:W-:Y:S02]  /*13720*/  LOP3.LUT R42, R43.reuse, 0x80808080, R42, 0x6, !PT ;  /* 0x808080802b2a7812 */ /* 0x040fe400078e062a */
[----:B------:R-:W-:Y:S02]  /*13730*/  LOP3.LUT R43, R43, 0x7f7f7f7f, R40, 0x60, !PT ;  /* 0x7f7f7f7f2b2b7812 */ /* 0x000fe400078e6028 */
[----:B------:R-:W-:-:S02]  /*13740*/  LOP3.LUT R46, R62, R47, RZ, 0x3c, !PT ;  /* 0x0000002f3e2e7212 */ /* 0x000fc400078e3cff */
[----:B------:R-:W-:Y:S02]  /*13750*/  LOP3.LUT R40, R66, R45, RZ, 0x3c, !PT ;  /* 0x0000002d42287212 */ /* 0x000fe400078e3cff */
[----:B------:R-:W-:Y:S02]  /*13760*/  LOP3.LUT R46, R46, 0x8080808, R49, 0x60, !PT ;  /* 0x080808082e2e7812 */ /* 0x000fe400078e6031 */
[----:B------:R-:W-:Y:S02]  /*13770*/  LOP3.LUT R45, R40, 0x8080808, R57, 0x60, !PT ;  /* 0x08080808282d7812 */ /* 0x000fe400078e6039 */
[----:B------:R-:W-:Y:S02]  /*13780*/  LOP3.LUT R42, R42, R43, RZ, 0xfc, !PT ;  /* 0x0000002b2a2a7212 */ /* 0x000fe400078efcff */
[----:B------:R-:W-:Y:S02]  /*13790*/  PRMT R43, R46, 0xba98, RZ ;  /* 0x0000ba982e2b7816 */ /* 0x000fe400000000ff */
[----:B------:R-:W-:-:S02]  /*137a0*/  PRMT R45, R45, 0xba98, RZ ;  /* 0x0000ba982d2d7816 */ /* 0x000fc400000000ff */
[----:B------:R-:W-:Y:S02]  /*137b0*/  PRMT R40, R49, 0xba98, RZ ;  /* 0x0000ba9831287816 */ /* 0x000fe400000000ff */
[----:B------:R-:W-:Y:S01]  /*137c0*/  PRMT R46, R57, 0xba98, RZ ;  /* 0x0000ba98392e7816 */ /* 0x000fe200000000ff */
[--C-:B------:R-:W-:Y:S01]  /*137d0*/  IMAD R41, R24, 0x4c, R81.reuse ;  /* 0x0000004c18297824 */ /* 0x100fe200078e0251 */
[----:B------:R-:W-:Y:S01]  /*137e0*/  LOP3.LUT R62, R43, 0x80808080, R62, 0x6, !PT ;  /* 0x808080802b3e7812 */ /* 0x000fe200078e063e */
[----:B------:R-:W-:Y:S01]  /*137f0*/  IMAD R81, R30, 0x4c, R81 ;  /* 0x0000004c1e517824 */ /* 0x000fe200078e0251 */
[----:B------:R-:W-:Y:S02]  /*13800*/  LOP3.LUT R66, R45, 0x80808080, R66, 0x6, !PT ;  /* 0x808080802d427812 */ /* 0x000fe400078e0642 */
[----:B------:R-:W-:Y:S02]  /*13810*/  LOP3.LUT R43, R43, 0x7f7f7f7f, R40, 0x60, !PT ;  /* 0x7f7f7f7f2b2b7812 */ /* 0x000fe400078e6028 */
[----:B------:R-:W-:Y:S01]  /*13820*/  LOP3.LUT R45, R45, 0x7f7f7f7f, R46, 0x60, !PT ;  /* 0x7f7f7f7f2d2d7812 */ /* 0x000fe200078e602e */
[----:B------:R-:W-:Y:S01]  /*13830*/  IMAD R40, R81, 0x4, R136 ;  /* 0x0000000451287824 */ /* 0x000fe200078e0288 */
[----:B------:R-:W-:-:S02]  /*13840*/  LOP3.LUT R50, R50, R51, RZ, 0xfc, !PT ;  /* 0x0000003332327212 */ /* 0x000fc400078efcff */
[-C--:B------:R-:W-:Y:S01]  /*13850*/  LEA R49, R41, R136.reuse, 0x2 ;  /* 0x0000008829317211 */ /* 0x080fe200078e10ff */
[----:B------:R-:W-:Y:S01]  /*13860*/  HADD2.F32 R56, -RZ, R56.H0_H0 ;  /* 0x20000038ff387230 */ /* 0x000fe20000004100 */
[----:B------:R-:W-:Y:S02]  /*13870*/  LOP3.LUT R43, R62, R43, RZ, 0xfc, !PT ;  /* 0x0000002b3e2b7212 */ /* 0x000fe400078efcff */
[----:B------:R-:W-:Y:S01]  /*13880*/  LOP3.LUT R45, R66, R45, RZ, 0xfc, !PT ;  /* 0x0000002d422d7212 */ /* 0x000fe200078efcff */
[----:B------:R-:W-:Y:S01]  /*13890*/  HADD2.F32 R41, -RZ, R52.H0_H0 ;  /* 0x20000034ff297230 */ /* 0x000fe20000004100 */
[----:B------:R0:W-:Y:S01]  /*138a0*/  STS [R63+0x4a10], R54 ;  /* 0x004a10363f007388 */ /* 0x0001e20000000800 */
[----:B------:R-:W-:Y:S01]  /*138b0*/  HADD2.F32 R58, -RZ, R58.H0_H0 ;  /* 0x2000003aff3a7230 */ /* 0x000fe20000004100 */
[----:B------:R-:W-:Y:S01]  /*138c0*/  LEA R144, R137, R136, 0x2 ;  /* 0x0000008889907211 */ /* 0x000fe200078e10ff */
        /* <DEDUP_REMOVED lines=25> */
[----:B------:R3:W-:Y:S04]  /*13a60*/  STS [R144+0x4200], R55 ;  /* 0x0042003790007388 */ /* 0x0007e80000000800 */
[----:B------:R4:W-:Y:S01]  /*13a70*/  STS [R144+0x4600], R53 ;  /* 0x0046003590007388 */ /* 0x0009e20000000800 */
[----:B------:R-:W-:Y:S01]  /*13a80*/  BAR.SYNC.DEFER_BLOCKING 0x0 ;  /* 0x0000000000007b1d */ /* 0x000fe20000010000 */
[----:B------:R-:W-:-:S02]  /*13a90*/  IADD3 R68, P4, PT, R64, 0x5d20, RZ ;  /* 0x00005d2040447810 */ /* 0x000fc40007f9e0ff */
[C---:B------:R-:W-:Y:S02]  /*13aa0*/  IADD3 R80, P5, PT, R64.reuse, 0x4a20, RZ ;  /* 0x00004a2040507810 */ /* 0x040fe40007fbe0ff */
[C---:B------:R-:W-:Y:S02]  /*13ab0*/  IADD3 R74, P6, PT, R64.reuse, 0x4a40, RZ ;  /* 0x00004a40404a7810 */ /* 0x040fe40007fde0ff */
[----:B------:R-:W-:Y:S01]  /*13ac0*/  IADD3.X R69, PT, PT, RZ, R65, RZ, P4, !PT ;  /* 0x00000041ff457210 */ /* 0x000fe200027fe4ff */
[--C-:B------:R-:W-:Y:S01]  /*13ad0*/  IMAD.X R81, RZ, RZ, R65.reuse, P5 ;  /* 0x000000ffff517224 */ /* 0x100fe200028e0641 */
[C---:B------:R-:W-:Y:S01]  /*13ae0*/  IADD3 R70, P4, PT, R64.reuse, 0x4a60, RZ ;  /* 0x00004a6040467810 */ /* 0x040fe20007f9e0ff */
[----:B------:R-:W-:Y:S04]  /*13af0*/  LDS R72, [R35+0x10] ;  /* 0x0000100023487984 */ /* 0x000fe80000000800 */
[----:B------:R-:W-:Y:S04]  /*13b00*/  LDS R73, [R35+0x20] ;  /* 0x0000200023497984 */ /* 0x000fe80000000800 */
[----:B------:R-:W5:Y:S04]  /*13b10*/  LDSM.16.M88.4 R48, [R48] ;  /* 0x000000003030783b */ /* 0x000f680000000200 */
[----:B------:R-:W5:Y:S01]  /*13b20*/  LDSM.16.M88.4 R44, [R44] ;  /* 0x000000002c2c783b */ /* 0x000f620000000200 */
[----:B------:R-:W-:Y:S01]  /*13b30*/  IMAD.X R75, RZ, RZ, R65, P6 ;  /* 0x000000ffff4b7224 */ /* 0x000fe200030e0641 */
[----:B------:R-:W-:-:S02]  /*13b40*/  IADD3 R62, P5, PT, R64, 0x5d40, RZ ;  /* 0x00005d40403e7810 */ /* 0x000fc40007fbe0ff */
[C---:B------:R-:W-:Y:S01]  /*13b50*/  IADD3 R60, P6, PT, R64.reuse, 0x5d60, RZ ;  /* 0x00005d60403c7810 */ /* 0x040fe20007fde0ff */
[----:B------:R-:W5:Y:S01]  /*13b60*/  LDS.128 R76, [R36] ;  /* 0x00000000244c7984 */ /* 0x000f620000000c00 */
[----:B------:R-:W-:Y:S01]  /*13b70*/  IMAD.X R71, RZ, RZ, R65, P4 ;  /* 0x000000ffff477224 */ /* 0x000fe200020e0641 */
[-C--:B0-----:R-:W-:Y:S01]  /*13b80*/  IADD3.X R63, PT, PT, RZ, R65.reuse, RZ, P5, !PT ;  /* 0x00000041ff3f7210 */ /* 0x081fe20002ffe4ff */
[----:B------:R-:W-:Y:S01]  /*13b90*/  IMAD R127, R127, 0x130, R136 ;  /* 0x000001307f7f7824 */ /* 0x000fe200078e0288 */
[----:B-1----:R-:W-:Y:S01]  /*13ba0*/  IADD3.X R61, PT, PT, RZ, R65, RZ, P6, !PT ;  /* 0x00000041ff3d7210 */ /* 0x002fe200037fe4ff */
[----:B------:R-:W-:Y:S01]  /*13bb0*/  LDS R88, [R35+0x910] ;  /* 0x0009100023587984 */ /* 0x000fe20000000800 */
[C---:B------:R-:W-:Y:S02]  /*13bc0*/  IADD3 R58, P5, PT, R64.reuse, 0x4a80, RZ ;  /* 0x00004a80403a7810 */ /* 0x040fe40007fbe0ff */
[C---:B------:R-:W-:Y:S01]  /*13bd0*/  IADD3 R56, P4, PT, R64.reuse, 0x4aa0, RZ ;  /* 0x00004aa040387810 */ /* 0x040fe20007f9e0ff */
[----:B------:R-:W-:Y:S01]  /*13be0*/  LDS R89, [R35+0x920] ;  /* 0x0009200023597984 */ /* 0x000fe20000000800 */
[----:B------:R-:W-:-:S02]  /*13bf0*/  IADD3 R54, P6, PT, R64, 0x4ac0, RZ ;  /* 0x00004ac040367810 */ /* 0x000fc40007fde0ff */
[----:B------:R-:W-:Y:S01]  /*13c00*/  MOV R96, R68 ;  /* 0x0000004400607202 */ /* 0x000fe20000000f00 */
[----:B------:R-:W-:Y:S01]  /*13c10*/  LDS R90, [R35+0x30] ;  /* 0x00003000235a7984 */ /* 0x000fe20000000800 */
[----:B------:R-:W-:Y:S01]  /*13c20*/  MOV R151, R70 ;  /* 0x0000004600977202 */ /* 0x000fe20000000f00 */
[--C-:B--2---:R-:W-:Y:S01]  /*13c30*/  IMAD.X R59, RZ, RZ, R65.reuse, P5 ;  /* 0x000000ffff3b7224 */ /* 0x104fe200028e0641 */
[----:B------:R-:W-:Y:S01]  /*13c40*/  MOV R92, R62 ;  /* 0x0000003e005c7202 */ /* 0x000fe20000000f00 */
[----:B------:R-:W-:Y:S01]  /*13c50*/  LDS.128 R68, [R36+0x90] ;  /* 0x0000900024447984 */ /* 0x000fe20000000c00 */
[----:B------:R-:W-:Y:S01]  /*13c60*/  MOV R150, R60 ;  /* 0x0000003c00967202 */ /* 0x000fe20000000f00 */
[----:B---3--:R-:W-:Y:S01]  /*13c70*/  IMAD.X R55, RZ, RZ, R65, P6 ;  /* 0x000000ffff377224 */ /* 0x008fe200030e0641 */
[----:B------:R-:W-:Y:S01]  /*13c80*/  IADD3.X R57, PT, PT, RZ, R65, RZ, P4, !PT ;  /* 0x00000041ff397210 */ /* 0x000fe200027fe4ff */
[----:B------:R-:W0:Y:S01]  /*13c90*/  LDS.128 R60, [R127+0x4b00] ;  /* 0x004b00007f3c7984 */ /* 0x000e220000000c00 */
[----:B------:R-:W-:-:S02]  /*13ca0*/  IADD3 R52, P5, PT, R64, 0x4ae0, RZ ;  /* 0x00004ae040347810 */ /* 0x000fc40007fbe0ff */
[C---:B------:R-:W-:Y:S01]  /*13cb0*/  IADD3 R42, P4, PT, R64.reuse, 0x5d80, RZ ;  /* 0x00005d80402a7810 */ /* 0x040fe20007f9e0ff */
[----:B------:R-:W-:Y:S01]  /*13cc0*/  LDS R91, [R35+0x40] ;  /* 0x00004000235b7984 */ /* 0x000fe20000000800 */
[----:B------:R-:W-:Y:S02]  /*13cd0*/  IADD3 R40, P6, PT, R64, 0x5da0, RZ ;  /* 0x00005da040287810 */ /* 0x000fe40007fde0ff */
[----:B----4-:R-:W-:Y:S01]  /*13ce0*/  IADD3.X R53, PT, PT, RZ, R65, RZ, P5, !PT ;  /* 0x00000041ff357210 */ /* 0x010fe20002ffe4ff */
[----:B------:R-:W-:Y:S01]  /*13cf0*/  IMAD.X R43, RZ, RZ, R65, P4 ;  /* 0x000000ffff2b7224 */ /* 0x000fe200020e0641 */
[----:B------:R-:W-:Y:S02]  /*13d00*/  MOV R143, R58 ;  /* 0x0000003a008f7202 */ /* 0x000fe40000000f00 */
[----:B------:R-:W-:Y:S02]  /*13d10*/  MOV R129, R56 ;  /* 0x0000003800817202 */ /* 0x000fe40000000f00 */
[----:B------:R-:W-:Y:S01]  /*13d20*/  IADD3.X R41, PT, PT, RZ, R65, RZ, P6, !PT ;  /* 0x00000041ff297210 */ /* 0x000fe200037fe4ff */
[----:B------:R-:W1:Y:S01]  /*13d30*/  LDS.128 R56, [R127+0x5480] ;  /* 0x005480007f387984 */ /* 0x000e620000000c00 */
[----:B------:R-:W-:-:S02]  /*13d40*/  MOV R111, R54 ;  /* 0x00000036006f7202 */ /* 0x000fc40000000f00 */
[----:B------:R-:W-:Y:S02]  /*13d50*/  MOV R109, R52 ;  /* 0x00000034006d7202 */ /* 0x000fe40000000f00 */
[C---:B------:R-:W-:Y:S01]  /*13d60*/  IADD3 R66, P5, PT, R64.reuse, 0x5dc0, RZ ;  /* 0x00005dc040427810 */ /* 0x040fe20007fbe0ff */
[----:B------:R-:W2:Y:S01]  /*13d70*/  LDS.128 R52, [R127+0x5e00] ;  /* 0x005e00007f347984 */ /* 0x000ea20000000c00 */
[----:B------:R-:W-:Y:S02]  /*13d80*/  MOV R142, R42 ;  /* 0x0000002a008e7202 */ /* 0x000fe40000000f00 */
[----:B------:R-:W-:Y:S02]  /*13d90*/  MOV R128, R40 ;  /* 0x0000002800807202 */ /* 0x000fe40000000f00 */
[----:B------:R-:W3:Y:S01]  /*13da0*/  LDS.128 R40, [R127+0x6780] ;  /* 0x006780007f287984 */ /* 0x000ee20000000c00 */
[----:B------:R-:W-:Y:S02]  /*13db0*/  IADD3 R64, P4, PT, R64, 0x5de0, RZ ;  /* 0x00005de040407810 */ /* 0x000fe40007f9e0ff */
[----:B------:R-:W-:-:S02]  /*13dc0*/  MOV R84, R80 ;  /* 0x0000005000547202 */ /* 0x000fc40000000f00 */
[-C--:B-----5:R-:W-:Y:S01]  /*13dd0*/  IMMA.16832.S8.S8 R80, R48.ROW, R72.reuse.COL, RZ ;  /* 0x0000004830507237 */ /* 0x0a0fe20000405cff */
[----:B------:R-:W-:Y:S01]  /*13de0*/  IMAD.X R67, RZ, RZ, R65, P5 ;  /* 0x000000ffff437224 */ /* 0x000fe200028e0641 */
[----:B------:R-:W-:Y:S02]  /*13df0*/  IADD3.X R65, PT, PT, RZ, R65, RZ, P4, !PT ;  /* 0x00000041ff417210 */ /* 0x000fe400027fe4ff */
[----:B------:R-:W-:Y:S01]  /*13e00*/  MOV R93, R74 ;  /* 0x0000004a005d7202 */ /* 0x000fe20000000f00 */
[----:B------:R-:W-:Y:S01]  /*13e10*/  LDSM.16.M88.4 R84, [R84] ;  /* 0x000000005454783b */ /* 0x000fe20000000200 */
[----:B------:R-:W-:Y:S02]  /*13e20*/  MOV R110, R66 ;  /* 0x00000042006e7202 */ /* 0x000fe40000000f00 */
[----:B------:R-:W-:Y:S02]  /*13e30*/  MOV R108, R64 ;  /* 0x00000040006c7202 */ /* 0x000fe40000000f00 */
[----:B------:R-:W4:Y:S01]  /*13e40*/  LDS.128 R64, [R36+0x900] ;  /* 0x0009000024407984 */ /* 0x000f220000000c00 */
[----:B------:R-:W-:Y:S01]  /*13e50*/  IMMA.16832.S8.S8 R72, R44.ROW, R72.COL, RZ ;  /* 0x000000482c487237 */ /* 0x000fe20000405cff */
[----:B------:R-:W-:-:S02]  /*13e60*/  HADD2.F32 R94, -RZ, R77.H0_H0 ;  /* 0x2000004dff5e7230 */ /* 0x000fc40000004100 */
[----:B------:R-:W-:-:S05]  /*13e70*/  HADD2.F32 R103, -RZ, R79.H0_H0 ;  /* 0x2000004fff677230 */ /* 0x000fca0000004100 */
[----:B------:R-:W-:Y:S02]  /*13e80*/  I2FP.F32.S32 R77, R80 ;  /* 0x00000050004d7245 */ /* 0x000fe40000201400 */
[----:B------:R-:W-:Y:S02]  /*13e90*/  I2FP.F32.S32 R79, R81 ;  /* 0x00000051004f7245 */ /* 0x000fe40000201400 */
[----:B------:R-:W-:Y:S02]  /*13ea0*/  I2FP.F32.S32 R97, R82 ;  /* 0x0000005200617245 */ /* 0x000fe40000201400 */
[----:B------:R-:W-:Y:S02]  /*13eb0*/  I2FP.F32.S32 R99, R83 ;  /* 0x0000005300637245 */ /* 0x000fe40000201400 */
[----:B------:R-:W5:Y:S01]  /*13ec0*/  LDSM.16.M88.4 R80, [R96] ;  /* 0x000000006050783b */ /* 0x000f620000000200 */
[----:B------:R-:W-:Y:S02]  /*13ed0*/  HADD2.F32 R191, -RZ, R76.H0_H0 ;  /* 0x2000004cffbf7230 */ /* 0x000fe40000004100 */
[----:B0-----:R-:W-:Y:S01]  /*13ee0*/  FMUL R76, R60, R77 ;  /* 0x0000004d3c4c7220 */ /* 0x001fe20000400000 */
[----:B------:R-:W-:-:S02]  /*13ef0*/  HADD2.F32 R192, -RZ, R68.H0_H0 ;  /* 0x20000044ffc07230 */ /* 0x000fc40000004100 */
[----:B------:R-:W-:Y:S01]  /*13f00*/  FMUL R79, R60, R79 ;  /* 0x0000004f3c4f7220 */ /* 0x000fe20000400000 */
[----:B------:R-:W-:Y:S01]  /*13f10*/  HADD2.F32 R100, -RZ, R78.H0_H0 ;  /* 0x2000004eff647230 */ /* 0x000fe20000004100 */
[----:B------:R-:W-:Y:S01]  /*13f20*/  I2FP.F32.S32 R153, R72 ;  /* 0x0000004800997245 */ /* 0x000fe20000201400 */
[----:B------:R-:W-:Y:S01]  /*13f30*/  FFMA R197, R191, R76, R197 ;  /* 0x0000004cbfc57223 */ /* 0x000fe200000000c5 */
[----:B------:R-:W-:Y:S01]  /*13f40*/  I2FP.F32.S32 R199, R73 ;  /* 0x0000004900c77245 */ /* 0x000fe20000201400 */
[----:B------:R-:W-:Y:S01]  /*13f50*/  FFMA R204, R192, R79, R204 ;  /* 0x0000004fc0cc7223 */ /* 0x000fe200000000cc */
[----:B------:R-:W-:Y:S01]  /*13f60*/  I2FP.F32.S32 R201, R74 ;  /* 0x0000004a00c97245 */ /* 0x000fe20000201400 */
[----:B------:R-:W-:Y:S01]  /*13f70*/  IMMA.16832.S8.S8 R76, R44.ROW, R88.COL, RZ ;  /* 0x000000582c4c7237 */ /* 0x000fe20000405cff */
[----:B------:R-:W-:Y:S01]  /*13f80*/  I2FP.F32.S32 R203, R75 ;  /* 0x0000004b00cb7245 */ /* 0x000fe20000201400 */
[----:B-1----:R-:W-:Y:S01]  /*13f90*/  FMUL R99, R56, R99 ;  /* 0x0000006338637220 */ /* 0x002fe20000400000 */
[----:B------:R-:W-:-:S05]  /*13fa0*/  HADD2.F32 R95, -RZ, R69.H0_H0 ;  /* 0x20000045ff5f7230 */ /* 0x000fca0000004100 */
[----:B------:R-:W-:Y:S01]  /*13fb0*/  IMMA.16832.S8.S8 R72, R48.ROW, R88.COL, RZ ;  /* 0x0000005830487237 */ /* 0x000fe20000405cff */
[----:B------:R-:W-:Y:S02]  /*13fc0*/  HADD2.F32 R101, -RZ, R70.H0_H0 ;  /* 0x20000046ff657230 */ /* 0x000fe40000004100 */
[----:B------:R-:W-:Y:S01]  /*13fd0*/  FFMA R198, R192, R99, R198 ;  /* 0x00000063c0c67223 */ /* 0x000fe200000000c6 */
[----:B------:R-:W-:Y:S02]  /*13fe0*/  HADD2.F32 R102, -RZ, R71.H0_H0 ;  /* 0x20000047ff667230 */ /* 0x000fe40000004100 */
[C---:B--2---:R-:W-:Y:S01]  /*13ff0*/  FMUL R99, R52.reuse, R153 ;  /* 0x0000009934637220 */ /* 0x044fe20000400000 */
[----:B------:R-:W0:Y:S01]  /*14000*/  LDS.128 R68, [R36+0x990] ;  /* 0x0009900024447984 */ /* 0x000e220000000c00 */
[----:B------:R-:W-:Y:S01]  /*14010*/  FMUL R199, R52, R199 ;  /* 0x000000c734c77220 */ /* 0x000fe20000400000 */
[----:B---3--:R-:W-:Y:S01]  /*14020*/  FMUL R88, R40, R203 ;  /* 0x000000cb28587220 */ /* 0x008fe20000400000 */
[----:B------:R-:W-:Y:S01]  /*14030*/  FFMA R99, R191, R99, R182 ;  /* 0x00000063bf637223 */ /* 0x000fe200000000b6 */
[----:B------:R-:W-:Y:S01]  /*14040*/  FMUL R97, R56, R97 ;  /* 0x0000006138617220 */ /* 0x000fe20000400000 */
[C---:B------:R-:W-:Y:S01]  /*14050*/  FFMA R182, R192.reuse, R199, R181 ;  /* 0x000000c7c0b67223 */ /* 0x040fe200000000b5 */
[----:B------:R-:W-:Y:S01]  /*14060*/  FFMA R192, R192, R88, R179 ;  /* 0x00000058c0c07223 */ /* 0x000fe200000000b3 */
[----:B------:R-:W-:Y:S01]  /*14070*/  LDS R89, [R35+0x940] ;  /* 0x0009400023597984 */ /* 0x000fe20000000800 */
[----:B------:R-:W-:-:S03]  /*14080*/  FMUL R201, R40, R201 ;  /* 0x000000c928c97220 */ /* 0x000fc60000400000 */
[----:B------:R-:W1:Y:S01]  /*14090*/  LDS R88, [R35+0x930] ;  /* 0x0009300023587984 */ /* 0x000e620000000800 */
[C---:B------:R-:W-:Y:S01]  /*140a0*/  FFMA R97, R191.reuse, R97, R200 ;  /* 0x00000061bf617223 */ /* 0x040fe200000000c8 */
[----:B------:R-:W-:Y:S01]  /*140b0*/  FFMA R191, R191, R201, R180 ;  /* 0x000000c9bfbf7223 */ /* 0x000fe200000000b4 */
[----:B----4-:R-:W-:Y:S01]  /*140c0*/  HADD2.F32 R98, -RZ, R65.H0_H0 ;  /* 0x20000041ff627230 */ /* 0x010fe20000004100 */
[----:B------:R-:W-:Y:S01]  /*140d0*/  I2FP.F32.S32 R65, R72 ;  /* 0x0000004800417245 */ /* 0x000fe20000201400 */
[----:B------:R-:W-:Y:S01]  /*140e0*/  HADD2.F32 R179, -RZ, R67.H0_H0 ;  /* 0x20000043ffb37230 */ /* 0x000fe20000004100 */
[----:B------:R-:W-:Y:S02]  /*140f0*/  I2FP.F32.S32 R67, R74 ;  /* 0x0000004a00437245 */ /* 0x000fe40000201400 */
[----:B------:R-:W-:Y:S01]  /*14100*/  I2FP.F32.S32 R201, R78 ;  /* 0x0000004e00c97245 */ /* 0x000fe20000201400 */
[----:B------:R-:W-:Y:S01]  /*14110*/  HADD2.F32 R181, -RZ, R64.H0_H0 ;  /* 0x20000040ffb57230 */ /* 0x000fe20000004100 */
[----:B------:R-:W-:Y:S01]  /*14120*/  I2FP.F32.S32 R205, R73 ;  /* 0x0000004900cd7245 */ /* 0x000fe20000201400 */
[----:B------:R-:W-:Y:S01]  /*14130*/  HADD2.F32 R153, -RZ, R66.H0_H0 ;  /* 0x20000042ff997230 */ /* 0x000fe20000004100 */
[----:B------:R-:W-:Y:S01]  /*14140*/  I2FP.F32.S32 R211, R75 ;  /* 0x0000004b00d37245 */ /* 0x000fe20000201400 */
[----:B------:R-:W-:Y:S01]  /*14150*/  FMUL R65, R60, R65 ;  /* 0x000000413c417220 */ /* 0x000fe20000400000 */
[----:B------:R-:W-:Y:S01]  /*14160*/  IMMA.16832.S8.S8 R72, R84.ROW, R90.COL, RZ ;  /* 0x0000005a54487237 */ /* 0x000fe20000405cff */
[----:B------:R-:W-:Y:S01]  /*14170*/  FMUL R64, R56, R67 ;  /* 0x0000004338407220 */ /* 0x000fe20000400000 */
[----:B------:R-:W-:Y:S01]  /*14180*/  FMUL R66, R40, R201 ;  /* 0x000000c928427220 */ /* 0x000fe20000400000 */
[----:B------:R-:W-:-:S02]  /*14190*/  FFMA R201, R181, R65, R196 ;  /* 0x00000041b5c97223 */ /* 0x000fc400000000c4 */
[C---:B------:R-:W-:Y:S01]  /*141a0*/  FFMA R195, R181.reuse, R64, R195 ;  /* 0x00000040b5c37223 */ /* 0x040fe200000000c3 */
[----:B------:R-:W-:Y:S02]  /*141b0*/  FFMA R193, R181, R66, R193 ;  /* 0x00000042b5c17223 */ /* 0x000fe400000000c1 */
[----:B-----5:R-:W-:Y:S01]  /*141c0*/  IMMA.16832.S8.S8 R64, R80.ROW, R90.COL, RZ ;  /* 0x0000005a50407237 */ /* 0x020fe20000405cff */
[----:B------:R-:W-:Y:S01]  /*141d0*/  I2FP.F32.S32 R199, R76 ;  /* 0x0000004c00c77245 */ /* 0x000fe20000201400 */
[----:B------:R-:W-:Y:S01]  /*141e0*/  LDS R90, [R35+0x50] ;  /* 0x00005000235a7984 */ /* 0x000fe20000000800 */
[----:B------:R-:W-:Y:S02]  /*141f0*/  I2FP.F32.S32 R213, R77 ;  /* 0x0000004d00d57245 */ /* 0x000fe40000201400 */
[----:B------:R-:W-:Y:S01]  /*14200*/  I2FP.F32.S32 R215, R79 ;  /* 0x0000004f00d77245 */ /* 0x000fe20000201400 */
[----:B------:R-:W-:Y:S01]  /*14210*/  LDS R91, [R35+0x60] ;  /* 0x00006000235b7984 */ /* 0x000fe20000000800 */
[----:B0-----:R-:W-:-:S03]  /*14220*/  HADD2.F32 R203, -RZ, R68.H0_H0 ;  /* 0x20000044ffcb7230 */ /* 0x001fc60000004100 */
[----:B------:R0:W2:Y:S01]  /*14230*/  LDSM.16.M88.4 R76, [R93] ;  /* 0x000000005d4c783b */ /* 0x0000a20000000200 */
[----:B------:R-:W-:Y:S02]  /*14240*/  I2FP.F32.S32 R96, R72 ;  /* 0x0000004800607245 */ /* 0x000fe40000201400 */
[----:B------:R-:W-:Y:S02]  /*14250*/  I2FP.F32.S32 R200, R73 ;  /* 0x0000004900c87245 */ /* 0x000fe40000201400 */
[----:B------:R-:W-:Y:S02]  /*14260*/  I2FP.F32.S32 R202, R74 ;  /* 0x0000004a00ca7245 */ /* 0x000fe40000201400 */
[----:B------:R-:W-:Y:S02]  /*14270*/  I2FP.F32.S32 R210, R75 ;  /* 0x0000004b00d27245 */ /* 0x000fe40000201400 */
[----:B------:R2:W3:Y:S01]  /*14280*/  LDSM.16.M88.4 R72, [R92] ;  /* 0x000000005c48783b */ /* 0x0004e20000000200 */
[C---:B------:R-:W-:Y:S01]  /*14290*/  FMUL R213, R52.reuse, R213 ;  /* 0x000000d534d57220 */ /* 0x040fe20000400000 */
[----:B------:R-:W-:Y:S01]  /*142a0*/  FMUL R199, R52, R199 ;  /* 0x000000c734c77220 */ /* 0x000fe20000400000 */
[----:B------:R-:W-:Y:S01]  /*142b0*/  FMUL R68, R40, R215 ;  /* 0x000000d728447220 */ /* 0x000fe20000400000 */
[----:B------:R-:W-:Y:S01]  /*142c0*/  I2FP.F32.S32 R64, R64 ;  /* 0x0000004000407245 */ /* 0x000fe20000201400 */
[----:B------:R-:W-:Y:S01]  /*142d0*/  FMUL R96, R61, R96 ;  /* 0x000000603d607220 */ /* 0x000fe20000400000 */
[----:B------:R-:W-:Y:S01]  /*142e0*/  I2FP.F32.S32 R66, R66 ;  /* 0x0000004200427245 */ /* 0x000fe20000201400 */
[----:B------:R-:W-:Y:S01]  /*142f0*/  FFMA R196, R203, R213, R176 ;  /* 0x000000d5cbc47223 */ /* 0x000fe200000000b0 */
[----:B------:R-:W-:Y:S01]  /*14300*/  FFMA R199, R181, R199, R194 ;  /* 0x000000c7b5c77223 */ /* 0x000fe200000000c2 */
[----:B------:R-:W-:Y:S01]  /*14310*/  FFMA R176, R203, R68, R175 ;  /* 0x00000044cbb07223 */ /* 0x000fe200000000af */
[----:B------:R-:W-:-:S02]  /*14320*/  HADD2.F32 R181, -RZ, R69.H0_H0 ;  /* 0x20000045ffb57230 */ /* 0x000fc40000004100 */
[----:B------:R-:W-:Y:S01]  /*14330*/  FFMA R197, R94, R96, R197 ;  /* 0x000000605ec57223 */ /* 0x000fe200000000c5 */
[----:B------:R-:W-:Y:S02]  /*14340*/  HADD2.F32 R180, -RZ, R70.H0_H0 ;  /* 0x20000046ffb47230 */ /* 0x000fe40000004100 */
[----:B------:R-:W-:Y:S01]  /*14350*/  FMUL R175, R57, R202 ;  /* 0x000000ca39af7220 */ /* 0x000fe20000400000 */
[----:B------:R-:W-:Y:S01]  /*14360*/  HADD2.F32 R152, -RZ, R71.H0_H0 ;  /* 0x20000047ff987230 */ /* 0x000fe20000004100 */
[----:B------:R-:W-:Y:S01]  /*14370*/  I2FP.F32.S32 R212, R65 ;  /* 0x0000004100d47245 */ /* 0x000fe20000201400 */
[----:B-1----:R-:W-:Y:S01]  /*14380*/  IMMA.16832.S8.S8 R68, R84.ROW, R88.COL, RZ ;  /* 0x0000005854447237 */ /* 0x002fe20000405cff */
[----:B------:R-:W-:Y:S01]  /*14390*/  I2FP.F32.S32 R214, R67 ;  /* 0x0000004300d67245 */ /* 0x000fe20000201400 */
[----:B------:R-:W-:Y:S01]  /*143a0*/  FMUL R96, R53, R64 ;  /* 0x0000004035607220 */ /* 0x000fe20000400000 */
[----:B------:R-:W-:Y:S01]  /*143b0*/  FMUL R202, R41, R66 ;  /* 0x0000004229ca7220 */ /* 0x000fe20000400000 */
[----:B------:R-:W-:-:S04]  /*143c0*/  FMUL R194, R56, R211 ;  /* 0x000000d338c27220 */ /* 0x000fc80000400000 */
[----:B------:R-:W-:Y:S01]  /*143d0*/  IMMA.16832.S8.S8 R64, R80.ROW, R88.COL, RZ ;  /* 0x0000005850407237 */ /* 0x000fe20000405cff */
[----:B------:R-:W-:Y:S01]  /*143e0*/  FFMA R194, R203, R194, R177 ;  /* 0x000000c2cbc27223 */ /* 0x000fe200000000b1 */
[C---:B------:R-:W-:Y:S01]  /*143f0*/  FFMA R175, R94.reuse, R175, R97 ;  /* 0x000000af5eaf7223 */ /* 0x040fe20000000061 */
[----:B------:R-:W-:Y:S01]  /*14400*/  FFMA R177, R94, R96, R99 ;  /* 0x000000605eb17223 */ /* 0x000fe20000000063 */
[----:B------:R-:W-:Y:S04]  /*14410*/  LDS R97, [R35+0x960] ;  /* 0x0009600023617984 */ /* 0x000fe80000000800 */
[----:B------:R-:W1:Y:S03]  /*14420*/  LDS R96, [R35+0x950] ;  /* 0x0009500023607984 */ /* 0x000e660000000800 */
[----:B------:R-:W-:-:S02]  /*14430*/  I2FP.F32.S32 R68, R68 ;  /* 0x0000004400447245 */ /* 0x000fc40000201400 */
[----:B------:R-:W-:Y:S01]  /*14440*/  I2FP.F32.S32 R70, R70 ;  /* 0x0000004600467245 */ /* 0x000fe20000201400 */
[----:B------:R-:W-:Y:S01]  /*14450*/  FMUL R200, R61, R200 ;  /* 0x000000c83dc87220 */ /* 0x000fe20000400000 */
[----:B------:R-:W-:-:S04]  /*14460*/  FMUL R89, R57, R210 ;  /* 0x000000d239597220 */ /* 0x000fc80000400000 */
[----:B------:R-:W-:Y:S02]  /*14470*/  I2FP.F32.S32 R64, R64 ;  /* 0x0000004000407245 */ /* 0x000fe40000201400 */
[----:B------:R-:W-:Y:S01]  /*14480*/  I2FP.F32.S32 R66, R66 ;  /* 0x0000004200427245 */ /* 0x000fe20000201400 */
[----:B0-----:R-:W-:Y:S01]  /*14490*/  FMUL R93, R53, R212 ;  /* 0x000000d4355d7220 */ /* 0x001fe20000400000 */
        /* <DEDUP_REMOVED lines=11> */
[C---:B------:R-:W-:Y:S01]  /*14550*/  FFMA R204, R95.reuse, R200, R204 ;  /* 0x000000c85fcc7223 */ /* 0x040fe200000000cc */
[C---:B------:R-:W-:Y:S01]  /*14560*/  FFMA R198, R95.reuse, R89, R198 ;  /* 0x000000595fc67223 */ /* 0x040fe200000000c6 */
[C---:B------:R-:W-:Y:S01]  /*14570*/  FFMA R182, R95.reuse, R93, R182 ;  /* 0x0000005d5fb67223 */ /* 0x040fe200000000b6 */
[----:B------:R-:W-:Y:S01]  /*14580*/  FFMA R192, R95, R99, R192 ;  /* 0x000000635fc07223 */ /* 0x000fe200000000c0 */
[C---:B------:R-:W-:Y:S01]  /*14590*/  FFMA R210, R98.reuse, R68, R201 ;  /* 0x0000004462d27223 */ /* 0x040fe200000000c9 */
[-C--:B--2---:R-:W-:Y:S01]  /*145a0*/  IMMA.16832.S8.S8 R92, R76.ROW, R90.reuse.COL, RZ ;  /* 0x0000005a4c5c7237 */ /* 0x084fe20000405cff */
[C---:B------:R-:W-:Y:S01]  /*145b0*/  FFMA R212, R98.reuse, R70, R195 ;  /* 0x0000004662d47223 */ /* 0x040fe200000000c3 */
[C---:B------:R-:W-:Y:S01]  /*145c0*/  FFMA R200, R98.reuse, R64, R199 ;  /* 0x0000004062c87223 */ /* 0x040fe200000000c7 */
[----:B------:R-:W-:Y:S01]  /*145d0*/  FFMA R202, R98, R66, R193 ;  /* 0x0000004262ca7223 */ /* 0x000fe200000000c1 */
[----:B------:R-:W-:Y:S01]  /*145e0*/  FFMA R178, R203, R205, R178 ;  /* 0x000000cdcbb27223 */ /* 0x000fe200000000b2 */
[----:B------:R-:W-:Y:S01]  /*145f0*/  LDS R98, [R35+0x70] ;  /* 0x0000700023627984 */ /* 0x000fe20000000800 */
[----:B------:R-:W-:Y:S01]  /*14600*/  FMUL R199, R61, R214 ;  /* 0x000000d63dc77220 */ /* 0x000fe20000400000 */
[----:B------:R-:W-:Y:S01]  /*14610*/  FMUL R195, R57, R216 ;  /* 0x000000d839c37220 */ /* 0x000fe20000400000 */
[----:B---3--:R-:W-:Y:S01]  /*14620*/  IMMA.16832.S8.S8 R88, R72.ROW, R90.COL, RZ ;  /* 0x0000005a48587237 */ /* 0x008fe20000405cff */
[----:B------:R-:W-:Y:S01]  /*14630*/  LDS R99, [R35+0x80] ;  /* 0x0000800023637984 */ /* 0x000fe20000000800 */
[----:B------:R-:W-:Y:S01]  /*14640*/  FMUL R193, R53, R218 ;  /* 0x000000da35c17220 */ /* 0x000fe20000400000 */
[----:B------:R-:W-:-:S02]  /*14650*/  FMUL R65, R41, R220 ;  /* 0x000000dc29417220 */ /* 0x000fc40000400000 */
[----:B------:R0:W2:Y:S01]  /*14660*/  LDSM.16.M88.4 R68, [R151] ;  /* 0x000000009744783b */ /* 0x0000a20000000200 */
[C---:B------:R-:W-:Y:S01]  /*14670*/  FFMA R199, R181.reuse, R199, R178 ;  /* 0x000000c7b5c77223 */ /* 0x040fe200000000b2 */
[C---:B------:R-:W-:Y:S01]  /*14680*/  FFMA R195, R181.reuse, R195, R194 ;  /* 0x000000c3b5c37223 */ /* 0x040fe200000000c2 */
[C---:B------:R-:W-:Y:S01]  /*14690*/  FFMA R193, R181.reuse, R193, R196 ;  /* 0x000000c1b5c17223 */ /* 0x040fe200000000c4 */
[----:B------:R-:W-:Y:S02]  /*146a0*/  FFMA R181, R181, R65, R176 ;  /* 0x00000041b5b57223 */ /* 0x000fe400000000b0 */
[----:B------:R3:W4:Y:S01]  /*146b0*/  LDSM.16.M88.4 R64, [R150] ;  /* 0x000000009640783b */ /* 0x0007220000000200 */
[----:B------:R-:W-:Y:S02]  /*146c0*/  I2FP.F32.S32 R201, R92 ;  /* 0x0000005c00c97245 */ /* 0x000fe40000201400 */
[----:B0-----:R-:W-:Y:S02]  /*146d0*/  I2FP.F32.S32 R151, R93 ;  /* 0x0000005d00977245 */ /* 0x001fe40000201400 */
[----:B------:R-:W-:-:S02]  /*146e0*/  I2FP.F32.S32 R203, R94 ;  /* 0x0000005e00cb7245 */ /* 0x000fc40000201400 */
[----:B------:R-:W-:Y:S02]  /*146f0*/  I2FP.F32.S32 R205, R95 ;  /* 0x0000005f00cd7245 */ /* 0x000fe40000201400 */
[----:B------:R-:W-:Y:S01]  /*14700*/  I2FP.F32.S32 R213, R89 ;  /* 0x0000005900d57245 */ /* 0x000fe20000201400 */
[-C--:B-1----:R-:W-:Y:S01]  /*14710*/  IMMA.16832.S8.S8 R92, R76.ROW, R96.reuse.COL, RZ ;  /* 0x000000604c5c7237 */ /* 0x082fe20000405cff */
[----:B------:R-:W-:Y:S02]  /*14720*/  I2FP.F32.S32 R89, R90 ;  /* 0x0000005a00597245 */ /* 0x000fe40000201400 */
[----:B------:R-:W-:Y:S02]  /*14730*/  I2FP.F32.S32 R211, R88 ;  /* 0x0000005800d37245 */ /* 0x000fe40000201400 */
[----:B------:R-:W-:Y:S01]  /*14740*/  I2FP.F32.S32 R215, R91 ;  /* 0x0000005b00d77245 */ /* 0x000fe20000201400 */
[----:B------:R-:W-:Y:S02]  /*14750*/  FMUL R194, R42, R89 ;  /* 0x000000592ac27220 */ /* 0x000fe40000400000 */
[----:B------:R-:W-:Y:S01]  /*14760*/  IMMA.16832.S8.S8 R88, R72.ROW, R96.COL, RZ ;  /* 0x0000006048587237 */ /* 0x000fe20000405cff */
[----:B------:R-:W-:Y:S01]  /*14770*/  LDS R96, [R35+0x970] ;  /* 0x0009700023607984 */ /* 0x000fe20000000800 */
[----:B------:R-:W-:-:S03]  /*14780*/  FMUL R201, R62, R201 ;  /* 0x000000c93ec97220 */ /* 0x000fc60000400000 */
[----:B------:R-:W0:Y:S01]  /*14790*/  LDS R97, [R35+0x980] ;  /* 0x0009800023617984 */ /* 0x000e220000000800 */
[C---:B---3--:R-:W-:Y:S01]  /*147a0*/  FFMA R150, R100.reuse, R201, R197 ;  /* 0x000000c964967223 */ /* 0x048fe200000000c5 */
[----:B------:R-:W-:Y:S01]  /*147b0*/  FFMA R194, R100, R194, R191 ;  /* 0x000000c264c27223 */ /* 0x000fe200000000bf */
        /* <DEDUP_REMOVED lines=17> */
[----:B------:R-:W-:Y:S02]  /*148d0*/  I2FP.F32.S32 R205, R88 ;  /* 0x0000005800cd7245 */ /* 0x000fe40000201400 */
[----:B------:R-:W-:Y:S02]  /*148e0*/  I2FP.F32.S32 R211, R89 ;  /* 0x0000005900d37245 */ /* 0x000fe40000201400 */
[----:B------:R-:W-:-:S02]  /*148f0*/  I2FP.F32.S32 R213, R90 ;  /* 0x0000005a00d57245 */ /* 0x000fc40000201400 */
[----:B------:R-:W-:Y:S02]  /*14900*/  I2FP.F32.S32 R215, R91 ;  /* 0x0000005b00d77245 */ /* 0x000fe40000201400 */
[----:B----4-:R-:W-:Y:S01]  /*14910*/  IMMA.16832.S8.S8 R88, R64.ROW, R98.COL, RZ ;  /* 0x0000006240587237 */ /* 0x010fe20000405cff */
[C---:B------:R-:W-:Y:S01]  /*14920*/  FMUL R177, R58.reuse, R177 ;  /* 0x000000b13ab17220 */ /* 0x040fe20000400000 */
[----:B------:R-:W-:Y:S01]  /*14930*/  FMUL R98, R58, R203 ;  /* 0x000000cb3a627220 */ /* 0x000fe20000400000 */
[----:B------:R-:W-:Y:S01]  /*14940*/  FMUL R101, R62, R101 ;  /* 0x000000653e657220 */ /* 0x000fe20000400000 */
[----:B------:R-:W-:Y:S01]  /*14950*/  FMUL R205, R54, R205 ;  /* 0x000000cd36cd7220 */ /* 0x000fe20000400000 */
[----:B------:R-:W-:Y:S01]  /*14960*/  FMUL R213, R42, R213 ;  /* 0x000000d52ad57220 */ /* 0x000fe20000400000 */
[----:B------:R-:W-:Y:S01]  /*14970*/  FMUL R100, R54, R211 ;  /* 0x000000d336647220 */ /* 0x000fe20000400000 */
[C---:B------:R-:W-:Y:S01]  /*14980*/  FFMA R212, R153.reuse, R177, R212 ;  /* 0x000000b199d47223 */ /* 0x040fe200000000d4 */
        /* <DEDUP_REMOVED lines=8> */
[----:B------:R-:W-:Y:S01]  /*14a10*/  LDS R100, [R35+0x1210] ;  /* 0x0012100023647984 */ /* 0x000fe20000000800 */
[----:B------:R-:W-:Y:S01]  /*14a20*/  FFMA R175, R180, R98, R181 ;  /* 0x00000062b4af7223 */ /* 0x000fe200000000b5 */
[----:B------:R-:W-:-:S02]  /*14a30*/  I2FP.F32.S32 R98, R92 ;  /* 0x0000005c00627245 */ /* 0x000fc40000201400 */
[----:B------:R-:W1:Y:S01]  /*14a40*/  LDS R101, [R35+0x1220] ;  /* 0x0012200023657984 */ /* 0x000e620000000800 */
[----:B------:R-:W-:Y:S02]  /*14a50*/  I2FP.F32.S32 R88, R88 ;  /* 0x0000005800587245 */ /* 0x000fe40000201400 */
[----:B------:R-:W-:Y:S01]  /*14a60*/  FMUL R98, R63, R98 ;  /* 0x000000623f627220 */ /* 0x000fe20000400000 */
[----:B------:R-:W-:Y:S02]  /*14a70*/  I2FP.F32.S32 R90, R90 ;  /* 0x0000005a005a7245 */ /* 0x000fe40000201400 */
[----:B------:R-:W-:Y:S01]  /*14a80*/  I2FP.F32.S32 R180, R93 ;  /* 0x0000005d00b47245 */ /* 0x000fe20000201400 */
[----:B------:R-:W-:Y:S01]  /*14a90*/  FFMA R200, R103, R98, R150 ;  /* 0x0000006267c87223 */ /* 0x000fe20000000096 */
[----:B------:R-:W-:Y:S02]  /*14aa0*/  I2FP.F32.S32 R192, R94 ;  /* 0x0000005e00c07245 */ /* 0x000fe40000201400 */
[----:B------:R-:W-:-:S02]  /*14ab0*/  I2FP.F32.S32 R198, R95 ;  /* 0x0000005f00c67245 */ /* 0x000fc40000201400 */
[----:B0-----:R-:W-:Y:S01]  /*14ac0*/  IMMA.16832.S8.S8 R92, R68.ROW, R96.COL, RZ ;  /* 0x00000060445c7237 */ /* 0x001fe20000405cff */
[----:B------:R-:W-:Y:S01]  /*14ad0*/  I2FP.F32.S32 R210, R89 ;  /* 0x0000005900d27245 */ /* 0x000fe20000201400 */
[----:B------:R-:W-:Y:S01]  /*14ae0*/  FMUL R89, R55, R88 ;  /* 0x0000005837597220 */ /* 0x000fe20000400000 */
[----:B------:R-:W-:Y:S01]  /*14af0*/  I2FP.F32.S32 R214, R91 ;  /* 0x0000005b00d67245 */ /* 0x000fe20000201400 */
[----:B------:R-:W-:-:S04]  /*14b00*/  FMUL R91, R43, R90 ;  /* 0x0000005a2b5b7220 */ /* 0x000fc80000400000 */
[----:B------:R-:W-:Y:S01]  /*14b10*/  IMMA.16832.S8.S8 R96, R64.ROW, R96.COL, RZ ;  /* 0x0000006040607237 */ /* 0x000fe20000405cff */
        /* <DEDUP_REMOVED lines=13> */
[----:B------:R-:W-:Y:S01]  /*14bf0*/  FMUL R192, R59, R192 ;  /* 0x000000c03bc07220 */ /* 0x000fe20000400000 */
[----:B------:R-:W-:-:S02]  /*14c00*/  I2FP.F32.S32 R102, R92 ;  /* 0x0000005c00667245 */ /* 0x000fc40000201400 */
        /* <DEDUP_REMOVED lines=11> */
[----:B------:R-:W-:-:S02]  /*14cc0*/  I2FP.F32.S32 R218, R99 ;  /* 0x0000006300da7245 */ /* 0x000fc40000201400 */
[----:B------:R-:W-:Y:S01]  /*14cd0*/  I2FP.F32.S32 R192, R95 ;  /* 0x0000005f00c07245 */ /* 0x000fe20000201400 */
[----:B-1----:R-:W-:Y:S01]  /*14ce0*/  IMMA.16832.S8.S8 R96, R48.ROW, R100.COL, RZ ;  /* 0x0000006430607237 */ /* 0x002fe20000405cff */
[----:B------:R-:W1:Y:S01]  /*14cf0*/  LDS.128 R92, [R36+0x1290] ;  /* 0x00129000245c7984 */ /* 0x000e620000000c00 */
[----:B------:R-:W-:Y:S01]  /*14d00*/  FMUL R176, R63, R176 ;  /* 0x000000b03fb07220 */ /* 0x000fe20000400000 */
[----:B------:R-:W-:Y:S01]  /*14d10*/  FMUL R214, R55, R214 ;  /* 0x000000d637d67220 */ /* 0x000fe20000400000 */
[----:B------:R-:W-:-:S04]  /*14d20*/  FMUL R192, R59, R192 ;  /* 0x000000c03bc07220 */ /* 0x000fc80000400000 */
[----:B------:R-:W-:Y:S01]  /*14d30*/  IMMA.16832.S8.S8 R100, R44.ROW, R100.COL, RZ ;  /* 0x000000642c647237 */ /* 0x000fe20000405cff */
[C---:B------:R-:W-:Y:S01]  /*14d40*/  FMUL R218, R43.reuse, R218 ;  /* 0x000000da2bda7220 */ /* 0x040fe20000400000 */
[C---:B------:R-:W-:Y:S01]  /*14d50*/  FFMA R178, R152.reuse, R176, R199 ;  /* 0x000000b098b27223 */ /* 0x040fe200000000c7 */
[C---:B------:R-:W-:Y:S01]  /*14d60*/  FFMA R177, R152.reuse, R192, R177 ;  /* 0x000000c098b17223 */ /* 0x040fe200000000b1 */
[C---:B------:R-:W-:Y:S01]  /*14d70*/  FFMA R176, R152.reuse, R214, R153 ;  /* 0x000000d698b07223 */ /* 0x040fe20000000099 */
[----:B------:R-:W-:Y:S01]  /*14d80*/  FFMA R175, R152, R218, R175 ;  /* 0x000000da98af7223 */ /* 0x000fe200000000af */
[----:B------:R-:W-:Y:S04]  /*14d90*/  LDS R153, [R35+0x1260] ;  /* 0x0012600023997984 */ /* 0x000fe80000000800 */
[----:B------:R-:W3:Y:S01]  /*14da0*/  LDS R152, [R35+0x1250] ;  /* 0x0012500023987984 */ /* 0x000ee20000000800 */
[----:B------:R-:W-:Y:S01]  /*14db0*/  FMUL R191, R43, R216 ;  /* 0x000000d82bbf7220 */ /* 0x000fe20000400000 */
[----:B------:R-:W-:Y:S01]  /*14dc0*/  FFMA R181, R179, R181, R212 ;  /* 0x000000b5b3b57223 */ /* 0x000fe200000000d4 */
[----:B0-----:R-:W-:-:S02]  /*14dd0*/  HADD2.F32 R199, -RZ, R89.H0_H0 ;  /* 0x20000059ffc77230 */ /* 0x001fc40000004100 */
        /* <DEDUP_REMOVED lines=12> */
[-C--:B--2---:R-:W-:Y:S01]  /*14ea0*/  IMMA.16832.S8.S8 R96, R84.ROW, R150.reuse.COL, RZ ;  /* 0x0000009654607237 */ /* 0x084fe20000405cff */
        /* <DEDUP_REMOVED lines=18> */
[----:B------:R-:W-:-:S02]  /*14fd0*/  FFMA R183, R101, R94, R183 ;  /* 0x0000005e65b77223 */ /* 0x000fc400000000b7 */
[-C--:B---3--:R-:W-:Y:S01]  /*14fe0*/  IMMA.16832.S8.S8 R92, R76.ROW, R152.reuse.COL, RZ ;  /* 0x000000984c5c7237 */ /* 0x088fe20000405cff */
[----:B------:R-:W-:Y:S02]  /*14ff0*/  I2FP.F32.S32 R88, R88 ;  /* 0x0000005800587245 */ /* 0x000fe40000201400 */
[----:B------:R-:W-:Y:S01]  /*15000*/  I2FP.F32.S32 R212, R89 ;  /* 0x0000005900d47245 */ /* 0x000fe20000201400 */
[----:B------:R-:W-:Y:S01]  /*15010*/  FMUL R89, R57, R98 ;  /* 0x0000006239597220 */ /* 0x000fe20000400000 */
[----:B------:R-:W-:Y:S01]  /*15020*/  FFMA R203, R101, R203, R186 ;  /* 0x000000cb65cb7223 */ /* 0x000fe200000000ba */
        /* <DEDUP_REMOVED lines=65> */
[C---:B------:R-:W-:Y:S01]  /*15440*/  FFMA R185, R191.reuse, R185, R102 ;  /* 0x000000b9bfb97223 */ /* 0x040fe20000000066 */
[----:B------:R-:W-:Y:S01]  /*15450*/  I2FP.F32.S32 R222, R98 ;  /* 0x0000006200de7245 */ /* 0x000fe20000201400 */
[----:B------:R-:W3:Y:S01]  /*15460*/  LDS.128 R92, [R36+0x1b90] ;  /* 0x001b9000245c7984 */ /* 0x000ee20000000c00 */
[----:B------:R-:W-:Y:S01]  /*15470*/  I2FP.F32.S32 R224, R99 ;  /* 0x0000006300e07245 */ /* 0x000fe20000201400 */
[----:B------:R-:W-:Y:S01]  /*15480*/  FFMA R184, R191, R103, R184 ;  /* 0x00000067bfb87223 */ /* 0x000fe200000000b8 */
[----:B-1----:R-:W-:Y:S01]  /*15490*/  IMMA.16832.S8.S8 R96, R48.ROW, R100.COL, RZ ;  /* 0x0000006430607237 */ /* 0x002fe20000405cff */
[----:B------:R-:W-:Y:S01]  /*154a0*/  FMUL R189, R59, R216 ;  /* 0x000000d83bbd7220 */ /* 0x000fe20000400000 */
[----:B------:R-:W-:-:S02]  /*154b0*/  FFMA R188, R187, R153, R188 ;  /* 0x00000099bbbc7223 */ /* 0x000fc400000000bc */
[----:B------:R-:W-:Y:S01]  /*154c0*/  LDS R153, [R35+0x1b60] ;  /* 0x001b600023997984 */ /* 0x000fe20000000800 */
[----:B------:R-:W-:-:S03]  /*154d0*/  FFMA R189, R187, R189, R152 ;  /* 0x000000bdbbbd7223 */ /* 0x000fc60000000098 */
[----:B------:R-:W-:Y:S01]  /*154e0*/  IMMA.16832.S8.S8 R100, R44.ROW, R100.COL, RZ ;  /* 0x000000642c647237 */ /* 0x000fe20000405cff */
[----:B------:R-:W1:Y:S01]  /*154f0*/  LDS R152, [R35+0x1b50] ;  /* 0x001b500023987984 */ /* 0x000e620000000800 */
[----:B------:R-:W-:Y:S01]  /*15500*/  FMUL R210, R63, R210 ;  /* 0x000000d23fd27220 */ /* 0x000fe20000400000 */
[----:B------:R-:W-:Y:S01]  /*15510*/  FMUL R183, R43, R222 ;  /* 0x000000de2bb77220 */ /* 0x000fe20000400000 */
[----:B------:R-:W-:Y:S02]  /*15520*/  FMUL R212, R63, R212 ;  /* 0x000000d43fd47220 */ /* 0x000fe40000400000 */
[C---:B------:R-:W-:Y:S01]  /*15530*/  FFMA R186, R191.reuse, R210, R186 ;  /* 0x000000d2bfba7223 */ /* 0x040fe200000000ba */
[----:B------:R-:W-:Y:S01]  /*15540*/  FFMA R183, R191, R183, R192 ;  /* 0x000000b7bfb77223 */ /* 0x000fe200000000c0 */
[----:B------:R-:W-:Y:S01]  /*15550*/  FMUL R191, R43, R224 ;  /* 0x000000e02bbf7220 */ /* 0x000fe20000400000 */
[----:B------:R-:W-:Y:S01]  /*15560*/  FFMA R190, R187, R212, R190 ;  /* 0x000000d4bbbe7223 */ /* 0x000fe200000000be */
[----:B0-----:R-:W-:-:S02]  /*15570*/  HADD2.F32 R199, -RZ, R89.H0_H0 ;  /* 0x20000059ffc77230 */ /* 0x001fc40000004100 */
[----:B------:R-:W-:Y:S01]  /*15580*/  FFMA R187, R187, R191, R202 ;  /* 0x000000bfbbbb7223 */ /* 0x000fe200000000ca */
[----:B------:R-:W-:Y:S01]  /*15590*/  HADD2.F32 R191, -RZ, R91.H0_H0 ;  /* 0x2000005bffbf7230 */ /* 0x000fe20000004100 */
[----:B------:R-:W-:Y:S02]  /*155a0*/  I2FP.F32.S32 R89, R96 ;  /* 0x0000006000597245 */ /* 0x000fe40000201400 */
[----:B------:R-:W-:-:S03]  /*155b0*/  I2FP.F32.S32 R91, R98 ;  /* 0x00000062005b7245 */ /* 0x000fc60000201400 */
        /* <DEDUP_REMOVED lines=18> */
[----:B---3--:R-:W-:-:S02]  /*156e0*/  HADD2.F32 R101, -RZ, R92.H0_H0 ;  /* 0x2000005cff657230 */ /* 0x008fc40000004100 */
[----:B------:R-:W-:Y:S01]  /*156f0*/  FMUL R92, R56, R205 ;  /* 0x000000cd385c7220 */ /* 0x000fe20000400000 */
[----:B------:R-:W-:Y:S02]  /*15700*/  HADD2.F32 R150, -RZ, R94.H0_H0 ;  /* 0x2000005eff967230 */ /* 0x000fe40000004100 */
[----:B------:R-:W-:Y:S01]  /*15710*/  FMUL R94, R40, R217 ;  /* 0x000000d9285e7220 */ /* 0x000fe20000400000 */
[----:B------:R-:W-:Y:S02]  /*15720*/  HADD2.F32 R210, -RZ, R93.H0_H0 ;  /* 0x2000005dffd27230 */ /* 0x000fe40000004100 */
[C---:B------:R-:W-:Y:S01]  /*15730*/  FFMA R169, R101.reuse, R92, R169 ;  /* 0x0000005c65a97223 */ /* 0x040fe200000000a9 */
[----:B------:R-:W-:Y:S02]  /*15740*/  HADD2.F32 R171, -RZ, R95.H0_H0 ;  /* 0x2000005fffab7230 */ /* 0x000fe40000004100 */
[----:B------:R-:W-:Y:S01]  /*15750*/  FFMA R167, R101, R94, R167 ;  /* 0x0000005e65a77223 */ /* 0x000fe200000000a7 */
[----:B------:R-:W-:Y:S01]  /*15760*/  I2FP.F32.S32 R98, R98 ;  /* 0x0000006200627245 */ /* 0x000fe20000201400 */
[----:B-1----:R-:W-:Y:S01]  /*15770*/  IMMA.16832.S8.S8 R92, R76.ROW, R152.COL, RZ ;  /* 0x000000984c5c7237 */ /* 0x002fe20000405cff */
[----:B------:R-:W-:Y:S01]  /*15780*/  FMUL R203, R60, R203 ;  /* 0x000000cb3ccb7220 */ /* 0x000fe20000400000 */
[----:B------:R-:W-:Y:S01]  /*15790*/  FMUL R213, R52, R213 ;  /* 0x000000d534d57220 */ /* 0x000fe20000400000 */
[----:B------:R-:W-:-:S02]  /*157a0*/  I2FP.F32.S32 R96, R96 ;  /* 0x0000006000607245 */ /* 0x000fc40000201400 */
[----:B------:R-:W-:Y:S02]  /*157b0*/  I2FP.F32.S32 R88, R88 ;  /* 0x0000005800587245 */ /* 0x000fe40000201400 */
[----:B------:R-:W-:Y:S01]  /*157c0*/  I2FP.F32.S32 R212, R89 ;  /* 0x0000005900d47245 */ /* 0x000fe20000201400 */
[----:B------:R-:W-:Y:S01]  /*157d0*/  FMUL R89, R57, R98 ;  /* 0x0000006239597220 */ /* 0x000fe20000400000 */
[----:B------:R-:W-:Y:S01]  /*157e0*/  I2FP.F32.S32 R214, R90 ;  /* 0x0000005a00d67245 */ /* 0x000fe20000201400 */
[----:B------:R-:W-:Y:S01]  /*157f0*/  FMUL R211, R52, R211 ;  /* 0x000000d334d37220 */ /* 0x000fe20000400000 */
[----:B------:R-:W-:Y:S01]  /*15800*/  FFMA R203, R101, R203, R170 ;  /* 0x000000cb65cb7223 */ /* 0x000fe200000000aa */
[----:B------:R-:W-:Y:S01]  /*15810*/  I2FP.F32.S32 R170, R99 ;  /* 0x0000006300aa7245 */ /* 0x000fe20000201400 */
[----:B------:R-:W-:Y:S01]  /*15820*/  FMUL R99, R53, R88 ;  /* 0x0000005835637220 */ /* 0x000fe20000400000 */
[----:B------:R-:W-:Y:S01]  /*15830*/  I2FP.F32.S32 R98, R91 ;  /* 0x0000005b00627245 */ /* 0x000fe20000201400 */
[----:B------:R-:W-:Y:S01]  /*15840*/  FFMA R151, R199, R89, R100 ;  /* 0x00000059c7977223 */ /* 0x000fe20000000064 */
[----:B------:R-:W-:Y:S01]  /*15850*/  FFMA R213, R101, R213, R168 ;  /* 0x000000d565d57223 */ /* 0x000fe200000000a8 */
[----:B------:R-:W-:Y:S01]  /*15860*/  IMMA.16832.S8.S8 R88, R72.ROW, R152.COL, RZ ;  /* 0x0000009848587237 */ /* 0x000fe20000405cff */
[----:B------:R-:W-:Y:S01]  /*15870*/  FFMA R172, R201, R211, R172 ;  /* 0x000000d3c9ac7223 */ /* 0x000fe200000000ac */
[----:B------:R-:W-:Y:S01]  /*15880*/  FMUL R96, R61, R96 ;  /* 0x000000603d607220 */ /* 0x000fe20000400000 */
[----:B------:R-:W-:Y:S01]  /*15890*/  FMUL R101, R41, R214 ;  /* 0x000000d629657220 */ /* 0x000fe20000400000 */
[----:B------:R-:W-:Y:S01]  /*158a0*/  I2FP.F32.S32 R168, R97 ;  /* 0x0000006100a87245 */ /* 0x000fe20000201400 */
[C---:B------:R-:W-:Y:S01]  /*158b0*/  FFMA R153, R199.reuse, R99, R172 ;  /* 0x00000063c7997223 */ /* 0x040fe200000000ac */
[C---:B------:R-:W-:Y:S01]  /*158c0*/  FFMA R97, R199.reuse, R96, R174 ;  /* 0x00000060c7617223 */ /* 0x040fe200000000ae */
[----:B------:R-:W-:Y:S01]  /*158d0*/  FFMA R199, R199, R101, R202 ;  /* 0x00000065c7c77223 */ /* 0x000fe200000000ca */
[----:B------:R-:W-:Y:S01]  /*158e0*/  LDS R100, [R35+0x2410] ;  /* 0x0024100023647984 */ /* 0x000fe20000000800 */
[----:B------:R-:W-:-:S03]  /*158f0*/  I2FP.F32.S32 R99, R92 ;  /* 0x0000005c00637245 */ /* 0x000fc60000201400 */
[----:B------:R-:W1:Y:S01]  /*15900*/  LDS R101, [R35+0x2420] ;  /* 0x0024200023657984 */ /* 0x000e620000000800 */
[----:B------:R-:W-:Y:S01]  /*15910*/  FMUL R170, R57, R170 ;  /* 0x000000aa39aa7220 */ /* 0x000fe20000400000 */
[----:B------:R-:W-:Y:S01]  /*15920*/  FMUL R98, R41, R98 ;  /* 0x0000006229627220 */ /* 0x000fe20000400000 */
[----:B------:R-:W-:Y:S01]  /*15930*/  FMUL R99, R62, R99 ;  /* 0x000000633e637220 */ /* 0x000fe20000400000 */
[----:B------:R-:W-:Y:S01]  /*15940*/  I2FP.F32.S32 R173, R93 ;  /* 0x0000005d00ad7245 */ /* 0x000fe20000201400 */
[C---:B------:R-:W-:Y:S01]  /*15950*/  FFMA R169, R210.reuse, R170, R169 ;  /* 0x000000aad2a97223 */ /* 0x040fe200000000a9 */
[----:B------:R-:W-:Y:S01]  /*15960*/  FFMA R167, R210, R98, R167 ;  /* 0x00000062d2a77223 */ /* 0x000fe200000000a7 */
[----:B------:R-:W-:Y:S01]  /*15970*/  I2FP.F32.S32 R201, R94 ;  /* 0x0000005e00c97245 */ /* 0x000fe20000201400 */
        /* <DEDUP_REMOVED lines=23> */
[----:B------:R-:W0:Y:S01]  /*15af0*/  LDS.128 R88, [R36+0x2400] ;  /* 0x0024000024587984 */ /* 0x000e220000000c00 */
[C---:B------:R-:W-:Y:S01]  /*15b00*/  FFMA R152, R150.reuse, R152, R169 ;  /* 0x0000009896987223 */ /* 0x040fe200000000a9 */
[C---:B------:R-:W-:Y:S01]  /*15b10*/  FFMA R172, R150.reuse, R172, R213 ;  /* 0x000000ac96ac7223 */ /* 0x040fe200000000d5 */
[----:B------:R-:W-:Y:S01]  /*15b20*/  FFMA R202, R150, R202, R167 ;  /* 0x000000ca96ca7223 */ /* 0x000fe200000000a7 */
[----:B------:R-:W-:Y:S04]  /*15b30*/  LDS R151, [R35+0x2440] ;  /* 0x0024400023977984 */ /* 0x000fe80000000800 */
[----:B------:R-:W2:Y:S01]  /*15b40*/  LDS R150, [R35+0x2430] ;  /* 0x0024300023967984 */ /* 0x000ea20000000800 */
[----:B------:R-:W-:-:S02]  /*15b50*/  I2FP.F32.S32 R214, R94 ;  /* 0x0000005e00d67245 */ /* 0x000fc40000201400 */
[----:B------:R-:W-:-:S03]  /*15b60*/  I2FP.F32.S32 R218, R96 ;  /* 0x0000006000da7245 */ /* 0x000fc60000201400 */
[----:B------:R-:W-:Y:S02]  /*15b70*/  FMUL R169, R59, R214 ;  /* 0x000000d63ba97220 */ /* 0x000fe40000400000 */
[----:B------:R-:W-:Y:S01]  /*15b80*/  FMUL R103, R55, R218 ;  /* 0x000000da37677220 */ /* 0x000fe20000400000 */
[----:B------:R-:W-:Y:S02]  /*15b90*/  I2FP.F32.S32 R210, R92 ;  /* 0x0000005c00d27245 */ /* 0x000fe40000201400 */
[----:B------:R-:W-:Y:S02]  /*15ba0*/  I2FP.F32.S32 R212, R93 ;  /* 0x0000005d00d47245 */ /* 0x000fe40000201400 */
[----:B------:R-:W-:Y:S01]  /*15bb0*/  I2FP.F32.S32 R216, R95 ;  /* 0x0000005f00d87245 */ /* 0x000fe20000201400 */
[C---:B------:R-:W-:Y:S01]  /*15bc0*/  FFMA R169, R191.reuse, R169, R102 ;  /* 0x000000a9bfa97223 */ /* 0x040fe20000000066 */
[----:B------:R-:W-:Y:S01]  /*15bd0*/  I2FP.F32.S32 R220, R97 ;  /* 0x0000006100dc7245 */ /* 0x000fe20000201400 */
[----:B------:R-:W3:Y:S01]  /*15be0*/  LDS.128 R92, [R36+0x2490] ;  /* 0x00249000245c7984 */ /* 0x000ee20000000c00 */
[----:B------:R-:W-:Y:S01]  /*15bf0*/  I2FP.F32.S32 R222, R98 ;  /* 0x0000006200de7245 */ /* 0x000fe20000201400 */
[----:B------:R-:W-:Y:S01]  /*15c00*/  FFMA R168, R191, R103, R168 ;  /* 0x00000067bfa87223 */ /* 0x000fe200000000a8 */
[----:B------:R-:W-:-:S02]  /*15c10*/  I2FP.F32.S32 R224, R99 ;  /* 0x0000006300e07245 */ /* 0x000fc40000201400 */
[----:B-1----:R-:W-:Y:S01]  /*15c20*/  IMMA.16832.S8.S8 R96, R48.ROW, R100.COL, RZ ;  /* 0x0000006430607237 */ /* 0x002fe20000405cff */
[----:B------:R-:W-:Y:S01]  /*15c30*/  FMUL R153, R55, R220 ;  /* 0x000000dc37997220 */ /* 0x000fe20000400000 */
[----:B------:R-:W-:-:S06]  /*15c40*/  FMUL R173, R59, R216 ;  /* 0x000000d83bad7220 */ /* 0x000fcc0000400000 */
[----:B------:R-:W-:Y:S01]  /*15c50*/  IMMA.16832.S8.S8 R100, R44.ROW, R100.COL, RZ ;  /* 0x000000642c647237 */ /* 0x000fe20000405cff */
[C---:B------:R-:W-:Y:S01]  /*15c60*/  FFMA R173, R171.reuse, R173, R152 ;  /* 0x000000adabad7223 */ /* 0x040fe20000000098 */
[----:B------:R-:W-:Y:S01]  /*15c70*/  FFMA R172, R171, R153, R172 ;  /* 0x00000099abac7223 */ /* 0x000fe200000000ac */
[----:B------:R-:W-:Y:S04]  /*15c80*/  LDS R152, [R35+0x2450] ;  /* 0x0024500023987984 */ /* 0x000fe80000000800 */
[----:B------:R-:W1:Y:S01]  /*15c90*/  LDS R153, [R35+0x2460] ;  /* 0x0024600023997984 */ /* 0x000e620000000800 */
[----:B------:R-:W-:Y:S01]  /*15ca0*/  FMUL R210, R63, R210 ;  /* 0x000000d23fd27220 */ /* 0x000fe20000400000 */
[----:B------:R-:W-:Y:S01]  /*15cb0*/  FMUL R167, R43, R222 ;  /* 0x000000de2ba77220 */ /* 0x000fe20000400000 */
[----:B------:R-:W-:Y:S01]  /*15cc0*/  FMUL R212, R63, R212 ;  /* 0x000000d43fd47220 */ /* 0x000fe20000400000 */
[----:B------:R-:W-:Y:S01]  /*15cd0*/  I2FP.F32.S32 R205, R97 ;  /* 0x0000006100cd7245 */ /* 0x000fe20000201400 */
[C---:B------:R-:W-:Y:S01]  /*15ce0*/  FFMA R170, R191.reuse, R210, R170 ;  /* 0x000000d2bfaa7223 */ /* 0x040fe200000000aa */
[----:B------:R-:W-:Y:S01]  /*15cf0*/  FFMA R167, R191, R167, R192 ;  /* 0x000000a7bfa77223 */ /* 0x000fe200000000c0 */
[----:B------:R-:W-:Y:S01]  /*15d00*/  FMUL R191, R43, R224 ;  /* 0x000000e02bbf7220 */ /* 0x000fe20000400000 */
[----:B------:R-:W-:-:S02]  /*15d10*/  I2FP.F32.S32 R203, R96 ;  /* 0x0000006000cb7245 */ /* 0x000fc40000201400 */
[----:B------:R-:W-:Y:S02]  /*15d20*/  I2FP.F32.S32 R211, R98 ;  /* 0x0000006200d37245 */ /* 0x000fe40000201400 */
[----:B------:R-:W-:Y:S02]  /*15d30*/  I2FP.F32.S32 R213, R99 ;  /* 0x0000006300d57245 */ /* 0x000fe40000201400 */
[----:B------:R-:W-:Y:S02]  /*15d40*/  I2FP.F32.S32 R97, R100 ;  /* 0x0000006400617245 */ /* 0x000fe40000201400 */
[----:B------:R-:W-:Y:S01]  /*15d50*/  I2FP.F32.S32 R99, R102 ;  /* 0x0000006600637245 */ /* 0x000fe20000201400 */
[C---:B------:R-:W-:Y:S01]  /*15d60*/  FFMA R174, R171.reuse, R212, R174 ;  /* 0x000000d4abae7223 */ /* 0x040fe200000000ae */
[----:B------:R-:W-:Y:S01]  /*15d70*/  FFMA R171, R171, R191, R202 ;  /* 0x000000bfabab7223 */ /* 0x000fe200000000ca */
[----:B0-----:R-:W-:Y:S02]  /*15d80*/  HADD2.F32 R201, -RZ, R88.H0_H0 ;  /* 0x20000058ffc97230 */ /* 0x001fe40000004100 */
[----:B------:R-:W-:Y:S01]  /*15d90*/  FMUL R203, R60, R203 ;  /* 0x000000cb3ccb7220 */ /* 0x000fe20000400000 */
[----:B------:R-:W-:-:S02]  /*15da0*/  HADD2.F32 R192, -RZ, R89.H0_H0 ;  /* 0x20000059ffc07230 */ /* 0x000fc40000004100 */
[----:B------:R-:W-:Y:S01]  /*15db0*/  FMUL R211, R56, R211 ;  /* 0x000000d338d37220 */ /* 0x000fe20000400000 */
[----:B------:R-:W-:Y:S02]  /*15dc0*/  HADD2.F32 R191, -RZ, R90.H0_H0 ;  /* 0x2000005affbf7230 */ /* 0x000fe40000004100 */
[----:B------:R-:W-:Y:S01]  /*15dd0*/  FMUL R96, R52, R97 ;  /* 0x0000006134607220 */ /* 0x000fe20000400000 */
[----:B------:R-:W-:Y:S02]  /*15de0*/  HADD2.F32 R199, -RZ, R91.H0_H0 ;  /* 0x2000005bffc77230 */ /* 0x000fe40000004100 */
[----:B------:R-:W-:Y:S01]  /*15df0*/  FMUL R99, R40, R99 ;  /* 0x0000006328637220 */ /* 0x000fe20000400000 */
[-C--:B--2---:R-:W-:Y:S01]  /*15e00*/  IMMA.16832.S8.S8 R88, R84.ROW, R150.reuse.COL, RZ ;  /* 0x0000009654587237 */ /* 0x084fe20000405cff */
[C---:B------:R-:W-:Y:S01]  /*15e10*/  FFMA R203, R201.reuse, R203, R4 ;  /* 0x000000cbc9cb7223 */ /* 0x040fe20000000004 */
[C---:B------:R-:W-:Y:S01]  /*15e20*/  FFMA R211, R201.reuse, R211, R38 ;  /* 0x000000d3c9d37223 */ /* 0x040fe20000000026 */
[C---:B------:R-:W-:Y:S01]  /*15e30*/  FFMA R5, R201.reuse, R96, R5 ;  /* 0x00000060c9057223 */ /* 0x040fe20000000005 */
[----:B------:R-:W-:Y:S01]  /*15e40*/  FFMA R201, R201, R99, R0 ;  /* 0x00000063c9c97223 */ /* 0x000fe20000000000 */
[----:B------:R-:W-:Y:S01]  /*15e50*/  I2FP.F32.S32 R215, R101 ;  /* 0x0000006500d77245 */ /* 0x000fe20000201400 */
[----:B---3--:R-:W-:Y:S01]  /*15e60*/  HADD2.F32 R92, -RZ, R92.H0_H0 ;  /* 0x2000005cff5c7230 */ /* 0x008fe20000004100 */
[----:B------:R-:W-:Y:S01]  /*15e70*/  I2FP.F32.S32 R103, R103 ;  /* 0x0000006700677245 */ /* 0x000fe20000201400 */
[----:B------:R-:W-:Y:S01]  /*15e80*/  IMMA.16832.S8.S8 R96, R80.ROW, R150.COL, RZ ;  /* 0x0000009650607237 */ /* 0x000fe20000405cff */
[----:B------:R-:W-:Y:S01]  /*15e90*/  LDS R100, [R35+0x2470] ;  /* 0x0024700023647984 */ /* 0x000fe20000000800 */
[----:B------:R-:W-:-:S03]  /*15ea0*/  FMUL R4, R56, R213 ;  /* 0x000000d538047220 */ /* 0x000fc60000400000 */
[----:B------:R-:W0:Y:S01]  /*15eb0*/  LDS R101, [R35+0x2480] ;  /* 0x0024800023657984 */ /* 0x000e220000000800 */
[----:B------:R-:W-:Y:S02]  /*15ec0*/  HADD2.F32 R38, -RZ, R94.H0_H0 ;  /* 0x2000005eff267230 */ /* 0x000fe40000004100 */
[----:B------:R-:W-:Y:S01]  /*15ed0*/  FFMA R3, R92, R4, R3 ;  /* 0x000000045c037223 */ /* 0x000fe20000000003 */
        /* <DEDUP_REMOVED lines=11> */
[----:B------:R-:W-:Y:S01]  /*15f90*/  I2FP.F32.S32 R96, R96 ;  /* 0x0000006000607245 */ /* 0x000fe20000201400 */
[-C--:B-1----:R-:W-:Y:S01]  /*15fa0*/  IMMA.16832.S8.S8 R88, R76.ROW, R152.reuse.COL, RZ ;  /* 0x000000984c587237 */ /* 0x082fe20000405cff */
[----:B------:R-:W-:Y:S01]  /*15fb0*/  I2FP.F32.S32 R98, R98 ;  /* 0x0000006200627245 */ /* 0x000fe20000201400 */
[C---:B------:R-:W-:Y:S01]  /*15fc0*/  FFMA R34, R192.reuse, R4, R203 ;  /* 0x00000004c0227223 */ /* 0x040fe200000000cb */
[----:B------:R-:W-:Y:S01]  /*15fd0*/  I2FP.F32.S32 R210, R97 ;  /* 0x0000006100d27245 */ /* 0x000fe20000201400 */
[----:B------:R-:W-:Y:S01]  /*15fe0*/  FMUL R4, R53, R96 ;  /* 0x0000006035047220 */ /* 0x000fe20000400000 */
[----:B------:R-:W-:Y:S01]  /*15ff0*/  I2FP.F32.S32 R214, R99 ;  /* 0x0000006300d67245 */ /* 0x000fe20000201400 */
[----:B------:R-:W-:Y:S02]  /*16000*/  FMUL R212, R41, R98 ;  /* 0x0000006229d47220 */ /* 0x000fe40000400000 */
[----:B------:R-:W-:Y:S01]  /*16010*/  IMMA.16832.S8.S8 R96, R72.ROW, R152.COL, RZ ;  /* 0x0000009848607237 */ /* 0x000fe20000405cff */
[----:B------:R-:W-:-:S02]  /*16020*/  FFMA R152, R192, R4, R5 ;  /* 0x00000004c0987223 */ /* 0x000fc40000000005 */
[----:B------:R-:W-:Y:S04]  /*16030*/  LDS R4, [R35+0x2d10] ;  /* 0x002d100023047984 */ /* 0x000fe80000000800 */
[----:B------:R-:W1:Y:S04]  /*16040*/  LDS R5, [R35+0x2d20] ;  /* 0x002d200023057984 */ /* 0x000e680000000800 */
[----:B------:R-:W-:Y:S01]  /*16050*/  I2FP.F32.S32 R39, R88 ;  /* 0x0000005800277245 */ /* 0x000fe20000201400 */
[----:B------:R-:W-:Y:S02]  /*16060*/  HADD2.F32 R102, -RZ, R93.H0_H0 ;  /* 0x2000005dff667230 */ /* 0x000fe40000004100 */
[----:B------:R-:W-:Y:S01]  /*16070*/  FMUL R92, R61, R92 ;  /* 0x0000005c3d5c7220 */ /* 0x000fe20000400000 */
[----:B------:R-:W-:Y:S01]  /*16080*/  FMUL R37, R41, R214 ;  /* 0x000000d629257220 */ /* 0x000fe20000400000 */
[----:B------:R-:W-:Y:S01]  /*16090*/  FMUL R202, R57, R202 ;  /* 0x000000ca39ca7220 */ /* 0x000fe20000400000 */
[----:B------:R-:W-:Y:S01]  /*160a0*/  FMUL R39, R62, R39 ;  /* 0x000000273e277220 */ /* 0x000fe20000400000 */
[----:B------:R-:W-:Y:S01]  /*160b0*/  FMUL R210, R53, R210 ;  /* 0x000000d235d27220 */ /* 0x000fe20000400000 */
[----:B------:R-:W-:Y:S01]  /*160c0*/  I2FP.F32.S32 R103, R98 ;  /* 0x0000006200677245 */ /* 0x000fe20000201400 */
[----:B------:R-:W-:-:S02]  /*160d0*/  HADD2.F32 R0, -RZ, R95.H0_H0 ;  /* 0x2000005fff007230 */ /* 0x000fc40000004100 */
[C---:B------:R-:W-:Y:S01]  /*160e0*/  FFMA R205, R102.reuse, R92, R205 ;  /* 0x0000005c66cd7223 */ /* 0x040fe200000000cd */
[C---:B------:R-:W-:Y:S01]  /*160f0*/  FFMA R37, R102.reuse, R37, R94 ;  /* 0x0000002566257223 */ /* 0x040fe2000000005e */
[----:B------:R-:W-:Y:S01]  /*16100*/  FFMA R34, R191, R39, R34 ;  /* 0x00000027bf227223 */ /* 0x000fe20000000022 */
[C---:B------:R-:W-:Y:S01]  /*16110*/  FFMA R3, R102.reuse, R202, R3 ;  /* 0x000000ca66037223 */ /* 0x040fe20000000003 */
[----:B------:R-:W-:Y:S01]  /*16120*/  FFMA R215, R102, R210, R215 ;  /* 0x000000d266d77223 */ /* 0x000fe200000000d7 */
[----:B0-----:R-:W-:Y:S01]  /*16130*/  IMMA.16832.S8.S8 R92, R68.ROW, R100.COL, RZ ;  /* 0x00000064445c7237 */ /* 0x001fe20000405cff */
[----:B------:R-:W-:Y:S01]  /*16140*/  FMUL R39, R42, R103 ;  /* 0x000000672a277220 */ /* 0x000fe20000400000 */
        /* <DEDUP_REMOVED lines=17> */
[----:B------:R-:W-:-:S02]  /*16260*/  FFMA R152, R191, R91, R152 ;  /* 0x0000005bbf987223 */ /* 0x000fc40000000098 */
[----:B------:R-:W0:Y:S01]  /*16270*/  LDS.128 R88, [R36+0x2d00] ;  /* 0x002d000024587984 */ /* 0x000e220000000c00 */
        /* <DEDUP_REMOVED lines=8> */
[----:B------:R-:W-:Y:S01]  /*16300*/  I2FP.F32.S32 R210, R94 ;  /* 0x0000005e00d27245 */ /* 0x000fe20000201400 */
[----:B------:R-:W3:Y:S01]  /*16310*/  LDS.128 R96, [R36+0x2d90] ;  /* 0x002d900024607984 */ /* 0x000ee20000000c00 */
        /* <DEDUP_REMOVED lines=8> */
[----:B------:R-:W-:-:S02]  /*163a0*/  I2FP.F32.S32 R214, R95 ;  /* 0x0000005f00d67245 */ /* 0x000fc40000201400 */
[----:B-1----:R-:W-:Y:S01]  /*163b0*/  IMMA.16832.S8.S8 R92, R48.ROW, R4.COL, RZ ;  /* 0x00000004305c7237 */ /* 0x002fe20000405cff */
[----:B------:R-:W-:-:S07]  /*163c0*/  I2FP.F32.S32 R210, R103 ;  /* 0x0000006700d27245 */ /* 0x000fce0000201400 */
[----:B------:R-:W-:Y:S01]  /*163d0*/  IMMA.16832.S8.S8 R100, R44.ROW, R4.COL, RZ ;  /* 0x000000042c647237 */ /* 0x000fe20000405cff */
[----:B------:R-:W-:Y:S04]  /*163e0*/  LDS R4, [R35+0x2d50] ;  /* 0x002d500023047984 */ /* 0x000fe80000000800 */
[----:B------:R-:W1:Y:S01]  /*163f0*/  LDS R5, [R35+0x2d60] ;  /* 0x002d600023057984 */ /* 0x000e620000000800 */
[C---:B------:R-:W-:Y:S01]  /*16400*/  FMUL R192, R63.reuse, R192 ;  /* 0x000000c03fc07220 */ /* 0x040fe20000400000 */
[----:B------:R-:W-:Y:S01]  /*16410*/  FMUL R37, R63, R202 ;  /* 0x000000ca3f257220 */ /* 0x000fe20000400000 */
[----:B------:R-:W-:Y:S02]  /*16420*/  FMUL R216, R55, R216 ;  /* 0x000000d837d87220 */ /* 0x000fe40000400000 */
[----:B------:R-:W-:Y:S01]  /*16430*/  FFMA R192, R199, R192, R34 ;  /* 0x000000c0c7c07223 */ /* 0x000fe20000000022 */
[----:B------:R-:W-:Y:S01]  /*16440*/  FMUL R34, R59, R214 ;  /* 0x000000d63b227220 */ /* 0x000fe20000400000 */
[----:B------:R-:W-:Y:S01]  /*16450*/  I2FP.F32.S32 R203, R93 ;  /* 0x0000005d00cb7245 */ /* 0x000fe20000201400 */
[----:B------:R-:W-:Y:S01]  /*16460*/  FMUL R210, R43, R210 ;  /* 0x000000d22bd27220 */ /* 0x000fe20000400000 */
[----:B------:R-:W-:Y:S01]  /*16470*/  I2FP.F32.S32 R205, R94 ;  /* 0x0000005e00cd7245 */ /* 0x000fe20000201400 */
[C---:B------:R-:W-:Y:S01]  /*16480*/  FFMA R191, R199.reuse, R191, R150 ;  /* 0x000000bfc7bf7223 */ /* 0x040fe20000000096 */
[----:B------:R-:W-:-:S03]  /*16490*/  FFMA R153, R199, R153, R212 ;  /* 0x00000099c7997223 */ /* 0x000fc600000000d4 */
[----:B------:R-:W-:Y:S01]  /*164a0*/  I2FP.F32.S32 R93, R100 ;  /* 0x00000064005d7245 */ /* 0x000fe20000201400 */
[C---:B------:R-:W-:Y:S01]  /*164b0*/  FFMA R34, R0.reuse, R34, R3 ;  /* 0x0000002200227223 */ /* 0x040fe20000000003 */
[----:B------:R-:W-:Y:S01]  /*164c0*/  I2FP.F32.S32 R211, R95 ;  /* 0x0000005f00d37245 */ /* 0x000fe20000201400 */
[C---:B------:R-:W-:Y:S01]  /*164d0*/  FFMA R37, R0.reuse, R37, R151 ;  /* 0x0000002500257223 */ /* 0x040fe20000000097 */
[C---:B------:R-:W-:Y:S01]  /*164e0*/  FFMA R3, R0.reuse, R216, R215 ;  /* 0x000000d800037223 */ /* 0x040fe200000000d7 */
[----:B0-----:R-:W-:Y:S01]  /*164f0*/  HADD2.F32 R202, -RZ, R88.H0_H0 ;  /* 0x20000058ffca7230 */ /* 0x001fe20000004100 */
[----:B------:R-:W-:Y:S01]  /*16500*/  I2FP.F32.S32 R199, R92 ;  /* 0x0000005c00c77245 */ /* 0x000fe20000201400 */
[----:B------:R-:W-:Y:S01]  /*16510*/  FFMA R0, R0, R210, R201 ;  /* 0x000000d200007223 */ /* 0x000fe200000000c9 */
[----:B------:R-:W-:Y:S01]  /*16520*/  I2FP.F32.S32 R95, R102 ;  /* 0x00000066005f7245 */ /* 0x000fe20000201400 */
[----:B------:R-:W-:Y:S01]  /*16530*/  FMUL R92, R56, R205 ;  /* 0x000000cd385c7220 */ /* 0x000fe20000400000 */
[----:B------:R-:W-:Y:S01]  /*16540*/  FMUL R94, R52, R93 ;  /* 0x0000005d345e7220 */ /* 0x000fe20000400000 */
[----:B------:R-:W-:-:S02]  /*16550*/  HADD2.F32 R201, -RZ, R89.H0_H0 ;  /* 0x20000059ffc97230 */ /* 0x000fc40000004100 */
[----:B------:R-:W-:Y:S02]  /*16560*/  HADD2.F32 R151, -RZ, R90.H0_H0 ;  /* 0x2000005aff977230 */ /* 0x000fe40000004100 */
[----:B------:R-:W-:Y:S02]  /*16570*/  HADD2.F32 R150, -RZ, R91.H0_H0 ;  /* 0x2000005bff967230 */ /* 0x000fe40000004100 */
[----:B--2---:R-:W-:Y:S01]  /*16580*/  IMMA.16832.S8.S8 R88, R84.ROW, R38.COL, RZ ;  /* 0x0000002654587237 */ /* 0x004fe20000405cff */
[----:B------:R-:W-:Y:S01]  /*16590*/  FMUL R102, R40, R95 ;  /* 0x0000005f28667220 */ /* 0x000fe20000400000 */
        /* <DEDUP_REMOVED lines=8> */
[C---:B------:R-:W-:Y:S01]  /*16620*/  FFMA R100, R202.reuse, R199, R119 ;  /* 0x000000c7ca647223 */ /* 0x040fe20000000077 */
[----:B------:R-:W-:Y:S01]  /*16630*/  FFMA R202, R202, R102, R113 ;  /* 0x00000066caca7223 */ /* 0x000fe20000000071 */
[----:B---3--:R-:W-:-:S02]  /*16640*/  HADD2.F32 R101, -RZ, R96.H0_H0 ;  /* 0x20000060ff657230 */ /* 0x008fc40000004100 */
[----:B------:R-:W-:Y:S01]  /*16650*/  FMUL R203, R60, R203 ;  /* 0x000000cb3ccb7220 */ /* 0x000fe20000400000 */
[----:B------:R-:W-:Y:S02]  /*16660*/  HADD2.F32 R214, -RZ, R97.H0_H0 ;  /* 0x20000061ffd67230 */ /* 0x000fe40000004100 */
[----:B------:R-:W-:Y:S01]  /*16670*/  FMUL R211, R56, R211 ;  /* 0x000000d338d37220 */ /* 0x000fe20000400000 */
[----:B------:R-:W-:Y:S02]  /*16680*/  HADD2.F32 R102, -RZ, R98.H0_H0 ;  /* 0x20000062ff667230 */ /* 0x000fe40000004100 */
[----:B------:R-:W-:Y:S01]  /*16690*/  FMUL R213, R52, R213 ;  /* 0x000000d534d57220 */ /* 0x000fe20000400000 */
[----:B------:R-:W-:Y:S02]  /*166a0*/  HADD2.F32 R199, -RZ, R99.H0_H0 ;  /* 0x20000063ffc77230 */ /* 0x000fe40000004100 */
[----:B------:R-:W-:Y:S01]  /*166b0*/  FMUL R103, R40, R103 ;  /* 0x0000006728677220 */ /* 0x000fe20000400000 */
[----:B-1----:R-:W-:Y:S01]  /*166c0*/  IMMA.16832.S8.S8 R96, R76.ROW, R4.COL, RZ ;  /* 0x000000044c607237 */ /* 0x002fe20000405cff */
        /* <DEDUP_REMOVED lines=8> */
[----:B------:R-:W-:Y:S01]  /*16750*/  LDS R113, [R35+0x3f20] ;  /* 0x003f200023717984 */ /* 0x000fe20000000800 */
[----:B------:R-:W-:Y:S02]  /*16760*/  I2FP.F32.S32 R118, R91 ;  /* 0x0000005b00767245 */ /* 0x000fe40000201400 */
[----:B------:R-:W-:Y:S01]  /*16770*/  IMMA.16832.S8.S8 R88, R72.ROW, R4.COL, RZ ;  /* 0x0000000448587237 */ /* 0x000fe20000405cff */
[----:B------:R-:W-:Y:S01]  /*16780*/  I2FP.F32.S32 R92, R92 ;  /* 0x0000005c005c7245 */ /* 0x000fe20000201400 */
[----:B------:R-:W-:Y:S01]  /*16790*/  FMUL R112, R61, R112 ;  /* 0x000000703d707220 */ /* 0x000fe20000400000 */
[----:B------:R-:W-:Y:S01]  /*167a0*/  FMUL R5, R57, R116 ;  /* 0x0000007439057220 */ /* 0x000fe20000400000 */
[----:B------:R-:W-:Y:S02]  /*167b0*/  I2FP.F32.S32 R216, R93 ;  /* 0x0000005d00d87245 */ /* 0x000fe40000201400 */
[----:B------:R-:W-:Y:S01]  /*167c0*/  FFMA R112, R201, R112, R100 ;  /* 0x00000070c9707223 */ /* 0x000fe20000000064 */
[----:B------:R-:W-:Y:S01]  /*167d0*/  I2FP.F32.S32 R94, R94 ;  /* 0x0000005e005e7245 */ /* 0x000fe20000201400 */
[----:B------:R-:W-:Y:S01]  /*167e0*/  FMUL R93, R53, R92 ;  /* 0x0000005c355d7220 */ /* 0x000fe20000400000 */
[C---:B------:R-:W-:Y:S01]  /*167f0*/  FFMA R210, R201.reuse, R5, R210 ;  /* 0x00000005c9d27223 */ /* 0x040fe200000000d2 */
[----:B------:R-:W1:Y:S01]  /*16800*/  LDS R100, [R35+0x3610] ;  /* 0x0036100023647984 */ /* 0x000e620000000800 */
[----:B------:R-:W-:Y:S01]  /*16810*/  I2FP.F32.S32 R5, R96 ;  /* 0x0000006000057245 */ /* 0x000fe20000201400 */
[----:B------:R-:W-:Y:S01]  /*16820*/  FFMA R212, R201, R93, R212 ;  /* 0x0000005dc9d47223 */ /* 0x000fe200000000d4 */
[----:B------:R-:W-:Y:S01]  /*16830*/  I2FP.F32.S32 R218, R95 ;  /* 0x0000005f00da7245 */ /* 0x000fe20000201400 */
[----:B------:R-:W-:Y:S01]  /*16840*/  FMUL R95, R41, R94 ;  /* 0x0000005e295f7220 */ /* 0x000fe20000400000 */
[----:B------:R-:W-:Y:S01]  /*16850*/  I2FP.F32.S32 R93, R97 ;  /* 0x00000061005d7245 */ /* 0x000fe20000201400 */
[----:B------:R-:W-:Y:S01]  /*16860*/  FMUL R5, R62, R5 ;  /* 0x000000053e057220 */ /* 0x000fe20000400000 */
[----:B------:R-:W-:-:S02]  /*16870*/  I2FP.F32.S32 R119, R99 ;  /* 0x0000006300777245 */ /* 0x000fc40000201400 */
[----:B------:R-:W-:Y:S02]  /*16880*/  I2FP.F32.S32 R97, R88 ;  /* 0x0000005800617245 */ /* 0x000fe40000201400 */
[----:B------:R-:W-:Y:S01]  /*16890*/  I2FP.F32.S32 R99, R90 ;  /* 0x0000005a00637245 */ /* 0x000fe20000201400 */
[----:B------:R-:W-:Y:S01]  /*168a0*/  FFMA R202, R201, R95, R202 ;  /* 0x0000005fc9ca7223 */ /* 0x000fe200000000ca */
[----:B------:R-:W-:Y:S01]  /*168b0*/  I2FP.F32.S32 R201, R89 ;  /* 0x0000005900c97245 */ /* 0x000fe20000201400 */
[----:B------:R-:W-:Y:S01]  /*168c0*/  FFMA R117, R151, R5, R112 ;  /* 0x0000000597757223 */ /* 0x000fe20000000070 */
[----:B------:R-:W-:Y:S01]  /*168d0*/  I2FP.F32.S32 R205, R91 ;  /* 0x0000005b00cd7245 */ /* 0x000fe20000201400 */
[----:B------:R-:W-:Y:S01]  /*168e0*/  FMUL R4, R54, R97 ;  /* 0x0000006136047220 */ /* 0x000fe20000400000 */
[----:B------:R-:W-:Y:S01]  /*168f0*/  I2FP.F32.S32 R95, R98 ;  /* 0x00000062005f7245 */ /* 0x000fe20000201400 */
[-C--:B0-----:R-:W-:Y:S01]  /*16900*/  IMMA.16832.S8.S8 R88, R68.ROW, R38.reuse.COL, RZ ;  /* 0x0000002644587237 */ /* 0x081fe20000405cff */
[----:B------:R-:W-:Y:S01]  /*16910*/  FMUL R5, R42, R99 ;  /* 0x000000632a057220 */ /* 0x000fe20000400000 */
[----:B------:R-:W-:Y:S01]  /*16920*/  FMUL R114, R61, R114 ;  /* 0x000000723d727220 */ /* 0x000fe20000400000 */
        /* <DEDUP_REMOVED lines=8> */
[C---:B------:R-:W-:Y:S01]  /*169b0*/  FFMA R211, R214.reuse, R118, R211 ;  /* 0x00000076d6d37223 */ /* 0x040fe200000000d3 */
[C---:B------:R-:W-:Y:S01]  /*169c0*/  FFMA R39, R151.reuse, R4, R212 ;  /* 0x0000000497277223 */ /* 0x040fe200000000d4 */
[C---:B------:R-:W-:Y:S01]  /*169d0*/  FFMA R213, R214.reuse, R216, R213 ;  /* 0x000000d8d6d57223 */ /* 0x040fe200000000d5 */
[----:B------:R-:W-:Y:S01]  /*169e0*/  FFMA R103, R214, R218, R103 ;  /* 0x000000dad6677223 */ /* 0x000fe20000000067 */
[C---:B------:R-:W-:Y:S01]  /*169f0*/  FFMA R115, R151.reuse, R95, R210 ;  /* 0x0000005f97737223 */ /* 0x040fe200000000d2 */
[----:B------:R-:W-:Y:S01]  /*16a00*/  FMUL R4, R58, R119 ;  /* 0x000000773a047220 */ /* 0x000fe20000400000 */
[----:B------:R-:W-:Y:S01]  /*16a10*/  FFMA R38, R102, R93, R203 ;  /* 0x0000005d66267223 */ /* 0x000fe200000000cb */
[----:B------:R-:W-:Y:S01]  /*16a20*/  FMUL R118, R42, R205 ;  /* 0x000000cd2a767220 */ /* 0x000fe20000400000 */
[----:B------:R-:W0:Y:S01]  /*16a30*/  LDS.128 R92, [R36+0x3600] ;  /* 0x00360000245c7984 */ /* 0x000e220000000c00 */
[----:B------:R-:W-:Y:S01]  /*16a40*/  FFMA R151, R151, R5, R202 ;  /* 0x0000000597977223 */ /* 0x000fe200000000ca */
[C---:B------:R-:W-:Y:S01]  /*16a50*/  FFMA R114, R102.reuse, R4, R211 ;  /* 0x0000000466727223 */ /* 0x040fe200000000d3 */
[C---:B------:R-:W-:Y:S01]  /*16a60*/  FFMA R202, R102.reuse, R116, R213 ;  /* 0x0000007466ca7223 */ /* 0x040fe200000000d5 */
[----:B------:R-:W2:Y:S01]  /*16a70*/  LDS R112, [R35+0x3f10] ;  /* 0x003f100023707984 */ /* 0x000ea20000000800 */
[----:B------:R-:W-:Y:S01]  /*16a80*/  FFMA R210, R102, R118, R103 ;  /* 0x0000007666d27223 */ /* 0x000fe20000000067 */
[----:B------:R-:W-:-:S02]  /*16a90*/  I2FP.F32.S32 R102, R88 ;  /* 0x0000005800667245 */ /* 0x000fc40000201400 */
[----:B------:R-:W-:Y:S01]  /*16aa0*/  LDS R4, [R35+0x3630] ;  /* 0x0036300023047984 */ /* 0x000fe20000000800 */
[----:B------:R-:W-:Y:S02]  /*16ab0*/  I2FP.F32.S32 R214, R96 ;  /* 0x0000006000d67245 */ /* 0x000fe40000201400 */
[----:B------:R-:W-:Y:S01]  /*16ac0*/  I2FP.F32.S32 R116, R90 ;  /* 0x0000005a00747245 */ /* 0x000fe20000201400 */
[----:B------:R-:W3:Y:S01]  /*16ad0*/  LDS R5, [R35+0x3640] ;  /* 0x0036400023057984 */ /* 0x000ee20000000800 */
[----:B------:R-:W-:Y:S01]  /*16ae0*/  FMUL R102, R63, R102 ;  /* 0x000000663f667220 */ /* 0x000fe20000400000 */
[----:B------:R-:W-:Y:S01]  /*16af0*/  I2FP.F32.S32 R212, R91 ;  /* 0x0000005b00d47245 */ /* 0x000fe20000201400 */
[----:B------:R-:W-:Y:S01]  /*16b00*/  FMUL R119, R55, R214 ;  /* 0x000000d637777220 */ /* 0x000fe20000400000 */
[----:B------:R-:W-:Y:S01]  /*16b10*/  I2FP.F32.S32 R218, R98 ;  /* 0x0000006200da7245 */ /* 0x000fe20000201400 */
[----:B------:R-:W-:Y:S01]  /*16b20*/  FMUL R116, R59, R116 ;  /* 0x000000743b747220 */ /* 0x000fe20000400000 */
[----:B------:R-:W-:Y:S01]  /*16b30*/  I2FP.F32.S32 R118, R89 ;  /* 0x0000005900767245 */ /* 0x000fe20000201400 */
[C---:B------:R-:W-:Y:S01]  /*16b40*/  FFMA R117, R150.reuse, R102, R117 ;  /* 0x0000006696757223 */ /* 0x040fe20000000075 */
[----:B------:R-:W-:Y:S01]  /*16b50*/  I2FP.F32.S32 R216, R97 ;  /* 0x0000006100d87245 */ /* 0x000fe20000201400 */
[----:B-1----:R-:W-:Y:S01]  /*16b60*/  IMMA.16832.S8.S8 R88, R48.ROW, R100.COL, RZ ;  /* 0x0000006430587237 */ /* 0x002fe20000405cff */
[----:B------:R-:W-:Y:S01]  /*16b70*/  I2FP.F32.S32 R220, R99 ;  /* 0x0000006300dc7245 */ /* 0x000fe20000201400 */
[C---:B------:R-:W-:Y:S01]  /*16b80*/  FFMA R119, R150.reuse, R119, R39 ;  /* 0x0000007796777223 */ /* 0x040fe20000000027 */
[----:B------:R-:W-:Y:S01]  /*16b90*/  FFMA R116, R150, R116, R115 ;  /* 0x0000007496747223 */ /* 0x000fe20000000073 */
[----:B------:R-:W-:Y:S01]  /*16ba0*/  FMUL R218, R43, R218 ;  /* 0x000000da2bda7220 */ /* 0x000fe20000400000 */
[----:B------:R-:W-:Y:S01]  /*16bb0*/  FMUL R39, R59, R212 ;  /* 0x000000d43b277220 */ /* 0x000fe20000400000 */
[----:B------:R-:W-:-:S02]  /*16bc0*/  FMUL R115, R63, R118 ;  /* 0x000000763f737220 */ /* 0x000fc40000400000 */
[----:B------:R-:W-:Y:S01]  /*16bd0*/  IMMA.16832.S8.S8 R96, R44.ROW, R100.COL, RZ ;  /* 0x000000642c607237 */ /* 0x000fe20000405cff */
[----:B------:R-:W1:Y:S01]  /*16be0*/  LDS.128 R100, [R36+0x3690] ;  /* 0x0036900024647984 */ /* 0x000e620000000c00 */
[----:B------:R-:W-:Y:S01]  /*16bf0*/  FFMA R118, R150, R218, R151 ;  /* 0x000000da96767223 */ /* 0x000fe20000000097 */
[C---:B------:R-:W-:Y:S01]  /*16c00*/  FFMA R150, R199.reuse, R115, R38 ;  /* 0x00000073c7967223 */ /* 0x040fe20000000026 */
[----:B------:R-:W-:Y:S01]  /*16c10*/  FFMA R151, R199, R39, R114 ;  /* 0x00000027c7977223 */ /* 0x000fe20000000072 */
[----:B------:R-:W-:Y:S04]  /*16c20*/  LDS R38, [R35+0x3650] ;  /* 0x0036500023267984 */ /* 0x000fe80000000800 */
[----:B------:R-:W4:Y:S01]  /*16c30*/  LDS R39, [R35+0x3660] ;  /* 0x0036600023277984 */ /* 0x000f220000000800 */
[----:B------:R-:W-:Y:S01]  /*16c40*/  FMUL R201, R43, R220 ;  /* 0x000000dc2bc97220 */ /* 0x000fe20000400000 */
[----:B------:R-:W-:Y:S01]  /*16c50*/  FMUL R115, R55, R216 ;  /* 0x000000d837737220 */ /* 0x000fe20000400000 */
[----:B------:R-:W-:-:S02]  /*16c60*/  I2FP.F32.S32 R205, R90 ;  /* 0x0000005a00cd7245 */ /* 0x000fc40000201400 */
[C---:B------:R-:W-:Y:S01]  /*16c70*/  FFMA R114, R199.reuse, R201, R210 ;  /* 0x000000c9c7727223 */ /* 0x040fe200000000d2 */
[----:B0-----:R-:W-:Y:S01]  /*16c80*/  HADD2.F32 R201, -RZ, R95.H0_H0 ;  /* 0x2000005fffc97230 */ /* 0x001fe20000004100 */
[-C--:B--2---:R-:W-:Y:S03]  /*16c90*/  IMMA.16832.S8.S8 R48, R48.ROW, R112.reuse.COL, RZ ;  /* 0x0000007030307237 */ /* 0x084fe60000405cff */
[----:B------:R-:W-:Y:S01]  /*16ca0*/  I2FP.F32.S32 R95, R96 ;  /* 0x00000060005f7245 */ /* 0x000fe20000201400 */
[----:B------:R-:W-:Y:S01]  /*16cb0*/  FFMA R115, R199, R115, R202 ;  /* 0x00000073c7737223 */ /* 0x000fe200000000ca */
[----:B------:R-:W-:Y:S01]  /*16cc0*/  I2FP.F32.S32 R211, R89 ;  /* 0x0000005900d37245 */ /* 0x000fe20000201400 */
[----:B------:R-:W-:Y:S01]  /*16cd0*/  HADD2.F32 R203, -RZ, R92.H0_H0 ;  /* 0x2000005cffcb7230 */ /* 0x000fe20000004100 */
[----:B------:R-:W-:Y:S01]  /*16ce0*/  I2FP.F32.S32 R215, R91 ;  /* 0x0000005b00d77245 */ /* 0x000fe20000201400 */
[----:B------:R-:W-:Y:S01]  /*16cf0*/  IMMA.16832.S8.S8 R44, R44.ROW, R112.COL, RZ ;  /* 0x000000702c2c7237 */ /* 0x000fe20000405cff */
[----:B------:R-:W-:Y:S01]  /*16d00*/  I2FP.F32.S32 R113, R88 ;  /* 0x0000005800717245 */ /* 0x000fe20000201400 */
[----:B------:R-:W-:-:S02]  /*16d10*/  HADD2.F32 R202, -RZ, R93.H0_H0 ;  /* 0x2000005dffca7230 */ /* 0x000fc40000004100 */
[----:B------:R-:W-:Y:S01]  /*16d20*/  FMUL R93, R56, R205 ;  /* 0x000000cd385d7220 */ /* 0x000fe20000400000 */
[----:B------:R-:W-:Y:S01]  /*16d30*/  FMUL R92, R52, R95 ;  /* 0x0000005f345c7220 */ /* 0x000fe20000400000 */
[----:B------:R-:W-:Y:S01]  /*16d40*/  HADD2.F32 R199, -RZ, R94.H0_H0 ;  /* 0x2000005effc77230 */ /* 0x000fe20000004100 */
[----:B------:R-:W-:Y:S01]  /*16d50*/  I2FP.F32.S32 R97, R97 ;  /* 0x0000006100617245 */ /* 0x000fe20000201400 */
[----:B------:R-:W-:Y:S01]  /*16d60*/  LDS R112, [R35+0x3670] ;  /* 0x0036700023707984 */ /* 0x000fe20000000800 */
[----:B---3--:R-:W-:Y:S01]  /*16d70*/  IMMA.16832.S8.S8 R88, R84.ROW, R4.COL, RZ ;  /* 0x0000000454587237 */ /* 0x008fe20000405cff */
[C---:B------:R-:W-:Y:S01]  /*16d80*/  FFMA R213, R203.reuse, R93, R106 ;  /* 0x0000005dcbd57223 */ /* 0x040fe2000000006a */
[----:B------:R-:W-:Y:S01]  /*16d90*/  FFMA R105, R203, R92, R105 ;  /* 0x0000005ccb697223 */ /* 0x000fe20000000069 */
[----:B------:R-:W-:Y:S01]  /*16da0*/  FMUL R113, R60, R113 ;  /* 0x000000713c717220 */ /* 0x000fe20000400000 */
[----:B------:R-:W-:-:S04]  /*16db0*/  I2FP.F32.S32 R99, R99 ;  /* 0x0000006300637245 */ /* 0x000fc80000201400 */
[----:B------:R-:W-:Y:S01]  /*16dc0*/  IMMA.16832.S8.S8 R92, R80.ROW, R4.COL, RZ ;  /* 0x00000004505c7237 */ /* 0x000fe20000405cff */
[----:B-1----:R-:W-:Y:S02]  /*16dd0*/  HADD2.F32 R100, -RZ, R100.H0_H0 ;  /* 0x20000064ff647230 */ /* 0x002fe40000004100 */
[----:B------:R-:W-:Y:S01]  /*16de0*/  FMUL R97, R52, R97 ;  /* 0x0000006134617220 */ /* 0x000fe20000400000 */
[----:B------:R-:W-:Y:S01]  /*16df0*/  FFMA R205, R203, R113, R120 ;  /* 0x00000071cbcd7223 */ /* 0x000fe20000000078 */
[----:B------:R-:W-:Y:S01]  /*16e00*/  FMUL R211, R60, R211 ;  /* 0x000000d33cd37220 */ /* 0x000fe20000400000 */
[----:B------:R-:W0:Y:S01]  /*16e10*/  LDS R113, [R35+0x3680] ;  /* 0x0036800023717984 */ /* 0x000e220000000800 */
[----:B------:R-:W-:Y:S01]  /*16e20*/  FMUL R215, R56, R215 ;  /* 0x000000d738d77220 */ /* 0x000fe20000400000 */
[----:B------:R-:W-:Y:S01]  /*16e30*/  FMUL R4, R40, R99 ;  /* 0x0000006328047220 */ /* 0x000fe20000400000 */
[----:B------:R-:W-:Y:S01]  /*16e40*/  I2FP.F32.S32 R217, R98 ;  /* 0x0000006200d97245 */ /* 0x000fe20000201400 */
[----:B------:R-:W-:-:S02]  /*16e50*/  FFMA R122, R100, R97, R122 ;  /* 0x00000061647a7223 */ /* 0x000fc4000000007a */
[----:B----4-:R-:W-:Y:S01]  /*16e60*/  IMMA.16832.S8.S8 R96, R76.ROW, R38.COL, RZ ;  /* 0x000000264c607237 */ /* 0x010fe20000405cff */
[C---:B------:R-:W-:Y:S01]  /*16e70*/  FFMA R211, R100.reuse, R211, R107 ;  /* 0x000000d364d37223 */ /* 0x040fe2000000006b */
[C---:B------:R-:W-:Y:S01]  /*16e80*/  FFMA R215, R100.reuse, R215, R126 ;  /* 0x000000d764d77223 */ /* 0x040fe2000000007e */
[----:B------:R-:W-:Y:S01]  /*16e90*/  FFMA R4, R100, R4, R121 ;  /* 0x0000000464047223 */ /* 0x000fe20000000079 */
[----:B------:R-:W-:Y:S02]  /*16ea0*/  I2FP.F32.S32 R100, R88 ;  /* 0x0000005800647245 */ /* 0x000fe40000201400 */
[----:B------:R-:W-:Y:S02]  /*16eb0*/  I2FP.F32.S32 R106, R89 ;  /* 0x00000059006a7245 */ /* 0x000fe40000201400 */
[----:B------:R-:W-:Y:S02]  /*16ec0*/  I2FP.F32.S32 R120, R90 ;  /* 0x0000005a00787245 */ /* 0x000fe40000201400 */
[----:B------:R-:W-:-:S02]  /*16ed0*/  I2FP.F32.S32 R126, R91 ;  /* 0x0000005b007e7245 */ /* 0x000fc40000201400 */
[----:B------:R-:W-:Y:S01]  /*16ee0*/  IMMA.16832.S8.S8 R88, R72.ROW, R38.COL, RZ ;  /* 0x0000002648587237 */ /* 0x000fe20000405cff */
[----:B------:R-:W-:Y:S01]  /*16ef0*/  I2FP.F32.S32 R92, R92 ;  /* 0x0000005c005c7245 */ /* 0x000fe20000201400 */
[----:B------:R-:W-:Y:S01]  /*16f00*/  FMUL R217, R40, R217 ;  /* 0x000000d928d97220 */ /* 0x000fe20000400000 */
[----:B------:R-:W-:-:S03]  /*16f10*/  I2FP.F32.S32 R212, R95 ;  /* 0x0000005f00d47245 */ /* 0x000fc60000201400 */
[----:B------:R-:W-:Y:S01]  /*16f20*/  FMUL R92, R53, R92 ;  /* 0x0000005c355c7220 */ /* 0x000fe20000400000 */
[----:B------:R-:W-:Y:S01]  /*16f30*/  FFMA R217, R203, R217, R104 ;  /* 0x000000d9cbd97223 */ /* 0x000fe20000000068 */
[----:B------:R-:W-:Y:S01]  /*16f40*/  HADD2.F32 R104, -RZ, R101.H0_H0 ;  /* 0x20000065ff687230 */ /* 0x000fe20000004100 */
[----:B------:R-:W-:Y:S01]  /*16f50*/  I2FP.F32.S32 R210, R93 ;  /* 0x0000005d00d27245 */ /* 0x000fe20000201400 */
[----:B------:R-:W-:Y:S01]  /*16f60*/  FFMA R38, R202, R92, R105 ;  /* 0x0000005cca267223 */ /* 0x000fe20000000069 */
[----:B------:R-:W-:Y:S02]  /*16f70*/  I2FP.F32.S32 R101, R96 ;  /* 0x0000006000657245 */ /* 0x000fe40000201400 */
[----:B------:R-:W-:Y:S01]  /*16f80*/  I2FP.F32.S32 R105, R97 ;  /* 0x0000006100697245 */ /* 0x000fe20000201400 */
[----:B------:R-:W-:Y:S01]  /*16f90*/  LDS R96, [R35+0x3f30] ;  /* 0x003f300023607984 */ /* 0x000fe20000000800 */
[----:B------:R-:W-:Y:S01]  /*16fa0*/  FMUL R39, R41, R212 ;  /* 0x000000d429277220 */ /* 0x000fe20000400000 */
[----:B------:R-:W-:-:S02]  /*16fb0*/  I2FP.F32.S32 R99, R99 ;  /* 0x0000006300637245 */ /* 0x000fc40000201400 */
[----:B------:R-:W1:Y:S01]  /*16fc0*/  LDS R97, [R35+0x3f40] ;  /* 0x003f400023617984 */ /* 0x000e620000000800 */
[----:B------:R-:W-:Y:S01]  /*16fd0*/  FMUL R106, R61, R106 ;  /* 0x0000006a3d6a7220 */ /* 0x000fe20000400000 */
[----:B------:R-:W-:Y:S01]  /*16fe0*/  FMUL R126, R57, R126 ;  /* 0x0000007e397e7220 */ /* 0x000fe20000400000 */
[----:B------:R-:W-:Y:S01]  /*16ff0*/  FMUL R5, R53, R210 ;  /* 0x000000d235057220 */ /* 0x000fe20000400000 */
[----:B------:R-:W-:Y:S01]  /*17000*/  I2FP.F32.S32 R203, R89 ;  /* 0x0000005900cb7245 */ /* 0x000fe20000201400 */
[C---:B------:R-:W-:Y:S01]  /*17010*/  FFMA R39, R104.reuse, R39, R4 ;  /* 0x0000002768277223 */ /* 0x040fe20000000004 */
[----:B------:R-:W-:Y:S01]  /*17020*/  HADD2.F32 R102, -RZ, R102.H0_H0 ;  /* 0x20000066ff667230 */ /* 0x000fe20000004100 */
[----:B------:R-:W-:Y:S01]  /*17030*/  I2FP.F32.S32 R94, R94 ;  /* 0x0000005e005e7245 */ /* 0x000fe20000201400 */
[C---:B------:R-:W-:Y:S01]  /*17040*/  FFMA R211, R104.reuse, R106, R211 ;  /* 0x0000006a68d37223 */ /* 0x040fe200000000d3 */
[C---:B------:R-:W-:Y:S01]  /*17050*/  FFMA R215, R104.reuse, R126, R215 ;  /* 0x0000007e68d77223 */ /* 0x040fe200000000d7 */
[----:B------:R-:W-:Y:S01]  /*17060*/  FFMA R5, R104, R5, R122 ;  /* 0x0000000568057223 */ /* 0x000fe2000000007a */
[----:B------:R-:W-:Y:S01]  /*17070*/  FMUL R4, R58, R99 ;  /* 0x000000633a047220 */ /* 0x000fe20000400000 */
[----:B------:R-:W-:Y:S01]  /*17080*/  FMUL R104, R54, R203 ;  /* 0x000000cb36687220 */ /* 0x000fe20000400000 */
[----:B------:R-:W-:Y:S01]  /*17090*/  FMUL R100, R61, R100 ;  /* 0x000000643d647220 */ /* 0x000fe20000400000 */
[----:B------:R-:W-:Y:S01]  /*170a0*/  FMUL R120, R57, R120 ;  /* 0x0000007839787220 */ /* 0x000fe20000400000 */
[----:B------:R-:W-:Y:S01]  /*170b0*/  I2FP.F32.S32 R107, R98 ;  /* 0x00000062006b7245 */ /* 0x000fe20000201400 */
[----:B------:R-:W-:Y:S01]  /*170c0*/  FMUL R94, R41, R94 ;  /* 0x0000005e295e7220 */ /* 0x000fe20000400000 */
[C---:B------:R-:W-:Y:S01]  /*170d0*/  FFMA R98, R102.reuse, R4, R215 ;  /* 0x0000000466627223 */ /* 0x040fe200000000d7 */
[----:B------:R-:W-:Y:S01]  /*170e0*/  FFMA R104, R102, R104, R5 ;  /* 0x0000006866687223 */ /* 0x000fe20000000005 */
[----:B------:R-:W-:Y:S01]  /*170f0*/  LDS R4, [R35+0x3f50] ;  /* 0x003f500023047984 */ /* 0x000fe20000000800 */
[C---:B------:R-:W-:Y:S01]  /*17100*/  FFMA R100, R202.reuse, R100, R205 ;  /* 0x00000064ca647223 */ /* 0x040fe200000000cd */
[----:B------:R-:W-:-:S02]  /*17110*/  FFMA R120, R202, R120, R213 ;  /* 0x00000078ca787223 */ /* 0x000fc400000000d5 */
[----:B------:R-:W2:Y:S01]  /*17120*/  LDS R5, [R35+0x3f60] ;  /* 0x003f600023057984 */ /* 0x000ea20000000800 */
[----:B------:R-:W-:Y:S01]  /*17130*/  FFMA R202, R202, R94, R217 ;  /* 0x0000005ecaca7223 */ /* 0x000fe200000000d9 */
[----:B------:R-:W-:Y:S01]  /*17140*/  I2FP.F32.S32 R121, R88 ;  /* 0x0000005800797245 */ /* 0x000fe20000201400 */
[----:B0-----:R-:W-:Y:S01]  /*17150*/  IMMA.16832.S8.S8 R92, R68.ROW, R112.COL, RZ ;  /* 0x00000070445c7237 */ /* 0x001fe20000405cff */
[----:B------:R-:W-:Y:S02]  /*17160*/  I2FP.F32.S32 R205, R90 ;  /* 0x0000005a00cd7245 */ /* 0x000fe40000201400 */
[----:B------:R-:W-:-:S05]  /*17170*/  I2FP.F32.S32 R213, R91 ;  /* 0x0000005b00d57245 */ /* 0x000fca0000201400 */
[----:B------:R-:W-:Y:S01]  /*17180*/  IMMA.16832.S8.S8 R88, R64.ROW, R112.COL, RZ ;  /* 0x0000007040587237 */ /* 0x000fe20000405cff */
[----:B------:R-:W-:Y:S01]  /*17190*/  FMUL R106, R42, R213 ;  /* 0x000000d52a6a7220 */ /* 0x000fe20000400000 */
[----:B------:R-:W-:Y:S01]  /*171a0*/  FMUL R107, R58, R107 ;  /* 0x0000006b3a6b7220 */ /* 0x000fe20000400000 */
[----:B------:R-:W-:Y:S02]  /*171b0*/  FMUL R205, R42, R205 ;  /* 0x000000cd2acd7220 */ /* 0x000fe40000400000 */
[----:B------:R-:W-:Y:S01]  /*171c0*/  FFMA R106, R102, R106, R39 ;  /* 0x0000006a666a7223 */ /* 0x000fe20000000027 */
[----:B------:R-:W-:-:S05]  /*171d0*/  FFMA R120, R199, R107, R120 ;  /* 0x0000006bc7787223 */ /* 0x000fca0000000078 */
[----:B------:R-:W-:Y:S01]  /*171e0*/  I2FP.F32.S32 R94, R94 ;  /* 0x0000005e005e7245 */ /* 0x000fe20000201400 */
[----:B-1----:R-:W-:Y:S01]  /*171f0*/  IMMA.16832.S8.S8 R84, R84.ROW, R96.COL, RZ ;  /* 0x0000006054547237 */ /* 0x002fe20000405cff */
[----:B------:R-:W-:-:S06]  /*17200*/  FFMA R202, R199, R205, R202 ;  /* 0x000000cdc7ca7223 */ /* 0x000fcc00000000ca */
[----:B------:R-:W-:Y:S01]  /*17210*/  I2FP.F32.S32 R90, R90 ;  /* 0x0000005a005a7245 */ /* 0x000fe20000201400 */
[----:B------:R-:W-:Y:S01]  /*17220*/  FMUL R39, R59, R94 ;  /* 0x0000005e3b277220 */ /* 0x000fe20000400000 */
[----:B------:R-:W-:-:S03]  /*17230*/  I2FP.F32.S32 R210, R89 ;  /* 0x0000005900d27245 */ /* 0x000fc60000201400 */
[----:B------:R-:W-:Y:S01]  /*17240*/  FMUL R89, R43, R90 ;  /* 0x0000005a2b597220 */ /* 0x000fe20000400000 */
[C---:B------:R-:W-:Y:S01]  /*17250*/  FFMA R122, R201.reuse, R39, R120 ;  /* 0x00000027c97a7223 */ /* 0x040fe20000000078 */
[----:B------:R-:W-:Y:S01]  /*17260*/  HADD2.F32 R103, -RZ, R103.H0_H0 ;  /* 0x20000067ff677230 */ /* 0x000fe20000004100 */
[----:B------:R-:W-:Y:S01]  /*17270*/  I2FP.F32.S32 R212, R91 ;  /* 0x0000005b00d47245 */ /* 0x000fe20000201400 */
[----:B------:R-:W-:Y:S01]  /*17280*/  FFMA R120, R201, R89, R202 ;  /* 0x00000059c9787223 */ /* 0x000fe200000000ca */
[----:B------:R-:W-:Y:S01]  /*17290*/  FMUL R89, R55, R210 ;  /* 0x000000d237597220 */ /* 0x000fe20000400000 */
[----:B------:R-:W-:Y:S01]  /*172a0*/  I2FP.F32.S32 R91, R48 ;  /* 0x00000030005b7245 */ /* 0x000fe20000201400 */
[----:B------:R-:W-:Y:S01]  /*172b0*/  IMMA.16832.S8.S8 R80, R80.ROW, R96.COL, RZ ;  /* 0x0000006050507237 */ /* 0x000fe20000405cff */
[----:B------:R-:W-:Y:S01]  /*172c0*/  I2FP.F32.S32 R49, R49 ;  /* 0x0000003100317245 */ /* 0x000fe20000201400 */
[----:B------:R-:W-:Y:S01]  /*172d0*/  FMUL R121, R54, R121 ;  /* 0x0000007936797220 */ /* 0x000fe20000400000 */
[----:B------:R-:W-:Y:S01]  /*172e0*/  I2FP.F32.S32 R88, R88 ;  /* 0x0000005800587245 */ /* 0x000fe20000201400 */
[----:B------:R-:W-:Y:S01]  /*172f0*/  FFMA R202, R103, R89, R104 ;  /* 0x0000005967ca7223 */ /* 0x000fe20000000068 */
[----:B------:R-:W-:Y:S01]  /*17300*/  I2FP.F32.S32 R89, R50 ;  /* 0x0000003200597245 */ /* 0x000fe20000201400 */
[----:B------:R-:W-:Y:S01]  /*17310*/  FMUL R91, R60, R91 ;  /* 0x0000005b3c5b7220 */ /* 0x000fe20000400000 */
[----:B------:R-:W-:Y:S01]  /*17320*/  FMUL R105, R62, R105 ;  /* 0x000000693e697220 */ /* 0x000fe20000400000 */
[----:B------:R-:W-:Y:S01]  /*17330*/  I2FP.F32.S32 R51, R51 ;  /* 0x0000003300337245 */ /* 0x000fe20000201400 */
[----:B------:R-:W-:Y:S01]  /*17340*/  FMUL R60, R60, R49 ;  /* 0x000000313c3c7220 */ /* 0x000fe20000400000 */
[-C--:B--2---:R-:W-:Y:S01]  /*17350*/  IMMA.16832.S8.S8 R76, R76.ROW, R4.reuse.COL, RZ ;  /* 0x000000044c4c7237 */ /* 0x084fe20000405cff */
[----:B------:R-:W-:Y:S01]  /*17360*/  I2FP.F32.S32 R49, R46 ;  /* 0x0000002e00317245 */ /* 0x000fe20000201400 */
[----:B------:R-:W-:Y:S01]  /*17370*/  FFMA R38, R199, R121, R38 ;  /* 0x00000079c7267223 */ /* 0x000fe20000000026 */
[----:B------:R-:W-:Y:S01]  /*17380*/  I2FP.F32.S32 R47, R47 ;  /* 0x0000002f002f7245 */ /* 0x000fe20000201400 */
[----:B------:R-:W-:Y:S01]  /*17390*/  FMUL R121, R55, R88 ;  /* 0x0000005837797220 */ /* 0x000fe20000400000 */
[----:B------:R-:W-:Y:S01]  /*173a0*/  FFMA R126, R102, R105, R211 ;  /* 0x00000069667e7223 */ /* 0x000fe200000000d3 */
[C---:B------:R-:W-:Y:S01]  /*173b0*/  FMUL R88, R56.reuse, R89 ;  /* 0x0000005938587220 */ /* 0x040fe20000400000 */
[----:B------:R-:W-:Y:S01]  /*173c0*/  I2FP.F32.S32 R102, R93 ;  /* 0x0000005d00667245 */ /* 0x000fe20000201400 */
[----:B------:R-:W-:Y:S01]  /*173d0*/  FMUL R89, R56, R51 ;  /* 0x0000003338597220 */ /* 0x000fe20000400000 */
[C---:B------:R-:W-:Y:S01]  /*173e0*/  FMUL R56, R40.reuse, R49 ;  /* 0x0000003128387220 */ /* 0x040fe20000400000 */
[----:B------:R-:W-:Y:S01]  /*173f0*/  FMUL R93, R40, R47 ;  /* 0x0000002f285d7220 */ /* 0x000fe20000400000 */
[----:B------:R-:W-:Y:S01]  /*17400*/  I2FP.F32.S32 R84, R84 ;  /* 0x0000005400547245 */ /* 0x000fe20000201400 */
[----:B------:R-:W-:Y:S01]  /*17410*/  FFMA R121, R201, R121, R38 ;  /* 0x00000079c9797223 */ /* 0x000fe20000000026 */
[----:B------:R-:W-:Y:S01]  /*17420*/  I2FP.F32.S32 R40, R85 ;  /* 0x0000005500287245 */ /* 0x000fe20000201400 */
[----:B------:R-:W-:Y:S01]  /*17430*/  LDS R38, [R35+0x3f70] ;  /* 0x003f700023267984 */ /* 0x000fe20000000800 */
[----:B------:R-:W-:Y:S01]  /*17440*/  I2FP.F32.S32 R112, R95 ;  /* 0x0000005f00707245 */ /* 0x000fe20000201400 */
[----:B------:R-:W-:Y:S01]  /*17450*/  IMMA.16832.S8.S8 R72, R72.ROW, R4.COL, RZ ;  /* 0x0000000448487237 */ /* 0x000fe20000405cff */
[----:B------:R-:W-:Y:S01]  /*17460*/  I2FP.F32.S32 R95, R44 ;  /* 0x0000002c005f7245 */ /* 0x000fe20000201400 */
[----:B------:R-:W0:Y:S01]  /*17470*/  LDS R39, [R35+0x3f80] ;  /* 0x003f800023277984 */ /* 0x000e220000000800 */
[----:B------:R-:W-:Y:S01]  /*17480*/  I2FP.F32.S32 R44, R87 ;  /* 0x00000057002c7245 */ /* 0x000fe20000201400 */
[C---:B------:R-:W-:Y:S01]  /*17490*/  FMUL R4, R61.reuse, R84 ;  /* 0x000000543d047220 */ /* 0x040fe20000400000 */
[----:B------:R-:W-:Y:S01]  /*174a0*/  FMUL R61, R61, R40 ;  /* 0x000000283d3d7220 */ /* 0x000fe20000400000 */
[----:B------:R-:W-:-:S02]  /*174b0*/  I2FP.F32.S32 R80, R80 ;  /* 0x0000005000507245 */ /* 0x000fc40000201400 */
[----:B------:R-:W-:Y:S01]  /*174c0*/  I2FP.F32.S32 R45, R45 ;  /* 0x0000002d002d7245 */ /* 0x000fe20000201400 */
[----:B------:R-:W-:Y:S01]  /*174d0*/  FMUL R101, R62, R101 ;  /* 0x000000653e657220 */ /* 0x000fe20000400000 */
[----:B------:R-:W-:Y:S01]  /*174e0*/  I2FP.F32.S32 R40, R81 ;  /* 0x0000005100287245 */ /* 0x000fe20000201400 */
[----:B------:R-:W-:Y:S01]  /*174f0*/  FMUL R5, R57, R44 ;  /* 0x0000002c39057220 */ /* 0x000fe20000400000 */
[----:B------:R-:W-:Y:S01]  /*17500*/  I2FP.F32.S32 R44, R82 ;  /* 0x00000052002c7245 */ /* 0x000fe20000201400 */
[C---:B------:R-:W-:Y:S01]  /*17510*/  FMUL R82, R53.reuse, R80 ;  /* 0x0000005035527220 */ /* 0x040fe20000400000 */
[C---:B------:R-:W-:Y:S01]  /*17520*/  FMUL R95, R52.reuse, R95 ;  /* 0x0000005f345f7220 */ /* 0x040fe20000400000 */
[----:B------:R-:W-:Y:S01]  /*17530*/  FMUL R81, R53, R40 ;  /* 0x0000002835517220 */ /* 0x000fe20000400000 */
[----:B------:R-:W-:Y:S01]  /*17540*/  I2FP.F32.S32 R53, R76 ;  /* 0x0000004c00357245 */ /* 0x000fe20000201400 */
[----:B------:R-:W-:Y:S01]  /*17550*/  FMUL R52, R52, R45 ;  /* 0x0000002d34347220 */ /* 0x000fe20000400000 */
[----:B------:R-:W-:Y:S01]  /*17560*/  I2FP.F32.S32 R77, R77 ;  /* 0x0000004d004d7245 */ /* 0x000fe20000201400 */
[----:B------:R-:W-:Y:S01]  /*17570*/  LDS.128 R48, [R36+0x3f90] ;  /* 0x003f900024307984 */ /* 0x000fe20000000c00 */
[----:B------:R-:W-:-:S02]  /*17580*/  I2FP.F32.S32 R46, R83 ;  /* 0x00000053002e7245 */ /* 0x000fc40000201400 */
[----:B------:R-:W-:Y:S01]  /*17590*/  I2FP.F32.S32 R45, R79 ;  /* 0x0000004f002d7245 */ /* 0x000fe20000201400 */
[C---:B------:R-:W-:Y:S01]  /*175a0*/  FMUL R53, R62.reuse, R53 ;  /* 0x000000353e357220 */ /* 0x040fe20000400000 */
[----:B------:R-:W-:Y:S01]  /*175b0*/  FMUL R62, R62, R77 ;  /* 0x0000004d3e3e7220 */ /* 0x000fe20000400000 */
[C---:B------:R-:W-:Y:S01]  /*175c0*/  FMUL R83, R41.reuse, R44 ;  /* 0x0000002c29537220 */ /* 0x040fe20000400000 */
[----:B------:R-:W-:Y:S01]  /*175d0*/  FMUL R80, R41, R46 ;  /* 0x0000002e29507220 */ /* 0x000fe20000400000 */
[----:B------:R-:W-:Y:S02]  /*175e0*/  FMUL R77, R58, R45 ;  /* 0x0000002d3a4d7220 */ /* 0x000fe40000400000 */
[----:B------:R-:W1:Y:S01]  /*175f0*/  LDS.128 R44, [R36+0x3f00] ;  /* 0x003f0000242c7984 */ /* 0x000e620000000c00 */
[----:B------:R-:W-:Y:S01]  /*17600*/  BAR.SYNC.DEFER_BLOCKING 0x0 ;  /* 0x0000000000007b1d */ /* 0x000fe20000010000 */
        /* <DEDUP_REMOVED lines=19> */
[----:B------:R0:W-:Y:S01]  /*17740*/  STS [R144+0x4600], R145 ;  /* 0x0046009190007388 */ /* 0x0001e20000000800 */
[----:B------:R-:W-:Y:S01]  /*17750*/  BAR.SYNC.DEFER_BLOCKING 0x0 ;  /* 0x0000000000007b1d */ /* 0x000fe20000010000 */
[----:B------:R-:W-:-:S02]  /*17760*/  I2FP.F32.S32 R92, R92 ;  /* 0x0000005c005c7245 */ /* 0x000fc40000201400 */
[----:B------:R-:W-:Y:S02]  /*17770*/  I2FP.F32.S32 R87, R74 ;  /* 0x0000004a00577245 */ /* 0x000fe40000201400 */
[----:B------:R-:W-:Y:S01]  /*17780*/  I2FP.F32.S32 R75, R75 ;  /* 0x0000004b004b7245 */ /* 0x000fe20000201400 */
[----:B------:R-:W-:Y:S01]  /*17790*/  FFMA R100, R199, R101, R100 ;  /* 0x00000065c7647223 */ /* 0x000fe20000000064 */
[----:B------:R-:W-:Y:S01]  /*177a0*/  I2FP.F32.S32 R74, R68 ;  /* 0x00000044004a7245 */ /* 0x000fe20000201400 */
[----:B------:R-:W-:Y:S01]  /*177b0*/  FMUL R92, R63, R92 ;  /* 0x0000005c3f5c7220 */ /* 0x000fe20000400000 */
        /* <DEDUP_REMOVED lines=8> */
[----:B------:R-:W-:Y:S02]  /*17840*/  I2FP.F32.S32 R38, R69 ;  /* 0x0000004500267245 */ /* 0x000fe40000201400 */
[----:B------:R-:W-:Y:S01]  /*17850*/  I2FP.F32.S32 R64, R64 ;  /* 0x0000004000407245 */ /* 0x000fe20000201400 */
[----:B------:R-:W-:Y:S01]  /*17860*/  FFMA R199, R201, R92, R100 ;  /* 0x0000005cc9c77223 */ /* 0x000fe20000000064 */
[C---:B------:R-:W-:Y:S01]  /*17870*/  FMUL R92, R54.reuse, R39 ;  /* 0x00000027365c7220 */ /* 0x040fe20000400000 */
[----:B------:R-:W-:Y:S01]  /*17880*/  FMUL R69, R54, R73 ;  /* 0x0000004936457220 */ /* 0x000fe20000400000 */
[----:B------:R-:W-:Y:S01]  /*17890*/  FMUL R201, R43, R212 ;  /* 0x000000d42bc97220 */ /* 0x000fe20000400000 */
[----:B------:R-:W-:Y:S01]  /*178a0*/  FMUL R79, R58, R41 ;  /* 0x000000293a4f7220 */ /* 0x000fe20000400000 */
[----:B------:R-:W-:Y:S01]  /*178b0*/  FMUL R73, R55, R40 ;  /* 0x0000002837497220 */ /* 0x000fe20000400000 */
[C---:B------:R-:W-:Y:S01]  /*178c0*/  FMUL R75, R43.reuse, R66 ;  /* 0x000000422b4b7220 */ /* 0x040fe20000400000 */
[----:B------:R-:W-:Y:S01]  /*178d0*/  FMUL R39, R43, R42 ;  /* 0x0000002a2b277220 */ /* 0x000fe20000400000 */
[C---:B------:R-:W-:Y:S01]  /*178e0*/  FMUL R102, R63.reuse, R102 ;  /* 0x000000663f667220 */ /* 0x040fe20000400000 */
[C---:B------:R-:W-:Y:S01]  /*178f0*/  FMUL R74, R63.reuse, R74 ;  /* 0x0000004a3f4a7220 */ /* 0x040fe20000400000 */
[----:B------:R-:W-:Y:S01]  /*17900*/  FMUL R38, R63, R38 ;  /* 0x000000263f267220 */ /* 0x000fe20000400000 */
[----:B------:R-:W-:Y:S01]  /*17910*/  FMUL R76, R55, R64 ;  /* 0x00000040374c7220 */ /* 0x000fe20000400000 */
[----:B------:R-:W-:Y:S01]  /*17920*/  LDS R84, [R35+0x10] ;  /* 0x0000100023547984 */ /* 0x000fe20000000800 */
[----:B-1----:R-:W-:-:S02]  /*17930*/  HADD2.F32 R55, -RZ, R44.H0_H0 ;  /* 0x2000002cff377230 */ /* 0x002fc40000004100 */
[----:B------:R-:W-:Y:S01]  /*17940*/  HADD2.F32 R64, -RZ, R45.H0_H0 ;  /* 0x2000002dff407230 */ /* 0x000fe20000004100 */
[----:B------:R-:W-:Y:S01]  /*17950*/  LDS R85, [R35+0x20] ;  /* 0x0000200023557984 */ /* 0x000fe20000000800 */
[----:B------:R-:W-:Y:S02]  /*17960*/  HADD2.F32 R63, -RZ, R46.H0_H0 ;  /* 0x2000002eff3f7230 */ /* 0x000fe40000004100 */
[----:B------:R-:W-:Y:S01]  /*17970*/  HADD2.F32 R100, -RZ, R47.H0_H0 ;  /* 0x2000002fff647230 */ /* 0x000fe20000004100 */
[----:B------:R-:W1:Y:S04]  /*17980*/  LDSM.16.M88.4 R40, [R143] ;  /* 0x000000008f28783b */ /* 0x000e680000000200 */
[----:B------:R2:W3:Y:S01]  /*17990*/  LDSM.16.M88.4 R44, [R142] ;  /* 0x000000008e2c783b */ /* 0x0004e20000000200 */
[----:B------:R-:W-:Y:S01]  /*179a0*/  HADD2.F32 R48, -RZ, R48.H0_H0 ;  /* 0x20000030ff307230 */ /* 0x000fe20000004100 */
[----:B------:R-:W-:Y:S01]  /*179b0*/  I2FP.F32.S32 R86, R86 ;  /* 0x0000005600567245 */ /* 0x000fe20000201400 */
[C---:B------:R-:W-:Y:S01]  /*179c0*/  FFMA R91, R55.reuse, R91, R140 ;  /* 0x0000005b375b7223 */ /* 0x040fe2000000008c */
[----:B------:R-:W-:Y:S01]  /*179d0*/  I2FP.F32.S32 R70, R70 ;  /* 0x0000004600467245 */ /* 0x000fe20000201400 */
[----:B------:R-:W-:Y:S01]  /*179e0*/  FFMA R95, R55, R95, R132 ;  /* 0x0000005f375f7223 */ /* 0x000fe20000000084 */
[----:B------:R-:W-:Y:S01]  /*179f0*/  I2FP.F32.S32 R72, R71 ;  /* 0x0000004700487245 */ /* 0x000fe20000201400 */
[----:B------:R-:W-:-:S02]  /*17a00*/  HADD2.F32 R49, -RZ, R49.H0_H0 ;  /* 0x20000031ff317230 */ /* 0x000fc40000004100 */
[C---:B------:R-:W-:Y:S01]  /*17a10*/  FFMA R134, R48.reuse, R89, R134 ;  /* 0x0000005930867223 */ /* 0x040fe20000000086 */
[----:B------:R-:W-:Y:S01]  /*17a20*/  FMUL R112, R59, R112 ;  /* 0x000000703b707220 */ /* 0x000fe20000400000 */
[----:B------:R-:W-:Y:S01]  /*17a30*/  FMUL R86, R57, R86 ;  /* 0x0000005639567220 */ /* 0x000fe20000400000 */
[C---:B------:R-:W-:Y:S01]  /*17a40*/  FMUL R78, R59.reuse, R70 ;  /* 0x000000463b4e7220 */ /* 0x040fe20000400000 */
[----:B------:R-:W-:Y:S01]  /*17a50*/  FMUL R72, R59, R72 ;  /* 0x000000483b487220 */ /* 0x000fe20000400000 */
[C---:B------:R-:W-:Y:S01]  /*17a60*/  FFMA R135, R55.reuse, R88, R135 ;  /* 0x0000005837877223 */ /* 0x040fe20000000087 */
[----:B------:R-:W-:Y:S01]  /*17a70*/  FFMA R54, R55, R56, R141 ;  /* 0x0000003837367223 */ /* 0x000fe2000000008d */
[C---:B------:R-:W-:Y:S01]  /*17a80*/  FFMA R60, R48.reuse, R60, R139 ;  /* 0x0000003c303c7223 */ /* 0x040fe2000000008b */
[C---:B------:R-:W-:Y:S01]  /*17a90*/  FFMA R52, R48.reuse, R52, R131 ;  /* 0x0000003430347223 */ /* 0x040fe20000000083 */
[----:B------:R-:W-:Y:S01]  /*17aa0*/  FFMA R93, R48, R93, R130 ;  /* 0x0000005d305d7223 */ /* 0x000fe20000000082 */
[C---:B------:R-:W-:Y:S01]  /*17ab0*/  FFMA R95, R64.reuse, R82, R95 ;  /* 0x00000052405f7223 */ /* 0x040fe2000000005f */
[----:B------:R-:W4:Y:S01]  /*17ac0*/  LDS.128 R56, [R36] ;  /* 0x0000000024387984 */ /* 0x000f220000000c00 */
[C---:B------:R-:W-:Y:S01]  /*17ad0*/  FFMA R48, R64.reuse, R4, R91 ;  /* 0x0000000440307223 */ /* 0x040fe2000000005b */
[----:B------:R-:W-:Y:S01]  /*17ae0*/  FFMA R134, R49, R5, R134 ;  /* 0x0000000531867223 */ /* 0x000fe20000000086 */
[----:B------:R-:W-:Y:S01]  /*17af0*/  HADD2.F32 R96, -RZ, R50.H0_H0 ;  /* 0x20000032ff607230 */ /* 0x000fe20000004100 */
[----:B------:R-:W-:Y:S01]  /*17b00*/  LDS R4, [R35+0x30] ;  /* 0x0000300023047984 */ /* 0x000fe20000000800 */
[C---:B------:R-:W-:Y:S01]  /*17b10*/  FFMA R86, R64.reuse, R86, R135 ;  /* 0x0000005640567223 */ /* 0x040fe20000000087 */
[----:B------:R-:W-:-:S02]  /*17b20*/  FFMA R70, R64, R83, R54 ;  /* 0x0000005340467223 */ /* 0x000fc40000000036 */
[----:B------:R-:W-:Y:S01]  /*17b30*/  LDS R5, [R35+0x40] ;  /* 0x0000400023057984 */ /* 0x000fe20000000800 */
[C---:B------:R-:W-:Y:S01]  /*17b40*/  FFMA R61, R49.reuse, R61, R60 ;  /* 0x0000003d313d7223 */ /* 0x040fe2000000003c */
[C---:B------:R-:W-:Y:S02]  /*17b50*/  FFMA R50, R49.reuse, R81, R52 ;  /* 0x0000005131327223 */ /* 0x040fe40000000034 */
[----:B------:R-:W5:Y:S01]  /*17b60*/  LDSM.16.M88.4 R88, [R129] ;  /* 0x000000008158783b */ /* 0x000f620000000200 */
[----:B------:R-:W-:Y:S01]  /*17b70*/  FFMA R49, R49, R80, R93 ;  /* 0x0000005031317223 */ /* 0x000fe2000000005d */
[----:B------:R-:W-:Y:S02]  /*17b80*/  FFMA R99, R63, R92, R95 ;  /* 0x0000005c3f637223 */ /* 0x000fe4000000005f */
[----:B------:R-:W5:Y:S01]  /*17b90*/  LDS.128 R64, [R36+0x90] ;  /* 0x0000900024407984 */ /* 0x000f620000000c00 */
[----:B------:R-:W-:-:S03]  /*17ba0*/  FFMA R126, R103, R102, R126 ;  /* 0x00000066677e7223 */ /* 0x000fc6000000007e */
[----:B------:R-:W5:Y:S01]  /*17bb0*/  LDSM.16.M88.4 R92, [R128] ;  /* 0x00000000805c783b */ /* 0x000f620000000200 */
[----:B------:R-:W-:Y:S01]  /*17bc0*/  FFMA R203, R103, R112, R98 ;  /* 0x0000007067cb7223 */ /* 0x000fe20000000062 */
[----:B------:R-:W-:Y:S02]  /*17bd0*/  HADD2.F32 R102, -RZ, R51.H0_H0 ;  /* 0x20000033ff667230 */ /* 0x000fe40000004100 */
[C---:B------:R-:W-:Y:S01]  /*17be0*/  FFMA R97, R63.reuse, R79, R86 ;  /* 0x0000004f3f617223 */ /* 0x040fe20000000056 */
[C---:B------:R-:W-:Y:S01]  /*17bf0*/  FFMA R51, R63.reuse, R53, R48 ;  /* 0x000000353f337223 */ /* 0x040fe20000000030 */
[----:B------:R-:W-:Y:S01]  /*17c00*/  FFMA R98, R63, R87, R70 ;  /* 0x000000573f627223 */ /* 0x000fe20000000046 */
[C---:B------:R-:W-:Y:S01]  /*17c10*/  FFMA R79, R96.reuse, R62, R61 ;  /* 0x0000003e604f7223 */ /* 0x040fe2000000003d */
[C---:B------:R-:W-:Y:S01]  /*17c20*/  FFMA R77, R96.reuse, R77, R134 ;  /* 0x0000004d604d7223 */ /* 0x040fe20000000086 */
[----:B------:R-:W5:Y:S01]  /*17c30*/  LDS.128 R60, [R127+0x5e10] ;  /* 0x005e10007f3c7984 */ /* 0x000f620000000c00 */
[C---:B------:R-:W-:Y:S01]  /*17c40*/  FFMA R86, R96.reuse, R69, R50 ;  /* 0x0000004560567223 */ /* 0x040fe20000000032 */
[----:B------:R-:W-:Y:S01]  /*17c50*/  FFMA R96, R96, R68, R49 ;  /* 0x0000004460607223 */ /* 0x000fe20000000031 */
[C---:B------:R-:W-:Y:S01]  /*17c60*/  FFMA R140, R100.reuse, R74, R51 ;  /* 0x0000004a648c7223 */ /* 0x040fe20000000033 */
[----:B------:R-:W5:Y:S04]  /*17c70*/  LDS.128 R80, [R127+0x4b10] ;  /* 0x004b10007f507984 */ /* 0x000f680000000c00 */
[----:B------:R-:W5:Y:S04]  /*17c80*/  LDS.128 R52, [R127+0x5490] ;  /* 0x005490007f347984 */ /* 0x000f680000000c00 */
[----:B------:R3:W5:Y:S01]  /*17c90*/  LDS.128 R48, [R127+0x6790] ;  /* 0x006790007f307984 */ /* 0x0007620000000c00 */
[C---:B------:R-:W-:Y:S01]  /*17ca0*/  FFMA R132, R100.reuse, R78, R97 ;  /* 0x0000004e64847223 */ /* 0x040fe20000000061 */
[----:B0-----:R-:W-:Y:S01]  /*17cb0*/  FFMA R144, R100, R76, R99 ;  /* 0x0000004c64907223 */ /* 0x001fe20000000063 */
[C---:B--2---:R-:W-:Y:S01]  /*17cc0*/  FFMA R142, R102.reuse, R38, R79 ;  /* 0x00000026668e7223 */ /* 0x044fe2000000004f */
[C---:B------:R-:W-:Y:S01]  /*17cd0*/  FFMA R139, R102.reuse, R72, R77 ;  /* 0x00000048668b7223 */ /* 0x040fe2000000004d */
[C---:B------:R-:W-:Y:S01]  /*17ce0*/  FFMA R143, R102.reuse, R39, R96 ;  /* 0x00000027668f7223 */ /* 0x040fe20000000060 */
[----:B------:R-:W-:Y:S01]  /*17cf0*/  LDS R38, [R35+0x50] ;  /* 0x0000500023267984 */ /* 0x000fe20000000800 */
[----:B-1----:R-:W-:Y:S03]  /*17d00*/  IMMA.16832.S8.S8 R68, R40.ROW, R84.COL, RZ ;  /* 0x0000005428447237 */ /* 0x002fe60000405cff */
[----:B------:R-:W-:Y:S04]  /*17d10*/  LDS R39, [R35+0x60] ;  /* 0x0000600023277984 */ /* 0x000fe80000000800 */
[----:B------:R0:W1:Y:S01]  /*17d20*/  LDSM.16.M88.4 R76, [R111] ;  /* 0x000000006f4c783b */ /* 0x0000620000000200 */
[----:B---3--:R-:W-:-:S02]  /*17d30*/  FFMA R127, R102, R73, R86 ;  /* 0x00000049667f7223 */ /* 0x008fc40000000056 */
[----:B------:R-:W-:Y:S01]  /*17d40*/  IMMA.16832.S8.S8 R84, R44.ROW, R84.COL, RZ ;  /* 0x000000542c547237 */ /* 0x000fe20000405cff */
[----:B------:R-:W-:Y:S02]  /*17d50*/  FFMA R141, R100, R75, R98 ;  /* 0x0000004b648d7223 */ /* 0x000fe40000000062 */
[----:B------:R-:W2:Y:S01]  /*17d60*/  LDSM.16.M88.4 R72, [R110] ;  /* 0x000000006e48783b */ /* 0x000ea20000000200 */
[----:B----4-:R-:W-:Y:S02]  /*17d70*/  HADD2.F32 R99, -RZ, R56.H0_H0 ;  /* 0x20000038ff637230 */ /* 0x010fe40000004100 */
[----:B------:R-:W-:Y:S02]  /*17d80*/  HADD2.F32 R98, -RZ, R57.H0_H0 ;  /* 0x20000039ff627230 */ /* 0x000fe40000004100 */
[----:B------:R-:W-:Y:S02]  /*17d90*/  HADD2.F32 R96, -RZ, R58.H0_H0 ;  /* 0x2000003aff607230 */ /* 0x000fe40000004100 */
[----:B------:R-:W-:-:S02]  /*17da0*/  HADD2.F32 R102, -RZ, R59.H0_H0 ;  /* 0x2000003bff667230 */ /* 0x000fc40000004100 */
[-C--:B-----5:R-:W-:Y:S01]  /*17db0*/  IMMA.16832.S8.S8 R56, R88.ROW, R4.reuse.COL, RZ ;  /* 0x0000000458387237 */ /* 0x0a0fe20000405cff */
[----:B------:R-:W-:Y:S01]  /*17dc0*/  FFMA R201, R103, R201, R106 ;  /* 0x000000c967c97223 */ /* 0x000fe2000000006a */
[----:B------:R-:W-:Y:S01]  /*17dd0*/  I2FP.F32.S32 R101, R68 ;  /* 0x0000004400657245 */ /* 0x000fe20000201400 */
[----:B------:R-:W-:Y:S02]  /*17de0*/  HADD2.F32 R68, -RZ, R64.H0_H0 ;  /* 0x20000040ff447230 */ /* 0x000fe40000004100 */
[----:B------:R-:W-:Y:S02]  /*17df0*/  HADD2.F32 R113, -RZ, R65.H0_H0 ;  /* 0x20000041ff717230 */ /* 0x000fe40000004100 */
[----:B------:R-:W-:Y:S01]  /*17e00*/  HADD2.F32 R97, -RZ, R66.H0_H0 ;  /* 0x20000042ff617230 */ /* 0x000fe20000004100 */
[----:B------:R-:W-:Y:S01]  /*17e10*/  I2FP.F32.S32 R85, R85 ;  /* 0x0000005500557245 */ /* 0x000fe20000201400 */
[----:B------:R-:W-:Y:S02]  /*17e20*/  HADD2.F32 R103, -RZ, R67.H0_H0 ;  /* 0x20000043ff677230 */ /* 0x000fe40000004100 */
[----:B------:R-:W-:Y:S01]  /*17e30*/  IMMA.16832.S8.S8 R64, R92.ROW, R4.COL, RZ ;  /* 0x000000045c407237 */ /* 0x000fe20000405cff */
[----:B------:R-:W-:Y:S01]  /*17e40*/  I2FP.F32.S32 R105, R70 ;  /* 0x0000004600697245 */ /* 0x000fe20000201400 */
[----:B------:R-:W-:Y:S01]  /*17e50*/  FMUL R70, R60, R85 ;  /* 0x000000553c467220 */ /* 0x000fe20000400000 */
[----:B------:R-:W-:Y:S01]  /*17e60*/  I2FP.F32.S32 R69, R69 ;  /* 0x0000004500457245 */ /* 0x000fe20000201400 */
[----:B------:R-:W-:Y:S01]  /*17e70*/  LDS R85, [R35+0x920] ;  /* 0x0009200023557984 */ /* 0x000fe20000000800 */
[----:B------:R-:W-:-:S02]  /*17e80*/  I2FP.F32.S32 R71, R71 ;  /* 0x0000004700477245 */ /* 0x000fc40000201400 */
[----:B------:R-:W-:Y:S02]  /*17e90*/  I2FP.F32.S32 R107, R84 ;  /* 0x00000054006b7245 */ /* 0x000fe40000201400 */
[----:B------:R-:W-:Y:S01]  /*17ea0*/  I2FP.F32.S32 R87, R87 ;  /* 0x0000005700577245 */ /* 0x000fe20000201400 */
[----:B------:R-:W3:Y:S01]  /*17eb0*/  LDS R84, [R35+0x910] ;  /* 0x0009100023547984 */ /* 0x000ee20000000800 */
[----:B------:R-:W-:Y:S01]  /*17ec0*/  FMUL R69, R80, R69 ;  /* 0x0000004550457220 */ /* 0x000fe20000400000 */
[----:B------:R-:W-:Y:S02]  /*17ed0*/  FMUL R4, R52, R71 ;  /* 0x0000004734047220 */ /* 0x000fe40000400000 */
[----:B------:R-:W-:Y:S01]  /*17ee0*/  FMUL R87, R48, R87 ;  /* 0x0000005730577220 */ /* 0x000fe20000400000 */
[----:B0-----:R-:W-:Y:S01]  /*17ef0*/  I2FP.F32.S32 R111, R86 ;  /* 0x00000056006f7245 */ /* 0x001fe20000201400 */
        /* <DEDUP_REMOVED lines=9> */
[----:B-1----:R-:W-:Y:S01]  /*17f90*/  IMMA.16832.S8.S8 R56, R76.ROW, R38.COL, RZ ;  /* 0x000000264c387237 */ /* 0x002fe20000405cff */
[----:B------:R-:W-:Y:S02]  /*17fa0*/  I2FP.F32.S32 R64, R64 ;  /* 0x0000004000407245 */ /* 0x000fe40000201400 */
[----:B------:R-:W-:Y:S01]  /*17fb0*/  I2FP.F32.S32 R66, R66 ;  /* 0x0000004200427245 */ /* 0x000fe20000201400 */
[----:B------:R-:W-:Y:S01]  /*17fc0*/  FMUL R105, R52, R105 ;  /* 0x0000006934697220 */ /* 0x000fe20000400000 */
        /* <DEDUP_REMOVED lines=9> */
[----:B------:R-:W-:Y:S01]  /*18060*/  I2FP.F32.S32 R104, R65 ;  /* 0x0000004100687245 */ /* 0x000fe20000201400 */
[----:B------:R-:W-:Y:S01]  /*18070*/  FFMA R101, R98, R68, R101 ;  /* 0x0000004462657223 */ /* 0x000fe20000000065 */
[----:B------:R-:W-:Y:S01]  /*18080*/  I2FP.F32.S32 R106, R67 ;  /* 0x00000043006a7245 */ /* 0x000fe20000201400 */
[----:B------:R-:W-:-:S02]  /*18090*/  FMUL R5, R53, R70 ;  /* 0x0000004635057220 */ /* 0x000fc40000400000 */
[----:B--2---:R-:W-:Y:S01]  /*180a0*/  IMMA.16832.S8.S8 R68, R72.ROW, R38.COL, RZ ;  /* 0x0000002648447237 */ /* 0x004fe20000405cff */
        /* <DEDUP_REMOVED lines=8> */
[----:B------:R-:W-:Y:S01]  /*18130*/  LDS R38, [R35+0x930] ;  /* 0x0009300023267984 */ /* 0x000fe20000000800 */
[C---:B------:R-:W-:Y:S01]  /*18140*/  FFMA R198, R113.reuse, R86, R198 ;  /* 0x0000005671c67223 */ /* 0x040fe200000000c6 */
[C---:B------:R-:W-:Y:S01]  /*18150*/  FFMA R4, R113.reuse, R5, R4 ;  /* 0x0000000571047223 */ /* 0x040fe20000000004 */
[C---:B------:R-:W-:Y:S01]  /*18160*/  FFMA R104, R113.reuse, R104, R195 ;  /* 0x0000006871687223 */ /* 0x040fe200000000c3 */
[----:B------:R-:W1:Y:S01]  /*18170*/  LDS R39, [R35+0x940] ;  /* 0x0009400023277984 */ /* 0x000e620000000800 */
[----:B------:R-:W-:Y:S01]  /*18180*/  FFMA R106, R113, R106, R87 ;  /* 0x0000006a716a7223 */ /* 0x000fe20000000057 */
[----:B------:R-:W-:-:S02]  /*18190*/  I2FP.F32.S32 R5, R56 ;  /* 0x0000003800057245 */ /* 0x000fc40000201400 */
[----:B------:R-:W-:Y:S02]  /*181a0*/  I2FP.F32.S32 R99, R57 ;  /* 0x0000003900637245 */ /* 0x000fe40000201400 */
[----:B------:R-:W-:Y:S02]  /*181b0*/  I2FP.F32.S32 R87, R58 ;  /* 0x0000003a00577245 */ /* 0x000fe40000201400 */
[----:B------:R-:W-:Y:S02]  /*181c0*/  I2FP.F32.S32 R113, R59 ;  /* 0x0000003b00717245 */ /* 0x000fe40000201400 */
[----:B------:R-:W2:Y:S01]  /*181d0*/  LDS.128 R56, [R36+0x990] ;  /* 0x0009900024387984 */ /* 0x000ea20000000c00 */
[----:B------:R-:W-:Y:S01]  /*181e0*/  FMUL R86, R54, R87 ;  /* 0x0000005736567220 */ /* 0x000fe20000400000 */
[----:B------:R-:W-:Y:S02]  /*181f0*/  I2FP.F32.S32 R129, R68 ;  /* 0x0000004400817245 */ /* 0x000fe40000201400 */
[----:B------:R-:W-:Y:S01]  /*18200*/  I2FP.F32.S32 R131, R69 ;  /* 0x0000004500837245 */ /* 0x000fe20000201400 */
[----:B------:R-:W-:Y:S01]  /*18210*/  FFMA R105, R96, R86, R105 ;  /* 0x0000005660697223 */ /* 0x000fe20000000069 */
[----:B------:R-:W-:-:S02]  /*18220*/  I2FP.F32.S32 R135, R70 ;  /* 0x0000004600877245 */ /* 0x000fc40000201400 */
[----:B------:R-:W-:Y:S01]  /*18230*/  I2FP.F32.S32 R145, R71 ;  /* 0x0000004700917245 */ /* 0x000fe20000201400 */
[C---:B------:R-:W-:Y:S01]  /*18240*/  FMUL R5, R82.reuse, R5 ;  /* 0x0000000552057220 */ /* 0x040fe20000400000 */
[----:B---3--:R-:W-:Y:S01]  /*18250*/  IMMA.16832.S8.S8 R68, R40.ROW, R84.COL, RZ ;  /* 0x0000005428447237 */ /* 0x008fe20000405cff */
[----:B------:R-:W-:Y:S01]  /*18260*/  FMUL R99, R82, R99 ;  /* 0x0000006352637220 */ /* 0x000fe20000400000 */
[----:B------:R-:W-:Y:S01]  /*18270*/  FMUL R113, R54, R113 ;  /* 0x0000007136717220 */ /* 0x000fe20000400000 */
[----:B------:R-:W-:-:S05]  /*18280*/  FFMA R197, R96, R5, R101 ;  /* 0x0000000560c57223 */ /* 0x000fca0000000065 */
[----:B------:R-:W-:Y:S01]  /*18290*/  IMMA.16832.S8.S8 R84, R44.ROW, R84.COL, RZ ;  /* 0x000000542c547237 */ /* 0x000fe20000405cff */
[C---:B------:R-:W-:Y:S01]  /*182a0*/  FFMA R204, R97.reuse, R99, R198 ;  /* 0x0000006361cc7223 */ /* 0x040fe200000000c6 */
[C---:B------:R-:W-:Y:S01]  /*182b0*/  FFMA R198, R97.reuse, R113, R4 ;  /* 0x0000007161c67223 */ /* 0x040fe20000000004 */
[----:B------:R-:W-:Y:S04]  /*182c0*/  LDS R5, [R35+0x960] ;  /* 0x0009600023057984 */ /* 0x000fe80000000800 */
[----:B------:R-:W3:Y:S01]  /*182d0*/  LDS R4, [R35+0x950] ;  /* 0x0009500023047984 */ /* 0x000ee20000000800 */
[----:B------:R-:W-:Y:S01]  /*182e0*/  FMUL R131, R62, R131 ;  /* 0x000000833e837220 */ /* 0x000fe20000400000 */
[----:B------:R-:W-:Y:S02]  /*182f0*/  FMUL R145, R50, R145 ;  /* 0x0000009132917220 */ /* 0x000fe40000400000 */
[----:B------:R-:W-:Y:S01]  /*18300*/  I2FP.F32.S32 R101, R69 ;  /* 0x0000004500657245 */ /* 0x000fe20000201400 */
[C---:B------:R-:W-:Y:S01]  /*18310*/  FFMA R104, R97.reuse, R131, R104 ;  /* 0x0000008361687223 */ /* 0x040fe20000000068 */
[----:B------:R-:W-:Y:S01]  /*18320*/  I2FP.F32.S32 R113, R70 ;  /* 0x0000004600717245 */ /* 0x000fe20000201400 */
[----:B------:R-:W-:Y:S01]  /*18330*/  FMUL R98, R62, R129 ;  /* 0x000000813e627220 */ /* 0x000fe20000400000 */
[----:B------:R-:W-:Y:S01]  /*18340*/  FMUL R100, R50, R135 ;  /* 0x0000008732647220 */ /* 0x000fe20000400000 */
[----:B------:R-:W-:-:S03]  /*18350*/  FFMA R106, R97, R145, R106 ;  /* 0x00000091616a7223 */ /* 0x000fc6000000006a */
[----:B------:R-:W-:Y:S02]  /*18360*/  I2FP.F32.S32 R69, R84 ;  /* 0x0000005400457245 */ /* 0x000fe40000201400 */
[----:B------:R-:W-:Y:S01]  /*18370*/  I2FP.F32.S32 R131, R86 ;  /* 0x0000005600837245 */ /* 0x000fe20000201400 */
[----:B0-----:R-:W-:Y:S01]  /*18380*/  HADD2.F32 R97, -RZ, R64.H0_H0 ;  /* 0x20000040ff617230 */ /* 0x001fe20000004100 */
        /* <DEDUP_REMOVED lines=8> */
[----:B------:R-:W-:Y:S01]  /*18410*/  HADD2.F32 R98, -RZ, R65.H0_H0 ;  /* 0x20000041ff627230 */ /* 0x000fe20000004100 */
[----:B------:R-:W-:Y:S01]  /*18420*/  I2FP.F32.S32 R129, R85 ;  /* 0x0000005500817245 */ /* 0x000fe20000201400 */
[----:B------:R-:W-:-:S02]  /*18430*/  HADD2.F32 R100, -RZ, R66.H0_H0 ;  /* 0x20000042ff647230 */ /* 0x000fc40000004100 */
[----:B------:R-:W-:Y:S02]  /*18440*/  HADD2.F32 R193, -RZ, R67.H0_H0 ;  /* 0x20000043ffc17230 */ /* 0x000fe40000004100 */
[----:B------:R-:W-:Y:S01]  /*18450*/  FMUL R99, R80, R99 ;  /* 0x0000006350637220 */ /* 0x000fe20000400000 */
[-C--:B-1----:R-:W-:Y:S01]  /*18460*/  IMMA.16832.S8.S8 R64, R88.ROW, R38.reuse.COL, RZ ;  /* 0x0000002658407237 */ /* 0x082fe20000405cff */
[C---:B------:R-:W-:Y:S01]  /*18470*/  FFMA R181, R97.reuse, R68, R181 ;  /* 0x0000004461b57223 */ /* 0x040fe200000000b5 */
[C---:B------:R-:W-:Y:S01]  /*18480*/  FFMA R180, R97.reuse, R69, R180 ;  /* 0x0000004561b47223 */ /* 0x040fe200000000b4 */
[C---:B------:R-:W-:Y:S01]  /*18490*/  FFMA R179, R97.reuse, R70, R179 ;  /* 0x0000004661b37223 */ /* 0x040fe200000000b3 */
[----:B--2---:R-:W-:Y:S02]  /*184a0*/  HADD2.F32 R69, -RZ, R56.H0_H0 ;  /* 0x20000038ff457230 */ /* 0x004fe40000004100 */
[----:B------:R-:W-:Y:S01]  /*184b0*/  FMUL R68, R52, R71 ;  /* 0x0000004734447220 */ /* 0x000fe20000400000 */
[----:B------:R-:W-:Y:S01]  /*184c0*/  FMUL R70, R48, R135 ;  /* 0x0000008730467220 */ /* 0x000fe20000400000 */
[----:B------:R-:W-:Y:S01]  /*184d0*/  FMUL R101, R80, R101 ;  /* 0x0000006550657220 */ /* 0x000fe20000400000 */
[----:B------:R-:W-:Y:S01]  /*184e0*/  FMUL R129, R60, R129 ;  /* 0x000000813c817220 */ /* 0x000fe20000400000 */
[----:B------:R-:W-:Y:S01]  /*184f0*/  IMMA.16832.S8.S8 R84, R92.ROW, R38.COL, RZ ;  /* 0x000000265c547237 */ /* 0x000fe20000405cff */
[----:B------:R-:W-:Y:S01]  /*18500*/  FFMA R99, R97, R99, R182 ;  /* 0x0000006361637223 */ /* 0x000fe200000000b6 */
[----:B------:R-:W-:Y:S01]  /*18510*/  HADD2.F32 R112, -RZ, R57.H0_H0 ;  /* 0x20000039ff707230 */ /* 0x000fe20000004100 */
[----:B------:R-:W-:Y:S01]  /*18520*/  LDS R96, [R35+0x70] ;  /* 0x0000700023607984 */ /* 0x000fe20000000800 */
[----:B------:R-:W-:-:S02]  /*18530*/  HADD2.F32 R110, -RZ, R58.H0_H0 ;  /* 0x2000003aff6e7230 */ /* 0x000fc40000004100 */
[C---:B------:R-:W-:Y:S01]  /*18540*/  FFMA R101, R69.reuse, R101, R178 ;  /* 0x0000006545657223 */ /* 0x040fe200000000b2 */
[----:B------:R-:W-:Y:S01]  /*18550*/  HADD2.F32 R38, -RZ, R59.H0_H0 ;  /* 0x2000003bff267230 */ /* 0x000fe20000004100 */
[----:B------:R-:W-:Y:S01]  /*18560*/  LDS R97, [R35+0x80] ;  /* 0x0000800023617984 */ /* 0x000fe20000000800 */
[C---:B------:R-:W-:Y:S01]  /*18570*/  FFMA R177, R69.reuse, R68, R177 ;  /* 0x0000004445b17223 */ /* 0x040fe200000000b1 */
[C---:B------:R-:W-:Y:S01]  /*18580*/  FFMA R129, R69.reuse, R129, R176 ;  /* 0x0000008145817223 */ /* 0x040fe200000000b0 */
[----:B------:R-:W-:Y:S01]  /*18590*/  FFMA R175, R69, R70, R175 ;  /* 0x0000004645af7223 */ /* 0x000fe200000000af */
[----:B------:R-:W0:Y:S04]  /*185a0*/  LDSM.16.M88.4 R56, [R109] ;  /* 0x000000006d38783b */ /* 0x000e280000000200 */
[----:B------:R1:W2:Y:S01]  /*185b0*/  LDSM.16.M88.4 R68, [R108] ;  /* 0x000000006c44783b */ /* 0x0002a20000000200 */
[----:B------:R-:W-:-:S02]  /*185c0*/  I2FP.F32.S32 R128, R64 ;  /* 0x0000004000807245 */ /* 0x000fc40000201400 */
[----:B------:R-:W-:Y:S02]  /*185d0*/  I2FP.F32.S32 R130, R65 ;  /* 0x0000004100827245 */ /* 0x000fe40000201400 */
[----:B------:R-:W-:Y:S02]  /*185e0*/  I2FP.F32.S32 R134, R66 ;  /* 0x0000004200867245 */ /* 0x000fe40000201400 */
[----:B------:R-:W-:Y:S02]  /*185f0*/  I2FP.F32.S32 R146, R67 ;  /* 0x0000004300927245 */ /* 0x000fe40000201400 */
[----:B---3--:R-:W-:Y:S01]  /*18600*/  IMMA.16832.S8.S8 R64, R76.ROW, R4.COL, RZ ;  /* 0x000000044c407237 */ /* 0x008fe20000405cff */
[----:B------:R-:W-:Y:S02]  /*18610*/  I2FP.F32.S32 R84, R84 ;  /* 0x0000005400547245 */ /* 0x000fe40000201400 */
[----:B------:R-:W-:Y:S02]  /*18620*/  I2FP.F32.S32 R86, R86 ;  /* 0x0000005600567245 */ /* 0x000fe40000201400 */
[----:B------:R-:W-:Y:S01]  /*18630*/  I2FP.F32.S32 R148, R85 ;  /* 0x0000005500947245 */ /* 0x000fe20000201400 */
[----:B------:R-:W-:Y:S01]  /*18640*/  FMUL R39, R61, R84 ;  /* 0x000000543d277220 */ /* 0x000fe20000400000 */
[----:B------:R-:W-:Y:S01]  /*18650*/  I2FP.F32.S32 R154, R87 ;  /* 0x00000057009a7245 */ /* 0x000fe20000201400 */
[----:B-1----:R-:W-:-:S02]  /*18660*/  FMUL R108, R49, R86 ;  /* 0x00000056316c7220 */ /* 0x002fc40000400000 */
[----:B------:R-:W-:Y:S01]  /*18670*/  IMMA.16832.S8.S8 R84, R72.ROW, R4.COL, RZ ;  /* 0x0000000448547237 */ /* 0x000fe20000405cff */
[----:B------:R-:W-:Y:S04]  /*18680*/  LDS R4, [R35+0x970] ;  /* 0x0009700023047984 */ /* 0x000fe80000000800 */
[----:B------:R-:W1:Y:S01]  /*18690*/  LDS R5, [R35+0x980] ;  /* 0x0009800023057984 */ /* 0x000e620000000800 */
[----:B------:R-:W-:-:S03]  /*186a0*/  FMUL R128, R81, R128 ;  /* 0x0000008051807220 */ /* 0x000fc60000400000 */
[----:B------:R-:W-:Y:S01]  /*186b0*/  I2FP.F32.S32 R109, R64 ;  /* 0x00000040006d7245 */ /* 0x000fe20000201400 */
[----:B------:R-:W-:Y:S01]  /*186c0*/  FFMA R99, R98, R128, R99 ;  /* 0x0000008062637223 */ /* 0x000fe20000000063 */
[----:B------:R-:W-:-:S03]  /*186d0*/  FMUL R134, R53, R134 ;  /* 0x0000008635867220 */ /* 0x000fc60000400000 */
[----:B------:R-:W-:Y:S01]  /*186e0*/  FMUL R109, R82, R109 ;  /* 0x0000006d526d7220 */ /* 0x000fe20000400000 */
[----:B------:R-:W-:Y:S01]  /*186f0*/  I2FP.F32.S32 R113, R65 ;  /* 0x0000004100717245 */ /* 0x000fe20000201400 */
[C---:B------:R-:W-:Y:S01]  /*18700*/  FFMA R181, R98.reuse, R134, R181 ;  /* 0x0000008662b57223 */ /* 0x040fe200000000b5 */
[----:B------:R-:W-:Y:S01]  /*18710*/  I2FP.F32.S32 R131, R66 ;  /* 0x0000004200837245 */ /* 0x000fe20000201400 */
[C---:B------:R-:W-:Y:S01]  /*18720*/  FFMA R39, R98.reuse, R39, R180 ;  /* 0x0000002762277223 */ /* 0x040fe200000000b4 */
[----:B------:R-:W-:Y:S01]  /*18730*/  I2FP.F32.S32 R135, R67 ;  /* 0x0000004300877245 */ /* 0x000fe20000201400 */
[----:B------:R-:W-:Y:S01]  /*18740*/  FFMA R179, R98, R108, R179 ;  /* 0x0000006c62b37223 */ /* 0x000fe200000000b3 */
[----:B0-----:R-:W-:Y:S01]  /*18750*/  IMMA.16832.S8.S8 R64, R56.ROW, R96.COL, RZ ;  /* 0x0000006038407237 */ /* 0x001fe20000405cff */
[----:B------:R-:W-:Y:S01]  /*18760*/  FFMA R196, R100, R109, R99 ;  /* 0x0000006d64c47223 */ /* 0x000fe20000000063 */
[----:B------:R-:W-:Y:S01]  /*18770*/  FMUL R130, R81, R130 ;  /* 0x0000008251827220 */ /* 0x000fe20000400000 */
[----:B------:R-:W-:-:S05]  /*18780*/  I2FP.F32.S32 R145, R84 ;  /* 0x0000005400917245 */ /* 0x000fca0000201400 */
[----:B--2---:R-:W-:Y:S01]  /*18790*/  IMMA.16832.S8.S8 R96, R68.ROW, R96.COL, RZ ;  /* 0x0000006044607237 */ /* 0x004fe20000405cff */
[----:B------:R-:W-:Y:S01]  /*187a0*/  I2FP.F32.S32 R147, R86 ;  /* 0x0000005600937245 */ /* 0x000fe20000201400 */
        /* <DEDUP_REMOVED lines=11> */
[----:B------:R-:W-:Y:S01]  /*18860*/  FFMA R177, R112, R146, R177 ;  /* 0x0000009270b17223 */ /* 0x000fe200000000b1 */
[----:B------:R-:W-:Y:S01]  /*18870*/  I2FP.F32.S32 R85, R85 ;  /* 0x0000005500557245 */ /* 0x000fe20000201400 */
[----:B------:R-:W-:Y:S01]  /*18880*/  FMUL R84, R54, R135 ;  /* 0x0000008736547220 */ /* 0x000fe20000400000 */
[----:B------:R-:W0:Y:S01]  /*18890*/  LDS R101, [R35+0x1220] ;  /* 0x0012200023657984 */ /* 0x000e220000000800 */
[----:B------:R-:W-:Y:S01]  /*188a0*/  I2FP.F32.S32 R87, R87 ;  /* 0x0000005700577245 */ /* 0x000fe20000201400 */
[----:B------:R-:W-:Y:S01]  /*188b0*/  FMUL R148, R61, R148 ;  /* 0x000000943d947220 */ /* 0x000fe20000400000 */
[----:B------:R-:W-:Y:S01]  /*188c0*/  FMUL R154, R49, R154 ;  /* 0x0000009a319a7220 */ /* 0x000fe20000400000 */
[----:B------:R-:W-:Y:S01]  /*188d0*/  FFMA R177, R110, R84, R177 ;  /* 0x000000546eb17223 */ /* 0x000fe200000000b1 */
[----:B------:R-:W-:Y:S01]  /*188e0*/  I2FP.F32.S32 R96, R96 ;  /* 0x0000006000607245 */ /* 0x000fe20000201400 */
[C---:B------:R-:W-:Y:S01]  /*188f0*/  FFMA R129, R112.reuse, R148, R129 ;  /* 0x0000009470817223 */ /* 0x040fe20000000081 */
[----:B------:R-:W-:Y:S01]  /*18900*/  I2FP.F32.S32 R98, R98 ;  /* 0x0000006200627245 */ /* 0x000fe20000201400 */
[----:B------:R-:W-:Y:S01]  /*18910*/  FFMA R175, R112, R154, R175 ;  /* 0x0000009a70af7223 */ /* 0x000fe200000000af */
[----:B------:R-:W-:Y:S01]  /*18920*/  FMUL R86, R62, R85 ;  /* 0x000000553e567220 */ /* 0x000fe20000400000 */
[----:B------:R-:W-:Y:S01]  /*18930*/  FMUL R84, R50, R87 ;  /* 0x0000005732547220 */ /* 0x000fe20000400000 */
[----:B------:R-:W-:Y:S01]  /*18940*/  I2FP.F32.S32 R112, R97 ;  /* 0x0000006100707245 */ /* 0x000fe20000201400 */
[----:B------:R-:W-:Y:S01]  /*18950*/  FMUL R182, R63, R96 ;  /* 0x000000603fb67220 */ /* 0x000fe20000400000 */
[C---:B------:R-:W-:Y:S01]  /*18960*/  FFMA R129, R110.reuse, R86, R129 ;  /* 0x000000566e817223 */ /* 0x040fe20000000081 */
[----:B------:R-:W-:Y:S01]  /*18970*/  FFMA R175, R110, R84, R175 ;  /* 0x000000546eaf7223 */ /* 0x000fe200000000af */
[----:B------:R-:W-:Y:S01]  /*18980*/  I2FP.F32.S32 R128, R99 ;  /* 0x0000006300807245 */ /* 0x000fe20000201400 */
[----:B------:R-:W-:Y:S01]  /*18990*/  FMUL R180, R51, R98 ;  /* 0x0000006233b47220 */ /* 0x000fe20000400000 */
[----:B-1----:R-:W-:Y:S01]  /*189a0*/  IMMA.16832.S8.S8 R84, R56.ROW, R4.COL, RZ ;  /* 0x0000000438547237 */ /* 0x002fe20000405cff */
[----:B------:R-:W-:-:S02]  /*189b0*/  I2FP.F32.S32 R64, R64 ;  /* 0x0000004000407245 */ /* 0x000fc40000201400 */
[----:B------:R-:W-:-:S05]  /*189c0*/  I2FP.F32.S32 R66, R66 ;  /* 0x0000004200427245 */ /* 0x000fca0000201400 */
[----:B------:R-:W-:Y:S01]  /*189d0*/  IMMA.16832.S8.S8 R96, R68.ROW, R4.COL, RZ ;  /* 0x0000000444607237 */ /* 0x000fe20000405cff */
[----:B------:R-:W-:Y:S01]  /*189e0*/  I2FP.F32.S32 R110, R67 ;  /* 0x00000043006e7245 */ /* 0x000fe20000201400 */
[----:B------:R-:W-:Y:S01]  /*189f0*/  FMUL R64, R83, R64 ;  /* 0x0000004053407220 */ /* 0x000fe20000400000 */
[----:B------:R-:W-:Y:S01]  /*18a00*/  FMUL R66, R55, R66 ;  /* 0x0000004237427220 */ /* 0x000fe20000400000 */
[----:B------:R-:W-:Y:S01]  /*18a10*/  I2FP.F32.S32 R108, R65 ;  /* 0x00000041006c7245 */ /* 0x000fe20000201400 */
[----:B------:R-:W-:Y:S01]  /*18a20*/  FMUL R179, R51, R128 ;  /* 0x0000008033b37220 */ /* 0x000fe20000400000 */
[----:B------:R-:W-:Y:S01]  /*18a30*/  FMUL R5, R55, R110 ;  /* 0x0000006e37057220 */ /* 0x000fe20000400000 */
[C---:B------:R-:W-:Y:S01]  /*18a40*/  FFMA R197, R102.reuse, R64, R197 ;  /* 0x0000004066c57223 */ /* 0x040fe200000000c5 */
[----:B------:R-:W-:Y:S01]  /*18a50*/  FFMA R200, R102, R66, R105 ;  /* 0x0000004266c87223 */ /* 0x000fe20000000069 */
[----:B------:R-:W-:Y:S01]  /*18a60*/  LDS R4, [R35+0x1230] ;  /* 0x0012300023047984 */ /* 0x000fe20000000800 */
[----:B------:R-:W-:-:S03]  /*18a70*/  FFMA R198, R103, R5, R198 ;  /* 0x0000000567c67223 */ /* 0x000fc600000000c6 */
[----:B------:R-:W1:Y:S01]  /*18a80*/  LDS.128 R64, [R36+0x1200] ;  /* 0x0012000024407984 */ /* 0x000e620000000c00 */
[C---:B------:R-:W-:Y:S01]  /*18a90*/  FFMA R182, R102.reuse, R182, R107 ;  /* 0x000000b666b67223 */ /* 0x040fe2000000006b */
[----:B------:R-:W-:Y:S01]  /*18aa0*/  FFMA R180, R102, R180, R111 ;  /* 0x000000b466b47223 */ /* 0x000fe2000000006f */
[----:B------:R-:W-:Y:S01]  /*18ab0*/  FFMA R179, R103, R179, R106 ;  /* 0x000000b367b37223 */ /* 0x000fe2000000006a */
[----:B------:R-:W2:Y:S01]  /*18ac0*/  LDS R5, [R35+0x1240] ;  /* 0x0012400023057984 */ /* 0x000ea20000000800 */
        /* <DEDUP_REMOVED lines=17> */
[----:B0-----:R-:W-:Y:S01]  /*18be0*/  IMMA.16832.S8.S8 R96, R40.ROW, R100.COL, RZ ;  /* 0x0000006428607237 */ /* 0x001fe20000405cff */
[----:B------:R-:W-:Y:S01]  /*18bf0*/  FFMA R193, R193, R103, R134 ;  /* 0x00000067c1c17223 */ /* 0x000fe20000000086 */
[----:B------:R-:W-:-:S02]  /*18c00*/  I2FP.F32.S32 R104, R85 ;  /* 0x0000005500687245 */ /* 0x000fc40000201400 */
[----:B------:R-:W-:Y:S01]  /*18c10*/  I2FP.F32.S32 R108, R87 ;  /* 0x00000057006c7245 */ /* 0x000fe20000201400 */
[----:B------:R-:W-:Y:S01]  /*18c20*/  FMUL R112, R63, R112 ;  /* 0x000000703f707220 */ /* 0x000fe20000400000 */
[----:B------:R-:W-:Y:S01]  /*18c30*/  FMUL R146, R51, R146 ;  /* 0x0000009233927220 */ /* 0x000fe20000400000 */
[----:B------:R-:W-:Y:S01]  /*18c40*/  LDS R39, [R35+0x1260] ;  /* 0x0012600023277984 */ /* 0x000fe20000000800 */
[----:B------:R-:W-:Y:S01]  /*18c50*/  IMMA.16832.S8.S8 R100, R44.ROW, R100.COL, RZ ;  /* 0x000000642c647237 */ /* 0x000fe20000405cff */
[----:B------:R-:W-:Y:S01]  /*18c60*/  FMUL R104, R83, R104 ;  /* 0x0000006853687220 */ /* 0x000fe20000400000 */
[----:B------:R-:W-:Y:S01]  /*18c70*/  FMUL R108, R55, R108 ;  /* 0x0000006c376c7220 */ /* 0x000fe20000400000 */
[----:B------:R-:W0:Y:S01]  /*18c80*/  LDS.128 R84, [R36+0x1290] ;  /* 0x0012900024547984 */ /* 0x000e220000000c00 */
[C---:B------:R-:W-:Y:S01]  /*18c90*/  FFMA R176, R38.reuse, R112, R129 ;  /* 0x0000007026b07223 */ /* 0x040fe20000000081 */
[C---:B------:R-:W-:Y:S01]  /*18ca0*/  FFMA R178, R38.reuse, R104, R113 ;  /* 0x0000006826b27223 */ /* 0x040fe20000000071 */
[C---:B------:R-:W-:Y:S01]  /*18cb0*/  FFMA R177, R38.reuse, R108, R177 ;  /* 0x0000006c26b17223 */ /* 0x040fe200000000b1 */
[----:B------:R-:W-:-:S02]  /*18cc0*/  FFMA R175, R38, R146, R175 ;  /* 0x0000009226af7223 */ /* 0x000fc400000000af */
[----:B------:R-:W3:Y:S02]  /*18cd0*/  LDS R38, [R35+0x1250] ;  /* 0x0012500023267984 */ /* 0x000ee40000000800 */
[----:B------:R-:W-:Y:S02]  /*18ce0*/  I2FP.F32.S32 R111, R97 ;  /* 0x00000061006f7245 */ /* 0x000fe40000201400 */
[----:B------:R-:W-:Y:S02]  /*18cf0*/  I2FP.F32.S32 R109, R96 ;  /* 0x00000060006d7245 */ /* 0x000fe40000201400 */
[----:B------:R-:W-:Y:S02]  /*18d00*/  I2FP.F32.S32 R113, R98 ;  /* 0x0000006200717245 */ /* 0x000fe40000201400 */
[----:B------:R-:W-:Y:S02]  /*18d10*/  I2FP.F32.S32 R129, R99 ;  /* 0x0000006300817245 */ /* 0x000fe40000201400 */
[----:B------:R-:W-:-:S02]  /*18d20*/  I2FP.F32.S32 R97, R100 ;  /* 0x0000006400617245 */ /* 0x000fc40000201400 */
[----:B------:R-:W-:Y:S01]  /*18d30*/  I2FP.F32.S32 R99, R102 ;  /* 0x0000006600637245 */ /* 0x000fe20000201400 */
[----:B-1----:R-:W-:Y:S02]  /*18d40*/  HADD2.F32 R107, -RZ, R64.H0_H0 ;  /* 0x20000040ff6b7230 */ /* 0x002fe40000004100 */
[----:B------:R-:W-:Y:S01]  /*18d50*/  FMUL R109, R80, R109 ;  /* 0x0000006d506d7220 */ /* 0x000fe20000400000 */
[----:B------:R-:W-:Y:S01]  /*18d60*/  FMUL R96, R52, R113 ;  /* 0x0000007134607220 */ /* 0x000fe20000400000 */
[----:B------:R-:W-:Y:S01]  /*18d70*/  FMUL R97, R60, R97 ;  /* 0x000000613c617220 */ /* 0x000fe20000400000 */
[----:B------:R-:W-:Y:S01]  /*18d80*/  FMUL R98, R48, R99 ;  /* 0x0000006330627220 */ /* 0x000fe20000400000 */
[----:B------:R-:W-:Y:S02]  /*18d90*/  HADD2.F32 R106, -RZ, R65.H0_H0 ;  /* 0x20000041ff6a7230 */ /* 0x000fe40000004100 */
[----:B------:R-:W-:Y:S02]  /*18da0*/  HADD2.F32 R105, -RZ, R66.H0_H0 ;  /* 0x20000042ff697230 */ /* 0x000fe40000004100 */
[----:B------:R-:W-:-:S02]  /*18db0*/  HADD2.F32 R104, -RZ, R67.H0_H0 ;  /* 0x20000043ff687230 */ /* 0x000fc40000004100 */
[C---:B------:R-:W-:Y:S01]  /*18dc0*/  FFMA R109, R107.reuse, R109, R186 ;  /* 0x0000006d6b6d7223 */ /* 0x040fe200000000ba */
[----:B--2---:R-:W-:Y:S01]  /*18dd0*/  IMMA.16832.S8.S8 R64, R88.ROW, R4.COL, RZ ;  /* 0x0000000458407237 */ /* 0x004fe20000405cff */
[C---:B------:R-:W-:Y:S01]  /*18de0*/  FFMA R185, R107.reuse, R96, R185 ;  /* 0x000000606bb97223 */ /* 0x040fe200000000b9 */
[C---:B------:R-:W-:Y:S01]  /*18df0*/  FFMA R184, R107.reuse, R97, R184 ;  /* 0x000000616bb87223 */ /* 0x040fe200000000b8 */
[----:B------:R-:W-:-:S05]  /*18e00*/  FFMA R107, R107, R98, R183 ;  /* 0x000000626b6b7223 */ /* 0x000fca00000000b7 */
[----:B------:R-:W-:Y:S01]  /*18e10*/  IMMA.16832.S8.S8 R96, R92.ROW, R4.COL, RZ ;  /* 0x000000045c607237 */ /* 0x000fe20000405cff */
[----:B------:R-:W-:Y:S04]  /*18e20*/  LDS R4, [R35+0x1270] ;  /* 0x0012700023047984 */ /* 0x000fe80000000800 */
[----:B------:R-:W1:Y:S06]  /*18e30*/  LDS R5, [R35+0x1280] ;  /* 0x0012800023057984 */ /* 0x000e6c0000000800 */
[----:B------:R-:W-:-:S02]  /*18e40*/  I2FP.F32.S32 R110, R66 ;  /* 0x00000042006e7245 */ /* 0x000fc40000201400 */
[----:B------:R-:W-:Y:S01]  /*18e50*/  I2FP.F32.S32 R100, R64 ;  /* 0x0000004000647245 */ /* 0x000fe20000201400 */
[----:B0-----:R-:W-:Y:S01]  /*18e60*/  HADD2.F32 R108, -RZ, R85.H0_H0 ;  /* 0x20000055ff6c7230 */ /* 0x001fe20000004100 */
[----:B------:R-:W-:-:S04]  /*18e70*/  I2FP.F32.S32 R131, R101 ;  /* 0x0000006500837245 */ /* 0x000fc80000201400 */
[----:B------:R-:W-:Y:S01]  /*18e80*/  I2FP.F32.S32 R128, R96 ;  /* 0x0000006000807245 */ /* 0x000fe20000201400 */
[----:B------:R-:W-:Y:S01]  /*18e90*/  FMUL R96, R53, R110 ;  /* 0x0000006e35607220 */ /* 0x000fe20000400000 */
[----:B------:R-:W-:Y:S02]  /*18ea0*/  I2FP.F32.S32 R103, R103 ;  /* 0x0000006700677245 */ /* 0x000fe40000201400 */
[----:B------:R-:W-:Y:S01]  /*18eb0*/  I2FP.F32.S32 R112, R65 ;  /* 0x0000004100707245 */ /* 0x000fe20000201400 */
[----:B------:R-:W-:Y:S01]  /*18ec0*/  FMUL R85, R61, R128 ;  /* 0x000000803d557220 */ /* 0x000fe20000400000 */
[----:B------:R-:W-:Y:S01]  /*18ed0*/  I2FP.F32.S32 R130, R67 ;  /* 0x0000004300827245 */ /* 0x000fe20000201400 */
[----:B------:R-:W-:Y:S01]  /*18ee0*/  FFMA R128, R106, R96, R185 ;  /* 0x000000606a807223 */ /* 0x000fe200000000b9 */
[-C--:B---3--:R-:W-:Y:S01]  /*18ef0*/  IMMA.16832.S8.S8 R64, R76.ROW, R38.reuse.COL, RZ ;  /* 0x000000264c407237 */ /* 0x088fe20000405cff */
[----:B------:R-:W-:Y:S01]  /*18f00*/  I2FP.F32.S32 R134, R97 ;  /* 0x0000006100867245 */ /* 0x000fe20000201400 */
[----:B------:R-:W-:Y:S01]  /*18f10*/  HADD2.F32 R101, -RZ, R84.H0_H0 ;  /* 0x20000054ff657230 */ /* 0x000fe20000004100 */
[----:B------:R-:W-:Y:S01]  /*18f20*/  I2FP.F32.S32 R146, R98 ;  /* 0x0000006200927245 */ /* 0x000fe20000201400 */
[----:B------:R-:W-:Y:S01]  /*18f30*/  HADD2.F32 R102, -RZ, R86.H0_H0 ;  /* 0x20000056ff667230 */ /* 0x000fe20000004100 */
[----:B------:R-:W-:Y:S01]  /*18f40*/  I2FP.F32.S32 R148, R99 ;  /* 0x0000006300947245 */ /* 0x000fe20000201400 */
[----:B------:R-:W-:Y:S01]  /*18f50*/  FMUL R100, R81, R100 ;  /* 0x0000006451647220 */ /* 0x000fe20000400000 */
[----:B------:R-:W-:Y:S01]  /*18f60*/  FMUL R111, R80, R111 ;  /* 0x0000006f506f7220 */ /* 0x000fe20000400000 */
[----:B------:R-:W-:Y:S01]  /*18f70*/  IMMA.16832.S8.S8 R96, R72.ROW, R38.COL, RZ ;  /* 0x0000002648607237 */ /* 0x000fe20000405cff */
        /* <DEDUP_REMOVED lines=8> */
[----:B------:R-:W-:Y:S04]  /*19000*/  LDS R101, [R35+0x1b20] ;  /* 0x001b200023657984 */ /* 0x000fe80000000800 */
[----:B------:R-:W0:Y:S01]  /*19010*/  LDS R100, [R35+0x1b10] ;  /* 0x001b100023647984 */ /* 0x000e220000000800 */
[----:B------:R-:W-:Y:S01]  /*19020*/  FFMA R184, R106, R85, R184 ;  /* 0x000000556ab87223 */ /* 0x000fe200000000b8 */
[----:B------:R-:W-:Y:S01]  /*19030*/  FMUL R39, R53, R130 ;  /* 0x0000008235277220 */ /* 0x000fe20000400000 */
[----:B------:R-:W-:Y:S01]  /*19040*/  FMUL R85, R49, R148 ;  /* 0x0000009431557220 */ /* 0x000fe20000400000 */
[----:B------:R-:W-:Y:S01]  /*19050*/  HADD2.F32 R183, -RZ, R87.H0_H0 ;  /* 0x20000057ffb77230 */ /* 0x000fe20000004100 */
[----:B------:R-:W-:Y:S01]  /*19060*/  I2FP.F32.S32 R109, R65 ;  /* 0x00000041006d7245 */ /* 0x000fe20000201400 */
[C---:B------:R-:W-:Y:S01]  /*19070*/  FFMA R39, R108.reuse, R39, R84 ;  /* 0x000000276c277223 */ /* 0x040fe20000000054 */
[----:B------:R-:W-:Y:S01]  /*19080*/  FFMA R103, R108, R85, R86 ;  /* 0x000000556c677223 */ /* 0x000fe20000000056 */
[----:B------:R-:W-:Y:S01]  /*19090*/  I2FP.F32.S32 R113, R67 ;  /* 0x0000004300717245 */ /* 0x000fe20000201400 */
[----:B-1----:R-:W-:Y:S01]  /*190a0*/  IMMA.16832.S8.S8 R84, R56.ROW, R4.COL, RZ ;  /* 0x0000000438547237 */ /* 0x002fe20000405cff */
[----:B------:R-:W-:-:S02]  /*190b0*/  I2FP.F32.S32 R65, R66 ;  /* 0x0000004200417245 */ /* 0x000fc40000201400 */
        /* <DEDUP_REMOVED lines=8> */
[----:B------:R-:W-:Y:S01]  /*19140*/  FMUL R112, R81, R112 ;  /* 0x0000007051707220 */ /* 0x000fe20000400000 */
[----:B------:R-:W-:Y:S01]  /*19150*/  IMMA.16832.S8.S8 R96, R68.ROW, R4.COL, RZ ;  /* 0x0000000444607237 */ /* 0x000fe20000405cff */
[----:B------:R-:W-:Y:S01]  /*19160*/  FMUL R134, R61, R134 ;  /* 0x000000863d867220 */ /* 0x000fe20000400000 */
[----:B------:R-:W-:Y:S01]  /*19170*/  FFMA R146, R106, R146, R107 ;  /* 0x000000926a927223 */ /* 0x000fe2000000006b */
[----:B------:R-:W-:Y:S01]  /*19180*/  FMUL R4, R54, R113 ;  /* 0x0000007136047220 */ /* 0x000fe20000400000 */
[----:B------:R-:W-:Y:S01]  /*19190*/  I2FP.F32.S32 R107, R64 ;  /* 0x00000040006b7245 */ /* 0x000fe20000201400 */
[C---:B------:R-:W-:Y:S01]  /*191a0*/  FFMA R189, R105.reuse, R65, R128 ;  /* 0x0000004169bd7223 */ /* 0x040fe20000000080 */
[----:B------:R-:W-:Y:S01]  /*191b0*/  FFMA R129, R105, R67, R184 ;  /* 0x0000004369817223 */ /* 0x000fe200000000b8 */
[C---:B------:R-:W-:Y:S01]  /*191c0*/  FFMA R111, R108.reuse, R112, R111 ;  /* 0x000000706c6f7223 */ /* 0x040fe2000000006f */
[----:B------:R-:W1:Y:S01]  /*191d0*/  LDS.128 R64, [R36+0x1b00] ;  /* 0x001b000024407984 */ /* 0x000e620000000c00 */
[----:B------:R-:W-:Y:S01]  /*191e0*/  FFMA R131, R108, R134, R131 ;  /* 0x000000866c837223 */ /* 0x000fe20000000083 */
        /* <DEDUP_REMOVED lines=9> */
[----:B------:R-:W-:Y:S01]  /*19280*/  I2FP.F32.S32 R102, R84 ;  /* 0x0000005400667245 */ /* 0x000fe20000201400 */
[----:B------:R-:W-:Y:S01]  /*19290*/  FMUL R107, R82, R107 ;  /* 0x0000006b526b7220 */ /* 0x000fe20000400000 */
[----:B------:R-:W-:-:S03]  /*192a0*/  FFMA R145, R105, R145, R146 ;  /* 0x0000009169917223 */ /* 0x000fc60000000092 */
[----:B------:R-:W-:Y:S01]  /*192b0*/  FFMA R107, R105, R107, R110 ;  /* 0x0000006b696b7223 */ /* 0x000fe2000000006e */
[----:B------:R-:W-:Y:S01]  /*192c0*/  FMUL R102, R83, R102 ;  /* 0x0000006653667220 */ /* 0x000fe20000400000 */
[----:B------:R-:W-:Y:S02]  /*192d0*/  I2FP.F32.S32 R130, R96 ;  /* 0x0000006000827245 */ /* 0x000fe40000201400 */
[----:B------:R-:W-:Y:S01]  /*192e0*/  I2FP.F32.S32 R134, R97 ;  /* 0x0000006100867245 */ /* 0x000fe20000201400 */
[----:B------:R-:W-:Y:S01]  /*192f0*/  FFMA R190, R104, R102, R107 ;  /* 0x0000006668be7223 */ /* 0x000fe2000000006b */
[----:B------:R-:W-:Y:S02]  /*19300*/  I2FP.F32.S32 R146, R98 ;  /* 0x0000006200927245 */ /* 0x000fe40000201400 */
[----:B------:R-:W-:Y:S02]  /*19310*/  I2FP.F32.S32 R148, R99 ;  /* 0x0000006300947245 */ /* 0x000fe40000201400 */
[----:B0-----:R-:W-:Y:S01]  /*19320*/  IMMA.16832.S8.S8 R96, R40.ROW, R100.COL, RZ ;  /* 0x0000006428607237 */ /* 0x001fe20000405cff */
[----:B------:R-:W-:Y:S01]  /*19330*/  I2FP.F32.S32 R128, R87 ;  /* 0x0000005700807245 */ /* 0x000fe20000201400 */
[----:B------:R-:W-:-:S06]  /*19340*/  FMUL R39, R63, R134 ;  /* 0x000000863f277220 */ /* 0x000fcc0000400000 */
[----:B------:R-:W-:Y:S01]  /*19350*/  IMMA.16832.S8.S8 R100, R44.ROW, R100.COL, RZ ;  /* 0x000000642c647237 */ /* 0x000fe20000405cff */
[----:B------:R-:W-:Y:S01]  /*19360*/  FMUL R185, R55, R128 ;  /* 0x0000008037b97220 */ /* 0x000fe20000400000 */
[C---:B------:R-:W-:Y:S02]  /*19370*/  FFMA R184, R183.reuse, R39, R106 ;  /* 0x00000027b7b87223 */ /* 0x040fe4000000006a */
[----:B------:R-:W-:Y:S01]  /*19380*/  LDS R39, [R35+0x1b60] ;  /* 0x001b600023277984 */ /* 0x000fe20000000800 */
[----:B------:R-:W-:Y:S01]  /*19390*/  FFMA R185, R183, R185, R38 ;  /* 0x000000b9b7b97223 */ /* 0x000fe20000000026 */
[----:B------:R-:W-:Y:S02]  /*193a0*/  I2FP.F32.S32 R110, R85 ;  /* 0x00000055006e7245 */ /* 0x000fe40000201400 */
[----:B------:R-:W0:Y:S01]  /*193b0*/  LDS R38, [R35+0x1b50] ;  /* 0x001b500023267984 */ /* 0x000e220000000800 */
[----:B------:R-:W-:Y:S01]  /*193c0*/  I2FP.F32.S32 R112, R86 ;  /* 0x0000005600707245 */ /* 0x000fe20000201400 */
[----:B------:R-:W-:-:S02]  /*193d0*/  FMUL R130, R63, R130 ;  /* 0x000000823f827220 */ /* 0x000fc40000400000 */
[----:B------:R-:W3:Y:S01]  /*193e0*/  LDS.128 R84, [R36+0x1b90] ;  /* 0x001b900024547984 */ /* 0x000ee20000000c00 */
        /* <DEDUP_REMOVED lines=8> */
[----:B------:R-:W-:Y:S01]  /*19470*/  I2FP.F32.S32 R99, R102 ;  /* 0x0000006600637245 */ /* 0x000fe20000201400 */
[C---:B------:R-:W-:Y:S01]  /*19480*/  FMUL R146, R51.reuse, R146 ;  /* 0x0000009233927220 */ /* 0x040fe20000400000 */
[----:B------:R-:W-:Y:S01]  /*19490*/  FMUL R105, R51, R148 ;  /* 0x0000009433697220 */ /* 0x000fe20000400000 */
[----:B-1----:R-:W-:-:S02]  /*194a0*/  HADD2.F32 R107, -RZ, R64.H0_H0 ;  /* 0x20000040ff6b7230 */ /* 0x002fc40000004100 */
[C---:B------:R-:W-:Y:S01]  /*194b0*/  FFMA R186, R183.reuse, R110, R186 ;  /* 0x0000006eb7ba7223 */ /* 0x040fe200000000ba */
[----:B------:R-:W-:Y:S01]  /*194c0*/  FMUL R109, R80, R109 ;  /* 0x0000006d506d7220 */ /* 0x000fe20000400000 */
[----:B------:R-:W-:Y:S01]  /*194d0*/  FMUL R96, R52, R113 ;  /* 0x0000007134607220 */ /* 0x000fe20000400000 */
[----:B------:R-:W-:Y:S01]  /*194e0*/  FMUL R97, R60, R97 ;  /* 0x000000613c617220 */ /* 0x000fe20000400000 */
[C---:B------:R-:W-:Y:S01]  /*194f0*/  FFMA R189, R104.reuse, R112, R189 ;  /* 0x0000007068bd7223 */ /* 0x040fe200000000bd */
[----:B------:R-:W-:Y:S01]  /*19500*/  FFMA R187, R104, R146, R145 ;  /* 0x0000009268bb7223 */ /* 0x000fe20000000091 */
[----:B------:R-:W-:Y:S01]  /*19510*/  FFMA R183, R183, R105, R108 ;  /* 0x00000069b7b77223 */ /* 0x000fe2000000006c */
[----:B------:R-:W-:Y:S01]  /*19520*/  FMUL R98, R48, R99 ;  /* 0x0000006330627220 */ /* 0x000fe20000400000 */
[----:B------:R-:W-:Y:S02]  /*19530*/  HADD2.F32 R106, -RZ, R65.H0_H0 ;  /* 0x20000041ff6a7230 */ /* 0x000fe40000004100 */
[----:B------:R-:W-:-:S02]  /*19540*/  HADD2.F32 R105, -RZ, R66.H0_H0 ;  /* 0x20000042ff697230 */ /* 0x000fc40000004100 */
[----:B------:R-:W-:Y:S02]  /*19550*/  HADD2.F32 R104, -RZ, R67.H0_H0 ;  /* 0x20000043ff687230 */ /* 0x000fe40000004100 */
        /* <DEDUP_REMOVED lines=9> */
[----:B------:R-:W-:Y:S02]  /*195f0*/  I2FP.F32.S32 R100, R64 ;  /* 0x0000004000647245 */ /* 0x000fe40000201400 */
[----:B------:R-:W-:Y:S02]  /*19600*/  I2FP.F32.S32 R112, R65 ;  /* 0x0000004100707245 */ /* 0x000fe40000201400 */
[----:B------:R-:W-:Y:S02]  /*19610*/  I2FP.F32.S32 R130, R67 ;  /* 0x0000004300827245 */ /* 0x000fe40000201400 */
[----:B------:R-:W-:Y:S01]  /*19620*/  I2FP.F32.S32 R128, R96 ;  /* 0x0000006000807245 */ /* 0x000fe20000201400 */
[----:B0-----:R-:W-:Y:S01]  /*19630*/  IMMA.16832.S8.S8 R64, R76.ROW, R38.COL, RZ ;  /* 0x000000264c407237 */ /* 0x001fe20000405cff */
[----:B------:R-:W-:Y:S01]  /*19640*/  FMUL R96, R53, R110 ;  /* 0x0000006e35607220 */ /* 0x000fe20000400000 */
[----:B------:R-:W-:Y:S01]  /*19650*/  I2FP.F32.S32 R131, R101 ;  /* 0x0000006500837245 */ /* 0x000fe20000201400 */
[----:B---3--:R-:W-:Y:S01]  /*19660*/  HADD2.F32 R108, -RZ, R85.H0_H0 ;  /* 0x20000055ff6c7230 */ /* 0x008fe20000004100 */
[----:B------:R-:W-:Y:S01]  /*19670*/  I2FP.F32.S32 R103, R103 ;  /* 0x0000006700677245 */ /* 0x000fe20000201400 */
[----:B------:R-:W-:Y:S01]  /*19680*/  FMUL R85, R61, R128 ;  /* 0x000000803d557220 */ /* 0x000fe20000400000 */
[----:B------:R-:W-:Y:S01]  /*19690*/  I2FP.F32.S32 R134, R97 ;  /* 0x0000006100867245 */ /* 0x000fe20000201400 */
[----:B------:R-:W-:Y:S01]  /*196a0*/  FFMA R128, R106, R96, R169 ;  /* 0x000000606a807223 */ /* 0x000fe200000000a9 */
[----:B------:R-:W-:-:S02]  /*196b0*/  I2FP.F32.S32 R146, R98 ;  /* 0x0000006200927245 */ /* 0x000fc40000201400 */
[----:B------:R-:W-:Y:S01]  /*196c0*/  I2FP.F32.S32 R148, R99 ;  /* 0x0000006300947245 */ /* 0x000fe20000201400 */
[----:B------:R-:W-:Y:S01]  /*196d0*/  HADD2.F32 R101, -RZ, R84.H0_H0 ;  /* 0x20000054ff657230 */ /* 0x000fe20000004100 */
[----:B------:R-:W-:Y:S01]  /*196e0*/  IMMA.16832.S8.S8 R96, R72.ROW, R38.COL, RZ ;  /* 0x0000002648607237 */ /* 0x000fe20000405cff */
        /* <DEDUP_REMOVED lines=14> */
[----:B------:R-:W-:Y:S01]  /*197d0*/  I2FP.F32.S32 R65, R66 ;  /* 0x0000004200417245 */ /* 0x000fe20000201400 */
[----:B------:R-:W-:Y:S01]  /*197e0*/  FFMA R168, R106, R85, R168 ;  /* 0x000000556aa87223 */ /* 0x000fe200000000a8 */
[----:B------:R-:W-:Y:S01]  /*197f0*/  FMUL R39, R53, R130 ;  /* 0x0000008235277220 */ /* 0x000fe20000400000 */
[C---:B------:R-:W-:Y:S01]  /*19800*/  FMUL R85, R49.reuse, R148 ;  /* 0x0000009431557220 */ /* 0x040fe20000400000 */
[----:B------:R-:W-:Y:S01]  /*19810*/  I2FP.F32.S32 R113, R67 ;  /* 0x0000004300717245 */ /* 0x000fe20000201400 */
[----:B------:R-:W-:Y:S01]  /*19820*/  FMUL R146, R49, R146 ;  /* 0x0000009231927220 */ /* 0x000fe20000400000 */
[----:B------:R-:W-:Y:S01]  /*19830*/  I2FP.F32.S32 R67, R96 ;  /* 0x0000006000437245 */ /* 0x000fe20000201400 */
[----:B------:R-:W-:Y:S01]  /*19840*/  FMUL R65, R54, R65 ;  /* 0x0000004136417220 */ /* 0x000fe20000400000 */
[----:B------:R-:W-:Y:S02]  /*19850*/  HADD2.F32 R167, -RZ, R87.H0_H0 ;  /* 0x20000057ffa77230 */ /* 0x000fe40000004100 */
[C---:B------:R-:W-:Y:S01]  /*19860*/  FFMA R39, R108.reuse, R39, R84 ;  /* 0x000000276c277223 */ /* 0x040fe20000000054 */
[----:B------:R-:W-:Y:S01]  /*19870*/  FFMA R103, R108, R85, R86 ;  /* 0x000000556c677223 */ /* 0x000fe20000000056 */
[----:B------:R-:W-:Y:S01]  /*19880*/  I2FP.F32.S32 R135, R97 ;  /* 0x0000006100877245 */ /* 0x000fe20000201400 */
[----:B------:R-:W-:Y:S01]  /*19890*/  FFMA R146, R106, R146, R107 ;  /* 0x000000926a927223 */ /* 0x000fe2000000006b */
[----:B------:R-:W-:Y:S01]  /*198a0*/  I2FP.F32.S32 R129, R98 ;  /* 0x0000006200817245 */ /* 0x000fe20000201400 */
[----:B-1----:R-:W-:Y:S01]  /*198b0*/  IMMA.16832.S8.S8 R84, R56.ROW, R4.COL, RZ ;  /* 0x0000000438547237 */ /* 0x002fe20000405cff */
[----:B------:R-:W-:Y:S01]  /*198c0*/  I2FP.F32.S32 R147, R99 ;  /* 0x0000006300937245 */ /* 0x000fe20000201400 */
[----:B------:R-:W-:Y:S01]  /*198d0*/  FFMA R173, R105, R65, R128 ;  /* 0x0000004169ad7223 */ /* 0x000fe20000000080 */
[----:B------:R-:W-:-:S05]  /*198e0*/  I2FP.F32.S32 R107, R64 ;  /* 0x00000040006b7245 */ /* 0x000fca0000201400 */
[----:B------:R-:W-:Y:S01]  /*198f0*/  IMMA.16832.S8.S8 R96, R68.ROW, R4.COL, RZ ;  /* 0x0000000444607237 */ /* 0x000fe20000405cff */
[----:B------:R-:W-:Y:S02]  /*19900*/  FMUL R5, R62, R67 ;  /* 0x000000433e057220 */ /* 0x000fe40000400000 */
[----:B------:R-:W1:Y:S01]  /*19910*/  LDS.128 R64, [R36+0x2400] ;  /* 0x0024000024407984 */ /* 0x000e620000000c00 */
[----:B------:R-:W-:Y:S01]  /*19920*/  FMUL R4, R54, R113 ;  /* 0x0000007136047220 */ /* 0x000fe20000400000 */
[----:B------:R-:W-:Y:S01]  /*19930*/  FMUL R112, R81, R112 ;  /* 0x0000007051707220 */ /* 0x000fe20000400000 */
[----:B------:R-:W-:Y:S01]  /*19940*/  FMUL R134, R61, R134 ;  /* 0x000000863d867220 */ /* 0x000fe20000400000 */
[----:B------:R-:W-:Y:S01]  /*19950*/  FMUL R145, R50, R129 ;  /* 0x0000008132917220 */ /* 0x000fe20000400000 */
[----:B------:R-:W-:Y:S01]  /*19960*/  FFMA R129, R105, R5, R168 ;  /* 0x0000000569817223 */ /* 0x000fe200000000a8 */
[----:B------:R-:W-:Y:S01]  /*19970*/  FFMA R38, R102, R4, R39 ;  /* 0x0000000466267223 */ /* 0x000fe20000000027 */
[----:B------:R-:W-:Y:S01]  /*19980*/  LDS R5, [R35+0x2440] ;  /* 0x0024400023057984 */ /* 0x000fe20000000800 */
[C---:B------:R-:W-:Y:S01]  /*19990*/  FFMA R111, R108.reuse, R112, R111 ;  /* 0x000000706c6f7223 */ /* 0x040fe2000000006f */
[----:B------:R-:W-:-:S02]  /*199a0*/  FFMA R131, R108, R134, R131 ;  /* 0x000000866c837223 */ /* 0x000fc40000000083 */
[----:B------:R-:W2:Y:S01]  /*199b0*/  LDS R4, [R35+0x2430] ;  /* 0x0024300023047984 */ /* 0x000ea20000000800 */
        /* <DEDUP_REMOVED lines=14> */
[----:B------:R-:W-:Y:S01]  /*19aa0*/  I2FP.F32.S32 R148, R99 ;  /* 0x0000006300947245 */ /* 0x000fe20000201400 */
[----:B------:R-:W-:Y:S01]  /*19ab0*/  FMUL R102, R83, R102 ;  /* 0x0000006653667220 */ /* 0x000fe20000400000 */
[----:B0-----:R-:W-:Y:S01]  /*19ac0*/  IMMA.16832.S8.S8 R96, R40.ROW, R100.COL, RZ ;  /* 0x0000006428607237 */ /* 0x001fe20000405cff */
[----:B------:R-:W-:Y:S02]  /*19ad0*/  I2FP.F32.S32 R110, R85 ;  /* 0x00000055006e7245 */ /* 0x000fe40000201400 */
[----:B------:R-:W-:Y:S02]  /*19ae0*/  I2FP.F32.S32 R112, R86 ;  /* 0x0000005600707245 */ /* 0x000fe40000201400 */
[----:B------:R-:W-:Y:S02]  /*19af0*/  I2FP.F32.S32 R128, R87 ;  /* 0x0000005700807245 */ /* 0x000fe40000201400 */
[----:B------:R-:W0:Y:S01]  /*19b00*/  LDS.128 R84, [R36+0x2490] ;  /* 0x0024900024547984 */ /* 0x000e220000000c00 */
[----:B------:R-:W-:-:S02]  /*19b10*/  FFMA R174, R104, R102, R107 ;  /* 0x0000006668ae7223 */ /* 0x000fc4000000006b */
[----:B------:R-:W-:Y:S01]  /*19b20*/  IMMA.16832.S8.S8 R100, R44.ROW, R100.COL, RZ ;  /* 0x000000642c647237 */ /* 0x000fe20000405cff */
[----:B------:R-:W-:Y:S01]  /*19b30*/  FMUL R39, R63, R134 ;  /* 0x000000863f277220 */ /* 0x000fe20000400000 */
[C---:B------:R-:W-:Y:S01]  /*19b40*/  FMUL R169, R55.reuse, R128 ;  /* 0x0000008037a97220 */ /* 0x040fe20000400000 */
        /* <DEDUP_REMOVED lines=8> */
[----:B------:R-:W3:Y:S01]  /*19bd0*/  LDS R39, [R35+0x2460] ;  /* 0x0024600023277984 */ /* 0x000ee20000000800 */
[----:B------:R-:W-:Y:S01]  /*19be0*/  FFMA R171, R104, R146, R145 ;  /* 0x0000009268ab7223 */ /* 0x000fe20000000091 */
[----:B------:R-:W-:Y:S01]  /*19bf0*/  FMUL R110, R83, R110 ;  /* 0x0000006e536e7220 */ /* 0x000fe20000400000 */
[----:B------:R-:W-:Y:S01]  /*19c00*/  FMUL R105, R51, R148 ;  /* 0x0000009433697220 */ /* 0x000fe20000400000 */
[----:B-1----:R-:W-:Y:S01]  /*19c10*/  HADD2.F32 R104, -RZ, R65.H0_H0 ;  /* 0x20000041ff687230 */ /* 0x002fe20000004100 */
[----:B------:R-:W-:Y:S01]  /*19c20*/  I2FP.F32.S32 R65, R96 ;  /* 0x0000006000417245 */ /* 0x000fe20000201400 */
[----:B------:R-:W-:Y:S01]  /*19c30*/  HADD2.F32 R134, -RZ, R67.H0_H0 ;  /* 0x20000043ff867230 */ /* 0x000fe20000004100 */
[----:B------:R-:W-:Y:S01]  /*19c40*/  I2FP.F32.S32 R67, R98 ;  /* 0x0000006200437245 */ /* 0x000fe20000201400 */
[C---:B------:R-:W-:Y:S01]  /*19c50*/  FFMA R170, R167.reuse, R110, R170 ;  /* 0x0000006ea7aa7223 */ /* 0x040fe200000000aa */
[----:B------:R-:W-:Y:S01]  /*19c60*/  FFMA R167, R167, R105, R108 ;  /* 0x00000069a7a77223 */ /* 0x000fe2000000006c */
[----:B------:R-:W-:Y:S01]  /*19c70*/  HADD2.F32 R105, -RZ, R64.H0_H0 ;  /* 0x20000040ff697230 */ /* 0x000fe20000004100 */
[----:B------:R-:W-:Y:S01]  /*19c80*/  I2FP.F32.S32 R107, R97 ;  /* 0x00000061006b7245 */ /* 0x000fe20000201400 */
[----:B------:R-:W-:Y:S01]  /*19c90*/  FMUL R65, R80, R65 ;  /* 0x0000004150417220 */ /* 0x000fe20000400000 */
[----:B------:R-:W-:Y:S01]  /*19ca0*/  I2FP.F32.S32 R111, R99 ;  /* 0x00000063006f7245 */ /* 0x000fe20000201400 */
[----:B------:R-:W-:Y:S01]  /*19cb0*/  FMUL R64, R52, R67 ;  /* 0x0000004334407220 */ /* 0x000fe20000400000 */
[----:B------:R-:W-:Y:S01]  /*19cc0*/  I2FP.F32.S32 R97, R100 ;  /* 0x0000006400617245 */ /* 0x000fe20000201400 */
[----:B------:R-:W-:Y:S01]  /*19cd0*/  LDS R130, [R35+0x3610] ;  /* 0x0036100023827984 */ /* 0x000fe20000000800 */
[----:B------:R-:W-:Y:S01]  /*19ce0*/  I2FP.F32.S32 R99, R102 ;  /* 0x0000006600637245 */ /* 0x000fe20000201400 */
[----:B------:R-:W-:-:S02]  /*19cf0*/  HADD2.F32 R108, -RZ, R66.H0_H0 ;  /* 0x20000042ff6c7230 */ /* 0x000fc40000004100 */
[C---:B------:R-:W-:Y:S01]  /*19d00*/  FFMA R192, R105.reuse, R65, R192 ;  /* 0x0000004169c07223 */ /* 0x040fe200000000c0 */
[C---:B------:R-:W-:Y:S01]  /*19d10*/  FFMA R191, R105.reuse, R64, R191 ;  /* 0x0000004069bf7223 */ /* 0x040fe200000000bf */
[----:B------:R-:W-:Y:S01]  /*19d20*/  FMUL R97, R60, R97 ;  /* 0x000000613c617220 */ /* 0x000fe20000400000 */
[-C--:B--2---:R-:W-:Y:S01]  /*19d30*/  IMMA.16832.S8.S8 R64, R88.ROW, R4.reuse.COL, RZ ;  /* 0x0000000458407237 */ /* 0x084fe20000405cff */
[----:B------:R-:W-:Y:S01]  /*19d40*/  FMUL R96, R48, R99 ;  /* 0x0000006330607220 */ /* 0x000fe20000400000 */
[----:B------:R-:W-:Y:S01]  /*19d50*/  I2FP.F32.S32 R113, R101 ;  /* 0x0000006500717245 */ /* 0x000fe20000201400 */
[----:B------:R-:W-:Y:S01]  /*19d60*/  LDS R100, [R35+0x2470] ;  /* 0x0024700023647984 */ /* 0x000fe20000000800 */
[C---:B------:R-:W-:Y:S01]  /*19d70*/  FFMA R152, R105.reuse, R97, R152 ;  /* 0x0000006169987223 */ /* 0x040fe20000000098 */
[----:B------:R-:W-:Y:S02]  /*19d80*/  FFMA R153, R105, R96, R153 ;  /* 0x0000006069997223 */ /* 0x000fe40000000099 */
[----:B------:R-:W1:Y:S01]  /*19d90*/  LDS R101, [R35+0x2480] ;  /* 0x0024800023657984 */ /* 0x000e620000000800 */
[----:B------:R-:W-:Y:S01]  /*19da0*/  IMMA.16832.S8.S8 R96, R92.ROW, R4.COL, RZ ;  /* 0x000000045c607237 */ /* 0x000fe20000405cff */
[----:B------:R-:W-:Y:S01]  /*19db0*/  I2FP.F32.S32 R103, R103 ;  /* 0x0000006700677245 */ /* 0x000fe20000201400 */
[----:B0-----:R-:W-:-:S02]  /*19dc0*/  HADD2.F32 R84, -RZ, R84.H0_H0 ;  /* 0x20000054ff547230 */ /* 0x001fc40000004100 */
        /* <DEDUP_REMOVED lines=15> */
[----:B------:R-:W-:Y:S01]  /*19ec0*/  LDS R4, [R35+0x2d10] ;  /* 0x002d100023047984 */ /* 0x000fe20000000800 */
[----:B------:R-:W-:-:S02]  /*19ed0*/  I2FP.F32.S32 R112, R96 ;  /* 0x0000006000707245 */ /* 0x000fc40000201400 */
[----:B------:R-:W-:Y:S01]  /*19ee0*/  I2FP.F32.S32 R84, R97 ;  /* 0x0000006100547245 */ /* 0x000fe20000201400 */
[----:B------:R-:W0:Y:S01]  /*19ef0*/  LDS R5, [R35+0x2d20] ;  /* 0x002d200023057984 */ /* 0x000e220000000800 */
[----:B------:R-:W-:Y:S02]  /*19f00*/  I2FP.F32.S32 R146, R98 ;  /* 0x0000006200927245 */ /* 0x000fe40000201400 */
[----:B------:R-:W-:Y:S01]  /*19f10*/  I2FP.F32.S32 R148, R99 ;  /* 0x0000006300947245 */ /* 0x000fe20000201400 */
[-C--:B---3--:R-:W-:Y:S01]  /*19f20*/  IMMA.16832.S8.S8 R64, R76.ROW, R38.reuse.COL, RZ ;  /* 0x000000264c407237 */ /* 0x088fe20000405cff */
[----:B------:R-:W-:Y:S04]  /*19f30*/  LDS R128, [R35+0x3f10] ;  /* 0x003f100023807984 */ /* 0x000fe80000000800 */
[----:B------:R-:W2:Y:S03]  /*19f40*/  LDS R129, [R35+0x3f20] ;  /* 0x003f200023817984 */ /* 0x000ea60000000800 */
[----:B------:R-:W-:Y:S01]  /*19f50*/  IMMA.16832.S8.S8 R96, R72.ROW, R38.COL, RZ ;  /* 0x0000002648607237 */ /* 0x000fe20000405cff */
        /* <DEDUP_REMOVED lines=8> */
[----:B------:R-:W-:Y:S01]  /*19fe0*/  FMUL R39, R53, R110 ;  /* 0x0000006e35277220 */ /* 0x000fe20000400000 */
[----:B------:R-:W-:-:S02]  /*19ff0*/  HADD2.F32 R135, -RZ, R87.H0_H0 ;  /* 0x20000057ff877230 */ /* 0x000fc40000004100 */
[C---:B------:R-:W-:Y:S01]  /*1a000*/  FFMA R191, R104.reuse, R106, R191 ;  /* 0x0000006a68bf7223 */ /* 0x040fe200000000bf */
[----:B------:R-:W-:Y:S01]  /*1a010*/  FFMA R153, R104, R146, R153 ;  /* 0x0000009268997223 */ /* 0x000fe20000000099 */
[C---:B------:R-:W-:Y:S01]  /*1a020*/  FFMA R38, R102.reuse, R86, R37 ;  /* 0x0000005666267223 */ /* 0x040fe20000000025 */
[C---:B------:R-:W-:Y:S01]  /*1a030*/  FFMA R110, R102.reuse, R84, R3 ;  /* 0x00000054666e7223 */ /* 0x040fe20000000003 */
[C---:B------:R-:W-:Y:S01]  /*1a040*/  FFMA R0, R102.reuse, R85, R0 ;  /* 0x0000005566007223 */ /* 0x040fe20000000000 */
[-C--:B-1----:R-:W-:Y:S01]  /*1a050*/  IMMA.16832.S8.S8 R104, R56.ROW, R100.reuse.COL, RZ ;  /* 0x0000006438687237 */ /* 0x082fe20000405cff */
[----:B------:R-:W-:Y:S01]  /*1a060*/  I2FP.F32.S32 R3, R64 ;  /* 0x0000004000037245 */ /* 0x000fe20000201400 */
[----:B------:R-:W-:Y:S04]  /*1a070*/  LDS R112, [R35+0x2d30] ;  /* 0x002d300023707984 */ /* 0x000fe80000000800 */
[----:B------:R-:W1:Y:S02]  /*1a080*/  LDS R113, [R35+0x2d40] ;  /* 0x002d400023717984 */ /* 0x000e640000000800 */
[----:B------:R-:W-:Y:S01]  /*1a090*/  IMMA.16832.S8.S8 R84, R68.ROW, R100.COL, RZ ;  /* 0x0000006444547237 */ /* 0x000fe20000405cff */
[----:B------:R-:W-:Y:S01]  /*1a0a0*/  I2FP.F32.S32 R101, R98 ;  /* 0x0000006200657245 */ /* 0x000fe20000201400 */
[----:B------:R-:W-:Y:S01]  /*1a0b0*/  FFMA R34, R102, R39, R34 ;  /* 0x0000002766227223 */ /* 0x000fe20000000022 */
[----:B------:R-:W-:Y:S01]  /*1a0c0*/  FMUL R3, R82, R3 ;  /* 0x0000000352037220 */ /* 0x000fe20000400000 */
[----:B------:R-:W-:-:S02]  /*1a0d0*/  I2FP.F32.S32 R37, R66 ;  /* 0x0000004200257245 */ /* 0x000fc40000201400 */
[----:B------:R-:W-:Y:S01]  /*1a0e0*/  FMUL R100, R50, R101 ;  /* 0x0000006532647220 */ /* 0x000fe20000400000 */
[----:B------:R-:W-:Y:S02]  /*1a0f0*/  I2FP.F32.S32 R39, R67 ;  /* 0x0000004300277245 */ /* 0x000fe40000201400 */
[----:B------:R-:W-:Y:S02]  /*1a100*/  I2FP.F32.S32 R65, R65 ;  /* 0x0000004100417245 */ /* 0x000fe40000201400 */
[----:B------:R-:W-:Y:S02]  /*1a110*/  I2FP.F32.S32 R67, R96 ;  /* 0x0000006000437245 */ /* 0x000fe40000201400 */
[----:B------:R-:W-:Y:S02]  /*1a120*/  I2FP.F32.S32 R147, R97 ;  /* 0x0000006100937245 */ /* 0x000fe40000201400 */
[----:B------:R-:W-:Y:S01]  /*1a130*/  I2FP.F32.S32 R149, R99 ;  /* 0x0000006300957245 */ /* 0x000fe20000201400 */
[C---:B------:R-:W-:Y:S01]  /*1a140*/  FFMA R3, R108.reuse, R3, R103 ;  /* 0x000000036c037223 */ /* 0x040fe20000000067 */
[----:B------:R-:W-:Y:S01]  /*1a150*/  FFMA R153, R108, R100, R153 ;  /* 0x000000646c997223 */ /* 0x000fe20000000099 */
[----:B------:R-:W-:Y:S01]  /*1a160*/  FMUL R64, R54, R37 ;  /* 0x0000002536407220 */ /* 0x000fe20000400000 */
[----:B------:R-:W3:Y:S01]  /*1a170*/  LDS.128 R100, [R36+0x2d00] ;  /* 0x002d000024647984 */ /* 0x000ee20000000c00 */
        /* <DEDUP_REMOVED lines=10> */
[----:B------:R-:W-:-:S02]  /*1a220*/  FFMA R152, R109, R149, R0 ;  /* 0x000000956d987223 */ /* 0x000fc40000000000 */
[----:B------:R-:W4:Y:S01]  /*1a230*/  LDS.128 R108, [R36+0x2d90] ;  /* 0x002d9000246c7984 */ /* 0x000f220000000c00 */
[----:B------:R-:W-:Y:S02]  /*1a240*/  I2FP.F32.S32 R0, R104 ;  /* 0x0000006800007245 */ /* 0x000fe40000201400 */
[----:B------:R-:W-:Y:S01]  /*1a250*/  I2FP.F32.S32 R84, R84 ;  /* 0x0000005400547245 */ /* 0x000fe20000201400 */
[----:B0-----:R-:W-:Y:S01]  /*1a260*/  IMMA.16832.S8.S8 R96, R40.ROW, R4.COL, RZ ;  /* 0x0000000428607237 */ /* 0x001fe20000405cff */
[----:B------:R-:W-:Y:S01]  /*1a270*/  I2FP.F32.S32 R86, R86 ;  /* 0x0000005600567245 */ /* 0x000fe20000201400 */
[----:B------:R-:W-:Y:S01]  /*1a280*/  FMUL R0, R83, R0 ;  /* 0x0000000053007220 */ /* 0x000fe20000400000 */
[----:B------:R-:W-:Y:S01]  /*1a290*/  I2FP.F32.S32 R154, R105 ;  /* 0x00000069009a7245 */ /* 0x000fe20000201400 */
[----:B------:R-:W-:Y:S01]  /*1a2a0*/  FMUL R84, R63, R84 ;  /* 0x000000543f547220 */ /* 0x000fe20000400000 */
[----:B------:R-:W-:Y:S02]  /*1a2b0*/  I2FP.F32.S32 R38, R106 ;  /* 0x0000006a00267245 */ /* 0x000fe40000201400 */
[----:B------:R-:W-:-:S02]  /*1a2c0*/  I2FP.F32.S32 R156, R107 ;  /* 0x0000006b009c7245 */ /* 0x000fc40000201400 */
[----:B------:R-:W-:Y:S01]  /*1a2d0*/  IMMA.16832.S8.S8 R104, R44.ROW, R4.COL, RZ ;  /* 0x000000042c687237 */ /* 0x000fe20000405cff */
[C---:B------:R-:W-:Y:S01]  /*1a2e0*/  FFMA R4, R134.reuse, R0, R3 ;  /* 0x0000000086047223 */ /* 0x040fe20000000003 */
[----:B------:R-:W-:Y:S01]  /*1a2f0*/  I2FP.F32.S32 R158, R85 ;  /* 0x00000055009e7245 */ /* 0x000fe20000201400 */
[----:B------:R-:W-:Y:S01]  /*1a300*/  FMUL R0, R51, R86 ;  /* 0x0000005633007220 */ /* 0x000fe20000400000 */
[----:B------:R-:W-:Y:S01]  /*1a310*/  I2FP.F32.S32 R160, R87 ;  /* 0x0000005700a07245 */ /* 0x000fe20000201400 */
[----:B------:R-:W-:-:S03]  /*1a320*/  FFMA R5, R134, R84, R145 ;  /* 0x0000005486057223 */ /* 0x000fc60000000091 */
[----:B------:R-:W-:Y:S01]  /*1a330*/  IMMA.16832.S8.S8 R64, R40.ROW, R130.COL, RZ ;  /* 0x0000008228407237 */ /* 0x000fe20000405cff */
[----:B------:R-:W-:Y:S01]  /*1a340*/  FMUL R3, R55, R156 ;  /* 0x0000009c37037220 */ /* 0x000fe20000400000 */
[----:B------:R-:W-:-:S06]  /*1a350*/  FMUL R39, R63, R158 ;  /* 0x0000009e3f277220 */ /* 0x000fcc0000400000 */
[----:B------:R-:W-:Y:S01]  /*1a360*/  IMMA.16832.S8.S8 R84, R44.ROW, R130.COL, RZ ;  /* 0x000000822c547237 */ /* 0x000fe20000405cff */
[----:B------:R-:W-:-:S07]  /*1a370*/  FMUL R131, R51, R160 ;  /* 0x000000a033837220 */ /* 0x000fce0000400000 */
[-C--:B--2---:R-:W-:Y:S08]  /*1a380*/  IMMA.16832.S8.S8 R40, R40.ROW, R128.reuse.COL, RZ ;  /* 0x0000008028287237 */ /* 0x084ff00000405cff */
[----:B------:R-:W-:Y:S01]  /*1a390*/  IMMA.16832.S8.S8 R44, R44.ROW, R128.COL, RZ ;  /* 0x000000802c2c7237 */ /* 0x000fe20000405cff */
[----:B------:R-:W-:Y:S04]  /*1a3a0*/  LDS R128, [R35+0x2d50] ;  /* 0x002d500023807984 */ /* 0x000fe80000000800 */
[----:B------:R-:W0:Y:S01]  /*1a3b0*/  LDS R129, [R35+0x2d60] ;  /* 0x002d600023817984 */ /* 0x000e220000000800 */
        /* <DEDUP_REMOVED lines=9> */
[----:B------:R-:W-:Y:S01]  /*1a450*/  FMUL R154, R83, R154 ;  /* 0x0000009a539a7220 */ /* 0x000fe20000400000 */
[C---:B------:R-:W-:Y:S01]  /*1a460*/  FFMA R0, R134.reuse, R0, R153 ;  /* 0x0000000086007223 */ /* 0x040fe20000000099 */
[----:B------:R-:W-:Y:S01]  /*1a470*/  I2FP.F32.S32 R153, R104 ;  /* 0x0000006800997245 */ /* 0x000fe20000201400 */
[----:B------:R-:W-:Y:S01]  /*1a480*/  FFMA R38, R134, R38, R191 ;  /* 0x0000002686267223 */ /* 0x000fe200000000bf */
[----:B------:R-:W-:Y:S01]  /*1a490*/  FFMA R37, R135, R154, R146 ;  /* 0x0000009a87257223 */ /* 0x000fe20000000092 */
[----:B---3--:R-:W-:-:S02]  /*1a4a0*/  HADD2.F32 R130, -RZ, R100.H0_H0 ;  /* 0x20000064ff827230 */ /* 0x008fc40000004100 */
[----:B------:R-:W-:Y:S02]  /*1a4b0*/  HADD2.F32 R146, -RZ, R101.H0_H0 ;  /* 0x20000065ff927230 */ /* 0x000fe40000004100 */
[----:B------:R-:W-:Y:S02]  /*1a4c0*/  HADD2.F32 R135, -RZ, R102.H0_H0 ;  /* 0x20000066ff877230 */ /* 0x000fe40000004100 */
[----:B------:R-:W-:Y:S02]  /*1a4d0*/  HADD2.F32 R134, -RZ, R103.H0_H0 ;  /* 0x20000067ff867230 */ /* 0x000fe40000004100 */
[----:B------:R-:W-:Y:S01]  /*1a4e0*/  IMMA.16832.S8.S8 R100, R88.ROW, R112.COL, RZ ;  /* 0x0000007058647237 */ /* 0x000fe20000405cff */
[----:B------:R-:W-:Y:S01]  /*1a4f0*/  LDS R112, [R35+0x2d70] ;  /* 0x002d700023707984 */ /* 0x000fe20000000800 */
[----:B------:R-:W-:-:S03]  /*1a500*/  FMUL R104, R60, R153 ;  /* 0x000000993c687220 */ /* 0x000fc60000400000 */
[----:B------:R-:W1:Y:S01]  /*1a510*/  LDS R113, [R35+0x2d80] ;  /* 0x002d800023717984 */ /* 0x000e620000000800 */
[----:B------:R-:W-:Y:S01]  /*1a520*/  FFMA R119, R130, R104, R119 ;  /* 0x0000006882777223 */ /* 0x000fe20000000077 */
[----:B----4-:R-:W-:Y:S02]  /*1a530*/  HADD2.F32 R108, -RZ, R108.H0_H0 ;  /* 0x2000006cff6c7230 */ /* 0x010fe40000004100 */
[C---:B------:R-:W-:Y:S01]  /*1a540*/  FMUL R104, R52.reuse, R149 ;  /* 0x0000009534687220 */ /* 0x040fe20000400000 */
[----:B------:R-:W-:-:S03]  /*1a550*/  FMUL R147, R52, R147 ;  /* 0x0000009334937220 */ /* 0x000fc60000400000 */
[----:B------:R-:W-:Y:S01]  /*1a560*/  FFMA R151, R108, R104, R151 ;  /* 0x000000686c977223 */ /* 0x000fe20000000097 */
[----:B------:R-:W-:Y:S02]  /*1a570*/  I2FP.F32.S32 R104, R96 ;  /* 0x0000006000687245 */ /* 0x000fe40000201400 */
[----:B------:R-:W-:Y:S02]  /*1a580*/  I2FP.F32.S32 R157, R106 ;  /* 0x0000006a009d7245 */ /* 0x000fe40000201400 */
[----:B------:R-:W-:Y:S01]  /*1a590*/  I2FP.F32.S32 R155, R105 ;  /* 0x00000069009b7245 */ /* 0x000fe20000201400 */
[----:B------:R-:W-:Y:S01]  /*1a5a0*/  FMUL R105, R80, R145 ;  /* 0x0000009150697220 */ /* 0x000fe20000400000 */
[----:B------:R-:W-:Y:S01]  /*1a5b0*/  I2FP.F32.S32 R106, R98 ;  /* 0x00000062006a7245 */ /* 0x000fe20000201400 */
[----:B------:R-:W-:Y:S01]  /*1a5c0*/  FMUL R104, R61, R104 ;  /* 0x000000683d687220 */ /* 0x000fe20000400000 */
[----:B------:R-:W-:Y:S01]  /*1a5d0*/  FFMA R147, R130, R147, R116 ;  /* 0x0000009382937223 */ /* 0x000fe20000000074 */
[----:B------:R-:W-:Y:S01]  /*1a5e0*/  HADD2.F32 R116, -RZ, R110.H0_H0 ;  /* 0x2000006eff747230 */ /* 0x000fe20000004100 */
[----:B------:R-:W-:Y:S01]  /*1a5f0*/  I2FP.F32.S32 R110, R101 ;  /* 0x00000065006e7245 */ /* 0x000fe20000201400 */
[----:B------:R-:W-:Y:S01]  /*1a600*/  FFMA R150, R108, R105, R150 ;  /* 0x000000696c967223 */ /* 0x000fe20000000096 */
[----:B------:R-:W-:Y:S01]  /*1a610*/  I2FP.F32.S32 R159, R107 ;  /* 0x0000006b009f7245 */ /* 0x000fe20000201400 */
[----:B------:R-:W-:Y:S01]  /*1a620*/  FMUL R101, R49, R106 ;  /* 0x0000006a31657220 */ /* 0x000fe20000400000 */
[----:B------:R-:W-:-:S02]  /*1a630*/  FFMA R156, R146, R104, R119 ;  /* 0x00000068929c7223 */ /* 0x000fc40000000077 */
[-C--:B0-----:R-:W-:Y:S01]  /*1a640*/  IMMA.16832.S8.S8 R104, R72.ROW, R128.reuse.COL, RZ ;  /* 0x0000008048687237 */ /* 0x081fe20000405cff */
        /* <DEDUP_REMOVED lines=9> */
[----:B------:R-:W-:Y:S01]  /*1a6e0*/  I2FP.F32.S32 R154, R103 ;  /* 0x00000067009a7245 */ /* 0x000fe20000201400 */
[----:B------:R-:W-:Y:S01]  /*1a6f0*/  FMUL R159, R48, R159 ;  /* 0x0000009f309f7220 */ /* 0x000fe20000400000 */
[----:B------:R-:W-:Y:S01]  /*1a700*/  FFMA R117, R130, R131, R117 ;  /* 0x0000008382757223 */ /* 0x000fe20000000075 */
[----:B------:R-:W-:-:S02]  /*1a710*/  HADD2.F32 R109, -RZ, R109.H0_H0 ;  /* 0x2000006dff6d7230 */ /* 0x000fc40000004100 */
        /* <DEDUP_REMOVED lines=10> */
[----:B------:R-:W-:-:S02]  /*1a7c0*/  HADD2.F32 R145, -RZ, R111.H0_H0 ;  /* 0x2000006fff917230 */ /* 0x000fc40000004100 */
[----:B------:R-:W-:Y:S01]  /*1a7d0*/  FFMA R152, R146, R102, R147 ;  /* 0x0000006692987223 */ /* 0x000fe20000000093 */
[C---:B------:R-:W-:Y:S01]  /*1a7e0*/  FFMA R117, R109.reuse, R110, R150 ;  /* 0x0000006e6d757223 */ /* 0x040fe20000000096 */
[C---:B------:R-:W-:Y:S01]  /*1a7f0*/  FFMA R151, R109.reuse, R154, R151 ;  /* 0x0000009a6d977223 */ /* 0x040fe20000000097 */
[C---:B------:R-:W-:Y:S01]  /*1a800*/  FFMA R115, R109.reuse, R158, R115 ;  /* 0x0000009e6d737223 */ /* 0x040fe20000000073 */
[----:B------:R-:W-:Y:S01]  /*1a810*/  FFMA R119, R109, R101, R114 ;  /* 0x000000656d777223 */ /* 0x000fe20000000072 */
[----:B------:R-:W-:Y:S01]  /*1a820*/  I2FP.F32.S32 R155, R105 ;  /* 0x00000069009b7245 */ /* 0x000fe20000201400 */
[-C--:B-1----:R-:W-:Y:S01]  /*1a830*/  IMMA.16832.S8.S8 R100, R56.ROW, R112.reuse.COL, RZ ;  /* 0x0000007038647237 */ /* 0x082fe20000405cff */
[----:B------:R-:W-:Y:S01]  /*1a840*/  I2FP.F32.S32 R105, R106 ;  /* 0x0000006a00697245 */ /* 0x000fe20000201400 */
[----:B------:R-:W-:Y:S04]  /*1a850*/  LDS R130, [R35+0x3630] ;  /* 0x0036300023827984 */ /* 0x000fe80000000800 */
[----:B------:R-:W0:Y:S02]  /*1a860*/  LDS R131, [R35+0x3640] ;  /* 0x0036400023837984 */ /* 0x000e240000000800 */
[----:B------:R-:W-:Y:S02]  /*1a870*/  IMMA.16832.S8.S8 R108, R68.ROW, R112.COL, RZ ;  /* 0x00000070446c7237 */ /* 0x000fe40000405cff */
[----:B------:R-:W-:Y:S01]  /*1a880*/  LDS R128, [R35+0x3f30] ;  /* 0x003f300023807984 */ /* 0x000fe20000000800 */
[----:B------:R-:W-:-:S03]  /*1a890*/  FMUL R105, R50, R105 ;  /* 0x0000006932697220 */ /* 0x000fc60000400000 */
[----:B------:R-:W1:Y:S01]  /*1a8a0*/  LDS R129, [R35+0x3f40] ;  /* 0x003f400023817984 */ /* 0x000e620000000800 */
[----:B------:R-:W-:Y:S02]  /*1a8b0*/  I2FP.F32.S32 R97, R97 ;  /* 0x0000006100617245 */ /* 0x000fe40000201400 */
[----:B------:R-:W-:Y:S02]  /*1a8c0*/  I2FP.F32.S32 R99, R99 ;  /* 0x0000006300637245 */ /* 0x000fe40000201400 */
[----:B------:R-:W-:Y:S01]  /*1a8d0*/  I2FP.F32.S32 R157, R107 ;  /* 0x0000006b009d7245 */ /* 0x000fe20000201400 */
[----:B------:R-:W-:Y:S01]  /*1a8e0*/  FFMA R113, R135, R105, R118 ;  /* 0x0000006987717223 */ /* 0x000fe20000000076 */
[----:B------:R-:W-:Y:S02]  /*1a8f0*/  I2FP.F32.S32 R153, R104 ;  /* 0x0000006800997245 */ /* 0x000fe40000201400 */
[----:B------:R-:W-:Y:S01]  /*1a900*/  I2FP.F32.S32 R147, R96 ;  /* 0x0000006000937245 */ /* 0x000fe20000201400 */
[----:B------:R-:W2:Y:S01]  /*1a910*/  LDS.128 R104, [R36+0x3600] ;  /* 0x0036000024687984 */ /* 0x000ea20000000c00 */
        /* <DEDUP_REMOVED lines=16> */
[C---:B------:R-:W-:Y:S01]  /*1aa20*/  FFMA R147, R135.reuse, R147, R148 ;  /* 0x0000009387937223 */ /* 0x040fe20000000094 */
[C---:B------:R-:W-:Y:S01]  /*1aa30*/  FFMA R149, R135.reuse, R149, R152 ;  /* 0x0000009587957223 */ /* 0x040fe20000000098 */
[----:B------:R-:W-:Y:S02]  /*1aa40*/  I2FP.F32.S32 R148, R101 ;  /* 0x0000006500947245 */ /* 0x000fe40000201400 */
[----:B------:R-:W-:Y:S01]  /*1aa50*/  I2FP.F32.S32 R152, R103 ;  /* 0x0000006700987245 */ /* 0x000fe20000201400 */
[----:B------:R-:W-:Y:S01]  /*1aa60*/  FFMA R153, R135, R153, R156 ;  /* 0x0000009987997223 */ /* 0x000fe2000000009c */
[----:B------:R-:W3:Y:S01]  /*1aa70*/  LDS.128 R100, [R36+0x3690] ;  /* 0x0036900024647984 */ /* 0x000ee20000000c00 */
        /* <DEDUP_REMOVED lines=10> */
[----:B------:R-:W-:Y:S01]  /*1ab20*/  I2FP.F32.S32 R156, R109 ;  /* 0x0000006d009c7245 */ /* 0x000fe20000201400 */
[----:B0-----:R-:W-:Y:S01]  /*1ab30*/  IMMA.16832.S8.S8 R96, R88.ROW, R130.COL, RZ ;  /* 0x0000008258607237 */ /* 0x001fe20000405cff */
[----:B------:R-:W-:Y:S01]  /*1ab40*/  I2FP.F32.S32 R160, R111 ;  /* 0x0000006f00a07245 */ /* 0x000fe20000201400 */
[----:B------:R-:W-:-:S06]  /*1ab50*/  FMUL R148, R83, R148 ;  /* 0x0000009453947220 */ /* 0x000fcc0000400000 */
[----:B-1----:R-:W-:Y:S01]  /*1ab60*/  IMMA.16832.S8.S8 R108, R88.ROW, R128.COL, RZ ;  /* 0x00000080586c7237 */ /* 0x002fe20000405cff */
[----:B------:R-:W-:Y:S01]  /*1ab70*/  FMUL R147, R63, R156 ;  /* 0x0000009c3f937220 */ /* 0x000fe20000400000 */
[----:B------:R-:W-:-:S06]  /*1ab80*/  FMUL R149, R51, R160 ;  /* 0x000000a033957220 */ /* 0x000fcc0000400000 */
[----:B------:R-:W-:Y:S01]  /*1ab90*/  IMMA.16832.S8.S8 R88, R92.ROW, R130.COL, RZ ;  /* 0x000000825c587237 */ /* 0x000fe20000405cff */
[----:B------:R-:W-:Y:S01]  /*1aba0*/  FMUL R131, R55, R152 ;  /* 0x0000009837837220 */ /* 0x000fe20000400000 */
[----:B------:R-:W-:-:S03]  /*1abb0*/  FFMA R118, R145, R148, R118 ;  /* 0x0000009491767223 */ /* 0x000fc60000000076 */
[C---:B------:R-:W-:Y:S01]  /*1abc0*/  FFMA R116, R145.reuse, R131, R112 ;  /* 0x0000008391747223 */ /* 0x040fe20000000070 */
[----:B------:R-:W-:Y:S02]  /*1abd0*/  I2FP.F32.S32 R131, R65 ;  /* 0x0000004100837245 */ /* 0x000fe40000201400 */
[----:B------:R-:W-:Y:S01]  /*1abe0*/  IMMA.16832.S8.S8 R92, R92.ROW, R128.COL, RZ ;  /* 0x000000805c5c7237 */ /* 0x000fe20000405cff */
[----:B--2---:R-:W-:Y:S01]  /*1abf0*/  HADD2.F32 R128, -RZ, R105.H0_H0 ;  /* 0x20000069ff807230 */ /* 0x004fe20000004100 */
[----:B------:R-:W-:Y:S01]  /*1ac00*/  I2FP.F32.S32 R65, R84 ;  /* 0x0000005400417245 */ /* 0x000fe20000201400 */
[C---:B------:R-:W-:Y:S01]  /*1ac10*/  FFMA R114, R145.reuse, R147, R114 ;  /* 0x0000009391727223 */ /* 0x040fe20000000072 */
[----:B------:R-:W-:Y:S01]  /*1ac20*/  FFMA R112, R145, R149, R146 ;  /* 0x0000009591707223 */ /* 0x000fe20000000092 */
[----:B------:R-:W-:Y:S02]  /*1ac30*/  I2FP.F32.S32 R105, R86 ;  /* 0x0000005600697245 */ /* 0x000fe40000201400 */
[----:B------:R-:W-:-:S02]  /*1ac40*/  I2FP.F32.S32 R129, R64 ;  /* 0x0000004000817245 */ /* 0x000fc40000201400 */
[----:B------:R-:W-:Y:S01]  /*1ac50*/  I2FP.F32.S32 R145, R66 ;  /* 0x0000004200917245 */ /* 0x000fe20000201400 */
[----:B------:R-:W-:Y:S02]  /*1ac60*/  HADD2.F32 R64, -RZ, R104.H0_H0 ;  /* 0x20000068ff407230 */ /* 0x000fe40000004100 */
[----:B------:R-:W-:Y:S01]  /*1ac70*/  FMUL R66, R60, R65 ;  /* 0x000000413c427220 */ /* 0x000fe20000400000 */
[----:B------:R-:W-:Y:S01]  /*1ac80*/  FMUL R65, R48, R105 ;  /* 0x0000006930417220 */ /* 0x000fe20000400000 */
[----:B------:R-:W-:Y:S01]  /*1ac90*/  I2FP.F32.S32 R67, R67 ;  /* 0x0000004300437245 */ /* 0x000fe20000201400 */
[----:B------:R-:W-:Y:S01]  /*1aca0*/  FMUL R129, R80, R129 ;  /* 0x0000008150817220 */ /* 0x000fe20000400000 */
[----:B------:R-:W-:Y:S01]  /*1acb0*/  I2FP.F32.S32 R85, R85 ;  /* 0x0000005500557245 */ /* 0x000fe20000201400 */
        /* <DEDUP_REMOVED lines=16> */
[-C--:B----4-:R-:W-:Y:S03]  /*1adc0*/  IMMA.16832.S8.S8 R64, R76.ROW, R134.reuse.COL, RZ ;  /* 0x000000864c407237 */ /* 0x090fe60000405cff */
[----:B------:R-:W0:Y:S05]  /*1add0*/  LDS R105, [R35+0x3680] ;  /* 0x0036800023697984 */ /* 0x000e2a0000000800 */
[----:B------:R-:W-:Y:S01]  /*1ade0*/  IMMA.16832.S8.S8 R84, R72.ROW, R134.COL, RZ ;  /* 0x0000008648547237 */ /* 0x000fe20000405cff */
[----:B------:R-:W-:-:S02]  /*1adf0*/  I2FP.F32.S32 R98, R98 ;  /* 0x0000006200627245 */ /* 0x000fc40000201400 */
[----:B------:R-:W-:-:S03]  /*1ae00*/  I2FP.F32.S32 R130, R89 ;  /* 0x0000005900827245 */ /* 0x000fc60000201400 */
[----:B------:R-:W-:-:S05]  /*1ae10*/  FMUL R89, R53, R98 ;  /* 0x0000006235597220 */ /* 0x000fca0000400000 */
[----:B------:R-:W-:Y:S01]  /*1ae20*/  I2FP.F32.S32 R135, R66 ;  /* 0x0000004200877245 */ /* 0x000fe20000201400 */
[----:B------:R-:W-:Y:S01]  /*1ae30*/  HADD2.F32 R106, -RZ, R106.H0_H0 ;  /* 0x2000006aff6a7230 */ /* 0x000fe20000004100 */
[----:B------:R-:W-:Y:S01]  /*1ae40*/  I2FP.F32.S32 R100, R97 ;  /* 0x0000006100647245 */ /* 0x000fe20000201400 */
[----:B------:R-:W-:-:S05]  /*1ae50*/  FFMA R97, R128, R89, R122 ;  /* 0x0000005980617223 */ /* 0x000fca000000007a */
[----:B------:R-:W-:Y:S01]  /*1ae60*/  I2FP.F32.S32 R149, R84 ;  /* 0x0000005400957245 */ /* 0x000fe20000201400 */
[----:B------:R-:W-:Y:S01]  /*1ae70*/  FMUL R84, R54, R135 ;  /* 0x0000008736547220 */ /* 0x000fe20000400000 */
[----:B------:R-:W-:Y:S02]  /*1ae80*/  I2FP.F32.S32 R151, R85 ;  /* 0x0000005500977245 */ /* 0x000fe40000201400 */
[----:B------:R-:W-:Y:S01]  /*1ae90*/  I2FP.F32.S32 R85, R86 ;  /* 0x0000005600557245 */ /* 0x000fe20000201400 */
[----:B------:R-:W-:Y:S02]  /*1aea0*/  FFMA R86, R106, R84, R97 ;  /* 0x000000546a567223 */ /* 0x000fe40000000061 */
[----:B------:R-:W-:Y:S02]  /*1aeb0*/  LDS R84, [R35+0x3f50] ;  /* 0x003f500023547984 */ /* 0x000fe40000000800 */
[----:B------:R-:W-:Y:S02]  /*1aec0*/  FMUL R98, R50, R85 ;  /* 0x0000005532627220 */ /* 0x000fe40000400000 */
[----:B------:R-:W1:Y:S01]  /*1aed0*/  LDS R85, [R35+0x3f60] ;  /* 0x003f600023557984 */ /* 0x000e620000000800 */
[----:B------:R-:W-:Y:S01]  /*1aee0*/  HADD2.F32 R145, -RZ, R102.H0_H0 ;  /* 0x20000066ff917230 */ /* 0x000fe20000004100 */
[----:B------:R-:W-:-:S02]  /*1aef0*/  I2FP.F32.S32 R102, R99 ;  /* 0x0000006300667245 */ /* 0x000fc40000201400 */
        /* <DEDUP_REMOVED lines=19> */
[-C--:B0-----:R-:W-:Y:S08]  /*1b030*/  IMMA.16832.S8.S8 R88, R56.ROW, R104.reuse.COL, RZ ;  /* 0x0000006838587237 */ /* 0x081ff00000405cff */
[----:B------:R-:W-:Y:S01]  /*1b040*/  IMMA.16832.S8.S8 R64, R68.ROW, R104.COL, RZ ;  /* 0x0000006844407237 */ /* 0x000fe20000405cff */
[----:B------:R-:W-:-:S05]  /*1b050*/  I2FP.F32.S32 R96, R96 ;  /* 0x0000006000607245 */ /* 0x000fca0000201400 */
[----:B------:R-:W-:Y:S02]  /*1b060*/  FMUL R96, R81, R96 ;  /* 0x0000006051607220 */ /* 0x000fe40000400000 */
[----:B-1----:R-:W-:Y:S01]  /*1b070*/  IMMA.16832.S8.S8 R76, R76.ROW, R84.COL, RZ ;  /* 0x000000544c4c7237 */ /* 0x002fe20000405cff */
[----:B------:R-:W-:Y:S01]  /*1b080*/  FMUL R101, R82, R101 ;  /* 0x0000006552657220 */ /* 0x000fe20000400000 */
[----:B------:R-:W-:Y:S01]  /*1b090*/  FFMA R129, R128, R96, R129 ;  /* 0x0000006080817223 */ /* 0x000fe20000000081 */
[----:B------:R-:W-:Y:S01]  /*1b0a0*/  I2FP.F32.S32 R88, R88 ;  /* 0x0000005800587245 */ /* 0x000fe20000201400 */
[----:B------:R-:W-:Y:S01]  /*1b0b0*/  FMUL R96, R62, R149 ;  /* 0x000000953e607220 */ /* 0x000fe20000400000 */
[----:B------:R-:W-:Y:S01]  /*1b0c0*/  I2FP.F32.S32 R104, R89 ;  /* 0x0000005900687245 */ /* 0x000fe20000201400 */
[----:B------:R-:W-:Y:S01]  /*1b0d0*/  FMUL R147, R54, R147 ;  /* 0x0000009336937220 */ /* 0x000fe20000400000 */
[----:B------:R-:W-:Y:S02]  /*1b0e0*/  I2FP.F32.S32 R90, R90 ;  /* 0x0000005a005a7245 */ /* 0x000fe40000201400 */
        /* <DEDUP_REMOVED lines=10> */
[C---:B------:R-:W-:Y:S01]  /*1b190*/  FFMA R120, R106.reuse, R101, R129 ;  /* 0x000000656a787223 */ /* 0x040fe20000000081 */
[C---:B------:R-:W-:Y:S01]  /*1b1a0*/  FFMA R96, R106.reuse, R96, R121 ;  /* 0x000000606a607223 */ /* 0x040fe20000000079 */
[----:B------:R-:W-:Y:S01]  /*1b1b0*/  FFMA R98, R106, R98, R99 ;  /* 0x000000626a627223 */ /* 0x000fe20000000063 */
[----:B------:R-:W-:Y:S01]  /*1b1c0*/  FFMA R102, R145, R147, R102 ;  /* 0x0000009391667223 */ /* 0x000fe20000000066 */
[----:B------:R-:W-:Y:S01]  /*1b1d0*/  FMUL R88, R83, R88 ;  /* 0x0000005853587220 */ /* 0x000fe20000400000 */
        /* <DEDUP_REMOVED lines=17> */
[----:B------:R-:W-:Y:S01]  /*1b2f0*/  FFMA R146, R145, R87, R146 ;  /* 0x0000005791927223 */ /* 0x000fe20000000092 */
[----:B------:R-:W-:Y:S01]  /*1b300*/  LDS R65, [R35+0x3f80] ;  /* 0x003f800023417984 */ /* 0x000fe20000000800 */
[----:B------:R-:W-:Y:S01]  /*1b310*/  FMUL R67, R80, R41 ;  /* 0x0000002950437220 */ /* 0x000fe20000400000 */
[----:B------:R-:W-:-:S02]  /*1b320*/  I2FP.F32.S32 R87, R40 ;  /* 0x0000002800577245 */ /* 0x000fc40000201400 */
[----:B------:R0:W1:Y:S01]  /*1b330*/  LDS R64, [R35+0x3f70] ;  /* 0x003f700023407984 */ /* 0x0000620000000800 */
[----:B------:R-:W-:Y:S02]  /*1b340*/  I2FP.F32.S32 R41, R44 ;  /* 0x0000002c00297245 */ /* 0x000fe40000201400 */
[----:B------:R-:W-:Y:S02]  /*1b350*/  I2FP.F32.S32 R97, R46 ;  /* 0x0000002e00617245 */ /* 0x000fe40000201400 */
[----:B------:R-:W-:Y:S02]  /*1b360*/  I2FP.F32.S32 R45, R45 ;  /* 0x0000002d002d7245 */ /* 0x000fe40000201400 */
[----:B------:R-:W-:Y:S02]  /*1b370*/  I2FP.F32.S32 R47, R47 ;  /* 0x0000002f002f7245 */ /* 0x000fe40000201400 */
[----:B0-----:R-:W-:Y:S02]  /*1b380*/  I2FP.F32.S32 R35, R42 ;  /* 0x0000002a00237245 */ /* 0x001fe40000201400 */
        /* <DEDUP_REMOVED lines=17> */
[----:B------:R-:W-:Y:S01]  /*1b4a0*/  FMUL R110, R53, R110 ;  /* 0x0000006e356e7220 */ /* 0x000fe20000400000 */
[----:B------:R-:W0:Y:S01]  /*1b4b0*/  LDS.128 R40, [R36+0x3f00] ;  /* 0x003f000024287984 */ /* 0x000e220000000c00 */
[----:B------:R-:W-:Y:S01]  /*1b4c0*/  FMUL R77, R49, R94 ;  /* 0x0000005e314d7220 */ /* 0x000fe20000400000 */
[C---:B------:R-:W-:Y:S01]  /*1b4d0*/  FMUL R76, R82.reuse, R35 ;  /* 0x00000023524c7220 */ /* 0x040fe20000400000 */
[----:B------:R-:W-:Y:S01]  /*1b4e0*/  FMUL R53, R53, R46 ;  /* 0x0000002e35357220 */ /* 0x000fe20000400000 */
[----:B------:R-:W-:Y:S01]  /*1b4f0*/  FMUL R49, R49, R44 ;  /* 0x0000002c31317220 */ /* 0x000fe20000400000 */
[----:B------:R-:W-:Y:S01]  /*1b500*/  FMUL R82, R82, R45 ;  /* 0x0000002d52527220 */ /* 0x000fe20000400000 */
[----:B------:R-:W-:-:S02]  /*1b510*/  FMUL R78, R54, R47 ;  /* 0x0000002f364e7220 */ /* 0x000fc40000400000 */
[----:B------:R2:W3:Y:S01]  /*1b520*/  LDS.128 R44, [R36+0x3f90] ;  /* 0x003f9000242c7984 */ /* 0x0004e20000000c00 */
[----:B------:R-:W-:Y:S01]  /*1b530*/  IMMA.16832.S8.S8 R72, R72.ROW, R84.COL, RZ ;  /* 0x0000005448487237 */ /* 0x000fe20000405cff */
[----:B------:R-:W-:-:S07]  /*1b540*/  I2FP.F32.S32 R79, R79 ;  /* 0x0000004f004f7245 */ /* 0x000fce0000201400 */
[-C--:B-1----:R-:W-:Y:S08]  /*1b550*/  IMMA.16832.S8.S8 R56, R56.ROW, R64.reuse.COL, RZ ;  /* 0x0000004038387237 */ /* 0x082ff00000405cff */
[----:B------:R-:W-:Y:S03]  /*1b560*/  IMMA.16832.S8.S8 R68, R68.ROW, R64.COL, RZ ;  /* 0x0000004044447237 */ /* 0x000fe60000405cff */
[----:B------:R-:W-:Y:S01]  /*1b570*/  I2FP.F32.S32 R35, R72 ;  /* 0x0000004800237245 */ /* 0x000fe20000201400 */
[----:B------:R-:W-:Y:S01]  /*1b580*/  FMUL R79, R54, R79 ;  /* 0x0000004f364f7220 */ /* 0x000fe20000400000 */
[----:B------:R-:W-:Y:S01]  /*1b590*/  I2FP.F32.S32 R108, R108 ;  /* 0x0000006c006c7245 */ /* 0x000fe20000201400 */
[----:B------:R-:W-:Y:S01]  /*1b5a0*/  VIADD R133, R133, 0x8 ;  /* 0x0000000885857836 */ /* 0x000fe20000000000 */
[----:B------:R-:W-:Y:S01]  /*1b5b0*/  I2FP.F32.S32 R92, R92 ;  /* 0x0000005c005c7245 */ /* 0x000fe20000201400 */
[----:B------:R-:W-:Y:S01]  /*1b5c0*/  FMUL R54, R62, R35 ;  /* 0x000000233e367220 */ /* 0x000fe20000400000 */
[----:B------:R-:W-:Y:S01]  /*1b5d0*/  I2FP.F32.S32 R84, R93 ;  /* 0x0000005d00547245 */ /* 0x000fe20000201400 */
[----:B------:R-:W-:Y:S01]  /*1b5e0*/  FMUL R108, R81, R108 ;  /* 0x0000006c516c7220 */ /* 0x000fe20000400000 */
[----:B------:R-:W-:Y:S01]  /*1b5f0*/  I2FP.F32.S32 R73, R73 ;  /* 0x0000004900497245 */ /* 0x000fe20000201400 */
[----:B0-----:R-:W-:Y:S01]  /*1b600*/  HADD2.F32 R35, -RZ, R40.H0_H0 ;  /* 0x20000028ff237230 */ /* 0x001fe20000004100 */
[----:B------:R-:W-:Y:S01]  /*1b610*/  I2FP.F32.S32 R81, R74 ;  /* 0x0000004a00517245 */ /* 0x000fe20000201400 */
[----:B--2---:R-:W-:Y:S01]  /*1b620*/  HADD2.F32 R36, -RZ, R41.H0_H0 ;  /* 0x20000029ff247230 */ /* 0x004fe20000004100 */
[----:B------:R-:W-:Y:S01]  /*1b630*/  I2FP.F32.S32 R75, R75 ;  /* 0x0000004b004b7245 */ /* 0x000fe20000201400 */
[----:B------:R-:W-:Y:S01]  /*1b640*/  FMUL R92, R61, R92 ;  /* 0x0000005c3d5c7220 */ /* 0x000fe20000400000 */
[----:B------:R-:W-:Y:S01]  /*1b650*/  ISETP.GE.AND P4, PT, R133, R2, PT ;  /* 0x000000028500720c */ /* 0x000fe20003f86270 */
[----:B---3--:R-:W-:-:S02]  /*1b660*/  HADD2.F32 R44, -RZ, R44.H0_H0 ;  /* 0x2000002cff2c7230 */ /* 0x008fc40000004100 */
[C---:B------:R-:W-:Y:S01]  /*1b670*/  FFMA R87, R35.reuse, R87, R140 ;  /* 0x0000005723577223 */ /* 0x040fe2000000008c */
[C---:B------:R-:W-:Y:S01]  /*1b680*/  FFMA R89, R35.reuse, R89, R132 ;  /* 0x0000005923597223 */ /* 0x040fe20000000084 */
[C---:B------:R-:W-:Y:S01]  /*1b690*/  FFMA R91, R35.reuse, R91, R144 ;  /* 0x0000005b235b7223 */ /* 0x040fe20000000090 */
[----:B------:R-:W-:Y:S01]  /*1b6a0*/  FFMA R66, R35, R66, R141 ;  /* 0x0000004223427223 */ /* 0x000fe2000000008d */
[----:B------:R-:W-:Y:S02]  /*1b6b0*/  HADD2.F32 R45, -RZ, R45.H0_H0 ;  /* 0x2000002dff2d7230 */ /* 0x000fe40000004100 */
[----:B------:R-:W-:Y:S01]  /*1b6c0*/  FMUL R61, R61, R84 ;  /* 0x000000543d3d7220 */ /* 0x000fe20000400000 */
[C---:B------:R-:W-:Y:S01]  /*1b6d0*/  FFMA R67, R44.reuse, R67, R142 ;  /* 0x000000432c437223 */ /* 0x040fe2000000008e */
[C---:B------:R-:W-:Y:S01]  /*1b6e0*/  FFMA R52, R44.reuse, R52, R139 ;  /* 0x000000342c347223 */ /* 0x040fe2000000008b */
[C---:B------:R-:W-:Y:S01]  /*1b6f0*/  FFMA R60, R44.reuse, R60, R127 ;  /* 0x0000003c2c3c7223 */ /* 0x040fe2000000007f */
[----:B------:R-:W-:Y:S01]  /*1b700*/  FFMA R48, R44, R48, R143 ;  /* 0x000000302c307223 */ /* 0x000fe2000000008f */
[----:B------:R-:W-:Y:S01]  /*1b710*/  FMUL R73, R62, R73 ;  /* 0x000000493e497220 */ /* 0x000fe20000400000 */
[C---:B------:R-:W-:Y:S01]  /*1b720*/  FMUL R81, R50.reuse, R81 ;  /* 0x0000005132517220 */ /* 0x040fe20000400000 */
[----:B------:R-:W-:Y:S01]  /*1b730*/  FMUL R75, R50, R75 ;  /* 0x0000004b324b7220 */ /* 0x000fe20000400000 */
        /* <DEDUP_REMOVED lines=19> */
[----:B------:R-:W-:Y:S01]  /*1b870*/  FMUL R135, R55, R58 ;  /* 0x0000003a37877220 */ /* 0x000fe20000400000 */
[----:B------:R-:W-:-:S02]  /*1b880*/  HADD2.F32 R43, -RZ, R43.H0_H0 ;  /* 0x2000002bff2b7230 */ /* 0x000fc40000004100 */
[----:B------:R-:W-:Y:S01]  /*1b890*/  FMUL R35, R63, R68 ;  /* 0x000000443f237220 */ /* 0x000fe20000400000 */
[----:B------:R-:W-:Y:S01]  /*1b8a0*/  FMUL R141, R51, R70 ;  /* 0x00000046338d7220 */ /* 0x000fe20000400000 */
[----:B------:R-:W-:Y:S02]  /*1b8b0*/  HADD2.F32 R47, -RZ, R47.H0_H0 ;  /* 0x2000002fff2f7230 */ /* 0x000fe40000004100 */
        /* <DEDUP_REMOVED lines=25> */
.L_x_1751:
[----:B------:R-:W-:Y:S01]  /*1ba50*/  BSSY.RECONVERGENT B0, `(.L_x_1753) ;  /* 0x0000012000007945 */ /* 0x000fe20003800200 */
[----:B------:R-:W-:Y:S01]  /*1ba60*/  IMAD.IADD R138, R136, 0x1, R138 ;  /* 0x00000001888a7824 */ /* 0x000fe200078e028a */
[----:B------:R-:W-:Y:S02]  /*1ba70*/  SHF.L.U32 R123, R123, 0xe, RZ ;  /* 0x0000000e7b7b7819 */ /* 0x000fe400000006ff */
[----:B------:R-:W-:Y:S05]  /*1ba80*/  @P0 BRA `(.L_x_1754) ;  /* 0x0000000000380947 */ /* 0x000fea0003800000 */
[----:B------:R-:W0:Y:S01]  /*1ba90*/  LDS.64 R8, [R138] ;  /* 0x000000008a087984 */ /* 0x000e220000000a00 */
[----:B------:R-:W1:Y:S01]  /*1baa0*/  LDCU.64 UR4, c[0x0][0x3a8] ;  /* 0x00007500ff0477ac */ /* 0x000e620008000a00 */
[----:B0-----:R-:W-:Y:S01]  /*1bab0*/  IMAD R8, R8, 0x80, R6 ;  /* 0x0000008008087824 */ /* 0x001fe200078e0206 */
[----:B------:R-:W-:-:S04]  /*1bac0*/  LEA R2, R9, R6, 0x7 ;  /* 0x0000000609027211 */ /* 0x000fc800078e38ff */
        /* <DEDUP_REMOVED lines=8> */
[----:B------:R0:W-:Y:S04]  /*1bb50*/  STG.E desc[UR6][R8.64], R197 ;  /* 0x000000c508007986 */ /* 0x0001e8000c101906 */
[----:B------:R0:W-:Y:S02]  /*1bb60*/  STG.E desc[UR6][R10.64], R204 ;  /* 0x000000cc0a007986 */ /* 0x0001e4000c101906 */
.L_x_1754:
[----:B------:R-:W-:Y:S05]  /*1bb70*/  BSYNC.RECONVERGENT B0 ;  /* 0x0000000000007941 */ /* 0x000fea0003800200 */
.L_x_1753:
[----:B------:R-:W-:Y:S04]  /*1bb80*/  BSSY.RECONVERGENT B0, `(.L_x_1755) ;  /* 0x0000012000007945 */ /* 0x000fe80003800200 */
[----:B------:R-:W-:Y:S05]  /*1bb90*/  @P1 BRA `(.L_x_1756) ;  /* 0x0000000000401947 */ /* 0x000fea0003800000 */
[----:B0-----:R-:W0:Y:S01]  /*1bba0*/  LDS.64 R8, [R138] ;  /* 0x000000008a087984 */ /* 0x001e220000000a00 */
[----:B------:R-:W1:Y:S01]  /*1bbb0*/  LDCU.64 UR4, c[0x0][0x3a8] ;  /* 0x00007500ff0477ac */ /* 0x000e620008000a00 */
[----:B0-----:R-:W-:Y:S01]  /*1bbc0*/  IMAD.SHL.U32 R2, R8, 0x80, RZ ;  /* 0x0000008008027824 */ /* 0x001fe200078e00ff */
[----:B------:R-:W-:-:S04]  /*1bbd0*/  SHF.L.U32 R7, R9, 0x7, RZ ;  /* 0x0000000709077819 */ /* 0x000fc800000006ff */
[----:B------:R-:W-:Y:S02]  /*1bbe0*/  SHF.R.S32.HI R8, RZ, 0x1f, R2 ;  /* 0x0000001fff087819 */ /* 0x000fe40000011402 */
[C-C-:B------:R-:W-:Y:S02]  /*1bbf0*/  IADD3 R9, P4, P5, R123.reuse, R2, R6.reuse ;  /* 0x000000027b097210 */ /* 0x140fe40007d9e006 */
[----:B------:R-:W-:Y:S02]  /*1bc00*/  SHF.R.S32.HI R2, RZ, 0x1f, R7 ;  /* 0x0000001fff027819 */ /* 0x000fe40000011407 */
[----:B------:R-:W-:Y:S02]  /*1bc10*/  IADD3.X R12, PT, PT, RZ, R8, RZ, P4, P5 ;  /* 0x00000008ff0c7210 */ /* 0x000fe400027ea4ff */
[----:B------:R-:W-:-:S04]  /*1bc20*/  IADD3 R7, P4, P5, R123, R7, R6 ;  /* 0x000000077b077210 */ /* 0x000fc80007d9e006 */
[----:B------:R-:W-:Y:S02]  /*1bc30*/  IADD3.X R2, PT, PT, RZ, R2, RZ, P4, P5 ;  /* 0x00000002ff027210 */ /* 0x000fe400027ea4ff */
[----:B-1----:R-:W-:Y:S02]  /*1bc40*/  LEA R8, P4, R9, UR4, 0x2 ;  /* 0x0000000409087c11 */ /* 0x002fe4000f8810ff */
[----:B------:R-:W-:Y:S02]  /*1bc50*/  LEA R10, P5, R7, UR4, 0x2 ;  /* 0x00000004070a7c11 */ /* 0x000fe4000f8a10ff */
[----:B------:R-:W-:Y:S02]  /*1bc60*/  LEA.HI.X R9, R9, UR5, R12, 0x2, P4 ;  /* 0x0000000509097c11 */ /* 0x000fe4000a0f140c */
[----:B------:R-:W-:-:S03]  /*1bc70*/  LEA.HI.X R11, R7, UR5, R2, 0x2, P5 ;  /* 0x00000005070b7c11 */ /* 0x000fc6000a8f1402 */
[----:B------:R1:W-:Y:S04]  /*1bc80*/  STG.E desc[UR6][R8.64+0x20], R200 ;  /* 0x000020c808007986 */ /* 0x0003e8000c101906 */
[----:B------:R1:W-:Y:S02]  /*1bc90*/  STG.E desc[UR6][R10.64+0x20], R198 ;  /* 0x000020c60a007986 */ /* 0x0003e4000c101906 */
.L_x_1756:
[----:B------:R-:W-:Y:S05]  /*1bca0*/  BSYNC.RECONVERGENT B0 ;  /* 0x0000000000007941 */ /* 0x000fea0003800200 */
.L_x_1755:
[----:B------:R-:W-:Y:S01]  /*1bcb0*/  BSSY.RECONVERGENT B0, `(.L_x_1757) ;  /* 0x0000011000007945 */ /* 0x000fe20003800200 */
[----:B------:R-:W-:-:S03]  /*1bcc0*/  VIADD R2, R6, 0x10 ;  /* 0x0000001006027836 */ /* 0x000fc60000000000 */
[----:B------:R-:W-:Y:S05]  /*1bcd0*/  @P2 BRA `(.L_x_1758) ;  /* 0x0000000000382947 */ /* 0x000fea0003800000 */
[----:B01----:R-:W0:Y:S01]  /*1bce0*/  LDS.64 R8, [R138] ;  /* 0x000000008a087984 */ /* 0x003e220000000a00 */
[----:B------:R-:W1:Y:S01]  /*1bcf0*/  LDCU.64 UR4, c[0x0][0x3a8] ;  /* 0x00007500ff0477ac */ /* 0x000e620008000a00 */
[----:B0-----:R-:W-:Y:S01]  /*1bd00*/  LEA R8, R8, R2, 0x7 ;  /* 0x0000000208087211 */ /* 0x001fe200078e38ff */
        /* <DEDUP_REMOVED lines=11> */
.L_x_1758:
[----:B------:R-:W-:Y:S05]  /*1bdc0*/  BSYNC.RECONVERGENT B0 ;  /* 0x0000000000007941 */ /* 0x000fea0003800200 */
.L_x_1757:
[----:B------:R-:W-:Y:S04]  /*1bdd0*/  BSSY.RECONVERGENT B0, `(.L_x_1759) ;  /* 0x0000012000007945 */ /* 0x000fe80003800200 */
[----:B------:R-:W-:Y:S05]  /*1bde0*/  @P3 BRA `(.L_x_1760) ;  /* 0x0000000000403947 */ /* 0x000fea0003800000 */
[----:B012---:R-:W0:Y:S01]  /*1bdf0*/  LDS.64 R8, [R138] ;  /* 0x000000008a087984 */ /* 0x007e220000000a00 */
[----:B------:R-:W1:Y:S01]  /*1be00*/  LDCU.64 UR4, c[0x0][0x3a8] ;  /* 0x00007500ff0477ac */ /* 0x000e620008000a00 */
[----:B0-----:R-:W-:Y:S01]  /*1be10*/  SHF.L.U32 R8, R8, 0x7, RZ ;  /* 0x0000000708087819 */ /* 0x001fe200000006ff */
[----:B------:R-:W-:-:S03]  /*1be20*/  IMAD.SHL.U32 R7, R9, 0x80, RZ ;  /* 0x0000008009077824 */ /* 0x000fc600078e00ff */
        /* <DEDUP_REMOVED lines=12> */
.L_x_1760:
[----:B------:R-:W-:Y:S05]  /*1bef0*/  BSYNC.RECONVERGENT B0 ;  /* 0x0000000000007941 */ /* 0x000fea0003800200 */
.L_x_1759:
[----:B------:R-:W-:Y:S04]  /*1bf00*/  BSSY.RECONVERGENT B0, `(.L_x_1761) ;  /* 0x0000010000007945 */ /* 0x000fe80003800200 */
[----:B------:R-:W-:Y:S05]  /*1bf10*/  @P0 BRA `(.L_x_1762) ;  /* 0x0000000000380947 */ /* 0x000fea0003800000 */
[----:B0123--:R-:W0:Y:S01]  /*1bf20*/  LDS.64 R8, [R138+0x40] ;  /* 0x000040008a087984 */ /* 0x00fe220000000a00 */
        /* <DEDUP_REMOVED lines=13> */
.L_x_1762:
[----:B------:R-:W-:Y:S05]  /*1c000*/  BSYNC.RECONVERGENT B0 ;  /* 0x0000000000007941 */ /* 0x000fea0003800200 */
.L_x_1761:
[----:B------:R-:W-:Y:S04]  /*1c010*/  BSSY.RECONVERGENT B0, `(.L_x_1763) ;  /* 0x0000012000007945 */ /* 0x000fe80003800200 */
[----:B------:R-:W-:Y:S05]  /*1c020*/  @P1 BRA `(.L_x_1764) ;  /* 0x0000000000401947 */ /* 0x000fea0003800000 */
[----:B01234-:R-:W0:Y:S01]  /*1c030*/  LDS.64 R8, [R138+0x40] ;  /* 0x000040008a087984 */ /* 0x01fe220000000a00 */
[----:B------:R-:W1:Y:S01]  /*1c040*/  LDCU.64 UR4, c[0x0][0x3a8] ;  /* 0x00007500ff0477ac */ /* 0x000e620008000a00 */
[----:B0-----:R-:W-:Y:S01]  /*1c050*/  SHF.L.U32 R7, R8, 0x7, RZ ;  /* 0x0000000708077819 */ /* 0x001fe200000006ff */
[----:B------:R-:W-:-:S03]  /*1c060*/  IMAD.SHL.U32 R8, R9, 0x80, RZ ;  /* 0x0000008009087824 */ /* 0x000fc600078e00ff */
[----:B------:R-:W-:Y:S02]  /*1c070*/  SHF.R.S32.HI R9, RZ, 0x1f, R7 ;  /* 0x0000001fff097819 */ /* 0x000fe40000011407 */
[C---:B------:R-:W-:Y:S02]  /*1c080*/  IADD3 R13, P4, P5, R123.reuse, R7, R6 ;  /* 0x000000077b0d7210 */ /* 0x040fe40007d9e006 */
        /* <DEDUP_REMOVED lines=10> */
.L_x_1764:
[----:B------:R-:W-:Y:S05]  /*1c130*/  BSYNC.RECONVERGENT B0 ;  /* 0x0000000000007941 */ /* 0x000fea0003800200 */
.L_x_1763:
[----:B------:R-:W-:Y:S04]  /*1c140*/  BSSY.RECONVERGENT B0, `(.L_x_1765) ;  /* 0x0000010000007945 */ /* 0x000fe80003800200 */
[----:B------:R-:W-:Y:S05]  /*1c150*/  @P2 BRA `(.L_x_1766) ;  /* 0x0000000000382947 */ /* 0x000fea0003800000 */
[----:B01234-:R-:W0:Y:S01]  /*1c160*/  LDS.64 R8, [R138+0x40] ;  /* 0x000040008a087984 */ /* 0x01fe220000000a00 */
        /* <DEDUP_REMOVED lines=13> */
.L_x_1766:
[----:B------:R-:W-:Y:S05]  /*1c240*/  BSYNC.RECONVERGENT B0 ;  /* 0x0000000000007941 */ /* 0x000fea0003800200 */
.L_x_1765:
[----:B------:R-:W-:Y:S04]  /*1c250*/  BSSY.RECONVERGENT B0, `(.L_x_1767) ;  /* 0x0000012000007945 */ /* 0x000fe80003800200 */
[----:B------:R-:W-:Y:S05]  /*1c260*/  @P3 BRA `(.L_x_1768) ;  /* 0x0000000000403947 */ /* 0x000fea0003800000 */
[----:B01234-:R-:W0:Y:S01]  /*1c270*/  LDS.64 R8, [R138+0x40] ;  /* 0x000040008a087984 */ /* 0x01fe220000000a00 */
        /* <DEDUP_REMOVED lines=15> */
.L_x_1768:
[----:B------:R-:W-:Y:S05]  /*1c370*/  BSYNC.RECONVERGENT B0 ;  /* 0x0000000000007941 */ /* 0x000fea0003800200 */
.L_x_1767:
        /* <DEDUP_REMOVED lines=16> */
.L_x_1770:
[----:B------:R-:W-:Y:S05]  /*1c480*/  BSYNC.RECONVERGENT B0 ;  /* 0x0000000000007941 */ /* 0x000fea0003800200 */
.L_x_1769:
        /* <DEDUP_REMOVED lines=18> */
.L_x_1772:
[----:B------:R-:W-:Y:S05]  /*1c5b0*/  BSYNC.RECONVERGENT B0 ;  /* 0x0000000000007941 */ /* 0x000fea0003800200 */
.L_x_1771:
        /* <DEDUP_REMOVED lines=16> */
.L_x_1774:
[----:B------:R-:W-:Y:S05]  /*1c6c0*/  BSYNC.RECONVERGENT B0 ;  /* 0x0000000000007941 */ /* 0x000fea0003800200 */
.L_x_1773:
        /* <DEDUP_REMOVED lines=18> */
.L_x_1776:
[----:B------:R-:W-:Y:S05]  /*1c7f0*/  BSYNC.RECONVERGENT B0 ;  /* 0x0000000000007941 */ /* 0x000fea0003800200 */
.L_x_1775:
        /* <DEDUP_REMOVED lines=16> */
.L_x_1778:
[----:B------:R-:W-:Y:S05]  /*1c900*/  BSYNC.RECONVERGENT B0 ;  /* 0x0000000000007941 */ /* 0x000fea0003800200 */
.L_x_1777:
        /* <DEDUP_REMOVED lines=18> */
.L_x_1780:
[----:B------:R-:W-:Y:S05]  /*1ca30*/  BSYNC.RECONVERGENT B0 ;  /* 0x0000000000007941 */ /* 0x000fea0003800200 */
.L_x_1779:
        /* <DEDUP_REMOVED lines=16> */
.L_x_1782:
[----:B------:R-:W-:Y:S05]  /*1cb40*/  BSYNC.RECONVERGENT B0 ;  /* 0x0000000000007941 */ /* 0x000fea0003800200 */
.L_x_1781:
        /* <DEDUP_REMOVED lines=18> */
.L_x_1784:
[----:B------:R-:W-:Y:S05]  /*1cc70*/  BSYNC.RECONVERGENT B0 ;  /* 0x0000000000007941 */ /* 0x000fea0003800200 */
.L_x_1783:
        /* <DEDUP_REMOVED lines=16> */
.L_x_1786:
[----:B------:R-:W-:Y:S05]  /*1cd80*/  BSYNC.RECONVERGENT B0 ;  /* 0x0000000000007941 */ /* 0x000fea0003800200 */
.L_x_1785:
        /* <DEDUP_REMOVED lines=18> */
.L_x_1788:
[----:B------:R-:W-:Y:S05]  /*1ceb0*/  BSYNC.RECONVERGENT B0 ;  /* 0x0000000000007941 */ /* 0x000fea0003800200 */
.L_x_1787:
        /* <DEDUP_REMOVED lines=16> */
.L_x_1790:
[----:B------:R-:W-:Y:S05]  /*1cfc0*/  BSYNC.RECONVERGENT B0 ;  /* 0x0000000000007941 */ /* 0x000fea0003800200 */
.L_x_1789:
[----:B------:R-:W-:Y:S04]  /*1cfd0*/  BSSY.RECONVERGENT B0, `(.L_x_1791) ;  /* 0x0000012000007945 */ /* 0x000fe80003800200 */
[----:B------:R-:W-:Y:S05]  /*1cfe0*/  @P3 BRA `(.L_x_1792) ;  /* 0x0000000000403947 */ /* 0x000fea0003800000 */
[----:B0-----:R-:W0:Y:S01]  /*1cff0*/  LDS.64 R4, [R138+0x100] ;  /* 0x000100008a047984 */ /* 0x001e220000000a00 */
[----:B------:R-:W5:Y:S01]  /*1d000*/  LDCU.64 UR4, c[0x0][0x3a8] ;  /* 0x00007500ff0477ac */ /* 0x000f620008000a00 */
[----:B0-----:R-:W-:Y:S01]  /*1d010*/  SHF.L.U32 R4, R4, 0x7, RZ ;  /* 0x0000000704047819 */ /* 0x001fe200000006ff */
[----:B------:R-:W-:-:S03]  /*1d020*/  IMAD.SHL.U32 R3, R5, 0x80, RZ ;  /* 0x0000008005037824 */ /* 0x000fc600078e00ff */
[----:B------:R-:W-:Y:S02]  /*1d030*/  SHF.R.S32.HI R12, RZ, 0x1f, R4 ;  /* 0x0000001fff0c7819 */ /* 0x000fe40000011404 */
[C-C-:B------:R-:W-:Y:S02]  /*1d040*/  IADD3 R5, P4, P5, R123.reuse, R4, R2.reuse ;  /* 0x000000047b057210 */ /* 0x140fe40007d9e002 */
[----:B-1234-:R-:W-:Y:S02]  /*1d050*/  SHF.R.S32.HI R10, RZ, 0x1f, R3 ;  /* 0x0000001fff0a7819 */ /* 0x01efe40000011403 */
[----:B------:R-:W-:Y:S02]  /*1d060*/  IADD3.X R12, PT, PT, RZ, R12, RZ, P4, P5 ;  /* 0x0000000cff0c7210 */ /* 0x000fe400027ea4ff */
[----:B------:R-:W-:-:S04]  /*1d070*/  IADD3 R3, P4, P5, R123, R3, R2 ;  /* 0x000000037b037210 */ /* 0x000fc80007d9e002 */
[----:B------:R-:W-:Y:S02]  /*1d080*/  IADD3.X R10, PT, PT, RZ, R10, RZ, P4, P5 ;  /* 0x0000000aff0a7210 */ /* 0x000fe400027ea4ff */
[----:B-----5:R-:W-:Y:S02]  /*1d090*/  LEA R4, P4, R5, UR4, 0x2 ;  /* 0x0000000405047c11 */ /* 0x020fe4000f8810ff */
[----:B------:R-:W-:Y:S02]  /*1d0a0*/  LEA R8, P5, R3, UR4, 0x2 ;  /* 0x0000000403087c11 */ /* 0x000fe4000f8a10ff */
[----:B------:R-:W-:Y:S02]  /*1d0b0*/  LEA.HI.X R5, R5, UR5, R12, 0x2, P4 ;  /* 0x0000000505057c11 */ /* 0x000fe4000a0f140c */
[----:B------:R-:W-:-:S03]  /*1d0c0*/  LEA.HI.X R9, R3, UR5, R10, 0x2, P5 ;  /* 0x0000000503097c11 */ /* 0x000fc6000a8f140a */
[----:B------:R0:W-:Y:S04]  /*1d0d0*/  STG.E desc[UR6][R4.64+0x20], R0 ;  /* 0x0000200004007986 */ /* 0x0001e8000c101906 */
[----:B------:R0:W-:Y:S02]  /*1d0e0*/  STG.E desc[UR6][R8.64+0x20], R39 ;  /* 0x0000202708007986 */ /* 0x0001e4000c101906 */
.L_x_1792:
[----:B------:R-:W-:Y:S05]  /*1d0f0*/  BSYNC.RECONVERGENT B0 ;  /* 0x0000000000007941 */ /* 0x000fea0003800200 */
.L_x_1791:
[----:B------:R-:W-:Y:S04]  /*1d100*/  BSSY.RECONVERGENT B0, `(.L_x_1793) ;  /* 0x0000010000007945 */ /* 0x000fe80003800200 */
[----:B------:R-:W-:Y:S05]  /*1d110*/  @P0 BRA `(.L_x_1794) ;  /* 0x0000000000380947 */ /* 0x000fea0003800000 */
[----:B0-----:R-:W0:Y:S01]  /*1d120*/  LDS.64 R4, [R138+0x140] ;  /* 0x000140008a047984 */ /* 0x001e220000000a00 */
[----:B------:R-:W5:Y:S01]  /*1d130*/  LDCU.64 UR4, c[0x0][0x3a8] ;  /* 0x00007500ff0477ac */ /* 0x000f620008000a00 */
[----:B0-----:R-:W-:Y:S01]  /*1d140*/  LEA R4, R4, R6, 0x7 ;  /* 0x0000000604047211 */ /* 0x001fe200078e38ff */
[----:B------:R-:W-:-:S03]  /*1d150*/  IMAD R0, R5, 0x80, R6 ;  /* 0x0000008005007824 */ /* 0x000fc600078e0206 */
[C---:B------:R-:W-:Y:S02]  /*1d160*/  IADD3 R5, P4, PT, R123.reuse, R4, RZ ;  /* 0x000000047b057210 */ /* 0x040fe40007f9e0ff */
[----:B------:R-:W-:Y:S02]  /*1d170*/  IADD3 R3, P5, PT, R123, R0, RZ ;  /* 0x000000007b037210 */ /* 0x000fe40007fbe0ff */
[----:B-1234-:R-:W-:Y:S02]  /*1d180*/  LEA.HI.X.SX32 R10, R4, RZ, 0x1, P4 ;  /* 0x000000ff040a7211 */ /* 0x01efe400020f0eff */
[----:B------:R-:W-:Y:S02]  /*1d190*/  LEA.HI.X.SX32 R0, R0, RZ, 0x1, P5 ;  /* 0x000000ff00007211 */ /* 0x000fe400028f0eff */
[----:B-----5:R-:W-:Y:S02]  /*1d1a0*/  LEA R4, P4, R5, UR4, 0x2 ;  /* 0x0000000405047c11 */ /* 0x020fe4000f8810ff */
[----:B------:R-:W-:-:S02]  /*1d1b0*/  LEA R8, P5, R3, UR4, 0x2 ;  /* 0x0000000403087c11 */ /* 0x000fc4000f8a10ff */
[----:B------:R-:W-:Y:S02]  /*1d1c0*/  LEA.HI.X R5, R5, UR5, R10, 0x2, P4 ;  /* 0x0000000505057c11 */ /* 0x000fe4000a0f140a */
[----:B------:R-:W-:-:S03]  /*1d1d0*/  LEA.HI.X R9, R3, UR5, R0, 0x2, P5 ;  /* 0x0000000503097c11 */ /* 0x000fc6000a8f1400 */
[----:B------:R0:W-:Y:S04]  /*1d1e0*/  STG.E desc[UR6][R4.64], R119 ;  /* 0x0000007704007986 */ /* 0x0001e8000c101906 */
[----:B------:R0:W-:Y:S02]  /*1d1f0*/  STG.E desc[UR6][R8.64], R118 ;  /* 0x0000007608007986 */ /* 0x0001e4000c101906 */
.L_x_1794:
[----:B------:R-:W-:Y:S05]  /*1d200*/  BSYNC.RECONVERGENT B0 ;  /* 0x0000000000007941 */ /* 0x000fea0003800200 */
.L_x_1793:
        /* <DEDUP_REMOVED lines=8> */
[----:B------:R-:W-:Y:S02]  /*1d290*/  SHF.R.S32.HI R0, RZ, 0x1f, R3 ;  /* 0x0000001fff007819 */ /* 0x000fe40000011403 */
[----:B-1234-:R-:W-:Y:S02]  /*1d2a0*/  IADD3.X R10, PT, PT, RZ, R4, RZ, P4, P5 ;  /* 0x00000004ff0a7210 */ /* 0x01efe400027ea4ff */
        /* <DEDUP_REMOVED lines=8> */
.L_x_1796:
[----:B------:R-:W-:Y:S05]  /*1d330*/  BSYNC.RECONVERGENT B0 ;  /* 0x0000000000007941 */ /* 0x000fea0003800200 */
.L_x_1795:
        /* <DEDUP_REMOVED lines=16> */
.L_x_1798:
[----:B------:R-:W-:Y:S05]  /*1d440*/  BSYNC.RECONVERGENT B0 ;  /* 0x0000000000007941 */ /* 0x000fea0003800200 */
.L_x_1797:
[----:B------:R-:W-:Y:S04]  /*1d450*/  BSSY.RECONVERGENT B0, `(.L_x_1799) ;  /* 0x0000012000007945 */ /* 0x000fe80003800200 */
[----:B------:R-:W-:Y:S05]  /*1d460*/  @P3 BRA `(.L_x_1800) ;  /* 0x0000000000403947 */ /* 0x000fea0003800000 */
[----:B0-----:R-:W0:Y:S01]  /*1d470*/  LDS.64 R4, [R138+0x140] ;  /* 0x000140008a047984 */ /* 0x001e220000000a00 */
[----:B------:R-:W5:Y:S01]  /*1d480*/  LDCU.64 UR4, c[0x0][0x3a8] ;  /* 0x00007500ff0477ac */ /* 0x000f620008000a00 */
[----:B0-----:R-:W-:Y:S01]  /*1d490*/  SHF.L.U32 R4, R4, 0x7, RZ ;  /* 0x0000000704047819 */ /* 0x001fe200000006ff */
[----:B------:R-:W-:-:S03]  /*1d4a0*/  IMAD.SHL.U32 R0, R5, 0x80, RZ ;  /* 0x0000008005007824 */ /* 0x000fc600078e00ff */
[----:B-1234-:R-:W-:Y:S02]  /*1d4b0*/  SHF.R.S32.HI R10, RZ, 0x1f, R4 ;  /* 0x0000001fff0a7819 */ /* 0x01efe40000011404 */
[C---:B------:R-:W-:Y:S02]  /*1d4c0*/  IADD3 R5, P4, P5, R123.reuse, R4, R2 ;  /* 0x000000047b057210 */ /* 0x040fe40007d9e002 */
[----:B------:R-:W-:Y:S02]  /*1d4d0*/  SHF.R.S32.HI R3, RZ, 0x1f, R0 ;  /* 0x0000001fff037819 */ /* 0x000fe40000011400 */
[----:B------:R-:W-:Y:S02]  /*1d4e0*/  IADD3.X R10, PT, PT, RZ, R10, RZ, P4, P5 ;  /* 0x0000000aff0a7210 */ /* 0x000fe400027ea4ff */
[----:B------:R-:W-:-:S04]  /*1d4f0*/  IADD3 R0, P4, P5, R123, R0, R2 ;  /* 0x000000007b007210 */ /* 0x000fc80007d9e002 */
[----:B------:R-:W-:Y:S02]  /*1d500*/  IADD3.X R3, PT, PT, RZ, R3, RZ, P4, P5 ;  /* 0x00000003ff037210 */ /* 0x000fe400027ea4ff */
[C---:B-----5:R-:W-:Y:S02]  /*1d510*/  LEA R4, P4, R5.reuse, UR4, 0x2 ;  /* 0x0000000405047c11 */ /* 0x060fe4000f8810ff */
[C---:B------:R-:W-:Y:S02]  /*1d520*/  LEA R8, P5, R0.reuse, UR4, 0x2 ;  /* 0x0000000400087c11 */ /* 0x040fe4000f8a10ff */
[----:B------:R-:W-:Y:S02]  /*1d530*/  LEA.HI.X R5, R5, UR5, R10, 0x2, P4 ;  /* 0x0000000505057c11 */ /* 0x000fe4000a0f140a */
[----:B------:R-:W-:-:S03]  /*1d540*/  LEA.HI.X R9, R0, UR5, R3, 0x2, P5 ;  /* 0x0000000500097c11 */ /* 0x000fc6000a8f1403 */
[----:B------:R0:W-:Y:S04]  /*1d550*/  STG.E desc[UR6][R4.64+0x20], R113 ;  /* 0x0000207104007986 */ /* 0x0001e8000c101906 */
[----:B------:R0:W-:Y:S02]  /*1d560*/  STG.E desc[UR6][R8.64+0x20], R112 ;  /* 0x0000207008007986 */ /* 0x0001e4000c101906 */
.L_x_1800:
[----:B------:R-:W-:Y:S05]  /*1d570*/  BSYNC.RECONVERGENT B0 ;  /* 0x0000000000007941 */ /* 0x000fea0003800200 */
.L_x_1799:
        /* <DEDUP_REMOVED lines=16> */
.L_x_1802:
[----:B------:R-:W-:Y:S05]  /*1d680*/  BSYNC.RECONVERGENT B0 ;  /* 0x0000000000007941 */ /* 0x000fea0003800200 */
.L_x_1801:
        /* <DEDUP_REMOVED lines=18> */
.L_x_1804:
[----:B------:R-:W-:Y:S05]  /*1d7b0*/  BSYNC.RECONVERGENT B0 ;  /* 0x0000000000007941 */ /* 0x000fea0003800200 */
.L_x_1803:
        /* <DEDUP_REMOVED lines=16> */
.L_x_1806:
[----:B------:R-:W-:Y:S05]  /*1d8c0*/  BSYNC.RECONVERGENT B0 ;  /* 0x0000000000007941 */ /* 0x000fea0003800200 */
.L_x_1805:
        /* <DEDUP_REMOVED lines=18> */
.L_x_1808:
[----:B------:R-:W-:Y:S05]  /*1d9f0*/  BSYNC.RECONVERGENT B0 ;  /* 0x0000000000007941 */ /* 0x000fea0003800200 */
.L_x_1807:
        /* <DEDUP_REMOVED lines=16> */
.L_x_1810:
[----:B------:R-:W-:Y:S05]  /*1db00*/  BSYNC.RECONVERGENT B0 ;  /* 0x0000000000007941 */ /* 0x000fea0003800200 */
.L_x_1809:
        /* <DEDUP_REMOVED lines=8> */
[----:B------:R-:W-:Y:S02]  /*1db90*/  IADD3 R0, P4, P5, R123, R3, R6 ;  /* 0x000000037b007210 */ /* 0x000fe40007d9e006 */
[----:B------:R-:W-:Y:S02]  /*1dba0*/  SHF.R.S32.HI R3, RZ, 0x1f, R3 ;  /* 0x0000001fff037819 */ /* 0x000fe40000011403 */
[----:B-1234-:R-:W-:Y:S02]  /*1dbb0*/  IADD3.X R8, PT, PT, RZ, R4, RZ, P0, P1 ;  /* 0x00000004ff087210 */ /* 0x01efe400007e24ff */
[----:B-----5:R-:W-:-:S02]  /*1dbc0*/  LEA R4, P0, R5, UR4, 0x2 ;  /* 0x0000000405047c11 */ /* 0x020fc4000f8010ff */
[----:B------:R-:W-:Y:S02]  /*1dbd0*/  IADD3.X R3, PT, PT, RZ, R3, RZ, P4, P5 ;  /* 0x00000003ff037210 */ /* 0x000fe400027ea4ff */
[C---:B------:R-:W-:Y:S02]  /*1dbe0*/  LEA R6, P1, R0.reuse, UR4, 0x2 ;  /* 0x0000000400067c11 */ /* 0x040fe4000f8210ff */
[----:B------:R-:W-:Y:S02]  /*1dbf0*/  LEA.HI.X R5, R5, UR5, R8, 0x2, P0 ;  /* 0x0000000505057c11 */ /* 0x000fe400080f1408 */
[----:B------:R-:W-:-:S03]  /*1dc00*/  LEA.HI.X R7, R0, UR5, R3, 0x2, P1 ;  /* 0x0000000500077c11 */ /* 0x000fc600088f1403 */
[----:B------:R0:W-:Y:S04]  /*1dc10*/  STG.E desc[UR6][R4.64+0x20], R135 ;  /* 0x0000208704007986 */ /* 0x0001e8000c101906 */
[----:B------:R0:W-:Y:S02]  /*1dc20*/  STG.E desc[UR6][R6.64+0x20], R134 ;  /* 0x0000208606007986 */ /* 0x0001e4000c101906 */
.L_x_1812:
[----:B------:R-:W-:Y:S05]  /*1dc30*/  BSYNC.RECONVERGENT B0 ;  /* 0x0000000000007941 */ /* 0x000fea0003800200 */
.L_x_1811:
        /* <DEDUP_REMOVED lines=16> */
.L_x_1814:
[----:B------:R-:W-:Y:S05]  /*1dd40*/  BSYNC.RECONVERGENT B0 ;  /* 0x0000000000007941 */ /* 0x000fea0003800200 */
.L_x_1813:
[----:B------:R-:W-:Y:S05]  /*1dd50*/  @P3 EXIT ;  /* 0x000000000000394d */ /* 0x000fea0003800000 */
[----:B0-----:R-:W0:Y:S01]  /*1dd60*/  LDS.64 R138, [R138+0x1c0] ;  /* 0x0001c0008a8a7984 */ /* 0x001e220000000a00 */
[----:B------:R-:W5:Y:S01]  /*1dd70*/  LDCU.64 UR4, c[0x0][0x3a8] ;  /* 0x00007500ff0477ac */ /* 0x000f620008000a00 */
[----:B0-----:R-:W-:Y:S01]  /*1dd80*/  SHF.L.U32 R0, R138, 0x7, RZ ;  /* 0x000000078a007819 */ /* 0x001fe200000006ff */
[----:B------:R-:W-:-:S03]  /*1dd90*/  IMAD.SHL.U32 R139, R139, 0x80, RZ ;  /* 0x000000808b8b7824 */ /* 0x000fc600078e00ff */
[C---:B------:R-:W-:Y:S02]  /*1dda0*/  IADD3 R3, P0, P1, R123.reuse, R0, R2 ;  /* 0x000000007b037210 */ /* 0x040fe4000791e002 */
[----:B------:R-:W-:Y:S02]  /*1ddb0*/  SHF.R.S32.HI R6, RZ, 0x1f, R0 ;  /* 0x0000001fff067819 */ /* 0x000fe40000011400 */
[----:B------:R-:W-:Y:S02]  /*1ddc0*/  IADD3 R123, P2, P3, R123, R139, R2 ;  /* 0x0000008b7b7b7210 */ /* 0x000fe40007b5e002 */
[----:B------:R-:W-:Y:S02]  /*1ddd0*/  SHF.R.S32.HI R0, RZ, 0x1f, R139 ;  /* 0x0000001fff007819 */ /* 0x000fe4000001148b */
[----:B------:R-:W-:Y:S02]  /*1dde0*/  IADD3.X R6, PT, PT, RZ, R6, RZ, P0, P1 ;  /* 0x00000006ff067210 */ /* 0x000fe400007e24ff */
[----:B-----5:R-:W-:-:S02]  /*1ddf0*/  LEA R2, P0, R3, UR4, 0x2 ;  /* 0x0000000403027c11 */ /* 0x020fc4000f8010ff */
[----:B------:R-:W-:Y:S02]  /*1de00*/  IADD3.X R0, PT, PT, RZ, R0, RZ, P2, P3 ;  /* 0x00000000ff007210 */ /* 0x000fe400017e64ff */
[----:B------:R-:W-:Y:S02]  /*1de10*/  LEA R4, P1, R123, UR4, 0x2 ;  /* 0x000000047b047c11 */ /* 0x000fe4000f8210ff */
[----:B------:R-:W-:Y:S02]  /*1de20*/  LEA.HI.X R3, R3, UR5, R6, 0x2, P0 ;  /* 0x0000000503037c11 */ /* 0x000fe400080f1406 */
[----:B------:R-:W-:-:S03]  /*1de30*/  LEA.HI.X R5, R123, UR5, R0, 0x2, P1 ;  /* 0x000000057b057c11 */ /* 0x000fc600088f1400 */
[----:B------:R-:W-:Y:S04]  /*1de40*/  STG.E desc[UR6][R2.64+0x20], R141 ;  /* 0x0000208d02007986 */ /* 0x000fe8000c101906 */
[----:B------:R-:W-:Y:S01]  /*1de50*/  STG.E desc[UR6][R4.64+0x20], R130 ;  /* 0x0000208204007986 */ /* 0x000fe2000c101906 */
[----:B------:R-:W-:Y:S05]  /*1de60*/  EXIT ;  /* 0x000000000000794d */ /* 0x000fea0003800000 */
        .weak           $__internal_48_$__cuda_sm20_div_s64
        .type           $__internal_48_$__cuda_sm20_div_s64,@function
        .size           $__internal_48_$__cuda_sm20_div_s64,($__internal_49_$__cuda_sm20_rem_s64 - $__internal_48_$__cuda_sm20_div_s64)
$__internal_48_$__cuda_sm20_div_s64:
        /* <DEDUP_REMOVED lines=23> */
[C---:B------:R-:W-:Y:S01]  /*1dfe0*/  IMAD.WIDE.U32 R4, R7.reuse, R8, RZ ;  /* 0x0000000807047225 */ /* 0x040fe200078e00ff */
[----:B------:R-:W-:Y:S02]  /*1dff0*/  IADD3 R25, P4, PT, RZ, -R14, RZ ;  /* 0x8000000eff197210 */ /* 0x000fe40007f9e0ff */
[----:B------:R-:W-:Y:S01]  /*1e000*/  IADD3.X R13, PT, PT, RZ, RZ, R6, P2, P1 ;  /* 0x000000ffff0d7210 */ /* 0x000fe200017e2406 */
[----:B------:R-:W-:Y:S01]  /*1e010*/  IMAD R5, R7, R9, R5 ;  /* 0x0000000907057224 */ /* 0x000fe200078e0205 */
[----:B------:R-:W-:Y:S02]  /*1e020*/  IADD3 R23, P0, PT, RZ, -R4, RZ ;  /* 0x80000004ff177210 */ /* 0x000fe40007f1e0ff */
[----:B------:R-:W-:Y:S01]  /*1e030*/  SEL R25, R25, R14, !P3 ;  /* 0x0000000e19197207 */ /* 0x000fe20005800000 */
[----:B------:R-:W-:Y:S02]  /*1e040*/  IMAD R5, R13, R8, R5 ;  /* 0x000000080d057224 */ /* 0x000fe400078e0205 */
[----:B------:R-:W-:-:S04]  /*1e050*/  IMAD.HI.U32 R6, R7, R23, RZ ;  /* 0x0000001707067227 */ /* 0x000fc800078e00ff */
[----:B------:R-:W-:Y:S01]  /*1e060*/  IMAD.X R4, RZ, RZ, ~R5, P0 ;  /* 0x000000ffff047224 */ /* 0x000fe200000e0e05 */
[----:B------:R-:W-:-:S03]  /*1e070*/  IADD3.X R5, PT, PT, RZ, ~R16, RZ, P4, !PT ;  /* 0x80000010ff057210 */ /* 0x000fc600027fe4ff */
[----:B------:R-:W-:Y:S01]  /*1e080*/  IMAD.WIDE.U32 R6, P0, R7, R4, R6 ;  /* 0x0000000407067225 */ /* 0x000fe20007800006 */
[----:B------:R-:W-:Y:S02]  /*1e090*/  SEL R14, R5, R16, !P3 ;  /* 0x00000010050e7207 */ /* 0x000fe40005800000 */
[----:B------:R-:W-:Y:S01]  /*1e0a0*/  MOV R5, RZ ;  /* 0x000000ff00057202 */ /* 0x000fe20000000f00 */
        /* <DEDUP_REMOVED lines=47> */
[----:B------:R-:W-:Y:S06]  /*1e3a0*/  RET.REL.NODEC R4 `(mul_mat_q40_128_8_true) ;  /* 0xfffffe1c04147950 */ /* 0x000fec0003c3ffff */
        .weak           $__internal_49_$__cuda_sm20_rem_s64
        .type           $__internal_49_$__cuda_sm20_rem_s64,@function
        .size           $__internal_49_$__cuda_sm20_rem_s64,(.L_x_3735 - $__internal_49_$__cuda_sm20_rem_s64)
$__internal_49_$__cuda_sm20_rem_s64:
        /* <DEDUP_REMOVED lines=31> */
[----:B------:R-:W-:Y:S01]  /*1e5a0*/  IMAD.WIDE.U32 R8, P0, R9, R6, R8 ;  /* 0x0000000609087225 */ /* 0x000fe20007800008 */
[----:B------:R-:W-:Y:S02]  /*1e5b0*/  SEL R12, R7, R14, !P1 ;  /* 0x0000000e070c7207 */ /* 0x000fe40004800000 */
[----:B------:R-:W-:Y:S02]  /*1e5c0*/  IADD3.X R14, PT, PT, RZ, ~R15, RZ, P4, !PT ;  /* 0x8000000fff0e7210 */ /* 0x000fe400027fe4ff */
[----:B------:R-:W-:Y:S01]  /*1e5d0*/  MOV R7, RZ ;  /* 0x000000ff00077202 */ /* 0x000fe20000000f00 */
        /* <DEDUP_REMOVED lines=34> */
[-C--:B------:R-:W-:Y:S02]  /*1e800*/  IADD3.X R6, PT, PT, RZ, ~R9.reuse, RZ, P2, !PT ;  /* 0x80000009ff067210 */ /* 0x080fe400017fe4ff */
[----:B------:R-:W-:Y:S02]  /*1e810*/  SEL R8, R7, R8, !P1 ;  /* 0x0000000807087207 */ /* 0x000fe40004800000 */
[----:B------:R-:W-:Y:S01]  /*1e820*/  SEL R9, R6, R9, !P1 ;  /* 0x0000000906097207 */ /* 0x000fe20004800000 */
[----:B------:R-:W-:Y:S01]  /*1e830*/  IMAD.MOV.U32 R6, RZ, RZ, R16 ;  /* 0x000000ffff067224 */ /* 0x000fe200078e0010 */
[----:B------:R-:W-:-:S02]  /*1e840*/  MOV R7, 0x0 ;  /* 0x0000000000077802 */ /* 0x000fc40000000f00 */
[----:B------:R-:W-:-:S04]  /*1e850*/  ISETP.NE.AND.EX P0, PT, R122, RZ, PT, P0 ;  /* 0x000000ff7a00720c */ /* 0x000fc80003f05300 */
[----:B------:R-:W-:Y:S02]  /*1e860*/  SEL R8, R8, 0xffffffff, P0 ;  /* 0xffffffff08087807 */ /* 0x000fe40000000000 */
[----:B------:R-:W-:Y:S01]  /*1e870*/  SEL R9, R9, 0xffffffff, P0 ;  /* 0xffffffff09097807 */ /* 0x000fe20000000000 */
[----:B------:R-:W-:Y:S06]  /*1e880*/  RET.REL.NODEC R6 `(mul_mat_q40_128_8_true) ;  /* 0xfffffe1406dc7950 */ /* 0x000fec0003c3ffff */
.L_x_1815:
        /* <DEDUP_REMOVED lines=15> */
.L_x_3735:


//--------------------- .text.mul_mat_q40_stream_k_fixup_112_8_true --------------------------
	.section	.text.mul_mat_q40_stream_k_fixup_112_8_true,"ax",@progbits
	.align	128
        .global         mul_mat_q40_stream_k_fixup_112_8_true
        .type           mul_mat_q40_stream_k_fixup_112_8_true,@function
        .size           mul_mat_q40_stream_k_fixup_112_8_true,(.L_x_3737 - mul_mat_q40_stream_k_fixup_112_8_true)
        .other          mul_mat_q40_stream_k_fixup_112_8_true,@"STO_CUDA_ENTRY STV_DEFAULT"
mul_mat_q40_stream_k_fixup_112_8_true:
.text.mul_mat_q40_stream_k_fixup_112_8_true:
        /* <DEDUP_REMOVED lines=62> */
.L_x_1816:
[----:B------:R-:W-:Y:S01]  /*03e0*/  IMAD.U32 R50, RZ, RZ, UR12 ;  /* 0x0000000cff327e24 */ /* 0x000fe2000f8e00ff */
[----:B------:R-:W-:Y:S01]  /*03f0*/  MOV R70, 0x450 ;  /* 0x0000045000467802 */ /* 0x000fe20000000f00 */
[----:B------:R-:W-:Y:S01]  /*0400*/  IMAD.U32 R51, RZ, RZ, UR13 ;  /* 0x0000000dff337e24 */ /* 0x000fe2000f8e00ff */
[----:B------:R-:W-:Y:S01]  /*0410*/  UMOV UR11, UR10 ;  /* 0x0000000a000b7c82 */ /* 0x000fe20008000000 */
[----:B------:R-:W-:Y:S01]  /*0420*/  IMAD.U32 R51, RZ, RZ, UR4 ;  /* 0x00000004ff337e24 */ /* 0x000fe2000f8e00ff */
[----:B------:R-:W-:-:S06]  /*0430*/  UMOV UR4, URZ ;  /* 0x000000ff00047c82 */ /* 0x000fcc0008000000 */
[----:B------:R-:W-:Y:S05]  /*0440*/  CALL.REL.NOINC `($__internal_50_$__cuda_sm20_div_s64) ;  /* 0x0000007400f07944 */ /* 0x000fea0003c00000 */
[----:B------:R-:W-:Y:S02]  /*0450*/  IMAD.MOV.U32 R2, RZ, RZ, R52 ;  /* 0x000000ffff027224 */ /* 0x000fe400078e0034 */
[----:B------:R-:W-:-:S07]  /*0460*/  IMAD.MOV.U32 R3, RZ, RZ, R53 ;  /* 0x000000ffff037224 */ /* 0x000fce00078e0035 */
.L_x_1817:
        /* <DEDUP_REMOVED lines=41> */
.L_x_1818:
        /* <DEDUP_REMOVED lines=9> */
.L_x_1819:
        /* <DEDUP_REMOVED lines=21> */
.L_x_1820:
[----:B------:R-:W-:Y:S01]  /*08e0*/  IMAD.MOV.U32 R78, RZ, RZ, R2 ;  /* 0x000000ffff4e7224 */ /* 0x000fe200078e0002 */
[----:B------:R-:W-:Y:S01]  /*08f0*/  MOV R70, 0x920 ;  /* 0x0000092000467802 */ /* 0x000fe20000000f00 */
[----:B------:R-:W-:-:S07]  /*0900*/  IMAD.MOV.U32 R79, RZ, RZ, R3 ;  /* 0x000000ffff4f7224 */ /* 0x000fce00078e0003 */
[----:B------:R-:W-:Y:S05]  /*0910*/  CALL.REL.NOINC `($__internal_51_$__cuda_sm20_rem_s64) ;  /* 0x00000078000c7944 */ /* 0x000fea0003c00000 */
[----:B------:R-:W-:-:S07]  /*0920*/  IMAD.MOV.U32 R7, RZ, RZ, R52 ;  /* 0x000000ffff077224 */ /* 0x000fce00078e0034 */
.L_x_1821:
        /* <DEDUP_REMOVED lines=28> */
.L_x_1822:
[----:B------:R-:W-:Y:S01]  /*0af0*/  IMAD.MOV.U32 R78, RZ, RZ, R4 ;  /* 0x000000ffff4e7224 */ /* 0x000fe200078e0004 */
[----:B------:R-:W-:Y:S01]  /*0b00*/  MOV R70, 0xb30 ;  /* 0x00000b3000467802 */ /* 0x000fe20000000f00 */
[----:B------:R-:W-:-:S07]  /*0b10*/  IMAD.MOV.U32 R79, RZ, RZ, R5 ;  /* 0x000000ffff4f7224 */ /* 0x000fce00078e0005 */
[----:B------:R-:W-:Y:S05]  /*0b20*/  CALL.REL.NOINC `($__internal_51_$__cuda_sm20_rem_s64) ;  /* 0x0000007400887944 */ /* 0x000fea0003c00000 */
[----:B------:R-:W-:-:S07]  /*0b30*/  IMAD.MOV.U32 R0, RZ, RZ, R52 ;  /* 0x000000ffff007224 */ /* 0x000fce00078e0034 */
.L_x_1823:
        /* <DEDUP_REMOVED lines=32> */
.L_x_1824:
[----:B------:R-:W-:Y:S01]  /*0d40*/  IMAD.MOV.U32 R50, RZ, RZ, R44 ;  /* 0x000000ffff327224 */ /* 0x000fe200078e002c */
[----:B------:R-:W-:Y:S01]  /*0d50*/  MOV R70, 0xda0 ;  /* 0x00000da000467802 */ /* 0x000fe20000000f00 */
[----:B------:R-:W-:Y:S01]  /*0d60*/  IMAD.MOV.U32 R51, RZ, RZ, R45 ;  /* 0x000000ffff337224 */ /* 0x000fe200078e002d */
[----:B------:R-:W-:Y:S01]  /*0d70*/  UMOV UR11, UR6 ;  /* 0x00000006000b7c82 */ /* 0x000fe20008000000 */
[----:B------:R-:W-:-:S05]  /*0d80*/  UMOV UR4, UR7 ;  /* 0x0000000700047c82 */ /* 0x000fca0008000000 */
[----:B------:R-:W-:Y:S05]  /*0d90*/  CALL.REL.NOINC `($__internal_50_$__cuda_sm20_div_s64) ;  /* 0x0000006c009c7944 */ /* 0x000fea0003c00000 */
        /* <DEDUP_REMOVED lines=9> */
.L_x_1825:
        /* <DEDUP_REMOVED lines=23> */
.L_x_1826:
[----:B------:R-:W-:Y:S01]  /*0fa0*/  IMAD.MOV.U32 R50, RZ, RZ, R78 ;  /* 0x000000ffff327224 */ /* 0x000fe200078e004e */
[----:B------:R-:W-:Y:S01]  /*0fb0*/  MOV R70, 0x1000 ;  /* 0x0000100000467802 */ /* 0x000fe20000000f00 */
[----:B------:R-:W-:Y:S01]  /*0fc0*/  IMAD.MOV.U32 R51, RZ, RZ, R5 ;  /* 0x000000ffff337224 */ /* 0x000fe200078e0005 */
[----:B------:R-:W-:Y:S01]  /*0fd0*/  UMOV UR11, UR6 ;  /* 0x00000006000b7c82 */ /* 0x000fe20008000000 */
[----:B------:R-:W-:-:S05]  /*0fe0*/  UMOV UR4, UR7 ;  /* 0x0000000700047c82 */ /* 0x000fca0008000000 */
[----:B------:R-:W-:Y:S05]  /*0ff0*/  CALL.REL.NOINC `($__internal_50_$__cuda_sm20_div_s64) ;  /* 0x0000006c00047944 */ /* 0x000fea0003c00000 */
.L_x_1827:
        /* <DEDUP_REMOVED lines=26> */
.L_x_1829:
[----:B------:R-:W-:Y:S01]  /*11a0*/  IMAD.MOV.U32 R79, RZ, RZ, R5 ;  /* 0x000000ffff4f7224 */ /* 0x000fe200078e0005 */
[----:B------:R-:W-:-:S07]  /*11b0*/  MOV R70, 0x11d0 ;  /* 0x000011d000467802 */ /* 0x000fce0000000f00 */
[----:B------:R-:W-:Y:S05]  /*11c0*/  CALL.REL.NOINC `($__internal_51_$__cuda_sm20_rem_s64) ;  /* 0x0000006c00e07944 */ /* 0x000fea0003c00000 */
[----:B------:R-:W-:-:S04]  /*11d0*/  ISETP.NE.U32.AND P0, PT, R52, RZ, PT ;  /* 0x000000ff3400720c */ /* 0x000fc80003f05070 */
[----:B------:R-:W-:-:S13]  /*11e0*/  ISETP.NE.AND.EX P0, PT, R53, RZ, PT, P0 ;  /* 0x000000ff3500720c */ /* 0x000fda0003f05300 */
.L_x_1828:
        /* <DEDUP_REMOVED lines=9> */
[----:B------:R-:W-:Y:S01]  /*1280*/  UIMAD.WIDE.U32 UR12, UR8, UR6, URZ ;  /* 0x00000006080c72a5 */ /* 0x000fe2000f8e00ff */
[----:B------:R-:W1:Y:S01]  /*1290*/  S2R R71, SR_TID.X ;  /* 0x0000000000477919 */ /* 0x000e620000002100 */
        /* <DEDUP_REMOVED lines=28> */
[----:B------:R-:W-:Y:S01]  /*1460*/  CS2R R62, SRZ ;  /* 0x00000000003e7805 */ /* 0x000fe2000001ff00 */
[----:B------:R-:W-:Y:S01]  /*1470*/  IMAD.MOV.U32 R61, RZ, RZ, RZ ;  /* 0x000000ffff3d7224 */ /* 0x000fe200078e00ff */
[----:B------:R-:W-:Y:S02]  /*1480*/  CS2R R64, SRZ ;  /* 0x0000000000407805 */ /* 0x000fe4000001ff00 */
[----:B------:R-:W-:Y:S02]  /*1490*/  CS2R R66, SRZ ;  /* 0x0000000000427805 */ /* 0x000fe4000001ff00 */
[----:B------:R-:W-:Y:S01]  /*14a0*/  CS2R R68, SRZ ;  /* 0x0000000000447805 */ /* 0x000fe2000001ff00 */
[----:B------:R-:W-:Y:S01]  /*14b0*/  IMAD.U32 R48, RZ, RZ, UR12 ;  /* 0x0000000cff307e24 */ /* 0x000fe2000f8e00ff */
[----:B------:R-:W2:Y:S01]  /*14c0*/  LDCU.64 UR16, c[0x0][0x358] ;  /* 0x00006b00ff1077ac */ /* 0x000ea20008000a00 */
[----:B------:R-:W-:-:S02]  /*14d0*/  IMAD.MOV.U32 R73, RZ, RZ, R44 ;  /* 0x000000ffff497224 */ /* 0x000fc400078e002c */
[----:B0-----:R-:W-:Y:S01]  /*14e0*/  IMAD.SHL.U32 R74, R60, 0x80, RZ ;  /* 0x000000803c4a7824 */ /* 0x001fe200078e00ff */
[----:B------:R-:W0:Y:S01]  /*14f0*/  LDCU.64 UR20, c[0x0][0x398] ;  /* 0x00007300ff1477ac */ /* 0x000e220008000a00 */
[----:B------:R-:W-:Y:S02]  /*1500*/  IMAD.U32 R75, RZ, RZ, UR5 ;  /* 0x00000005ff4b7e24 */ /* 0x000fe4000f8e00ff */
[----:B------:R-:W-:Y:S02]  /*1510*/  VIADD R76, R49, UR4 ;  /* 0x00000004314c7c36 */ /* 0x000fe40008000000 */
[----:B-1----:R-:W-:-:S07]  /*1520*/  IMAD.U32 R77, RZ, RZ, UR11 ;  /* 0x0000000bff4d7e24 */ /* 0x002fce000f8e00ff */
.L_x_1840:
        /* <DEDUP_REMOVED lines=41> */
.L_x_1830:
[----:B------:R-:W-:Y:S01]  /*17c0*/  USHF.R.S32.HI UR4, URZ, 0x1f, UR8 ;  /* 0x0000001fff047899 */ /* 0x000fe20008011408 */
[----:B------:R-:W-:Y:S01]  /*17d0*/  IMAD.MOV.U32 R50, RZ, RZ, R42 ;  /* 0x000000ffff327224 */ /* 0x000fe200078e002a */
[----:B------:R-:W-:Y:S01]  /*17e0*/  UIMAD.WIDE.U32 UR12, UR8, UR6, URZ ;  /* 0x00000006080c72a5 */ /* 0x000fe2000f8e00ff */
[----:B------:R-:W-:Y:S01]  /*17f0*/  MOV R70, 0x1890 ;  /* 0x0000189000467802 */ /* 0x000fe20000000f00 */
[----:B------:R-:W-:Y:S02]  /*1800*/  UIMAD UR4, UR4, UR6, URZ ;  /* 0x00000006040472a4 */ /* 0x000fe4000f8e02ff */
[----:B------:R-:W-:Y:S02]  /*1810*/  USHF.R.S32.HI UR18, URZ, 0x1f, UR9 ;  /* 0x0000001fff127899 */ /* 0x000fe40008011409 */
[----:B------:R-:W-:Y:S01]  /*1820*/  UIMAD UR4, UR8, UR7, UR4 ;  /* 0x00000007080472a4 */ /* 0x000fe2000f8e0204 */
[----:B------:R-:W-:Y:S01]  /*1830*/  IMAD.U32 R49, RZ, RZ, UR13 ;  /* 0x0000000dff317e24 */ /* 0x000fe2000f8e00ff */
[----:B------:R-:W-:Y:S01]  /*1840*/  UMOV UR11, UR10 ;  /* 0x0000000a000b7c82 */ /* 0x000fe20008000000 */
[----:B------:R-:W-:-:S03]  /*1850*/  IMAD.U32 R48, RZ, RZ, UR12 ;  /* 0x0000000cff307e24 */ /* 0x000fc6000f8e00ff */
[----:B------:R-:W-:Y:S01]  /*1860*/  VIADD R76, R49, UR4 ;  /* 0x00000004314c7c36 */ /* 0x000fe20008000000 */
[----:B------:R-:W-:-:S06]  /*1870*/  UMOV UR4, URZ ;  /* 0x000000ff00047c82 */ /* 0x000fcc0008000000 */
[----:B0-2---:R-:W-:Y:S05]  /*1880*/  CALL.REL.NOINC `($__internal_50_$__cuda_sm20_div_s64) ;  /* 0x0000006000e07944 */ /* 0x005fea0003c00000 */
[----:B------:R-:W-:Y:S02]  /*1890*/  IMAD.MOV.U32 R50, RZ, RZ, R52 ;  /* 0x000000ffff327224 */ /* 0x000fe400078e0034 */
[----:B------:R-:W-:-:S07]  /*18a0*/  IMAD.MOV.U32 R51, RZ, RZ, R53 ;  /* 0x000000ffff337224 */ /* 0x000fce00078e0035 */
.L_x_1831:
        /* <DEDUP_REMOVED lines=22> */
.L_x_1832:
[----:B------:R-:W-:Y:S01]  /*1a10*/  IMAD.MOV.U32 R78, RZ, RZ, R50 ;  /* 0x000000ffff4e7224 */ /* 0x000fe200078e0032 */
[----:B------:R-:W-:Y:S01]  /*1a20*/  MOV R70, 0x1a50 ;  /* 0x00001a5000467802 */ /* 0x000fe20000000f00 */
[----:B------:R-:W-:-:S07]  /*1a30*/  IMAD.MOV.U32 R79, RZ, RZ, R51 ;  /* 0x000000ffff4f7224 */ /* 0x000fce00078e0033 */
[----:B0-2---:R-:W-:Y:S05]  /*1a40*/  CALL.REL.NOINC `($__internal_51_$__cuda_sm20_rem_s64) ;  /* 0x0000006400c07944 */ /* 0x005fea0003c00000 */
[----:B------:R-:W-:Y:S02]  /*1a50*/  IMAD.MOV.U32 R42, RZ, RZ, R52 ;  /* 0x000000ffff2a7224 */ /* 0x000fe400078e0034 */
[----:B------:R-:W-:-:S07]  /*1a60*/  IMAD.MOV.U32 R43, RZ, RZ, R53 ;  /* 0x000000ffff2b7224 */ /* 0x000fce00078e0035 */
.L_x_1833:
        /* <DEDUP_REMOVED lines=9> */
[----:B------:R-:W-:Y:S02]  /*1b00*/  IMAD.MOV.U32 R42, RZ, RZ, R74 ;  /* 0x000000ffff2a7224 */ /* 0x000fe400078e004a */
        /* <DEDUP_REMOVED lines=142> */
.L_x_1835:
[----:B------:R-:W-:Y:S01]  /*23f0*/  IMAD.MOV.U32 R78, RZ, RZ, R50 ;  /* 0x000000ffff4e7224 */ /* 0x000fe200078e0032 */
[----:B------:R-:W-:Y:S01]  /*2400*/  MOV R70, 0x2430 ;  /* 0x0000243000467802 */ /* 0x000fe20000000f00 */
[----:B------:R-:W-:-:S07]  /*2410*/  IMAD.MOV.U32 R79, RZ, RZ, R51 ;  /* 0x000000ffff4f7224 */ /* 0x000fce00078e0033 */
[----:B------:R-:W-:Y:S05]  /*2420*/  CALL.REL.NOINC `($__internal_51_$__cuda_sm20_rem_s64) ;  /* 0x0000005c00487944 */ /* 0x000fea0003c00000 */
[----:B------:R-:W-:-:S04]  /*2430*/  ISETP.NE.U32.AND P0, PT, R52, RZ, PT ;  /* 0x000000ff3400720c */ /* 0x000fc80003f05070 */
[----:B------:R-:W-:-:S13]  /*2440*/  ISETP.NE.AND.EX P0, PT, R53, RZ, PT, P0 ;  /* 0x000000ff3500720c */ /* 0x000fda0003f05300 */
.L_x_1836:
        /* <DEDUP_REMOVED lines=24> */
.L_x_1838:
[----:B------:R-:W-:Y:S01]  /*25d0*/  MOV R70, 0x2610 ;  /* 0x0000261000467802 */ /* 0x000fe20000000f00 */
[----:B------:R-:W-:Y:S01]  /*25e0*/  UMOV UR11, UR6 ;  /* 0x00000006000b7c82 */ /* 0x000fe20008000000 */
[----:B------:R-:W-:-:S05]  /*25f0*/  UMOV UR4, UR7 ;  /* 0x0000000700047c82 */ /* 0x000fca0008000000 */
[----:B------:R-:W-:Y:S05]  /*2600*/  CALL.REL.NOINC `($__internal_50_$__cuda_sm20_div_s64) ;  /* 0x0000005400807944 */ /* 0x000fea0003c00000 */
[----:B------:R-:W-:Y:S02]  /*2610*/  IMAD.MOV.U32 R42, RZ, RZ, R52 ;  /* 0x000000ffff2a7224 */ /* 0x000fe400078e0034 */
[----:B------:R-:W-:-:S07]  /*2620*/  IMAD.MOV.U32 R43, RZ, RZ, R53 ;  /* 0x000000ffff2b7224 */ /* 0x000fce00078e0035 */
.L_x_1839:
[----:B------:R-:W-:-:S04]  /*2630*/  ISETP.GE.U32.AND P0, PT, R42, R46, PT ;  /* 0x0000002e2a00720c */ /* 0x000fc80003f06070 */
[----:B------:R-:W-:-:S13]  /*2640*/  ISETP.GE.AND.EX P0, PT, R43, R47, PT, P0 ;  /* 0x0000002f2b00720c */ /* 0x000fda0003f06300 */
[----:B------:R-:W-:Y:S05]  /*2650*/  @!P0 BRA `(.L_x_1837) ;  /* 0x0000000000148947 */ /* 0x000fea0003800000 */
.L_x_1834:
[----:B------:R-:W-:Y:S01]  /*2660*/  IADD3 R75, P0, PT, R75, -0x1, RZ ;  /* 0xffffffff4b4b7810 */ /* 0x000fe20007f1e0ff */
[----:B------:R-:W-:Y:S02]  /*2670*/  IMAD.MOV.U32 R73, RZ, RZ, R50 ;  /* 0x000000ffff497224 */ /* 0x000fe400078e0032 */
[----:B------:R-:W-:Y:S01]  /*2680*/  IMAD.MOV.U32 R72, RZ, RZ, R51 ;  /* 0x000000ffff487224 */ /* 0x000fe200078e0033 */
[----:B------:R-:W-:Y:S01]  /*2690*/  IADD3.X R77, PT, PT, R77, -0x1, RZ, P0, !PT ;  /* 0xffffffff4d4d7810 */ /* 0x000fe200007fe4ff */
[----:B------:R-:W-:Y:S08]  /*26a0*/  BRA `(.L_x_1840) ;  /* 0xffffffec00a07947 */ /* 0x000ff0000383ffff */
.L_x_1837:
        /* <DEDUP_REMOVED lines=31> */
.L_x_1841:
[----:B------:R-:W-:Y:S01]  /*28a0*/  IMAD.MOV.U32 R50, RZ, RZ, R44 ;  /* 0x000000ffff327224 */ /* 0x000fe200078e002c */
[----:B------:R-:W-:Y:S01]  /*28b0*/  MOV R70, 0x28f0 ;  /* 0x000028f000467802 */ /* 0x000fe20000000f00 */
[----:B------:R-:W-:Y:S01]  /*28c0*/  UMOV UR11, UR4 ;  /* 0x00000004000b7c82 */ /* 0x000fe20008000000 */
[----:B------:R-:W-:-:S05]  /*28d0*/  UMOV UR4, UR10 ;  /* 0x0000000a00047c82 */ /* 0x000fca0008000000 */
[----:B------:R-:W-:Y:S05]  /*28e0*/  CALL.REL.NOINC `($__internal_50_$__cuda_sm20_div_s64) ;  /* 0x0000005000c87944 */ /* 0x000fea0003c00000 */
[----:B------:R-:W-:-:S07]  /*28f0*/  IMAD.MOV.U32 R49, RZ, RZ, R52 ;  /* 0x000000ffff317224 */ /* 0x000fce00078e0034 */
.L_x_1842:
        /* <DEDUP_REMOVED lines=35> */
.L_x_1843:
[----:B------:R-:W-:Y:S01]  /*2b30*/  MOV R70, 0x2b70 ;  /* 0x00002b7000467802 */ /* 0x000fe20000000f00 */
[----:B------:R-:W-:Y:S01]  /*2b40*/  UMOV UR11, UR4 ;  /* 0x00000004000b7c82 */ /* 0x000fe20008000000 */
[----:B------:R-:W-:-:S05]  /*2b50*/  UMOV UR4, UR8 ;  /* 0x0000000800047c82 */ /* 0x000fca0008000000 */
[----:B------:R-:W-:Y:S05]  /*2b60*/  CALL.REL.NOINC `($__internal_50_$__cuda_sm20_div_s64) ;  /* 0x0000005000287944 */ /* 0x000fea0003c00000 */
[----:B------:R-:W-:-:S07]  /*2b70*/  IMAD.MOV.U32 R44, RZ, RZ, R52 ;  /* 0x000000ffff2c7224 */ /* 0x000fce00078e0034 */
.L_x_1844:
        /* <DEDUP_REMOVED lines=27> */
.L_x_1845:
[----:B------:R-:W-:Y:S01]  /*2d30*/  MOV R70, 0x2d70 ;  /* 0x00002d7000467802 */ /* 0x000fe20000000f00 */
[----:B------:R-:W-:Y:S01]  /*2d40*/  UMOV UR11, UR6 ;  /* 0x00000006000b7c82 */ /* 0x000fe20008000000 */
[----:B------:R-:W-:-:S05]  /*2d50*/  UMOV UR4, UR7 ;  /* 0x0000000700047c82 */ /* 0x000fca0008000000 */
[----:B------:R-:W-:Y:S05]  /*2d60*/  CALL.REL.NOINC `($__internal_50_$__cuda_sm20_div_s64) ;  /* 0x0000004c00a87944 */ /* 0x000fea0003c00000 */
.L_x_1846:
[----:B------:R-:W0:Y:S02]  /*2d70*/  LDCU.64 UR4, c[0x0][0x380] ;  /* 0x00007000ff0477ac */ /* 0x000e240008000a00 */
[----:B0-----:R-:W-:-:S04]  /*2d80*/  UISETP.NE.U32.AND UP0, UPT, UR4, URZ, UPT ;  /* 0x000000ff0400728c */ /* 0x001fc8000bf05070 */
[----:B------:R-:W-:-:S09]  /*2d90*/  UISETP.NE.AND.EX UP0, UPT, UR5, URZ, UPT, UP0 ;  /* 0x000000ff0500728c */ /* 0x000fd2000bf05300 */
[----:B------:R-:W-:Y:S05]  /*2da0*/  BRA.U UP0, `(.L_x_1847) ;  /* 0x0000001d00f07547 */ /* 0x000fea000b800000 */
[----:B------:R-:W0:Y:S01]  /*2db0*/  LDC.64 R42, c[0x0][0x3a8] ;  /* 0x0000ea00ff2a7b82 */ /* 0x000e220000000a00 */
[----:B------:R-:W1:Y:S01]  /*2dc0*/  LDCU UR4, c[0x0][0x3a4] ;  /* 0x00007480ff0477ac */ /* 0x000e620008000800 */
[----:B------:R-:W-:-:S06]  /*2dd0*/  IMAD.SHL.U32 R49, R49, 0x80, RZ ;  /* 0x0000008031317824 */ /* 0x000fcc00078e00ff */
[----:B------:R-:W2:Y:S01]  /*2de0*/  LDC R45, c[0x0][0x3b4] ;  /* 0x0000ed00ff2d7b82 */ /* 0x000ea20000000800 */
[----:B0-----:R-:W-:Y:S01]  /*2df0*/  IMAD R51, R52, -0x70, R42 ;  /* 0xffffff9034337824 */ /* 0x001fe200078e022a */
[----:B------:R-:W-:-:S04]  /*2e00*/  LOP3.LUT R42, RZ, R49, RZ, 0x33, !PT ;  /* 0x00000031ff2a7212 */ /* 0x000fc800078e33ff */
[----:B------:R-:W-:Y:S01]  /*2e10*/  ISETP.GE.AND P0, PT, R60, R51, PT ;  /* 0x000000333c00720c */ /* 0x000fe20003f06270 */
[----:B-1----:R-:W-:-:S12]  /*2e20*/  VIADD R72, R42, UR4 ;  /* 0x000000042a487c36 */ /* 0x002fd80008000000 */
[----:B--2---:R-:W-:Y:S05]  /*2e30*/  @P0 EXIT ;  /* 0x000000000000094d */ /* 0x004fea0003800000 */
[----:B------:R-:W-:Y:S01]  /*2e40*/  ISETP.GT.AND P3, PT, R71, R72, PT ;  /* 0x000000484700720c */ /* 0x000fe20003f64270 */
[----:B------:R-:W0:Y:S01]  /*2e50*/  LDCU.64 UR4, c[0x0][0x390] ;  /* 0x00007200ff0477ac */ /* 0x000e220008000a00 */
[----:B------:R-:W-:Y:S02]  /*2e60*/  IMAD R44, R44, R45, R49 ;  /* 0x0000002d2c2c7224 */ /* 0x000fe400078e0231 */
[-C--:B------:R-:W-:Y:S02]  /*2e70*/  IMAD R49, R52, R43.reuse, RZ ;  /* 0x0000002b34317224 */ /* 0x080fe400078e02ff */
[----:B------:R-:W-:Y:S02]  /*2e80*/  IMAD R42, R60, R43, RZ ;  /* 0x0000002b3c2a7224 */ /* 0x000fe400078e02ff */
[----:B------:R-:W-:-:S05]  /*2e90*/  IMAD R49, R49, 0x70, R44 ;  /* 0x0000007031317824 */ /* 0x000fca00078e022c */
[----:B------:R-:W-:Y:S01]  /*2ea0*/  @!P3 IMAD.IADD R71, R42, 0x1, R71 ;  /* 0x000000012a47b824 */ /* 0x000fe200078e0247 */
[----:B------:R-:W-:-:S04]  /*2eb0*/  SHF.R.S32.HI R48, RZ, 0x1f, R49 ;  /* 0x0000001fff307819 */ /* 0x000fc80000011431 */
[----:B------:R-:W-:-:S04]  /*2ec0*/  @!P3 IADD3 R44, P0, PT, R49, R71, RZ ;  /* 0x00000047312cb210 */ /* 0x000fc80007f1e0ff */
[----:B------:R-:W-:Y:S02]  /*2ed0*/  @!P3 LEA.HI.X.SX32 R71, R71, R48, 0x1, P0 ;  /* 0x000000304747b211 */ /* 0x000fe400000f0eff */
[----:B0-----:R-:W-:-:S04]  /*2ee0*/  @!P3 LEA R46, P0, R44, UR4, 0x2 ;  /* 0x000000042c2ebc11 */ /* 0x001fc8000f8010ff */
[----:B------:R-:W-:-:S05]  /*2ef0*/  @!P3 LEA.HI.X R47, R44, UR5, R71, 0x2, P0 ;  /* 0x000000052c2fbc11 */ /* 0x000fca00080f1447 */
[----:B------:R-:W2:Y:S01]  /*2f00*/  @!P3 LDG.E R52, desc[UR16][R46.64] ;  /* 0x000000102e34b981 */ /* 0x000ea2000c1e1900 */
[----:B------:R-:W-:Y:S01]  /*2f10*/  VIADD R70, R60, 0x8 ;  /* 0x000000083c467836 */ /* 0x000fe20000000000 */
[--C-:B------:R-:W-:Y:S01]  /*2f20*/  SHF.R.S32.HI R71, RZ, 0x1f, R42.reuse ;  /* 0x0000001fff477819 */ /* 0x100fe2000001142a */
[----:B------:R-:W-:Y:S01]  /*2f30*/  BSSY.RECONVERGENT B0, `(.L_x_1848) ;  /* 0x0000013000007945 */ /* 0x000fe20003800200 */
[----:B------:R-:W0:Y:S02]  /*2f40*/  S2R R50, SR_TID.X ;  /* 0x0000000000327919 */ /* 0x000e240000002100 */
[----:B------:R-:W-:Y:S01]  /*2f50*/  ISETP.GE.AND P4, PT, R70, R51, PT ;  /* 0x000000334600720c */ /* 0x000fe20003f86270 */
[C---:B0-----:R-:W-:Y:S01]  /*2f60*/  VIADD R44, R50.reuse, 0x20 ;  /* 0x00000020322c7836 */ /* 0x041fe20000000000 */
[----:B------:R-:W-:Y:S01]  /*2f70*/  IADD3 R70, P0, P1, R49, R50, R42 ;  /* 0x0000003231467210 */ /* 0x000fe2000791e02a */
[C---:B------:R-:W-:Y:S02]  /*2f80*/  VIADD R45, R50.reuse, 0x40 ;  /* 0x00000040322d7836 */ /* 0x040fe40000000000 */
[----:B------:R-:W-:Y:S01]  /*2f90*/  VIADD R53, R50, 0x60 ;  /* 0x0000006032357836 */ /* 0x000fe20000000000 */
[----:B------:R-:W-:-:S02]  /*2fa0*/  ISETP.GT.AND P2, PT, R44, R72, PT ;  /* 0x000000482c00720c */ /* 0x000fc40003f44270 */
[----:B------:R-:W-:Y:S02]  /*2fb0*/  IADD3.X R71, PT, PT, R48, RZ, R71, P0, P1 ;  /* 0x000000ff30477210 */ /* 0x000fe400007e2447 */
[C---:B------:R-:W-:Y:S02]  /*2fc0*/  LEA R44, P5, R70.reuse, UR4, 0x2 ;  /* 0x00000004462c7c11 */ /* 0x040fe4000f8a10ff */
[-C--:B------:R-:W-:Y:S02]  /*2fd0*/  ISETP.GT.AND P1, PT, R45, R72.reuse, PT ;  /* 0x000000482d00720c */ /* 0x080fe40003f24270 */
[----:B------:R-:W-:Y:S02]  /*2fe0*/  ISETP.GT.AND P0, PT, R53, R72, PT ;  /* 0x000000483500720c */ /* 0x000fe40003f04270 */
[----:B------:R-:W-:Y:S01]  /*2ff0*/  LEA.HI.X R45, R70, UR5, R71, 0x2, P5 ;  /* 0x00000005462d7c11 */ /* 0x000fe2000a8f1447 */
[----:B--2---:R-:W-:-:S05]  /*3000*/  @!P3 FADD R69, R69, R52 ;  /* 0x000000344545b221 */ /* 0x004fca0000000000 */
[----:B------:R0:W-:Y:S01]  /*3010*/  @!P3 STG.E desc[UR16][R46.64], R69 ;  /* 0x000000452e00b986 */ /* 0x0001e2000c101910 */
[----:B------:R-:W-:Y:S05]  /*3020*/  @P2 BRA `(.L_x_1849) ;  /* 0x00000000000c2947 */ /* 0x000fea0003800000 */
[----:B0-----:R-:W2:Y:S02]  /*3030*/  LDG.E R47, desc[UR16][R44.64+0x80] ;  /* 0x000080102c2f7981 */ /* 0x001ea4000c1e1900 */
[----:B--2---:R-:W-:-:S05]  /*3040*/  FADD R47, R68, R47 ;  /* 0x0000002f442f7221 */ /* 0x004fca0000000000 */
[----:B------:R1:W-:Y:S02]  /*3050*/  STG.E desc[UR16][R44.64+0x80], R47 ;  /* 0x0000802f2c007986 */ /* 0x0003e4000c101910 */
.L_x_1849:
[----:B------:R-:W-:Y:S05]  /*3060*/  BSYNC.RECONVERGENT B0 ;  /* 0x0000000000007941 */ /* 0x000fea0003800200 */
.L_x_1848:
[----:B------:R-:W-:Y:S04]  /*3070*/  BSSY.RECONVERGENT B0, `(.L_x_1850) ;  /* 0x0000005000007945 */ /* 0x000fe80003800200 */
[----:B------:R-:W-:Y:S05]  /*3080*/  @P1 BRA `(.L_x_1851) ;  /* 0x00000000000c1947 */ /* 0x000fea0003800000 */
[----:B0-----:R-:W2:Y:S02]  /*3090*/  LDG.E R46, desc[UR16][R44.64+0x100] ;  /* 0x000100102c2e7981 */ /* 0x001ea4000c1e1900 */
[----:B--2---:R-:W-:-:S05]  /*30a0*/  FADD R67, R67, R46 ;  /* 0x0000002e43437221 */ /* 0x004fca0000000000 */
[----:B------:R2:W-:Y:S02]  /*30b0*/  STG.E desc[UR16][R44.64+0x100], R67 ;  /* 0x000100432c007986 */ /* 0x0005e4000c101910 */
.L_x_1851:
[----:B------:R-:W-:Y:S05]  /*30c0*/  BSYNC.RECONVERGENT B0 ;  /* 0x0000000000007941 */ /* 0x000fea0003800200 */
.L_x_1850:
[----:B------:R-:W-:Y:S04]  /*30d0*/  BSSY.RECONVERGENT B0, `(.L_x_1852) ;  /* 0x0000005000007945 */ /* 0x000fe80003800200 */
[----:B------:R-:W-:Y:S05]  /*30e0*/  @P0 BRA `(.L_x_1853) ;  /* 0x00000000000c0947 */ /* 0x000fea0003800000 */
[----:B01----:R-:W3:Y:S02]  /*30f0*/  LDG.E R47, desc[UR16][R44.64+0x180] ;  /* 0x000180102c2f7981 */ /* 0x003ee4000c1e1900 */
[----:B---3--:R-:W-:-:S05]  /*3100*/  FADD R47, R66, R47 ;  /* 0x0000002f422f7221 */ /* 0x008fca0000000000 */
[----:B------:R3:W-:Y:S02]  /*3110*/  STG.E desc[UR16][R44.64+0x180], R47 ;  /* 0x0001802f2c007986 */ /* 0x0007e4000c101910 */
.L_x_1853:
[----:B------:R-:W-:Y:S05]  /*3120*/  BSYNC.RECONVERGENT B0 ;  /* 0x0000000000007941 */ /* 0x000fea0003800200 */
.L_x_1852:
[----:B------:R-:W-:Y:S05]  /*3130*/  @P4 EXIT ;  /* 0x000000000000494d */ /* 0x000fea0003800000 */
[----:B-123--:R-:W-:-:S04]  /*3140*/  IMAD R45, R43, 0x8, R42 ;  /* 0x000000082b2d7824 */ /* 0x00efc800078e022a */
[----:B------:R-:W-:-:S05]  /*3150*/  @!P3 IMAD.IADD R44, R45, 0x1, R50 ;  /* 0x000000012d2cb824 */ /* 0x000fca00078e0232 */
[----:B0-----:R-:W-:-:S04]  /*3160*/  @!P3 IADD3 R47, P4, PT, R49, R44, RZ ;  /* 0x0000002c312fb210 */ /* 0x001fc80007f9e0ff */
        /* <DEDUP_REMOVED lines=10> */
[----:B------:R-:W-:-:S02]  /*3210*/  ISETP.GE.AND P4, PT, R66, R51, PT ;  /* 0x000000334200720c */ /* 0x000fc40003f86270 */
[----:B------:R-:W-:Y:S01]  /*3220*/  LEA.HI.X R45, R45, UR5, R68, 0x2, P5 ;  /* 0x000000052d2d7c11 */ /* 0x000fe2000a8f1444 */
[----:B--2---:R-:W-:-:S05]  /*3230*/  @!P3 FADD R65, R65, R52 ;  /* 0x000000344141b221 */ /* 0x004fca0000000000 */
[----:B------:R0:W-:Y:S01]  /*3240*/  @!P3 STG.E desc[UR16][R46.64], R65 ;  /* 0x000000412e00b986 */ /* 0x0001e2000c101910 */
[----:B------:R-:W-:Y:S05]  /*3250*/  @P2 BRA `(.L_x_1855) ;  /* 0x00000000000c2947 */ /* 0x000fea0003800000 */
[----:B0-----:R-:W2:Y:S02]  /*3260*/  LDG.E R47, desc[UR16][R44.64+0x80] ;  /* 0x000080102c2f7981 */ /* 0x001ea4000c1e1900 */
[----:B--2---:R-:W-:-:S05]  /*3270*/  FADD R47, R64, R47 ;  /* 0x0000002f402f7221 */ /* 0x004fca0000000000 */
[----:B------:R1:W-:Y:S02]  /*3280*/  STG.E desc[UR16][R44.64+0x80], R47 ;  /* 0x0000802f2c007986 */ /* 0x0003e4000c101910 */
.L_x_1855:
[----:B------:R-:W-:Y:S05]  /*3290*/  BSYNC.RECONVERGENT B0 ;  /* 0x0000000000007941 */ /* 0x000fea0003800200 */
.L_x_1854:
[----:B------:R-:W-:Y:S04]  /*32a0*/  BSSY.RECONVERGENT B0, `(.L_x_1856) ;  /* 0x0000005000007945 */ /* 0x000fe80003800200 */
[----:B------:R-:W-:Y:S05]  /*32b0*/  @P1 BRA `(.L_x_1857) ;  /* 0x00000000000c1947 */ /* 0x000fea0003800000 */
[----:B01----:R-:W2:Y:S02]  /*32c0*/  LDG.E R47, desc[UR16][R44.64+0x100] ;  /* 0x000100102c2f7981 */ /* 0x003ea4000c1e1900 */
[----:B--2---:R-:W-:-:S05]  /*32d0*/  FADD R47, R62, R47 ;  /* 0x0000002f3e2f7221 */ /* 0x004fca0000000000 */
[----:B------:R2:W-:Y:S02]  /*32e0*/  STG.E desc[UR16][R44.64+0x100], R47 ;  /* 0x0001002f2c007986 */ /* 0x0005e4000c101910 */
.L_x_1857:
[----:B------:R-:W-:Y:S05]  /*32f0*/  BSYNC.RECONVERGENT B0 ;  /* 0x0000000000007941 */ /* 0x000fea0003800200 */
.L_x_1856:
[----:B------:R-:W-:Y:S04]  /*3300*/  BSSY.RECONVERGENT B0, `(.L_x_1858) ;  /* 0x0000005000007945 */ /* 0x000fe80003800200 */
[----:B------:R-:W-:Y:S05]  /*3310*/  @P0 BRA `(.L_x_1859) ;  /* 0x00000000000c0947 */ /* 0x000fea0003800000 */
[----:B0-----:R-:W3:Y:S02]  /*3320*/  LDG.E R46, desc[UR16][R44.64+0x180] ;  /* 0x000180102c2e7981 */ /* 0x001ee4000c1e1900 */
[----:B---3--:R-:W-:-:S05]  /*3330*/  FADD R63, R63, R46 ;  /* 0x0000002e3f3f7221 */ /* 0x008fca0000000000 */
[----:B------:R3:W-:Y:S02]  /*3340*/  STG.E desc[UR16][R44.64+0x180], R63 ;  /* 0x0001803f2c007986 */ /* 0x0007e4000c101910 */
.L_x_1859:
[----:B------:R-:W-:Y:S05]  /*3350*/  BSYNC.RECONVERGENT B0 ;  /* 0x0000000000007941 */ /* 0x000fea0003800200 */
.L_x_1858:
[----:B------:R-:W-:Y:S05]  /*3360*/  @P4 EXIT ;  /* 0x000000000000494d */ /* 0x000fea0003800000 */
        /* <DEDUP_REMOVED lines=21> */
.L_x_1861:
[----:B------:R-:W-:Y:S05]  /*34c0*/  BSYNC.RECONVERGENT B0 ;  /* 0x0000000000007941 */ /* 0x000fea0003800200 */
.L_x_1860:
[----:B------:R-:W-:Y:S04]  /*34d0*/  BSSY.RECONVERGENT B0, `(.L_x_1862) ;  /* 0x0000005000007945 */ /* 0x000fe80003800200 */
[----:B------:R-:W-:Y:S05]  /*34e0*/  @P1 BRA `(.L_x_1863) ;  /* 0x00000000000c1947 */ /* 0x000fea0003800000 */
[----:B0-----:R-:W2:Y:S02]  /*34f0*/  LDG.E R47, desc[UR16][R44.64+0x100] ;  /* 0x000100102c2f7981 */ /* 0x001ea4000c1e1900 */
[----:B--2---:R-:W-:-:S05]  /*3500*/  FADD R47, R0, R47 ;  /* 0x0000002f002f7221 */ /* 0x004fca0000000000 */
[----:B------:R2:W-:Y:S02]  /*3510*/  STG.E desc[UR16][R44.64+0x100], R47 ;  /* 0x0001002f2c007986 */ /* 0x0005e4000c101910 */
.L_x_1863:
[----:B------:R-:W-:Y:S05]  /*3520*/  BSYNC.RECONVERGENT B0 ;  /* 0x0000000000007941 */ /* 0x000fea0003800200 */
.L_x_1862:
[----:B------:R-:W-:Y:S04]  /*3530*/  BSSY.RECONVERGENT B0, `(.L_x_1864) ;  /* 0x0000005000007945 */ /* 0x000fe80003800200 */
[----:B------:R-:W-:Y:S05]  /*3540*/  @P0 BRA `(.L_x_1865) ;  /* 0x00000000000c0947 */ /* 0x000fea0003800000 */
[----:B0-2---:R-:W2:Y:S02]  /*3550*/  LDG.E R47, desc[UR16][R44.64+0x180] ;  /* 0x000180102c2f7981 */ /* 0x005ea4000c1e1900 */
[----:B--2---:R-:W-:-:S05]  /*3560*/  FADD R47, R2, R47 ;  /* 0x0000002f022f7221 */ /* 0x004fca0000000000 */
[----:B------:R3:W-:Y:S02]  /*3570*/  STG.E desc[UR16][R44.64+0x180], R47 ;  /* 0x0001802f2c007986 */ /* 0x0007e4000c101910 */
.L_x_1865:
[----:B------:R-:W-:Y:S05]  /*3580*/  BSYNC.RECONVERGENT B0 ;  /* 0x0000000000007941 */ /* 0x000fea0003800200 */
.L_x_1864:
[----:B------:R-:W-:Y:S05]  /*3590*/  @P4 EXIT ;  /* 0x000000000000494d */ /* 0x000fea0003800000 */
[----:B-123--:R-:W-:-:S04]  /*35a0*/  IMAD R45, R43, 0x8, R52 ;  /* 0x000000082b2d7824 */ /* 0x00efc800078e0234 */
[----:B------:R-:W-:-:S05]  /*35b0*/  @!P3 IMAD.IADD R0, R45, 0x1, R50 ;  /* 0x000000012d00b824 */ /* 0x000fca00078e0232 */
[----:B------:R-:W-:-:S04]  /*35c0*/  @!P3 IADD3 R2, P4, PT, R49, R0, RZ ;  /* 0x000000003102b210 */ /* 0x000fc80007f9e0ff */
[----:B0-----:R-:W-:Y:S02]  /*35d0*/  @!P3 LEA.HI.X.SX32 R47, R0, R48, 0x1, P4 ;  /* 0x00000030002fb211 */ /* 0x001fe400020f0eff */
        /* <DEDUP_REMOVED lines=17> */
.L_x_1867:
[----:B------:R-:W-:Y:S05]  /*36f0*/  BSYNC.RECONVERGENT B0 ;  /* 0x0000000000007941 */ /* 0x000fea0003800200 */
.L_x_1866:
[----:B------:R-:W-:Y:S04]  /*3700*/  BSSY.RECONVERGENT B0, `(.L_x_1868) ;  /* 0x0000005000007945 */ /* 0x000fe80003800200 */
[----:B------:R-:W-:Y:S05]  /*3710*/  @P1 BRA `(.L_x_1869) ;  /* 0x00000000000c1947 */ /* 0x000fea0003800000 */
[----:B------:R-:W2:Y:S02]  /*3720*/  LDG.E R0, desc[UR16][R44.64+0x100] ;  /* 0x000100102c007981 */ /* 0x000ea4000c1e1900 */
[----:B--2---:R-:W-:-:S05]  /*3730*/  FADD R5, R5, R0 ;  /* 0x0000000005057221 */ /* 0x004fca0000000000 */
[----:B------:R2:W-:Y:S02]  /*3740*/  STG.E desc[UR16][R44.64+0x100], R5 ;  /* 0x000100052c007986 */ /* 0x0005e4000c101910 */
.L_x_1869:
[----:B------:R-:W-:Y:S05]  /*3750*/  BSYNC.RECONVERGENT B0 ;  /* 0x0000000000007941 */ /* 0x000fea0003800200 */
.L_x_1868:
[----:B------:R-:W-:Y:S04]  /*3760*/  BSSY.RECONVERGENT B0, `(.L_x_1870) ;  /* 0x0000005000007945 */ /* 0x000fe80003800200 */
[----:B------:R-:W-:Y:S05]  /*3770*/  @P0 BRA `(.L_x_1871) ;  /* 0x00000000000c0947 */ /* 0x000fea0003800000 */
[----:B01----:R-:W3:Y:S02]  /*3780*/  LDG.E R3, desc[UR16][R44.64+0x180] ;  /* 0x000180102c037981 */ /* 0x003ee4000c1e1900 */
[----:B---3--:R-:W-:-:S05]  /*3790*/  FADD R3, R6, R3 ;  /* 0x0000000306037221 */ /* 0x008fca0000000000 */
[----:B------:R3:W-:Y:S02]  /*37a0*/  STG.E desc[UR16][R44.64+0x180], R3 ;  /* 0x000180032c007986 */ /* 0x0007e4000c101910 */
.L_x_1871:
[----:B------:R-:W-:Y:S05]  /*37b0*/  BSYNC.RECONVERGENT B0 ;  /* 0x0000000000007941 */ /* 0x000fea0003800200 */
.L_x_1870:
[----:B------:R-:W-:Y:S05]  /*37c0*/  @P4 EXIT ;  /* 0x000000000000494d */ /* 0x000fea0003800000 */
[----:B------:R-:W-:-:S04]  /*37d0*/  IMAD R0, R43, 0x20, R42 ;  /* 0x000000202b007824 */ /* 0x000fc800078e022a */
[----:B------:R-:W-:-:S05]  /*37e0*/  @!P3 IMAD.IADD R2, R0, 0x1, R50 ;  /* 0x000000010002b824 */ /* 0x000fca00078e0232 */
[----:B01-3--:R-:W-:-:S04]  /*37f0*/  @!P3 IADD3 R3, P4, PT, R49, R2, RZ ;  /* 0x000000023103b210 */ /* 0x00bfc80007f9e0ff */
[----:B------:R-:W-:Y:S02]  /*3800*/  @!P3 LEA.HI.X.SX32 R2, R2, R48, 0x1, P4 ;  /* 0x000000300202b211 */ /* 0x000fe400020f0eff */
[----:B------:R-:W-:-:S04]  /*3810*/  @!P3 LEA R4, P4, R3, UR4, 0x2 ;  /* 0x000000040304bc11 */ /* 0x000fc8000f8810ff */
[----:B--2---:R-:W-:-:S05]  /*3820*/  @!P3 LEA.HI.X R5, R3, UR5, R2, 0x2, P4 ;  /* 0x000000050305bc11 */ /* 0x004fca000a0f1402 */
        /* <DEDUP_REMOVED lines=15> */
.L_x_1873:
[----:B------:R-:W-:Y:S05]  /*3920*/  BSYNC.RECONVERGENT B0 ;  /* 0x0000000000007941 */ /* 0x000fea0003800200 */
.L_x_1872:
[----:B------:R-:W-:Y:S04]  /*3930*/  BSSY.RECONVERGENT B0, `(.L_x_1874) ;  /* 0x0000005000007945 */ /* 0x000fe80003800200 */
[----:B------:R-:W-:Y:S05]  /*3940*/  @P1 BRA `(.L_x_1875) ;  /* 0x00000000000c1947 */ /* 0x000fea0003800000 */
[----:B0-----:R-:W2:Y:S02]  /*3950*/  LDG.E R4, desc[UR16][R2.64+0x100] ;  /* 0x0001001002047981 */ /* 0x001ea4000c1e1900 */
[----:B--2---:R-:W-:-:S05]  /*3960*/  FADD R9, R9, R4 ;  /* 0x0000000409097221 */ /* 0x004fca0000000000 */
[----:B------:R2:W-:Y:S02]  /*3970*/  STG.E desc[UR16][R2.64+0x100], R9 ;  /* 0x0001000902007986 */ /* 0x0005e4000c101910 */
.L_x_1875:
[----:B------:R-:W-:Y:S05]  /*3980*/  BSYNC.RECONVERGENT B0 ;  /* 0x0000000000007941 */ /* 0x000fea0003800200 */
.L_x_1874:
[----:B------:R-:W-:Y:S04]  /*3990*/  BSSY.RECONVERGENT B0, `(.L_x_1876) ;  /* 0x0000005000007945 */ /* 0x000fe80003800200 */
[----:B------:R-:W-:Y:S05]  /*39a0*/  @P0 BRA `(.L_x_1877) ;  /* 0x00000000000c0947 */ /* 0x000fea0003800000 */
[----:B01----:R-:W3:Y:S02]  /*39b0*/  LDG.E R5, desc[UR16][R2.64+0x180] ;  /* 0x0001801002057981 */ /* 0x003ee4000c1e1900 */
[----:B---3--:R-:W-:-:S05]  /*39c0*/  FADD R5, R10, R5 ;  /* 0x000000050a057221 */ /* 0x008fca0000000000 */
[----:B------:R3:W-:Y:S02]  /*39d0*/  STG.E desc[UR16][R2.64+0x180], R5 ;  /* 0x0001800502007986 */ /* 0x0007e4000c101910 */
.L_x_1877:
[----:B------:R-:W-:Y:S05]  /*39e0*/  BSYNC.RECONVERGENT B0 ;  /* 0x0000000000007941 */ /* 0x000fea0003800200 */
.L_x_1876:
[----:B------:R-:W-:Y:S05]  /*39f0*/  @P4 EXIT ;  /* 0x000000000000494d */ /* 0x000fea0003800000 */
[----:B01-3--:R-:W-:-:S04]  /*3a00*/  IMAD R5, R43, 0x8, R0 ;  /* 0x000000082b057824 */ /* 0x00bfc800078e0200 */
[----:B--2---:R-:W-:-:S05]  /*3a10*/  @!P3 IMAD.IADD R2, R5, 0x1, R50 ;  /* 0x000000010502b824 */ /* 0x004fca00078e0232 */
        /* <DEDUP_REMOVED lines=19> */
.L_x_1879:
[----:B------:R-:W-:Y:S05]  /*3b50*/  BSYNC.RECONVERGENT B0 ;  /* 0x0000000000007941 */ /* 0x000fea0003800200 */
.L_x_1878:
[----:B------:R-:W-:Y:S04]  /*3b60*/  BSSY.RECONVERGENT B0, `(.L_x_1880) ;  /* 0x0000005000007945 */ /* 0x000fe80003800200 */
[----:B------:R-:W-:Y:S05]  /*3b70*/  @P1 BRA `(.L_x_1881) ;  /* 0x00000000000c1947 */ /* 0x000fea0003800000 */
[----:B0-----:R-:W2:Y:S02]  /*3b80*/  LDG.E R2, desc[UR16][R4.64+0x100] ;  /* 0x0001001004027981 */ /* 0x001ea4000c1e1900 */
[----:B--2---:R-:W-:-:S05]  /*3b90*/  FADD R13, R13, R2 ;  /* 0x000000020d0d7221 */ /* 0x004fca0000000000 */
[----:B------:R2:W-:Y:S02]  /*3ba0*/  STG.E desc[UR16][R4.64+0x100], R13 ;  /* 0x0001000d04007986 */ /* 0x0005e4000c101910 */
.L_x_1881:
[----:B------:R-:W-:Y:S05]  /*3bb0*/  BSYNC.RECONVERGENT B0 ;  /* 0x0000000000007941 */ /* 0x000fea0003800200 */
.L_x_1880:
[----:B------:R-:W-:Y:S04]  /*3bc0*/  BSSY.RECONVERGENT B0, `(.L_x_1882) ;  /* 0x0000005000007945 */ /* 0x000fe80003800200 */
[----:B------:R-:W-:Y:S05]  /*3bd0*/  @P0 BRA `(.L_x_1883) ;  /* 0x00000000000c0947 */ /* 0x000fea0003800000 */
[----:B01----:R-:W3:Y:S02]  /*3be0*/  LDG.E R3, desc[UR16][R4.64+0x180] ;  /* 0x0001801004037981 */ /* 0x003ee4000c1e1900 */
[----:B---3--:R-:W-:-:S05]  /*3bf0*/  FADD R3, R14, R3 ;  /* 0x000000030e037221 */ /* 0x008fca0000000000 */
[----:B------:R3:W-:Y:S02]  /*3c00*/  STG.E desc[UR16][R4.64+0x180], R3 ;  /* 0x0001800304007986 */ /* 0x0007e4000c101910 */
.L_x_1883:
[----:B------:R-:W-:Y:S05]  /*3c10*/  BSYNC.RECONVERGENT B0 ;  /* 0x0000000000007941 */ /* 0x000fea0003800200 */
.L_x_1882:
[----:B------:R-:W-:Y:S05]  /*3c20*/  @P4 EXIT ;  /* 0x000000000000494d */ /* 0x000fea0003800000 */
[----:B------:R-:W-:-:S04]  /*3c30*/  IMAD R0, R43, 0x10, R0 ;  /* 0x000000102b007824 */ /* 0x000fc800078e0200 */
[----:B0-----:R-:W-:-:S05]  /*3c40*/  @!P3 IMAD.IADD R2, R0, 0x1, R50 ;  /* 0x000000010002b824 */ /* 0x001fca00078e0232 */
[----:B-1-3--:R-:W-:-:S04]  /*3c50*/  @!P3 IADD3 R3, P4, PT, R49, R2, RZ ;  /* 0x000000023103b210 */ /* 0x00afc80007f9e0ff */
[----:B------:R-:W-:Y:S02]  /*3c60*/  @!P3 LEA.HI.X.SX32 R2, R2, R48, 0x1, P4 ;  /* 0x000000300202b211 */ /* 0x000fe400020f0eff */
[----:B--2---:R-:W-:-:S04]  /*3c70*/  @!P3 LEA R4, P4, R3, UR4, 0x2 ;  /* 0x000000040304bc11 */ /* 0x004fc8000f8810ff */
        /* <DEDUP_REMOVED lines=16> */
.L_x_1885:
[----:B------:R-:W-:Y:S05]  /*3d80*/  BSYNC.RECONVERGENT B0 ;  /* 0x0000000000007941 */ /* 0x000fea0003800200 */
.L_x_1884:
[----:B------:R-:W-:Y:S04]  /*3d90*/  BSSY.RECONVERGENT B0, `(.L_x_1886) ;  /* 0x0000005000007945 */ /* 0x000fe80003800200 */
[----:B------:R-:W-:Y:S05]  /*3da0*/  @P1 BRA `(.L_x_1887) ;  /* 0x00000000000c1947 */ /* 0x000fea0003800000 */
[----:B0-----:R-:W2:Y:S02]  /*3db0*/  LDG.E R4, desc[UR16][R2.64+0x100] ;  /* 0x0001001002047981 */ /* 0x001ea4000c1e1900 */
[----:B--2---:R-:W-:-:S05]  /*3dc0*/  FADD R17, R17, R4 ;  /* 0x0000000411117221 */ /* 0x004fca0000000000 */
[----:B------:R2:W-:Y:S02]  /*3dd0*/  STG.E desc[UR16][R2.64+0x100], R17 ;  /* 0x0001001102007986 */ /* 0x0005e4000c101910 */
.L_x_1887:
[----:B------:R-:W-:Y:S05]  /*3de0*/  BSYNC.RECONVERGENT B0 ;  /* 0x0000000000007941 */ /* 0x000fea0003800200 */
.L_x_1886:
[----:B------:R-:W-:Y:S04]  /*3df0*/  BSSY.RECONVERGENT B0, `(.L_x_1888) ;  /* 0x0000005000007945 */ /* 0x000fe80003800200 */
[----:B------:R-:W-:Y:S05]  /*3e00*/  @P0 BRA `(.L_x_1889) ;  /* 0x00000000000c0947 */ /* 0x000fea0003800000 */
[----:B01----:R-:W3:Y:S02]  /*3e10*/  LDG.E R5, desc[UR16][R2.64+0x180] ;  /* 0x0001801002057981 */ /* 0x003ee4000c1e1900 */
[----:B---3--:R-:W-:-:S05]  /*3e20*/  FADD R5, R18, R5 ;  /* 0x0000000512057221 */ /* 0x008fca0000000000 */
[----:B------:R3:W-:Y:S02]  /*3e30*/  STG.E desc[UR16][R2.64+0x180], R5 ;  /* 0x0001800502007986 */ /* 0x0007e4000c101910 */
.L_x_1889:
[----:B------:R-:W-:Y:S05]  /*3e40*/  BSYNC.RECONVERGENT B0 ;  /* 0x0000000000007941 */ /* 0x000fea0003800200 */
.L_x_1888:
        /* <DEDUP_REMOVED lines=22> */
.L_x_1891:
[----:B------:R-:W-:Y:S05]  /*3fb0*/  BSYNC.RECONVERGENT B0 ;  /* 0x0000000000007941 */ /* 0x000fea0003800200 */
.L_x_1890:
[----:B------:R-:W-:Y:S04]  /*3fc0*/  BSSY.RECONVERGENT B0, `(.L_x_1892) ;  /* 0x0000005000007945 */ /* 0x000fe80003800200 */
[----:B------:R-:W-:Y:S05]  /*3fd0*/  @P1 BRA `(.L_x_1893) ;  /* 0x00000000000c1947 */ /* 0x000fea0003800000 */
[----:B------:R-:W2:Y:S02]  /*3fe0*/  LDG.E R0, desc[UR16][R2.64+0x100] ;  /* 0x0001001002007981 */ /* 0x000ea4000c1e1900 */
[----:B--2---:R-:W-:-:S05]  /*3ff0*/  FADD R21, R21, R0 ;  /* 0x0000000015157221 */ /* 0x004fca0000000000 */
[----:B------:R2:W-:Y:S02]  /*4000*/  STG.E desc[UR16][R2.64+0x100], R21 ;  /* 0x0001001502007986 */ /* 0x0005e4000c101910 */
.L_x_1893:
[----:B------:R-:W-:Y:S05]  /*4010*/  BSYNC.RECONVERGENT B0 ;  /* 0x0000000000007941 */ /* 0x000fea0003800200 */
.L_x_1892:
[----:B------:R-:W-:Y:S04]  /*4020*/  BSSY.RECONVERGENT B0, `(.L_x_1894) ;  /* 0x0000005000007945 */ /* 0x000fe80003800200 */
[----:B------:R-:W-:Y:S05]  /*4030*/  @P0 BRA `(.L_x_1895) ;  /* 0x00000000000c0947 */ /* 0x000fea0003800000 */
[----:B01----:R-:W3:Y:S02]  /*4040*/  LDG.E R5, desc[UR16][R2.64+0x180] ;  /* 0x0001801002057981 */ /* 0x003ee4000c1e1900 */
[----:B---3--:R-:W-:-:S05]  /*4050*/  FADD R5, R22, R5 ;  /* 0x0000000516057221 */ /* 0x008fca0000000000 */
[----:B------:R3:W-:Y:S02]  /*4060*/  STG.E desc[UR16][R2.64+0x180], R5 ;  /* 0x0001800502007986 */ /* 0x0007e4000c101910 */
.L_x_1895:
[----:B------:R-:W-:Y:S05]  /*4070*/  BSYNC.RECONVERGENT B0 ;  /* 0x0000000000007941 */ /* 0x000fea0003800200 */
.L_x_1894:
[----:B------:R-:W-:Y:S05]  /*4080*/  @P4 EXIT ;  /* 0x000000000000494d */ /* 0x000fea0003800000 */
[----:B------:R-:W-:-:S04]  /*4090*/  IMAD R42, R43, 0x40, R42 ;  /* 0x000000402b2a7824 */ /* 0x000fc800078e022a */
[----:B------:R-:W-:-:S05]  /*40a0*/  @!P3 IMAD.IADD R0, R42, 0x1, R50 ;  /* 0x000000012a00b824 */ /* 0x000fca00078e0232 */
[----:B-123--:R-:W-:-:S04]  /*40b0*/  @!P3 IADD3 R3, P4, PT, R49, R0, RZ ;  /* 0x000000003103b210 */ /* 0x00efc80007f9e0ff */
[----:B------:R-:W-:Y:S02]  /*40c0*/  @!P3 LEA.HI.X.SX32 R0, R0, R48, 0x1, P4 ;  /* 0x000000300000b211 */ /* 0x000fe400020f0eff */
[----:B------:R-:W-:-:S04]  /*40d0*/  @!P3 LEA R2, P4, R3, UR4, 0x2 ;  /* 0x000000040302bc11 */ /* 0x000fc8000f8810ff */
[----:B------:R-:W-:-:S05]  /*40e0*/  @!P3 LEA.HI.X R3, R3, UR5, R0, 0x2, P4 ;  /* 0x000000050303bc11 */ /* 0x000fca000a0f1400 */
[----:B------:R-:W2:Y:S01]  /*40f0*/  @!P3 LDG.E R0, desc[UR16][R2.64] ;  /* 0x000000100200b981 */ /* 0x000ea2000c1e1900 */
[--C-:B0-----:R-:W-:Y:S01]  /*4100*/  SHF.R.S32.HI R5, RZ, 0x1f, R42.reuse ;  /* 0x0000001fff057819 */ /* 0x101fe2000001142a */
        /* <DEDUP_REMOVED lines=13> */
.L_x_1897:
[----:B------:R-:W-:Y:S05]  /*41e0*/  BSYNC.RECONVERGENT B0 ;  /* 0x0000000000007941 */ /* 0x000fea0003800200 */
.L_x_1896:
[----:B------:R-:W-:Y:S04]  /*41f0*/  BSSY.RECONVERGENT B0, `(.L_x_1898) ;  /* 0x0000005000007945 */ /* 0x000fe80003800200 */
[----:B------:R-:W-:Y:S05]  /*4200*/  @P1 BRA `(.L_x_1899) ;  /* 0x00000000000c1947 */ /* 0x000fea0003800000 */
[----:B------:R-:W2:Y:S02]  /*4210*/  LDG.E R0, desc[UR16][R4.64+0x100] ;  /* 0x0001001004007981 */ /* 0x000ea4000c1e1900 */
[----:B--2---:R-:W-:-:S05]  /*4220*/  FADD R25, R25, R0 ;  /* 0x0000000019197221 */ /* 0x004fca0000000000 */
[----:B------:R2:W-:Y:S02]  /*4230*/  STG.E desc[UR16][R4.64+0x100], R25 ;  /* 0x0001001904007986 */ /* 0x0005e4000c101910 */
.L_x_1899:
[----:B------:R-:W-:Y:S05]  /*4240*/  BSYNC.RECONVERGENT B0 ;  /* 0x0000000000007941 */ /* 0x000fea0003800200 */
.L_x_1898:
[----:B------:R-:W-:Y:S04]  /*4250*/  BSSY.RECONVERGENT B0, `(.L_x_1900) ;  /* 0x0000005000007945 */ /* 0x000fe80003800200 */
[----:B------:R-:W-:Y:S05]  /*4260*/  @P0 BRA `(.L_x_1901) ;  /* 0x00000000000c0947 */ /* 0x000fea0003800000 */
[----:B01----:R-:W3:Y:S02]  /*4270*/  LDG.E R3, desc[UR16][R4.64+0x180] ;  /* 0x0001801004037981 */ /* 0x003ee4000c1e1900 */
[----:B---3--:R-:W-:-:S05]  /*4280*/  FADD R3, R26, R3 ;  /* 0x000000031a037221 */ /* 0x008fca0000000000 */
[----:B------:R3:W-:Y:S02]  /*4290*/  STG.E desc[UR16][R4.64+0x180], R3 ;  /* 0x0001800304007986 */ /* 0x0007e4000c101910 */
.L_x_1901:
[----:B------:R-:W-:Y:S05]  /*42a0*/  BSYNC.RECONVERGENT B0 ;  /* 0x0000000000007941 */ /* 0x000fea0003800200 */
.L_x_1900:
        /* <DEDUP_REMOVED lines=22> */
.L_x_1903:
[----:B------:R-:W-:Y:S05]  /*4410*/  BSYNC.RECONVERGENT B0 ;  /* 0x0000000000007941 */ /* 0x000fea0003800200 */
.L_x_1902:
[----:B------:R-:W-:Y:S04]  /*4420*/  BSSY.RECONVERGENT B0, `(.L_x_1904) ;  /* 0x0000005000007945 */ /* 0x000fe80003800200 */
[----:B------:R-:W-:Y:S05]  /*4430*/  @P1 BRA `(.L_x_1905) ;  /* 0x00000000000c1947 */ /* 0x000fea0003800000 */
[----:B------:R-:W2:Y:S02]  /*4440*/  LDG.E R0, desc[UR16][R4.64+0x100] ;  /* 0x0001001004007981 */ /* 0x000ea4000c1e1900 */
[----:B--2---:R-:W-:-:S05]  /*4450*/  FADD R29, R29, R0 ;  /* 0x000000001d1d7221 */ /* 0x004fca0000000000 */
[----:B------:R2:W-:Y:S02]  /*4460*/  STG.E desc[UR16][R4.64+0x100], R29 ;  /* 0x0001001d04007986 */ /* 0x0005e4000c101910 */
.L_x_1905:
[----:B------:R-:W-:Y:S05]  /*4470*/  BSYNC.RECONVERGENT B0 ;  /* 0x0000000000007941 */ /* 0x000fea0003800200 */
.L_x_1904:
[----:B------:R-:W-:Y:S04]  /*4480*/  BSSY.RECONVERGENT B0, `(.L_x_1906) ;  /* 0x0000005000007945 */ /* 0x000fe80003800200 */
[----:B------:R-:W-:Y:S05]  /*4490*/  @P0 BRA `(.L_x_1907) ;  /* 0x00000000000c0947 */ /* 0x000fea0003800000 */
[----:B01----:R-:W3:Y:S02]  /*44a0*/  LDG.E R3, desc[UR16][R4.64+0x180] ;  /* 0x0001801004037981 */ /* 0x003ee4000c1e1900 */
[----:B---3--:R-:W-:-:S05]  /*44b0*/  FADD R3, R30, R3 ;  /* 0x000000031e037221 */ /* 0x008fca0000000000 */
[----:B------:R3:W-:Y:S02]  /*44c0*/  STG.E desc[UR16][R4.64+0x180], R3 ;  /* 0x0001800304007986 */ /* 0x0007e4000c101910 */
.L_x_1907:
[----:B------:R-:W-:Y:S05]  /*44d0*/  BSYNC.RECONVERGENT B0 ;  /* 0x0000000000007941 */ /* 0x000fea0003800200 */
.L_x_1906:
[----:B------:R-:W-:Y:S05]  /*44e0*/  @P4 EXIT ;  /* 0x000000000000494d */ /* 0x000fea0003800000 */
[----:B------:R-:W-:-:S04]  /*44f0*/  IMAD R0, R43, 0x10, R42 ;  /* 0x000000102b007824 */ /* 0x000fc800078e022a */
[----:B0-----:R-:W-:-:S05]  /*4500*/  @!P3 IMAD.IADD R2, R0, 0x1, R50 ;  /* 0x000000010002b824 */ /* 0x001fca00078e0232 */
[----:B-1-3--:R-:W-:-:S04]  /*4510*/  @!P3 IADD3 R3, P4, PT, R49, R2, RZ ;  /* 0x000000023103b210 */ /* 0x00afc80007f9e0ff */
[----:B--2---:R-:W-:Y:S02]  /*4520*/  @!P3 LEA.HI.X.SX32 R4, R2, R48, 0x1, P4 ;  /* 0x000000300204b211 */ /* 0x004fe400020f0eff */
        /* <DEDUP_REMOVED lines=17> */
.L_x_1909:
[----:B------:R-:W-:Y:S05]  /*4640*/  BSYNC.RECONVERGENT B0 ;  /* 0x0000000000007941 */ /* 0x000fea0003800200 */
.L_x_1908:
[----:B------:R-:W-:Y:S04]  /*4650*/  BSSY.RECONVERGENT B0, `(.L_x_1910) ;  /* 0x0000005000007945 */ /* 0x000fe80003800200 */
[----:B------:R-:W-:Y:S05]  /*4660*/  @P1 BRA `(.L_x_1911) ;  /* 0x00000000000c1947 */ /* 0x000fea0003800000 */
[----:B0-----:R-:W2:Y:S02]  /*4670*/  LDG.E R2, desc[UR16][R4.64+0x100] ;  /* 0x0001001004027981 */ /* 0x001ea4000c1e1900 */
[----:B--2---:R-:W-:-:S05]  /*4680*/  FADD R33, R33, R2 ;  /* 0x0000000221217221 */ /* 0x004fca0000000000 */
[----:B------:R2:W-:Y:S02]  /*4690*/  STG.E desc[UR16][R4.64+0x100], R33 ;  /* 0x0001002104007986 */ /* 0x0005e4000c101910 */
.L_x_1911:
[----:B------:R-:W-:Y:S05]  /*46a0*/  BSYNC.RECONVERGENT B0 ;  /* 0x0000000000007941 */ /* 0x000fea0003800200 */
.L_x_1910:
[----:B------:R-:W-:Y:S04]  /*46b0*/  BSSY.RECONVERGENT B0, `(.L_x_1912) ;  /* 0x0000005000007945 */ /* 0x000fe80003800200 */
[----:B------:R-:W-:Y:S05]  /*46c0*/  @P0 BRA `(.L_x_1913) ;  /* 0x00000000000c0947 */ /* 0x000fea0003800000 */
[----:B01----:R-:W3:Y:S02]  /*46d0*/  LDG.E R3, desc[UR16][R4.64+0x180] ;  /* 0x0001801004037981 */ /* 0x003ee4000c1e1900 */
[----:B---3--:R-:W-:-:S05]  /*46e0*/  FADD R3, R34, R3 ;  /* 0x0000000322037221 */ /* 0x008fca0000000000 */
[----:B------:R3:W-:Y:S02]  /*46f0*/  STG.E desc[UR16][R4.64+0x180], R3 ;  /* 0x0001800304007986 */ /* 0x0007e4000c101910 */
.L_x_1913:
[----:B------:R-:W-:Y:S05]  /*4700*/  BSYNC.RECONVERGENT B0 ;  /* 0x0000000000007941 */ /* 0x000fea0003800200 */
.L_x_1912:
        /* <DEDUP_REMOVED lines=22> */
.L_x_1915:
[----:B------:R-:W-:Y:S05]  /*4870*/  BSYNC.RECONVERGENT B0 ;  /* 0x0000000000007941 */ /* 0x000fea0003800200 */
.L_x_1914:
[----:B------:R-:W-:Y:S04]  /*4880*/  BSSY.RECONVERGENT B0, `(.L_x_1916) ;  /* 0x0000005000007945 */ /* 0x000fe80003800200 */
[----:B------:R-:W-:Y:S05]  /*4890*/  @P1 BRA `(.L_x_1917) ;  /* 0x00000000000c1947 */ /* 0x000fea0003800000 */
[----:B------:R-:W2:Y:S02]  /*48a0*/  LDG.E R0, desc[UR16][R4.64+0x100] ;  /* 0x0001001004007981 */ /* 0x000ea4000c1e1900 */
[----:B--2---:R-:W-:-:S05]  /*48b0*/  FADD R37, R37, R0 ;  /* 0x0000000025257221 */ /* 0x004fca0000000000 */
[----:B------:R2:W-:Y:S02]  /*48c0*/  STG.E desc[UR16][R4.64+0x100], R37 ;  /* 0x0001002504007986 */ /* 0x0005e4000c101910 */
.L_x_1917:
[----:B------:R-:W-:Y:S05]  /*48d0*/  BSYNC.RECONVERGENT B0 ;  /* 0x0000000000007941 */ /* 0x000fea0003800200 */
.L_x_1916:
[----:B------:R-:W-:Y:S04]  /*48e0*/  BSSY.RECONVERGENT B0, `(.L_x_1918) ;  /* 0x0000005000007945 */ /* 0x000fe80003800200 */
[----:B------:R-:W-:Y:S05]  /*48f0*/  @P0 BRA `(.L_x_1919) ;  /* 0x00000000000c0947 */ /* 0x000fea0003800000 */
[----:B01----:R-:W3:Y:S02]  /*4900*/  LDG.E R3, desc[UR16][R4.64+0x180] ;  /* 0x0001801004037981 */ /* 0x003ee4000c1e1900 */
[----:B---3--:R-:W-:-:S05]  /*4910*/  FADD R3, R38, R3 ;  /* 0x0000000326037221 */ /* 0x008fca0000000000 */
[----:B------:R3:W-:Y:S02]  /*4920*/  STG.E desc[UR16][R4.64+0x180], R3 ;  /* 0x0001800304007986 */ /* 0x0007e4000c101910 */
.L_x_1919:
[----:B------:R-:W-:Y:S05]  /*4930*/  BSYNC.RECONVERGENT B0 ;  /* 0x0000000000007941 */ /* 0x000fea0003800200 */
.L_x_1918:
[----:B------:R-:W-:Y:S05]  /*4940*/  @P4 EXIT ;  /* 0x000000000000494d */ /* 0x000fea0003800000 */
[----:B------:R-:W-:-:S04]  /*4950*/  IMAD R42, R43, 0x20, R42 ;  /* 0x000000202b2a7824 */ /* 0x000fc800078e022a */
[----:B------:R-:W-:-:S05]  /*4960*/  @!P3 IMAD.IADD R0, R42, 0x1, R50 ;  /* 0x000000012a00b824 */ /* 0x000fca00078e0232 */
[----:B01-3--:R-:W-:-:S04]  /*4970*/  @!P3 IADD3 R3, P4, PT, R49, R0, RZ ;  /* 0x000000003103b210 */ /* 0x00bfc80007f9e0ff */
[----:B------:R-:W-:Y:S02]  /*4980*/  @!P3 LEA.HI.X.SX32 R0, R0, R48, 0x1, P4 ;  /* 0x000000300000b211 */ /* 0x000fe400020f0eff */
[----:B------:R-:W-:-:S04]  /*4990*/  @!P3 LEA R2, P4, R3, UR4, 0x2 ;  /* 0x000000040302bc11 */ /* 0x000fc8000f8810ff */
[----:B------:R-:W-:-:S05]  /*49a0*/  @!P3 LEA.HI.X R3, R3, UR5, R0, 0x2, P4 ;  /* 0x000000050303bc11 */ /* 0x000fca000a0f1400 */
[----:B------:R-:W3:Y:S01]  /*49b0*/  @!P3 LDG.E R0, desc[UR16][R2.64] ;  /* 0x000000100200b981 */ /* 0x000ee2000c1e1900 */
[--C-:B--2---:R-:W-:Y:S01]  /*49c0*/  SHF.R.S32.HI R5, RZ, 0x1f, R42.reuse ;  /* 0x0000001fff057819 */ /* 0x104fe2000001142a */
[----:B------:R-:W-:Y:S01]  /*49d0*/  VIADD R60, R60, 0x68 ;  /* 0x000000683c3c7836 */ /* 0x000fe20000000000 */
[----:B------:R-:W-:Y:S01]  /*49e0*/  IADD3 R6, P4, P5, R49, R50, R42 ;  /* 0x0000003231067210 */ /* 0x000fe20007d9e02a */
[----:B------:R-:W-:Y:S03]  /*49f0*/  BSSY.RECONVERGENT B0, `(.L_x_1920) ;  /* 0x000000b000007945 */ /* 0x000fe60003800200 */
[----:B------:R-:W-:Y:S02]  /*4a00*/  IADD3.X R5, PT, PT, R48, RZ, R5, P4, P5 ;  /* 0x000000ff30057210 */ /* 0x000fe400027ea405 */
[----:B------:R-:W-:Y:S02]  /*4a10*/  LEA R4, P5, R6, UR4, 0x2 ;  /* 0x0000000406047c11 */ /* 0x000fe4000f8a10ff */
[----:B------:R-:W-:-:S02]  /*4a20*/  ISETP.GE.AND P4, PT, R60, R51, PT ;  /* 0x000000333c00720c */ /* 0x000fc40003f86270 */
[----:B------:R-:W-:Y:S01]  /*4a30*/  LEA.HI.X R5, R6, UR5, R5, 0x2, P5 ;  /* 0x0000000506057c11 */ /* 0x000fe2000a8f1405 */
[----:B---3--:R-:W-:-:S05]  /*4a40*/  @!P3 FADD R39, R39, R0 ;  /* 0x000000002727b221 */ /* 0x008fca0000000000 */
[----:B------:R0:W-:Y:S01]  /*4a50*/  @!P3 STG.E desc[UR16][R2.64], R39 ;  /* 0x000000270200b986 */ /* 0x0001e2000c101910 */
[----:B------:R-:W-:Y:S05]  /*4a60*/  @P2 BRA `(.L_x_1921) ;  /* 0x00000000000c2947 */ /* 0x000fea0003800000 */
[----:B0-----:R-:W2:Y:S02]  /*4a70*/  LDG.E R3, desc[UR16][R4.64+0x80] ;  /* 0x0000801004037981 */ /* 0x001ea4000c1e1900 */
[----:B--2---:R-:W-:-:S05]  /*4a80*/  FADD R3, R40, R3 ;  /* 0x0000000328037221 */ /* 0x004fca0000000000 */
[----:B------:R1:W-:Y:S02]  /*4a90*/  STG.E desc[UR16][R4.64+0x80], R3 ;  /* 0x0000800304007986 */ /* 0x0003e4000c101910 */
.L_x_1921:
[----:B------:R-:W-:Y:S05]  /*4aa0*/  BSYNC.RECONVERGENT B0 ;  /* 0x0000000000007941 */ /* 0x000fea0003800200 */
.L_x_1920:
[----:B------:R-:W-:Y:S04]  /*4ab0*/  BSSY.RECONVERGENT B0, `(.L_x_1922) ;  /* 0x0000005000007945 */ /* 0x000fe80003800200 */
[----:B------:R-:W-:Y:S05]  /*4ac0*/  @P1 BRA `(.L_x_1923) ;  /* 0x00000000000c1947 */ /* 0x000fea0003800000 */
[----:B------:R-:W2:Y:S02]  /*4ad0*/  LDG.E R0, desc[UR16][R4.64+0x100] ;  /* 0x0001001004007981 */ /* 0x000ea4000c1e1900 */
[----:B--2---:R-:W-:-:S05]  /*4ae0*/  FADD R41, R41, R0 ;  /* 0x0000000029297221 */ /* 0x004fca0000000000 */
[----:B------:R2:W-:Y:S02]  /*4af0*/  STG.E desc[UR16][R4.64+0x100], R41 ;  /* 0x0001002904007986 */ /* 0x0005e4000c101910 */
.L_x_1923:
[----:B------:R-:W-:Y:S05]  /*4b00*/  BSYNC.RECONVERGENT B0 ;  /* 0x0000000000007941 */ /* 0x000fea0003800200 */
.L_x_1922:
[----:B------:R-:W-:Y:S04]  /*4b10*/  BSSY.RECONVERGENT B0, `(.L_x_1924) ;  /* 0x0000005000007945 */ /* 0x000fe80003800200 */
[----:B------:R-:W-:Y:S05]  /*4b20*/  @P0 BRA `(.L_x_1925) ;  /* 0x00000000000c0947 */ /* 0x000fea0003800000 */
[----:B01----:R-:W3:Y:S02]  /*4b30*/  LDG.E R3, desc[UR16][R4.64+0x180] ;  /* 0x0001801004037981 */ /* 0x003ee4000c1e1900 */
[----:B---3--:R-:W-:-:S05]  /*4b40*/  FADD R3, R54, R3 ;  /* 0x0000000336037221 */ /* 0x008fca0000000000 */
[----:B------:R3:W-:Y:S02]  /*4b50*/  STG.E desc[UR16][R4.64+0x180], R3 ;  /* 0x0001800304007986 */ /* 0x0007e4000c101910 */
.L_x_1925:
[----:B------:R-:W-:Y:S05]  /*4b60*/  BSYNC.RECONVERGENT B0 ;  /* 0x0000000000007941 */ /* 0x000fea0003800200 */
.L_x_1924:
        /* <DEDUP_REMOVED lines=8> */
[--C-:B------:R-:W-:Y:S01]  /*4bf0*/  IADD3 R49, P4, P5, R49, R50, R43.reuse ;  /* 0x0000003231317210 */ /* 0x100fe20007d9e02b */
[----:B------:R-:W-:Y:S01]  /*4c00*/  BSSY.RECONVERGENT B0, `(.L_x_1926) ;  /* 0x000000b000007945 */ /* 0x000fe20003800200 */
[----:B------:R-:W-:-:S04]  /*4c10*/  SHF.R.S32.HI R43, RZ, 0x1f, R43 ;  /* 0x0000001fff2b7819 */ /* 0x000fc8000001142b */
[----:B------:R-:W-:Y:S02]  /*4c20*/  IADD3.X R48, PT, PT, R48, RZ, R43, P4, P5 ;  /* 0x000000ff30307210 */ /* 0x000fe400027ea42b */
[----:B--2---:R-:W-:-:S04]  /*4c30*/  LEA R4, P4, R49, UR4, 0x2 ;  /* 0x0000000431047c11 */ /* 0x004fc8000f8810ff */
[----:B------:R-:W-:Y:S01]  /*4c40*/  LEA.HI.X R5, R49, UR5, R48, 0x2, P4 ;  /* 0x0000000531057c11 */ /* 0x000fe2000a0f1430 */
[----:B---3--:R-:W-:-:S05]  /*4c50*/  @!P3 FADD R55, R55, R0 ;  /* 0x000000003737b221 */ /* 0x008fca0000000000 */
[----:B------:R0:W-:Y:S01]  /*4c60*/  @!P3 STG.E desc[UR16][R2.64], R55 ;  /* 0x000000370200b986 */ /* 0x0001e2000c101910 */
[----:B------:R-:W-:Y:S05]  /*4c70*/  @P2 BRA `(.L_x_1927) ;  /* 0x00000000000c2947 */ /* 0x000fea0003800000 */
[----:B0-----:R-:W2:Y:S02]  /*4c80*/  LDG.E R3, desc[UR16][R4.64+0x80] ;  /* 0x0000801004037981 */ /* 0x001ea4000c1e1900 */
[----:B--2---:R-:W-:-:S05]  /*4c90*/  FADD R3, R56, R3 ;  /* 0x0000000338037221 */ /* 0x004fca0000000000 */
[----:B------:R1:W-:Y:S02]  /*4ca0*/  STG.E desc[UR16][R4.64+0x80], R3 ;  /* 0x0000800304007986 */ /* 0x0003e4000c101910 */
.L_x_1927:
[----:B------:R-:W-:Y:S05]  /*4cb0*/  BSYNC.RECONVERGENT B0 ;  /* 0x0000000000007941 */ /* 0x000fea0003800200 */
.L_x_1926:
[----:B------:R-:W-:Y:S04]  /*4cc0*/  BSSY.RECONVERGENT B0, `(.L_x_1928) ;  /* 0x0000005000007945 */ /* 0x000fe80003800200 */
[----:B------:R-:W-:Y:S05]  /*4cd0*/  @P1 BRA `(.L_x_1929) ;  /* 0x00000000000c1947 */ /* 0x000fea0003800000 */
[----:B------:R-:W2:Y:S02]  /*4ce0*/  LDG.E R0, desc[UR16][R4.64+0x100] ;  /* 0x0001001004007981 */ /* 0x000ea4000c1e1900 */
[----:B--2---:R-:W-:-:S05]  /*4cf0*/  FADD R57, R57, R0 ;  /* 0x0000000039397221 */ /* 0x004fca0000000000 */
[----:B------:R2:W-:Y:S02]  /*4d00*/  STG.E desc[UR16][R4.64+0x100], R57 ;  /* 0x0001003904007986 */ /* 0x0005e4000c101910 */
.L_x_1929:
[----:B------:R-:W-:Y:S05]  /*4d10*/  BSYNC.RECONVERGENT B0 ;  /* 0x0000000000007941 */ /* 0x000fea0003800200 */
.L_x_1928:
[----:B------:R-:W-:Y:S05]  /*4d20*/  @P0 EXIT ;  /* 0x000000000000094d */ /* 0x000fea0003800000 */
[----:B01----:R-:W3:Y:S02]  /*4d30*/  LDG.E R3, desc[UR16][R4.64+0x180] ;  /* 0x0001801004037981 */ /* 0x003ee4000c1e1900 */
[----:B---3--:R-:W-:-:S05]  /*4d40*/  FADD R3, R58, R3 ;  /* 0x000000033a037221 */ /* 0x008fca0000000000 */
[----:B------:R-:W-:Y:S01]  /*4d50*/  STG.E desc[UR16][R4.64+0x180], R3 ;  /* 0x0001800304007986 */ /* 0x000fe2000c101910 */
[----:B------:R-:W-:Y:S05]  /*4d60*/  EXIT ;  /* 0x000000000000794d */ /* 0x000fea0003800000 */
.L_x_1847:
[----:B------:R-:W0:Y:S01]  /*4d70*/  LDC.64 R42, c[0x0][0x388] ;  /* 0x0000e200ff2a7b82 */ /* 0x000e220000000a00 */
[----:B------:R-:W-:Y:S01]  /*4d80*/  SHF.R.S64 R47, RZ, 0x1e, R44 ;  /* 0x0000001eff2f7819 */ /* 0x000fe2000000102c */
[----:B------:R-:W-:Y:S01]  /*4d90*/  IMAD R48, R60, 0x20, R71 ;  /* 0x000000203c307824 */ /* 0x000fe200078e0247 */
[----:B------:R-:W-:Y:S01]  /*4da0*/  IADD3 R51, P1, PT, RZ, RZ, RZ ;  /* 0x000000ffff337210 */ /* 0x000fe20007f3e0ff */
[----:B------:R-:W1:Y:S01]  /*4db0*/  LDCU UR4, c[0x0][0x3a4] ;  /* 0x00007480ff0477ac */ /* 0x000e620008000800 */
[----:B0-----:R-:W-:-:S04]  /*4dc0*/  IADD3 R46, P0, PT, R47, R42, RZ ;  /* 0x0000002a2f2e7210 */ /* 0x001fc80007f1e0ff */
[----:B------:R-:W-:-:S06]  /*4dd0*/  LEA.HI.X.SX32 R47, R44, R43, 0x2, P0 ;  /* 0x0000002b2c2f7211 */ /* 0x000fcc00000f16ff */
[----:B------:R-:W2:Y:S01]  /*4de0*/  LDG.E R47, desc[UR16][R46.64] ;  /* 0x000000102e2f7981 */ /* 0x000ea2000c1e1900 */
        /* <DEDUP_REMOVED lines=16> */
[----:B------:R-:W-:Y:S01]  /*4ef0*/  ISETP.GE.AND P1, PT, R60, R47, PT ;  /* 0x0000002f3c00720c */ /* 0x000fe20003f26270 */
[----:B------:R-:W-:-:S05]  /*4f00*/  IMAD.SHL.U32 R46, R49, 0x80, RZ ;  /* 0x00000080312e7824 */ /* 0x000fca00078e00ff */
[----:B------:R-:W-:-:S05]  /*4f10*/  LOP3.LUT R48, RZ, R46, RZ, 0x33, !PT ;  /* 0x0000002eff307212 */ /* 0x000fca00078e33ff */
[----:B-1----:R-:W-:Y:S01]  /*4f20*/  VIADD R48, R48, UR4 ;  /* 0x0000000430307c36 */ /* 0x002fe20008000000 */
[----:B--2---:R0:W-:Y:S01]  /*4f30*/  @!P0 STS [R51], R44 ;  /* 0x0000002c33008388 */ /* 0x0041e20000000800 */
[----:B------:R-:W-:Y:S06]  /*4f40*/  BAR.SYNC.DEFER_BLOCKING 0x0 ;  /* 0x0000000000007b1d */ /* 0x000fec0000010000 */
[----:B------:R-:W-:Y:S05]  /*4f50*/  @P1 EXIT ;  /* 0x000000000000194d */ /* 0x000fea0003800000 */
[----:B------:R-:W1:Y:S01]  /*4f60*/  S2UR UR5, SR_CgaCtaId ;  /* 0x00000000000579c3 */ /* 0x000e620000008800 */
[----:B------:R-:W-:Y:S01]  /*4f70*/  UMOV UR4, 0x400 ;  /* 0x0000040000047882 */ /* 0x000fe20000000000 */
[----:B------:R-:W-:-:S13]  /*4f80*/  ISETP.GT.AND P0, PT, R71, R48, PT ;  /* 0x000000304700720c */ /* 0x000fda0003f04270 */
[----:B------:R-:W2:Y:S08]  /*4f90*/  @!P0 LDC R49, c[0x0][0x3ac] ;  /* 0x0000eb00ff318b82 */ /* 0x000eb00000000800 */
[----:B------:R-:W3:Y:S01]  /*4fa0*/  @!P0 LDC.64 R42, c[0x0][0x390] ;  /* 0x0000e400ff2a8b82 */ /* 0x000ee20000000a00 */
[----:B-1----:R-:W-:-:S06]  /*4fb0*/  ULEA UR4, UR5, UR4, 0x18 ;  /* 0x0000000405047291 */ /* 0x002fcc000f8ec0ff */
[----:B------:R-:W-:-:S05]  /*4fc0*/  LEA R45, R60, UR4, 0x2 ;  /* 0x000000043c2d7c11 */ /* 0x000fca000f8e10ff */
[----:B0-----:R-:W2:Y:S02]  /*4fd0*/  @!P0 LDS R44, [R45] ;  /* 0x000000002d2c8984 */ /* 0x001ea40000000800 */
[----:B--2---:R-:W-:Y:S01]  /*4fe0*/  @!P0 IMAD R71, R44, R49, R71 ;  /* 0x000000312c478224 */ /* 0x004fe200078e0247 */
[----:B------:R-:W-:-:S04]  /*4ff0*/  SHF.R.S32.HI R44, RZ, 0x1f, R46 ;  /* 0x0000001fff2c7819 */ /* 0x000fc8000001142e */
[----:B------:R-:W-:-:S04]  /*5000*/  @!P0 IADD3 R49, P1, PT, R46, R71, RZ ;  /* 0x000000472e318210 */ /* 0x000fc80007f3e0ff */
[----:B------:R-:W-:Y:S02]  /*5010*/  @!P0 LEA.HI.X.SX32 R50, R71, R44, 0x1, P1 ;  /* 0x0000002c47328211 */ /* 0x000fe400008f0eff */
[----:B---3--:R-:W-:-:S04]  /*5020*/  @!P0 LEA R52, P1, R49, R42, 0x2 ;  /* 0x0000002a31348211 */ /* 0x008fc800078210ff */
[----:B------:R-:W-:-:S05]  /*5030*/  @!P0 LEA.HI.X R53, R49, R43, R50, 0x2, P1 ;  /* 0x0000002b31358211 */ /* 0x000fca00008f1432 */
[----:B------:R-:W2:Y:S01]  /*5040*/  @!P0 LDG.E R70, desc[UR16][R52.64] ;  /* 0x0000001034468981 */ /* 0x000ea2000c1e1900 */
[----:B------:R-:W0:Y:S02]  /*5050*/  S2R R49, SR_TID.X ;  /* 0x0000000000317919 */ /* 0x000e240000002100 */
[----:B0-----:R-:W-:-:S05]  /*5060*/  VIADD R43, R49, 0x20 ;  /* 0x00000020312b7836 */ /* 0x001fca0000000000 */
[----:B------:R-:W-:-:S13]  /*5070*/  ISETP.GT.AND P1, PT, R43, R48, PT ;  /* 0x000000302b00720c */ /* 0x000fda0003f24270 */
[----:B------:R-:W0:Y:S01]  /*5080*/  @!P1 LDS R50, [R45] ;  /* 0x000000002d329984 */ /* 0x000e220000000800 */
[----:B------:R-:W0:Y:S08]  /*5090*/  @!P1 LDC R51, c[0x0][0x3ac] ;  /* 0x0000eb00ff339b82 */ /* 0x000e300000000800 */
[----:B------:R-:W1:Y:S01]  /*50a0*/  @!P1 LDC.64 R42, c[0x0][0x390] ;  /* 0x0000e400ff2a9b82 */ /* 0x000e620000000a00 */
[----:B0-----:R-:W-:-:S05]  /*50b0*/  @!P1 IMAD R50, R50, R51, RZ ;  /* 0x0000003332329224 */ /* 0x001fca00078e02ff */
[----:B------:R-:W-:Y:S02]  /*50c0*/  @!P1 SHF.R.S32.HI R51, RZ, 0x1f, R50 ;  /* 0x0000001fff339819 */ /* 0x000fe40000011432 */
[----:B------:R-:W-:-:S04]  /*50d0*/  @!P1 IADD3 R71, P2, P3, R46, R50, R49 ;  /* 0x000000322e479210 */ /* 0x000fc80007b5e031 */
[----:B------:R-:W-:Y:S02]  /*50e0*/  @!P1 IADD3.X R72, PT, PT, R44, R51, RZ, P2, P3 ;  /* 0x000000332c489210 */ /* 0x000fe400017e64ff */
[----:B-1----:R-:W-:-:S04]  /*50f0*/  @!P1 LEA R50, P2, R71, R42, 0x2 ;  /* 0x0000002a47329211 */ /* 0x002fc800078410ff */
[----:B------:R-:W-:Y:S01]  /*5100*/  @!P1 LEA.HI.X R51, R71, R43, R72, 0x2, P2 ;  /* 0x0000002b47339211 */ /* 0x000fe200010f1448 */
[----:B--2---:R-:W-:-:S05]  /*5110*/  @!P0 FADD R69, R69, R70 ;  /* 0x0000004645458221 */ /* 0x004fca0000000000 */
[----:B------:R-:W-:Y:S04]  /*5120*/  @!P0 STG.E desc[UR16][R52.64], R69 ;  /* 0x0000004534008986 */ /* 0x000fe8000c101910 */
[----:B------:R-:W2:Y:S01]  /*5130*/  @!P1 LDG.E R71, desc[UR16][R50.64+0x80] ;  /* 0x0000801032479981 */ /* 0x000ea2000c1e1900 */
[----:B------:R-:W-:-:S05]  /*5140*/  VIADD R43, R49, 0x40 ;  /* 0x00000040312b7836 */ /* 0x000fca0000000000 */
        /* <DEDUP_REMOVED lines=25> */
[----:B------:R0:W-:Y:S04]  /*52e0*/  @!P2 STG.E desc[UR16][R52.64+0x100], R67 ;  /* 0x000100433400a986 */ /* 0x0001e8000c101910 */
[----:B------:R-:W2:Y:S01]  /*52f0*/  @!P3 LDG.E R51, desc[UR16][R42.64+0x180] ;  /* 0x000180102a33b981 */ /* 0x000ea2000c1e1900 */
[----:B------:R-:W-:-:S05]  /*5300*/  VIADD R48, R60, 0x8 ;  /* 0x000000083c307836 */ /* 0x000fca0000000000 */
[----:B------:R-:W-:Y:S01]  /*5310*/  ISETP.GE.AND P4, PT, R48, R47, PT ;  /* 0x0000002f3000720c */ /* 0x000fe20003f86270 */
[----:B--2---:R-:W-:-:S05]  /*5320*/  @!P3 FADD R51, R66, R51 ;  /* 0x000000334233b221 */ /* 0x004fca0000000000 */
[----:B------:R0:W-:Y:S07]  /*5330*/  @!P3 STG.E desc[UR16][R42.64+0x180], R51 ;  /* 0x000180332a00b986 */ /* 0x0001ee000c101910 */
[----:B------:R-:W-:Y:S05]  /*5340*/  @P4 EXIT ;  /* 0x000000000000494d */ /* 0x000fea0003800000 */
[----:B------:R-:W1:Y:S01]  /*5350*/  @!P0 LDS R48, [R45+0x20] ;  /* 0x000020002d308984 */ /* 0x000e620000000800 */
[----:B0-----:R-:W1:Y:S03]  /*5360*/  @!P0 LDC R51, c[0x0][0x3ac] ;  /* 0x0000eb00ff338b82 */ /* 0x001e660000000800 */
[----:B------:R-:W0:Y:S05]  /*5370*/  @!P1 LDS R50, [R45+0x20] ;  /* 0x000020002d329984 */ /* 0x000e2a0000000800 */
[----:B------:R-:W2:Y:S08]  /*5380*/  @!P0 LDC.64 R42, c[0x0][0x390] ;  /* 0x0000e400ff2a8b82 */ /* 0x000eb00000000a00 */
[----:B------:R-:W3:Y:S01]  /*5390*/  @!P2 LDC R67, c[0x0][0x3ac] ;  /* 0x0000eb00ff43ab82 */ /* 0x000ee20000000800 */
[----:B-1----:R-:W-:-:S05]  /*53a0*/  @!P0 IMAD R51, R48, R51, R49 ;  /* 0x0000003330338224 */ /* 0x002fca00078e0231 */
[----:B------:R-:W-:-:S04]  /*53b0*/  @!P0 IADD3 R48, P4, PT, R46, R51, RZ ;  /* 0x000000332e308210 */ /* 0x000fc80007f9e0ff */
[----:B------:R-:W-:Y:S02]  /*53c0*/  @!P0 LEA.HI.X.SX32 R51, R51, R44, 0x1, P4 ;  /* 0x0000002c33338211 */ /* 0x000fe400020f0eff */
[----:B--2---:R-:W-:-:S04]  /*53d0*/  @!P0 LEA R52, P4, R48, R42, 0x2 ;  /* 0x0000002a30348211 */ /* 0x004fc800078810ff */
[----:B------:R-:W-:Y:S02]  /*53e0*/  @!P0 LEA.HI.X R53, R48, R43, R51, 0x2, P4 ;  /* 0x0000002b30358211 */ /* 0x000fe400020f1433 */
[----:B------:R-:W0:Y:S03]  /*53f0*/  @!P1 LDC R51, c[0x0][0x3ac] ;  /* 0x0000eb00ff339b82 */ /* 0x000e260000000800 */
[----:B------:R-:W2:Y:S05]  /*5400*/  @!P0 LDG.E R48, desc[UR16][R52.64] ;  /* 0x0000001034308981 */ /* 0x000eaa000c1e1900 */
        /* <DEDUP_REMOVED lines=8> */
[----:B--2---:R-:W-:Y:S02]  /*5490*/  @!P0 FADD R65, R65, R48 ;  /* 0x0000003041418221 */ /* 0x004fe40000000000 */
        /* <DEDUP_REMOVED lines=10> */
[----:B------:R-:W1:Y:S01]  /*5540*/  @!P3 LDS R48, [R45+0x20] ;  /* 0x000020002d30b984 */ /* 0x000e620000000800 */
        /* <DEDUP_REMOVED lines=14> */
[----:B------:R-:W-:Y:S01]  /*5630*/  ISETP.GE.AND P4, PT, R50, R47, PT ;  /* 0x0000002f3200720c */ /* 0x000fe20003f86270 */
[----:B---3--:R-:W-:-:S05]  /*5640*/  @!P3 FADD R63, R63, R48 ;  /* 0x000000303f3fb221 */ /* 0x008fca0000000000 */
[----:B------:R0:W-:Y:S07]  /*5650*/  @!P3 STG.E desc[UR16][R42.64+0x180], R63 ;  /* 0x0001803f2a00b986 */ /* 0x0001ee000c101910 */
[----:B------:R-:W-:Y:S05]  /*5660*/  @P4 EXIT ;  /* 0x000000000000494d */ /* 0x000fea0003800000 */
[----:B------:R-:W1:Y:S01]  /*5670*/  @!P0 LDS R48, [R45+0x40] ;  /* 0x000040002d308984 */ /* 0x000e620000000800 */
[----:B------:R-:W1:Y:S03]  /*5680*/  @!P0 LDC R51, c[0x0][0x3ac] ;  /* 0x0000eb00ff338b82 */ /* 0x000e660000000800 */
[----:B------:R-:W2:Y:S05]  /*5690*/  @!P1 LDS R50, [R45+0x40] ;  /* 0x000040002d329984 */ /* 0x000eaa0000000800 */
[----:B0-----:R-:W0:Y:S08]  /*56a0*/  @!P0 LDC.64 R42, c[0x0][0x390] ;  /* 0x0000e400ff2a8b82 */ /* 0x001e300000000a00 */
[----:B------:R-:W3:Y:S01]  /*56b0*/  @!P2 LDC R63, c[0x0][0x3ac] ;  /* 0x0000eb00ff3fab82 */ /* 0x000ee20000000800 */
[----:B-1----:R-:W-:-:S05]  /*56c0*/  @!P0 IMAD R51, R48, R51, R49 ;  /* 0x0000003330338224 */ /* 0x002fca00078e0231 */
[----:B------:R-:W-:-:S04]  /*56d0*/  @!P0 IADD3 R48, P4, PT, R46, R51, RZ ;  /* 0x000000332e308210 */ /* 0x000fc80007f9e0ff */
[----:B------:R-:W-:Y:S02]  /*56e0*/  @!P0 LEA.HI.X.SX32 R51, R51, R44, 0x1, P4 ;  /* 0x0000002c33338211 */ /* 0x000fe400020f0eff */
[----:B0-----:R-:W-:-:S04]  /*56f0*/  @!P0 LEA R52, P4, R48, R42, 0x2 ;  /* 0x0000002a30348211 */ /* 0x001fc800078810ff */
[----:B------:R-:W-:Y:S02]  /*5700*/  @!P0 LEA.HI.X R53, R48, R43, R51, 0x2, P4 ;  /* 0x0000002b30358211 */ /* 0x000fe400020f1433 */
[----:B------:R-:W2:Y:S03]  /*5710*/  @!P1 LDC R51, c[0x0][0x3ac] ;  /* 0x0000eb00ff339b82 */ /* 0x000ea60000000800 */
[----:B------:R-:W4:Y:S05]  /*5720*/  @!P0 LDG.E R48, desc[UR16][R52.64] ;  /* 0x0000001034308981 */ /* 0x000f2a000c1e1900 */
[----:B------:R-:W0:Y:S01]  /*5730*/  @!P1 LDC.64 R42, c[0x0][0x390] ;  /* 0x0000e400ff2a9b82 */ /* 0x000e220000000a00 */
[----:B--2---:R-:W-:-:S05]  /*5740*/  @!P1 IMAD R50, R50, R51, RZ ;  /* 0x0000003332329224 */ /* 0x004fca00078e02ff */
[----:B------:R-:W-:Y:S02]  /*5750*/  @!P1 SHF.R.S32.HI R51, RZ, 0x1f, R50 ;  /* 0x0000001fff339819 */ /* 0x000fe40000011432 */
[----:B------:R-:W-:-:S04]  /*5760*/  @!P1 IADD3 R62, P4, P5, R46, R50, R49 ;  /* 0x000000322e3e9210 */ /* 0x000fc80007d9e031 */
[----:B------:R-:W-:Y:S02]  /*5770*/  @!P1 IADD3.X R51, PT, PT, R44, R51, RZ, P4, P5 ;  /* 0x000000332c339210 */ /* 0x000fe400027ea4ff */
[----:B0-----:R-:W-:-:S04]  /*5780*/  @!P1 LEA R50, P4, R62, R42, 0x2 ;  /* 0x0000002a3e329211 */ /* 0x001fc800078810ff */
[----:B------:R-:W-:Y:S02]  /*5790*/  @!P1 LEA.HI.X R51, R62, R43, R51, 0x2, P4 ;  /* 0x0000002b3e339211 */ /* 0x000fe400020f1433 */
[----:B------:R-:W3:Y:S01]  /*57a0*/  @!P2 LDS R62, [R45+0x40] ;  /* 0x000040002d3ea984 */ /* 0x000ee20000000800 */
[----:B------:R-:W0:Y:S01]  /*57b0*/  @!P2 LDC.64 R42, c[0x0][0x390] ;  /* 0x0000e400ff2aab82 */ /* 0x000e220000000a00 */
[----:B----4-:R-:W-:-:S05]  /*57c0*/  @!P0 FADD R61, R61, R48 ;  /* 0x000000303d3d8221 */ /* 0x010fca0000000000 */
        /* <DEDUP_REMOVED lines=32> */
[----:B------:R-:W0:Y:S01]  /*59d0*/  @!P1 LDC R53, c[0x0][0x3ac] ;  /* 0x0000eb00ff359b82 */ /* 0x000e220000000800 */
[----:B-1----:R-:W-:-:S05]  /*59e0*/  @!P0 IMAD R51, R0, R51, R49 ;  /* 0x0000003300338224 */ /* 0x002fca00078e0231 */
[----:B------:R-:W-:-:S04]  /*59f0*/  @!P0 IADD3 R0, P4, PT, R46, R51, RZ ;  /* 0x000000332e008210 */ /* 0x000fc80007f9e0ff */
[----:B------:R-:W-:Y:S02]  /*5a00*/  @!P0 LEA.HI.X.SX32 R51, R51, R44, 0x1, P4 ;  /* 0x0000002c33338211 */ /* 0x000fe400020f0eff */
[----:B--2---:R-:W-:-:S04]  /*5a10*/  @!P0 LEA R50, P4, R0, R42, 0x2 ;  /* 0x0000002a00328211 */ /* 0x004fc800078810ff */
[----:B------:R-:W-:Y:S02]  /*5a20*/  @!P0 LEA.HI.X R51, R0, R43, R51, 0x2, P4 ;  /* 0x0000002b00338211 */ /* 0x000fe400020f1433 */
[----:B------:R-:W1:Y:S03]  /*5a30*/  @!P1 LDC.64 R42, c[0x0][0x390] ;  /* 0x0000e400ff2a9b82 */ /* 0x000e660000000a00 */
[----:B------:R-:W2:Y:S01]  /*5a40*/  @!P0 LDG.E R0, desc[UR16][R50.64] ;  /* 0x0000001032008981 */ /* 0x000ea2000c1e1900 */
[----:B0-----:R-:W-:-:S05]  /*5a50*/  @!P1 IMAD R2, R2, R53, RZ ;  /* 0x0000003502029224 */ /* 0x001fca00078e02ff */
[----:B------:R-:W-:Y:S02]  /*5a60*/  @!P1 SHF.R.S32.HI R53, RZ, 0x1f, R2 ;  /* 0x0000001fff359819 */ /* 0x000fe40000011402 */
[----:B------:R-:W-:-:S04]  /*5a70*/  @!P1 IADD3 R2, P4, P5, R46, R2, R49 ;  /* 0x000000022e029210 */ /* 0x000fc80007d9e031 */
[----:B------:R-:W-:Y:S02]  /*5a80*/  @!P1 IADD3.X R53, PT, PT, R44, R53, RZ, P4, P5 ;  /* 0x000000352c359210 */ /* 0x000fe400027ea4ff */
[----:B-1----:R-:W-:-:S04]  /*5a90*/  @!P1 LEA R42, P4, R2, R42, 0x2 ;  /* 0x0000002a022a9211 */ /* 0x002fc800078810ff */
[----:B------:R-:W-:Y:S02]  /*5aa0*/  @!P1 LEA.HI.X R43, R2, R43, R53, 0x2, P4 ;  /* 0x0000002b022b9211 */ /* 0x000fe400020f1435 */
[----:B------:R-:W0:Y:S01]  /*5ab0*/  @!P2 LDC R53, c[0x0][0x3ac] ;  /* 0x0000eb00ff35ab82 */ /* 0x000e220000000800 */
[----:B--2---:R-:W-:Y:S02]  /*5ac0*/  @!P0 FADD R59, R3, R0 ;  /* 0x00000000033b8221 */ /* 0x004fe40000000000 */
[----:B------:R-:W0:Y:S05]  /*5ad0*/  @!P2 LDS R0, [R45+0x60] ;  /* 0x000060002d00a984 */ /* 0x000e2a0000000800 */
[----:B------:R-:W1:Y:S01]  /*5ae0*/  @!P2 LDC.64 R2, c[0x0][0x390] ;  /* 0x0000e400ff02ab82 */ /* 0x000e620000000a00 */
[----:B------:R2:W-:Y:S04]  /*5af0*/  @!P0 STG.E desc[UR16][R50.64], R59 ;  /* 0x0000003b32008986 */ /* 0x0005e8000c101910 */
[----:B------:R-:W3:Y:S03]  /*5b00*/  @!P1 LDG.E R61, desc[UR16][R42.64+0x80] ;  /* 0x000080102a3d9981 */ /* 0x000ee6000c1e1900 */
        /* <DEDUP_REMOVED lines=20> */
[----:B-1----:R-:W2:Y:S01]  /*5c50*/  @!P3 LDG.E R43, desc[UR16][R2.64+0x180] ;  /* 0x00018010022bb981 */ /* 0x002ea2000c1e1900 */
        /* <DEDUP_REMOVED lines=29> */
[----:B-1----:R-:W1:Y:S08]  /*5e30*/  @!P3 LDC R43, c[0x0][0x3ac] ;  /* 0x0000eb00ff2bbb82 */ /* 0x002e700000000800 */
[----:B------:R-:W4:Y:S01]  /*5e40*/  @!P3 LDC.64 R6, c[0x0][0x390] ;  /* 0x0000e400ff06bb82 */ /* 0x000f220000000a00 */
[----:B---3--:R-:W-:-:S05]  /*5e50*/  @!P2 IMAD R0, R0, R53, RZ ;  /* 0x000000350000a224 */ /* 0x008fca00078e02ff */
[----:B------:R-:W-:Y:S02]  /*5e60*/  @!P2 SHF.R.S32.HI R53, RZ, 0x1f, R0 ;  /* 0x0000001fff35a819 */ /* 0x000fe40000011400 */
[----:B------:R-:W-:-:S04]  /*5e70*/  @!P2 IADD3 R0, P4, P5, R46, R0, R49 ;  /* 0x000000002e00a210 */ /* 0x000fc80007d9e031 */
[----:B------:R-:W-:Y:S02]  /*5e80*/  @!P2 IADD3.X R53, PT, PT, R44, R53, RZ, P4, P5 ;  /* 0x000000352c35a210 */ /* 0x000fe400027ea4ff */
[----:B0-----:R-:W-:-:S04]  /*5e90*/  @!P2 LEA R2, P4, R0, R2, 0x2 ;  /* 0x000000020002a211 */ /* 0x001fc800078810ff */
[----:B------:R-:W-:Y:S01]  /*5ea0*/  @!P2 LEA.HI.X R3, R0, R3, R53, 0x2, P4 ;  /* 0x000000030003a211 */ /* 0x000fe200020f1435 */
[----:B--2---:R-:W-:Y:S02]  /*5eb0*/  @!P1 FADD R51, R8, R51 ;  /* 0x0000003308339221 */ /* 0x004fe40000000000 */
[----:B------:R-:W1:Y:S04]  /*5ec0*/  @!P3 LDS R8, [R45+0x80] ;  /* 0x000080002d08b984 */ /* 0x000e680000000800 */
[----:B------:R0:W-:Y:S04]  /*5ed0*/  @!P1 STG.E desc[UR16][R4.64+0x80], R51 ;  /* 0x0000803304009986 */ /* 0x0001e8000c101910 */
[----:B------:R-:W2:Y:S01]  /*5ee0*/  @!P2 LDG.E R0, desc[UR16][R2.64+0x100] ;  /* 0x000100100200a981 */ /* 0x000ea2000c1e1900 */
[----:B-1----:R-:W-:-:S05]  /*5ef0*/  @!P3 IMAD R8, R8, R43, RZ ;  /* 0x0000002b0808b224 */ /* 0x002fca00078e02ff */
[----:B------:R-:W-:Y:S02]  /*5f00*/  @!P3 SHF.R.S32.HI R43, RZ, 0x1f, R8 ;  /* 0x0000001fff2bb819 */ /* 0x000fe40000011408 */
[----:B------:R-:W-:-:S04]  /*5f10*/  @!P3 IADD3 R8, P4, P5, R46, R8, R49 ;  /* 0x000000082e08b210 */ /* 0x000fc80007d9e031 */
[----:B------:R-:W-:Y:S02]  /*5f20*/  @!P3 IADD3.X R43, PT, PT, R44, R43, RZ, P4, P5 ;  /* 0x0000002b2c2bb210 */ /* 0x000fe400027ea4ff */
[----:B----4-:R-:W-:-:S04]  /*5f30*/  @!P3 LEA R6, P4, R8, R6, 0x2 ;  /* 0x000000060806b211 */ /* 0x010fc800078810ff */
[----:B------:R-:W-:Y:S01]  /*5f40*/  @!P3 LEA.HI.X R7, R8, R7, R43, 0x2, P4 ;  /* 0x000000070807b211 */ /* 0x000fe200020f142b */
[----:B--2---:R-:W-:-:S05]  /*5f50*/  @!P2 FADD R9, R9, R0 ;  /* 0x000000000909a221 */ /* 0x004fca0000000000 */
[----:B------:R1:W-:Y:S04]  /*5f60*/  @!P2 STG.E desc[UR16][R2.64+0x100], R9 ;  /* 0x000100090200a986 */ /* 0x0003e8000c101910 */
[----:B0-----:R-:W2:Y:S01]  /*5f70*/  @!P3 LDG.E R5, desc[UR16][R6.64+0x180] ;  /* 0x000180100605b981 */ /* 0x001ea2000c1e1900 */
[----:B------:R-:W-:-:S05]  /*5f80*/  VIADD R0, R60, 0x28 ;  /* 0x000000283c007836 */ /* 0x000fca0000000000 */
[----:B------:R-:W-:Y:S01]  /*5f90*/  ISETP.GE.AND P4, PT, R0, R47, PT ;  /* 0x0000002f0000720c */ /* 0x000fe20003f86270 */
[----:B--2---:R-:W-:-:S05]  /*5fa0*/  @!P3 FADD R5, R10, R5 ;  /* 0x000000050a05b221 */ /* 0x004fca0000000000 */
[----:B------:R1:W-:Y:S07]  /*5fb0*/  @!P3 STG.E desc[UR16][R6.64+0x180], R5 ;  /* 0x000180050600b986 */ /* 0x0003ee000c101910 */
[----:B------:R-:W-:Y:S05]  /*5fc0*/  @P4 EXIT ;  /* 0x000000000000494d */ /* 0x000fea0003800000 */
[----:B------:R-:W0:Y:S01]  /*5fd0*/  @!P0 LDS R0, [R45+0xa0] ;  /* 0x0000a0002d008984 */ /* 0x000e220000000800 */
[----:B-1----:R-:W0:Y:S03]  /*5fe0*/  @!P0 LDC R3, c[0x0][0x3ac] ;  /* 0x0000eb00ff038b82 */ /* 0x002e260000000800 */
[----:B------:R-:W1:Y:S04]  /*5ff0*/  @!P1 LDS R6, [R45+0xa0] ;  /* 0x0000a0002d069984 */ /* 0x000e680000000800 */
[----:B------:R-:W-:Y:S01]  /*6000*/  @!P3 LDS R8, [R45+0xa0] ;  /* 0x0000a0002d08b984 */ /* 0x000fe20000000800 */
        /* <DEDUP_REMOVED lines=69> */
[----:B------:R-:W2:Y:S04]  /*6460*/  @!P1 LDG.E R9, desc[UR16][R2.64+0x80] ;  /* 0x0000801002099981 */ /* 0x000ea8000c1e1900 */
[----:B------:R-:W4:Y:S01]  /*6470*/  @!P3 LDS R4, [R45+0xc0] ;  /* 0x0000c0002d04b984 */ /* 0x000f220000000800 */
[----:B-1----:R-:W4:Y:S01]  /*6480*/  @!P3 LDC R5, c[0x0][0x3ac] ;  /* 0x0000eb00ff05bb82 */ /* 0x002f220000000800 */
[----:B---3--:R-:W-:-:S05]  /*6490*/  @!P2 IMAD R0, R0, R11, RZ ;  /* 0x0000000b0000a224 */ /* 0x008fca00078e02ff */
[----:B------:R-:W-:Y:S02]  /*64a0*/  @!P2 SHF.R.S32.HI R11, RZ, 0x1f, R0 ;  /* 0x0000001fff0ba819 */ /* 0x000fe40000011400 */
[----:B------:R-:W-:-:S04]  /*64b0*/  @!P2 IADD3 R0, P4, P5, R46, R0, R49 ;  /* 0x000000002e00a210 */ /* 0x000fc80007d9e031 */
[----:B------:R-:W-:Y:S02]  /*64c0*/  @!P2 IADD3.X R11, PT, PT, R44, R11, RZ, P4, P5 ;  /* 0x0000000b2c0ba210 */ /* 0x000fe400027ea4ff */
[----:B0-----:R-:W-:-:S04]  /*64d0*/  @!P2 LEA R6, P4, R0, R6, 0x2 ;  /* 0x000000060006a211 */ /* 0x001fc800078810ff */
[----:B------:R-:W-:Y:S02]  /*64e0*/  @!P2 LEA.HI.X R7, R0, R7, R11, 0x2, P4 ;  /* 0x000000070007a211 */ /* 0x000fe400020f140b */
[----:B------:R-:W0:Y:S01]  /*64f0*/  @!P3 LDC.64 R10, c[0x0][0x390] ;  /* 0x0000e400ff0abb82 */ /* 0x000e220000000a00 */
[----:B--2---:R-:W-:-:S05]  /*6500*/  @!P1 FADD R9, R16, R9 ;  /* 0x0000000910099221 */ /* 0x004fca0000000000 */
        /* <DEDUP_REMOVED lines=17> */
[----:B0-----:R-:W1:Y:S08]  /*6620*/  @!P0 LDC R3, c[0x0][0x3ac] ;  /* 0x0000eb00ff038b82 */ /* 0x001e700000000800 */
[----:B------:R-:W0:Y:S08]  /*6630*/  @!P0 LDC.64 R4, c[0x0][0x390] ;  /* 0x0000e400ff048b82 */ /* 0x000e300000000a00 */
[----:B------:R-:W2:Y:S08]  /*6640*/  @!P1 LDC.64 R8, c[0x0][0x390] ;  /* 0x0000e400ff089b82 */ /* 0x000eb00000000a00 */
[----:B------:R-:W3:Y:S08]  /*6650*/  @!P2 LDC R7, c[0x0][0x3ac] ;  /* 0x0000eb00ff07ab82 */ /* 0x000ef00000000800 */
[----:B------:R-:W4:Y:S01]  /*6660*/  @!P2 LDC.64 R10, c[0x0][0x390] ;  /* 0x0000e400ff0aab82 */ /* 0x000f220000000a00 */
[----:B-1----:R-:W-:-:S05]  /*6670*/  @!P0 IMAD R3, R0, R3, R49 ;  /* 0x0000000300038224 */ /* 0x002fca00078e0231 */
[----:B------:R-:W-:-:S04]  /*6680*/  @!P0 IADD3 R0, P4, PT, R46, R3, RZ ;  /* 0x000000032e008210 */ /* 0x000fc80007f9e0ff */
[----:B------:R-:W-:Y:S02]  /*6690*/  @!P0 LEA.HI.X.SX32 R3, R3, R44, 0x1, P4 ;  /* 0x0000002c03038211 */ /* 0x000fe400020f0eff */
[C---:B0-----:R-:W-:Y:S02]  /*66a0*/  @!P0 LEA R2, P4, R0.reuse, R4, 0x2 ;  /* 0x0000000400028211 */ /* 0x041fe400078810ff */
[----:B------:R-:W0:Y:S02]  /*66b0*/  @!P1 LDS R4, [R45+0xe0] ;  /* 0x0000e0002d049984 */ /* 0x000e240000000800 */
[----:B------:R-:W-:Y:S02]  /*66c0*/  @!P0 LEA.HI.X R3, R0, R5, R3, 0x2, P4 ;  /* 0x0000000500038211 */ /* 0x000fe400020f1403 */
[----:B------:R-:W0:Y:S03]  /*66d0*/  @!P1 LDC R5, c[0x0][0x3ac] ;  /* 0x0000eb00ff059b82 */ /* 0x000e260000000800 */
[----:B------:R-:W5:Y:S01]  /*66e0*/  @!P0 LDG.E R0, desc[UR16][R2.64] ;  /* 0x0000001002008981 */ /* 0x000f62000c1e1900 */
[----:B0-----:R-:W-:-:S05]  /*66f0*/  @!P1 IMAD R4, R4, R5, RZ ;  /* 0x0000000504049224 */ /* 0x001fca00078e02ff */
[----:B------:R-:W-:Y:S02]  /*6700*/  @!P1 SHF.R.S32.HI R5, RZ, 0x1f, R4 ;  /* 0x0000001fff059819 */ /* 0x000fe40000011404 */
[----:B------:R-:W-:-:S04]  /*6710*/  @!P1 IADD3 R6, P4, P5, R46, R4, R49 ;  /* 0x000000042e069210 */ /* 0x000fc80007d9e031 */
[----:B------:R-:W-:Y:S02]  /*6720*/  @!P1 IADD3.X R5, PT, PT, R44, R5, RZ, P4, P5 ;  /* 0x000000052c059210 */ /* 0x000fe400027ea4ff */
[----:B--2---:R-:W-:-:S04]  /*6730*/  @!P1 LEA R4, P4, R6, R8, 0x2 ;  /* 0x0000000806049211 */ /* 0x004fc800078810ff */
[----:B------:R-:W-:Y:S01]  /*6740*/  @!P1 LEA.HI.X R5, R6, R9, R5, 0x2, P4 ;  /* 0x0000000906059211 */ /* 0x000fe200020f1405 */
[----:B-----5:R-:W-:Y:S02]  /*6750*/  @!P0 FADD R19, R19, R0 ;  /* 0x0000000013138221 */ /* 0x020fe40000000000 */
[----:B------:R-:W3:Y:S04]  /*6760*/  @!P2 LDS R0, [R45+0xe0] ;  /* 0x0000e0002d00a984 */ /* 0x000ee80000000800 */
[----:B------:R0:W-:Y:S04]  /*6770*/  @!P0 STG.E desc[UR16][R2.64], R19 ;  /* 0x0000001302008986 */ /* 0x0001e8000c101910 */
[----:B------:R-:W2:Y:S04]  /*6780*/  @!P1 LDG.E R9, desc[UR16][R4.64+0x80] ;  /* 0x0000801004099981 */ /* 0x000ea8000c1e1900 */
[----:B------:R-:W1:Y:S01]  /*6790*/  @!P3 LDS R2, [R45+0xe0] ;  /* 0x0000e0002d02b984 */ /* 0x000e620000000800 */
[----:B0-----:R-:W1:Y:S01]  /*67a0*/  @!P3 LDC R3, c[0x0][0x3ac] ;  /* 0x0000eb00ff03bb82 */ /* 0x001e620000000800 */
[----:B---3--:R-:W-:-:S05]  /*67b0*/  @!P2 IMAD R0, R0, R7, RZ ;  /* 0x000000070000a224 */ /* 0x008fca00078e02ff */
[----:B------:R-:W-:Y:S02]  /*67c0*/  @!P2 SHF.R.S32.HI R7, RZ, 0x1f, R0 ;  /* 0x0000001fff07a819 */ /* 0x000fe40000011400 */
[----:B------:R-:W-:-:S04]  /*67d0*/  @!P2 IADD3 R0, P4, P5, R46, R0, R49 ;  /* 0x000000002e00a210 */ /* 0x000fc80007d9e031 */
[----:B------:R-:W-:Y:S02]  /*67e0*/  @!P2 IADD3.X R7, PT, PT, R44, R7, RZ, P4, P5 ;  /* 0x000000072c07a210 */ /* 0x000fe400027ea4ff */
[----:B----4-:R-:W-:-:S04]  /*67f0*/  @!P2 LEA R6, P4, R0, R10, 0x2 ;  /* 0x0000000a0006a211 */ /* 0x010fc800078810ff */
        /* <DEDUP_REMOVED lines=23> */
[----:B------:R-:W3:Y:S08]  /*6970*/  @!P1 LDC.64 R8, c[0x0][0x390] ;  /* 0x0000e400ff089b82 */ /* 0x000ef00000000a00 */
[----:B------:R-:W4:Y:S08]  /*6980*/  @!P2 LDC R7, c[0x0][0x3ac] ;  /* 0x0000eb00ff07ab82 */ /* 0x000f300000000800 */
[----:B------:R-:W5:Y:S01]  /*6990*/  @!P2 LDC.64 R10, c[0x0][0x390] ;  /* 0x0000e400ff0aab82 */ /* 0x000f620000000a00 */
[----:B-1----:R-:W-:-:S05]  /*69a0*/  @!P0 IMAD R3, R0, R3, R49 ;  /* 0x0000000300038224 */ /* 0x002fca00078e0231 */
[----:B------:R-:W-:-:S04]  /*69b0*/  @!P0 IADD3 R0, P4, PT, R46, R3, RZ ;  /* 0x000000032e008210 */ /* 0x000fc80007f9e0ff */
[----:B------:R-:W-:Y:S02]  /*69c0*/  @!P0 LEA.HI.X.SX32 R3, R3, R44, 0x1, P4 ;  /* 0x0000002c03038211 */ /* 0x000fe400020f0eff */
[----:B--2---:R-:W-:-:S04]  /*69d0*/  @!P0 LEA R4, P4, R0, R4, 0x2 ;  /* 0x0000000400048211 */ /* 0x004fc800078810ff */
[----:B------:R-:W-:Y:S02]  /*69e0*/  @!P0 LEA.HI.X R5, R0, R5, R3, 0x2, P4 ;  /* 0x0000000500058211 */ /* 0x000fe400020f1403 */
[----:B------:R-:W0:Y:S03]  /*69f0*/  @!P1 LDC R3, c[0x0][0x3ac] ;  /* 0x0000eb00ff039b82 */ /* 0x000e260000000800 */
[----:B------:R-:W2:Y:S01]  /*6a00*/  @!P0 LDG.E R0, desc[UR16][R4.64] ;  /* 0x0000001004008981 */ /* 0x000ea2000c1e1900 */
[----:B0-----:R-:W-:-:S05]  /*6a10*/  @!P1 IMAD R2, R2, R3, RZ ;  /* 0x0000000302029224 */ /* 0x001fca00078e02ff */
[----:B------:R-:W-:Y:S02]  /*6a20*/  @!P1 SHF.R.S32.HI R3, RZ, 0x1f, R2 ;  /* 0x0000001fff039819 */ /* 0x000fe40000011402 */
[----:B------:R-:W-:-:S04]  /*6a30*/  @!P1 IADD3 R6, P4, P5, R46, R2, R49 ;  /* 0x000000022e069210 */ /* 0x000fc80007d9e031 */
[----:B------:R-:W-:Y:S02]  /*6a40*/  @!P1 IADD3.X R3, PT, PT, R44, R3, RZ, P4, P5 ;  /* 0x000000032c039210 */ /* 0x000fe400027ea4ff */
[----:B---3--:R-:W-:-:S04]  /*6a50*/  @!P1 LEA R2, P4, R6, R8, 0x2 ;  /* 0x0000000806029211 */ /* 0x008fc800078810ff */
[----:B------:R-:W-:Y:S01]  /*6a60*/  @!P1 LEA.HI.X R3, R6, R9, R3, 0x2, P4 ;  /* 0x0000000906039211 */ /* 0x000fe200020f1403 */
[----:B--2---:R-:W-:Y:S02]  /*6a70*/  @!P0 FADD R23, R23, R0 ;  /* 0x0000000017178221 */ /* 0x004fe40000000000 */
[----:B------:R-:W4:Y:S04]  /*6a80*/  @!P2 LDS R0, [R45+0x100] ;  /* 0x000100002d00a984 */ /* 0x000f280000000800 */
[----:B------:R0:W-:Y:S04]  /*6a90*/  @!P0 STG.E desc[UR16][R4.64], R23 ;  /* 0x0000001704008986 */ /* 0x0001e8000c101910 */
[----:B------:R-:W2:Y:S04]  /*6aa0*/  @!P1 LDG.E R9, desc[UR16][R2.64+0x80] ;  /* 0x0000801002099981 */ /* 0x000ea8000c1e1900 */
[----:B------:R-:W1:Y:S01]  /*6ab0*/  @!P3 LDS R4, [R45+0x100] ;  /* 0x000100002d04b984 */ /* 0x000e620000000800 */
[----:B0-----:R-:W1:Y:S01]  /*6ac0*/  @!P3 LDC R5, c[0x0][0x3ac] ;  /* 0x0000eb00ff05bb82 */ /* 0x001e620000000800 */
[----:B----4-:R-:W-:-:S05]  /*6ad0*/  @!P2 IMAD R0, R0, R7, RZ ;  /* 0x000000070000a224 */ /* 0x010fca00078e02ff */
[----:B------:R-:W-:Y:S02]  /*6ae0*/  @!P2 SHF.R.S32.HI R7, RZ, 0x1f, R0 ;  /* 0x0000001fff07a819 */ /* 0x000fe40000011400 */
[----:B------:R-:W-:-:S04]  /*6af0*/  @!P2 IADD3 R0, P4, P5, R46, R0, R49 ;  /* 0x000000002e00a210 */ /* 0x000fc80007d9e031 */
[----:B------:R-:W-:Y:S02]  /*6b00*/  @!P2 IADD3.X R7, PT, PT, R44, R7, RZ, P4, P5 ;  /* 0x000000072c07a210 */ /* 0x000fe400027ea4ff */
[----:B-----5:R-:W-:-:S04]  /*6b10*/  @!P2 LEA R6, P4, R0, R10, 0x2 ;  /* 0x0000000a0006a211 */ /* 0x020fc800078810ff */
        /* <DEDUP_REMOVED lines=222> */
[----:B------:R-:W2:Y:S01]  /*7900*/  @!P1 LDC.64 R8, c[0x0][0x390] ;  /* 0x0000e400ff089b82 */ /* 0x000ea20000000a00 */
[----:B-1----:R-:W-:-:S05]  /*7910*/  @!P0 IMAD R3, R0, R3, R49 ;  /* 0x0000000300038224 */ /* 0x002fca00078e0231 */
[----:B------:R-:W-:-:S04]  /*7920*/  @!P0 IADD3 R0, P4, PT, R46, R3, RZ ;  /* 0x000000032e008210 */ /* 0x000fc80007f9e0ff */
[----:B------:R-:W-:Y:S02]  /*7930*/  @!P0 LEA.HI.X.SX32 R3, R3, R44, 0x1, P4 ;  /* 0x0000002c03038211 */ /* 0x000fe400020f0eff */
[C---:B0-----:R-:W-:Y:S02]  /*7940*/  @!P0 LEA R2, P4, R0.reuse, R4, 0x2 ;  /* 0x0000000400028211 */ /* 0x041fe400078810ff */
[----:B------:R-:W0:Y:S02]  /*7950*/  @!P1 LDS R4, [R45+0x1a0] ;  /* 0x0001a0002d049984 */ /* 0x000e240000000800 */
[----:B------:R-:W-:Y:S02]  /*7960*/  @!P0 LEA.HI.X R3, R0, R5, R3, 0x2, P4 ;  /* 0x0000000500038211 */ /* 0x000fe400020f1403 */
[----:B------:R-:W0:Y:S03]  /*7970*/  @!P1 LDC R5, c[0x0][0x3ac] ;  /* 0x0000eb00ff059b82 */ /* 0x000e260000000800 */
[----:B------:R-:W3:Y:S01]  /*7980*/  @!P0 LDG.E R0, desc[UR16][R2.64] ;  /* 0x0000001002008981 */ /* 0x000ee2000c1e1900 */
[----:B0-----:R-:W-:-:S05]  /*7990*/  @!P1 IMAD R4, R4, R5, RZ ;  /* 0x0000000504049224 */ /* 0x001fca00078e02ff */
[----:B------:R-:W-:Y:S02]  /*79a0*/  @!P1 SHF.R.S32.HI R5, RZ, 0x1f, R4 ;  /* 0x0000001fff059819 */ /* 0x000fe40000011404 */
[----:B------:R-:W-:-:S04]  /*79b0*/  @!P1 IADD3 R6, P4, P5, R46, R4, R49 ;  /* 0x000000042e069210 */ /* 0x000fc80007d9e031 */
[----:B------:R-:W-:Y:S02]  /*79c0*/  @!P1 IADD3.X R5, PT, PT, R44, R5, RZ, P4, P5 ;  /* 0x000000052c059210 */ /* 0x000fe400027ea4ff */
[----:B--2---:R-:W-:-:S04]  /*79d0*/  @!P1 LEA R4, P4, R6, R8, 0x2 ;  /* 0x0000000806049211 */ /* 0x004fc800078810ff */
[----:B------:R-:W-:Y:S01]  /*79e0*/  @!P1 LEA.HI.X R5, R6, R9, R5, 0x2, P4 ;  /* 0x0000000906059211 */ /* 0x000fe200020f1405 */
[----:B---3--:R-:W-:-:S05]  /*79f0*/  @!P0 FADD R55, R55, R0 ;  /* 0x0000000037378221 */ /* 0x008fca0000000000 */
        /* <DEDUP_REMOVED lines=18> */
.L_x_1931:
[----:B------:R-:W-:Y:S05]  /*7b20*/  BSYNC.RECONVERGENT B0 ;  /* 0x0000000000007941 */ /* 0x000fea0003800200 */
.L_x_1930:
[----:B------:R-:W-:Y:S05]  /*7b30*/  @P3 EXIT ;  /* 0x000000000000394d */ /* 0x000fea0003800000 */
[----:B------:R-:W2:Y:S01]  /*7b40*/  LDS R45, [R45+0x1a0] ;  /* 0x0001a0002d2d7984 */ /* 0x000ea20000000800 */
[----:B------:R-:W2:Y:S01]  /*7b50*/  LDCU UR4, c[0x0][0x3ac] ;  /* 0x00007580ff0477ac */ /* 0x000ea20008000800 */
[----:B------:R-:W3:Y:S01]  /*7b60*/  LDCU.64 UR6, c[0x0][0x390] ;  /* 0x00007200ff0677ac */ /* 0x000ee20008000a00 */
[----:B--2---:R-:W-:-:S05]  /*7b70*/  IMAD R0, R45, UR4, RZ ;  /* 0x000000042d007c24 */ /* 0x004fca000f8e02ff */
[----:B------:R-:W-:Y:S02]  /*7b80*/  IADD3 R46, P0, P1, R46, R0, R49 ;  /* 0x000000002e2e7210 */ /* 0x000fe4000791e031 */
[----:B01----:R-:W-:-:S04]  /*7b90*/  SHF.R.S32.HI R3, RZ, 0x1f, R0 ;  /* 0x0000001fff037819 */ /* 0x003fc80000011400 */
[----:B------:R-:W-:Y:S02]  /*7ba0*/  IADD3.X R3, PT, PT, R44, R3, RZ, P0, P1 ;  /* 0x000000032c037210 */ /* 0x000fe400007e24ff */
[----:B---3--:R-:W-:-:S04]  /*7bb0*/  LEA R2, P0, R46, UR6, 0x2 ;  /* 0x000000062e027c11 */ /* 0x008fc8000f8010ff */
[----:B------:R-:W-:-:S05]  /*7bc0*/  LEA.HI.X R3, R46, UR7, R3, 0x2, P0 ;  /* 0x000000072e037c11 */ /* 0x000fca00080f1403 */
[----:B------:R-:W2:Y:S02]  /*7bd0*/  LDG.E R5, desc[UR16][R2.64+0x180] ;  /* 0x0001801002057981 */ /* 0x000ea4000c1e1900 */
[----:B--2---:R-:W-:-:S05]  /*7be0*/  FADD R5, R58, R5 ;  /* 0x000000053a057221 */ /* 0x004fca0000000000 */
[----:B------:R-:W-:Y:S01]  /*7bf0*/  STG.E desc[UR16][R2.64+0x180], R5 ;  /* 0x0001800502007986 */ /* 0x000fe2000c101910 */
[----:B------:R-:W-:Y:S05]  /*7c00*/  EXIT ;  /* 0x000000000000794d */ /* 0x000fea0003800000 */
        .weak           $__internal_50_$__cuda_sm20_div_s64
        .type           $__internal_50_$__cuda_sm20_div_s64,@function
        .size           $__internal_50_$__cuda_sm20_div_s64,($__internal_51_$__cuda_sm20_rem_s64 - $__internal_50_$__cuda_sm20_div_s64)
$__internal_50_$__cuda_sm20_div_s64:
        /* <DEDUP_REMOVED lines=27> */
[----:B------:R-:W-:Y:S01]  /*7dc0*/  IADD3 R53, P0, PT, RZ, -R52, RZ ;  /* 0x80000034ff357210 */ /* 0x000fe20007f1e0ff */
[----:B------:R-:W-:Y:S02]  /*7dd0*/  IMAD.X R82, RZ, RZ, ~R51, P4 ;  /* 0x000000ffff527224 */ /* 0x000fe400020e0e33 */
        /* <DEDUP_REMOVED lines=8> */
[----:B------:R-:W-:Y:S01]  /*7e60*/  IMAD.X R80, R80, 0x1, R79, P0 ;  /* 0x0000000150507824 */ /* 0x000fe200000e064f */
[----:B------:R-:W-:Y:S02]  /*7e70*/  SEL R79, R82, R51, !P3 ;  /* 0x00000033524f7207 */ /* 0x000fe40005800000 */
[----:B------:R-:W-:Y:S01]  /*7e80*/  IADD3 R52, P2, PT, R43, R42, RZ ;  /* 0x0000002a2b347210 */ /* 0x000fe20007f5e0ff */
[----:B------:R-:W-:-:S03]  /*7e90*/  IMAD.MOV.U32 R43, RZ, RZ, RZ ;  /* 0x000000ffff2b7224 */ /* 0x000fc600078e00ff */
[----:B------:R-:W-:Y:S01]  /*7ea0*/  IADD3.X R80, PT, PT, RZ, RZ, R80, P2, P1 ;  /* 0x000000ffff507210 */ /* 0x000fe200017e2450 */
[----:B------:R-:W-:-:S04]  /*7eb0*/  IMAD.HI.U32 R42, R52, R53, RZ ;  /* 0x00000035342a7227 */ /* 0x000fc800078e00ff */
[-C--:B------:R-:W-:Y:S02]  /*7ec0*/  IMAD R81, R80, R79.reuse, RZ ;  /* 0x0000004f50517224 */ /* 0x080fe400078e02ff */
[----:B------:R-:W-:-:S04]  /*7ed0*/  IMAD.WIDE.U32 R42, R52, R79, R42 ;  /* 0x0000004f342a7225 */ /* 0x000fc800078e002a */
[----:B------:R-:W-:-:S04]  /*7ee0*/  IMAD.HI.U32 R52, R80, R79, RZ ;  /* 0x0000004f50347227 */ /* 0x000fc800078e00ff */
[----:B------:R-:W-:-:S04]  /*7ef0*/  IMAD.HI.U32 R42, P0, R80, R53, R42 ;  /* 0x00000035502a7227 */ /* 0x000fc8000780002a */
[----:B------:R-:W-:Y:S01]  /*7f00*/  IMAD.X R52, RZ, RZ, R52, P0 ;  /* 0x000000ffff347224 */ /* 0x000fe200000e0634 */
[----:B------:R-:W-:-:S05]  /*7f10*/  IADD3 R81, P1, PT, R81, R42, RZ ;  /* 0x0000002a51517210 */ /* 0x000fca0007f3e0ff */
        /* <DEDUP_REMOVED lines=34> */
[----:B------:R-:W-:Y:S06]  /*8140*/  RET.REL.NODEC R42 `(mul_mat_q40_stream_k_fixup_112_8_true) ;  /* 0xffffff7c2aac7950 */ /* 0x000fec0003c3ffff */
        .weak           $__internal_51_$__cuda_sm20_rem_s64
        .type           $__internal_51_$__cuda_sm20_rem_s64,@function
        .size           $__internal_51_$__cuda_sm20_rem_s64,(.L_x_3737 - $__internal_51_$__cuda_sm20_rem_s64)
$__internal_51_$__cuda_sm20_rem_s64:
        /* <DEDUP_REMOVED lines=18> */
[----:B------:R-:W-:Y:S01]  /*8270*/  IMAD.HI.U32 R53, P1, R43, R83, R52 ;  /* 0x000000532b357227 */ /* 0x000fe20007820034 */
[----:B------:R-:W-:-:S03]  /*8280*/  IADD3 R83, P4, PT, RZ, -R78, RZ ;  /* 0x8000004eff537210 */ /* 0x000fc60007f9e0ff */
[----:B------:R-:W-:Y:S01]  /*8290*/  IMAD.HI.U32 R81, R43, R81, RZ ;  /* 0x000000512b517227 */ /* 0x000fe200078e00ff */
[----:B------:R-:W-:-:S03]  /*82a0*/  IADD3 R53, P2, PT, R42, R53, RZ ;  /* 0x000000352a357210 */ /* 0x000fc60007f5e0ff */
[----:B------:R-:W-:Y:S02]  /*82b0*/  IMAD.X R81, R81, 0x1, R43, P0 ;  /* 0x0000000151517824 */ /* 0x000fe400000e062b */
[----:B------:R-:W-:-:S03]  /*82c0*/  IMAD.WIDE.U32 R42, R53, UR4, RZ ;  /* 0x00000004352a7c25 */ /* 0x000fc6000f8e00ff */
[----:B------:R-:W-:Y:S01]  /*82d0*/  IADD3.X R81, PT, PT, RZ, RZ, R81, P2, P1 ;  /* 0x000000ffff517210 */ /* 0x000fe200017e2451 */
[----:B------:R-:W-:Y:S01]  /*82e0*/  IMAD R52, R53, UR5, R43 ;  /* 0x0000000535347c24 */ /* 0x000fe2000f8e022b */
[----:B------:R-:W-:Y:S01]  /*82f0*/  IADD3 R43, P0, PT, RZ, -R42, RZ ;  /* 0x8000002aff2b7210 */ /* 0x000fe20007f1e0ff */
[----:B------:R-:W-:Y:S01]  /*8300*/  IMAD.X R80, RZ, RZ, ~R79, P4 ;  /* 0x000000ffff507224 */ /* 0x000fe200020e0e4f */
[----:B------:R-:W-:Y:S01]  /*8310*/  ISETP.GE.AND P1, PT, R79, RZ, PT ;  /* 0x000000ff4f00720c */ /* 0x000fe20003f26270 */
[----:B------:R-:W-:Y:S02]  /*8320*/  IMAD R42, R81, UR4, R52 ;  /* 0x00000004512a7c24 */ /* 0x000fe4000f8e0234 */
[----:B------:R-:W-:Y:S01]  /*8330*/  IMAD.HI.U32 R52, R53, R43, RZ ;  /* 0x0000002b35347227 */ /* 0x000fe200078e00ff */
[----:B------:R-:W-:-:S03]  /*8340*/  SEL R79, R80, R79, !P1 ;  /* 0x0000004f504f7207 */ /* 0x000fc60004800000 */
[----:B------:R-:W-:-:S04]  /*8350*/  IMAD.X R42, RZ, RZ, ~R42, P0 ;  /* 0x000000ffff2a7224 */ /* 0x000fc800000e0e2a */
[----:B------:R-:W-:-:S04]  /*8360*/  IMAD.WIDE.U32 R52, P0, R53, R42, R52 ;  /* 0x0000002a35347225 */ /* 0x000fc80007800034 */
[----:B------:R-:W-:Y:S01]  /*8370*/  IMAD.HI.U32 R52, P2, R81, R43, R52 ;  /* 0x0000002b51347227 */ /* 0x000fe20007840034 */
[----:B------:R-:W-:-:S03]  /*8380*/  SEL R53, R83, R78, !P1 ;  /* 0x0000004e53357207 */ /* 0x000fc60004800000 */
        /* <DEDUP_REMOVED lines=42> */
.L_x_1932:
        /* <DEDUP_REMOVED lines=13> */
.L_x_3737:


//--------------------- .text.mul_mat_q40_112_8_true --------------------------
	.section	.text.mul_mat_q40_112_8_true,"ax",@progbits
	.align	128
        .global         mul_mat_q40_112_8_true
        .type           mul_mat_q40_112_8_true,@function
        .size           mul_mat_q40_112_8_true,(.L_x_3739 - mul_mat_q40_112_8_true)
        .other          mul_mat_q40_112_8_true,@"STO_CUDA_ENTRY STV_DEFAULT"
mul_mat_q40_112_8_true:
.text.mul_mat_q40_112_8_true:
        /* <DEDUP_REMOVED lines=8> */
[----:B--2---:R-:W-:-:S03]  /*0080*/  UIADD3 UR5, UPT, UPT, UR4, 0x6f, URZ ;  /* 0x0000006f04057890 */ /* 0x004fc6000fffe0ff */
[----:B------:R-:W-:Y:S01]  /*0090*/  UMOV UR4, URZ ;  /* 0x000000ff00047c82 */ /* 0x000fe20008000000 */
[----:B0-----:R-:W-:Y:S01]  /*00a0*/  SHF.R.S32.HI R3, RZ, 0x1f, R4 ;  /* 0x0000001fff037819 */ /* 0x001fe20000011404 */
[----:B------:R-:W-:Y:S01]  /*00b0*/  VIADD R0, R5, 0x7f ;  /* 0x0000007f05007836 */ /* 0x000fe20000000000 */
[----:B------:R-:W-:Y:S01]  /*00c0*/  UIMAD.WIDE UR4, UR5, -0x6db6db6d, UR4 ;  /* 0x92492493050478a5 */ /* 0x000fe2000f8e0204 */
[----:B------:R-:W0:Y:S01]  /*00d0*/  LDC R15, c[0x0][0x370] ;  /* 0x0000dc00ff0f7b82 */ /* 0x000e220000000800 */
[----:B------:R-:W-:Y:S02]  /*00e0*/  LEA.HI R3, R3, R4, RZ, 0x5 ;  /* 0x0000000403037211 */ /* 0x000fe400078f28ff */
[----:B------:R-:W-:Y:S02]  /*00f0*/  USHF.R.U32.HI UR4, URZ, 0x1f, UR5 ;  /* 0x0000001fff047899 */ /* 0x000fe40008011605 */
[----:B------:R-:W-:Y:S02]  /*0100*/  SHF.R.S32.HI R134, RZ, 0x5, R3 ;  /* 0x00000005ff867819 */ /* 0x000fe40000011403 */
[----:B------:R-:W-:Y:S01]  /*0110*/  SHF.R.S32.HI R3, RZ, 0x1f, R0 ;  /* 0x0000001fff037819 */ /* 0x000fe20000011400 */
[----:B------:R-:W-:Y:S01]  /*0120*/  ULEA.HI.SX32 UR4, UR5, UR4, 0x1a ;  /* 0x0000000405047291 */ /* 0x000fe2000f8fd2ff */
[----:B------:R-:W-:-:S02]  /*0130*/  SHF.R.S32.HI R112, RZ, 0x1f, R134 ;  /* 0x0000001fff707819 */ /* 0x000fc40000011486 */
[----:B------:R-:W-:Y:S01]  /*0140*/  LEA.HI R0, R3, R0, RZ, 0x7 ;  /* 0x0000000003007211 */ /* 0x000fe200078f38ff */
[-C--:B-1----:R-:W-:Y:S01]  /*0150*/  IMAD.WIDE.U32 R2, R134, R117.reuse, RZ ;  /* 0x0000007586027225 */ /* 0x082fe200078e00ff */
[----:B------:R-:W-:Y:S01]  /*0160*/  USHF.R.S32.HI UR8, URZ, 0x1f, UR4 ;  /* 0x0000001fff087899 */ /* 0x000fe20008011404 */
[----:B---3--:R-:W-:Y:S01]  /*0170*/  SHF.L.U32 R133, R116, 0x5, RZ ;  /* 0x0000000574857819 */ /* 0x008fe200000006ff */
[----:B------:R-:W-:Y:S01]  /*0180*/  UMOV UR5, 0x400 ;  /* 0x0000040000057882 */ /* 0x000fe20000000000 */
[----:B------:R-:W-:Y:S01]  /*0190*/  IMAD R5, R112, R117, RZ ;  /* 0x0000007570057224 */ /* 0x000fe200078e02ff */
[----:B------:R-:W-:Y:S01]  /*01a0*/  SHF.R.S32.HI R11, RZ, 0x7, R0 ;  /* 0x00000007ff0b7819 */ /* 0x000fe20000011400 */
[----:B----4-:R-:W-:Y:S01]  /*01b0*/  ULEA UR5, UR6, UR5, 0x18 ;  /* 0x0000000506057291 */ /* 0x010fe2000f8ec0ff */
[----:B-----5:R-:W-:Y:S01]  /*01c0*/  IMAD.IADD R136, R133, 0x1, R114 ;  /* 0x0000000185887824 */ /* 0x020fe200078e0272 */
[----:B------:R-:W-:Y:S01]  /*01d0*/  SHF.R.S32.HI R19, RZ, 0x1f, R7 ;  /* 0x0000001fff137819 */ /* 0x000fe20000011407 */
[----:B------:R-:W-:Y:S01]  /*01e0*/  IMAD.IADD R0, R3, 0x1, R5 ;  /* 0x0000000103007824 */ /* 0x000fe200078e0205 */
[----:B------:R-:W-:-:S02]  /*01f0*/  SHF.R.S32.HI R21, RZ, 0x1f, R11 ;  /* 0x0000001fff157819 */ /* 0x000fc4000001140b */
        /* <DEDUP_REMOVED lines=39> */
.L_x_1933:
[----:B------:R-:W-:Y:S01]  /*0470*/  MOV R14, R4 ;  /* 0x00000004000e7202 */ /* 0x000fe20000000f00 */
[----:B------:R-:W-:Y:S01]  /*0480*/  IMAD.MOV.U32 R17, RZ, RZ, RZ ;  /* 0x000000ffff117224 */ /* 0x000fe200078e00ff */
[----:B------:R-:W-:-:S07]  /*0490*/  MOV R18, 0x4b0 ;  /* 0x000004b000127802 */ /* 0x000fce0000000f00 */
[----:B------:R-:W-:Y:S05]  /*04a0*/  CALL.REL.NOINC `($__internal_52_$__cuda_sm20_div_s64) ;  /* 0x000001ac00d07944 */ /* 0x000fea0003c00000 */
[----:B------:R-:W-:Y:S01]  /*04b0*/  IMAD.MOV.U32 R2, RZ, RZ, R8 ;  /* 0x000000ffff027224 */ /* 0x000fe200078e0008 */
[----:B------:R-:W-:-:S07]  /*04c0*/  MOV R3, R9 ;  /* 0x0000000900037202 */ /* 0x000fce0000000f00 */
.L_x_1934:
        /* <DEDUP_REMOVED lines=39> */
.L_x_1935:
[----:B------:R-:W-:Y:S01]  /*0740*/  IMAD.MOV.U32 R14, RZ, RZ, R6 ;  /* 0x000000ffff0e7224 */ /* 0x000fe200078e0006 */
[----:B------:R-:W-:Y:S02]  /*0750*/  MOV R17, RZ ;  /* 0x000000ff00117202 */ /* 0x000fe40000000f00 */
[----:B------:R-:W-:-:S07]  /*0760*/  MOV R18, 0x780 ;  /* 0x0000078000127802 */ /* 0x000fce0000000f00 */
[----:B------:R-:W-:Y:S05]  /*0770*/  CALL.REL.NOINC `($__internal_52_$__cuda_sm20_div_s64) ;  /* 0x000001ac001c7944 */ /* 0x000fea0003c00000 */
[----:B------:R-:W-:Y:S02]  /*0780*/  IMAD.MOV.U32 R4, RZ, RZ, R8 ;  /* 0x000000ffff047224 */ /* 0x000fe400078e0008 */
[----:B------:R-:W-:-:S07]  /*0790*/  IMAD.MOV.U32 R5, RZ, RZ, R9 ;  /* 0x000000ffff057224 */ /* 0x000fce00078e0009 */
.L_x_1936:
        /* <DEDUP_REMOVED lines=21> */
.L_x_1937:
[----:B------:R-:W-:Y:S01]  /*08f0*/  MOV R14, R2 ;  /* 0x00000002000e7202 */ /* 0x000fe20000000f00 */
[----:B------:R-:W-:Y:S01]  /*0900*/  IMAD.MOV.U32 R15, RZ, RZ, R3 ;  /* 0x000000ffff0f7224 */ /* 0x000fe200078e0003 */
[----:B------:R-:W-:-:S07]  /*0910*/  MOV R16, 0x930 ;  /* 0x0000093000107802 */ /* 0x000fce0000000f00 */
[----:B------:R-:W-:Y:S05]  /*0920*/  CALL.REL.NOINC `($__internal_53_$__cuda_sm20_rem_s64) ;  /* 0x000001b000007944 */ /* 0x000fea0003c00000 */
[----:B------:R-:W-:-:S07]  /*0930*/  IMAD.MOV.U32 R7, RZ, RZ, R8 ;  /* 0x000000ffff077224 */ /* 0x000fce00078e0008 */
.L_x_1938:
        /* <DEDUP_REMOVED lines=28> */
.L_x_1939:
[----:B------:R-:W-:Y:S01]  /*0b00*/  IMAD.MOV.U32 R14, RZ, RZ, R4 ;  /* 0x000000ffff0e7224 */ /* 0x000fe200078e0004 */
[----:B------:R-:W-:Y:S02]  /*0b10*/  MOV R15, R5 ;  /* 0x00000005000f7202 */ /* 0x000fe40000000f00 */
[----:B------:R-:W-:-:S07]  /*0b20*/  MOV R16, 0xb40 ;  /* 0x00000b4000107802 */ /* 0x000fce0000000f00 */
[----:B------:R-:W-:Y:S05]  /*0b30*/  CALL.REL.NOINC `($__internal_53_$__cuda_sm20_rem_s64) ;  /* 0x000001ac007c7944 */ /* 0x000fea0003c00000 */
[----:B------:R-:W-:-:S07]  /*0b40*/  IMAD.MOV.U32 R3, RZ, RZ, R8 ;  /* 0x000000ffff037224 */ /* 0x000fce00078e0008 */
.L_x_1940:
        /* <DEDUP_REMOVED lines=29> */
.L_x_1941:
[----:B------:R-:W-:Y:S01]  /*0d20*/  IMAD.MOV.U32 R14, RZ, RZ, R115 ;  /* 0x000000ffff0e7224 */ /* 0x000fe200078e0073 */
[----:B------:R-:W-:Y:S02]  /*0d30*/  MOV R15, R113 ;  /* 0x00000071000f7202 */ /* 0x000fe40000000f00 */
[----:B------:R-:W-:-:S07]  /*0d40*/  MOV R16, 0xd60 ;  /* 0x00000d6000107802 */ /* 0x000fce0000000f00 */
[----:B------:R-:W-:Y:S05]  /*0d50*/  CALL.REL.NOINC `($__internal_53_$__cuda_sm20_rem_s64) ;  /* 0x000001a800f47944 */ /* 0x000fea0003c00000 */
[----:B------:R-:W-:Y:S02]  /*0d60*/  IMAD.MOV.U32 R4, RZ, RZ, R8 ;  /* 0x000000ffff047224 */ /* 0x000fe400078e0008 */
[----:B------:R-:W-:-:S07]  /*0d70*/  IMAD.MOV.U32 R5, RZ, RZ, R9 ;  /* 0x000000ffff057224 */ /* 0x000fce00078e0009 */
.L_x_1942:
        /* <DEDUP_REMOVED lines=14> */
[----:B------:R-:W-:Y:S01]  /*0e60*/  IMAD.SHL.U32 R3, R116, 0x10, RZ ;  /* 0x0000001074037824 */ /* 0x000fe200078e00ff */
[----:B------:R-:W-:Y:S01]  /*0e70*/  SHF.R.U32.HI R130, RZ, 0x2, R114 ;  /* 0x00000002ff827819 */ /* 0x000fe20000011672 */
[----:B------:R-:W-:-:S03]  /*0e80*/  IMAD.SHL.U32 R127, R114, 0x2, RZ ;  /* 0x00000002727f7824 */ /* 0x000fc600078e00ff */
[----:B------:R-:W-:Y:S02]  /*0e90*/  LOP3.LUT R5, R3, 0x3fe0, RZ, 0xc0, !PT ;  /* 0x00003fe003057812 */ /* 0x000fe400078ec0ff */
[----:B------:R-:W-:Y:S02]  /*0ea0*/  SHF.L.U32 R3, R116, 0x3, RZ ;  /* 0x0000000374037819 */ /* 0x000fe400000006ff */
[----:B------:R-:W-:Y:S01]  /*0eb0*/  LOP3.LUT R128, R127, 0x6, RZ, 0xc0, !PT ;  /* 0x000000067f807812 */ /* 0x000fe200078ec0ff */
[----:B------:R-:W-:-:S03]  /*0ec0*/  IMAD.IADD R126, R130, 0x1, R5 ;  /* 0x00000001827e7824 */ /* 0x000fc600078e0205 */
[----:B------:R-:W-:Y:S01]  /*0ed0*/  LOP3.LUT R128, R128, 0x8, R3, 0xf8, !PT ;  /* 0x0000000880807812 */ /* 0x000fe200078ef803 */
[C---:B------:R-:W-:Y:S01]  /*0ee0*/  VIADD R125, R126.reuse, 0x8 ;  /* 0x000000087e7d7836 */ /* 0x040fe20000000000 */
[C---:B------:R-:W-:Y:S01]  /*0ef0*/  IADD3 R124, PT, PT, R126.reuse, 0x10, RZ ;  /* 0x000000107e7c7810 */ /* 0x040fe20007ffe0ff */
[----:B------:R-:W-:-:S07]  /*0f00*/  VIADD R123, R126, 0x18 ;  /* 0x000000187e7b7836 */ /* 0x000fce0000000000 */
.L_x_2073:
        /* <DEDUP_REMOVED lines=31> */
.L_x_1944:
[----:B------:R-:W-:Y:S01]  /*1100*/  IMAD.MOV.U32 R15, RZ, RZ, R4 ;  /* 0x000000ffff0f7224 */ /* 0x000fe200078e0004 */
[----:B------:R-:W-:Y:S02]  /*1110*/  MOV R14, R115 ;  /* 0x00000073000e7202 */ /* 0x000fe40000000f00 */
[----:B------:R-:W-:-:S07]  /*1120*/  MOV R18, 0x1140 ;  /* 0x0000114000127802 */ /* 0x000fce0000000f00 */
[----:B------:R-:W-:Y:S05]  /*1130*/  CALL.REL.NOINC `($__internal_52_$__cuda_sm20_div_s64) ;  /* 0x000001a000ac7944 */ /* 0x000fea0003c00000 */
[----:B------:R-:W-:-:S07]  /*1140*/  IMAD.MOV.U32 R10, RZ, RZ, R8 ;  /* 0x000000ffff0a7224 */ /* 0x000fce00078e0008 */
.L_x_1945:
[----:B------:R-:W0:Y:S01]  /*1150*/  LDC R3, c[0x0][0x3cc] ;  /* 0x0000f300ff037b82 */ /* 0x000e220000000800 */
[C---:B------:R-:W-:Y:S02]  /*1160*/  IMAD R7, R134.reuse, UR8, RZ ;  /* 0x0000000886077c24 */ /* 0x040fe4000f8e02ff */
[----:B------:R-:W-:-:S04]  /*1170*/  IMAD.WIDE.U32 R4, R134, UR4, RZ ;  /* 0x0000000486047c25 */ /* 0x000fc8000f8e00ff */
[----:B------:R-:W-:-:S05]  /*1180*/  IMAD R7, R112, UR4, R7 ;  /* 0x0000000470077c24 */ /* 0x000fca000f8e0207 */
[----:B------:R-:W-:Y:S01]  /*1190*/  IADD3 R17, PT, PT, R5, R7, RZ ;  /* 0x0000000705117210 */ /* 0x000fe20007ffe0ff */
[----:B0-----:R-:W-:-:S04]  /*11a0*/  IMAD R3, R3, UR4, RZ ;  /* 0x0000000403037c24 */ /* 0x001fc8000f8e02ff */
[----:B------:R-:W-:-:S04]  /*11b0*/  IMAD R3, R3, R134, RZ ;  /* 0x0000008603037224 */ /* 0x000fc800078e02ff */
        /* <DEDUP_REMOVED lines=26> */
.L_x_1946:
[----:B------:R-:W-:Y:S01]  /*1360*/  MOV R15, R4 ;  /* 0x00000004000f7202 */ /* 0x000fe20000000f00 */
[----:B------:R-:W-:Y:S01]  /*1370*/  IMAD.MOV.U32 R14, RZ, RZ, R20 ;  /* 0x000000ffff0e7224 */ /* 0x000fe200078e0014 */
[----:B------:R-:W-:-:S07]  /*1380*/  MOV R18, 0x13a0 ;  /* 0x000013a000127802 */ /* 0x000fce0000000f00 */
[----:B------:R-:W-:Y:S05]  /*1390*/  CALL.REL.NOINC `($__internal_52_$__cuda_sm20_div_s64) ;  /* 0x000001a000147944 */ /* 0x000fea0003c00000 */
[----:B------:R-:W-:-:S07]  /*13a0*/  IMAD.MOV.U32 R12, RZ, RZ, R8 ;  /* 0x000000ffff0c7224 */ /* 0x000fce00078e0008 */
.L_x_1947:
        /* <DEDUP_REMOVED lines=26> */
.L_x_1948:
[----:B------:R-:W-:Y:S01]  /*1550*/  IMAD.MOV.U32 R15, RZ, RZ, R134 ;  /* 0x000000ffff0f7224 */ /* 0x000fe200078e0086 */
[----:B------:R-:W-:Y:S02]  /*1560*/  MOV R17, R112 ;  /* 0x0000007000117202 */ /* 0x000fe40000000f00 */
[----:B------:R-:W-:-:S07]  /*1570*/  MOV R18, 0x1590 ;  /* 0x0000159000127802 */ /* 0x000fce0000000f00 */
[----:B------:R-:W-:Y:S05]  /*1580*/  CALL.REL.NOINC `($__internal_52_$__cuda_sm20_div_s64) ;  /* 0x0000019c00987944 */ /* 0x000fea0003c00000 */
[----:B------:R-:W-:-:S07]  /*1590*/  IMAD.MOV.U32 R3, RZ, RZ, R8 ;  /* 0x000000ffff037224 */ /* 0x000fce00078e0008 */
.L_x_1949:
        /* <DEDUP_REMOVED lines=24> */
[----:B--2---:R-:W-:-:S04]  /*1720*/  IADD3 R8, PT, PT, -R9, R6, RZ ;  /* 0x0000000609087210 */ /* 0x004fc80007ffe1ff */
        /* <DEDUP_REMOVED lines=26> */
.L_x_1952:
[----:B------:R-:W-:Y:S01]  /*18d0*/  MOV R14, R115 ;  /* 0x00000073000e7202 */ /* 0x000fe20000000f00 */
[----:B------:R-:W-:Y:S01]  /*18e0*/  IMAD.MOV.U32 R15, RZ, RZ, R113 ;  /* 0x000000ffff0f7224 */ /* 0x000fe200078e0071 */
[----:B------:R-:W-:-:S07]  /*18f0*/  MOV R16, 0x1910 ;  /* 0x0000191000107802 */ /* 0x000fce0000000f00 */
[----:B------:R-:W-:Y:S05]  /*1900*/  CALL.REL.NOINC `($__internal_53_$__cuda_sm20_rem_s64) ;  /* 0x000001a000087944 */ /* 0x000fea0003c00000 */
[----:B------:R-:W-:Y:S01]  /*1910*/  IMAD.MOV.U32 R4, RZ, RZ, R8 ;  /* 0x000000ffff047224 */ /* 0x000fe200078e0008 */
[----:B------:R-:W-:-:S07]  /*1920*/  MOV R5, R9 ;  /* 0x0000000900057202 */ /* 0x000fce0000000f00 */
.L_x_1953:
        /* <DEDUP_REMOVED lines=8> */
.L_x_1951:
        /* <DEDUP_REMOVED lines=9> */
.L_x_1956:
[----:B------:R-:W-:Y:S05]  /*1a40*/  BSYNC.RECONVERGENT B0 ;  /* 0x0000000000007941 */ /* 0x000fea0003800200 */
.L_x_1955:
[----:B------:R-:W-:Y:S01]  /*1a50*/  BAR.SYNC.DEFER_BLOCKING 0x0 ;  /* 0x0000000000007b1d */ /* 0x000fe20000010000 */
[----:B------:R-:W-:Y:S01]  /*1a60*/  MOV R6, RZ ;  /* 0x000000ff00067202 */ /* 0x000fe20000000f00 */
[----:B------:R-:W-:-:S07]  /*1a70*/  IMAD.MOV.U32 R121, RZ, RZ, RZ ;  /* 0x000000ffff797224 */ /* 0x000fce00078e00ff */
.L_x_1950:
[----:B------:R-:W2:Y:S01]  /*1a80*/  LDC R11, c[0x0][0x3c8] ;  /* 0x0000f200ff0b7b82 */ /* 0x000ea20000000800 */
[----:B------:R-:W-:Y:S01]  /*1a90*/  IABS R15, R12 ;  /* 0x0000000c000f7213 */ /* 0x000fe20000000000 */
[----:B------:R-:W3:Y:S01]  /*1aa0*/  LDCU UR9, c[0x0][0x3b4] ;  /* 0x00007680ff0977ac */ /* 0x000ee20008000800 */
[----:B------:R-:W-:Y:S01]  /*1ab0*/  ISETP.GE.AND P4, PT, R132, R134, PT ;  /* 0x000000868400720c */ /* 0x000fe20003f86270 */
[----:B------:R-:W-:Y:S01]  /*1ac0*/  IMAD.IADD R9, R16, 0x1, R9 ;  /* 0x0000000110097824 */ /* 0x000fe200078e0209 */
[----:B------:R-:W-:Y:S01]  /*1ad0*/  CS2R R176, SRZ ;  /* 0x0000000000b07805 */ /* 0x000fe2000001ff00 */
[----:B-1----:R-:W-:Y:S01]  /*1ae0*/  IMAD R3, R3, -0x70, R8 ;  /* 0xffffff9003037824 */ /* 0x002fe200078e0208 */
[----:B------:R-:W-:Y:S01]  /*1af0*/  CS2R R186, SRZ ;  /* 0x0000000000ba7805 */ /* 0x000fe2000001ff00 */
[----:B------:R-:W-:Y:S01]  /*1b00*/  IMAD R44, R9, 0x24, R6 ;  /* 0x00000024092c7824 */ /* 0x000fe200078e0206 */
        /* <DEDUP_REMOVED lines=11> */
[----:B------:R-:W-:Y:S02]  /*1bc0*/  MOV R165, RZ ;  /* 0x000000ff00a57202 */ /* 0x000fe40000000f00 */
[----:B------:R-:W-:Y:S02]  /*1bd0*/  CS2R R156, SRZ ;  /* 0x00000000009c7805 */ /* 0x000fe4000001ff00 */
[----:B------:R-:W-:Y:S02]  /*1be0*/  CS2R R174, SRZ ;  /* 0x0000000000ae7805 */ /* 0x000fe4000001ff00 */
[----:B------:R-:W-:-:S02]  /*1bf0*/  CS2R R150, SRZ ;  /* 0x0000000000967805 */ /* 0x000fc4000001ff00 */
[-C--:B--2---:R-:W-:Y:S02]  /*1c00*/  IABS R14, R11.reuse ;  /* 0x0000000b000e7213 */ /* 0x084fe40000000000 */
[----:B------:R-:W-:Y:S02]  /*1c10*/  CS2R R158, SRZ ;  /* 0x00000000009e7805 */ /* 0x000fe4000001ff00 */
[----:B------:R-:W-:Y:S02]  /*1c20*/  LOP3.LUT R12, R12, R11, RZ, 0x3c, !PT ;  /* 0x0000000b0c0c7212 */ /* 0x000fe400078e3cff */
[----:B------:R-:W-:Y:S01]  /*1c30*/  CS2R R148, SRZ ;  /* 0x0000000000947805 */ /* 0x000fe2000001ff00 */
[----:B------:R-:W1:Y:S01]  /*1c40*/  I2F.RP R7, R14 ;  /* 0x0000000e00077306 */ /* 0x000e620000209400 */
[----:B------:R-:W-:Y:S02]  /*1c50*/  CS2R R162, SRZ ;  /* 0x0000000000a27805 */ /* 0x000fe4000001ff00 */
[----:B------:R-:W-:-:S02]  /*1c60*/  ISETP.GE.AND P2, PT, R12, RZ, PT ;  /* 0x000000ff0c00720c */ /* 0x000fc40003f46270 */
[----:B------:R-:W-:Y:S02]  /*1c70*/  CS2R R146, SRZ ;  /* 0x0000000000927805 */ /* 0x000fe4000001ff00 */
[----:B------:R-:W-:Y:S02]  /*1c80*/  CS2R R160, SRZ ;  /* 0x0000000000a07805 */ /* 0x000fe4000001ff00 */
[----:B------:R-:W-:Y:S01]  /*1c90*/  CS2R R170, SRZ ;  /* 0x0000000000aa7805 */ /* 0x000fe2000001ff00 */
[----:B------:R-:W-:Y:S01]  /*1ca0*/  IMAD.MOV.U32 R209, RZ, RZ, RZ ;  /* 0x000000ffffd17224 */ /* 0x000fe200078e00ff */
[----:B------:R-:W-:Y:S01]  /*1cb0*/  CS2R R168, SRZ ;  /* 0x0000000000a87805 */ /* 0x000fe2000001ff00 */
[----:B------:R-:W-:Y:S01]  /*1cc0*/  IMAD.MOV.U32 R207, RZ, RZ, RZ ;  /* 0x000000ffffcf7224 */ /* 0x000fe200078e00ff */
[----:B------:R-:W-:Y:S01]  /*1cd0*/  MOV R205, RZ ;  /* 0x000000ff00cd7202 */ /* 0x000fe20000000f00 */
[----:B------:R-:W-:Y:S01]  /*1ce0*/  IMAD.MOV.U32 R203, RZ, RZ, RZ ;  /* 0x000000ffffcb7224 */ /* 0x000fe200078e00ff */
[----:B------:R-:W-:-:S02]  /*1cf0*/  CS2R R192, SRZ ;  /* 0x0000000000c07805 */ /* 0x000fc4000001ff00 */
[----:B------:R-:W-:Y:S01]  /*1d00*/  MOV R215, RZ ;  /* 0x000000ff00d77202 */ /* 0x000fe20000000f00 */
[----:B------:R-:W-:Y:S01]  /*1d10*/  IMAD.MOV.U32 R213, RZ, RZ, RZ ;  /* 0x000000ffffd57224 */ /* 0x000fe200078e00ff */
[----:B------:R-:W-:Y:S01]  /*1d20*/  IADD3 R118, PT, PT, R128, 0x1, RZ ;  /* 0x0000000180767810 */ /* 0x000fe20007ffe0ff */
[----:B-1----:R-:W0:Y:S01]  /*1d30*/  MUFU.RCP R7, R7 ;  /* 0x0000000700077308 */ /* 0x002e220000001000 */
[----:B------:R-:W-:Y:S02]  /*1d40*/  IMAD.MOV.U32 R211, RZ, RZ, RZ ;  /* 0x000000ffffd37224 */ /* 0x000fe400078e00ff */
[----:B------:R-:W-:Y:S02]  /*1d50*/  IMAD.MOV.U32 R201, RZ, RZ, RZ ;  /* 0x000000ffffc97224 */ /* 0x000fe400078e00ff */
[----:B0-----:R-:W-:-:S04]  /*1d60*/  VIADD R4, R7, 0xffffffe ;  /* 0x0ffffffe07047836 */ /* 0x001fc80000000000 */
[----:B------:R0:W1:Y:S02]  /*1d70*/  F2I.FTZ.U32.TRUNC.NTZ R5, R4 ;  /* 0x0000000400057305 */ /* 0x000064000021f000 */
[----:B0-----:R-:W-:Y:S01]  /*1d80*/  IMAD.MOV.U32 R4, RZ, RZ, RZ ;  /* 0x000000ffff047224 */ /* 0x001fe200078e00ff */
[----:B-1----:R-:W-:-:S05]  /*1d90*/  IADD3 R13, PT, PT, RZ, -R5, RZ ;  /* 0x80000005ff0d7210 */ /* 0x002fca0007ffe0ff */
[----:B------:R-:W-:-:S04]  /*1da0*/  IMAD R13, R13, R14, RZ ;  /* 0x0000000e0d0d7224 */ /* 0x000fc800078e02ff */
[----:B------:R-:W-:-:S04]  /*1db0*/  IMAD.HI.U32 R5, R5, R13, R4 ;  /* 0x0000000d05057227 */ /* 0x000fc800078e0004 */
[----:B------:R-:W-:Y:S02]  /*1dc0*/  IMAD.MOV.U32 R13, RZ, RZ, R15 ;  /* 0x000000ffff0d7224 */ /* 0x000fe400078e000f */
[----:B------:R-:W-:Y:S02]  /*1dd0*/  IMAD.SHL.U32 R4, R10, 0x80, RZ ;  /* 0x000000800a047824 */ /* 0x000fe400078e00ff */
[----:B------:R-:W-:-:S05]  /*1de0*/  IMAD.HI.U32 R5, R5, R13, RZ ;  /* 0x0000000d05057227 */ /* 0x000fca00078e00ff */
[----:B------:R-:W-:-:S05]  /*1df0*/  IADD3 R7, PT, PT, -R5, RZ, RZ ;  /* 0x000000ff05077210 */ /* 0x000fca0007ffe1ff */
[----:B------:R-:W-:-:S05]  /*1e00*/  IMAD R7, R14, R7, R13 ;  /* 0x000000070e077224 */ /* 0x000fca00078e020d */
[----:B------:R-:W-:-:S13]  /*1e10*/  ISETP.GT.U32.AND P1, PT, R14, R7, PT ;  /* 0x000000070e00720c */ /* 0x000fda0003f24070 */
[----:B------:R-:W-:Y:S02]  /*1e20*/  @!P1 IMAD.IADD R7, R7, 0x1, -R14 ;  /* 0x0000000107079824 */ /* 0x000fe400078e0a0e */
[----:B------:R-:W-:Y:S01]  /*1e30*/  @!P1 VIADD R5, R5, 0x1 ;  /* 0x0000000105059836 */ /* 0x000fe20000000000 */
[----:B------:R-:W-:Y:S02]  /*1e40*/  ISETP.NE.AND P1, PT, R11, RZ, PT ;  /* 0x000000ff0b00720c */ /* 0x000fe40003f25270 */
[----:B------:R-:W-:-:S13]  /*1e50*/  ISETP.GE.U32.AND P0, PT, R7, R14, PT ;  /* 0x0000000e0700720c */ /* 0x000fda0003f06070 */
[----:B------:R-:W-:-:S05]  /*1e60*/  @P0 IADD3 R5, PT, PT, R5, 0x1, RZ ;  /* 0x0000000105050810 */ /* 0x000fca0007ffe0ff */
[----:B------:R-:W-:Y:S01]  /*1e70*/  IMAD.MOV.U32 R12, RZ, RZ, R5 ;  /* 0x000000ffff0c7224 */ /* 0x000fe200078e0005 */
[----:B------:R-:W-:-:S04]  /*1e80*/  LOP3.LUT R5, RZ, R4, RZ, 0x33, !PT ;  /* 0x00000004ff057212 */ /* 0x000fc800078e33ff */
[----:B------:R-:W-:Y:S01]  /*1e90*/  @!P2 IADD3 R12, PT, PT, -R12, RZ, RZ ;  /* 0x000000ff0c0ca210 */ /* 0x000fe20007ffe1ff */
[----:B---3--:R-:W-:Y:S01]  /*1ea0*/  VIADD R25, R5, UR9 ;  /* 0x0000000905197c36 */ /* 0x008fe20008000000 */
[----:B------:R-:W-:-:S04]  /*1eb0*/  @!P1 LOP3.LUT R12, RZ, R11, RZ, 0x33, !PT ;  /* 0x0000000bff0c9212 */ /* 0x000fc800078e33ff */
[-C--:B------:R-:W-:Y:S02]  /*1ec0*/  ISETP.GT.AND P3, PT, R126, R25.reuse, PT ;  /* 0x000000197e00720c */ /* 0x080fe40003f64270 */
[-C--:B------:R-:W-:Y:S02]  /*1ed0*/  ISETP.GT.AND P2, PT, R125, R25.reuse, PT ;  /* 0x000000197d00720c */ /* 0x080fe40003f44270 */
[-C--:B------:R-:W-:Y:S02]  /*1ee0*/  ISETP.GT.AND P1, PT, R124, R25.reuse, PT ;  /* 0x000000197c00720c */ /* 0x080fe40003f24270 */
        /* <DEDUP_REMOVED lines=8> */
[----:B------:R-:W-:Y:S01]  /*1f70*/  LOP3.LUT R5, R127, 0x7f8, RZ, 0xc0, !PT ;  /* 0x000007f87f057812 */ /* 0x000fe200078ec0ff */
[----:B------:R-:W-:Y:S01]  /*1f80*/  IMAD.MOV.U32 R177, RZ, RZ, RZ ;  /* 0x000000ffffb17224 */ /* 0x000fe200078e00ff */
[----:B------:R-:W-:Y:S02]  /*1f90*/  LEA.HI R24, R114, R19, RZ, 0x1d ;  /* 0x0000001372187211 */ /* 0x000fe400078fe8ff */
[----:B------:R-:W4:Y:S01]  /*1fa0*/  LDC R47, c[0x0][0x3c0] ;  /* 0x0000f000ff2f7b82 */ /* 0x000f220000000800 */
[----:B------:R-:W-:-:S02]  /*1fb0*/  VIADDMNMX R7, R116, 0x8, R25, PT ;  /* 0x0000000874077846 */ /* 0x000fc40003800119 */
[C-C-:B------:R-:W-:Y:S02]  /*1fc0*/  VIADDMNMX R8, R116.reuse, 0x10, R25.reuse, PT ;  /* 0x0000001074087846 */ /* 0x140fe40003800119 */
[----:B------:R-:W-:Y:S02]  /*1fd0*/  LOP3.LUT R5, R5, 0x3, R114, 0xf8, !PT ;  /* 0x0000000305057812 */ /* 0x000fe400078ef872 */
[--C-:B------:R-:W-:Y:S01]  /*1fe0*/  VIADDMNMX R9, R116, 0x18, R25.reuse, PT ;  /* 0x0000001874097846 */ /* 0x100fe20003800119 */
[----:B------:R-:W4:Y:S01]  /*1ff0*/  LDC.64 R234, c[0x0][0x380] ;  /* 0x0000e000ffea7b82 */ /* 0x000f220000000a00 */
[----:B-1----:R-:W-:Y:S01]  /*2000*/  IMAD R119, R4, UR9, R132 ;  /* 0x0000000904777c24 */ /* 0x002fe2000f8e0284 */
[C---:B------:R-:W-:Y:S01]  /*2010*/  VIADDMNMX R11, R116.reuse, 0x28, R25, PT ;  /* 0x00000028740b7846 */ /* 0x040fe20003800119 */
[----:B------:R-:W-:Y:S01]  /*2020*/  IMAD R29, R7, 0x4c, R5 ;  /* 0x0000004c071d7824 */ /* 0x000fe200078e0205 */
[----:B------:R-:W-:Y:S01]  /*2030*/  VIADDMNMX R10, R116, 0x20, R25, PT ;  /* 0x00000020740a7846 */ /* 0x000fe20003800119 */
[----:B---3--:R-:W-:Y:S01]  /*2040*/  IMAD R119, R12, UR10, R119 ;  /* 0x0000000a0c777c24 */ /* 0x008fe2000f8e0277 */
[----:B------:R-:W-:Y:S01]  /*2050*/  VIADDMNMX R12, R116, 0x30, R25, PT ;  /* 0x00000030740c7846 */ /* 0x000fe20003800119 */
[----:B------:R-:W-:Y:S01]  /*2060*/  IMAD R31, R8, 0x4c, R5 ;  /* 0x0000004c081f7824 */ /* 0x000fe200078e0205 */
[C---:B------:R-:W-:Y:S01]  /*2070*/  VIADDMNMX R13, R116.reuse, 0x38, R25, PT ;  /* 0x00000038740d7846 */ /* 0x040fe20003800119 */
[----:B------:R-:W-:Y:S01]  /*2080*/  IMAD R33, R9, 0x4c, R5 ;  /* 0x0000004c09217824 */ /* 0x000fe200078e0205 */
[C---:B------:R-:W-:Y:S01]  /*2090*/  VIADDMNMX R14, R116.reuse, 0x40, R25, PT ;  /* 0x00000040740e7846 */ /* 0x040fe20003800119 */
[----:B------:R-:W-:Y:S01]  /*20a0*/  IMAD R37, R11, 0x4c, R5 ;  /* 0x0000004c0b257824 */ /* 0x000fe200078e0205 */
[----:B------:R-:W-:Y:S01]  /*20b0*/  VIADDMNMX R17, R116, 0x58, R25, PT ;  /* 0x0000005874117846 */ /* 0x000fe20003800119 */
[--C-:B------:R-:W-:Y:S01]  /*20c0*/  IMAD R35, R10, 0x4c, R5.reuse ;  /* 0x0000004c0a237824 */ /* 0x100fe200078e0205 */
[----:B0-----:R-:W-:Y:S01]  /*20d0*/  LEA R131, R6, R131, 0x18 ;  /* 0x0000008306837211 */ /* 0x001fe200078ec0ff */
[----:B------:R-:W-:Y:S01]  /*20e0*/  IMAD R39, R12, 0x4c, R5 ;  /* 0x0000004c0c277824 */ /* 0x000fe200078e0205 */
[----:B------:R-:W-:Y:S01]  /*20f0*/  VIADDMNMX R20, R116, 0x70, R25, PT ;  /* 0x0000007074147846 */ /* 0x000fe20003800119 */
[--C-:B------:R-:W-:Y:S01]  /*2100*/  IMAD R41, R13, 0x4c, R5.reuse ;  /* 0x0000004c0d297824 */ /* 0x100fe200078e0205 */
[----:B------:R-:W-:Y:S01]  /*2110*/  VIMNMX R21, PT, PT, R25, R24, PT ;  /* 0x0000001819157248 */ /* 0x000fe20003fe0100 */
[----:B------:R-:W-:Y:S01]  /*2120*/  IMAD R45, R14, 0x4c, R5 ;  /* 0x0000004c0e2d7824 */ /* 0x000fe200078e0205 */
[C---:B------:R-:W-:Y:S01]  /*2130*/  VIADDMNMX R22, R24.reuse, 0x20, R25, PT ;  /* 0x0000002018167846 */ /* 0x040fe20003800119 */
[----:B------:R-:W-:Y:S01]  /*2140*/  IMAD R53, R17, 0x4c, R5 ;  /* 0x0000004c11357824 */ /* 0x000fe200078e0205 */
[----:B------:R-:W-:Y:S01]  /*2150*/  VIADDMNMX R23, R24, 0x40, R25, PT ;  /* 0x0000004018177846 */ /* 0x000fe20003800119 */
[----:B------:R-:W-:Y:S01]  /*2160*/  IMAD R59, R20, 0x4c, R5 ;  /* 0x0000004c143b7824 */ /* 0x000fe200078e0205 */
[----:B------:R-:W-:-:S02]  /*2170*/  VIMNMX R6, PT, PT, R25, R116, PT ;  /* 0x0000007419067248 */ /* 0x000fc40003fe0100 */
[C-C-:B------:R-:W-:Y:S02]  /*2180*/  VIADDMNMX R15, R116.reuse, 0x48, R25.reuse, PT ;  /* 0x00000048740f7846 */ /* 0x140fe40003800119 */
[----:B------:R-:W-:Y:S01]  /*2190*/  VIADDMNMX R16, R116, 0x50, R25, PT ;  /* 0x0000005074107846 */ /* 0x000fe20003800119 */
[----:B------:R-:W-:Y:S01]  /*21a0*/  IMAD R27, R6, 0x4c, R5 ;  /* 0x0000004c061b7824 */ /* 0x000fe200078e0205 */
[C---:B------:R-:W-:Y:S01]  /*21b0*/  VIADDMNMX R18, R116.reuse, 0x60, R25, PT ;  /* 0x0000006074127846 */ /* 0x040fe20003800119 */
[----:B------:R-:W-:Y:S01]  /*21c0*/  IMAD R49, R15, 0x4c, R5 ;  /* 0x0000004c0f317824 */ /* 0x000fe200078e0205 */
[----:B------:R-:W-:Y:S01]  /*21d0*/  VIADDMNMX R19, R116, 0x68, R25, PT ;  /* 0x0000006874137846 */ /* 0x000fe20003800119 */
[----:B------:R-:W-:Y:S01]  /*21e0*/  IMAD R51, R16, 0x4c, R5 ;  /* 0x0000004c10337824 */ /* 0x000fe200078e0205 */
[----:B------:R-:W-:Y:S01]  /*21f0*/  VIADDMNMX R24, R24, 0x60, R25, PT ;  /* 0x0000006018187846 */ /* 0x000fe20003800119 */
[--C-:B------:R-:W-:Y:S01]  /*2200*/  IMAD R55, R18, 0x4c, R5.reuse ;  /* 0x0000004c12377824 */ /* 0x100fe200078e0205 */
[----:B--2---:R-:W-:Y:S01]  /*2210*/  LEA R26, P4, R44, R42, 0x2 ;  /* 0x0000002a2c1a7211 */ /* 0x004fe200078810ff */
[----:B------:R-:W-:Y:S01]  /*2220*/  IMAD R57, R19, 0x4c, R5 ;  /* 0x0000004c13397824 */ /* 0x000fe200078e0205 */
[----:B------:R-:W-:-:S02]  /*2230*/  VIADDMNMX R25, R116, 0x78, R25, PT ;  /* 0x0000007874197846 */ /* 0x000fc40003800119 */
[----:B------:R-:W-:Y:S02]  /*2240*/  SHF.R.S32.HI R46, RZ, 0x1f, R44 ;  /* 0x0000001fff2e7819 */ /* 0x000fe4000001142c */
[----:B------:R-:W-:Y:S01]  /*2250*/  LOP3.LUT R122, R114, 0x7, RZ, 0xc0, !PT ;  /* 0x00000007727a7812 */ /* 0x000fe200078ec0ff */
[----:B------:R-:W-:Y:S01]  /*2260*/  IMAD R5, R25, 0x4c, R5 ;  /* 0x0000004c19057824 */ /* 0x000fe200078e0205 */
[----:B------:R-:W-:Y:S02]  /*2270*/  IADD3 R42, PT, PT, R131, 0x41c0, RZ ;  /* 0x000041c0832a7810 */ /* 0x000fe40007ffe0ff */
[----:B------:R-:W-:Y:S01]  /*2280*/  LEA.HI.X R43, R44, R43, R46, 0x2, P4 ;  /* 0x0000002b2c2b7211 */ /* 0x000fe200020f142e */
[----:B------:R-:W-:Y:S01]  /*2290*/  IMAD R44, R21, 0x4c, R122 ;  /* 0x0000004c152c7824 */ /* 0x000fe200078e027a */
[-C--:B------:R-:W-:Y:S01]  /*22a0*/  LEA R32, R37, R42.reuse, 0x2 ;  /* 0x0000002a25207211 */ /* 0x080fe200078e10ff */
[----:B------:R-:W-:Y:S01]  /*22b0*/  IMAD R28, R29, 0x4, R42 ;  /* 0x000000041d1c7824 */ /* 0x000fe200078e022a */
[-C--:B------:R-:W-:Y:S01]  /*22c0*/  LEA R29, R31, R42.reuse, 0x2 ;  /* 0x0000002a1f1d7211 */ /* 0x080fe200078e10ff */
[--C-:B------:R-:W-:Y:S01]  /*22d0*/  IMAD R46, R22, 0x4c, R122.reuse ;  /* 0x0000004c162e7824 */ /* 0x100fe200078e027a */
[----:B------:R-:W-:Y:S01]  /*22e0*/  LEA R38, R53, R42, 0x2 ;  /* 0x0000002a35267211 */ /* 0x000fe200078e10ff */
[----:B------:R-:W-:Y:S01]  /*22f0*/  IMAD R50, R24, 0x4c, R122 ;  /* 0x0000004c18327824 */ /* 0x000fe200078e027a */
[----:B------:R-:W-:Y:S01]  /*2300*/  LOP3.LUT R120, R114, 0x3, RZ, 0xc0, !PT ;  /* 0x0000000372787812 */ /* 0x000fe200078ec0ff */
[----:B------:R-:W-:Y:S01]  /*2310*/  IMAD R30, R33, 0x4, R42 ;  /* 0x00000004211e7824 */ /* 0x000fe200078e022a */
[----:B------:R-:W-:Y:S01]  /*2320*/  LEA R44, R44, R131, 0x2 ;  /* 0x000000832c2c7211 */ /* 0x000fe200078e10ff */
[----:B------:R-:W-:-:S02]  /*2330*/  IMAD R48, R23, 0x4c, R122 ;  /* 0x0000004c17307824 */ /* 0x000fc400078e027a */
[--C-:B------:R-:W-:Y:S01]  /*2340*/  IMAD R31, R35, 0x4, R42.reuse ;  /* 0x00000004231f7824 */ /* 0x100fe200078e022a */
[-C--:B------:R-:W-:Y:S01]  /*2350*/  LEA R35, R45, R42.reuse, 0x2 ;  /* 0x0000002a2d237211 */ /* 0x080fe200078e10ff */
[--C-:B------:R-:W-:Y:S02]  /*2360*/  IMAD R33, R39, 0x4, R42.reuse ;  /* 0x0000000427217824 */ /* 0x100fe400078e022a */
[--C-:B------:R-:W-:Y:S01]  /*2370*/  IMAD R34, R41, 0x4, R42.reuse ;  /* 0x0000000429227824 */ /* 0x100fe200078e022a */
[----:B------:R-:W-:Y:S01]  /*2380*/  LEA R41, R59, R42, 0x2 ;  /* 0x0000002a3b297211 */ /* 0x000fe200078e10ff */
[--C-:B------:R-:W-:Y:S02]  /*2390*/  IMAD R27, R27, 0x4, R42.reuse ;  /* 0x000000041b1b7824 */ /* 0x100fe400078e022a */
[--C-:B------:R-:W-:Y:S02]  /*23a0*/  IMAD R36, R49, 0x4, R42.reuse ;  /* 0x0000000431247824 */ /* 0x100fe400078e022a */
[----:B------:R-:W-:-:S02]  /*23b0*/  IMAD R37, R51, 0x4, R42 ;  /* 0x0000000433257824 */ /* 0x000fc400078e022a */
[--C-:B------:R-:W-:Y:S02]  /*23c0*/  IMAD R39, R55, 0x4, R42.reuse ;  /* 0x0000000437277824 */ /* 0x100fe400078e022a */
[--C-:B------:R-:W-:Y:S02]  /*23d0*/  IMAD R40, R57, 0x4, R42.reuse ;  /* 0x0000000439287824 */ /* 0x100fe400078e022a */
[----:B------:R-:W-:Y:S01]  /*23e0*/  IMAD R42, R5, 0x4, R42 ;  /* 0x00000004052a7824 */ /* 0x000fe200078e022a */
[----:B------:R-:W-:Y:S01]  /*23f0*/  LEA R5, R50, R131, 0x2 ;  /* 0x0000008332057211 */ /* 0x000fe200078e10ff */
[--C-:B------:R-:W-:Y:S02]  /*2400*/  IMAD R45, R46, 0x4, R131.reuse ;  /* 0x000000042e2d7824 */ /* 0x100fe400078e0283 */
[----:B----4-:R-:W-:-:S07]  /*2410*/  IMAD R46, R48, 0x4, R131 ;  /* 0x00000004302e7824 */ /* 0x010fce00078e0283 */
.L_x_1958:
[----:B------:R-:W-:Y:S01]  /*2420*/  IMAD R50, R6, UR9, RZ ;  /* 0x0000000906327c24 */ /* 0x000fe2000f8e02ff */
[----:B------:R-:W-:Y:S01]  /*2430*/  SHF.R.S32.HI R56, RZ, 0x1f, R119 ;  /* 0x0000001fff387819 */ /* 0x000fe20000011477 */
[----:B------:R-:W-:-:S03]  /*2440*/  IMAD.WIDE.U32 R48, R120, 0x4, R234 ;  /* 0x0000000478307825 */ /* 0x000fc600078e00ea */
[--C-:B------:R-:W-:Y:S02]  /*2450*/  SHF.R.S32.HI R51, RZ, 0x1f, R50.reuse ;  /* 0x0000001fff337819 */ /* 0x100fe40000011432 */
[----:B------:R-:W-:Y:S02]  /*2460*/  IADD3 R53, P4, P5, R119, R130, R50 ;  /* 0x0000008277357210 */ /* 0x000fe40007d9e032 */
[----:B------:R-:W-:Y:S02]  /*2470*/  IADD3 R48, P6, PT, R48, 0x4, RZ ;  /* 0x0000000430307810 */ /* 0x000fe40007fde0ff */
[----:B------:R-:W-:-:S03]  /*2480*/  IADD3.X R51, PT, PT, R56, RZ, R51, P4, P5 ;  /* 0x000000ff38337210 */ /* 0x000fc600027ea433 */
[----:B------:R-:W-:Y:S02]  /*2490*/  IMAD.X R49, RZ, RZ, R49, P6 ;  /* 0x000000ffff317224 */ /* 0x000fe400030e0631 */
[----:B------:R-:W-:Y:S02]  /*24a0*/  IMAD R55, R51, 0x12, RZ ;  /* 0x0000001233377824 */ /* 0x000fe400078e02ff */
[----:B------:R-:W-:-:S04]  /*24b0*/  IMAD.WIDE.U32 R50, R53, 0x12, R48 ;  /* 0x0000001235327825 */ /* 0x000fc800078e0030 */
[----:B------:R-:W-:Y:S01]  /*24c0*/  IMAD.IADD R55, R51, 0x1, R55 ;  /* 0x0000000133377824 */ /* 0x000fe200078e0237 */
[----:B------:R-:W-:Y:S01]  /*24d0*/  MOV R54, R50 ;  /* 0x0000003200367202 */ /* 0x000fe20000000f00 */
[----:B------:R-:W-:Y:S02]  /*24e0*/  IMAD R50, R7, UR9, RZ ;  /* 0x0000000907327c24 */ /* 0x000fe4000f8e02ff */
[----:B------:R-:W-:Y:S02]  /*24f0*/  IMAD R52, R8, UR9, RZ ;  /* 0x0000000908347c24 */ /* 0x000fe4000f8e02ff */
[----:B------:R-:W2:Y:S01]  /*2500*/  LDG.E.U16.CONSTANT R58, desc[UR6][R54.64+-0x2] ;  /* 0xfffffe06363a7981 */ /* 0x000ea2000c1e9500 */
[--C-:B------:R-:W-:Y:S02]  /*2510*/  SHF.R.S32.HI R51, RZ, 0x1f, R50.reuse ;  /* 0x0000001fff337819 */ /* 0x100fe40000011432 */
[----:B------:R-:W-:Y:S01]  /*2520*/  IADD3 R53, P4, P5, R119, R130, R50 ;  /* 0x0000008277357210 */ /* 0x000fe20007d9e032 */
[----:B------:R0:W2:Y:S01]  /*2530*/  LDG.E.U16.CONSTANT R59, desc[UR6][R54.64] ;  /* 0x00000006363b7981 */ /* 0x0000a2000c1e9500 */
[----:B------:R-:W-:-:S02]  /*2540*/  SHF.R.S32.HI R57, RZ, 0x1f, R52 ;  /* 0x0000001fff397819 */ /* 0x000fc40000011434 */
[----:B------:R-:W-:Y:S02]  /*2550*/  IADD3.X R51, PT, PT, R56, RZ, R51, P4, P5 ;  /* 0x000000ff38337210 */ /* 0x000fe400027ea433 */
[----:B------:R-:W-:-:S03]  /*2560*/  IADD3 R61, P4, P5, R119, R130, R52 ;  /* 0x00000082773d7210 */ /* 0x000fc60007d9e034 */
[----:B------:R-:W-:Y:S01]  /*2570*/  IMAD R63, R51, 0x12, RZ ;  /* 0x00000012333f7824 */ /* 0x000fe200078e02ff */
[----:B------:R-:W-:Y:S01]  /*2580*/  IADD3.X R57, PT, PT, R56, RZ, R57, P4, P5 ;  /* 0x000000ff38397210 */ /* 0x000fe200027ea439 */
[----:B------:R-:W-:-:S04]  /*2590*/  IMAD.WIDE.U32 R50, R53, 0x12, R48 ;  /* 0x0000001235327825 */ /* 0x000fc800078e0030 */
[----:B------:R-:W-:Y:S02]  /*25a0*/  IMAD.IADD R53, R51, 0x1, R63 ;  /* 0x0000000133357824 */ /* 0x000fe400078e023f */
[----:B------:R-:W-:-:S05]  /*25b0*/  IMAD.MOV.U32 R52, RZ, RZ, R50 ;  /* 0x000000ffff347224 */ /* 0x000fca00078e0032 */
[----:B------:R-:W3:Y:S04]  /*25c0*/  LDG.E.U16.CONSTANT R96, desc[UR6][R52.64+-0x2] ;  /* 0xfffffe0634607981 */ /* 0x000ee8000c1e9500 */
[----:B------:R1:W3:Y:S01]  /*25d0*/  LDG.E.U16.CONSTANT R97, desc[UR6][R52.64] ;  /* 0x0000000634617981 */ /* 0x0002e2000c1e9500 */
[----:B------:R-:W-:Y:S02]  /*25e0*/  IMAD R57, R57, 0x12, RZ ;  /* 0x0000001239397824 */ /* 0x000fe400078e02ff */
[----:B------:R-:W-:-:S05]  /*25f0*/  IMAD.WIDE.U32 R50, R61, 0x12, R48 ;  /* 0x000000123d327825 */ /* 0x000fca00078e0030 */
[----:B------:R-:W-:Y:S01]  /*2600*/  IADD3 R51, PT, PT, R51, R57, RZ ;  /* 0x0000003933337210 */ /* 0x000fe20007ffe0ff */
[----:B0-----:R-:W-:Y:S02]  /*2610*/  IMAD R54, R9, UR9, RZ ;  /* 0x0000000909367c24 */ /* 0x001fe4000f8e02ff */
[----:B------:R-:W-:Y:S02]  /*2620*/  IMAD R55, R10, UR9, RZ ;  /* 0x000000090a377c24 */ /* 0x000fe4000f8e02ff */
[----:B------:R-:W4:Y:S01]  /*2630*/  LDG.E.U16.CONSTANT R98, desc[UR6][R50.64+-0x2] ;  /* 0xfffffe0632627981 */ /* 0x000f22000c1e9500 */
[----:B------:R-:W-:-:S03]  /*2640*/  SHF.R.S32.HI R57, RZ, 0x1f, R54 ;  /* 0x0000001fff397819 */ /* 0x000fc60000011436 */
[----:B------:R0:W4:Y:S01]  /*2650*/  LDG.E.U16.CONSTANT R99, desc[UR6][R50.64] ;  /* 0x0000000632637981 */ /* 0x000122000c1e9500 */
[CC--:B------:R-:W-:Y:S02]  /*2660*/  IADD3 R61, P4, P5, R119.reuse, R130.reuse, R54 ;  /* 0x00000082773d7210 */ /* 0x0c0fe40007d9e036 */
[----:B-1----:R-:W-:Y:S02]  /*2670*/  SHF.R.S32.HI R53, RZ, 0x1f, R55 ;  /* 0x0000001fff357819 */ /* 0x002fe40000011437 */
[----:B------:R-:W-:Y:S02]  /*2680*/  IADD3.X R57, PT, PT, R56, RZ, R57, P4, P5 ;  /* 0x000000ff38397210 */ /* 0x000fe400027ea439 */
[----:B------:R-:W-:-:S03]  /*2690*/  IADD3 R55, P4, P5, R119, R130, R55 ;  /* 0x0000008277377210 */ /* 0x000fc60007d9e037 */
[----:B------:R-:W-:Y:S01]  /*26a0*/  IMAD R57, R57, 0x12, RZ ;  /* 0x0000001239397824 */ /* 0x000fe200078e02ff */
[----:B------:R-:W-:Y:S01]  /*26b0*/  IADD3.X R53, PT, PT, R56, RZ, R53, P4, P5 ;  /* 0x000000ff38357210 */ /* 0x000fe200027ea435 */
[----:B0-----:R-:W-:-:S04]  /*26c0*/  IMAD.WIDE.U32 R50, R55, 0x12, R48 ;  /* 0x0000001237327825 */ /* 0x001fc800078e0030 */
[----:B------:R-:W-:Y:S02]  /*26d0*/  IMAD R63, R53, 0x12, RZ ;  /* 0x00000012353f7824 */ /* 0x000fe400078e02ff */
[----:B------:R-:W-:-:S04]  /*26e0*/  IMAD.WIDE.U32 R52, R61, 0x12, R48 ;  /* 0x000000123d347825 */ /* 0x000fc800078e0030 */
[----:B------:R-:W-:Y:S02]  /*26f0*/  IMAD.IADD R53, R53, 0x1, R57 ;  /* 0x0000000135357824 */ /* 0x000fe400078e0239 */
[----:B------:R-:W-:-:S03]  /*2700*/  IMAD.IADD R51, R51, 0x1, R63 ;  /* 0x0000000133337824 */ /* 0x000fc600078e023f */
[----:B------:R-:W5:Y:S04]  /*2710*/  LDG.E.U16.CONSTANT R100, desc[UR6][R52.64+-0x2] ;  /* 0xfffffe0634647981 */ /* 0x000f68000c1e9500 */
[----:B------:R0:W5:Y:S04]  /*2720*/  LDG.E.U16.CONSTANT R101, desc[UR6][R52.64] ;  /* 0x0000000634657981 */ /* 0x000168000c1e9500 */
[----:B------:R-:W5:Y:S04]  /*2730*/  LDG.E.U16.CONSTANT R102, desc[UR6][R50.64+-0x2] ;  /* 0xfffffe0632667981 */ /* 0x000f68000c1e9500 */
[----:B------:R1:W5:Y:S01]  /*2740*/  LDG.E.U16.CONSTANT R103, desc[UR6][R50.64] ;  /* 0x0000000632677981 */ /* 0x000362000c1e9500 */
[----:B------:R-:W-:-:S05]  /*2750*/  IMAD R54, R11, UR9, RZ ;  /* 0x000000090b367c24 */ /* 0x000fca000f8e02ff */
[--C-:B------:R-:W-:Y:S02]  /*2760*/  SHF.R.S32.HI R55, RZ, 0x1f, R54.reuse ;  /* 0x0000001fff377819 */ /* 0x100fe40000011436 */
[----:B------:R-:W-:Y:S01]  /*2770*/  IADD3 R61, P4, P5, R119, R130, R54 ;  /* 0x00000082773d7210 */ /* 0x000fe20007d9e036 */
[----:B------:R-:W-:-:S03]  /*2780*/  IMAD R54, R12, UR9, RZ ;  /* 0x000000090c367c24 */ /* 0x000fc6000f8e02ff */
[----:B------:R-:W-:Y:S01]  /*2790*/  IADD3.X R60, PT, PT, R56, RZ, R55, P4, P5 ;  /* 0x000000ff383c7210 */ /* 0x000fe200027ea437 */
[----:B0-----:R-:W-:Y:S01]  /*27a0*/  IMAD.WIDE.U32 R52, R61, 0x12, R48 ;  /* 0x000000123d347825 */ /* 0x001fe200078e0030 */
[--C-:B------:R-:W-:Y:S02]  /*27b0*/  SHF.R.S32.HI R55, RZ, 0x1f, R54.reuse ;  /* 0x0000001fff377819 */ /* 0x100fe40000011436 */
[----:B------:R-:W-:Y:S01]  /*27c0*/  IADD3 R57, P4, P5, R119, R130, R54 ;  /* 0x0000008277397210 */ /* 0x000fe20007d9e036 */
[----:B------:R-:W-:-:S03]  /*27d0*/  IMAD R63, R60, 0x12, RZ ;  /* 0x000000123c3f7824 */ /* 0x000fc600078e02ff */
[----:B------:R-:W-:Y:S01]  /*27e0*/  IADD3.X R55, PT, PT, R56, RZ, R55, P4, P5 ;  /* 0x000000ff38377210 */ /* 0x000fe200027ea437 */
[----:B-1----:R-:W-:Y:S01]  /*27f0*/  IMAD.WIDE.U32 R50, R57, 0x12, R48 ;  /* 0x0000001239327825 */ /* 0x002fe200078e0030 */
[----:B------:R-:W-:-:S03]  /*2800*/  IADD3 R53, PT, PT, R53, R63, RZ ;  /* 0x0000003f35357210 */ /* 0x000fc60007ffe0ff */
[----:B------:R-:W-:Y:S02]  /*2810*/  IMAD R55, R55, 0x12, RZ ;  /* 0x0000001237377824 */ /* 0x000fe400078e02ff */
[----:B------:R-:W5:Y:S04]  /*2820*/  LDG.E.U16.CONSTANT R104, desc[UR6][R52.64+-0x2] ;  /* 0xfffffe0634687981 */ /* 0x000f68000c1e9500 */
[----:B------:R0:W5:Y:S01]  /*2830*/  LDG.E.U16.CONSTANT R105, desc[UR6][R52.64] ;  /* 0x0000000634697981 */ /* 0x000162000c1e9500 */
[----:B------:R-:W-:Y:S01]  /*2840*/  IMAD.IADD R55, R51, 0x1, R55 ;  /* 0x0000000133377824 */ /* 0x000fe200078e0237 */
[----:B------:R-:W-:Y:S01]  /*2850*/  LOP3.LUT R54, R116, 0x1, RZ, 0xc0, !PT ;  /* 0x0000000174367812 */ /* 0x000fe200078ec0ff */
[----:B------:R-:W-:Y:S02]  /*2860*/  IMAD R51, R13, UR9, RZ ;  /* 0x000000090d337c24 */ /* 0x000fe4000f8e02ff */
[----:B------:R-:W-:Y:S01]  /*2870*/  IMAD R79, R24, UR9, RZ ;  /* 0x00000009184f7c24 */ /* 0x000fe2000f8e02ff */
[----:B------:R-:W-:Y:S01]  /*2880*/  ISETP.NE.U32.AND P4, PT, R54, 0x1, PT ;  /* 0x000000013600780c */ /* 0x000fe20003f85070 */
[----:B------:R-:W-:Y:S01]  /*2890*/  IMAD.MOV.U32 R54, RZ, RZ, R50 ;  /* 0x000000ffff367224 */ /* 0x000fe200078e0032 */
[----:B------:R-:W-:-:S02]  /*28a0*/  SHF.R.S32.HI R57, RZ, 0x1f, R51 ;  /* 0x0000001fff397819 */ /* 0x000fc40000011433 */
[----:B------:R-:W-:Y:S01]  /*28b0*/  IADD3 R51, P5, P6, R119, R130, R51 ;  /* 0x0000008277337210 */ /* 0x000fe20007ebe033 */
[----:B------:R-:W-:Y:S01]  /*28c0*/  IMAD R85, R23, UR9, RZ ;  /* 0x0000000917557c24 */ /* 0x000fe2000f8e02ff */
[----:B0-----:R-:W-:Y:S01]  /*28d0*/  SHF.R.S32.HI R53, RZ, 0x1f, R79 ;  /* 0x0000001fff357819 */ /* 0x001fe2000001144f */
[----:B------:R-:W5:Y:S01]  /*28e0*/  LDG.E.U16.CONSTANT R106, desc[UR6][R54.64+-0x2] ;  /* 0xfffffe06366a7981 */ /* 0x000f62000c1e9500 */
[----:B------:R-:W-:Y:S02]  /*28f0*/  IADD3.X R50, PT, PT, R56, RZ, R57, P5, P6 ;  /* 0x000000ff38327210 */ /* 0x000fe40002fec439 */
[-C--:B------:R-:W-:Y:S01]  /*2900*/  IADD3 R79, P5, P6, R119, R122.reuse, R79 ;  /* 0x0000007a774f7210 */ /* 0x080fe20007ebe04f */
[----:B------:R0:W5:Y:S01]  /*2910*/  LDG.E.U16.CONSTANT R107, desc[UR6][R54.64] ;  /* 0x00000006366b7981 */ /* 0x000162000c1e9500 */
[----:B------:R-:W-:Y:S01]  /*2920*/  SHF.R.S32.HI R61, RZ, 0x1f, R85 ;  /* 0x0000001fff3d7819 */ /* 0x000fe20000011455 */
[----:B------:R-:W-:Y:S01]  /*2930*/  IMAD R63, R50, 0x12, RZ ;  /* 0x00000012323f7824 */ /* 0x000fe200078e02ff */
[----:B------:R-:W-:Y:S01]  /*2940*/  IADD3.X R60, PT, PT, R56, RZ, R53, P5, P6 ;  /* 0x000000ff383c7210 */ /* 0x000fe20002fec435 */
[----:B------:R-:W-:Y:S01]  /*2950*/  IMAD.WIDE.U32 R50, R51, 0x12, R48 ;  /* 0x0000001233327825 */ /* 0x000fe200078e0030 */
[----:B------:R-:W-:-:S02]  /*2960*/  IADD3 R85, P5, P6, R119, R122, R85 ;  /* 0x0000007a77557210 */ /* 0x000fc40007ebe055 */
[----:B------:R-:W-:Y:S01]  /*2970*/  LOP3.LUT R57, R114, 0xf, RZ, 0xc0, !PT ;  /* 0x0000000f72397812 */ /* 0x000fe200078ec0ff */
[----:B------:R-:W-:Y:S01]  /*2980*/  IMAD R52, R14, UR9, RZ ;  /* 0x000000090e347c24 */ /* 0x000fe2000f8e02ff */
[----:B------:R-:W-:Y:S02]  /*2990*/  IADD3 R53, PT, PT, R51, R63, RZ ;  /* 0x0000003f33357210 */ /* 0x000fe40007ffe0ff */
[----:B------:R-:W-:Y:S02]  /*29a0*/  IADD3.X R61, PT, PT, R56, RZ, R61, P5, P6 ;  /* 0x000000ff383d7210 */ /* 0x000fe40002fec43d */
[--C-:B------:R-:W-:Y:S02]  /*29b0*/  SHF.R.S32.HI R51, RZ, 0x1f, R52.reuse ;  /* 0x0000001fff337819 */ /* 0x100fe40000011434 */
[----:B0-----:R-:W-:Y:S01]  /*29c0*/  IADD3 R55, P5, P6, R119, R130, R52 ;  /* 0x0000008277377210 */ /* 0x001fe20007ebe034 */
[----:B------:R-:W-:Y:S01]  /*29d0*/  IMAD.MOV.U32 R52, RZ, RZ, R50 ;  /* 0x000000ffff347224 */ /* 0x000fe200078e0032 */
[----:B------:R-:W-:Y:S01]  /*29e0*/  LOP3.LUT R54, R130, 0xfc, RZ, 0xc0, !PT ;  /* 0x000000fc82367812 */ /* 0x000fe200078ec0ff */
[----:B------:R-:W-:Y:S01]  /*29f0*/  IMAD R50, R22, UR9, RZ ;  /* 0x0000000916327c24 */ /* 0x000fe2000f8e02ff */
[----:B------:R-:W-:-:S02]  /*2a00*/  IADD3.X R51, PT, PT, R56, RZ, R51, P5, P6 ;  /* 0x000000ff38337210 */ /* 0x000fc40002fec433 */
[----:B------:R-:W5:Y:S01]  /*2a10*/  LDG.E.U16.CONSTANT R108, desc[UR6][R52.64+-0x2] ;  /* 0xfffffe06346c7981 */ /* 0x000f62000c1e9500 */
[----:B------:R-:W-:Y:S01]  /*2a20*/  IMAD R64, R57, 0x4c, R54 ;  /* 0x0000004c39407824 */ /* 0x000fe200078e0236 */
[--C-:B------:R-:W-:Y:S01]  /*2a30*/  SHF.R.S32.HI R57, RZ, 0x1f, R50.reuse ;  /* 0x0000001fff397819 */ /* 0x100fe20000011432 */
[----:B------:R-:W-:Y:S01]  /*2a40*/  IMAD R54, R21, UR9, RZ ;  /* 0x0000000915367c24 */ /* 0x000fe2000f8e02ff */
[-C--:B------:R-:W-:Y:S01]  /*2a50*/  IADD3 R87, P5, P6, R119, R122.reuse, R50 ;  /* 0x0000007a77577210 */ /* 0x080fe20007ebe032 */
[----:B------:R-:W-:Y:S01]  /*2a60*/  IMAD R65, R51, 0x12, RZ ;  /* 0x0000001233417824 */ /* 0x000fe200078e02ff */
[----:B------:R0:W5:Y:S01]  /*2a70*/  LDG.E.U16.CONSTANT R109, desc[UR6][R52.64] ;  /* 0x00000006346d7981 */ /* 0x000162000c1e9500 */
[----:B------:R-:W-:Y:S01]  /*2a80*/  IMAD.WIDE.U32 R50, R55, 0x12, R48 ;  /* 0x0000001237327825 */ /* 0x000fe200078e0030 */
[----:B------:R-:W-:Y:S02]  /*2a90*/  IADD3.X R75, PT, PT, R56, RZ, R57, P5, P6 ;  /* 0x000000ff384b7210 */ /* 0x000fe40002fec439 */
[--C-:B------:R-:W-:Y:S01]  /*2aa0*/  SHF.R.S32.HI R63, RZ, 0x1f, R54.reuse ;  /* 0x0000001fff3f7819 */ /* 0x100fe20000011436 */
[----:B------:R-:W-:Y:S01]  /*2ab0*/  IMAD R55, R25, UR9, RZ ;  /* 0x0000000919377c24 */ /* 0x000fe2000f8e02ff */
[----:B------:R-:W-:-:S04]  /*2ac0*/  IADD3 R89, P5, P6, R119, R122, R54 ;  /* 0x0000007a77597210 */ /* 0x000fc80007ebe036 */
[----:B------:R-:W-:Y:S01]  /*2ad0*/  IADD3.X R74, PT, PT, R56, RZ, R63, P5, P6 ;  /* 0x000000ff384a7210 */ /* 0x000fe20002fec43f */
[----:B0-----:R-:W-:Y:S01]  /*2ae0*/  IMAD R52, R20, UR9, RZ ;  /* 0x0000000914347c24 */ /* 0x001fe2000f8e02ff */
[--C-:B------:R-:W-:Y:S02]  /*2af0*/  SHF.R.S32.HI R57, RZ, 0x1f, R55.reuse ;  /* 0x0000001fff397819 */ /* 0x100fe40000011437 */
[-C--:B------:R-:W-:Y:S01]  /*2b00*/  IADD3 R95, P5, P6, R119, R130.reuse, R55 ;  /* 0x00000082775f7210 */ /* 0x080fe20007ebe037 */
[----:B------:R-:W-:Y:S01]  /*2b10*/  IMAD R53, R19, UR9, RZ ;  /* 0x0000000913357c24 */ /* 0x000fe2000f8e02ff */
[--C-:B------:R-:W-:Y:S02]  /*2b20*/  SHF.R.S32.HI R55, RZ, 0x1f, R52.reuse ;  /* 0x0000001fff377819 */ /* 0x100fe40000011434 */
[----:B------:R-:W-:Y:S02]  /*2b30*/  IADD3.X R62, PT, PT, R56, RZ, R57, P5, P6 ;  /* 0x000000ff383e7210 */ /* 0x000fe40002fec439 */
[----:B------:R-:W-:Y:S01]  /*2b40*/  IADD3 R93, P5, P6, R119, R130, R52 ;  /* 0x00000082775d7210 */ /* 0x000fe20007ebe034 */
[----:B------:R-:W-:Y:S01]  /*2b50*/  IMAD.IADD R51, R51, 0x1, R65 ;  /* 0x0000000133337824 */ /* 0x000fe200078e0241 */
[----:B------:R-:W-:Y:S01]  /*2b60*/  SHF.R.S32.HI R63, RZ, 0x1f, R53 ;  /* 0x0000001fff3f7819 */ /* 0x000fe20000011435 */
[----:B------:R-:W-:Y:S01]  /*2b70*/  IMAD R52, R18, UR9, RZ ;  /* 0x0000000912347c24 */ /* 0x000fe2000f8e02ff */
[----:B------:R-:W-:-:S02]  /*2b80*/  IADD3.X R66, PT, PT, R56, RZ, R55, P5, P6 ;  /* 0x000000ff38427210 */ /* 0x000fc40002fec437 */
[-C--:B------:R-:W-:Y:S01]  /*2b90*/  IADD3 R91, P5, P6, R119, R130.reuse, R53 ;  /* 0x00000082775b7210 */ /* 0x080fe20007ebe035 */
[----:B------:R-:W-:Y:S01]  /*2ba0*/  IMAD R53, R15, UR9, RZ ;  /* 0x000000090f357c24 */ /* 0x000fe2000f8e02ff */
[----:B------:R-:W5:Y:S01]  /*2bb0*/  LDG.E.U16.CONSTANT R110, desc[UR6][R50.64+-0x2] ;  /* 0xfffffe06326e7981 */ /* 0x000f62000c1e9500 */
[--C-:B------:R-:W-:Y:S02]  /*2bc0*/  SHF.R.S32.HI R55, RZ, 0x1f, R52.reuse ;  /* 0x0000001fff377819 */ /* 0x100fe40000011434 */
[----:B------:R-:W-:Y:S01]  /*2bd0*/  IADD3.X R63, PT, PT, R56, RZ, R63, P5, P6 ;  /* 0x000000ff383f7210 */ /* 0x000fe20002fec43f */
[----:B------:R0:W5:Y:S01]  /*2be0*/  LDG.E.U16.CONSTANT R111, desc[UR6][R50.64] ;  /* 0x00000006326f7981 */ /* 0x000162000c1e9500 */
[----:B------:R-:W-:Y:S01]  /*2bf0*/  IADD3 R73, P5, P6, R119, R130, R52 ;  /* 0x0000008277497210 */ /* 0x000fe20007ebe034 */
[----:B------:R-:W-:-:S03]  /*2c00*/  IMAD R52, R17, UR9, RZ ;  /* 0x0000000911347c24 */ /* 0x000fc6000f8e02ff */
[----:B------:R-:W-:Y:S02]  /*2c10*/  IADD3.X R72, PT, PT, R56, RZ, R55, P5, P6 ;  /* 0x000000ff38487210 */ /* 0x000fe40002fec437 */
[--C-:B0-----:R-:W-:Y:S02]  /*2c20*/  SHF.R.S32.HI R51, RZ, 0x1f, R53.reuse ;  /* 0x0000001fff337819 */ /* 0x101fe40000011435 */
[----:B------:R-:W-:Y:S01]  /*2c30*/  IADD3 R53, P5, P6, R119, R130, R53 ;  /* 0x0000008277357210 */ /* 0x000fe20007ebe035 */
[----:B------:R-:W-:-:S03]  /*2c40*/  IMAD R50, R16, UR9, RZ ;  /* 0x0000000910327c24 */ /* 0x000fc6000f8e02ff */
[C---:B------:R-:W-:Y:S02]  /*2c50*/  IADD3.X R57, PT, PT, R56.reuse, RZ, R51, P5, P6 ;  /* 0x000000ff38397210 */ /* 0x040fe40002fec433 */
[--C-:B------:R-:W-:Y:S02]  /*2c60*/  SHF.R.S32.HI R51, RZ, 0x1f, R52.reuse ;  /* 0x0000001fff337819 */ /* 0x100fe40000011434 */
[-C--:B------:R-:W-:Y:S01]  /*2c70*/  IADD3 R71, P5, P6, R119, R130.reuse, R52 ;  /* 0x0000008277477210 */ /* 0x080fe20007ebe034 */
[----:B------:R-:W-:Y:S01]  /*2c80*/  IMAD R57, R57, 0x12, RZ ;  /* 0x0000001239397824 */ /* 0x000fe200078e02ff */
[----:B------:R-:W-:Y:S01]  /*2c90*/  SHF.R.S32.HI R67, RZ, 0x1f, R50 ;  /* 0x0000001fff437819 */ /* 0x000fe20000011432 */
[----:B------:R-:W-:Y:S01]  /*2ca0*/  IMAD.WIDE.U32 R52, R53, 0x12, R48 ;  /* 0x0000001235347825 */ /* 0x000fe200078e0030 */
[----:B------:R-:W-:Y:S02]  /*2cb0*/  IADD3.X R70, PT, PT, R56, RZ, R51, P5, P6 ;  /* 0x000000ff38467210 */ /* 0x000fe40002fec433 */
[----:B------:R-:W-:-:S02]  /*2cc0*/  IADD3 R69, P5, P6, R119, R130, R50 ;  /* 0x0000008277457210 */ /* 0x000fc40007ebe032 */
[----:B------:R-:W-:Y:S02]  /*2cd0*/  IADD3 R57, PT, PT, R53, R57, RZ ;  /* 0x0000003935397210 */ /* 0x000fe40007ffe0ff */
[----:B------:R-:W-:Y:S01]  /*2ce0*/  IADD3.X R67, PT, PT, R56, RZ, R67, P5, P6 ;  /* 0x000000ff38437210 */ /* 0x000fe20002fec443 */
[----:B------:R-:W-:Y:S02]  /*2cf0*/  IMAD.MOV.U32 R56, RZ, RZ, R52 ;  /* 0x000000ffff387224 */ /* 0x000fe400078e0034 */
[----:B------:R-:W-:-:S03]  /*2d00*/  IMAD.WIDE R54, R132, R47, RZ ;  /* 0x0000002f84367225 */ /* 0x000fc600078e02ff */
[----:B------:R-:W5:Y:S01]  /*2d10*/  LDG.E.U16.CONSTANT R129, desc[UR6][R56.64+-0x2] ;  /* 0xfffffe0638817981 */ /* 0x000f62000c1e9500 */
[----:B------:R-:W-:-:S03]  /*2d20*/  IMAD.MOV.U32 R137, RZ, RZ, RZ ;  /* 0x000000ffff897224 */ /* 0x000fc600078e00ff */
[----:B------:R0:W5:Y:S01]  /*2d30*/  LDG.E.U16.CONSTANT R138, desc[UR6][R56.64] ;  /* 0x00000006388a7981 */ /* 0x000162000c1e9500 */
[----:B------:R-:W-:-:S04]  /*2d40*/  IMAD.WIDE.U32 R50, R54, 0x9, R136 ;  /* 0x0000000936327825 */ /* 0x000fc800078e0088 */
[----:B------:R-:W-:Y:S02]  /*2d50*/  IMAD R53, R55, 0x9, RZ ;  /* 0x0000000937357824 */ /* 0x000fe400078e02ff */
[----:B------:R-:W-:-:S03]  /*2d60*/  IMAD R67, R67, 0x12, RZ ;  /* 0x0000001243437824 */ /* 0x000fc600078e02ff */
[----:B------:R-:W-:Y:S01]  /*2d70*/  IADD3 R51, PT, PT, R51, R53, RZ ;  /* 0x0000003533337210 */ /* 0x000fe20007ffe0ff */
[----:B------:R-:W-:-:S04]  /*2d80*/  IMAD.WIDE.U32 R52, R69, 0x12, R48 ;  /* 0x0000001245347825 */ /* 0x000fc800078e0030 */
[----:B------:R-:W-:Y:S01]  /*2d90*/  IMAD.IADD R53, R53, 0x1, R67 ;  /* 0x0000000135357824 */ /* 0x000fe200078e0243 */
[C---:B------:R-:W-:Y:S01]  /*2da0*/  IADD3 R76, PT, PT, R131.reuse, 0x1c0, RZ ;  /* 0x000001c0834c7810 */ /* 0x040fe20007ffe0ff */
[----:B------:R-:W-:-:S03]  /*2db0*/  VIADD R135, R131, 0x640 ;  /* 0x0000064083877836 */ /* 0x000fc60000000000 */
[----:B------:R-:W5:Y:S04]  /*2dc0*/  LDG.E.U16.CONSTANT R137, desc[UR6][R52.64+-0x2] ;  /* 0xfffffe0634897981 */ /* 0x000f68000c1e9500 */
[----:B------:R-:W5:Y:S01]  /*2dd0*/  LDG.E.U16.CONSTANT R140, desc[UR6][R52.64] ;  /* 0x00000006348c7981 */ /* 0x000f62000c1e9500 */
[----:B------:R-:W-:Y:S01]  /*2de0*/  @P4 IMAD.MOV R135, RZ, RZ, R76 ;  /* 0x000000ffff874224 */ /* 0x000fe200078e024c */
[----:B------:R-:W-:Y:S01]  /*2df0*/  LEA R82, P4, R50, R26, 0x2 ;  /* 0x0000001a32527211 */ /* 0x000fe200078810ff */
[----:B------:R-:W-:-:S03]  /*2e00*/  IMAD.WIDE.U32 R94, R95, 0x12, R48 ;  /* 0x000000125f5e7825 */ /* 0x000fc600078e0030 */
[----:B------:R-:W-:Y:S01]  /*2e10*/  LEA.HI.X R83, R50, R43, R51, 0x2, P4 ;  /* 0x0000002b32537211 */ /* 0x000fe200020f1433 */
[----:B------:R-:W-:-:S04]  /*2e20*/  IMAD.WIDE.U32 R92, R93, 0x12, R48 ;  /* 0x000000125d5c7825 */ /* 0x000fc800078e0030 */
[--C-:B------:R-:W-:Y:S01]  /*2e30*/  IMAD.WIDE.U32 R90, R91, 0x12, R48.reuse ;  /* 0x000000125b5a7825 */ /* 0x100fe200078e0030 */
[----:B------:R-:W1:Y:S03]  /*2e40*/  S2R R68, SR_SWINHI ;  /* 0x0000000000447919 */ /* 0x000e660000002f00 */
[--C-:B------:R-:W-:Y:S01]  /*2e50*/  IMAD.WIDE.U32 R50, R73, 0x12, R48.reuse ;  /* 0x0000001249327825 */ /* 0x100fe200078e0030 */
[----:B------:R-:W-:Y:S01]  /*2e60*/  LOP3.LUT R65, R116, 0x3fe, RZ, 0xc0, !PT ;  /* 0x000003fe74417812 */ /* 0x000fe200078ec0ff */
[----:B------:R-:W5:Y:S02]  /*2e70*/  LDG.E.CONSTANT R204, desc[UR6][R82.64] ;  /* 0x0000000652cc7981 */ /* 0x000f64000c1e9900 */
[----:B------:R-:W-:Y:S02]  /*2e80*/  IMAD.WIDE.U32 R48, R71, 0x12, R48 ;  /* 0x0000001247307825 */ /* 0x000fe400078e0030 */
[----:B------:R-:W5:Y:S02]  /*2e90*/  LDG.E.CONSTANT R202, desc[UR6][R82.64+0x400] ;  /* 0x0004000652ca7981 */ /* 0x000f64000c1e9900 */
[----:B------:R-:W-:-:S02]  /*2ea0*/  IMAD R67, R70, 0x12, RZ ;  /* 0x0000001246437824 */ /* 0x000fc400078e02ff */
[----:B0-----:R-:W-:Y:S01]  /*2eb0*/  IMAD R57, R72, 0x12, RZ ;  /* 0x0000001248397824 */ /* 0x001fe200078e02ff */
[----:B------:R-:W5:Y:S01]  /*2ec0*/  LDG.E.CONSTANT R212, desc[UR6][R82.64+0x3000] ;  /* 0x0030000652d47981 */ /* 0x000f62000c1e9900 */
[----:B------:R-:W-:Y:S02]  /*2ed0*/  IMAD.IADD R49, R49, 0x1, R67 ;  /* 0x0000000131317824 */ /* 0x000fe400078e0243 */
[----:B------:R-:W-:Y:S01]  /*2ee0*/  IMAD R143, R63, 0x12, RZ ;  /* 0x000000123f8f7824 */ /* 0x000fe200078e02ff */
[----:B------:R-:W5:Y:S04]  /*2ef0*/  LDG.E.CONSTANT R208, desc[UR6][R82.64+0x3400] ;  /* 0x0034000652d07981 */ /* 0x000f68000c1e9900 */
[----:B------:R-:W5:Y:S04]  /*2f00*/  LDG.E.U16.CONSTANT R139, desc[UR6][R48.64+-0x2] ;  /* 0xfffffe06308b7981 */ /* 0x000f68000c1e9500 */
[----:B------:R-:W5:Y:S01]  /*2f10*/  LDG.E.U16.CONSTANT R142, desc[UR6][R48.64] ;  /* 0x00000006308e7981 */ /* 0x000f62000c1e9500 */
[----:B------:R-:W-:Y:S01]  /*2f20*/  IADD3 R51, PT, PT, R51, R57, RZ ;  /* 0x0000003933337210 */ /* 0x000fe20007ffe0ff */
[----:B------:R-:W-:-:S02]  /*2f30*/  IMAD.WIDE.U32 R88, R89, 0x12, R234 ;  /* 0x0000001259587825 */ /* 0x000fc400078e00ea */
[----:B------:R-:W5:Y:S04]  /*2f40*/  LDG.E.CONSTANT R210, desc[UR6][R82.64+0x3c00] ;  /* 0x003c000652d27981 */ /* 0x000f68000c1e9900 */
[----:B------:R-:W5:Y:S04]  /*2f50*/  LDG.E.U16.CONSTANT R141, desc[UR6][R50.64+-0x2] ;  /* 0xfffffe06328d7981 */ /* 0x000f68000c1e9500 */
[----:B------:R-:W5:Y:S01]  /*2f60*/  LDG.E.U16.CONSTANT R144, desc[UR6][R50.64] ;  /* 0x0000000632907981 */ /* 0x000f62000c1e9500 */
[----:B------:R-:W-:Y:S01]  /*2f70*/  IMAD R55, R65, 0x4c0, R64 ;  /* 0x000004c041377824 */ /* 0x000fe200078e0240 */
[----:B------:R-:W-:-:S02]  /*2f80*/  MOV R64, R131 ;  /* 0x0000008300407202 */ /* 0x000fc40000000f00 */
[----:B-1----:R-:W-:Y:S02]  /*2f90*/  MOV R65, R68 ;  /* 0x0000004400417202 */ /* 0x002fe40000000f00 */
[----:B------:R-:W-:Y:S01]  /*2fa0*/  IADD3 R91, PT, PT, R91, R143, RZ ;  /* 0x0000008f5b5b7210 */ /* 0x000fe20007ffe0ff */
[----:B--2---:R-:W-:Y:S02]  /*2fb0*/  IMAD R145, R59, 0x10000, R58 ;  /* 0x000100003b917824 */ /* 0x004fe400078e023a */
[----:B------:R-:W-:Y:S02]  /*2fc0*/  IMAD.WIDE.U32 R64, R55, 0x4, R64 ;  /* 0x0000000437407825 */ /* 0x000fe400078e0040 */
[----:B------:R-:W2:Y:S01]  /*2fd0*/  LDG.E.U16.CONSTANT R143, desc[UR6][R90.64+-0x2] ;  /* 0xfffffe065a8f7981 */ /* 0x000ea2000c1e9500 */
[----:B------:R-:W-:Y:S01]  /*2fe0*/  LOP3.LUT R153, R145, 0xf0f0f0f, RZ, 0xc0, !PT ;  /* 0x0f0f0f0f91997812 */ /* 0x000fe200078ec0ff */
[----:B------:R-:W-:Y:S02]  /*2ff0*/  IMAD R77, R74, 0x12, RZ ;  /* 0x000000124a4d7824 */ /* 0x000fe400078e02ff */
[----:B------:R-:W2:Y:S01]  /*3000*/  LDG.E.U16.CONSTANT R152, desc[UR6][R90.64] ;  /* 0x000000065a987981 */ /* 0x000ea2000c1e9500 */
[C---:B------:R-:W-:Y:S01]  /*3010*/  IADD3 R76, P6, PT, R64.reuse, 0x41c0, RZ ;  /* 0x000041c0404c7810 */ /* 0x040fe20007fde0ff */
[----:B------:R-:W-:Y:S01]  /*3020*/  IMAD.IADD R89, R89, 0x1, R77 ;  /* 0x0000000159597824 */ /* 0x000fe200078e024d */
[----:B------:R-:W-:Y:S01]  /*3030*/  IADD3 R72, P5, PT, R64, 0x54c0, RZ ;  /* 0x000054c040487810 */ /* 0x000fe20007fbe0ff */
[----:B------:R-:W-:Y:S01]  /*3040*/  VIADD R172, R153, 0x78787878 ;  /* 0x7878787899ac7836 */ /* 0x000fe20000000000 */
[----:B------:R-:W-:Y:S01]  /*3050*/  IADD3.X R77, PT, PT, RZ, R65, RZ, P6, !PT ;  /* 0x00000041ff4d7210 */ /* 0x000fe200037fe4ff */
[----:B------:R-:W-:Y:S01]  /*3060*/  IMAD R67, R66, 0x12, RZ ;  /* 0x0000001242437824 */ /* 0x000fe200078e02ff */
[----:B---3--:R-:W-:Y:S01]  /*3070*/  LEA R96, R97, R96, 0x10 ;  /* 0x0000006061607211 */ /* 0x008fe200078e80ff */
[----:B------:R-:W-:Y:S01]  /*3080*/  IMAD.WIDE.U32 R86, R87, 0x12, R234 ;  /* 0x0000001257567825 */ /* 0x000fe200078e00ea */
[----:B------:R-:W-:Y:S01]  /*3090*/  MOV R76, R76 ;  /* 0x0000004c004c7202 */ /* 0x000fe20000000f00 */
[----:B------:R0:W3:Y:S01]  /*30a0*/  LDG.E.U16.CONSTANT R88, desc[UR6][R88.64] ;  /* 0x0000000658587981 */ /* 0x0000e2000c1e9500 */
[----:B------:R-:W-:Y:S01]  /*30b0*/  LOP3.LUT R77, R96, 0xf0f0f0f, RZ, 0xc0, !PT ;  /* 0x0f0f0f0f604d7812 */ /* 0x000fe200078ec0ff */
[----:B------:R-:W-:-:S02]  /*30c0*/  IMAD R75, R75, 0x12, RZ ;  /* 0x000000124b4b7824 */ /* 0x000fc400078e02ff */
[----:B------:R-:W-:Y:S01]  /*30d0*/  IMAD.X R73, RZ, RZ, R65, P5 ;  /* 0x000000ffff497224 */ /* 0x000fe200028e0641 */
[----:B------:R-:W-:Y:S01]  /*30e0*/  LOP3.LUT R164, R172, R145, RZ, 0x3c, !PT ;  /* 0x00000091aca47212 */ /* 0x000fe200078e3cff */
[----:B------:R-:W-:Y:S01]  /*30f0*/  IMAD.WIDE.U32 R84, R85, 0x12, R234 ;  /* 0x0000001255547825 */ /* 0x000fe200078e00ea */
[----:B------:R-:W-:-:S03]  /*3100*/  SHF.R.U32.HI R200, RZ, 0x4, R145 ;  /* 0x00000004ffc87819 */ /* 0x000fc60000011691 */
[----:B------:R-:W-:Y:S02]  /*3110*/  IMAD R61, R61, 0x12, RZ ;  /* 0x000000123d3d7824 */ /* 0x000fe400078e02ff */
[----:B------:R-:W-:Y:S01]  /*3120*/  IMAD.IADD R93, R93, 0x1, R67 ;  /* 0x000000015d5d7824 */ /* 0x000fe200078e0243 */
[----:B------:R-:W-:Y:S02]  /*3130*/  IADD3 R87, PT, PT, R87, R75, RZ ;  /* 0x0000004b57577210 */ /* 0x000fe40007ffe0ff */
[----:B0-----:R-:W-:Y:S01]  /*3140*/  MOV R89, R72 ;  /* 0x0000004800597202 */ /* 0x001fe20000000f00 */
[----:B------:R-:W-:Y:S01]  /*3150*/  VIADD R73, R77, 0x78787878 ;  /* 0x787878784d497836 */ /* 0x000fe20000000000 */
[----:B------:R-:W-:Y:S01]  /*3160*/  LOP3.LUT R91, R200, 0xf0f0f0f, RZ, 0xc0, !PT ;  /* 0x0f0f0f0fc85b7812 */ /* 0x000fe200078ec0ff */
[----:B------:R-:W-:Y:S01]  /*3170*/  IMAD.IADD R85, R85, 0x1, R61 ;  /* 0x0000000155557824 */ /* 0x000fe200078e023d */
[----:B------:R-:W-:Y:S01]  /*3180*/  LOP3.LUT R173, R164, 0x8080808, R153, 0x60, !PT ;  /* 0x08080808a4ad7812 */ /* 0x000fe200078e6099 */
[----:B------:R-:W-:Y:S01]  /*3190*/  IMAD R61, R62, 0x12, RZ ;  /* 0x000000123e3d7824 */ /* 0x000fe200078e02ff */
[----:B------:R-:W3:Y:S04]  /*31a0*/  LDG.E.U16.CONSTANT R145, desc[UR6][R92.64+-0x2] ;  /* 0xfffffe065c917981 */ /* 0x000ee8000c1e9500 */
[----:B------:R0:W3:Y:S01]  /*31b0*/  LDG.E.U16.CONSTANT R164, desc[UR6][R92.64] ;  /* 0x000000065ca47981 */ /* 0x0000e2000c1e9500 */
[----:B------:R-:W-:-:S03]  /*31c0*/  IMAD.IADD R95, R95, 0x1, R61 ;  /* 0x000000015f5f7824 */ /* 0x000fc600078e023d */
[----:B------:R1:W3:Y:S01]  /*31d0*/  LDG.E.U16.CONSTANT R86, desc[UR6][R86.64] ;  /* 0x0000000656567981 */ /* 0x0002e2000c1e9500 */
[----:B----4-:R-:W-:-:S03]  /*31e0*/  IMAD R98, R99, 0x10000, R98 ;  /* 0x0001000063627824 */ /* 0x010fc600078e0262 */
[----:B------:R-:W4:Y:S01]  /*31f0*/  LDG.E.U16.CONSTANT R84, desc[UR6][R84.64] ;  /* 0x0000000654547981 */ /* 0x000f22000c1e9500 */
[----:B0-----:R-:W-:-:S03]  /*3200*/  LOP3.LUT R92, R73, R96, RZ, 0x3c, !PT ;  /* 0x00000060495c7212 */ /* 0x001fc600078e3cff */
[----:B------:R-:W4:Y:S01]  /*3210*/  LDG.E.U16.CONSTANT R90, desc[UR6][R94.64+-0x2] ;  /* 0xfffffe065e5a7981 */ /* 0x000f22000c1e9500 */
[----:B-1----:R-:W-:Y:S01]  /*3220*/  VIADD R87, R91, 0x78787878 ;  /* 0x787878785b577836 */ /* 0x002fe20000000000 */
[----:B------:R-:W-:Y:S01]  /*3230*/  LOP3.LUT R92, R92, 0x8080808, R77, 0x60, !PT ;  /* 0x080808085c5c7812 */ /* 0x000fe200078e604d */
[----:B------:R-:W-:Y:S01]  /*3240*/  IMAD.WIDE.U32 R78, R79, 0x12, R234 ;  /* 0x000000124f4e7825 */ /* 0x000fe200078e00ea */
[----:B------:R0:W4:Y:S02]  /*3250*/  LDG.E.U16.CONSTANT R85, desc[UR6][R94.64] ;  /* 0x000000065e557981 */ /* 0x000124000c1e9500 */
[----:B------:R-:W-:Y:S01]  /*3260*/  LOP3.LUT R200, R87, R200, RZ, 0x3c, !PT ;  /* 0x000000c857c87212 */ /* 0x000fe200078e3cff */
[----:B------:R-:W-:Y:S01]  /*3270*/  IMAD R55, R60, 0x12, RZ ;  /* 0x000000123c377824 */ /* 0x000fe200078e02ff */
[----:B------:R-:W-:Y:S02]  /*3280*/  PRMT R92, R92, 0xba98, RZ ;  /* 0x0000ba985c5c7816 */ /* 0x000fe400000000ff */
[----:B------:R-:W-:-:S02]  /*3290*/  LOP3.LUT R200, R200, 0x8080808, R91, 0x60, !PT ;  /* 0x08080808c8c87812 */ /* 0x000fc400078e605b */
[----:B------:R-:W-:Y:S01]  /*32a0*/  PRMT R77, R77, 0xba98, RZ ;  /* 0x0000ba984d4d7816 */ /* 0x000fe200000000ff */
[----:B------:R-:W-:Y:S01]  /*32b0*/  IMAD.IADD R79, R79, 0x1, R55 ;  /* 0x000000014f4f7824 */ /* 0x000fe200078e0237 */
[----:B0-----:R-:W-:Y:S02]  /*32c0*/  SHF.R.U32.HI R94, RZ, 0x4, R98 ;  /* 0x00000004ff5e7819 */ /* 0x001fe40000011662 */
[----:B------:R-:W-:Y:S02]  /*32d0*/  LOP3.LUT R73, R92, 0x80808080, R73, 0x6, !PT ;  /* 0x808080805c497812 */ /* 0x000fe400078e0649 */
[----:B------:R0:W4:Y:S01]  /*32e0*/  LDG.E.U16.CONSTANT R78, desc[UR6][R78.64] ;  /* 0x000000064e4e7981 */ /* 0x000122000c1e9500 */
[----:B------:R-:W-:Y:S02]  /*32f0*/  PRMT R200, R200, 0xba98, RZ ;  /* 0x0000ba98c8c87816 */ /* 0x000fe400000000ff */
[----:B------:R-:W-:Y:S02]  /*3300*/  LOP3.LUT R92, R92, 0x7f7f7f7f, R77, 0x60, !PT ;  /* 0x7f7f7f7f5c5c7812 */ /* 0x000fe400078e604d */
[----:B------:R-:W-:-:S02]  /*3310*/  PRMT R91, R91, 0xba98, RZ ;  /* 0x0000ba985b5b7816 */ /* 0x000fc400000000ff */
[----:B------:R-:W-:Y:S02]  /*3320*/  SHF.R.U32.HI R96, RZ, 0x4, R96 ;  /* 0x00000004ff607819 */ /* 0x000fe40000011660 */
[----:B------:R-:W-:Y:S02]  /*3330*/  LOP3.LUT R77, R94, 0xf0f0f0f, RZ, 0xc0, !PT ;  /* 0x0f0f0f0f5e4d7812 */ /* 0x000fe400078ec0ff */
[C---:B------:R-:W-:Y:S02]  /*3340*/  LOP3.LUT R87, R200.reuse, 0x80808080, R87, 0x6, !PT ;  /* 0x80808080c8577812 */ /* 0x040fe400078e0657 */
[----:B------:R-:W-:Y:S01]  /*3350*/  LOP3.LUT R200, R200, 0x7f7f7f7f, R91, 0x60, !PT ;  /* 0x7f7f7f7fc8c87812 */ /* 0x000fe200078e605b */
[----:B------:R-:W-:Y:S01]  /*3360*/  VIADD R95, R77, 0x78787878 ;  /* 0x787878784d5f7836 */ /* 0x000fe20000000000 */
[----:B0-----:R-:W-:Y:S02]  /*3370*/  LOP3.LUT R79, R96, 0xf0f0f0f, RZ, 0xc0, !PT ;  /* 0x0f0f0f0f604f7812 */ /* 0x001fe400078ec0ff */
[----:B------:R-:W-:-:S02]  /*3380*/  PRMT R173, R173, 0xba98, RZ ;  /* 0x0000ba98adad7816 */ /* 0x000fc400000000ff */
[----:B------:R-:W-:Y:S02]  /*3390*/  PRMT R196, R153, 0xba98, RZ ;  /* 0x0000ba9899c47816 */ /* 0x000fe400000000ff */
[----:B------:R-:W-:Y:S02]  /*33a0*/  LOP3.LUT R91, R98, 0xf0f0f0f, RZ, 0xc0, !PT ;  /* 0x0f0f0f0f625b7812 */ /* 0x000fe400078ec0ff */
[----:B------:R-:W-:Y:S01]  /*33b0*/  LOP3.LUT R72, R87, R200, RZ, 0xfc, !PT ;  /* 0x000000c857487212 */ /* 0x000fe200078efcff */
[----:B------:R-:W-:Y:S01]  /*33c0*/  VIADD R87, R79, 0x78787878 ;  /* 0x787878784f577836 */ /* 0x000fe20000000000 */
[----:B------:R-:W-:Y:S02]  /*33d0*/  LOP3.LUT R172, R173, 0x80808080, R172, 0x6, !PT ;  /* 0x80808080adac7812 */ /* 0x000fe400078e06ac */
[----:B-----5:R-:W-:Y:S01]  /*33e0*/  LEA R101, R101, R100, 0x10 ;  /* 0x0000006465657211 */ /* 0x020fe200078e80ff */
[----:B------:R-:W-:Y:S01]  /*33f0*/  IMAD R103, R103, 0x10000, R102 ;  /* 0x0001000067677824 */ /* 0x000fe200078e0266 */
[----:B------:R-:W-:-:S02]  /*3400*/  LOP3.LUT R94, R95, R94, RZ, 0x3c, !PT ;  /* 0x0000005e5f5e7212 */ /* 0x000fc400078e3cff */
[----:B------:R-:W-:Y:S02]  /*3410*/  IADD3 R93, PT, PT, R91, 0x78787878, RZ ;  /* 0x787878785b5d7810 */ /* 0x000fe40007ffe0ff */
[----:B------:R-:W-:Y:S01]  /*3420*/  LOP3.LUT R73, R73, R92, RZ, 0xfc, !PT ;  /* 0x0000005c49497212 */ /* 0x000fe200078efcff */
[----:B------:R-:W-:Y:S01]  /*3430*/  STS [R27+0x10], R72 ;  /* 0x000010481b007388 */ /* 0x000fe20000000800 */
[----:B------:R-:W-:Y:S02]  /*3440*/  LOP3.LUT R173, R173, 0x7f7f7f7f, R196, 0x60, !PT ;  /* 0x7f7f7f7fadad7812 */ /* 0x000fe400078e60c4 */
[----:B------:R-:W-:Y:S01]  /*3450*/  LOP3.LUT R96, R87, R96, RZ, 0x3c, !PT ;  /* 0x0000006057607212 */ /* 0x000fe200078e3cff */
[----:B------:R-:W5:Y:S01]  /*3460*/  LDG.E.CONSTANT R200, desc[UR6][R82.64+0x800] ;  /* 0x0008000652c87981 */ /* 0x000f62000c1e9900 */
[----:B------:R-:W-:Y:S02]  /*3470*/  LOP3.LUT R94, R94, 0x8080808, R77, 0x60, !PT ;  /* 0x080808085e5e7812 */ /* 0x000fe400078e604d */
[----:B------:R-:W-:Y:S01]  /*3480*/  LOP3.LUT R172, R172, R173, RZ, 0xfc, !PT ;  /* 0x000000adacac7212 */ /* 0x000fe200078efcff */
[----:B------:R-:W5:Y:S01]  /*3490*/  LDG.E.CONSTANT R196, desc[UR6][R82.64+0xc00] ;  /* 0x000c000652c47981 */ /* 0x000f62000c1e9900 */
[----:B------:R-:W-:-:S02]  /*34a0*/  LOP3.LUT R98, R93, R98, RZ, 0x3c, !PT ;  /* 0x000000625d627212 */ /* 0x000fc400078e3cff */
[----:B------:R-:W-:Y:S01]  /*34b0*/  LOP3.LUT R96, R96, 0x8080808, R79, 0x60, !PT ;  /* 0x0808080860607812 */ /* 0x000fe200078e604f */
[----:B------:R-:W5:Y:S01]  /*34c0*/  LDG.E.CONSTANT R102, desc[UR6][R82.64+0x1400] ;  /* 0x0014000652667981 */ /* 0x000f62000c1e9900 */
[----:B------:R-:W-:Y:S02]  /*34d0*/  PRMT R94, R94, 0xba98, RZ ;  /* 0x0000ba985e5e7816 */ /* 0x000fe400000000ff */
[----:B------:R-:W-:Y:S01]  /*34e0*/  LOP3.LUT R98, R98, 0x8080808, R91, 0x60, !PT ;  /* 0x0808080862627812 */ /* 0x000fe200078e605b */
[----:B------:R0:W-:Y:S01]  /*34f0*/  STS [R27], R172 ;  /* 0x000000ac1b007388 */ /* 0x0001e20000000800 */
[----:B------:R-:W-:Y:S02]  /*3500*/  PRMT R77, R77, 0xba98, RZ ;  /* 0x0000ba984d4d7816 */ /* 0x000fe400000000ff */
[----:B------:R-:W-:Y:S01]  /*3510*/  PRMT R96, R96, 0xba98, RZ ;  /* 0x0000ba9860607816 */ /* 0x000fe200000000ff */
[----:B------:R1:W-:Y:S01]  /*3520*/  STS [R28], R73 ;  /* 0x000000491c007388 */ /* 0x0003e20000000800 */
[----:B------:R-:W-:-:S02]  /*3530*/  LOP3.LUT R95, R94, 0x80808080, R95, 0x6, !PT ;  /* 0x808080805e5f7812 */ /* 0x000fc400078e065f */
[----:B------:R-:W-:Y:S01]  /*3540*/  PRMT R79, R79, 0xba98, RZ ;  /* 0x0000ba984f4f7816 */ /* 0x000fe200000000ff */
[----:B------:R-:W5:Y:S01]  /*3550*/  LDG.E.CONSTANT R100, desc[UR6][R82.64+0x1800] ;  /* 0x0018000652647981 */ /* 0x000f62000c1e9900 */
[----:B------:R-:W-:Y:S02]  /*3560*/  PRMT R98, R98, 0xba98, RZ ;  /* 0x0000ba9862627816 */ /* 0x000fe400000000ff */
[----:B------:R-:W-:Y:S01]  /*3570*/  LOP3.LUT R94, R94, 0x7f7f7f7f, R77, 0x60, !PT ;  /* 0x7f7f7f7f5e5e7812 */ /* 0x000fe200078e604d */
[----:B0-----:R-:W5:Y:S01]  /*3580*/  LDG.E.CONSTANT R172, desc[UR6][R82.64+0x1000] ;  /* 0x0010000652ac7981 */ /* 0x001f62000c1e9900 */
[----:B-1----:R-:W-:Y:S02]  /*3590*/  LOP3.LUT R73, R101, 0xf0f0f0f, RZ, 0xc0, !PT ;  /* 0x0f0f0f0f65497812 */ /* 0x002fe400078ec0ff */
[----:B------:R-:W-:Y:S01]  /*35a0*/  PRMT R91, R91, 0xba98, RZ ;  /* 0x0000ba985b5b7816 */ /* 0x000fe200000000ff */
[----:B------:R-:W5:Y:S01]  /*35b0*/  LDG.E.CONSTANT R72, desc[UR6][R82.64+0x2400] ;  /* 0x0024000652487981 */ /* 0x000f62000c1e9900 */
[----:B------:R-:W-:Y:S01]  /*35c0*/  SHF.R.U32.HI R77, RZ, 0x4, R101 ;  /* 0x00000004ff4d7819 */ /* 0x000fe20000011665 */
[----:B------:R-:W-:Y:S01]  /*35d0*/  VIADD R216, R73, 0x78787878 ;  /* 0x7878787849d87836 */ /* 0x000fe20000000000 */
[----:B------:R-:W-:-:S02]  /*35e0*/  LOP3.LUT R87, R96, 0x80808080, R87, 0x6, !PT ;  /* 0x8080808060577812 */ /* 0x000fc400078e0657 */
[----:B------:R-:W-:Y:S02]  /*35f0*/  LOP3.LUT R96, R96, 0x7f7f7f7f, R79, 0x60, !PT ;  /* 0x7f7f7f7f60607812 */ /* 0x000fe400078e604f */
[C---:B------:R-:W-:Y:S02]  /*3600*/  LOP3.LUT R93, R98.reuse, 0x80808080, R93, 0x6, !PT ;  /* 0x80808080625d7812 */ /* 0x040fe400078e065d */
[----:B------:R-:W-:Y:S02]  /*3610*/  LOP3.LUT R98, R98, 0x7f7f7f7f, R91, 0x60, !PT ;  /* 0x7f7f7f7f62627812 */ /* 0x000fe400078e605b */
[----:B------:R-:W-:Y:S02]  /*3620*/  LOP3.LUT R79, R77, 0xf0f0f0f, RZ, 0xc0, !PT ;  /* 0x0f0f0f0f4d4f7812 */ /* 0x000fe400078ec0ff */
[----:B------:R-:W-:Y:S02]  /*3630*/  LOP3.LUT R87, R87, R96, RZ, 0xfc, !PT ;  /* 0x0000006057577212 */ /* 0x000fe400078efcff */
[----:B------:R-:W-:Y:S01]  /*3640*/  LOP3.LUT R92, R93, R98, RZ, 0xfc, !PT ;  /* 0x000000625d5c7212 */ /* 0x000fe200078efcff */
[----:B------:R-:W5:Y:S01]  /*3650*/  LDG.E.CONSTANT R96, desc[UR6][R82.64+0x2000] ;  /* 0x0020000652607981 */ /* 0x000f62000c1e9900 */
[----:B------:R-:W-:-:S02]  /*3660*/  IADD3 R220, PT, PT, R79, 0x78787878, RZ ;  /* 0x787878784fdc7810 */ /* 0x000fc40007ffe0ff */
[----:B------:R-:W-:Y:S01]  /*3670*/  LOP3.LUT R206, R216, R101, RZ, 0x3c, !PT ;  /* 0x00000065d8ce7212 */ /* 0x000fe200078e3cff */
[----:B------:R-:W-:Y:S01]  /*3680*/  STS [R28+0x10], R87 ;  /* 0x000010571c007388 */ /* 0x000fe20000000800 */
[----:B------:R-:W-:Y:S02]  /*3690*/  LOP3.LUT R218, R220, R77, RZ, 0x3c, !PT ;  /* 0x0000004ddcda7212 */ /* 0x000fe400078e3cff */
[----:B------:R-:W-:Y:S01]  /*36a0*/  LOP3.LUT R214, R95, R94, RZ, 0xfc, !PT ;  /* 0x0000005e5fd67212 */ /* 0x000fe200078efcff */
[----:B------:R0:W-:Y:S01]  /*36b0*/  STS [R29], R92 ;  /* 0x0000005c1d007388 */ /* 0x0001e20000000800 */
[----:B------:R-:W-:-:S03]  /*36c0*/  LOP3.LUT R77, R206, 0x8080808, R73, 0x60, !PT ;  /* 0x08080808ce4d7812 */ /* 0x000fc600078e6049 */
[----:B------:R-:W5:Y:S04]  /*36d0*/  LDG.E.CONSTANT R98, desc[UR6][R82.64+0x1c00] ;  /* 0x001c000652627981 */ /* 0x000f68000c1e9900 */
[----:B------:R-:W5:Y:S04]  /*36e0*/  LDG.E.CONSTANT R94, desc[UR6][R82.64+0x2800] ;  /* 0x00280006525e7981 */ /* 0x000f68000c1e9900 */
[----:B0-----:R-:W5:Y:S04]  /*36f0*/  LDG.E.CONSTANT R92, desc[UR6][R82.64+0x2c00] ;  /* 0x002c0006525c7981 */ /* 0x001f68000c1e9900 */
[----:B------:R-:W5:Y:S01]  /*3700*/  LDG.E.CONSTANT R206, desc[UR6][R82.64+0x3800] ;  /* 0x0038000652ce7981 */ /* 0x000f62000c1e9900 */
[----:B------:R-:W-:-:S02]  /*3710*/  LOP3.LUT R87, R218, 0x8080808, R79, 0x60, !PT ;  /* 0x08080808da577812 */ /* 0x000fc400078e604f */
[----:B------:R-:W-:Y:S02]  /*3720*/  PRMT R77, R77, 0xba98, RZ ;  /* 0x0000ba984d4d7816 */ /* 0x000fe400000000ff */
[----:B------:R-:W-:Y:S02]  /*3730*/  PRMT R218, R73, 0xba98, RZ ;  /* 0x0000ba9849da7816 */ /* 0x000fe400000000ff */
[----:B------:R-:W-:Y:S02]  /*3740*/  PRMT R222, R79, 0xba98, RZ ;  /* 0x0000ba984fde7816 */ /* 0x000fe400000000ff */
[----:B------:R-:W-:Y:S02]  /*3750*/  PRMT R87, R87, 0xba98, RZ ;  /* 0x0000ba9857577816 */ /* 0x000fe400000000ff */
[----:B------:R-:W-:Y:S02]  /*3760*/  LOP3.LUT R73, R103, 0xf0f0f0f, RZ, 0xc0, !PT ;  /* 0x0f0f0f0f67497812 */ /* 0x000fe400078ec0ff */
[----:B------:R-:W-:-:S02]  /*3770*/  SHF.R.U32.HI R79, RZ, 0x4, R103 ;  /* 0x00000004ff4f7819 */ /* 0x000fc40000011667 */
[C---:B------:R-:W-:Y:S02]  /*3780*/  LOP3.LUT R216, R77.reuse, 0x80808080, R216, 0x6, !PT ;  /* 0x808080804dd87812 */ /* 0x040fe400078e06d8 */
[----:B------:R-:W-:Y:S01]  /*3790*/  LOP3.LUT R77, R77, 0x7f7f7f7f, R218, 0x60, !PT ;  /* 0x7f7f7f7f4d4d7812 */ /* 0x000fe200078e60da */
[----:B------:R-:W-:Y:S01]  /*37a0*/  VIADD R218, R73, 0x78787878 ;  /* 0x7878787849da7836 */ /* 0x000fe20000000000 */
[C---:B------:R-:W-:Y:S02]  /*37b0*/  LOP3.LUT R220, R87.reuse, 0x80808080, R220, 0x6, !PT ;  /* 0x8080808057dc7812 */ /* 0x040fe400078e06dc */
[----:B------:R-:W-:Y:S02]  /*37c0*/  LOP3.LUT R87, R87, 0x7f7f7f7f, R222, 0x60, !PT ;  /* 0x7f7f7f7f57577812 */ /* 0x000fe400078e60de */
[----:B------:R-:W-:Y:S02]  /*37d0*/  LOP3.LUT R91, R79, 0xf0f0f0f, RZ, 0xc0, !PT ;  /* 0x0f0f0f0f4f5b7812 */ /* 0x000fe400078ec0ff */
[----:B------:R-:W-:-:S02]  /*37e0*/  LOP3.LUT R77, R216, R77, RZ, 0xfc, !PT ;  /* 0x0000004dd84d7212 */ /* 0x000fc400078efcff */
[----:B------:R-:W-:Y:S01]  /*37f0*/  LOP3.LUT R87, R220, R87, RZ, 0xfc, !PT ;  /* 0x00000057dc577212 */ /* 0x000fe200078efcff */
[----:B------:R-:W-:Y:S01]  /*3800*/  VIADD R220, R91, 0x78787878 ;  /* 0x787878785bdc7836 */ /* 0x000fe20000000000 */
[----:B------:R-:W-:Y:S02]  /*3810*/  LOP3.LUT R216, R218, R103, RZ, 0x3c, !PT ;  /* 0x00000067dad87212 */ /* 0x000fe400078e3cff */
[----:B------:R-:W-:Y:S02]  /*3820*/  LEA R105, R105, R104, 0x10 ;  /* 0x0000006869697211 */ /* 0x000fe400078e80ff */
[----:B------:R-:W-:Y:S02]  /*3830*/  LOP3.LUT R216, R216, 0x8080808, R73, 0x60, !PT ;  /* 0x08080808d8d87812 */ /* 0x000fe400078e6049 */
[----:B------:R-:W-:Y:S02]  /*3840*/  LOP3.LUT R222, R220, R79, RZ, 0x3c, !PT ;  /* 0x0000004fdcde7212 */ /* 0x000fe400078e3cff */
[----:B------:R-:W-:Y:S01]  /*3850*/  LOP3.LUT R93, R105, 0xf0f0f0f, RZ, 0xc0, !PT ;  /* 0x0f0f0f0f695d7812 */ /* 0x000fe200078ec0ff */
[----:B------:R0:W-:Y:S01]  /*3860*/  STS [R29+0x10], R214 ;  /* 0x000010d61d007388 */ /* 0x0001e20000000800 */
[----:B------:R-:W-:-:S02]  /*3870*/  PRMT R79, R216, 0xba98, RZ ;  /* 0x0000ba98d84f7816 */ /* 0x000fc400000000ff */
[----:B------:R-:W-:Y:S02]  /*3880*/  PRMT R104, R73, 0xba98, RZ ;  /* 0x0000ba9849687816 */ /* 0x000fe400000000ff */
[----:B------:R-:W-:Y:S02]  /*3890*/  LOP3.LUT R222, R222, 0x8080808, R91, 0x60, !PT ;  /* 0x08080808dede7812 */ /* 0x000fe400078e605b */
[----:B------:R-:W-:Y:S01]  /*38a0*/  LOP3.LUT R218, R79, 0x80808080, R218, 0x6, !PT ;  /* 0x808080804fda7812 */ /* 0x000fe200078e06da */
[----:B0-----:R-:W-:Y:S01]  /*38b0*/  VIADD R214, R93, 0x78787878 ;  /* 0x787878785dd67836 */ /* 0x001fe20000000000 */
[----:B------:R-:W-:Y:S01]  /*38c0*/  LOP3.LUT R79, R79, 0x7f7f7f7f, R104, 0x60, !PT ;  /* 0x7f7f7f7f4f4f7812 */ /* 0x000fe200078e6068 */
[----:B------:R0:W-:Y:S01]  /*38d0*/  STS [R30], R77 ;  /* 0x0000004d1e007388 */ /* 0x0001e20000000800 */
[----:B------:R-:W-:Y:S02]  /*38e0*/  PRMT R73, R222, 0xba98, RZ ;  /* 0x0000ba98de497816 */ /* 0x000fe400000000ff */
[----:B------:R-:W-:-:S02]  /*38f0*/  PRMT R104, R91, 0xba98, RZ ;  /* 0x0000ba985b687816 */ /* 0x000fc400000000ff */
[----:B------:R-:W-:Y:S01]  /*3900*/  LOP3.LUT R216, R214, R105, RZ, 0x3c, !PT ;  /* 0x00000069d6d87212 */ /* 0x000fe200078e3cff */
[----:B------:R1:W-:Y:S01]  /*3910*/  STS [R30+0x10], R87 ;  /* 0x000010571e007388 */ /* 0x0003e20000000800 */
[C---:B------:R-:W-:Y:S02]  /*3920*/  LOP3.LUT R220, R73.reuse, 0x80808080, R220, 0x6, !PT ;  /* 0x8080808049dc7812 */ /* 0x040fe400078e06dc */
[----:B0-----:R-:W-:Y:S02]  /*3930*/  SHF.R.U32.HI R77, RZ, 0x4, R105 ;  /* 0x00000004ff4d7819 */ /* 0x001fe40000011669 */
[----:B------:R-:W-:Y:S02]  /*3940*/  LOP3.LUT R73, R73, 0x7f7f7f7f, R104, 0x60, !PT ;  /* 0x7f7f7f7f49497812 */ /* 0x000fe400078e6068 */
[----:B------:R-:W-:Y:S02]  /*3950*/  LOP3.LUT R216, R216, 0x8080808, R93, 0x60, !PT ;  /* 0x08080808d8d87812 */ /* 0x000fe400078e605d */
[----:B-1----:R-:W-:-:S02]  /*3960*/  LOP3.LUT R87, R77, 0xf0f0f0f, RZ, 0xc0, !PT ;  /* 0x0f0f0f0f4d577812 */ /* 0x002fc400078ec0ff */
[----:B------:R-:W-:Y:S02]  /*3970*/  LOP3.LUT R220, R220, R73, RZ, 0xfc, !PT ;  /* 0x00000049dcdc7212 */ /* 0x000fe400078efcff */
[----:B------:R-:W-:Y:S01]  /*3980*/  PRMT R73, R216, 0xba98, RZ ;  /* 0x0000ba98d8497816 */ /* 0x000fe200000000ff */
[----:B------:R-:W-:Y:S01]  /*3990*/  VIADD R222, R87, 0x78787878 ;  /* 0x7878787857de7836 */ /* 0x000fe20000000000 */
[----:B------:R-:W-:Y:S02]  /*39a0*/  PRMT R104, R93, 0xba98, RZ ;  /* 0x0000ba985d687816 */ /* 0x000fe400000000ff */
[----:B------:R-:W-:Y:S02]  /*39b0*/  LEA R107, R107, R106, 0x10 ;  /* 0x0000006a6b6b7211 */ /* 0x000fe400078e80ff */
[----:B------:R-:W-:Y:S02]  /*39c0*/  LOP3.LUT R218, R218, R79, RZ, 0xfc, !PT ;  /* 0x0000004fdada7212 */ /* 0x000fe400078efcff */
[----:B------:R-:W-:-:S02]  /*39d0*/  LOP3.LUT R214, R73, 0x80808080, R214, 0x6, !PT ;  /* 0x8080808049d67812 */ /* 0x000fc400078e06d6 */
[----:B------:R-:W-:Y:S02]  /*39e0*/  LOP3.LUT R73, R73, 0x7f7f7f7f, R104, 0x60, !PT ;  /* 0x7f7f7f7f49497812 */ /* 0x000fe400078e6068 */
[----:B------:R-:W-:Y:S02]  /*39f0*/  LOP3.LUT R79, R107, 0xf0f0f0f, RZ, 0xc0, !PT ;  /* 0x0f0f0f0f6b4f7812 */ /* 0x000fe400078ec0ff */
[----:B------:R-:W-:Y:S02]  /*3a00*/  LOP3.LUT R106, R222, R77, RZ, 0x3c, !PT ;  /* 0x0000004dde6a7212 */ /* 0x000fe400078e3cff */
[----:B------:R-:W-:Y:S02]  /*3a10*/  SHF.R.U32.HI R91, RZ, 0x4, R107 ;  /* 0x00000004ff5b7819 */ /* 0x000fe4000001166b */
[----:B------:R-:W-:Y:S01]  /*3a20*/  LOP3.LUT R73, R214, R73, RZ, 0xfc, !PT ;  /* 0x00000049d6497212 */ /* 0x000fe200078efcff */
[----:B------:R-:W-:Y:S01]  /*3a30*/  VIADD R214, R79, 0x78787878 ;  /* 0x787878784fd67836 */ /* 0x000fe20000000000 */
[----:B------:R-:W-:-:S02]  /*3a40*/  LOP3.LUT R106, R106, 0x8080808, R87, 0x60, !PT ;  /* 0x080808086a6a7812 */ /* 0x000fc400078e6057 */
[----:B------:R-:W-:Y:S02]  /*3a50*/  LOP3.LUT R93, R91, 0xf0f0f0f, RZ, 0xc0, !PT ;  /* 0x0f0f0f0f5b5d7812 */ /* 0x000fe400078ec0ff */
[----:B------:R-:W-:Y:S02]  /*3a60*/  PRMT R77, R106, 0xba98, RZ ;  /* 0x0000ba986a4d7816 */ /* 0x000fe400000000ff */
[----:B------:R-:W-:Y:S01]  /*3a70*/  LOP3.LUT R106, R214, R107, RZ, 0x3c, !PT ;  /* 0x0000006bd66a7212 */ /* 0x000fe200078e3cff */
[----:B------:R-:W-:Y:S01]  /*3a80*/  VIADD R216, R93, 0x78787878 ;  /* 0x787878785dd87836 */ /* 0x000fe20000000000 */
[----:B------:R0:W-:Y:S01]  /*3a90*/  STS [R31], R218 ;  /* 0x000000da1f007388 */ /* 0x0001e20000000800 */
[----:B------:R-:W-:Y:S02]  /*3aa0*/  PRMT R104, R87, 0xba98, RZ ;  /* 0x0000ba9857687816 */ /* 0x000fe400000000ff */
[----:B------:R-:W-:Y:S02]  /*3ab0*/  LOP3.LUT R106, R106, 0x8080808, R79, 0x60, !PT ;  /* 0x080808086a6a7812 */ /* 0x000fe400078e604f */
[----:B------:R-:W-:-:S02]  /*3ac0*/  LOP3.LUT R222, R77, 0x80808080, R222, 0x6, !PT ;  /* 0x808080804dde7812 */ /* 0x000fc400078e06de */
[----:B------:R-:W-:Y:S02]  /*3ad0*/  LOP3.LUT R77, R77, 0x7f7f7f7f, R104, 0x60, !PT ;  /* 0x7f7f7f7f4d4d7812 */ /* 0x000fe400078e6068 */
[----:B0-----:R-:W-:Y:S02]  /*3ae0*/  LOP3.LUT R218, R216, R91, RZ, 0x3c, !PT ;  /* 0x0000005bd8da7212 */ /* 0x001fe400078e3cff */
[----:B------:R-:W-:Y:S02]  /*3af0*/  PRMT R87, R106, 0xba98, RZ ;  /* 0x0000ba986a577816 */ /* 0x000fe400000000ff */
[----:B------:R-:W-:Y:S02]  /*3b00*/  PRMT R104, R79, 0xba98, RZ ;  /* 0x0000ba984f687816 */ /* 0x000fe400000000ff */
[----:B------:R-:W-:Y:S02]  /*3b10*/  LEA R108, R109, R108, 0x10 ;  /* 0x0000006c6d6c7211 */ /* 0x000fe400078e80ff */
[----:B------:R-:W-:-:S02]  /*3b20*/  LOP3.LUT R218, R218, 0x8080808, R93, 0x60, !PT ;  /* 0x08080808dada7812 */ /* 0x000fc400078e605d */
[C---:B------:R-:W-:Y:S02]  /*3b30*/  LOP3.LUT R214, R87.reuse, 0x80808080, R214, 0x6, !PT ;  /* 0x8080808057d67812 */ /* 0x040fe400078e06d6 */
[----:B------:R-:W-:Y:S02]  /*3b40*/  LOP3.LUT R87, R87, 0x7f7f7f7f, R104, 0x60, !PT ;  /* 0x7f7f7f7f57577812 */ /* 0x000fe400078e6068 */
[----:B------:R-:W-:Y:S02]  /*3b50*/  LOP3.LUT R91, R108, 0xf0f0f0f, RZ, 0xc0, !PT ;  /* 0x0f0f0f0f6c5b7812 */ /* 0x000fe400078ec0ff */
[----:B------:R-:W-:Y:S02]  /*3b60*/  PRMT R79, R218, 0xba98, RZ ;  /* 0x0000ba98da4f7816 */ /* 0x000fe400000000ff */
[----:B------:R-:W-:Y:S01]  /*3b70*/  PRMT R104, R93, 0xba98, RZ ;  /* 0x0000ba985d687816 */ /* 0x000fe200000000ff */
[----:B------:R-:W-:Y:S01]  /*3b80*/  STS [R31+0x10], R220 ;  /* 0x000010dc1f007388 */ /* 0x000fe20000000800 */
[----:B------:R-:W-:-:S02]  /*3b90*/  LOP3.LUT R216, R79, 0x80808080, R216, 0x6, !PT ;  /* 0x808080804fd87812 */ /* 0x000fc400078e06d8 */
[----:B------:R-:W-:Y:S01]  /*3ba0*/  LOP3.LUT R214, R214, R87, RZ, 0xfc, !PT ;  /* 0x00000057d6d67212 */ /* 0x000fe200078efcff */
[----:B------:R0:W-:Y:S01]  /*3bb0*/  STS [R32], R73 ;  /* 0x0000004920007388 */ /* 0x0001e20000000800 */
[----:B------:R-:W-:Y:S02]  /*3bc0*/  LOP3.LUT R79, R79, 0x7f7f7f7f, R104, 0x60, !PT ;  /* 0x7f7f7f7f4f4f7812 */ /* 0x000fe400078e6068 */
[----:B------:R-:W-:Y:S02]  /*3bd0*/  SHF.R.U32.HI R87, RZ, 0x4, R108 ;  /* 0x00000004ff577819 */ /* 0x000fe4000001166c */
[----:B------:R-:W-:Y:S01]  /*3be0*/  LOP3.LUT R216, R216, R79, RZ, 0xfc, !PT ;  /* 0x0000004fd8d87212 */ /* 0x000fe200078efcff */
[----:B0-----:R-:W-:Y:S01]  /*3bf0*/  VIADD R73, R91, 0x78787878 ;  /* 0x787878785b497836 */ /* 0x001fe20000000000 */
[----:B------:R-:W-:Y:S01]  /*3c00*/  LOP3.LUT R79, R87, 0xf0f0f0f, RZ, 0xc0, !PT ;  /* 0x0f0f0f0f574f7812 */ /* 0x000fe200078ec0ff */
[----:B------:R-:W-:-:S03]  /*3c10*/  IMAD R110, R111, 0x10000, R110 ;  /* 0x000100006f6e7824 */ /* 0x000fc600078e026e */
[----:B------:R-:W-:Y:S02]  /*3c20*/  LOP3.LUT R108, R73, R108, RZ, 0x3c, !PT ;  /* 0x0000006c496c7212 */ /* 0x000fe400078e3cff */
[----:B------:R-:W-:Y:S02]  /*3c30*/  IADD3 R104, PT, PT, R79, 0x78787878, RZ ;  /* 0x787878784f687810 */ /* 0x000fe40007ffe0ff */
[----:B------:R-:W-:Y:S02]  /*3c40*/  LOP3.LUT R108, R108, 0x8080808, R91, 0x60, !PT ;  /* 0x080808086c6c7812 */ /* 0x000fe400078e605b */
[----:B------:R-:W-:Y:S02]  /*3c50*/  LOP3.LUT R93, R110, 0xf0f0f0f, RZ, 0xc0, !PT ;  /* 0x0f0f0f0f6e5d7812 */ /* 0x000fe400078ec0ff */
[----:B------:R-:W-:Y:S02]  /*3c60*/  PRMT R108, R108, 0xba98, RZ ;  /* 0x0000ba986c6c7816 */ /* 0x000fe400000000ff */
[----:B------:R-:W-:-:S02]  /*3c70*/  LOP3.LUT R106, R104, R87, RZ, 0x3c, !PT ;  /* 0x00000057686a7212 */ /* 0x000fc400078e3cff */
[----:B------:R-:W-:Y:S02]  /*3c80*/  PRMT R91, R91, 0xba98, RZ ;  /* 0x0000ba985b5b7816 */ /* 0x000fe400000000ff */
[----:B------:R-:W-:Y:S01]  /*3c90*/  LOP3.LUT R77, R222, R77, RZ, 0xfc, !PT ;  /* 0x0000004dde4d7212 */ /* 0x000fe200078efcff */
[----:B------:R-:W-:Y:S01]  /*3ca0*/  VIADD R87, R93, 0x78787878 ;  /* 0x787878785d577836 */ /* 0x000fe20000000000 */
[----:B------:R-:W-:Y:S02]  /*3cb0*/  LOP3.LUT R73, R108, 0x80808080, R73, 0x6, !PT ;  /* 0x808080806c497812 */ /* 0x000fe400078e0649 */
[----:B------:R-:W-:Y:S02]  /*3cc0*/  LOP3.LUT R106, R106, 0x8080808, R79, 0x60, !PT ;  /* 0x080808086a6a7812 */ /* 0x000fe400078e604f */
[----:B------:R-:W-:Y:S01]  /*3cd0*/  LOP3.LUT R108, R108, 0x7f7f7f7f, R91, 0x60, !PT ;  /* 0x7f7f7f7f6c6c7812 */ /* 0x000fe200078e605b */
[----:B------:R0:W-:Y:S01]  /*3ce0*/  STS [R32+0x10], R77 ;  /* 0x0000104d20007388 */ /* 0x0001e20000000800 */
[----:B------:R-:W-:-:S02]  /*3cf0*/  SHF.R.U32.HI R91, RZ, 0x4, R110 ;  /* 0x00000004ff5b7819 */ /* 0x000fc4000001166e */
[----:B------:R-:W-:Y:S02]  /*3d00*/  LOP3.LUT R110, R87, R110, RZ, 0x3c, !PT ;  /* 0x0000006e576e7212 */ /* 0x000fe400078e3cff */
[----:B0-----:R-:W-:Y:S02]  /*3d10*/  PRMT R77, R106, 0xba98, RZ ;  /* 0x0000ba986a4d7816 */ /* 0x001fe400000000ff */
[----:B------:R-:W-:Y:S02]  /*3d20*/  PRMT R106, R79, 0xba98, RZ ;  /* 0x0000ba984f6a7816 */ /* 0x000fe400000000ff */
[----:B------:R-:W-:Y:S02]  /*3d30*/  LOP3.LUT R79, R91, 0xf0f0f0f, RZ, 0xc0, !PT ;  /* 0x0f0f0f0f5b4f7812 */ /* 0x000fe400078ec0ff */
[----:B------:R-:W-:Y:S02]  /*3d40*/  LOP3.LUT R104, R77, 0x80808080, R104, 0x6, !PT ;  /* 0x808080804d687812 */ /* 0x000fe400078e0668 */
[----:B------:R-:W-:-:S02]  /*3d50*/  LOP3.LUT R110, R110, 0x8080808, R93, 0x60, !PT ;  /* 0x080808086e6e7812 */ /* 0x000fc400078e605d */
[----:B------:R-:W-:Y:S01]  /*3d60*/  LOP3.LUT R77, R77, 0x7f7f7f7f, R106, 0x60, !PT ;  /* 0x7f7f7f7f4d4d7812 */ /* 0x000fe200078e606a */
[----:B------:R-:W-:Y:S01]  /*3d70*/  VIADD R106, R79, 0x78787878 ;  /* 0x787878784f6a7836 */ /* 0x000fe20000000000 */
[----:B------:R-:W-:Y:S02]  /*3d80*/  PRMT R110, R110, 0xba98, RZ ;  /* 0x0000ba986e6e7816 */ /* 0x000fe400000000ff */
[----:B------:R-:W-:Y:S02]  /*3d90*/  PRMT R93, R93, 0xba98, RZ ;  /* 0x0000ba985d5d7816 */ /* 0x000fe400000000ff */
[----:B------:R-:W-:Y:S02]  /*3da0*/  LOP3.LUT R77, R104, R77, RZ, 0xfc, !PT ;  /* 0x0000004d684d7212 */ /* 0x000fe400078efcff */
[----:B------:R-:W-:Y:S02]  /*3db0*/  LOP3.LUT R104, R106, R91, RZ, 0x3c, !PT ;  /* 0x0000005b6a687212 */ /* 0x000fe400078e3cff */
[----:B------:R-:W-:-:S02]  /*3dc0*/  LEA R129, R138, R129, 0x10 ;  /* 0x000000818a817211 */ /* 0x000fc400078e80ff */
[C---:B------:R-:W-:Y:S02]  /*3dd0*/  LOP3.LUT R87, R110.reuse, 0x80808080, R87, 0x6, !PT ;  /* 0x808080806e577812 */ /* 0x040fe400078e0657 */
[----:B------:R-:W-:Y:S02]  /*3de0*/  LOP3.LUT R110, R110, 0x7f7f7f7f, R93, 0x60, !PT ;  /* 0x7f7f7f7f6e6e7812 */ /* 0x000fe400078e605d */
[----:B------:R-:W-:Y:S02]  /*3df0*/  LOP3.LUT R104, R104, 0x8080808, R79, 0x60, !PT ;  /* 0x0808080868687812 */ /* 0x000fe400078e604f */
[----:B------:R-:W-:Y:S02]  /*3e00*/  LOP3.LUT R91, R129, 0xf0f0f0f, RZ, 0xc0, !PT ;  /* 0x0f0f0f0f815b7812 */ /* 0x000fe400078ec0ff */
[----:B------:R-:W-:Y:S02]  /*3e10*/  LOP3.LUT R110, R87, R110, RZ, 0xfc, !PT ;  /* 0x0000006e576e7212 */ /* 0x000fe400078efcff */
[----:B------:R-:W-:Y:S01]  /*3e20*/  LOP3.LUT R73, R73, R108, RZ, 0xfc, !PT ;  /* 0x0000006c49497212 */ /* 0x000fe200078efcff */
[----:B------:R-:W-:Y:S01]  /*3e30*/  VIADD R108, R91, 0x78787878 ;  /* 0x787878785b6c7836 */ /* 0x000fe20000000000 */
[----:B------:R-:W-:-:S02]  /*3e40*/  SHF.R.U32.HI R93, RZ, 0x4, R129 ;  /* 0x00000004ff5d7819 */ /* 0x000fc40000011681 */
[----:B------:R-:W-:Y:S02]  /*3e50*/  PRMT R87, R104, 0xba98, RZ ;  /* 0x0000ba9868577816 */ /* 0x000fe400000000ff */
[----:B------:R-:W-:Y:S02]  /*3e60*/  PRMT R104, R79, 0xba98, RZ ;  /* 0x0000ba984f687816 */ /* 0x000fe400000000ff */
[----:B------:R-:W-:Y:S02]  /*3e70*/  LOP3.LUT R79, R93, 0xf0f0f0f, RZ, 0xc0, !PT ;  /* 0x0f0f0f0f5d4f7812 */ /* 0x000fe400078ec0ff */
[C---:B------:R-:W-:Y:S02]  /*3e80*/  LOP3.LUT R106, R87.reuse, 0x80808080, R106, 0x6, !PT ;  /* 0x80808080576a7812 */ /* 0x040fe400078e066a */
[----:B------:R-:W-:Y:S02]  /*3e90*/  LOP3.LUT R87, R87, 0x7f7f7f7f, R104, 0x60, !PT ;  /* 0x7f7f7f7f57577812 */ /* 0x000fe400078e6068 */
[----:B------:R-:W-:Y:S01]  /*3ea0*/  LOP3.LUT R104, R108, R129, RZ, 0x3c, !PT ;  /* 0x000000816c687212 */ /* 0x000fe200078e3cff */
[----:B------:R-:W-:Y:S01]  /*3eb0*/  VIADD R138, R79, 0x78787878 ;  /* 0x787878784f8a7836 */ /* 0x000fe20000000000 */
[----:B------:R-:W-:-:S02]  /*3ec0*/  LEA R137, R140, R137, 0x10 ;  /* 0x000000898c897211 */ /* 0x000fc400078e80ff */
[----:B------:R-:W-:Y:S01]  /*3ed0*/  LOP3.LUT R104, R104, 0x8080808, R91, 0x60, !PT ;  /* 0x0808080868687812 */ /* 0x000fe200078e605b */
[----:B------:R0:W-:Y:S04]  /*3ee0*/  STS [R33], R214 ;  /* 0x000000d621007388 */ /* 0x0001e80000000800 */
[----:B------:R-:W-:Y:S04]  /*3ef0*/  STS [R33+0x10], R216 ;  /* 0x000010d821007388 */ /* 0x000fe80000000800 */
[----:B------:R1:W-:Y:S01]  /*3f00*/  STS [R34], R73 ;  /* 0x0000004922007388 */ /* 0x0003e20000000800 */
[----:B0-----:R-:W-:-:S03]  /*3f10*/  LOP3.LUT R214, R138, R93, RZ, 0x3c, !PT ;  /* 0x0000005d8ad67212 */ /* 0x001fc600078e3cff */
[----:B------:R0:W-:Y:S01]  /*3f20*/  STS [R34+0x10], R77 ;  /* 0x0000104d22007388 */ /* 0x0001e20000000800 */
[----:B------:R-:W-:Y:S02]  /*3f30*/  LOP3.LUT R106, R106, R87, RZ, 0xfc, !PT ;  /* 0x000000576a6a7212 */ /* 0x000fe400078efcff */
[----:B-1----:R-:W-:Y:S02]  /*3f40*/  PRMT R73, R104, 0xba98, RZ ;  /* 0x0000ba9868497816 */ /* 0x002fe400000000ff */
[----:B------:R-:W-:Y:S02]  /*3f50*/  PRMT R104, R91, 0xba98, RZ ;  /* 0x0000ba985b687816 */ /* 0x000fe400000000ff */
[----:B0-----:R-:W-:Y:S02]  /*3f60*/  LOP3.LUT R77, R137, 0xf0f0f0f, RZ, 0xc0, !PT ;  /* 0x0f0f0f0f894d7812 */ /* 0x001fe400078ec0ff */
[----:B------:R-:W-:Y:S02]  /*3f70*/  LOP3.LUT R214, R214, 0x8080808, R79, 0x60, !PT ;  /* 0x08080808d6d67812 */ /* 0x000fe400078e604f */
[----:B------:R-:W-:-:S02]  /*3f80*/  LOP3.LUT R108, R73, 0x80808080, R108, 0x6, !PT ;  /* 0x80808080496c7812 */ /* 0x000fc400078e066c */
[----:B------:R-:W-:Y:S02]  /*3f90*/  SHF.R.U32.HI R87, RZ, 0x4, R137 ;  /* 0x00000004ff577819 */ /* 0x000fe40000011689 */
[----:B------:R-:W-:Y:S01]  /*3fa0*/  LOP3.LUT R73, R73, 0x7f7f7f7f, R104, 0x60, !PT ;  /* 0x7f7f7f7f49497812 */ /* 0x000fe200078e6068 */
[----:B------:R-:W-:Y:S01]  /*3fb0*/  VIADD R104, R77, 0x78787878 ;  /* 0x787878784d687836 */ /* 0x000fe20000000000 */
[----:B------:R-:W-:Y:S02]  /*3fc0*/  PRMT R140, R79, 0xba98, RZ ;  /* 0x0000ba984f8c7816 */ /* 0x000fe400000000ff */
[----:B------:R-:W-:Y:S02]  /*3fd0*/  PRMT R79, R214, 0xba98, RZ ;  /* 0x0000ba98d64f7816 */ /* 0x000fe400000000ff */
[----:B------:R-:W-:Y:S02]  /*3fe0*/  LOP3.LUT R91, R87, 0xf0f0f0f, RZ, 0xc0, !PT ;  /* 0x0f0f0f0f575b7812 */ /* 0x000fe400078ec0ff */
[----:B------:R-:W-:Y:S01]  /*3ff0*/  LOP3.LUT R73, R108, R73, RZ, 0xfc, !PT ;  /* 0x000000496c497212 */ /* 0x000fe200078efcff */
[----:B------:R0:W-:Y:S01]  /*4000*/  STS [R35], R110 ;  /* 0x0000006e23007388 */ /* 0x0001e20000000800 */
[----:B------:R-:W-:-:S02]  /*4010*/  LOP3.LUT R108, R104, R137, RZ, 0x3c, !PT ;  /* 0x00000089686c7212 */ /* 0x000fc400078e3cff */
[C---:B------:R-:W-:Y:S02]  /*4020*/  LOP3.LUT R138, R79.reuse, 0x80808080, R138, 0x6, !PT ;  /* 0x808080804f8a7812 */ /* 0x040fe400078e068a */
[----:B------:R-:W-:Y:S02]  /*4030*/  LOP3.LUT R79, R79, 0x7f7f7f7f, R140, 0x60, !PT ;  /* 0x7f7f7f7f4f4f7812 */ /* 0x000fe400078e608c */
[----:B------:R-:W-:Y:S01]  /*4040*/  LOP3.LUT R108, R108, 0x8080808, R77, 0x60, !PT ;  /* 0x080808086c6c7812 */ /* 0x000fe200078e604d */
[----:B0-----:R-:W-:Y:S01]  /*4050*/  VIADD R110, R91, 0x78787878 ;  /* 0x787878785b6e7836 */ /* 0x001fe20000000000 */
[----:B------:R-:W-:Y:S02]  /*4060*/  LOP3.LUT R79, R138, R79, RZ, 0xfc, !PT ;  /* 0x0000004f8a4f7212 */ /* 0x000fe400078efcff */
[----:B------:R-:W-:Y:S02]  /*4070*/  LEA R139, R142, R139, 0x10 ;  /* 0x0000008b8e8b7211 */ /* 0x000fe400078e80ff */
[----:B------:R-:W-:-:S02]  /*4080*/  LOP3.LUT R138, R110, R87, RZ, 0x3c, !PT ;  /* 0x000000576e8a7212 */ /* 0x000fc400078e3cff */
[----:B------:R-:W-:Y:S02]  /*4090*/  PRMT R87, R108, 0xba98, RZ ;  /* 0x0000ba986c577816 */ /* 0x000fe400000000ff */
[----:B------:R-:W-:Y:S02]  /*40a0*/  PRMT R108, R77, 0xba98, RZ ;  /* 0x0000ba984d6c7816 */ /* 0x000fe400000000ff */
[----:B------:R-:W-:Y:S02]  /*40b0*/  LOP3.LUT R77, R139, 0xf0f0f0f, RZ, 0xc0, !PT ;  /* 0x0f0f0f0f8b4d7812 */ /* 0x000fe400078ec0ff */
[C---:B------:R-:W-:Y:S02]  /*40c0*/  LOP3.LUT R104, R87.reuse, 0x80808080, R104, 0x6, !PT ;  /* 0x8080808057687812 */ /* 0x040fe400078e0668 */
[----:B------:R-:W-:Y:S02]  /*40d0*/  LOP3.LUT R138, R138, 0x8080808, R91, 0x60, !PT ;  /* 0x080808088a8a7812 */ /* 0x000fe400078e605b */
[----:B------:R-:W-:Y:S01]  /*40e0*/  LOP3.LUT R87, R87, 0x7f7f7f7f, R108, 0x60, !PT ;  /* 0x7f7f7f7f57577812 */ /* 0x000fe200078e606c */
[----:B------:R-:W-:Y:S01]  /*40f0*/  VIADD R108, R77, 0x78787878 ;  /* 0x787878784d6c7836 */ /* 0x000fe20000000000 */
[----:B------:R0:W-:Y:S04]  /*4100*/  STS [R35+0x10], R106 ;  /* 0x0000106a23007388 */ /* 0x0001e80000000800 */
[----:B------:R1:W-:Y:S04]  /*4110*/  STS [R36], R73 ;  /* 0x0000004924007388 */ /* 0x0003e80000000800 */
[----:B------:R2:W-:Y:S01]  /*4120*/  STS [R36+0x10], R79 ;  /* 0x0000104f24007388 */ /* 0x0005e20000000800 */
[----:B0-----:R-:W-:-:S02]  /*4130*/  PRMT R106, R91, 0xba98, RZ ;  /* 0x0000ba985b6a7816 */ /* 0x001fc400000000ff */
[----:B-1----:R-:W-:Y:S02]  /*4140*/  PRMT R73, R138, 0xba98, RZ ;  /* 0x0000ba988a497816 */ /* 0x002fe400000000ff */
[----:B------:R-:W-:Y:S02]  /*4150*/  LOP3.LUT R138, R108, R139, RZ, 0x3c, !PT ;  /* 0x0000008b6c8a7212 */ /* 0x000fe400078e3cff */
[----:B--2---:R-:W-:Y:S02]  /*4160*/  SHF.R.U32.HI R79, RZ, 0x4, R139 ;  /* 0x00000004ff4f7819 */ /* 0x004fe4000001168b */
[----:B------:R-:W-:Y:S02]  /*4170*/  LOP3.LUT R110, R73, 0x80808080, R110, 0x6, !PT ;  /* 0x80808080496e7812 */ /* 0x000fe400078e066e */
[----:B------:R-:W-:Y:S02]  /*4180*/  LOP3.LUT R91, R79, 0xf0f0f0f, RZ, 0xc0, !PT ;  /* 0x0f0f0f0f4f5b7812 */ /* 0x000fe400078ec0ff */
[----:B------:R-:W-:-:S02]  /*4190*/  LOP3.LUT R73, R73, 0x7f7f7f7f, R106, 0x60, !PT ;  /* 0x7f7f7f7f49497812 */ /* 0x000fc400078e606a */
[----:B------:R-:W-:Y:S01]  /*41a0*/  LOP3.LUT R138, R138, 0x8080808, R77, 0x60, !PT ;  /* 0x080808088a8a7812 */ /* 0x000fe200078e604d */
[----:B------:R-:W-:Y:S01]  /*41b0*/  VIADD R140, R91, 0x78787878 ;  /* 0x787878785b8c7836 */ /* 0x000fe20000000000 */
        /* <DEDUP_REMOVED lines=9> */
[----:B------:R-:W-:Y:S01]  /*4250*/  LOP3.LUT R138, R138, 0x8080808, R91, 0x60, !PT ;  /* 0x080808088a8a7812 */ /* 0x000fe200078e605b */
[----:B------:R-:W-:Y:S01]  /*4260*/  VIADD R108, R79, 0x78787878 ;  /* 0x787878784f6c7836 */ /* 0x000fe20000000000 */
[----:B------:R-:W-:-:S02]  /*4270*/  PRMT R106, R91, 0xba98, RZ ;  /* 0x0000ba985b6a7816 */ /* 0x000fc400000000ff */
[----:B------:R-:W-:Y:S02]  /*4280*/  PRMT R77, R138, 0xba98, RZ ;  /* 0x0000ba988a4d7816 */ /* 0x000fe400000000ff */
[----:B------:R-:W-:Y:S02]  /*4290*/  SHF.R.U32.HI R91, RZ, 0x4, R141 ;  /* 0x00000004ff5b7819 */ /* 0x000fe4000001168d */
[----:B------:R-:W-:Y:S02]  /*42a0*/  LOP3.LUT R138, R108, R141, RZ, 0x3c, !PT ;  /* 0x0000008d6c8a7212 */ /* 0x000fe400078e3cff */
[----:B------:R-:W-:Y:S02]  /*42b0*/  LOP3.LUT R104, R104, R87, RZ, 0xfc, !PT ;  /* 0x0000005768687212 */ /* 0x000fe400078efcff */
[----:B------:R-:W-:Y:S02]  /*42c0*/  LOP3.LUT R93, R91, 0xf0f0f0f, RZ, 0xc0, !PT ;  /* 0x0f0f0f0f5b5d7812 */ /* 0x000fe400078ec0ff */
[----:B------:R-:W-:-:S02]  /*42d0*/  LOP3.LUT R138, R138, 0x8080808, R79, 0x60, !PT ;  /* 0x080808088a8a7812 */ /* 0x000fc400078e604f */
[C---:B------:R-:W-:Y:S01]  /*42e0*/  LOP3.LUT R140, R77.reuse, 0x80808080, R140, 0x6, !PT ;  /* 0x808080804d8c7812 */ /* 0x040fe200078e068c */
[----:B------:R0:W-:Y:S01]  /*42f0*/  STS [R37], R104 ;  /* 0x0000006825007388 */ /* 0x0001e20000000800 */
[----:B------:R-:W-:Y:S01]  /*4300*/  LOP3.LUT R77, R77, 0x7f7f7f7f, R106, 0x60, !PT ;  /* 0x7f7f7f7f4d4d7812 */ /* 0x000fe200078e606a */
[----:B------:R-:W-:Y:S01]  /*4310*/  VIADD R106, R93, 0x78787878 ;  /* 0x787878785d6a7836 */ /* 0x000fe20000000000 */
[----:B------:R-:W-:Y:S02]  /*4320*/  PRMT R87, R138, 0xba98, RZ ;  /* 0x0000ba988a577816 */ /* 0x000fe400000000ff */
[----:B------:R-:W-:Y:S02]  /*4330*/  LEA R143, R152, R143, 0x10 ;  /* 0x0000008f988f7211 */ /* 0x000fe400078e80ff */
[----:B------:R-:W-:Y:S02]  /*4340*/  LOP3.LUT R108, R87, 0x80808080, R108, 0x6, !PT ;  /* 0x80808080576c7812 */ /* 0x000fe400078e066c */
[----:B0-----:R-:W-:-:S02]  /*4350*/  PRMT R104, R79, 0xba98, RZ ;  /* 0x0000ba984f687816 */ /* 0x001fc400000000ff */
[----:B------:R-:W-:Y:S02]  /*4360*/  LOP3.LUT R138, R106, R91, RZ, 0x3c, !PT ;  /* 0x0000005b6a8a7212 */ /* 0x000fe400078e3cff */
[----:B------:R-:W-:Y:S02]  /*4370*/  LOP3.LUT R87, R87, 0x7f7f7f7f, R104, 0x60, !PT ;  /* 0x7f7f7f7f57577812 */ /* 0x000fe400078e6068 */
[----:B------:R-:W-:Y:S02]  /*4380*/  LOP3.LUT R79, R143, 0xf0f0f0f, RZ, 0xc0, !PT ;  /* 0x0f0f0f0f8f4f7812 */ /* 0x000fe400078ec0ff */
[----:B------:R-:W-:Y:S01]  /*4390*/  SHF.R.U32.HI R91, RZ, 0x4, R143 ;  /* 0x00000004ff5b7819 */ /* 0x000fe2000001168f */
[----:B------:R0:W-:Y:S01]  /*43a0*/  STS [R37+0x10], R110 ;  /* 0x0000106e25007388 */ /* 0x0001e20000000800 */
[----:B------:R-:W-:Y:S02]  /*43b0*/  LOP3.LUT R108, R108, R87, RZ, 0xfc, !PT ;  /* 0x000000576c6c7212 */ /* 0x000fe400078efcff */
[----:B------:R-:W-:-:S02]  /*43c0*/  LOP3.LUT R138, R138, 0x8080808, R93, 0x60, !PT ;  /* 0x080808088a8a7812 */ /* 0x000fc400078e605d */
[----:B------:R-:W-:Y:S01]  /*43d0*/  LOP3.LUT R87, R91, 0xf0f0f0f, RZ, 0xc0, !PT ;  /* 0x0f0f0f0f5b577812 */ /* 0x000fe200078ec0ff */
[----:B------:R1:W-:Y:S01]  /*43e0*/  STS [R38], R73 ;  /* 0x0000004926007388 */ /* 0x0003e20000000800 */
[----:B------:R-:W-:Y:S01]  /*43f0*/  LOP3.LUT R77, R140, R77, RZ, 0xfc, !PT ;  /* 0x0000004d8c4d7212 */ /* 0x000fe200078efcff */
[----:B0-----:R-:W-:Y:S01]  /*4400*/  VIADD R110, R79, 0x78787878 ;  /* 0x787878784f6e7836 */ /* 0x001fe20000000000 */
[----:B------:R-:W-:Y:S01]  /*4410*/  PRMT R104, R93, 0xba98, RZ ;  /* 0x0000ba985d687816 */ /* 0x000fe200000000ff */
[----:B------:R-:W-:Y:S01]  /*4420*/  VIADD R140, R87, 0x78787878 ;  /* 0x78787878578c7836 */ /* 0x000fe20000000000 */
[----:B-1----:R-:W-:Y:S02]  /*4430*/  PRMT R73, R138, 0xba98, RZ ;  /* 0x0000ba988a497816 */ /* 0x002fe400000000ff */
[----:B------:R-:W-:Y:S02]  /*4440*/  LOP3.LUT R138, R110, R143, RZ, 0x3c, !PT ;  /* 0x0000008f6e8a7212 */ /* 0x000fe400078e3cff */
[----:B------:R-:W-:-:S02]  /*4450*/  LOP3.LUT R106, R73, 0x80808080, R106, 0x6, !PT ;  /* 0x80808080496a7812 */ /* 0x000fc400078e066a */
[----:B------:R-:W-:Y:S02]  /*4460*/  LOP3.LUT R73, R73, 0x7f7f7f7f, R104, 0x60, !PT ;  /* 0x7f7f7f7f49497812 */ /* 0x000fe400078e6068 */
[----:B------:R-:W-:Y:S02]  /*4470*/  LOP3.LUT R104, R140, R91, RZ, 0x3c, !PT ;  /* 0x0000005b8c687212 */ /* 0x000fe400078e3cff */
[----:B------:R-:W-:Y:S02]  /*4480*/  LOP3.LUT R138, R138, 0x8080808, R79, 0x60, !PT ;  /* 0x080808088a8a7812 */ /* 0x000fe400078e604f */
[----:B---3--:R-:W-:Y:S01]  /*4490*/  LEA R145, R164, R145, 0x10 ;  /* 0x00000091a4917211 */ /* 0x008fe200078e80ff */
[----:B------:R0:W-:Y:S01]  /*44a0*/  STS [R38+0x10], R77 ;  /* 0x0000104d26007388 */ /* 0x0001e20000000800 */
[----:B------:R-:W-:Y:S02]  /*44b0*/  LOP3.LUT R106, R106, R73, RZ, 0xfc, !PT ;  /* 0x000000496a6a7212 */ /* 0x000fe400078efcff */
[----:B------:R-:W-:-:S02]  /*44c0*/  LOP3.LUT R91, R104, 0x8080808, R87, 0x60, !PT ;  /* 0x08080808685b7812 */ /* 0x000fc400078e6057 */
[----:B------:R-:W-:Y:S02]  /*44d0*/  PRMT R73, R138, 0xba98, RZ ;  /* 0x0000ba988a497816 */ /* 0x000fe400000000ff */
[----:B------:R-:W-:Y:S02]  /*44e0*/  PRMT R104, R79, 0xba98, RZ ;  /* 0x0000ba984f687816 */ /* 0x000fe400000000ff */
[----:B0-----:R-:W-:Y:S02]  /*44f0*/  LOP3.LUT R77, R145, 0xf0f0f0f, RZ, 0xc0, !PT ;  /* 0x0f0f0f0f914d7812 */ /* 0x001fe400078ec0ff */
[----:B------:R-:W-:Y:S02]  /*4500*/  LOP3.LUT R110, R73, 0x80808080, R110, 0x6, !PT ;  /* 0x80808080496e7812 */ /* 0x000fe400078e066e */
[----:B------:R-:W-:Y:S01]  /*4510*/  PRMT R138, R87, 0xba98, RZ ;  /* 0x0000ba98578a7816 */ /* 0x000fe200000000ff */
[----:B----4-:R-:W-:Y:S01]  /*4520*/  IMAD R87, R85, 0x10000, R90 ;  /* 0x0001000055577824 */ /* 0x010fe200078e025a */
[----:B------:R-:W-:Y:S01]  /*4530*/  LOP3.LUT R73, R73, 0x7f7f7f7f, R104, 0x60, !PT ;  /* 0x7f7f7f7f49497812 */ /* 0x000fe200078e6068 */
[----:B------:R-:W-:Y:S01]  /*4540*/  VIADD R104, R77, 0x78787878 ;  /* 0x787878784d687836 */ /* 0x000fe20000000000 */
[----:B------:R-:W-:-:S02]  /*4550*/  SHF.R.U32.HI R79, RZ, 0x4, R145 ;  /* 0x00000004ff4f7819 */ /* 0x000fc40000011691 */
[----:B------:R-:W-:Y:S02]  /*4560*/  PRMT R91, R91, 0xba98, RZ ;  /* 0x0000ba985b5b7816 */ /* 0x000fe400000000ff */
[----:B------:R-:W-:Y:S02]  /*4570*/  LOP3.LUT R90, R104, R145, RZ, 0x3c, !PT ;  /* 0x00000091685a7212 */ /* 0x000fe400078e3cff */
[----:B------:R-:W-:Y:S02]  /*4580*/  SHF.R.U32.HI R95, RZ, 0x4, R87 ;  /* 0x00000004ff5f7819 */ /* 0x000fe40000011657 */
[----:B------:R-:W-:Y:S01]  /*4590*/  LOP3.LUT R85, R79, 0xf0f0f0f, RZ, 0xc0, !PT ;  /* 0x0f0f0f0f4f557812 */ /* 0x000fe200078ec0ff */
[----:B------:R0:W-:Y:S01]  /*45a0*/  STS [R39], R108 ;  /* 0x0000006c27007388 */ /* 0x0001e20000000800 */
[C---:B------:R-:W-:Y:S02]  /*45b0*/  LOP3.LUT R140, R91.reuse, 0x80808080, R140, 0x6, !PT ;  /* 0x808080805b8c7812 */ /* 0x040fe400078e068c */
[----:B------:R-:W-:-:S02]  /*45c0*/  LOP3.LUT R91, R91, 0x7f7f7f7f, R138, 0x60, !PT ;  /* 0x7f7f7f7f5b5b7812 */ /* 0x000fc400078e608a */
[----:B------:R-:W-:Y:S02]  /*45d0*/  LOP3.LUT R93, R87, 0xf0f0f0f, RZ, 0xc0, !PT ;  /* 0x0f0f0f0f575d7812 */ /* 0x000fe400078ec0ff */
[----:B------:R-:W-:Y:S02]  /*45e0*/  LOP3.LUT R90, R90, 0x8080808, R77, 0x60, !PT ;  /* 0x080808085a5a7812 */ /* 0x000fe400078e604d */
[----:B------:R-:W-:Y:S01]  /*45f0*/  LOP3.LUT R97, R95, 0xf0f0f0f, RZ, 0xc0, !PT ;  /* 0x0f0f0f0f5f617812 */ /* 0x000fe200078ec0ff */
[----:B------:R1:W-:Y:S01]  /*4600*/  STS [R39+0x10], R106 ;  /* 0x0000106a27007388 */ /* 0x0003e20000000800 */
[----:B0-----:R-:W-:Y:S01]  /*4610*/  IADD3 R108, PT, PT, R85, 0x78787878, RZ ;  /* 0x78787878556c7810 */ /* 0x001fe20007ffe0ff */
[----:B------:R-:W-:Y:S01]  /*4620*/  VIADD R138, R93, 0x78787878 ;  /* 0x787878785d8a7836 */ /* 0x000fe20000000000 */
[----:B------:R-:W-:Y:S02]  /*4630*/  LOP3.LUT R73, R110, R73, RZ, 0xfc, !PT ;  /* 0x000000496e497212 */ /* 0x000fe400078efcff */
[----:B------:R-:W-:Y:S01]  /*4640*/  LOP3.LUT R91, R140, R91, RZ, 0xfc, !PT ;  /* 0x0000005b8c5b7212 */ /* 0x000fe200078efcff */
[----:B------:R-:W-:Y:S01]  /*4650*/  VIADD R140, R97, 0x78787878 ;  /* 0x78787878618c7836 */ /* 0x000fe20000000000 */
[----:B------:R-:W-:-:S02]  /*4660*/  LOP3.LUT R110, R108, R79, RZ, 0x3c, !PT ;  /* 0x0000004f6c6e7212 */ /* 0x000fc400078e3cff */
[----:B-1----:R-:W-:Y:S02]  /*4670*/  PRMT R106, R77, 0xba98, RZ ;  /* 0x0000ba984d6a7816 */ /* 0x002fe400000000ff */
[----:B------:R-:W-:Y:S02]  /*4680*/  PRMT R77, R90, 0xba98, RZ ;  /* 0x0000ba985a4d7816 */ /* 0x000fe400000000ff */
[----:B------:R-:W-:Y:S02]  /*4690*/  LOP3.LUT R110, R110, 0x8080808, R85, 0x60, !PT ;  /* 0x080808086e6e7812 */ /* 0x000fe400078e6055 */
[C---:B------:R-:W-:Y:S02]  /*46a0*/  LOP3.LUT R104, R77.reuse, 0x80808080, R104, 0x6, !PT ;  /* 0x808080804d687812 */ /* 0x040fe400078e0668 */
[----:B------:R-:W-:Y:S02]  /*46b0*/  LOP3.LUT R77, R77, 0x7f7f7f7f, R106, 0x60, !PT ;  /* 0x7f7f7f7f4d4d7812 */ /* 0x000fe400078e606a */
[----:B------:R-:W-:-:S02]  /*46c0*/  LOP3.LUT R106, R138, R87, RZ, 0x3c, !PT ;  /* 0x000000578a6a7212 */ /* 0x000fc400078e3cff */
[----:B------:R-:W-:Y:S01]  /*46d0*/  LOP3.LUT R142, R140, R95, RZ, 0x3c, !PT ;  /* 0x0000005f8c8e7212 */ /* 0x000fe200078e3cff */
[----:B------:R0:W-:Y:S01]  /*46e0*/  STS [R40], R73 ;  /* 0x0000004928007388 */ /* 0x0001e20000000800 */
[----:B------:R-:W-:Y:S02]  /*46f0*/  PRMT R90, R85, 0xba98, RZ ;  /* 0x0000ba98555a7816 */ /* 0x000fe400000000ff */
[----:B------:R-:W-:Y:S02]  /*4700*/  LOP3.LUT R106, R106, 0x8080808, R93, 0x60, !PT ;  /* 0x080808086a6a7812 */ /* 0x000fe400078e605d */
[----:B------:R-:W-:Y:S02]  /*4710*/  LOP3.LUT R142, R142, 0x8080808, R97, 0x60, !PT ;  /* 0x080808088e8e7812 */ /* 0x000fe400078e6061 */
[----:B0-----:R-:W-:Y:S02]  /*4720*/  PRMT R73, R110, 0xba98, RZ ;  /* 0x0000ba986e497816 */ /* 0x001fe400000000ff */
[----:B------:R-:W-:-:S02]  /*4730*/  PRMT R79, R106, 0xba98, RZ ;  /* 0x0000ba986a4f7816 */ /* 0x000fc400000000ff */
[C---:B------:R-:W-:Y:S02]  /*4740*/  LOP3.LUT R108, R73.reuse, 0x80808080, R108, 0x6, !PT ;  /* 0x80808080496c7812 */ /* 0x040fe400078e066c */
[----:B------:R-:W-:Y:S02]  /*4750*/  LOP3.LUT R73, R73, 0x7f7f7f7f, R90, 0x60, !PT ;  /* 0x7f7f7f7f49497812 */ /* 0x000fe400078e605a */
[----:B------:R-:W-:Y:S02]  /*4760*/  PRMT R85, R142, 0xba98, RZ ;  /* 0x0000ba988e557816 */ /* 0x000fe400000000ff */
[----:B------:R-:W-:Y:S02]  /*4770*/  PRMT R90, R93, 0xba98, RZ ;  /* 0x0000ba985d5a7816 */ /* 0x000fe400000000ff */
[----:B------:R-:W-:Y:S02]  /*4780*/  PRMT R106, R97, 0xba98, RZ ;  /* 0x0000ba98616a7816 */ /* 0x000fe400000000ff */
[----:B------:R-:W-:-:S02]  /*4790*/  LOP3.LUT R138, R79, 0x80808080, R138, 0x6, !PT ;  /* 0x808080804f8a7812 */ /* 0x000fc400078e068a */
[----:B------:R-:W-:Y:S02]  /*47a0*/  LOP3.LUT R140, R85, 0x80808080, R140, 0x6, !PT ;  /* 0x80808080558c7812 */ /* 0x000fe400078e068c */
[----:B------:R-:W-:Y:S02]  /*47b0*/  LOP3.LUT R79, R79, 0x7f7f7f7f, R90, 0x60, !PT ;  /* 0x7f7f7f7f4f4f7812 */ /* 0x000fe400078e605a */
[----:B------:R-:W-:Y:S02]  /*47c0*/  LOP3.LUT R85, R85, 0x7f7f7f7f, R106, 0x60, !PT ;  /* 0x7f7f7f7f55557812 */ /* 0x000fe400078e606a */
[----:B------:R-:W-:Y:S02]  /*47d0*/  LOP3.LUT R104, R104, R77, RZ, 0xfc, !PT ;  /* 0x0000004d68687212 */ /* 0x000fe400078efcff */
[----:B------:R-:W-:Y:S01]  /*47e0*/  LOP3.LUT R108, R108, R73, RZ, 0xfc, !PT ;  /* 0x000000496c6c7212 */ /* 0x000fe200078efcff */
[----:B------:R-:W-:Y:S01]  /*47f0*/  HADD2.F32 R73, -RZ, R88.H0_H0 ;  /* 0x20000058ff497230 */ /* 0x000fe20000004100 */
[----:B------:R-:W-:-:S02]  /*4800*/  LOP3.LUT R79, R138, R79, RZ, 0xfc, !PT ;  /* 0x0000004f8a4f7212 */ /* 0x000fc400078efcff */
[----:B------:R-:W-:Y:S01]  /*4810*/  LOP3.LUT R85, R140, R85, RZ, 0xfc, !PT ;  /* 0x000000558c557212 */ /* 0x000fe200078efcff */
[----:B------:R-:W-:Y:S01]  /*4820*/  HADD2.F32 R86, -RZ, R86.H0_H0 ;  /* 0x20000056ff567230 */ /* 0x000fe20000004100 */
[----:B------:R-:W-:Y:S01]  /*4830*/  STS [R40+0x10], R91 ;  /* 0x0000105b28007388 */ /* 0x000fe20000000800 */
[----:B------:R-:W-:Y:S01]  /*4840*/  HADD2.F32 R77, -RZ, R84.H0_H0 ;  /* 0x20000054ff4d7230 */ /* 0x000fe20000004100 */
[----:B------:R-:W-:Y:S01]  /*4850*/  LEA R129, R136, R131, 0x2 ;  /* 0x0000008388817211 */ /* 0x000fe200078e10ff */
[----:B------:R-:W-:Y:S01]  /*4860*/  HADD2.F32 R78, -RZ, R78.H0_H0 ;  /* 0x2000004eff4e7230 */ /* 0x000fe20000004100 */
[----:B------:R-:W-:Y:S04]  /*4870*/  STS [R41], R104 ;  /* 0x0000006829007388 */ /* 0x000fe80000000800 */
[----:B------:R-:W-:Y:S04]  /*4880*/  STS [R41+0x10], R108 ;  /* 0x0000106c29007388 */ /* 0x000fe80000000800 */
[----:B------:R-:W-:Y:S04]  /*4890*/  STS [R42], R79 ;  /* 0x0000004f2a007388 */ /* 0x000fe80000000800 */
[----:B------:R-:W-:Y:S04]  /*48a0*/  STS [R42+0x10], R85 ;  /* 0x000010552a007388 */ /* 0x000fe80000000800 */
[----:B------:R0:W-:Y:S04]  /*48b0*/  STS [R44+0x42c0], R73 ;  /* 0x0042c0492c007388 */ /* 0x0001e80000000800 */
[----:B------:R-:W-:Y:S04]  /*48c0*/  STS [R45+0x42c0], R86 ;  /* 0x0042c0562d007388 */ /* 0x000fe80000000800 */
[----:B------:R-:W-:Y:S04]  /*48d0*/  STS [R46+0x42c0], R77 ;  /* 0x0042c04d2e007388 */ /* 0x000fe80000000800 */
[----:B------:R1:W-:Y:S04]  /*48e0*/  STS [R5+0x42c0], R78 ;  /* 0x0042c04e05007388 */ /* 0x0003e80000000800 */
[----:B------:R-:W-:Y:S04]  /*48f0*/  STS [R129+0x1c0], R204 ;  /* 0x0001c0cc81007388 */ /* 0x000fe80000000800 */
[----:B------:R-:W-:Y:S04]  /*4900*/  STS [R129+0x5c0], R202 ;  /* 0x0005c0ca81007388 */ /* 0x000fe80000000800 */
[----:B-----5:R2:W-:Y:S04]  /*4910*/  STS [R129+0x9c0], R200 ;  /* 0x0009c0c881007388 */ /* 0x0205e80000000800 */
        /* <DEDUP_REMOVED lines=12> */
[----:B------:R5:W-:Y:S01]  /*49e0*/  STS [R129+0x3dc0], R210 ;  /* 0x003dc0d281007388 */ /* 0x000be20000000800 */
[----:B------:R-:W-:Y:S01]  /*49f0*/  BAR.SYNC.DEFER_BLOCKING 0x0 ;  /* 0x0000000000007b1d */ /* 0x000fe20000010000 */
[----:B0-----:R-:W-:-:S04]  /*4a00*/  IMAD R73, R130, 0x8, R120 ;  /* 0x0000000882497824 */ /* 0x001fc800078e0278 */
[----:B-1----:R-:W-:-:S04]  /*4a10*/  IMAD R78, R130, 0x1c, R73 ;  /* 0x0000001c824e7824 */ /* 0x002fc800078e0249 */
[----:B------:R-:W-:Y:S01]  /*4a20*/  IMAD R137, R78, 0x4, R135 ;  /* 0x000000044e897824 */ /* 0x000fe200078e0287 */
[C---:B------:R-:W-:Y:S02]  /*4a30*/  IADD3 R80, P4, PT, R64.reuse, 0x41e0, RZ ;  /* 0x000041e040507810 */ /* 0x040fe40007f9e0ff */
[C---:B------:R-:W-:Y:S02]  /*4a40*/  IADD3 R70, P6, PT, R64.reuse, 0x54e0, RZ ;  /* 0x000054e040467810 */ /* 0x040fe40007fde0ff */
[C---:B------:R-:W-:Y:S01]  /*4a50*/  IADD3 R74, P5, PT, R64.reuse, 0x4200, RZ ;  /* 0x00004200404a7810 */ /* 0x040fe20007fbe0ff */
[----:B------:R-:W-:Y:S01]  /*4a60*/  IMAD.X R81, RZ, RZ, R65, P4 ;  /* 0x000000ffff517224 */ /* 0x000fe200020e0641 */
[----:B------:R-:W-:Y:S04]  /*4a70*/  LDS R72, [R137+0x10] ;  /* 0x0000100089487984 */ /* 0x000fe80000000800 */
[----:B------:R-:W-:Y:S04]  /*4a80*/  LDS R73, [R137+0x20] ;  /* 0x0000200089497984 */ /* 0x000fe80000000800 */
[----:B------:R-:W0:Y:S01]  /*4a90*/  LDSM.16.M88.4 R92, [R76] ;  /* 0x000000004c5c783b */ /* 0x000e220000000200 */
[----:B------:R-:W-:-:S03]  /*4aa0*/  IADD3 R68, P4, PT, R64, 0x5500, RZ ;  /* 0x0000550040447810 */ /* 0x000fc60007f9e0ff */
[----:B------:R-:W1:Y:S01]  /*4ab0*/  LDSM.16.M88.4 R88, [R89] ;  /* 0x000000005958783b */ /* 0x000e620000000200 */
[-C--:B------:R-:W-:Y:S01]  /*4ac0*/  IADD3.X R71, PT, PT, RZ, R65.reuse, RZ, P6, !PT ;  /* 0x00000041ff477210 */ /* 0x080fe200037fe4ff */
[----:B------:R-:W-:Y:S01]  /*4ad0*/  IMAD.X R75, RZ, RZ, R65, P5 ;  /* 0x000000ffff4b7224 */ /* 0x000fe200028e0641 */
[----:B------:R-:W-:Y:S01]  /*4ae0*/  IADD3 R58, P6, PT, R64, 0x4220, RZ ;  /* 0x00004220403a7810 */ /* 0x000fe20007fde0ff */
[----:B------:R-:W-:Y:S01]  /*4af0*/  IMAD R135, R120, 0x120, R135 ;  /* 0x0000012078877824 */ /* 0x000fe200078e0287 */
[C---:B------:R-:W-:Y:S01]  /*4b00*/  IADD3 R56, P5, PT, R64.reuse, 0x5520, RZ ;  /* 0x0000552040387810 */ /* 0x040fe20007fbe0ff */
[----:B------:R-:W-:Y:S01]  /*4b10*/  IMAD.X R69, RZ, RZ, R65, P4 ;  /* 0x000000ffff457224 */ /* 0x000fe200020e0641 */
[----:B------:R-:W-:Y:S01]  /*4b20*/  IADD3 R54, P4, PT, R64, 0x4240, RZ ;  /* 0x0000424040367810 */ /* 0x000fe20007f9e0ff */
[----:B------:R-:W-:Y:S01]  /*4b30*/  IMAD R164, R126, 0x130, R131 ;  /* 0x000001307ea47824 */ /* 0x000fe200078e0283 */
[-C--:B------:R-:W-:Y:S01]  /*4b40*/  IADD3.X R59, PT, PT, RZ, R65.reuse, RZ, P6, !PT ;  /* 0x00000041ff3b7210 */ /* 0x080fe200037fe4ff */
[----:B------:R-:W1:Y:S01]  /*4b50*/  LDS.128 R76, [R135] ;  /* 0x00000000874c7984 */ /* 0x000e620000000c00 */
[C---:B------:R-:W-:Y:S01]  /*4b60*/  IADD3 R52, P6, PT, R64.reuse, 0x4260, RZ ;  /* 0x0000426040347810 */ /* 0x040fe20007fde0ff */
[--C-:B------:R-:W-:Y:S01]  /*4b70*/  IMAD.X R57, RZ, RZ, R65.reuse, P5 ;  /* 0x000000ffff397224 */ /* 0x100fe200028e0641 */
[C---:B------:R-:W-:Y:S01]  /*4b80*/  IADD3 R62, P5, PT, R64.reuse, 0x4280, RZ ;  /* 0x00004280403e7810 */ /* 0x040fe20007fbe0ff */
[--C-:B------:R-:W-:Y:S01]  /*4b90*/  IMAD.X R55, RZ, RZ, R65.reuse, P4 ;  /* 0x000000ffff377224 */ /* 0x100fe200020e0641 */
[----:B------:R-:W-:Y:S01]  /*4ba0*/  IADD3.X R53, PT, PT, RZ, R65, RZ, P6, !PT ;  /* 0x00000041ff357210 */ /* 0x000fe200037fe4ff */
[----:B------:R-:W-:Y:S01]  /*4bb0*/  LDS R96, [R137+0x910] ;  /* 0x0009100089607984 */ /* 0x000fe20000000800 */
[----:B------:R-:W-:Y:S01]  /*4bc0*/  MOV R143, R58 ;  /* 0x0000003a008f7202 */ /* 0x000fe20000000f00 */
[----:B------:R-:W-:Y:S01]  /*4bd0*/  IMAD.X R63, RZ, RZ, R65, P5 ;  /* 0x000000ffff3f7224 */ /* 0x000fe200028e0641 */
[----:B------:R-:W-:Y:S01]  /*4be0*/  IADD3 R60, P5, PT, R64, 0x5560, RZ ;  /* 0x00005560403c7810 */ /* 0x000fe20007fbe0ff */
[----:B------:R-:W-:Y:S01]  /*4bf0*/  LDS R97, [R137+0x920] ;  /* 0x0009200089617984 */ /* 0x000fe20000000800 */
[----:B------:R-:W-:-:S02]  /*4c00*/  MOV R142, R56 ;  /* 0x00000038008e7202 */ /* 0x000fc40000000f00 */
[----:B--2---:R-:W-:Y:S01]  /*4c10*/  MOV R200, R54 ;  /* 0x0000003600c87202 */ /* 0x004fe20000000f00 */
[----:B------:R-:W2:Y:S01]  /*4c20*/  LDS.128 R56, [R164+0x42c0] ;  /* 0x0042c000a4387984 */ /* 0x000ea20000000c00 */
[----:B------:R-:W-:-:S03]  /*4c30*/  MOV R173, R52 ;  /* 0x0000003400ad7202 */ /* 0x000fc60000000f00 */
[----:B------:R-:W2:Y:S01]  /*4c40*/  LDS.128 R52, [R164+0x4c40] ;  /* 0x004c4000a4347984 */ /* 0x000ea20000000c00 */
[C---:B------:R-:W-:Y:S01]  /*4c50*/  IADD3 R50, P4, PT, R64.reuse, 0x42a0, RZ ;  /* 0x000042a040327810 */ /* 0x040fe20007f9e0ff */
[----:B------:R-:W-:Y:S01]  /*4c60*/  IMAD.X R61, RZ, RZ, R65, P5 ;  /* 0x000000ffff3d7224 */ /* 0x000fe200028e0641 */
[C---:B------:R-:W-:Y:S01]  /*4c70*/  IADD3 R48, P6, PT, R64.reuse, 0x5540, RZ ;  /* 0x0000554040307810 */ /* 0x040fe20007fde0ff */
[----:B------:R-:W-:Y:S01]  /*4c80*/  IMAD.WIDE R82, R47, 0x90, R82 ;  /* 0x000000902f527825 */ /* 0x000fe200078e0252 */
[----:B------:R-:W-:Y:S01]  /*4c90*/  MOV R141, R62 ;  /* 0x0000003e008d7202 */ /* 0x000fe20000000f00 */
[----:B------:R-:W-:Y:S02]  /*4ca0*/  LDS R98, [R137+0x30] ;  /* 0x0000300089627984 */ /* 0x000fe40000000800 */
[----:B------:R-:W-:Y:S01]  /*4cb0*/  IMAD.X R51, RZ, RZ, R65, P4 ;  /* 0x000000ffff337224 */ /* 0x000fe200020e0641 */
[----:B------:R-:W-:Y:S01]  /*4cc0*/  IADD3 R66, P4, PT, R64, 0x5580, RZ ;  /* 0x0000558040427810 */ /* 0x000fe20007f9e0ff */
[----:B------:R-:W2:Y:S01]  /*4cd0*/  LDG.E.CONSTANT R232, desc[UR6][R82.64] ;  /* 0x0000000652e87981 */ /* 0x000ea2000c1e9900 */
[----:B------:R-:W-:-:S02]  /*4ce0*/  IADD3.X R49, PT, PT, RZ, R65, RZ, P6, !PT ;  /* 0x00000041ff317210 */ /* 0x000fc400037fe4ff */
[----:B---3--:R-:W-:Y:S01]  /*4cf0*/  MOV R172, R60 ;  /* 0x0000003c00ac7202 */ /* 0x008fe20000000f00 */
[----:B------:R-:W3:Y:S01]  /*4d00*/  LDG.E.CONSTANT R230, desc[UR6][R82.64+0x400] ;  /* 0x0004000652e67981 */ /* 0x000ee2000c1e9900 */
[----:B------:R-:W-:Y:S02]  /*4d10*/  IADD3 R64, P6, PT, R64, 0x55a0, RZ ;  /* 0x000055a040407810 */ /* 0x000fe40007fde0ff */
[----:B------:R-:W-:Y:S01]  /*4d20*/  MOV R105, R70 ;  /* 0x0000004600697202 */ /* 0x000fe20000000f00 */
[----:B------:R-:W2:Y:S01]  /*4d30*/  LDS.128 R60, [R164+0x5f40] ;  /* 0x005f4000a43c7984 */ /* 0x000ea20000000c00 */
[----:B----4-:R-:W-:Y:S01]  /*4d40*/  MOV R102, R68 ;  /* 0x0000004400667202 */ /* 0x010fe20000000f00 */
[----:B------:R-:W-:Y:S02]  /*4d50*/  IMAD.X R67, RZ, RZ, R65, P4 ;  /* 0x000000ffff437224 */ /* 0x000fe400020e0641 */
[----:B------:R-:W4:Y:S01]  /*4d60*/  LDS.128 R68, [R135+0x90] ;  /* 0x0000900087447984 */ /* 0x000f220000000c00 */
[----:B------:R-:W-:-:S02]  /*4d70*/  MOV R84, R80 ;  /* 0x0000005000547202 */ /* 0x000fc40000000f00 */
[----:B------:R-:W-:Y:S01]  /*4d80*/  IADD3.X R65, PT, PT, RZ, R65, RZ, P6, !PT ;  /* 0x00000041ff417210 */ /* 0x000fe200037fe4ff */
[----:B------:R-:W3:Y:S01]  /*4d90*/  LDG.E.CONSTANT R228, desc[UR6][R82.64+0x800] ;  /* 0x0008000652e47981 */ /* 0x000ee2000c1e9900 */
[----:B------:R-:W-:Y:S02]  /*4da0*/  MOV R139, R50 ;  /* 0x00000032008b7202 */ /* 0x000fe40000000f00 */
[----:B------:R-:W-:Y:S01]  /*4db0*/  MOV R196, R48 ;  /* 0x0000003000c47202 */ /* 0x000fe20000000f00 */
[----:B------:R-:W3:Y:S04]  /*4dc0*/  LDG.E.CONSTANT R226, desc[UR6][R82.64+0xc00] ;  /* 0x000c000652e27981 */ /* 0x000ee8000c1e9900 */
[----:B------:R-:W3:Y:S04]  /*4dd0*/  LDG.E.CONSTANT R224, desc[UR6][R82.64+0x1000] ;  /* 0x0010000652e07981 */ /* 0x000ee8000c1e9900 */
[----:B------:R-:W3:Y:S04]  /*4de0*/  LDG.E.CONSTANT R222, desc[UR6][R82.64+0x1400] ;  /* 0x0014000652de7981 */ /* 0x000ee8000c1e9900 */
[----:B------:R-:W3:Y:S04]  /*4df0*/  LDG.E.CONSTANT R220, desc[UR6][R82.64+0x1800] ;  /* 0x0018000652dc7981 */ /* 0x000ee8000c1e9900 */
[----:B------:R-:W3:Y:S04]  /*4e00*/  LDG.E.CONSTANT R218, desc[UR6][R82.64+0x1c00] ;  /* 0x001c000652da7981 */ /* 0x000ee8000c1e9900 */
[----:B------:R-:W3:Y:S04]  /*4e10*/  LDG.E.CONSTANT R216, desc[UR6][R82.64+0x2000] ;  /* 0x0020000652d87981 */ /* 0x000ee8000c1e9900 */
[----:B------:R-:W3:Y:S04]  /*4e20*/  LDG.E.CONSTANT R214, desc[UR6][R82.64+0x2400] ;  /* 0x0024000652d67981 */ /* 0x000ee8000c1e9900 */
[----:B-----5:R-:W5:Y:S04]  /*4e30*/  LDG.E.CONSTANT R212, desc[UR6][R82.64+0x2800] ;  /* 0x0028000652d47981 */ /* 0x020f68000c1e9900 */
[----:B------:R-:W5:Y:S04]  /*4e40*/  LDG.E.CONSTANT R210, desc[UR6][R82.64+0x2c00] ;  /* 0x002c000652d27981 */ /* 0x000f68000c1e9900 */
[----:B------:R-:W5:Y:S04]  /*4e50*/  LDG.E.CONSTANT R208, desc[UR6][R82.64+0x3000] ;  /* 0x0030000652d07981 */ /* 0x000f68000c1e9900 */
[----:B------:R-:W5:Y:S04]  /*4e60*/  LDG.E.CONSTANT R206, desc[UR6][R82.64+0x3400] ;  /* 0x0034000652ce7981 */ /* 0x000f68000c1e9900 */
[----:B------:R-:W5:Y:S04]  /*4e70*/  LDG.E.CONSTANT R204, desc[UR6][R82.64+0x3800] ;  /* 0x0038000652cc7981 */ /* 0x000f68000c1e9900 */
[----:B------:R0:W5:Y:S04]  /*4e80*/  LDG.E.CONSTANT R202, desc[UR6][R82.64+0x3c00] ;  /* 0x003c000652ca7981 */ /* 0x000168000c1e9900 */
[----:B------:R-:W4:Y:S01]  /*4e90*/  LDS.128 R48, [R164+0x55c0] ;  /* 0x0055c000a4307984 */ /* 0x000f220000000c00 */
[----:B------:R-:W-:-:S02]  /*4ea0*/  MOV R140, R66 ;  /* 0x00000042008c7202 */ /* 0x000fc40000000f00 */
[----:B------:R-:W-:Y:S01]  /*4eb0*/  MOV R103, R74 ;  /* 0x0000004a00677202 */ /* 0x000fe20000000f00 */
[----:B------:R-:W-:Y:S01]  /*4ec0*/  LDS R99, [R137+0x40] ;  /* 0x0000400089637984 */ /* 0x000fe20000000800 */
[-C--:B0-----:R-:W-:Y:S01]  /*4ed0*/  IMMA.16832.S8.S8 R80, R92.ROW, R72.reuse.COL, RZ ;  /* 0x000000485c507237 */ /* 0x081fe20000405cff */
[----:B------:R-:W-:Y:S02]  /*4ee0*/  MOV R138, R64 ;  /* 0x00000040008a7202 */ /* 0x000fe40000000f00 */
[----:B------:R-:W-:Y:S04]  /*4ef0*/  LDSM.16.M88.4 R84, [R84] ;  /* 0x000000005454783b */ /* 0x000fe80000000200 */
[----:B------:R-:W0:Y:S01]  /*4f00*/  LDS.128 R64, [R135+0x900] ;  /* 0x0009000087407984 */ /* 0x000e220000000c00 */
[----:B-1----:R-:W-:Y:S01]  /*4f10*/  IMMA.16832.S8.S8 R72, R88.ROW, R72.COL, RZ ;  /* 0x0000004858487237 */ /* 0x002fe20000405cff */
[----:B------:R-:W-:-:S02]  /*4f20*/  HADD2.F32 R100, -RZ, R77.H0_H0 ;  /* 0x2000004dff647230 */ /* 0x000fc40000004100 */
[----:B------:R-:W-:Y:S02]  /*4f30*/  HADD2.F32 R111, -RZ, R79.H0_H0 ;  /* 0x2000004fff6f7230 */ /* 0x000fe40000004100 */
[----:B------:R-:W-:-:S06]  /*4f40*/  HADD2.F32 R104, -RZ, R76.H0_H0 ;  /* 0x2000004cff687230 */ /* 0x000fcc0000004100 */
[----:B------:R-:W-:Y:S02]  /*4f50*/  I2FP.F32.S32 R77, R80 ;  /* 0x00000050004d7245 */ /* 0x000fe40000201400 */
[----:B------:R-:W-:Y:S02]  /*4f60*/  I2FP.F32.S32 R79, R81 ;  /* 0x00000051004f7245 */ /* 0x000fe40000201400 */
[----:B------:R-:W-:Y:S02]  /*4f70*/  I2FP.F32.S32 R145, R82 ;  /* 0x0000005200917245 */ /* 0x000fe40000201400 */
[----:B------:R-:W-:Y:S02]  /*4f80*/  I2FP.F32.S32 R153, R83 ;  /* 0x0000005300997245 */ /* 0x000fe40000201400 */
[----:B------:R1:W0:Y:S01]  /*4f90*/  LDSM.16.M88.4 R80, [R105] ;  /* 0x000000006950783b */ /* 0x0002220000000200 */
[----:B--2---:R-:W-:Y:S01]  /*4fa0*/  FMUL R77, R56, R77 ;  /* 0x0000004d384d7220 */ /* 0x004fe20000400000 */
        /* <DEDUP_REMOVED lines=8> */
[C---:B------:R-:W-:Y:S01]  /*5030*/  FFMA R201, R104.reuse, R77, R201 ;  /* 0x0000004d68c97223 */ /* 0x040fe200000000c9 */
[----:B------:R-:W-:-:S03]  /*5040*/  FFMA R213, R104, R76, R213 ;  /* 0x0000004c68d57223 */ /* 0x000fc600000000d5 */
[----:B------:R-:W-:Y:S01]  /*5050*/  IMMA.16832.S8.S8 R76, R88.ROW, R96.COL, RZ ;  /* 0x00000060584c7237 */ /* 0x000fe20000405cff */
[----:B------:R-:W-:Y:S01]  /*5060*/  FMUL R96, R60, R221 ;  /* 0x000000dd3c607220 */ /* 0x000fe20000400000 */
[----:B----4-:R-:W-:Y:S02]  /*5070*/  HADD2.F32 R107, -RZ, R68.H0_H0 ;  /* 0x20000044ff6b7230 */ /* 0x010fe40000004100 */
[----:B------:R-:W-:Y:S02]  /*5080*/  HADD2.F32 R101, -RZ, R69.H0_H0 ;  /* 0x20000045ff657230 */ /* 0x000fe40000004100 */
[----:B------:R-:W-:Y:S02]  /*5090*/  HADD2.F32 R109, -RZ, R70.H0_H0 ;  /* 0x20000046ff6d7230 */ /* 0x000fe40000004100 */
[----:B------:R-:W-:Y:S02]  /*50a0*/  HADD2.F32 R110, -RZ, R71.H0_H0 ;  /* 0x20000047ff6e7230 */ /* 0x000fe40000004100 */
[----:B------:R-:W-:Y:S01]  /*50b0*/  FMUL R236, R52, R153 ;  /* 0x0000009934ec7220 */ /* 0x000fe20000400000 */
[----:B------:R-:W2:Y:S01]  /*50c0*/  LDS.128 R68, [R135+0x990] ;  /* 0x0009900087447984 */ /* 0x000ea20000000c00 */
[C---:B-1----:R-:W-:Y:S01]  /*50d0*/  FMUL R105, R48.reuse, R217 ;  /* 0x000000d930697220 */ /* 0x042fe20000400000 */
[----:B------:R-:W-:Y:S01]  /*50e0*/  FMUL R219, R48, R219 ;  /* 0x000000db30db7220 */ /* 0x000fe20000400000 */
[----:B------:R-:W-:Y:S01]  /*50f0*/  FMUL R223, R60, R223 ;  /* 0x000000df3cdf7220 */ /* 0x000fe20000400000 */
[----:B------:R-:W-:Y:S01]  /*5100*/  FFMA R193, R104, R96, R193 ;  /* 0x0000006068c17223 */ /* 0x000fe200000000c1 */
[----:B------:R-:W-:Y:S01]  /*5110*/  LDS R97, [R137+0x940] ;  /* 0x0009400089617984 */ /* 0x000fe20000000800 */
[----:B------:R-:W-:-:S03]  /*5120*/  FFMA R106, R107, R106, R211 ;  /* 0x0000006a6b6a7223 */ /* 0x000fc600000000d3 */
[----:B------:R-:W1:Y:S01]  /*5130*/  LDS R96, [R137+0x930] ;  /* 0x0009300089607984 */ /* 0x000e620000000800 */
[C---:B------:R-:W-:Y:S01]  /*5140*/  FFMA R236, R107.reuse, R236, R215 ;  /* 0x000000ec6bec7223 */ /* 0x040fe200000000d7 */
[----:B------:R-:W-:Y:S01]  /*5150*/  FFMA R105, R104, R105, R191 ;  /* 0x0000006968697223 */ /* 0x000fe200000000bf */
[C---:B------:R-:W-:Y:S01]  /*5160*/  FFMA R192, R107.reuse, R219, R192 ;  /* 0x000000db6bc07223 */ /* 0x040fe200000000c0 */
[----:B------:R-:W-:Y:S01]  /*5170*/  FFMA R194, R107, R223, R194 ;  /* 0x000000df6bc27223 */ /* 0x000fe200000000c2 */
[----:B0-----:R-:W-:Y:S01]  /*5180*/  HADD2.F32 R107, -RZ, R65.H0_H0 ;  /* 0x20000041ff6b7230 */ /* 0x001fe20000004100 */
[----:B------:R-:W-:Y:S01]  /*5190*/  I2FP.F32.S32 R65, R72 ;  /* 0x0000004800417245 */ /* 0x000fe20000201400 */
[----:B------:R-:W-:Y:S01]  /*51a0*/  HADD2.F32 R191, -RZ, R67.H0_H0 ;  /* 0x20000043ffbf7230 */ /* 0x000fe20000004100 */
[----:B------:R-:W-:Y:S02]  /*51b0*/  I2FP.F32.S32 R67, R74 ;  /* 0x0000004a00437245 */ /* 0x000fe40000201400 */
[----:B------:R-:W-:-:S02]  /*51c0*/  I2FP.F32.S32 R211, R73 ;  /* 0x0000004900d37245 */ /* 0x000fc40000201400 */
[----:B------:R-:W-:Y:S02]  /*51d0*/  I2FP.F32.S32 R215, R75 ;  /* 0x0000004b00d77245 */ /* 0x000fe40000201400 */
[----:B------:R-:W-:Y:S01]  /*51e0*/  IMMA.16832.S8.S8 R72, R84.ROW, R98.COL, RZ ;  /* 0x0000006254487237 */ /* 0x000fe20000405cff */
[----:B------:R-:W-:Y:S02]  /*51f0*/  I2FP.F32.S32 R153, R76 ;  /* 0x0000004c00997245 */ /* 0x000fe40000201400 */
[----:B------:R-:W-:Y:S01]  /*5200*/  I2FP.F32.S32 R219, R78 ;  /* 0x0000004e00db7245 */ /* 0x000fe20000201400 */
[----:B------:R-:W-:Y:S02]  /*5210*/  HADD2.F32 R64, -RZ, R64.H0_H0 ;  /* 0x20000040ff407230 */ /* 0x000fe40000004100 */
        /* <DEDUP_REMOVED lines=8> */
[----:B------:R-:W-:Y:S02]  /*52a0*/  FFMA R238, R64, R238, R209 ;  /* 0x000000ee40ee7223 */ /* 0x000fe400000000d1 */
[----:B------:R-:W-:Y:S01]  /*52b0*/  IMMA.16832.S8.S8 R64, R80.ROW, R98.COL, RZ ;  /* 0x0000006250407237 */ /* 0x000fe20000405cff */
[----:B------:R-:W-:Y:S01]  /*52c0*/  I2FP.F32.S32 R217, R77 ;  /* 0x0000004d00d97245 */ /* 0x000fe20000201400 */
[----:B------:R-:W-:Y:S01]  /*52d0*/  LDS R98, [R137+0x50] ;  /* 0x0000500089627984 */ /* 0x000fe20000000800 */
[----:B------:R-:W-:Y:S02]  /*52e0*/  I2FP.F32.S32 R221, R79 ;  /* 0x0000004f00dd7245 */ /* 0x000fe40000201400 */
[----:B------:R-:W-:Y:S01]  /*52f0*/  I2FP.F32.S32 R104, R72 ;  /* 0x0000004800687245 */ /* 0x000fe20000201400 */
[----:B------:R0:W-:Y:S01]  /*5300*/  LDSM.16.M88.4 R76, [R103] ;  /* 0x00000000674c783b */ /* 0x0001e20000000200 */
[----:B------:R-:W-:-:S02]  /*5310*/  I2FP.F32.S32 R250, R73 ;  /* 0x0000004900fa7245 */ /* 0x000fc40000201400 */
[----:B------:R-:W-:Y:S01]  /*5320*/  I2FP.F32.S32 R252, R74 ;  /* 0x0000004a00fc7245 */ /* 0x000fe20000201400 */
[----:B------:R-:W4:Y:S01]  /*5330*/  LDS R99, [R137+0x60] ;  /* 0x0000600089637984 */ /* 0x000f220000000800 */
[----:B0-----:R-:W-:-:S03]  /*5340*/  I2FP.F32.S32 R103, R75 ;  /* 0x0000004b00677245 */ /* 0x001fc60000201400 */
[----:B------:R4:W0:Y:S01]  /*5350*/  LDSM.16.M88.4 R72, [R102] ;  /* 0x000000006648783b */ /* 0x0008220000000200 */
[----:B--2---:R-:W-:Y:S02]  /*5360*/  HADD2.F32 R203, -RZ, R68.H0_H0 ;  /* 0x20000044ffcb7230 */ /* 0x004fe40000004100 */
[----:B------:R-:W-:Y:S01]  /*5370*/  FMUL R211, R56, R211 ;  /* 0x000000d338d37220 */ /* 0x000fe20000400000 */
[----:B------:R-:W-:Y:S01]  /*5380*/  FMUL R244, R52, R215 ;  /* 0x000000d734f47220 */ /* 0x000fe20000400000 */
[----:B------:R-:W-:Y:S01]  /*5390*/  FMUL R217, R48, R217 ;  /* 0x000000d930d97220 */ /* 0x000fe20000400000 */
[----:B------:R-:W-:Y:S01]  /*53a0*/  FMUL R248, R60, R221 ;  /* 0x000000dd3cf87220 */ /* 0x000fe20000400000 */
[----:B------:R-:W-:Y:S01]  /*53b0*/  I2FP.F32.S32 R64, R64 ;  /* 0x0000004000407245 */ /* 0x000fe20000201400 */
[----:B------:R-:W-:Y:S01]  /*53c0*/  FMUL R104, R57, R104 ;  /* 0x0000006839687220 */ /* 0x000fe20000400000 */
[----:B------:R-:W-:Y:S01]  /*53d0*/  I2FP.F32.S32 R66, R66 ;  /* 0x0000004200427245 */ /* 0x000fe20000201400 */
[----:B------:R-:W-:-:S02]  /*53e0*/  HADD2.F32 R153, -RZ, R69.H0_H0 ;  /* 0x20000045ff997230 */ /* 0x000fc40000004100 */
[----:B------:R-:W-:Y:S02]  /*53f0*/  HADD2.F32 R152, -RZ, R70.H0_H0 ;  /* 0x20000046ff987230 */ /* 0x000fe40000004100 */
[----:B------:R-:W-:Y:S02]  /*5400*/  HADD2.F32 R144, -RZ, R71.H0_H0 ;  /* 0x20000047ff907230 */ /* 0x000fe40000004100 */
[C---:B------:R-:W-:Y:S01]  /*5410*/  FFMA R168, R203.reuse, R211, R168 ;  /* 0x000000d3cba87223 */ /* 0x040fe200000000a8 */
[----:B-1----:R-:W-:Y:S01]  /*5420*/  IMMA.16832.S8.S8 R68, R84.ROW, R96.COL, RZ ;  /* 0x0000006054447237 */ /* 0x002fe20000405cff */
[C---:B------:R-:W-:Y:S01]  /*5430*/  FFMA R244, R203.reuse, R244, R169 ;  /* 0x000000f4cbf47223 */ /* 0x040fe200000000a9 */
[C---:B------:R-:W-:Y:S01]  /*5440*/  FFMA R170, R203.reuse, R217, R170 ;  /* 0x000000d9cbaa7223 */ /* 0x040fe200000000aa */
[----:B------:R-:W-:Y:S01]  /*5450*/  FFMA R248, R203, R248, R171 ;  /* 0x000000f8cbf87223 */ /* 0x000fe200000000ab */
[----:B------:R-:W-:Y:S01]  /*5460*/  FFMA R201, R100, R104, R201 ;  /* 0x0000006864c97223 */ /* 0x000fe200000000c9 */
[----:B------:R-:W-:Y:S01]  /*5470*/  I2FP.F32.S32 R171, R65 ;  /* 0x0000004100ab7245 */ /* 0x000fe20000201400 */
[----:B------:R-:W-:Y:S01]  /*5480*/  FMUL R104, R49, R64 ;  /* 0x0000004031687220 */ /* 0x000fe20000400000 */
[----:B------:R-:W-:Y:S01]  /*5490*/  I2FP.F32.S32 R205, R67 ;  /* 0x0000004300cd7245 */ /* 0x000fe20000201400 */
[----:B------:R-:W-:-:S02]  /*54a0*/  FMUL R203, R61, R66 ;  /* 0x000000423dcb7220 */ /* 0x000fc40000400000 */
[----:B------:R-:W-:Y:S01]  /*54b0*/  IMMA.16832.S8.S8 R64, R80.ROW, R96.COL, RZ ;  /* 0x0000006050407237 */ /* 0x000fe20000405cff */
[C---:B------:R-:W-:Y:S02]  /*54c0*/  FFMA R169, R100.reuse, R104, R105 ;  /* 0x0000006864a97223 */ /* 0x040fe40000000069 */
[----:B------:R-:W-:Y:S04]  /*54d0*/  LDS R104, [R137+0x950] ;  /* 0x0009500089687984 */ /* 0x000fe80000000800 */
[----:B------:R-:W1:Y:S01]  /*54e0*/  LDS R105, [R137+0x960] ;  /* 0x0009600089697984 */ /* 0x000e620000000800 */
        /* <DEDUP_REMOVED lines=8> */
[C---:B------:R-:W-:Y:S01]  /*5570*/  FFMA R193, R100.reuse, R203, R193 ;  /* 0x000000cb64c17223 */ /* 0x040fe200000000c1 */
[----:B------:R-:W-:-:S02]  /*5580*/  FFMA R213, R100, R252, R213 ;  /* 0x000000fc64d57223 */ /* 0x000fc400000000d5 */
        /* <DEDUP_REMOVED lines=8> */
[----:B------:R-:W-:Y:S01]  /*5610*/  I2FP.F32.S32 R207, R67 ;  /* 0x0000004300cf7245 */ /* 0x000fe20000201400 */
[-C--:B----4-:R-:W-:Y:S01]  /*5620*/  IMMA.16832.S8.S8 R100, R76.ROW, R98.reuse.COL, RZ ;  /* 0x000000624c647237 */ /* 0x090fe20000405cff */
[----:B------:R-:W-:Y:S01]  /*5630*/  I2FP.F32.S32 R252, R69 ;  /* 0x0000004500fc7245 */ /* 0x000fe20000201400 */
[----:B------:R-:W-:Y:S01]  /*5640*/  FMUL R68, R57, R68 ;  /* 0x0000004439447220 */ /* 0x000fe20000400000 */
[----:B------:R-:W-:Y:S01]  /*5650*/  FMUL R69, R61, R66 ;  /* 0x000000423d457220 */ /* 0x000fe20000400000 */
[----:B------:R-:W-:Y:S01]  /*5660*/  FMUL R67, R49, R64 ;  /* 0x0000004031437220 */ /* 0x000fe20000400000 */
[----:B------:R-:W-:Y:S01]  /*5670*/  FFMA R242, R107, R65, R242 ;  /* 0x000000416bf27223 */ /* 0x000fe200000000f2 */
[----:B------:R-:W-:Y:S02]  /*5680*/  LDS R106, [R137+0x70] ;  /* 0x00007000896a7984 */ /* 0x000fe40000000800 */
[----:B0-----:R-:W-:Y:S01]  /*5690*/  IMMA.16832.S8.S8 R96, R72.ROW, R98.COL, RZ ;  /* 0x0000006248607237 */ /* 0x001fe20000405cff */
[----:B------:R-:W-:Y:S01]  /*56a0*/  FMUL R203, R53, R203 ;  /* 0x000000cb35cb7220 */ /* 0x000fe20000400000 */
[----:B------:R-:W-:Y:S01]  /*56b0*/  FMUL R65, R61, R207 ;  /* 0x000000cf3d417220 */ /* 0x000fe20000400000 */
[C---:B------:R-:W-:Y:S01]  /*56c0*/  FFMA R240, R107.reuse, R68, R240 ;  /* 0x000000446bf07223 */ /* 0x040fe200000000f0 */
[C---:B------:R-:W-:Y:S01]  /*56d0*/  FFMA R246, R107.reuse, R67, R246 ;  /* 0x000000436bf67223 */ /* 0x040fe200000000f6 */
[----:B------:R-:W-:Y:S01]  /*56e0*/  FFMA R238, R107, R69, R238 ;  /* 0x000000456bee7223 */ /* 0x000fe200000000ee */
[C---:B------:R-:W-:Y:S01]  /*56f0*/  FFMA R207, R153.reuse, R203, R244 ;  /* 0x000000cb99cf7223 */ /* 0x040fe200000000f4 */
[----:B------:R-:W-:Y:S01]  /*5700*/  LDS R107, [R137+0x80] ;  /* 0x00008000896b7984 */ /* 0x000fe20000000800 */
[----:B------:R-:W-:-:S03]  /*5710*/  FFMA R203, R153, R65, R248 ;  /* 0x0000004199cb7223 */ /* 0x000fc600000000f8 */
[----:B------:R0:W2:Y:S04]  /*5720*/  LDSM.16.M88.4 R68, [R143] ;  /* 0x000000008f44783b */ /* 0x0000a80000000200 */
[----:B------:R4:W2:Y:S01]  /*5730*/  LDSM.16.M88.4 R64, [R142] ;  /* 0x000000008e40783b */ /* 0x0008a20000000200 */
[----:B------:R-:W-:Y:S01]  /*5740*/  FMUL R171, R57, R252 ;  /* 0x000000fc39ab7220 */ /* 0x000fe20000400000 */
[----:B------:R-:W-:Y:S02]  /*5750*/  FMUL R205, R49, R205 ;  /* 0x000000cd31cd7220 */ /* 0x000fe40000400000 */
[----:B------:R-:W-:Y:S02]  /*5760*/  I2FP.F32.S32 R217, R97 ;  /* 0x0000006100d97245 */ /* 0x000fe40000201400 */
[----:B------:R-:W-:Y:S01]  /*5770*/  I2FP.F32.S32 R97, R98 ;  /* 0x0000006200617245 */ /* 0x000fe20000201400 */
[C---:B------:R-:W-:Y:S01]  /*5780*/  FFMA R171, R153.reuse, R171, R168 ;  /* 0x000000ab99ab7223 */ /* 0x040fe200000000a8 */
[----:B------:R-:W-:Y:S01]  /*5790*/  FFMA R215, R153, R205, R170 ;  /* 0x000000cd99d77223 */ /* 0x000fe200000000aa */
[----:B------:R-:W-:-:S02]  /*57a0*/  I2FP.F32.S32 R153, R100 ;  /* 0x0000006400997245 */ /* 0x000fc40000201400 */
[----:B0-----:R-:W-:Y:S01]  /*57b0*/  I2FP.F32.S32 R143, R101 ;  /* 0x00000065008f7245 */ /* 0x001fe20000201400 */
[----:B------:R-:W-:Y:S01]  /*57c0*/  FMUL R170, R62, R97 ;  /* 0x000000613eaa7220 */ /* 0x000fe20000400000 */
[----:B------:R-:W-:Y:S02]  /*57d0*/  I2FP.F32.S32 R205, R102 ;  /* 0x0000006600cd7245 */ /* 0x000fe40000201400 */
[----:B------:R-:W-:Y:S02]  /*57e0*/  I2FP.F32.S32 R209, R103 ;  /* 0x0000006700d17245 */ /* 0x000fe40000201400 */
[----:B------:R-:W-:Y:S01]  /*57f0*/  I2FP.F32.S32 R211, R96 ;  /* 0x0000006000d37245 */ /* 0x000fe20000201400 */
[----:B-1----:R-:W-:Y:S01]  /*5800*/  IMMA.16832.S8.S8 R100, R76.ROW, R104.COL, RZ ;  /* 0x000000684c647237 */ /* 0x002fe20000405cff */
[----:B------:R-:W-:-:S07]  /*5810*/  I2FP.F32.S32 R219, R99 ;  /* 0x0000006300db7245 */ /* 0x000fce0000201400 */
[----:B------:R-:W-:Y:S01]  /*5820*/  IMMA.16832.S8.S8 R96, R72.ROW, R104.COL, RZ ;  /* 0x0000006848607237 */ /* 0x000fe20000405cff */
[----:B------:R-:W-:Y:S01]  /*5830*/  FMUL R153, R58, R153 ;  /* 0x000000993a997220 */ /* 0x000fe20000400000 */
[----:B------:R-:W-:Y:S04]  /*5840*/  LDS R104, [R137+0x970] ;  /* 0x0009700089687984 */ /* 0x000fe80000000800 */
[----:B------:R-:W0:Y:S01]  /*5850*/  LDS R105, [R137+0x980] ;  /* 0x0009800089697984 */ /* 0x000e220000000800 */
[----:B------:R-:W-:Y:S01]  /*5860*/  FFMA R244, R108, R153, R201 ;  /* 0x000000996cf47223 */ /* 0x000fe200000000c9 */
[----:B------:R-:W-:Y:S01]  /*5870*/  FMUL R168, R54, R205 ;  /* 0x000000cd36a87220 */ /* 0x000fe20000400000 */
[----:B------:R-:W-:Y:S01]  /*5880*/  FMUL R143, R58, R143 ;  /* 0x0000008f3a8f7220 */ /* 0x000fe20000400000 */
[----:B------:R-:W-:Y:S01]  /*5890*/  FMUL R209, R54, R209 ;  /* 0x000000d136d17220 */ /* 0x000fe20000400000 */
[----:B------:R-:W-:Y:S01]  /*58a0*/  FMUL R205, R50, R217 ;  /* 0x000000d932cd7220 */ /* 0x000fe20000400000 */
[----:B------:R-:W-:Y:S01]  /*58b0*/  FMUL R201, R62, R219 ;  /* 0x000000db3ec97220 */ /* 0x000fe20000400000 */
[----:B----4-:R-:W-:Y:S01]  /*58c0*/  FMUL R142, R50, R211 ;  /* 0x000000d3328e7220 */ /* 0x010fe20000400000 */
[C---:B------:R-:W-:Y:S01]  /*58d0*/  FFMA R168, R108.reuse, R168, R213 ;  /* 0x000000a86ca87223 */ /* 0x040fe200000000d5 */
[C---:B------:R-:W-:Y:S01]  /*58e0*/  FFMA R211, R109.reuse, R143, R250 ;  /* 0x0000008f6dd37223 */ /* 0x040fe200000000fa */
[C---:B------:R-:W-:Y:S01]  /*58f0*/  FFMA R209, R109.reuse, R209, R236 ;  /* 0x000000d16dd17223 */ /* 0x040fe200000000ec */
[C---:B------:R-:W-:Y:S01]  /*5900*/  FFMA R205, R109.reuse, R205, R192 ;  /* 0x000000cd6dcd7223 */ /* 0x040fe200000000c0 */
[----:B------:R-:W-:Y:S01]  /*5910*/  FFMA R201, R109, R201, R194 ;  /* 0x000000c96dc97223 */ /* 0x000fe200000000c2 */
[----:B------:R-:W-:Y:S01]  /*5920*/  FFMA R142, R108, R142, R169 ;  /* 0x0000008e6c8e7223 */ /* 0x000fe200000000a9 */
[----:B------:R-:W-:-:S02]  /*5930*/  I2FP.F32.S32 R109, R100 ;  /* 0x00000064006d7245 */ /* 0x000fc40000201400 */
[----:B------:R-:W-:Y:S01]  /*5940*/  I2FP.F32.S32 R213, R97 ;  /* 0x0000006100d57245 */ /* 0x000fe20000201400 */
[----:B------:R-:W-:Y:S01]  /*5950*/  FFMA R170, R108, R170, R193 ;  /* 0x000000aa6caa7223 */ /* 0x000fe200000000c1 */
[----:B------:R-:W-:Y:S02]  /*5960*/  I2FP.F32.S32 R143, R101 ;  /* 0x00000065008f7245 */ /* 0x000fe40000201400 */
[----:B------:R-:W-:Y:S02]  /*5970*/  I2FP.F32.S32 R153, R102 ;  /* 0x0000006600997245 */ /* 0x000fe40000201400 */
[----:B------:R-:W-:Y:S02]  /*5980*/  I2FP.F32.S32 R169, R103 ;  /* 0x0000006700a97245 */ /* 0x000fe40000201400 */
[----:B--2---:R-:W-:Y:S01]  /*5990*/  IMMA.16832.S8.S8 R100, R68.ROW, R106.COL, RZ ;  /* 0x0000006a44647237 */ /* 0x004fe20000405cff */
[----:B------:R-:W-:Y:S02]  /*59a0*/  I2FP.F32.S32 R193, R96 ;  /* 0x0000006000c17245 */ /* 0x000fe40000201400 */
[----:B------:R-:W-:-:S02]  /*59b0*/  I2FP.F32.S32 R217, R98 ;  /* 0x0000006200d97245 */ /* 0x000fc40000201400 */
[----:B------:R-:W-:Y:S01]  /*59c0*/  I2FP.F32.S32 R219, R99 ;  /* 0x0000006300db7245 */ /* 0x000fe20000201400 */
[----:B------:R-:W-:Y:S01]  /*59d0*/  FMUL R109, R58, R109 ;  /* 0x0000006d3a6d7220 */ /* 0x000fe20000400000 */
[----:B------:R-:W-:Y:S01]  /*59e0*/  FMUL R108, R50, R213 ;  /* 0x000000d5326c7220 */ /* 0x000fe20000400000 */
[----:B------:R-:W-:Y:S01]  /*59f0*/  IMMA.16832.S8.S8 R96, R64.ROW, R106.COL, RZ ;  /* 0x0000006a40607237 */ /* 0x000fe20000405cff */
[C---:B------:R-:W-:Y:S01]  /*5a00*/  FMUL R106, R54.reuse, R169 ;  /* 0x000000a9366a7220 */ /* 0x040fe20000400000 */
[----:B------:R-:W-:Y:S01]  /*5a10*/  FMUL R153, R54, R153 ;  /* 0x0000009936997220 */ /* 0x000fe20000400000 */
[C---:B------:R-:W-:Y:S01]  /*5a20*/  FFMA R194, R145.reuse, R109, R240 ;  /* 0x0000006d91c27223 */ /* 0x040fe200000000f0 */
[----:B------:R-:W-:Y:S01]  /*5a30*/  FFMA R169, R152, R108, R215 ;  /* 0x0000006c98a97223 */ /* 0x000fe200000000d7 */
[----:B------:R-:W-:Y:S01]  /*5a40*/  LDS R109, [R137+0x1220] ;  /* 0x00122000896d7984 */ /* 0x000fe20000000800 */
[----:B------:R-:W-:-:S03]  /*5a50*/  FFMA R242, R145, R153, R242 ;  /* 0x0000009991f27223 */ /* 0x000fc600000000f2 */
[----:B------:R-:W1:Y:S01]  /*5a60*/  LDS R108, [R137+0x1210] ;  /* 0x00121000896c7984 */ /* 0x000e620000000800 */
[----:B------:R-:W-:Y:S01]  /*5a70*/  FMUL R193, R50, R193 ;  /* 0x000000c132c17220 */ /* 0x000fe20000400000 */
[----:B------:R-:W-:Y:S01]  /*5a80*/  FMUL R217, R62, R217 ;  /* 0x000000d93ed97220 */ /* 0x000fe20000400000 */
[----:B------:R-:W-:Y:S01]  /*5a90*/  FFMA R153, R152, R106, R207 ;  /* 0x0000006a98997223 */ /* 0x000fe200000000cf */
[----:B------:R-:W-:Y:S01]  /*5aa0*/  FMUL R106, R62, R219 ;  /* 0x000000db3e6a7220 */ /* 0x000fe20000400000 */
[C---:B------:R-:W-:Y:S01]  /*5ab0*/  FFMA R192, R145.reuse, R193, R246 ;  /* 0x000000c191c07223 */ /* 0x040fe200000000f6 */
[----:B------:R-:W-:Y:S02]  /*5ac0*/  FFMA R238, R145, R217, R238 ;  /* 0x000000d991ee7223 */ /* 0x000fe400000000ee */
[----:B------:R-:W-:Y:S01]  /*5ad0*/  FFMA R145, R152, R106, R203 ;  /* 0x0000006a98917223 */ /* 0x000fe200000000cb */
[----:B------:R-:W-:Y:S01]  /*5ae0*/  I2FP.F32.S32 R106, R100 ;  /* 0x00000064006a7245 */ /* 0x000fe20000201400 */
[----:B------:R-:W-:Y:S01]  /*5af0*/  FMUL R143, R58, R143 ;  /* 0x0000008f3a8f7220 */ /* 0x000fe20000400000 */
[----:B------:R-:W-:-:S02]  /*5b00*/  I2FP.F32.S32 R96, R96 ;  /* 0x0000006000607245 */ /* 0x000fc40000201400 */
[----:B------:R-:W-:Y:S01]  /*5b10*/  I2FP.F32.S32 R98, R98 ;  /* 0x0000006200627245 */ /* 0x000fe20000201400 */
[----:B------:R-:W-:Y:S01]  /*5b20*/  FMUL R106, R59, R106 ;  /* 0x0000006a3b6a7220 */ /* 0x000fe20000400000 */
[----:B------:R-:W-:Y:S01]  /*5b30*/  FFMA R171, R152, R143, R171 ;  /* 0x0000008f98ab7223 */ /* 0x000fe200000000ab */
[----:B------:R-:W-:Y:S01]  /*5b40*/  I2FP.F32.S32 R246, R97 ;  /* 0x0000006100f67245 */ /* 0x000fe20000201400 */
[----:B------:R-:W-:Y:S01]  /*5b50*/  FMUL R207, R51, R96 ;  /* 0x0000006033cf7220 */ /* 0x000fe20000400000 */
[----:B------:R-:W-:Y:S01]  /*5b60*/  I2FP.F32.S32 R248, R99 ;  /* 0x0000006300f87245 */ /* 0x000fe20000201400 */
[----:B------:R-:W-:Y:S01]  /*5b70*/  FMUL R203, R63, R98 ;  /* 0x000000623fcb7220 */ /* 0x000fe20000400000 */
[----:B------:R-:W-:Y:S01]  /*5b80*/  I2FP.F32.S32 R152, R101 ;  /* 0x0000006500987245 */ /* 0x000fe20000201400 */
[----:B------:R-:W2:Y:S01]  /*5b90*/  LDS.128 R96, [R135+0x1200] ;  /* 0x0012000087607984 */ /* 0x000ea20000000c00 */
[----:B------:R-:W-:Y:S01]  /*5ba0*/  I2FP.F32.S32 R236, R102 ;  /* 0x0000006600ec7245 */ /* 0x000fe20000201400 */
[C---:B------:R-:W-:Y:S01]  /*5bb0*/  FFMA R213, R111.reuse, R106, R244 ;  /* 0x0000006a6fd57223 */ /* 0x040fe200000000f4 */
[----:B------:R-:W-:Y:S01]  /*5bc0*/  I2FP.F32.S32 R240, R103 ;  /* 0x0000006700f07245 */ /* 0x000fe20000201400 */
[----:B------:R-:W-:Y:S01]  /*5bd0*/  LDS R143, [R137+0x1240] ;  /* 0x00124000898f7984 */ /* 0x000fe20000000800 */
[----:B0-----:R-:W-:Y:S01]  /*5be0*/  IMMA.16832.S8.S8 R100, R68.ROW, R104.COL, RZ ;  /* 0x0000006844647237 */ /* 0x001fe20000405cff */
[----:B------:R-:W-:-:S02]  /*5bf0*/  FFMA R207, R111, R207, R142 ;  /* 0x000000cf6fcf7223 */ /* 0x000fc4000000008e */
[----:B------:R-:W0:Y:S05]  /*5c00*/  LDS R142, [R137+0x1230] ;  /* 0x00123000898e7984 */ /* 0x000e2a0000000800 */
[----:B------:R-:W-:Y:S01]  /*5c10*/  IMMA.16832.S8.S8 R104, R64.ROW, R104.COL, RZ ;  /* 0x0000006840687237 */ /* 0x000fe20000405cff */
[----:B------:R-:W-:Y:S01]  /*5c20*/  FMUL R240, R55, R240 ;  /* 0x000000f037f07220 */ /* 0x000fe20000400000 */
[----:B------:R-:W-:Y:S01]  /*5c30*/  FMUL R246, R51, R246 ;  /* 0x000000f633f67220 */ /* 0x000fe20000400000 */
[----:B------:R-:W-:Y:S01]  /*5c40*/  FMUL R215, R55, R236 ;  /* 0x000000ec37d77220 */ /* 0x000fe20000400000 */
[----:B------:R-:W-:Y:S01]  /*5c50*/  FMUL R152, R59, R152 ;  /* 0x000000983b987220 */ /* 0x000fe20000400000 */
[C---:B------:R-:W-:Y:S01]  /*5c60*/  FFMA R209, R110.reuse, R240, R209 ;  /* 0x000000f06ed17223 */ /* 0x040fe200000000d1 */
[C---:B------:R-:W-:Y:S01]  /*5c70*/  FFMA R205, R110.reuse, R246, R205 ;  /* 0x000000f66ecd7223 */ /* 0x040fe200000000cd */
[----:B------:R-:W-:Y:S01]  /*5c80*/  FMUL R248, R63, R248 ;  /* 0x000000f83ff87220 */ /* 0x000fe20000400000 */
[C---:B------:R-:W-:Y:S01]  /*5c90*/  FFMA R215, R111.reuse, R215, R168 ;  /* 0x000000d76fd77223 */ /* 0x040fe200000000a8 */
[----:B------:R-:W-:Y:S01]  /*5ca0*/  FFMA R203, R111, R203, R170 ;  /* 0x000000cb6fcb7223 */ /* 0x000fe200000000aa */
[C---:B------:R-:W-:Y:S01]  /*5cb0*/  FFMA R211, R110.reuse, R152, R211 ;  /* 0x000000986ed37223 */ /* 0x040fe200000000d3 */
[----:B------:R-:W-:Y:S01]  /*5cc0*/  I2FP.F32.S32 R168, R102 ;  /* 0x0000006600a87245 */ /* 0x000fe20000201400 */
[----:B------:R-:W-:Y:S01]  /*5cd0*/  FFMA R201, R110, R248, R201 ;  /* 0x000000f86ec97223 */ /* 0x000fe200000000c9 */
[----:B------:R-:W-:-:S02]  /*5ce0*/  I2FP.F32.S32 R152, R101 ;  /* 0x0000006500987245 */ /* 0x000fc40000201400 */
[----:B------:R-:W-:-:S04]  /*5cf0*/  I2FP.F32.S32 R170, R103 ;  /* 0x0000006700aa7245 */ /* 0x000fc80000201400 */
[----:B------:R-:W-:Y:S02]  /*5d00*/  I2FP.F32.S32 R236, R104 ;  /* 0x0000006800ec7245 */ /* 0x000fe40000201400 */
[----:B------:R-:W-:Y:S02]  /*5d10*/  I2FP.F32.S32 R240, R105 ;  /* 0x0000006900f07245 */ /* 0x000fe40000201400 */
        /* <DEDUP_REMOVED lines=13> */
[----:B------:R-:W-:-:S02]  /*5df0*/  FFMA R168, R144, R168, R145 ;  /* 0x000000a890a87223 */ /* 0x000fc40000000091 */
[----:B------:R-:W-:Y:S04]  /*5e00*/  LDS R144, [R137+0x1250] ;  /* 0x0012500089907984 */ /* 0x000fe80000000800 */
[----:B------:R-:W4:Y:S01]  /*5e10*/  LDS R145, [R137+0x1260] ;  /* 0x0012600089917984 */ /* 0x000f220000000800 */
[----:B------:R-:W-:Y:S01]  /*5e20*/  FMUL R110, R59, R110 ;  /* 0x0000006e3b6e7220 */ /* 0x000fe20000400000 */
[----:B------:R-:W-:Y:S01]  /*5e30*/  FMUL R111, R51, R236 ;  /* 0x000000ec336f7220 */ /* 0x000fe20000400000 */
[----:B--2---:R-:W-:Y:S01]  /*5e40*/  HADD2.F32 R219, -RZ, R97.H0_H0 ;  /* 0x20000061ffdb7230 */ /* 0x004fe20000004100 */
[----:B------:R-:W-:Y:S01]  /*5e50*/  I2FP.F32.S32 R97, R104 ;  /* 0x0000006800617245 */ /* 0x000fe20000201400 */
[C---:B------:R-:W-:Y:S01]  /*5e60*/  FFMA R194, R191.reuse, R110, R194 ;  /* 0x0000006ebfc27223 */ /* 0x040fe200000000c2 */
[----:B------:R-:W-:Y:S01]  /*5e70*/  FFMA R192, R191, R111, R192 ;  /* 0x0000006fbfc07223 */ /* 0x000fe200000000c0 */
[----:B------:R-:W-:Y:S01]  /*5e80*/  HADD2.F32 R152, -RZ, R99.H0_H0 ;  /* 0x20000063ff987230 */ /* 0x000fe20000004100 */
[----:B------:R-:W-:Y:S01]  /*5e90*/  IMMA.16832.S8.S8 R108, R88.ROW, R108.COL, RZ ;  /* 0x0000006c586c7237 */ /* 0x000fe20000405cff */
[----:B------:R-:W-:Y:S01]  /*5ea0*/  FMUL R217, R63, R244 ;  /* 0x000000f43fd97220 */ /* 0x000fe20000400000 */
[----:B------:R-:W-:Y:S01]  /*5eb0*/  HADD2.F32 R153, -RZ, R96.H0_H0 ;  /* 0x20000060ff997230 */ /* 0x000fe20000004100 */
[----:B------:R-:W-:Y:S01]  /*5ec0*/  I2FP.F32.S32 R99, R106 ;  /* 0x0000006a00637245 */ /* 0x000fe20000201400 */
[----:B------:R-:W-:Y:S01]  /*5ed0*/  FMUL R97, R56, R97 ;  /* 0x0000006138617220 */ /* 0x000fe20000400000 */
[----:B------:R-:W-:-:S02]  /*5ee0*/  I2FP.F32.S32 R221, R105 ;  /* 0x0000006900dd7245 */ /* 0x000fc40000201400 */
[----:B------:R-:W-:Y:S01]  /*5ef0*/  I2FP.F32.S32 R223, R107 ;  /* 0x0000006b00df7245 */ /* 0x000fe20000201400 */
[C---:B------:R-:W-:Y:S01]  /*5f00*/  FFMA R193, R191.reuse, R193, R242 ;  /* 0x000000c1bfc17223 */ /* 0x040fe200000000f2 */
[----:B0-----:R-:W-:Y:S01]  /*5f10*/  IMMA.16832.S8.S8 R104, R84.ROW, R142.COL, RZ ;  /* 0x0000008e54687237 */ /* 0x001fe20000405cff */
[----:B------:R-:W-:Y:S01]  /*5f20*/  FFMA R191, R191, R217, R238 ;  /* 0x000000d9bfbf7223 */ /* 0x000fe200000000ee */
[----:B------:R-:W-:Y:S02]  /*5f30*/  HADD2.F32 R217, -RZ, R98.H0_H0 ;  /* 0x20000062ffd97230 */ /* 0x000fe40000004100 */
[----:B------:R-:W-:Y:S01]  /*5f40*/  FMUL R236, R52, R99 ;  /* 0x0000006334ec7220 */ /* 0x000fe20000400000 */
[----:B------:R-:W-:-:S03]  /*5f50*/  FFMA R160, R153, R97, R160 ;  /* 0x0000006199a07223 */ /* 0x000fc600000000a0 */
[----:B------:R-:W-:Y:S02]  /*5f60*/  IMMA.16832.S8.S8 R96, R80.ROW, R142.COL, RZ ;  /* 0x0000008e50607237 */ /* 0x000fe40000405cff */
[----:B------:R-:W-:Y:S02]  /*5f70*/  I2FP.F32.S32 R229, R110 ;  /* 0x0000006e00e57245 */ /* 0x000fe40000201400 */
[----:B------:R-:W-:Y:S01]  /*5f80*/  I2FP.F32.S32 R231, R111 ;  /* 0x0000006f00e77245 */ /* 0x000fe20000201400 */
[----:B------:R-:W-:Y:S01]  /*5f90*/  LDS R110, [R137+0x1270] ;  /* 0x00127000896e7984 */ /* 0x000fe20000000800 */
[----:B------:R-:W-:Y:S02]  /*5fa0*/  I2FP.F32.S32 R225, R108 ;  /* 0x0000006c00e17245 */ /* 0x000fe40000201400 */
[----:B------:R-:W-:Y:S01]  /*5fb0*/  I2FP.F32.S32 R227, R109 ;  /* 0x0000006d00e37245 */ /* 0x000fe20000201400 */
[----:B------:R-:W0:Y:S02]  /*5fc0*/  LDS R111, [R137+0x1280] ;  /* 0x00128000896f7984 */ /* 0x000e240000000800 */
[----:B------:R-:W-:Y:S01]  /*5fd0*/  I2FP.F32.S32 R106, R106 ;  /* 0x0000006a006a7245 */ /* 0x000fe20000201400 */
[----:B-1----:R-:W-:-:S02]  /*5fe0*/  HADD2.F32 R109, -RZ, R100.H0_H0 ;  /* 0x20000064ff6d7230 */ /* 0x002fc40000004100 */
[----:B------:R-:W-:Y:S01]  /*5ff0*/  FMUL R225, R48, R225 ;  /* 0x000000e130e17220 */ /* 0x000fe20000400000 */
[----:B------:R-:W-:Y:S01]  /*6000*/  FMUL R108, R60, R229 ;  /* 0x000000e53c6c7220 */ /* 0x000fe20000400000 */
[----:B------:R-:W-:Y:S01]  /*6010*/  FMUL R227, R48, R227 ;  /* 0x000000e330e37220 */ /* 0x000fe20000400000 */
[----:B------:R-:W-:Y:S01]  /*6020*/  FMUL R100, R60, R231 ;  /* 0x000000e73c647220 */ /* 0x000fe20000400000 */
[----:B------:R-:W-:Y:S01]  /*6030*/  FFMA R236, R153, R236, R161 ;  /* 0x000000ec99ec7223 */ /* 0x000fe200000000a1 */
[----:B------:R-:W-:Y:S02]  /*6040*/  I2FP.F32.S32 R96, R96 ;  /* 0x0000006000607245 */ /* 0x000fe40000201400 */
[----:B------:R-:W-:Y:S01]  /*6050*/  I2FP.F32.S32 R246, R97 ;  /* 0x0000006100f67245 */ /* 0x000fe20000201400 */
[----:B------:R-:W-:Y:S01]  /*6060*/  FMUL R97, R53, R106 ;  /* 0x0000006a35617220 */ /* 0x000fe20000400000 */
[C---:B------:R-:W-:Y:S01]  /*6070*/  FFMA R162, R153.reuse, R225, R162 ;  /* 0x000000e199a27223 */ /* 0x040fe200000000a2 */
[----:B------:R-:W-:Y:S01]  /*6080*/  FFMA R108, R153, R108, R163 ;  /* 0x0000006c996c7223 */ /* 0x000fe200000000a3 */
[----:B------:R-:W-:Y:S01]  /*6090*/  FFMA R240, R109, R227, R148 ;  /* 0x000000e36df07223 */ /* 0x000fe20000000094 */
[----:B------:R-:W-:-:S02]  /*60a0*/  HADD2.F32 R143, -RZ, R101.H0_H0 ;  /* 0x20000065ff8f7230 */ /* 0x000fc40000004100 */
[----:B------:R-:W-:Y:S01]  /*60b0*/  FFMA R148, R109, R100, R149 ;  /* 0x000000646d947223 */ /* 0x000fe20000000095 */
[----:B------:R-:W-:Y:S01]  /*60c0*/  HADD2.F32 R142, -RZ, R102.H0_H0 ;  /* 0x20000066ff8e7230 */ /* 0x000fe20000004100 */
[----:B------:R-:W-:Y:S01]  /*60d0*/  I2FP.F32.S32 R242, R105 ;  /* 0x0000006900f27245 */ /* 0x000fe20000201400 */
[----:B------:R-:W-:Y:S01]  /*60e0*/  HADD2.F32 R153, -RZ, R103.H0_H0 ;  /* 0x20000067ff997230 */ /* 0x000fe20000004100 */
[----:B------:R-:W-:Y:S01]  /*60f0*/  I2FP.F32.S32 R248, R98 ;  /* 0x0000006200f87245 */ /* 0x000fe20000201400 */
[----:B----4-:R-:W-:Y:S01]  /*6100*/  IMMA.16832.S8.S8 R100, R76.ROW, R144.COL, RZ ;  /* 0x000000904c647237 */ /* 0x010fe20000405cff */
[----:B------:R-:W-:Y:S01]  /*6110*/  I2FP.F32.S32 R106, R99 ;  /* 0x00000063006a7245 */ /* 0x000fe20000201400 */
[----:B------:R-:W-:Y:S01]  /*6120*/  FMUL R105, R49, R96 ;  /* 0x0000006031697220 */ /* 0x000fe20000400000 */
[----:B------:R-:W-:-:S05]  /*6130*/  FFMA R236, R219, R97, R236 ;  /* 0x00000061dbec7223 */ /* 0x000fca00000000ec */
[----:B------:R-:W-:Y:S01]  /*6140*/  IMMA.16832.S8.S8 R96, R72.ROW, R144.COL, RZ ;  /* 0x0000009048607237 */ /* 0x000fe20000405cff */
[----:B------:R-:W-:Y:S01]  /*6150*/  FMUL R238, R52, R223 ;  /* 0x000000df34ee7220 */ /* 0x000fe20000400000 */
[----:B------:R-:W-:Y:S01]  /*6160*/  I2FP.F32.S32 R244, R107 ;  /* 0x0000006b00f47245 */ /* 0x000fe20000201400 */
[----:B------:R-:W-:Y:S01]  /*6170*/  FMUL R221, R56, R221 ;  /* 0x000000dd38dd7220 */ /* 0x000fe20000400000 */
[----:B------:R-:W-:Y:S01]  /*6180*/  FMUL R107, R61, R248 ;  /* 0x000000f83d6b7220 */ /* 0x000fe20000400000 */
[----:B------:R-:W-:Y:S01]  /*6190*/  FFMA R238, R109, R238, R147 ;  /* 0x000000ee6dee7223 */ /* 0x000fe20000000093 */
[----:B------:R-:W-:Y:S01]  /*61a0*/  FFMA R162, R219, R105, R162 ;  /* 0x00000069dba27223 */ /* 0x000fe200000000a2 */
[----:B------:R-:W-:Y:S01]  /*61b0*/  FFMA R146, R109, R221, R146 ;  /* 0x000000dd6d927223 */ /* 0x000fe20000000092 */
[----:B------:R-:W-:Y:S01]  /*61c0*/  FMUL R145, R57, R242 ;  /* 0x000000f239917220 */ /* 0x000fe20000400000 */
[----:B------:R-:W-:Y:S01]  /*61d0*/  FMUL R147, R53, R244 ;  /* 0x000000f435937220 */ /* 0x000fe20000400000 */
[----:B------:R-:W-:Y:S01]  /*61e0*/  FFMA R144, R219, R107, R108 ;  /* 0x0000006bdb907223 */ /* 0x000fe2000000006c */
[----:B------:R-:W-:Y:S01]  /*61f0*/  FMUL R149, R49, R246 ;  /* 0x000000f631957220 */ /* 0x000fe20000400000 */
[----:B------:R-:W-:Y:S01]  /*6200*/  FMUL R105, R61, R106 ;  /* 0x0000006a3d697220 */ /* 0x000fe20000400000 */
[----:B------:R-:W-:Y:S01]  /*6210*/  LDS R108, [R137+0x1b10] ;  /* 0x001b1000896c7984 */ /* 0x000fe20000000800 */
[----:B------:R-:W-:-:S03]  /*6220*/  I2FP.F32.S32 R104, R104 ;  /* 0x0000006800687245 */ /* 0x000fc60000201400 */
[----:B------:R-:W1:Y:S01]  /*6230*/  LDS R109, [R137+0x1b20] ;  /* 0x001b2000896d7984 */ /* 0x000e620000000800 */
[C---:B------:R-:W-:Y:S01]  /*6240*/  FFMA R145, R143.reuse, R145, R146 ;  /* 0x000000918f917223 */ /* 0x040fe20000000092 */
[C---:B------:R-:W-:Y:S01]  /*6250*/  FFMA R147, R143.reuse, R147, R238 ;  /* 0x000000938f937223 */ /* 0x040fe200000000ee */
[C---:B------:R-:W-:Y:S01]  /*6260*/  FFMA R149, R143.reuse, R149, R240 ;  /* 0x000000958f957223 */ /* 0x040fe200000000f0 */
[----:B------:R-:W-:Y:S01]  /*6270*/  FFMA R143, R143, R105, R148 ;  /* 0x000000698f8f7223 */ /* 0x000fe20000000094 */
        /* <DEDUP_REMOVED lines=14> */
[----:B0-----:R-:W-:Y:S01]  /*6360*/  IMMA.16832.S8.S8 R104, R64.ROW, R110.COL, RZ ;  /* 0x0000006e40687237 */ /* 0x001fe20000405cff */
[----:B------:R-:W-:Y:S01]  /*6370*/  FFMA R161, R217, R161, R162 ;  /* 0x000000a1d9a17223 */ /* 0x000fe200000000a2 */
[----:B------:R-:W-:-:S06]  /*6380*/  I2FP.F32.S32 R225, R99 ;  /* 0x0000006300e17245 */ /* 0x000fcc0000201400 */
        /* <DEDUP_REMOVED lines=13> */
[----:B------:R-:W2:Y:S01]  /*6460*/  LDS R143, [R137+0x1b40] ;  /* 0x001b4000898f7984 */ /* 0x000ea20000000800 */
[----:B------:R-:W-:Y:S02]  /*6470*/  I2FP.F32.S32 R110, R100 ;  /* 0x00000064006e7245 */ /* 0x000fe40000201400 */
[----:B------:R-:W-:Y:S02]  /*6480*/  I2FP.F32.S32 R160, R102 ;  /* 0x0000006600a07245 */ /* 0x000fe40000201400 */
[----:B------:R-:W-:Y:S02]  /*6490*/  I2FP.F32.S32 R162, R104 ;  /* 0x0000006800a27245 */ /* 0x000fe40000201400 */
[----:B------:R-:W-:-:S02]  /*64a0*/  I2FP.F32.S32 R244, R105 ;  /* 0x0000006900f47245 */ /* 0x000fc40000201400 */
[----:B------:R-:W-:Y:S02]  /*64b0*/  I2FP.F32.S32 R246, R106 ;  /* 0x0000006a00f67245 */ /* 0x000fe40000201400 */
[----:B------:R-:W-:Y:S02]  /*64c0*/  I2FP.F32.S32 R248, R107 ;  /* 0x0000006b00f87245 */ /* 0x000fe40000201400 */
[-C--:B-1----:R-:W-:Y:S01]  /*64d0*/  IMMA.16832.S8.S8 R104, R92.ROW, R108.reuse.COL, RZ ;  /* 0x0000006c5c687237 */ /* 0x082fe20000405cff */
[----:B------:R-:W-:Y:S01]  /*64e0*/  I2FP.F32.S32 R240, R103 ;  /* 0x0000006700f07245 */ /* 0x000fe20000201400 */
[----:B------:R-:W-:Y:S01]  /*64f0*/  FMUL R110, R59, R110 ;  /* 0x0000006e3b6e7220 */ /* 0x000fe20000400000 */
[----:B------:R-:W-:Y:S01]  /*6500*/  I2FP.F32.S32 R238, R101 ;  /* 0x0000006500ee7245 */ /* 0x000fe20000201400 */
[----:B------:R-:W-:Y:S01]  /*6510*/  FMUL R160, R55, R160 ;  /* 0x000000a037a07220 */ /* 0x000fe20000400000 */
[----:B------:R-:W1:Y:S01]  /*6520*/  LDS.128 R100, [R135+0x1b90] ;  /* 0x001b900087647984 */ /* 0x000e620000000c00 */
[----:B------:R-:W-:Y:S01]  /*6530*/  FMUL R242, R51, R162 ;  /* 0x000000a233f27220 */ /* 0x000fe20000400000 */
[C---:B------:R-:W-:Y:S01]  /*6540*/  FFMA R163, R152.reuse, R110, R163 ;  /* 0x0000006e98a37223 */ /* 0x040fe200000000a3 */
[C---:B------:R-:W-:Y:S01]  /*6550*/  FFMA R162, R152.reuse, R160, R111 ;  /* 0x000000a098a27223 */ /* 0x040fe2000000006f */
[----:B------:R-:W-:Y:S01]  /*6560*/  FMUL R145, R55, R240 ;  /* 0x000000f037917220 */ /* 0x000fe20000400000 */
[----:B------:R-:W-:Y:S01]  /*6570*/  FMUL R246, R63, R246 ;  /* 0x000000f63ff67220 */ /* 0x000fe20000400000 */
[----:B------:R-:W-:Y:S01]  /*6580*/  IMMA.16832.S8.S8 R108, R88.ROW, R108.COL, RZ ;  /* 0x0000006c586c7237 */ /* 0x000fe20000405cff */
[----:B------:R-:W-:Y:S01]  /*6590*/  FMUL R149, R59, R238 ;  /* 0x000000ee3b957220 */ /* 0x000fe20000400000 */
[----:B------:R-:W-:Y:S01]  /*65a0*/  FMUL R147, R51, R244 ;  /* 0x000000f433937220 */ /* 0x000fe20000400000 */
[----:B------:R-:W-:Y:S01]  /*65b0*/  FFMA R160, R152, R246, R217 ;  /* 0x000000f698a07223 */ /* 0x000fe200000000d9 */
[C---:B------:R-:W-:Y:S01]  /*65c0*/  FFMA R148, R153.reuse, R145, R148 ;  /* 0x0000009199947223 */ /* 0x040fe20000000094 */
[----:B------:R-:W-:Y:S01]  /*65d0*/  FFMA R149, R153, R149, R144 ;  /* 0x0000009599957223 */ /* 0x000fe20000000090 */
[----:B------:R-:W-:Y:S01]  /*65e0*/  FMUL R217, R63, R248 ;  /* 0x000000f83fd97220 */ /* 0x000fe20000400000 */
[----:B------:R-:W-:Y:S01]  /*65f0*/  LDS R144, [R137+0x1b50] ;  /* 0x001b500089907984 */ /* 0x000fe20000000800 */
[----:B------:R-:W-:-:S03]  /*6600*/  FFMA R147, R153, R147, R146 ;  /* 0x0000009399937223 */ /* 0x000fc60000000092 */
[----:B------:R-:W4:Y:S01]  /*6610*/  LDS R145, [R137+0x1b60] ;  /* 0x001b600089917984 */ /* 0x000f220000000800 */
[----:B------:R-:W-:Y:S01]  /*6620*/  FFMA R146, R153, R217, R236 ;  /* 0x000000d999927223 */ /* 0x000fe200000000ec */
[----:B0-----:R-:W-:Y:S01]  /*6630*/  HADD2.F32 R153, -RZ, R97.H0_H0 ;  /* 0x20000061ff997230 */ /* 0x001fe20000004100 */
[----:B------:R-:W-:Y:S01]  /*6640*/  I2FP.F32.S32 R97, R104 ;  /* 0x0000006800617245 */ /* 0x000fe20000201400 */
[----:B------:R-:W-:Y:S01]  /*6650*/  HADD2.F32 R217, -RZ, R99.H0_H0 ;  /* 0x20000063ffd97230 */ /* 0x000fe20000004100 */
[----:B------:R-:W-:Y:S01]  /*6660*/  I2FP.F32.S32 R99, R106 ;  /* 0x0000006a00637245 */ /* 0x000fe20000201400 */
[----:B------:R-:W-:Y:S02]  /*6670*/  HADD2.F32 R219, -RZ, R96.H0_H0 ;  /* 0x20000060ffdb7230 */ /* 0x000fe40000004100 */
[----:B------:R-:W-:Y:S01]  /*6680*/  FMUL R97, R56, R97 ;  /* 0x0000006138617220 */ /* 0x000fe20000400000 */
[----:B------:R-:W-:Y:S01]  /*6690*/  FFMA R161, R152, R242, R161 ;  /* 0x000000f298a17223 */ /* 0x000fe200000000a1 */
[----:B------:R-:W-:Y:S01]  /*66a0*/  I2FP.F32.S32 R221, R105 ;  /* 0x0000006900dd7245 */ /* 0x000fe20000201400 */
[----:B------:R-:W-:Y:S01]  /*66b0*/  HADD2.F32 R152, -RZ, R98.H0_H0 ;  /* 0x20000062ff987230 */ /* 0x000fe20000004100 */
[----:B------:R-:W-:Y:S01]  /*66c0*/  I2FP.F32.S32 R223, R107 ;  /* 0x0000006b00df7245 */ /* 0x000fe20000201400 */
[----:B------:R-:W-:Y:S01]  /*66d0*/  FMUL R238, R52, R99 ;  /* 0x0000006334ee7220 */ /* 0x000fe20000400000 */
[----:B------:R-:W-:Y:S01]  /*66e0*/  I2FP.F32.S32 R225, R108 ;  /* 0x0000006c00e17245 */ /* 0x000fe20000201400 */
[----:B--2---:R-:W-:Y:S01]  /*66f0*/  IMMA.16832.S8.S8 R104, R84.ROW, R142.COL, RZ ;  /* 0x0000008e54687237 */ /* 0x004fe20000405cff */
[----:B------:R-:W-:-:S07]  /*6700*/  FFMA R108, R219, R97, R158 ;  /* 0x00000061db6c7223 */ /* 0x000fce000000009e */
[----:B------:R-:W-:Y:S01]  /*6710*/  IMMA.16832.S8.S8 R96, R80.ROW, R142.COL, RZ ;  /* 0x0000008e50607237 */ /* 0x000fe20000405cff */
[----:B------:R-:W-:Y:S02]  /*6720*/  I2FP.F32.S32 R229, R110 ;  /* 0x0000006e00e57245 */ /* 0x000fe40000201400 */
[----:B------:R-:W-:Y:S01]  /*6730*/  I2FP.F32.S32 R231, R111 ;  /* 0x0000006f00e77245 */ /* 0x000fe20000201400 */
[----:B------:R-:W-:Y:S04]  /*6740*/  LDS R110, [R137+0x1b70] ;  /* 0x001b7000896e7984 */ /* 0x000fe80000000800 */
[----:B------:R-:W0:Y:S01]  /*6750*/  LDS R111, [R137+0x1b80] ;  /* 0x001b8000896f7984 */ /* 0x000e220000000800 */
        /* <DEDUP_REMOVED lines=14> */
[C---:B------:R-:W-:Y:S01]  /*6840*/  FFMA R159, R175.reuse, R159, R156 ;  /* 0x0000009faf9f7223 */ /* 0x040fe2000000009c */
[----:B------:R-:W-:Y:S01]  /*6850*/  FFMA R157, R175, R102, R157 ;  /* 0x00000066af9d7223 */ /* 0x000fe2000000009d */
[----:B------:R-:W-:Y:S01]  /*6860*/  HADD2.F32 R158, -RZ, R101.H0_H0 ;  /* 0x20000065ff9e7230 */ /* 0x000fe20000004100 */
[----:B------:R-:W-:Y:S01]  /*6870*/  I2FP.F32.S32 R104, R104 ;  /* 0x0000006800687245 */ /* 0x000fe20000201400 */
[----:B------:R-:W-:Y:S01]  /*6880*/  HADD2.F32 R142, -RZ, R103.H0_H0 ;  /* 0x20000067ff8e7230 */ /* 0x000fe20000004100 */
[----:B------:R-:W-:Y:S01]  /*6890*/  I2FP.F32.S32 R150, R105 ;  /* 0x0000006900967245 */ /* 0x000fe20000201400 */
[----:B------:R-:W-:Y:S01]  /*68a0*/  FMUL R175, R53, R106 ;  /* 0x0000006a35af7220 */ /* 0x000fe20000400000 */
[----:B------:R-:W-:Y:S01]  /*68b0*/  I2FP.F32.S32 R156, R107 ;  /* 0x0000006b009c7245 */ /* 0x000fe20000201400 */
[----:B----4-:R-:W-:Y:S01]  /*68c0*/  IMMA.16832.S8.S8 R100, R76.ROW, R144.COL, RZ ;  /* 0x000000904c647237 */ /* 0x010fe20000405cff */
[----:B------:R-:W-:Y:S01]  /*68d0*/  I2FP.F32.S32 R240, R97 ;  /* 0x0000006100f07245 */ /* 0x000fe20000201400 */
[----:B------:R-:W-:Y:S01]  /*68e0*/  FMUL R107, R49, R96 ;  /* 0x00000060316b7220 */ /* 0x000fe20000400000 */
[----:B------:R-:W-:-:S02]  /*68f0*/  I2FP.F32.S32 R242, R98 ;  /* 0x0000006200f27245 */ /* 0x000fc40000201400 */
[----:B------:R-:W-:-:S03]  /*6900*/  I2FP.F32.S32 R106, R99 ;  /* 0x00000063006a7245 */ /* 0x000fc60000201400 */
[----:B------:R-:W-:Y:S01]  /*6910*/  IMMA.16832.S8.S8 R96, R72.ROW, R144.COL, RZ ;  /* 0x0000009048607237 */ /* 0x000fe20000405cff */
[C---:B------:R-:W-:Y:S01]  /*6920*/  FMUL R104, R57.reuse, R104 ;  /* 0x0000006839687220 */ /* 0x040fe20000400000 */
[----:B------:R-:W-:Y:S01]  /*6930*/  FMUL R144, R57, R150 ;  /* 0x0000009639907220 */ /* 0x000fe20000400000 */
[----:B------:R-:W-:Y:S02]  /*6940*/  FMUL R225, R48, R225 ;  /* 0x000000e130e17220 */ /* 0x000fe40000400000 */
[----:B------:R-:W-:Y:S01]  /*6950*/  FFMA R105, R153, R104, R108 ;  /* 0x0000006899697223 */ /* 0x000fe2000000006c */
[----:B------:R-:W-:Y:S01]  /*6960*/  FFMA R144, R158, R144, R109 ;  /* 0x000000909e907223 */ /* 0x000fe2000000006d */
[----:B------:R-:W-:Y:S04]  /*6970*/  LDS R108, [R137+0x2410] ;  /* 0x00241000896c7984 */ /* 0x000fe80000000800 */
[----:B------:R-:W1:Y:S01]  /*6980*/  LDS R109, [R137+0x2420] ;  /* 0x00242000896d7984 */ /* 0x000e620000000800 */
[----:B------:R-:W-:Y:S01]  /*6990*/  FFMA R174, R219, R225, R174 ;  /* 0x000000e1dbae7223 */ /* 0x000fe200000000ae */
[----:B------:R-:W-:Y:S01]  /*69a0*/  FMUL R150, R53, R156 ;  /* 0x0000009c35967220 */ /* 0x000fe20000400000 */
[----:B------:R-:W-:Y:S01]  /*69b0*/  FMUL R156, R49, R240 ;  /* 0x000000f0319c7220 */ /* 0x000fe20000400000 */
[----:B------:R-:W-:Y:S01]  /*69c0*/  FMUL R106, R61, R106 ;  /* 0x0000006a3d6a7220 */ /* 0x000fe20000400000 */
[----:B------:R-:W-:Y:S01]  /*69d0*/  FFMA R145, R153, R107, R174 ;  /* 0x0000006b99917223 */ /* 0x000fe200000000ae */
[----:B------:R-:W-:Y:S01]  /*69e0*/  I2FP.F32.S32 R107, R100 ;  /* 0x00000064006b7245 */ /* 0x000fe20000201400 */
[----:B------:R-:W-:Y:S01]  /*69f0*/  FMUL R219, R61, R242 ;  /* 0x000000f23ddb7220 */ /* 0x000fe20000400000 */
[----:B------:R-:W-:-:S02]  /*6a00*/  I2FP.F32.S32 R221, R97 ;  /* 0x0000006100dd7245 */ /* 0x000fc40000201400 */
[----:B------:R-:W-:Y:S01]  /*6a10*/  I2FP.F32.S32 R97, R98 ;  /* 0x0000006200617245 */ /* 0x000fe20000201400 */
[C---:B------:R-:W-:Y:S01]  /*6a20*/  FFMA R150, R158.reuse, R150, R151 ;  /* 0x000000969e967223 */ /* 0x040fe20000000097 */
[C---:B------:R-:W-:Y:S01]  /*6a30*/  FFMA R156, R158.reuse, R156, R159 ;  /* 0x0000009c9e9c7223 */ /* 0x040fe2000000009f */
[----:B------:R-:W-:Y:S01]  /*6a40*/  FFMA R174, R158, R106, R157 ;  /* 0x0000006a9eae7223 */ /* 0x000fe2000000009d */
[C---:B------:R-:W-:Y:S01]  /*6a50*/  FFMA R175, R153.reuse, R175, R238 ;  /* 0x000000af99af7223 */ /* 0x040fe200000000ee */
[----:B------:R-:W-:Y:S01]  /*6a60*/  I2FP.F32.S32 R151, R101 ;  /* 0x0000006500977245 */ /* 0x000fe20000201400 */
[----:B------:R-:W-:Y:S01]  /*6a70*/  FMUL R107, R58, R107 ;  /* 0x0000006b3a6b7220 */ /* 0x000fe20000400000 */
[----:B------:R-:W-:Y:S01]  /*6a80*/  I2FP.F32.S32 R157, R102 ;  /* 0x00000066009d7245 */ /* 0x000fe20000201400 */
[----:B------:R-:W-:Y:S01]  /*6a90*/  FFMA R153, R153, R219, R236 ;  /* 0x000000db99997223 */ /* 0x000fe200000000ec */
[----:B------:R-:W-:Y:S01]  /*6aa0*/  I2FP.F32.S32 R159, R103 ;  /* 0x00000067009f7245 */ /* 0x000fe20000201400 */
[----:B------:R-:W-:Y:S01]  /*6ab0*/  FMUL R238, R62, R97 ;  /* 0x000000613eee7220 */ /* 0x000fe20000400000 */
[----:B0-----:R-:W-:Y:S01]  /*6ac0*/  IMMA.16832.S8.S8 R100, R68.ROW, R110.COL, RZ ;  /* 0x0000006e44647237 */ /* 0x001fe20000405cff */
[----:B------:R-:W-:-:S02]  /*6ad0*/  I2FP.F32.S32 R219, R96 ;  /* 0x0000006000db7245 */ /* 0x000fc40000201400 */
[----:B------:R-:W-:Y:S01]  /*6ae0*/  I2FP.F32.S32 R223, R99 ;  /* 0x0000006300df7245 */ /* 0x000fe20000201400 */
[----:B------:R-:W-:Y:S01]  /*6af0*/  FFMA R158, R152, R107, R105 ;  /* 0x0000006b989e7223 */ /* 0x000fe20000000069 */
[----:B------:R-:W0:Y:S01]  /*6b00*/  LDS.128 R96, [R135+0x2400] ;  /* 0x0024000087607984 */ /* 0x000e220000000c00 */
[----:B------:R-:W-:Y:S02]  /*6b10*/  FMUL R157, R54, R157 ;  /* 0x0000009d369d7220 */ /* 0x000fe40000400000 */
[----:B------:R-:W-:Y:S01]  /*6b20*/  IMMA.16832.S8.S8 R104, R64.ROW, R110.COL, RZ ;  /* 0x0000006e40687237 */ /* 0x000fe20000405cff */
[----:B------:R-:W-:Y:S01]  /*6b30*/  FMUL R236, R50, R219 ;  /* 0x000000db32ec7220 */ /* 0x000fe20000400000 */
[C---:B------:R-:W-:Y:S01]  /*6b40*/  FFMA R110, R152.reuse, R157, R175 ;  /* 0x0000009d986e7223 */ /* 0x040fe200000000af */
[C---:B------:R-:W-:Y:S02]  /*6b50*/  FFMA R238, R152.reuse, R238, R153 ;  /* 0x000000ee98ee7223 */ /* 0x040fe40000000099 */
[----:B------:R-:W-:Y:S01]  /*6b60*/  FFMA R236, R152, R236, R145 ;  /* 0x000000ec98ec7223 */ /* 0x000fe20000000091 */
[----:B------:R-:W-:Y:S01]  /*6b70*/  LDS R153, [R137+0x2440] ;  /* 0x0024400089997984 */ /* 0x000fe20000000800 */
[----:B------:R-:W-:-:S03]  /*6b80*/  FMUL R145, R58, R151 ;  /* 0x000000973a917220 */ /* 0x000fc60000400000 */
[----:B------:R-:W2:Y:S01]  /*6b90*/  LDS R152, [R137+0x2430] ;  /* 0x0024300089987984 */ /* 0x000ea20000000800 */
[----:B------:R-:W-:Y:S01]  /*6ba0*/  FMUL R175, R50, R221 ;  /* 0x000000dd32af7220 */ /* 0x000fe20000400000 */
[C---:B------:R-:W-:Y:S01]  /*6bb0*/  FFMA R145, R143.reuse, R145, R144 ;  /* 0x000000918f917223 */ /* 0x040fe20000000090 */
[----:B------:R-:W-:Y:S02]  /*6bc0*/  I2FP.F32.S32 R144, R100 ;  /* 0x0000006400907245 */ /* 0x000fe40000201400 */
[----:B------:R-:W-:Y:S01]  /*6bd0*/  FFMA R175, R143, R175, R156 ;  /* 0x000000af8faf7223 */ /* 0x000fe2000000009c */
[----:B------:R-:W-:Y:S01]  /*6be0*/  I2FP.F32.S32 R156, R102 ;  /* 0x00000066009c7245 */ /* 0x000fe20000201400 */
[----:B------:R-:W-:Y:S01]  /*6bf0*/  FMUL R151, R54, R159 ;  /* 0x0000009f36977220 */ /* 0x000fe20000400000 */
[----:B------:R-:W-:Y:S01]  /*6c00*/  FMUL R219, R62, R223 ;  /* 0x000000df3edb7220 */ /* 0x000fe20000400000 */
[----:B------:R-:W-:Y:S01]  /*6c10*/  I2FP.F32.S32 R240, R104 ;  /* 0x0000006800f07245 */ /* 0x000fe20000201400 */
[----:B------:R-:W-:Y:S01]  /*6c20*/  FMUL R144, R59, R144 ;  /* 0x000000903b907220 */ /* 0x000fe20000400000 */
[----:B------:R-:W-:-:S02]  /*6c30*/  I2FP.F32.S32 R242, R105 ;  /* 0x0000006900f27245 */ /* 0x000fc40000201400 */
[----:B------:R-:W-:Y:S02]  /*6c40*/  I2FP.F32.S32 R244, R106 ;  /* 0x0000006a00f47245 */ /* 0x000fe40000201400 */
[----:B------:R-:W-:Y:S01]  /*6c50*/  I2FP.F32.S32 R246, R107 ;  /* 0x0000006b00f67245 */ /* 0x000fe20000201400 */
[----:B------:R-:W-:Y:S01]  /*6c60*/  FMUL R111, R55, R156 ;  /* 0x0000009c376f7220 */ /* 0x000fe20000400000 */
[-C--:B-1----:R-:W-:Y:S01]  /*6c70*/  IMMA.16832.S8.S8 R104, R92.ROW, R108.reuse.COL, RZ ;  /* 0x0000006c5c687237 */ /* 0x082fe20000405cff */
[C---:B------:R-:W-:Y:S01]  /*6c80*/  FFMA R151, R143.reuse, R151, R150 ;  /* 0x000000978f977223 */ /* 0x040fe20000000096 */
[----:B------:R-:W-:Y:S01]  /*6c90*/  FFMA R219, R143, R219, R174 ;  /* 0x000000db8fdb7223 */ /* 0x000fe200000000ae */
[----:B------:R-:W-:Y:S01]  /*6ca0*/  I2FP.F32.S32 R150, R101 ;  /* 0x0000006500967245 */ /* 0x000fe20000201400 */
[C---:B------:R-:W-:Y:S01]  /*6cb0*/  FFMA R159, R217.reuse, R144, R158 ;  /* 0x00000090d99f7223 */ /* 0x040fe2000000009e */
[----:B------:R-:W-:Y:S01]  /*6cc0*/  I2FP.F32.S32 R174, R103 ;  /* 0x0000006700ae7245 */ /* 0x000fe20000201400 */
[----:B------:R-:W-:Y:S01]  /*6cd0*/  FFMA R158, R217, R111, R110 ;  /* 0x0000006fd99e7223 */ /* 0x000fe2000000006e */
[----:B------:R-:W1:Y:S01]  /*6ce0*/  LDS.128 R100, [R135+0x2490] ;  /* 0x0024900087647984 */ /* 0x000e620000000c00 */
[----:B------:R-:W-:Y:S01]  /*6cf0*/  IMMA.16832.S8.S8 R108, R88.ROW, R108.COL, RZ ;  /* 0x0000006c586c7237 */ /* 0x000fe20000405cff */
[----:B------:R-:W-:Y:S01]  /*6d00*/  FMUL R150, R59, R150 ;  /* 0x000000963b967220 */ /* 0x000fe20000400000 */
[----:B------:R-:W-:Y:S01]  /*6d10*/  FMUL R144, R55, R174 ;  /* 0x000000ae37907220 */ /* 0x000fe20000400000 */
[----:B------:R-:W-:Y:S01]  /*6d20*/  FMUL R157, R51, R240 ;  /* 0x000000f0339d7220 */ /* 0x000fe20000400000 */
[----:B------:R-:W-:Y:S01]  /*6d30*/  FMUL R143, R63, R244 ;  /* 0x000000f43f8f7220 */ /* 0x000fe20000400000 */
[C---:B------:R-:W-:Y:S01]  /*6d40*/  FFMA R145, R142.reuse, R150, R145 ;  /* 0x000000968e917223 */ /* 0x040fe20000000091 */
[----:B------:R-:W-:Y:S01]  /*6d50*/  FFMA R144, R142, R144, R151 ;  /* 0x000000908e907223 */ /* 0x000fe20000000097 */
[----:B------:R-:W-:Y:S01]  /*6d60*/  LDS R150, [R137+0x2450] ;  /* 0x0024500089967984 */ /* 0x000fe20000000800 */
[----:B------:R-:W-:-:S03]  /*6d70*/  FFMA R157, R217, R157, R236 ;  /* 0x0000009dd99d7223 */ /* 0x000fc600000000ec */
[----:B------:R-:W4:Y:S01]  /*6d80*/  LDS R151, [R137+0x2460] ;  /* 0x0024600089977984 */ /* 0x000f220000000800 */
[----:B------:R-:W-:Y:S01]  /*6d90*/  FFMA R156, R217, R143, R238 ;  /* 0x0000008fd99c7223 */ /* 0x000fe200000000ee */
[----:B------:R-:W-:Y:S01]  /*6da0*/  FMUL R242, R51, R242 ;  /* 0x000000f233f27220 */ /* 0x000fe20000400000 */
[----:B------:R-:W-:Y:S01]  /*6db0*/  FMUL R246, R63, R246 ;  /* 0x000000f63ff67220 */ /* 0x000fe20000400000 */
[----:B0-----:R-:W-:Y:S01]  /*6dc0*/  HADD2.F32 R217, -RZ, R97.H0_H0 ;  /* 0x20000061ffd97230 */ /* 0x001fe20000004100 */
[----:B------:R-:W-:Y:S01]  /*6dd0*/  I2FP.F32.S32 R97, R104 ;  /* 0x0000006800617245 */ /* 0x000fe20000201400 */
[----:B------:R-:W-:Y:S02]  /*6de0*/  HADD2.F32 R174, -RZ, R99.H0_H0 ;  /* 0x20000063ffae7230 */ /* 0x000fe40000004100 */
[C---:B------:R-:W-:Y:S01]  /*6df0*/  FFMA R143, R142.reuse, R242, R175 ;  /* 0x000000f28e8f7223 */ /* 0x040fe200000000af */
[----:B------:R-:W-:Y:S01]  /*6e00*/  I2FP.F32.S32 R99, R106 ;  /* 0x0000006a00637245 */ /* 0x000fe20000201400 */
[----:B------:R-:W-:Y:S01]  /*6e10*/  FFMA R142, R142, R246, R219 ;  /* 0x000000f68e8e7223 */ /* 0x000fe200000000db */
[----:B------:R-:W-:-:S02]  /*6e20*/  HADD2.F32 R219, -RZ, R96.H0_H0 ;  /* 0x20000060ffdb7230 */ /* 0x000fc40000004100 */
[----:B------:R-:W-:Y:S01]  /*6e30*/  FMUL R97, R56, R97 ;  /* 0x0000006138617220 */ /* 0x000fe20000400000 */
[----:B------:R-:W-:Y:S01]  /*6e40*/  I2FP.F32.S32 R225, R108 ;  /* 0x0000006c00e17245 */ /* 0x000fe20000201400 */
[----:B------:R-:W-:Y:S01]  /*6e50*/  FMUL R108, R52, R99 ;  /* 0x00000063346c7220 */ /* 0x000fe20000400000 */
[----:B------:R-:W-:Y:S02]  /*6e60*/  I2FP.F32.S32 R221, R105 ;  /* 0x0000006900dd7245 */ /* 0x000fe40000201400 */
[----:B------:R-:W-:Y:S01]  /*6e70*/  I2FP.F32.S32 R223, R107 ;  /* 0x0000006b00df7245 */ /* 0x000fe20000201400 */
[----:B------:R-:W-:Y:S01]  /*6e80*/  HADD2.F32 R175, -RZ, R98.H0_H0 ;  /* 0x20000062ffaf7230 */ /* 0x000fe20000004100 */
[----:B------:R-:W-:Y:S01]  /*6e90*/  I2FP.F32.S32 R227, R110 ;  /* 0x0000006e00e37245 */ /* 0x000fe20000201400 */
[-C--:B--2---:R-:W-:Y:S01]  /*6ea0*/  IMMA.16832.S8.S8 R104, R84.ROW, R152.reuse.COL, RZ ;  /* 0x0000009854687237 */ /* 0x084fe20000405cff */
[C---:B------:R-:W-:Y:S01]  /*6eb0*/  FFMA R110, R219.reuse, R97, R154 ;  /* 0x00000061db6e7223 */ /* 0x040fe2000000009a */
[----:B------:R-:W-:Y:S01]  /*6ec0*/  FFMA R108, R219, R108, R155 ;  /* 0x0000006cdb6c7223 */ /* 0x000fe2000000009b */
[----:B------:R-:W-:Y:S04]  /*6ed0*/  LDS R154, [R137+0x2470] ;  /* 0x00247000899a7984 */ /* 0x000fe80000000800 */
[----:B------:R-:W0:Y:S01]  /*6ee0*/  LDS R155, [R137+0x2480] ;  /* 0x00248000899b7984 */ /* 0x000e220000000800 */
[----:B------:R-:W-:Y:S01]  /*6ef0*/  IMMA.16832.S8.S8 R96, R80.ROW, R152.COL, RZ ;  /* 0x0000009850607237 */ /* 0x000fe20000405cff */
[----:B------:R-:W-:-:S02]  /*6f00*/  I2FP.F32.S32 R109, R109 ;  /* 0x0000006d006d7245 */ /* 0x000fc40000201400 */
[----:B------:R-:W-:Y:S01]  /*6f10*/  I2FP.F32.S32 R111, R111 ;  /* 0x0000006f006f7245 */ /* 0x000fe20000201400 */
[----:B------:R-:W-:Y:S01]  /*6f20*/  FMUL R225, R48, R225 ;  /* 0x000000e130e17220 */ /* 0x000fe20000400000 */
[----:B-1----:R-:W-:Y:S02]  /*6f30*/  HADD2.F32 R100, -RZ, R100.H0_H0 ;  /* 0x20000064ff647230 */ /* 0x002fe40000004100 */
[----:B------:R-:W-:Y:S01]  /*6f40*/  FMUL R221, R56, R221 ;  /* 0x000000dd38dd7220 */ /* 0x000fe20000400000 */
[----:B------:R-:W-:Y:S01]  /*6f50*/  FMUL R223, R52, R223 ;  /* 0x000000df34df7220 */ /* 0x000fe20000400000 */
[----:B------:R-:W-:Y:S02]  /*6f60*/  FMUL R240, R48, R109 ;  /* 0x0000006d30f07220 */ /* 0x000fe40000400000 */
[----:B------:R-:W-:Y:S01]  /*6f70*/  I2FP.F32.S32 R106, R106 ;  /* 0x0000006a006a7245 */ /* 0x000fe20000201400 */
[----:B------:R-:W-:Y:S01]  /*6f80*/  FMUL R242, R60, R111 ;  /* 0x0000006f3cf27220 */ /* 0x000fe20000400000 */
[----:B------:R-:W-:Y:S01]  /*6f90*/  FFMA R236, R219, R225, R176 ;  /* 0x000000e1dbec7223 */ /* 0x000fe200000000b0 */
[----:B------:R-:W-:-:S05]  /*6fa0*/  I2FP.F32.S32 R246, R105 ;  /* 0x0000006900f67245 */ /* 0x000fca0000201400 */
[----:B------:R-:W-:Y:S02]  /*6fb0*/  I2FP.F32.S32 R96, R96 ;  /* 0x0000006000607245 */ /* 0x000fe40000201400 */
[----:B------:R-:W-:Y:S01]  /*6fc0*/  I2FP.F32.S32 R98, R98 ;  /* 0x0000006200627245 */ /* 0x000fe20000201400 */
[----:B------:R-:W-:Y:S01]  /*6fd0*/  FMUL R106, R53, R106 ;  /* 0x0000006a356a7220 */ /* 0x000fe20000400000 */
[----:B------:R-:W-:Y:S01]  /*6fe0*/  I2FP.F32.S32 R248, R107 ;  /* 0x0000006b00f87245 */ /* 0x000fe20000201400 */
[----:B------:R-:W-:Y:S02]  /*6ff0*/  HADD2.F32 R153, -RZ, R101.H0_H0 ;  /* 0x20000065ff997230 */ /* 0x000fe40000004100 */
[C---:B------:R-:W-:Y:S01]  /*7000*/  FFMA R238, R100.reuse, R221, R165 ;  /* 0x000000dd64ee7223 */ /* 0x040fe200000000a5 */
[----:B------:R-:W-:Y:S02]  /*7010*/  HADD2.F32 R152, -RZ, R102.H0_H0 ;  /* 0x20000066ff987230 */ /* 0x000fe40000004100 */
[----:B------:R-:W-:Y:S01]  /*7020*/  FFMA R166, R100, R223, R166 ;  /* 0x000000df64a67223 */ /* 0x000fe200000000a6 */
[----:B------:R-:W-:-:S02]  /*7030*/  HADD2.F32 R176, -RZ, R103.H0_H0 ;  /* 0x20000067ffb07230 */ /* 0x000fc40000004100 */
[C---:B------:R-:W-:Y:S01]  /*7040*/  FFMA R240, R100.reuse, R240, R167 ;  /* 0x000000f064f07223 */ /* 0x040fe200000000a7 */
[----:B------:R-:W-:Y:S01]  /*7050*/  FFMA R242, R100, R242, R195 ;  /* 0x000000f264f27223 */ /* 0x000fe200000000c3 */
[----:B------:R-:W-:Y:S01]  /*7060*/  I2FP.F32.S32 R250, R97 ;  /* 0x0000006100fa7245 */ /* 0x000fe20000201400 */
[----:B------:R-:W-:Y:S01]  /*7070*/  FMUL R105, R49, R96 ;  /* 0x0000006031697220 */ /* 0x000fe20000400000 */
[----:B------:R-:W-:Y:S01]  /*7080*/  I2FP.F32.S32 R252, R99 ;  /* 0x0000006300fc7245 */ /* 0x000fe20000201400 */
[----:B------:R-:W-:Y:S01]  /*7090*/  FMUL R107, R61, R98 ;  /* 0x000000623d6b7220 */ /* 0x000fe20000400000 */
[-C--:B----4-:R-:W-:Y:S01]  /*70a0*/  IMMA.16832.S8.S8 R100, R76.ROW, R150.reuse.COL, RZ ;  /* 0x000000964c647237 */ /* 0x090fe20000405cff */
[----:B------:R-:W-:Y:S01]  /*70b0*/  LDS R109, [R137+0x3620] ;  /* 0x00362000896d7984 */ /* 0x000fe20000000800 */
[----:B------:R-:W-:Y:S01]  /*70c0*/  I2FP.F32.S32 R104, R104 ;  /* 0x0000006800687245 */ /* 0x000fe20000201400 */
[----:B------:R-:W-:Y:S02]  /*70d0*/  FMUL R227, R60, R227 ;  /* 0x000000e33ce37220 */ /* 0x000fe40000400000 */
[----:B------:R-:W-:Y:S03]  /*70e0*/  LDS R111, [R137+0x2d20] ;  /* 0x002d2000896f7984 */ /* 0x000fe60000000800 */
[----:B------:R-:W-:Y:S01]  /*70f0*/  IMMA.16832.S8.S8 R96, R72.ROW, R150.COL, RZ ;  /* 0x0000009648607237 */ /* 0x000fe20000405cff */
[----:B------:R-:W-:-:S02]  /*7100*/  FFMA R150, R217, R106, R108 ;  /* 0x0000006ad9967223 */ /* 0x000fc4000000006c */
[----:B------:R-:W1:Y:S01]  /*7110*/  LDS R108, [R137+0x3610] ;  /* 0x00361000896c7984 */ /* 0x000e620000000800 */
[----:B------:R-:W-:Y:S01]  /*7120*/  FMUL R104, R57, R104 ;  /* 0x0000006839687220 */ /* 0x000fe20000400000 */
[----:B------:R-:W-:Y:S01]  /*7130*/  FFMA R236, R217, R105, R236 ;  /* 0x00000069d9ec7223 */ /* 0x000fe200000000ec */
[----:B------:R-:W-:Y:S01]  /*7140*/  FMUL R167, R57, R246 ;  /* 0x000000f639a77220 */ /* 0x000fe20000400000 */
[----:B------:R-:W-:Y:S01]  /*7150*/  FMUL R151, R53, R248 ;  /* 0x000000f835977220 */ /* 0x000fe20000400000 */
[----:B------:R-:W-:Y:S01]  /*7160*/  FMUL R165, R49, R250 ;  /* 0x000000fa31a57220 */ /* 0x000fe20000400000 */
[----:B------:R-:W-:Y:S01]  /*7170*/  FFMA R178, R219, R227, R178 ;  /* 0x000000e3dbb27223 */ /* 0x000fe200000000b2 */
[----:B------:R-:W-:Y:S01]  /*7180*/  FFMA R244, R217, R104, R110 ;  /* 0x00000068d9f47223 */ /* 0x000fe2000000006e */
[----:B------:R-:W-:Y:S01]  /*7190*/  FMUL R105, R61, R252 ;  /* 0x000000fc3d697220 */ /* 0x000fe20000400000 */
[----:B------:R-:W2:Y:S01]  /*71a0*/  LDS R110, [R137+0x2d10] ;  /* 0x002d1000896e7984 */ /* 0x000ea20000000800 */
[C---:B------:R-:W-:Y:S01]  /*71b0*/  FFMA R167, R153.reuse, R167, R238 ;  /* 0x000000a799a77223 */ /* 0x040fe200000000ee */
[C---:B------:R-:W-:Y:S01]  /*71c0*/  FFMA R151, R153.reuse, R151, R166 ;  /* 0x0000009799977223 */ /* 0x040fe200000000a6 */
[----:B------:R-:W-:Y:S01]  /*71d0*/  FFMA R165, R153, R165, R240 ;  /* 0x000000a599a57223 */ /* 0x000fe200000000f0 */
[----:B------:R-:W-:Y:S01]  /*71e0*/  FFMA R178, R217, R107, R178 ;  /* 0x0000006bd9b27223 */ /* 0x000fe200000000b2 */
[----:B------:R-:W-:-:S02]  /*71f0*/  FFMA R153, R153, R105, R242 ;  /* 0x0000006999997223 */ /* 0x000fc400000000f2 */
[-C--:B0-----:R-:W-:Y:S01]  /*7200*/  IMMA.16832.S8.S8 R104, R68.ROW, R154.reuse.COL, RZ ;  /* 0x0000009a44687237 */ /* 0x081fe20000405cff */
[----:B------:R-:W-:Y:S02]  /*7210*/  I2FP.F32.S32 R219, R102 ;  /* 0x0000006600db7245 */ /* 0x000fe40000201400 */
[----:B------:R-:W-:Y:S02]  /*7220*/  I2FP.F32.S32 R195, R100 ;  /* 0x0000006400c37245 */ /* 0x000fe40000201400 */
[----:B------:R-:W-:Y:S02]  /*7230*/  I2FP.F32.S32 R217, R101 ;  /* 0x0000006500d97245 */ /* 0x000fe40000201400 */
[----:B------:R-:W-:Y:S02]  /*7240*/  I2FP.F32.S32 R221, R103 ;  /* 0x0000006700dd7245 */ /* 0x000fe40000201400 */
[----:B------:R-:W-:Y:S01]  /*7250*/  I2FP.F32.S32 R223, R96 ;  /* 0x0000006000df7245 */ /* 0x000fe20000201400 */
[----:B------:R-:W-:Y:S01]  /*7260*/  IMMA.16832.S8.S8 R100, R64.ROW, R154.COL, RZ ;  /* 0x0000009a40647237 */ /* 0x000fe20000405cff */
[----:B------:R-:W-:Y:S01]  /*7270*/  I2FP.F32.S32 R97, R97 ;  /* 0x0000006100617245 */ /* 0x000fe20000201400 */
[----:B------:R-:W-:Y:S01]  /*7280*/  FMUL R155, R54, R219 ;  /* 0x000000db369b7220 */ /* 0x000fe20000400000 */
[----:B------:R-:W-:Y:S01]  /*7290*/  I2FP.F32.S32 R225, R98 ;  /* 0x0000006200e17245 */ /* 0x000fe20000201400 */
[C---:B------:R-:W-:Y:S01]  /*72a0*/  FMUL R223, R50.reuse, R223 ;  /* 0x000000df32df7220 */ /* 0x040fe20000400000 */
[----:B------:R-:W-:Y:S01]  /*72b0*/  I2FP.F32.S32 R227, R99 ;  /* 0x0000006300e37245 */ /* 0x000fe20000201400 */
[C---:B------:R-:W-:Y:S01]  /*72c0*/  FFMA R155, R175.reuse, R155, R150 ;  /* 0x0000009baf9b7223 */ /* 0x040fe20000000096 */
[----:B------:R-:W-:Y:S01]  /*72d0*/  FMUL R150, R50, R97 ;  /* 0x0000006132967220 */ /* 0x000fe20000400000 */
[----:B------:R-:W-:Y:S01]  /*72e0*/  FMUL R99, R62, R225 ;  /* 0x000000e13e637220 */ /* 0x000fe20000400000 */
[C---:B------:R-:W-:Y:S01]  /*72f0*/  FFMA R225, R175.reuse, R223, R236 ;  /* 0x000000dfafe17223 */ /* 0x040fe200000000ec */
[----:B------:R-:W-:Y:S01]  /*7300*/  FMUL R195, R58, R195 ;  /* 0x000000c33ac37220 */ /* 0x000fe20000400000 */
[----:B------:R-:W-:Y:S01]  /*7310*/  FFMA R223, R152, R150, R165 ;  /* 0x0000009698df7223 */ /* 0x000fe200000000a5 */
        /* <DEDUP_REMOVED lines=14> */
[C---:B-1----:R-:W-:Y:S01]  /*7400*/  IMMA.16832.S8.S8 R104, R92.reuse.ROW, R108.COL, RZ ;  /* 0x0000006c5c687237 */ /* 0x042fe20000405cff */
[----:B------:R-:W-:Y:S01]  /*7410*/  I2FP.F32.S32 R100, R100 ;  /* 0x0000006400647245 */ /* 0x000fe20000201400 */
[C---:B------:R-:W-:Y:S02]  /*7420*/  FFMA R166, R174.reuse, R150, R195 ;  /* 0x00000096aea67223 */ /* 0x040fe400000000c3 */
[----:B------:R-:W0:Y:S01]  /*7430*/  LDS R150, [R137+0x2d30] ;  /* 0x002d300089967984 */ /* 0x000e220000000800 */
[----:B------:R-:W-:Y:S01]  /*7440*/  FMUL R154, R55, R154 ;  /* 0x0000009a379a7220 */ /* 0x000fe20000400000 */
[----:B------:R-:W-:Y:S02]  /*7450*/  FMUL R100, R51, R100 ;  /* 0x0000006433647220 */ /* 0x000fe40000400000 */
[----:B--2---:R-:W-:Y:S01]  /*7460*/  IMMA.16832.S8.S8 R96, R92.ROW, R110.COL, RZ ;  /* 0x0000006e5c607237 */ /* 0x004fe20000405cff */
[----:B------:R-:W-:Y:S01]  /*7470*/  I2FP.F32.S32 R236, R101 ;  /* 0x0000006500ec7245 */ /* 0x000fe20000201400 */
[C---:B------:R-:W-:Y:S01]  /*7480*/  FFMA R165, R174.reuse, R154, R155 ;  /* 0x0000009aaea57223 */ /* 0x040fe2000000009b */
[----:B------:R-:W-:Y:S01]  /*7490*/  I2FP.F32.S32 R238, R102 ;  /* 0x0000006600ee7245 */ /* 0x000fe20000201400 */
[----:B------:R-:W-:Y:S01]  /*74a0*/  FFMA R155, R174, R100, R225 ;  /* 0x00000064ae9b7223 */ /* 0x000fe200000000e1 */
[----:B------:R-:W-:-:S02]  /*74b0*/  I2FP.F32.S32 R240, R103 ;  /* 0x0000006700f07245 */ /* 0x000fc40000201400 */
[----:B------:R-:W1:Y:S01]  /*74c0*/  LDS.128 R100, [R135+0x2d00] ;  /* 0x002d000087647984 */ /* 0x000e620000000c00 */
[C---:B------:R-:W-:Y:S01]  /*74d0*/  IMMA.16832.S8.S8 R92, R88.reuse.ROW, R110.COL, RZ ;  /* 0x0000006e585c7237 */ /* 0x040fe20000405cff */
[----:B------:R-:W-:Y:S01]  /*74e0*/  FMUL R152, R59, R152 ;  /* 0x000000983b987220 */ /* 0x000fe20000400000 */
[----:B------:R-:W-:Y:S01]  /*74f0*/  FMUL R178, R55, R178 ;  /* 0x000000b237b27220 */ /* 0x000fe20000400000 */
[----:B------:R-:W-:Y:S01]  /*7500*/  FMUL R236, R51, R236 ;  /* 0x000000ec33ec7220 */ /* 0x000fe20000400000 */
[C---:B------:R-:W-:Y:S01]  /*7510*/  FMUL R167, R63.reuse, R238 ;  /* 0x000000ee3fa77220 */ /* 0x040fe20000400000 */
[----:B------:R-:W-:Y:S01]  /*7520*/  FMUL R240, R63, R240 ;  /* 0x000000f03ff07220 */ /* 0x000fe20000400000 */
[----:B------:R-:W-:Y:S02]  /*7530*/  I2FP.F32.S32 R105, R105 ;  /* 0x0000006900697245 */ /* 0x000fe40000201400 */
[----:B------:R-:W-:Y:S01]  /*7540*/  IMMA.16832.S8.S8 R88, R88.ROW, R108.COL, RZ ;  /* 0x0000006c58587237 */ /* 0x000fe20000405cff */
[----:B------:R-:W2:Y:S01]  /*7550*/  LDS.128 R108, [R135+0x2d90] ;  /* 0x002d9000876c7984 */ /* 0x000ea20000000c00 */
[C---:B------:R-:W-:Y:S01]  /*7560*/  FFMA R154, R176.reuse, R152, R219 ;  /* 0x00000098b09a7223 */ /* 0x040fe200000000db */
[C---:B------:R-:W-:Y:S01]  /*7570*/  FFMA R153, R176.reuse, R178, R221 ;  /* 0x000000b2b0997223 */ /* 0x040fe200000000dd */
[----:B------:R-:W-:Y:S01]  /*7580*/  FFMA R152, R176, R236, R223 ;  /* 0x000000ecb0987223 */ /* 0x000fe200000000df */
[----:B------:R-:W-:Y:S01]  /*7590*/  FFMA R167, R174, R167, R217 ;  /* 0x000000a7aea77223 */ /* 0x000fe200000000d9 */
[----:B------:R-:W-:Y:S01]  /*75a0*/  FFMA R176, R176, R240, R175 ;  /* 0x000000f0b0b07223 */ /* 0x000fe200000000af */
[----:B------:R-:W-:Y:S01]  /*75b0*/  I2FP.F32.S32 R217, R104 ;  /* 0x0000006800d97245 */ /* 0x000fe20000201400 */
[----:B------:R-:W-:Y:S01]  /*75c0*/  FMUL R175, R56, R105 ;  /* 0x0000006938af7220 */ /* 0x000fe20000400000 */
[----:B------:R-:W-:Y:S04]  /*75d0*/  LDS R104, [R137+0x2d50] ;  /* 0x002d500089687984 */ /* 0x000fe80000000800 */
[----:B------:R-:W4:Y:S01]  /*75e0*/  LDS R105, [R137+0x2d60] ;  /* 0x002d600089697984 */ /* 0x000f220000000800 */
[----:B------:R-:W-:-:S02]  /*75f0*/  I2FP.F32.S32 R195, R96 ;  /* 0x0000006000c37245 */ /* 0x000fc40000201400 */
[----:B------:R-:W-:Y:S01]  /*7600*/  I2FP.F32.S32 R97, R97 ;  /* 0x0000006100617245 */ /* 0x000fe20000201400 */
[C---:B------:R-:W-:Y:S01]  /*7610*/  FMUL R174, R56.reuse, R217 ;  /* 0x000000d938ae7220 */ /* 0x040fe20000400000 */
[----:B------:R-:W-:Y:S01]  /*7620*/  I2FP.F32.S32 R217, R106 ;  /* 0x0000006a00d97245 */ /* 0x000fe20000201400 */
[C---:B------:R-:W-:Y:S01]  /*7630*/  FMUL R96, R56.reuse, R195 ;  /* 0x000000c338607220 */ /* 0x040fe20000400000 */
[----:B------:R-:W-:Y:S01]  /*7640*/  I2FP.F32.S32 R99, R99 ;  /* 0x0000006300637245 */ /* 0x000fe20000201400 */
[----:B------:R-:W-:Y:S01]  /*7650*/  FMUL R178, R56, R97 ;  /* 0x0000006138b27220 */ /* 0x000fe20000400000 */
[----:B------:R-:W-:Y:S02]  /*7660*/  I2FP.F32.S32 R97, R98 ;  /* 0x0000006200617245 */ /* 0x000fe40000201400 */
[----:B------:R-:W-:Y:S02]  /*7670*/  I2FP.F32.S32 R107, R107 ;  /* 0x0000006b006b7245 */ /* 0x000fe40000201400 */
[----:B------:R-:W-:-:S02]  /*7680*/  I2FP.F32.S32 R195, R92 ;  /* 0x0000005c00c37245 */ /* 0x000fc40000201400 */
[----:B------:R-:W-:Y:S02]  /*7690*/  I2FP.F32.S32 R219, R88 ;  /* 0x0000005800db7245 */ /* 0x000fe40000201400 */
[----:B------:R-:W-:Y:S01]  /*76a0*/  I2FP.F32.S32 R89, R89 ;  /* 0x0000005900597245 */ /* 0x000fe20000201400 */
[C---:B------:R-:W-:Y:S01]  /*76b0*/  FMUL R106, R52.reuse, R217 ;  /* 0x000000d9346a7220 */ /* 0x040fe20000400000 */
[----:B------:R-:W-:Y:S01]  /*76c0*/  I2FP.F32.S32 R93, R93 ;  /* 0x0000005d005d7245 */ /* 0x000fe20000201400 */
[C---:B------:R-:W-:Y:S01]  /*76d0*/  FMUL R97, R52.reuse, R97 ;  /* 0x0000006134617220 */ /* 0x040fe20000400000 */
[C---:B------:R-:W-:Y:S01]  /*76e0*/  FMUL R99, R52.reuse, R99 ;  /* 0x0000006334637220 */ /* 0x040fe20000400000 */
[----:B------:R-:W-:Y:S01]  /*76f0*/  FMUL R107, R52, R107 ;  /* 0x0000006b346b7220 */ /* 0x000fe20000400000 */
[C---:B------:R-:W-:Y:S01]  /*7700*/  FMUL R217, R48.reuse, R195 ;  /* 0x000000c330d97220 */ /* 0x040fe20000400000 */
[C---:B------:R-:W-:Y:S01]  /*7710*/  FMUL R52, R48.reuse, R219 ;  /* 0x000000db30347220 */ /* 0x040fe20000400000 */
[C---:B------:R-:W-:Y:S01]  /*7720*/  FMUL R195, R48.reuse, R89 ;  /* 0x0000005930c37220 */ /* 0x040fe20000400000 */
        /* <DEDUP_REMOVED lines=13> */
[C---:B------:R-:W-:Y:S01]  /*7800*/  FFMA R199, R100.reuse, R96, R199 ;  /* 0x0000006064c77223 */ /* 0x040fe200000000c7 */
[C---:B------:R-:W-:Y:S01]  /*7810*/  FFMA R180, R100.reuse, R97, R180 ;  /* 0x0000006164b47223 */ /* 0x040fe200000000b4 */
[----:B------:R-:W-:Y:S01]  /*7820*/  LDS R96, [R137+0x3630] ;  /* 0x0036300089607984 */ /* 0x000fe20000000800 */
[C---:B------:R-:W-:Y:S01]  /*7830*/  FFMA R188, R100.reuse, R217, R188 ;  /* 0x000000d964bc7223 */ /* 0x040fe200000000bc */
[----:B------:R-:W-:Y:S02]  /*7840*/  FFMA R179, R100, R98, R179 ;  /* 0x0000006264b37223 */ /* 0x000fe400000000b3 */
[----:B------:R-:W0:Y:S01]  /*7850*/  LDS R97, [R137+0x3640] ;  /* 0x0036400089617984 */ /* 0x000e220000000800 */
        /* <DEDUP_REMOVED lines=9> */
[----:B------:R-:W-:Y:S01]  /*78f0*/  I2FP.F32.S32 R150, R95 ;  /* 0x0000005f00967245 */ /* 0x000fe20000201400 */
[----:B------:R-:W1:Y:S01]  /*7900*/  LDS R99, [R137+0x2d80] ;  /* 0x002d800089637984 */ /* 0x000e620000000800 */
[----:B----4-:R-:W-:Y:S01]  /*7910*/  IMMA.16832.S8.S8 R92, R76.ROW, R104.COL, RZ ;  /* 0x000000684c5c7237 */ /* 0x010fe20000405cff */
[----:B------:R-:W-:Y:S01]  /*7920*/  I2FP.F32.S32 R88, R88 ;  /* 0x0000005800587245 */ /* 0x000fe20000201400 */
[----:B------:R-:W-:Y:S01]  /*7930*/  FMUL R56, R57, R56 ;  /* 0x0000003839387220 */ /* 0x000fe20000400000 */
[----:B------:R-:W-:Y:S01]  /*7940*/  I2FP.F32.S32 R90, R90 ;  /* 0x0000005a005a7245 */ /* 0x000fe20000201400 */
[----:B------:R-:W-:Y:S02]  /*7950*/  FMUL R108, R53, R108 ;  /* 0x0000006c356c7220 */ /* 0x000fe40000400000 */
[----:B------:R-:W-:Y:S01]  /*7960*/  FFMA R199, R101, R56, R199 ;  /* 0x0000003865c77223 */ /* 0x000fe200000000c7 */
[----:B------:R-:W-:Y:S01]  /*7970*/  FMUL R151, R49, R88 ;  /* 0x0000005831977220 */ /* 0x000fe20000400000 */
[----:B------:R-:W-:Y:S01]  /*7980*/  FMUL R56, R61, R90 ;  /* 0x0000005a3d387220 */ /* 0x000fe20000400000 */
[----:B------:R-:W-:Y:S01]  /*7990*/  FFMA R180, R101, R108, R180 ;  /* 0x0000006c65b47223 */ /* 0x000fe200000000b4 */
[----:B------:R-:W-:-:S02]  /*79a0*/  HADD2.F32 R109, -RZ, R109.H0_H0 ;  /* 0x2000006dff6d7230 */ /* 0x000fc40000004100 */
[C---:B------:R-:W-:Y:S01]  /*79b0*/  FFMA R188, R101.reuse, R151, R188 ;  /* 0x0000009765bc7223 */ /* 0x040fe200000000bc */
[----:B------:R-:W-:Y:S01]  /*79c0*/  FFMA R179, R101, R56, R179 ;  /* 0x0000003865b37223 */ /* 0x000fe200000000b3 */
[----:B------:R-:W-:Y:S01]  /*79d0*/  FMUL R101, R53, R150 ;  /* 0x0000009635657220 */ /* 0x000fe20000400000 */
[----:B------:R-:W-:Y:S02]  /*79e0*/  I2FP.F32.S32 R236, R89 ;  /* 0x0000005900ec7245 */ /* 0x000fe40000201400 */
[----:B------:R-:W-:Y:S01]  /*79f0*/  I2FP.F32.S32 R238, R91 ;  /* 0x0000005b00ee7245 */ /* 0x000fe20000201400 */
[----:B------:R-:W-:Y:S01]  /*7a00*/  FFMA R190, R109, R101, R190 ;  /* 0x000000656dbe7223 */ /* 0x000fe200000000be */
[----:B------:R-:W-:Y:S01]  /*7a10*/  IMMA.16832.S8.S8 R88, R72.ROW, R104.COL, RZ ;  /* 0x0000006848587237 */ /* 0x000fe20000405cff */
[----:B------:R-:W-:Y:S01]  /*7a20*/  I2FP.F32.S32 R101, R92 ;  /* 0x0000005c00657245 */ /* 0x000fe20000201400 */
[----:B------:R-:W-:Y:S01]  /*7a30*/  FMUL R100, R57, R100 ;  /* 0x0000006439647220 */ /* 0x000fe20000400000 */
[----:B------:R-:W-:-:S03]  /*7a40*/  HADD2.F32 R102, -RZ, R102.H0_H0 ;  /* 0x20000066ff667230 */ /* 0x000fc60000004100 */
[----:B------:R-:W-:Y:S01]  /*7a50*/  FMUL R101, R58, R101 ;  /* 0x000000653a657220 */ /* 0x000fe20000400000 */
[----:B------:R-:W-:Y:S02]  /*7a60*/  FFMA R178, R109, R100, R178 ;  /* 0x000000646db27223 */ /* 0x000fe400000000b2 */
[----:B------:R-:W-:Y:S01]  /*7a70*/  LDS R100, [R137+0x3650] ;  /* 0x0036500089647984 */ /* 0x000fe20000000800 */
[----:B------:R-:W-:-:S03]  /*7a80*/  FFMA R199, R102, R101, R199 ;  /* 0x0000006566c77223 */ /* 0x000fc600000000c7 */
[----:B------:R-:W2:Y:S01]  /*7a90*/  LDS R101, [R137+0x3660] ;  /* 0x0036600089657984 */ /* 0x000ea20000000800 */
[----:B0-----:R-:W-:Y:S05]  /*7aa0*/  IMMA.16832.S8.S8 R84, R84.ROW, R96.COL, RZ ;  /* 0x0000006054547237 */ /* 0x001fea0000405cff */
[----:B------:R-:W-:-:S03]  /*7ab0*/  I2FP.F32.S32 R217, R89 ;  /* 0x0000005900d97245 */ /* 0x000fc60000201400 */
[----:B------:R-:W-:Y:S01]  /*7ac0*/  IMMA.16832.S8.S8 R80, R80.ROW, R96.COL, RZ ;  /* 0x0000006050507237 */ /* 0x000fe20000405cff */
[----:B------:R-:W-:Y:S01]  /*7ad0*/  LDS R96, [R137+0x3670] ;  /* 0x0036700089607984 */ /* 0x000fe20000000800 */
[----:B------:R-:W-:-:S03]  /*7ae0*/  I2FP.F32.S32 R89, R90 ;  /* 0x0000005a00597245 */ /* 0x000fc60000201400 */
[----:B------:R-:W0:Y:S01]  /*7af0*/  LDS R97, [R137+0x3680] ;  /* 0x0036800089617984 */ /* 0x000e220000000800 */
[----:B------:R-:W-:Y:S01]  /*7b00*/  I2FP.F32.S32 R189, R88 ;  /* 0x0000005800bd7245 */ /* 0x000fe20000201400 */
[----:B------:R-:W-:Y:S01]  /*7b10*/  FMUL R56, R62, R89 ;  /* 0x000000593e387220 */ /* 0x000fe20000400000 */
[----:B------:R-:W-:Y:S02]  /*7b20*/  I2FP.F32.S32 R219, R91 ;  /* 0x0000005b00db7245 */ /* 0x000fe40000201400 */
[----:B-1----:R-:W-:Y:S01]  /*7b30*/  IMMA.16832.S8.S8 R88, R64.ROW, R98.COL, RZ ;  /* 0x0000006240587237 */ /* 0x002fe20000405cff */
[----:B------:R-:W-:Y:S01]  /*7b40*/  FMUL R236, R49, R236 ;  /* 0x000000ec31ec7220 */ /* 0x000fe20000400000 */
[----:B------:R-:W-:Y:S01]  /*7b50*/  FMUL R105, R61, R238 ;  /* 0x000000ee3d697220 */ /* 0x000fe20000400000 */
[----:B------:R-:W-:Y:S02]  /*7b60*/  I2FP.F32.S32 R151, R95 ;  /* 0x0000005f00977245 */ /* 0x000fe40000201400 */
[C---:B------:R-:W-:Y:S01]  /*7b70*/  FFMA R197, R109.reuse, R236, R197 ;  /* 0x000000ec6dc57223 */ /* 0x040fe200000000c5 */
[----:B------:R-:W-:Y:S01]  /*7b80*/  FFMA R198, R109, R105, R198 ;  /* 0x000000696dc67223 */ /* 0x000fe200000000c6 */
[----:B------:R-:W-:-:S02]  /*7b90*/  I2FP.F32.S32 R105, R93 ;  /* 0x0000005d00697245 */ /* 0x000fc40000201400 */
[----:B------:R-:W-:Y:S02]  /*7ba0*/  I2FP.F32.S32 R109, R94 ;  /* 0x0000005e006d7245 */ /* 0x000fe40000201400 */
[----:B------:R-:W-:Y:S01]  /*7bb0*/  IMMA.16832.S8.S8 R92, R68.ROW, R98.COL, RZ ;  /* 0x00000062445c7237 */ /* 0x000fe20000405cff */
[----:B------:R-:W-:Y:S01]  /*7bc0*/  FMUL R189, R50, R189 ;  /* 0x000000bd32bd7220 */ /* 0x000fe20000400000 */
[----:B------:R-:W-:Y:S02]  /*7bd0*/  HADD2.F32 R103, -RZ, R103.H0_H0 ;  /* 0x20000067ff677230 */ /* 0x000fe40000004100 */
[----:B------:R-:W-:-:S04]  /*7be0*/  FFMA R179, R102, R56, R179 ;  /* 0x0000003866b37223 */ /* 0x000fc800000000b3 */
[----:B------:R-:W-:Y:S01]  /*7bf0*/  I2FP.F32.S32 R88, R88 ;  /* 0x0000005800587245 */ /* 0x000fe20000201400 */
[----:B------:R-:W-:Y:S01]  /*7c00*/  FFMA R188, R102, R189, R188 ;  /* 0x000000bd66bc7223 */ /* 0x000fe200000000bc */
[----:B------:R-:W-:Y:S01]  /*7c10*/  I2FP.F32.S32 R108, R89 ;  /* 0x00000059006c7245 */ /* 0x000fe20000201400 */
[----:B------:R-:W-:Y:S01]  /*7c20*/  HADD2.F32 R99, -RZ, R110.H0_H0 ;  /* 0x2000006eff637230 */ /* 0x000fe20000004100 */
[-C--:B--2---:R-:W-:Y:S01]  /*7c30*/  IMMA.16832.S8.S8 R76, R76.ROW, R100.reuse.COL, RZ ;  /* 0x000000644c4c7237 */ /* 0x084fe20000405cff */
[----:B------:R-:W-:Y:S01]  /*7c40*/  FMUL R89, R51, R88 ;  /* 0x0000005833597220 */ /* 0x000fe20000400000 */
[----:B------:R-:W-:Y:S01]  /*7c50*/  FMUL R56, R50, R217 ;  /* 0x000000d932387220 */ /* 0x000fe20000400000 */
[----:B------:R-:W-:Y:S01]  /*7c60*/  FMUL R219, R62, R219 ;  /* 0x000000db3edb7220 */ /* 0x000fe20000400000 */
[----:B------:R-:W-:Y:S02]  /*7c70*/  HADD2.F32 R98, -RZ, R111.H0_H0 ;  /* 0x2000006fff627230 */ /* 0x000fe40000004100 */
[----:B------:R-:W-:Y:S01]  /*7c80*/  FFMA R188, R103, R89, R188 ;  /* 0x0000005967bc7223 */ /* 0x000fe200000000bc */
[----:B------:R-:W-:Y:S01]  /*7c90*/  FFMA R56, R99, R56, R197 ;  /* 0x0000003863387223 */ /* 0x000fe200000000c5 */
[----:B------:R-:W-:Y:S01]  /*7ca0*/  FMUL R89, R51, R108 ;  /* 0x0000006c33597220 */ /* 0x000fe20000400000 */
[----:B------:R-:W-:Y:S01]  /*7cb0*/  IMMA.16832.S8.S8 R72, R72.ROW, R100.COL, RZ ;  /* 0x0000006448487237 */ /* 0x000fe20000405cff */
[----:B------:R-:W-:Y:S01]  /*7cc0*/  FFMA R197, R99, R219, R198 ;  /* 0x000000db63c57223 */ /* 0x000fe200000000c6 */
[----:B------:R-:W-:Y:S01]  /*7cd0*/  FMUL R109, R54, R109 ;  /* 0x0000006d366d7220 */ /* 0x000fe20000400000 */
[----:B------:R-:W-:Y:S01]  /*7ce0*/  FFMA R198, R98, R89, R56 ;  /* 0x0000005962c67223 */ /* 0x000fe20000000038 */
[----:B------:R-:W-:-:S04]  /*7cf0*/  I2FP.F32.S32 R90, R90 ;  /* 0x0000005a005a7245 */ /* 0x000fc80000201400 */
[----:B0-----:R-:W-:Y:S01]  /*7d00*/  IMMA.16832.S8.S8 R68, R68.ROW, R96.COL, RZ ;  /* 0x0000006044447237 */ /* 0x001fe20000405cff */
[----:B------:R-:W-:Y:S01]  /*7d10*/  I2FP.F32.S32 R56, R85 ;  /* 0x0000005500387245 */ /* 0x000fe20000201400 */
        /* <DEDUP_REMOVED lines=12> */
[----:B------:R-:W-:Y:S02]  /*7de0*/  I2FP.F32.S32 R80, R80 ;  /* 0x0000005000507245 */ /* 0x000fe40000201400 */
        /* <DEDUP_REMOVED lines=8> */
[----:B------:R-:W-:Y:S01]  /*7e70*/  FMUL R104, R55, R104 ;  /* 0x0000006837687220 */ /* 0x000fe20000400000 */
[----:B------:R-:W-:Y:S01]  /*7e80*/  FMUL R110, R63, R110 ;  /* 0x0000006e3f6e7220 */ /* 0x000fe20000400000 */
[----:B------:R-:W-:Y:S01]  /*7e90*/  FMUL R85, R53, R88 ;  /* 0x0000005835557220 */ /* 0x000fe20000400000 */
[----:B------:R-:W-:-:S02]  /*7ea0*/  I2FP.F32.S32 R57, R78 ;  /* 0x0000004e00397245 */ /* 0x000fc40000201400 */
[----:B------:R-:W-:Y:S01]  /*7eb0*/  I2FP.F32.S32 R90, R87 ;  /* 0x00000057005a7245 */ /* 0x000fe20000201400 */
[C---:B------:R-:W-:Y:S01]  /*7ec0*/  FMUL R87, R49.reuse, R56 ;  /* 0x0000003831577220 */ /* 0x040fe20000400000 */
[----:B------:R-:W-:Y:S01]  /*7ed0*/  I2FP.F32.S32 R88, R83 ;  /* 0x0000005300587245 */ /* 0x000fe20000201400 */
[----:B------:R-:W-:Y:S01]  /*7ee0*/  FMUL R83, R49, R80 ;  /* 0x0000005031537220 */ /* 0x000fe20000400000 */
        /* <DEDUP_REMOVED lines=11> */
[C---:B------:R-:W-:Y:S01]  /*7fa0*/  FMUL R80, R58.reuse, R49 ;  /* 0x000000313a507220 */ /* 0x040fe20000400000 */
[----:B------:R-:W-:Y:S02]  /*7fb0*/  I2FP.F32.S32 R68, R68 ;  /* 0x0000004400447245 */ /* 0x000fe40000201400 */
[----:B------:R-:W-:Y:S01]  /*7fc0*/  I2FP.F32.S32 R72, R69 ;  /* 0x0000004500487245 */ /* 0x000fe20000201400 */
[----:B------:R-:W-:Y:S01]  /*7fd0*/  FMUL R49, R58, R77 ;  /* 0x0000004d3a317220 */ /* 0x000fe20000400000 */
[----:B------:R-:W-:Y:S01]  /*7fe0*/  FMUL R81, R54, R81 ;  /* 0x0000005136517220 */ /* 0x000fe20000400000 */
[----:B------:R-:W-:Y:S01]  /*7ff0*/  IMMA.16832.S8.S8 R76, R64.ROW, R96.COL, RZ ;  /* 0x00000060404c7237 */ /* 0x000fe20000405cff */
[C---:B------:R-:W-:Y:S01]  /*8000*/  FMUL R54, R50.reuse, R57 ;  /* 0x0000003932367220 */ /* 0x040fe20000400000 */
        /* <DEDUP_REMOVED lines=8> */
[C---:B------:R-:W-:Y:S01]  /*8090*/  FMUL R99, R62.reuse, R99 ;  /* 0x000000633e637220 */ /* 0x040fe20000400000 */
        /* <DEDUP_REMOVED lines=10> */
[----:B-----5:R-:W-:Y:S04]  /*8140*/  STS [R129+0x29c0], R212 ;  /* 0x0029c0d481007388 */ /* 0x020fe80000000800 */
[----:B------:R-:W-:Y:S04]  /*8150*/  STS [R129+0x2dc0], R210 ;  /* 0x002dc0d281007388 */ /* 0x000fe80000000800 */
[----:B------:R-:W-:Y:S04]  /*8160*/  STS [R129+0x31c0], R208 ;  /* 0x0031c0d081007388 */ /* 0x000fe80000000800 */
[----:B------:R-:W-:Y:S04]  /*8170*/  STS [R129+0x35c0], R206 ;  /* 0x0035c0ce81007388 */ /* 0x000fe80000000800 */
[----:B------:R-:W-:Y:S04]  /*8180*/  STS [R129+0x39c0], R204 ;  /* 0x0039c0cc81007388 */ /* 0x000fe80000000800 */
[----:B------:R-:W-:Y:S01]  /*8190*/  STS [R129+0x3dc0], R202 ;  /* 0x003dc0ca81007388 */ /* 0x000fe20000000800 */
[----:B------:R-:W-:Y:S01]  /*81a0*/  BAR.SYNC.DEFER_BLOCKING 0x0 ;  /* 0x0000000000007b1d */ /* 0x000fe20000010000 */
[----:B------:R-:W-:Y:S01]  /*81b0*/  FMUL R96, R62, R75 ;  /* 0x0000004b3e607220 */ /* 0x000fe20000400000 */
[----:B------:R-:W-:-:S02]  /*81c0*/  I2FP.F32.S32 R76, R76 ;  /* 0x0000004c004c7245 */ /* 0x000fc40000201400 */
[----:B------:R-:W-:Y:S02]  /*81d0*/  I2FP.F32.S32 R62, R77 ;  /* 0x0000004d003e7245 */ /* 0x000fe40000201400 */
[----:B------:R-:W-:Y:S01]  /*81e0*/  I2FP.F32.S32 R82, R82 ;  /* 0x0000005200527245 */ /* 0x000fe20000201400 */
[C---:B------:R-:W-:Y:S01]  /*81f0*/  FMUL R101, R51.reuse, R76 ;  /* 0x0000004c33657220 */ /* 0x040fe20000400000 */
[----:B0-----:R-:W-:Y:S02]  /*8200*/  HADD2.F32 R76, -RZ, R65.H0_H0 ;  /* 0x20000041ff4c7230 */ /* 0x001fe40000004100 */
[----:B------:R-:W-:Y:S01]  /*8210*/  FMUL R75, R51, R62 ;  /* 0x0000003e334b7220 */ /* 0x000fe20000400000 */
[----:B------:R-:W-:Y:S02]  /*8220*/  HADD2.F32 R62, -RZ, R64.H0_H0 ;  /* 0x20000040ff3e7230 */ /* 0x000fe40000004100 */
[----:B------:R-:W-:Y:S01]  /*8230*/  FMUL R102, R61, R82 ;  /* 0x000000523d667220 */ /* 0x000fe20000400000 */
[----:B------:R-:W-:Y:S01]  /*8240*/  FMUL R53, R53, R90 ;  /* 0x0000005a35357220 */ /* 0x000fe20000400000 */
[----:B------:R-:W-:Y:S01]  /*8250*/  FMUL R82, R61, R88 ;  /* 0x000000583d527220 */ /* 0x000fe20000400000 */
[----:B------:R-:W-:Y:S01]  /*8260*/  I2FP.F32.S32 R70, R70 ;  /* 0x0000004600467245 */ /* 0x000fe20000201400 */
[----:B------:R-:W-:Y:S04]  /*8270*/  LDS R64, [R137+0x10] ;  /* 0x0000100089407984 */ /* 0x000fe80000000800 */
[----:B------:R-:W-:Y:S04]  /*8280*/  LDS R65, [R137+0x20] ;  /* 0x0000200089417984 */ /* 0x000fe80000000800 */
[----:B------:R-:W0:Y:S04]  /*8290*/  LDSM.16.M88.4 R92, [R200] ;  /* 0x00000000c85c783b */ /* 0x000e280000000200 */
[----:B------:R-:W2:Y:S01]  /*82a0*/  LDSM.16.M88.4 R88, [R196] ;  /* 0x00000000c458783b */ /* 0x000ea20000000200 */
[----:B------:R-:W-:Y:S01]  /*82b0*/  I2FP.F32.S32 R68, R79 ;  /* 0x0000004f00447245 */ /* 0x000fe20000201400 */
[----:B-1----:R-:W-:Y:S01]  /*82c0*/  HADD2.F32 R51, -RZ, R56.H0_H0 ;  /* 0x20000038ff337230 */ /* 0x002fe20000004100 */
[----:B------:R-:W-:Y:S01]  /*82d0*/  I2FP.F32.S32 R74, R71 ;  /* 0x00000047004a7245 */ /* 0x000fe20000201400 */
[----:B------:R-:W-:Y:S01]  /*82e0*/  FMUL R104, R55, R70 ;  /* 0x0000004637687220 */ /* 0x000fe20000400000 */
[C---:B------:R-:W-:Y:S01]  /*82f0*/  FFMA R181, R62.reuse, R174, R181 ;  /* 0x000000ae3eb57223 */ /* 0x040fe200000000b5 */
[----:B------:R-:W-:Y:S01]  /*8300*/  FMUL R73, R63, R68 ;  /* 0x000000443f497220 */ /* 0x000fe20000400000 */
[C---:B------:R-:W-:Y:S01]  /*8310*/  FFMA R106, R62.reuse, R106, R183 ;  /* 0x0000006a3e6a7223 */ /* 0x040fe200000000b7 */
[C---:B------:R-:W-:Y:S01]  /*8320*/  FFMA R52, R62.reuse, R52, R185 ;  /* 0x000000343e347223 */ /* 0x040fe200000000b9 */
[----:B------:R-:W-:Y:S01]  /*8330*/  FFMA R187, R62, R48, R187 ;  /* 0x000000303ebb7223 */ /* 0x000fe200000000bb */
[----:B------:R-:W1:Y:S01]  /*8340*/  LDS.128 R68, [R135] ;  /* 0x0000000087447984 */ /* 0x000e620000000c00 */
[----:B------:R-:W-:-:S02]  /*8350*/  HADD2.F32 R48, -RZ, R57.H0_H0 ;  /* 0x20000039ff307230 */ /* 0x000fc40000004100 */
[C---:B------:R-:W-:Y:S01]  /*8360*/  FFMA R175, R51.reuse, R175, R182 ;  /* 0x000000af33af7223 */ /* 0x040fe200000000b6 */
[C---:B------:R-:W-:Y:S01]  /*8370*/  FFMA R184, R51.reuse, R107, R184 ;  /* 0x0000006b33b87223 */ /* 0x040fe200000000b8 */
[----:B------:R-:W-:Y:S01]  /*8380*/  FFMA R186, R51, R195, R186 ;  /* 0x000000c333ba7223 */ /* 0x000fe200000000ba */
[----:B------:R-:W-:Y:S01]  /*8390*/  FMUL R74, R55, R74 ;  /* 0x0000004a374a7220 */ /* 0x000fe20000400000 */
[----:B------:R-:W-:Y:S02]  /*83a0*/  HADD2.F32 R66, -RZ, R66.H0_H0 ;  /* 0x20000042ff427230 */ /* 0x000fe40000004100 */
[----:B------:R-:W-:Y:S01]  /*83b0*/  FFMA R51, R51, R60, R177 ;  /* 0x0000003c33337223 */ /* 0x000fe200000000b1 */
        /* <DEDUP_REMOVED lines=8> */
[----:B------:R-:W-:Y:S01]  /*8440*/  FFMA R48, R66, R80, R181 ;  /* 0x0000005042307223 */ /* 0x000fe200000000b5 */
[----:B------:R-:W-:-:S02]  /*8450*/  HADD2.F32 R57, -RZ, R58.H0_H0 ;  /* 0x2000003aff397230 */ /* 0x000fc40000004100 */
[C---:B------:R-:W-:Y:S01]  /*8460*/  FFMA R181, R66.reuse, R98, R55 ;  /* 0x0000006242b57223 */ /* 0x040fe20000000037 */
[----:B------:R-:W-:Y:S01]  /*8470*/  FFMA R106, R66, R54, R83 ;  /* 0x00000036426a7223 */ /* 0x000fe20000000053 */
[----:B------:R-:W-:Y:S01]  /*8480*/  FMUL R100, R63, R78 ;  /* 0x0000004e3f647220 */ /* 0x000fe20000400000 */
[----:B------:R-:W-:Y:S01]  /*8490*/  LDS.128 R52, [R164+0x4c50] ;  /* 0x004c5000a4347984 */ /* 0x000fe20000000c00 */
[----:B------:R-:W-:Y:S01]  /*84a0*/  FFMA R58, R76, R102, R187 ;  /* 0x000000664c3a7223 */ /* 0x000fe200000000bb */
[----:B------:R-:W-:Y:S02]  /*84b0*/  FFMA R105, R57, R81, R184 ;  /* 0x0000005139697223 */ /* 0x000fe400000000b8 */
[----:B------:R-:W3:Y:S01]  /*84c0*/  LDS.128 R60, [R135+0x90] ;  /* 0x00009000873c7984 */ /* 0x000ee20000000c00 */
[----:B------:R-:W-:-:S03]  /*84d0*/  HADD2.F32 R67, -RZ, R67.H0_H0 ;  /* 0x20000043ff437230 */ /* 0x000fc60000004100 */
[----:B------:R-:W-:Y:S04]  /*84e0*/  LDS R102, [R137+0x30] ;  /* 0x0000300089667984 */ /* 0x000fe80000000800 */
[----:B------:R-:W-:Y:S04]  /*84f0*/  LDS R103, [R137+0x40] ;  /* 0x0000400089677984 */ /* 0x000fe80000000800 */
[----:B------:R4:W5:Y:S04]  /*8500*/  LDSM.16.M88.4 R84, [R173] ;  /* 0x00000000ad54783b */ /* 0x0009680000000200 */
[----:B------:R2:W5:Y:S01]  /*8510*/  LDSM.16.M88.4 R80, [R172] ;  /* 0x00000000ac50783b */ /* 0x0005620000000200 */
[----:B------:R-:W-:-:S02]  /*8520*/  HADD2.F32 R108, -RZ, R59.H0_H0 ;  /* 0x2000003bff6c7230 */ /* 0x000fc40000004100 */
[----:B------:R-:W-:Y:S01]  /*8530*/  FFMA R107, R66, R99, R58 ;  /* 0x00000063426b7223 */ /* 0x000fe2000000003a */
[C---:B------:R-:W-:Y:S01]  /*8540*/  FFMA R177, R57.reuse, R49, R56 ;  /* 0x0000003139b17223 */ /* 0x040fe20000000038 */
[C---:B------:R-:W-:Y:S01]  /*8550*/  FFMA R186, R57.reuse, R97, R186 ;  /* 0x0000006139ba7223 */ /* 0x040fe200000000ba */
[----:B------:R-:W-:Y:S01]  /*8560*/  FFMA R182, R57, R96, R51 ;  /* 0x0000006039b67223 */ /* 0x000fe20000000033 */
[C---:B------:R-:W-:Y:S01]  /*8570*/  FFMA R183, R67.reuse, R50, R48 ;  /* 0x0000003243b77223 */ /* 0x040fe20000000030 */
[----:B------:R-:W5:Y:S04]  /*8580*/  LDS.128 R76, [R164+0x42d0] ;  /* 0x0042d000a44c7984 */ /* 0x000f680000000c00 */
[----:B------:R-:W5:Y:S04]  /*8590*/  LDS.128 R56, [R164+0x55d0] ;  /* 0x0055d000a4387984 */ /* 0x000f680000000c00 */
[----:B------:R-:W5:Y:S01]  /*85a0*/  LDS.128 R48, [R164+0x5f50] ;  /* 0x005f5000a4307984 */ /* 0x000f620000000c00 */
[-C--:B0-----:R-:W-:Y:S01]  /*85b0*/  IMMA.16832.S8.S8 R96, R92.ROW, R64.reuse.COL, RZ ;  /* 0x000000405c607237 */ /* 0x081fe20000405cff */
[C---:B------:R-:W-:Y:S01]  /*85c0*/  FFMA R181, R67.reuse, R104, R181 ;  /* 0x0000006843b57223 */ /* 0x040fe200000000b5 */
[C---:B------:R-:W-:Y:S01]  /*85d0*/  FFMA R185, R67.reuse, R101, R106 ;  /* 0x0000006543b97223 */ /* 0x040fe2000000006a */
[----:B------:R-:W-:Y:S01]  /*85e0*/  FFMA R184, R67, R100, R107 ;  /* 0x0000006443b87223 */ /* 0x000fe2000000006b */
[C---:B------:R-:W-:Y:S01]  /*85f0*/  FFMA R177, R108.reuse, R72, R177 ;  /* 0x000000486cb17223 */ /* 0x040fe200000000b1 */
[C---:B----4-:R-:W-:Y:S01]  /*8600*/  FFMA R173, R108.reuse, R74, R105 ;  /* 0x0000004a6cad7223 */ /* 0x050fe20000000069 */
[C---:B--2---:R-:W-:Y:S01]  /*8610*/  FFMA R172, R108.reuse, R75, R186 ;  /* 0x0000004b6cac7223 */ /* 0x044fe200000000ba */
[----:B------:R-:W-:Y:S01]  /*8620*/  FFMA R182, R108, R73, R182 ;  /* 0x000000496cb67223 */ /* 0x000fe200000000b6 */
[----:B------:R-:W-:Y:S01]  /*8630*/  IMMA.16832.S8.S8 R64, R88.ROW, R64.COL, RZ ;  /* 0x0000004058407237 */ /* 0x000fe20000405cff */
[----:B------:R-:W-:Y:S04]  /*8640*/  LDS R100, [R137+0x50] ;  /* 0x0000500089647984 */ /* 0x000fe80000000800 */
[----:B------:R-:W-:Y:S04]  /*8650*/  LDS R101, [R137+0x60] ;  /* 0x0000600089657984 */ /* 0x000fe80000000800 */
[----:B------:R0:W2:Y:S01]  /*8660*/  LDSM.16.M88.4 R72, [R141] ;  /* 0x000000008d48783b */ /* 0x0000a20000000200 */
[----:B-1----:R-:W-:-:S02]  /*8670*/  HADD2.F32 R108, -RZ, R68.H0_H0 ;  /* 0x20000044ff6c7230 */ /* 0x002fc40000004100 */
[----:B------:R-:W-:Y:S02]  /*8680*/  HADD2.F32 R105, -RZ, R69.H0_H0 ;  /* 0x20000045ff697230 */ /* 0x000fe40000004100 */
[----:B------:R-:W-:Y:S02]  /*8690*/  HADD2.F32 R151, -RZ, R70.H0_H0 ;  /* 0x20000046ff977230 */ /* 0x000fe40000004100 */
[----:B------:R-:W-:Y:S02]  /*86a0*/  HADD2.F32 R110, -RZ, R71.H0_H0 ;  /* 0x20000047ff6e7230 */ /* 0x000fe40000004100 */
[----:B------:R1:W4:Y:S01]  /*86b0*/  LDSM.16.M88.4 R68, [R140] ;  /* 0x000000008c44783b */ /* 0x0003220000000200 */
[----:B------:R-:W-:Y:S02]  /*86c0*/  I2FP.F32.S32 R109, R98 ;  /* 0x00000062006d7245 */ /* 0x000fe40000201400 */
[----:B0-----:R-:W-:Y:S01]  /*86d0*/  I2FP.F32.S32 R141, R64 ;  /* 0x00000040008d7245 */ /* 0x001fe20000201400 */
[----:B---3--:R-:W-:Y:S01]  /*86e0*/  HADD2.F32 R106, -RZ, R61.H0_H0 ;  /* 0x2000003dff6a7230 */ /* 0x008fe20000004100 */
[----:B------:R-:W-:Y:S01]  /*86f0*/  I2FP.F32.S32 R107, R96 ;  /* 0x00000060006b7245 */ /* 0x000fe20000201400 */
[----:B------:R-:W-:Y:S01]  /*8700*/  FMUL R64, R52, R109 ;  /* 0x0000006d34407220 */ /* 0x000fe20000400000 */
[----:B------:R-:W-:Y:S01]  /*8710*/  I2FP.F32.S32 R99, R99 ;  /* 0x0000006300637245 */ /* 0x000fe20000201400 */
[----:B------:R-:W-:-:S02]  /*8720*/  HADD2.F32 R96, -RZ, R60.H0_H0 ;  /* 0x2000003cff607230 */ /* 0x000fc40000004100 */
[----:B------:R-:W-:Y:S02]  /*8730*/  HADD2.F32 R104, -RZ, R62.H0_H0 ;  /* 0x2000003eff687230 */ /* 0x000fe40000004100 */
[----:B------:R-:W-:Y:S01]  /*8740*/  HADD2.F32 R111, -RZ, R63.H0_H0 ;  /* 0x2000003fff6f7230 */ /* 0x000fe20000004100 */
[----:B------:R-:W-:Y:S01]  /*8750*/  I2FP.F32.S32 R175, R65 ;  /* 0x0000004100af7245 */ /* 0x000fe20000201400 */
[----:B-----5:R-:W-:Y:S01]  /*8760*/  IMMA.16832.S8.S8 R60, R84.ROW, R102.COL, RZ ;  /* 0x00000066543c7237 */ /* 0x020fe20000405cff */
[----:B------:R-:W-:Y:S01]  /*8770*/  I2FP.F32.S32 R187, R66 ;  /* 0x0000004200bb7245 */ /* 0x000fe20000201400 */
[----:B-1----:R-:W-:Y:S01]  /*8780*/  FFMA R140, R108, R64, R215 ;  /* 0x000000406c8c7223 */ /* 0x002fe200000000d7 */
[----:B------:R-:W-:-:S05]  /*8790*/  I2FP.F32.S32 R109, R67 ;  /* 0x00000043006d7245 */ /* 0x000fca0000201400 */
[----:B------:R-:W-:Y:S01]  /*87a0*/  IMMA.16832.S8.S8 R64, R80.ROW, R102.COL, RZ ;  /* 0x0000006650407237 */ /* 0x000fe20000405cff */
[----:B------:R-:W-:Y:S01]  /*87b0*/  FMUL R102, R52, R99 ;  /* 0x0000006334667220 */ /* 0x000fe20000400000 */
[----:B------:R-:W-:Y:S01]  /*87c0*/  FMUL R107, R76, R107 ;  /* 0x0000006b4c6b7220 */ /* 0x000fe20000400000 */
[----:B------:R-:W-:Y:S01]  /*87d0*/  FMUL R141, R56, R141 ;  /* 0x0000008d388d7220 */ /* 0x000fe20000400000 */
[----:B------:R-:W-:Y:S01]  /*87e0*/  I2FP.F32.S32 R97, R97 ;  /* 0x0000006100617245 */ /* 0x000fe20000201400 */
[----:B------:R-:W-:Y:S01]  /*87f0*/  FFMA R209, R96, R102, R209 ;  /* 0x0000006660d17223 */ /* 0x000fe200000000d1 */
[----:B------:R-:W-:Y:S01]  /*8800*/  FMUL R102, R48, R187 ;  /* 0x000000bb30667220 */ /* 0x000fe20000400000 */
[C---:B------:R-:W-:Y:S01]  /*8810*/  FFMA R98, R108.reuse, R107, R213 ;  /* 0x0000006b6c627223 */ /* 0x040fe200000000d5 */
[----:B------:R-:W-:Y:S01]  /*8820*/  FFMA R150, R108, R141, R207 ;  /* 0x0000008d6c967223 */ /* 0x000fe200000000cf */
[----:B------:R-:W-:Y:S01]  /*8830*/  FMUL R97, R76, R97 ;  /* 0x000000614c617220 */ /* 0x000fe20000400000 */
[----:B------:R-:W-:Y:S01]  /*8840*/  FFMA R108, R108, R102, R203 ;  /* 0x000000666c6c7223 */ /* 0x000fe200000000cb */
[----:B------:R-:W-:Y:S01]  /*8850*/  FMUL R164, R56, R175 ;  /* 0x000000af38a47220 */ /* 0x000fe20000400000 */
[----:B------:R-:W-:Y:S01]  /*8860*/  FMUL R109, R48, R109 ;  /* 0x0000006d306d7220 */ /* 0x000fe20000400000 */
[----:B------:R-:W-:Y:S04]  /*8870*/  LDS R102, [R137+0x910] ;  /* 0x0009100089667984 */ /* 0x000fe80000000800 */
[----:B------:R-:W0:Y:S01]  /*8880*/  LDS R103, [R137+0x920] ;  /* 0x0009200089677984 */ /* 0x000e220000000800 */
        /* <DEDUP_REMOVED lines=9> */
[----:B------:R-:W-:Y:S02]  /*8920*/  I2FP.F32.S32 R178, R62 ;  /* 0x0000003e00b27245 */ /* 0x000fe40000201400 */
[----:B------:R-:W-:Y:S02]  /*8930*/  I2FP.F32.S32 R186, R63 ;  /* 0x0000003f00ba7245 */ /* 0x000fe40000201400 */
[----:B--2---:R-:W-:Y:S01]  /*8940*/  IMMA.16832.S8.S8 R60, R72.ROW, R100.COL, RZ ;  /* 0x00000064483c7237 */ /* 0x004fe20000405cff */
[----:B------:R-:W-:Y:S01]  /*8950*/  I2FP.F32.S32 R196, R65 ;  /* 0x0000004100c47245 */ /* 0x000fe20000201400 */
[----:B------:R-:W-:Y:S01]  /*8960*/  FMUL R65, R57, R64 ;  /* 0x0000004039417220 */ /* 0x000fe20000400000 */
[----:B------:R-:W-:Y:S01]  /*8970*/  I2FP.F32.S32 R200, R67 ;  /* 0x0000004300c87245 */ /* 0x000fe20000201400 */
[----:B------:R-:W-:Y:S01]  /*8980*/  FMUL R67, R49, R66 ;  /* 0x0000004231437220 */ /* 0x000fe20000400000 */
[C---:B------:R-:W-:Y:S01]  /*8990*/  FFMA R164, R105.reuse, R96, R98 ;  /* 0x0000006069a47223 */ /* 0x040fe20000000062 */
[----:B------:R-:W-:-:S02]  /*89a0*/  FFMA R150, R105, R65, R150 ;  /* 0x0000004169967223 */ /* 0x000fc40000000096 */
[----:B----4-:R-:W-:Y:S01]  /*89b0*/  IMMA.16832.S8.S8 R96, R68.ROW, R100.COL, RZ ;  /* 0x0000006444607237 */ /* 0x010fe20000405cff */
[----:B------:R-:W-:Y:S02]  /*89c0*/  FFMA R108, R105, R67, R108 ;  /* 0x00000043696c7223 */ /* 0x000fe4000000006c */
[----:B------:R-:W1:Y:S01]  /*89d0*/  LDS.128 R64, [R135+0x900] ;  /* 0x0009000087407984 */ /* 0x000e620000000c00 */
        /* <DEDUP_REMOVED lines=11> */
[----:B------:R-:W2:Y:S01]  /*8a90*/  LDS R106, [R137+0x930] ;  /* 0x00093000896a7984 */ /* 0x000ea20000000800 */
[----:B------:R-:W-:-:S02]  /*8aa0*/  I2FP.F32.S32 R105, R61 ;  /* 0x0000003d00697245 */ /* 0x000fc40000201400 */
[----:B------:R-:W-:Y:S02]  /*8ab0*/  I2FP.F32.S32 R141, R62 ;  /* 0x0000003e008d7245 */ /* 0x000fe40000201400 */
[----:B------:R-:W-:Y:S02]  /*8ac0*/  I2FP.F32.S32 R187, R63 ;  /* 0x0000003f00bb7245 */ /* 0x000fe40000201400 */
[----:B------:R-:W3:Y:S01]  /*8ad0*/  LDS.128 R60, [R135+0x990] ;  /* 0x00099000873c7984 */ /* 0x000ee20000000c00 */
[----:B------:R-:W-:Y:S01]  /*8ae0*/  I2FP.F32.S32 R201, R98 ;  /* 0x0000006200c97245 */ /* 0x000fe20000201400 */
[----:B------:R-:W-:Y:S01]  /*8af0*/  FMUL R101, R78, R101 ;  /* 0x000000654e657220 */ /* 0x000fe20000400000 */
[----:B------:R-:W-:Y:S02]  /*8b00*/  I2FP.F32.S32 R175, R96 ;  /* 0x0000006000af7245 */ /* 0x000fe40000201400 */
[----:B------:R-:W-:Y:S01]  /*8b10*/  I2FP.F32.S32 R195, R97 ;  /* 0x0000006100c37245 */ /* 0x000fe20000201400 */
[----:B------:R-:W-:Y:S01]  /*8b20*/  FMUL R203, R50, R201 ;  /* 0x000000c932cb7220 */ /* 0x000fe20000400000 */
[----:B------:R-:W-:Y:S01]  /*8b30*/  I2FP.F32.S32 R207, R99 ;  /* 0x0000006300cf7245 */ /* 0x000fe20000201400 */
[----:B------:R-:W-:Y:S01]  /*8b40*/  FFMA R201, R151, R101, R164 ;  /* 0x0000006597c97223 */ /* 0x000fe200000000a4 */
[----:B0-----:R-:W-:Y:S01]  /*8b50*/  IMMA.16832.S8.S8 R96, R92.ROW, R102.COL, RZ ;  /* 0x000000665c607237 */ /* 0x001fe20000405cff */
[----:B------:R-:W-:Y:S01]  /*8b60*/  FMUL R141, R54, R141 ;  /* 0x0000008d368d7220 */ /* 0x000fe20000400000 */
[----:B------:R-:W-:Y:S01]  /*8b70*/  FMUL R175, R58, R175 ;  /* 0x000000af3aaf7220 */ /* 0x000fe20000400000 */
[----:B------:R-:W-:-:S05]  /*8b80*/  FMUL R105, R78, R105 ;  /* 0x000000694e697220 */ /* 0x000fca0000400000 */
[----:B------:R-:W-:Y:S01]  /*8b90*/  IMMA.16832.S8.S8 R100, R88.ROW, R102.COL, RZ ;  /* 0x0000006658647237 */ /* 0x000fe20000405cff */
        /* <DEDUP_REMOVED lines=10> */
[----:B------:R-:W0:Y:S01]  /*8c40*/  LDS R104, [R137+0x950] ;  /* 0x0009500089687984 */ /* 0x000e220000000800 */
[----:B-1----:R-:W-:Y:S01]  /*8c50*/  HADD2.F32 R209, -RZ, R67.H0_H0 ;  /* 0x20000043ffd17230 */ /* 0x002fe20000004100 */
[----:B------:R-:W-:Y:S01]  /*8c60*/  I2FP.F32.S32 R67, R97 ;  /* 0x0000006100437245 */ /* 0x000fe20000201400 */
[----:B------:R-:W-:Y:S01]  /*8c70*/  HADD2.F32 R109, -RZ, R65.H0_H0 ;  /* 0x20000041ff6d7230 */ /* 0x000fe20000004100 */
[----:B------:R-:W-:-:S02]  /*8c80*/  I2FP.F32.S32 R195, R99 ;  /* 0x0000006300c37245 */ /* 0x000fc40000201400 */
[----:B------:R-:W-:Y:S02]  /*8c90*/  I2FP.F32.S32 R65, R96 ;  /* 0x0000006000417245 */ /* 0x000fe40000201400 */
[----:B------:R-:W-:Y:S02]  /*8ca0*/  I2FP.F32.S32 R187, R98 ;  /* 0x0000006200bb7245 */ /* 0x000fe40000201400 */
[----:B------:R-:W-:Y:S02]  /*8cb0*/  I2FP.F32.S32 R97, R100 ;  /* 0x0000006400617245 */ /* 0x000fe40000201400 */
[----:B------:R-:W-:Y:S01]  /*8cc0*/  I2FP.F32.S32 R99, R102 ;  /* 0x0000006600637245 */ /* 0x000fe20000201400 */
[----:B------:R-:W-:Y:S01]  /*8cd0*/  FFMA R151, R151, R203, R108 ;  /* 0x000000cb97977223 */ /* 0x000fe2000000006c */
        /* <DEDUP_REMOVED lines=12> */
[----:B--2---:R-:W-:Y:S01]  /*8da0*/  IMMA.16832.S8.S8 R100, R84.ROW, R106.COL, RZ ;  /* 0x0000006a54647237 */ /* 0x004fe20000405cff */
[----:B---3--:R-:W-:-:S02]  /*8db0*/  HADD2.F32 R64, -RZ, R60.H0_H0 ;  /* 0x2000003cff407230 */ /* 0x008fc40000004100 */
[----:B------:R-:W-:Y:S02]  /*8dc0*/  HADD2.F32 R200, -RZ, R61.H0_H0 ;  /* 0x2000003dffc87230 */ /* 0x000fe40000004100 */
[----:B------:R-:W-:Y:S02]  /*8dd0*/  HADD2.F32 R178, -RZ, R62.H0_H0 ;  /* 0x2000003effb27230 */ /* 0x000fe40000004100 */
[----:B------:R-:W-:Y:S01]  /*8de0*/  HADD2.F32 R141, -RZ, R63.H0_H0 ;  /* 0x2000003fff8d7230 */ /* 0x000fe20000004100 */
[----:B------:R-:W-:Y:S01]  /*8df0*/  IMMA.16832.S8.S8 R96, R80.ROW, R106.COL, RZ ;  /* 0x0000006a50607237 */ /* 0x000fe20000405cff */
[----:B------:R-:W-:Y:S01]  /*8e00*/  LDS R106, [R137+0x70] ;  /* 0x00007000896a7984 */ /* 0x000fe20000000800 */
[----:B------:R-:W-:Y:S01]  /*8e10*/  FMUL R67, R76, R67 ;  /* 0x000000434c437220 */ /* 0x000fe20000400000 */
[----:B------:R-:W-:Y:S02]  /*8e20*/  FMUL R66, R56, R203 ;  /* 0x000000cb38427220 */ /* 0x000fe40000400000 */
        /* <DEDUP_REMOVED lines=8> */
[----:B------:R-:W3:Y:S01]  /*8eb0*/  LDSM.16.M88.4 R64, [R138] ;  /* 0x000000008a40783b */ /* 0x000ee20000000200 */
[----:B------:R-:W-:Y:S02]  /*8ec0*/  I2FP.F32.S32 R202, R100 ;  /* 0x0000006400ca7245 */ /* 0x000fe40000201400 */
[----:B------:R-:W-:Y:S02]  /*8ed0*/  I2FP.F32.S32 R204, R101 ;  /* 0x0000006500cc7245 */ /* 0x000fe40000201400 */
[----:B------:R-:W-:-:S02]  /*8ee0*/  I2FP.F32.S32 R206, R102 ;  /* 0x0000006600ce7245 */ /* 0x000fc40000201400 */
[----:B------:R-:W-:Y:S02]  /*8ef0*/  I2FP.F32.S32 R208, R103 ;  /* 0x0000006700d07245 */ /* 0x000fe40000201400 */
[----:B0-----:R-:W-:Y:S01]  /*8f00*/  IMMA.16832.S8.S8 R100, R72.ROW, R104.COL, RZ ;  /* 0x0000006848647237 */ /* 0x001fe20000405cff */
[----:B------:R-:W-:Y:S02]  /*8f10*/  I2FP.F32.S32 R96, R96 ;  /* 0x0000006000607245 */ /* 0x000fe40000201400 */
[----:B------:R-:W-:Y:S02]  /*8f20*/  I2FP.F32.S32 R98, R98 ;  /* 0x0000006200627245 */ /* 0x000fe40000201400 */
[----:B------:R-:W-:Y:S01]  /*8f30*/  I2FP.F32.S32 R210, R97 ;  /* 0x0000006100d27245 */ /* 0x000fe20000201400 */
[----:B------:R-:W-:Y:S01]  /*8f40*/  FMUL R191, R57, R96 ;  /* 0x0000006039bf7220 */ /* 0x000fe20000400000 */
[----:B------:R-:W-:Y:S01]  /*8f50*/  I2FP.F32.S32 R212, R99 ;  /* 0x0000006300d47245 */ /* 0x000fe20000201400 */
[----:B------:R-:W-:-:S02]  /*8f60*/  FMUL R193, R49, R98 ;  /* 0x0000006231c17220 */ /* 0x000fc40000400000 */
[----:B------:R-:W-:Y:S01]  /*8f70*/  IMMA.16832.S8.S8 R96, R68.ROW, R104.COL, RZ ;  /* 0x0000006844607237 */ /* 0x000fe20000405cff */
[----:B------:R-:W-:Y:S04]  /*8f80*/  LDS R104, [R137+0x970] ;  /* 0x0009700089687984 */ /* 0x000fe80000000800 */
[----:B------:R-:W0:Y:S01]  /*8f90*/  LDS R105, [R137+0x980] ;  /* 0x0009800089697984 */ /* 0x000e220000000800 */
[----:B------:R-:W-:Y:S01]  /*8fa0*/  FMUL R202, R77, R202 ;  /* 0x000000ca4dca7220 */ /* 0x000fe20000400000 */
[----:B------:R-:W-:Y:S01]  /*8fb0*/  FMUL R206, R53, R206 ;  /* 0x000000ce35ce7220 */ /* 0x000fe20000400000 */
[C---:B------:R-:W-:Y:S01]  /*8fc0*/  FFMA R191, R109.reuse, R191, R192 ;  /* 0x000000bf6dbf7223 */ /* 0x040fe200000000c0 */
[C---:B------:R-:W-:Y:S01]  /*8fd0*/  FFMA R193, R109.reuse, R193, R196 ;  /* 0x000000c16dc17223 */ /* 0x040fe200000000c4 */
[C---:B-1----:R-:W-:Y:S01]  /*8fe0*/  FFMA R139, R109.reuse, R202, R194 ;  /* 0x000000ca6d8b7223 */ /* 0x042fe200000000c2 */
        /* <DEDUP_REMOVED lines=9> */
[----:B--2---:R-:W-:Y:S01]  /*9080*/  IMMA.16832.S8.S8 R100, R60.ROW, R106.COL, RZ ;  /* 0x0000006a3c647237 */ /* 0x004fe20000405cff */
[C---:B------:R-:W-:Y:S01]  /*9090*/  FFMA R171, R200.reuse, R204, R171 ;  /* 0x000000ccc8ab7223 */ /* 0x040fe200000000ab */
        /* <DEDUP_REMOVED lines=8> */
[----:B------:R-:W-:Y:S02]  /*9120*/  I2FP.F32.S32 R207, R99 ;  /* 0x0000006300cf7245 */ /* 0x000fe40000201400 */
[----:B---3--:R-:W-:Y:S01]  /*9130*/  IMMA.16832.S8.S8 R96, R64.ROW, R106.COL, RZ ;  /* 0x0000006a40607237 */ /* 0x008fe20000405cff */
        /* <DEDUP_REMOVED lines=25> */
[----:B------:R-:W-:Y:S01]  /*92d0*/  FMUL R96, R59, R96 ;  /* 0x000000603b607220 */ /* 0x000fe20000400000 */
[----:B------:R-:W-:-:S06]  /*92e0*/  FMUL R98, R51, R98 ;  /* 0x0000006233627220 */ /* 0x000fcc0000400000 */
[----:B------:R-:W-:Y:S01]  /*92f0*/  IMMA.16832.S8.S8 R104, R64.ROW, R104.COL, RZ ;  /* 0x0000006840687237 */ /* 0x000fe20000405cff */
[----:B------:R-:W-:Y:S01]  /*9300*/  I2FP.F32.S32 R206, R97 ;  /* 0x0000006100ce7245 */ /* 0x000fe20000201400 */
[C---:B------:R-:W-:Y:S01]  /*9310*/  FFMA R191, R110.reuse, R96, R175 ;  /* 0x000000606ebf7223 */ /* 0x040fe200000000af */
[----:B------:R-:W-:Y:S01]  /*9320*/  I2FP.F32.S32 R208, R99 ;  /* 0x0000006300d07245 */ /* 0x000fe20000201400 */
[C---:B------:R-:W-:Y:S02]  /*9330*/  FFMA R193, R110.reuse, R98, R151 ;  /* 0x000000626ec17223 */ /* 0x040fe40000000097 */
[----:B------:R-:W0:Y:S01]  /*9340*/  LDS.128 R96, [R135+0x1200] ;  /* 0x0012000087607984 */ /* 0x000e220000000c00 */
[----:B------:R-:W-:Y:S01]  /*9350*/  FMUL R192, R55, R192 ;  /* 0x000000c037c07220 */ /* 0x000fe20000400000 */
[----:B------:R-:W-:Y:S01]  /*9360*/  FMUL R138, R79, R138 ;  /* 0x0000008a4f8a7220 */ /* 0x000fe20000400000 */
[----:B------:R-:W-:Y:S02]  /*9370*/  FMUL R139, R59, R206 ;  /* 0x000000ce3b8b7220 */ /* 0x000fe40000400000 */
[----:B------:R-:W-:Y:S01]  /*9380*/  FFMA R213, R110, R192, R213 ;  /* 0x000000c06ed57223 */ /* 0x000fe200000000d5 */
[C---:B------:R-:W-:Y:S01]  /*9390*/  FFMA R211, R111.reuse, R138, R174 ;  /* 0x0000008a6fd37223 */ /* 0x040fe200000000ae */
[----:B------:R-:W-:Y:S01]  /*93a0*/  FFMA R192, R111, R139, R150 ;  /* 0x0000008b6fc07223 */ /* 0x000fe20000000096 */
[----:B------:R-:W-:Y:S01]  /*93b0*/  FMUL R151, R51, R208 ;  /* 0x000000d033977220 */ /* 0x000fe20000400000 */
[----:B------:R-:W-:Y:S01]  /*93c0*/  LDS R138, [R137+0x1230] ;  /* 0x00123000898a7984 */ /* 0x000fe20000000800 */
[----:B------:R-:W-:Y:S01]  /*93d0*/  I2FP.F32.S32 R110, R100 ;  /* 0x00000064006e7245 */ /* 0x000fe20000201400 */
[----:B------:R-:W-:Y:S01]  /*93e0*/  FMUL R215, R55, R194 ;  /* 0x000000c237d77220 */ /* 0x000fe20000400000 */
[----:B------:R-:W-:Y:S01]  /*93f0*/  I2FP.F32.S32 R150, R102 ;  /* 0x0000006600967245 */ /* 0x000fe20000201400 */
[----:B------:R-:W2:Y:S01]  /*9400*/  LDS R139, [R137+0x1240] ;  /* 0x00124000898b7984 */ /* 0x000ea20000000800 */
[----:B------:R-:W-:-:S02]  /*9410*/  I2FP.F32.S32 R174, R104 ;  /* 0x0000006800ae7245 */ /* 0x000fc40000201400 */
        /* <DEDUP_REMOVED lines=12> */
[----:B-1----:R-:W-:Y:S01]  /*94e0*/  IMMA.16832.S8.S8 R104, R92.ROW, R108.COL, RZ ;  /* 0x0000006c5c687237 */ /* 0x002fe20000405cff */
[----:B------:R-:W-:Y:S01]  /*94f0*/  FFMA R209, R209, R111, R204 ;  /* 0x0000006fd1d17223 */ /* 0x000fe200000000cc */
[----:B------:R-:W-:-:S02]  /*9500*/  I2FP.F32.S32 R140, R101 ;  /* 0x00000065008c7245 */ /* 0x000fc40000201400 */
[----:B------:R-:W-:Y:S01]  /*9510*/  I2FP.F32.S32 R164, R103 ;  /* 0x0000006700a47245 */ /* 0x000fe20000201400 */
[----:B------:R-:W-:Y:S01]  /*9520*/  FMUL R151, R59, R206 ;  /* 0x000000ce3b977220 */ /* 0x000fe20000400000 */
[----:B------:R-:W1:Y:S02]  /*9530*/  LDS.128 R100, [R135+0x1290] ;  /* 0x0012900087647984 */ /* 0x000e640000000c00 */
[----:B------:R-:W-:Y:S01]  /*9540*/  IMMA.16832.S8.S8 R108, R88.ROW, R108.COL, RZ ;  /* 0x0000006c586c7237 */ /* 0x000fe20000405cff */
[----:B------:R-:W-:Y:S01]  /*9550*/  FMUL R140, R79, R140 ;  /* 0x0000008c4f8c7220 */ /* 0x000fe20000400000 */
[----:B------:R-:W-:Y:S01]  /*9560*/  FMUL R169, R55, R164 ;  /* 0x000000a437a97220 */ /* 0x000fe20000400000 */
[----:B------:R-:W-:Y:S02]  /*9570*/  FMUL R171, R51, R210 ;  /* 0x000000d233ab7220 */ /* 0x000fe40000400000 */
        /* <DEDUP_REMOVED lines=35> */
[----:B------:R-:W-:Y:S01]  /*97b0*/  FMUL R221, R48, R221 ;  /* 0x000000dd30dd7220 */ /* 0x000fe20000400000 */
[----:B------:R-:W-:-:S02]  /*97c0*/  HADD2.F32 R160, -RZ, R101.H0_H0 ;  /* 0x20000065ffa07230 */ /* 0x000fc40000004100 */
[C---:B------:R-:W-:Y:S01]  /*97d0*/  FFMA R149, R100.reuse, R175, R149 ;  /* 0x000000af64957223 */ /* 0x040fe20000000095 */
[----:B------:R-:W-:Y:S01]  /*97e0*/  HADD2.F32 R164, -RZ, R103.H0_H0 ;  /* 0x20000067ffa47230 */ /* 0x000fe20000004100 */
[----:B------:R-:W-:Y:S01]  /*97f0*/  I2FP.F32.S32 R96, R96 ;  /* 0x0000006000607245 */ /* 0x000fe20000201400 */
[C---:B------:R-:W-:Y:S01]  /*9800*/  FFMA R148, R100.reuse, R187, R148 ;  /* 0x000000bb64947223 */ /* 0x040fe20000000094 */
[C---:B------:R-:W-:Y:S01]  /*9810*/  FFMA R147, R100.reuse, R102, R147 ;  /* 0x0000006664937223 */ /* 0x040fe20000000093 */
[----:B------:R-:W-:Y:S02]  /*9820*/  FFMA R146, R100, R221, R146 ;  /* 0x000000dd64927223 */ /* 0x000fe40000000092 */
[----:B---3--:R-:W-:Y:S01]  /*9830*/  IMMA.16832.S8.S8 R100, R72.ROW, R140.COL, RZ ;  /* 0x0000008c48647237 */ /* 0x008fe20000405cff */
[----:B------:R-:W-:Y:S01]  /*9840*/  I2FP.F32.S32 R196, R97 ;  /* 0x0000006100c47245 */ /* 0x000fe20000201400 */
[----:B------:R-:W-:Y:S01]  /*9850*/  FMUL R186, R57, R96 ;  /* 0x0000006039ba7220 */ /* 0x000fe20000400000 */
[----:B------:R-:W-:-:S02]  /*9860*/  I2FP.F32.S32 R200, R98 ;  /* 0x0000006200c87245 */ /* 0x000fc40000201400 */
[----:B------:R-:W-:Y:S02]  /*9870*/  I2FP.F32.S32 R202, R99 ;  /* 0x0000006300ca7245 */ /* 0x000fe40000201400 */
[----:B------:R-:W-:Y:S01]  /*9880*/  I2FP.F32.S32 R110, R105 ;  /* 0x00000069006e7245 */ /* 0x000fe20000201400 */
[----:B------:R-:W-:Y:S01]  /*9890*/  IMMA.16832.S8.S8 R96, R68.ROW, R140.COL, RZ ;  /* 0x0000008c44607237 */ /* 0x000fe20000405cff */
[----:B------:R-:W-:Y:S02]  /*98a0*/  I2FP.F32.S32 R178, R107 ;  /* 0x0000006b00b27245 */ /* 0x000fe40000201400 */
[----:B------:R-:W-:Y:S01]  /*98b0*/  I2FP.F32.S32 R106, R106 ;  /* 0x0000006a006a7245 */ /* 0x000fe20000201400 */
[----:B------:R-:W-:Y:S02]  /*98c0*/  FMUL R110, R77, R110 ;  /* 0x0000006e4d6e7220 */ /* 0x000fe40000400000 */
[C---:B------:R-:W-:Y:S02]  /*98d0*/  FMUL R105, R53.reuse, R178 ;  /* 0x000000b235697220 */ /* 0x040fe40000400000 */
[----:B------:R-:W-:Y:S01]  /*98e0*/  FMUL R106, R53, R106 ;  /* 0x0000006a356a7220 */ /* 0x000fe20000400000 */
[C---:B------:R-:W-:Y:S01]  /*98f0*/  FFMA R149, R160.reuse, R110, R149 ;  /* 0x0000006ea0957223 */ /* 0x040fe20000000095 */
[----:B------:R-:W-:Y:S01]  /*9900*/  FFMA R139, R160, R105, R148 ;  /* 0x00000069a08b7223 */ /* 0x000fe20000000094 */
[----:B------:R-:W-:Y:S01]  /*9910*/  FMUL R105, R49, R202 ;  /* 0x000000ca31697220 */ /* 0x000fe20000400000 */
[----:B------:R-:W-:Y:S01]  /*9920*/  FFMA R162, R174, R106, R111 ;  /* 0x0000006aaea27223 */ /* 0x000fe2000000006f */
[----:B------:R-:W-:Y:S01]  /*9930*/  I2FP.F32.S32 R104, R104 ;  /* 0x0000006800687245 */ /* 0x000fe20000201400 */
[----:B------:R-:W-:Y:S01]  /*9940*/  LDS R110, [R137+0x1b10] ;  /* 0x001b1000896e7984 */ /* 0x000fe20000000800 */
[----:B------:R-:W-:-:S03]  /*9950*/  FFMA R141, R160, R105, R146 ;  /* 0x00000069a08d7223 */ /* 0x000fc60000000092 */
[----:B------:R-:W1:Y:S01]  /*9960*/  LDS R111, [R137+0x1b20] ;  /* 0x001b2000896f7984 */ /* 0x000e620000000800 */
[----:B------:R-:W-:Y:S01]  /*9970*/  I2FP.F32.S32 R105, R100 ;  /* 0x0000006400697245 */ /* 0x000fe20000201400 */
[----:B------:R-:W-:Y:S01]  /*9980*/  FMUL R104, R77, R104 ;  /* 0x000000684d687220 */ /* 0x000fe20000400000 */
[----:B------:R-:W-:Y:S02]  /*9990*/  I2FP.F32.S32 R195, R97 ;  /* 0x0000006100c37245 */ /* 0x000fe40000201400 */
[----:B------:R-:W-:Y:S01]  /*99a0*/  I2FP.F32.S32 R107, R102 ;  /* 0x00000066006b7245 */ /* 0x000fe20000201400 */
[----:B------:R-:W-:Y:S01]  /*99b0*/  FFMA R104, R174, R104, R163 ;  /* 0x00000068ae687223 */ /* 0x000fe200000000a3 */
[----:B------:R-:W-:Y:S01]  /*99c0*/  I2FP.F32.S32 R97, R98 ;  /* 0x0000006200617245 */ /* 0x000fe20000201400 */
[----:B------:R-:W-:Y:S01]  /*99d0*/  FMUL R105, R78, R105 ;  /* 0x000000694e697220 */ /* 0x000fe20000400000 */
[----:B------:R-:W-:Y:S01]  /*99e0*/  FMUL R200, R49, R200 ;  /* 0x000000c831c87220 */ /* 0x000fe20000400000 */
[----:B------:R-:W-:-:S02]  /*99f0*/  I2FP.F32.S32 R163, R101 ;  /* 0x0000006500a37245 */ /* 0x000fc40000201400 */
[----:B------:R-:W-:Y:S01]  /*9a00*/  I2FP.F32.S32 R175, R103 ;  /* 0x0000006700af7245 */ /* 0x000fe20000201400 */
[----:B------:R-:W-:Y:S01]  /*9a10*/  FFMA R186, R174, R186, R161 ;  /* 0x000000baaeba7223 */ /* 0x000fe200000000a1 */
[----:B0-----:R-:W-:Y:S01]  /*9a20*/  IMMA.16832.S8.S8 R100, R60.ROW, R108.COL, RZ ;  /* 0x0000006c3c647237 */ /* 0x001fe20000405cff */
[----:B------:R-:W-:Y:S01]  /*9a30*/  I2FP.F32.S32 R187, R96 ;  /* 0x0000006000bb7245 */ /* 0x000fe20000201400 */
[----:B------:R-:W-:Y:S01]  /*9a40*/  FFMA R161, R151, R105, R104 ;  /* 0x0000006997a17223 */ /* 0x000fe20000000068 */
[----:B------:R-:W-:Y:S01]  /*9a50*/  FMUL R96, R54, R107 ;  /* 0x0000006b36607220 */ /* 0x000fe20000400000 */
[----:B------:R-:W-:Y:S01]  /*9a60*/  FMUL R97, R50, R97 ;  /* 0x0000006132617220 */ /* 0x000fe20000400000 */
[----:B------:R-:W-:-:S03]  /*9a70*/  FFMA R200, R174, R200, R219 ;  /* 0x000000c8aec87223 */ /* 0x000fc600000000db */
[----:B------:R-:W-:Y:S01]  /*9a80*/  IMMA.16832.S8.S8 R104, R64.ROW, R108.COL, RZ ;  /* 0x0000006c40687237 */ /* 0x000fe20000405cff */
[----:B------:R-:W-:Y:S01]  /*9a90*/  I2FP.F32.S32 R219, R99 ;  /* 0x0000006300db7245 */ /* 0x000fe20000201400 */
        /* <DEDUP_REMOVED lines=29> */
[----:B-1----:R-:W-:Y:S01]  /*9c70*/  IMMA.16832.S8.S8 R104, R92.ROW, R110.COL, RZ ;  /* 0x0000006e5c687237 */ /* 0x002fe20000405cff */
[----:B------:R-:W-:Y:S01]  /*9c80*/  I2FP.F32.S32 R148, R103 ;  /* 0x0000006700947245 */ /* 0x000fe20000201400 */
[----:B------:R-:W-:Y:S01]  /*9c90*/  FMUL R140, R79, R140 ;  /* 0x0000008c4f8c7220 */ /* 0x000fe20000400000 */
[----:B------:R-:W1:Y:S01]  /*9ca0*/  LDS.128 R100, [R135+0x1b90] ;  /* 0x001b900087647984 */ /* 0x000e620000000c00 */
[----:B------:R-:W-:-:S04]  /*9cb0*/  FMUL R186, R51, R186 ;  /* 0x000000ba33ba7220 */ /* 0x000fc80000400000 */
[----:B------:R-:W-:Y:S01]  /*9cc0*/  IMMA.16832.S8.S8 R108, R88.ROW, R110.COL, RZ ;  /* 0x0000006e586c7237 */ /* 0x000fe20000405cff */
[C---:B------:R-:W-:Y:S01]  /*9cd0*/  FFMA R146, R164.reuse, R140, R149 ;  /* 0x0000008ca4927223 */ /* 0x040fe20000000095 */
[----:B------:R-:W-:Y:S01]  /*9ce0*/  FFMA R149, R164, R186, R141 ;  /* 0x000000baa4957223 */ /* 0x000fe2000000008d */
[----:B------:R-:W-:Y:S01]  /*9cf0*/  LDS R140, [R137+0x1b50] ;  /* 0x001b5000898c7984 */ /* 0x000fe20000000800 */
[----:B------:R-:W-:-:S03]  /*9d00*/  FMUL R148, R55, R148 ;  /* 0x0000009437947220 */ /* 0x000fc60000400000 */
[----:B------:R-:W3:Y:S01]  /*9d10*/  LDS R141, [R137+0x1b60] ;  /* 0x001b6000898d7984 */ /* 0x000ee20000000800 */
[----:B------:R-:W-:Y:S01]  /*9d20*/  FMUL R174, R59, R174 ;  /* 0x000000ae3bae7220 */ /* 0x000fe20000400000 */
[----:B------:R-:W-:Y:S01]  /*9d30*/  FMUL R178, R51, R178 ;  /* 0x000000b233b27220 */ /* 0x000fe20000400000 */
[C---:B------:R-:W-:Y:S01]  /*9d40*/  FFMA R147, R164.reuse, R148, R151 ;  /* 0x00000094a4937223 */ /* 0x040fe20000000097 */
[----:B0-----:R-:W-:Y:S02]  /*9d50*/  HADD2.F32 R151, -RZ, R97.H0_H0 ;  /* 0x20000061ff977230 */ /* 0x001fe40000004100 */
[----:B------:R-:W-:Y:S01]  /*9d60*/  FFMA R148, R164, R174, R175 ;  /* 0x000000aea4947223 */ /* 0x000fe200000000af */
[----:B------:R-:W-:Y:S01]  /*9d70*/  FFMA R163, R150, R178, R217 ;  /* 0x000000b296a37223 */ /* 0x000fe200000000d9 */
[----:B------:R-:W-:Y:S01]  /*9d80*/  HADD2.F32 R175, -RZ, R99.H0_H0 ;  /* 0x20000063ffaf7230 */ /* 0x000fe20000004100 */
[----:B------:R-:W-:Y:S02]  /*9d90*/  I2FP.F32.S32 R97, R104 ;  /* 0x0000006800617245 */ /* 0x000fe40000201400 */
[----:B------:R-:W-:-:S02]  /*9da0*/  I2FP.F32.S32 R99, R106 ;  /* 0x0000006a00637245 */ /* 0x000fc40000201400 */
[----:B------:R-:W-:Y:S02]  /*9db0*/  I2FP.F32.S32 R217, R108 ;  /* 0x0000006c00d97245 */ /* 0x000fe40000201400 */
        /* <DEDUP_REMOVED lines=14> */
[----:B------:R-:W-:Y:S01]  /*9ea0*/  I2FP.F32.S32 R195, R107 ;  /* 0x0000006b00c37245 */ /* 0x000fe20000201400 */
[----:B------:R-:W-:Y:S06]  /*9eb0*/  LDS R108, [R137+0x1b70] ;  /* 0x001b7000896c7984 */ /* 0x000fec0000000800 */
[----:B------:R-:W-:Y:S01]  /*9ec0*/  IMMA.16832.S8.S8 R104, R84.ROW, R138.COL, RZ ;  /* 0x0000008a54687237 */ /* 0x000fe20000405cff */
[----:B------:R-:W-:-:S02]  /*9ed0*/  I2FP.F32.S32 R219, R109 ;  /* 0x0000006d00db7245 */ /* 0x000fc40000201400 */
[----:B------:R-:W0:Y:S01]  /*9ee0*/  LDS R109, [R137+0x1b80] ;  /* 0x001b8000896d7984 */ /* 0x000e220000000800 */
[----:B------:R-:W-:Y:S01]  /*9ef0*/  I2FP.F32.S32 R111, R111 ;  /* 0x0000006f006f7245 */ /* 0x000fe20000201400 */
        /* <DEDUP_REMOVED lines=14> */
[----:B------:R-:W-:Y:S02]  /*9fe0*/  I2FP.F32.S32 R106, R106 ;  /* 0x0000006a006a7245 */ /* 0x000fe40000201400 */
[----:B------:R-:W-:Y:S01]  /*9ff0*/  I2FP.F32.S32 R186, R107 ;  /* 0x0000006b00ba7245 */ /* 0x000fe20000201400 */
[----:B------:R-:W-:Y:S01]  /*a000*/  FMUL R107, R57, R96 ;  /* 0x00000060396b7220 */ /* 0x000fe20000400000 */
[----:B------:R-:W-:Y:S01]  /*a010*/  I2FP.F32.S32 R196, R97 ;  /* 0x0000006100c47245 */ /* 0x000fe20000201400 */
[----:B------:R-:W-:Y:S01]  /*a020*/  FMUL R97, R53, R106 ;  /* 0x0000006a35617220 */ /* 0x000fe20000400000 */
[----:B------:R-:W-:-:S02]  /*a030*/  I2FP.F32.S32 R104, R104 ;  /* 0x0000006800687245 */ /* 0x000fc40000201400 */
[----:B------:R-:W-:Y:S01]  /*a040*/  I2FP.F32.S32 R200, R98 ;  /* 0x0000006200c87245 */ /* 0x000fe20000201400 */
[----:B------:R-:W-:Y:S01]  /*a050*/  FFMA R159, R151, R107, R164 ;  /* 0x0000006b979f7223 */ /* 0x000fe200000000a4 */
[----:B------:R-:W-:Y:S01]  /*a060*/  I2FP.F32.S32 R106, R99 ;  /* 0x00000063006a7245 */ /* 0x000fe20000201400 */
[----:B------:R-:W-:Y:S01]  /*a070*/  FMUL R107, R53, R186 ;  /* 0x000000ba356b7220 */ /* 0x000fe20000400000 */
[----:B------:R-:W-:Y:S01]  /*a080*/  FFMA R139, R151, R97, R158 ;  /* 0x00000061978b7223 */ /* 0x000fe2000000009e */
[----:B------:R-:W-:Y:S01]  /*a090*/  FMUL R104, R77, R104 ;  /* 0x000000684d687220 */ /* 0x000fe20000400000 */
[----:B------:R-:W-:Y:S01]  /*a0a0*/  IMMA.16832.S8.S8 R96, R68.ROW, R140.COL, RZ ;  /* 0x0000008c44607237 */ /* 0x000fe20000405cff */
[C---:B------:R-:W-:Y:S01]  /*a0b0*/  FMUL R111, R49.reuse, R200 ;  /* 0x000000c8316f7220 */ /* 0x040fe20000400000 */
[C---:B------:R-:W-:Y:S01]  /*a0c0*/  FFMA R141, R174.reuse, R107, R144 ;  /* 0x0000006bae8d7223 */ /* 0x040fe20000000090 */
[----:B------:R-:W-:Y:S01]  /*a0d0*/  I2FP.F32.S32 R178, R105 ;  /* 0x0000006900b27245 */ /* 0x000fe20000201400 */
[----:B------:R-:W-:Y:S01]  /*a0e0*/  FMUL R107, R49, R106 ;  /* 0x0000006a316b7220 */ /* 0x000fe20000400000 */
[C---:B------:R-:W-:Y:S01]  /*a0f0*/  FFMA R105, R151.reuse, R104, R110 ;  /* 0x0000006897697223 */ /* 0x040fe2000000006e */
[----:B------:R-:W-:Y:S01]  /*a100*/  FFMA R151, R151, R111, R156 ;  /* 0x0000006f97977223 */ /* 0x000fe2000000009c */
[----:B------:R-:W-:Y:S01]  /*a110*/  LDS R110, [R137+0x2410] ;  /* 0x00241000896e7984 */ /* 0x000fe20000000800 */
[----:B------:R-:W-:Y:S01]  /*a120*/  FFMA R187, R174, R107, R142 ;  /* 0x0000006baebb7223 */ /* 0x000fe2000000008e */
[----:B------:R-:W-:-:S02]  /*a130*/  I2FP.F32.S32 R107, R100 ;  /* 0x00000064006b7245 */ /* 0x000fc40000201400 */
[----:B------:R-:W1:Y:S03]  /*a140*/  LDS R111, [R137+0x2420] ;  /* 0x00242000896f7984 */ /* 0x000e660000000800 */
[----:B------:R-:W-:Y:S01]  /*a150*/  FMUL R107, R78, R107 ;  /* 0x0000006b4e6b7220 */ /* 0x000fe20000400000 */
[----:B------:R-:W-:Y:S02]  /*a160*/  I2FP.F32.S32 R195, R101 ;  /* 0x0000006500c37245 */ /* 0x000fe40000201400 */
        /* <DEDUP_REMOVED lines=8> */
[----:B------:R-:W-:Y:S01]  /*a1f0*/  FMUL R178, R77, R178 ;  /* 0x000000b24db27220 */ /* 0x000fe20000400000 */
[----:B------:R-:W-:Y:S01]  /*a200*/  FMUL R196, R57, R196 ;  /* 0x000000c439c47220 */ /* 0x000fe20000400000 */
[----:B------:R-:W-:Y:S01]  /*a210*/  FMUL R96, R58, R221 ;  /* 0x000000dd3a607220 */ /* 0x000fe20000400000 */
[----:B------:R-:W-:Y:S01]  /*a220*/  FMUL R98, R50, R97 ;  /* 0x0000006132627220 */ /* 0x000fe20000400000 */
[C---:B------:R-:W-:Y:S01]  /*a230*/  FFMA R145, R174.reuse, R178, R145 ;  /* 0x000000b2ae917223 */ /* 0x040fe20000000091 */
[----:B------:R-:W-:Y:S01]  /*a240*/  FFMA R143, R174, R196, R143 ;  /* 0x000000c4ae8f7223 */ /* 0x000fe2000000008f */
        /* <DEDUP_REMOVED lines=8> */
[----:B------:R-:W-:Y:S01]  /*a2d0*/  FMUL R156, R50, R225 ;  /* 0x000000e1329c7220 */ /* 0x000fe20000400000 */
[----:B------:R-:W-:Y:S01]  /*a2e0*/  I2FP.F32.S32 R200, R104 ;  /* 0x0000006800c87245 */ /* 0x000fe20000201400 */
[----:B------:R-:W-:Y:S01]  /*a2f0*/  FFMA R108, R150, R217, R139 ;  /* 0x000000d9966c7223 */ /* 0x000fe2000000008b */
[----:B------:R-:W-:Y:S01]  /*a300*/  I2FP.F32.S32 R186, R102 ;  /* 0x0000006600ba7245 */ /* 0x000fe20000201400 */
[C---:B------:R-:W-:Y:S01]  /*a310*/  FFMA R150, R138.reuse, R195, R145 ;  /* 0x000000c38a967223 */ /* 0x040fe20000000091 */
[C---:B------:R-:W-:Y:S01]  /*a320*/  FFMA R140, R138.reuse, R140, R141 ;  /* 0x0000008c8a8c7223 */ /* 0x040fe2000000008d */
[C---:B------:R-:W-:Y:S01]  /*a330*/  FFMA R142, R138.reuse, R142, R143 ;  /* 0x0000008e8a8e7223 */ /* 0x040fe2000000008f */
[----:B------:R-:W-:Y:S01]  /*a340*/  FFMA R164, R138, R156, R187 ;  /* 0x0000009c8aa47223 */ /* 0x000fe200000000bb */
[----:B------:R-:W-:Y:S01]  /*a350*/  LDS R139, [R137+0x2440] ;  /* 0x00244000898b7984 */ /* 0x000fe20000000800 */
[----:B------:R-:W-:Y:S01]  /*a360*/  FMUL R159, R55, R186 ;  /* 0x000000ba379f7220 */ /* 0x000fe20000400000 */
[----:B------:R-:W-:-:S02]  /*a370*/  FMUL R109, R59, R200 ;  /* 0x000000c83b6d7220 */ /* 0x000fc40000400000 */
[----:B------:R-:W2:Y:S01]  /*a380*/  LDS R138, [R137+0x2430] ;  /* 0x00243000898a7984 */ /* 0x000ea20000000800 */
[----:B------:R-:W-:Y:S01]  /*a390*/  I2FP.F32.S32 R202, R105 ;  /* 0x0000006900ca7245 */ /* 0x000fe20000201400 */
[C---:B------:R-:W-:Y:S01]  /*a3a0*/  FFMA R159, R175.reuse, R159, R108 ;  /* 0x0000009faf9f7223 */ /* 0x040fe2000000006c */
[----:B------:R-:W-:Y:S01]  /*a3b0*/  I2FP.F32.S32 R204, R106 ;  /* 0x0000006a00cc7245 */ /* 0x000fe20000201400 */
[----:B------:R-:W-:Y:S01]  /*a3c0*/  FFMA R174, R175, R109, R174 ;  /* 0x0000006dafae7223 */ /* 0x000fe200000000ae */
[----:B------:R-:W-:Y:S02]  /*a3d0*/  I2FP.F32.S32 R206, R107 ;  /* 0x0000006b00ce7245 */ /* 0x000fe40000201400 */
[----:B-1----:R-:W-:Y:S01]  /*a3e0*/  IMMA.16832.S8.S8 R104, R92.ROW, R110.COL, RZ ;  /* 0x0000006e5c687237 */ /* 0x002fe20000405cff */
[----:B------:R-:W-:Y:S01]  /*a3f0*/  I2FP.F32.S32 R156, R100 ;  /* 0x00000064009c7245 */ /* 0x000fe20000201400 */
[----:B------:R-:W-:-:S06]  /*a400*/  FMUL R141, R51, R204 ;  /* 0x000000cc338d7220 */ /* 0x000fcc0000400000 */
[----:B------:R-:W-:Y:S01]  /*a410*/  IMMA.16832.S8.S8 R108, R88.ROW, R110.COL, RZ ;  /* 0x0000006e586c7237 */ /* 0x000fe20000405cff */
[----:B------:R-:W-:Y:S01]  /*a420*/  FMUL R156, R79, R156 ;  /* 0x0000009c4f9c7220 */ /* 0x000fe20000400000 */
[----:B------:R-:W-:Y:S02]  /*a430*/  I2FP.F32.S32 R196, R103 ;  /* 0x0000006700c47245 */ /* 0x000fe40000201400 */
[----:B------:R-:W-:Y:S01]  /*a440*/  I2FP.F32.S32 R178, R101 ;  /* 0x0000006500b27245 */ /* 0x000fe20000201400 */
[C---:B------:R-:W-:Y:S01]  /*a450*/  FFMA R158, R175.reuse, R156, R158 ;  /* 0x0000009caf9e7223 */ /* 0x040fe2000000009e */
[----:B------:R-:W-:Y:S01]  /*a460*/  FFMA R175, R175, R141, R144 ;  /* 0x0000008dafaf7223 */ /* 0x000fe20000000090 */
[----:B------:R-:W1:Y:S01]  /*a470*/  LDS.128 R100, [R135+0x2490] ;  /* 0x0024900087647984 */ /* 0x000e620000000c00 */
[----:B------:R-:W-:Y:S01]  /*a480*/  FMUL R141, R59, R202 ;  /* 0x000000ca3b8d7220 */ /* 0x000fe20000400000 */
[----:B------:R-:W-:Y:S01]  /*a490*/  FMUL R151, R55, R196 ;  /* 0x000000c437977220 */ /* 0x000fe20000400000 */
[----:B------:R-:W-:-:S02]  /*a4a0*/  FMUL R178, R79, R178 ;  /* 0x000000b24fb27220 */ /* 0x000fc40000400000 */
[C---:B------:R-:W-:Y:S01]  /*a4b0*/  FFMA R156, R157.reuse, R141, R142 ;  /* 0x0000008d9d9c7223 */ /* 0x040fe2000000008e */
[----:B------:R-:W-:Y:S01]  /*a4c0*/  FFMA R151, R157, R151, R140 ;  /* 0x000000979d977223 */ /* 0x000fe2000000008c */
[----:B------:R-:W-:Y:S01]  /*a4d0*/  LDS R141, [R137+0x2460] ;  /* 0x00246000898d7984 */ /* 0x000fe20000000800 */
[----:B------:R-:W-:-:S03]  /*a4e0*/  FMUL R143, R51, R206 ;  /* 0x000000ce338f7220 */ /* 0x000fc60000400000 */
[----:B------:R-:W3:Y:S01]  /*a4f0*/  LDS R140, [R137+0x2450] ;  /* 0x00245000898c7984 */ /* 0x000ee20000000800 */
[----:B------:R-:W-:Y:S01]  /*a500*/  I2FP.F32.S32 R195, R108 ;  /* 0x0000006c00c37245 */ /* 0x000fe20000201400 */
[C---:B------:R-:W-:Y:S01]  /*a510*/  FFMA R150, R157.reuse, R178, R150 ;  /* 0x000000b29d967223 */ /* 0x040fe20000000096 */
[----:B------:R-:W-:Y:S01]  /*a520*/  FFMA R157, R157, R143, R164 ;  /* 0x0000008f9d9d7223 */ /* 0x000fe200000000a4 */
[----:B------:R-:W-:Y:S01]  /*a530*/  I2FP.F32.S32 R219, R110 ;  /* 0x0000006e00db7245 */ /* 0x000fe20000201400 */
[----:B0-----:R-:W-:Y:S02]  /*a540*/  HADD2.F32 R96, -RZ, R96.H0_H0 ;  /* 0x20000060ff607230 */ /* 0x001fe40000004100 */
[----:B------:R-:W-:Y:S01]  /*a550*/  FMUL R110, R56, R195 ;  /* 0x000000c3386e7220 */ /* 0x000fe20000400000 */
[----:B------:R-:W-:Y:S01]  /*a560*/  HADD2.F32 R143, -RZ, R97.H0_H0 ;  /* 0x20000061ff8f7230 */ /* 0x000fe20000004100 */
[----:B------:R-:W-:Y:S01]  /*a570*/  I2FP.F32.S32 R97, R104 ;  /* 0x0000006800617245 */ /* 0x000fe20000201400 */
[----:B------:R-:W-:Y:S01]  /*a580*/  HADD2.F32 R178, -RZ, R99.H0_H0 ;  /* 0x20000063ffb27230 */ /* 0x000fe20000004100 */
[----:B------:R-:W-:Y:S01]  /*a590*/  I2FP.F32.S32 R99, R106 ;  /* 0x0000006a00637245 */ /* 0x000fe20000201400 */
[----:B------:R-:W-:Y:S01]  /*a5a0*/  HADD2.F32 R142, -RZ, R98.H0_H0 ;  /* 0x20000062ff8e7230 */ /* 0x000fe20000004100 */
[----:B------:R-:W-:Y:S01]  /*a5b0*/  I2FP.F32.S32 R221, R111 ;  /* 0x0000006f00dd7245 */ /* 0x000fe20000201400 */
[----:B------:R-:W-:Y:S01]  /*a5c0*/  FFMA R164, R96, R110, R155 ;  /* 0x0000006e60a47223 */ /* 0x000fe2000000009b */
[----:B------:R-:W-:Y:S01]  /*a5d0*/  FMUL R97, R76, R97 ;  /* 0x000000614c617220 */ /* 0x000fe20000400000 */
[----:B------:R-:W-:Y:S01]  /*a5e0*/  FMUL R98, R52, R99 ;  /* 0x0000006334627220 */ /* 0x000fe20000400000 */
[----:B------:R-:W-:Y:S01]  /*a5f0*/  FMUL R144, R48, R219 ;  /* 0x000000db30907220 */ /* 0x000fe20000400000 */
[----:B------:R-:W-:Y:S01]  /*a600*/  LDS R110, [R137+0x2470] ;  /* 0x00247000896e7984 */ /* 0x000fe20000000800 */
[----:B------:R-:W-:-:S03]  /*a610*/  I2FP.F32.S32 R145, R105 ;  /* 0x0000006900917245 */ /* 0x000fc60000201400 */
[----:B------:R-:W0:Y:S01]  /*a620*/  LDS R111, [R137+0x2480] ;  /* 0x00248000896f7984 */ /* 0x000e220000000800 */
[----:B------:R-:W-:Y:S01]  /*a630*/  I2FP.F32.S32 R187, R107 ;  /* 0x0000006b00bb7245 */ /* 0x000fe20000201400 */
[C---:B------:R-:W-:Y:S01]  /*a640*/  FFMA R166, R96.reuse, R97, R166 ;  /* 0x0000006160a67223 */ /* 0x040fe200000000a6 */
[----:B--2---:R-:W-:Y:S01]  /*a650*/  IMMA.16832.S8.S8 R104, R84.ROW, R138.COL, RZ ;  /* 0x0000008a54687237 */ /* 0x004fe20000405cff */
[C---:B------:R-:W-:Y:S01]  /*a660*/  FFMA R108, R96.reuse, R98, R165 ;  /* 0x00000062606c7223 */ /* 0x040fe200000000a5 */
[----:B------:R-:W-:-:S06]  /*a670*/  FFMA R186, R96, R144, R167 ;  /* 0x0000009060ba7223 */ /* 0x000fcc00000000a7 */
[----:B------:R-:W-:Y:S01]  /*a680*/  IMMA.16832.S8.S8 R96, R80.ROW, R138.COL, RZ ;  /* 0x0000008a50607237 */ /* 0x000fe20000405cff */
[----:B------:R-:W-:Y:S01]  /*a690*/  LDS R138, [R137+0x2d10] ;  /* 0x002d1000898a7984 */ /* 0x000fe20000000800 */
[----:B------:R-:W-:Y:S01]  /*a6a0*/  I2FP.F32.S32 R217, R109 ;  /* 0x0000006d00d97245 */ /* 0x000fe20000201400 */
[----:B-1----:R-:W-:Y:S02]  /*a6b0*/  HADD2.F32 R109, -RZ, R100.H0_H0 ;  /* 0x20000064ff6d7230 */ /* 0x002fe40000004100 */
[----:B------:R-:W1:Y:S01]  /*a6c0*/  LDS R139, [R137+0x2d20] ;  /* 0x002d2000898b7984 */ /* 0x000e620000000800 */
[----:B------:R-:W-:Y:S01]  /*a6d0*/  FMUL R100, R52, R187 ;  /* 0x000000bb34647220 */ /* 0x000fe20000400000 */
[----:B------:R-:W-:-:S04]  /*a6e0*/  FMUL R145, R76, R145 ;  /* 0x000000914c917220 */ /* 0x000fc80000400000 */
[----:B------:R-:W-:Y:S01]  /*a6f0*/  I2FP.F32.S32 R106, R106 ;  /* 0x0000006a006a7245 */ /* 0x000fe20000201400 */
[----:B------:R-:W-:Y:S02]  /*a700*/  HADD2.F32 R196, -RZ, R101.H0_H0 ;  /* 0x20000065ffc47230 */ /* 0x000fe40000004100 */
[C---:B------:R-:W-:Y:S01]  /*a710*/  FFMA R153, R109.reuse, R100, R153 ;  /* 0x000000646d997223 */ /* 0x040fe20000000099 */
[----:B------:R-:W-:Y:S02]  /*a720*/  HADD2.F32 R144, -RZ, R102.H0_H0 ;  /* 0x20000066ff907230 */ /* 0x000fe40000004100 */
[----:B------:R-:W-:Y:S01]  /*a730*/  FMUL R217, R56, R217 ;  /* 0x000000d938d97220 */ /* 0x000fe20000400000 */
[----:B------:R-:W-:Y:S01]  /*a740*/  HADD2.F32 R195, -RZ, R103.H0_H0 ;  /* 0x20000067ffc37230 */ /* 0x000fe20000004100 */
[----:B------:R-:W-:Y:S02]  /*a750*/  I2FP.F32.S32 R96, R96 ;  /* 0x0000006000607245 */ /* 0x000fe40000201400 */
[----:B------:R-:W-:Y:S01]  /*a760*/  I2FP.F32.S32 R98, R98 ;  /* 0x0000006200627245 */ /* 0x000fe20000201400 */
[----:B------:R-:W-:Y:S01]  /*a770*/  FMUL R221, R48, R221 ;  /* 0x000000dd30dd7220 */ /* 0x000fe20000400000 */
[----:B------:R-:W-:Y:S01]  /*a780*/  FFMA R145, R109, R145, R154 ;  /* 0x000000916d917223 */ /* 0x000fe2000000009a */
[----:B---3--:R-:W-:Y:S01]  /*a790*/  IMMA.16832.S8.S8 R100, R72.ROW, R140.COL, RZ ;  /* 0x0000008c48647237 */ /* 0x008fe20000405cff */
[----:B------:R-:W-:Y:S01]  /*a7a0*/  FMUL R106, R53, R106 ;  /* 0x0000006a356a7220 */ /* 0x000fe20000400000 */
[----:B------:R-:W-:Y:S01]  /*a7b0*/  I2FP.F32.S32 R154, R105 ;  /* 0x00000069009a7245 */ /* 0x000fe20000201400 */
[----:B------:R-:W-:Y:S01]  /*a7c0*/  FMUL R105, R57, R96 ;  /* 0x0000006039697220 */ /* 0x000fe20000400000 */
[----:B------:R-:W-:Y:S01]  /*a7d0*/  I2FP.F32.S32 R200, R107 ;  /* 0x0000006b00c87245 */ /* 0x000fe20000201400 */
[----:B------:R-:W-:Y:S01]  /*a7e0*/  FMUL R107, R49, R98 ;  /* 0x00000062316b7220 */ /* 0x000fe20000400000 */
[----:B------:R-:W-:-:S02]  /*a7f0*/  I2FP.F32.S32 R104, R104 ;  /* 0x0000006800687245 */ /* 0x000fc40000201400 */
[----:B------:R-:W-:Y:S02]  /*a800*/  I2FP.F32.S32 R202, R97 ;  /* 0x0000006100ca7245 */ /* 0x000fe40000201400 */
[----:B------:R-:W-:Y:S01]  /*a810*/  I2FP.F32.S32 R204, R99 ;  /* 0x0000006300cc7245 */ /* 0x000fe20000201400 */
[C---:B------:R-:W-:Y:S01]  /*a820*/  FFMA R152, R109.reuse, R217, R152 ;  /* 0x000000d96d987223 */ /* 0x040fe20000000098 */
[----:B------:R-:W-:Y:S01]  /*a830*/  IMMA.16832.S8.S8 R96, R68.ROW, R140.COL, RZ ;  /* 0x0000008c44607237 */ /* 0x000fe20000405cff */
[----:B------:R-:W-:Y:S01]  /*a840*/  FFMA R176, R109, R221, R176 ;  /* 0x000000dd6db07223 */ /* 0x000fe200000000b0 */
[----:B------:R-:W-:Y:S01]  /*a850*/  FFMA R141, R143, R106, R108 ;  /* 0x0000006a8f8d7223 */ /* 0x000fe2000000006c */
[----:B------:R-:W-:Y:S01]  /*a860*/  LDS R109, [R137+0x3620] ;  /* 0x00362000896d7984 */ /* 0x000fe20000000800 */
[----:B------:R-:W-:Y:S01]  /*a870*/  FMUL R104, R77, R104 ;  /* 0x000000684d687220 */ /* 0x000fe20000400000 */
[C---:B------:R-:W-:Y:S02]  /*a880*/  FFMA R165, R143.reuse, R105, R164 ;  /* 0x000000698fa57223 */ /* 0x040fe400000000a4 */
[----:B------:R-:W2:Y:S01]  /*a890*/  LDS R108, [R137+0x3610] ;  /* 0x00361000896c7984 */ /* 0x000ea20000000800 */
[----:B------:R-:W-:Y:S01]  /*a8a0*/  FFMA R167, R143, R107, R186 ;  /* 0x0000006b8fa77223 */ /* 0x000fe200000000ba */
[----:B------:R-:W-:Y:S01]  /*a8b0*/  FMUL R105, R57, R202 ;  /* 0x000000ca39697220 */ /* 0x000fe20000400000 */
[----:B------:R-:W-:Y:S01]  /*a8c0*/  FMUL R107, R49, R204 ;  /* 0x000000cc316b7220 */ /* 0x000fe20000400000 */
[----:B------:R-:W-:-:S02]  /*a8d0*/  FFMA R155, R143, R104, R166 ;  /* 0x000000688f9b7223 */ /* 0x000fc400000000a6 */
[C---:B------:R-:W-:Y:S01]  /*a8e0*/  FFMA R143, R196.reuse, R105, R152 ;  /* 0x00000069c48f7223 */ /* 0x040fe20000000098 */
[----:B------:R-:W-:Y:S02]  /*a8f0*/  FFMA R187, R196, R107, R176 ;  /* 0x0000006bc4bb7223 */ /* 0x000fe400000000b0 */
[----:B0-----:R-:W-:Y:S01]  /*a900*/  IMMA.16832.S8.S8 R104, R60.ROW, R110.COL, RZ ;  /* 0x0000006e3c687237 */ /* 0x001fe20000405cff */
[----:B------:R-:W-:Y:S02]  /*a910*/  I2FP.F32.S32 R217, R100 ;  /* 0x0000006400d97245 */ /* 0x000fe40000201400 */
[----:B------:R-:W-:Y:S02]  /*a920*/  I2FP.F32.S32 R219, R101 ;  /* 0x0000006500db7245 */ /* 0x000fe40000201400 */
[----:B------:R-:W-:Y:S02]  /*a930*/  I2FP.F32.S32 R221, R102 ;  /* 0x0000006600dd7245 */ /* 0x000fe40000201400 */
[----:B------:R-:W-:-:S02]  /*a940*/  I2FP.F32.S32 R223, R103 ;  /* 0x0000006700df7245 */ /* 0x000fc40000201400 */
[----:B------:R-:W-:Y:S01]  /*a950*/  IMMA.16832.S8.S8 R100, R64.ROW, R110.COL, RZ ;  /* 0x0000006e40647237 */ /* 0x000fe20000405cff */
[----:B------:R-:W-:Y:S02]  /*a960*/  I2FP.F32.S32 R225, R96 ;  /* 0x0000006000e17245 */ /* 0x000fe40000201400 */
        /* <DEDUP_REMOVED lines=9> */
[----:B------:R-:W-:Y:S01]  /*aa00*/  FMUL R152, R50, R99 ;  /* 0x0000006332987220 */ /* 0x000fe20000400000 */
[----:B------:R-:W-:Y:S01]  /*aa10*/  FMUL R200, R53, R200 ;  /* 0x000000c835c87220 */ /* 0x000fe20000400000 */
[----:B-1----:R-:W-:Y:S01]  /*aa20*/  IMMA.16832.S8.S8 R96, R92.ROW, R138.COL, RZ ;  /* 0x0000008a5c607237 */ /* 0x002fe20000405cff */
[----:B------:R-:W-:Y:S01]  /*aa30*/  I2FP.F32.S32 R104, R104 ;  /* 0x0000006800687245 */ /* 0x000fe20000201400 */
[----:B------:R-:W-:Y:S01]  /*aa40*/  FMUL R217, R78, R217 ;  /* 0x000000d94ed97220 */ /* 0x000fe20000400000 */
[----:B------:R-:W-:Y:S01]  /*aa50*/  FMUL R221, R54, R221 ;  /* 0x000000dd36dd7220 */ /* 0x000fe20000400000 */
[----:B------:R-:W-:Y:S01]  /*aa60*/  I2FP.F32.S32 R106, R106 ;  /* 0x0000006a006a7245 */ /* 0x000fe20000201400 */
[C---:B------:R-:W-:Y:S01]  /*aa70*/  FFMA R145, R196.reuse, R154, R145 ;  /* 0x0000009ac4917223 */ /* 0x040fe20000000091 */
[----:B------:R-:W-:Y:S01]  /*aa80*/  FFMA R153, R196, R200, R153 ;  /* 0x000000c8c4997223 */ /* 0x000fe20000000099 */
[----:B------:R-:W-:Y:S01]  /*aa90*/  FMUL R219, R78, R219 ;  /* 0x000000db4edb7220 */ /* 0x000fe20000400000 */
[----:B------:R-:W-:Y:S01]  /*aaa0*/  FMUL R223, R54, R223 ;  /* 0x000000df36df7220 */ /* 0x000fe20000400000 */
[C---:B------:R-:W-:Y:S01]  /*aab0*/  FFMA R155, R142.reuse, R217, R155 ;  /* 0x000000d98e9b7223 */ /* 0x040fe2000000009b */
[----:B------:R-:W-:Y:S01]  /*aac0*/  FFMA R141, R142, R221, R141 ;  /* 0x000000dd8e8d7223 */ /* 0x000fe2000000008d */
        /* <DEDUP_REMOVED lines=14> */
[----:B------:R-:W-:-:S02]  /*abb0*/  FMUL R100, R59, R100 ;  /* 0x000000643b647220 */ /* 0x000fc40000400000 */
[----:B------:R-:W0:Y:S01]  /*abc0*/  LDS R141, [R137+0x2d40] ;  /* 0x002d4000898d7984 */ /* 0x000e220000000800 */
[----:B--2---:R-:W-:Y:S01]  /*abd0*/  IMMA.16832.S8.S8 R92, R92.ROW, R108.COL, RZ ;  /* 0x0000006c5c5c7237 */ /* 0x004fe20000405cff */
[----:B------:R-:W-:Y:S01]  /*abe0*/  FMUL R196, R51, R196 ;  /* 0x000000c433c47220 */ /* 0x000fe20000400000 */
[----:B------:R-:W-:Y:S01]  /*abf0*/  FMUL R111, R55, R164 ;  /* 0x000000a4376f7220 */ /* 0x000fe20000400000 */
[----:B------:R-:W-:Y:S01]  /*ac00*/  FMUL R144, R79, R144 ;  /* 0x000000904f907220 */ /* 0x000fe20000400000 */
[----:B------:R-:W-:-:S04]  /*ac10*/  FFMA R176, R178, R100, R165 ;  /* 0x00000064b2b07223 */ /* 0x000fc800000000a5 */
[C---:B------:R-:W-:Y:S01]  /*ac20*/  IMMA.16832.S8.S8 R104, R88.reuse.ROW, R138.COL, RZ ;  /* 0x0000008a58687237 */ /* 0x040fe20000405cff */
[----:B------:R-:W-:Y:S01]  /*ac30*/  FMUL R139, R59, R186 ;  /* 0x000000ba3b8b7220 */ /* 0x000fe20000400000 */
[----:B------:R-:W-:Y:S01]  /*ac40*/  FFMA R178, R178, R196, R167 ;  /* 0x000000c4b2b27223 */ /* 0x000fe200000000a7 */
[----:B------:R-:W-:Y:S01]  /*ac50*/  I2FP.F32.S32 R200, R103 ;  /* 0x0000006700c87245 */ /* 0x000fe20000201400 */
[C---:B------:R-:W-:Y:S01]  /*ac60*/  FFMA R165, R195.reuse, R144, R110 ;  /* 0x00000090c3a57223 */ /* 0x040fe2000000006e */
[C---:B------:R-:W-:Y:S01]  /*ac70*/  FFMA R166, R195.reuse, R111, R166 ;  /* 0x0000006fc3a67223 */ /* 0x040fe200000000a6 */
[----:B------:R-:W-:Y:S01]  /*ac80*/  FFMA R167, R195, R139, R142 ;  /* 0x0000008bc3a77223 */ /* 0x000fe2000000008e */
[----:B------:R-:W1:Y:S01]  /*ac90*/  LDS.128 R100, [R135+0x2d00] ;  /* 0x002d000087647984 */ /* 0x000e620000000c00 */
[----:B------:R-:W-:Y:S01]  /*aca0*/  IMMA.16832.S8.S8 R88, R88.ROW, R108.COL, RZ ;  /* 0x0000006c58587237 */ /* 0x000fe20000405cff */
[----:B------:R-:W-:Y:S02]  /*acb0*/  I2FP.F32.S32 R139, R96 ;  /* 0x00000060008b7245 */ /* 0x000fe40000201400 */
[----:B------:R-:W2:Y:S03]  /*acc0*/  LDS.128 R108, [R135+0x2d90] ;  /* 0x002d9000876c7984 */ /* 0x000ea60000000c00 */
[----:B------:R-:W-:Y:S01]  /*acd0*/  FMUL R96, R76, R139 ;  /* 0x0000008b4c607220 */ /* 0x000fe20000400000 */
[----:B------:R-:W-:Y:S04]  /*ace0*/  LDS R138, [R137+0x2d50] ;  /* 0x002d5000898a7984 */ /* 0x000fe80000000800 */
[----:B------:R-:W3:Y:S01]  /*acf0*/  LDS R139, [R137+0x2d60] ;  /* 0x002d6000898b7984 */ /* 0x000ee20000000800 */
[----:B------:R-:W-:-:S02]  /*ad00*/  I2FP.F32.S32 R143, R92 ;  /* 0x0000005c008f7245 */ /* 0x000fc40000201400 */
[----:B------:R-:W-:Y:S02]  /*ad10*/  I2FP.F32.S32 R97, R97 ;  /* 0x0000006100617245 */ /* 0x000fe40000201400 */
[----:B------:R-:W-:Y:S01]  /*ad20*/  I2FP.F32.S32 R93, R93 ;  /* 0x0000005d005d7245 */ /* 0x000fe20000201400 */
[C---:B------:R-:W-:Y:S01]  /*ad30*/  FMUL R142, R76.reuse, R143 ;  /* 0x0000008f4c8e7220 */ /* 0x040fe20000400000 */
        /* <DEDUP_REMOVED lines=8> */
[----:B------:R-:W-:Y:S01]  /*adc0*/  I2FP.F32.S32 R145, R95 ;  /* 0x0000005f00917245 */ /* 0x000fe20000201400 */
[----:B------:R-:W-:Y:S01]  /*add0*/  FMUL R143, R56, R89 ;  /* 0x00000059388f7220 */ /* 0x000fe20000400000 */
[----:B------:R-:W-:-:S02]  /*ade0*/  I2FP.F32.S32 R95, R104 ;  /* 0x00000068005f7245 */ /* 0x000fc40000201400 */
[----:B------:R-:W-:Y:S02]  /*adf0*/  I2FP.F32.S32 R97, R105 ;  /* 0x0000006900617245 */ /* 0x000fe40000201400 */
[----:B------:R-:W-:Y:S02]  /*ae00*/  I2FP.F32.S32 R153, R88 ;  /* 0x0000005800997245 */ /* 0x000fe40000201400 */
[----:B------:R-:W-:Y:S02]  /*ae10*/  I2FP.F32.S32 R89, R106 ;  /* 0x0000006a00597245 */ /* 0x000fe40000201400 */
[----:B------:R-:W-:Y:S01]  /*ae20*/  I2FP.F32.S32 R91, R91 ;  /* 0x0000005b005b7245 */ /* 0x000fe20000201400 */
[----:B------:R-:W-:Y:S01]  /*ae30*/  FFMA R195, R195, R200, R152 ;  /* 0x000000c8c3c37223 */ /* 0x000fe20000000098 */
[C---:B------:R-:W-:Y:S01]  /*ae40*/  FMUL R98, R52.reuse, R93 ;  /* 0x0000005d34627220 */ /* 0x040fe20000400000 */
[C---:B------:R-:W-:Y:S01]  /*ae50*/  FMUL R186, R52.reuse, R99 ;  /* 0x0000006334ba7220 */ /* 0x040fe20000400000 */
[----:B------:R-:W-:Y:S01]  /*ae60*/  FMUL R52, R52, R145 ;  /* 0x0000009134347220 */ /* 0x000fe20000400000 */
[C---:B------:R-:W-:Y:S01]  /*ae70*/  FMUL R105, R56.reuse, R95 ;  /* 0x0000005f38697220 */ /* 0x040fe20000400000 */
[C---:B------:R-:W-:Y:S01]  /*ae80*/  FMUL R187, R56.reuse, R97 ;  /* 0x0000006138bb7220 */ /* 0x040fe20000400000 */
[----:B------:R-:W-:Y:S01]  /*ae90*/  FMUL R152, R56, R153 ;  /* 0x0000009938987220 */ /* 0x000fe20000400000 */
[----:B------:R-:W-:Y:S01]  /*aea0*/  I2FP.F32.S32 R153, R90 ;  /* 0x0000005a00997245 */ /* 0x000fe20000201400 */
[C---:B------:R-:W-:Y:S01]  /*aeb0*/  FMUL R56, R48.reuse, R89 ;  /* 0x0000005930387220 */ /* 0x040fe20000400000 */
[----:B------:R-:W-:Y:S01]  /*aec0*/  FMUL R145, R48, R91 ;  /* 0x0000005b30917220 */ /* 0x000fe20000400000 */
[----:B------:R-:W-:Y:S01]  /*aed0*/  I2FP.F32.S32 R107, R107 ;  /* 0x0000006b006b7245 */ /* 0x000fe20000201400 */
[----:B0-----:R-:W-:Y:S01]  /*aee0*/  IMMA.16832.S8.S8 R88, R80.ROW, R140.COL, RZ ;  /* 0x0000008c50587237 */ /* 0x001fe20000405cff */
[----:B-1----:R-:W-:Y:S01]  /*aef0*/  HADD2.F32 R97, -RZ, R100.H0_H0 ;  /* 0x20000064ff617230 */ /* 0x002fe20000004100 */
[----:B------:R-:W-:Y:S01]  /*af00*/  LDS R106, [R137+0x2d70] ;  /* 0x002d7000896a7984 */ /* 0x000fe20000000800 */
[----:B--2---:R-:W-:-:S02]  /*af10*/  HADD2.F32 R99, -RZ, R108.H0_H0 ;  /* 0x2000006cff637230 */ /* 0x004fc40000004100 */
[----:B------:R-:W-:Y:S01]  /*af20*/  HADD2.F32 R101, -RZ, R101.H0_H0 ;  /* 0x20000065ff657230 */ /* 0x000fe20000004100 */
[----:B------:R-:W-:Y:S02]  /*af30*/  LDS R104, [R137+0x3630] ;  /* 0x0036300089687984 */ /* 0x000fe40000000800 */
[----:B------:R-:W-:Y:S01]  /*af40*/  IMMA.16832.S8.S8 R92, R84.ROW, R140.COL, RZ ;  /* 0x0000008c545c7237 */ /* 0x000fe20000405cff */
        /* <DEDUP_REMOVED lines=9> */
[----:B------:R-:W0:Y:S01]  /*afe0*/  LDS R107, [R137+0x2d80] ;  /* 0x002d8000896b7984 */ /* 0x000e220000000800 */
[----:B---3--:R-:W-:Y:S01]  /*aff0*/  IMMA.16832.S8.S8 R96, R72.ROW, R138.COL, RZ ;  /* 0x0000008a48607237 */ /* 0x008fe20000405cff */
[----:B------:R-:W-:-:S02]  /*b000*/  I2FP.F32.S32 R140, R88 ;  /* 0x00000058008c7245 */ /* 0x000fc40000201400 */
[----:B------:R-:W-:Y:S01]  /*b010*/  I2FP.F32.S32 R196, R90 ;  /* 0x0000005a00c47245 */ /* 0x000fe20000201400 */
[----:B------:R-:W-:Y:S01]  /*b020*/  FMUL R153, R48, R153 ;  /* 0x0000009930997220 */ /* 0x000fe20000400000 */
[----:B------:R-:W-:Y:S01]  /*b030*/  I2FP.F32.S32 R180, R89 ;  /* 0x0000005900b47245 */ /* 0x000fe20000201400 */
[----:B------:R-:W1:Y:S01]  /*b040*/  LDS R105, [R137+0x3640] ;  /* 0x0036400089697984 */ /* 0x000e620000000800 */
[----:B------:R-:W-:Y:S02]  /*b050*/  I2FP.F32.S32 R198, R91 ;  /* 0x0000005b00c67245 */ /* 0x000fe40000201400 */
        /* <DEDUP_REMOVED lines=22> */
[----:B------:R-:W-:Y:S01]  /*b1c0*/  IMMA.16832.S8.S8 R88, R68.ROW, R138.COL, RZ ;  /* 0x0000008a44587237 */ /* 0x000fe20000405cff */
[----:B------:R-:W-:-:S02]  /*b1d0*/  I2FP.F32.S32 R97, R98 ;  /* 0x0000006200617245 */ /* 0x000fc40000201400 */
[----:B------:R-:W-:Y:S01]  /*b1e0*/  I2FP.F32.S32 R109, R99 ;  /* 0x00000063006d7245 */ /* 0x000fe20000201400 */
[----:B------:R-:W-:Y:S04]  /*b1f0*/  LDS R98, [R137+0x3650] ;  /* 0x0036500089627984 */ /* 0x000fe80000000800 */
[----:B------:R-:W2:Y:S01]  /*b200*/  LDS R99, [R137+0x3660] ;  /* 0x0036600089637984 */ /* 0x000ea20000000800 */
[----:B------:R-:W-:Y:S01]  /*b210*/  I2FP.F32.S32 R95, R96 ;  /* 0x00000060005f7245 */ /* 0x000fe20000201400 */
[----:B------:R-:W-:Y:S02]  /*b220*/  HADD2.F32 R93, -RZ, R102.H0_H0 ;  /* 0x20000066ff5d7230 */ /* 0x000fe40000004100 */
[----:B------:R-:W-:-:S07]  /*b230*/  FMUL R97, R54, R97 ;  /* 0x0000006136617220 */ /* 0x000fce0000400000 */
[----:B------:R-:W-:Y:S02]  /*b240*/  I2FP.F32.S32 R139, R88 ;  /* 0x00000058008b7245 */ /* 0x000fe40000201400 */
[----:B------:R-:W-:Y:S01]  /*b250*/  I2FP.F32.S32 R179, R90 ;  /* 0x0000005a00b37245 */ /* 0x000fe20000201400 */
        /* <DEDUP_REMOVED lines=10> */
[----:B-1----:R-:W-:Y:S01]  /*b300*/  IMMA.16832.S8.S8 R84, R84.ROW, R104.COL, RZ ;  /* 0x0000006854547237 */ /* 0x002fe20000405cff */
[----:B------:R-:W-:Y:S01]  /*b310*/  FMUL R101, R78, R101 ;  /* 0x000000654e657220 */ /* 0x000fe20000400000 */
[----:B------:R-:W-:Y:S01]  /*b320*/  FMUL R109, R54, R109 ;  /* 0x0000006d366d7220 */ /* 0x000fe20000400000 */
[----:B------:R-:W-:Y:S05]  /*b330*/  LDS R96, [R137+0x3670] ;  /* 0x0036700089607984 */ /* 0x000fea0000000800 */
[----:B------:R-:W-:Y:S01]  /*b340*/  IMMA.16832.S8.S8 R92, R64.ROW, R106.COL, RZ ;  /* 0x0000006a405c7237 */ /* 0x000fe20000405cff */
[----:B------:R-:W-:Y:S02]  /*b350*/  HADD2.F32 R97, -RZ, R110.H0_H0 ;  /* 0x2000006eff617230 */ /* 0x000fe40000004100 */
[----:B------:R-:W-:Y:S01]  /*b360*/  FMUL R141, R58, R141 ;  /* 0x0000008d3a8d7220 */ /* 0x000fe20000400000 */
[----:B------:R-:W-:Y:S01]  /*b370*/  FMUL R187, R50, R187 ;  /* 0x000000bb32bb7220 */ /* 0x000fe20000400000 */
[----:B------:R-:W-:-:S03]  /*b380*/  I2FP.F32.S32 R90, R90 ;  /* 0x0000005a005a7245 */ /* 0x000fc60000201400 */
[----:B------:R-:W-:Y:S01]  /*b390*/  IMMA.16832.S8.S8 R80, R80.ROW, R104.COL, RZ ;  /* 0x0000006850507237 */ /* 0x000fe20000405cff */
[----:B------:R-:W-:Y:S01]  /*b3a0*/  I2FP.F32.S32 R104, R89 ;  /* 0x0000005900687245 */ /* 0x000fe20000201400 */
[C---:B------:R-:W-:Y:S01]  /*b3b0*/  FFMA R48, R97.reuse, R101, R48 ;  /* 0x0000006561307223 */ /* 0x040fe20000000030 */
[----:B------:R-:W-:-:S05]  /*b3c0*/  FFMA R109, R97, R109, R186 ;  /* 0x0000006d616d7223 */ /* 0x000fca00000000ba */
[-C--:B--2---:R-:W-:Y:S01]  /*b3d0*/  IMMA.16832.S8.S8 R72, R72.ROW, R98.reuse.COL, RZ ;  /* 0x0000006248487237 */ /* 0x084fe20000405cff */
[C---:B------:R-:W-:Y:S01]  /*b3e0*/  FFMA R141, R97.reuse, R141, R180 ;  /* 0x0000008d618d7223 */ /* 0x040fe200000000b4 */
[----:B------:R-:W-:Y:S01]  /*b3f0*/  FFMA R100, R97, R187, R100 ;  /* 0x000000bb61647223 */ /* 0x000fe20000000064 */
[----:B------:R-:W-:Y:S01]  /*b400*/  HADD2.F32 R111, -RZ, R111.H0_H0 ;  /* 0x2000006fff6f7230 */ /* 0x000fe20000004100 */
[----:B------:R-:W0:Y:S01]  /*b410*/  LDS R97, [R137+0x3680] ;  /* 0x0036800089617984 */ /* 0x000e220000000800 */
[----:B------:R-:W-:Y:S01]  /*b420*/  HADD2.F32 R56, -RZ, R103.H0_H0 ;  /* 0x20000067ff387230 */ /* 0x000fe20000004100 */
        /* <DEDUP_REMOVED lines=11> */
[----:B------:R-:W-:Y:S01]  /*b4e0*/  FMUL R91, R59, R92 ;  /* 0x0000005c3b5b7220 */ /* 0x000fe20000400000 */
[C---:B------:R-:W-:Y:S01]  /*b4f0*/  FMUL R94, R51.reuse, R94 ;  /* 0x0000005e335e7220 */ /* 0x040fe20000400000 */
[C---:B------:R-:W-:Y:S01]  /*b500*/  FFMA R180, R56.reuse, R89, R102 ;  /* 0x0000005938b47223 */ /* 0x040fe20000000066 */
[----:B------:R-:W-:Y:S01]  /*b510*/  I2FP.F32.S32 R48, R85 ;  /* 0x0000005500307245 */ /* 0x000fe20000201400 */
[----:B------:R-:W-:Y:S01]  /*b520*/  FMUL R89, R51, R110 ;  /* 0x0000006e33597220 */ /* 0x000fe20000400000 */
[C---:B------:R-:W-:Y:S01]  /*b530*/  FFMA R199, R56.reuse, R88, R199 ;  /* 0x0000005838c77223 */ /* 0x040fe200000000c7 */
[C---:B------:R-:W-:Y:S01]  /*b540*/  FFMA R188, R56.reuse, R91, R188 ;  /* 0x0000005b38bc7223 */ /* 0x040fe200000000bc */
[----:B------:R-:W-:Y:S01]  /*b550*/  FFMA R179, R56, R94, R179 ;  /* 0x0000005e38b37223 */ /* 0x000fe200000000b3 */
[----:B------:R-:W-:Y:S01]  /*b560*/  I2FP.F32.S32 R86, R86 ;  /* 0x0000005600567245 */ /* 0x000fe20000201400 */
[C---:B------:R-:W-:Y:S01]  /*b570*/  FMUL R84, R77.reuse, R84 ;  /* 0x000000544d547220 */ /* 0x040fe20000400000 */
[----:B------:R-:W-:Y:S01]  /*b580*/  I2FP.F32.S32 R56, R87 ;  /* 0x0000005700387245 */ /* 0x000fe20000201400 */
[----:B------:R-:W-:Y:S01]  /*b590*/  FMUL R77, R77, R48 ;  /* 0x000000304d4d7220 */ /* 0x000fe20000400000 */
[----:B------:R-:W-:Y:S01]  /*b5a0*/  FFMA R198, R111, R89, R100 ;  /* 0x000000596fc67223 */ /* 0x000fe20000000064 */
[----:B------:R-:W-:Y:S01]  /*b5b0*/  I2FP.F32.S32 R82, R82 ;  /* 0x0000005200527245 */ /* 0x000fe20000201400 */
[----:B------:R-:W1:Y:S01]  /*b5c0*/  LDS.128 R88, [R135+0x3600] ;  /* 0x0036000087587984 */ /* 0x000e620000000c00 */
[----:B------:R-:W-:-:S02]  /*b5d0*/  I2FP.F32.S32 R48, R83 ;  /* 0x0000005300307245 */ /* 0x000fc40000201400 */
        /* <DEDUP_REMOVED lines=8> */
[----:B------:R-:W-:Y:S02]  /*b660*/  I2FP.F32.S32 R49, R68 ;  /* 0x0000004400317245 */ /* 0x000fe40000201400 */
[----:B------:R-:W-:-:S02]  /*b670*/  I2FP.F32.S32 R87, R69 ;  /* 0x0000004500577245 */ /* 0x000fc40000201400 */
[----:B------:R-:W-:Y:S02]  /*b680*/  I2FP.F32.S32 R93, R70 ;  /* 0x00000046005d7245 */ /* 0x000fe40000201400 */
[----:B------:R-:W-:Y:S02]  /*b690*/  I2FP.F32.S32 R95, R71 ;  /* 0x00000047005f7245 */ /* 0x000fe40000201400 */
[----:B------:R-:W2:Y:S01]  /*b6a0*/  LDS.128 R68, [R135+0x3690] ;  /* 0x0036900087447984 */ /* 0x000ea20000000c00 */
[----:B0-----:R-:W-:Y:S01]  /*b6b0*/  IMMA.16832.S8.S8 R60, R60.ROW, R96.COL, RZ ;  /* 0x000000603c3c7237 */ /* 0x001fe20000405cff */
[----:B------:R-:W-:-:S07]  /*b6c0*/  I2FP.F32.S32 R80, R80 ;  /* 0x0000005000507245 */ /* 0x000fce0000201400 */
[----:B------:R-:W-:Y:S01]  /*b6d0*/  IMMA.16832.S8.S8 R64, R64.ROW, R96.COL, RZ ;  /* 0x0000006040407237 */ /* 0x000fe20000405cff */
[----:B------:R-:W-:Y:S01]  /*b6e0*/  I2FP.F32.S32 R75, R75 ;  /* 0x0000004b004b7245 */ /* 0x000fe20000201400 */
[----:B------:R-:W-:Y:S01]  /*b6f0*/  FMUL R85, R57, R80 ;  /* 0x0000005039557220 */ /* 0x000fe20000400000 */
[----:B------:R-:W-:Y:S01]  /*b700*/  I2FP.F32.S32 R83, R72 ;  /* 0x0000004800537245 */ /* 0x000fe20000201400 */
[----:B------:R-:W-:Y:S01]  /*b710*/  FMUL R93, R50, R93 ;  /* 0x0000005d325d7220 */ /* 0x000fe20000400000 */
[----:B------:R-:W-:Y:S01]  /*b720*/  IADD3 R132, PT, PT, R132, 0x8, RZ ;  /* 0x0000000884847810 */ /* 0x000fe20007ffe0ff */
[----:B------:R-:W-:Y:S01]  /*b730*/  FMUL R95, R50, R95 ;  /* 0x0000005f325f7220 */ /* 0x000fe20000400000 */
[----:B-1----:R-:W-:-:S04]  /*b740*/  HADD2.F32 R88, -RZ, R88.H0_H0 ;  /* 0x20000058ff587230 */ /* 0x002fc80000004100 */
[----:B------:R-:W-:Y:S01]  /*b750*/  I2FP.F32.S32 R60, R60 ;  /* 0x0000003c003c7245 */ /* 0x000fe20000201400 */
[----:B------:R-:W-:Y:S02]  /*b760*/  HADD2.F32 R89, -RZ, R89.H0_H0 ;  /* 0x20000059ff597230 */ /* 0x000fe40000004100 */
[----:B------:R-:W-:Y:S01]  /*b770*/  FMUL R75, R54, R75 ;  /* 0x0000004b364b7220 */ /* 0x000fe20000400000 */
[----:B------:R-:W-:Y:S01]  /*b780*/  I2FP.F32.S32 R50, R61 ;  /* 0x0000003d00327245 */ /* 0x000fe20000201400 */
[C---:B------:R-:W-:Y:S01]  /*b790*/  FFMA R142, R88.reuse, R142, R183 ;  /* 0x0000008e588e7223 */ /* 0x040fe200000000b7 */
[C---:B------:R-:W-:Y:S01]  /*b7a0*/  FFMA R144, R88.reuse, R144, R181 ;  /* 0x0000009058907223 */ /* 0x040fe200000000b5 */
[C---:B------:R-:W-:Y:S01]  /*b7b0*/  FFMA R152, R88.reuse, R152, R185 ;  /* 0x0000009858987223 */ /* 0x040fe200000000b9 */
[----:B------:R-:W-:Y:S01]  /*b7c0*/  FFMA R153, R88, R153, R184 ;  /* 0x0000009958997223 */ /* 0x000fe200000000b8 */
[----:B------:R-:W-:Y:S01]  /*b7d0*/  FMUL R54, R58, R49 ;  /* 0x000000313a367220 */ /* 0x000fe20000400000 */
[----:B------:R-:W-:Y:S01]  /*b7e0*/  I2FP.F32.S32 R62, R62 ;  /* 0x0000003e003e7245 */ /* 0x000fe20000201400 */
[----:B------:R-:W-:Y:S01]  /*b7f0*/  HADD2.F32 R49, -RZ, R90.H0_H0 ;  /* 0x2000005aff317230 */ /* 0x000fe20000004100 */
[----:B------:R-:W-:Y:S01]  /*b800*/  ISETP.GE.AND P4, PT, R132, R134, PT ;  /* 0x000000868400720c */ /* 0x000fe20003f86270 */
[----:B------:R-:W-:Y:S01]  /*b810*/  FMUL R83, R78, R83 ;  /* 0x000000534e537220 */ /* 0x000fe20000400000 */
[C---:B------:R-:W-:Y:S01]  /*b820*/  FFMA R84, R89.reuse, R84, R142 ;  /* 0x0000005459547223 */ /* 0x040fe2000000008e */
[C---:B------:R-:W-:Y:S01]  /*b830*/  FFMA R81, R89.reuse, R81, R144 ;  /* 0x0000005159517223 */ /* 0x040fe20000000090 */
[C---:B------:R-:W-:Y:S01]  /*b840*/  FFMA R85, R89.reuse, R85, R152 ;  /* 0x0000005559557223 */ /* 0x040fe20000000098 */
[----:B------:R-:W-:Y:S01]  /*b850*/  FFMA R82, R89, R82, R153 ;  /* 0x0000005259527223 */ /* 0x000fe20000000099 */
[----:B--2---:R-:W-:Y:S01]  /*b860*/  HADD2.F32 R68, -RZ, R68.H0_H0 ;  /* 0x20000044ff447230 */ /* 0x004fe20000004100 */
[----:B------:R-:W-:Y:S01]  /*b870*/  I2FP.F32.S32 R73, R73 ;  /* 0x0000004900497245 */ /* 0x000fe20000201400 */
[----:B------:R-:W-:Y:S01]  /*b880*/  FMUL R60, R79, R60 ;  /* 0x0000003c4f3c7220 */ /* 0x000fe20000400000 */
[----:B------:R-:W-:-:S02]  /*b890*/  HADD2.F32 R69, -RZ, R69.H0_H0 ;  /* 0x20000045ff457230 */ /* 0x000fc40000004100 */
        /* <DEDUP_REMOVED lines=25> */
[----:B------:R-:W-:-:S02]  /*ba30*/  HADD2.F32 R91, -RZ, R91.H0_H0 ;  /* 0x2000005bff5b7230 */ /* 0x000fc40000004100 */
[----:B------:R-:W-:Y:S01]  /*ba40*/  FMUL R187, R51, R66 ;  /* 0x0000004233bb7220 */ /* 0x000fe20000400000 */
        /* <DEDUP_REMOVED lines=22> */
.L_x_1957:
[-C--:B------:R-:W-:Y:S01]  /*bbb0*/  ISETP.GE.OR P6, PT, R128, R3.reuse, P3 ;  /* 0x000000038000720c */ /* 0x080fe20001fc6670 */
[----:B------:R-:W-:Y:S01]  /*bbc0*/  IMAD.IADD R121, R4, 0x1, R121 ;  /* 0x0000000104797824 */ /* 0x000fe200078e0279 */
[----:B------:R-:W-:Y:S01]  /*bbd0*/  BSSY.RECONVERGENT B0, `(.L_x_1959) ;  /* 0x000000e000007945 */ /* 0x000fe20003800200 */
[-C--:B------:R-:W-:Y:S02]  /*bbe0*/  ISETP.GE.OR P4, PT, R118, R3.reuse, P3 ;  /* 0x000000037600720c */ /* 0x080fe40001f86670 */
[C---:B------:R-:W-:Y:S02]  /*bbf0*/  ISETP.GE.OR P5, PT, R128.reuse, R3, P2 ;  /* 0x000000038000720c */ /* 0x040fe400017a6670 */
[----:B------:R-:W-:Y:S02]  /*bc00*/  SHF.R.S32.HI R4, RZ, 0x1f, R121 ;  /* 0x0000001fff047819 */ /* 0x000fe40000011479 */
[----:B------:R-:W-:-:S04]  /*bc10*/  LEA R5, R128, R131, 0x2 ;  /* 0x0000008380057211 */ /* 0x000fc800078e10ff */
        /* <DEDUP_REMOVED lines=9> */
.L_x_1960:
[----:B------:R-:W-:Y:S05]  /*bcb0*/  BSYNC.RECONVERGENT B0 ;  /* 0x0000000000007941 */ /* 0x000fea0003800200 */
.L_x_1959:
        /* <DEDUP_REMOVED lines=10> */
.L_x_1962:
[----:B------:R-:W-:Y:S05]  /*bd60*/  BSYNC.RECONVERGENT B0 ;  /* 0x0000000000007941 */ /* 0x000fea0003800200 */
.L_x_1961:
[----:B------:R-:W-:Y:S04]  /*bd70*/  BSSY.RECONVERGENT B0, `(.L_x_1963) ;  /* 0x000000b000007945 */ /* 0x000fe80003800200 */
[----:B------:R-:W-:Y:S05]  /*bd80*/  @P5 BRA `(.L_x_1964) ;  /* 0x0000000000245947 */ /* 0x000fea0003800000 */
[----:B01----:R-:W0:Y:S01]  /*bd90*/  LDS R6, [R5] ;  /* 0x0000000005067984 */ /* 0x003e220000000800 */
        /* <DEDUP_REMOVED lines=8> */
.L_x_1964:
[----:B------:R-:W-:Y:S05]  /*be20*/  BSYNC.RECONVERGENT B0 ;  /* 0x0000000000007941 */ /* 0x000fea0003800200 */
.L_x_1963:
[-C--:B------:R-:W-:Y:S01]  /*be30*/  ISETP.GE.OR P4, PT, R118, R3.reuse, P2 ;  /* 0x000000037600720c */ /* 0x080fe20001786670 */
[----:B------:R-:W-:Y:S01]  /*be40*/  BSSY.RECONVERGENT B0, `(.L_x_1965) ;  /* 0x000000c000007945 */ /* 0x000fe20003800200 */
[----:B------:R-:W-:-:S11]  /*be50*/  ISETP.GE.OR P6, PT, R128, R3, P1 ;  /* 0x000000038000720c */ /* 0x000fd60000fc6670 */
[----:B------:R-:W-:Y:S05]  /*be60*/  @P4 BRA `(.L_x_1966) ;  /* 0x0000000000244947 */ /* 0x000fea0003800000 */
[----:B012---:R-:W0:Y:S01]  /*be70*/  LDS R6, [R5+0x4] ;  /* 0x0000040005067984 */ /* 0x007e220000000800 */
        /* <DEDUP_REMOVED lines=8> */
.L_x_1966:
[----:B------:R-:W-:Y:S05]  /*bf00*/  BSYNC.RECONVERGENT B0 ;  /* 0x0000000000007941 */ /* 0x000fea0003800200 */
.L_x_1965:
[----:B------:R-:W-:Y:S01]  /*bf10*/  BSSY.RECONVERGENT B0, `(.L_x_1967) ;  /* 0x000000c000007945 */ /* 0x000fe20003800200 */
[CC--:B------:R-:W-:Y:S02]  /*bf20*/  ISETP.GE.OR P4, PT, R118.reuse, R3.reuse, P1 ;  /* 0x000000037600720c */ /* 0x0c0fe40000f86670 */
[----:B------:R-:W-:Y:S01]  /*bf30*/  ISETP.GE.OR P5, PT, R118, R3, P0 ;  /* 0x000000037600720c */ /* 0x000fe200007a6670 */
        /* <DEDUP_REMOVED lines=9> */
.L_x_1968:
[----:B------:R-:W-:Y:S05]  /*bfd0*/  BSYNC.RECONVERGENT B0 ;  /* 0x0000000000007941 */ /* 0x000fea0003800200 */
.L_x_1967:
[----:B------:R-:W-:Y:S01]  /*bfe0*/  BSSY.RECONVERGENT B0, `(.L_x_1969) ;  /* 0x000000c000007945 */ /* 0x000fe20003800200 */
[C---:B------:R-:W-:Y:S02]  /*bff0*/  ISETP.GE.OR P6, PT, R128.reuse, R3, P0 ;  /* 0x000000038000720c */ /* 0x040fe400007c6670 */
        /* <DEDUP_REMOVED lines=10> */
.L_x_1970:
[----:B------:R-:W-:Y:S05]  /*c0a0*/  BSYNC.RECONVERGENT B0 ;  /* 0x0000000000007941 */ /* 0x000fea0003800200 */
.L_x_1969:
[----:B------:R-:W-:Y:S04]  /*c0b0*/  BSSY.RECONVERGENT B0, `(.L_x_1971) ;  /* 0x000000b000007945 */ /* 0x000fe80003800200 */
[----:B------:R-:W-:Y:S05]  /*c0c0*/  @P6 BRA `(.L_x_1972) ;  /* 0x0000000000246947 */ /* 0x000fea0003800000 */
[----:B01234-:R-:W0:Y:S01]  /*c0d0*/  LDS R6, [R5] ;  /* 0x0000000005067984 */ /* 0x01fe220000000800 */
        /* <DEDUP_REMOVED lines=8> */
.L_x_1972:
[----:B------:R-:W-:Y:S05]  /*c160*/  BSYNC.RECONVERGENT B0 ;  /* 0x0000000000007941 */ /* 0x000fea0003800200 */
.L_x_1971:
[----:B------:R-:W-:Y:S01]  /*c170*/  BSSY.RECONVERGENT B0, `(.L_x_1973) ;  /* 0x000000d000007945 */ /* 0x000fe20003800200 */
[----:B------:R-:W-:Y:S01]  /*c180*/  ISETP.GE.OR P4, PT, R8, R3, P3 ;  /* 0x000000030800720c */ /* 0x000fe20001f86670 */
        /* <DEDUP_REMOVED lines=11> */
.L_x_1974:
[----:B------:R-:W-:Y:S05]  /*c240*/  BSYNC.RECONVERGENT B0 ;  /* 0x0000000000007941 */ /* 0x000fea0003800200 */
.L_x_1973:
[----:B------:R-:W-:Y:S01]  /*c250*/  BSSY.RECONVERGENT B0, `(.L_x_1975) ;  /* 0x000000c000007945 */ /* 0x000fe20003800200 */
[-C--:B------:R-:W-:Y:S02]  /*c260*/  ISETP.GE.OR P5, PT, R10, R3.reuse, P3 ;  /* 0x000000030a00720c */ /* 0x080fe40001fa6670 */
[----:B------:R-:W-:Y:S01]  /*c270*/  ISETP.GE.OR P6, PT, R8, R3, P2 ;  /* 0x000000030800720c */ /* 0x000fe200017c6670 */
        /* <DEDUP_REMOVED lines=9> */
.L_x_1976:
[----:B------:R-:W-:Y:S05]  /*c310*/  BSYNC.RECONVERGENT B0 ;  /* 0x0000000000007941 */ /* 0x000fea0003800200 */
.L_x_1975:
[----:B------:R-:W-:Y:S01]  /*c320*/  BSSY.RECONVERGENT B0, `(.L_x_1977) ;  /* 0x000000b000007945 */ /* 0x000fe20003800200 */
[----:B------:R-:W-:-:S03]  /*c330*/  ISETP.GE.OR P4, PT, R10, R3, P2 ;  /* 0x000000030a00720c */ /* 0x000fc60001786670 */
        /* <DEDUP_REMOVED lines=9> */
.L_x_1978:
[----:B------:R-:W-:Y:S05]  /*c3d0*/  BSYNC.RECONVERGENT B0 ;  /* 0x0000000000007941 */ /* 0x000fea0003800200 */
.L_x_1977:
        /* <DEDUP_REMOVED lines=11> */
.L_x_1980:
[----:B------:R-:W-:Y:S05]  /*c490*/  BSYNC.RECONVERGENT B0 ;  /* 0x0000000000007941 */ /* 0x000fea0003800200 */
.L_x_1979:
[----:B------:R-:W-:Y:S01]  /*c4a0*/  BSSY.RECONVERGENT B0, `(.L_x_1981) ;  /* 0x000000c000007945 */ /* 0x000fe20003800200 */
[----:B------:R-:W-:-:S03]  /*c4b0*/  ISETP.GE.OR P5, PT, R8, R3, P1 ;  /* 0x000000030800720c */ /* 0x000fc60000fa6670 */
        /* <DEDUP_REMOVED lines=10> */
.L_x_1982:
[----:B------:R-:W-:Y:S05]  /*c560*/  BSYNC.RECONVERGENT B0 ;  /* 0x0000000000007941 */ /* 0x000fea0003800200 */
.L_x_1981:
        /* <DEDUP_REMOVED lines=12> */
.L_x_1984:
[----:B------:R-:W-:Y:S05]  /*c630*/  BSYNC.RECONVERGENT B0 ;  /* 0x0000000000007941 */ /* 0x000fea0003800200 */
.L_x_1983:
[----:B------:R-:W-:Y:S01]  /*c640*/  BSSY.RECONVERGENT B0, `(.L_x_1985) ;  /* 0x000000c000007945 */ /* 0x000fe20003800200 */
[----:B------:R-:W-:Y:S02]  /*c650*/  ISETP.GE.OR P5, PT, R10, R3, P0 ;  /* 0x000000030a00720c */ /* 0x000fe400007a6670 */
        /* <DEDUP_REMOVED lines=10> */
.L_x_1986:
[----:B------:R-:W-:Y:S05]  /*c700*/  BSYNC.RECONVERGENT B0 ;  /* 0x0000000000007941 */ /* 0x000fea0003800200 */
.L_x_1985:
        /* <DEDUP_REMOVED lines=11> */
.L_x_1988:
[----:B------:R-:W-:Y:S05]  /*c7c0*/  BSYNC.RECONVERGENT B0 ;  /* 0x0000000000007941 */ /* 0x000fea0003800200 */
.L_x_1987:
        /* <DEDUP_REMOVED lines=13> */
.L_x_1990:
[----:B------:R-:W-:Y:S05]  /*c8a0*/  BSYNC.RECONVERGENT B0 ;  /* 0x0000000000007941 */ /* 0x000fea0003800200 */
.L_x_1989:
        /* <DEDUP_REMOVED lines=12> */
.L_x_1992:
[----:B------:R-:W-:Y:S05]  /*c970*/  BSYNC.RECONVERGENT B0 ;  /* 0x0000000000007941 */ /* 0x000fea0003800200 */
.L_x_1991:
        /* <DEDUP_REMOVED lines=11> */
.L_x_1994:
[----:B------:R-:W-:Y:S05]  /*ca30*/  BSYNC.RECONVERGENT B0 ;  /* 0x0000000000007941 */ /* 0x000fea0003800200 */
.L_x_1993:
        /* <DEDUP_REMOVED lines=11> */
.L_x_1996:
[----:B------:R-:W-:Y:S05]  /*caf0*/  BSYNC.RECONVERGENT B0 ;  /* 0x0000000000007941 */ /* 0x000fea0003800200 */
.L_x_1995:
        /* <DEDUP_REMOVED lines=12> */
.L_x_1998:
[----:B------:R-:W-:Y:S05]  /*cbc0*/  BSYNC.RECONVERGENT B0 ;  /* 0x0000000000007941 */ /* 0x000fea0003800200 */
.L_x_1997:
        /* <DEDUP_REMOVED lines=12> */
.L_x_2000:
[----:B------:R-:W-:Y:S05]  /*cc90*/  BSYNC.RECONVERGENT B0 ;  /* 0x0000000000007941 */ /* 0x000fea0003800200 */
.L_x_1999:
        /* <DEDUP_REMOVED lines=12> */
.L_x_2002:
[----:B------:R-:W-:Y:S05]  /*cd60*/  BSYNC.RECONVERGENT B0 ;  /* 0x0000000000007941 */ /* 0x000fea0003800200 */
.L_x_2001:
        /* <DEDUP_REMOVED lines=11> */
.L_x_2004:
[----:B------:R-:W-:Y:S05]  /*ce20*/  BSYNC.RECONVERGENT B0 ;  /* 0x0000000000007941 */ /* 0x000fea0003800200 */
.L_x_2003:
[----:B------:R-:W-:Y:S01]  /*ce30*/  BSSY.RECONVERGENT B0, `(.L_x_2005) ;  /* 0x000000d000007945 */ /* 0x000fe20003800200 */
[----:B------:R-:W-:Y:S02]  /*ce40*/  ISETP.GE.OR P4, PT, R8, R3, P3 ;  /* 0x000000030800720c */ /* 0x000fe40001f86670 */
        /* <DEDUP_REMOVED lines=11> */
.L_x_2006:
[----:B------:R-:W-:Y:S05]  /*cf00*/  BSYNC.RECONVERGENT B0 ;  /* 0x0000000000007941 */ /* 0x000fea0003800200 */
.L_x_2005:
        /* <DEDUP_REMOVED lines=12> */
.L_x_2008:
[----:B------:R-:W-:Y:S05]  /*cfd0*/  BSYNC.RECONVERGENT B0 ;  /* 0x0000000000007941 */ /* 0x000fea0003800200 */
.L_x_2007:
        /* <DEDUP_REMOVED lines=11> */
.L_x_2010:
[----:B------:R-:W-:Y:S05]  /*d090*/  BSYNC.RECONVERGENT B0 ;  /* 0x0000000000007941 */ /* 0x000fea0003800200 */
.L_x_2009:
        /* <DEDUP_REMOVED lines=11> */
.L_x_2012:
[----:B------:R-:W-:Y:S05]  /*d150*/  BSYNC.RECONVERGENT B0 ;  /* 0x0000000000007941 */ /* 0x000fea0003800200 */
.L_x_2011:
        /* <DEDUP_REMOVED lines=12> */
.L_x_2014:
[----:B------:R-:W-:Y:S05]  /*d220*/  BSYNC.RECONVERGENT B0 ;  /* 0x0000000000007941 */ /* 0x000fea0003800200 */
.L_x_2013:
        /* <DEDUP_REMOVED lines=12> */
.L_x_2016:
[----:B------:R-:W-:Y:S05]  /*d2f0*/  BSYNC.RECONVERGENT B0 ;  /* 0x0000000000007941 */ /* 0x000fea0003800200 */
.L_x_2015:
        /* <DEDUP_REMOVED lines=12> */
.L_x_2018:
[----:B------:R-:W-:Y:S05]  /*d3c0*/  BSYNC.RECONVERGENT B0 ;  /* 0x0000000000007941 */ /* 0x000fea0003800200 */
.L_x_2017:
        /* <DEDUP_REMOVED lines=11> */
.L_x_2020:
[----:B------:R-:W-:Y:S05]  /*d480*/  BSYNC.RECONVERGENT B0 ;  /* 0x0000000000007941 */ /* 0x000fea0003800200 */
.L_x_2019:
        /* <DEDUP_REMOVED lines=13> */
.L_x_2022:
[----:B------:R-:W-:Y:S05]  /*d560*/  BSYNC.RECONVERGENT B0 ;  /* 0x0000000000007941 */ /* 0x000fea0003800200 */
.L_x_2021:
        /* <DEDUP_REMOVED lines=12> */
.L_x_2024:
[----:B------:R-:W-:Y:S05]  /*d630*/  BSYNC.RECONVERGENT B0 ;  /* 0x0000000000007941 */ /* 0x000fea0003800200 */
.L_x_2023:
        /* <DEDUP_REMOVED lines=11> */
.L_x_2026:
[----:B------:R-:W-:Y:S05]  /*d6f0*/  BSYNC.RECONVERGENT B0 ;  /* 0x0000000000007941 */ /* 0x000fea0003800200 */
.L_x_2025:
        /* <DEDUP_REMOVED lines=11> */
.L_x_2028:
[----:B------:R-:W-:Y:S05]  /*d7b0*/  BSYNC.RECONVERGENT B0 ;  /* 0x0000000000007941 */ /* 0x000fea0003800200 */
.L_x_2027:
        /* <DEDUP_REMOVED lines=12> */
.L_x_2030:
[----:B------:R-:W-:Y:S05]  /*d880*/  BSYNC.RECONVERGENT B0 ;  /* 0x0000000000007941 */ /* 0x000fea0003800200 */
.L_x_2029:
        /* <DEDUP_REMOVED lines=12> */
.L_x_2032:
[----:B------:R-:W-:Y:S05]  /*d950*/  BSYNC.RECONVERGENT B0 ;  /* 0x0000000000007941 */ /* 0x000fea0003800200 */
.L_x_2031:
        /* <DEDUP_REMOVED lines=12> */
.L_x_2034:
[----:B------:R-:W-:Y:S05]  /*da20*/  BSYNC.RECONVERGENT B0 ;  /* 0x0000000000007941 */ /* 0x000fea0003800200 */
.L_x_2033:
        /* <DEDUP_REMOVED lines=11> */
.L_x_2036:
[----:B------:R-:W-:Y:S05]  /*dae0*/  BSYNC.RECONVERGENT B0 ;  /* 0x0000000000007941 */ /* 0x000fea0003800200 */
.L_x_2035:
        /* <DEDUP_REMOVED lines=13> */
.L_x_2038:
[----:B------:R-:W-:Y:S05]  /*dbc0*/  BSYNC.RECONVERGENT B0 ;  /* 0x0000000000007941 */ /* 0x000fea0003800200 */
.L_x_2037:
        /* <DEDUP_REMOVED lines=12> */
.L_x_2040:
[----:B------:R-:W-:Y:S05]  /*dc90*/  BSYNC.RECONVERGENT B0 ;  /* 0x0000000000007941 */ /* 0x000fea0003800200 */
.L_x_2039:
        /* <DEDUP_REMOVED lines=11> */
.L_x_2042:
[----:B------:R-:W-:Y:S05]  /*dd50*/  BSYNC.RECONVERGENT B0 ;  /* 0x0000000000007941 */ /* 0x000fea0003800200 */
.L_x_2041:
        /* <DEDUP_REMOVED lines=11> */
.L_x_2044:
[----:B------:R-:W-:Y:S05]  /*de10*/  BSYNC.RECONVERGENT B0 ;  /* 0x0000000000007941 */ /* 0x000fea0003800200 */
.L_x_2043:
        /* <DEDUP_REMOVED lines=12> */
.L_x_2046:
[----:B------:R-:W-:Y:S05]  /*dee0*/  BSYNC.RECONVERGENT B0 ;  /* 0x0000000000007941 */ /* 0x000fea0003800200 */
.L_x_2045:
[----:B------:R-:W-:Y:S01]  /*def0*/  IADD3 R115, P6, PT, R134, R115, RZ ;  /* 0x0000007386737210 */ /* 0x000fe20007fde0ff */
[----:B------:R-:W-:Y:S01]  /*df00*/  BSSY.RECONVERGENT B0, `(.L_x_2047) ;  /* 0x000000c000007945 */ /* 0x000fe20003800200 */
[----:B------:R-:W-:Y:S02]  /*df10*/  ISETP.GE.OR P4, PT, R8, R3, P0 ;  /* 0x000000030800720c */ /* 0x000fe40000786670 */
        /* <DEDUP_REMOVED lines=10> */
.L_x_2048:
[----:B------:R-:W-:Y:S05]  /*dfc0*/  BSYNC.RECONVERGENT B0 ;  /* 0x0000000000007941 */ /* 0x000fea0003800200 */
.L_x_2047:
[CC--:B------:R-:W-:Y:S01]  /*dfd0*/  ISETP.GE.OR P6, PT, R10.reuse, R3.reuse, P1 ;  /* 0x000000030a00720c */ /* 0x0c0fe20000fc6670 */
[----:B------:R-:W-:Y:S01]  /*dfe0*/  BSSY.RECONVERGENT B0, `(.L_x_2049) ;  /* 0x000000c000007945 */ /* 0x000fe20003800200 */
[----:B------:R-:W-:Y:S02]  /*dff0*/  ISETP.GE.OR P5, PT, R10, R3, P0 ;  /* 0x000000030a00720c */ /* 0x000fe400007a6670 */
[----:B------:R-:W-:-:S09]  /*e000*/  LOP3.LUT R10, R113, R112, RZ, 0xfc, !PT ;  /* 0x00000070710a7212 */ /* 0x000fd200078efcff */
        /* <DEDUP_REMOVED lines=9> */
.L_x_2050:
[----:B------:R-:W-:Y:S05]  /*e0a0*/  BSYNC.RECONVERGENT B0 ;  /* 0x0000000000007941 */ /* 0x000fea0003800200 */
.L_x_2049:
        /* <DEDUP_REMOVED lines=11> */
.L_x_2052:
[----:B------:R-:W-:Y:S05]  /*e160*/  BSYNC.RECONVERGENT B0 ;  /* 0x0000000000007941 */ /* 0x000fea0003800200 */
.L_x_2051:
        /* <DEDUP_REMOVED lines=14> */
.L_x_2054:
[----:B------:R-:W-:Y:S05]  /*e250*/  BSYNC.RECONVERGENT B0 ;  /* 0x0000000000007941 */ /* 0x000fea0003800200 */
.L_x_2053:
[-C--:B------:R-:W-:Y:S01]  /*e260*/  ISETP.GE.OR P5, PT, R8, R3.reuse, P3 ;  /* 0x000000030800720c */ /* 0x080fe20001fa6670 */
[----:B------:R-:W-:Y:S01]  /*e270*/  BSSY.RECONVERGENT B0, `(.L_x_2055) ;  /* 0x000000b000007945 */ /* 0x000fe20003800200 */
[----:B------:R-:W-:-:S11]  /*e280*/  ISETP.GE.OR P3, PT, R10, R3, P3 ;  /* 0x000000030a00720c */ /* 0x000fd60001f66670 */
        /* <DEDUP_REMOVED lines=9> */
.L_x_2056:
[----:B------:R-:W-:Y:S05]  /*e320*/  BSYNC.RECONVERGENT B0 ;  /* 0x0000000000007941 */ /* 0x000fea0003800200 */
.L_x_2055:
[----:B------:R-:W-:Y:S01]  /*e330*/  BSSY.RECONVERGENT B0, `(.L_x_2057) ;  /* 0x000000c000007945 */ /* 0x000fe20003800200 */
[CC--:B------:R-:W-:Y:S02]  /*e340*/  ISETP.GE.OR P6, PT, R8.reuse, R3.reuse, P2 ;  /* 0x000000030800720c */ /* 0x0c0fe400017c6670 */
        /* <DEDUP_REMOVED lines=10> */
.L_x_2058:
[----:B------:R-:W-:Y:S05]  /*e3f0*/  BSYNC.RECONVERGENT B0 ;  /* 0x0000000000007941 */ /* 0x000fea0003800200 */
.L_x_2057:
        /* <DEDUP_REMOVED lines=11> */
.L_x_2060:
[----:B------:R-:W-:Y:S05]  /*e4b0*/  BSYNC.RECONVERGENT B0 ;  /* 0x0000000000007941 */ /* 0x000fea0003800200 */
.L_x_2059:
[-C--:B------:R-:W-:Y:S01]  /*e4c0*/  ISETP.GE.OR P2, PT, R10, R3.reuse, P2 ;  /* 0x000000030a00720c */ /* 0x080fe20001746670 */
[----:B------:R-:W-:Y:S01]  /*e4d0*/  BSSY.RECONVERGENT B0, `(.L_x_2061) ;  /* 0x000000e000007945 */ /* 0x000fe20003800200 */
[-C--:B------:R-:W-:Y:S02]  /*e4e0*/  ISETP.GE.OR P3, PT, R8, R3.reuse, P0 ;  /* 0x000000030800720c */ /* 0x080fe40000766670 */
[CC--:B------:R-:W-:Y:S02]  /*e4f0*/  ISETP.GE.OR P1, PT, R10.reuse, R3.reuse, P1 ;  /* 0x000000030a00720c */ /* 0x0c0fe40000f26670 */
[----:B------:R-:W-:-:S07]  /*e500*/  ISETP.GE.OR P0, PT, R10, R3, P0 ;  /* 0x000000030a00720c */ /* 0x000fce0000706670 */
[----:B------:R-:W-:Y:S06]  /*e510*/  @P2 BRA `(.L_x_2062) ;  /* 0x0000000000242947 */ /* 0x000fec0003800000 */
        /* <DEDUP_REMOVED lines=9> */
.L_x_2062:
[----:B------:R-:W-:Y:S05]  /*e5b0*/  BSYNC.RECONVERGENT B0 ;  /* 0x0000000000007941 */ /* 0x000fea0003800200 */
.L_x_2061:
        /* <DEDUP_REMOVED lines=10> */
.L_x_2064:
[----:B------:R-:W-:Y:S05]  /*e660*/  BSYNC.RECONVERGENT B0 ;  /* 0x0000000000007941 */ /* 0x000fea0003800200 */
.L_x_2063:
        /* <DEDUP_REMOVED lines=10> */
.L_x_2066:
[----:B------:R-:W-:Y:S05]  /*e710*/  BSYNC.RECONVERGENT B0 ;  /* 0x0000000000007941 */ /* 0x000fea0003800200 */
.L_x_2065:
        /* <DEDUP_REMOVED lines=11> */
.L_x_2068:
[----:B------:R-:W-:Y:S05]  /*e7d0*/  BSYNC.RECONVERGENT B0 ;  /* 0x0000000000007941 */ /* 0x000fea0003800200 */
.L_x_2067:
        /* <DEDUP_REMOVED lines=11> */
.L_x_2070:
[----:B------:R-:W-:Y:S05]  /*e890*/  BSYNC.RECONVERGENT B0 ;  /* 0x0000000000007941 */ /* 0x000fea0003800200 */
.L_x_2069:
[----:B------:R-:W-:Y:S05]  /*e8a0*/  @P4 BRA `(.L_x_2071) ;  /* 0x00000000004c4947 */ /* 0x000fea0003800000 */
[----:B01234-:R-:W0:Y:S01]  /*e8b0*/  I2F.U32.RP R6, R134 ;  /* 0x0000008600067306 */ /* 0x01fe220000209000 */
        /* <DEDUP_REMOVED lines=18> */
.L_x_2071:
[----:B------:R-:W-:Y:S01]  /*e9e0*/  MOV R14, R115 ;  /* 0x00000073000e7202 */ /* 0x000fe20000000f00 */
[----:B------:R-:W-:Y:S01]  /*e9f0*/  IMAD.MOV.U32 R15, RZ, RZ, R113 ;  /* 0x000000ffff0f7224 */ /* 0x000fe200078e0071 */
[----:B------:R-:W-:-:S07]  /*ea00*/  MOV R16, 0xea20 ;  /* 0x0000ea2000107802 */ /* 0x000fce0000000f00 */
[----:B01234-:R-:W-:Y:S05]  /*ea10*/  CALL.REL.NOINC `($__internal_53_$__cuda_sm20_rem_s64) ;  /* 0x000000cc00c47944 */ /* 0x01ffea0003c00000 */
[----:B------:R-:W-:Y:S01]  /*ea20*/  IMAD.MOV.U32 R4, RZ, RZ, R8 ;  /* 0x000000ffff047224 */ /* 0x000fe200078e0008 */
[----:B------:R-:W-:-:S07]  /*ea30*/  MOV R5, R9 ;  /* 0x0000000900057202 */ /* 0x000fce0000000f00 */
.L_x_2072:
[----:B------:R-:W-:-:S04]  /*ea40*/  IADD3 R115, P0, PT, -R4, R115, RZ ;  /* 0x0000007304737210 */ /* 0x000fc80007f1e1ff */
[----:B------:R-:W-:Y:S01]  /*ea50*/  IADD3 R3, P1, PT, -R115, R0, RZ ;  /* 0x0000000073037210 */ /* 0x000fe20007f3e1ff */
[----:B------:R-:W-:-:S03]  /*ea60*/  IMAD.X R113, R113, 0x1, ~R5, P0 ;  /* 0x0000000171717824 */ /* 0x000fc600000e0e05 */
[----:B------:R-:W-:Y:S01]  /*ea70*/  ISETP.LT.U32.AND P0, PT, R134, R3, PT ;  /* 0x000000038600720c */ /* 0x000fe20003f01070 */
[----:B------:R-:W-:-:S05]  /*ea80*/  IMAD.X R5, R2, 0x1, ~R113, P1 ;  /* 0x0000000102057824 */ /* 0x000fca00008e0e71 */
[----:B------:R-:W-:-:S04]  /*ea90*/  ISETP.LT.AND.EX P0, PT, R112, R5, PT, P0 ;  /* 0x000000057000720c */ /* 0x000fc80003f01300 */
[----:B------:R-:W-:-:S09]  /*eaa0*/  SEL R3, R134, R3, P0 ;  /* 0x0000000386037207 */ /* 0x000fd20000000000 */
.L_x_1954:
[----:B------:R-:W-:Y:S02]  /*eab0*/  ISETP.GE.U32.AND P0, PT, R115, R0, PT ;  /* 0x000000007300720c */ /* 0x000fe40003f06070 */
[----:B------:R-:W-:Y:S02]  /*eac0*/  ISETP.EQ.AND P2, PT, R134, R3, PT ;  /* 0x000000038600720c */ /* 0x000fe40003f42270 */
[----:B------:R-:W-:Y:S02]  /*ead0*/  ISETP.GE.AND.EX P0, PT, R113, R2, PT, P0 ;  /* 0x000000027100720c */ /* 0x000fe40003f06300 */
[----:B------:R-:W-:Y:S02]  /*eae0*/  MOV R132, RZ ;  /* 0x000000ff00847202 */ /* 0x000fe40000000f00 */
[----:B------:R-:W-:-:S09]  /*eaf0*/  PLOP3.LUT P1, PT, P0, PT, PT, 0x8, 0x80 ;  /* 0x000000000080781c */ /* 0x000fd2000072e170 */
[----:B------:R-:W-:Y:S05]  /*eb00*/  @!P0 BRA P2, `(.L_x_2073) ;  /* 0xffffff2400008947 */ /* 0x000fea000103ffff */
.L_x_1943:
        /* <DEDUP_REMOVED lines=31> */
.L_x_2074:
[----:B------:R-:W-:Y:S01]  /*ed00*/  MOV R15, R4 ;  /* 0x00000004000f7202 */ /* 0x000fe20000000f00 */
[----:B------:R-:W-:Y:S01]  /*ed10*/  IMAD.MOV.U32 R14, RZ, RZ, R115 ;  /* 0x000000ffff0e7224 */ /* 0x000fe200078e0073 */
[----:B------:R-:W-:-:S07]  /*ed20*/  MOV R18, 0xed40 ;  /* 0x0000ed4000127802 */ /* 0x000fce0000000f00 */
[----:B------:R-:W-:Y:S05]  /*ed30*/  CALL.REL.NOINC `($__internal_52_$__cuda_sm20_div_s64) ;  /* 0x000000c400ac7944 */ /* 0x000fea0003c00000 */
[----:B------:R-:W-:-:S07]  /*ed40*/  IMAD.MOV.U32 R0, RZ, RZ, R8 ;  /* 0x000000ffff007224 */ /* 0x000fce00078e0008 */
.L_x_2075:
        /* <DEDUP_REMOVED lines=30> */
.L_x_2076:
[----:B------:R-:W-:Y:S01]  /*ef30*/  MOV R15, R4 ;  /* 0x00000004000f7202 */ /* 0x000fe20000000f00 */
[----:B------:R-:W-:Y:S01]  /*ef40*/  IMAD.MOV.U32 R14, RZ, RZ, R115 ;  /* 0x000000ffff0e7224 */ /* 0x000fe200078e0073 */
[----:B------:R-:W-:-:S07]  /*ef50*/  MOV R18, 0xef70 ;  /* 0x0000ef7000127802 */ /* 0x000fce0000000f00 */
[----:B------:R-:W-:Y:S05]  /*ef60*/  CALL.REL.NOINC `($__internal_52_$__cuda_sm20_div_s64) ;  /* 0x000000c400207944 */ /* 0x000fea0003c00000 */
[----:B------:R-:W-:-:S07]  /*ef70*/  IMAD.MOV.U32 R2, RZ, RZ, R8 ;  /* 0x000000ffff027224 */ /* 0x000fce00078e0008 */
.L_x_2077:
        /* <DEDUP_REMOVED lines=27> */
.L_x_2078:
[----:B------:R-:W-:Y:S01]  /*f130*/  MOV R15, R134 ;  /* 0x00000086000f7202 */ /* 0x000fe20000000f00 */
[----:B------:R-:W-:Y:S01]  /*f140*/  IMAD.MOV.U32 R17, RZ, RZ, R112 ;  /* 0x000000ffff117224 */ /* 0x000fe200078e0070 */
[----:B------:R-:W-:-:S07]  /*f150*/  MOV R18, 0xf170 ;  /* 0x0000f17000127802 */ /* 0x000fce0000000f00 */
[----:B------:R-:W-:Y:S05]  /*f160*/  CALL.REL.NOINC `($__internal_52_$__cuda_sm20_div_s64) ;  /* 0x000000c000a07944 */ /* 0x000fea0003c00000 */
.L_x_2079:
        /* <DEDUP_REMOVED lines=28> */
.L_x_2080:
[----:B------:R-:W1:Y:S01]  /*f330*/  LDC R9, c[0x0][0x3c8] ;  /* 0x0000f200ff097b82 */ /* 0x000e620000000800 */
[----:B------:R-:W-:Y:S01]  /*f340*/  IMAD.MOV.U32 R4, RZ, RZ, RZ ;  /* 0x000000ffff047224 */ /* 0x000fe200078e00ff */
[----:B------:R-:W-:Y:S01]  /*f350*/  IABS R14, R2 ;  /* 0x00000002000e7213 */ /* 0x000fe20000000000 */
[----:B------:R-:W2:Y:S01]  /*f360*/  LDCU UR4, c[0x0][0x3b4] ;  /* 0x00007680ff0477ac */ /* 0x000ea20008000800 */
[----:B------:R-:W-:Y:S01]  /*f370*/  IMAD R7, R8, 0x70, R7 ;  /* 0x0000007008077824 */ /* 0x000fe200078e0207 */
[----:B------:R-:W-:Y:S01]  /*f380*/  ISETP.GE.AND P4, PT, R132, R3, PT ;  /* 0x000000038400720c */ /* 0x000fe20003f86270 */
[----:B------:R-:W-:Y:S01]  /*f390*/  IMAD.MOV.U32 R188, RZ, RZ, RZ ;  /* 0x000000ffffbc7224 */ /* 0x000fe200078e00ff */
[----:B------:R-:W-:Y:S01]  /*f3a0*/  CS2R R186, SRZ ;  /* 0x0000000000ba7805 */ /* 0x000fe2000001ff00 */
[----:B------:R-:W3:Y:S01]  /*f3b0*/  LDC.64 R192, c[0x0][0x388] ;  /* 0x0000e200ffc07b82 */ /* 0x000ee20000000a00 */
[----:B------:R-:W-:Y:S01]  /*f3c0*/  IMAD R7, R7, 0x24, R6 ;  /* 0x0000002407077824 */ /* 0x000fe200078e0206 */
        /* <DEDUP_REMOVED lines=14> */
[-C--:B-1----:R-:W-:Y:S02]  /*f4b0*/  IABS R12, R9.reuse ;  /* 0x00000009000c7213 */ /* 0x082fe40000000000 */
[----:B------:R-:W-:Y:S02]  /*f4c0*/  CS2R R156, SRZ ;  /* 0x00000000009c7805 */ /* 0x000fe4000001ff00 */
[----:B------:R-:W-:Y:S02]  /*f4d0*/  LOP3.LUT R2, R2, R9, RZ, 0x3c, !PT ;  /* 0x0000000902027212 */ /* 0x000fe400078e3cff */
[----:B------:R-:W-:Y:S01]  /*f4e0*/  CS2R R148, SRZ ;  /* 0x0000000000947805 */ /* 0x000fe2000001ff00 */
[----:B------:R-:W1:Y:S01]  /*f4f0*/  I2F.RP R10, R12 ;  /* 0x0000000c000a7306 */ /* 0x000e620000209400 */
[----:B------:R-:W-:-:S02]  /*f500*/  CS2R R154, SRZ ;  /* 0x00000000009a7805 */ /* 0x000fc4000001ff00 */
[----:B------:R-:W-:Y:S01]  /*f510*/  ISETP.GE.AND P2, PT, R2, RZ, PT ;  /* 0x000000ff0200720c */ /* 0x000fe20003f46270 */
[----:B------:R-:W-:Y:S01]  /*f520*/  IMAD.SHL.U32 R2, R114, 0x8, RZ ;  /* 0x0000000872027824 */ /* 0x000fe200078e00ff */
[----:B------:R-:W-:Y:S01]  /*f530*/  CS2R R146, SRZ ;  /* 0x0000000000927805 */ /* 0x000fe2000001ff00 */
[----:B---3--:R-:W-:Y:S01]  /*f540*/  IMAD.WIDE R192, R7, 0x4, R192 ;  /* 0x0000000407c07825 */ /* 0x008fe200078e02c0 */
[----:B------:R-:W-:Y:S02]  /*f550*/  CS2R R144, SRZ ;  /* 0x0000000000907805 */ /* 0x000fe4000001ff00 */
[----:B------:R-:W-:Y:S02]  /*f560*/  CS2R R142, SRZ ;  /* 0x00000000008e7805 */ /* 0x000fe4000001ff00 */
[----:B------:R-:W-:Y:S02]  /*f570*/  LOP3.LUT R2, R2, 0x18, RZ, 0xc0, !PT ;  /* 0x0000001802027812 */ /* 0x000fe400078ec0ff */
[----:B------:R-:W-:-:S02]  /*f580*/  CS2R R140, SRZ ;  /* 0x00000000008c7805 */ /* 0x000fc4000001ff00 */
[----:B------:R-:W-:Y:S01]  /*f590*/  CS2R R138, SRZ ;  /* 0x00000000008a7805 */ /* 0x000fe2000001ff00 */
[----:B------:R-:W-:Y:S01]  /*f5a0*/  IMAD.MOV.U32 R134, RZ, RZ, RZ ;  /* 0x000000ffff867224 */ /* 0x000fe200078e00ff */
[----:B------:R-:W-:Y:S01]  /*f5b0*/  LOP3.LUT R2, R2, 0x20, R133, 0xf8, !PT ;  /* 0x0000002002027812 */ /* 0x000fe200078ef885 */
[----:B------:R-:W-:Y:S01]  /*f5c0*/  IMAD.MOV.U32 R130, RZ, RZ, RZ ;  /* 0x000000ffff827224 */ /* 0x000fe200078e00ff */
[----:B------:R-:W-:Y:S01]  /*f5d0*/  MOV R128, RZ ;  /* 0x000000ff00807202 */ /* 0x000fe20000000f00 */
[----:B-1----:R-:W1:Y:S01]  /*f5e0*/  MUFU.RCP R10, R10 ;  /* 0x0000000a000a7308 */ /* 0x002e620000001000 */
[----:B------:R-:W-:Y:S01]  /*f5f0*/  IMAD.MOV.U32 R126, RZ, RZ, RZ ;  /* 0x000000ffff7e7224 */ /* 0x000fe200078e00ff */
[----:B------:R-:W-:Y:S01]  /*f600*/  MOV R122, RZ ;  /* 0x000000ff007a7202 */ /* 0x000fe20000000f00 */
[----:B------:R-:W-:Y:S01]  /*f610*/  IMAD.MOV.U32 R124, RZ, RZ, RZ ;  /* 0x000000ffff7c7224 */ /* 0x000fe200078e00ff */
[----:B------:R-:W-:Y:S01]  /*f620*/  MOV R112, RZ ;  /* 0x000000ff00707202 */ /* 0x000fe20000000f00 */
[----:B------:R-:W-:-:S02]  /*f630*/  IMAD.MOV.U32 R120, RZ, RZ, RZ ;  /* 0x000000ffff787224 */ /* 0x000fc400078e00ff */
[----:B------:R-:W-:Y:S01]  /*f640*/  IMAD.MOV.U32 R118, RZ, RZ, RZ ;  /* 0x000000ffff767224 */ /* 0x000fe200078e00ff */
[----:B-1----:R-:W-:-:S04]  /*f650*/  IADD3 R11, PT, PT, R10, 0xffffffe, RZ ;  /* 0x0ffffffe0a0b7810 */ /* 0x002fc80007ffe0ff */
        /* <DEDUP_REMOVED lines=12> */
[----:B------:R-:W-:Y:S01]  /*f720*/  ISETP.GE.U32.AND P0, PT, R5, R12, PT ;  /* 0x0000000c0500720c */ /* 0x000fe20003f06070 */
[----:B------:R-:W-:Y:S01]  /*f730*/  IMAD.SHL.U32 R5, R0, 0x80, RZ ;  /* 0x0000008000057824 */ /* 0x000fe200078e00ff */
[----:B------:R-:W-:-:S04]  /*f740*/  SHF.L.U32 R0, R116, 0x4, RZ ;  /* 0x0000000474007819 */ /* 0x000fc800000006ff */
[----:B------:R-:W-:Y:S02]  /*f750*/  LOP3.LUT R7, R0, 0x3fe0, RZ, 0xc0, !PT ;  /* 0x00003fe000077812 */ /* 0x000fe400078ec0ff */
[----:B------:R-:W-:Y:S02]  /*f760*/  LOP3.LUT R0, RZ, R5, RZ, 0x33, !PT ;  /* 0x00000005ff007212 */ /* 0x000fe400078e33ff */
[----:B------:R-:W-:-:S03]  /*f770*/  LEA.HI R8, R114, R7, RZ, 0x1e ;  /* 0x0000000772087211 */ /* 0x000fc600078ff0ff */
[----:B------:R-:W-:Y:S01]  /*f780*/  @P0 VIADD R4, R4, 0x1 ;  /* 0x0000000104040836 */ /* 0x000fe20000000000 */
[----:B------:R-:W-:Y:S01]  /*f790*/  ISETP.GT.U32.AND P0, PT, R8, 0x80, PT ;  /* 0x000000800800780c */ /* 0x000fe20003f04070 */
[----:B--2---:R-:W-:Y:S01]  /*f7a0*/  VIADD R31, R0, UR4 ;  /* 0x00000004001f7c36 */ /* 0x004fe20008000000 */
[----:B------:R-:W-:Y:S02]  /*f7b0*/  ISETP.GT.U32.AND P3, PT, R8, 0x68, PT ;  /* 0x000000680800780c */ /* 0x000fe40003f64070 */
[----:B------:R-:W-:Y:S02]  /*f7c0*/  @!P2 IADD3 R4, PT, PT, -R4, RZ, RZ ;  /* 0x000000ff0404a210 */ /* 0x000fe40007ffe1ff */
[----:B------:R-:W-:Y:S02]  /*f7d0*/  @!P1 LOP3.LUT R4, RZ, R9, RZ, 0x33, !PT ;  /* 0x00000009ff049212 */ /* 0x000fe400078e33ff */
[C---:B------:R-:W-:Y:S02]  /*f7e0*/  ISETP.GT.U32.AND P1, PT, R8.reuse, 0x78, PT ;  /* 0x000000780800780c */ /* 0x040fe40003f24070 */
[----:B------:R-:W-:Y:S01]  /*f7f0*/  ISETP.GT.U32.AND P2, PT, R8, 0x70, PT ;  /* 0x000000700800780c */ /* 0x000fe20003f44070 */
[----:B------:R-:W-:-:S12]  /*f800*/  @P4 BRA `(.L_x_2081) ;  /* 0x0000009c00104947 */ /* 0x000fd80003800000 */
[----:B------:R-:W1:Y:S01]  /*f810*/  LDCU UR4, c[0x0][0x3bc] ;  /* 0x00007780ff0477ac */ /* 0x000e620008000800 */
[----:B------:R-:W2:Y:S01]  /*f820*/  S2R R0, SR_CgaCtaId ;  /* 0x0000000000007919 */ /* 0x000ea20000008800 */
[----:B------:R-:W3:Y:S01]  /*f830*/  LDC R27, c[0x0][0x3c0] ;  /* 0x0000f000ff1b7b82 */ /* 0x000ee20000000800 */
[----:B------:R-:W-:Y:S01]  /*f840*/  LOP3.LUT R29, R114, 0x7, RZ, 0xc0, !PT ;  /* 0x00000007721d7812 */ /* 0x000fe200078ec0ff */
[----:B------:R-:W4:Y:S01]  /*f850*/  LDCU UR5, c[0x0][0x3d0] ;  /* 0x00007a00ff0577ac */ /* 0x000f220008000800 */
[----:B------:R-:W-:Y:S02]  /*f860*/  MOV R131, 0x400 ;  /* 0x0000040000837802 */ /* 0x000fe40000000f00 */
[----:B------:R-:W-:Y:S02]  /*f870*/  VIMNMX R13, PT, PT, R31, R116, PT ;  /* 0x000000741f0d7248 */ /* 0x000fe40003fe0100 */
[C-C-:B------:R-:W-:Y:S01]  /*f880*/  VIADDMNMX R14, R116.reuse, 0x8, R31.reuse, PT ;  /* 0x00000008740e7846 */ /* 0x140fe2000380011f */
[----:B------:R-:W0:Y:S01]  /*f890*/  LDC.64 R190, c[0x0][0x380] ;  /* 0x0000e000ffbe7b82 */ /* 0x000e220000000a00 */
[----:B------:R-:W-:-:S02]  /*f8a0*/  VIADDMNMX R15, R116, 0x10, R31, PT ;  /* 0x00000010740f7846 */ /* 0x000fc4000380011f */
[C-C-:B------:R-:W-:Y:S02]  /*f8b0*/  VIADDMNMX R16, R116.reuse, 0x18, R31.reuse, PT ;  /* 0x0000001874107846 */ /* 0x140fe4000380011f */
[C-C-:B------:R-:W-:Y:S02]  /*f8c0*/  VIADDMNMX R17, R116.reuse, 0x20, R31.reuse, PT ;  /* 0x0000002074117846 */ /* 0x140fe4000380011f */
[C-C-:B------:R-:W-:Y:S01]  /*f8d0*/  VIADDMNMX R18, R116.reuse, 0x28, R31.reuse, PT ;  /* 0x0000002874127846 */ /* 0x140fe2000380011f */
[----:B-1----:R-:W-:Y:S01]  /*f8e0*/  IMAD R110, R5, UR4, R132 ;  /* 0x00000004056e7c24 */ /* 0x002fe2000f8e0284 */
[C-C-:B------:R-:W-:Y:S01]  /*f8f0*/  VIADDMNMX R19, R116.reuse, 0x30, R31.reuse, PT ;  /* 0x0000003074137846 */ /* 0x140fe2000380011f */
[C---:B------:R-:W-:Y:S01]  /*f900*/  IMAD.SHL.U32 R5, R116.reuse, 0x4, RZ ;  /* 0x0000000474057824 */ /* 0x040fe200078e00ff */
[--C-:B------:R-:W-:Y:S01]  /*f910*/  VIADDMNMX R20, R116, 0x38, R31.reuse, PT ;  /* 0x0000003874147846 */ /* 0x100fe2000380011f */
[----:B----4-:R-:W-:Y:S01]  /*f920*/  IMAD R110, R4, UR5, R110 ;  /* 0x00000005046e7c24 */ /* 0x010fe2000f8e026e */
[----:B------:R-:W-:-:S02]  /*f930*/  VIADDMNMX R21, R116, 0x40, R31, PT ;  /* 0x0000004074157846 */ /* 0x000fc4000380011f */
[----:B------:R-:W-:Y:S02]  /*f940*/  LEA.HI R36, R114, R5, RZ, 0x1d ;  /* 0x0000000572247211 */ /* 0x000fe400078fe8ff */
[--C-:B------:R-:W-:Y:S02]  /*f950*/  VIADDMNMX R22, R116, 0x48, R31.reuse, PT ;  /* 0x0000004874167846 */ /* 0x100fe4000380011f */
[C---:B------:R-:W-:Y:S02]  /*f960*/  VIMNMX R30, PT, PT, R36.reuse, R31, PT ;  /* 0x0000001f241e7248 */ /* 0x040fe40003fe0100 */
[C-C-:B------:R-:W-:Y:S02]  /*f970*/  VIADDMNMX R32, R36.reuse, 0x20, R31.reuse, PT ;  /* 0x0000002024207846 */ /* 0x140fe4000380011f */
[C-C-:B------:R-:W-:Y:S02]  /*f980*/  VIADDMNMX R34, R36.reuse, 0x40, R31.reuse, PT ;  /* 0x0000004024227846 */ /* 0x140fe4000380011f */
[----:B------:R-:W-:Y:S01]  /*f990*/  VIADDMNMX R36, R36, 0x60, R31, PT ;  /* 0x0000006024247846 */ /* 0x000fe2000380011f */
[--C-:B------:R-:W-:Y:S01]  /*f9a0*/  IMAD R4, R32, 0x4c, R29.reuse ;  /* 0x0000004c20047824 */ /* 0x100fe200078e021d */
[----:B--2---:R-:W-:Y:S01]  /*f9b0*/  LEA R131, R0, R131, 0x18 ;  /* 0x0000008300837211 */ /* 0x004fe200078ec0ff */
[----:B------:R-:W-:Y:S01]  /*f9c0*/  IMAD R6, R34, 0x4c, R29 ;  /* 0x0000004c22067824 */ /* 0x000fe200078e021d */
[----:B------:R-:W-:Y:S01]  /*f9d0*/  VIADDMNMX R23, R116, 0x50, R31, PT ;  /* 0x0000005074177846 */ /* 0x000fe2000380011f */
        /* <DEDUP_REMOVED lines=9> */
[----:B------:R-:W-:-:S02]  /*fa70*/  VIADDMNMX R31, R116, 0x78, R31, PT ;  /* 0x00000078741f7846 */ /* 0x000fc4000380011f */
[----:B------:R-:W-:Y:S02]  /*fa80*/  MOV R188, RZ ;  /* 0x000000ff00bc7202 */ /* 0x000fe40000000f00 */
[----:B---3--:R-:W-:-:S07]  /*fa90*/  LEA R37, R6, R131, 0x2 ;  /* 0x0000008306257211 */ /* 0x008fce00078e10ff */
.L_x_2082:
[----:B------:R-:W-:Y:S01]  /*faa0*/  LOP3.LUT R41, R114, 0x3, RZ, 0xc0, !PT ;  /* 0x0000000372297812 */ /* 0x000fe200078ec0ff */
[----:B------:R-:W-:Y:S01]  /*fab0*/  IMAD R0, R13, UR4, RZ ;  /* 0x000000040d007c24 */ /* 0x000fe2000f8e02ff */
[----:B------:R-:W-:Y:S02]  /*fac0*/  SHF.R.U32.HI R39, RZ, 0x2, R114 ;  /* 0x00000002ff277819 */ /* 0x000fe40000011672 */
[----:B------:R-:W-:Y:S01]  /*fad0*/  SHF.R.S32.HI R38, RZ, 0x1f, R110 ;  /* 0x0000001fff267819 */ /* 0x000fe2000001146e */
[----:B0-----:R-:W-:Y:S01]  /*fae0*/  IMAD.WIDE.U32 R10, R41, 0x4, R190 ;  /* 0x00000004290a7825 */ /* 0x001fe200078e00be */
[--C-:B------:R-:W-:Y:S02]  /*faf0*/  SHF.R.S32.HI R5, RZ, 0x1f, R0.reuse ;  /* 0x0000001fff057819 */ /* 0x100fe40000011400 */
[----:B------:R-:W-:Y:S01]  /*fb00*/  IADD3 R7, P4, P5, R110, R39, R0 ;  /* 0x000000276e077210 */ /* 0x000fe20007d9e000 */
[----:B------:R-:W-:Y:S01]  /*fb10*/  IMAD R0, R14, UR4, RZ ;  /* 0x000000040e007c24 */ /* 0x000fe2000f8e02ff */
[----:B------:R-:W-:-:S02]  /*fb20*/  IADD3 R54, P6, PT, R10, 0x4, RZ ;  /* 0x000000040a367810 */ /* 0x000fc40007fde0ff */
[----:B------:R-:W-:-:S03]  /*fb30*/  IADD3.X R5, PT, PT, R38, RZ, R5, P4, P5 ;  /* 0x000000ff26057210 */ /* 0x000fc600027ea405 */
[----:B------:R-:W-:Y:S02]  /*fb40*/  IMAD.X R55, RZ, RZ, R11, P6 ;  /* 0x000000ffff377224 */ /* 0x000fe400030e060b */
[----:B------:R-:W-:Y:S02]  /*fb50*/  IMAD R9, R5, 0x12, RZ ;  /* 0x0000001205097824 */ /* 0x000fe400078e02ff */
[----:B------:R-:W-:Y:S01]  /*fb60*/  IMAD.WIDE.U32 R4, R7, 0x12, R54 ;  /* 0x0000001207047825 */ /* 0x000fe200078e0036 */
[----:B------:R-:W-:-:S04]  /*fb70*/  SHF.R.S32.HI R7, RZ, 0x1f, R0 ;  /* 0x0000001fff077819 */ /* 0x000fc80000011400 */
[----:B------:R-:W-:-:S05]  /*fb80*/  IADD3 R5, PT, PT, R5, R9, RZ ;  /* 0x0000000905057210 */ /* 0x000fca0007ffe0ff */
[----:B------:R-:W2:Y:S04]  /*fb90*/  LDG.E.U16.CONSTANT R62, desc[UR6][R4.64+-0x2] ;  /* 0xfffffe06043e7981 */ /* 0x000ea8000c1e9500 */
[----:B------:R0:W2:Y:S01]  /*fba0*/  LDG.E.U16.CONSTANT R65, desc[UR6][R4.64] ;  /* 0x0000000604417981 */ /* 0x0000a2000c1e9500 */
[----:B------:R-:W-:-:S04]  /*fbb0*/  IADD3 R9, P4, P5, R110, R39, R0 ;  /* 0x000000276e097210 */ /* 0x000fc80007d9e000 */
[----:B------:R-:W-:-:S05]  /*fbc0*/  IADD3.X R7, PT, PT, R38, RZ, R7, P4, P5 ;  /* 0x000000ff26077210 */ /* 0x000fca00027ea407 */
[----:B------:R-:W-:Y:S02]  /*fbd0*/  IMAD R11, R7, 0x12, RZ ;  /* 0x00000012070b7824 */ /* 0x000fe400078e02ff */
[----:B------:R-:W-:-:S04]  /*fbe0*/  IMAD.WIDE.U32 R6, R9, 0x12, R54 ;  /* 0x0000001209067825 */ /* 0x000fc800078e0036 */
[----:B------:R-:W-:Y:S02]  /*fbf0*/  IMAD.IADD R7, R7, 0x1, R11 ;  /* 0x0000000107077824 */ /* 0x000fe400078e020b */
[----:B------:R-:W-:-:S03]  /*fc00*/  IMAD R9, R15, UR4, RZ ;  /* 0x000000040f097c24 */ /* 0x000fc6000f8e02ff */
[----:B------:R-:W3:Y:S02]  /*fc10*/  LDG.E.U16.CONSTANT R0, desc[UR6][R6.64+-0x2] ;  /* 0xfffffe0606007981 */ /* 0x000ee4000c1e9500 */
[--C-:B------:R-:W-:Y:S02]  /*fc20*/  SHF.R.S32.HI R11, RZ, 0x1f, R9.reuse ;  /* 0x0000001fff0b7819 */ /* 0x100fe40000011409 */
[----:B------:R1:W3:Y:S01]  /*fc30*/  LDG.E.U16.CONSTANT R59, desc[UR6][R6.64] ;  /* 0x00000006063b7981 */ /* 0x0002e2000c1e9500 */
[----:B0-----:R-:W-:Y:S01]  /*fc40*/  IADD3 R5, P4, P5, R110, R39, R9 ;  /* 0x000000276e057210 */ /* 0x001fe20007d9e009 */
[----:B------:R-:W-:-:S03]  /*fc50*/  IMAD R10, R16, UR4, RZ ;  /* 0x00000004100a7c24 */ /* 0x000fc6000f8e02ff */
[----:B------:R-:W-:Y:S01]  /*fc60*/  IADD3.X R11, PT, PT, R38, RZ, R11, P4, P5 ;  /* 0x000000ff260b7210 */ /* 0x000fe200027ea40b */
[----:B------:R-:W-:-:S04]  /*fc70*/  IMAD.WIDE.U32 R4, R5, 0x12, R54 ;  /* 0x0000001205047825 */ /* 0x000fc800078e0036 */
[----:B------:R-:W-:-:S04]  /*fc80*/  IMAD R11, R11, 0x12, RZ ;  /* 0x000000120b0b7824 */ /* 0x000fc800078e02ff */
[----:B------:R-:W-:Y:S01]  /*fc90*/  IMAD.IADD R5, R5, 0x1, R11 ;  /* 0x0000000105057824 */ /* 0x000fe200078e020b */
[--C-:B-1----:R-:W-:Y:S02]  /*fca0*/  SHF.R.S32.HI R7, RZ, 0x1f, R10.reuse ;  /* 0x0000001fff077819 */ /* 0x102fe4000001140a */
[----:B------:R-:W-:Y:S02]  /*fcb0*/  IADD3 R11, P4, P5, R110, R39, R10 ;  /* 0x000000276e0b7210 */ /* 0x000fe40007d9e00a */
[----:B------:R-:W4:Y:S04]  /*fcc0*/  LDG.E.U16.CONSTANT R9, desc[UR6][R4.64+-0x2] ;  /* 0xfffffe0604097981 */ /* 0x000f28000c1e9500 */
[----:B------:R0:W4:Y:S01]  /*fcd0*/  LDG.E.U16.CONSTANT R58, desc[UR6][R4.64] ;  /* 0x00000006043a7981 */ /* 0x000122000c1e9500 */
[----:B------:R-:W-:Y:S01]  /*fce0*/  IADD3.X R7, PT, PT, R38, RZ, R7, P4, P5 ;  /* 0x000000ff26077210 */ /* 0x000fe200027ea407 */
[----:B------:R-:W-:-:S04]  /*fcf0*/  IMAD R10, R17, UR4, RZ ;  /* 0x00000004110a7c24 */ /* 0x000fc8000f8e02ff */
[----:B------:R-:W-:Y:S02]  /*fd00*/  IMAD R43, R7, 0x12, RZ ;  /* 0x00000012072b7824 */ /* 0x000fe400078e02ff */
[----:B------:R-:W-:-:S05]  /*fd10*/  IMAD.WIDE.U32 R6, R11, 0x12, R54 ;  /* 0x000000120b067825 */ /* 0x000fca00078e0036 */
[----:B------:R-:W-:-:S05]  /*fd20*/  IADD3 R7, PT, PT, R7, R43, RZ ;  /* 0x0000002b07077210 */ /* 0x000fca0007ffe0ff */
[----:B------:R-:W5:Y:S04]  /*fd30*/  LDG.E.U16.CONSTANT R63, desc[UR6][R6.64+-0x2] ;  /* 0xfffffe06063f7981 */ /* 0x000f68000c1e9500 */
[----:B------:R1:W5:Y:S01]  /*fd40*/  LDG.E.U16.CONSTANT R64, desc[UR6][R6.64] ;  /* 0x0000000606407981 */ /* 0x000362000c1e9500 */
[--C-:B0-----:R-:W-:Y:S02]  /*fd50*/  SHF.R.S32.HI R5, RZ, 0x1f, R10.reuse ;  /* 0x0000001fff057819 */ /* 0x101fe4000001140a */
[----:B------:R-:W-:Y:S01]  /*fd60*/  IADD3 R11, P4, P5, R110, R39, R10 ;  /* 0x000000276e0b7210 */ /* 0x000fe20007d9e00a */
[----:B------:R-:W-:-:S03]  /*fd70*/  IMAD R10, R18, UR4, RZ ;  /* 0x00000004120a7c24 */ /* 0x000fc6000f8e02ff */
[----:B------:R-:W-:-:S05]  /*fd80*/  IADD3.X R5, PT, PT, R38, RZ, R5, P4, P5 ;  /* 0x000000ff26057210 */ /* 0x000fca00027ea405 */
[----:B------:R-:W-:Y:S02]  /*fd90*/  IMAD R43, R5, 0x12, RZ ;  /* 0x00000012052b7824 */ /* 0x000fe400078e02ff */
[----:B------:R-:W-:Y:S01]  /*fda0*/  IMAD.WIDE.U32 R4, R11, 0x12, R54 ;  /* 0x000000120b047825 */ /* 0x000fe200078e0036 */
[----:B------:R-:W-:-:S03]  /*fdb0*/  SHF.R.S32.HI R11, RZ, 0x1f, R10 ;  /* 0x0000001fff0b7819 */ /* 0x000fc6000001140a */
[----:B------:R-:W-:Y:S01]  /*fdc0*/  IMAD.IADD R5, R5, 0x1, R43 ;  /* 0x0000000105057824 */ /* 0x000fe200078e022b */
[----:B------:R-:W-:-:S04]  /*fdd0*/  IADD3 R43, P4, P5, R110, R39, R10 ;  /* 0x000000276e2b7210 */ /* 0x000fc80007d9e00a */
[----:B------:R-:W5:Y:S01]  /*fde0*/  LDG.E.U16.CONSTANT R66, desc[UR6][R4.64+-0x2] ;  /* 0xfffffe0604427981 */ /* 0x000f62000c1e9500 */
[----:B------:R-:W-:-:S03]  /*fdf0*/  IADD3.X R11, PT, PT, R38, RZ, R11, P4, P5 ;  /* 0x000000ff260b7210 */ /* 0x000fc600027ea40b */
[----:B------:R0:W5:Y:S01]  /*fe00*/  LDG.E.U16.CONSTANT R67, desc[UR6][R4.64] ;  /* 0x0000000604437981 */ /* 0x000162000c1e9500 */
[----:B-1----:R-:W-:-:S04]  /*fe10*/  IMAD.WIDE.U32 R6, R43, 0x12, R54 ;  /* 0x000000122b067825 */ /* 0x002fc800078e0036 */
[----:B------:R-:W-:-:S04]  /*fe20*/  IMAD R47, R11, 0x12, RZ ;  /* 0x000000120b2f7824 */ /* 0x000fc800078e02ff */
[----:B------:R-:W-:Y:S02]  /*fe30*/  IMAD.IADD R7, R7, 0x1, R47 ;  /* 0x0000000107077824 */ /* 0x000fe400078e022f */
[----:B------:R-:W-:-:S03]  /*fe40*/  IMAD R10, R19, UR4, RZ ;  /* 0x00000004130a7c24 */ /* 0x000fc6000f8e02ff */
[----:B------:R-:W5:Y:S01]  /*fe50*/  LDG.E.U16.CONSTANT R68, desc[UR6][R6.64+-0x2] ;  /* 0xfffffe0606447981 */ /* 0x000f62000c1e9500 */
[----:B------:R-:W-:-:S03]  /*fe60*/  IMAD.WIDE R42, R132, R27, RZ ;  /* 0x0000001b842a7225 */ /* 0x000fc600078e02ff */
[----:B------:R1:W5:Y:S01]  /*fe70*/  LDG.E.U16.CONSTANT R69, desc[UR6][R6.64] ;  /* 0x0000000606457981 */ /* 0x000362000c1e9500 */
[--C-:B------:R-:W-:Y:S01]  /*fe80*/  SHF.R.S32.HI R11, RZ, 0x1f, R10.reuse ;  /* 0x0000001fff0b7819 */ /* 0x100fe2000001140a */
[----:B------:R-:W-:Y:S01]  /*fe90*/  IMAD R40, R36, UR4, RZ ;  /* 0x0000000424287c24 */ /* 0x000fe2000f8e02ff */
[----:B------:R-:W-:Y:S02]  /*fea0*/  IADD3 R45, P4, P5, R110, R39, R10 ;  /* 0x000000276e2d7210 */ /* 0x000fe40007d9e00a */
[----:B------:R-:W-:Y:S01]  /*feb0*/  MOV R137, RZ ;  /* 0x000000ff00897202 */ /* 0x000fe20000000f00 */
[----:B------:R-:W-:Y:S01]  /*fec0*/  IMAD R61, R43, 0x9, RZ ;  /* 0x000000092b3d7824 */ /* 0x000fe200078e02ff */
[----:B------:R-:W-:Y:S02]  /*fed0*/  IADD3.X R11, PT, PT, R38, RZ, R11, P4, P5 ;  /* 0x000000ff260b7210 */ /* 0x000fe400027ea40b */
[----:B------:R-:W-:Y:S01]  /*fee0*/  SHF.R.S32.HI R43, RZ, 0x1f, R40 ;  /* 0x0000001fff2b7819 */ /* 0x000fe20000011428 */
[----:B0-----:R-:W-:Y:S01]  /*fef0*/  IMAD.WIDE.U32 R4, R42, 0x9, R136 ;  /* 0x000000092a047825 */ /* 0x001fe200078e0088 */
[----:B------:R-:W-:-:S03]  /*ff00*/  IADD3 R95, P4, P5, R110, R40, R29 ;  /* 0x000000286e5f7210 */ /* 0x000fc60007d9e01d */
[----:B------:R-:W-:Y:S01]  /*ff10*/  IMAD R42, R34, UR4, RZ ;  /* 0x00000004222a7c24 */ /* 0x000fe2000f8e02ff */
[----:B------:R-:W-:Y:S01]  /*ff20*/  IADD3.X R90, PT, PT, R38, R43, RZ, P4, P5 ;  /* 0x0000002b265a7210 */ /* 0x000fe200027ea4ff */
[----:B------:R-:W-:Y:S02]  /*ff30*/  IMAD R47, R11, 0x12, RZ ;  /* 0x000000120b2f7824 */ /* 0x000fe400078e02ff */
[----:B------:R-:W-:Y:S01]  /*ff40*/  IMAD.WIDE.U32 R10, R45, 0x12, R54 ;  /* 0x000000122d0a7825 */ /* 0x000fe200078e0036 */
[----:B-1----:R-:W-:Y:S02]  /*ff50*/  SHF.R.S32.HI R7, RZ, 0x1f, R42 ;  /* 0x0000001fff077819 */ /* 0x002fe4000001142a */
[----:B------:R-:W-:Y:S01]  /*ff60*/  IADD3 R93, P4, P5, R110, R42, R29 ;  /* 0x0000002a6e5d7210 */ /* 0x000fe20007d9e01d */
[----:B------:R-:W-:Y:S02]  /*ff70*/  IMAD R40, R20, UR4, RZ ;  /* 0x0000000414287c24 */ /* 0x000fe4000f8e02ff */
[----:B------:R-:W-:Y:S01]  /*ff80*/  IMAD.IADD R11, R11, 0x1, R47 ;  /* 0x000000010b0b7824 */ /* 0x000fe200078e022f */
[----:B------:R-:W-:Y:S01]  /*ff90*/  IADD3.X R88, PT, PT, R38, R7, RZ, P4, P5 ;  /* 0x0000000726587210 */ /* 0x000fe200027ea4ff */
[----:B------:R-:W-:Y:S01]  /*ffa0*/  IMAD R6, R32, UR4, RZ ;  /* 0x0000000420067c24 */ /* 0x000fe2000f8e02ff */
[----:B------:R-:W-:-:S02]  /*ffb0*/  SHF.R.S32.HI R45, RZ, 0x1f, R40 ;  /* 0x0000001fff2d7819 */ /* 0x000fc40000011428 */
[----:B------:R-:W-:Y:S01]  /*ffc0*/  IADD3 R47, P4, P5, R110, R39, R40 ;  /* 0x000000276e2f7210 */ /* 0x000fe20007d9e028 */
[----:B------:R-:W5:Y:S01]  /*ffd0*/  LDG.E.U16.CONSTANT R71, desc[UR6][R10.64+-0x2] ;  /* 0xfffffe060a477981 */ /* 0x000f62000c1e9500 */
[----:B------:R-:W-:Y:S01]  /*ffe0*/  IMAD R7, R30, UR4, RZ ;  /* 0x000000041e077c24 */ /* 0x000fe2000f8e02ff */
[----:B------:R-:W-:Y:S02]  /*fff0*/  SHF.R.S32.HI R43, RZ, 0x1f, R6 ;  /* 0x0000001fff2b7819 */ /* 0x000fe40000011406 */
[----:B------:R0:W5:Y:S01]  /*10000*/  LDG.E.U16.CONSTANT R72, desc[UR6][R10.64] ;  /* 0x000000060a487981 */ /* 0x000162000c1e9500 */
[----:B------:R-:W-:Y:S02]  /*10010*/  IADD3.X R44, PT, PT, R38, RZ, R45, P4, P5 ;  /* 0x000000ff262c7210 */ /* 0x000fe400027ea42d */
[----:B------:R-:W-:Y:S01]  /*10020*/  IADD3 R91, P4, P5, R110, R6, R29 ;  /* 0x000000066e5b7210 */ /* 0x000fe20007d9e01d */
[----:B------:R-:W-:Y:S01]  /*10030*/  IMAD R40, R31, UR4, RZ ;  /* 0x000000041f287c24 */ /* 0x000fe2000f8e02ff */
[----:B------:R-:W-:-:S02]  /*10040*/  SHF.R.S32.HI R45, RZ, 0x1f, R7 ;  /* 0x0000001fff2d7819 */ /* 0x000fc40000011407 */
[----:B------:R-:W-:Y:S02]  /*10050*/  IADD3.X R82, PT, PT, R38, R43, RZ, P4, P5 ;  /* 0x0000002b26527210 */ /* 0x000fe400027ea4ff */
[----:B------:R-:W-:Y:S01]  /*10060*/  IADD3 R89, P4, P5, R110, R7, R29 ;  /* 0x000000076e597210 */ /* 0x000fe20007d9e01d */
[----:B------:R-:W-:Y:S01]  /*10070*/  IMAD R6, R28, UR4, RZ ;  /* 0x000000041c067c24 */ /* 0x000fe2000f8e02ff */
[----:B------:R-:W-:Y:S01]  /*10080*/  SHF.R.S32.HI R7, RZ, 0x1f, R40 ;  /* 0x0000001fff077819 */ /* 0x000fe20000011428 */
[----:B------:R-:W-:Y:S01]  /*10090*/  IMAD R43, R44, 0x12, RZ ;  /* 0x000000122c2b7824 */ /* 0x000fe200078e02ff */
[----:B------:R-:W-:Y:S01]  /*100a0*/  IADD3.X R80, PT, PT, R38, R45, RZ, P4, P5 ;  /* 0x0000002d26507210 */ /* 0x000fe200027ea4ff */
[----:B0-----:R-:W-:Y:S01]  /*100b0*/  IMAD.WIDE.U32 R10, R47, 0x12, R54 ;  /* 0x000000122f0a7825 */ /* 0x001fe200078e0036 */
[----:B------:R-:W-:-:S03]  /*100c0*/  IADD3 R87, P4, P5, R110, R39, R40 ;  /* 0x000000276e577210 */ /* 0x000fc60007d9e028 */
[----:B------:R-:W-:Y:S01]  /*100d0*/  IMAD.IADD R11, R11, 0x1, R43 ;  /* 0x000000010b0b7824 */ /* 0x000fe200078e022b */
[----:B------:R-:W-:Y:S01]  /*100e0*/  IADD3.X R86, PT, PT, R38, RZ, R7, P4, P5 ;  /* 0x000000ff26567210 */ /* 0x000fe200027ea407 */
[----:B------:R-:W-:Y:S01]  /*100f0*/  IMAD R42, R21, UR4, RZ ;  /* 0x00000004152a7c24 */ /* 0x000fe2000f8e02ff */
[--C-:B------:R-:W-:Y:S02]  /*10100*/  SHF.R.S32.HI R43, RZ, 0x1f, R6.reuse ;  /* 0x0000001fff2b7819 */ /* 0x100fe40000011406 */
[-C--:B------:R-:W-:Y:S01]  /*10110*/  IADD3 R85, P5, P6, R110, R39.reuse, R6 ;  /* 0x000000276e557210 */ /* 0x080fe20007ebe006 */
[----:B------:R-:W-:Y:S01]  /*10120*/  IMAD R6, R26, UR4, RZ ;  /* 0x000000041a067c24 */ /* 0x000fe2000f8e02ff */
[--C-:B------:R-:W-:Y:S01]  /*10130*/  SHF.R.S32.HI R7, RZ, 0x1f, R42.reuse ;  /* 0x0000001fff077819 */ /* 0x100fe2000001142a */
[----:B------:R-:W5:Y:S01]  /*10140*/  LDG.E.U16.CONSTANT R73, desc[UR6][R10.64+-0x2] ;  /* 0xfffffe060a497981 */ /* 0x000f62000c1e9500 */
[----:B------:R-:W-:Y:S02]  /*10150*/  IADD3.X R84, PT, PT, R38, RZ, R43, P5, P6 ;  /* 0x000000ff26547210 */ /* 0x000fe40002fec42b */
[----:B------:R-:W-:Y:S01]  /*10160*/  IADD3 R43, P5, P6, R110, R39, R42 ;  /* 0x000000276e2b7210 */ /* 0x000fe20007ebe02a */
[----:B------:R0:W5:Y:S01]  /*10170*/  LDG.E.U16.CONSTANT R74, desc[UR6][R10.64] ;  /* 0x000000060a4a7981 */ /* 0x000162000c1e9500 */
[----:B------:R-:W-:-:S02]  /*10180*/  LOP3.LUT R40, R116, 0x1, RZ, 0xc0, !PT ;  /* 0x0000000174287812 */ /* 0x000fc400078ec0ff */
[----:B------:R-:W-:Y:S02]  /*10190*/  IADD3.X R7, PT, PT, R38, RZ, R7, P5, P6 ;  /* 0x000000ff26077210 */ /* 0x000fe40002fec407 */
[----:B------:R-:W-:Y:S01]  /*101a0*/  ISETP.NE.U32.AND P4, PT, R40, 0x1, PT ;  /* 0x000000012800780c */ /* 0x000fe20003f85070 */
[----:B------:R-:W-:Y:S01]  /*101b0*/  IMAD R40, R25, UR4, RZ ;  /* 0x0000000419287c24 */ /* 0x000fe2000f8e02ff */
[--C-:B------:R-:W-:Y:S02]  /*101c0*/  SHF.R.S32.HI R45, RZ, 0x1f, R6.reuse ;  /* 0x0000001fff2d7819 */ /* 0x100fe40000011406 */
[----:B------:R-:W-:Y:S01]  /*101d0*/  IADD3 R81, P5, P6, R110, R39, R6 ;  /* 0x000000276e517210 */ /* 0x000fe20007ebe006 */
[----:B------:R-:W-:Y:S01]  /*101e0*/  IMAD R49, R7, 0x12, RZ ;  /* 0x0000001207317824 */ /* 0x000fe200078e02ff */
[----:B------:R-:W-:Y:S01]  /*101f0*/  SHF.R.S32.HI R47, RZ, 0x1f, R40 ;  /* 0x0000001fff2f7819 */ /* 0x000fe20000011428 */
[----:B------:R-:W-:Y:S01]  /*10200*/  IMAD.WIDE.U32 R6, R43, 0x12, R54 ;  /* 0x000000122b067825 */ /* 0x000fe200078e0036 */
[----:B------:R-:W-:-:S02]  /*10210*/  IADD3.X R83, PT, PT, R38, RZ, R45, P5, P6 ;  /* 0x000000ff26537210 */ /* 0x000fc40002fec42d */
[----:B------:R-:W-:Y:S01]  /*10220*/  IADD3 R53, P5, P6, R110, R39, R40 ;  /* 0x000000276e357210 */ /* 0x000fe20007ebe028 */
[----:B------:R-:W-:Y:S01]  /*10230*/  IMAD R42, R24, UR4, RZ ;  /* 0x00000004182a7c24 */ /* 0x000fe2000f8e02ff */
[----:B------:R-:W-:Y:S01]  /*10240*/  IADD3 R7, PT, PT, R7, R49, RZ ;  /* 0x0000003107077210 */ /* 0x000fe20007ffe0ff */
[----:B------:R-:W-:Y:S01]  /*10250*/  IMAD R43, R23, UR4, RZ ;  /* 0x00000004172b7c24 */ /* 0x000fe2000f8e02ff */
[----:B------:R-:W-:Y:S02]  /*10260*/  IADD3.X R57, PT, PT, R38, RZ, R47, P5, P6 ;  /* 0x000000ff26397210 */ /* 0x000fe40002fec42f */
[--C-:B0-----:R-:W-:Y:S01]  /*10270*/  SHF.R.S32.HI R11, RZ, 0x1f, R42.reuse ;  /* 0x0000001fff0b7819 */ /* 0x101fe2000001142a */
[----:B------:R-:W5:Y:S01]  /*10280*/  LDG.E.U16.CONSTANT R75, desc[UR6][R6.64+-0x2] ;  /* 0xfffffe06064b7981 */ /* 0x000f62000c1e9500 */
[----:B------:R-:W-:Y:S01]  /*10290*/  IADD3 R51, P5, P6, R110, R39, R42 ;  /* 0x000000276e337210 */ /* 0x000fe20007ebe02a */
[----:B------:R-:W-:Y:S01]  /*102a0*/  IMAD R10, R22, UR4, RZ ;  /* 0x00000004160a7c24 */ /* 0x000fe2000f8e02ff */
[----:B------:R-:W-:Y:S01]  /*102b0*/  SHF.R.S32.HI R45, RZ, 0x1f, R43 ;  /* 0x0000001fff2d7819 */ /* 0x000fe2000001142b */
[----:B------:R0:W5:Y:S01]  /*102c0*/  LDG.E.U16.CONSTANT R76, desc[UR6][R6.64] ;  /* 0x00000006064c7981 */ /* 0x000162000c1e9500 */
[----:B------:R-:W-:-:S02]  /*102d0*/  IADD3.X R56, PT, PT, R38, RZ, R11, P5, P6 ;  /* 0x000000ff26387210 */ /* 0x000fc40002fec40b */
[-C--:B------:R-:W-:Y:S01]  /*102e0*/  IADD3 R47, P5, P6, R110, R39.reuse, R43 ;  /* 0x000000276e2f7210 */ /* 0x080fe20007ebe02b */
[----:B------:R-:W1:Y:S01]  /*102f0*/  S2R R44, SR_SWINHI ;  /* 0x00000000002c7919 */ /* 0x000e620000002f00 */
[--C-:B------:R-:W-:Y:S02]  /*10300*/  SHF.R.S32.HI R11, RZ, 0x1f, R10.reuse ;  /* 0x0000001fff0b7819 */ /* 0x100fe4000001140a */
[----:B------:R-:W-:Y:S02]  /*10310*/  IADD3.X R52, PT, PT, R38, RZ, R45, P5, P6 ;  /* 0x000000ff26347210 */ /* 0x000fe40002fec42d */
[----:B------:R-:W-:-:S04]  /*10320*/  IADD3 R43, P5, P6, R110, R39, R10 ;  /* 0x000000276e2b7210 */ /* 0x000fc80007ebe00a */
[----:B------:R-:W-:Y:S01]  /*10330*/  IADD3.X R11, PT, PT, R38, RZ, R11, P5, P6 ;  /* 0x000000ff260b7210 */ /* 0x000fe20002fec40b */
[----:B0-----:R-:W-:-:S04]  /*10340*/  IMAD.WIDE.U32 R6, R43, 0x12, R54 ;  /* 0x000000122b067825 */ /* 0x001fc800078e0036 */
[----:B------:R-:W-:Y:S02]  /*10350*/  IMAD R11, R11, 0x12, RZ ;  /* 0x000000120b0b7824 */ /* 0x000fe400078e02ff */
[----:B------:R-:W-:Y:S02]  /*10360*/  IMAD.MOV.U32 R48, RZ, RZ, R6 ;  /* 0x000000ffff307224 */ /* 0x000fe400078e0006 */
[----:B------:R-:W-:Y:S01]  /*10370*/  IMAD.IADD R49, R7, 0x1, R11 ;  /* 0x0000000107317824 */ /* 0x000fe200078e020b */
[----:B------:R-:W-:Y:S02]  /*10380*/  LOP3.LUT R40, R114, 0xf, RZ, 0xc0, !PT ;  /* 0x0000000f72287812 */ /* 0x000fe400078ec0ff */
[----:B------:R-:W-:Y:S02]  /*10390*/  LOP3.LUT R45, R39, 0xfc, RZ, 0xc0, !PT ;  /* 0x000000fc272d7812 */ /* 0x000fe400078ec0ff */
[----:B------:R-:W5:Y:S04]  /*103a0*/  LDG.E.U16.CONSTANT R78, desc[UR6][R48.64+-0x2] ;  /* 0xfffffe06304e7981 */ /* 0x000f68000c1e9500 */
[----:B------:R0:W5:Y:S01]  /*103b0*/  LDG.E.U16.CONSTANT R79, desc[UR6][R48.64] ;  /* 0x00000006304f7981 */ /* 0x000162000c1e9500 */
[----:B------:R-:W-:Y:S01]  /*103c0*/  VIADD R10, R131, 0x1c0 ;  /* 0x000001c0830a7836 */ /* 0x000fe20000000000 */
[----:B------:R-:W-:Y:S01]  /*103d0*/  SHF.L.U32 R46, R116, 0x4, RZ ;  /* 0x00000004742e7819 */ /* 0x000fe200000006ff */
[----:B------:R-:W-:-:S02]  /*103e0*/  IMAD R77, R39, 0x8, R41 ;  /* 0x00000008274d7824 */ /* 0x000fc400078e0229 */
[----:B------:R-:W-:Y:S01]  /*103f0*/  IMAD R40, R40, 0x4c, R45 ;  /* 0x0000004c28287824 */ /* 0x000fe200078e022d */
[----:B------:R-:W-:Y:S01]  /*10400*/  LOP3.LUT R45, R116, 0x3fe, RZ, 0xc0, !PT ;  /* 0x000003fe742d7812 */ /* 0x000fe200078ec0ff */
[----:B------:R-:W-:Y:S01]  /*10410*/  VIADD R42, R131, 0x640 ;  /* 0x00000640832a7836 */ /* 0x000fe20000000000 */
[----:B------:R-:W-:Y:S01]  /*10420*/  LOP3.LUT R46, R46, 0x3fe0, RZ, 0xc0, !PT ;  /* 0x00003fe02e2e7812 */ /* 0x000fe200078ec0ff */
[----:B------:R-:W-:Y:S02]  /*10430*/  @P4 IMAD.MOV R42, RZ, RZ, R10 ;  /* 0x000000ffff2a4224 */ /* 0x000fe400078e020a */
[----:B------:R-:W-:Y:S01]  /*10440*/  IMAD R43, R39, 0x1c, R77 ;  /* 0x0000001c272b7824 */ /* 0x000fe200078e024d */
[----:B------:R-:W-:Y:S02]  /*10450*/  IADD3 R5, PT, PT, R5, R61, RZ ;  /* 0x0000003d05057210 */ /* 0x000fe40007ffe0ff */
[----:B------:R-:W-:Y:S01]  /*10460*/  LEA R38, P4, R4, R192, 0x2 ;  /* 0x000000c004267211 */ /* 0x000fe200078810ff */
[----:B------:R-:W-:Y:S01]  /*10470*/  IMAD R45, R45, 0x4c0, R40 ;  /* 0x000004c02d2d7824 */ /* 0x000fe200078e0228 */
[----:B------:R-:W-:-:S02]  /*10480*/  MOV R60, R131 ;  /* 0x00000083003c7202 */ /* 0x000fc40000000f00 */
[----:B-1----:R-:W-:Y:S01]  /*10490*/  MOV R61, R44 ;  /* 0x0000002c003d7202 */ /* 0x002fe20000000f00 */
[----:B------:R-:W-:Y:S01]  /*104a0*/  IMAD.IADD R70, R39, 0x1, R46 ;  /* 0x0000000127467824 */ /* 0x000fe200078e022e */
[----:B------:R-:W-:Y:S01]  /*104b0*/  LEA R108, R43, R42, 0x2 ;  /* 0x0000002a2b6c7211 */ /* 0x000fe200078e10ff */
[----:B------:R-:W-:Y:S01]  /*104c0*/  IMAD R42, R41, 0x120, R42 ;  /* 0x00000120292a7824 */ /* 0x000fe200078e022a */
[----:B------:R-:W-:Y:S01]  /*104d0*/  LEA.HI.X R39, R4, R193, R5, 0x2, P4 ;  /* 0x000000c104277211 */ /* 0x000fe200020f1405 */
[----:B------:R-:W-:-:S04]  /*104e0*/  IMAD.WIDE.U32 R4, R81, 0x12, R54 ;  /* 0x0000001251047825 */ /* 0x000fc800078e0036 */
[----:B------:R-:W-:Y:S01]  /*104f0*/  IMAD.WIDE.U32 R40, R51, 0x12, R54 ;  /* 0x0000001233287825 */ /* 0x000fe200078e0036 */
[----:B------:R-:W5:Y:S03]  /*10500*/  LDG.E.CONSTANT R105, desc[UR6][R38.64] ;  /* 0x0000000626697981 */ /* 0x000f66000c1e9900 */
[----:B------:R-:W-:Y:S01]  /*10510*/  IMAD.WIDE.U32 R60, R45, 0x4, R60 ;  /* 0x000000042d3c7825 */ /* 0x000fe200078e003c */
[----:B------:R-:W5:Y:S03]  /*10520*/  LDG.E.CONSTANT R103, desc[UR6][R38.64+0x400] ;  /* 0x0004000626677981 */ /* 0x000f66000c1e9900 */
[----:B------:R-:W-:Y:S01]  /*10530*/  IMAD.WIDE.U32 R50, R89, 0x12, R190 ;  /* 0x0000001259327825 */ /* 0x000fe200078e00be */
[----:B------:R-:W5:Y:S03]  /*10540*/  LDG.E.CONSTANT R101, desc[UR6][R38.64+0x800] ;  /* 0x0008000626657981 */ /* 0x000f66000c1e9900 */
[----:B------:R-:W-:Y:S01]  /*10550*/  IMAD R81, R80, 0x12, RZ ;  /* 0x0000001250517824 */ /* 0x000fe200078e02ff */
[----:B------:R-:W5:Y:S01]  /*10560*/  LDG.E.CONSTANT R99, desc[UR6][R38.64+0xc00] ;  /* 0x000c000626637981 */ /* 0x000f62000c1e9900 */
[----:B------:R-:W-:-:S03]  /*10570*/  IMAD.WIDE.U32 R10, R87, 0x12, R54 ;  /* 0x00000012570a7825 */ /* 0x000fc600078e0036 */
[----:B------:R-:W5:Y:S01]  /*10580*/  LDG.E.CONSTANT R97, desc[UR6][R38.64+0x1000] ;  /* 0x0010000626617981 */ /* 0x000f62000c1e9900 */
[----:B------:R-:W-:-:S03]  /*10590*/  IMAD.WIDE.U32 R6, R85, 0x12, R54 ;  /* 0x0000001255067825 */ /* 0x000fc600078e0036 */
[----:B------:R-:W5:Y:S01]  /*105a0*/  LDG.E.CONSTANT R89, desc[UR6][R38.64+0x2800] ;  /* 0x0028000626597981 */ /* 0x000f62000c1e9900 */
[----:B------:R-:W-:-:S03]  /*105b0*/  IMAD.WIDE.U32 R44, R53, 0x12, R54 ;  /* 0x00000012352c7825 */ /* 0x000fc600078e0036 */
[----:B------:R-:W5:Y:S01]  /*105c0*/  LDG.E.CONSTANT R87, desc[UR6][R38.64+0x2c00] ;  /* 0x002c000626577981 */ /* 0x000f62000c1e9900 */
[----:B------:R-:W-:-:S04]  /*105d0*/  IMAD.WIDE.U32 R54, R47, 0x12, R54 ;  /* 0x000000122f367825 */ /* 0x000fc800078e0036 */
[----:B------:R-:W-:Y:S02]  /*105e0*/  IMAD R85, R52, 0x12, RZ ;  /* 0x0000001234557824 */ /* 0x000fe400078e02ff */
[----:B------:R-:W-:Y:S02]  /*105f0*/  IMAD.IADD R51, R51, 0x1, R81 ;  /* 0x0000000133337824 */ /* 0x000fe400078e0251 */
[----:B------:R-:W-:Y:S02]  /*10600*/  IMAD R81, R88, 0x12, RZ ;  /* 0x0000001258517824 */ /* 0x000fe400078e02ff */
[----:B------:R-:W-:Y:S01]  /*10610*/  IMAD.WIDE.U32 R52, R93, 0x12, R190 ;  /* 0x000000125d347825 */ /* 0x000fe200078e00be */
[----:B------:R-:W5:Y:S03]  /*10620*/  LDG.E.U16.CONSTANT R50, desc[UR6][R50.64] ;  /* 0x0000000632327981 */ /* 0x000f66000c1e9500 */
[----:B------:R-:W-:Y:S01]  /*10630*/  IMAD.IADD R55, R55, 0x1, R85 ;  /* 0x0000000137377824 */ /* 0x000fe200078e0255 */
[----:B------:R-:W5:Y:S01]  /*10640*/  LDG.E.CONSTANT R93, desc[UR6][R38.64+0x1c00] ;  /* 0x001c0006265d7981 */ /* 0x000f62000c1e9900 */
[----:B------:R-:W-:-:S03]  /*10650*/  IMAD.WIDE.U32 R46, R91, 0x12, R190 ;  /* 0x000000125b2e7825 */ /* 0x000fc600078e00be */
[----:B------:R-:W5:Y:S01]  /*10660*/  LDG.E.U16.CONSTANT R80, desc[UR6][R54.64+-0x2] ;  /* 0xfffffe0636507981 */ /* 0x000f62000c1e9500 */
[----:B------:R-:W-:Y:S02]  /*10670*/  IMAD R43, R82, 0x12, RZ ;  /* 0x00000012522b7824 */ /* 0x000fe400078e02ff */
[----:B------:R-:W-:Y:S01]  /*10680*/  IMAD.IADD R53, R53, 0x1, R81 ;  /* 0x0000000135357824 */ /* 0x000fe200078e0251 */
[----:B------:R-:W5:Y:S01]  /*10690*/  LDG.E.CONSTANT R91, desc[UR6][R38.64+0x2000] ;  /* 0x00200006265b7981 */ /* 0x000f62000c1e9900 */
[----:B0-----:R-:W-:Y:S01]  /*106a0*/  IMAD.WIDE.U32 R48, R95, 0x12, R190 ;  /* 0x000000125f307825 */ /* 0x001fe200078e00be */
[----:B------:R-:W-:Y:S02]  /*106b0*/  IADD3 R47, PT, PT, R47, R43, RZ ;  /* 0x0000002b2f2f7210 */ /* 0x000fe40007ffe0ff */
[----:B------:R-:W5:Y:S01]  /*106c0*/  LDG.E.U16.CONSTANT R81, desc[UR6][R54.64] ;  /* 0x0000000636517981 */ /* 0x000f62000c1e9500 */
[----:B------:R-:W-:Y:S02]  /*106d0*/  IMAD R43, R90, 0x12, RZ ;  /* 0x000000125a2b7824 */ /* 0x000fe400078e02ff */
[----:B------:R-:W-:Y:S01]  /*106e0*/  IMAD R57, R57, 0x12, RZ ;  /* 0x0000001239397824 */ /* 0x000fe200078e02ff */
[----:B------:R-:W5:Y:S02]  /*106f0*/  LDG.E.U16.CONSTANT R52, desc[UR6][R52.64] ;  /* 0x0000000634347981 */ /* 0x000f64000c1e9500 */
[----:B------:R-:W-:Y:S01]  /*10700*/  IADD3 R49, PT, PT, R49, R43, RZ ;  /* 0x0000002b31317210 */ /* 0x000fe20007ffe0ff */
[----:B------:R-:W-:Y:S01]  /*10710*/  IMAD R43, R56, 0x12, RZ ;  /* 0x00000012382b7824 */ /* 0x000fe200078e02ff */
[----:B------:R-:W5:Y:S03]  /*10720*/  LDG.E.CONSTANT R95, desc[UR6][R38.64+0x1400] ;  /* 0x00140006265f7981 */ /* 0x000f66000c1e9900 */
[----:B------:R-:W-:Y:S01]  /*10730*/  IMAD.IADD R41, R41, 0x1, R43 ;  /* 0x0000000129297824 */ /* 0x000fe200078e022b */
[----:B------:R-:W5:Y:S04]  /*10740*/  LDG.E.U16.CONSTANT R48, desc[UR6][R48.64] ;  /* 0x0000000630307981 */ /* 0x000f68000c1e9500 */
[----:B------:R-:W5:Y:S04]  /*10750*/  LDG.E.U16.CONSTANT R54, desc[UR6][R40.64+-0x2] ;  /* 0xfffffe0628367981 */ /* 0x000f68000c1e9500 */
[----:B------:R-:W5:Y:S01]  /*10760*/  LDG.E.U16.CONSTANT R107, desc[UR6][R40.64] ;  /* 0x00000006286b7981 */ /* 0x000f62000c1e9500 */
[----:B------:R-:W-:Y:S01]  /*10770*/  IMAD.IADD R57, R45, 0x1, R57 ;  /* 0x000000012d397824 */ /* 0x000fe200078e0239 */
[----:B------:R-:W-:Y:S01]  /*10780*/  MOV R56, R44 ;  /* 0x0000002c00387202 */ /* 0x000fe20000000f00 */
[----:B------:R-:W-:Y:S01]  /*10790*/  IMAD R111, R83, 0x12, RZ ;  /* 0x00000012536f7824 */ /* 0x000fe200078e02ff */
[----:B------:R-:W5:Y:S04]  /*107a0*/  LDG.E.CONSTANT R55, desc[UR6][R38.64+0x1800] ;  /* 0x0018000626377981 */ /* 0x000f68000c1e9900 */
[----:B------:R-:W5:Y:S04]  /*107b0*/  LDG.E.U16.CONSTANT R151, desc[UR6][R56.64] ;  /* 0x0000000638977981 */ /* 0x000f68000c1e9500 */
[----:B------:R-:W5:Y:S01]  /*107c0*/  LDG.E.U16.CONSTANT R40, desc[UR6][R56.64+-0x2] ;  /* 0xfffffe0638287981 */ /* 0x000f62000c1e9500 */
[----:B------:R-:W-:Y:S01]  /*107d0*/  IADD3 R5, PT, PT, R5, R111, RZ ;  /* 0x0000006f05057210 */ /* 0x000fe20007ffe0ff */
[----:B------:R-:W-:-:S02]  /*107e0*/  IMAD.WIDE R44, R27, 0x90, R38 ;  /* 0x000000901b2c7825 */ /* 0x000fc400078e0226 */
[----:B------:R-:W5:Y:S04]  /*107f0*/  LDG.E.CONSTANT R53, desc[UR6][R38.64+0x2400] ;  /* 0x0024000626357981 */ /* 0x000f68000c1e9900 */
[----:B------:R-:W5:Y:S01]  /*10800*/  LDG.E.CONSTANT R85, desc[UR6][R38.64+0x3000] ;  /* 0x0030000626557981 */ /* 0x000f62000c1e9900 */
[----:B--2---:R-:W-:-:S03]  /*10810*/  IMAD R62, R65, 0x10000, R62 ;  /* 0x00010000413e7824 */ /* 0x004fc600078e023e */
[----:B------:R-:W2:Y:S04]  /*10820*/  LDG.E.CONSTANT R51, desc[UR6][R38.64+0x3400] ;  /* 0x0034000626337981 */ /* 0x000ea8000c1e9900 */
[----:B------:R-:W2:Y:S04]  /*10830*/  LDG.E.CONSTANT R49, desc[UR6][R38.64+0x3800] ;  /* 0x0038000626317981 */ /* 0x000ea8000c1e9900 */
[----:B------:R-:W2:Y:S04]  /*10840*/  LDG.E.CONSTANT R83, desc[UR6][R38.64+0x3c00] ;  /* 0x003c000626537981 */ /* 0x000ea8000c1e9900 */
[----:B------:R-:W2:Y:S01]  /*10850*/  LDG.E.U16.CONSTANT R57, desc[UR6][R4.64] ;  /* 0x0000000604397981 */ /* 0x000ea2000c1e9500 */
[----:B------:R-:W-:-:S03]  /*10860*/  IMAD R109, R84, 0x12, RZ ;  /* 0x00000012546d7824 */ /* 0x000fc600078e02ff */
[----:B------:R0:W2:Y:S04]  /*10870*/  LDG.E.U16.CONSTANT R82, desc[UR6][R46.64] ;  /* 0x000000062e527981 */ /* 0x0000a8000c1e9500 */
[----:B------:R1:W2:Y:S01]  /*10880*/  LDG.E.U16.CONSTANT R38, desc[UR6][R4.64+-0x2] ;  /* 0xfffffe0604267981 */ /* 0x0002a2000c1e9500 */
[----:B------:R-:W-:Y:S01]  /*10890*/  LOP3.LUT R84, R62, 0xf0f0f0f, RZ, 0xc0, !PT ;  /* 0x0f0f0f0f3e547812 */ /* 0x000fe200078ec0ff */
[----:B------:R-:W-:Y:S01]  /*108a0*/  IMAD R43, R86, 0x12, RZ ;  /* 0x00000012562b7824 */ /* 0x000fe200078e02ff */
[----:B------:R-:W-:Y:S01]  /*108b0*/  SHF.R.U32.HI R86, RZ, 0x4, R62 ;  /* 0x00000004ff567819 */ /* 0x000fe2000001163e */
[----:B------:R-:W2:Y:S01]  /*108c0*/  LDG.E.CONSTANT R137, desc[UR6][R44.64] ;  /* 0x000000062c897981 */ /* 0x000ea2000c1e9900 */
[----:B------:R-:W-:Y:S02]  /*108d0*/  IADD3 R153, PT, PT, R84, 0x78787878, RZ ;  /* 0x7878787854997810 */ /* 0x000fe40007ffe0ff */
[----:B0-----:R-:W-:Y:S01]  /*108e0*/  IADD3 R46, P4, PT, R60, 0x41c0, RZ ;  /* 0x000041c03c2e7810 */ /* 0x001fe20007f9e0ff */
[----:B------:R-:W2:Y:S01]  /*108f0*/  LDG.E.CONSTANT R135, desc[UR6][R44.64+0x400] ;  /* 0x000400062c877981 */ /* 0x000ea2000c1e9900 */
[----:B------:R-:W-:Y:S01]  /*10900*/  LOP3.LUT R189, R153, R62, RZ, 0x3c, !PT ;  /* 0x0000003e99bd7212 */ /* 0x000fe200078e3cff */
[----:B------:R-:W-:Y:S01]  /*10910*/  IMAD.IADD R7, R7, 0x1, R109 ;  /* 0x0000000107077824 */ /* 0x000fe200078e026d */
[----:B------:R-:W-:Y:S01]  /*10920*/  LOP3.LUT R62, R86, 0xf0f0f0f, RZ, 0xc0, !PT ;  /* 0x0f0f0f0f563e7812 */ /* 0x000fe200078ec0ff */
[----:B------:R-:W-:Y:S01]  /*10930*/  IMAD.X R47, RZ, RZ, R61, P4 ;  /* 0x000000ffff2f7224 */ /* 0x000fe200020e063d */
[----:B------:R-:W-:Y:S01]  /*10940*/  LOP3.LUT R189, R189, 0x8080808, R84, 0x60, !PT ;  /* 0x08080808bdbd7812 */ /* 0x000fe200078e6054 */
[----:B------:R-:W-:Y:S01]  /*10950*/  IMAD.IADD R11, R11, 0x1, R43 ;  /* 0x000000010b0b7824 */ /* 0x000fe200078e022b */
[----:B------:R-:W2:Y:S02]  /*10960*/  LDG.E.U16.CONSTANT R56, desc[UR6][R6.64+-0x2] ;  /* 0xfffffe0606387981 */ /* 0x000ea4000c1e9500 */
[----:B------:R-:W-:Y:S01]  /*10970*/  MOV R88, R46 ;  /* 0x0000002e00587202 */ /* 0x000fe20000000f00 */
[----:B------:R-:W-:Y:S01]  /*10980*/  VIADD R47, R62, 0x78787878 ;  /* 0x787878783e2f7836 */ /* 0x000fe20000000000 */
[----:B------:R0:W2:Y:S01]  /*10990*/  LDG.E.U16.CONSTANT R65, desc[UR6][R6.64] ;  /* 0x0000000606417981 */ /* 0x0000a2000c1e9500 */
[----:B---3--:R-:W-:-:S02]  /*109a0*/  LEA R59, R59, R0, 0x10 ;  /* 0x000000003b3b7211 */ /* 0x008fc400078e80ff */
[----:B-1----:R-:W-:Y:S01]  /*109b0*/  IADD3 R4, P4, PT, R60, 0x54c0, RZ ;  /* 0x000054c03c047810 */ /* 0x002fe20007f9e0ff */
[----:B------:R-:W3:Y:S04]  /*109c0*/  LDG.E.CONSTANT R133, desc[UR6][R44.64+0x800] ;  /* 0x000800062c857981 */ /* 0x000ee8000c1e9900 */
[----:B------:R-:W3:Y:S01]  /*109d0*/  LDG.E.CONSTANT R129, desc[UR6][R44.64+0xc00] ;  /* 0x000c00062c817981 */ /* 0x000ee2000c1e9900 */
[----:B0-----:R-:W-:Y:S02]  /*109e0*/  PRMT R6, R189, 0xba98, RZ ;  /* 0x0000ba98bd067816 */ /* 0x001fe400000000ff */
[----:B------:R-:W-:Y:S01]  /*109f0*/  PRMT R7, R84, 0xba98, RZ ;  /* 0x0000ba9854077816 */ /* 0x000fe200000000ff */
[----:B------:R-:W3:Y:S01]  /*10a00*/  LDG.E.CONSTANT R127, desc[UR6][R44.64+0x1000] ;  /* 0x001000062c7f7981 */ /* 0x000ee2000c1e9900 */
[----:B------:R-:W-:-:S03]  /*10a10*/  LOP3.LUT R153, R6, 0x80808080, R153, 0x6, !PT ;  /* 0x8080808006997812 */ /* 0x000fc600078e0699 */
[----:B------:R-:W3:Y:S01]  /*10a20*/  LDG.E.CONSTANT R125, desc[UR6][R44.64+0x1400] ;  /* 0x001400062c7d7981 */ /* 0x000ee2000c1e9900 */
[----:B------:R-:W-:-:S03]  /*10a30*/  LOP3.LUT R6, R6, 0x7f7f7f7f, R7, 0x60, !PT ;  /* 0x7f7f7f7f06067812 */ /* 0x000fc600078e6007 */
        /* <DEDUP_REMOVED lines=9> */
[----:B------:R-:W3:Y:S01]  /*10ad0*/  LDG.E.CONSTANT R39, desc[UR6][R44.64+0x3c00] ;  /* 0x003c00062c277981 */ /* 0x000ee2000c1e9900 */
[----:B------:R-:W-:Y:S01]  /*10ae0*/  LOP3.LUT R7, R59, 0xf0f0f0f, RZ, 0xc0, !PT ;  /* 0x0f0f0f0f3b077812 */ /* 0x000fe200078ec0ff */
[----:B------:R-:W-:-:S02]  /*10af0*/  IMAD.X R5, RZ, RZ, R61, P4 ;  /* 0x000000ffff057224 */ /* 0x000fc400020e063d */
[----:B------:R-:W3:Y:S04]  /*10b00*/  LDG.E.U16.CONSTANT R44, desc[UR6][R10.64+-0x2] ;  /* 0xfffffe060a2c7981 */ /* 0x000ee8000c1e9500 */
[----:B------:R0:W3:Y:S01]  /*10b10*/  LDG.E.U16.CONSTANT R45, desc[UR6][R10.64] ;  /* 0x000000060a2d7981 */ /* 0x0000e2000c1e9500 */
[----:B------:R-:W-:Y:S02]  /*10b20*/  MOV R84, R4 ;  /* 0x0000000400547202 */ /* 0x000fe40000000f00 */
[----:B0-----:R-:W-:Y:S01]  /*10b30*/  LOP3.LUT R11, R47, R86, RZ, 0x3c, !PT ;  /* 0x000000562f0b7212 */ /* 0x001fe200078e3cff */
[----:B------:R-:W-:-:S03]  /*10b40*/  VIADD R10, R7, 0x78787878 ;  /* 0x78787878070a7836 */ /* 0x000fc60000000000 */
[----:B------:R-:W-:Y:S02]  /*10b50*/  LOP3.LUT R11, R11, 0x8080808, R62, 0x60, !PT ;  /* 0x080808080b0b7812 */ /* 0x000fe400078e603e */
[----:B------:R-:W-:Y:S02]  /*10b60*/  PRMT R5, R62, 0xba98, RZ ;  /* 0x0000ba983e057816 */ /* 0x000fe400000000ff */
[----:B------:R-:W-:Y:S02]  /*10b70*/  PRMT R0, R11, 0xba98, RZ ;  /* 0x0000ba980b007816 */ /* 0x000fe400000000ff */
[----:B------:R-:W-:Y:S02]  /*10b80*/  SHF.R.U32.HI R11, RZ, 0x4, R59 ;  /* 0x00000004ff0b7819 */ /* 0x000fe4000001163b */
[----:B------:R-:W-:Y:S02]  /*10b90*/  LOP3.LUT R46, R10, R59, RZ, 0x3c, !PT ;  /* 0x0000003b0a2e7212 */ /* 0x000fe400078e3cff */
[----:B------:R-:W-:-:S02]  /*10ba0*/  LOP3.LUT R59, R11, 0xf0f0f0f, RZ, 0xc0, !PT ;  /* 0x0f0f0f0f0b3b7812 */ /* 0x000fc400078ec0ff */
[C---:B------:R-:W-:Y:S02]  /*10bb0*/  LOP3.LUT R47, R0.reuse, 0x80808080, R47, 0x6, !PT ;  /* 0x80808080002f7812 */ /* 0x040fe400078e062f */
[----:B------:R-:W-:Y:S01]  /*10bc0*/  LOP3.LUT R4, R0, 0x7f7f7f7f, R5, 0x60, !PT ;  /* 0x7f7f7f7f00047812 */ /* 0x000fe200078e6005 */
[----:B------:R-:W-:Y:S01]  /*10bd0*/  IMAD R0, R13, 0x4c, R77 ;  /* 0x0000004c0d007824 */ /* 0x000fe200078e024d */
[----:B------:R-:W-:Y:S01]  /*10be0*/  LOP3.LUT R46, R46, 0x8080808, R7, 0x60, !PT ;  /* 0x080808082e2e7812 */ /* 0x000fe200078e6007 */
[----:B----4-:R-:W-:Y:S01]  /*10bf0*/  IMAD R9, R58, 0x10000, R9 ;  /* 0x000100003a097824 */ /* 0x010fe200078e0209 */
[----:B------:R-:W-:Y:S01]  /*10c00*/  LOP3.LUT R6, R153, R6, RZ, 0xfc, !PT ;  /* 0x0000000699067212 */ /* 0x000fe200078efcff */
[----:B------:R-:W-:Y:S01]  /*10c10*/  VIADD R62, R59, 0x78787878 ;  /* 0x787878783b3e7836 */ /* 0x000fe20000000000 */
[----:B------:R-:W-:Y:S02]  /*10c20*/  LEA R153, R0, R131, 0x2 ;  /* 0x0000008300997211 */ /* 0x000fe400078e10ff */
[----:B------:R-:W-:-:S02]  /*10c30*/  LOP3.LUT R4, R47, R4, RZ, 0xfc, !PT ;  /* 0x000000042f047212 */ /* 0x000fc400078efcff */
[----:B------:R-:W-:Y:S02]  /*10c40*/  PRMT R5, R46, 0xba98, RZ ;  /* 0x0000ba982e057816 */ /* 0x000fe400000000ff */
[----:B------:R-:W-:Y:S02]  /*10c50*/  SHF.R.U32.HI R47, RZ, 0x4, R9 ;  /* 0x00000004ff2f7819 */ /* 0x000fe40000011609 */
[----:B------:R-:W-:Y:S02]  /*10c60*/  PRMT R46, R7, 0xba98, RZ ;  /* 0x0000ba98072e7816 */ /* 0x000fe400000000ff */
[----:B------:R-:W-:Y:S01]  /*10c70*/  LOP3.LUT R0, R62, R11, RZ, 0x3c, !PT ;  /* 0x0000000b3e007212 */ /* 0x000fe200078e3cff */
[----:B------:R0:W-:Y:S01]  /*10c80*/  STS [R153+0x41c0], R6 ;  /* 0x0041c00699007388 */ /* 0x0001e20000000800 */
[C---:B------:R-:W-:Y:S02]  /*10c90*/  LOP3.LUT R10, R5.reuse, 0x80808080, R10, 0x6, !PT ;  /* 0x80808080050a7812 */ /* 0x040fe400078e060a */
[----:B------:R-:W-:-:S02]  /*10ca0*/  LOP3.LUT R5, R5, 0x7f7f7f7f, R46, 0x60, !PT ;  /* 0x7f7f7f7f05057812 */ /* 0x000fc400078e602e */
[----:B------:R-:W-:Y:S02]  /*10cb0*/  LOP3.LUT R0, R0, 0x8080808, R59, 0x60, !PT ;  /* 0x0808080800007812 */ /* 0x000fe400078e603b */
[----:B------:R-:W-:Y:S02]  /*10cc0*/  LOP3.LUT R11, R9, 0xf0f0f0f, RZ, 0xc0, !PT ;  /* 0x0f0f0f0f090b7812 */ /* 0x000fe400078ec0ff */
[----:B0-----:R-:W-:Y:S02]  /*10cd0*/  LOP3.LUT R6, R47, 0xf0f0f0f, RZ, 0xc0, !PT ;  /* 0x0f0f0f0f2f067812 */ /* 0x001fe400078ec0ff */
[----:B------:R-:W-:Y:S01]  /*10ce0*/  LOP3.LUT R5, R10, R5, RZ, 0xfc, !PT ;  /* 0x000000050a057212 */ /* 0x000fe200078efcff */
[----:B------:R-:W-:Y:S01]  /*10cf0*/  VIADD R46, R11, 0x78787878 ;  /* 0x787878780b2e7836 */ /* 0x000fe20000000000 */
[----:B------:R-:W-:Y:S01]  /*10d00*/  PRMT R7, R0, 0xba98, RZ ;  /* 0x0000ba9800077816 */ /* 0x000fe200000000ff */
[----:B------:R-:W-:Y:S01]  /*10d10*/  VIADD R58, R6, 0x78787878 ;  /* 0x78787878063a7836 */ /* 0x000fe20000000000 */
[----:B------:R-:W-:Y:S01]  /*10d20*/  PRMT R10, R59, 0xba98, RZ ;  /* 0x0000ba983b0a7816 */ /* 0x000fe200000000ff */
[----:B------:R-:W-:Y:S01]  /*10d30*/  IMAD R0, R14, 0x4c, R77 ;  /* 0x0000004c0e007824 */ /* 0x000fe200078e024d */
[----:B------:R-:W-:-:S02]  /*10d40*/  LOP3.LUT R62, R7, 0x80808080, R62, 0x6, !PT ;  /* 0x80808080073e7812 */ /* 0x000fc400078e063e */
[----:B------:R-:W-:Y:S02]  /*10d50*/  LOP3.LUT R7, R7, 0x7f7f7f7f, R10, 0x60, !PT ;  /* 0x7f7f7f7f07077812 */ /* 0x000fe400078e600a */
[----:B------:R-:W-:Y:S02]  /*10d60*/  LOP3.LUT R47, R58, R47, RZ, 0x3c, !PT ;  /* 0x0000002f3a2f7212 */ /* 0x000fe400078e3cff */
[----:B------:R-:W-:Y:S01]  /*10d70*/  LOP3.LUT R10, R46, R9, RZ, 0x3c, !PT ;  /* 0x000000092e0a7212 */ /* 0x000fe200078e3cff */
[----:B-----5:R-:W-:Y:S01]  /*10d80*/  IMAD R63, R64, 0x10000, R63 ;  /* 0x00010000403f7824 */ /* 0x020fe200078e023f */
[----:B------:R-:W-:Y:S02]  /*10d90*/  LEA R86, R0, R131, 0x2 ;  /* 0x0000008300567211 */ /* 0x000fe400078e10ff */
        /* <DEDUP_REMOVED lines=11> */
[----:B------:R-:W-:Y:S02]  /*10e50*/  IADD3 R10, PT, PT, R4, 0x78787878, RZ ;  /* 0x78787878040a7810 */ /* 0x000fe40007ffe0ff */
[----:B------:R-:W-:Y:S02]  /*10e60*/  LOP3.LUT R46, R9, 0x80808080, R46, 0x6, !PT ;  /* 0x80808080092e7812 */ /* 0x000fe400078e062e */
[----:B------:R-:W-:Y:S02]  /*10e70*/  LOP3.LUT R47, R47, 0x7f7f7f7f, R6, 0x60, !PT ;  /* 0x7f7f7f7f2f2f7812 */ /* 0x000fe400078e6006 */
[----:B------:R-:W-:Y:S02]  /*10e80*/  LOP3.LUT R9, R9, 0x7f7f7f7f, R0, 0x60, !PT ;  /* 0x7f7f7f7f09097812 */ /* 0x000fe400078e6000 */
[----:B------:R-:W-:Y:S02]  /*10e90*/  LOP3.LUT R6, R5, 0xf0f0f0f, RZ, 0xc0, !PT ;  /* 0x0f0f0f0f05067812 */ /* 0x000fe400078ec0ff */
[----:B------:R-:W-:-:S02]  /*10ea0*/  LOP3.LUT R63, R10, R63, RZ, 0x3c, !PT ;  /* 0x0000003f0a3f7212 */ /* 0x000fc400078e3cff */
[----:B------:R-:W-:Y:S01]  /*10eb0*/  LOP3.LUT R9, R46, R9, RZ, 0xfc, !PT ;  /* 0x000000092e097212 */ /* 0x000fe200078efcff */
[----:B------:R-:W-:Y:S01]  /*10ec0*/  VIADD R46, R6, 0x78787878 ;  /* 0x78787878062e7836 */ /* 0x000fe20000000000 */
[----:B------:R-:W-:Y:S02]  /*10ed0*/  LOP3.LUT R63, R63, 0x8080808, R4, 0x60, !PT ;  /* 0x080808083f3f7812 */ /* 0x000fe400078e6004 */
[----:B------:R-:W-:Y:S02]  /*10ee0*/  PRMT R4, R4, 0xba98, RZ ;  /* 0x0000ba9804047816 */ /* 0x000fe400000000ff */
[----:B------:R-:W-:Y:S02]  /*10ef0*/  PRMT R63, R63, 0xba98, RZ ;  /* 0x0000ba983f3f7816 */ /* 0x000fe400000000ff */
[----:B------:R-:W-:Y:S02]  /*10f00*/  LOP3.LUT R5, R46, R5, RZ, 0x3c, !PT ;  /* 0x000000052e057212 */ /* 0x000fe400078e3cff */
[----:B------:R-:W-:-:S02]  /*10f10*/  LEA R66, R67, R66, 0x10 ;  /* 0x0000004243427211 */ /* 0x000fc400078e80ff */
[----:B------:R-:W-:Y:S02]  /*10f20*/  LOP3.LUT R10, R63, 0x80808080, R10, 0x6, !PT ;  /* 0x808080803f0a7812 */ /* 0x000fe400078e060a */
[----:B------:R-:W-:Y:S02]  /*10f30*/  LOP3.LUT R5, R5, 0x8080808, R6, 0x60, !PT ;  /* 0x0808080805057812 */ /* 0x000fe400078e6006 */
[----:B------:R-:W-:Y:S02]  /*10f40*/  LOP3.LUT R7, R62, R7, RZ, 0xfc, !PT ;  /* 0x000000073e077212 */ /* 0x000fe400078efcff */
[----:B------:R-:W-:Y:S02]  /*10f50*/  LOP3.LUT R63, R63, 0x7f7f7f7f, R4, 0x60, !PT ;  /* 0x7f7f7f7f3f3f7812 */ /* 0x000fe400078e6004 */
[----:B------:R-:W-:Y:S02]  /*10f60*/  LOP3.LUT R4, R66, 0xf0f0f0f, RZ, 0xc0, !PT ;  /* 0x0f0f0f0f42047812 */ /* 0x000fe400078ec0ff */
[----:B------:R-:W-:Y:S01]  /*10f70*/  PRMT R5, R5, 0xba98, RZ ;  /* 0x0000ba9805057816 */ /* 0x000fe200000000ff */
[----:B------:R0:W-:Y:S01]  /*10f80*/  STS [R86+0x41d0], R7 ;  /* 0x0041d00756007388 */ /* 0x0001e20000000800 */
[----:B------:R-:W-:-:S02]  /*10f90*/  PRMT R6, R6, 0xba98, RZ ;  /* 0x0000ba9806067816 */ /* 0x000fc400000000ff */
[----:B------:R-:W-:Y:S01]  /*10fa0*/  LOP3.LUT R46, R5, 0x80808080, R46, 0x6, !PT ;  /* 0x80808080052e7812 */ /* 0x000fe200078e062e */
[----:B------:R-:W-:Y:S01]  /*10fb0*/  IMAD R0, R15, 0x4c, R77 ;  /* 0x0000004c0f007824 */ /* 0x000fe200078e024d */
[----:B------:R-:W-:Y:S02]  /*10fc0*/  LOP3.LUT R5, R5, 0x7f7f7f7f, R6, 0x60, !PT ;  /* 0x7f7f7f7f05057812 */ /* 0x000fe400078e6006 */
[----:B------:R-:W-:Y:S01]  /*10fd0*/  SHF.R.U32.HI R6, RZ, 0x4, R66 ;  /* 0x00000004ff067819 */ /* 0x000fe20000011642 */
[----:B0-----:R-:W-:Y:S01]  /*10fe0*/  VIADD R7, R4, 0x78787878 ;  /* 0x7878787804077836 */ /* 0x001fe20000000000 */
[----:B------:R-:W-:Y:S01]  /*10ff0*/  LOP3.LUT R47, R58, R47, RZ, 0xfc, !PT ;  /* 0x0000002f3a2f7212 */ /* 0x000fe200078efcff */
[----:B------:R-:W-:Y:S01]  /*11000*/  IMAD R62, R0, 0x4, R131 ;  /* 0x00000004003e7824 */ /* 0x000fe200078e0283 */
[----:B------:R-:W-:Y:S02]  /*11010*/  LOP3.LUT R58, R6, 0xf0f0f0f, RZ, 0xc0, !PT ;  /* 0x0f0f0f0f063a7812 */ /* 0x000fe400078ec0ff */
[----:B------:R-:W-:Y:S01]  /*11020*/  LOP3.LUT R11, R7, R66, RZ, 0x3c, !PT ;  /* 0x00000042070b7212 */ /* 0x000fe200078e3cff */
[----:B------:R-:W-:Y:S01]  /*11030*/  IMAD R0, R16, 0x4c, R77 ;  /* 0x0000004c10007824 */ /* 0x000fe200078e024d */
[----:B------:R-:W-:-:S02]  /*11040*/  LOP3.LUT R10, R10, R63, RZ, 0xfc, !PT ;  /* 0x0000003f0a0a7212 */ /* 0x000fc400078efcff */
[----:B------:R-:W-:Y:S01]  /*11050*/  LOP3.LUT R11, R11, 0x8080808, R4, 0x60, !PT ;  /* 0x080808080b0b7812 */ /* 0x000fe200078e6004 */
[----:B------:R-:W-:Y:S01]  /*11060*/  IMAD R63, R0, 0x4, R131 ;  /* 0x00000004003f7824 */ /* 0x000fe200078e0283 */
[----:B------:R-:W-:Y:S01]  /*11070*/  IADD3 R59, PT, PT, R58, 0x78787878, RZ ;  /* 0x787878783a3b7810 */ /* 0x000fe20007ffe0ff */
[----:B------:R0:W-:Y:S01]  /*11080*/  STS [R62+0x41c0], R9 ;  /* 0x0041c0093e007388 */ /* 0x0001e20000000800 */
[----:B------:R-:W-:Y:S02]  /*11090*/  PRMT R0, R11, 0xba98, RZ ;  /* 0x0000ba980b007816 */ /* 0x000fe400000000ff */
[----:B------:R-:W-:Y:S01]  /*110a0*/  LOP3.LUT R11, R59, R6, RZ, 0x3c, !PT ;  /* 0x000000063b0b7212 */ /* 0x000fe200078e3cff */
[----:B------:R-:W-:Y:S01]  /*110b0*/  IMAD R68, R69, 0x10000, R68 ;  /* 0x0001000045447824 */ /* 0x000fe200078e0244 */
[----:B------:R-:W-:Y:S02]  /*110c0*/  LOP3.LUT R7, R0, 0x80808080, R7, 0x6, !PT ;  /* 0x8080808000077812 */ /* 0x000fe400078e0607 */
[----:B0-----:R-:W-:-:S02]  /*110d0*/  PRMT R9, R4, 0xba98, RZ ;  /* 0x0000ba9804097816 */ /* 0x001fc400000000ff */
[----:B------:R-:W-:Y:S02]  /*110e0*/  LOP3.LUT R11, R11, 0x8080808, R58, 0x60, !PT ;  /* 0x080808080b0b7812 */ /* 0x000fe400078e603a */
[----:B------:R-:W-:Y:S01]  /*110f0*/  LOP3.LUT R0, R0, 0x7f7f7f7f, R9, 0x60, !PT ;  /* 0x7f7f7f7f00007812 */ /* 0x000fe200078e6009 */
[----:B------:R0:W-:Y:S01]  /*11100*/  STS [R62+0x41d0], R47 ;  /* 0x0041d02f3e007388 */ /* 0x0001e20000000800 */
[----:B------:R-:W-:Y:S02]  /*11110*/  LOP3.LUT R9, R68, 0xf0f0f0f, RZ, 0xc0, !PT ;  /* 0x0f0f0f0f44097812 */ /* 0x000fe400078ec0ff */
[----:B------:R-:W-:Y:S01]  /*11120*/  LOP3.LUT R0, R7, R0, RZ, 0xfc, !PT ;  /* 0x0000000007007212 */ /* 0x000fe200078efcff */
[----:B------:R1:W-:Y:S01]  /*11130*/  STS [R63+0x41c0], R10 ;  /* 0x0041c00a3f007388 */ /* 0x0003e20000000800 */
[----:B------:R-:W-:Y:S02]  /*11140*/  PRMT R4, R11, 0xba98, RZ ;  /* 0x0000ba980b047816 */ /* 0x000fe400000000ff */
[----:B------:R-:W-:-:S02]  /*11150*/  PRMT R7, R58, 0xba98, RZ ;  /* 0x0000ba983a077816 */ /* 0x000fc400000000ff */
[----:B------:R-:W-:Y:S01]  /*11160*/  LOP3.LUT R5, R46, R5, RZ, 0xfc, !PT ;  /* 0x000000052e057212 */ /* 0x000fe200078efcff */
[----:B0-----:R-:W-:Y:S01]  /*11170*/  VIADD R47, R9, 0x78787878 ;  /* 0x78787878092f7836 */ /* 0x001fe20000000000 */
[----:B------:R-:W-:Y:S02]  /*11180*/  LOP3.LUT R6, R4, 0x7f7f7f7f, R7, 0x60, !PT ;  /* 0x7f7f7f7f04067812 */ /* 0x000fe400078e6007 */
[----:B-1----:R-:W-:Y:S01]  /*11190*/  SHF.R.U32.HI R10, RZ, 0x4, R68 ;  /* 0x00000004ff0a7819 */ /* 0x002fe20000011644 */
[----:B------:R0:W-:Y:S03]  /*111a0*/  STS [R63+0x41d0], R5 ;  /* 0x0041d0053f007388 */ /* 0x0001e60000000800 */
[----:B------:R-:W-:Y:S02]  /*111b0*/  LOP3.LUT R7, R10, 0xf0f0f0f, RZ, 0xc0, !PT ;  /* 0x0f0f0f0f0a077812 */ /* 0x000fe400078ec0ff */
[----:B------:R-:W-:-:S02]  /*111c0*/  LOP3.LUT R68, R47, R68, RZ, 0x3c, !PT ;  /* 0x000000442f447212 */ /* 0x000fc400078e3cff */
[----:B0-----:R-:W-:Y:S02]  /*111d0*/  IADD3 R5, PT, PT, R7, 0x78787878, RZ ;  /* 0x7878787807057810 */ /* 0x001fe40007ffe0ff */
[----:B------:R-:W-:Y:S02]  /*111e0*/  LOP3.LUT R68, R68, 0x8080808, R9, 0x60, !PT ;  /* 0x0808080844447812 */ /* 0x000fe400078e6009 */
[----:B------:R-:W-:Y:S02]  /*111f0*/  LOP3.LUT R10, R5, R10, RZ, 0x3c, !PT ;  /* 0x0000000a050a7212 */ /* 0x000fe400078e3cff */
[----:B------:R-:W-:Y:S01]  /*11200*/  LOP3.LUT R59, R4, 0x80808080, R59, 0x6, !PT ;  /* 0x80808080043b7812 */ /* 0x000fe200078e063b */
[----:B------:R-:W-:Y:S01]  /*11210*/  IMAD R4, R17, 0x4c, R77 ;  /* 0x0000004c11047824 */ /* 0x000fe200078e024d */
[----:B------:R-:W-:Y:S01]  /*11220*/  LOP3.LUT R10, R10, 0x8080808, R7, 0x60, !PT ;  /* 0x080808080a0a7812 */ /* 0x000fe200078e6007 */
[----:B------:R-:W-:Y:S01]  /*11230*/  IMAD R71, R72, 0x10000, R71 ;  /* 0x0001000048477824 */ /* 0x000fe200078e0247 */
[----:B------:R-:W-:-:S02]  /*11240*/  PRMT R68, R68, 0xba98, RZ ;  /* 0x0000ba9844447816 */ /* 0x000fc400000000ff */
[----:B------:R-:W-:Y:S01]  /*11250*/  LOP3.LUT R6, R59, R6, RZ, 0xfc, !PT ;  /* 0x000000063b067212 */ /* 0x000fe200078efcff */
[----:B------:R-:W-:Y:S01]  /*11260*/  IMAD R59, R4, 0x4, R131 ;  /* 0x00000004043b7824 */ /* 0x000fe200078e0283 */
[----:B------:R-:W-:Y:S01]  /*11270*/  PRMT R9, R9, 0xba98, RZ ;  /* 0x0000ba9809097816 */ /* 0x000fe200000000ff */
[----:B------:R-:W-:Y:S01]  /*11280*/  IMAD R4, R18, 0x4c, R77 ;  /* 0x0000004c12047824 */ /* 0x000fe200078e024d */
[----:B------:R-:W-:Y:S02]  /*11290*/  PRMT R10, R10, 0xba98, RZ ;  /* 0x0000ba980a0a7816 */ /* 0x000fe400000000ff */
[----:B------:R-:W-:Y:S02]  /*112a0*/  LOP3.LUT R47, R68, 0x80808080, R47, 0x6, !PT ;  /* 0x80808080442f7812 */ /* 0x000fe400078e062f */
[----:B------:R-:W-:Y:S02]  /*112b0*/  PRMT R7, R7, 0xba98, RZ ;  /* 0x0000ba9807077816 */ /* 0x000fe400000000ff */
[----:B------:R-:W-:-:S02]  /*112c0*/  SHF.R.U32.HI R11, RZ, 0x4, R71 ;  /* 0x00000004ff0b7819 */ /* 0x000fc40000011647 */
[----:B------:R-:W-:Y:S01]  /*112d0*/  LOP3.LUT R68, R68, 0x7f7f7f7f, R9, 0x60, !PT ;  /* 0x7f7f7f7f44447812 */ /* 0x000fe200078e6009 */
[----:B------:R-:W-:Y:S01]  /*112e0*/  IMAD R62, R4, 0x4, R131 ;  /* 0x00000004043e7824 */ /* 0x000fe200078e0283 */
[----:B------:R-:W-:Y:S02]  /*112f0*/  LOP3.LUT R9, R71, 0xf0f0f0f, RZ, 0xc0, !PT ;  /* 0x0f0f0f0f47097812 */ /* 0x000fe400078ec0ff */
[C---:B------:R-:W-:Y:S02]  /*11300*/  LOP3.LUT R5, R10.reuse, 0x80808080, R5, 0x6, !PT ;  /* 0x808080800a057812 */ /* 0x040fe400078e0605 */
[----:B------:R-:W-:Y:S02]  /*11310*/  LOP3.LUT R10, R10, 0x7f7f7f7f, R7, 0x60, !PT ;  /* 0x7f7f7f7f0a0a7812 */ /* 0x000fe400078e6007 */
[----:B------:R-:W-:Y:S02]  /*11320*/  LOP3.LUT R4, R11, 0xf0f0f0f, RZ, 0xc0, !PT ;  /* 0x0f0f0f0f0b047812 */ /* 0x000fe400078ec0ff */
[----:B------:R-:W-:-:S02]  /*11330*/  IADD3 R46, PT, PT, R9, 0x78787878, RZ ;  /* 0x78787878092e7810 */ /* 0x000fc40007ffe0ff */
[----:B------:R-:W-:Y:S01]  /*11340*/  LOP3.LUT R5, R5, R10, RZ, 0xfc, !PT ;  /* 0x0000000a05057212 */ /* 0x000fe200078efcff */
[----:B------:R-:W-:Y:S01]  /*11350*/  VIADD R10, R4, 0x78787878 ;  /* 0x78787878040a7836 */ /* 0x000fe20000000000 */
[----:B------:R-:W-:-:S04]  /*11360*/  LOP3.LUT R58, R46, R71, RZ, 0x3c, !PT ;  /* 0x000000472e3a7212 */ /* 0x000fc800078e3cff */
[----:B------:R-:W-:Y:S02]  /*11370*/  LOP3.LUT R58, R58, 0x8080808, R9, 0x60, !PT ;  /* 0x080808083a3a7812 */ /* 0x000fe400078e6009 */
[----:B------:R-:W-:Y:S01]  /*11380*/  LOP3.LUT R11, R10, R11, RZ, 0x3c, !PT ;  /* 0x0000000b0a0b7212 */ /* 0x000fe200078e3cff */
[----:B------:R0:W-:Y:S01]  /*11390*/  STS [R59+0x41c0], R0 ;  /* 0x0041c0003b007388 */ /* 0x0001e20000000800 */
[----:B------:R-:W-:Y:S02]  /*113a0*/  PRMT R7, R58, 0xba98, RZ ;  /* 0x0000ba983a077816 */ /* 0x000fe400000000ff */
[----:B------:R-:W-:Y:S02]  /*113b0*/  LOP3.LUT R11, R11, 0x8080808, R4, 0x60, !PT ;  /* 0x080808080b0b7812 */ /* 0x000fe400078e6004 */
[----:B------:R-:W-:Y:S01]  /*113c0*/  LEA R73, R74, R73, 0x10 ;  /* 0x000000494a497211 */ /* 0x000fe200078e80ff */
[----:B------:R1:W-:Y:S01]  /*113d0*/  STS [R59+0x41d0], R6 ;  /* 0x0041d0063b007388 */ /* 0x0003e20000000800 */
[----:B------:R-:W-:-:S02]  /*113e0*/  LOP3.LUT R46, R7, 0x80808080, R46, 0x6, !PT ;  /* 0x80808080072e7812 */ /* 0x000fc400078e062e */
[----:B0-----:R-:W-:Y:S02]  /*113f0*/  PRMT R0, R9, 0xba98, RZ ;  /* 0x0000ba9809007816 */ /* 0x001fe400000000ff */
[----:B------:R-:W-:Y:S02]  /*11400*/  PRMT R11, R11, 0xba98, RZ ;  /* 0x0000ba980b0b7816 */ /* 0x000fe400000000ff */
[----:B------:R-:W-:Y:S02]  /*11410*/  LOP3.LUT R7, R7, 0x7f7f7f7f, R0, 0x60, !PT ;  /* 0x7f7f7f7f07077812 */ /* 0x000fe400078e6000 */
[----:B-1----:R-:W-:Y:S02]  /*11420*/  LOP3.LUT R6, R73, 0xf0f0f0f, RZ, 0xc0, !PT ;  /* 0x0f0f0f0f49067812 */ /* 0x002fe400078ec0ff */
[----:B------:R-:W-:Y:S02]  /*11430*/  PRMT R4, R4, 0xba98, RZ ;  /* 0x0000ba9804047816 */ /* 0x000fe400000000ff */
[----:B------:R-:W-:-:S02]  /*11440*/  SHF.R.U32.HI R9, RZ, 0x4, R73 ;  /* 0x00000004ff097819 */ /* 0x000fc40000011649 */
[C---:B------:R-:W-:Y:S02]  /*11450*/  LOP3.LUT R10, R11.reuse, 0x80808080, R10, 0x6, !PT ;  /* 0x808080800b0a7812 */ /* 0x040fe400078e060a */
[----:B------:R-:W-:Y:S01]  /*11460*/  LOP3.LUT R7, R46, R7, RZ, 0xfc, !PT ;  /* 0x000000072e077212 */ /* 0x000fe200078efcff */
[----:B------:R-:W-:Y:S01]  /*11470*/  VIADD R46, R6, 0x78787878 ;  /* 0x78787878062e7836 */ /* 0x000fe20000000000 */
[----:B------:R-:W-:Y:S02]  /*11480*/  LOP3.LUT R11, R11, 0x7f7f7f7f, R4, 0x60, !PT ;  /* 0x7f7f7f7f0b0b7812 */ /* 0x000fe400078e6004 */
[----:B------:R-:W-:Y:S02]  /*11490*/  LOP3.LUT R4, R9, 0xf0f0f0f, RZ, 0xc0, !PT ;  /* 0x0f0f0f0f09047812 */ /* 0x000fe400078ec0ff */
[----:B------:R-:W-:-:S03]  /*114a0*/  LOP3.LUT R73, R46, R73, RZ, 0x3c, !PT ;  /* 0x000000492e497212 */ /* 0x000fc600078e3cff */
[----:B------:R-:W-:Y:S01]  /*114b0*/  VIADD R58, R4, 0x78787878 ;  /* 0x78787878043a7836 */ /* 0x000fe20000000000 */
[----:B------:R-:W-:Y:S01]  /*114c0*/  LOP3.LUT R73, R73, 0x8080808, R6, 0x60, !PT ;  /* 0x0808080849497812 */ /* 0x000fe200078e6006 */
[----:B------:R-:W-:-:S03]  /*114d0*/  IMAD R75, R76, 0x10000, R75 ;  /* 0x000100004c4b7824 */ /* 0x000fc600078e024b */
[----:B------:R-:W-:Y:S01]  /*114e0*/  LOP3.LUT R9, R58, R9, RZ, 0x3c, !PT ;  /* 0x000000093a097212 */ /* 0x000fe200078e3cff */
[----:B------:R0:W-:Y:S01]  /*114f0*/  STS [R62+0x41d0], R5 ;  /* 0x0041d0053e007388 */ /* 0x0001e20000000800 */
[----:B------:R-:W-:Y:S02]  /*11500*/  PRMT R73, R73, 0xba98, RZ ;  /* 0x0000ba9849497816 */ /* 0x000fe400000000ff */
[----:B------:R-:W-:Y:S02]  /*11510*/  PRMT R6, R6, 0xba98, RZ ;  /* 0x0000ba9806067816 */ /* 0x000fe400000000ff */
[----:B------:R-:W-:Y:S02]  /*11520*/  LOP3.LUT R9, R9, 0x8080808, R4, 0x60, !PT ;  /* 0x0808080809097812 */ /* 0x000fe400078e6004 */
[----:B------:R-:W-:Y:S02]  /*11530*/  LOP3.LUT R46, R73, 0x80808080, R46, 0x6, !PT ;  /* 0x80808080492e7812 */ /* 0x000fe400078e062e */
[----:B0-----:R-:W-:-:S02]  /*11540*/  LOP3.LUT R5, R75, 0xf0f0f0f, RZ, 0xc0, !PT ;  /* 0x0f0f0f0f4b057812 */ /* 0x001fc400078ec0ff */
[----:B------:R-:W-:Y:S02]  /*11550*/  LOP3.LUT R73, R73, 0x7f7f7f7f, R6, 0x60, !PT ;  /* 0x7f7f7f7f49497812 */ /* 0x000fe400078e6006 */
[----:B------:R-:W-:Y:S01]  /*11560*/  PRMT R9, R9, 0xba98, RZ ;  /* 0x0000ba9809097816 */ /* 0x000fe200000000ff */
[----:B------:R-:W-:Y:S01]  /*11570*/  VIADD R6, R5, 0x78787878 ;  /* 0x7878787805067836 */ /* 0x000fe20000000000 */
[----:B------:R-:W-:Y:S01]  /*11580*/  PRMT R4, R4, 0xba98, RZ ;  /* 0x0000ba9804047816 */ /* 0x000fe200000000ff */
[----:B------:R-:W-:Y:S01]  /*11590*/  IMAD R0, R19, 0x4c, R77 ;  /* 0x0000004c13007824 */ /* 0x000fe200078e024d */
[C---:B------:R-:W-:Y:S02]  /*115a0*/  LOP3.LUT R58, R9.reuse, 0x80808080, R58, 0x6, !PT ;  /* 0x80808080093a7812 */ /* 0x040fe400078e063a */
[----:B------:R-:W-:Y:S02]  /*115b0*/  LOP3.LUT R9, R9, 0x7f7f7f7f, R4, 0x60, !PT ;  /* 0x7f7f7f7f09097812 */ /* 0x000fe400078e6004 */
[----:B------:R-:W-:-:S02]  /*115c0*/  LOP3.LUT R4, R6, R75, RZ, 0x3c, !PT ;  /* 0x0000004b06047212 */ /* 0x000fc400078e3cff */
[----:B------:R-:W-:Y:S02]  /*115d0*/  LOP3.LUT R47, R47, R68, RZ, 0xfc, !PT ;  /* 0x000000442f2f7212 */ /* 0x000fe400078efcff */
[----:B------:R-:W-:Y:S01]  /*115e0*/  LEA R59, R0, R131, 0x2 ;  /* 0x00000083003b7211 */ /* 0x000fe200078e10ff */
[----:B------:R-:W-:Y:S01]  /*115f0*/  IMAD R0, R20, 0x4c, R77 ;  /* 0x0000004c14007824 */ /* 0x000fe200078e024d */
[----:B------:R-:W-:Y:S01]  /*11600*/  LOP3.LUT R4, R4, 0x8080808, R5, 0x60, !PT ;  /* 0x0808080804047812 */ /* 0x000fe200078e6005 */
[----:B------:R0:W-:Y:S01]  /*11610*/  STS [R62+0x41c0], R47 ;  /* 0x0041c02f3e007388 */ /* 0x0001e20000000800 */
[----:B------:R-:W-:Y:S02]  /*11620*/  LOP3.LUT R10, R10, R11, RZ, 0xfc, !PT ;  /* 0x0000000b0a0a7212 */ /* 0x000fe400078efcff */
[----:B------:R-:W-:Y:S01]  /*11630*/  SHF.R.U32.HI R11, RZ, 0x4, R75 ;  /* 0x00000004ff0b7819 */ /* 0x000fe2000001164b */
[----:B------:R1:W-:Y:S01]  /*11640*/  STS [R59+0x41c0], R7 ;  /* 0x0041c0073b007388 */ /* 0x0003e20000000800 */
[----:B------:R-:W-:Y:S01]  /*11650*/  IMAD R78, R79, 0x10000, R78 ;  /* 0x000100004f4e7824 */ /* 0x000fe200078e024e */
[----:B0-----:R-:W-:-:S02]  /*11660*/  LEA R62, R0, R131, 0x2 ;  /* 0x00000083003e7211 */ /* 0x001fc400078e10ff */
[----:B------:R-:W-:Y:S02]  /*11670*/  PRMT R0, R5, 0xba98, RZ ;  /* 0x0000ba9805007816 */ /* 0x000fe400000000ff */
[----:B-1----:R-:W-:Y:S02]  /*11680*/  PRMT R7, R4, 0xba98, RZ ;  /* 0x0000ba9804077816 */ /* 0x002fe400000000ff */
[----:B------:R-:W-:Y:S01]  /*11690*/  LOP3.LUT R47, R11, 0xf0f0f0f, RZ, 0xc0, !PT ;  /* 0x0f0f0f0f0b2f7812 */ /* 0x000fe200078ec0ff */
[----:B------:R0:W-:Y:S01]  /*116a0*/  STS [R59+0x41d0], R10 ;  /* 0x0041d00a3b007388 */ /* 0x0001e20000000800 */
[C---:B------:R-:W-:Y:S02]  /*116b0*/  LOP3.LUT R6, R7.reuse, 0x80808080, R6, 0x6, !PT ;  /* 0x8080808007067812 */ /* 0x040fe400078e0606 */
[----:B------:R-:W-:Y:S02]  /*116c0*/  LOP3.LUT R7, R7, 0x7f7f7f7f, R0, 0x60, !PT ;  /* 0x7f7f7f7f07077812 */ /* 0x000fe400078e6000 */
[----:B------:R-:W-:Y:S01]  /*116d0*/  LOP3.LUT R9, R58, R9, RZ, 0xfc, !PT ;  /* 0x000000093a097212 */ /* 0x000fe200078efcff */
[----:B------:R-:W-:Y:S01]  /*116e0*/  VIADD R58, R47, 0x78787878 ;  /* 0x787878782f3a7836 */ /* 0x000fe20000000000 */
[----:B------:R-:W-:-:S02]  /*116f0*/  LOP3.LUT R6, R6, R7, RZ, 0xfc, !PT ;  /* 0x0000000706067212 */ /* 0x000fc400078efcff */
[----:B0-----:R-:W-:-:S04]  /*11700*/  LOP3.LUT R10, R78, 0xf0f0f0f, RZ, 0xc0, !PT ;  /* 0x0f0f0f0f4e0a7812 */ /* 0x001fc800078ec0ff */
[----:B------:R-:W-:Y:S02]  /*11710*/  IADD3 R7, PT, PT, R10, 0x78787878, RZ ;  /* 0x787878780a077810 */ /* 0x000fe40007ffe0ff */
[----:B------:R-:W-:Y:S02]  /*11720*/  LOP3.LUT R4, R58, R11, RZ, 0x3c, !PT ;  /* 0x0000000b3a047212 */ /* 0x000fe400078e3cff */
[----:B------:R-:W-:Y:S02]  /*11730*/  LOP3.LUT R11, R7, R78, RZ, 0x3c, !PT ;  /* 0x0000004e070b7212 */ /* 0x000fe400078e3cff */
        /* <DEDUP_REMOVED lines=8> */
[----:B------:R-:W-:Y:S02]  /*117c0*/  LOP3.LUT R7, R4, 0x80808080, R7, 0x6, !PT ;  /* 0x8080808004077812 */ /* 0x000fe400078e0607 */
[----:B0-----:R-:W-:Y:S02]  /*117d0*/  SHF.R.U32.HI R46, RZ, 0x4, R78 ;  /* 0x00000004ff2e7819 */ /* 0x001fe4000001164e */
[----:B-1----:R-:W-:Y:S02]  /*117e0*/  PRMT R9, R10, 0xba98, RZ ;  /* 0x0000ba980a097816 */ /* 0x002fe400000000ff */
[----:B------:R-:W-:-:S02]  /*117f0*/  LOP3.LUT R47, R46, 0xf0f0f0f, RZ, 0xc0, !PT ;  /* 0x0f0f0f0f2e2f7812 */ /* 0x000fc400078ec0ff */
[----:B------:R-:W-:Y:S02]  /*11800*/  LOP3.LUT R4, R4, 0x7f7f7f7f, R9, 0x60, !PT ;  /* 0x7f7f7f7f04047812 */ /* 0x000fe400078e6009 */
[----:B------:R-:W-:Y:S01]  /*11810*/  LEA R80, R81, R80, 0x10 ;  /* 0x0000005051507211 */ /* 0x000fe200078e80ff */
[----:B------:R-:W-:Y:S01]  /*11820*/  VIADD R59, R47, 0x78787878 ;  /* 0x787878782f3b7836 */ /* 0x000fe20000000000 */
[----:B------:R-:W-:Y:S02]  /*11830*/  LOP3.LUT R58, R5, 0x80808080, R58, 0x6, !PT ;  /* 0x80808080053a7812 */ /* 0x000fe400078e063a */
[----:B------:R-:W-:Y:S02]  /*11840*/  LOP3.LUT R4, R7, R4, RZ, 0xfc, !PT ;  /* 0x0000000407047212 */ /* 0x000fe400078efcff */
[----:B------:R-:W-:Y:S01]  /*11850*/  LOP3.LUT R5, R5, 0x7f7f7f7f, R0, 0x60, !PT ;  /* 0x7f7f7f7f05057812 */ /* 0x000fe200078e6000 */
[----:B------:R-:W-:Y:S01]  /*11860*/  IMAD R0, R21, 0x4c, R77 ;  /* 0x0000004c15007824 */ /* 0x000fe200078e024d */
[----:B------:R-:W-:-:S02]  /*11870*/  LOP3.LUT R7, R80, 0xf0f0f0f, RZ, 0xc0, !PT ;  /* 0x0f0f0f0f50077812 */ /* 0x000fc400078ec0ff */
[----:B------:R-:W-:Y:S01]  /*11880*/  LOP3.LUT R5, R58, R5, RZ, 0xfc, !PT ;  /* 0x000000053a057212 */ /* 0x000fe200078efcff */
[----:B------:R-:W-:Y:S01]  /*11890*/  IMAD R58, R0, 0x4, R131 ;  /* 0x00000004003a7824 */ /* 0x000fe200078e0283 */
[----:B------:R-:W-:Y:S01]  /*118a0*/  LOP3.LUT R46, R59, R46, RZ, 0x3c, !PT ;  /* 0x0000002e3b2e7212 */ /* 0x000fe200078e3cff */
[----:B------:R-:W-:Y:S01]  /*118b0*/  VIADD R9, R7, 0x78787878 ;  /* 0x7878787807097836 */ /* 0x000fe20000000000 */
[----:B------:R-:W-:Y:S01]  /*118c0*/  SHF.R.U32.HI R10, RZ, 0x4, R80 ;  /* 0x00000004ff0a7819 */ /* 0x000fe20000011650 */
[----:B------:R-:W-:Y:S01]  /*118d0*/  IMAD R0, R22, 0x4c, R77 ;  /* 0x0000004c16007824 */ /* 0x000fe200078e024d */
[----:B------:R-:W-:Y:S02]  /*118e0*/  LOP3.LUT R46, R46, 0x8080808, R47, 0x60, !PT ;  /* 0x080808082e2e7812 */ /* 0x000fe400078e602f */
[----:B------:R-:W-:Y:S01]  /*118f0*/  LOP3.LUT R80, R9, R80, RZ, 0x3c, !PT ;  /* 0x0000005009507212 */ /* 0x000fe200078e3cff */
[----:B------:R-:W-:Y:S01]  /*11900*/  IMAD R63, R0, 0x4, R131 ;  /* 0x00000004003f7824 */ /* 0x000fe200078e0283 */
[----:B------:R-:W-:Y:S01]  /*11910*/  LOP3.LUT R0, R10, 0xf0f0f0f, RZ, 0xc0, !PT ;  /* 0x0f0f0f0f0a007812 */ /* 0x000fe200078ec0ff */
[----:B------:R-:W-:Y:S01]  /*11920*/  IMAD R54, R107, 0x10000, R54 ;  /* 0x000100006b367824 */ /* 0x000fe200078e0236 */
[----:B------:R-:W-:-:S02]  /*11930*/  PRMT R46, R46, 0xba98, RZ ;  /* 0x0000ba982e2e7816 */ /* 0x000fc400000000ff */
[----:B------:R-:W-:Y:S02]  /*11940*/  PRMT R47, R47, 0xba98, RZ ;  /* 0x0000ba982f2f7816 */ /* 0x000fe400000000ff */
[----:B------:R-:W-:Y:S02]  /*11950*/  LOP3.LUT R80, R80, 0x8080808, R7, 0x60, !PT ;  /* 0x0808080850507812 */ /* 0x000fe400078e6007 */
[----:B------:R-:W-:Y:S01]  /*11960*/  IADD3 R11, PT, PT, R0, 0x78787878, RZ ;  /* 0x78787878000b7810 */ /* 0x000fe20007ffe0ff */
[----:B------:R0:W-:Y:S01]  /*11970*/  STS [R58+0x41c0], R6 ;  /* 0x0041c0063a007388 */ /* 0x0001e20000000800 */
[C---:B------:R-:W-:Y:S02]  /*11980*/  LOP3.LUT R59, R46.reuse, 0x80808080, R59, 0x6, !PT ;  /* 0x808080802e3b7812 */ /* 0x040fe400078e063b */
[----:B------:R-:W-:Y:S02]  /*11990*/  LOP3.LUT R46, R46, 0x7f7f7f7f, R47, 0x60, !PT ;  /* 0x7f7f7f7f2e2e7812 */ /* 0x000fe400078e602f */
[----:B------:R-:W-:-:S02]  /*119a0*/  PRMT R80, R80, 0xba98, RZ ;  /* 0x0000ba9850507816 */ /* 0x000fc400000000ff */
[----:B------:R-:W-:Y:S02]  /*119b0*/  PRMT R7, R7, 0xba98, RZ ;  /* 0x0000ba9807077816 */ /* 0x000fe400000000ff */
[----:B------:R-:W-:Y:S02]  /*119c0*/  LOP3.LUT R47, R11, R10, RZ, 0x3c, !PT ;  /* 0x0000000a0b2f7212 */ /* 0x000fe400078e3cff */
[----:B0-----:R-:W-:Y:S02]  /*119d0*/  LOP3.LUT R6, R54, 0xf0f0f0f, RZ, 0xc0, !PT ;  /* 0x0f0f0f0f36067812 */ /* 0x001fe400078ec0ff */
[C---:B------:R-:W-:Y:S02]  /*119e0*/  LOP3.LUT R9, R80.reuse, 0x80808080, R9, 0x6, !PT ;  /* 0x8080808050097812 */ /* 0x040fe400078e0609 */
[----:B------:R-:W-:Y:S01]  /*119f0*/  LOP3.LUT R80, R80, 0x7f7f7f7f, R7, 0x60, !PT ;  /* 0x7f7f7f7f50507812 */ /* 0x000fe200078e6007 */
[----:B------:R-:W-:Y:S01]  /*11a00*/  VIADD R7, R6, 0x78787878 ;  /* 0x7878787806077836 */ /* 0x000fe20000000000 */
[----:B------:R-:W-:Y:S01]  /*11a10*/  LOP3.LUT R47, R47, 0x8080808, R0, 0x60, !PT ;  /* 0x080808082f2f7812 */ /* 0x000fe200078e6000 */
[----:B------:R0:W-:Y:S04]  /*11a20*/  STS [R58+0x41d0], R5 ;  /* 0x0041d0053a007388 */ /* 0x0001e80000000800 */
[----:B------:R1:W-:Y:S01]  /*11a30*/  STS [R63+0x41c0], R4 ;  /* 0x0041c0043f007388 */ /* 0x0003e20000000800 */
[----:B0-----:R-:W-:-:S02]  /*11a40*/  PRMT R5, R0, 0xba98, RZ ;  /* 0x0000ba9800057816 */ /* 0x001fc400000000ff */
[----:B------:R-:W-:Y:S02]  /*11a50*/  SHF.R.U32.HI R58, RZ, 0x4, R54 ;  /* 0x00000004ff3a7819 */ /* 0x000fe40000011636 */
[----:B-1----:R-:W-:Y:S02]  /*11a60*/  PRMT R4, R47, 0xba98, RZ ;  /* 0x0000ba982f047816 */ /* 0x002fe400000000ff */
[----:B------:R-:W-:Y:S02]  /*11a70*/  LOP3.LUT R47, R7, R54, RZ, 0x3c, !PT ;  /* 0x00000036072f7212 */ /* 0x000fe400078e3cff */
[C---:B------:R-:W-:Y:S02]  /*11a80*/  LOP3.LUT R11, R4.reuse, 0x80808080, R11, 0x6, !PT ;  /* 0x80808080040b7812 */ /* 0x040fe400078e060b */
[----:B------:R-:W-:Y:S02]  /*11a90*/  LOP3.LUT R4, R4, 0x7f7f7f7f, R5, 0x60, !PT ;  /* 0x7f7f7f7f04047812 */ /* 0x000fe400078e6005 */
[----:B------:R-:W-:-:S02]  /*11aa0*/  LOP3.LUT R54, R58, 0xf0f0f0f, RZ, 0xc0, !PT ;  /* 0x0f0f0f0f3a367812 */ /* 0x000fc400078ec0ff */
[----:B------:R-:W-:Y:S02]  /*11ab0*/  LOP3.LUT R47, R47, 0x8080808, R6, 0x60, !PT ;  /* 0x080808082f2f7812 */ /* 0x000fe400078e6006 */
[----:B------:R-:W-:Y:S02]  /*11ac0*/  LOP3.LUT R4, R11, R4, RZ, 0xfc, !PT ;  /* 0x000000040b047212 */ /* 0x000fe400078efcff */
[----:B------:R-:W-:Y:S02]  /*11ad0*/  IADD3 R11, PT, PT, R54, 0x78787878, RZ ;  /* 0x78787878360b7810 */ /* 0x000fe40007ffe0ff */
[----:B------:R-:W-:Y:S02]  /*11ae0*/  PRMT R10, R47, 0xba98, RZ ;  /* 0x0000ba982f0a7816 */ /* 0x000fe400000000ff */
[----:B------:R-:W-:Y:S01]  /*11af0*/  PRMT R5, R6, 0xba98, RZ ;  /* 0x0000ba9806057816 */ /* 0x000fe200000000ff */
[----:B------:R-:W-:Y:S01]  /*11b00*/  IMAD R40, R151, 0x10000, R40 ;  /* 0x0001000097287824 */ /* 0x000fe200078e0228 */
[----:B------:R-:W-:-:S02]  /*11b10*/  LOP3.LUT R47, R11, R58, RZ, 0x3c, !PT ;  /* 0x0000003a0b2f7212 */ /* 0x000fc400078e3cff */
[C---:B------:R-:W-:Y:S02]  /*11b20*/  LOP3.LUT R7, R10.reuse, 0x80808080, R7, 0x6, !PT ;  /* 0x808080800a077812 */ /* 0x040fe400078e0607 */
[----:B------:R-:W-:Y:S02]  /*11b30*/  LOP3.LUT R10, R10, 0x7f7f7f7f, R5, 0x60, !PT ;  /* 0x7f7f7f7f0a0a7812 */ /* 0x000fe400078e6005 */
[----:B------:R-:W-:Y:S02]  /*11b40*/  LOP3.LUT R47, R47, 0x8080808, R54, 0x60, !PT ;  /* 0x080808082f2f7812 */ /* 0x000fe400078e6036 */
[----:B------:R-:W-:Y:S02]  /*11b50*/  LOP3.LUT R7, R7, R10, RZ, 0xfc, !PT ;  /* 0x0000000a07077212 */ /* 0x000fe400078efcff */
[----:B------:R-:W-:Y:S02]  /*11b60*/  LOP3.LUT R10, R40, 0xf0f0f0f, RZ, 0xc0, !PT ;  /* 0x0f0f0f0f280a7812 */ /* 0x000fe400078ec0ff */
[----:B------:R-:W-:-:S02]  /*11b70*/  PRMT R6, R47, 0xba98, RZ ;  /* 0x0000ba982f067816 */ /* 0x000fc400000000ff */
[----:B------:R-:W-:Y:S02]  /*11b80*/  PRMT R5, R54, 0xba98, RZ ;  /* 0x0000ba9836057816 */ /* 0x000fe400000000ff */
[----:B------:R-:W-:Y:S01]  /*11b90*/  IADD3 R47, PT, PT, R10, 0x78787878, RZ ;  /* 0x787878780a2f7810 */ /* 0x000fe20007ffe0ff */
[----:B------:R-:W-:Y:S01]  /*11ba0*/  IMAD R0, R23, 0x4c, R77 ;  /* 0x0000004c17007824 */ /* 0x000fe200078e024d */
[C---:B------:R-:W-:Y:S02]  /*11bb0*/  LOP3.LUT R11, R6.reuse, 0x80808080, R11, 0x6, !PT ;  /* 0x80808080060b7812 */ /* 0x040fe400078e060b */
[----:B------:R-:W-:Y:S02]  /*11bc0*/  LOP3.LUT R6, R6, 0x7f7f7f7f, R5, 0x60, !PT ;  /* 0x7f7f7f7f06067812 */ /* 0x000fe400078e6005 */
[----:B------:R-:W-:Y:S02]  /*11bd0*/  LOP3.LUT R46, R59, R46, RZ, 0xfc, !PT ;  /* 0x0000002e3b2e7212 */ /* 0x000fe400078efcff */
[----:B------:R-:W-:Y:S01]  /*11be0*/  LOP3.LUT R5, R47, R40, RZ, 0x3c, !PT ;  /* 0x000000282f057212 */ /* 0x000fe200078e3cff */
[----:B------:R-:W-:Y:S01]  /*11bf0*/  IMAD R59, R0, 0x4, R131 ;  /* 0x00000004003b7824 */ /* 0x000fe200078e0283 */
[----:B------:R-:W-:Y:S01]  /*11c00*/  LOP3.LUT R9, R9, R80, RZ, 0xfc, !PT ;  /* 0x0000005009097212 */ /* 0x000fe200078efcff */
[----:B------:R-:W-:Y:S01]  /*11c10*/  IMAD R0, R24, 0x4c, R77 ;  /* 0x0000004c18007824 */ /* 0x000fe200078e024d */
[----:B------:R-:W-:Y:S01]  /*11c20*/  LOP3.LUT R5, R5, 0x8080808, R10, 0x60, !PT ;  /* 0x0808080805057812 */ /* 0x000fe200078e600a */
[----:B------:R0:W-:Y:S01]  /*11c30*/  STS [R63+0x41d0], R46 ;  /* 0x0041d02e3f007388 */ /* 0x0001e20000000800 */
[----:B--2---:R-:W-:-:S03]  /*11c40*/  LEA R38, R57, R38, 0x10 ;  /* 0x0000002639267211 */ /* 0x004fc600078e80ff */
[----:B------:R1:W-:Y:S01]  /*11c50*/  STS [R59+0x41c0], R9 ;  /* 0x0041c0093b007388 */ /* 0x0003e20000000800 */
[----:B0-----:R-:W-:Y:S01]  /*11c60*/  SHF.R.U32.HI R46, RZ, 0x4, R40 ;  /* 0x00000004ff2e7819 */ /* 0x001fe20000011628 */
[----:B------:R-:W-:Y:S01]  /*11c70*/  IMAD R40, R0, 0x4, R131 ;  /* 0x0000000400287824 */ /* 0x000fe200078e0283 */
[----:B------:R-:W-:Y:S02]  /*11c80*/  PRMT R0, R5, 0xba98, RZ ;  /* 0x0000ba9805007816 */ /* 0x000fe400000000ff */
[----:B------:R-:W-:Y:S02]  /*11c90*/  PRMT R5, R10, 0xba98, RZ ;  /* 0x0000ba980a057816 */ /* 0x000fe400000000ff */
[----:B-1----:R-:W-:Y:S02]  /*11ca0*/  LOP3.LUT R9, R46, 0xf0f0f0f, RZ, 0xc0, !PT ;  /* 0x0f0f0f0f2e097812 */ /* 0x002fe400078ec0ff */
[C---:B------:R-:W-:Y:S02]  /*11cb0*/  LOP3.LUT R47, R0.reuse, 0x80808080, R47, 0x6, !PT ;  /* 0x80808080002f7812 */ /* 0x040fe400078e062f */
[----:B------:R-:W-:-:S02]  /*11cc0*/  LOP3.LUT R0, R0, 0x7f7f7f7f, R5, 0x60, !PT ;  /* 0x7f7f7f7f00007812 */ /* 0x000fc400078e6005 */
[----:B------:R-:W-:Y:S01]  /*11cd0*/  LOP3.LUT R6, R11, R6, RZ, 0xfc, !PT ;  /* 0x000000060b067212 */ /* 0x000fe200078efcff */
[----:B------:R-:W-:Y:S01]  /*11ce0*/  VIADD R11, R9, 0x78787878 ;  /* 0x78787878090b7836 */ /* 0x000fe20000000000 */
[----:B------:R-:W-:Y:S01]  /*11cf0*/  LOP3.LUT R5, R38, 0xf0f0f0f, RZ, 0xc0, !PT ;  /* 0x0f0f0f0f26057812 */ /* 0x000fe200078ec0ff */
[----:B------:R-:W-:Y:S04]  /*11d00*/  STS [R59+0x41d0], R4 ;  /* 0x0041d0043b007388 */ /* 0x000fe80000000800 */
[----:B------:R0:W-:Y:S01]  /*11d10*/  STS [R40+0x41c0], R7 ;  /* 0x0041c00728007388 */ /* 0x0001e20000000800 */
[----:B------:R-:W-:Y:S02]  /*11d20*/  LOP3.LUT R46, R11, R46, RZ, 0x3c, !PT ;  /* 0x0000002e0b2e7212 */ /* 0x000fe400078e3cff */
[----:B------:R-:W-:-:S02]  /*11d30*/  SHF.R.U32.HI R10, RZ, 0x4, R38 ;  /* 0x00000004ff0a7819 */ /* 0x000fc40000011626 */
[----:B------:R-:W-:Y:S01]  /*11d40*/  LOP3.LUT R46, R46, 0x8080808, R9, 0x60, !PT ;  /* 0x080808082e2e7812 */ /* 0x000fe200078e6009 */
[----:B0-----:R-:W-:-:S03]  /*11d50*/  VIADD R7, R5, 0x78787878 ;  /* 0x7878787805077836 */ /* 0x001fc60000000000 */
[----:B------:R-:W-:Y:S02]  /*11d60*/  PRMT R46, R46, 0xba98, RZ ;  /* 0x0000ba982e2e7816 */ /* 0x000fe400000000ff */
[----:B------:R-:W-:Y:S01]  /*11d70*/  LOP3.LUT R38, R7, R38, RZ, 0x3c, !PT ;  /* 0x0000002607267212 */ /* 0x000fe200078e3cff */
[----:B------:R0:W-:Y:S01]  /*11d80*/  STS [R40+0x41d0], R6 ;  /* 0x0041d00628007388 */ /* 0x0001e20000000800 */
[----:B------:R-:W-:Y:S02]  /*11d90*/  PRMT R9, R9, 0xba98, RZ ;  /* 0x0000ba9809097816 */ /* 0x000fe400000000ff */
[----:B------:R-:W-:Y:S02]  /*11da0*/  LOP3.LUT R38, R38, 0x8080808, R5, 0x60, !PT ;  /* 0x0808080826267812 */ /* 0x000fe400078e6005 */
[----:B------:R-:W-:Y:S02]  /*11db0*/  LOP3.LUT R11, R46, 0x80808080, R11, 0x6, !PT ;  /* 0x808080802e0b7812 */ /* 0x000fe400078e060b */
[----:B------:R-:W-:-:S02]  /*11dc0*/  PRMT R38, R38, 0xba98, RZ ;  /* 0x0000ba9826267816 */ /* 0x000fc400000000ff */
[----:B0-----:R-:W-:Y:S02]  /*11dd0*/  LOP3.LUT R6, R10, 0xf0f0f0f, RZ, 0xc0, !PT ;  /* 0x0f0f0f0f0a067812 */ /* 0x001fe400078ec0ff */
[----:B------:R-:W-:Y:S02]  /*11de0*/  LOP3.LUT R46, R46, 0x7f7f7f7f, R9, 0x60, !PT ;  /* 0x7f7f7f7f2e2e7812 */ /* 0x000fe400078e6009 */
[----:B------:R-:W-:Y:S02]  /*11df0*/  PRMT R5, R5, 0xba98, RZ ;  /* 0x0000ba9805057816 */ /* 0x000fe400000000ff */
[----:B------:R-:W-:Y:S01]  /*11e00*/  IADD3 R9, PT, PT, R6, 0x78787878, RZ ;  /* 0x7878787806097810 */ /* 0x000fe20007ffe0ff */
[----:B------:R-:W-:Y:S01]  /*11e10*/  IMAD R4, R25, 0x4c, R77 ;  /* 0x0000004c19047824 */ /* 0x000fe200078e024d */
[----:B------:R-:W-:Y:S01]  /*11e20*/  LOP3.LUT R7, R38, 0x80808080, R7, 0x6, !PT ;  /* 0x8080808026077812 */ /* 0x000fe200078e0607 */
[----:B------:R-:W-:Y:S01]  /*11e30*/  IMAD R56, R65, 0x10000, R56 ;  /* 0x0001000041387824 */ /* 0x000fe200078e0238 */
[----:B------:R-:W-:-:S02]  /*11e40*/  LOP3.LUT R0, R47, R0, RZ, 0xfc, !PT ;  /* 0x000000002f007212 */ /* 0x000fc400078efcff */
[----:B------:R-:W-:Y:S02]  /*11e50*/  LOP3.LUT R38, R38, 0x7f7f7f7f, R5, 0x60, !PT ;  /* 0x7f7f7f7f26267812 */ /* 0x000fe400078e6005 */
[----:B------:R-:W-:Y:S01]  /*11e60*/  LOP3.LUT R47, R9, R10, RZ, 0x3c, !PT ;  /* 0x0000000a092f7212 */ /* 0x000fe200078e3cff */
[----:B------:R-:W-:Y:S01]  /*11e70*/  IMAD R40, R4, 0x4, R131 ;  /* 0x0000000404287824 */ /* 0x000fe200078e0283 */
[----:B------:R-:W-:Y:S02]  /*11e80*/  LOP3.LUT R7, R7, R38, RZ, 0xfc, !PT ;  /* 0x0000002607077212 */ /* 0x000fe400078efcff */
[----:B------:R-:W-:Y:S02]  /*11e90*/  LOP3.LUT R47, R47, 0x8080808, R6, 0x60, !PT ;  /* 0x080808082f2f7812 */ /* 0x000fe400078e6006 */
[----:B------:R-:W-:Y:S01]  /*11ea0*/  LOP3.LUT R38, R56, 0xf0f0f0f, RZ, 0xc0, !PT ;  /* 0x0f0f0f0f38267812 */ /* 0x000fe200078ec0ff */
[----:B------:R-:W-:Y:S01]  /*11eb0*/  IMAD R4, R26, 0x4c, R77 ;  /* 0x0000004c1a047824 */ /* 0x000fe200078e024d */
[----:B------:R0:W-:Y:S01]  /*11ec0*/  STS [R40+0x41c0], R0 ;  /* 0x0041c00028007388 */ /* 0x0001e20000000800 */
[----:B------:R-:W-:-:S02]  /*11ed0*/  PRMT R10, R47, 0xba98, RZ ;  /* 0x0000ba982f0a7816 */ /* 0x000fc400000000ff */
[----:B------:R-:W-:Y:S01]  /*11ee0*/  PRMT R5, R6, 0xba98, RZ ;  /* 0x0000ba9806057816 */ /* 0x000fe200000000ff */
[----:B------:R-:W-:Y:S01]  /*11ef0*/  VIADD R47, R38, 0x78787878 ;  /* 0x78787878262f7836 */ /* 0x000fe20000000000 */
[----:B------:R-:W-:Y:S02]  /*11f00*/  LOP3.LUT R11, R11, R46, RZ, 0xfc, !PT ;  /* 0x0000002e0b0b7212 */ /* 0x000fe400078efcff */
[----:B------:R-:W-:Y:S02]  /*11f10*/  LOP3.LUT R9, R10, 0x80808080, R9, 0x6, !PT ;  /* 0x808080800a097812 */ /* 0x000fe400078e0609 */
[----:B0-----:R-:W-:Y:S02]  /*11f20*/  SHF.R.U32.HI R0, RZ, 0x4, R56 ;  /* 0x00000004ff007819 */ /* 0x001fe40000011638 */
[----:B------:R-:W-:Y:S02]  /*11f30*/  LEA R46, R4, R131, 0x2 ;  /* 0x00000083042e7211 */ /* 0x000fe400078e10ff */
[----:B------:R-:W-:-:S02]  /*11f40*/  LOP3.LUT R10, R10, 0x7f7f7f7f, R5, 0x60, !PT ;  /* 0x7f7f7f7f0a0a7812 */ /* 0x000fc400078e6005 */
[----:B------:R-:W-:Y:S02]  /*11f50*/  LOP3.LUT R4, R0, 0xf0f0f0f, RZ, 0xc0, !PT ;  /* 0x0f0f0f0f00047812 */ /* 0x000fe400078ec0ff */
[----:B------:R-:W-:Y:S01]  /*11f60*/  LOP3.LUT R5, R47, R56, RZ, 0x3c, !PT ;  /* 0x000000382f057212 */ /* 0x000fe200078e3cff */
[----:B------:R0:W-:Y:S01]  /*11f70*/  STS [R40+0x41d0], R11 ;  /* 0x0041d00b28007388 */ /* 0x0001e20000000800 */
[----:B---3--:R-:W-:Y:S02]  /*11f80*/  IMAD R44, R45, 0x10000, R44 ;  /* 0x000100002d2c7824 */ /* 0x008fe400078e022c */
[----:B------:R-:W-:Y:S02]  /*11f90*/  LOP3.LUT R5, R5, 0x8080808, R38, 0x60, !PT ;  /* 0x0808080805057812 */ /* 0x000fe400078e6026 */
[----:B0-----:R-:W-:Y:S02]  /*11fa0*/  IADD3 R11, PT, PT, R4, 0x78787878, RZ ;  /* 0x78787878040b7810 */ /* 0x001fe40007ffe0ff */
[----:B------:R-:W-:-:S02]  /*11fb0*/  LOP3.LUT R9, R9, R10, RZ, 0xfc, !PT ;  /* 0x0000000a09097212 */ /* 0x000fc400078efcff */
[----:B------:R-:W-:Y:S02]  /*11fc0*/  LOP3.LUT R45, R11, R0, RZ, 0x3c, !PT ;  /* 0x000000000b2d7212 */ /* 0x000fe400078e3cff */
[----:B------:R-:W-:Y:S02]  /*11fd0*/  PRMT R0, R5, 0xba98, RZ ;  /* 0x0000ba9805007816 */ /* 0x000fe400000000ff */
[----:B------:R-:W-:Y:S02]  /*11fe0*/  PRMT R5, R38, 0xba98, RZ ;  /* 0x0000ba9826057816 */ /* 0x000fe400000000ff */
[----:B------:R-:W-:Y:S02]  /*11ff0*/  LOP3.LUT R10, R44, 0xf0f0f0f, RZ, 0xc0, !PT ;  /* 0x0f0f0f0f2c0a7812 */ /* 0x000fe400078ec0ff */
[----:B------:R-:W-:Y:S02]  /*12000*/  SHF.R.U32.HI R38, RZ, 0x4, R44 ;  /* 0x00000004ff267819 */ /* 0x000fe4000001162c */
[----:B------:R-:W-:Y:S01]  /*12010*/  LOP3.LUT R45, R45, 0x8080808, R4, 0x60, !PT ;  /* 0x080808082d2d7812 */ /* 0x000fe200078e6004 */
[----:B------:R-:W-:Y:S01]  /*12020*/  VIADD R57, R10, 0x78787878 ;  /* 0x787878780a397836 */ /* 0x000fe20000000000 */
[----:B------:R-:W-:-:S02]  /*12030*/  LOP3.LUT R40, R38, 0xf0f0f0f, RZ, 0xc0, !PT ;  /* 0x0f0f0f0f26287812 */ /* 0x000fc400078ec0ff */
[C---:B------:R-:W-:Y:S02]  /*12040*/  LOP3.LUT R47, R0.reuse, 0x80808080, R47, 0x6, !PT ;  /* 0x80808080002f7812 */ /* 0x040fe400078e062f */
[----:B------:R-:W-:Y:S02]  /*12050*/  LOP3.LUT R0, R0, 0x7f7f7f7f, R5, 0x60, !PT ;  /* 0x7f7f7f7f00007812 */ /* 0x000fe400078e6005 */
[----:B------:R-:W-:Y:S02]  /*12060*/  PRMT R6, R45, 0xba98, RZ ;  /* 0x0000ba982d067816 */ /* 0x000fe400000000ff */
[----:B------:R-:W-:Y:S01]  /*12070*/  PRMT R5, R4, 0xba98, RZ ;  /* 0x0000ba9804057816 */ /* 0x000fe200000000ff */
[----:B------:R0:W-:Y:S01]  /*12080*/  STS [R46+0x41c0], R7 ;  /* 0x0041c0072e007388 */ /* 0x0001e20000000800 */
[----:B------:R-:W-:Y:S02]  /*12090*/  IADD3 R45, PT, PT, R40, 0x78787878, RZ ;  /* 0x78787878282d7810 */ /* 0x000fe40007ffe0ff */
[----:B------:R-:W-:-:S02]  /*120a0*/  LOP3.LUT R11, R6, 0x80808080, R11, 0x6, !PT ;  /* 0x80808080060b7812 */ /* 0x000fc400078e060b */
[----:B------:R-:W-:Y:S02]  /*120b0*/  LOP3.LUT R6, R6, 0x7f7f7f7f, R5, 0x60, !PT ;  /* 0x7f7f7f7f06067812 */ /* 0x000fe400078e6005 */
[----:B------:R-:W-:Y:S02]  /*120c0*/  LOP3.LUT R5, R45, R38, RZ, 0x3c, !PT ;  /* 0x000000262d057212 */ /* 0x000fe400078e3cff */
[----:B0-----:R-:W-:Y:S02]  /*120d0*/  LOP3.LUT R7, R57, R44, RZ, 0x3c, !PT ;  /* 0x0000002c39077212 */ /* 0x001fe400078e3cff */
[----:B------:R-:W-:Y:S02]  /*120e0*/  LOP3.LUT R6, R11, R6, RZ, 0xfc, !PT ;  /* 0x000000060b067212 */ /* 0x000fe400078efcff */
[----:B------:R-:W-:Y:S02]  /*120f0*/  LOP3.LUT R7, R7, 0x8080808, R10, 0x60, !PT ;  /* 0x0808080807077812 */ /* 0x000fe400078e600a */
[----:B------:R-:W-:-:S02]  /*12100*/  LOP3.LUT R11, R5, 0x8080808, R40, 0x60, !PT ;  /* 0x08080808050b7812 */ /* 0x000fc400078e6028 */
[----:B------:R-:W-:Y:S02]  /*12110*/  PRMT R38, R7, 0xba98, RZ ;  /* 0x0000ba9807267816 */ /* 0x000fe400000000ff */
[----:B------:R-:W-:Y:S02]  /*12120*/  PRMT R7, R40, 0xba98, RZ ;  /* 0x0000ba9828077816 */ /* 0x000fe400000000ff */
[----:B------:R-:W-:Y:S02]  /*12130*/  PRMT R40, R11, 0xba98, RZ ;  /* 0x0000ba980b287816 */ /* 0x000fe400000000ff */
[----:B------:R-:W-:Y:S01]  /*12140*/  PRMT R5, R10, 0xba98, RZ ;  /* 0x0000ba980a057816 */ /* 0x000fe200000000ff */
[----:B------:R-:W-:Y:S01]  /*12150*/  IMAD R4, R28, 0x4c, R77 ;  /* 0x0000004c1c047824 */ /* 0x000fe200078e024d */
[----:B------:R-:W-:Y:S01]  /*12160*/  LOP3.LUT R57, R38, 0x80808080, R57, 0x6, !PT ;  /* 0x8080808026397812 */ /* 0x000fe200078e0639 */
[----:B------:R-:W-:Y:S01]  /*12170*/  IMAD R10, R31, 0x4c, R77 ;  /* 0x0000004c1f0a7824 */ /* 0x000fe200078e024d */
[----:B------:R-:W-:-:S02]  /*12180*/  LOP3.LUT R45, R40, 0x80808080, R45, 0x6, !PT ;  /* 0x80808080282d7812 */ /* 0x000fc400078e062d */
[----:B------:R-:W-:Y:S02]  /*12190*/  LOP3.LUT R38, R38, 0x7f7f7f7f, R5, 0x60, !PT ;  /* 0x7f7f7f7f26267812 */ /* 0x000fe400078e6005 */
[----:B------:R-:W-:Y:S01]  /*121a0*/  LOP3.LUT R40, R40, 0x7f7f7f7f, R7, 0x60, !PT ;  /* 0x7f7f7f7f28287812 */ /* 0x000fe200078e6007 */
[----:B------:R-:W-:Y:S01]  /*121b0*/  IMAD R7, R4, 0x4, R131 ;  /* 0x0000000404077824 */ /* 0x000fe200078e0283 */
[----:B------:R-:W-:Y:S01]  /*121c0*/  LOP3.LUT R0, R47, R0, RZ, 0xfc, !PT ;  /* 0x000000002f007212 */ /* 0x000fe200078efcff */
[----:B------:R-:W-:Y:S01]  /*121d0*/  HADD2.F32 R50, -RZ, R50.H0_H0 ;  /* 0x20000032ff327230 */ /* 0x000fe20000004100 */
[----:B------:R-:W-:Y:S02]  /*121e0*/  LOP3.LUT R38, R57, R38, RZ, 0xfc, !PT ;  /* 0x0000002639267212 */ /* 0x000fe400078efcff */
[----:B------:R-:W-:Y:S02]  /*121f0*/  LEA R10, R10, R131, 0x2 ;  /* 0x000000830a0a7211 */ /* 0x000fe400078e10ff */
[----:B------:R-:W-:Y:S01]  /*12200*/  LOP3.LUT R45, R45, R40, RZ, 0xfc, !PT ;  /* 0x000000282d2d7212 */ /* 0x000fe200078efcff */
[----:B------:R-:W-:Y:S01]  /*12210*/  HADD2.F32 R82, -RZ, R82.H0_H0 ;  /* 0x20000052ff527230 */ /* 0x000fe20000004100 */
[----:B------:R-:W-:Y:S01]  /*12220*/  STS [R46+0x41d0], R9 ;  /* 0x0041d0092e007388 */ /* 0x000fe20000000800 */
[----:B------:R-:W-:-:S02]  /*12230*/  HADD2.F32 R52, -RZ, R52.H0_H0 ;  /* 0x20000034ff347230 */ /* 0x000fc40000004100 */
[----:B------:R-:W-:Y:S01]  /*12240*/  HADD2.F32 R5, -RZ, R48.H0_H0 ;  /* 0x20000030ff057230 */ /* 0x000fe20000004100 */
[----:B------:R-:W-:Y:S01]  /*12250*/  STS [R7+0x41c0], R0 ;  /* 0x0041c00007007388 */ /* 0x000fe20000000800 */
[----:B------:R-:W-:-:S03]  /*12260*/  IMAD R40, R136, 0x4, R131 ;  /* 0x0000000488287824 */ /* 0x000fc600078e0283 */
        /* <DEDUP_REMOVED lines=21> */
[----:B------:R3:W-:Y:S04]  /*123c0*/  STS [R40+0x39c0], R49 ;  /* 0x0039c03128007388 */ /* 0x0007e80000000800 */
[----:B------:R-:W-:Y:S01]  /*123d0*/  STS [R40+0x3dc0], R83 ;  /* 0x003dc05328007388 */ /* 0x000fe20000000800 */
[----:B------:R-:W-:Y:S01]  /*123e0*/  BAR.SYNC.DEFER_BLOCKING 0x0 ;  /* 0x0000000000007b1d */ /* 0x000fe20000010000 */
[----:B------:R-:W-:-:S02]  /*123f0*/  IADD3 R64, P5, PT, R60, 0x41e0, RZ ;  /* 0x000041e03c407810 */ /* 0x000fc40007fbe0ff */
[C---:B------:R-:W-:Y:S02]  /*12400*/  IADD3 R62, P6, PT, R60.reuse, 0x4200, RZ ;  /* 0x000042003c3e7810 */ /* 0x040fe40007fde0ff */
[-C--:B------:R-:W-:Y:S02]  /*12410*/  IADD3.X R65, PT, PT, RZ, R61.reuse, RZ, P5, !PT ;  /* 0x0000003dff417210 */ /* 0x080fe40002ffe4ff */
[C---:B0-----:R-:W-:Y:S02]  /*12420*/  IADD3 R52, P5, PT, R60.reuse, 0x5500, RZ ;  /* 0x000055003c347810 */ /* 0x041fe40007fbe0ff */
[----:B------:R-:W-:Y:S02]  /*12430*/  IADD3.X R63, PT, PT, RZ, R61, RZ, P6, !PT ;  /* 0x0000003dff3f7210 */ /* 0x000fe400037fe4ff */
[----:B------:R-:W-:Y:S01]  /*12440*/  IADD3 R50, P6, PT, R60, 0x5520, RZ ;  /* 0x000055203c327810 */ /* 0x000fe20007fde0ff */
[----:B------:R-:W-:Y:S04]  /*12450*/  LDS R68, [R108+0x10] ;  /* 0x000010006c447984 */ /* 0x000fe80000000800 */
[----:B------:R-:W-:Y:S04]  /*12460*/  LDS R69, [R108+0x20] ;  /* 0x000020006c457984 */ /* 0x000fe80000000800 */
[----:B------:R-:W0:Y:S01]  /*12470*/  LDSM.16.M88.4 R88, [R88] ;  /* 0x000000005858783b */ /* 0x000e220000000200 */
[----:B-1----:R-:W-:-:S03]  /*12480*/  IMAD.X R53, RZ, RZ, R61, P5 ;  /* 0x000000ffff357224 */ /* 0x002fc600028e063d */
[----:B------:R-:W1:Y:S01]  /*12490*/  LDSM.16.M88.4 R84, [R84] ;  /* 0x000000005454783b */ /* 0x000e620000000200 */
[C---:B------:R-:W-:Y:S02]  /*124a0*/  IADD3 R54, P4, PT, R60.reuse, 0x54e0, RZ ;  /* 0x000054e03c367810 */ /* 0x040fe40007f9e0ff */
[----:B------:R-:W-:Y:S01]  /*124b0*/  IADD3 R48, P5, PT, R60, 0x4240, RZ ;  /* 0x000042403c307810 */ /* 0x000fe20007fbe0ff */
[--C-:B--2---:R-:W-:Y:S01]  /*124c0*/  IMAD.X R51, RZ, RZ, R61.reuse, P6 ;  /* 0x000000ffff337224 */ /* 0x104fe200030e063d */
[----:B------:R-:W2:Y:S01]  /*124d0*/  LDS.128 R72, [R42] ;  /* 0x000000002a487984 */ /* 0x000ea20000000c00 */
[----:B------:R-:W-:Y:S01]  /*124e0*/  IMAD.X R55, RZ, RZ, R61, P4 ;  /* 0x000000ffff377224 */ /* 0x000fe200020e063d */
[----:B---3--:R-:W-:Y:S01]  /*124f0*/  IADD3.X R49, PT, PT, RZ, R61, RZ, P5, !PT ;  /* 0x0000003dff317210 */ /* 0x008fe20002ffe4ff */
[----:B------:R-:W-:Y:S01]  /*12500*/  IMAD R9, R70, 0x130, R131 ;  /* 0x0000013046097824 */ /* 0x000fe200078e0283 */
[----:B------:R-:W-:Y:S01]  /*12510*/  IADD3 R58, P4, PT, R60, 0x4220, RZ ;  /* 0x000042203c3a7810 */ /* 0x000fe20007f9e0ff */
[----:B------:R-:W-:Y:S01]  /*12520*/  LDS R92, [R108+0x910] ;  /* 0x000910006c5c7984 */ /* 0x000fe20000000800 */
[----:B------:R-:W-:-:S02]  /*12530*/  MOV R80, R64 ;  /* 0x0000004000507202 */ /* 0x000fc40000000f00 */
[----:B------:R-:W-:Y:S01]  /*12540*/  MOV R104, R50 ;  /* 0x0000003200687202 */ /* 0x000fe20000000f00 */
[----:B------:R-:W-:Y:S01]  /*12550*/  LDS.128 R64, [R42+0x90] ;  /* 0x000090002a407984 */ /* 0x000fe20000000c00 */
[----:B------:R-:W-:Y:S02]  /*12560*/  MOV R0, R48 ;  /* 0x0000003000007202 */ /* 0x000fe40000000f00 */
[----:B------:R-:W-:Y:S01]  /*12570*/  MOV R152, R54 ;  /* 0x0000003600987202 */ /* 0x000fe20000000f00 */
[----:B------:R-:W3:Y:S01]  /*12580*/  LDS.128 R48, [R9+0x4c40] ;  /* 0x004c400009307984 */ /* 0x000ee20000000c00 */
[----:B------:R-:W-:Y:S02]  /*12590*/  MOV R96, R52 ;  /* 0x0000003400607202 */ /* 0x000fe40000000f00 */
[----:B------:R-:W-:Y:S01]  /*125a0*/  IADD3.X R59, PT, PT, RZ, R61, RZ, P4, !PT ;  /* 0x0000003dff3b7210 */ /* 0x000fe200027fe4ff */
[----:B------:R-:W4:Y:S01]  /*125b0*/  LDS.128 R52, [R9+0x42c0] ;  /* 0x0042c00009347984 */ /* 0x000f220000000c00 */
[----:B------:R-:W-:-:S02]  /*125c0*/  IADD3 R4, P4, PT, R60, 0x4260, RZ ;  /* 0x000042603c047810 */ /* 0x000fc40007f9e0ff */
[C---:B------:R-:W-:Y:S01]  /*125d0*/  IADD3 R46, P6, PT, R60.reuse, 0x4280, RZ ;  /* 0x000042803c2e7810 */ /* 0x040fe20007fde0ff */
[----:B------:R-:W5:Y:S01]  /*125e0*/  LDS R93, [R108+0x920] ;  /* 0x000920006c5d7984 */ /* 0x000f620000000800 */
[C---:B------:R-:W-:Y:S01]  /*125f0*/  IADD3 R44, P5, PT, R60.reuse, 0x42a0, RZ ;  /* 0x000042a03c2c7810 */ /* 0x040fe20007fbe0ff */
[--C-:B------:R-:W-:Y:S01]  /*12600*/  IMAD.X R5, RZ, RZ, R61.reuse, P4 ;  /* 0x000000ffff057224 */ /* 0x100fe200020e063d */
[-C--:B------:R-:W-:Y:S01]  /*12610*/  IADD3.X R47, PT, PT, RZ, R61.reuse, RZ, P6, !PT ;  /* 0x0000003dff2f7210 */ /* 0x080fe200037fe4ff */
[----:B------:R-:W-:Y:S01]  /*12620*/  LDS R94, [R108+0x30] ;  /* 0x000030006c5e7984 */ /* 0x000fe20000000800 */
[C---:B------:R-:W-:Y:S02]  /*12630*/  IADD3 R10, P4, PT, R60.reuse, 0x5540, RZ ;  /* 0x000055403c0a7810 */ /* 0x040fe40007f9e0ff */
[C---:B------:R-:W-:Y:S01]  /*12640*/  IADD3 R56, P6, PT, R60.reuse, 0x5560, RZ ;  /* 0x000055603c387810 */ /* 0x040fe20007fde0ff */
[--C-:B------:R-:W-:Y:S01]  /*12650*/  IMAD.X R45, RZ, RZ, R61.reuse, P5 ;  /* 0x000000ffff2d7224 */ /* 0x100fe200028e063d */
[C---:B------:R-:W-:Y:S01]  /*12660*/  IADD3 R6, P5, PT, R60.reuse, 0x5580, RZ ;  /* 0x000055803c067810 */ /* 0x040fe20007fbe0ff */
[----:B0-----:R-:W-:Y:S01]  /*12670*/  IMMA.16832.S8.S8 R76, R88.ROW, R68.COL, RZ ;  /* 0x00000044584c7237 */ /* 0x001fe20000405cff */
[-C--:B------:R-:W-:Y:S01]  /*12680*/  IADD3.X R11, PT, PT, RZ, R61.reuse, RZ, P4, !PT ;  /* 0x0000003dff0b7210 */ /* 0x080fe200027fe4ff */
[----:B------:R-:W-:Y:S01]  /*12690*/  IMAD.X R57, RZ, RZ, R61, P6 ;  /* 0x000000ffff397224 */ /* 0x000fe200030e063d */
[----:B------:R-:W-:Y:S01]  /*126a0*/  IADD3 R60, P4, PT, R60, 0x55a0, RZ ;  /* 0x000055a03c3c7810 */ /* 0x000fe20007f9e0ff */
[----:B------:R-:W-:Y:S01]  /*126b0*/  LDS R95, [R108+0x40] ;  /* 0x000040006c5f7984 */ /* 0x000fe20000000800 */
[----:B------:R-:W-:-:S02]  /*126c0*/  IADD3.X R7, PT, PT, RZ, R61, RZ, P5, !PT ;  /* 0x0000003dff077210 */ /* 0x000fc40002ffe4ff */
[----:B------:R-:W-:Y:S01]  /*126d0*/  MOV R5, R4 ;  /* 0x0000000400057202 */ /* 0x000fe20000000f00 */
[----:B------:R-:W-:Y:S01]  /*126e0*/  IMAD.X R61, RZ, RZ, R61, P4 ;  /* 0x000000ffff3d7224 */ /* 0x000fe200020e063d */
[----:B------:R-:W-:Y:S01]  /*126f0*/  MOV R11, R10 ;  /* 0x0000000a000b7202 */ /* 0x000fe20000000f00 */
[----:B------:R-:W-:Y:S01]  /*12700*/  LDSM.16.M88.4 R80, [R80] ;  /* 0x000000005050783b */ /* 0x000fe20000000200 */
[----:B------:R-:W-:Y:S02]  /*12710*/  MOV R105, R58 ;  /* 0x0000003a00697202 */ /* 0x000fe40000000f00 */
[----:B------:R-:W-:Y:S02]  /*12720*/  MOV R38, R46 ;  /* 0x0000002e00267202 */ /* 0x000fe40000000f00 */
[----:B------:R-:W-:Y:S02]  /*12730*/  MOV R4, R44 ;  /* 0x0000002c00047202 */ /* 0x000fe40000000f00 */
[----:B------:R-:W-:Y:S01]  /*12740*/  MOV R10, R56 ;  /* 0x00000038000a7202 */ /* 0x000fe20000000f00 */
[----:B------:R-:W0:Y:S01]  /*12750*/  LDS.128 R44, [R9+0x55c0] ;  /* 0x0055c000092c7984 */ /* 0x000e220000000c00 */
[----:B------:R-:W-:-:S03]  /*12760*/  MOV R6, R6 ;  /* 0x0000000600067202 */ /* 0x000fc60000000f00 */
[----:B------:R-:W0:Y:S01]  /*12770*/  LDS.128 R56, [R9+0x5f40] ;  /* 0x005f400009387984 */ /* 0x000e220000000c00 */
[----:B------:R-:W-:Y:S02]  /*12780*/  MOV R97, R62 ;  /* 0x0000003e00617202 */ /* 0x000fe40000000f00 */
[----:B------:R-:W-:Y:S02]  /*12790*/  MOV R7, R60 ;  /* 0x0000003c00077202 */ /* 0x000fe40000000f00 */
[----:B------:R-:W0:Y:S01]  /*127a0*/  LDS.128 R60, [R42+0x900] ;  /* 0x000900002a3c7984 */ /* 0x000e220000000c00 */
[----:B-1----:R-:W-:Y:S01]  /*127b0*/  IMMA.16832.S8.S8 R68, R84.ROW, R68.COL, RZ ;  /* 0x0000004454447237 */ /* 0x002fe20000405cff */
[----:B--2---:R-:W-:Y:S01]  /*127c0*/  HADD2.F32 R98, -RZ, R73.H0_H0 ;  /* 0x20000049ff627230 */ /* 0x004fe20000004100 */
[----:B------:R-:W-:Y:S01]  /*127d0*/  I2FP.F32.S32 R73, R76 ;  /* 0x0000004c00497245 */ /* 0x000fe20000201400 */
[----:B------:R-:W-:Y:S01]  /*127e0*/  HADD2.F32 R107, -RZ, R75.H0_H0 ;  /* 0x2000004bff6b7230 */ /* 0x000fe20000004100 */
[----:B------:R-:W-:-:S02]  /*127f0*/  I2FP.F32.S32 R75, R77 ;  /* 0x0000004d004b7245 */ /* 0x000fc40000201400 */
[----:B------:R-:W-:Y:S02]  /*12800*/  I2FP.F32.S32 R101, R78 ;  /* 0x0000004e00657245 */ /* 0x000fe40000201400 */
[----:B------:R-:W-:Y:S02]  /*12810*/  I2FP.F32.S32 R153, R79 ;  /* 0x0000004f00997245 */ /* 0x000fe40000201400 */
[----:B------:R-:W1:Y:S01]  /*12820*/  LDSM.16.M88.4 R76, [R152] ;  /* 0x00000000984c783b */ /* 0x000e620000000200 */
[----:B------:R-:W-:Y:S02]  /*12830*/  HADD2.F32 R103, -RZ, R72.H0_H0 ;  /* 0x20000048ff677230 */ /* 0x000fe40000004100 */
[----:B---3--:R-:W-:Y:S01]  /*12840*/  FMUL R101, R48, R101 ;  /* 0x0000006530657220 */ /* 0x008fe20000400000 */
[----:B------:R-:W-:Y:S02]  /*12850*/  HADD2.F32 R100, -RZ, R64.H0_H0 ;  /* 0x20000040ff647230 */ /* 0x000fe40000004100 */
[----:B----4-:R-:W-:Y:S01]  /*12860*/  FMUL R73, R52, R73 ;  /* 0x0000004934497220 */ /* 0x010fe20000400000 */
[----:B------:R-:W-:-:S02]  /*12870*/  HADD2.F32 R99, -RZ, R65.H0_H0 ;  /* 0x20000041ff637230 */ /* 0x000fc40000004100 */
[----:B------:R-:W-:Y:S01]  /*12880*/  FMUL R75, R52, R75 ;  /* 0x0000004b344b7220 */ /* 0x000fe20000400000 */
[----:B------:R-:W-:Y:S02]  /*12890*/  HADD2.F32 R151, -RZ, R66.H0_H0 ;  /* 0x20000042ff977230 */ /* 0x000fe40000004100 */
[----:B------:R-:W-:Y:S01]  /*128a0*/  FMUL R72, R48, R153 ;  /* 0x0000009930487220 */ /* 0x000fe20000400000 */
[----:B------:R-:W-:Y:S02]  /*128b0*/  HADD2.F32 R106, -RZ, R67.H0_H0 ;  /* 0x20000043ff6a7230 */ /* 0x000fe40000004100 */
[----:B------:R-:W2:Y:S01]  /*128c0*/  LDS.128 R64, [R42+0x990] ;  /* 0x000990002a407984 */ /* 0x000ea20000000c00 */
[C---:B------:R-:W-:Y:S01]  /*128d0*/  FFMA R101, R103.reuse, R101, R186 ;  /* 0x0000006567657223 */ /* 0x040fe200000000ba */
[----:B------:R-:W-:Y:S02]  /*128e0*/  HADD2.F32 R150, -RZ, R74.H0_H0 ;  /* 0x2000004aff967230 */ /* 0x000fe40000004100 */
[----:B------:R-:W-:Y:S01]  /*128f0*/  FFMA R189, R103, R73, R188 ;  /* 0x0000004967bd7223 */ /* 0x000fe200000000bc */
        /* <DEDUP_REMOVED lines=8> */
[----:B0-----:R-:W-:Y:S01]  /*12980*/  FMUL R185, R44, R195 ;  /* 0x000000c32cb97220 */ /* 0x001fe20000400000 */
[C---:B------:R-:W-:Y:S01]  /*12990*/  FMUL R187, R56.reuse, R199 ;  /* 0x000000c738bb7220 */ /* 0x040fe20000400000 */
[----:B------:R-:W-:Y:S01]  /*129a0*/  LDS R92, [R108+0x930] ;  /* 0x000930006c5c7984 */ /* 0x000fe20000000800 */
[----:B------:R-:W-:Y:S01]  /*129b0*/  FMUL R188, R56, R201 ;  /* 0x000000c938bc7220 */ /* 0x000fe20000400000 */
[----:B------:R-:W-:Y:S02]  /*129c0*/  FMUL R197, R44, R197 ;  /* 0x000000c52cc57220 */ /* 0x000fe40000400000 */
[----:B------:R-:W0:Y:S01]  /*129d0*/  LDS R93, [R108+0x940] ;  /* 0x000940006c5d7984 */ /* 0x000e220000000800 */
[C---:B------:R-:W-:Y:S01]  /*129e0*/  FFMA R185, R103.reuse, R185, R172 ;  /* 0x000000b967b97223 */ /* 0x040fe200000000ac */
[----:B------:R-:W-:Y:S01]  /*129f0*/  FFMA R187, R103, R187, R170 ;  /* 0x000000bb67bb7223 */ /* 0x000fe200000000aa */
[----:B------:R-:W-:Y:S01]  /*12a00*/  HADD2.F32 R103, -RZ, R61.H0_H0 ;  /* 0x2000003dff677230 */ /* 0x000fe20000004100 */
[----:B------:R-:W-:Y:S01]  /*12a10*/  I2FP.F32.S32 R199, R72 ;  /* 0x0000004800c77245 */ /* 0x000fe20000201400 */
[C---:B------:R-:W-:Y:S01]  /*12a20*/  FFMA R188, R100.reuse, R188, R169 ;  /* 0x000000bc64bc7223 */ /* 0x040fe200000000a9 */
[----:B------:R-:W-:Y:S01]  /*12a30*/  I2FP.F32.S32 R203, R74 ;  /* 0x0000004a00cb7245 */ /* 0x000fe20000201400 */
[----:B------:R-:W-:Y:S01]  /*12a40*/  FFMA R172, R100, R197, R171 ;  /* 0x000000c564ac7223 */ /* 0x000fe200000000ab */
[----:B------:R-:W-:-:S04]  /*12a50*/  HADD2.F32 R169, -RZ, R63.H0_H0 ;  /* 0x2000003fffa97230 */ /* 0x000fc80000004100 */
[----:B------:R-:W-:Y:S01]  /*12a60*/  I2FP.F32.S32 R61, R68 ;  /* 0x00000044003d7245 */ /* 0x000fe20000201400 */
[----:B------:R-:W-:Y:S01]  /*12a70*/  HADD2.F32 R171, -RZ, R60.H0_H0 ;  /* 0x2000003cffab7230 */ /* 0x000fe20000004100 */
[----:B------:R-:W-:Y:S02]  /*12a80*/  I2FP.F32.S32 R63, R70 ;  /* 0x00000046003f7245 */ /* 0x000fe40000201400 */
[----:B------:R-:W-:Y:S02]  /*12a90*/  I2FP.F32.S32 R195, R69 ;  /* 0x0000004500c37245 */ /* 0x000fe40000201400 */
[----:B------:R-:W-:Y:S01]  /*12aa0*/  I2FP.F32.S32 R197, R71 ;  /* 0x0000004700c57245 */ /* 0x000fe20000201400 */
[----:B------:R-:W-:Y:S01]  /*12ab0*/  FMUL R199, R44, R199 ;  /* 0x000000c72cc77220 */ /* 0x000fe20000400000 */
[----:B------:R-:W-:Y:S01]  /*12ac0*/  IMMA.16832.S8.S8 R68, R80.ROW, R94.COL, RZ ;  /* 0x0000005e50447237 */ /* 0x000fe20000405cff */
[----:B------:R-:W-:Y:S01]  /*12ad0*/  FMUL R61, R52, R61 ;  /* 0x0000003d343d7220 */ /* 0x000fe20000400000 */
[----:B------:R-:W-:Y:S01]  /*12ae0*/  FMUL R60, R56, R203 ;  /* 0x000000cb383c7220 */ /* 0x000fe20000400000 */
[----:B------:R-:W-:Y:S01]  /*12af0*/  FFMA R196, R171, R199, R182 ;  /* 0x000000c7abc47223 */ /* 0x000fe200000000b6 */
[----:B------:R-:W-:-:S02]  /*12b00*/  HADD2.F32 R153, -RZ, R62.H0_H0 ;  /* 0x2000003eff997230 */ /* 0x000fc40000004100 */
[----:B------:R-:W-:Y:S01]  /*12b10*/  FMUL R194, R48, R63 ;  /* 0x0000003f30c27220 */ /* 0x000fe20000400000 */
[C---:B------:R-:W-:Y:S01]  /*12b20*/  FFMA R184, R171.reuse, R61, R184 ;  /* 0x0000003dabb87223 */ /* 0x040fe200000000b8 */
[----:B------:R-:W-:Y:S02]  /*12b30*/  FFMA R182, R171, R60, R181 ;  /* 0x0000003cabb67223 */ /* 0x000fe400000000b5 */
[----:B-1----:R-:W-:Y:S01]  /*12b40*/  IMMA.16832.S8.S8 R60, R76.ROW, R94.COL, RZ ;  /* 0x0000005e4c3c7237 */ /* 0x002fe20000405cff */
[----:B------:R-:W-:Y:S01]  /*12b50*/  I2FP.F32.S32 R201, R73 ;  /* 0x0000004900c97245 */ /* 0x000fe20000201400 */
[----:B--2---:R-:W-:Y:S01]  /*12b60*/  HADD2.F32 R181, -RZ, R64.H0_H0 ;  /* 0x20000040ffb57230 */ /* 0x004fe20000004100 */
[----:B------:R-:W-:Y:S01]  /*12b70*/  I2FP.F32.S32 R205, R75 ;  /* 0x0000004b00cd7245 */ /* 0x000fe20000201400 */
[----:B------:R-:W-:Y:S02]  /*12b80*/  LDS R94, [R108+0x50] ;  /* 0x000050006c5e7984 */ /* 0x000fe40000000800 */
[----:B------:R-:W-:-:S02]  /*12b90*/  FMUL R201, R44, R201 ;  /* 0x000000c92cc97220 */ /* 0x000fc40000400000 */
[----:B------:R-:W-:Y:S02]  /*12ba0*/  LDS R95, [R108+0x60] ;  /* 0x000060006c5f7984 */ /* 0x000fe40000000800 */
[----:B------:R-:W-:Y:S01]  /*12bb0*/  FFMA R200, R181, R201, R166 ;  /* 0x000000c9b5c87223 */ /* 0x000fe200000000a6 */
[----:B------:R-:W-:Y:S01]  /*12bc0*/  I2FP.F32.S32 R100, R68 ;  /* 0x0000004400647245 */ /* 0x000fe20000201400 */
[----:B------:R1:W2:Y:S01]  /*12bd0*/  LDSM.16.M88.4 R72, [R97] ;  /* 0x000000006148783b */ /* 0x0002a20000000200 */
[----:B------:R-:W-:Y:S02]  /*12be0*/  I2FP.F32.S32 R166, R69 ;  /* 0x0000004500a67245 */ /* 0x000fe40000201400 */
[----:B------:R-:W-:Y:S02]  /*12bf0*/  I2FP.F32.S32 R204, R70 ;  /* 0x0000004600cc7245 */ /* 0x000fe40000201400 */
[----:B------:R-:W-:Y:S02]  /*12c00*/  I2FP.F32.S32 R206, R71 ;  /* 0x0000004700ce7245 */ /* 0x000fe40000201400 */
[----:B------:R2:W3:Y:S01]  /*12c10*/  LDSM.16.M88.4 R68, [R96] ;  /* 0x000000006044783b */ /* 0x0004e20000000200 */
[----:B------:R-:W-:Y:S01]  /*12c20*/  FMUL R202, R56, R205 ;  /* 0x000000cd38ca7220 */ /* 0x000fe20000400000 */
[----:B------:R-:W-:Y:S01]  /*12c30*/  I2FP.F32.S32 R60, R60 ;  /* 0x0000003c003c7245 */ /* 0x000fe20000201400 */
[----:B------:R-:W-:Y:S01]  /*12c40*/  FMUL R100, R53, R100 ;  /* 0x0000006435647220 */ /* 0x000fe20000400000 */
[----:B------:R-:W-:Y:S01]  /*12c50*/  I2FP.F32.S32 R62, R62 ;  /* 0x0000003e003e7245 */ /* 0x000fe20000201400 */
[----:B------:R-:W-:Y:S01]  /*12c60*/  FFMA R202, R181, R202, R165 ;  /* 0x000000cab5ca7223 */ /* 0x000fe200000000a5 */
[----:B------:R-:W-:Y:S01]  /*12c70*/  FFMA R194, R171, R194, R183 ;  /* 0x000000c2abc27223 */ /* 0x000fe200000000b7 */
[----:B------:R-:W-:Y:S01]  /*12c80*/  FFMA R189, R98, R100, R189 ;  /* 0x0000006462bd7223 */ /* 0x000fe200000000bd */
[----:B------:R-:W-:Y:S01]  /*12c90*/  FMUL R165, R49, R204 ;  /* 0x000000cc31a57220 */ /* 0x000fe20000400000 */
[----:B------:R-:W-:Y:S01]  /*12ca0*/  HADD2.F32 R171, -RZ, R65.H0_H0 ;  /* 0x20000041ffab7230 */ /* 0x000fe20000004100 */
[----:B------:R-:W-:Y:S01]  /*12cb0*/  I2FP.F32.S32 R208, R61 ;  /* 0x0000003d00d07245 */ /* 0x000fe20000201400 */
[----:B------:R-:W-:Y:S01]  /*12cc0*/  HADD2.F32 R170, -RZ, R66.H0_H0 ;  /* 0x20000042ffaa7230 */ /* 0x000fe20000004100 */
[----:B------:R-:W-:Y:S01]  /*12cd0*/  I2FP.F32.S32 R210, R63 ;  /* 0x0000003f00d27245 */ /* 0x000fe20000201400 */
[----:B------:R-:W-:-:S02]  /*12ce0*/  HADD2.F32 R152, -RZ, R67.H0_H0 ;  /* 0x20000043ff987230 */ /* 0x000fc40000004100 */
[----:B------:R-:W-:Y:S01]  /*12cf0*/  FMUL R100, R45, R60 ;  /* 0x0000003c2d647220 */ /* 0x000fe20000400000 */
[----:B------:R-:W-:Y:S01]  /*12d00*/  FMUL R204, R57, R62 ;  /* 0x0000003e39cc7220 */ /* 0x000fe20000400000 */
[-C--:B0-----:R-:W-:Y:S08]  /*12d10*/  IMMA.16832.S8.S8 R64, R80.ROW, R92.reuse.COL, RZ ;  /* 0x0000005c50407237 */ /* 0x081ff00000405cff */
[----:B------:R-:W-:Y:S01]  /*12d20*/  IMMA.16832.S8.S8 R60, R76.ROW, R92.COL, RZ ;  /* 0x0000005c4c3c7237 */ /* 0x000fe20000405cff */
[C---:B------:R-:W-:Y:S01]  /*12d30*/  FFMA R165, R98.reuse, R165, R101 ;  /* 0x000000a562a57223 */ /* 0x040fe20000000065 */
[----:B------:R-:W-:Y:S01]  /*12d40*/  FFMA R185, R98, R100, R185 ;  /* 0x0000006462b97223 */ /* 0x000fe200000000b9 */
[----:B------:R-:W-:Y:S04]  /*12d50*/  LDS R101, [R108+0x960] ;  /* 0x000960006c657984 */ /* 0x000fe80000000800 */
[----:B------:R-:W0:Y:S01]  /*12d60*/  LDS R100, [R108+0x950] ;  /* 0x000950006c647984 */ /* 0x000e220000000800 */
[----:B------:R-:W-:-:S03]  /*12d70*/  FMUL R198, R48, R197 ;  /* 0x000000c530c67220 */ /* 0x000fc60000400000 */
[----:B------:R-:W-:Y:S01]  /*12d80*/  I2FP.F32.S32 R64, R64 ;  /* 0x0000004000407245 */ /* 0x000fe20000201400 */
[----:B------:R-:W-:Y:S01]  /*12d90*/  FFMA R198, R181, R198, R167 ;  /* 0x000000c6b5c67223 */ /* 0x000fe200000000a7 */
[----:B------:R-:W-:Y:S01]  /*12da0*/  I2FP.F32.S32 R66, R66 ;  /* 0x0000004200427245 */ /* 0x000fe20000201400 */
[----:B------:R-:W-:Y:S01]  /*12db0*/  FFMA R187, R98, R204, R187 ;  /* 0x000000cc62bb7223 */ /* 0x000fe200000000bb */
[----:B------:R-:W-:Y:S01]  /*12dc0*/  FMUL R166, R53, R166 ;  /* 0x000000a635a67220 */ /* 0x000fe20000400000 */
[----:B------:R-:W-:-:S03]  /*12dd0*/  FMUL R93, R49, R206 ;  /* 0x000000ce315d7220 */ /* 0x000fc60000400000 */
[----:B------:R-:W-:Y:S02]  /*12de0*/  I2FP.F32.S32 R62, R62 ;  /* 0x0000003e003e7245 */ /* 0x000fe40000201400 */
[----:B------:R-:W-:Y:S01]  /*12df0*/  I2FP.F32.S32 R60, R60 ;  /* 0x0000003c003c7245 */ /* 0x000fe20000201400 */
[----:B-1----:R-:W-:Y:S01]  /*12e00*/  FMUL R97, R45, R208 ;  /* 0x000000d02d617220 */ /* 0x002fe20000400000 */
        /* <DEDUP_REMOVED lines=14> */
[----:B------:R-:W-:Y:S01]  /*12ef0*/  FFMA R168, R181, R195, R168 ;  /* 0x000000c3b5a87223 */ /* 0x000fe200000000a8 */
[----:B--2---:R-:W-:Y:S01]  /*12f00*/  IMMA.16832.S8.S8 R96, R72.ROW, R94.COL, RZ ;  /* 0x0000005e48607237 */ /* 0x004fe20000405cff */
[C---:B------:R-:W-:Y:S01]  /*12f10*/  FFMA R184, R103.reuse, R64, R184 ;  /* 0x0000004067b87223 */ /* 0x040fe200000000b8 */
[C---:B------:R-:W-:Y:S01]  /*12f20*/  FFMA R194, R103.reuse, R61, R194 ;  /* 0x0000003d67c27223 */ /* 0x040fe200000000c2 */
[C---:B------:R-:W-:Y:S01]  /*12f30*/  FFMA R196, R103.reuse, R63, R196 ;  /* 0x0000003f67c47223 */ /* 0x040fe200000000c4 */
[----:B------:R-:W-:Y:S01]  /*12f40*/  FFMA R182, R103, R65, R182 ;  /* 0x0000004167b67223 */ /* 0x000fe200000000b6 */
[----:B------:R-:W-:Y:S01]  /*12f50*/  LDS R102, [R108+0x70] ;  /* 0x000070006c667984 */ /* 0x000fe20000000800 */
[----:B------:R-:W-:-:S02]  /*12f60*/  FMUL R167, R53, R204 ;  /* 0x000000cc35a77220 */ /* 0x000fc40000400000 */
[----:B---3--:R-:W-:Y:S01]  /*12f70*/  IMMA.16832.S8.S8 R92, R68.ROW, R94.COL, RZ ;  /* 0x0000005e445c7237 */ /* 0x008fe20000405cff */
[----:B------:R-:W-:Y:S01]  /*12f80*/  LDS R103, [R108+0x80] ;  /* 0x000080006c677984 */ /* 0x000fe20000000800 */
[----:B------:R-:W-:Y:S01]  /*12f90*/  FMUL R181, R49, R206 ;  /* 0x000000ce31b57220 */ /* 0x000fe20000400000 */
[----:B------:R-:W-:Y:S01]  /*12fa0*/  FMUL R195, R45, R208 ;  /* 0x000000d02dc37220 */ /* 0x000fe20000400000 */
[----:B------:R-:W-:Y:S01]  /*12fb0*/  FMUL R61, R57, R210 ;  /* 0x000000d2393d7220 */ /* 0x000fe20000400000 */
[----:B------:R1:W2:Y:S01]  /*12fc0*/  LDSM.16.M88.4 R64, [R105] ;  /* 0x000000006940783b */ /* 0x0002a20000000200 */
[C---:B------:R-:W-:Y:S01]  /*12fd0*/  FFMA R167, R171.reuse, R167, R168 ;  /* 0x000000a7aba77223 */ /* 0x040fe200000000a8 */
[C---:B------:R-:W-:Y:S01]  /*12fe0*/  FFMA R181, R171.reuse, R181, R198 ;  /* 0x000000b5abb57223 */ /* 0x040fe200000000c6 */
[C---:B------:R-:W-:Y:S01]  /*12ff0*/  FFMA R195, R171.reuse, R195, R200 ;  /* 0x000000c3abc37223 */ /* 0x040fe200000000c8 */
[----:B------:R-:W-:Y:S02]  /*13000*/  FFMA R171, R171, R61, R202 ;  /* 0x0000003dabab7223 */ /* 0x000fe400000000ca */
[----:B------:R3:W4:Y:S01]  /*13010*/  LDSM.16.M88.4 R60, [R104] ;  /* 0x00000000683c783b */ /* 0x0007220000000200 */
[----:B------:R-:W-:-:S02]  /*13020*/  I2FP.F32.S32 R183, R96 ;  /* 0x0000006000b77245 */ /* 0x000fc40000201400 */
[----:B-1----:R-:W-:Y:S02]  /*13030*/  I2FP.F32.S32 R105, R97 ;  /* 0x0000006100697245 */ /* 0x002fe40000201400 */
[----:B------:R-:W-:-:S03]  /*13040*/  I2FP.F32.S32 R197, R98 ;  /* 0x0000006200c57245 */ /* 0x000fc60000201400 */
[----:B------:R-:W-:Y:S02]  /*13050*/  I2FP.F32.S32 R203, R93 ;  /* 0x0000005d00cb7245 */ /* 0x000fe40000201400 */
[----:B------:R-:W-:Y:S02]  /*13060*/  I2FP.F32.S32 R93, R94 ;  /* 0x0000005e005d7245 */ /* 0x000fe40000201400 */
[----:B------:R-:W-:Y:S02]  /*13070*/  I2FP.F32.S32 R199, R99 ;  /* 0x0000006300c77245 */ /* 0x000fe40000201400 */
[----:B0-----:R-:W-:Y:S01]  /*13080*/  IMMA.16832.S8.S8 R96, R72.ROW, R100.COL, RZ ;  /* 0x0000006448607237 */ /* 0x001fe20000405cff */
[----:B------:R-:W-:Y:S01]  /*13090*/  I2FP.F32.S32 R201, R92 ;  /* 0x0000005c00c97245 */ /* 0x000fe20000201400 */
[----:B---3--:R-:W-:Y:S01]  /*130a0*/  FMUL R104, R58, R93 ;  /* 0x0000005d3a687220 */ /* 0x008fe20000400000 */
[----:B------:R-:W-:-:S05]  /*130b0*/  I2FP.F32.S32 R205, R95 ;  /* 0x0000005f00cd7245 */ /* 0x000fca0000201400 */
[----:B------:R-:W-:Y:S01]  /*130c0*/  IMMA.16832.S8.S8 R92, R68.ROW, R100.COL, RZ ;  /* 0x00000064445c7237 */ /* 0x000fe20000405cff */
[----:B------:R-:W-:Y:S04]  /*130d0*/  LDS R100, [R108+0x970] ;  /* 0x000970006c647984 */ /* 0x000fe80000000800 */
        /* <DEDUP_REMOVED lines=10> */
[----:B------:R-:W-:Y:S01]  /*13180*/  FMUL R185, R50, R199 ;  /* 0x000000c732b97220 */ /* 0x000fe20000400000 */
[----:B------:R-:W-:Y:S01]  /*13190*/  FMUL R183, R46, R203 ;  /* 0x000000cb2eb77220 */ /* 0x000fe20000400000 */
[----:B------:R-:W-:Y:S01]  /*131a0*/  I2FP.F32.S32 R105, R96 ;  /* 0x0000006000697245 */ /* 0x000fe20000201400 */
[----:B------:R-:W-:Y:S01]  /*131b0*/  FMUL R205, R58, R205 ;  /* 0x000000cd3acd7220 */ /* 0x000fe20000400000 */
[----:B------:R-:W-:-:S02]  /*131c0*/  I2FP.F32.S32 R187, R97 ;  /* 0x0000006100bb7245 */ /* 0x000fc40000201400 */
[----:B------:R-:W-:Y:S02]  /*131d0*/  I2FP.F32.S32 R189, R98 ;  /* 0x0000006200bd7245 */ /* 0x000fe40000201400 */
[----:B------:R-:W-:Y:S02]  /*131e0*/  I2FP.F32.S32 R197, R99 ;  /* 0x0000006300c57245 */ /* 0x000fe40000201400 */
[----:B--2---:R-:W-:Y:S01]  /*131f0*/  IMMA.16832.S8.S8 R96, R64.ROW, R102.COL, RZ ;  /* 0x0000006640607237 */ /* 0x004fe20000405cff */
[C---:B------:R-:W-:Y:S01]  /*13200*/  FFMA R185, R151.reuse, R185, R186 ;  /* 0x000000b997b97223 */ /* 0x040fe200000000ba */
[C---:B------:R-:W-:Y:S01]  /*13210*/  FFMA R183, R151.reuse, R183, R172 ;  /* 0x000000b797b77223 */ /* 0x040fe200000000ac */
[----:B------:R-:W-:Y:S01]  /*13220*/  I2FP.F32.S32 R199, R92 ;  /* 0x0000005c00c77245 */ /* 0x000fe20000201400 */
[----:B------:R-:W-:Y:S01]  /*13230*/  FFMA R151, R151, R205, R188 ;  /* 0x000000cd97977223 */ /* 0x000fe200000000bc */
[----:B------:R-:W-:Y:S02]  /*13240*/  I2FP.F32.S32 R203, R94 ;  /* 0x0000005e00cb7245 */ /* 0x000fe40000201400 */
[----:B------:R-:W-:-:S02]  /*13250*/  I2FP.F32.S32 R201, R93 ;  /* 0x0000005d00c97245 */ /* 0x000fc40000201400 */
[----:B------:R-:W-:Y:S02]  /*13260*/  I2FP.F32.S32 R205, R95 ;  /* 0x0000005f00cd7245 */ /* 0x000fe40000201400 */
[----:B----4-:R-:W-:Y:S01]  /*13270*/  IMMA.16832.S8.S8 R92, R60.ROW, R102.COL, RZ ;  /* 0x000000663c5c7237 */ /* 0x010fe20000405cff */
        /* <DEDUP_REMOVED lines=12> */
[C---:B------:R-:W-:Y:S01]  /*13340*/  FFMA R195, R170.reuse, R104, R195 ;  /* 0x00000068aac37223 */ /* 0x040fe200000000c3 */
[----:B------:R-:W-:Y:S02]  /*13350*/  LDS R105, [R108+0x1220] ;  /* 0x001220006c697984 */ /* 0x000fe40000000800 */
[----:B------:R-:W-:-:S02]  /*13360*/  FFMA R189, R170, R102, R171 ;  /* 0x00000066aabd7223 */ /* 0x000fc400000000ab */
[----:B------:R-:W1:Y:S01]  /*13370*/  LDS R104, [R108+0x1210] ;  /* 0x001210006c687984 */ /* 0x000e620000000800 */
[----:B------:R-:W-:Y:S01]  /*13380*/  I2FP.F32.S32 R102, R96 ;  /* 0x0000006000667245 */ /* 0x000fe20000201400 */
[----:B------:R-:W-:Y:S01]  /*13390*/  FMUL R187, R54, R187 ;  /* 0x000000bb36bb7220 */ /* 0x000fe20000400000 */
[----:B------:R-:W-:Y:S02]  /*133a0*/  I2FP.F32.S32 R182, R98 ;  /* 0x0000006200b67245 */ /* 0x000fe40000201400 */
[----:B------:R-:W-:Y:S01]  /*133b0*/  I2FP.F32.S32 R92, R92 ;  /* 0x0000005c005c7245 */ /* 0x000fe20000201400 */
[----:B------:R-:W-:Y:S01]  /*133c0*/  FMUL R102, R55, R102 ;  /* 0x0000006637667220 */ /* 0x000fe20000400000 */
[----:B------:R-:W-:Y:S01]  /*133d0*/  I2FP.F32.S32 R94, R94 ;  /* 0x0000005e005e7245 */ /* 0x000fe20000201400 */
[----:B------:R-:W-:Y:S01]  /*133e0*/  FFMA R167, R170, R187, R167 ;  /* 0x000000bbaaa77223 */ /* 0x000fe200000000a7 */
[----:B------:R-:W-:Y:S01]  /*133f0*/  I2FP.F32.S32 R170, R97 ;  /* 0x0000006100aa7245 */ /* 0x000fe20000201400 */
[----:B------:R-:W-:Y:S01]  /*13400*/  FFMA R187, R107, R102, R200 ;  /* 0x000000666bbb7223 */ /* 0x000fe200000000c8 */
[----:B------:R-:W-:-:S02]  /*13410*/  I2FP.F32.S32 R186, R99 ;  /* 0x0000006300ba7245 */ /* 0x000fc40000201400 */
[----:B0-----:R-:W-:Y:S01]  /*13420*/  IMMA.16832.S8.S8 R96, R64.ROW, R100.COL, RZ ;  /* 0x0000006440607237 */ /* 0x001fe20000405cff */
[----:B------:R-:W-:Y:S01]  /*13430*/  I2FP.F32.S32 R202, R93 ;  /* 0x0000005d00ca7245 */ /* 0x000fe20000201400 */
[----:B------:R-:W-:Y:S01]  /*13440*/  FMUL R182, R51, R182 ;  /* 0x000000b633b67220 */ /* 0x000fe20000400000 */
[----:B------:R-:W-:Y:S01]  /*13450*/  I2FP.F32.S32 R204, R95 ;  /* 0x0000005f00cc7245 */ /* 0x000fe20000201400 */
[----:B------:R-:W-:Y:S01]  /*13460*/  FMUL R93, R47, R92 ;  /* 0x0000005c2f5d7220 */ /* 0x000fe20000400000 */
[----:B------:R-:W-:-:S03]  /*13470*/  FMUL R95, R59, R94 ;  /* 0x0000005e3b5f7220 */ /* 0x000fc60000400000 */
[----:B------:R-:W-:Y:S01]  /*13480*/  IMMA.16832.S8.S8 R100, R60.ROW, R100.COL, RZ ;  /* 0x000000643c647237 */ /* 0x000fe20000405cff */
        /* <DEDUP_REMOVED lines=28> */
[C---:B------:R-:W-:Y:S01]  /*13650*/  FFMA R170, R169.reuse, R107, R196 ;  /* 0x0000006ba9aa7223 */ /* 0x040fe200000000c4 */
[C---:B------:R-:W-:Y:S01]  /*13660*/  FFMA R171, R169.reuse, R171, R194 ;  /* 0x000000aba9ab7223 */ /* 0x040fe200000000c2 */
[----:B------:R-:W1:Y:S01]  /*13670*/  LDS.128 R96, [R42+0x1290] ;  /* 0x001290002a607984 */ /* 0x000e620000000c00 */
[----:B------:R-:W-:Y:S01]  /*13680*/  FFMA R169, R169, R165, R166 ;  /* 0x000000a5a9a97223 */ /* 0x000fe200000000a6 */
[----:B------:R-:W-:-:S03]  /*13690*/  FMUL R168, R55, R168 ;  /* 0x000000a837a87220 */ /* 0x000fc60000400000 */
        /* <DEDUP_REMOVED lines=112> */
[----:B------:R-:W-:Y:S01]  /*13da0*/  I2FP.F32.S32 R204, R99 ;  /* 0x0000006300cc7245 */ /* 0x000fe20000201400 */
[-C--:B-1----:R-:W-:Y:S01]  /*13db0*/  IMMA.16832.S8.S8 R100, R88.ROW, R104.reuse.COL, RZ ;  /* 0x0000006858647237 */ /* 0x082fe20000405cff */
[----:B------:R-:W-:Y:S01]  /*13dc0*/  I2FP.F32.S32 R198, R96 ;  /* 0x0000006000c67245 */ /* 0x000fe20000201400 */
[----:B------:R-:W-:Y:S01]  /*13dd0*/  FMUL R153, R47, R208 ;  /* 0x000000d02f997220 */ /* 0x000fe20000400000 */
[----:B------:R-:W-:Y:S01]  /*13de0*/  I2FP.F32.S32 R200, R97 ;  /* 0x0000006100c87245 */ /* 0x000fe20000201400 */
[----:B------:R-:W-:Y:S01]  /*13df0*/  FMUL R179, R51, R204 ;  /* 0x000000cc33b37220 */ /* 0x000fe20000400000 */
[----:B------:R-:W1:Y:S03]  /*13e00*/  LDS.128 R96, [R42+0x1b90] ;  /* 0x001b90002a607984 */ /* 0x000e660000000c00 */
[----:B------:R-:W-:Y:S01]  /*13e10*/  IMMA.16832.S8.S8 R104, R84.ROW, R104.COL, RZ ;  /* 0x0000006854687237 */ /* 0x000fe20000405cff */
[----:B------:R-:W-:Y:S01]  /*13e20*/  FMUL R198, R55, R198 ;  /* 0x000000c637c67220 */ /* 0x000fe20000400000 */
[----:B------:R-:W-:Y:S01]  /*13e30*/  FMUL R173, R59, R210 ;  /* 0x000000d23bad7220 */ /* 0x000fe20000400000 */
[C---:B------:R-:W-:Y:S01]  /*13e40*/  FFMA R179, R177.reuse, R179, R152 ;  /* 0x000000b3b1b37223 */ /* 0x040fe20000000098 */
[----:B------:R-:W-:Y:S01]  /*13e50*/  FFMA R178, R177, R153, R178 ;  /* 0x00000099b1b27223 */ /* 0x000fe200000000b2 */
[----:B------:R-:W-:Y:S01]  /*13e60*/  LDS R152, [R108+0x1b50] ;  /* 0x001b50006c987984 */ /* 0x000fe20000000800 */
[----:B------:R-:W-:-:S03]  /*13e70*/  FFMA R176, R189, R198, R176 ;  /* 0x000000c6bdb07223 */ /* 0x000fc600000000b0 */
[----:B------:R-:W3:Y:S01]  /*13e80*/  LDS R153, [R108+0x1b60] ;  /* 0x001b60006c997984 */ /* 0x000ee20000000800 */
[----:B------:R-:W-:Y:S01]  /*13e90*/  FFMA R173, R189, R173, R194 ;  /* 0x000000adbdad7223 */ /* 0x000fe200000000c2 */
[----:B------:R-:W-:Y:S01]  /*13ea0*/  FMUL R200, R55, R200 ;  /* 0x000000c837c87220 */ /* 0x000fe20000400000 */
[----:B------:R-:W-:Y:S01]  /*13eb0*/  FMUL R189, R59, R212 ;  /* 0x000000d43bbd7220 */ /* 0x000fe20000400000 */
[----:B0-----:R-:W-:Y:S02]  /*13ec0*/  HADD2.F32 R195, -RZ, R93.H0_H0 ;  /* 0x2000005dffc37230 */ /* 0x001fe40000004100 */
[C---:B------:R-:W-:Y:S01]  /*13ed0*/  FFMA R180, R177.reuse, R200, R180 ;  /* 0x000000c8b1b47223 */ /* 0x040fe200000000b4 */
[----:B------:R-:W-:Y:S01]  /*13ee0*/  FFMA R177, R177, R189, R196 ;  /* 0x000000bdb1b17223 */ /* 0x000fe200000000c4 */
[----:B------:R-:W-:Y:S01]  /*13ef0*/  HADD2.F32 R189, -RZ, R95.H0_H0 ;  /* 0x2000005fffbd7230 */ /* 0x000fe20000004100 */
[----:B------:R-:W-:Y:S02]  /*13f00*/  I2FP.F32.S32 R93, R100 ;  /* 0x00000064005d7245 */ /* 0x000fe40000201400 */
        /* <DEDUP_REMOVED lines=73> */
[C---:B------:R-:W-:Y:S01]  /*143a0*/  FFMA R106, R194.reuse, R197, R151 ;  /* 0x000000c5c26a7223 */ /* 0x040fe20000000097 */
[C---:B------:R-:W-:Y:S01]  /*143b0*/  FFMA R158, R194.reuse, R92, R153 ;  /* 0x0000005cc29e7223 */ /* 0x040fe20000000099 */
[----:B------:R-:W-:Y:S01]  /*143c0*/  I2FP.F32.S32 R209, R95 ;  /* 0x0000005f00d17245 */ /* 0x000fe20000201400 */
        /* <DEDUP_REMOVED lines=14> */
[----:B------:R-:W2:Y:S01]  /*144b0*/  LDS R150, [R108+0x2430] ;  /* 0x002430006c967984 */ /* 0x000ea20000000800 */
[----:B------:R-:W-:Y:S01]  /*144c0*/  I2FP.F32.S32 R206, R100 ;  /* 0x0000006400ce7245 */ /* 0x000fe20000201400 */
[----:B------:R-:W-:Y:S01]  /*144d0*/  FMUL R159, R51, R202 ;  /* 0x000000ca339f7220 */ /* 0x000fe20000400000 */
[----:B------:R-:W-:-:S03]  /*144e0*/  I2FP.F32.S32 R208, R101 ;  /* 0x0000006500d07245 */ /* 0x000fc60000201400 */
[----:B------:R-:W-:Y:S01]  /*144f0*/  FMUL R107, R47, R206 ;  /* 0x000000ce2f6b7220 */ /* 0x000fe20000400000 */
[----:B------:R-:W-:Y:S01]  /*14500*/  I2FP.F32.S32 R210, R102 ;  /* 0x0000006600d27245 */ /* 0x000fe20000201400 */
[C---:B------:R-:W-:Y:S01]  /*14510*/  FFMA R159, R189.reuse, R159, R106 ;  /* 0x0000009fbd9f7223 */ /* 0x040fe2000000006a */
[----:B------:R-:W-:Y:S01]  /*14520*/  I2FP.F32.S32 R212, R103 ;  /* 0x0000006700d47245 */ /* 0x000fe20000201400 */
[----:B------:R-:W-:Y:S01]  /*14530*/  FFMA R158, R189, R107, R158 ;  /* 0x0000006bbd9e7223 */ /* 0x000fe2000000009e */
        /* <DEDUP_REMOVED lines=16> */
[----:B------:R-:W-:Y:S01]  /*14640*/  LDS R152, [R108+0x2450] ;  /* 0x002450006c987984 */ /* 0x000fe20000000800 */
[----:B------:R-:W-:-:S03]  /*14650*/  FFMA R164, R161, R200, R164 ;  /* 0x000000c8a1a47223 */ /* 0x000fc600000000a4 */
[----:B------:R-:W3:Y:S01]  /*14660*/  LDS R153, [R108+0x2460] ;  /* 0x002460006c997984 */ /* 0x000ee20000000800 */
[----:B------:R-:W-:Y:S01]  /*14670*/  FFMA R161, R161, R189, R196 ;  /* 0x000000bda1a17223 */ /* 0x000fe200000000c4 */
[----:B0-----:R-:W-:Y:S01]  /*14680*/  HADD2.F32 R195, -RZ, R93.H0_H0 ;  /* 0x2000005dffc37230 */ /* 0x001fe20000004100 */
[----:B------:R-:W-:Y:S01]  /*14690*/  I2FP.F32.S32 R93, R100 ;  /* 0x00000064005d7245 */ /* 0x000fe20000201400 */
[----:B------:R-:W-:Y:S01]  /*146a0*/  HADD2.F32 R189, -RZ, R95.H0_H0 ;  /* 0x2000005fffbd7230 */ /* 0x000fe20000004100 */
[----:B------:R-:W-:Y:S02]  /*146b0*/  I2FP.F32.S32 R95, R102 ;  /* 0x00000066005f7245 */ /* 0x000fe40000201400 */
[----:B------:R-:W-:Y:S01]  /*146c0*/  I2FP.F32.S32 R207, R106 ;  /* 0x0000006a00cf7245 */ /* 0x000fe20000201400 */
[----:B------:R-:W-:Y:S02]  /*146d0*/  HADD2.F32 R197, -RZ, R92.H0_H0 ;  /* 0x2000005cffc57230 */ /* 0x000fe40000004100 */
[----:B------:R-:W-:Y:S01]  /*146e0*/  FMUL R93, R52, R93 ;  /* 0x0000005d345d7220 */ /* 0x000fe20000400000 */
[----:B------:R-:W-:-:S02]  /*146f0*/  HADD2.F32 R194, -RZ, R94.H0_H0 ;  /* 0x2000005effc27230 */ /* 0x000fc40000004100 */
[----:B------:R-:W-:Y:S01]  /*14700*/  FMUL R92, R48, R95 ;  /* 0x0000005f305c7220 */ /* 0x000fe20000400000 */
[----:B------:R-:W-:Y:S01]  /*14710*/  FMUL R94, R56, R207 ;  /* 0x000000cf385e7220 */ /* 0x000fe20000400000 */
[----:B------:R-:W-:Y:S02]  /*14720*/  I2FP.F32.S32 R199, R101 ;  /* 0x0000006500c77245 */ /* 0x000fe40000201400 */
[----:B------:R-:W-:Y:S01]  /*14730*/  I2FP.F32.S32 R201, R103 ;  /* 0x0000006700c97245 */ /* 0x000fe20000201400 */
[C---:B------:R-:W-:Y:S01]  /*14740*/  FFMA R156, R197.reuse, R93, R156 ;  /* 0x0000005dc59c7223 */ /* 0x040fe2000000009c */
[-C--:B--2---:R-:W-:Y:S01]  /*14750*/  IMMA.16832.S8.S8 R100, R80.ROW, R150.reuse.COL, RZ ;  /* 0x0000009650647237 */ /* 0x084fe20000405cff */
[C---:B------:R-:W-:Y:S01]  /*14760*/  FFMA R106, R197.reuse, R92, R155 ;  /* 0x0000005cc56a7223 */ /* 0x040fe2000000009b */
[----:B------:R-:W-:Y:S01]  /*14770*/  FFMA R198, R197, R94, R149 ;  /* 0x0000005ec5c67223 */ /* 0x000fe20000000095 */
[----:B------:R-:W-:Y:S02]  /*14780*/  I2FP.F32.S32 R203, R104 ;  /* 0x0000006800cb7245 */ /* 0x000fe40000201400 */
        /* <DEDUP_REMOVED lines=12> */
[----:B------:R-:W-:Y:S01]  /*14850*/  FMUL R205, R44, R205 ;  /* 0x000000cd2ccd7220 */ /* 0x000fe20000400000 */
[----:B------:R-:W-:Y:S01]  /*14860*/  FFMA R196, R197, R203, R154 ;  /* 0x000000cbc5c47223 */ /* 0x000fe2000000009a */
[----:B------:R-:W-:Y:S01]  /*14870*/  FFMA R199, R107, R199, R148 ;  /* 0x000000c76bc77223 */ /* 0x000fe20000000094 */
[----:B------:R-:W-:-:S03]  /*14880*/  FMUL R102, R49, R102 ;  /* 0x0000006631667220 */ /* 0x000fc60000400000 */
[----:B------:R-:W-:Y:S02]  /*14890*/  I2FP.F32.S32 R92, R92 ;  /* 0x0000005c005c7245 */ /* 0x000fe40000201400 */
[----:B------:R-:W-:Y:S01]  /*148a0*/  I2FP.F32.S32 R94, R94 ;  /* 0x0000005e005e7245 */ /* 0x000fe20000201400 */
[----:B------:R-:W-:Y:S01]  /*148b0*/  HADD2.F32 R150, -RZ, R97.H0_H0 ;  /* 0x20000061ff967230 */ /* 0x000fe20000004100 */
[----:B------:R-:W-:Y:S01]  /*148c0*/  I2FP.F32.S32 R200, R101 ;  /* 0x0000006500c87245 */ /* 0x000fe20000201400 */
[----:B------:R-:W-:Y:S01]  /*148d0*/  HADD2.F32 R154, -RZ, R99.H0_H0 ;  /* 0x20000063ff9a7230 */ /* 0x000fe20000004100 */
[----:B------:R-:W-:Y:S01]  /*148e0*/  I2FP.F32.S32 R202, R103 ;  /* 0x0000006700ca7245 */ /* 0x000fe20000201400 */
[C---:B------:R-:W-:Y:S01]  /*148f0*/  FFMA R148, R107.reuse, R96, R147 ;  /* 0x000000606b947223 */ /* 0x040fe20000000093 */
[----:B------:R-:W-:Y:S01]  /*14900*/  FFMA R145, R107, R98, R145 ;  /* 0x000000626b917223 */ /* 0x000fe20000000091 */
[----:B------:R-:W-:Y:S01]  /*14910*/  I2FP.F32.S32 R204, R93 ;  /* 0x0000005d00cc7245 */ /* 0x000fe20000201400 */
[----:B------:R-:W-:Y:S01]  /*14920*/  FMUL R101, R45, R92 ;  /* 0x0000005c2d657220 */ /* 0x000fe20000400000 */
[----:B------:R-:W-:Y:S01]  /*14930*/  I2FP.F32.S32 R206, R95 ;  /* 0x0000005f00ce7245 */ /* 0x000fe20000201400 */
[----:B------:R-:W-:Y:S01]  /*14940*/  FMUL R103, R57, R94 ;  /* 0x0000005e39677220 */ /* 0x000fe20000400000 */
[----:B---3--:R-:W-:Y:S01]  /*14950*/  IMMA.16832.S8.S8 R96, R72.ROW, R152.COL, RZ ;  /* 0x0000009848607237 */ /* 0x008fe20000405cff */
[----:B------:R-:W-:Y:S01]  /*14960*/  FFMA R205, R107, R205, R146 ;  /* 0x000000cd6bcd7223 */ /* 0x000fe20000000092 */
[----:B------:R-:W-:Y:S01]  /*14970*/  I2FP.F32.S32 R100, R100 ;  /* 0x0000006400647245 */ /* 0x000fe20000201400 */
[----:B------:R-:W-:Y:S01]  /*14980*/  LDS R107, [R108+0x3620] ;  /* 0x003620006c6b7984 */ /* 0x000fe20000000800 */
[----:B------:R-:W-:-:S03]  /*14990*/  FFMA R155, R195, R101, R196 ;  /* 0x00000065c39b7223 */ /* 0x000fc600000000c4 */
[----:B------:R-:W-:Y:S01]  /*149a0*/  LDS R146, [R108+0x2d10] ;  /* 0x002d10006c927984 */ /* 0x000fe20000000800 */
[----:B------:R-:W-:Y:S01]  /*149b0*/  IMMA.16832.S8.S8 R92, R68.ROW, R152.COL, RZ ;  /* 0x00000098445c7237 */ /* 0x000fe20000405cff */
[----:B------:R-:W-:Y:S02]  /*149c0*/  FFMA R153, R195, R102, R106 ;  /* 0x00000066c3997223 */ /* 0x000fe4000000006a */
[----:B------:R-:W1:Y:S01]  /*149d0*/  LDS R106, [R108+0x3610] ;  /* 0x003610006c6a7984 */ /* 0x000e620000000800 */
[----:B------:R-:W-:-:S03]  /*149e0*/  FMUL R100, R53, R100 ;  /* 0x0000006435647220 */ /* 0x000fc60000400000 */
[----:B------:R-:W2:Y:S01]  /*149f0*/  LDS R147, [R108+0x2d20] ;  /* 0x002d20006c937984 */ /* 0x000ea20000000800 */
[----:B------:R-:W-:Y:S01]  /*14a00*/  FMUL R101, R49, R202 ;  /* 0x000000ca31657220 */ /* 0x000fe20000400000 */
[C---:B------:R-:W-:Y:S01]  /*14a10*/  FFMA R151, R195.reuse, R100, R156 ;  /* 0x00000064c3977223 */ /* 0x040fe2000000009c */
[----:B------:R-:W-:Y:S02]  /*14a20*/  FFMA R195, R195, R103, R198 ;  /* 0x00000067c3c37223 */ /* 0x000fe400000000c6 */
[----:B------:R-:W-:Y:S02]  /*14a30*/  FFMA R148, R150, R101, R148 ;  /* 0x0000006596947223 */ /* 0x000fe40000000094 */
[----:B0-----:R-:W-:Y:S01]  /*14a40*/  IMMA.16832.S8.S8 R100, R64.ROW, R104.COL, RZ ;  /* 0x0000006840647237 */ /* 0x001fe20000405cff */
[----:B------:R-:W-:Y:S01]  /*14a50*/  FMUL R200, R53, R200 ;  /* 0x000000c835c87220 */ /* 0x000fe20000400000 */
[----:B------:R-:W-:Y:S01]  /*14a60*/  FMUL R206, R57, R206 ;  /* 0x000000ce39ce7220 */ /* 0x000fe20000400000 */
[----:B------:R-:W-:-:S02]  /*14a70*/  I2FP.F32.S32 R197, R97 ;  /* 0x0000006100c57245 */ /* 0x000fc40000201400 */
[C---:B------:R-:W-:Y:S01]  /*14a80*/  FFMA R200, R150.reuse, R200, R199 ;  /* 0x000000c896c87223 */ /* 0x040fe200000000c7 */
[----:B------:R-:W-:Y:S01]  /*14a90*/  FFMA R206, R150, R206, R145 ;  /* 0x000000ce96ce7223 */ /* 0x000fe20000000091 */
[----:B------:R-:W-:Y:S02]  /*14aa0*/  I2FP.F32.S32 R145, R96 ;  /* 0x0000006000917245 */ /* 0x000fe40000201400 */
[----:B------:R-:W-:Y:S02]  /*14ab0*/  I2FP.F32.S32 R199, R98 ;  /* 0x0000006200c77245 */ /* 0x000fe40000201400 */
[----:B------:R-:W-:Y:S02]  /*14ac0*/  I2FP.F32.S32 R201, R99 ;  /* 0x0000006300c97245 */ /* 0x000fe40000201400 */
[----:B------:R-:W-:Y:S01]  /*14ad0*/  IMMA.16832.S8.S8 R96, R60.ROW, R104.COL, RZ ;  /* 0x000000683c607237 */ /* 0x000fe20000405cff */
[----:B------:R-:W-:Y:S02]  /*14ae0*/  FMUL R204, R45, R204 ;  /* 0x000000cc2dcc7220 */ /* 0x000fe40000400000 */
[----:B------:R-:W-:Y:S01]  /*14af0*/  FMUL R201, R50, R201 ;  /* 0x000000c932c97220 */ /* 0x000fe20000400000 */
[----:B------:R-:W-:Y:S01]  /*14b00*/  I2FP.F32.S32 R203, R92 ;  /* 0x0000005c00cb7245 */ /* 0x000fe20000201400 */
[----:B------:R-:W-:-:S02]  /*14b10*/  FFMA R204, R150, R204, R205 ;  /* 0x000000cc96cc7223 */ /* 0x000fc400000000cd */
[----:B------:R-:W-:Y:S01]  /*14b20*/  FFMA R201, R149, R201, R148 ;  /* 0x000000c995c97223 */ /* 0x000fe20000000094 */
[----:B------:R-:W-:Y:S01]  /*14b30*/  I2FP.F32.S32 R148, R100 ;  /* 0x0000006400947245 */ /* 0x000fe20000201400 */
[----:B------:R-:W-:Y:S01]  /*14b40*/  FMUL R145, R54, R145 ;  /* 0x0000009136917220 */ /* 0x000fe20000400000 */
        /* <DEDUP_REMOVED lines=12> */
[C---:B------:R-:W-:Y:S01]  /*14c10*/  FMUL R145, R58.reuse, R95 ;  /* 0x0000005f3a917220 */ /* 0x040fe20000400000 */
[C---:B-1----:R-:W-:Y:S01]  /*14c20*/  IMMA.16832.S8.S8 R100, R88.reuse.ROW, R106.COL, RZ ;  /* 0x0000006a58647237 */ /* 0x042fe20000405cff */
[----:B------:R-:W-:Y:S01]  /*14c30*/  FMUL R94, R58, R205 ;  /* 0x000000cd3a5e7220 */ /* 0x000fe20000400000 */
[----:B------:R-:W-:Y:S01]  /*14c40*/  I2FP.F32.S32 R96, R96 ;  /* 0x0000006000607245 */ /* 0x000fe20000201400 */
[C---:B------:R-:W-:Y:S01]  /*14c50*/  FFMA R150, R194.reuse, R92, R155 ;  /* 0x0000005cc2967223 */ /* 0x040fe2000000009b */
[C---:B------:R-:W-:Y:S01]  /*14c60*/  FFMA R104, R194.reuse, R199, R153 ;  /* 0x000000c7c2687223 */ /* 0x040fe20000000099 */
[C---:B------:R-:W-:Y:S01]  /*14c70*/  FFMA R197, R149.reuse, R197, R200 ;  /* 0x000000c595c57223 */ /* 0x040fe200000000c8 */
[C---:B------:R-:W-:Y:S01]  /*14c80*/  FFMA R105, R149.reuse, R105, R204 ;  /* 0x0000006995697223 */ /* 0x040fe200000000cc */
[----:B------:R-:W-:Y:S01]  /*14c90*/  FFMA R155, R149, R145, R206 ;  /* 0x00000091959b7223 */ /* 0x000fe200000000ce */
[----:B------:R-:W-:Y:S01]  /*14ca0*/  FFMA R152, R189, R148, R152 ;  /* 0x00000094bd987223 */ /* 0x000fe20000000098 */
[----:B------:R-:W-:Y:S01]  /*14cb0*/  FFMA R194, R194, R94, R195 ;  /* 0x0000005ec2c27223 */ /* 0x000fe200000000c3 */
[----:B------:R-:W-:Y:S01]  /*14cc0*/  LDS R148, [R108+0x2d30] ;  /* 0x002d30006c947984 */ /* 0x000fe20000000800 */
[----:B--2---:R-:W-:Y:S01]  /*14cd0*/  IMMA.16832.S8.S8 R92, R88.ROW, R146.COL, RZ ;  /* 0x00000092585c7237 */ /* 0x004fe20000405cff */
[----:B------:R-:W-:-:S02]  /*14ce0*/  FMUL R89, R47, R96 ;  /* 0x000000602f597220 */ /* 0x000fc40000400000 */
[----:B------:R-:W0:Y:S01]  /*14cf0*/  LDS R149, [R108+0x2d40] ;  /* 0x002d40006c957984 */ /* 0x000e220000000800 */
[----:B------:R-:W-:Y:S01]  /*14d00*/  I2FP.F32.S32 R200, R97 ;  /* 0x0000006100c87245 */ /* 0x000fe20000201400 */
[----:B------:R-:W-:Y:S01]  /*14d10*/  FFMA R150, R189, R89, R150 ;  /* 0x00000059bd967223 */ /* 0x000fe20000000096 */
[----:B------:R-:W-:Y:S01]  /*14d20*/  FMUL R151, R51, R196 ;  /* 0x000000c433977220 */ /* 0x000fe20000400000 */
[----:B------:R-:W1:Y:S01]  /*14d30*/  LDS.128 R88, [R42+0x2d00] ;  /* 0x002d00002a587984 */ /* 0x000e620000000c00 */
[----:B------:R-:W-:Y:S02]  /*14d40*/  I2FP.F32.S32 R196, R99 ;  /* 0x0000006300c47245 */ /* 0x000fe40000201400 */
[----:B------:R-:W-:Y:S01]  /*14d50*/  I2FP.F32.S32 R202, R98 ;  /* 0x0000006200ca7245 */ /* 0x000fe20000201400 */
[----:B------:R-:W-:Y:S01]  /*14d60*/  FMUL R200, R47, R200 ;  /* 0x000000c82fc87220 */ /* 0x000fe20000400000 */
[----:B------:R-:W-:Y:S01]  /*14d70*/  IMMA.16832.S8.S8 R96, R84.ROW, R146.COL, RZ ;  /* 0x0000009254607237 */ /* 0x000fe20000405cff */
[----:B------:R-:W-:Y:S01]  /*14d80*/  FMUL R147, R55, R156 ;  /* 0x0000009c37937220 */ /* 0x000fe20000400000 */
[----:B------:R-:W-:Y:S01]  /*14d90*/  FMUL R146, R51, R198 ;  /* 0x000000c633927220 */ /* 0x000fe20000400000 */
[----:B------:R-:W-:Y:S01]  /*14da0*/  FMUL R196, R59, R196 ;  /* 0x000000c43bc47220 */ /* 0x000fe20000400000 */
[----:B------:R-:W-:Y:S01]  /*14db0*/  I2FP.F32.S32 R101, R101 ;  /* 0x0000006500657245 */ /* 0x000fe20000201400 */
[----:B------:R-:W-:-:S03]  /*14dc0*/  FFMA R147, R154, R147, R197 ;  /* 0x000000939a937223 */ /* 0x000fc600000000c5 */
[----:B------:R-:W-:Y:S01]  /*14dd0*/  IMMA.16832.S8.S8 R84, R84.ROW, R106.COL, RZ ;  /* 0x0000006a54547237 */ /* 0x000fe20000405cff */
[C---:B------:R-:W-:Y:S01]  /*14de0*/  FFMA R146, R154.reuse, R146, R201 ;  /* 0x000000929a927223 */ /* 0x040fe200000000c9 */
[C---:B------:R-:W-:Y:S01]  /*14df0*/  FFMA R145, R154.reuse, R200, R105 ;  /* 0x000000c89a917223 */ /* 0x040fe20000000069 */
[----:B------:R-:W-:Y:S01]  /*14e00*/  FFMA R154, R154, R196, R155 ;  /* 0x000000c49a9a7223 */ /* 0x000fe2000000009b */
[----:B------:R-:W-:Y:S01]  /*14e10*/  I2FP.F32.S32 R195, R100 ;  /* 0x0000006400c37245 */ /* 0x000fe20000201400 */
[----:B------:R-:W-:Y:S01]  /*14e20*/  FMUL R155, R52, R101 ;  /* 0x00000065349b7220 */ /* 0x000fe20000400000 */
[----:B------:R-:W-:Y:S01]  /*14e30*/  FMUL R153, R59, R202 ;  /* 0x000000ca3b997220 */ /* 0x000fe20000400000 */
[----:B------:R-:W-:Y:S01]  /*14e40*/  LDS R100, [R108+0x2d50] ;  /* 0x002d50006c647984 */ /* 0x000fe20000000800 */
[----:B------:R-:W-:-:S03]  /*14e50*/  FFMA R151, R189, R151, R104 ;  /* 0x00000097bd977223 */ /* 0x000fc60000000068 */
[----:B------:R-:W-:Y:S01]  /*14e60*/  LDS R101, [R108+0x2d60] ;  /* 0x002d60006c657984 */ /* 0x000fe20000000800 */
[----:B------:R-:W-:Y:S01]  /*14e70*/  FFMA R153, R189, R153, R194 ;  /* 0x00000099bd997223 */ /* 0x000fe200000000c2 */
[----:B------:R-:W-:Y:S02]  /*14e80*/  I2FP.F32.S32 R189, R92 ;  /* 0x0000005c00bd7245 */ /* 0x000fe40000201400 */
[----:B------:R-:W2:Y:S01]  /*14e90*/  LDS.128 R104, [R42+0x2d90] ;  /* 0x002d90002a687984 */ /* 0x000ea20000000c00 */
[----:B------:R-:W-:Y:S02]  /*14ea0*/  I2FP.F32.S32 R93, R93 ;  /* 0x0000005d005d7245 */ /* 0x000fe40000201400 */
[C---:B------:R-:W-:Y:S01]  /*14eb0*/  FMUL R156, R52.reuse, R189 ;  /* 0x000000bd349c7220 */ /* 0x040fe20000400000 */
        /* <DEDUP_REMOVED lines=15> */
[----:B------:R-:W-:Y:S01]  /*14fb0*/  FMUL R195, R44, R85 ;  /* 0x000000552cc37220 */ /* 0x000fe20000400000 */
[----:B------:R-:W-:Y:S01]  /*14fc0*/  I2FP.F32.S32 R197, R99 ;  /* 0x0000006300c57245 */ /* 0x000fe20000201400 */
[----:B0-----:R-:W-:Y:S01]  /*14fd0*/  IMMA.16832.S8.S8 R92, R80.ROW, R148.COL, RZ ;  /* 0x00000094505c7237 */ /* 0x001fe20000405cff */
[----:B------:R-:W-:-:S02]  /*14fe0*/  I2FP.F32.S32 R85, R98 ;  /* 0x0000006200557245 */ /* 0x000fc40000201400 */
[----:B------:R-:W-:Y:S01]  /*14ff0*/  I2FP.F32.S32 R87, R87 ;  /* 0x0000005700577245 */ /* 0x000fe20000201400 */
[C---:B------:R-:W-:Y:S01]  /*15000*/  FMUL R209, R56.reuse, R197 ;  /* 0x000000c538d17220 */ /* 0x040fe20000400000 */
[----:B------:R-:W-:Y:S01]  /*15010*/  I2FP.F32.S32 R201, R84 ;  /* 0x0000005400c97245 */ /* 0x000fe20000201400 */
[C---:B------:R-:W-:Y:S01]  /*15020*/  FMUL R207, R56.reuse, R85 ;  /* 0x0000005538cf7220 */ /* 0x040fe20000400000 */
[----:B------:R-:W-:Y:S01]  /*15030*/  I2FP.F32.S32 R203, R86 ;  /* 0x0000005600cb7245 */ /* 0x000fe20000201400 */
[----:B------:R-:W-:Y:S01]  /*15040*/  FMUL R197, R56, R87 ;  /* 0x0000005738c57220 */ /* 0x000fe20000400000 */
[----:B-1----:R-:W-:Y:S01]  /*15050*/  HADD2.F32 R99, -RZ, R88.H0_H0 ;  /* 0x20000058ff637230 */ /* 0x002fe20000004100 */
[----:B------:R-:W-:Y:S01]  /*15060*/  IMMA.16832.S8.S8 R84, R76.ROW, R148.COL, RZ ;  /* 0x000000944c547237 */ /* 0x000fe20000405cff */
[----:B------:R-:W-:Y:S03]  /*15070*/  LDS R96, [R108+0x3630] ;  /* 0x003630006c607984 */ /* 0x000fe60000000800 */
[----:B------:R-:W-:Y:S01]  /*15080*/  FFMA R142, R99, R97, R142 ;  /* 0x00000061638e7223 */ /* 0x000fe2000000008e */
[----:B--2---:R-:W-:Y:S01]  /*15090*/  HADD2.F32 R104, -RZ, R104.H0_H0 ;  /* 0x20000068ff687230 */ /* 0x004fe20000004100 */
[----:B------:R-:W0:Y:S01]  /*150a0*/  LDS R97, [R108+0x3640] ;  /* 0x003640006c617984 */ /* 0x000e220000000800 */
[----:B------:R-:W-:Y:S01]  /*150b0*/  FMUL R201, R44, R201 ;  /* 0x000000c92cc97220 */ /* 0x000fe20000400000 */
[----:B------:R-:W-:Y:S01]  /*150c0*/  FMUL R203, R56, R203 ;  /* 0x000000cb38cb7220 */ /* 0x000fe20000400000 */
[----:B------:R-:W-:Y:S01]  /*150d0*/  I2FP.F32.S32 R44, R92 ;  /* 0x0000005c002c7245 */ /* 0x000fe20000201400 */
[----:B------:R-:W-:Y:S01]  /*150e0*/  HADD2.F32 R89, -RZ, R89.H0_H0 ;  /* 0x20000059ff597230 */ /* 0x000fe20000004100 */
[----:B------:R-:W-:Y:S01]  /*150f0*/  I2FP.F32.S32 R56, R93 ;  /* 0x0000005d00387245 */ /* 0x000fe20000201400 */
[----:B------:R-:W-:Y:S01]  /*15100*/  LDS R98, [R108+0x2d70] ;  /* 0x002d70006c627984 */ /* 0x000fe20000000800 */
[----:B------:R-:W-:-:S02]  /*15110*/  I2FP.F32.S32 R88, R94 ;  /* 0x0000005e00587245 */ /* 0x000fc40000201400 */
[----:B------:R-:W-:Y:S02]  /*15120*/  I2FP.F32.S32 R102, R95 ;  /* 0x0000005f00667245 */ /* 0x000fe40000201400 */
[-C--:B------:R-:W-:Y:S02]  /*15130*/  IMMA.16832.S8.S8 R92, R72.ROW, R100.reuse.COL, RZ ;  /* 0x00000064485c7237 */ /* 0x080fe40000405cff */
        /* <DEDUP_REMOVED lines=9> */
[----:B------:R-:W1:Y:S01]  /*151d0*/  LDS R99, [R108+0x2d80] ;  /* 0x002d80006c637984 */ /* 0x000e620000000800 */
        /* <DEDUP_REMOVED lines=8> */
[----:B------:R-:W-:Y:S01]  /*15260*/  HADD2.F32 R105, -RZ, R105.H0_H0 ;  /* 0x20000069ff697230 */ /* 0x000fe20000004100 */
[----:B------:R-:W-:Y:S01]  /*15270*/  I2FP.F32.S32 R134, R85 ;  /* 0x0000005500867245 */ /* 0x000fe20000201400 */
[----:B------:R-:W-:Y:S01]  /*15280*/  FMUL R89, R49, R102 ;  /* 0x0000006631597220 */ /* 0x000fe20000400000 */
[----:B------:R-:W-:Y:S01]  /*15290*/  I2FP.F32.S32 R140, R87 ;  /* 0x00000057008c7245 */ /* 0x000fe20000201400 */
[----:B------:R-:W-:Y:S01]  /*152a0*/  LDS R88, [R108+0x3650] ;  /* 0x003650006c587984 */ /* 0x000fe20000000800 */
[----:B------:R-:W-:Y:S01]  /*152b0*/  IMMA.16832.S8.S8 R84, R68.ROW, R100.COL, RZ ;  /* 0x0000006444547237 */ /* 0x000fe20000405cff */
[----:B------:R-:W-:Y:S01]  /*152c0*/  FFMA R52, R105, R89, R52 ;  /* 0x0000005969347223 */ /* 0x000fe20000000034 */
[----:B------:R-:W-:Y:S01]  /*152d0*/  FMUL R101, R45, R134 ;  /* 0x000000862d657220 */ /* 0x000fe20000400000 */
[----:B------:R-:W-:-:S03]  /*152e0*/  I2FP.F32.S32 R89, R92 ;  /* 0x0000005c00597245 */ /* 0x000fc60000201400 */
[----:B------:R-:W-:Y:S01]  /*152f0*/  FFMA R48, R105, R101, R48 ;  /* 0x0000006569307223 */ /* 0x000fe20000000030 */
[----:B------:R-:W-:Y:S02]  /*15300*/  HADD2.F32 R101, -RZ, R90.H0_H0 ;  /* 0x2000005aff657230 */ /* 0x000fe40000004100 */
[----:B------:R-:W-:Y:S01]  /*15310*/  FMUL R89, R54, R89 ;  /* 0x0000005936597220 */ /* 0x000fe20000400000 */
[-C--:B0-----:R-:W-:Y:S01]  /*15320*/  IMMA.16832.S8.S8 R80, R80.ROW, R96.reuse.COL, RZ ;  /* 0x0000006050507237 */ /* 0x081fe20000405cff */
[----:B------:R-:W-:Y:S02]  /*15330*/  LDS R90, [R108+0x3670] ;  /* 0x003670006c5a7984 */ /* 0x000fe40000000800 */
[----:B------:R-:W-:Y:S02]  /*15340*/  FFMA R44, R101, R89, R44 ;  /* 0x00000059652c7223 */ /* 0x000fe4000000002c */
[----:B------:R-:W0:Y:S03]  /*15350*/  LDS R89, [R108+0x3660] ;  /* 0x003660006c597984 */ /* 0x000e260000000800 */
[----:B------:R-:W-:Y:S01]  /*15360*/  IMMA.16832.S8.S8 R76, R76.ROW, R96.COL, RZ ;  /* 0x000000604c4c7237 */ /* 0x000fe20000405cff */
[----:B------:R-:W-:-:S02]  /*15370*/  HADD2.F32 R97, -RZ, R91.H0_H0 ;  /* 0x2000005bff617230 */ /* 0x000fc40000004100 */
[----:B------:R-:W2:Y:S01]  /*15380*/  LDS R91, [R108+0x3680] ;  /* 0x003680006c5b7984 */ /* 0x000ea20000000800 */
[----:B------:R-:W-:Y:S01]  /*15390*/  FMUL R56, R53, R56 ;  /* 0x0000003835387220 */ /* 0x000fe20000400000 */
[----:B------:R-:W-:Y:S01]  /*153a0*/  FMUL R140, R57, R140 ;  /* 0x0000008c398c7220 */ /* 0x000fe20000400000 */
[----:B------:R-:W-:Y:S02]  /*153b0*/  I2FP.F32.S32 R149, R85 ;  /* 0x0000005500957245 */ /* 0x000fe40000201400 */
[----:B------:R-:W-:Y:S01]  /*153c0*/  I2FP.F32.S32 R85, R86 ;  /* 0x0000005600557245 */ /* 0x000fe20000201400 */
[C---:B------:R-:W-:Y:S01]  /*153d0*/  FFMA R56, R105.reuse, R56, R194 ;  /* 0x0000003869387223 */ /* 0x040fe200000000c2 */
[----:B------:R-:W-:Y:S01]  /*153e0*/  FFMA R140, R105, R140, R209 ;  /* 0x0000008c698c7223 */ /* 0x000fe200000000d1 */
[----:B------:R-:W-:Y:S02]  /*153f0*/  I2FP.F32.S32 R105, R93 ;  /* 0x0000005d00697245 */ /* 0x000fe40000201400 */
[----:B------:R-:W-:Y:S01]  /*15400*/  I2FP.F32.S32 R139, R94 ;  /* 0x0000005e008b7245 */ /* 0x000fe20000201400 */
[----:B------:R-:W-:Y:S01]  /*15410*/  FMUL R85, R58, R85 ;  /* 0x000000553a557220 */ /* 0x000fe20000400000 */
[----:B------:R-:W-:-:S02]  /*15420*/  I2FP.F32.S32 R141, R95 ;  /* 0x0000005f008d7245 */ /* 0x000fc40000201400 */
[----:B-1----:R-:W-:Y:S01]  /*15430*/  IMMA.16832.S8.S8 R92, R64.ROW, R98.COL, RZ ;  /* 0x00000062405c7237 */ /* 0x002fe20000405cff */
[----:B------:R-:W-:Y:S01]  /*15440*/  I2FP.F32.S32 R143, R84 ;  /* 0x00000054008f7245 */ /* 0x000fe20000201400 */
[----:B------:R-:W-:Y:S01]  /*15450*/  FFMA R138, R101, R85, R138 ;  /* 0x00000055658a7223 */ /* 0x000fe2000000008a */
[----:B------:R-:W-:-:S05]  /*15460*/  I2FP.F32.S32 R205, R87 ;  /* 0x0000005700cd7245 */ /* 0x000fca0000201400 */
[----:B------:R-:W-:Y:S01]  /*15470*/  IMMA.16832.S8.S8 R84, R60.ROW, R98.COL, RZ ;  /* 0x000000623c547237 */ /* 0x000fe20000405cff */
[----:B------:R-:W-:Y:S01]  /*15480*/  FMUL R139, R50, R139 ;  /* 0x0000008b328b7220 */ /* 0x000fe20000400000 */
[----:B------:R-:W-:Y:S02]  /*15490*/  HADD2.F32 R99, -RZ, R106.H0_H0 ;  /* 0x2000006aff637230 */ /* 0x000fe40000004100 */
[----:B------:R-:W-:Y:S01]  /*154a0*/  FMUL R105, R54, R105 ;  /* 0x0000006936697220 */ /* 0x000fe20000400000 */
[----:B------:R-:W-:Y:S01]  /*154b0*/  FMUL R141, R50, R141 ;  /* 0x0000008d328d7220 */ /* 0x000fe20000400000 */
[----:B------:R-:W-:Y:S01]  /*154c0*/  FMUL R149, R46, R149 ;  /* 0x000000952e957220 */ /* 0x000fe20000400000 */
[----:B------:R-:W-:-:S04]  /*154d0*/  FMUL R205, R58, R205 ;  /* 0x000000cd3acd7220 */ /* 0x000fc80000400000 */
[----:B------:R-:W-:Y:S01]  /*154e0*/  I2FP.F32.S32 R94, R94 ;  /* 0x0000005e005e7245 */ /* 0x000fe20000201400 */
[-C--:B0-----:R-:W-:Y:S01]  /*154f0*/  IMMA.16832.S8.S8 R72, R72.ROW, R88.reuse.COL, RZ ;  /* 0x0000005848487237 */ /* 0x081fe20000405cff */
[----:B------:R-:W-:Y:S01]  /*15500*/  FFMA R139, R101, R139, R142 ;  /* 0x0000008b658b7223 */ /* 0x000fe2000000008e */
[----:B------:R-:W-:Y:S02]  /*15510*/  I2FP.F32.S32 R92, R92 ;  /* 0x0000005c005c7245 */ /* 0x000fe40000201400 */
[----:B------:R-:W-:Y:S01]  /*15520*/  I2FP.F32.S32 R98, R95 ;  /* 0x0000005f00627245 */ /* 0x000fe20000201400 */
[----:B------:R-:W-:Y:S02]  /*15530*/  FMUL R94, R51, R94 ;  /* 0x0000005e335e7220 */ /* 0x000fe40000400000 */
[----:B------:R-:W-:Y:S01]  /*15540*/  I2FP.F32.S32 R100, R85 ;  /* 0x0000005500647245 */ /* 0x000fe20000201400 */
[----:B------:R-:W-:Y:S01]  /*15550*/  IMMA.16832.S8.S8 R68, R68.ROW, R88.COL, RZ ;  /* 0x0000005844447237 */ /* 0x000fe20000405cff */
[C---:B------:R-:W-:Y:S01]  /*15560*/  FFMA R56, R99.reuse, R105, R56 ;  /* 0x0000006963387223 */ /* 0x040fe20000000038 */
[C---:B------:R-:W-:Y:S01]  /*15570*/  FFMA R52, R99.reuse, R141, R52 ;  /* 0x0000008d63347223 */ /* 0x040fe20000000034 */
[C---:B------:R-:W-:Y:S01]  /*15580*/  FFMA R48, R99.reuse, R149, R48 ;  /* 0x0000009563307223 */ /* 0x040fe20000000030 */
[----:B------:R-:W-:Y:S01]  /*15590*/  FFMA R205, R99, R205, R140 ;  /* 0x000000cd63cd7223 */ /* 0x000fe2000000008c */
[----:B------:R-:W-:-:S02]  /*155a0*/  HADD2.F32 R99, -RZ, R107.H0_H0 ;  /* 0x2000006bff637230 */ /* 0x000fc40000004100 */
[----:B------:R-:W-:Y:S01]  /*155b0*/  FFMA R106, R97, R94, R139 ;  /* 0x0000005e616a7223 */ /* 0x000fe2000000008b */
[----:B--2---:R-:W-:Y:S01]  /*155c0*/  IMMA.16832.S8.S8 R64, R64.ROW, R90.COL, RZ ;  /* 0x0000005a40407237 */ /* 0x004fe20000405cff */
[----:B------:R-:W-:Y:S01]  /*155d0*/  I2FP.F32.S32 R96, R93 ;  /* 0x0000005d00607245 */ /* 0x000fe20000201400 */
[----:B------:R-:W-:Y:S01]  /*155e0*/  FMUL R92, R55, R92 ;  /* 0x0000005c375c7220 */ /* 0x000fe20000400000 */
[----:B------:R-:W-:Y:S01]  /*155f0*/  FMUL R98, R51, R98 ;  /* 0x0000006233627220 */ /* 0x000fe20000400000 */
[----:B------:R-:W-:Y:S01]  /*15600*/  FMUL R139, R47, R100 ;  /* 0x000000642f8b7220 */ /* 0x000fe20000400000 */
        /* <DEDUP_REMOVED lines=13> */
[----:B------:R-:W-:Y:S01]  /*156e0*/  FMUL R44, R53, R44 ;  /* 0x0000002c352c7220 */ /* 0x000fe20000400000 */
        /* <DEDUP_REMOVED lines=10> */
[C---:B------:R-:W-:Y:S01]  /*15790*/  FMUL R78, R45.reuse, R76 ;  /* 0x0000004c2d4e7220 */ /* 0x040fe20000400000 */
[----:B------:R-:W-:Y:S01]  /*157a0*/  FMUL R84, R45, R52 ;  /* 0x000000342d547220 */ /* 0x000fe20000400000 */
        /* <DEDUP_REMOVED lines=10> */
[----:B------:R-:W-:Y:S01]  /*15850*/  FMUL R56, R54, R73 ;  /* 0x0000004936387220 */ /* 0x000fe20000400000 */
[----:B------:R-:W-:Y:S01]  /*15860*/  FMUL R76, R50, R75 ;  /* 0x0000004b324c7220 */ /* 0x000fe20000400000 */
[C---:B------:R-:W-:Y:S01]  /*15870*/  FMUL R79, R46.reuse, R53 ;  /* 0x000000352e4f7220 */ /* 0x040fe20000400000 */
[C---:B------:R-:W-:Y:S01]  /*15880*/  FMUL R57, R55.reuse, R64 ;  /* 0x0000004037397220 */ /* 0x040fe20000400000 */
[----:B------:R-:W-:Y:S01]  /*15890*/  FMUL R80, R55, R80 ;  /* 0x0000005037507220 */ /* 0x000fe20000400000 */
[----:B------:R-:W0:Y:S04]  /*158a0*/  LDS.128 R72, [R42+0x3600] ;  /* 0x003600002a487984 */ /* 0x000e280000000c00 */
[----:B------:R-:W1:Y:S01]  /*158b0*/  LDS.128 R52, [R42+0x3690] ;  /* 0x003690002a347984 */ /* 0x000e620000000c00 */
[----:B------:R-:W-:Y:S01]  /*158c0*/  BAR.SYNC.DEFER_BLOCKING 0x0 ;  /* 0x0000000000007b1d */ /* 0x000fe20000010000 */
[----:B------:R-:W-:Y:S01]  /*158d0*/  IMMA.16832.S8.S8 R60, R60.ROW, R90.COL, RZ ;  /* 0x0000005a3c3c7237 */ /* 0x000fe20000405cff */
[----:B------:R-:W-:Y:S01]  /*158e0*/  FMUL R143, R46, R143 ;  /* 0x0000008f2e8f7220 */ /* 0x000fe20000400000 */
[----:B------:R-:W-:-:S03]  /*158f0*/  I2FP.F32.S32 R102, R87 ;  /* 0x0000005700667245 */ /* 0x000fc60000201400 */
[----:B------:R-:W-:Y:S01]  /*15900*/  FFMA R104, R101, R143, R104 ;  /* 0x0000008f65687223 */ /* 0x000fe20000000068 */
        /* <DEDUP_REMOVED lines=17> */
[----:B------:R-:W-:Y:S01]  /*15a20*/  FMUL R102, R59, R102 ;  /* 0x000000663b667220 */ /* 0x000fe20000400000 */
[----:B------:R-:W-:-:S02]  /*15a30*/  I2FP.F32.S32 R60, R60 ;  /* 0x0000003c003c7245 */ /* 0x000fc40000201400 */
[----:B------:R-:W-:Y:S01]  /*15a40*/  I2FP.F32.S32 R62, R62 ;  /* 0x0000003e003e7245 */ /* 0x000fe20000201400 */
[C---:B------:R-:W-:Y:S01]  /*15a50*/  FFMA R105, R97.reuse, R105, R104 ;  /* 0x0000006961697223 */ /* 0x040fe20000000068 */
[----:B------:R-:W-:Y:S01]  /*15a60*/  FFMA R104, R97, R85, R138 ;  /* 0x0000005561687223 */ /* 0x000fe2000000008a */
[----:B------:R-:W-:Y:S01]  /*15a70*/  FFMA R138, R99, R102, R205 ;  /* 0x00000066638a7223 */ /* 0x000fe200000000cd */
[----:B------:R-:W-:Y:S01]  /*15a80*/  I2FP.F32.S32 R94, R61 ;  /* 0x0000003d005e7245 */ /* 0x000fe20000201400 */
[----:B------:R-:W-:Y:S01]  /*15a90*/  FMUL R99, R47, R60 ;  /* 0x0000003c2f637220 */ /* 0x000fe20000400000 */
[----:B------:R-:W-:Y:S01]  /*15aa0*/  I2FP.F32.S32 R50, R63 ;  /* 0x0000003f00327245 */ /* 0x000fe20000201400 */
[----:B------:R-:W-:Y:S01]  /*15ab0*/  FMUL R102, R59, R62 ;  /* 0x0000003e3b667220 */ /* 0x000fe20000400000 */
[----:B------:R-:W-:Y:S02]  /*15ac0*/  I2FP.F32.S32 R69, R69 ;  /* 0x0000004500457245 */ /* 0x000fe40000201400 */
[----:B------:R-:W-:-:S03]  /*15ad0*/  I2FP.F32.S32 R66, R66 ;  /* 0x0000004200427245 */ /* 0x000fc60000201400 */
[----:B------:R-:W-:Y:S01]  /*15ae0*/  FMUL R90, R46, R69 ;  /* 0x000000452e5a7220 */ /* 0x000fe20000400000 */
[----:B------:R-:W-:Y:S04]  /*15af0*/  LDS R92, [R108+0x10] ;  /* 0x000010006c5c7984 */ /* 0x000fe80000000800 */
[----:B------:R-:W-:Y:S04]  /*15b00*/  LDS R93, [R108+0x20] ;  /* 0x000020006c5d7984 */ /* 0x000fe80000000800 */
[----:B------:R2:W3:Y:S01]  /*15b10*/  LDSM.16.M88.4 R60, [R0] ;  /* 0x00000000003c783b */ /* 0x0004e20000000200 */
[----:B------:R-:W-:Y:S01]  /*15b20*/  I2FP.F32.S32 R46, R67 ;  /* 0x00000043002e7245 */ /* 0x000fe20000201400 */
[----:B------:R-:W-:Y:S01]  /*15b30*/  FMUL R97, R51, R66 ;  /* 0x0000004233617220 */ /* 0x000fe20000400000 */
[----:B------:R-:W-:Y:S01]  /*15b40*/  FMUL R94, R47, R94 ;  /* 0x0000005e2f5e7220 */ /* 0x000fe20000400000 */
[----:B------:R4:W5:Y:S01]  /*15b50*/  LDSM.16.M88.4 R64, [R11] ;  /* 0x000000000b40783b */ /* 0x0009620000000200 */
[----:B0-----:R-:W-:Y:S01]  /*15b60*/  HADD2.F32 R47, -RZ, R72.H0_H0 ;  /* 0x20000048ff2f7230 */ /* 0x001fe20000004100 */
[----:B------:R-:W-:Y:S01]  /*15b70*/  I2FP.F32.S32 R71, R71 ;  /* 0x0000004700477245 */ /* 0x000fe20000201400 */
[----:B------:R-:W-:Y:S01]  /*15b80*/  FMUL R83, R51, R46 ;  /* 0x0000002e33537220 */ /* 0x000fe20000400000 */
[----:B------:R-:W-:Y:S01]  /*15b90*/  HADD2.F32 R46, -RZ, R73.H0_H0 ;  /* 0x20000049ff2e7230 */ /* 0x000fe20000004100 */
[----:B------:R-:W-:Y:S01]  /*15ba0*/  LDS R41, [R108+0x40] ;  /* 0x000040006c297984 */ /* 0x000fe20000000800 */
[----:B-1----:R-:W-:-:S02]  /*15bb0*/  HADD2.F32 R39, -RZ, R52.H0_H0 ;  /* 0x20000034ff277230 */ /* 0x002fc40000004100 */
[----:B------:R-:W-:Y:S01]  /*15bc0*/  FFMA R189, R47, R189, R130 ;  /* 0x000000bd2fbd7223 */ /* 0x000fe20000000082 */
[----:B------:R-:W-:Y:S01]  /*15bd0*/  FMUL R81, R59, R50 ;  /* 0x000000323b517220 */ /* 0x000fe20000400000 */
[----:B------:R-:W-:Y:S01]  /*15be0*/  FMUL R58, R58, R71 ;  /* 0x000000473a3a7220 */ /* 0x000fe20000400000 */
[----:B------:R-:W-:Y:S02]  /*15bf0*/  HADD2.F32 R59, -RZ, R74.H0_H0 ;  /* 0x2000004aff3b7230 */ /* 0x000fe40000004100 */
[C---:B------:R-:W-:Y:S01]  /*15c00*/  FFMA R199, R47.reuse, R199, R126 ;  /* 0x000000c72fc77223 */ /* 0x040fe2000000007e */
[----:B------:R-:W-:Y:S02]  /*15c10*/  HADD2.F32 R40, -RZ, R53.H0_H0 ;  /* 0x20000035ff287230 */ /* 0x000fe40000004100 */
[C---:B------:R-:W-:Y:S01]  /*15c20*/  FFMA R201, R47.reuse, R201, R122 ;  /* 0x000000c92fc97223 */ /* 0x040fe2000000007a */
[----:B------:R-:W-:Y:S01]  /*15c30*/  FFMA R203, R47, R203, R118 ;  /* 0x000000cb2fcb7223 */ /* 0x000fe20000000076 */
[C---:B------:R-:W-:Y:S01]  /*15c40*/  FFMA R155, R39.reuse, R155, R128 ;  /* 0x0000009b279b7223 */ /* 0x040fe20000000080 */
[----:B------:R-:W0:Y:S01]  /*15c50*/  LDS.128 R68, [R42] ;  /* 0x000000002a447984 */ /* 0x000e220000000c00 */
[----:B------:R-:W-:Y:S01]  /*15c60*/  FFMA R48, R46, R48, R189 ;  /* 0x000000302e307223 */ /* 0x000fe200000000bd */
[C---:B------:R-:W-:Y:S01]  /*15c70*/  FFMA R195, R39.reuse, R195, R120 ;  /* 0x000000c327c37223 */ /* 0x040fe20000000078 */
[C---:B------:R-:W-:Y:S01]  /*15c80*/  FFMA R124, R39.reuse, R103, R124 ;  /* 0x00000067277c7223 */ /* 0x040fe2000000007c */
[----:B------:R-:W-:Y:S01]  /*15c90*/  FFMA R197, R39, R197, R112 ;  /* 0x000000c527c57223 */ /* 0x000fe20000000070 */
[----:B------:R-:W-:-:S02]  /*15ca0*/  HADD2.F32 R54, -RZ, R54.H0_H0 ;  /* 0x20000036ff367230 */ /* 0x000fc40000004100 */
[C---:B------:R-:W-:Y:S01]  /*15cb0*/  FFMA R82, R46.reuse, R82, R199 ;  /* 0x000000522e527223 */ /* 0x040fe200000000c7 */
[C---:B------:R-:W-:Y:S01]  /*15cc0*/  FFMA R78, R46.reuse, R78, R201 ;  /* 0x0000004e2e4e7223 */ /* 0x040fe200000000c9 */
[----:B------:R-:W-:Y:S01]  /*15cd0*/  FFMA R203, R46, R86, R203 ;  /* 0x000000562ecb7223 */ /* 0x000fe200000000cb */
[C---:B------:R-:W-:Y:S01]  /*15ce0*/  FFMA R155, R40.reuse, R44, R155 ;  /* 0x0000002c289b7223 */ /* 0x040fe2000000009b */
[----:B--2---:R-:W-:Y:S01]  /*15cf0*/  FFMA R0, R59, R45, R48 ;  /* 0x0000002d3b007223 */ /* 0x004fe20000000030 */
[C---:B------:R-:W-:Y:S01]  /*15d00*/  FFMA R195, R40.reuse, R84, R195 ;  /* 0x0000005428c37223 */ /* 0x040fe200000000c3 */
[----:B------:R-:W1:Y:S01]  /*15d10*/  LDS.128 R44, [R9+0x42d0] ;  /* 0x0042d000092c7984 */ /* 0x000e620000000c00 */
[----:B------:R-:W-:Y:S02]  /*15d20*/  HADD2.F32 R95, -RZ, R75.H0_H0 ;  /* 0x2000004bff5f7230 */ /* 0x000fe40000004100 */
[C---:B----4-:R-:W-:Y:S01]  /*15d30*/  FFMA R11, R40.reuse, R49, R124 ;  /* 0x00000031280b7223 */ /* 0x050fe2000000007c */
[----:B------:R-:W-:Y:S01]  /*15d40*/  FFMA R197, R40, R88, R197 ;  /* 0x0000005828c57223 */ /* 0x000fe200000000c5 */
[----:B------:R-:W2:Y:S01]  /*15d50*/  LDS.128 R72, [R42+0x90] ;  /* 0x000090002a487984 */ /* 0x000ea20000000c00 */
[----:B------:R-:W-:-:S03]  /*15d60*/  FFMA R195, R54, R90, R195 ;  /* 0x0000005a36c37223 */ /* 0x000fc600000000c3 */
[----:B------:R-:W-:Y:S04]  /*15d70*/  LDS R40, [R108+0x30] ;  /* 0x000030006c287984 */ /* 0x000fe80000000800 */
[----:B------:R-:W4:Y:S04]  /*15d80*/  LDSM.16.M88.4 R84, [R5] ;  /* 0x000000000554783b */ /* 0x000f280000000200 */
[----:B------:R-:W4:Y:S01]  /*15d90*/  LDSM.16.M88.4 R88, [R10] ;  /* 0x000000000a58783b */ /* 0x000f220000000200 */
[----:B------:R-:W-:Y:S01]  /*15da0*/  FFMA R115, R59, R96, R203 ;  /* 0x000000603b737223 */ /* 0x000fe200000000cb */
[----:B------:R-:W-:-:S02]  /*15db0*/  HADD2.F32 R100, -RZ, R55.H0_H0 ;  /* 0x20000037ff647230 */ /* 0x000fc40000004100 */
[C---:B------:R-:W-:Y:S01]  /*15dc0*/  FFMA R82, R59.reuse, R77, R82 ;  /* 0x0000004d3b527223 */ /* 0x040fe20000000052 */
[----:B------:R-:W-:Y:S01]  /*15dd0*/  FFMA R118, R59, R79, R78 ;  /* 0x0000004f3b767223 */ /* 0x000fe2000000004e */
[C---:B------:R-:W-:Y:S01]  /*15de0*/  FFMA R109, R54.reuse, R56, R155 ;  /* 0x00000038366d7223 */ /* 0x040fe2000000009b */
[C---:B------:R-:W-:Y:S01]  /*15df0*/  FFMA R96, R54.reuse, R76, R11 ;  /* 0x0000004c36607223 */ /* 0x040fe2000000000b */
[----:B------:R-:W-:Y:S01]  /*15e00*/  FFMA R98, R54, R58, R197 ;  /* 0x0000003a36627223 */ /* 0x000fe200000000c5 */
[C---:B------:R-:W-:Y:S01]  /*15e10*/  FFMA R113, R95.reuse, R57, R0 ;  /* 0x000000395f717223 */ /* 0x040fe20000000000 */
[----:B------:R-:W4:Y:S04]  /*15e20*/  LDS.128 R48, [R9+0x4c50] ;  /* 0x004c500009307984 */ /* 0x000f280000000c00 */
[----:B------:R-:W4:Y:S04]  /*15e30*/  LDS.128 R52, [R9+0x55d0] ;  /* 0x0055d00009347984 */ /* 0x000f280000000c00 */
[----:B------:R1:W4:Y:S01]  /*15e40*/  LDS.128 R56, [R9+0x5f50] ;  /* 0x005f500009387984 */ /* 0x0003220000000c00 */
[-C--:B---3--:R-:W-:Y:S01]  /*15e50*/  IMMA.16832.S8.S8 R76, R60.ROW, R92.reuse.COL, RZ ;  /* 0x0000005c3c4c7237 */ /* 0x088fe20000405cff */
[C---:B------:R-:W-:Y:S01]  /*15e60*/  FFMA R112, R95.reuse, R97, R82 ;  /* 0x000000615f707223 */ /* 0x040fe20000000052 */
[C---:B------:R-:W-:Y:S01]  /*15e70*/  FFMA R118, R95.reuse, R99, R118 ;  /* 0x000000635f767223 */ /* 0x040fe20000000076 */
[----:B------:R-:W-:Y:S01]  /*15e80*/  FFMA R115, R95, R102, R115 ;  /* 0x000000665f737223 */ /* 0x000fe20000000073 */
[C---:B------:R-:W-:Y:S01]  /*15e90*/  FFMA R0, R100.reuse, R94, R195 ;  /* 0x0000005e64007223 */ /* 0x040fe200000000c3 */
[C---:B------:R-:W-:Y:S01]  /*15ea0*/  FFMA R109, R100.reuse, R80, R109 ;  /* 0x00000050646d7223 */ /* 0x040fe2000000006d */
[C---:B------:R-:W-:Y:S01]  /*15eb0*/  FFMA R39, R100.reuse, R83, R96 ;  /* 0x0000005364277223 */ /* 0x040fe20000000060 */
[----:B------:R-:W-:Y:S01]  /*15ec0*/  FFMA R111, R100, R81, R98 ;  /* 0x00000051646f7223 */ /* 0x000fe20000000062 */
[----:B-----5:R-:W-:Y:S01]  /*15ed0*/  IMMA.16832.S8.S8 R92, R64.ROW, R92.COL, RZ ;  /* 0x0000005c405c7237 */ /* 0x020fe20000405cff */
[----:B------:R-:W-:Y:S04]  /*15ee0*/  LDS R10, [R108+0x50] ;  /* 0x000050006c0a7984 */ /* 0x000fe80000000800 */
[----:B------:R-:W-:Y:S04]  /*15ef0*/  LDS R11, [R108+0x60] ;  /* 0x000060006c0b7984 */ /* 0x000fe80000000800 */
[----:B------:R3:W5:Y:S01]  /*15f00*/  LDSM.16.M88.4 R80, [R38] ;  /* 0x000000002650783b */ /* 0x0007620000000200 */
[----:B0-----:R-:W-:Y:S01]  /*15f10*/  HADD2.F32 R97, -RZ, R68.H0_H0 ;  /* 0x20000044ff617230 */ /* 0x001fe20000004100 */
[----:B------:R-:W-:Y:S01]  /*15f20*/  I2FP.F32.S32 R99, R76 ;  /* 0x0000004c00637245 */ /* 0x000fe20000201400 */
[----:B------:R-:W-:-:S02]  /*15f30*/  HADD2.F32 R100, -RZ, R69.H0_H0 ;  /* 0x20000045ff647230 */ /* 0x000fc40000004100 */
[----:B------:R-:W-:Y:S02]  /*15f40*/  HADD2.F32 R43, -RZ, R70.H0_H0 ;  /* 0x20000046ff2b7230 */ /* 0x000fe40000004100 */
[----:B-1----:R-:W-:Y:S01]  /*15f50*/  HADD2.F32 R9, -RZ, R71.H0_H0 ;  /* 0x20000047ff097230 */ /* 0x002fe20000004100 */
[----:B------:R-:W-:Y:S01]  /*15f60*/  I2FP.F32.S32 R77, R77 ;  /* 0x0000004d004d7245 */ /* 0x000fe20000201400 */
[----:B------:R0:W1:Y:S01]  /*15f70*/  LDSM.16.M88.4 R68, [R6] ;  /* 0x000000000644783b */ /* 0x0000620000000200 */
[C---:B------:R-:W-:Y:S01]  /*15f80*/  FMUL R76, R44.reuse, R99 ;  /* 0x000000632c4c7220 */ /* 0x040fe20000400000 */
[----:B--2---:R-:W-:Y:S01]  /*15f90*/  HADD2.F32 R98, -RZ, R72.H0_H0 ;  /* 0x20000048ff627230 */ /* 0x004fe20000004100 */
[----:B------:R-:W-:Y:S01]  /*15fa0*/  I2FP.F32.S32 R121, R93 ;  /* 0x0000005d00797245 */ /* 0x000fe20000201400 */
[----:B------:R-:W-:Y:S02]  /*15fb0*/  HADD2.F32 R123, -RZ, R73.H0_H0 ;  /* 0x20000049ff7b7230 */ /* 0x000fe40000004100 */
[----:B------:R-:W-:Y:S01]  /*15fc0*/  HADD2.F32 R5, -RZ, R74.H0_H0 ;  /* 0x2000004aff057230 */ /* 0x000fe20000004100 */
[----:B------:R-:W-:Y:S01]  /*15fd0*/  I2FP.F32.S32 R101, R78 ;  /* 0x0000004e00657245 */ /* 0x000fe20000201400 */
[----:B---3--:R-:W-:Y:S01]  /*15fe0*/  HADD2.F32 R38, -RZ, R75.H0_H0 ;  /* 0x2000004bff267230 */ /* 0x008fe20000004100 */
[----:B------:R-:W-:Y:S01]  /*15ff0*/  I2FP.F32.S32 R103, R79 ;  /* 0x0000004f00677245 */ /* 0x000fe20000201400 */
[----:B----4-:R-:W-:Y:S01]  /*16000*/  IMMA.16832.S8.S8 R72, R84.ROW, R40.COL, RZ ;  /* 0x0000002854487237 */ /* 0x010fe20000405cff */
[----:B------:R-:W-:Y:S01]  /*16010*/  FFMA R187, R97, R76, R187 ;  /* 0x0000004c61bb7223 */ /* 0x000fe200000000bb */
[----:B------:R-:W-:Y:S01]  /*16020*/  FMUL R93, R44, R77 ;  /* 0x0000004d2c5d7220 */ /* 0x000fe20000400000 */
[----:B------:R-:W-:Y:S01]  /*16030*/  I2FP.F32.S32 R119, R92 ;  /* 0x0000005c00777245 */ /* 0x000fe20000201400 */
[----:B------:R-:W-:Y:S01]  /*16040*/  LDS R96, [R108+0x910] ;  /* 0x000910006c607984 */ /* 0x000fe20000000800 */
        /* <DEDUP_REMOVED lines=8> */
[----:B------:R-:W-:Y:S02]  /*160d0*/  FFMA R99, R97, R99, R182 ;  /* 0x0000006361637223 */ /* 0x000fe400000000b6 */
[----:B------:R-:W2:Y:S01]  /*160e0*/  LDS R97, [R108+0x920] ;  /* 0x000920006c617984 */ /* 0x000ea20000000800 */
[----:B0-----:R-:W-:Y:S01]  /*160f0*/  FMUL R6, R48, R103 ;  /* 0x0000006730067220 */ /* 0x001fe20000400000 */
[----:B------:R-:W-:Y:S01]  /*16100*/  FMUL R40, R52, R121 ;  /* 0x0000007934287220 */ /* 0x000fe20000400000 */
[----:B------:R-:W-:Y:S01]  /*16110*/  FMUL R95, R56, R95 ;  /* 0x0000005f385f7220 */ /* 0x000fe20000400000 */
        /* <DEDUP_REMOVED lines=10> */
[----:B------:R-:W-:Y:S01]  /*161c0*/  FMUL R41, R49, R94 ;  /* 0x0000005e31297220 */ /* 0x000fe20000400000 */
[-C--:B-----5:R-:W-:Y:S01]  /*161d0*/  IMMA.16832.S8.S8 R72, R80.ROW, R10.reuse.COL, RZ ;  /* 0x0000000a50487237 */ /* 0x0a0fe20000405cff */
[----:B------:R-:W-:Y:S01]  /*161e0*/  I2FP.F32.S32 R124, R77 ;  /* 0x0000004d007c7245 */ /* 0x000fe20000201400 */
[----:B------:R-:W-:Y:S01]  /*161f0*/  FMUL R76, R53, R76 ;  /* 0x0000004c354c7220 */ /* 0x000fe20000400000 */
[----:B------:R-:W-:Y:S01]  /*16200*/  FMUL R78, R57, R78 ;  /* 0x0000004e394e7220 */ /* 0x000fe20000400000 */
[----:B------:R-:W-:Y:S01]  /*16210*/  FMUL R92, R45, R92 ;  /* 0x0000005c2d5c7220 */ /* 0x000fe20000400000 */
[C---:B------:R-:W-:Y:S01]  /*16220*/  FFMA R102, R100.reuse, R41, R101 ;  /* 0x0000002964667223 */ /* 0x040fe20000000065 */
[----:B------:R-:W-:Y:S01]  /*16230*/  FMUL R41, R53, R124 ;  /* 0x0000007c35297220 */ /* 0x000fe20000400000 */
[----:B------:R-:W-:Y:S01]  /*16240*/  I2FP.F32.S32 R128, R79 ;  /* 0x0000004f00807245 */ /* 0x000fe20000201400 */
[C---:B------:R-:W-:Y:S01]  /*16250*/  FFMA R122, R100.reuse, R76, R119 ;  /* 0x0000004c647a7223 */ /* 0x040fe20000000077 */
[C---:B------:R-:W-:Y:S01]  /*16260*/  FFMA R126, R100.reuse, R78, R99 ;  /* 0x0000004e647e7223 */ /* 0x040fe20000000063 */
[----:B------:R-:W-:Y:S01]  /*16270*/  FFMA R188, R100, R92, R187 ;  /* 0x0000005c64bc7223 */ /* 0x000fe200000000bb */
[----:B------:R-:W0:Y:S01]  /*16280*/  LDS.128 R76, [R42+0x900] ;  /* 0x000900002a4c7984 */ /* 0x000e220000000c00 */
[----:B-1----:R-:W-:Y:S01]  /*16290*/  IMMA.16832.S8.S8 R92, R68.ROW, R10.COL, RZ ;  /* 0x0000000a445c7237 */ /* 0x002fe20000405cff */
[----:B------:R-:W-:-:S02]  /*162a0*/  FFMA R100, R123, R41, R40 ;  /* 0x000000297b647223 */ /* 0x000fc40000000028 */
[----:B------:R-:W-:Y:S01]  /*162b0*/  LDS R40, [R108+0x930] ;  /* 0x000930006c287984 */ /* 0x000fe20000000800 */
[----:B------:R-:W-:-:S03]  /*162c0*/  FMUL R11, R49, R120 ;  /* 0x00000078310b7220 */ /* 0x000fc60000400000 */
[----:B------:R-:W1:Y:S01]  /*162d0*/  LDS R41, [R108+0x940] ;  /* 0x000940006c297984 */ /* 0x000e620000000800 */
[----:B------:R-:W-:Y:S01]  /*162e0*/  FFMA R6, R123, R11, R6 ;  /* 0x0000000b7b067223 */ /* 0x000fe20000000006 */
[----:B------:R-:W-:Y:S02]  /*162f0*/  I2FP.F32.S32 R11, R72 ;  /* 0x00000048000b7245 */ /* 0x000fe40000201400 */
[----:B------:R-:W-:Y:S02]  /*16300*/  I2FP.F32.S32 R101, R73 ;  /* 0x0000004900657245 */ /* 0x000fe40000201400 */
[----:B------:R-:W-:Y:S02]  /*16310*/  I2FP.F32.S32 R99, R74 ;  /* 0x0000004a00637245 */ /* 0x000fe40000201400 */
[----:B------:R-:W-:Y:S02]  /*16320*/  I2FP.F32.S32 R103, R75 ;  /* 0x0000004b00677245 */ /* 0x000fe40000201400 */
[----:B------:R-:W3:Y:S01]  /*16330*/  LDS.128 R72, [R42+0x990] ;  /* 0x000990002a487984 */ /* 0x000ee20000000c00 */
        /* <DEDUP_REMOVED lines=8> */
[----:B------:R-:W-:-:S02]  /*163c0*/  I2FP.F32.S32 R123, R94 ;  /* 0x0000005e007b7245 */ /* 0x000fc40000201400 */
[----:B------:R-:W-:Y:S01]  /*163d0*/  I2FP.F32.S32 R125, R95 ;  /* 0x0000005f007d7245 */ /* 0x000fe20000201400 */
[C---:B------:R-:W-:Y:S01]  /*163e0*/  FMUL R11, R46.reuse, R11 ;  /* 0x0000000b2e0b7220 */ /* 0x040fe20000400000 */
[----:B--2---:R-:W-:Y:S01]  /*163f0*/  IMMA.16832.S8.S8 R92, R60.ROW, R96.COL, RZ ;  /* 0x000000603c5c7237 */ /* 0x004fe20000405cff */
[----:B------:R-:W-:Y:S02]  /*16400*/  FMUL R101, R46, R101 ;  /* 0x000000652e657220 */ /* 0x000fe40000400000 */
[----:B------:R-:W-:-:S05]  /*16410*/  FFMA R188, R43, R11, R188 ;  /* 0x0000000b2bbc7223 */ /* 0x000fca00000000bc */
[----:B------:R-:W-:Y:S01]  /*16420*/  IMMA.16832.S8.S8 R96, R64.ROW, R96.COL, RZ ;  /* 0x0000006040607237 */ /* 0x000fe20000405cff */
[----:B------:R-:W-:Y:S01]  /*16430*/  FFMA R187, R5, R101, R10 ;  /* 0x0000006505bb7223 */ /* 0x000fe2000000000a */
[----:B------:R-:W-:Y:S04]  /*16440*/  LDS R11, [R108+0x960] ;  /* 0x000960006c0b7984 */ /* 0x000fe80000000800 */
[----:B------:R-:W2:Y:S01]  /*16450*/  LDS R10, [R108+0x950] ;  /* 0x000950006c0a7984 */ /* 0x000ea20000000800 */
[----:B------:R-:W-:Y:S01]  /*16460*/  FMUL R119, R54, R119 ;  /* 0x0000007736777220 */ /* 0x000fe20000400000 */
[----:B------:R-:W-:Y:S01]  /*16470*/  FMUL R123, R58, R123 ;  /* 0x0000007b3a7b7220 */ /* 0x000fe20000400000 */
[----:B------:R-:W-:Y:S01]  /*16480*/  FMUL R103, R50, R103 ;  /* 0x0000006732677220 */ /* 0x000fe20000400000 */
[----:B------:R-:W-:Y:S01]  /*16490*/  FMUL R125, R58, R125 ;  /* 0x0000007d3a7d7220 */ /* 0x000fe20000400000 */
[C---:B------:R-:W-:Y:S01]  /*164a0*/  FFMA R102, R43.reuse, R119, R122 ;  /* 0x000000772b667223 */ /* 0x040fe2000000007a */
[----:B------:R-:W-:Y:S01]  /*164b0*/  FFMA R120, R43, R123, R126 ;  /* 0x0000007b2b787223 */ /* 0x000fe2000000007e */
[C---:B------:R-:W-:Y:S01]  /*164c0*/  FFMA R185, R5.reuse, R103, R6 ;  /* 0x0000006705b97223 */ /* 0x040fe20000000006 */
[----:B------:R-:W-:Y:S01]  /*164d0*/  FMUL R43, R54, R121 ;  /* 0x00000079362b7220 */ /* 0x000fe20000400000 */
[----:B------:R-:W-:Y:S01]  /*164e0*/  FFMA R103, R5, R125, R128 ;  /* 0x0000007d05677223 */ /* 0x000fe20000000080 */
[----:B0-----:R-:W-:Y:S01]  /*164f0*/  HADD2.F32 R122, -RZ, R77.H0_H0 ;  /* 0x2000004dff7a7230 */ /* 0x001fe20000004100 */
        /* <DEDUP_REMOVED lines=8> */
[-C--:B-1----:R-:W-:Y:S01]  /*16580*/  IMMA.16832.S8.S8 R92, R84.ROW, R40.reuse.COL, RZ ;  /* 0x00000028545c7237 */ /* 0x082fe20000405cff */
[----:B------:R-:W-:Y:S01]  /*16590*/  HADD2.F32 R5, -RZ, R76.H0_H0 ;  /* 0x2000004cff057230 */ /* 0x000fe20000004100 */
[----:B------:R-:W-:Y:S01]  /*165a0*/  I2FP.F32.S32 R127, R99 ;  /* 0x00000063007f7245 */ /* 0x000fe20000201400 */
[----:B------:R-:W-:Y:S01]  /*165b0*/  FMUL R77, R44, R77 ;  /* 0x0000004d2c4d7220 */ /* 0x000fe20000400000 */
[----:B------:R-:W-:Y:S01]  /*165c0*/  FMUL R6, R48, R101 ;  /* 0x0000006530067220 */ /* 0x000fe20000400000 */
[----:B------:R-:W-:Y:S01]  /*165d0*/  FMUL R119, R52, R119 ;  /* 0x0000007734777220 */ /* 0x000fe20000400000 */
[----:B------:R-:W-:Y:S01]  /*165e0*/  FMUL R76, R56, R125 ;  /* 0x0000007d384c7220 */ /* 0x000fe20000400000 */
[----:B------:R-:W-:Y:S01]  /*165f0*/  I2FP.F32.S32 R123, R97 ;  /* 0x00000061007b7245 */ /* 0x000fe20000201400 */
[C---:B------:R-:W-:Y:S01]  /*16600*/  FFMA R172, R5.reuse, R77, R172 ;  /* 0x0000004d05ac7223 */ /* 0x040fe200000000ac */
[----:B------:R-:W-:Y:S01]  /*16610*/  IMMA.16832.S8.S8 R96, R88.ROW, R40.COL, RZ ;  /* 0x0000002858607237 */ /* 0x000fe20000405cff */
[C---:B------:R-:W-:Y:S01]  /*16620*/  FFMA R171, R5.reuse, R6, R171 ;  /* 0x0000000605ab7223 */ /* 0x040fe200000000ab */
[C---:B------:R-:W-:Y:S01]  /*16630*/  FFMA R170, R5.reuse, R119, R170 ;  /* 0x0000007705aa7223 */ /* 0x040fe200000000aa */
[----:B------:R-:W-:Y:S01]  /*16640*/  FFMA R169, R5, R76, R169 ;  /* 0x0000004c05a97223 */ /* 0x000fe200000000a9 */
[----:B---3--:R-:W-:-:S02]  /*16650*/  HADD2.F32 R5, -RZ, R72.H0_H0 ;  /* 0x20000048ff057230 */ /* 0x008fc40000004100 */
[----:B------:R-:W-:Y:S01]  /*16660*/  FMUL R79, R44, R79 ;  /* 0x0000004f2c4f7220 */ /* 0x000fe20000400000 */
[----:B------:R-:W-:Y:S01]  /*16670*/  FMUL R76, R56, R127 ;  /* 0x0000007f384c7220 */ /* 0x000fe20000400000 */
[----:B------:R-:W-:Y:S01]  /*16680*/  HADD2.F32 R100, -RZ, R78.H0_H0 ;  /* 0x2000004eff647230 */ /* 0x000fe20000004100 */
[----:B------:R-:W-:Y:S01]  /*16690*/  LDS R40, [R108+0x70] ;  /* 0x000070006c287984 */ /* 0x000fe20000000800 */
[----:B------:R-:W-:Y:S02]  /*166a0*/  HADD2.F32 R101, -RZ, R73.H0_H0 ;  /* 0x20000049ff657230 */ /* 0x000fe40000004100 */
[C---:B------:R-:W-:Y:S01]  /*166b0*/  FFMA R168, R5.reuse, R79, R168 ;  /* 0x0000004f05a87223 */ /* 0x040fe200000000a8 */
[----:B------:R-:W-:Y:S02]  /*166c0*/  HADD2.F32 R125, -RZ, R74.H0_H0 ;  /* 0x2000004aff7d7230 */ /* 0x000fe40000004100 */
[----:B------:R-:W-:Y:S01]  /*166d0*/  FFMA R165, R5, R76, R165 ;  /* 0x0000004c05a57223 */ /* 0x000fe200000000a5 */
[----:B------:R-:W-:Y:S01]  /*166e0*/  HADD2.F32 R119, -RZ, R75.H0_H0 ;  /* 0x2000004bff777230 */ /* 0x000fe20000004100 */
[----:B------:R-:W-:Y:S01]  /*166f0*/  LDS R41, [R108+0x80] ;  /* 0x000080006c297984 */ /* 0x000fe20000000800 */
[----:B------:R-:W-:-:S03]  /*16700*/  FMUL R6, R48, R121 ;  /* 0x0000007930067220 */ /* 0x000fc60000400000 */
[----:B------:R0:W1:Y:S04]  /*16710*/  LDSM.16.M88.4 R72, [R4] ;  /* 0x000000000448783b */ /* 0x0000680000000200 */
[----:B------:R3:W4:Y:S01]  /*16720*/  LDSM.16.M88.4 R76, [R7] ;  /* 0x00000000074c783b */ /* 0x0007220000000200 */
[C---:B------:R-:W-:Y:S01]  /*16730*/  FFMA R167, R5.reuse, R6, R167 ;  /* 0x0000000605a77223 */ /* 0x040fe200000000a7 */
[----:B------:R-:W-:Y:S01]  /*16740*/  FMUL R123, R52, R123 ;  /* 0x0000007b347b7220 */ /* 0x000fe20000400000 */
[----:B------:R-:W-:Y:S02]  /*16750*/  I2FP.F32.S32 R6, R92 ;  /* 0x0000005c00067245 */ /* 0x000fe40000201400 */
[----:B0-----:R-:W-:Y:S01]  /*16760*/  I2FP.F32.S32 R4, R94 ;  /* 0x0000005e00047245 */ /* 0x001fe20000201400 */
[----:B------:R-:W-:Y:S01]  /*16770*/  FFMA R123, R5, R123, R166 ;  /* 0x0000007b057b7223 */ /* 0x000fe200000000a6 */
[----:B------:R-:W-:Y:S01]  /*16780*/  I2FP.F32.S32 R124, R93 ;  /* 0x0000005d007c7245 */ /* 0x000fe20000201400 */
[----:B------:R-:W-:Y:S01]  /*16790*/  FMUL R5, R45, R6 ;  /* 0x000000062d057220 */ /* 0x000fe20000400000 */
[----:B------:R-:W-:-:S02]  /*167a0*/  I2FP.F32.S32 R126, R95 ;  /* 0x0000005f007e7245 */ /* 0x000fc40000201400 */
[-C--:B--2---:R-:W-:Y:S01]  /*167b0*/  IMMA.16832.S8.S8 R92, R80.ROW, R10.reuse.COL, RZ ;  /* 0x0000000a505c7237 */ /* 0x084fe20000405cff */
[----:B------:R-:W-:Y:S01]  /*167c0*/  I2FP.F32.S32 R128, R96 ;  /* 0x0000006000807245 */ /* 0x000fe20000201400 */
[----:B------:R-:W-:Y:S01]  /*167d0*/  FMUL R96, R49, R4 ;  /* 0x0000000431607220 */ /* 0x000fe20000400000 */
[----:B------:R-:W-:Y:S01]  /*167e0*/  I2FP.F32.S32 R142, R99 ;  /* 0x00000063008e7245 */ /* 0x000fe20000201400 */
[C---:B------:R-:W-:Y:S01]  /*167f0*/  FFMA R99, R122.reuse, R5, R172 ;  /* 0x000000057a637223 */ /* 0x040fe200000000ac */
[----:B------:R-:W-:Y:S01]  /*16800*/  I2FP.F32.S32 R130, R97 ;  /* 0x0000006100827245 */ /* 0x000fe20000201400 */
[----:B------:R-:W-:Y:S02]  /*16810*/  FMUL R97, R53, R128 ;  /* 0x0000008035617220 */ /* 0x000fe40000400000 */
[----:B---3--:R-:W-:Y:S01]  /*16820*/  IMMA.16832.S8.S8 R4, R68.ROW, R10.COL, RZ ;  /* 0x0000000a44047237 */ /* 0x008fe20000405cff */
[C---:B------:R-:W-:Y:S01]  /*16830*/  FFMA R171, R122.reuse, R96, R171 ;  /* 0x000000607aab7223 */ /* 0x040fe200000000ab */
[----:B------:R-:W-:Y:S01]  /*16840*/  FFMA R11, R122, R97, R170 ;  /* 0x000000617a0b7223 */ /* 0x000fe200000000aa */
[----:B------:R-:W-:Y:S04]  /*16850*/  LDS R96, [R108+0x970] ;  /* 0x000970006c607984 */ /* 0x000fe80000000800 */
[----:B------:R-:W0:Y:S01]  /*16860*/  LDS R97, [R108+0x980] ;  /* 0x000980006c617984 */ /* 0x000e220000000800 */
        /* <DEDUP_REMOVED lines=19> */
[----:B------:R-:W-:Y:S01]  /*169a0*/  I2FP.F32.S32 R135, R5 ;  /* 0x0000000500877245 */ /* 0x000fe20000201400 */
[----:B-1----:R-:W-:Y:S01]  /*169b0*/  IMMA.16832.S8.S8 R92, R72.ROW, R40.COL, RZ ;  /* 0x00000028485c7237 */ /* 0x002fe20000405cff */
[----:B------:R-:W-:Y:S01]  /*169c0*/  I2FP.F32.S32 R127, R7 ;  /* 0x00000007007f7245 */ /* 0x000fe20000201400 */
[----:B------:R-:W-:Y:S01]  /*169d0*/  FFMA R169, R122, R98, R169 ;  /* 0x000000627aa97223 */ /* 0x000fe200000000a9 */
[----:B------:R-:W-:-:S05]  /*169e0*/  FMUL R10, R54, R133 ;  /* 0x00000085360a7220 */ /* 0x000fca0000400000 */
[----:B----4-:R-:W-:Y:S01]  /*169f0*/  IMMA.16832.S8.S8 R4, R76.ROW, R40.COL, RZ ;  /* 0x000000284c047237 */ /* 0x010fe20000405cff */
[----:B------:R-:W-:Y:S01]  /*16a00*/  FMUL R40, R58, R137 ;  /* 0x000000893a287220 */ /* 0x000fe20000400000 */
[C---:B------:R-:W-:Y:S01]  /*16a10*/  FFMA R184, R100.reuse, R101, R99 ;  /* 0x0000006564b87223 */ /* 0x040fe20000000063 */
[C---:B------:R-:W-:Y:S01]  /*16a20*/  FFMA R182, R100.reuse, R10, R11 ;  /* 0x0000000a64b67223 */ /* 0x040fe2000000000b */
[----:B------:R-:W-:Y:S01]  /*16a30*/  LDS R101, [R108+0x1220] ;  /* 0x001220006c657984 */ /* 0x000fe20000000800 */
[----:B------:R-:W-:-:S03]  /*16a40*/  FFMA R148, R100, R40, R169 ;  /* 0x0000002864947223 */ /* 0x000fc600000000a9 */
[----:B------:R-:W1:Y:S01]  /*16a50*/  LDS R100, [R108+0x1210] ;  /* 0x001210006c647984 */ /* 0x000e620000000800 */
        /* <DEDUP_REMOVED lines=8> */
[----:B------:R-:W-:Y:S01]  /*16ae0*/  I2FP.F32.S32 R40, R93 ;  /* 0x0000005d00287245 */ /* 0x000fe20000201400 */
[----:B------:R-:W-:Y:S01]  /*16af0*/  LDS R11, [R108+0x1240] ;  /* 0x001240006c0b7984 */ /* 0x000fe20000000800 */
[----:B------:R-:W-:-:S02]  /*16b00*/  I2FP.F32.S32 R124, R4 ;  /* 0x00000004007c7245 */ /* 0x000fc40000201400 */
[----:B------:R-:W-:Y:S02]  /*16b10*/  I2FP.F32.S32 R6, R6 ;  /* 0x0000000600067245 */ /* 0x000fe40000201400 */
[----:B------:R-:W-:Y:S02]  /*16b20*/  I2FP.F32.S32 R122, R95 ;  /* 0x0000005f007a7245 */ /* 0x000fe40000201400 */
        /* <DEDUP_REMOVED lines=11> */
[----:B------:R-:W0:Y:S03]  /*16be0*/  LDS.128 R4, [R42+0x1200] ;  /* 0x001200002a047984 */ /* 0x000e260000000c00 */
[----:B------:R-:W-:Y:S02]  /*16bf0*/  FFMA R188, R9, R10, R188 ;  /* 0x0000000a09bc7223 */ /* 0x000fe400000000bc */
        /* <DEDUP_REMOVED lines=10> */
[----:B------:R-:W-:Y:S01]  /*16ca0*/  FMUL R183, R51, R102 ;  /* 0x0000006633b77220 */ /* 0x000fe20000400000 */
[----:B------:R-:W-:-:S02]  /*16cb0*/  I2FP.F32.S32 R124, R97 ;  /* 0x00000061007c7245 */ /* 0x000fc40000201400 */
[----:B------:R-:W-:Y:S02]  /*16cc0*/  I2FP.F32.S32 R126, R98 ;  /* 0x00000062007e7245 */ /* 0x000fe40000201400 */
[----:B------:R-:W-:Y:S02]  /*16cd0*/  I2FP.F32.S32 R128, R99 ;  /* 0x0000006300807245 */ /* 0x000fe40000201400 */
[----:B-1----:R-:W-:Y:S01]  /*16ce0*/  IMMA.16832.S8.S8 R96, R60.ROW, R100.COL, RZ ;  /* 0x000000643c607237 */ /* 0x002fe20000405cff */
[----:B------:R-:W-:Y:S01]  /*16cf0*/  FFMA R187, R38, R40, R187 ;  /* 0x0000002826bb7223 */ /* 0x000fe200000000bb */
[----:B------:R-:W-:Y:S02]  /*16d00*/  I2FP.F32.S32 R38, R92 ;  /* 0x0000005c00267245 */ /* 0x000fe40000201400 */
[----:B------:R-:W-:-:S04]  /*16d10*/  I2FP.F32.S32 R40, R93 ;  /* 0x0000005d00287245 */ /* 0x000fc80000201400 */
        /* <DEDUP_REMOVED lines=8> */
[C---:B------:R-:W-:Y:S01]  /*16da0*/  FFMA R183, R181.reuse, R183, R130 ;  /* 0x000000b7b5b77223 */ /* 0x040fe20000000082 */
[C---:B------:R-:W-:Y:S01]  /*16db0*/  FFMA R182, R181.reuse, R9, R182 ;  /* 0x00000009b5b67223 */ /* 0x040fe200000000b6 */
[----:B------:R-:W-:Y:S01]  /*16dc0*/  FMUL R127, R58, R127 ;  /* 0x0000007f3a7f7220 */ /* 0x000fe20000400000 */
[----:B------:R-:W-:Y:S01]  /*16dd0*/  FFMA R181, R181, R41, R148 ;  /* 0x00000029b5b57223 */ /* 0x000fe20000000094 */
[----:B------:R-:W-:Y:S01]  /*16de0*/  FFMA R168, R119, R40, R168 ;  /* 0x0000002877a87223 */ /* 0x000fe200000000a8 */
[----:B------:R-:W-:Y:S01]  /*16df0*/  LDS R41, [R108+0x1260] ;  /* 0x001260006c297984 */ /* 0x000fe20000000800 */
[----:B------:R-:W-:-:S03]  /*16e00*/  FFMA R142, R125, R127, R142 ;  /* 0x0000007f7d8e7223 */ /* 0x000fc6000000008e */
[----:B------:R-:W3:Y:S01]  /*16e10*/  LDS R40, [R108+0x1250] ;  /* 0x001250006c287984 */ /* 0x000ee20000000800 */
[----:B------:R-:W-:Y:S01]  /*16e20*/  FMUL R167, R51, R120 ;  /* 0x0000007833a77220 */ /* 0x000fe20000400000 */
[----:B------:R-:W-:Y:S01]  /*16e30*/  FMUL R9, R55, R124 ;  /* 0x0000007c37097220 */ /* 0x000fe20000400000 */
[----:B------:R-:W-:Y:S01]  /*16e40*/  FMUL R165, R59, R128 ;  /* 0x000000803ba57220 */ /* 0x000fe20000400000 */
[----:B------:R-:W-:Y:S02]  /*16e50*/  I2FP.F32.S32 R121, R97 ;  /* 0x0000006100797245 */ /* 0x000fe40000201400 */
[----:B------:R-:W-:Y:S02]  /*16e60*/  I2FP.F32.S32 R125, R99 ;  /* 0x00000063007d7245 */ /* 0x000fe40000201400 */
[----:B------:R-:W-:Y:S02]  /*16e70*/  I2FP.F32.S32 R123, R98 ;  /* 0x00000062007b7245 */ /* 0x000fe40000201400 */
[----:B------:R-:W-:-:S02]  /*16e80*/  I2FP.F32.S32 R97, R100 ;  /* 0x0000006400617245 */ /* 0x000fc40000201400 */
[----:B------:R-:W-:Y:S01]  /*16e90*/  I2FP.F32.S32 R99, R102 ;  /* 0x0000006600637245 */ /* 0x000fe20000201400 */
[C---:B------:R-:W-:Y:S01]  /*16ea0*/  FFMA R167, R119.reuse, R167, R144 ;  /* 0x000000a777a77223 */ /* 0x040fe20000000090 */
[C---:B------:R-:W-:Y:S01]  /*16eb0*/  FFMA R166, R119.reuse, R9, R166 ;  /* 0x0000000977a67223 */ /* 0x040fe200000000a6 */
[----:B------:R-:W-:Y:S01]  /*16ec0*/  FFMA R165, R119, R165, R142 ;  /* 0x000000a577a57223 */ /* 0x000fe2000000008e */
[----:B0-----:R-:W-:Y:S01]  /*16ed0*/  HADD2.F32 R43, -RZ, R4.H0_H0 ;  /* 0x20000004ff2b7230 */ /* 0x001fe20000004100 */
[----:B------:R-:W-:Y:S01]  /*16ee0*/  I2FP.F32.S32 R119, R96 ;  /* 0x0000006000777245 */ /* 0x000fe20000201400 */
[----:B------:R-:W-:Y:S01]  /*16ef0*/  FMUL R96, R48, R123 ;  /* 0x0000007b30607220 */ /* 0x000fe20000400000 */
[----:B------:R-:W-:Y:S01]  /*16f00*/  FMUL R97, R52, R97 ;  /* 0x0000006134617220 */ /* 0x000fe20000400000 */
[----:B------:R-:W-:Y:S02]  /*16f10*/  FMUL R98, R56, R99 ;  /* 0x0000006338627220 */ /* 0x000fe40000400000 */
[C---:B------:R-:W-:Y:S01]  /*16f20*/  FFMA R175, R43.reuse, R96, R175 ;  /* 0x000000602baf7223 */ /* 0x040fe200000000af */
[C---:B------:R-:W-:Y:S01]  /*16f30*/  FFMA R174, R43.reuse, R97, R174 ;  /* 0x000000612bae7223 */ /* 0x040fe200000000ae */
[----:B------:R-:W-:-:S02]  /*16f40*/  FFMA R100, R43, R98, R173 ;  /* 0x000000622b647223 */ /* 0x000fc400000000ad */
[----:B--2---:R-:W-:Y:S01]  /*16f50*/  IMMA.16832.S8.S8 R96, R88.ROW, R10.COL, RZ ;  /* 0x0000000a58607237 */ /* 0x004fe20000405cff */
[----:B------:R-:W-:Y:S02]  /*16f60*/  HADD2.F32 R120, -RZ, R5.H0_H0 ;  /* 0x20000005ff787230 */ /* 0x000fe40000004100 */
[----:B------:R-:W-:Y:S02]  /*16f70*/  HADD2.F32 R38, -RZ, R6.H0_H0 ;  /* 0x20000006ff267230 */ /* 0x000fe40000004100 */
[----:B------:R-:W-:-:S03]  /*16f80*/  HADD2.F32 R9, -RZ, R7.H0_H0 ;  /* 0x20000007ff097230 */ /* 0x000fc60000004100 */
[----:B------:R-:W-:Y:S01]  /*16f90*/  IMMA.16832.S8.S8 R4, R84.ROW, R10.COL, RZ ;  /* 0x0000000a54047237 */ /* 0x000fe20000405cff */
[----:B------:R-:W-:Y:S04]  /*16fa0*/  LDS R10, [R108+0x1270] ;  /* 0x001270006c0a7984 */ /* 0x000fe80000000800 */
[----:B------:R-:W0:Y:S01]  /*16fb0*/  LDS R11, [R108+0x1280] ;  /* 0x001280006c0b7984 */ /* 0x000e220000000800 */
[----:B------:R-:W-:Y:S01]  /*16fc0*/  FMUL R119, R44, R119 ;  /* 0x000000772c777220 */ /* 0x000fe20000400000 */
[----:B------:R-:W-:Y:S02]  /*16fd0*/  I2FP.F32.S32 R101, R101 ;  /* 0x0000006500657245 */ /* 0x000fe40000201400 */
[----:B------:R-:W-:Y:S01]  /*16fe0*/  I2FP.F32.S32 R103, R103 ;  /* 0x0000006700677245 */ /* 0x000fe20000201400 */
[----:B------:R-:W-:Y:S01]  /*16ff0*/  FFMA R119, R43, R119, R176 ;  /* 0x000000772b777223 */ /* 0x000fe200000000b0 */
[----:B-1----:R-:W-:-:S02]  /*17000*/  HADD2.F32 R43, -RZ, R92.H0_H0 ;  /* 0x2000005cff2b7230 */ /* 0x002fc40000004100 */
        /* <DEDUP_REMOVED lines=12> */
[----:B------:R-:W-:Y:S01]  /*170d0*/  I2FP.F32.S32 R122, R4 ;  /* 0x00000004007a7245 */ /* 0x000fe20000201400 */
[----:B------:R-:W-:Y:S01]  /*170e0*/  FMUL R43, R53, R96 ;  /* 0x00000060352b7220 */ /* 0x000fe20000400000 */
[----:B------:R-:W-:-:S02]  /*170f0*/  I2FP.F32.S32 R124, R5 ;  /* 0x00000005007c7245 */ /* 0x000fc40000201400 */
[----:B------:R-:W-:Y:S02]  /*17100*/  I2FP.F32.S32 R126, R6 ;  /* 0x00000006007e7245 */ /* 0x000fe40000201400 */
[----:B------:R-:W-:Y:S02]  /*17110*/  I2FP.F32.S32 R128, R7 ;  /* 0x0000000700807245 */ /* 0x000fe40000201400 */
[----:B------:R-:W-:Y:S01]  /*17120*/  I2FP.F32.S32 R144, R99 ;  /* 0x0000006300907245 */ /* 0x000fe20000201400 */
[----:B---3--:R-:W-:Y:S01]  /*17130*/  IMMA.16832.S8.S8 R4, R80.ROW, R40.COL, RZ ;  /* 0x0000002850047237 */ /* 0x008fe20000405cff */
[----:B------:R-:W-:Y:S02]  /*17140*/  HADD2.F32 R102, -RZ, R93.H0_H0 ;  /* 0x2000005dff667230 */ /* 0x000fe40000004100 */
[----:B------:R-:W-:Y:S01]  /*17150*/  FMUL R93, R57, R142 ;  /* 0x0000008e395d7220 */ /* 0x000fe20000400000 */
[----:B------:R-:W-:-:S04]  /*17160*/  FMUL R130, R53, R130 ;  /* 0x0000008235827220 */ /* 0x000fc80000400000 */
[----:B------:R-:W-:Y:S01]  /*17170*/  IMMA.16832.S8.S8 R96, R68.ROW, R40.COL, RZ ;  /* 0x0000002844607237 */ /* 0x000fe20000405cff */
[----:B------:R-:W-:Y:S01]  /*17180*/  FFMA R103, R120, R93, R100 ;  /* 0x0000005d78677223 */ /* 0x000fe20000000064 */
[----:B------:R-:W-:Y:S01]  /*17190*/  FFMA R130, R102, R130, R101 ;  /* 0x0000008266827223 */ /* 0x000fe20000000065 */
[----:B------:R-:W-:Y:S04]  /*171a0*/  LDS R100, [R108+0x1b10] ;  /* 0x001b10006c647984 */ /* 0x000fe80000000800 */
[----:B------:R-:W1:Y:S01]  /*171b0*/  LDS R101, [R108+0x1b20] ;  /* 0x001b20006c657984 */ /* 0x000e620000000800 */
[----:B------:R-:W-:Y:S01]  /*171c0*/  FMUL R124, R45, R124 ;  /* 0x0000007c2d7c7220 */ /* 0x000fe20000400000 */
[----:B------:R-:W-:Y:S01]  /*171d0*/  FMUL R41, R49, R128 ;  /* 0x0000008031297220 */ /* 0x000fe20000400000 */
[----:B------:R-:W-:Y:S01]  /*171e0*/  FMUL R93, R57, R144 ;  /* 0x00000090395d7220 */ /* 0x000fe20000400000 */
[----:B------:R-:W-:-:S02]  /*171f0*/  HADD2.F32 R173, -RZ, R95.H0_H0 ;  /* 0x2000005fffad7230 */ /* 0x000fc40000004100 */
[C---:B------:R-:W-:Y:S01]  /*17200*/  FFMA R121, R102.reuse, R124, R121 ;  /* 0x0000007c66797223 */ /* 0x040fe20000000079 */
[C---:B------:R-:W-:Y:S01]  /*17210*/  FFMA R41, R102.reuse, R41, R92 ;  /* 0x0000002966297223 */ /* 0x040fe2000000005c */
[----:B------:R-:W-:Y:S01]  /*17220*/  FFMA R102, R102, R93, R94 ;  /* 0x0000005d66667223 */ /* 0x000fe2000000005e */
[----:B------:R-:W-:Y:S01]  /*17230*/  I2FP.F32.S32 R125, R5 ;  /* 0x00000005007d7245 */ /* 0x000fe20000201400 */
[----:B0-----:R-:W-:Y:S01]  /*17240*/  IMMA.16832.S8.S8 R92, R72.ROW, R10.COL, RZ ;  /* 0x0000000a485c7237 */ /* 0x001fe20000405cff */
[----:B------:R-:W-:Y:S02]  /*17250*/  I2FP.F32.S32 R127, R7 ;  /* 0x00000007007f7245 */ /* 0x000fe40000201400 */
[----:B------:R-:W-:Y:S02]  /*17260*/  I2FP.F32.S32 R129, R97 ;  /* 0x0000006100817245 */ /* 0x000fe40000201400 */
[----:B------:R-:W-:Y:S02]  /*17270*/  I2FP.F32.S32 R5, R6 ;  /* 0x0000000600057245 */ /* 0x000fe40000201400 */
        /* <DEDUP_REMOVED lines=10> */
[----:B------:R-:W-:Y:S02]  /*17320*/  I2FP.F32.S32 R133, R99 ;  /* 0x0000006300857245 */ /* 0x000fe40000201400 */
        /* <DEDUP_REMOVED lines=25> */
[----:B------:R-:W-:-:S02]  /*174c0*/  I2FP.F32.S32 R156, R99 ;  /* 0x00000063009c7245 */ /* 0x000fc40000201400 */
[-C--:B-1----:R-:W-:Y:S01]  /*174d0*/  IMMA.16832.S8.S8 R96, R60.ROW, R100.reuse.COL, RZ ;  /* 0x000000643c607237 */ /* 0x082fe20000405cff */
[----:B------:R-:W-:Y:S01]  /*174e0*/  I2FP.F32.S32 R122, R93 ;  /* 0x0000005d007a7245 */ /* 0x000fe20000201400 */
[----:B------:R-:W-:Y:S01]  /*174f0*/  FMUL R179, R51, R124 ;  /* 0x0000007c33b37220 */ /* 0x000fe20000400000 */
[----:B------:R-:W-:Y:S01]  /*17500*/  I2FP.F32.S32 R126, R95 ;  /* 0x0000005f007e7245 */ /* 0x000fe20000201400 */
[----:B------:R-:W-:Y:S01]  /*17510*/  FMUL R41, R55, R128 ;  /* 0x0000008037297220 */ /* 0x000fe20000400000 */
[----:B------:R-:W-:Y:S01]  /*17520*/  FMUL R177, R59, R144 ;  /* 0x000000903bb17220 */ /* 0x000fe20000400000 */
[----:B------:R-:W1:Y:S02]  /*17530*/  LDS.128 R92, [R42+0x1b90] ;  /* 0x001b90002a5c7984 */ /* 0x000e640000000c00 */
[----:B------:R-:W-:Y:S01]  /*17540*/  IMMA.16832.S8.S8 R100, R64.ROW, R100.COL, RZ ;  /* 0x0000006440647237 */ /* 0x000fe20000405cff */
        /* <DEDUP_REMOVED lines=22> */
[----:B------:R-:W-:-:S02]  /*176b0*/  FMUL R98, R56, R99 ;  /* 0x0000006338627220 */ /* 0x000fc40000400000 */
[C---:B------:R-:W-:Y:S01]  /*176c0*/  FFMA R159, R43.reuse, R96, R159 ;  /* 0x000000602b9f7223 */ /* 0x040fe2000000009f */
[C---:B------:R-:W-:Y:S01]  /*176d0*/  FFMA R158, R43.reuse, R97, R158 ;  /* 0x000000612b9e7223 */ /* 0x040fe2000000009e */
[----:B------:R-:W-:Y:S02]  /*176e0*/  FFMA R100, R43, R98, R157 ;  /* 0x000000622b647223 */ /* 0x000fe4000000009d */
        /* <DEDUP_REMOVED lines=29> */
[----:B------:R-:W-:Y:S02]  /*178c0*/  I2FP.F32.S32 R142, R98 ;  /* 0x00000062008e7245 */ /* 0x000fe40000201400 */
[----:B------:R-:W-:-:S05]  /*178d0*/  I2FP.F32.S32 R144, R99 ;  /* 0x0000006300907245 */ /* 0x000fca0000201400 */
[----:B------:R-:W-:Y:S01]  /*178e0*/  IMMA.16832.S8.S8 R96, R68.ROW, R40.COL, RZ ;  /* 0x0000002844607237 */ /* 0x000fe20000405cff */
[----:B------:R-:W-:Y:S02]  /*178f0*/  HADD2.F32 R102, -RZ, R93.H0_H0 ;  /* 0x2000005dff667230 */ /* 0x000fe40000004100 */
[----:B------:R-:W-:Y:S01]  /*17900*/  FMUL R93, R57, R142 ;  /* 0x0000008e395d7220 */ /* 0x000fe20000400000 */
[----:B------:R-:W-:-:S03]  /*17910*/  FMUL R130, R53, R130 ;  /* 0x0000008235827220 */ /* 0x000fc60000400000 */
[----:B------:R-:W-:Y:S01]  /*17920*/  FFMA R103, R120, R93, R100 ;  /* 0x0000005d78677223 */ /* 0x000fe20000000064 */
[----:B------:R-:W-:Y:S01]  /*17930*/  FFMA R130, R102, R130, R101 ;  /* 0x0000008266827223 */ /* 0x000fe20000000065 */
[----:B------:R-:W-:Y:S04]  /*17940*/  LDS R100, [R108+0x2410] ;  /* 0x002410006c647984 */ /* 0x000fe80000000800 */
[----:B------:R-:W1:Y:S01]  /*17950*/  LDS R101, [R108+0x2420] ;  /* 0x002420006c657984 */ /* 0x000e620000000800 */
[----:B------:R-:W-:Y:S01]  /*17960*/  FMUL R124, R45, R124 ;  /* 0x0000007c2d7c7220 */ /* 0x000fe20000400000 */
[----:B------:R-:W-:Y:S01]  /*17970*/  FMUL R41, R49, R128 ;  /* 0x0000008031297220 */ /* 0x000fe20000400000 */
        /* <DEDUP_REMOVED lines=8> */
[C---:B------:R-:W-:Y:S01]  /*17a00*/  FFMA R121, R102.reuse, R124, R121 ;  /* 0x0000007c66797223 */ /* 0x040fe20000000079 */
[----:B------:R-:W-:Y:S01]  /*17a10*/  FFMA R41, R102, R41, R92 ;  /* 0x0000002966297223 */ /* 0x000fe2000000005c */
[----:B------:R-:W-:-:S02]  /*17a20*/  HADD2.F32 R157, -RZ, R95.H0_H0 ;  /* 0x2000005fff9d7230 */ /* 0x000fc40000004100 */
[----:B------:R-:W-:Y:S01]  /*17a30*/  FFMA R102, R102, R93, R94 ;  /* 0x0000005d66667223 */ /* 0x000fe2000000005e */
[----:B------:R-:W-:Y:S01]  /*17a40*/  I2FP.F32.S32 R123, R4 ;  /* 0x00000004007b7245 */ /* 0x000fe20000201400 */
[-C--:B0-----:R-:W-:Y:S01]  /*17a50*/  IMMA.16832.S8.S8 R92, R72.ROW, R10.reuse.COL, RZ ;  /* 0x0000000a485c7237 */ /* 0x081fe20000405cff */
[----:B------:R-:W-:Y:S01]  /*17a60*/  FMUL R122, R45, R122 ;  /* 0x0000007a2d7a7220 */ /* 0x000fe20000400000 */
[----:B------:R-:W-:Y:S01]  /*17a70*/  FMUL R5, R50, R5 ;  /* 0x0000000532057220 */ /* 0x000fe20000400000 */
[----:B------:R-:W-:Y:S01]  /*17a80*/  FMUL R4, R54, R7 ;  /* 0x0000000736047220 */ /* 0x000fe20000400000 */
[----:B------:R-:W-:Y:S01]  /*17a90*/  FMUL R6, R58, R97 ;  /* 0x000000613a067220 */ /* 0x000fe20000400000 */
[C---:B------:R-:W-:Y:S01]  /*17aa0*/  FFMA R159, R120.reuse, R126, R159 ;  /* 0x0000007e789f7223 */ /* 0x040fe2000000009f */
[C---:B------:R-:W-:Y:S01]  /*17ab0*/  FFMA R43, R120.reuse, R43, R158 ;  /* 0x0000002b782b7223 */ /* 0x040fe2000000009e */
[----:B------:R-:W-:Y:S01]  /*17ac0*/  I2FP.F32.S32 R133, R99 ;  /* 0x0000006300857245 */ /* 0x000fe20000201400 */
[----:B------:R-:W-:Y:S01]  /*17ad0*/  FFMA R119, R120, R122, R119 ;  /* 0x0000007a78777223 */ /* 0x000fe20000000077 */
        /* <DEDUP_REMOVED lines=20> */
[----:B------:R-:W-:Y:S02]  /*17c20*/  I2FP.F32.S32 R128, R96 ;  /* 0x0000006000807245 */ /* 0x000fe40000201400 */
[----:B------:R-:W-:Y:S01]  /*17c30*/  I2FP.F32.S32 R144, R98 ;  /* 0x0000006200907245 */ /* 0x000fe20000201400 */
[----:B------:R-:W-:Y:S01]  /*17c40*/  FFMA R164, R9, R102, R164 ;  /* 0x0000006609a47223 */ /* 0x000fe200000000a4 */
[----:B------:R-:W-:Y:S02]  /*17c50*/  I2FP.F32.S32 R142, R97 ;  /* 0x00000061008e7245 */ /* 0x000fe40000201400 */
[----:B------:R-:W-:Y:S01]  /*17c60*/  I2FP.F32.S32 R156, R99 ;  /* 0x00000063009c7245 */ /* 0x000fe20000201400 */
[----:B------:R-:W-:Y:S01]  /*17c70*/  FMUL R163, R51, R124 ;  /* 0x0000007c33a37220 */ /* 0x000fe20000400000 */
[----:B-1----:R-:W-:Y:S01]  /*17c80*/  IMMA.16832.S8.S8 R96, R60.ROW, R100.COL, RZ ;  /* 0x000000643c607237 */ /* 0x002fe20000405cff */
[----:B------:R-:W-:Y:S01]  /*17c90*/  I2FP.F32.S32 R122, R93 ;  /* 0x0000005d007a7245 */ /* 0x000fe20000201400 */
[----:B------:R-:W-:Y:S01]  /*17ca0*/  FMUL R41, R55, R128 ;  /* 0x0000008037297220 */ /* 0x000fe20000400000 */
[----:B------:R-:W-:Y:S01]  /*17cb0*/  I2FP.F32.S32 R126, R95 ;  /* 0x0000005f007e7245 */ /* 0x000fe20000201400 */
[----:B------:R-:W-:Y:S01]  /*17cc0*/  FMUL R161, R59, R144 ;  /* 0x000000903ba17220 */ /* 0x000fe20000400000 */
[----:B------:R-:W-:-:S03]  /*17cd0*/  FFMA R163, R9, R163, R40 ;  /* 0x000000a309a37223 */ /* 0x000fc60000000028 */
[----:B------:R-:W-:Y:S01]  /*17ce0*/  IMMA.16832.S8.S8 R100, R64.ROW, R100.COL, RZ ;  /* 0x0000006440647237 */ /* 0x000fe20000405cff */
[C---:B------:R-:W-:Y:S01]  /*17cf0*/  FFMA R162, R9.reuse, R41, R162 ;  /* 0x0000002909a27223 */ /* 0x040fe200000000a2 */
[----:B------:R-:W-:Y:S01]  /*17d00*/  FFMA R161, R9, R161, R120 ;  /* 0x000000a109a17223 */ /* 0x000fe20000000078 */
        /* <DEDUP_REMOVED lines=29> */
[----:B------:R-:W0:Y:S01]  /*17ee0*/  LDS R121, [R108+0x2480] ;  /* 0x002480006c797984 */ /* 0x000e220000000800 */
[----:B------:R-:W-:-:S02]  /*17ef0*/  I2FP.F32.S32 R43, R97 ;  /* 0x00000061002b7245 */ /* 0x000fc40000201400 */
[----:B------:R-:W-:Y:S02]  /*17f00*/  I2FP.F32.S32 R119, R99 ;  /* 0x0000006300777245 */ /* 0x000fe40000201400 */
[----:B------:R-:W-:Y:S01]  /*17f10*/  I2FP.F32.S32 R101, R101 ;  /* 0x0000006500657245 */ /* 0x000fe20000201400 */
[----:B------:R-:W-:Y:S01]  /*17f20*/  IMMA.16832.S8.S8 R96, R84.ROW, R10.COL, RZ ;  /* 0x0000000a54607237 */ /* 0x000fe20000405cff */
[----:B------:R-:W-:Y:S01]  /*17f30*/  I2FP.F32.S32 R103, R103 ;  /* 0x0000006700677245 */ /* 0x000fe20000201400 */
[----:B-1----:R-:W-:Y:S02]  /*17f40*/  HADD2.F32 R92, -RZ, R92.H0_H0 ;  /* 0x2000005cff5c7230 */ /* 0x002fe40000004100 */
[----:B------:R-:W-:Y:S01]  /*17f50*/  FMUL R43, R44, R43 ;  /* 0x0000002b2c2b7220 */ /* 0x000fe20000400000 */
[----:B------:R-:W-:Y:S01]  /*17f60*/  FMUL R119, R48, R119 ;  /* 0x0000007730777220 */ /* 0x000fe20000400000 */
[----:B------:R-:W-:Y:S01]  /*17f70*/  FMUL R10, R52, R101 ;  /* 0x00000065340a7220 */ /* 0x000fe20000400000 */
[----:B------:R-:W-:Y:S01]  /*17f80*/  FMUL R103, R56, R103 ;  /* 0x0000006738677220 */ /* 0x000fe20000400000 */
[----:B------:R-:W-:-:S02]  /*17f90*/  HADD2.F32 R124, -RZ, R93.H0_H0 ;  /* 0x2000005dff7c7230 */ /* 0x000fc40000004100 */
[C---:B------:R-:W-:Y:S01]  /*17fa0*/  FFMA R43, R92.reuse, R43, R147 ;  /* 0x0000002b5c2b7223 */ /* 0x040fe20000000093 */
[----:B------:R-:W-:Y:S01]  /*17fb0*/  HADD2.F32 R142, -RZ, R94.H0_H0 ;  /* 0x2000005eff8e7230 */ /* 0x000fe20000004100 */
[----:B------:R-:W-:Y:S01]  /*17fc0*/  I2FP.F32.S32 R6, R6 ;  /* 0x0000000600067245 */ /* 0x000fe20000201400 */
[----:B------:R-:W-:Y:S02]  /*17fd0*/  HADD2.F32 R9, -RZ, R95.H0_H0 ;  /* 0x2000005fff097230 */ /* 0x000fe40000004100 */
[C---:B------:R-:W-:Y:S01]  /*17fe0*/  FFMA R119, R92.reuse, R119, R146 ;  /* 0x000000775c777223 */ /* 0x040fe20000000092 */
[C---:B------:R-:W-:Y:S01]  /*17ff0*/  FFMA R10, R92.reuse, R10, R145 ;  /* 0x0000000a5c0a7223 */ /* 0x040fe20000000091 */
[----:B------:R-:W-:Y:S01]  /*18000*/  FFMA R154, R92, R103, R154 ;  /* 0x000000675c9a7223 */ /* 0x000fe2000000009a */
[----:B------:R-:W-:Y:S01]  /*18010*/  I2FP.F32.S32 R4, R4 ;  /* 0x0000000400047245 */ /* 0x000fe20000201400 */
[----:B---3--:R-:W-:Y:S01]  /*18020*/  IMMA.16832.S8.S8 R92, R80.ROW, R40.COL, RZ ;  /* 0x00000028505c7237 */ /* 0x008fe20000405cff */
[----:B------:R-:W-:Y:S01]  /*18030*/  FMUL R100, R57, R6 ;  /* 0x0000000639647220 */ /* 0x000fe20000400000 */
[----:B------:R-:W-:Y:S01]  /*18040*/  LDS R102, [R108+0x2d10] ;  /* 0x002d10006c667984 */ /* 0x000fe20000000800 */
[----:B------:R-:W-:-:S03]  /*18050*/  I2FP.F32.S32 R96, R96 ;  /* 0x0000006000607245 */ /* 0x000fc60000201400 */
[----:B------:R-:W1:Y:S01]  /*18060*/  LDS R103, [R108+0x2d20] ;  /* 0x002d20006c677984 */ /* 0x000e620000000800 */
[C---:B------:R-:W-:Y:S01]  /*18070*/  FFMA R153, R122.reuse, R100, R153 ;  /* 0x000000647a997223 */ /* 0x040fe20000000099 */
[----:B------:R-:W-:Y:S01]  /*18080*/  I2FP.F32.S32 R126, R97 ;  /* 0x00000061007e7245 */ /* 0x000fe20000201400 */
[----:B------:R-:W-:Y:S01]  /*18090*/  FMUL R11, R45, R96 ;  /* 0x000000602d0b7220 */ /* 0x000fe20000400000 */
[----:B------:R-:W-:Y:S01]  /*180a0*/  LDS R100, [R108+0x3610] ;  /* 0x003610006c647984 */ /* 0x000fe20000000800 */
[----:B------:R-:W-:Y:S01]  /*180b0*/  I2FP.F32.S32 R98, R98 ;  /* 0x0000006200627245 */ /* 0x000fe20000201400 */
[----:B------:R-:W-:Y:S01]  /*180c0*/  FMUL R97, R53, R4 ;  /* 0x0000000435617220 */ /* 0x000fe20000400000 */
[----:B------:R-:W-:Y:S01]  /*180d0*/  I2FP.F32.S32 R96, R5 ;  /* 0x0000000500607245 */ /* 0x000fe20000201400 */
[----:B------:R-:W2:Y:S01]  /*180e0*/  LDS R101, [R108+0x3620] ;  /* 0x003620006c657984 */ /* 0x000ea20000000800 */
[----:B------:R-:W-:Y:S02]  /*180f0*/  I2FP.F32.S32 R130, R7 ;  /* 0x0000000700827245 */ /* 0x000fe40000201400 */
[----:B------:R-:W-:Y:S01]  /*18100*/  IMMA.16832.S8.S8 R4, R68.ROW, R40.COL, RZ ;  /* 0x0000002844047237 */ /* 0x000fe20000405cff */
[----:B------:R-:W-:Y:S01]  /*18110*/  I2FP.F32.S32 R128, R99 ;  /* 0x0000006300807245 */ /* 0x000fe20000201400 */
[C---:B------:R-:W-:Y:S01]  /*18120*/  FFMA R41, R122.reuse, R97, R150 ;  /* 0x000000617a297223 */ /* 0x040fe20000000096 */
[----:B------:R-:W-:Y:S01]  /*18130*/  FMUL R98, R49, R98 ;  /* 0x0000006231627220 */ /* 0x000fe20000400000 */
[----:B------:R-:W-:Y:S01]  /*18140*/  FMUL R97, R53, R96 ;  /* 0x0000006035617220 */ /* 0x000fe20000400000 */
[----:B------:R-:W-:Y:S01]  /*18150*/  FMUL R99, R57, R130 ;  /* 0x0000008239637220 */ /* 0x000fe20000400000 */
[----:B------:R-:W-:Y:S01]  /*18160*/  I2FP.F32.S32 R123, R92 ;  /* 0x0000005c007b7245 */ /* 0x000fe20000201400 */
[----:B------:R-:W-:Y:S01]  /*18170*/  FFMA R151, R122, R98, R151 ;  /* 0x000000627a977223 */ /* 0x000fe20000000097 */
[C---:B------:R-:W-:Y:S01]  /*18180*/  FFMA R10, R124.reuse, R97, R10 ;  /* 0x000000617c0a7223 */ /* 0x040fe2000000000a */
[----:B------:R-:W-:Y:S01]  /*18190*/  FFMA R154, R124, R99, R154 ;  /* 0x000000637c9a7223 */ /* 0x000fe2000000009a */
[----:B------:R-:W-:Y:S01]  /*181a0*/  I2FP.F32.S32 R125, R93 ;  /* 0x0000005d007d7245 */ /* 0x000fe20000201400 */
[----:B0-----:R-:W-:Y:S01]  /*181b0*/  IMMA.16832.S8.S8 R96, R72.ROW, R120.COL, RZ ;  /* 0x0000007848607237 */ /* 0x001fe20000405cff */
[----:B------:R-:W-:-:S02]  /*181c0*/  I2FP.F32.S32 R127, R94 ;  /* 0x0000005e007f7245 */ /* 0x000fc40000201400 */
[----:B------:R-:W-:-:S05]  /*181d0*/  I2FP.F32.S32 R129, R95 ;  /* 0x0000005f00817245 */ /* 0x000fca0000201400 */
[----:B------:R-:W-:Y:S01]  /*181e0*/  IMMA.16832.S8.S8 R92, R76.ROW, R120.COL, RZ ;  /* 0x000000784c5c7237 */ /* 0x000fe20000405cff */
[----:B------:R-:W-:Y:S01]  /*181f0*/  FFMA R11, R122, R11, R152 ;  /* 0x0000000b7a0b7223 */ /* 0x000fe20000000098 */
[----:B------:R-:W-:Y:S01]  /*18200*/  I2FP.F32.S32 R133, R4 ;  /* 0x0000000400857245 */ /* 0x000fe20000201400 */
[----:B------:R-:W-:Y:S01]  /*18210*/  FMUL R123, R46, R123 ;  /* 0x0000007b2e7b7220 */ /* 0x000fe20000400000 */
[----:B------:R-:W-:Y:S02]  /*18220*/  I2FP.F32.S32 R5, R5 ;  /* 0x0000000500057245 */ /* 0x000fe40000201400 */
[----:B------:R-:W-:Y:S01]  /*18230*/  I2FP.F32.S32 R135, R6 ;  /* 0x0000000600877245 */ /* 0x000fe20000201400 */
[----:B------:R-:W-:Y:S01]  /*18240*/  FFMA R156, R38, R123, R11 ;  /* 0x0000007b269c7223 */ /* 0x000fe2000000000b */
[----:B------:R-:W-:Y:S01]  /*18250*/  FMUL R126, R45, R126 ;  /* 0x0000007e2d7e7220 */ /* 0x000fe20000400000 */
[----:B------:R-:W-:Y:S01]  /*18260*/  FMUL R128, R49, R128 ;  /* 0x0000008031807220 */ /* 0x000fe20000400000 */
[----:B------:R-:W-:Y:S01]  /*18270*/  I2FP.F32.S32 R7, R7 ;  /* 0x0000000700077245 */ /* 0x000fe20000201400 */
[C---:B------:R-:W-:Y:S01]  /*18280*/  FMUL R4, R54.reuse, R133 ;  /* 0x0000008536047220 */ /* 0x040fe20000400000 */
[----:B------:R-:W-:Y:S01]  /*18290*/  I2FP.F32.S32 R96, R96 ;  /* 0x0000006000607245 */ /* 0x000fe20000201400 */
[----:B------:R-:W-:Y:S01]  /*182a0*/  FMUL R11, R54, R5 ;  /* 0x00000005360b7220 */ /* 0x000fe20000400000 */
[----:B------:R-:W-:Y:S01]  /*182b0*/  FMUL R6, R58, R135 ;  /* 0x000000873a067220 */ /* 0x000fe20000400000 */
[----:B------:R-:W-:Y:S01]  /*182c0*/  FMUL R127, R50, R127 ;  /* 0x0000007f327f7220 */ /* 0x000fe20000400000 */
[----:B------:R-:W-:-:S03]  /*182d0*/  I2FP.F32.S32 R98, R98 ;  /* 0x0000006200627245 */ /* 0x000fc60000201400 */
[----:B------:R-:W-:Y:S01]  /*182e0*/  I2FP.F32.S32 R92, R92 ;  /* 0x0000005c005c7245 */ /* 0x000fe20000201400 */
[C---:B------:R-:W-:Y:S01]  /*182f0*/  FFMA R43, R124.reuse, R126, R43 ;  /* 0x0000007e7c2b7223 */ /* 0x040fe2000000002b */
[----:B------:R-:W-:Y:S01]  /*18300*/  FFMA R119, R124, R128, R119 ;  /* 0x000000807c777223 */ /* 0x000fe20000000077 */
[----:B------:R-:W-:Y:S01]  /*18310*/  FMUL R125, R46, R125 ;  /* 0x0000007d2e7d7220 */ /* 0x000fe20000400000 */
[----:B------:R-:W-:Y:S01]  /*18320*/  FFMA R120, R38, R4, R41 ;  /* 0x0000000426787223 */ /* 0x000fe20000000029 */
[----:B------:R-:W-:Y:S01]  /*18330*/  FMUL R129, R50, R129 ;  /* 0x0000008132817220 */ /* 0x000fe20000400000 */
[----:B------:R-:W-:Y:S01]  /*18340*/  FFMA R146, R142, R11, R10 ;  /* 0x0000000b8e927223 */ /* 0x000fe2000000000a */
[----:B------:R-:W-:Y:S01]  /*18350*/  FMUL R96, R47, R96 ;  /* 0x000000602f607220 */ /* 0x000fe20000400000 */
[----:B------:R-:W-:Y:S01]  /*18360*/  FFMA R122, R38, R6, R153 ;  /* 0x00000006267a7223 */ /* 0x000fe20000000099 */
[----:B------:R-:W-:Y:S01]  /*18370*/  FMUL R41, R58, R7 ;  /* 0x000000073a297220 */ /* 0x000fe20000400000 */
[----:B------:R-:W-:Y:S01]  /*18380*/  FMUL R11, R55, R92 ;  /* 0x0000005c370b7220 */ /* 0x000fe20000400000 */
[C---:B-1----:R-:W-:Y:S01]  /*18390*/  IMMA.16832.S8.S8 R4, R60.reuse.ROW, R102.COL, RZ ;  /* 0x000000663c047237 */ /* 0x042fe20000405cff */
[----:B------:R-:W-:Y:S01]  /*183a0*/  FFMA R40, R38, R127, R151 ;  /* 0x0000007f26287223 */ /* 0x000fe20000000097 */
[C---:B------:R-:W-:Y:S01]  /*183b0*/  FFMA R148, R142.reuse, R125, R43 ;  /* 0x0000007d8e947223 */ /* 0x040fe2000000002b */
[C---:B------:R-:W-:Y:S01]  /*183c0*/  FFMA R38, R142.reuse, R129, R119 ;  /* 0x000000818e267223 */ /* 0x040fe20000000077 */
[----:B------:R-:W-:Y:S01]  /*183d0*/  I2FP.F32.S32 R124, R97 ;  /* 0x00000061007c7245 */ /* 0x000fe20000201400 */
[----:B------:R-:W-:Y:S01]  /*183e0*/  FMUL R155, R51, R98 ;  /* 0x00000062339b7220 */ /* 0x000fe20000400000 */
[----:B------:R-:W-:Y:S01]  /*183f0*/  I2FP.F32.S32 R126, R99 ;  /* 0x00000063007e7245 */ /* 0x000fe20000201400 */
[C---:B------:R-:W-:Y:S01]  /*18400*/  FFMA R156, R149.reuse, R96, R156 ;  /* 0x00000060959c7223 */ /* 0x040fe2000000009c */
[----:B------:R-:W-:Y:S01]  /*18410*/  FFMA R142, R142, R41, R154 ;  /* 0x000000298e8e7223 */ /* 0x000fe2000000009a */
[----:B--2---:R-:W-:Y:S01]  /*18420*/  IMMA.16832.S8.S8 R60, R60.ROW, R100.COL, RZ ;  /* 0x000000643c3c7237 */ /* 0x004fe20000405cff */
[----:B------:R-:W-:Y:S01]  /*18430*/  FFMA R154, R149, R11, R120 ;  /* 0x0000000b959a7223 */ /* 0x000fe20000000078 */
[----:B------:R-:W-:Y:S04]  /*18440*/  LDS R10, [R108+0x2d30] ;  /* 0x002d30006c0a7984 */ /* 0x000fe80000000800 */
[----:B------:R-:W0:Y:S02]  /*18450*/  LDS R11, [R108+0x2d40] ;  /* 0x002d40006c0b7984 */ /* 0x000e240000000800 */
[----:B------:R-:W-:Y:S01]  /*18460*/  IMMA.16832.S8.S8 R96, R64.ROW, R102.COL, RZ ;  /* 0x0000006640607237 */ /* 0x000fe20000405cff */
[----:B------:R-:W-:-:S07]  /*18470*/  I2FP.F32.S32 R128, R93 ;  /* 0x0000005d00807245 */ /* 0x000fce0000201400 */
[----:B------:R-:W-:Y:S01]  /*18480*/  IMMA.16832.S8.S8 R100, R64.ROW, R100.COL, RZ ;  /* 0x0000006440647237 */ /* 0x000fe20000405cff */
[----:B------:R-:W1:Y:S01]  /*18490*/  LDS.128 R64, [R42+0x2d90] ;  /* 0x002d90002a407984 */ /* 0x000e620000000c00 */
[----:B------:R-:W-:Y:S01]  /*184a0*/  FMUL R41, R55, R128 ;  /* 0x0000008037297220 */ /* 0x000fe20000400000 */
[----:B------:R-:W-:Y:S02]  /*184b0*/  I2FP.F32.S32 R130, R94 ;  /* 0x0000005e00827245 */ /* 0x000fe40000201400 */
[----:B------:R-:W-:Y:S01]  /*184c0*/  I2FP.F32.S32 R144, R95 ;  /* 0x0000005f00907245 */ /* 0x000fe20000201400 */
[----:B------:R-:W-:Y:S01]  /*184d0*/  FFMA R146, R9, R41, R146 ;  /* 0x0000002909927223 */ /* 0x000fe20000000092 */
[----:B------:R-:W2:Y:S01]  /*184e0*/  LDS.128 R92, [R42+0x2d00] ;  /* 0x002d00002a5c7984 */ /* 0x000ea20000000c00 */
[----:B------:R-:W-:Y:S01]  /*184f0*/  I2FP.F32.S32 R41, R4 ;  /* 0x0000000400297245 */ /* 0x000fe20000201400 */
[----:B------:R-:W-:Y:S01]  /*18500*/  FFMA R155, R149, R155, R40 ;  /* 0x0000009b959b7223 */ /* 0x000fe20000000028 */
[----:B------:R-:W-:Y:S01]  /*18510*/  I2FP.F32.S32 R43, R60 ;  /* 0x0000003c002b7245 */ /* 0x000fe20000201400 */
[----:B------:R-:W-:Y:S02]  /*18520*/  LDS R40, [R108+0x2d50] ;  /* 0x002d50006c287984 */ /* 0x000fe40000000800 */
[----:B------:R-:W-:-:S02]  /*18530*/  FMUL R60, R44, R41 ;  /* 0x000000292c3c7220 */ /* 0x000fc40000400000 */
[----:B------:R-:W3:Y:S01]  /*18540*/  LDS R41, [R108+0x2d60] ;  /* 0x002d60006c297984 */ /* 0x000ee20000000800 */
[----:B------:R-:W-:Y:S01]  /*18550*/  FMUL R124, R47, R124 ;  /* 0x0000007c2f7c7220 */ /* 0x000fe20000400000 */
[----:B------:R-:W-:Y:S01]  /*18560*/  FMUL R147, R51, R126 ;  /* 0x0000007e33937220 */ /* 0x000fe20000400000 */
[----:B------:R-:W-:Y:S01]  /*18570*/  FMUL R144, R59, R144 ;  /* 0x000000903b907220 */ /* 0x000fe20000400000 */
[----:B------:R-:W-:Y:S02]  /*18580*/  I2FP.F32.S32 R97, R97 ;  /* 0x0000006100617245 */ /* 0x000fe40000201400 */
[----:B------:R-:W-:Y:S01]  /*18590*/  I2FP.F32.S32 R5, R5 ;  /* 0x0000000500057245 */ /* 0x000fe20000201400 */
[C---:B------:R-:W-:Y:S01]  /*185a0*/  FFMA R148, R9.reuse, R124, R148 ;  /* 0x0000007c09947223 */ /* 0x040fe20000000094 */
[----:B------:R-:W-:Y:S01]  /*185b0*/  I2FP.F32.S32 R119, R61 ;  /* 0x0000003d00777245 */ /* 0x000fe20000201400 */
[C---:B------:R-:W-:Y:S01]  /*185c0*/  FFMA R147, R9.reuse, R147, R38 ;  /* 0x0000009309937223 */ /* 0x040fe20000000026 */
[----:B------:R-:W-:Y:S01]  /*185d0*/  FFMA R145, R9, R144, R142 ;  /* 0x0000009009917223 */ /* 0x000fe2000000008e */
[----:B------:R-:W-:-:S02]  /*185e0*/  I2FP.F32.S32 R9, R96 ;  /* 0x0000006000097245 */ /* 0x000fc40000201400 */
[----:B------:R-:W-:Y:S01]  /*185f0*/  I2FP.F32.S32 R121, R100 ;  /* 0x0000006400797245 */ /* 0x000fe20000201400 */
[----:B------:R-:W-:Y:S01]  /*18600*/  FMUL R100, R52, R97 ;  /* 0x0000006134647220 */ /* 0x000fe20000400000 */
[----:B------:R-:W-:Y:S01]  /*18610*/  I2FP.F32.S32 R123, R101 ;  /* 0x00000065007b7245 */ /* 0x000fe20000201400 */
[C---:B------:R-:W-:Y:S01]  /*18620*/  FMUL R61, R44.reuse, R5 ;  /* 0x000000052c3d7220 */ /* 0x040fe20000400000 */
[C---:B------:R-:W-:Y:S01]  /*18630*/  FMUL R38, R44.reuse, R43 ;  /* 0x0000002b2c267220 */ /* 0x040fe20000400000 */
        /* <DEDUP_REMOVED lines=11> */
[C---:B------:R-:W-:Y:S01]  /*186f0*/  FMUL R101, R48.reuse, R7 ;  /* 0x0000000730657220 */ /* 0x040fe20000400000 */
[----:B0-----:R-:W-:Y:S01]  /*18700*/  IMMA.16832.S8.S8 R96, R88.ROW, R10.COL, RZ ;  /* 0x0000000a58607237 */ /* 0x001fe20000405cff */
[----:B-1----:R-:W-:Y:S01]  /*18710*/  HADD2.F32 R64, -RZ, R64.H0_H0 ;  /* 0x20000040ff407230 */ /* 0x002fe20000004100 */
[----:B------:R-:W-:Y:S01]  /*18720*/  I2FP.F32.S32 R43, R63 ;  /* 0x0000003f002b7245 */ /* 0x000fe20000201400 */
[----:B------:R-:W-:-:S03]  /*18730*/  FMUL R63, R48, R5 ;  /* 0x00000005303f7220 */ /* 0x000fc60000400000 */
[C---:B------:R-:W-:Y:S01]  /*18740*/  FFMA R140, R64.reuse, R101, R140 ;  /* 0x00000065408c7223 */ /* 0x040fe2000000008c */
[----:B------:R-:W-:Y:S01]  /*18750*/  FFMA R139, R64, R100, R139 ;  /* 0x00000064408b7223 */ /* 0x000fe2000000008b */
[----:B------:R-:W-:Y:S01]  /*18760*/  IMMA.16832.S8.S8 R4, R84.ROW, R10.COL, RZ ;  /* 0x0000000a54047237 */ /* 0x000fe20000405cff */
[----:B------:R-:W-:Y:S04]  /*18770*/  LDS R100, [R108+0x2d70] ;  /* 0x002d70006c647984 */ /* 0x000fe80000000800 */
[----:B------:R-:W0:Y:S01]  /*18780*/  LDS R101, [R108+0x2d80] ;  /* 0x002d80006c657984 */ /* 0x000e220000000800 */
[----:B------:R-:W-:-:S03]  /*18790*/  FMUL R119, R48, R119 ;  /* 0x0000007730777220 */ /* 0x000fc60000400000 */
[----:B------:R-:W-:Y:S01]  /*187a0*/  LDS R10, [R108+0x3630] ;  /* 0x003630006c0a7984 */ /* 0x000fe20000000800 */
[----:B------:R-:W-:-:S03]  /*187b0*/  FMUL R48, R48, R43 ;  /* 0x0000002b30307220 */ /* 0x000fc60000400000 */
[----:B------:R-:W1:Y:S01]  /*187c0*/  LDS R11, [R108+0x3640] ;  /* 0x003640006c0b7984 */ /* 0x000e620000000800 */
[----:B--2---:R-:W-:Y:S02]  /*187d0*/  HADD2.F32 R43, -RZ, R92.H0_H0 ;  /* 0x2000005cff2b7230 */ /* 0x004fe40000004100 */
[----:B------:R-:W-:Y:S01]  /*187e0*/  FMUL R130, R59, R130 ;  /* 0x000000823b827220 */ /* 0x000fe20000400000 */
[----:B------:R-:W-:Y:S02]  /*187f0*/  I2FP.F32.S32 R125, R102 ;  /* 0x00000066007d7245 */ /* 0x000fe40000201400 */
[----:B------:R-:W-:Y:S01]  /*18800*/  I2FP.F32.S32 R102, R96 ;  /* 0x0000006000667245 */ /* 0x000fe20000201400 */
[----:B------:R-:W-:Y:S01]  /*18810*/  FFMA R149, R149, R130, R122 ;  /* 0x0000008295957223 */ /* 0x000fe2000000007a */
[----:B------:R-:W-:Y:S01]  /*18820*/  FFMA R103, R43, R103, R104 ;  /* 0x000000672b677223 */ /* 0x000fe20000000068 */
[----:B------:R-:W-:Y:S02]  /*18830*/  I2FP.F32.S32 R104, R97 ;  /* 0x0000006100687245 */ /* 0x000fe40000201400 */
[----:B------:R-:W-:-:S02]  /*18840*/  I2FP.F32.S32 R120, R98 ;  /* 0x0000006200787245 */ /* 0x000fc40000201400 */
[----:B------:R-:W-:Y:S02]  /*18850*/  I2FP.F32.S32 R122, R99 ;  /* 0x00000063007a7245 */ /* 0x000fe40000201400 */
[----:B---3--:R-:W-:Y:S01]  /*18860*/  IMMA.16832.S8.S8 R96, R68.ROW, R40.COL, RZ ;  /* 0x0000002844607237 */ /* 0x008fe20000405cff */
[C---:B------:R-:W-:Y:S01]  /*18870*/  FFMA R134, R43.reuse, R60, R134 ;  /* 0x0000003c2b867223 */ /* 0x040fe20000000086 */
[C---:B------:R-:W-:Y:S01]  /*18880*/  FFMA R106, R43.reuse, R63, R106 ;  /* 0x0000003f2b6a7223 */ /* 0x040fe2000000006a */
[----:B------:R-:W-:Y:S01]  /*18890*/  FFMA R105, R43, R62, R105 ;  /* 0x0000003e2b697223 */ /* 0x000fe20000000069 */
[----:B------:R-:W-:Y:S01]  /*188a0*/  FFMA R107, R64, R61, R107 ;  /* 0x0000003d406b7223 */ /* 0x000fe2000000006b */
[----:B------:R-:W-:-:S03]  /*188b0*/  I2FP.F32.S32 R4, R4 ;  /* 0x0000000400047245 */ /* 0x000fc60000201400 */
[----:B------:R-:W-:Y:S01]  /*188c0*/  IMMA.16832.S8.S8 R60, R80.ROW, R40.COL, RZ ;  /* 0x00000028503c7237 */ /* 0x000fe20000405cff */
[----:B------:R-:W-:Y:S01]  /*188d0*/  LDS R40, [R108+0x3650] ;  /* 0x003650006c287984 */ /* 0x000fe20000000800 */
[----:B------:R-:W-:-:S03]  /*188e0*/  HADD2.F32 R93, -RZ, R93.H0_H0 ;  /* 0x2000005dff5d7230 */ /* 0x000fc60000004100 */
[----:B------:R-:W2:Y:S01]  /*188f0*/  LDS R41, [R108+0x3660] ;  /* 0x003660006c297984 */ /* 0x000ea20000000800 */
[----:B------:R-:W-:Y:S01]  /*18900*/  FFMA R123, R64, R123, R138 ;  /* 0x0000007b407b7223 */ /* 0x000fe2000000008a */
[----:B------:R-:W-:Y:S01]  /*18910*/  FMUL R4, R45, R4 ;  /* 0x000000042d047220 */ /* 0x000fe20000400000 */
[----:B------:R-:W-:-:S03]  /*18920*/  I2FP.F32.S32 R64, R5 ;  /* 0x0000000500407245 */ /* 0x000fc60000201400 */
[----:B------:R-:W-:Y:S01]  /*18930*/  FFMA R134, R93, R4, R134 ;  /* 0x000000045d867223 */ /* 0x000fe20000000086 */
[----:B------:R-:W-:Y:S01]  /*18940*/  HADD2.F32 R4, -RZ, R65.H0_H0 ;  /* 0x20000041ff047230 */ /* 0x000fe20000004100 */
[----:B------:R-:W-:Y:S01]  /*18950*/  I2FP.F32.S32 R6, R6 ;  /* 0x0000000600067245 */ /* 0x000fe20000201400 */
[----:B------:R-:W-:Y:S01]  /*18960*/  FMUL R64, R45, R64 ;  /* 0x000000402d407220 */ /* 0x000fe20000400000 */
[----:B------:R-:W-:Y:S01]  /*18970*/  I2FP.F32.S32 R92, R7 ;  /* 0x00000007005c7245 */ /* 0x000fe20000201400 */
[----:B------:R-:W-:Y:S02]  /*18980*/  FMUL R102, R53, R102 ;  /* 0x0000006635667220 */ /* 0x000fe40000400000 */
[C---:B------:R-:W-:Y:S01]  /*18990*/  FFMA R64, R4.reuse, R64, R107 ;  /* 0x0000004004407223 */ /* 0x040fe2000000006b */
[----:B------:R-:W-:Y:S01]  /*189a0*/  FMUL R5, R49, R6 ;  /* 0x0000000631057220 */ /* 0x000fe20000400000 */
[----:B------:R-:W-:Y:S01]  /*189b0*/  I2FP.F32.S32 R107, R97 ;  /* 0x00000061006b7245 */ /* 0x000fe20000201400 */
[C---:B------:R-:W-:Y:S01]  /*189c0*/  FMUL R122, R57.reuse, R122 ;  /* 0x0000007a397a7220 */ /* 0x040fe20000400000 */
[----:B------:R-:W-:Y:S01]  /*189d0*/  I2FP.F32.S32 R97, R98 ;  /* 0x0000006200617245 */ /* 0x000fe20000201400 */
[----:B------:R-:W-:Y:S01]  /*189e0*/  FMUL R120, R57, R120 ;  /* 0x0000007839787220 */ /* 0x000fe20000400000 */
[C---:B------:R-:W-:Y:S01]  /*189f0*/  FFMA R106, R93.reuse, R5, R106 ;  /* 0x000000055d6a7223 */ /* 0x040fe2000000006a */
[----:B------:R-:W-:Y:S01]  /*18a00*/  FFMA R102, R93, R102, R105 ;  /* 0x000000665d667223 */ /* 0x000fe20000000069 */
[----:B------:R-:W-:Y:S01]  /*18a10*/  FMUL R5, R49, R92 ;  /* 0x0000005c31057220 */ /* 0x000fe20000400000 */
[----:B------:R-:W-:Y:S01]  /*18a20*/  FMUL R104, R53, R104 ;  /* 0x0000006835687220 */ /* 0x000fe20000400000 */
[----:B------:R-:W-:Y:S01]  /*18a30*/  FFMA R122, R4, R122, R123 ;  /* 0x0000007a047a7223 */ /* 0x000fe2000000007b */
[----:B------:R-:W-:Y:S01]  /*18a40*/  I2FP.F32.S32 R65, R60 ;  /* 0x0000003c00417245 */ /* 0x000fe20000201400 */
[----:B------:R-:W-:Y:S01]  /*18a50*/  FMUL R60, R58, R97 ;  /* 0x000000613a3c7220 */ /* 0x000fe20000400000 */
[----:B------:R-:W-:Y:S01]  /*18a60*/  I2FP.F32.S32 R105, R96 ;  /* 0x0000006000697245 */ /* 0x000fe20000201400 */
[----:B------:R-:W-:Y:S01]  /*18a70*/  FFMA R103, R93, R120, R103 ;  /* 0x000000785d677223 */ /* 0x000fe20000000067 */
[----:B------:R-:W-:-:S02]  /*18a80*/  I2FP.F32.S32 R123, R99 ;  /* 0x00000063007b7245 */ /* 0x000fc40000201400 */
[----:B0-----:R-:W-:Y:S01]  /*18a90*/  IMMA.16832.S8.S8 R96, R76.ROW, R100.COL, RZ ;  /* 0x000000644c607237 */ /* 0x001fe20000405cff */
[----:B------:R-:W-:Y:S01]  /*18aa0*/  I2FP.F32.S32 R93, R62 ;  /* 0x0000003e005d7245 */ /* 0x000fe20000201400 */
[C---:B------:R-:W-:Y:S01]  /*18ab0*/  FFMA R140, R4.reuse, R5, R140 ;  /* 0x00000005048c7223 */ /* 0x040fe2000000008c */
[----:B------:R-:W-:Y:S01]  /*18ac0*/  FFMA R104, R4, R104, R139 ;  /* 0x0000006804687223 */ /* 0x000fe2000000008b */
[----:B------:R-:W-:Y:S02]  /*18ad0*/  HADD2.F32 R43, -RZ, R94.H0_H0 ;  /* 0x2000005eff2b7230 */ /* 0x000fe40000004100 */
[----:B------:R-:W-:Y:S02]  /*18ae0*/  FMUL R65, R46, R65 ;  /* 0x000000412e417220 */ /* 0x000fe40000400000 */
[----:B-1----:R-:W-:Y:S01]  /*18af0*/  IMMA.16832.S8.S8 R4, R84.ROW, R10.COL, RZ ;  /* 0x0000000a54047237 */ /* 0x002fe20000405cff */
[----:B------:R-:W-:Y:S01]  /*18b00*/  FMUL R93, R50, R93 ;  /* 0x0000005d325d7220 */ /* 0x000fe20000400000 */
[----:B------:R-:W-:Y:S01]  /*18b10*/  FMUL R105, R54, R105 ;  /* 0x0000006936697220 */ /* 0x000fe20000400000 */
[----:B------:R-:W-:-:S02]  /*18b20*/  I2FP.F32.S32 R61, R61 ;  /* 0x0000003d003d7245 */ /* 0x000fc40000201400 */
[----:B------:R-:W-:-:S03]  /*18b30*/  I2FP.F32.S32 R63, R63 ;  /* 0x0000003f003f7245 */ /* 0x000fc60000201400 */
[----:B------:R-:W-:Y:S01]  /*18b40*/  IMMA.16832.S8.S8 R84, R72.ROW, R100.COL, RZ ;  /* 0x0000006448547237 */ /* 0x000fe20000405cff */
[C---:B------:R-:W-:Y:S01]  /*18b50*/  FFMA R65, R43.reuse, R65, R134 ;  /* 0x000000412b417223 */ /* 0x040fe20000000086 */
[C---:B------:R-:W-:Y:S01]  /*18b60*/  FFMA R93, R43.reuse, R93, R106 ;  /* 0x0000005d2b5d7223 */ /* 0x040fe2000000006a */
[C---:B------:R-:W-:Y:S01]  /*18b70*/  FFMA R102, R43.reuse, R105, R102 ;  /* 0x000000692b667223 */ /* 0x040fe20000000066 */
[----:B------:R-:W-:Y:S01]  /*18b80*/  FFMA R103, R43, R60, R103 ;  /* 0x0000003c2b677223 */ /* 0x000fe20000000067 */
[----:B------:R-:W-:Y:S02]  /*18b90*/  HADD2.F32 R43, -RZ, R66.H0_H0 ;  /* 0x20000042ff2b7230 */ /* 0x000fe40000004100 */
[----:B------:R-:W-:Y:S01]  /*18ba0*/  FMUL R61, R46, R61 ;  /* 0x0000003d2e3d7220 */ /* 0x000fe20000400000 */
[----:B------:R-:W-:-:S03]  /*18bb0*/  FMUL R63, R50, R63 ;  /* 0x0000003f323f7220 */ /* 0x000fc60000400000 */
[C---:B------:R-:W-:Y:S01]  /*18bc0*/  FFMA R64, R43.reuse, R61, R64 ;  /* 0x0000003d2b407223 */ /* 0x040fe20000000040 */
[----:B------:R-:W-:Y:S02]  /*18bd0*/  FFMA R141, R43, R63, R140 ;  /* 0x0000003f2b8d7223 */ /* 0x000fe4000000008c */
[----:B------:R-:W-:Y:S01]  /*18be0*/  IMMA.16832.S8.S8 R60, R88.ROW, R10.COL, RZ ;  /* 0x0000000a583c7237 */ /* 0x000fe20000405cff */
[----:B------:R-:W-:Y:S01]  /*18bf0*/  FMUL R107, R54, R107 ;  /* 0x0000006b366b7220 */ /* 0x000fe20000400000 */
[----:B------:R-:W-:Y:S01]  /*18c00*/  FMUL R123, R58, R123 ;  /* 0x0000007b3a7b7220 */ /* 0x000fe20000400000 */
[----:B------:R-:W-:Y:S01]  /*18c10*/  I2FP.F32.S32 R96, R96 ;  /* 0x0000006000607245 */ /* 0x000fe20000201400 */
[----:B------:R-:W-:-:S04]  /*18c20*/  HADD2.F32 R138, -RZ, R95.H0_H0 ;  /* 0x2000005fff8a7230 */ /* 0x000fc80000004100 */
[----:B--2---:R-:W-:Y:S01]  /*18c30*/  IMMA.16832.S8.S8 R80, R80.ROW, R40.COL, RZ ;  /* 0x0000002850507237 */ /* 0x004fe20000405cff */
[C---:B------:R-:W-:Y:S01]  /*18c40*/  FFMA R104, R43.reuse, R107, R104 ;  /* 0x0000006b2b687223 */ /* 0x040fe20000000068 */
[----:B------:R-:W-:Y:S01]  /*18c50*/  FFMA R122, R43, R123, R122 ;  /* 0x0000007b2b7a7223 */ /* 0x000fe2000000007a */
[----:B------:R-:W-:Y:S01]  /*18c60*/  LDS R11, [R108+0x3680] ;  /* 0x003680006c0b7984 */ /* 0x000fe20000000800 */
[----:B------:R-:W-:Y:S01]  /*18c70*/  I2FP.F32.S32 R66, R85 ;  /* 0x0000005500427245 */ /* 0x000fe20000201400 */
[----:B------:R-:W-:Y:S01]  /*18c80*/  FMUL R43, R55, R96 ;  /* 0x00000060372b7220 */ /* 0x000fe20000400000 */
[----:B------:R-:W-:Y:S01]  /*18c90*/  I2FP.F32.S32 R84, R84 ;  /* 0x0000005400547245 */ /* 0x000fe20000201400 */
[----:B------:R-:W0:Y:S01]  /*18ca0*/  LDS R10, [R108+0x3670] ;  /* 0x003670006c0a7984 */ /* 0x000e220000000800 */
[----:B------:R-:W-:Y:S02]  /*18cb0*/  I2FP.F32.S32 R88, R87 ;  /* 0x0000005700587245 */ /* 0x000fe40000201400 */
[----:B------:R-:W-:-:S02]  /*18cc0*/  I2FP.F32.S32 R90, R97 ;  /* 0x00000061005a7245 */ /* 0x000fc40000201400 */
[----:B------:R-:W-:Y:S01]  /*18cd0*/  I2FP.F32.S32 R92, R99 ;  /* 0x00000063005c7245 */ /* 0x000fe20000201400 */
[----:B------:R-:W-:Y:S02]  /*18ce0*/  HADD2.F32 R67, -RZ, R67.H0_H0 ;  /* 0x20000043ff437230 */ /* 0x000fe40000004100 */
[C---:B------:R-:W-:Y:S01]  /*18cf0*/  FFMA R140, R138.reuse, R43, R102 ;  /* 0x0000002b8a8c7223 */ /* 0x040fe20000000066 */
[C---:B------:R-:W-:Y:S01]  /*18d00*/  FMUL R66, R47.reuse, R66 ;  /* 0x000000422f427220 */ /* 0x040fe20000400000 */
        /* <DEDUP_REMOVED lines=11> */
[----:B------:R-:W-:Y:S01]  /*18dc0*/  IMMA.16832.S8.S8 R68, R68.ROW, R40.COL, RZ ;  /* 0x0000002844447237 */ /* 0x000fe20000405cff */
[----:B------:R-:W1:Y:S01]  /*18dd0*/  LDS.128 R64, [R42+0x3600] ;  /* 0x003600002a407984 */ /* 0x000e620000000c00 */
        /* <DEDUP_REMOVED lines=9> */
[----:B------:R-:W-:Y:S01]  /*18e70*/  FMUL R84, R49, R84 ;  /* 0x0000005431547220 */ /* 0x000fe20000400000 */
[----:B------:R-:W-:Y:S01]  /*18e80*/  FFMA R142, R138, R86, R93 ;  /* 0x000000568a8e7223 */ /* 0x000fe2000000005d */
[----:B------:R-:W-:Y:S01]  /*18e90*/  FMUL R49, R57, R62 ;  /* 0x0000003e39317220 */ /* 0x000fe20000400000 */
[----:B------:R-:W-:Y:S01]  /*18ea0*/  I2FP.F32.S32 R86, R61 ;  /* 0x0000003d00567245 */ /* 0x000fe20000201400 */
[----:B------:R-:W-:Y:S01]  /*18eb0*/  FMUL R4, R45, R4 ;  /* 0x000000042d047220 */ /* 0x000fe20000400000 */
[----:B------:R-:W-:Y:S01]  /*18ec0*/  FMUL R57, R57, R6 ;  /* 0x0000000639397220 */ /* 0x000fe20000400000 */
[----:B------:R-:W-:Y:S01]  /*18ed0*/  FMUL R45, R45, R40 ;  /* 0x000000282d2d7220 */ /* 0x000fe20000400000 */
[----:B------:R-:W-:Y:S01]  /*18ee0*/  FMUL R61, R46, R41 ;  /* 0x000000292e3d7220 */ /* 0x000fe20000400000 */
[----:B------:R-:W-:-:S02]  /*18ef0*/  FMUL R6, R50, R43 ;  /* 0x0000002b32067220 */ /* 0x000fc40000400000 */
[----:B------:R-:W2:Y:S01]  /*18f00*/  LDS.128 R40, [R42+0x3690] ;  /* 0x003690002a287984 */ /* 0x000ea20000000c00 */
[-C--:B0-----:R-:W-:Y:S08]  /*18f10*/  IMMA.16832.S8.S8 R72, R72.ROW, R10.reuse.COL, RZ ;  /* 0x0000000a48487237 */ /* 0x081ff00000405cff */
[----:B------:R-:W-:Y:S01]  /*18f20*/  IMMA.16832.S8.S8 R76, R76.ROW, R10.COL, RZ ;  /* 0x0000000a4c4c7237 */ /* 0x000fe20000405cff */
[----:B-1----:R-:W-:-:S02]  /*18f30*/  HADD2.F32 R64, -RZ, R64.H0_H0 ;  /* 0x20000040ff407230 */ /* 0x002fc40000004100 */
[----:B------:R-:W-:-:S03]  /*18f40*/  HADD2.F32 R65, -RZ, R65.H0_H0 ;  /* 0x20000041ff417230 */ /* 0x000fc60000004100 */
[----:B------:R-:W-:Y:S01]  /*18f50*/  FFMA R112, R64, R119, R112 ;  /* 0x0000007740707223 */ /* 0x000fe20000000070 */
[----:B------:R-:W-:Y:S01]  /*18f60*/  I2FP.F32.S32 R83, R83 ;  /* 0x0000005300537245 */ /* 0x000fe20000201400 */
[----:B------:R-:W-:-:S03]  /*18f70*/  HADD2.F32 R66, -RZ, R66.H0_H0 ;  /* 0x20000042ff427230 */ /* 0x000fc60000004100 */
[----:B------:R-:W-:Y:S01]  /*18f80*/  I2FP.F32.S32 R74, R74 ;  /* 0x0000004a004a7245 */ /* 0x000fe20000201400 */
[----:B------:R-:W-:Y:S01]  /*18f90*/  FMUL R121, R52, R121 ;  /* 0x0000007934797220 */ /* 0x000fe20000400000 */
[----:B------:R-:W-:Y:S01]  /*18fa0*/  IADD3 R132, PT, PT, R132, 0x8, RZ ;  /* 0x0000000884847810 */ /* 0x000fe20007ffe0ff */
[----:B------:R-:W-:Y:S01]  /*18fb0*/  FFMA R5, R65, R5, R112 ;  /* 0x0000000541057223 */ /* 0x000fe20000000070 */
[----:B------:R-:W-:Y:S01]  /*18fc0*/  I2FP.F32.S32 R60, R60 ;  /* 0x0000003c003c7245 */ /* 0x000fe20000201400 */
[C---:B------:R-:W-:Y:S01]  /*18fd0*/  FMUL R52, R56.reuse, R125 ;  /* 0x0000007d38347220 */ /* 0x040fe20000400000 */
[----:B------:R-:W-:Y:S01]  /*18fe0*/  FMUL R56, R56, R127 ;  /* 0x0000007f38387220 */ /* 0x000fe20000400000 */
[----:B------:R-:W-:Y:S01]  /*18ff0*/  I2FP.F32.S32 R81, R81 ;  /* 0x0000005100517245 */ /* 0x000fe20000201400 */
[----:B------:R-:W-:Y:S01]  /*19000*/  HADD2.F32 R67, -RZ, R67.H0_H0 ;  /* 0x20000043ff437230 */ /* 0x000fe20000004100 */
[----:B------:R-:W-:Y:S01]  /*19010*/  I2FP.F32.S32 R63, R68 ;  /* 0x00000044003f7245 */ /* 0x000fe20000201400 */
[----:B------:R-:W-:Y:S01]  /*19020*/  FMUL R50, R50, R83 ;  /* 0x0000005332327220 */ /* 0x000fe20000400000 */
[----:B------:R-:W-:Y:S01]  /*19030*/  I2FP.F32.S32 R69, R69 ;  /* 0x0000004500457245 */ /* 0x000fe20000201400 */
[----:B------:R-:W-:Y:S01]  /*19040*/  FMUL R74, R51, R74 ;  /* 0x0000004a334a7220 */ /* 0x000fe20000400000 */
[----:B------:R-:W-:Y:S01]  /*19050*/  ISETP.GE.AND P4, PT, R132, R3, PT ;  /* 0x000000038400720c */ /* 0x000fe20003f86270 */
[----:B--2---:R-:W-:-:S02]  /*19060*/  HADD2.F32 R40, -RZ, R40.H0_H0 ;  /* 0x20000028ff287230 */ /* 0x004fc40000004100 */
[----:B------:R-:W-:Y:S01]  /*19070*/  FFMA R38, R64, R38, R113 ;  /* 0x0000002640267223 */ /* 0x000fe20000000071 */
[----:B------:R-:W-:Y:S01]  /*19080*/  FFMA R5, R66, R6, R5 ;  /* 0x0000000642057223 */ /* 0x000fe20000000005 */
[C---:B------:R-:W-:Y:S01]  /*19090*/  FMUL R7, R53.reuse, R60 ;  /* 0x0000003c35077220 */ /* 0x040fe20000400000 */
[----:B------:R-:W-:Y:S01]  /*190a0*/  I2FP.F32.S32 R83, R70 ;  /* 0x0000004600537245 */ /* 0x000fe20000201400 */
[----:B------:R-:W-:Y:S01]  /*190b0*/  HADD2.F32 R41, -RZ, R41.H0_H0 ;  /* 0x20000029ff297230 */ /* 0x000fe20000004100 */
[----:B------:R-:W-:Y:S01]  /*190c0*/  I2FP.F32.S32 R71, R71 ;  /* 0x0000004700477245 */ /* 0x000fe20000201400 */
[----:B------:R-:W-:Y:S01]  /*190d0*/  FMUL R53, R53, R86 ;  /* 0x0000005635357220 */ /* 0x000fe20000400000 */
[C---:B------:R-:W-:Y:S01]  /*190e0*/  FFMA R118, R64.reuse, R121, R118 ;  /* 0x0000007940767223 */ /* 0x040fe20000000076 */
[----:B------:R-:W-:Y:S01]  /*190f0*/  FFMA R52, R64, R52, R115 ;  /* 0x0000003440347223 */ /* 0x000fe20000000073 */
[C---:B------:R-:W-:Y:S01]  /*19100*/  FFMA R44, R40.reuse, R44, R109 ;  /* 0x0000002c282c7223 */ /* 0x040fe2000000006d */
[C---:B------:R-:W-:Y:S01]  /*19110*/  FFMA R39, R40.reuse, R48, R39 ;  /* 0x0000003028277223 */ /* 0x040fe20000000027 */
[C---:B------:R-:W-:Y:S01]  /*19120*/  FFMA R0, R40.reuse, R9, R0 ;  /* 0x0000000928007223 */ /* 0x040fe20000000000 */
[----:B------:R-:W-:Y:S01]  /*19130*/  FFMA R56, R40, R56, R111 ;  /* 0x0000003828387223 */ /* 0x000fe2000000006f */
[----:B------:R-:W-:Y:S01]  /*19140*/  FMUL R81, R46, R81 ;  /* 0x000000512e517220 */ /* 0x000fe20000400000 */
[----:B------:R-:W-:Y:S01]  /*19150*/  I2FP.F32.S32 R98, R98 ;  /* 0x0000006200627245 */ /* 0x000fe20000201400 */
[C---:B------:R-:W-:Y:S01]  /*19160*/  FMUL R46, R54.reuse, R63 ;  /* 0x0000003f362e7220 */ /* 0x040fe20000400000 */
[----:B------:R-:W-:Y:S01]  /*19170*/  FMUL R69, R54, R69 ;  /* 0x0000004536457220 */ /* 0x000fe20000400000 */
[----:B------:R-:W-:Y:S01]  /*19180*/  FFMA R4, R65, R4, R38 ;  /* 0x0000000441047223 */ /* 0x000fe20000000026 */
        /* <DEDUP_REMOVED lines=11> */
[----:B------:R-:W-:Y:S01]  /*19240*/  FFMA R49, R65, R49, R52 ;  /* 0x0000003141317223 */ /* 0x000fe20000000034 */
[----:B------:R-:W-:Y:S01]  /*19250*/  I2FP.F32.S32 R38, R79 ;  /* 0x0000004f00267245 */ /* 0x000fe20000201400 */
[C---:B------:R-:W-:Y:S01]  /*19260*/  FFMA R44, R41.reuse, R45, R44 ;  /* 0x0000002d292c7223 */ /* 0x040fe2000000002c */
[C---:B------:R-:W-:Y:S01]  /*19270*/  FFMA R39, R41.reuse, R84, R39 ;  /* 0x0000005429277223 */ /* 0x040fe20000000027 */
[C---:B------:R-:W-:Y:S01]  /*19280*/  FFMA R0, R41.reuse, R53, R0 ;  /* 0x0000003529007223 */ /* 0x040fe20000000000 */
[----:B------:R-:W-:Y:S01]  /*19290*/  FFMA R56, R41, R57, R56 ;  /* 0x0000003929387223 */ /* 0x000fe20000000038 */
[----:B------:R-:W-:Y:S01]  /*192a0*/  FMUL R98, R59, R98 ;  /* 0x000000623b627220 */ /* 0x000fe20000400000 */
[----:B------:R-:W-:Y:S01]  /*192b0*/  FMUL R76, R55, R76 ;  /* 0x0000004c374c7220 */ /* 0x000fe20000400000 */
[----:B------:R-:W-:Y:S01]  /*192c0*/  FMUL R78, R59, R78 ;  /* 0x0000004e3b4e7220 */ /* 0x000fe20000400000 */
[----:B------:R-:W-:-:S02]  /*192d0*/  HADD2.F32 R43, -RZ, R43.H0_H0 ;  /* 0x2000002bff2b7230 */ /* 0x000fc40000004100 */
[C---:B------:R-:W-:Y:S01]  /*192e0*/  FMUL R72, R47.reuse, R72 ;  /* 0x000000482f487220 */ /* 0x040fe20000400000 */
        /* <DEDUP_REMOVED lines=22> */
.L_x_2081:
[----:B------:R-:W-:Y:S01]  /*19450*/  BSSY.RECONVERGENT B0, `(.L_x_2083) ;  /* 0x0000012000007945 */ /* 0x000fe20003800200 */
[----:B------:R-:W-:Y:S01]  /*19460*/  IADD3 R2, PT, PT, R131, R2, RZ ;  /* 0x0000000283027210 */ /* 0x000fe20007ffe0ff */
[----:B------:R-:W-:Y:S02]  /*19470*/  IMAD R117, R117, 0x3800, RZ ;  /* 0x0000380075757824 */ /* 0x000fe400078e02ff */
[----:B------:R-:W-:Y:S05]  /*19480*/  @P0 BRA `(.L_x_2084) ;  /* 0x0000000000380947 */ /* 0x000fea0003800000 */
[----:B------:R-:W1:Y:S01]  /*19490*/  LDS.64 R4, [R2] ;  /* 0x0000000002047984 */ /* 0x000e620000000a00 */
[----:B------:R-:W2:Y:S01]  /*194a0*/  LDCU.64 UR4, c[0x0][0x3a8] ;  /* 0x00007500ff0477ac */ /* 0x000ea20008000a00 */
[----:B-1----:R-:W-:Y:S01]  /*194b0*/  IMAD R4, R4, 0x80, R8 ;  /* 0x0000008004047824 */ /* 0x002fe200078e0208 */
[----:B------:R-:W-:-:S04]  /*194c0*/  LEA R0, R5, R8, 0x7 ;  /* 0x0000000805007211 */ /* 0x000fc800078e38ff */
[C---:B------:R-:W-:Y:S02]  /*194d0*/  IADD3 R5, P4, PT, R117.reuse, R4, RZ ;  /* 0x0000000475057210 */ /* 0x040fe40007f9e0ff */
[----:B------:R-:W-:Y:S02]  /*194e0*/  IADD3 R3, P5, PT, R117, R0, RZ ;  /* 0x0000000075037210 */ /* 0x000fe40007fbe0ff */
[----:B------:R-:W-:Y:S02]  /*194f0*/  LEA.HI.X.SX32 R10, R4, RZ, 0x1, P4 ;  /* 0x000000ff040a7211 */ /* 0x000fe400020f0eff */
[----:B------:R-:W-:Y:S02]  /*19500*/  LEA.HI.X.SX32 R0, R0, RZ, 0x1, P5 ;  /* 0x000000ff00007211 */ /* 0x000fe400028f0eff */
[----:B--2---:R-:W-:Y:S02]  /*19510*/  LEA R4, P4, R5, UR4, 0x2 ;  /* 0x0000000405047c11 */ /* 0x004fe4000f8810ff */
[----:B------:R-:W-:-:S02]  /*19520*/  LEA R6, P5, R3, UR4, 0x2 ;  /* 0x0000000403067c11 */ /* 0x000fc4000f8a10ff */
[----:B------:R-:W-:Y:S02]  /*19530*/  LEA.HI.X R5, R5, UR5, R10, 0x2, P4 ;  /* 0x0000000505057c11 */ /* 0x000fe4000a0f140a */
[----:B------:R-:W-:-:S03]  /*19540*/  LEA.HI.X R7, R3, UR5, R0, 0x2, P5 ;  /* 0x0000000503077c11 */ /* 0x000fc6000a8f1400 */
[----:B------:R1:W-:Y:S04]  /*19550*/  STG.E desc[UR6][R4.64], R188 ;  /* 0x000000bc04007986 */ /* 0x0003e8000c101906 */
[----:B------:R1:W-:Y:S02]  /*19560*/  STG.E desc[UR6][R6.64], R187 ;  /* 0x000000bb06007986 */ /* 0x0003e4000c101906 */
.L_x_2084:
[----:B------:R-:W-:Y:S05]  /*19570*/  BSYNC.RECONVERGENT B0 ;  /* 0x0000000000007941 */ /* 0x000fea0003800200 */
.L_x_2083:
[----:B------:R-:W-:Y:S04]  /*19580*/  BSSY.RECONVERGENT B0, `(.L_x_2085) ;  /* 0x0000012000007945 */ /* 0x000fe80003800200 */
[----:B------:R-:W-:Y:S05]  /*19590*/  @P1 BRA `(.L_x_2086) ;  /* 0x0000000000401947 */ /* 0x000fea0003800000 */
[----:B-1----:R-:W1:Y:S01]  /*195a0*/  LDS.64 R4, [R2] ;  /* 0x0000000002047984 */ /* 0x002e620000000a00 */
[----:B------:R-:W2:Y:S01]  /*195b0*/  LDCU.64 UR4, c[0x0][0x3a8] ;  /* 0x00007500ff0477ac */ /* 0x000ea20008000a00 */
[----:B-1----:R-:W-:Y:S01]  /*195c0*/  IMAD.SHL.U32 R0, R4, 0x80, RZ ;  /* 0x0000008004007824 */ /* 0x002fe200078e00ff */
[----:B------:R-:W-:-:S04]  /*195d0*/  SHF.L.U32 R3, R5, 0x7, RZ ;  /* 0x0000000705037819 */ /* 0x000fc800000006ff */
[----:B------:R-:W-:Y:S02]  /*195e0*/  SHF.R.S32.HI R4, RZ, 0x1f, R0 ;  /* 0x0000001fff047819 */ /* 0x000fe40000011400 */
[C-C-:B------:R-:W-:Y:S02]  /*195f0*/  IADD3 R5, P4, P5, R117.reuse, R0, R8.reuse ;  /* 0x0000000075057210 */ /* 0x140fe40007d9e008 */
[----:B------:R-:W-:Y:S02]  /*19600*/  SHF.R.S32.HI R0, RZ, 0x1f, R3 ;  /* 0x0000001fff007819 */ /* 0x000fe40000011403 */
[----:B------:R-:W-:Y:S02]  /*19610*/  IADD3.X R10, PT, PT, RZ, R4, RZ, P4, P5 ;  /* 0x00000004ff0a7210 */ /* 0x000fe400027ea4ff */
[----:B------:R-:W-:-:S04]  /*19620*/  IADD3 R3, P4, P5, R117, R3, R8 ;  /* 0x0000000375037210 */ /* 0x000fc80007d9e008 */
[----:B------:R-:W-:Y:S02]  /*19630*/  IADD3.X R0, PT, PT, RZ, R0, RZ, P4, P5 ;  /* 0x00000000ff007210 */ /* 0x000fe400027ea4ff */
[----:B--2---:R-:W-:Y:S02]  /*19640*/  LEA R4, P4, R5, UR4, 0x2 ;  /* 0x0000000405047c11 */ /* 0x004fe4000f8810ff */
[----:B------:R-:W-:Y:S02]  /*19650*/  LEA R6, P5, R3, UR4, 0x2 ;  /* 0x0000000403067c11 */ /* 0x000fe4000f8a10ff */
[----:B------:R-:W-:Y:S02]  /*19660*/  LEA.HI.X R5, R5, UR5, R10, 0x2, P4 ;  /* 0x0000000505057c11 */ /* 0x000fe4000a0f140a */
[----:B------:R-:W-:-:S03]  /*19670*/  LEA.HI.X R7, R3, UR5, R0, 0x2, P5 ;  /* 0x0000000503077c11 */ /* 0x000fc6000a8f1400 */
[----:B------:R2:W-:Y:S04]  /*19680*/  STG.E desc[UR6][R4.64+0x20], R186 ;  /* 0x000020ba04007986 */ /* 0x0005e8000c101906 */
[----:B------:R2:W-:Y:S02]  /*19690*/  STG.E desc[UR6][R6.64+0x20], R185 ;  /* 0x000020b906007986 */ /* 0x0005e4000c101906 */
.L_x_2086:
[----:B------:R-:W-:Y:S05]  /*196a0*/  BSYNC.RECONVERGENT B0 ;  /* 0x0000000000007941 */ /* 0x000fea0003800200 */
.L_x_2085:
[----:B------:R-:W-:Y:S01]  /*196b0*/  BSSY.RECONVERGENT B0, `(.L_x_2087) ;  /* 0x0000011000007945 */ /* 0x000fe20003800200 */
[----:B------:R-:W-:-:S03]  /*196c0*/  VIADD R0, R8, 0x10 ;  /* 0x0000001008007836 */ /* 0x000fc60000000000 */
[----:B------:R-:W-:Y:S05]  /*196d0*/  @P2 BRA `(.L_x_2088) ;  /* 0x0000000000382947 */ /* 0x000fea0003800000 */
[----:B-12---:R-:W1:Y:S01]  /*196e0*/  LDS.64 R4, [R2] ;  /* 0x0000000002047984 */ /* 0x006e620000000a00 */
[----:B------:R-:W2:Y:S01]  /*196f0*/  LDCU.64 UR4, c[0x0][0x3a8] ;  /* 0x00007500ff0477ac */ /* 0x000ea20008000a00 */
[----:B-1----:R-:W-:Y:S01]  /*19700*/  LEA R4, R4, R0, 0x7 ;  /* 0x0000000004047211 */ /* 0x002fe200078e38ff */
[----:B------:R-:W-:-:S03]  /*19710*/  IMAD R6, R5, 0x80, R0 ;  /* 0x0000008005067824 */ /* 0x000fc600078e0200 */
        /* <DEDUP_REMOVED lines=10> */
.L_x_2088:
[----:B------:R-:W-:Y:S05]  /*197c0*/  BSYNC.RECONVERGENT B0 ;  /* 0x0000000000007941 */ /* 0x000fea0003800200 */
.L_x_2087:
[----:B------:R-:W-:Y:S04]  /*197d0*/  BSSY.RECONVERGENT B0, `(.L_x_2089) ;  /* 0x0000012000007945 */ /* 0x000fe80003800200 */
[----:B------:R-:W-:Y:S05]  /*197e0*/  @P3 BRA `(.L_x_2090) ;  /* 0x0000000000403947 */ /* 0x000fea0003800000 */
[----:B-123--:R-:W1:Y:S01]  /*197f0*/  LDS.64 R4, [R2] ;  /* 0x0000000002047984 */ /* 0x00ee620000000a00 */
[----:B------:R-:W2:Y:S01]  /*19800*/  LDCU.64 UR4, c[0x0][0x3a8] ;  /* 0x00007500ff0477ac */ /* 0x000ea20008000a00 */
[----:B-1----:R-:W-:Y:S01]  /*19810*/  SHF.L.U32 R4, R4, 0x7, RZ ;  /* 0x0000000704047819 */ /* 0x002fe200000006ff */
[----:B------:R-:W-:-:S03]  /*19820*/  IMAD.SHL.U32 R3, R5, 0x80, RZ ;  /* 0x0000008005037824 */ /* 0x000fc600078e00ff */
        /* <DEDUP_REMOVED lines=12> */
.L_x_2090:
[----:B------:R-:W-:Y:S05]  /*198f0*/  BSYNC.RECONVERGENT B0 ;  /* 0x0000000000007941 */ /* 0x000fea0003800200 */
.L_x_2089:
[----:B------:R-:W-:Y:S04]  /*19900*/  BSSY.RECONVERGENT B0, `(.L_x_2091) ;  /* 0x0000010000007945 */ /* 0x000fe80003800200 */
[----:B------:R-:W-:Y:S05]  /*19910*/  @P0 BRA `(.L_x_2092) ;  /* 0x0000000000380947 */ /* 0x000fea0003800000 */
[----:B-1234-:R-:W1:Y:S01]  /*19920*/  LDS.64 R4, [R2+0x40] ;  /* 0x0000400002047984 */ /* 0x01ee620000000a00 */
        /* <DEDUP_REMOVED lines=13> */
.L_x_2092:
[----:B------:R-:W-:Y:S05]  /*19a00*/  BSYNC.RECONVERGENT B0 ;  /* 0x0000000000007941 */ /* 0x000fea0003800200 */
.L_x_2091:
[----:B------:R-:W-:Y:S04]  /*19a10*/  BSSY.RECONVERGENT B0, `(.L_x_2093) ;  /* 0x0000012000007945 */ /* 0x000fe80003800200 */
[----:B------:R-:W-:Y:S05]  /*19a20*/  @P1 BRA `(.L_x_2094) ;  /* 0x0000000000401947 */ /* 0x000fea0003800000 */
[----:B-1234-:R-:W1:Y:S01]  /*19a30*/  LDS.64 R4, [R2+0x40] ;  /* 0x0000400002047984 */ /* 0x01ee620000000a00 */
[----:B------:R-:W2:Y:S01]  /*19a40*/  LDCU.64 UR4, c[0x0][0x3a8] ;  /* 0x00007500ff0477ac */ /* 0x000ea20008000a00 */
[----:B-1----:R-:W-:Y:S01]  /*19a50*/  SHF.L.U32 R3, R4, 0x7, RZ ;  /* 0x0000000704037819 */ /* 0x002fe200000006ff */
[----:B------:R-:W-:-:S03]  /*19a60*/  IMAD.SHL.U32 R4, R5, 0x80, RZ ;  /* 0x0000008005047824 */ /* 0x000fc600078e00ff */
[----:B------:R-:W-:Y:S02]  /*19a70*/  SHF.R.S32.HI R5, RZ, 0x1f, R3 ;  /* 0x0000001fff057819 */ /* 0x000fe40000011403 */
[C---:B------:R-:W-:Y:S02]  /*19a80*/  IADD3 R9, P4, P5, R117.reuse, R3, R8 ;  /* 0x0000000375097210 */ /* 0x040fe40007d9e008 */
        /* <DEDUP_REMOVED lines=10> */
.L_x_2094:
[----:B------:R-:W-:Y:S05]  /*19b30*/  BSYNC.RECONVERGENT B0 ;  /* 0x0000000000007941 */ /* 0x000fea0003800200 */
.L_x_2093:
        /* <DEDUP_REMOVED lines=16> */
.L_x_2096:
[----:B------:R-:W-:Y:S05]  /*19c40*/  BSYNC.RECONVERGENT B0 ;  /* 0x0000000000007941 */ /* 0x000fea0003800200 */
.L_x_2095:
[----:B------:R-:W-:Y:S04]  /*19c50*/  BSSY.RECONVERGENT B0, `(.L_x_2097) ;  /* 0x0000012000007945 */ /* 0x000fe80003800200 */
[----:B------:R-:W-:Y:S05]  /*19c60*/  @P3 BRA `(.L_x_2098) ;  /* 0x0000000000403947 */ /* 0x000fea0003800000 */
[----:B-1234-:R-:W1:Y:S01]  /*19c70*/  LDS.64 R4, [R2+0x40] ;  /* 0x0000400002047984 */ /* 0x01ee620000000a00 */
        /* <DEDUP_REMOVED lines=15> */
.L_x_2098:
[----:B------:R-:W-:Y:S05]  /*19d70*/  BSYNC.RECONVERGENT B0 ;  /* 0x0000000000007941 */ /* 0x000fea0003800200 */
.L_x_2097:
        /* <DEDUP_REMOVED lines=16> */
.L_x_2100:
[----:B------:R-:W-:Y:S05]  /*19e80*/  BSYNC.RECONVERGENT B0 ;  /* 0x0000000000007941 */ /* 0x000fea0003800200 */
.L_x_2099:
        /* <DEDUP_REMOVED lines=18> */
.L_x_2102:
[----:B------:R-:W-:Y:S05]  /*19fb0*/  BSYNC.RECONVERGENT B0 ;  /* 0x0000000000007941 */ /* 0x000fea0003800200 */
.L_x_2101:
        /* <DEDUP_REMOVED lines=16> */
.L_x_2104:
[----:B------:R-:W-:Y:S05]  /*1a0c0*/  BSYNC.RECONVERGENT B0 ;  /* 0x0000000000007941 */ /* 0x000fea0003800200 */
.L_x_2103:
        /* <DEDUP_REMOVED lines=18> */
.L_x_2106:
[----:B------:R-:W-:Y:S05]  /*1a1f0*/  BSYNC.RECONVERGENT B0 ;  /* 0x0000000000007941 */ /* 0x000fea0003800200 */
.L_x_2105:
        /* <DEDUP_REMOVED lines=16> */
.L_x_2108:
[----:B------:R-:W-:Y:S05]  /*1a300*/  BSYNC.RECONVERGENT B0 ;  /* 0x0000000000007941 */ /* 0x000fea0003800200 */
.L_x_2107:
        /* <DEDUP_REMOVED lines=18> */
.L_x_2110:
[----:B------:R-:W-:Y:S05]  /*1a430*/  BSYNC.RECONVERGENT B0 ;  /* 0x0000000000007941 */ /* 0x000fea0003800200 */
.L_x_2109:
        /* <DEDUP_REMOVED lines=16> */
.L_x_2112:
[----:B------:R-:W-:Y:S05]  /*1a540*/  BSYNC.RECONVERGENT B0 ;  /* 0x0000000000007941 */ /* 0x000fea0003800200 */
.L_x_2111:
        /* <DEDUP_REMOVED lines=18> */
.L_x_2114:
[----:B------:R-:W-:Y:S05]  /*1a670*/  BSYNC.RECONVERGENT B0 ;  /* 0x0000000000007941 */ /* 0x000fea0003800200 */
.L_x_2113:
        /* <DEDUP_REMOVED lines=16> */
.L_x_2116:
[----:B------:R-:W-:Y:S05]  /*1a780*/  BSYNC.RECONVERGENT B0 ;  /* 0x0000000000007941 */ /* 0x000fea0003800200 */
.L_x_2115:
        /* <DEDUP_REMOVED lines=18> */
.L_x_2118:
[----:B------:R-:W-:Y:S05]  /*1a8b0*/  BSYNC.RECONVERGENT B0 ;  /* 0x0000000000007941 */ /* 0x000fea0003800200 */
.L_x_2117:
        /* <DEDUP_REMOVED lines=16> */
.L_x_2120:
[----:B------:R-:W-:Y:S05]  /*1a9c0*/  BSYNC.RECONVERGENT B0 ;  /* 0x0000000000007941 */ /* 0x000fea0003800200 */
.L_x_2119:
        /* <DEDUP_REMOVED lines=18> */
.L_x_2122:
[----:B------:R-:W-:Y:S05]  /*1aaf0*/  BSYNC.RECONVERGENT B0 ;  /* 0x0000000000007941 */ /* 0x000fea0003800200 */
.L_x_2121:
        /* <DEDUP_REMOVED lines=16> */
.L_x_2124:
[----:B------:R-:W-:Y:S05]  /*1ac00*/  BSYNC.RECONVERGENT B0 ;  /* 0x0000000000007941 */ /* 0x000fea0003800200 */
.L_x_2123:
        /* <DEDUP_REMOVED lines=18> */
.L_x_2126:
[----:B------:R-:W-:Y:S05]  /*1ad30*/  BSYNC.RECONVERGENT B0 ;  /* 0x0000000000007941 */ /* 0x000fea0003800200 */
.L_x_2125:
        /* <DEDUP_REMOVED lines=16> */
.L_x_2128:
[----:B------:R-:W-:Y:S05]  /*1ae40*/  BSYNC.RECONVERGENT B0 ;  /* 0x0000000000007941 */ /* 0x000fea0003800200 */
.L_x_2127:
        /* <DEDUP_REMOVED lines=18> */
.L_x_2130:
[----:B------:R-:W-:Y:S05]  /*1af70*/  BSYNC.RECONVERGENT B0 ;  /* 0x0000000000007941 */ /* 0x000fea0003800200 */
.L_x_2129:
        /* <DEDUP_REMOVED lines=16> */
.L_x_2132:
[----:B------:R-:W-:Y:S05]  /*1b080*/  BSYNC.RECONVERGENT B0 ;  /* 0x0000000000007941 */ /* 0x000fea0003800200 */
.L_x_2131:
[----:B------:R-:W-:Y:S04]  /*1b090*/  BSSY.RECONVERGENT B0, `(.L_x_2133) ;  /* 0x0000012000007945 */ /* 0x000fe80003800200 */
[----:B------:R-:W-:Y:S05]  /*1b0a0*/  @P1 BRA `(.L_x_2134) ;  /* 0x0000000000401947 */ /* 0x000fea0003800000 */
[----:B-1234-:R-:W1:Y:S01]  /*1b0b0*/  LDS.64 R4, [R2+0x180] ;  /* 0x0001800002047984 */ /* 0x01ee620000000a00 */
[----:B------:R-:W2:Y:S01]  /*1b0c0*/  LDCU.64 UR4, c[0x0][0x3a8] ;  /* 0x00007500ff0477ac */ /* 0x000ea20008000a00 */
[----:B-1----:R-:W-:Y:S01]  /*1b0d0*/  SHF.L.U32 R3, R4, 0x7, RZ ;  /* 0x0000000704037819 */ /* 0x002fe200000006ff */
[----:B------:R-:W-:-:S03]  /*1b0e0*/  IMAD.SHL.U32 R4, R5, 0x80, RZ ;  /* 0x0000008005047824 */ /* 0x000fc600078e00ff */
[C-C-:B------:R-:W-:Y:S02]  /*1b0f0*/  IADD3 R7, P0, P1, R117.reuse, R3, R8.reuse ;  /* 0x0000000375077210 */ /* 0x140fe4000791e008 */
[----:B------:R-:W-:Y:S02]  /*1b100*/  IADD3 R8, P4, P5, R117, R4, R8 ;  /* 0x0000000475087210 */ /* 0x000fe40007d9e008 */
[----:B------:R-:W-:Y:S02]  /*1b110*/  SHF.R.S32.HI R5, RZ, 0x1f, R3 ;  /* 0x0000001fff057819 */ /* 0x000fe40000011403 */
[----:B------:R-:W-:Y:S02]  /*1b120*/  SHF.R.S32.HI R4, RZ, 0x1f, R4 ;  /* 0x0000001fff047819 */ /* 0x000fe40000011404 */
[----:B------:R-:W-:Y:S02]  /*1b130*/  IADD3.X R10, PT, PT, RZ, R5, RZ, P0, P1 ;  /* 0x00000005ff0a7210 */ /* 0x000fe400007e24ff */
[----:B------:R-:W-:-:S02]  /*1b140*/  IADD3.X R3, PT, PT, RZ, R4, RZ, P4, P5 ;  /* 0x00000004ff037210 */ /* 0x000fc400027ea4ff */
[C---:B--2---:R-:W-:Y:S02]  /*1b150*/  LEA R4, P0, R7.reuse, UR4, 0x2 ;  /* 0x0000000407047c11 */ /* 0x044fe4000f8010ff */
[C---:B------:R-:W-:Y:S02]  /*1b160*/  LEA R6, P1, R8.reuse, UR4, 0x2 ;  /* 0x0000000408067c11 */ /* 0x040fe4000f8210ff */
[----:B------:R-:W-:Y:S02]  /*1b170*/  LEA.HI.X R5, R7, UR5, R10, 0x2, P0 ;  /* 0x0000000507057c11 */ /* 0x000fe400080f140a */
[----:B------:R-:W-:-:S03]  /*1b180*/  LEA.HI.X R7, R8, UR5, R3, 0x2, P1 ;  /* 0x0000000508077c11 */ /* 0x000fc600088f1403 */
[----:B------:R1:W-:Y:S04]  /*1b190*/  STG.E desc[UR6][R4.64+0x20], R126 ;  /* 0x0000207e04007986 */ /* 0x0003e8000c101906 */
[----:B------:R1:W-:Y:S02]  /*1b1a0*/  STG.E desc[UR6][R6.64+0x20], R124 ;  /* 0x0000207c06007986 */ /* 0x0003e4000c101906 */
.L_x_2134:
[----:B------:R-:W-:Y:S05]  /*1b1b0*/  BSYNC.RECONVERGENT B0 ;  /* 0x0000000000007941 */ /* 0x000fea0003800200 */
.L_x_2133:
        /* <DEDUP_REMOVED lines=16> */
.L_x_2136:
[----:B------:R-:W-:Y:S05]  /*1b2c0*/  BSYNC.RECONVERGENT B0 ;  /* 0x0000000000007941 */ /* 0x000fea0003800200 */
.L_x_2135:
[----:B------:R-:W-:Y:S05]  /*1b2d0*/  @P3 EXIT ;  /* 0x000000000000394d */ /* 0x000fea0003800000 */
[----:B------:R-:W1:Y:S01]  /*1b2e0*/  LDS.64 R2, [R2+0x180] ;  /* 0x0001800002027984 */ /* 0x000e620000000a00 */
[----:B------:R-:W5:Y:S01]  /*1b2f0*/  LDCU.64 UR4, c[0x0][0x3a8] ;  /* 0x00007500ff0477ac */ /* 0x000f620008000a00 */
[----:B-1234-:R-:W-:Y:S01]  /*1b300*/  SHF.L.U32 R4, R2, 0x7, RZ ;  /* 0x0000000702047819 */ /* 0x01efe200000006ff */
        /* <DEDUP_REMOVED lines=8> */
[C---:B------:R-:W-:Y:S02]  /*1b390*/  LEA R2, P1, R0.reuse, UR4, 0x2 ;  /* 0x0000000400027c11 */ /* 0x040fe4000f8210ff */
[----:B------:R-:W-:Y:S02]  /*1b3a0*/  LEA.HI.X R5, R5, UR5, R6, 0x2, P0 ;  /* 0x0000000505057c11 */ /* 0x000fe400080f1406 */
[----:B------:R-:W-:-:S03]  /*1b3b0*/  LEA.HI.X R3, R0, UR5, R3, 0x2, P1 ;  /* 0x0000000500037c11 */ /* 0x000fc600088f1403 */
[----:B------:R-:W-:Y:S04]  /*1b3c0*/  STG.E desc[UR6][R4.64+0x20], R118 ;  /* 0x0000207604007986 */ /* 0x000fe8000c101906 */
[----:B------:R-:W-:Y:S01]  /*1b3d0*/  STG.E desc[UR6][R2.64+0x20], R112 ;  /* 0x0000207002007986 */ /* 0x000fe2000c101906 */
[----:B------:R-:W-:Y:S05]  /*1b3e0*/  EXIT ;  /* 0x000000000000794d */ /* 0x000fea0003800000 */
        .weak           $__internal_52_$__cuda_sm20_div_s64
        .type           $__internal_52_$__cuda_sm20_div_s64,@function
        .size           $__internal_52_$__cuda_sm20_div_s64,($__internal_53_$__cuda_sm20_rem_s64 - $__internal_52_$__cuda_sm20_div_s64)
$__internal_52_$__cuda_sm20_div_s64:
        /* <DEDUP_REMOVED lines=83> */
[----:B------:R-:W-:Y:S06]  /*1b920*/  RET.REL.NODEC R4 `(mul_mat_q40_112_8_true) ;  /* 0xfffffe4404b47950 */ /* 0x000fec0003c3ffff */
        .weak           $__internal_53_$__cuda_sm20_rem_s64
        .type           $__internal_53_$__cuda_sm20_rem_s64,@function
        .size           $__internal_53_$__cuda_sm20_rem_s64,(.L_x_3739 - $__internal_53_$__cuda_sm20_rem_s64)
$__internal_53_$__cuda_sm20_rem_s64:
        /* <DEDUP_REMOVED lines=77> */
[----:B------:R-:W-:Y:S06]  /*1be00*/  RET.REL.NODEC R6 `(mul_mat_q40_112_8_true) ;  /* 0xfffffe40067c7950 */ /* 0x000fec0003c3ffff */
.L_x_2137:
        /* <DEDUP_REMOVED lines=15> */
.L_x_3739:


//--------------------- .text.mul_mat_q40_stream_k_fixup_96_8_true --------------------------
	.section	.text.mul_mat_q40_stream_k_fixup_96_8_true,"ax",@progbits
	.align	128
        .global         mul_mat_q40_stream_k_fixup_96_8_true
        .type           mul_mat_q40_stream_k_fixup_96_8_true,@function
        .size           mul_mat_q40_stream_k_fixup_96_8_true,(.L_x_3741 - mul_mat_q40_stream_k_fixup_96_8_true)
        .other          mul_mat_q40_stream_k_fixup_96_8_true,@"STO_CUDA_ENTRY STV_DEFAULT"
mul_mat_q40_stream_k_fixup_96_8_true:
.text.mul_mat_q40_stream_k_fixup_96_8_true:
        /* <DEDUP_REMOVED lines=61> */
.L_x_2138:
[----:B------:R-:W-:Y:S01]  /*03d0*/  IMAD.U32 R2, RZ, RZ, UR12 ;  /* 0x0000000cff027e24 */ /* 0x000fe2000f8e00ff */
[----:B------:R-:W-:Y:S01]  /*03e0*/  MOV R68, 0x450 ;  /* 0x0000045000447802 */ /* 0x000fe20000000f00 */
[----:B------:R-:W-:Y:S01]  /*03f0*/  IMAD.U32 R3, RZ, RZ, UR13 ;  /* 0x0000000dff037e24 */ /* 0x000fe2000f8e00ff */
[----:B0-----:R-:W-:Y:S01]  /*0400*/  UMOV UR14, UR11 ;  /* 0x0000000b000e7c82 */ /* 0x001fe20008000000 */
[----:B------:R-:W-:Y:S02]  /*0410*/  IMAD.MOV.U32 R69, RZ, RZ, R2 ;  /* 0x000000ffff457224 */ /* 0x000fe400078e0002 */
[----:B------:R-:W-:Y:S01]  /*0420*/  IMAD.U32 R52, RZ, RZ, UR4 ;  /* 0x00000004ff347e24 */ /* 0x000fe2000f8e00ff */
[----:B------:R-:W-:-:S06]  /*0430*/  UMOV UR4, URZ ;  /* 0x000000ff00047c82 */ /* 0x000fcc0008000000 */
[----:B------:R-:W-:Y:S05]  /*0440*/  CALL.REL.NOINC `($__internal_54_$__cuda_sm20_div_s64) ;  /* 0x0000006800847944 */ /* 0x000fea0003c00000 */
[----:B------:R-:W-:Y:S02]  /*0450*/  IMAD.MOV.U32 R2, RZ, RZ, R38 ;  /* 0x000000ffff027224 */ /* 0x000fe400078e0026 */
[----:B------:R-:W-:-:S07]  /*0460*/  IMAD.MOV.U32 R3, RZ, RZ, R39 ;  /* 0x000000ffff037224 */ /* 0x000fce00078e0027 */
.L_x_2139:
        /* <DEDUP_REMOVED lines=41> */
.L_x_2140:
[----:B------:R-:W-:Y:S01]  /*0700*/  IMAD.U32 R4, RZ, RZ, UR12 ;  /* 0x0000000cff047e24 */ /* 0x000fe2000f8e00ff */
[----:B------:R-:W-:Y:S01]  /*0710*/  MOV R68, 0x780 ;  /* 0x0000078000447802 */ /* 0x000fe20000000f00 */
[----:B------:R-:W-:Y:S01]  /*0720*/  IMAD.U32 R5, RZ, RZ, UR13 ;  /* 0x0000000dff057e24 */ /* 0x000fe2000f8e00ff */
[----:B------:R-:W-:Y:S01]  /*0730*/  UMOV UR14, UR11 ;  /* 0x0000000b000e7c82 */ /* 0x000fe20008000000 */
[----:B------:R-:W-:Y:S02]  /*0740*/  IMAD.MOV.U32 R69, RZ, RZ, R4 ;  /* 0x000000ffff457224 */ /* 0x000fe400078e0004 */
[----:B------:R-:W-:Y:S01]  /*0750*/  IMAD.U32 R52, RZ, RZ, UR4 ;  /* 0x00000004ff347e24 */ /* 0x000fe2000f8e00ff */
[----:B------:R-:W-:-:S06]  /*0760*/  UMOV UR4, URZ ;  /* 0x000000ff00047c82 */ /* 0x000fcc0008000000 */
[----:B------:R-:W-:Y:S05]  /*0770*/  CALL.REL.NOINC `($__internal_54_$__cuda_sm20_div_s64) ;  /* 0x0000006400b87944 */ /* 0x000fea0003c00000 */
[----:B------:R-:W-:Y:S02]  /*0780*/  IMAD.MOV.U32 R4, RZ, RZ, R38 ;  /* 0x000000ffff047224 */ /* 0x000fe400078e0026 */
[----:B------:R-:W-:-:S07]  /*0790*/  IMAD.MOV.U32 R5, RZ, RZ, R39 ;  /* 0x000000ffff057224 */ /* 0x000fce00078e0027 */
.L_x_2141:
        /* <DEDUP_REMOVED lines=21> */
.L_x_2142:
[----:B------:R-:W-:Y:S01]  /*08f0*/  IMAD.MOV.U32 R69, RZ, RZ, R2 ;  /* 0x000000ffff457224 */ /* 0x000fe200078e0002 */
[----:B------:R-:W-:Y:S01]  /*0900*/  MOV R68, 0x930 ;  /* 0x0000093000447802 */ /* 0x000fe20000000f00 */
[----:B------:R-:W-:-:S07]  /*0910*/  IMAD.MOV.U32 R73, RZ, RZ, R3 ;  /* 0x000000ffff497224 */ /* 0x000fce00078e0003 */
[----:B------:R-:W-:Y:S05]  /*0920*/  CALL.REL.NOINC `($__internal_55_$__cuda_sm20_rem_s64) ;  /* 0x00000068009c7944 */ /* 0x000fea0003c00000 */
[----:B------:R-:W-:-:S07]  /*0930*/  IMAD.MOV.U32 R7, RZ, RZ, R48 ;  /* 0x000000ffff077224 */ /* 0x000fce00078e0030 */
.L_x_2143:
        /* <DEDUP_REMOVED lines=28> */
.L_x_2144:
[----:B------:R-:W-:Y:S01]  /*0b00*/  IMAD.MOV.U32 R69, RZ, RZ, R4 ;  /* 0x000000ffff457224 */ /* 0x000fe200078e0004 */
[----:B------:R-:W-:Y:S01]  /*0b10*/  MOV R68, 0xb40 ;  /* 0x00000b4000447802 */ /* 0x000fe20000000f00 */
[----:B------:R-:W-:-:S07]  /*0b20*/  IMAD.MOV.U32 R73, RZ, RZ, R5 ;  /* 0x000000ffff497224 */ /* 0x000fce00078e0005 */
[----:B------:R-:W-:Y:S05]  /*0b30*/  CALL.REL.NOINC `($__internal_55_$__cuda_sm20_rem_s64) ;  /* 0x0000006800187944 */ /* 0x000fea0003c00000 */
[----:B------:R-:W-:-:S07]  /*0b40*/  IMAD.MOV.U32 R0, RZ, RZ, R48 ;  /* 0x000000ffff007224 */ /* 0x000fce00078e0030 */
.L_x_2145:
        /* <DEDUP_REMOVED lines=33> */
.L_x_2146:
[----:B------:R-:W-:Y:S01]  /*0d60*/  IMAD.MOV.U32 R69, RZ, RZ, R36 ;  /* 0x000000ffff457224 */ /* 0x000fe200078e0024 */
[----:B------:R-:W-:Y:S01]  /*0d70*/  MOV R68, 0xdc0 ;  /* 0x00000dc000447802 */ /* 0x000fe20000000f00 */
[----:B------:R-:W-:Y:S01]  /*0d80*/  IMAD.MOV.U32 R52, RZ, RZ, R37 ;  /* 0x000000ffff347224 */ /* 0x000fe200078e0025 */
[----:B------:R-:W-:Y:S01]  /*0d90*/  UMOV UR14, UR7 ;  /* 0x00000007000e7c82 */ /* 0x000fe20008000000 */
[----:B------:R-:W-:-:S05]  /*0da0*/  UMOV UR4, UR6 ;  /* 0x0000000600047c82 */ /* 0x000fca0008000000 */
[----:B------:R-:W-:Y:S05]  /*0db0*/  CALL.REL.NOINC `($__internal_54_$__cuda_sm20_div_s64) ;  /* 0x0000006000287944 */ /* 0x000fea0003c00000 */
        /* <DEDUP_REMOVED lines=9> */
.L_x_2147:
        /* <DEDUP_REMOVED lines=23> */
.L_x_2148:
[----:B------:R-:W-:Y:S01]  /*0fc0*/  IMAD.MOV.U32 R69, RZ, RZ, R3 ;  /* 0x000000ffff457224 */ /* 0x000fe200078e0003 */
[----:B------:R-:W-:Y:S01]  /*0fd0*/  MOV R68, 0x1020 ;  /* 0x0000102000447802 */ /* 0x000fe20000000f00 */
[----:B------:R-:W-:Y:S01]  /*0fe0*/  IMAD.MOV.U32 R52, RZ, RZ, R5 ;  /* 0x000000ffff347224 */ /* 0x000fe200078e0005 */
[----:B------:R-:W-:Y:S01]  /*0ff0*/  UMOV UR14, UR7 ;  /* 0x00000007000e7c82 */ /* 0x000fe20008000000 */
[----:B------:R-:W-:-:S05]  /*1000*/  UMOV UR4, UR6 ;  /* 0x0000000600047c82 */ /* 0x000fca0008000000 */
[----:B------:R-:W-:Y:S05]  /*1010*/  CALL.REL.NOINC `($__internal_54_$__cuda_sm20_div_s64) ;  /* 0x0000005c00907944 */ /* 0x000fea0003c00000 */
.L_x_2149:
        /* <DEDUP_REMOVED lines=26> */
.L_x_2151:
[----:B------:R-:W-:Y:S01]  /*11c0*/  IMAD.MOV.U32 R69, RZ, RZ, R3 ;  /* 0x000000ffff457224 */ /* 0x000fe200078e0003 */
[----:B------:R-:W-:Y:S01]  /*11d0*/  MOV R68, 0x1200 ;  /* 0x0000120000447802 */ /* 0x000fe20000000f00 */
[----:B------:R-:W-:-:S07]  /*11e0*/  IMAD.MOV.U32 R73, RZ, RZ, R5 ;  /* 0x000000ffff497224 */ /* 0x000fce00078e0005 */
[----:B------:R-:W-:Y:S05]  /*11f0*/  CALL.REL.NOINC `($__internal_55_$__cuda_sm20_rem_s64) ;  /* 0x0000006000687944 */ /* 0x000fea0003c00000 */
[----:B------:R-:W-:-:S04]  /*1200*/  ISETP.NE.U32.AND P0, PT, R48, RZ, PT ;  /* 0x000000ff3000720c */ /* 0x000fc80003f05070 */
[----:B------:R-:W-:-:S13]  /*1210*/  ISETP.NE.AND.EX P0, PT, R49, RZ, PT, P0 ;  /* 0x000000ff3100720c */ /* 0x000fda0003f05300 */
.L_x_2150:
        /* <DEDUP_REMOVED lines=13> */
[----:B------:R-:W-:Y:S01]  /*12f0*/  IMAD.MOV.U32 R2, RZ, RZ, RZ ;  /* 0x000000ffff027224 */ /* 0x000fe200078e00ff */
        /* <DEDUP_REMOVED lines=24> */
[----:B------:R-:W-:Y:S01]  /*1480*/  IMAD.MOV.U32 R34, RZ, RZ, RZ ;  /* 0x000000ffff227224 */ /* 0x000fe200078e00ff */
[----:B------:R-:W-:Y:S01]  /*1490*/  CS2R R42, SRZ ;  /* 0x00000000002a7805 */ /* 0x000fe2000001ff00 */
[----:B------:R-:W-:Y:S01]  /*14a0*/  UIMAD UR4, UR10, UR12, UR4 ;  /* 0x0000000c0a0472a4 */ /* 0x000fe2000f8e0204 */
[----:B------:R-:W-:Y:S01]  /*14b0*/  IMAD.MOV.U32 R41, RZ, RZ, RZ ;  /* 0x000000ffff297224 */ /* 0x000fe200078e00ff */
[----:B------:R-:W-:-:S02]  /*14c0*/  CS2R R44, SRZ ;  /* 0x00000000002c7805 */ /* 0x000fc4000001ff00 */
[----:B------:R-:W-:Y:S02]  /*14d0*/  CS2R R46, SRZ ;  /* 0x00000000002e7805 */ /* 0x000fe4000001ff00 */
[----:B------:R-:W-:Y:S02]  /*14e0*/  CS2R R50, SRZ ;  /* 0x0000000000327805 */ /* 0x000fe4000001ff00 */
[----:B------:R-:W-:Y:S02]  /*14f0*/  CS2R R54, SRZ ;  /* 0x0000000000367805 */ /* 0x000fe4000001ff00 */
[----:B------:R-:W-:Y:S02]  /*1500*/  CS2R R58, SRZ ;  /* 0x00000000003a7805 */ /* 0x000fe4000001ff00 */
[----:B------:R-:W-:Y:S01]  /*1510*/  CS2R R60, SRZ ;  /* 0x00000000003c7805 */ /* 0x000fe2000001ff00 */
[----:B------:R-:W-:Y:S01]  /*1520*/  IMAD.MOV.U32 R63, RZ, RZ, RZ ;  /* 0x000000ffff3f7224 */ /* 0x000fe200078e00ff */
[----:B------:R-:W0:Y:S01]  /*1530*/  LDCU.64 UR18, c[0x0][0x358] ;  /* 0x00006b00ff1277ac */ /* 0x000e220008000a00 */
[----:B------:R-:W-:-:S02]  /*1540*/  IMAD.MOV.U32 R40, RZ, RZ, R36 ;  /* 0x000000ffff287224 */ /* 0x000fc400078e0024 */
[C---:B-1----:R-:W-:Y:S01]  /*1550*/  VIADD R65, R3.reuse, 0x20 ;  /* 0x0000002003417836 */ /* 0x042fe20000000000 */
[----:B------:R-:W1:Y:S01]  /*1560*/  LDCU.64 UR22, c[0x0][0x398] ;  /* 0x00007300ff1677ac */ /* 0x000e620008000a00 */
[C---:B------:R-:W-:Y:S02]  /*1570*/  VIADD R64, R3.reuse, 0x40 ;  /* 0x0000004003407836 */ /* 0x040fe40000000000 */
[----:B------:R-:W-:Y:S01]  /*1580*/  VIADD R62, R3, 0x60 ;  /* 0x00000060033e7836 */ /* 0x000fe20000000000 */
[----:B------:R-:W-:Y:S01]  /*1590*/  UIADD3 UR15, UPT, UPT, UR21, UR4, URZ ;  /* 0x00000004150f7290 */ /* 0x000fe2000fffe0ff */
[----:B------:R-:W-:Y:S02]  /*15a0*/  IMAD.U32 R66, RZ, RZ, UR14 ;  /* 0x0000000eff427e24 */ /* 0x000fe4000f8e00ff */
[----:B--2---:R-:W-:-:S09]  /*15b0*/  IMAD.U32 R67, RZ, RZ, UR5 ;  /* 0x00000005ff437e24 */ /* 0x004fd2000f8e00ff */
.L_x_2162:
[C---:B------:R-:W-:Y:S02]  /*15c0*/  IMAD R38, R66.reuse, UR15, RZ ;  /* 0x0000000f42267c24 */ /* 0x040fe4000f8e02ff */
[----:B------:R-:W-:-:S04]  /*15d0*/  IMAD.WIDE.U32 R48, R66, UR20, RZ ;  /* 0x0000001442307c25 */ /* 0x000fc8000f8e00ff */
[----:B------:R-:W-:-:S04]  /*15e0*/  IMAD R39, R67, UR20, R38 ;  /* 0x0000001443277c24 */ /* 0x000fc8000f8e0226 */
[----:B------:R-:W-:-:S05]  /*15f0*/  IMAD.IADD R52, R49, 0x1, R39 ;  /* 0x0000000131347824 */ /* 0x000fca00078e0227 */
[----:B------:R-:W-:-:S13]  /*1600*/  ISETP.NE.U32.AND P0, PT, R52, RZ, PT ;  /* 0x000000ff3400720c */ /* 0x000fda0003f05070 */
[----:B------:R-:W-:Y:S05]  /*1610*/  @P0 BRA `(.L_x_2152) ;  /* 0x0000000000500947 */ /* 0x000fea0003800000 */
[----:B------:R-:W2:Y:S01]  /*1620*/  I2F.U32.RP R49, UR11 ;  /* 0x0000000b00317d06 */ /* 0x000ea20008209000 */
[----:B------:R-:W-:-:S07]  /*1630*/  ISETP.NE.U32.AND P2, PT, RZ, UR11, PT ;  /* 0x0000000bff007c0c */ /* 0x000fce000bf45070 */
        /* <DEDUP_REMOVED lines=18> */
.L_x_2152:
[----:B------:R-:W-:Y:S01]  /*1760*/  IMAD.MOV.U32 R69, RZ, RZ, R48 ;  /* 0x000000ffff457224 */ /* 0x000fe200078e0030 */
[----:B------:R-:W-:Y:S01]  /*1770*/  MOV R68, 0x17b0 ;  /* 0x000017b000447802 */ /* 0x000fe20000000f00 */
[----:B------:R-:W-:Y:S01]  /*1780*/  UMOV UR14, UR11 ;  /* 0x0000000b000e7c82 */ /* 0x000fe20008000000 */
[----:B------:R-:W-:-:S05]  /*1790*/  UMOV UR4, URZ ;  /* 0x000000ff00047c82 */ /* 0x000fca0008000000 */
[----:B01----:R-:W-:Y:S05]  /*17a0*/  CALL.REL.NOINC `($__internal_54_$__cuda_sm20_div_s64) ;  /* 0x0000005400ac7944 */ /* 0x003fea0003c00000 */
[----:B------:R-:W-:Y:S02]  /*17b0*/  IMAD.MOV.U32 R52, RZ, RZ, R38 ;  /* 0x000000ffff347224 */ /* 0x000fe400078e0026 */
[----:B------:R-:W-:-:S07]  /*17c0*/  IMAD.MOV.U32 R53, RZ, RZ, R39 ;  /* 0x000000ffff357224 */ /* 0x000fce00078e0027 */
.L_x_2153:
        /* <DEDUP_REMOVED lines=22> */
.L_x_2154:
[----:B------:R-:W-:Y:S01]  /*1930*/  IMAD.MOV.U32 R69, RZ, RZ, R52 ;  /* 0x000000ffff457224 */ /* 0x000fe200078e0034 */
[----:B------:R-:W-:Y:S01]  /*1940*/  MOV R68, 0x1970 ;  /* 0x0000197000447802 */ /* 0x000fe20000000f00 */
[----:B------:R-:W-:-:S07]  /*1950*/  IMAD.MOV.U32 R73, RZ, RZ, R53 ;  /* 0x000000ffff497224 */ /* 0x000fce00078e0035 */
[----:B01----:R-:W-:Y:S05]  /*1960*/  CALL.REL.NOINC `($__internal_55_$__cuda_sm20_rem_s64) ;  /* 0x00000058008c7944 */ /* 0x003fea0003c00000 */
[----:B------:R-:W-:Y:S02]  /*1970*/  IMAD.MOV.U32 R38, RZ, RZ, R48 ;  /* 0x000000ffff267224 */ /* 0x000fe400078e0030 */
[----:B------:R-:W-:-:S07]  /*1980*/  IMAD.MOV.U32 R39, RZ, RZ, R49 ;  /* 0x000000ffff277224 */ /* 0x000fce00078e0031 */
.L_x_2155:
        /* <DEDUP_REMOVED lines=52> */
[----:B------:R-:W-:-:S03]  /*1cd0*/  FADD R60, R60, R49 ;  /* 0x000000313c3c7221 */ /* 0x000fc60000000000 */
[----:B------:R-:W2:Y:S01]  /*1ce0*/  LDG.E.CONSTANT R49, desc[UR18][R38.64+0x6000] ;  /* 0x0060001226317981 */ /* 0x000ea2000c1e9900 */
[----:B------:R-:W-:Y:S01]  /*1cf0*/  FADD R47, R47, R74 ;  /* 0x0000004a2f2f7221 */ /* 0x000fe20000000000 */
[----:B---3--:R-:W-:Y:S01]  /*1d00*/  FADD R43, R43, R48 ;  /* 0x000000302b2b7221 */ /* 0x008fe20000000000 */
[----:B----4-:R-:W-:Y:S01]  /*1d10*/  FADD R41, R41, R68 ;  /* 0x0000004429297221 */ /* 0x010fe20000000000 */
[----:B------:R-:W3:Y:S01]  /*1d20*/  LDG.E.CONSTANT R74, desc[UR18][R38.64+0x5080] ;  /* 0x00508012264a7981 */ /* 0x000ee2000c1e9900 */
[----:B-----5:R-:W-:-:S03]  /*1d30*/  FADD R42, R42, R53 ;  /* 0x000000352a2a7221 */ /* 0x020fc60000000000 */
[----:B------:R-:W4:Y:S01]  /*1d40*/  LDG.E.CONSTANT R68, desc[UR18][R38.64+0x6080] ;  /* 0x0060801226447981 */ /* 0x000f22000c1e9900 */
        /* <DEDUP_REMOVED lines=16> */
[----:B------:R-:W-:-:S03]  /*1e50*/  FADD R26, R26, R49 ;  /* 0x000000311a1a7221 */ /* 0x000fc60000000000 */
        /* <DEDUP_REMOVED lines=23> */
[----:B------:R-:W-:Y:S01]  /*1fd0*/  FADD R12, R12, R49 ;  /* 0x000000310c0c7221 */ /* 0x000fe20000000000 */
[----:B------:R-:W-:-:S04]  /*1fe0*/  LOP3.LUT R49, R52, UR6, RZ, 0xfc, !PT ;  /* 0x0000000634317c12 */ /* 0x000fc8000f8efcff */
[----:B------:R-:W-:Y:S01]  /*1ff0*/  ISETP.NE.U32.AND P0, PT, R49, RZ, PT ;  /* 0x000000ff3100720c */ /* 0x000fe20003f05070 */
[----:B---3--:R-:W-:Y:S01]  /*2000*/  FADD R19, R19, R74 ;  /* 0x0000004a13137221 */ /* 0x008fe20000000000 */
[----:B------:R-:W-:Y:S01]  /*2010*/  FADD R2, R2, R77 ;  /* 0x0000004d02027221 */ /* 0x000fe20000000000 */
[----:B----4-:R-:W-:Y:S01]  /*2020*/  FADD R11, R11, R68 ;  /* 0x000000440b0b7221 */ /* 0x010fe20000000000 */
        /* <DEDUP_REMOVED lines=30> */
.L_x_2157:
[----:B------:R-:W-:Y:S01]  /*2210*/  IMAD.MOV.U32 R73, RZ, RZ, R52 ;  /* 0x000000ffff497224 */ /* 0x000fe200078e0034 */
[----:B------:R-:W-:-:S07]  /*2220*/  MOV R68, 0x2240 ;  /* 0x0000224000447802 */ /* 0x000fce0000000f00 */
[----:B------:R-:W-:Y:S05]  /*2230*/  CALL.REL.NOINC `($__internal_55_$__cuda_sm20_rem_s64) ;  /* 0x0000005000587944 */ /* 0x000fea0003c00000 */
[----:B------:R-:W-:-:S04]  /*2240*/  ISETP.NE.U32.AND P0, PT, R48, RZ, PT ;  /* 0x000000ff3000720c */ /* 0x000fc80003f05070 */
[----:B------:R-:W-:-:S13]  /*2250*/  ISETP.NE.AND.EX P0, PT, R49, RZ, PT, P0 ;  /* 0x000000ff3100720c */ /* 0x000fda0003f05300 */
.L_x_2158:
        /* <DEDUP_REMOVED lines=24> */
.L_x_2160:
[----:B------:R-:W-:Y:S01]  /*23e0*/  MOV R68, 0x2420 ;  /* 0x0000242000447802 */ /* 0x000fe20000000f00 */
[----:B------:R-:W-:Y:S01]  /*23f0*/  UMOV UR14, UR7 ;  /* 0x00000007000e7c82 */ /* 0x000fe20008000000 */
[----:B------:R-:W-:-:S05]  /*2400*/  UMOV UR4, UR6 ;  /* 0x0000000600047c82 */ /* 0x000fca0008000000 */
[----:B------:R-:W-:Y:S05]  /*2410*/  CALL.REL.NOINC `($__internal_54_$__cuda_sm20_div_s64) ;  /* 0x0000004800907944 */ /* 0x000fea0003c00000 */
.L_x_2161:
[----:B------:R-:W-:-:S04]  /*2420*/  ISETP.GE.U32.AND P0, PT, R38, R56, PT ;  /* 0x000000382600720c */ /* 0x000fc80003f06070 */
[----:B------:R-:W-:-:S13]  /*2430*/  ISETP.GE.AND.EX P0, PT, R39, R57, PT, P0 ;  /* 0x000000392700720c */ /* 0x000fda0003f06300 */
[----:B------:R-:W-:Y:S05]  /*2440*/  @!P0 BRA `(.L_x_2159) ;  /* 0x0000000000148947 */ /* 0x000fea0003800000 */
.L_x_2156:
[----:B------:R-:W-:Y:S01]  /*2450*/  IADD3 R66, P0, PT, R66, -0x1, RZ ;  /* 0xffffffff42427810 */ /* 0x000fe20007f1e0ff */
[----:B------:R-:W-:Y:S02]  /*2460*/  IMAD.MOV.U32 R40, RZ, RZ, R69 ;  /* 0x000000ffff287224 */ /* 0x000fe400078e0045 */
[----:B------:R-:W-:Y:S01]  /*2470*/  IMAD.MOV.U32 R35, RZ, RZ, R52 ;  /* 0x000000ffff237224 */ /* 0x000fe200078e0034 */
[----:B------:R-:W-:Y:S01]  /*2480*/  IADD3.X R67, PT, PT, R67, -0x1, RZ, P0, !PT ;  /* 0xffffffff43437810 */ /* 0x000fe200007fe4ff */
[----:B------:R-:W-:Y:S08]  /*2490*/  BRA `(.L_x_2162) ;  /* 0xfffffff000487947 */ /* 0x000ff0000383ffff */
.L_x_2159:
        /* <DEDUP_REMOVED lines=30> */
.L_x_2163:
[----:B------:R-:W-:Y:S01]  /*2680*/  IMAD.MOV.U32 R69, RZ, RZ, R36 ;  /* 0x000000ffff457224 */ /* 0x000fe200078e0024 */
[----:B------:R-:W-:Y:S01]  /*2690*/  MOV R68, 0x26d0 ;  /* 0x000026d000447802 */ /* 0x000fe20000000f00 */
[----:B------:R-:W-:Y:S01]  /*26a0*/  UMOV UR14, UR4 ;  /* 0x00000004000e7c82 */ /* 0x000fe20008000000 */
[----:B------:R-:W-:-:S05]  /*26b0*/  UMOV UR4, UR11 ;  /* 0x0000000b00047c82 */ /* 0x000fca0008000000 */
[----:B------:R-:W-:Y:S05]  /*26c0*/  CALL.REL.NOINC `($__internal_54_$__cuda_sm20_div_s64) ;  /* 0x0000004400e47944 */ /* 0x000fea0003c00000 */
[----:B------:R-:W-:-:S07]  /*26d0*/  IMAD.MOV.U32 R53, RZ, RZ, R38 ;  /* 0x000000ffff357224 */ /* 0x000fce00078e0026 */
.L_x_2164:
        /* <DEDUP_REMOVED lines=30> */
.L_x_2165:
[----:B------:R-:W-:Y:S01]  /*28c0*/  MOV R68, 0x28f0 ;  /* 0x000028f000447802 */ /* 0x000fe20000000f00 */
[----:B------:R-:W-:-:S06]  /*28d0*/  UMOV UR14, UR10 ;  /* 0x0000000a000e7c82 */ /* 0x000fcc0008000000 */
[----:B------:R-:W-:Y:S05]  /*28e0*/  CALL.REL.NOINC `($__internal_54_$__cuda_sm20_div_s64) ;  /* 0x00000044005c7944 */ /* 0x000fea0003c00000 */
[----:B------:R-:W-:-:S07]  /*28f0*/  IMAD.MOV.U32 R40, RZ, RZ, R38 ;  /* 0x000000ffff287224 */ /* 0x000fce00078e0026 */
.L_x_2166:
        /* <DEDUP_REMOVED lines=25> */
.L_x_2167:
[----:B------:R-:W-:Y:S01]  /*2a90*/  MOV R68, 0x2ad0 ;  /* 0x00002ad000447802 */ /* 0x000fe20000000f00 */
[----:B------:R-:W-:Y:S01]  /*2aa0*/  UMOV UR14, UR7 ;  /* 0x00000007000e7c82 */ /* 0x000fe20008000000 */
[----:B------:R-:W-:-:S05]  /*2ab0*/  UMOV UR4, UR6 ;  /* 0x0000000600047c82 */ /* 0x000fca0008000000 */
[----:B------:R-:W-:Y:S05]  /*2ac0*/  CALL.REL.NOINC `($__internal_54_$__cuda_sm20_div_s64) ;  /* 0x0000004000e47944 */ /* 0x000fea0003c00000 */
[----:B------:R-:W-:-:S07]  /*2ad0*/  IMAD.MOV.U32 R52, RZ, RZ, R38 ;  /* 0x000000ffff347224 */ /* 0x000fce00078e0026 */
.L_x_2168:
        /* <DEDUP_REMOVED lines=26> */
[----:B------:R-:W-:Y:S01]  /*2c80*/  ISETP.GT.AND P2, PT, R65, R57, PT ;  /* 0x000000394100720c */ /* 0x000fe20003f44270 */
[----:B------:R-:W-:Y:S01]  /*2c90*/  BSSY.RECONVERGENT B0, `(.L_x_2170) ;  /* 0x0000010000007945 */ /* 0x000fe20003800200 */
[--C-:B------:R-:W-:Y:S02]  /*2ca0*/  SHF.R.S32.HI R49, RZ, 0x1f, R36.reuse ;  /* 0x0000001fff317819 */ /* 0x100fe40000011424 */
[----:B------:R-:W-:Y:S02]  /*2cb0*/  IADD3 R53, P0, P4, R40, R3, R36 ;  /* 0x0000000328357210 */ /* 0x000fe40007c1e024 */
[----:B------:R-:W-:Y:S01]  /*2cc0*/  ISETP.GT.AND P1, PT, R64, R57, PT ;  /* 0x000000394000720c */ /* 0x000fe20003f24270 */
[----:B------:R-:W-:Y:S01]  /*2cd0*/  VIADD R64, R0, 0x8 ;  /* 0x0000000800407836 */ /* 0x000fe20000000000 */
[----:B------:R-:W-:Y:S02]  /*2ce0*/  IADD3.X R66, PT, PT, R52, RZ, R49, P0, P4 ;  /* 0x000000ff34427210 */ /* 0x000fe400007e8431 */
[----:B------:R-:W-:-:S02]  /*2cf0*/  LEA R48, P5, R53, UR4, 0x2 ;  /* 0x0000000435307c11 */ /* 0x000fc4000f8a10ff */
[----:B------:R-:W-:Y:S02]  /*2d00*/  ISETP.GT.AND P0, PT, R62, R57, PT ;  /* 0x000000393e00720c */ /* 0x000fe40003f04270 */
[----:B------:R-:W-:Y:S02]  /*2d10*/  ISETP.GE.AND P4, PT, R64, R35, PT ;  /* 0x000000234000720c */ /* 0x000fe40003f86270 */
[----:B------:R-:W-:Y:S01]  /*2d20*/  LEA.HI.X R49, R53, UR5, R66, 0x2, P5 ;  /* 0x0000000535317c11 */ /* 0x000fe2000a8f1442 */
[----:B--2---:R-:W-:-:S05]  /*2d30*/  @!P3 FADD R63, R63, R56 ;  /* 0x000000383f3fb221 */ /* 0x004fca0000000000 */
[----:B------:R0:W-:Y:S01]  /*2d40*/  @!P3 STG.E desc[UR18][R38.64], R63 ;  /* 0x0000003f2600b986 */ /* 0x0001e2000c101912 */
[----:B------:R-:W-:Y:S05]  /*2d50*/  @P2 BRA `(.L_x_2171) ;  /* 0x00000000000c2947 */ /* 0x000fea0003800000 */
[----:B0-----:R-:W2:Y:S02]  /*2d60*/  LDG.E R38, desc[UR18][R48.64+0x80] ;  /* 0x0000801230267981 */ /* 0x001ea4000c1e1900 */
[----:B--2---:R-:W-:-:S05]  /*2d70*/  FADD R61, R61, R38 ;  /* 0x000000263d3d7221 */ /* 0x004fca0000000000 */
[----:B------:R1:W-:Y:S02]  /*2d80*/  STG.E desc[UR18][R48.64+0x80], R61 ;  /* 0x0000803d30007986 */ /* 0x0003e4000c101912 */
.L_x_2171:
[----:B------:R-:W-:Y:S05]  /*2d90*/  BSYNC.RECONVERGENT B0 ;  /* 0x0000000000007941 */ /* 0x000fea0003800200 */
.L_x_2170:
[----:B------:R-:W-:Y:S04]  /*2da0*/  BSSY.RECONVERGENT B0, `(.L_x_2172) ;  /* 0x0000005000007945 */ /* 0x000fe80003800200 */
[----:B------:R-:W-:Y:S05]  /*2db0*/  @P1 BRA `(.L_x_2173) ;  /* 0x00000000000c1947 */ /* 0x000fea0003800000 */
[----:B0-----:R-:W2:Y:S02]  /*2dc0*/  LDG.E R38, desc[UR18][R48.64+0x100] ;  /* 0x0001001230267981 */ /* 0x001ea4000c1e1900 */
[----:B--2---:R-:W-:-:S05]  /*2dd0*/  FADD R59, R59, R38 ;  /* 0x000000263b3b7221 */ /* 0x004fca0000000000 */
[----:B------:R2:W-:Y:S02]  /*2de0*/  STG.E desc[UR18][R48.64+0x100], R59 ;  /* 0x0001003b30007986 */ /* 0x0005e4000c101912 */
.L_x_2173:
[----:B------:R-:W-:Y:S05]  /*2df0*/  BSYNC.RECONVERGENT B0 ;  /* 0x0000000000007941 */ /* 0x000fea0003800200 */
.L_x_2172:
[----:B------:R-:W-:Y:S04]  /*2e00*/  BSSY.RECONVERGENT B0, `(.L_x_2174) ;  /* 0x0000005000007945 */ /* 0x000fe80003800200 */
[----:B------:R-:W-:Y:S05]  /*2e10*/  @P0 BRA `(.L_x_2175) ;  /* 0x00000000000c0947 */ /* 0x000fea0003800000 */
[----:B0-----:R-:W3:Y:S02]  /*2e20*/  LDG.E R39, desc[UR18][R48.64+0x180] ;  /* 0x0001801230277981 */ /* 0x001ee4000c1e1900 */
[----:B---3--:R-:W-:-:S05]  /*2e30*/  FADD R39, R60, R39 ;  /* 0x000000273c277221 */ /* 0x008fca0000000000 */
[----:B------:R3:W-:Y:S02]  /*2e40*/  STG.E desc[UR18][R48.64+0x180], R39 ;  /* 0x0001802730007986 */ /* 0x0007e4000c101912 */
.L_x_2175:
[----:B------:R-:W-:Y:S05]  /*2e50*/  BSYNC.RECONVERGENT B0 ;  /* 0x0000000000007941 */ /* 0x000fea0003800200 */
.L_x_2174:
[----:B------:R-:W-:Y:S05]  /*2e60*/  @P4 EXIT ;  /* 0x000000000000494d */ /* 0x000fea0003800000 */
[----:B0-----:R-:W-:-:S04]  /*2e70*/  IMAD R38, R37, 0x8, R36 ;  /* 0x0000000825267824 */ /* 0x001fc800078e0224 */
[----:B---3--:R-:W-:-:S05]  /*2e80*/  @!P3 IMAD.IADD R39, R38, 0x1, R3 ;  /* 0x000000012627b824 */ /* 0x008fca00078e0203 */
[----:B-12---:R-:W-:-:S04]  /*2e90*/  @!P3 IADD3 R49, P4, PT, R40, R39, RZ ;  /* 0x000000272831b210 */ /* 0x006fc80007f9e0ff */
        /* <DEDUP_REMOVED lines=18> */
.L_x_2177:
[----:B------:R-:W-:Y:S05]  /*2fc0*/  BSYNC.RECONVERGENT B0 ;  /* 0x0000000000007941 */ /* 0x000fea0003800200 */
.L_x_2176:
[----:B------:R-:W-:Y:S04]  /*2fd0*/  BSSY.RECONVERGENT B0, `(.L_x_2178) ;  /* 0x0000005000007945 */ /* 0x000fe80003800200 */
[----:B------:R-:W-:Y:S05]  /*2fe0*/  @P1 BRA `(.L_x_2179) ;  /* 0x00000000000c1947 */ /* 0x000fea0003800000 */
[----:B0-----:R-:W2:Y:S02]  /*2ff0*/  LDG.E R49, desc[UR18][R38.64+0x100] ;  /* 0x0001001226317981 */ /* 0x001ea4000c1e1900 */
[----:B--2---:R-:W-:-:S05]  /*3000*/  FADD R49, R54, R49 ;  /* 0x0000003136317221 */ /* 0x004fca0000000000 */
[----:B------:R2:W-:Y:S02]  /*3010*/  STG.E desc[UR18][R38.64+0x100], R49 ;  /* 0x0001003126007986 */ /* 0x0005e4000c101912 */
.L_x_2179:
[----:B------:R-:W-:Y:S05]  /*3020*/  BSYNC.RECONVERGENT B0 ;  /* 0x0000000000007941 */ /* 0x000fea0003800200 */
.L_x_2178:
[----:B------:R-:W-:Y:S04]  /*3030*/  BSSY.RECONVERGENT B0, `(.L_x_2180) ;  /* 0x0000005000007945 */ /* 0x000fe80003800200 */
[----:B------:R-:W-:Y:S05]  /*3040*/  @P0 BRA `(.L_x_2181) ;  /* 0x00000000000c0947 */ /* 0x000fea0003800000 */
[----:B0-----:R-:W3:Y:S02]  /*3050*/  LDG.E R48, desc[UR18][R38.64+0x180] ;  /* 0x0001801226307981 */ /* 0x001ee4000c1e1900 */
[----:B---3--:R-:W-:-:S05]  /*3060*/  FADD R51, R51, R48 ;  /* 0x0000003033337221 */ /* 0x008fca0000000000 */
[----:B------:R3:W-:Y:S02]  /*3070*/  STG.E desc[UR18][R38.64+0x180], R51 ;  /* 0x0001803326007986 */ /* 0x0007e4000c101912 */
.L_x_2181:
[----:B------:R-:W-:Y:S05]  /*3080*/  BSYNC.RECONVERGENT B0 ;  /* 0x0000000000007941 */ /* 0x000fea0003800200 */
.L_x_2180:
        /* <DEDUP_REMOVED lines=22> */
.L_x_2183:
[----:B------:R-:W-:Y:S05]  /*31f0*/  BSYNC.RECONVERGENT B0 ;  /* 0x0000000000007941 */ /* 0x000fea0003800200 */
.L_x_2182:
[----:B------:R-:W-:Y:S04]  /*3200*/  BSSY.RECONVERGENT B0, `(.L_x_2184) ;  /* 0x0000005000007945 */ /* 0x000fe80003800200 */
[----:B------:R-:W-:Y:S05]  /*3210*/  @P1 BRA `(.L_x_2185) ;  /* 0x00000000000c1947 */ /* 0x000fea0003800000 */
[----:B-1----:R-:W2:Y:S02]  /*3220*/  LDG.E R47, desc[UR18][R38.64+0x100] ;  /* 0x00010012262f7981 */ /* 0x002ea4000c1e1900 */
[----:B--2---:R-:W-:-:S05]  /*3230*/  FADD R47, R46, R47 ;  /* 0x0000002f2e2f7221 */ /* 0x004fca0000000000 */
[----:B------:R2:W-:Y:S02]  /*3240*/  STG.E desc[UR18][R38.64+0x100], R47 ;  /* 0x0001002f26007986 */ /* 0x0005e4000c101912 */
.L_x_2185:
[----:B------:R-:W-:Y:S05]  /*3250*/  BSYNC.RECONVERGENT B0 ;  /* 0x0000000000007941 */ /* 0x000fea0003800200 */
.L_x_2184:
[----:B------:R-:W-:Y:S04]  /*3260*/  BSSY.RECONVERGENT B0, `(.L_x_2186) ;  /* 0x0000005000007945 */ /* 0x000fe80003800200 */
[----:B------:R-:W-:Y:S05]  /*3270*/  @P0 BRA `(.L_x_2187) ;  /* 0x00000000000c0947 */ /* 0x000fea0003800000 */
[----:B------:R-:W3:Y:S02]  /*3280*/  LDG.E R46, desc[UR18][R38.64+0x180] ;  /* 0x00018012262e7981 */ /* 0x000ee4000c1e1900 */
[----:B---3--:R-:W-:-:S05]  /*3290*/  FADD R45, R45, R46 ;  /* 0x0000002e2d2d7221 */ /* 0x008fca0000000000 */
[----:B------:R3:W-:Y:S02]  /*32a0*/  STG.E desc[UR18][R38.64+0x180], R45 ;  /* 0x0001802d26007986 */ /* 0x0007e4000c101912 */
.L_x_2187:
[----:B------:R-:W-:Y:S05]  /*32b0*/  BSYNC.RECONVERGENT B0 ;  /* 0x0000000000007941 */ /* 0x000fea0003800200 */
.L_x_2186:
[----:B------:R-:W-:Y:S05]  /*32c0*/  @P4 EXIT ;  /* 0x000000000000494d */ /* 0x000fea0003800000 */
[----:B------:R-:W-:-:S04]  /*32d0*/  IMAD R54, R37, 0x8, R54 ;  /* 0x0000000825367824 */ /* 0x000fc800078e0236 */
[----:B-123--:R-:W-:-:S05]  /*32e0*/  @!P3 IMAD.IADD R39, R54, 0x1, R3 ;  /* 0x000000013627b824 */ /* 0x00efca00078e0203 */
[----:B------:R-:W-:-:S04]  /*32f0*/  @!P3 IADD3 R38, P4, PT, R40, R39, RZ ;  /* 0x000000272826b210 */ /* 0x000fc80007f9e0ff */
[----:B------:R-:W-:Y:S02]  /*3300*/  @!P3 LEA.HI.X.SX32 R39, R39, R52, 0x1, P4 ;  /* 0x000000342727b211 */ /* 0x000fe400020f0eff */
[----:B------:R-:W-:-:S04]  /*3310*/  @!P3 LEA R46, P4, R38, UR4, 0x2 ;  /* 0x00000004262ebc11 */ /* 0x000fc8000f8810ff */
[----:B------:R-:W-:-:S05]  /*3320*/  @!P3 LEA.HI.X R47, R38, UR5, R39, 0x2, P4 ;  /* 0x00000005262fbc11 */ /* 0x000fca000a0f1427 */
[----:B------:R-:W2:Y:S01]  /*3330*/  @!P3 LDG.E R45, desc[UR18][R46.64] ;  /* 0x000000122e2db981 */ /* 0x000ea2000c1e1900 */
[--C-:B------:R-:W-:Y:S01]  /*3340*/  SHF.R.S32.HI R39, RZ, 0x1f, R54.reuse ;  /* 0x0000001fff277819 */ /* 0x100fe20000011436 */
[----:B0-----:R-:W-:Y:S01]  /*3350*/  VIADD R48, R0, 0x20 ;  /* 0x0000002000307836 */ /* 0x001fe20000000000 */
        /* <DEDUP_REMOVED lines=9> */
[----:B------:R-:W2:Y:S02]  /*33f0*/  LDG.E R44, desc[UR18][R38.64+0x80] ;  /* 0x00008012262c7981 */ /* 0x000ea4000c1e1900 */
[----:B--2---:R-:W-:-:S05]  /*3400*/  FADD R43, R43, R44 ;  /* 0x0000002c2b2b7221 */ /* 0x004fca0000000000 */
[----:B------:R1:W-:Y:S02]  /*3410*/  STG.E desc[UR18][R38.64+0x80], R43 ;  /* 0x0000802b26007986 */ /* 0x0003e4000c101912 */
.L_x_2189:
[----:B------:R-:W-:Y:S05]  /*3420*/  BSYNC.RECONVERGENT B0 ;  /* 0x0000000000007941 */ /* 0x000fea0003800200 */
.L_x_2188:
[----:B------:R-:W-:Y:S04]  /*3430*/  BSSY.RECONVERGENT B0, `(.L_x_2190) ;  /* 0x0000005000007945 */ /* 0x000fe80003800200 */
[----:B------:R-:W-:Y:S05]  /*3440*/  @P1 BRA `(.L_x_2191) ;  /* 0x00000000000c1947 */ /* 0x000fea0003800000 */
[----:B-1----:R-:W2:Y:S02]  /*3450*/  LDG.E R43, desc[UR18][R38.64+0x100] ;  /* 0x00010012262b7981 */ /* 0x002ea4000c1e1900 */
[----:B--2---:R-:W-:-:S05]  /*3460*/  FADD R43, R42, R43 ;  /* 0x0000002b2a2b7221 */ /* 0x004fca0000000000 */
[----:B------:R2:W-:Y:S02]  /*3470*/  STG.E desc[UR18][R38.64+0x100], R43 ;  /* 0x0001002b26007986 */ /* 0x0005e4000c101912 */
.L_x_2191:
[----:B------:R-:W-:Y:S05]  /*3480*/  BSYNC.RECONVERGENT B0 ;  /* 0x0000000000007941 */ /* 0x000fea0003800200 */
.L_x_2190:
[----:B------:R-:W-:Y:S04]  /*3490*/  BSSY.RECONVERGENT B0, `(.L_x_2192) ;  /* 0x0000005000007945 */ /* 0x000fe80003800200 */
[----:B------:R-:W-:Y:S05]  /*34a0*/  @P0 BRA `(.L_x_2193) ;  /* 0x00000000000c0947 */ /* 0x000fea0003800000 */
[----:B------:R-:W3:Y:S02]  /*34b0*/  LDG.E R42, desc[UR18][R38.64+0x180] ;  /* 0x00018012262a7981 */ /* 0x000ee4000c1e1900 */
[----:B---3--:R-:W-:-:S05]  /*34c0*/  FADD R41, R41, R42 ;  /* 0x0000002a29297221 */ /* 0x008fca0000000000 */
[----:B------:R3:W-:Y:S02]  /*34d0*/  STG.E desc[UR18][R38.64+0x180], R41 ;  /* 0x0001802926007986 */ /* 0x0007e4000c101912 */
.L_x_2193:
[----:B------:R-:W-:Y:S05]  /*34e0*/  BSYNC.RECONVERGENT B0 ;  /* 0x0000000000007941 */ /* 0x000fea0003800200 */
.L_x_2192:
        /* <DEDUP_REMOVED lines=22> */
.L_x_2195:
[----:B------:R-:W-:Y:S05]  /*3650*/  BSYNC.RECONVERGENT B0 ;  /* 0x0000000000007941 */ /* 0x000fea0003800200 */
.L_x_2194:
[----:B------:R-:W-:Y:S04]  /*3660*/  BSSY.RECONVERGENT B0, `(.L_x_2196) ;  /* 0x0000005000007945 */ /* 0x000fe80003800200 */
[----:B------:R-:W-:Y:S05]  /*3670*/  @P1 BRA `(.L_x_2197) ;  /* 0x00000000000c1947 */ /* 0x000fea0003800000 */
[----:B-1----:R-:W2:Y:S02]  /*3680*/  LDG.E R33, desc[UR18][R38.64+0x100] ;  /* 0x0001001226217981 */ /* 0x002ea4000c1e1900 */
[----:B--2---:R-:W-:-:S05]  /*3690*/  FADD R33, R32, R33 ;  /* 0x0000002120217221 */ /* 0x004fca0000000000 */
[----:B------:R2:W-:Y:S02]  /*36a0*/  STG.E desc[UR18][R38.64+0x100], R33 ;  /* 0x0001002126007986 */ /* 0x0005e4000c101912 */
.L_x_2197:
[----:B------:R-:W-:Y:S05]  /*36b0*/  BSYNC.RECONVERGENT B0 ;  /* 0x0000000000007941 */ /* 0x000fea0003800200 */
.L_x_2196:
[----:B------:R-:W-:Y:S04]  /*36c0*/  BSSY.RECONVERGENT B0, `(.L_x_2198) ;  /* 0x0000005000007945 */ /* 0x000fe80003800200 */
[----:B------:R-:W-:Y:S05]  /*36d0*/  @P0 BRA `(.L_x_2199) ;  /* 0x00000000000c0947 */ /* 0x000fea0003800000 */
[----:B------:R-:W3:Y:S02]  /*36e0*/  LDG.E R32, desc[UR18][R38.64+0x180] ;  /* 0x0001801226207981 */ /* 0x000ee4000c1e1900 */
[----:B---3--:R-:W-:-:S05]  /*36f0*/  FADD R31, R31, R32 ;  /* 0x000000201f1f7221 */ /* 0x008fca0000000000 */
[----:B------:R3:W-:Y:S02]  /*3700*/  STG.E desc[UR18][R38.64+0x180], R31 ;  /* 0x0001801f26007986 */ /* 0x0007e4000c101912 */
.L_x_2199:
[----:B------:R-:W-:Y:S05]  /*3710*/  BSYNC.RECONVERGENT B0 ;  /* 0x0000000000007941 */ /* 0x000fea0003800200 */
.L_x_2198:
[----:B------:R-:W-:Y:S05]  /*3720*/  @P4 EXIT ;  /* 0x000000000000494d */ /* 0x000fea0003800000 */
[----:B------:R-:W-:-:S04]  /*3730*/  IMAD R34, R37, 0x8, R44 ;  /* 0x0000000825227824 */ /* 0x000fc800078e022c */
[----:B---3--:R-:W-:-:S05]  /*3740*/  @!P3 IMAD.IADD R31, R34, 0x1, R3 ;  /* 0x00000001221fb824 */ /* 0x008fca00078e0203 */
[----:B-12---:R-:W-:-:S04]  /*3750*/  @!P3 IADD3 R33, P4, PT, R40, R31, RZ ;  /* 0x0000001f2821b210 */ /* 0x006fc80007f9e0ff */
[----:B------:R-:W-:Y:S02]  /*3760*/  @!P3 LEA.HI.X.SX32 R38, R31, R52, 0x1, P4 ;  /* 0x000000341f26b211 */ /* 0x000fe400020f0eff */
[----:B------:R-:W-:-:S04]  /*3770*/  @!P3 LEA R32, P4, R33, UR4, 0x2 ;  /* 0x000000042120bc11 */ /* 0x000fc8000f8810ff */
[----:B------:R-:W-:-:S05]  /*3780*/  @!P3 LEA.HI.X R33, R33, UR5, R38, 0x2, P4 ;  /* 0x000000052121bc11 */ /* 0x000fca000a0f1426 */
[----:B------:R-:W2:Y:S01]  /*3790*/  @!P3 LDG.E R31, desc[UR18][R32.64] ;  /* 0x00000012201fb981 */ /* 0x000ea2000c1e1900 */
[--C-:B------:R-:W-:Y:S01]  /*37a0*/  SHF.R.S32.HI R39, RZ, 0x1f, R34.reuse ;  /* 0x0000001fff277819 */ /* 0x100fe20000011422 */
[----:B------:R-:W-:Y:S01]  /*37b0*/  BSSY.RECONVERGENT B0, `(.L_x_2200) ;  /* 0x000000d000007945 */ /* 0x000fe20003800200 */
[----:B0-----:R-:W-:Y:S01]  /*37c0*/  IADD3 R41, P4, P5, R40, R3, R34 ;  /* 0x0000000328297210 */ /* 0x001fe20007d9e022 */
[----:B------:R-:W-:-:S03]  /*37d0*/  VIADD R34, R0, 0x30 ;  /* 0x0000003000227836 */ /* 0x000fc60000000000 */
[----:B------:R-:W-:Y:S02]  /*37e0*/  IADD3.X R42, PT, PT, R52, RZ, R39, P4, P5 ;  /* 0x000000ff342a7210 */ /* 0x000fe400027ea427 */
[C---:B------:R-:W-:Y:S02]  /*37f0*/  LEA R38, P5, R41.reuse, UR4, 0x2 ;  /* 0x0000000429267c11 */ /* 0x040fe4000f8a10ff */
[----:B------:R-:W-:Y:S02]  /*3800*/  ISETP.GE.AND P4, PT, R34, R35, PT ;  /* 0x000000232200720c */ /* 0x000fe40003f86270 */
[----:B------:R-:W-:Y:S01]  /*3810*/  LEA.HI.X R39, R41, UR5, R42, 0x2, P5 ;  /* 0x0000000529277c11 */ /* 0x000fe2000a8f142a */
[----:B--2---:R-:W-:-:S05]  /*3820*/  @!P3 FADD R31, R30, R31 ;  /* 0x0000001f1e1fb221 */ /* 0x004fca0000000000 */
[----:B------:R0:W-:Y:S01]  /*3830*/  @!P3 STG.E desc[UR18][R32.64], R31 ;  /* 0x0000001f2000b986 */ /* 0x0001e2000c101912 */
[----:B------:R-:W-:Y:S05]  /*3840*/  @P2 BRA `(.L_x_2201) ;  /* 0x00000000000c2947 */ /* 0x000fea0003800000 */
[----:B------:R-:W2:Y:S02]  /*3850*/  LDG.E R30, desc[UR18][R38.64+0x80] ;  /* 0x00008012261e7981 */ /* 0x000ea4000c1e1900 */
[----:B--2---:R-:W-:-:S05]  /*3860*/  FADD R29, R29, R30 ;  /* 0x0000001e1d1d7221 */ /* 0x004fca0000000000 */
[----:B------:R1:W-:Y:S02]  /*3870*/  STG.E desc[UR18][R38.64+0x80], R29 ;  /* 0x0000801d26007986 */ /* 0x0003e4000c101912 */
.L_x_2201:
[----:B------:R-:W-:Y:S05]  /*3880*/  BSYNC.RECONVERGENT B0 ;  /* 0x0000000000007941 */ /* 0x000fea0003800200 */
.L_x_2200:
[----:B------:R-:W-:Y:S04]  /*3890*/  BSSY.RECONVERGENT B0, `(.L_x_2202) ;  /* 0x0000005000007945 */ /* 0x000fe80003800200 */
[----:B------:R-:W-:Y:S05]  /*38a0*/  @P1 BRA `(.L_x_2203) ;  /* 0x00000000000c1947 */ /* 0x000fea0003800000 */
[----:B-1----:R-:W2:Y:S02]  /*38b0*/  LDG.E R29, desc[UR18][R38.64+0x100] ;  /* 0x00010012261d7981 */ /* 0x002ea4000c1e1900 */
[----:B--2---:R-:W-:-:S05]  /*38c0*/  FADD R29, R28, R29 ;  /* 0x0000001d1c1d7221 */ /* 0x004fca0000000000 */
[----:B------:R2:W-:Y:S02]  /*38d0*/  STG.E desc[UR18][R38.64+0x100], R29 ;  /* 0x0001001d26007986 */ /* 0x0005e4000c101912 */
.L_x_2203:
[----:B------:R-:W-:Y:S05]  /*38e0*/  BSYNC.RECONVERGENT B0 ;  /* 0x0000000000007941 */ /* 0x000fea0003800200 */
.L_x_2202:
[----:B------:R-:W-:Y:S04]  /*38f0*/  BSSY.RECONVERGENT B0, `(.L_x_2204) ;  /* 0x0000005000007945 */ /* 0x000fe80003800200 */
[----:B------:R-:W-:Y:S05]  /*3900*/  @P0 BRA `(.L_x_2205) ;  /* 0x00000000000c0947 */ /* 0x000fea0003800000 */
[----:B------:R-:W3:Y:S02]  /*3910*/  LDG.E R28, desc[UR18][R38.64+0x180] ;  /* 0x00018012261c7981 */ /* 0x000ee4000c1e1900 */
[----:B---3--:R-:W-:-:S05]  /*3920*/  FADD R27, R27, R28 ;  /* 0x0000001c1b1b7221 */ /* 0x008fca0000000000 */
[----:B------:R3:W-:Y:S02]  /*3930*/  STG.E desc[UR18][R38.64+0x180], R27 ;  /* 0x0001801b26007986 */ /* 0x0007e4000c101912 */
.L_x_2205:
[----:B------:R-:W-:Y:S05]  /*3940*/  BSYNC.RECONVERGENT B0 ;  /* 0x0000000000007941 */ /* 0x000fea0003800200 */
.L_x_2204:
[----:B------:R-:W-:Y:S05]  /*3950*/  @P4 EXIT ;  /* 0x000000000000494d */ /* 0x000fea0003800000 */
[----:B------:R-:W-:-:S04]  /*3960*/  IMAD R44, R37, 0x10, R44 ;  /* 0x00000010252c7824 */ /* 0x000fc800078e022c */
[----:B---3--:R-:W-:-:S05]  /*3970*/  @!P3 IMAD.IADD R27, R44, 0x1, R3 ;  /* 0x000000012c1bb824 */ /* 0x008fca00078e0203 */
[----:B------:R-:W-:-:S04]  /*3980*/  @!P3 IADD3 R28, P4, PT, R40, R27, RZ ;  /* 0x0000001b281cb210 */ /* 0x000fc80007f9e0ff */
[----:B------:R-:W-:Y:S02]  /*3990*/  @!P3 LEA.HI.X.SX32 R27, R27, R52, 0x1, P4 ;  /* 0x000000341b1bb211 */ /* 0x000fe400020f0eff */
[----:B------:R-:W-:-:S04]  /*39a0*/  @!P3 LEA R30, P4, R28, UR4, 0x2 ;  /* 0x000000041c1ebc11 */ /* 0x000fc8000f8810ff */
[----:B0-----:R-:W-:-:S05]  /*39b0*/  @!P3 LEA.HI.X R31, R28, UR5, R27, 0x2, P4 ;  /* 0x000000051c1fbc11 */ /* 0x001fca000a0f141b */
[----:B------:R-:W3:Y:S01]  /*39c0*/  @!P3 LDG.E R27, desc[UR18][R30.64] ;  /* 0x000000121e1bb981 */ /* 0x000ee2000c1e1900 */
[--C-:B-12---:R-:W-:Y:S01]  /*39d0*/  SHF.R.S32.HI R29, RZ, 0x1f, R44.reuse ;  /* 0x0000001fff1d7819 */ /* 0x106fe2000001142c */
        /* <DEDUP_REMOVED lines=10> */
[----:B------:R-:W2:Y:S02]  /*3a80*/  LDG.E R26, desc[UR18][R28.64+0x80] ;  /* 0x000080121c1a7981 */ /* 0x000ea4000c1e1900 */
[----:B--2---:R-:W-:-:S05]  /*3a90*/  FADD R25, R25, R26 ;  /* 0x0000001a19197221 */ /* 0x004fca0000000000 */
[----:B------:R1:W-:Y:S02]  /*3aa0*/  STG.E desc[UR18][R28.64+0x80], R25 ;  /* 0x000080191c007986 */ /* 0x0003e4000c101912 */
.L_x_2207:
[----:B------:R-:W-:Y:S05]  /*3ab0*/  BSYNC.RECONVERGENT B0 ;  /* 0x0000000000007941 */ /* 0x000fea0003800200 */
.L_x_2206:
[----:B------:R-:W-:Y:S04]  /*3ac0*/  BSSY.RECONVERGENT B0, `(.L_x_2208) ;  /* 0x0000005000007945 */ /* 0x000fe80003800200 */
[----:B------:R-:W-:Y:S05]  /*3ad0*/  @P1 BRA `(.L_x_2209) ;  /* 0x00000000000c1947 */ /* 0x000fea0003800000 */
[----:B-1----:R-:W2:Y:S02]  /*3ae0*/  LDG.E R25, desc[UR18][R28.64+0x100] ;  /* 0x000100121c197981 */ /* 0x002ea4000c1e1900 */
[----:B--2---:R-:W-:-:S05]  /*3af0*/  FADD R25, R24, R25 ;  /* 0x0000001918197221 */ /* 0x004fca0000000000 */
[----:B------:R2:W-:Y:S02]  /*3b00*/  STG.E desc[UR18][R28.64+0x100], R25 ;  /* 0x000100191c007986 */ /* 0x0005e4000c101912 */
.L_x_2209:
[----:B------:R-:W-:Y:S05]  /*3b10*/  BSYNC.RECONVERGENT B0 ;  /* 0x0000000000007941 */ /* 0x000fea0003800200 */
.L_x_2208:
[----:B------:R-:W-:Y:S04]  /*3b20*/  BSSY.RECONVERGENT B0, `(.L_x_2210) ;  /* 0x0000005000007945 */ /* 0x000fe80003800200 */
[----:B------:R-:W-:Y:S05]  /*3b30*/  @P0 BRA `(.L_x_2211) ;  /* 0x00000000000c0947 */ /* 0x000fea0003800000 */
[----:B------:R-:W3:Y:S02]  /*3b40*/  LDG.E R24, desc[UR18][R28.64+0x180] ;  /* 0x000180121c187981 */ /* 0x000ee4000c1e1900 */
[----:B---3--:R-:W-:-:S05]  /*3b50*/  FADD R23, R23, R24 ;  /* 0x0000001817177221 */ /* 0x008fca0000000000 */
[----:B------:R3:W-:Y:S02]  /*3b60*/  STG.E desc[UR18][R28.64+0x180], R23 ;  /* 0x000180171c007986 */ /* 0x0007e4000c101912 */
.L_x_2211:
[----:B------:R-:W-:Y:S05]  /*3b70*/  BSYNC.RECONVERGENT B0 ;  /* 0x0000000000007941 */ /* 0x000fea0003800200 */
.L_x_2210:
        /* <DEDUP_REMOVED lines=22> */
.L_x_2213:
[----:B------:R-:W-:Y:S05]  /*3ce0*/  BSYNC.RECONVERGENT B0 ;  /* 0x0000000000007941 */ /* 0x000fea0003800200 */
.L_x_2212:
[----:B------:R-:W-:Y:S04]  /*3cf0*/  BSSY.RECONVERGENT B0, `(.L_x_2214) ;  /* 0x0000005000007945 */ /* 0x000fe80003800200 */
[----:B------:R-:W-:Y:S05]  /*3d00*/  @P1 BRA `(.L_x_2215) ;  /* 0x00000000000c1947 */ /* 0x000fea0003800000 */
[----:B-1----:R-:W2:Y:S02]  /*3d10*/  LDG.E R21, desc[UR18][R24.64+0x100] ;  /* 0x0001001218157981 */ /* 0x002ea4000c1e1900 */
[----:B--2---:R-:W-:-:S05]  /*3d20*/  FADD R21, R20, R21 ;  /* 0x0000001514157221 */ /* 0x004fca0000000000 */
[----:B------:R2:W-:Y:S02]  /*3d30*/  STG.E desc[UR18][R24.64+0x100], R21 ;  /* 0x0001001518007986 */ /* 0x0005e4000c101912 */
.L_x_2215:
[----:B------:R-:W-:Y:S05]  /*3d40*/  BSYNC.RECONVERGENT B0 ;  /* 0x0000000000007941 */ /* 0x000fea0003800200 */
.L_x_2214:
[----:B------:R-:W-:Y:S04]  /*3d50*/  BSSY.RECONVERGENT B0, `(.L_x_2216) ;  /* 0x0000005000007945 */ /* 0x000fe80003800200 */
[----:B------:R-:W-:Y:S05]  /*3d60*/  @P0 BRA `(.L_x_2217) ;  /* 0x00000000000c0947 */ /* 0x000fea0003800000 */
[----:B------:R-:W3:Y:S02]  /*3d70*/  LDG.E R20, desc[UR18][R24.64+0x180] ;  /* 0x0001801218147981 */ /* 0x000ee4000c1e1900 */
[----:B---3--:R-:W-:-:S05]  /*3d80*/  FADD R19, R19, R20 ;  /* 0x0000001413137221 */ /* 0x008fca0000000000 */
[----:B------:R3:W-:Y:S02]  /*3d90*/  STG.E desc[UR18][R24.64+0x180], R19 ;  /* 0x0001801318007986 */ /* 0x0007e4000c101912 */
.L_x_2217:
[----:B------:R-:W-:Y:S05]  /*3da0*/  BSYNC.RECONVERGENT B0 ;  /* 0x0000000000007941 */ /* 0x000fea0003800200 */
.L_x_2216:
        /* <DEDUP_REMOVED lines=22> */
.L_x_2219:
[----:B------:R-:W-:Y:S05]  /*3f10*/  BSYNC.RECONVERGENT B0 ;  /* 0x0000000000007941 */ /* 0x000fea0003800200 */
.L_x_2218:
[----:B------:R-:W-:Y:S04]  /*3f20*/  BSSY.RECONVERGENT B0, `(.L_x_2220) ;  /* 0x0000005000007945 */ /* 0x000fe80003800200 */
[----:B------:R-:W-:Y:S05]  /*3f30*/  @P1 BRA `(.L_x_2221) ;  /* 0x00000000000c1947 */ /* 0x000fea0003800000 */
[----:B-1----:R-:W2:Y:S02]  /*3f40*/  LDG.E R17, desc[UR18][R22.64+0x100] ;  /* 0x0001001216117981 */ /* 0x002ea4000c1e1900 */
[----:B--2---:R-:W-:-:S05]  /*3f50*/  FADD R17, R16, R17 ;  /* 0x0000001110117221 */ /* 0x004fca0000000000 */
[----:B------:R2:W-:Y:S02]  /*3f60*/  STG.E desc[UR18][R22.64+0x100], R17 ;  /* 0x0001001116007986 */ /* 0x0005e4000c101912 */
.L_x_2221:
[----:B------:R-:W-:Y:S05]  /*3f70*/  BSYNC.RECONVERGENT B0 ;  /* 0x0000000000007941 */ /* 0x000fea0003800200 */
.L_x_2220:
[----:B------:R-:W-:Y:S04]  /*3f80*/  BSSY.RECONVERGENT B0, `(.L_x_2222) ;  /* 0x0000005000007945 */ /* 0x000fe80003800200 */
[----:B------:R-:W-:Y:S05]  /*3f90*/  @P0 BRA `(.L_x_2223) ;  /* 0x00000000000c0947 */ /* 0x000fea0003800000 */
[----:B------:R-:W3:Y:S02]  /*3fa0*/  LDG.E R16, desc[UR18][R22.64+0x180] ;  /* 0x0001801216107981 */ /* 0x000ee4000c1e1900 */
[----:B---3--:R-:W-:-:S05]  /*3fb0*/  FADD R15, R15, R16 ;  /* 0x000000100f0f7221 */ /* 0x008fca0000000000 */
[----:B------:R3:W-:Y:S02]  /*3fc0*/  STG.E desc[UR18][R22.64+0x180], R15 ;  /* 0x0001800f16007986 */ /* 0x0007e4000c101912 */
.L_x_2223:
[----:B------:R-:W-:Y:S05]  /*3fd0*/  BSYNC.RECONVERGENT B0 ;  /* 0x0000000000007941 */ /* 0x000fea0003800200 */
.L_x_2222:
[----:B------:R-:W-:Y:S05]  /*3fe0*/  @P4 EXIT ;  /* 0x000000000000494d */ /* 0x000fea0003800000 */
[----:B------:R-:W-:-:S04]  /*3ff0*/  IMAD R18, R37, 0x8, R36 ;  /* 0x0000000825127824 */ /* 0x000fc800078e0224 */
[----:B---3--:R-:W-:-:S05]  /*4000*/  @!P3 IMAD.IADD R15, R18, 0x1, R3 ;  /* 0x00000001120fb824 */ /* 0x008fca00078e0203 */
[----:B-12---:R-:W-:-:S04]  /*4010*/  @!P3 IADD3 R17, P4, PT, R40, R15, RZ ;  /* 0x0000000f2811b210 */ /* 0x006fc80007f9e0ff */
        /* <DEDUP_REMOVED lines=18> */
.L_x_2225:
[----:B------:R-:W-:Y:S05]  /*4140*/  BSYNC.RECONVERGENT B0 ;  /* 0x0000000000007941 */ /* 0x000fea0003800200 */
.L_x_2224:
[----:B------:R-:W-:Y:S04]  /*4150*/  BSSY.RECONVERGENT B0, `(.L_x_2226) ;  /* 0x0000005000007945 */ /* 0x000fe80003800200 */
[----:B------:R-:W-:Y:S05]  /*4160*/  @P1 BRA `(.L_x_2227) ;  /* 0x00000000000c1947 */ /* 0x000fea0003800000 */
[----:B-1----:R-:W2:Y:S02]  /*4170*/  LDG.E R13, desc[UR18][R18.64+0x100] ;  /* 0x00010012120d7981 */ /* 0x002ea4000c1e1900 */
[----:B--2---:R-:W-:-:S05]  /*4180*/  FADD R13, R12, R13 ;  /* 0x0000000d0c0d7221 */ /* 0x004fca0000000000 */
[----:B------:R2:W-:Y:S02]  /*4190*/  STG.E desc[UR18][R18.64+0x100], R13 ;  /* 0x0001000d12007986 */ /* 0x0005e4000c101912 */
.L_x_2227:
[----:B------:R-:W-:Y:S05]  /*41a0*/  BSYNC.RECONVERGENT B0 ;  /* 0x0000000000007941 */ /* 0x000fea0003800200 */
.L_x_2226:
[----:B------:R-:W-:Y:S04]  /*41b0*/  BSSY.RECONVERGENT B0, `(.L_x_2228) ;  /* 0x0000005000007945 */ /* 0x000fe80003800200 */
[----:B------:R-:W-:Y:S05]  /*41c0*/  @P0 BRA `(.L_x_2229) ;  /* 0x00000000000c0947 */ /* 0x000fea0003800000 */
[----:B------:R-:W3:Y:S02]  /*41d0*/  LDG.E R12, desc[UR18][R18.64+0x180] ;  /* 0x00018012120c7981 */ /* 0x000ee4000c1e1900 */
[----:B---3--:R-:W-:-:S05]  /*41e0*/  FADD R11, R11, R12 ;  /* 0x0000000c0b0b7221 */ /* 0x008fca0000000000 */
[----:B------:R3:W-:Y:S02]  /*41f0*/  STG.E desc[UR18][R18.64+0x180], R11 ;  /* 0x0001800b12007986 */ /* 0x0007e4000c101912 */
.L_x_2229:
[----:B------:R-:W-:Y:S05]  /*4200*/  BSYNC.RECONVERGENT B0 ;  /* 0x0000000000007941 */ /* 0x000fea0003800200 */
.L_x_2228:
        /* <DEDUP_REMOVED lines=22> */
.L_x_2231:
[----:B------:R-:W-:Y:S05]  /*4370*/  BSYNC.RECONVERGENT B0 ;  /* 0x0000000000007941 */ /* 0x000fea0003800200 */
.L_x_2230:
[----:B------:R-:W-:Y:S04]  /*4380*/  BSSY.RECONVERGENT B0, `(.L_x_2232) ;  /* 0x0000005000007945 */ /* 0x000fe80003800200 */
[----:B------:R-:W-:Y:S05]  /*4390*/  @P1 BRA `(.L_x_2233) ;  /* 0x00000000000c1947 */ /* 0x000fea0003800000 */
[----:B-1----:R-:W2:Y:S02]  /*43a0*/  LDG.E R9, desc[UR18][R14.64+0x100] ;  /* 0x000100120e097981 */ /* 0x002ea4000c1e1900 */
[----:B--2---:R-:W-:-:S05]  /*43b0*/  FADD R9, R8, R9 ;  /* 0x0000000908097221 */ /* 0x004fca0000000000 */
[----:B------:R2:W-:Y:S02]  /*43c0*/  STG.E desc[UR18][R14.64+0x100], R9 ;  /* 0x000100090e007986 */ /* 0x0005e4000c101912 */
.L_x_2233:
[----:B------:R-:W-:Y:S05]  /*43d0*/  BSYNC.RECONVERGENT B0 ;  /* 0x0000000000007941 */ /* 0x000fea0003800200 */
.L_x_2232:
[----:B------:R-:W-:Y:S04]  /*43e0*/  BSSY.RECONVERGENT B0, `(.L_x_2234) ;  /* 0x0000005000007945 */ /* 0x000fe80003800200 */
[----:B------:R-:W-:Y:S05]  /*43f0*/  @P0 BRA `(.L_x_2235) ;  /* 0x00000000000c0947 */ /* 0x000fea0003800000 */
[----:B------:R-:W3:Y:S02]  /*4400*/  LDG.E R0, desc[UR18][R14.64+0x180] ;  /* 0x000180120e007981 */ /* 0x000ee4000c1e1900 */
[----:B---3--:R-:W-:-:S05]  /*4410*/  FADD R7, R7, R0 ;  /* 0x0000000007077221 */ /* 0x008fca0000000000 */
[----:B------:R3:W-:Y:S02]  /*4420*/  STG.E desc[UR18][R14.64+0x180], R7 ;  /* 0x000180070e007986 */ /* 0x0007e4000c101912 */
.L_x_2235:
[----:B------:R-:W-:Y:S05]  /*4430*/  BSYNC.RECONVERGENT B0 ;  /* 0x0000000000007941 */ /* 0x000fea0003800200 */
.L_x_2234:
[----:B------:R-:W-:Y:S05]  /*4440*/  @P4 EXIT ;  /* 0x000000000000494d */ /* 0x000fea0003800000 */
[----:B------:R-:W-:-:S04]  /*4450*/  IMAD R36, R37, 0x8, R36 ;  /* 0x0000000825247824 */ /* 0x000fc800078e0224 */
[----:B---3--:R-:W-:-:S05]  /*4460*/  @!P3 IMAD.IADD R7, R36, 0x1, R3 ;  /* 0x000000012407b824 */ /* 0x008fca00078e0203 */
[----:B------:R-:W-:-:S04]  /*4470*/  @!P3 IADD3 R0, P4, PT, R40, R7, RZ ;  /* 0x000000072800b210 */ /* 0x000fc80007f9e0ff */
[----:B------:R-:W-:Y:S02]  /*4480*/  @!P3 LEA.HI.X.SX32 R7, R7, R52, 0x1, P4 ;  /* 0x000000340707b211 */ /* 0x000fe400020f0eff */
[----:B------:R-:W-:-:S04]  /*4490*/  @!P3 LEA R8, P4, R0, UR4, 0x2 ;  /* 0x000000040008bc11 */ /* 0x000fc8000f8810ff */
[----:B-12---:R-:W-:-:S05]  /*44a0*/  @!P3 LEA.HI.X R9, R0, UR5, R7, 0x2, P4 ;  /* 0x000000050009bc11 */ /* 0x006fca000a0f1407 */
[----:B------:R-:W2:Y:S01]  /*44b0*/  @!P3 LDG.E R7, desc[UR18][R8.64] ;  /* 0x000000120807b981 */ /* 0x000ea2000c1e1900 */
[--C-:B------:R-:W-:Y:S01]  /*44c0*/  IADD3 R40, P4, P5, R40, R3, R36.reuse ;  /* 0x0000000328287210 */ /* 0x100fe20007d9e024 */
[----:B------:R-:W-:Y:S01]  /*44d0*/  BSSY.RECONVERGENT B0, `(.L_x_2236) ;  /* 0x000000b000007945 */ /* 0x000fe20003800200 */
[----:B------:R-:W-:-:S04]  /*44e0*/  SHF.R.S32.HI R3, RZ, 0x1f, R36 ;  /* 0x0000001fff037819 */ /* 0x000fc80000011424 */
[----:B------:R-:W-:Y:S02]  /*44f0*/  IADD3.X R3, PT, PT, R52, RZ, R3, P4, P5 ;  /* 0x000000ff34037210 */ /* 0x000fe400027ea403 */
[----:B------:R-:W-:-:S04]  /*4500*/  LEA R10, P4, R40, UR4, 0x2 ;  /* 0x00000004280a7c11 */ /* 0x000fc8000f8810ff */
[----:B0-----:R-:W-:Y:S01]  /*4510*/  LEA.HI.X R11, R40, UR5, R3, 0x2, P4 ;  /* 0x00000005280b7c11 */ /* 0x001fe2000a0f1403 */
[----:B--2---:R-:W-:-:S05]  /*4520*/  @!P3 FADD R7, R6, R7 ;  /* 0x000000070607b221 */ /* 0x004fca0000000000 */
[----:B------:R0:W-:Y:S01]  /*4530*/  @!P3 STG.E desc[UR18][R8.64], R7 ;  /* 0x000000070800b986 */ /* 0x0001e2000c101912 */
[----:B------:R-:W-:Y:S05]  /*4540*/  @P2 BRA `(.L_x_2237) ;  /* 0x00000000000c2947 */ /* 0x000fea0003800000 */
[----:B------:R-:W2:Y:S02]  /*4550*/  LDG.E R0, desc[UR18][R10.64+0x80] ;  /* 0x000080120a007981 */ /* 0x000ea4000c1e1900 */
[----:B--2---:R-:W-:-:S05]  /*4560*/  FADD R5, R5, R0 ;  /* 0x0000000005057221 */ /* 0x004fca0000000000 */
[----:B------:R1:W-:Y:S02]  /*4570*/  STG.E desc[UR18][R10.64+0x80], R5 ;  /* 0x000080050a007986 */ /* 0x0003e4000c101912 */
.L_x_2237:
[----:B------:R-:W-:Y:S05]  /*4580*/  BSYNC.RECONVERGENT B0 ;  /* 0x0000000000007941 */ /* 0x000fea0003800200 */
.L_x_2236:
[----:B------:R-:W-:Y:S04]  /*4590*/  BSSY.RECONVERGENT B0, `(.L_x_2238) ;  /* 0x0000005000007945 */ /* 0x000fe80003800200 */
[----:B------:R-:W-:Y:S05]  /*45a0*/  @P1 BRA `(.L_x_2239) ;  /* 0x00000000000c1947 */ /* 0x000fea0003800000 */
[----:B------:R-:W2:Y:S02]  /*45b0*/  LDG.E R3, desc[UR18][R10.64+0x100] ;  /* 0x000100120a037981 */ /* 0x000ea4000c1e1900 */
[----:B--2---:R-:W-:-:S05]  /*45c0*/  FADD R3, R4, R3 ;  /* 0x0000000304037221 */ /* 0x004fca0000000000 */
[----:B------:R2:W-:Y:S02]  /*45d0*/  STG.E desc[UR18][R10.64+0x100], R3 ;  /* 0x000100030a007986 */ /* 0x0005e4000c101912 */
.L_x_2239:
[----:B------:R-:W-:Y:S05]  /*45e0*/  BSYNC.RECONVERGENT B0 ;  /* 0x0000000000007941 */ /* 0x000fea0003800200 */
.L_x_2238:
[----:B------:R-:W-:Y:S05]  /*45f0*/  @P0 EXIT ;  /* 0x000000000000094d */ /* 0x000fea0003800000 */
[----:B--2---:R-:W2:Y:S02]  /*4600*/  LDG.E R3, desc[UR18][R10.64+0x180] ;  /* 0x000180120a037981 */ /* 0x004ea4000c1e1900 */
[----:B--2---:R-:W-:-:S05]  /*4610*/  FADD R3, R2, R3 ;  /* 0x0000000302037221 */ /* 0x004fca0000000000 */
[----:B------:R-:W-:Y:S01]  /*4620*/  STG.E desc[UR18][R10.64+0x180], R3 ;  /* 0x000180030a007986 */ /* 0x000fe2000c101912 */
[----:B------:R-:W-:Y:S05]  /*4630*/  EXIT ;  /* 0x000000000000794d */ /* 0x000fea0003800000 */
.L_x_2169:
        /* <DEDUP_REMOVED lines=13> */
[----:B------:R-:W-:-:S06]  /*4710*/  LEA.HI.X.SX32 R49, R40, R37, 0x2, P1 ;  /* 0x0000002528317211 */ /* 0x000fcc00008f16ff */
[----:B------:R-:W3:Y:S01]  /*4720*/  LDG.E R49, desc[UR18][R48.64] ;  /* 0x0000001230317981 */ /* 0x000ee2000c1e1900 */
[----:B------:R-:W4:Y:S01]  /*4730*/  @!P0 S2R R36, SR_CgaCtaId ;  /* 0x0000000000248919 */ /* 0x000f220000008800 */
[----:B--2---:R-:W-:-:S04]  /*4740*/  @!P0 IMAD.IADD R35, R57, 0x1, R66 ;  /* 0x0000000139238824 */ /* 0x004fc800078e0242 */
[----:B0-----:R-:W-:-:S06]  /*4750*/  @!P0 IMAD.WIDE R38, R35, 0x4, R38 ;  /* 0x0000000423268825 */ /* 0x001fcc00078e0226 */
[----:B------:R-:W2:Y:S01]  /*4760*/  @!P0 LDG.E R38, desc[UR18][R38.64] ;  /* 0x0000001226268981 */ /* 0x000ea2000c1e1900 */
[----:B------:R-:W-:-:S04]  /*4770*/  @!P0 MOV R35, 0x400 ;  /* 0x0000040000238802 */ /* 0x000fc80000000f00 */
[----:B----4-:R-:W-:-:S05]  /*4780*/  @!P0 LEA R37, R36, R35, 0x18 ;  /* 0x0000002324258211 */ /* 0x010fca00078ec0ff */
[----:B------:R-:W-:Y:S02]  /*4790*/  @!P0 IMAD R37, R66, 0x4, R37 ;  /* 0x0000000442258824 */ /* 0x000fe400078e0225 */
[----:B------:R-:W-:-:S04]  /*47a0*/  IMAD R52, R52, -0x60, -R57 ;  /* 0xffffffa034347824 */ /* 0x000fc800078e0a39 */
[----:B---3--:R-:W-:Y:S02]  /*47b0*/  IMAD.IADD R35, R49, 0x1, R52 ;  /* 0x0000000131237824 */ /* 0x008fe400078e0234 */
[----:B------:R-:W-:-:S03]  /*47c0*/  IMAD.SHL.U32 R36, R53, 0x80, RZ ;  /* 0x0000008035247824 */ /* 0x000fc600078e00ff */
[----:B------:R-:W-:Y:S02]  /*47d0*/  ISETP.GE.AND P1, PT, R0, R35, PT ;  /* 0x000000230000720c */ /* 0x000fe40003f26270 */
        /* <DEDUP_REMOVED lines=9> */
[----:B0-----:R-:W0:Y:S01]  /*4870*/  @!P0 LDC.64 R38, c[0x0][0x390] ;  /* 0x0000e400ff268b82 */ /* 0x001e220000000a00 */
[----:B-1----:R-:W-:-:S06]  /*4880*/  ULEA UR4, UR5, UR4, 0x18 ;  /* 0x0000000405047291 */ /* 0x002fcc000f8ec0ff */
[----:B------:R-:W-:-:S05]  /*4890*/  LEA R37, R0, UR4, 0x2 ;  /* 0x0000000400257c11 */ /* 0x000fca000f8e10ff */
[----:B------:R-:W2:Y:S02]  /*48a0*/  @!P0 LDS R40, [R37] ;  /* 0x0000000025288984 */ /* 0x000ea40000000800 */
[----:B--2---:R-:W-:Y:S01]  /*48b0*/  @!P0 IMAD R49, R40, R49, R3 ;  /* 0x0000003128318224 */ /* 0x004fe200078e0203 */
[----:B------:R-:W-:-:S04]  /*48c0*/  SHF.R.S32.HI R40, RZ, 0x1f, R36 ;  /* 0x0000001fff287819 */ /* 0x000fc80000011424 */
[----:B------:R-:W-:-:S04]  /*48d0*/  @!P0 IADD3 R52, P1, PT, R36, R49, RZ ;  /* 0x0000003124348210 */ /* 0x000fc80007f3e0ff */
[----:B------:R-:W-:Y:S02]  /*48e0*/  @!P0 LEA.HI.X.SX32 R49, R49, R40, 0x1, P1 ;  /* 0x0000002831318211 */ /* 0x000fe400008f0eff */
[----:B0-----:R-:W-:-:S04]  /*48f0*/  @!P0 LEA R48, P1, R52, R38, 0x2 ;  /* 0x0000002634308211 */ /* 0x001fc800078210ff */
[----:B------:R-:W-:-:S05]  /*4900*/  @!P0 LEA.HI.X R49, R52, R39, R49, 0x2, P1 ;  /* 0x0000002734318211 */ /* 0x000fca00008f1431 */
[----:B------:R-:W2:Y:S01]  /*4910*/  @!P0 LDG.E R56, desc[UR18][R48.64] ;  /* 0x0000001230388981 */ /* 0x000ea2000c1e1900 */
        /* <DEDUP_REMOVED lines=45> */
[----:B0-----:R-:W1:Y:S08]  /*4bf0*/  @!P0 LDC R49, c[0x0][0x3ac] ;  /* 0x0000eb00ff318b82 */ /* 0x001e700000000800 */
[----:B------:R-:W0:Y:S01]  /*4c00*/  @!P0 LDC.64 R38, c[0x0][0x390] ;  /* 0x0000e400ff268b82 */ /* 0x000e220000000a00 */
[----:B-1----:R-:W-:-:S05]  /*4c10*/  @!P0 IMAD R49, R48, R49, R3 ;  /* 0x0000003130318224 */ /* 0x002fca00078e0203 */
[----:B------:R-:W-:-:S04]  /*4c20*/  @!P0 IADD3 R48, P4, PT, R36, R49, RZ ;  /* 0x0000003124308210 */ /* 0x000fc80007f9e0ff */
[----:B------:R-:W-:Y:S02]  /*4c30*/  @!P0 LEA.HI.X.SX32 R49, R49, R40, 0x1, P4 ;  /* 0x0000002831318211 */ /* 0x000fe400020f0eff */
[----:B0-----:R-:W-:-:S04]  /*4c40*/  @!P0 LEA R52, P4, R48, R38, 0x2 ;  /* 0x0000002630348211 */ /* 0x001fc800078810ff */
[----:B------:R-:W-:Y:S02]  /*4c50*/  @!P0 LEA.HI.X R53, R48, R39, R49, 0x2, P4 ;  /* 0x0000002730358211 */ /* 0x000fe400020f1431 */
[----:B------:R-:W0:Y:S01]  /*4c60*/  @!P1 LDS R48, [R37+0x20] ;  /* 0x0000200025309984 */ /* 0x000e220000000800 */
        /* <DEDUP_REMOVED lines=9> */
[----:B------:R-:W0:Y:S01]  /*4d00*/  @!P2 LDS R56, [R37+0x20] ;  /* 0x000020002538a984 */ /* 0x000e220000000800 */
[----:B------:R-:W1:Y:S01]  /*4d10*/  @!P2 LDC.64 R38, c[0x0][0x390] ;  /* 0x0000e400ff26ab82 */ /* 0x000e620000000a00 */
[----:B--2---:R-:W-:-:S07]  /*4d20*/  @!P0 FADD R59, R58, R57 ;  /* 0x000000393a3b8221 */ /* 0x004fce0000000000 */
[----:B------:R-:W0:Y:S01]  /*4d30*/  @!P2 LDC R57, c[0x0][0x3ac] ;  /* 0x0000eb00ff39ab82 */ /* 0x000e220000000800 */
[----:B------:R2:W-:Y:S04]  /*4d40*/  @!P0 STG.E desc[UR18][R52.64], R59 ;  /* 0x0000003b34008986 */ /* 0x0005e8000c101912 */
[----:B------:R-:W3:Y:S04]  /*4d50*/  @!P1 LDG.E R58, desc[UR18][R48.64+0x80] ;  /* 0x00008012303a9981 */ /* 0x000ee8000c1e1900 */
[----:B------:R-:W4:Y:S01]  /*4d60*/  @!P3 LDS R52, [R37+0x20] ;  /* 0x000020002534b984 */ /* 0x000f220000000800 */
[----:B--2---:R-:W4:Y:S01]  /*4d70*/  @!P3 LDC R59, c[0x0][0x3ac] ;  /* 0x0000eb00ff3bbb82 */ /* 0x004f220000000800 */
[----:B0-----:R-:W-:-:S05]  /*4d80*/  @!P2 IMAD R56, R56, R57, RZ ;  /* 0x000000393838a224 */ /* 0x001fca00078e02ff */
[----:B------:R-:W-:Y:S02]  /*4d90*/  @!P2 SHF.R.S32.HI R57, RZ, 0x1f, R56 ;  /* 0x0000001fff39a819 */ /* 0x000fe40000011438 */
[----:B------:R-:W-:-:S04]  /*4da0*/  @!P2 IADD3 R60, P4, P5, R36, R56, R3 ;  /* 0x00000038243ca210 */ /* 0x000fc80007d9e003 */
[----:B------:R-:W-:Y:S02]  /*4db0*/  @!P2 IADD3.X R57, PT, PT, R40, R57, RZ, P4, P5 ;  /* 0x000000392839a210 */ /* 0x000fe400027ea4ff */
[----:B-1----:R-:W-:-:S04]  /*4dc0*/  @!P2 LEA R56, P4, R60, R38, 0x2 ;  /* 0x000000263c38a211 */ /* 0x002fc800078810ff */
        /* <DEDUP_REMOVED lines=20> */
[----:B------:R-:W1:Y:S08]  /*4f10*/  @!P0 LDC R49, c[0x0][0x3ac] ;  /* 0x0000eb00ff318b82 */ /* 0x000e700000000800 */
[----:B0-----:R-:W0:Y:S01]  /*4f20*/  @!P0 LDC.64 R38, c[0x0][0x390] ;  /* 0x0000e400ff268b82 */ /* 0x001e220000000a00 */
        /* <DEDUP_REMOVED lines=17> */
[----:B------:R-:W1:Y:S05]  /*5040*/  @!P2 LDS R50, [R37+0x40] ;  /* 0x000040002532a984 */ /* 0x000e6a0000000800 */
[----:B------:R-:W1:Y:S01]  /*5050*/  @!P2 LDC R51, c[0x0][0x3ac] ;  /* 0x0000eb00ff33ab82 */ /* 0x000e620000000800 */
[----:B------:R2:W-:Y:S04]  /*5060*/  @!P0 STG.E desc[UR18][R52.64], R55 ;  /* 0x0000003734008986 */ /* 0x0005e8000c101912 */
[----:B------:R-:W3:Y:S04]  /*5070*/  @!P1 LDG.E R54, desc[UR18][R48.64+0x80] ;  /* 0x0000801230369981 */ /* 0x000ee8000c1e1900 */
[----:B------:R-:W4:Y:S01]  /*5080*/  @!P3 LDS R52, [R37+0x40] ;  /* 0x000040002534b984 */ /* 0x000f220000000800 */
[----:B--2---:R-:W4:Y:S01]  /*5090*/  @!P3 LDC R55, c[0x0][0x3ac] ;  /* 0x0000eb00ff37bb82 */ /* 0x004f220000000800 */
[----:B-1----:R-:W-:-:S05]  /*50a0*/  @!P2 IMAD R50, R50, R51, RZ ;  /* 0x000000333232a224 */ /* 0x002fca00078e02ff */
        /* <DEDUP_REMOVED lines=19> */
[----:B------:R-:W-:Y:S01]  /*51e0*/  ISETP.GE.AND P4, PT, R48, R35, PT ;  /* 0x000000233000720c */ /* 0x000fe20003f86270 */
[----:B--2---:R-:W-:-:S05]  /*51f0*/  @!P3 FADD R45, R45, R46 ;  /* 0x0000002e2d2db221 */ /* 0x004fca0000000000 */
[----:B------:R0:W-:Y:S07]  /*5200*/  @!P3 STG.E desc[UR18][R38.64+0x180], R45 ;  /* 0x0001802d2600b986 */ /* 0x0001ee000c101912 */
[----:B------:R-:W-:Y:S05]  /*5210*/  @P4 EXIT ;  /* 0x000000000000494d */ /* 0x000fea0003800000 */
[----:B------:R-:W1:Y:S01]  /*5220*/  @!P0 LDS R46, [R37+0x60] ;  /* 0x00006000252e8984 */ /* 0x000e620000000800 */
[----:B0-----:R-:W1:Y:S08]  /*5230*/  @!P0 LDC R45, c[0x0][0x3ac] ;  /* 0x0000eb00ff2d8b82 */ /* 0x001e700000000800 */
[----:B------:R-:W0:Y:S08]  /*5240*/  @!P0 LDC.64 R38, c[0x0][0x390] ;  /* 0x0000e400ff268b82 */ /* 0x000e300000000a00 */
[----:B------:R-:W2:Y:S01]  /*5250*/  @!P1 LDC R47, c[0x0][0x3ac] ;  /* 0x0000eb00ff2f9b82 */ /* 0x000ea20000000800 */
[----:B-1----:R-:W-:-:S05]  /*5260*/  @!P0 IMAD R45, R46, R45, R3 ;  /* 0x0000002d2e2d8224 */ /* 0x002fca00078e0203 */
[----:B------:R-:W-:-:S04]  /*5270*/  @!P0 IADD3 R46, P4, PT, R36, R45, RZ ;  /* 0x0000002d242e8210 */ /* 0x000fc80007f9e0ff */
[----:B------:R-:W-:Y:S02]  /*5280*/  @!P0 LEA.HI.X.SX32 R45, R45, R40, 0x1, P4 ;  /* 0x000000282d2d8211 */ /* 0x000fe400020f0eff */
[----:B0-----:R-:W-:-:S04]  /*5290*/  @!P0 LEA R48, P4, R46, R38, 0x2 ;  /* 0x000000262e308211 */ /* 0x001fc800078810ff */
        /* <DEDUP_REMOVED lines=45> */
[----:B------:R-:W2:Y:S08]  /*5570*/  @!P1 LDC R43, c[0x0][0x3ac] ;  /* 0x0000eb00ff2b9b82 */ /* 0x000eb00000000800 */
[----:B------:R-:W3:Y:S01]  /*5580*/  @!P2 LDC R47, c[0x0][0x3ac] ;  /* 0x0000eb00ff2fab82 */ /* 0x000ee20000000800 */
[----:B-1----:R-:W-:-:S05]  /*5590*/  @!P0 IMAD R41, R42, R41, R3 ;  /* 0x000000292a298224 */ /* 0x002fca00078e0203 */
[----:B------:R-:W-:-:S04]  /*55a0*/  @!P0 IADD3 R42, P4, PT, R36, R41, RZ ;  /* 0x00000029242a8210 */ /* 0x000fc80007f9e0ff */
[----:B------:R-:W-:Y:S02]  /*55b0*/  @!P0 LEA.HI.X.SX32 R41, R41, R40, 0x1, P4 ;  /* 0x0000002829298211 */ /* 0x000fe400020f0eff */
[----:B0-----:R-:W-:-:S04]  /*55c0*/  @!P0 LEA R44, P4, R42, R38, 0x2 ;  /* 0x000000262a2c8211 */ /* 0x001fc800078810ff */
[----:B------:R-:W-:Y:S02]  /*55d0*/  @!P0 LEA.HI.X R45, R42, R39, R41, 0x2, P4 ;  /* 0x000000272a2d8211 */ /* 0x000fe400020f1429 */
[----:B------:R-:W2:Y:S01]  /*55e0*/  @!P1 LDS R42, [R37+0x80] ;  /* 0x00008000252a9984 */ /* 0x000ea20000000800 */
[----:B------:R-:W0:Y:S03]  /*55f0*/  @!P1 LDC.64 R38, c[0x0][0x390] ;  /* 0x0000e400ff269b82 */ /* 0x000e260000000a00 */
[----:B------:R-:W4:Y:S01]  /*5600*/  @!P0 LDG.E R41, desc[UR18][R44.64] ;  /* 0x000000122c298981 */ /* 0x000f22000c1e1900 */
        /* <DEDUP_REMOVED lines=14> */
[----:B-1----:R-:W1:Y:S03]  /*56f0*/  @!P3 LDC.64 R44, c[0x0][0x390] ;  /* 0x0000e400ff2cbb82 */ /* 0x002e660000000a00 */
[----:B------:R-:W-:Y:S02]  /*5700*/  @!P2 IADD3.X R47, PT, PT, R40, R47, RZ, P4, P5 ;  /* 0x0000002f282fa210 */ /* 0x000fe400027ea4ff */
[----:B0-----:R-:W-:-:S04]  /*5710*/  @!P2 LEA R38, P4, R46, R38, 0x2 ;  /* 0x000000262e26a211 */ /* 0x001fc800078810ff */
[----:B------:R-:W-:Y:S02]  /*5720*/  @!P2 LEA.HI.X R39, R46, R39, R47, 0x2, P4 ;  /* 0x000000272e27a211 */ /* 0x000fe400020f142f */
[----:B------:R-:W0:Y:S01]  /*5730*/  @!P3 LDC R47, c[0x0][0x3ac] ;  /* 0x0000eb00ff2fbb82 */ /* 0x000e220000000800 */
[----:B--2---:R-:W-:Y:S02]  /*5740*/  @!P1 FADD R33, R33, R34 ;  /* 0x0000002221219221 */ /* 0x004fe40000000000 */
[----:B------:R-:W0:Y:S04]  /*5750*/  @!P3 LDS R34, [R37+0x80] ;  /* 0x000080002522b984 */ /* 0x000e280000000800 */
[----:B------:R2:W-:Y:S04]  /*5760*/  @!P1 STG.E desc[UR18][R42.64+0x80], R33 ;  /* 0x000080212a009986 */ /* 0x0005e8000c101912 */
[----:B------:R-:W3:Y:S01]  /*5770*/  @!P2 LDG.E R41, desc[UR18][R38.64+0x100] ;  /* 0x000100122629a981 */ /* 0x000ee2000c1e1900 */
[----:B0-----:R-:W-:-:S05]  /*5780*/  @!P3 IMAD R34, R34, R47, RZ ;  /* 0x0000002f2222b224 */ /* 0x001fca00078e02ff */
[----:B------:R-:W-:Y:S02]  /*5790*/  @!P3 SHF.R.S32.HI R47, RZ, 0x1f, R34 ;  /* 0x0000001fff2fb819 */ /* 0x000fe40000011422 */
[----:B------:R-:W-:-:S04]  /*57a0*/  @!P3 IADD3 R34, P4, P5, R36, R34, R3 ;  /* 0x000000222422b210 */ /* 0x000fc80007d9e003 */
[----:B------:R-:W-:Y:S02]  /*57b0*/  @!P3 IADD3.X R47, PT, PT, R40, R47, RZ, P4, P5 ;  /* 0x0000002f282fb210 */ /* 0x000fe400027ea4ff */
[----:B-1----:R-:W-:-:S04]  /*57c0*/  @!P3 LEA R44, P4, R34, R44, 0x2 ;  /* 0x0000002c222cb211 */ /* 0x002fc800078810ff */
[----:B------:R-:W-:Y:S01]  /*57d0*/  @!P3 LEA.HI.X R45, R34, R45, R47, 0x2, P4 ;  /* 0x0000002d222db211 */ /* 0x000fe200020f142f */
[----:B---3--:R-:W-:-:S05]  /*57e0*/  @!P2 FADD R41, R32, R41 ;  /* 0x000000292029a221 */ /* 0x008fca0000000000 */
[----:B------:R2:W-:Y:S04]  /*57f0*/  @!P2 STG.E desc[UR18][R38.64+0x100], R41 ;  /* 0x000100292600a986 */ /* 0x0005e8000c101912 */
[----:B------:R-:W3:Y:S01]  /*5800*/  @!P3 LDG.E R32, desc[UR18][R44.64+0x180] ;  /* 0x000180122c20b981 */ /* 0x000ee2000c1e1900 */
[----:B------:R-:W-:-:S05]  /*5810*/  VIADD R34, R0, 0x28 ;  /* 0x0000002800227836 */ /* 0x000fca0000000000 */
[----:B------:R-:W-:Y:S01]  /*5820*/  ISETP.GE.AND P4, PT, R34, R35, PT ;  /* 0x000000232200720c */ /* 0x000fe20003f86270 */
[----:B---3--:R-:W-:-:S05]  /*5830*/  @!P3 FADD R31, R31, R32 ;  /* 0x000000201f1fb221 */ /* 0x008fca0000000000 */
[----:B------:R2:W-:Y:S07]  /*5840*/  @!P3 STG.E desc[UR18][R44.64+0x180], R31 ;  /* 0x0001801f2c00b986 */ /* 0x0005ee000c101912 */
[----:B------:R-:W-:Y:S05]  /*5850*/  @P4 EXIT ;  /* 0x000000000000494d */ /* 0x000fea0003800000 */
[----:B------:R-:W0:Y:S01]  /*5860*/  @!P0 LDS R32, [R37+0xa0] ;  /* 0x0000a00025208984 */ /* 0x000e220000000800 */
[----:B--2---:R-:W0:Y:S03]  /*5870*/  @!P0 LDC R31, c[0x0][0x3ac] ;  /* 0x0000eb00ff1f8b82 */ /* 0x004e260000000800 */
[----:B------:R-:W1:Y:S04]  /*5880*/  @!P1 LDS R34, [R37+0xa0] ;  /* 0x0000a00025229984 */ /* 0x000e680000000800 */
[----:B------:R-:W2:Y:S01]  /*5890*/  @!P2 LDS R42, [R37+0xa0] ;  /* 0x0000a000252aa984 */ /* 0x000ea20000000800 */
[----:B------:R-:W3:Y:S08]  /*58a0*/  @!P0 LDC.64 R38, c[0x0][0x390] ;  /* 0x0000e400ff268b82 */ /* 0x000ef00000000a00 */
[----:B------:R-:W1:Y:S08]  /*58b0*/  @!P1 LDC R41, c[0x0][0x3ac] ;  /* 0x0000eb00ff299b82 */ /* 0x000e700000000800 */
[----:B------:R-:W2:Y:S01]  /*58c0*/  @!P2 LDC R43, c[0x0][0x3ac] ;  /* 0x0000eb00ff2bab82 */ /* 0x000ea20000000800 */
[----:B0-----:R-:W-:-:S05]  /*58d0*/  @!P0 IMAD R31, R32, R31, R3 ;  /* 0x0000001f201f8224 */ /* 0x001fca00078e0203 */
[----:B------:R-:W-:-:S04]  /*58e0*/  @!P0 IADD3 R32, P4, PT, R36, R31, RZ ;  /* 0x0000001f24208210 */ /* 0x000fc80007f9e0ff */
[----:B------:R-:W-:Y:S02]  /*58f0*/  @!P0 LEA.HI.X.SX32 R31, R31, R40, 0x1, P4 ;  /* 0x000000281f1f8211 */ /* 0x000fe400020f0eff */
[----:B---3--:R-:W-:-:S04]  /*5900*/  @!P0 LEA R38, P4, R32, R38, 0x2 ;  /* 0x0000002620268211 */ /* 0x008fc800078810ff */
[----:B------:R-:W-:Y:S02]  /*5910*/  @!P0 LEA.HI.X R39, R32, R39, R31, 0x2, P4 ;  /* 0x0000002720278211 */ /* 0x000fe400020f141f */
[----:B------:R-:W0:Y:S03]  /*5920*/  @!P1 LDC.64 R32, c[0x0][0x390] ;  /* 0x0000e400ff209b82 */ /* 0x000e260000000a00 */
[----:B------:R-:W3:Y:S01]  /*5930*/  @!P0 LDG.E R31, desc[UR18][R38.64] ;  /* 0x00000012261f8981 */ /* 0x000ee2000c1e1900 */
[----:B-1----:R-:W-:-:S05]  /*5940*/  @!P1 IMAD R34, R34, R41, RZ ;  /* 0x0000002922229224 */ /* 0x002fca00078e02ff */
[----:B------:R-:W-:Y:S02]  /*5950*/  @!P1 SHF.R.S32.HI R41, RZ, 0x1f, R34 ;  /* 0x0000001fff299819 */ /* 0x000fe40000011422 */
[----:B------:R-:W-:-:S04]  /*5960*/  @!P1 IADD3 R34, P4, P5, R36, R34, R3 ;  /* 0x0000002224229210 */ /* 0x000fc80007d9e003 */
[----:B------:R-:W-:Y:S02]  /*5970*/  @!P1 IADD3.X R41, PT, PT, R40, R41, RZ, P4, P5 ;  /* 0x0000002928299210 */ /* 0x000fe400027ea4ff */
[----:B0-----:R-:W-:-:S04]  /*5980*/  @!P1 LEA R32, P4, R34, R32, 0x2 ;  /* 0x0000002022209211 */ /* 0x001fc800078810ff */
[----:B------:R-:W-:Y:S01]  /*5990*/  @!P1 LEA.HI.X R33, R34, R33, R41, 0x2, P4 ;  /* 0x0000002122219211 */ /* 0x000fe200020f1429 */
[----:B---3--:R-:W-:Y:S02]  /*59a0*/  @!P0 FADD R41, R30, R31 ;  /* 0x0000001f1e298221 */ /* 0x008fe40000000000 */
[----:B------:R-:W0:Y:S03]  /*59b0*/  @!P2 LDC.64 R30, c[0x0][0x390] ;  /* 0x0000e400ff1eab82 */ /* 0x000e260000000a00 */
[----:B------:R1:W-:Y:S04]  /*59c0*/  @!P0 STG.E desc[UR18][R38.64], R41 ;  /* 0x0000002926008986 */ /* 0x0003e8000c101912 */
[----:B------:R-:W3:Y:S01]  /*59d0*/  @!P1 LDG.E R34, desc[UR18][R32.64+0x80] ;  /* 0x0000801220229981 */ /* 0x000ee2000c1e1900 */
[----:B--2---:R-:W-:-:S05]  /*59e0*/  @!P2 IMAD R42, R42, R43, RZ ;  /* 0x0000002b2a2aa224 */ /* 0x004fca00078e02ff */
[----:B------:R-:W-:Y:S02]  /*59f0*/  @!P2 SHF.R.S32.HI R43, RZ, 0x1f, R42 ;  /* 0x0000001fff2ba819 */ /* 0x000fe4000001142a */
[----:B------:R-:W-:Y:S01]  /*5a00*/  @!P2 IADD3 R42, P4, P5, R36, R42, R3 ;  /* 0x0000002a242aa210 */ /* 0x000fe20007d9e003 */
[----:B-1----:R-:W1:Y:S03]  /*5a10*/  @!P3 LDC.64 R38, c[0x0][0x390] ;  /* 0x0000e400ff26bb82 */ /* 0x002e660000000a00 */
[----:B------:R-:W-:Y:S02]  /*5a20*/  @!P2 IADD3.X R43, PT, PT, R40, R43, RZ, P4, P5 ;  /* 0x0000002b282ba210 */ /* 0x000fe400027ea4ff */
[----:B0-----:R-:W-:-:S04]  /*5a30*/  @!P2 LEA R30, P4, R42, R30, 0x2 ;  /* 0x0000001e2a1ea211 */ /* 0x001fc800078810ff */
[----:B------:R-:W-:Y:S02]  /*5a40*/  @!P2 LEA.HI.X R31, R42, R31, R43, 0x2, P4 ;  /* 0x0000001f2a1fa211 */ /* 0x000fe400020f142b */
[----:B------:R-:W0:Y:S01]  /*5a50*/  @!P3 LDC R43, c[0x0][0x3ac] ;  /* 0x0000eb00ff2bbb82 */ /* 0x000e220000000800 */
[----:B---3--:R-:W-:Y:S02]  /*5a60*/  @!P1 FADD R29, R29, R34 ;  /* 0x000000221d1d9221 */ /* 0x008fe40000000000 */
        /* <DEDUP_REMOVED lines=18> */
[----:B0-----:R-:W1:Y:S03]  /*5b90*/  @!P0 LDC R27, c[0x0][0x3ac] ;  /* 0x0000eb00ff1b8b82 */ /* 0x001e660000000800 */
[----:B------:R-:W0:Y:S04]  /*5ba0*/  @!P1 LDS R32, [R37+0xc0] ;  /* 0x0000c00025209984 */ /* 0x000e280000000800 */
[----:B------:R-:W2:Y:S01]  /*5bb0*/  @!P2 LDS R34, [R37+0xc0] ;  /* 0x0000c0002522a984 */ /* 0x000ea20000000800 */
[----:B------:R-:W3:Y:S08]  /*5bc0*/  @!P0 LDC.64 R30, c[0x0][0x390] ;  /* 0x0000e400ff1e8b82 */ /* 0x000ef00000000a00 */
[----:B------:R-:W0:Y:S08]  /*5bd0*/  @!P1 LDC R33, c[0x0][0x3ac] ;  /* 0x0000eb00ff219b82 */ /* 0x000e300000000800 */
[----:B------:R-:W2:Y:S01]  /*5be0*/  @!P2 LDC R39, c[0x0][0x3ac] ;  /* 0x0000eb00ff27ab82 */ /* 0x000ea20000000800 */
[----:B-1----:R-:W-:-:S05]  /*5bf0*/  @!P0 IMAD R27, R28, R27, R3 ;  /* 0x0000001b1c1b8224 */ /* 0x002fca00078e0203 */
[----:B------:R-:W-:-:S04]  /*5c00*/  @!P0 IADD3 R28, P4, PT, R36, R27, RZ ;  /* 0x0000001b241c8210 */ /* 0x000fc80007f9e0ff */
[----:B------:R-:W-:Y:S02]  /*5c10*/  @!P0 LEA.HI.X.SX32 R27, R27, R40, 0x1, P4 ;  /* 0x000000281b1b8211 */ /* 0x000fe400020f0eff */
[----:B---3--:R-:W-:-:S04]  /*5c20*/  @!P0 LEA R30, P4, R28, R30, 0x2 ;  /* 0x0000001e1c1e8211 */ /* 0x008fc800078810ff */
[----:B------:R-:W-:Y:S02]  /*5c30*/  @!P0 LEA.HI.X R31, R28, R31, R27, 0x2, P4 ;  /* 0x0000001f1c1f8211 */ /* 0x000fe400020f141b */
[----:B------:R-:W1:Y:S03]  /*5c40*/  @!P1 LDC.64 R28, c[0x0][0x390] ;  /* 0x0000e400ff1c9b82 */ /* 0x000e660000000a00 */
[----:B------:R-:W3:Y:S01]  /*5c50*/  @!P0 LDG.E R27, desc[UR18][R30.64] ;  /* 0x000000121e1b8981 */ /* 0x000ee2000c1e1900 */
[----:B0-----:R-:W-:-:S05]  /*5c60*/  @!P1 IMAD R32, R32, R33, RZ ;  /* 0x0000002120209224 */ /* 0x001fca00078e02ff */
[----:B------:R-:W-:Y:S02]  /*5c70*/  @!P1 SHF.R.S32.HI R33, RZ, 0x1f, R32 ;  /* 0x0000001fff219819 */ /* 0x000fe40000011420 */
[----:B------:R-:W-:-:S04]  /*5c80*/  @!P1 IADD3 R32, P4, P5, R36, R32, R3 ;  /* 0x0000002024209210 */ /* 0x000fc80007d9e003 */
[----:B------:R-:W-:Y:S02]  /*5c90*/  @!P1 IADD3.X R33, PT, PT, R40, R33, RZ, P4, P5 ;  /* 0x0000002128219210 */ /* 0x000fe400027ea4ff */
[----:B-1----:R-:W-:-:S04]  /*5ca0*/  @!P1 LEA R28, P4, R32, R28, 0x2 ;  /* 0x0000001c201c9211 */ /* 0x002fc800078810ff */
[----:B------:R-:W-:Y:S01]  /*5cb0*/  @!P1 LEA.HI.X R29, R32, R29, R33, 0x2, P4 ;  /* 0x0000001d201d9211 */ /* 0x000fe200020f1421 */
[----:B---3--:R-:W-:Y:S02]  /*5cc0*/  @!P0 FADD R33, R26, R27 ;  /* 0x0000001b1a218221 */ /* 0x008fe40000000000 */
[----:B------:R-:W0:Y:S03]  /*5cd0*/  @!P2 LDC.64 R26, c[0x0][0x390] ;  /* 0x0000e400ff1aab82 */ /* 0x000e260000000a00 */
[----:B------:R1:W-:Y:S04]  /*5ce0*/  @!P0 STG.E desc[UR18][R30.64], R33 ;  /* 0x000000211e008986 */ /* 0x0003e8000c101912 */
[----:B------:R-:W3:Y:S01]  /*5cf0*/  @!P1 LDG.E R32, desc[UR18][R28.64+0x80] ;  /* 0x000080121c209981 */ /* 0x000ee2000c1e1900 */
[----:B--2---:R-:W-:-:S03]  /*5d00*/  @!P2 IMAD R34, R34, R39, RZ ;  /* 0x000000272222a224 */ /* 0x004fc600078e02ff */
[----:B------:R-:W2:Y:S02]  /*5d10*/  @!P3 LDS R30, [R37+0xc0] ;  /* 0x0000c000251eb984 */ /* 0x000ea40000000800 */
[----:B------:R-:W-:Y:S02]  /*5d20*/  @!P2 SHF.R.S32.HI R39, RZ, 0x1f, R34 ;  /* 0x0000001fff27a819 */ /* 0x000fe40000011422 */
[----:B------:R-:W-:Y:S01]  /*5d30*/  @!P2 IADD3 R34, P4, P5, R36, R34, R3 ;  /* 0x000000222422a210 */ /* 0x000fe20007d9e003 */
[----:B-1----:R-:W2:Y:S03]  /*5d40*/  @!P3 LDC R31, c[0x0][0x3ac] ;  /* 0x0000eb00ff1fbb82 */ /* 0x002ea60000000800 */
[----:B------:R-:W-:Y:S02]  /*5d50*/  @!P2 IADD3.X R39, PT, PT, R40, R39, RZ, P4, P5 ;  /* 0x000000272827a210 */ /* 0x000fe400027ea4ff */
[----:B0-----:R-:W-:-:S04]  /*5d60*/  @!P2 LEA R26, P4, R34, R26, 0x2 ;  /* 0x0000001a221aa211 */ /* 0x001fc800078810ff */
[----:B------:R-:W-:Y:S02]  /*5d70*/  @!P2 LEA.HI.X R27, R34, R27, R39, 0x2, P4 ;  /* 0x0000001b221ba211 */ /* 0x000fe400020f1427 */
[----:B------:R-:W0:Y:S01]  /*5d80*/  @!P3 LDC.64 R38, c[0x0][0x390] ;  /* 0x0000e400ff26bb82 */ /* 0x000e220000000a00 */
[----:B---3--:R-:W-:-:S05]  /*5d90*/  @!P1 FADD R25, R25, R32 ;  /* 0x0000002019199221 */ /* 0x008fca0000000000 */
        /* <DEDUP_REMOVED lines=20> */
[----:B------:R-:W3:Y:S08]  /*5ee0*/  @!P1 LDC.64 R30, c[0x0][0x390] ;  /* 0x0000e400ff1e9b82 */ /* 0x000ef00000000a00 */
[----:B------:R-:W4:Y:S01]  /*5ef0*/  @!P2 LDC.64 R32, c[0x0][0x390] ;  /* 0x0000e400ff20ab82 */ /* 0x000f220000000a00 */
[----:B-1----:R-:W-:-:S05]  /*5f00*/  @!P0 IMAD R23, R24, R23, R3 ;  /* 0x0000001718178224 */ /* 0x002fca00078e0203 */
[----:B------:R-:W-:-:S04]  /*5f10*/  @!P0 IADD3 R25, P4, PT, R36, R23, RZ ;  /* 0x0000001724198210 */ /* 0x000fc80007f9e0ff */
[----:B------:R-:W-:Y:S02]  /*5f20*/  @!P0 LEA.HI.X.SX32 R26, R23, R40, 0x1, P4 ;  /* 0x00000028171a8211 */ /* 0x000fe400020f0eff */
[----:B0-----:R-:W-:-:S04]  /*5f30*/  @!P0 LEA R24, P4, R25, R28, 0x2 ;  /* 0x0000001c19188211 */ /* 0x001fc800078810ff */
[----:B------:R-:W-:Y:S02]  /*5f40*/  @!P0 LEA.HI.X R25, R25, R29, R26, 0x2, P4 ;  /* 0x0000001d19198211 */ /* 0x000fe400020f141a */
[----:B------:R-:W2:Y:S04]  /*5f50*/  @!P1 LDS R26, [R37+0xe0] ;  /* 0x0000e000251a9984 */ /* 0x000ea80000000800 */
[----:B------:R-:W5:Y:S01]  /*5f60*/  @!P0 LDG.E R23, desc[UR18][R24.64] ;  /* 0x0000001218178981 */ /* 0x000f62000c1e1900 */
[----:B--2---:R-:W-:-:S05]  /*5f70*/  @!P1 IMAD R26, R26, R27, RZ ;  /* 0x0000001b1a1a9224 */ /* 0x004fca00078e02ff */
[----:B------:R-:W-:Y:S02]  /*5f80*/  @!P1 SHF.R.S32.HI R27, RZ, 0x1f, R26 ;  /* 0x0000001fff1b9819 */ /* 0x000fe4000001141a */
[----:B------:R-:W-:-:S04]  /*5f90*/  @!P1 IADD3 R28, P4, P5, R36, R26, R3 ;  /* 0x0000001a241c9210 */ /* 0x000fc80007d9e003 */
[----:B------:R-:W-:Y:S02]  /*5fa0*/  @!P1 IADD3.X R27, PT, PT, R40, R27, RZ, P4, P5 ;  /* 0x0000001b281b9210 */ /* 0x000fe400027ea4ff */
[----:B---3--:R-:W-:-:S04]  /*5fb0*/  @!P1 LEA R26, P4, R28, R30, 0x2 ;  /* 0x0000001e1c1a9211 */ /* 0x008fc800078810ff */
[----:B------:R-:W-:Y:S01]  /*5fc0*/  @!P1 LEA.HI.X R27, R28, R31, R27, 0x2, P4 ;  /* 0x0000001f1c1b9211 */ /* 0x000fe200020f141b */
[----:B-----5:R-:W-:Y:S02]  /*5fd0*/  @!P0 FADD R29, R22, R23 ;  /* 0x00000017161d8221 */ /* 0x020fe40000000000 */
[----:B------:R-:W0:Y:S01]  /*5fe0*/  @!P2 LDS R22, [R37+0xe0] ;  /* 0x0000e0002516a984 */ /* 0x000e220000000800 */
[----:B------:R-:W0:Y:S03]  /*5ff0*/  @!P2 LDC R23, c[0x0][0x3ac] ;  /* 0x0000eb00ff17ab82 */ /* 0x000e260000000800 */
[----:B------:R1:W-:Y:S04]  /*6000*/  @!P0 STG.E desc[UR18][R24.64], R29 ;  /* 0x0000001d18008986 */ /* 0x0003e8000c101912 */
[----:B------:R-:W2:Y:S04]  /*6010*/  @!P1 LDG.E R28, desc[UR18][R26.64+0x80] ;  /* 0x000080121a1c9981 */ /* 0x000ea8000c1e1900 */
[----:B------:R-:W3:Y:S01]  /*6020*/  @!P3 LDS R24, [R37+0xe0] ;  /* 0x0000e0002518b984 */ /* 0x000ee20000000800 */
[----:B-1----:R-:W3:Y:S01]  /*6030*/  @!P3 LDC R25, c[0x0][0x3ac] ;  /* 0x0000eb00ff19bb82 */ /* 0x002ee20000000800 */
[----:B0-----:R-:W-:-:S05]  /*6040*/  @!P2 IMAD R22, R22, R23, RZ ;  /* 0x000000171616a224 */ /* 0x001fca00078e02ff */
        /* <DEDUP_REMOVED lines=173> */
[----:B------:R-:W0:Y:S01]  /*6b20*/  @!P0 LDS R0, [R37+0x160] ;  /* 0x0001600025008984 */ /* 0x000e220000000800 */
[----:B-1----:R-:W0:Y:S08]  /*6b30*/  @!P0 LDC R7, c[0x0][0x3ac] ;  /* 0x0000eb00ff078b82 */ /* 0x002e300000000800 */
        /* <DEDUP_REMOVED lines=35> */
.L_x_2241:
[----:B------:R-:W-:Y:S05]  /*6d70*/  BSYNC.RECONVERGENT B0 ;  /* 0x0000000000007941 */ /* 0x000fea0003800200 */
.L_x_2240:
[----:B------:R-:W-:Y:S05]  /*6d80*/  @P3 EXIT ;  /* 0x000000000000394d */ /* 0x000fea0003800000 */
[----:B------:R-:W2:Y:S01]  /*6d90*/  LDS R37, [R37+0x160] ;  /* 0x0001600025257984 */ /* 0x000ea20000000800 */
[----:B------:R-:W2:Y:S01]  /*6da0*/  LDCU UR4, c[0x0][0x3ac] ;  /* 0x00007580ff0477ac */ /* 0x000ea20008000800 */
[----:B------:R-:W3:Y:S01]  /*6db0*/  LDCU.64 UR6, c[0x0][0x390] ;  /* 0x00007200ff0677ac */ /* 0x000ee20008000a00 */
[----:B--2---:R-:W-:-:S05]  /*6dc0*/  IMAD R0, R37, UR4, RZ ;  /* 0x0000000425007c24 */ /* 0x004fca000f8e02ff */
[----:B------:R-:W-:Y:S02]  /*6dd0*/  IADD3 R36, P0, P1, R36, R0, R3 ;  /* 0x0000000024247210 */ /* 0x000fe4000791e003 */
[----:B------:R-:W-:-:S04]  /*6de0*/  SHF.R.S32.HI R3, RZ, 0x1f, R0 ;  /* 0x0000001fff037819 */ /* 0x000fc80000011400 */
[----:B------:R-:W-:Y:S02]  /*6df0*/  IADD3.X R3, PT, PT, R40, R3, RZ, P0, P1 ;  /* 0x0000000328037210 */ /* 0x000fe400007e24ff */
[----:B---3--:R-:W-:-:S04]  /*6e00*/  LEA R4, P0, R36, UR6, 0x2 ;  /* 0x0000000624047c11 */ /* 0x008fc8000f8010ff */
[----:B01----:R-:W-:-:S05]  /*6e10*/  LEA.HI.X R5, R36, UR7, R3, 0x2, P0 ;  /* 0x0000000724057c11 */ /* 0x003fca00080f1403 */
[----:B------:R-:W2:Y:S02]  /*6e20*/  LDG.E R3, desc[UR18][R4.64+0x180] ;  /* 0x0001801204037981 */ /* 0x000ea4000c1e1900 */
[----:B--2---:R-:W-:-:S05]  /*6e30*/  FADD R3, R2, R3 ;  /* 0x0000000302037221 */ /* 0x004fca0000000000 */
[----:B------:R-:W-:Y:S01]  /*6e40*/  STG.E desc[UR18][R4.64+0x180], R3 ;  /* 0x0001800304007986 */ /* 0x000fe2000c101912 */
[----:B------:R-:W-:Y:S05]  /*6e50*/  EXIT ;  /* 0x000000000000794d */ /* 0x000fea0003800000 */
        .weak           $__internal_54_$__cuda_sm20_div_s64
        .type           $__internal_54_$__cuda_sm20_div_s64,@function
        .size           $__internal_54_$__cuda_sm20_div_s64,($__internal_55_$__cuda_sm20_rem_s64 - $__internal_54_$__cuda_sm20_div_s64)
$__internal_54_$__cuda_sm20_div_s64:
        /* <DEDUP_REMOVED lines=71> */
[----:B------:R-:W-:Y:S01]  /*72d0*/  ISETP.GE.AND P1, PT, R48, RZ, PT ;  /* 0x000000ff3000720c */ /* 0x000fe20003f26270 */
[----:B------:R-:W-:Y:S01]  /*72e0*/  IMAD.MOV.U32 R48, RZ, RZ, R68 ;  /* 0x000000ffff307224 */ /* 0x000fe200078e0044 */
[----:B------:R-:W-:Y:S02]  /*72f0*/  SEL R38, R38, R39, P0 ;  /* 0x0000002726267207 */ /* 0x000fe40000000000 */
[-C--:B------:R-:W-:Y:S02]  /*7300*/  IADD3 R70, P2, PT, RZ, -R49.reuse, RZ ;  /* 0x80000031ff467210 */ /* 0x080fe40007f5e0ff */
[----:B------:R-:W-:Y:S02]  /*7310*/  ISETP.NE.U32.AND P0, PT, RZ, UR14, PT ;  /* 0x0000000eff007c0c */ /* 0x000fe4000bf05070 */
[----:B------:R-:W-:Y:S01]  /*7320*/  SEL R70, R70, R49, !P1 ;  /* 0x0000003146467207 */ /* 0x000fe20004800000 */
[----:B------:R-:W-:Y:S01]  /*7330*/  IMAD.X R39, RZ, RZ, ~R38, P2 ;  /* 0x000000ffff277224 */ /* 0x000fe200010e0e26 */
[----:B------:R-:W-:Y:S01]  /*7340*/  ISETP.NE.AND.EX P0, PT, RZ, UR4, PT, P0 ;  /* 0x00000004ff007c0c */ /* 0x000fe2000bf05300 */
[----:B------:R-:W-:-:S03]  /*7350*/  IMAD.MOV.U32 R49, RZ, RZ, 0x0 ;  /* 0x00000000ff317424 */ /* 0x000fc600078e00ff */
[----:B------:R-:W-:Y:S02]  /*7360*/  SEL R39, R39, R38, !P1 ;  /* 0x0000002627277207 */ /* 0x000fe40004800000 */
[----:B------:R-:W-:Y:S02]  /*7370*/  SEL R38, R70, 0xffffffff, P0 ;  /* 0xffffffff46267807 */ /* 0x000fe40000000000 */
[----:B------:R-:W-:Y:S01]  /*7380*/  SEL R39, R39, 0xffffffff, P0 ;  /* 0xffffffff27277807 */ /* 0x000fe20000000000 */
[----:B------:R-:W-:Y:S06]  /*7390*/  RET.REL.NODEC R48 `(mul_mat_q40_stream_k_fixup_96_8_true) ;  /* 0xffffff8c30187950 */ /* 0x000fec0003c3ffff */
        .weak           $__internal_55_$__cuda_sm20_rem_s64
        .type           $__internal_55_$__cuda_sm20_rem_s64,@function
        .size           $__internal_55_$__cuda_sm20_rem_s64,(.L_x_3741 - $__internal_55_$__cuda_sm20_rem_s64)
$__internal_55_$__cuda_sm20_rem_s64:
        /* <DEDUP_REMOVED lines=25> */
[C---:B------:R-:W-:Y:S01]  /*7530*/  IMAD R71, R39.reuse, UR5, R71 ;  /* 0x0000000527477c24 */ /* 0x040fe2000f8e0247 */
[----:B------:R-:W-:Y:S02]  /*7540*/  IADD3 R49, P0, PT, RZ, -R70, RZ ;  /* 0x80000046ff317210 */ /* 0x000fe40007f1e0ff */
[----:B------:R-:W-:Y:S01]  /*7550*/  IADD3 R70, P4, PT, RZ, -R69, RZ ;  /* 0x80000045ff467210 */ /* 0x000fe20007f9e0ff */
        /* <DEDUP_REMOVED lines=44> */
[----:B------:R-:W-:-:S03]  /*7820*/  IMAD.MOV.U32 R38, RZ, RZ, R68 ;  /* 0x000000ffff267224 */ /* 0x000fc600078e0044 */
[----:B------:R-:W-:Y:S02]  /*7830*/  SEL R49, R49, R48, !P1 ;  /* 0x0000003031317207 */ /* 0x000fe40004800000 */
[----:B------:R-:W-:Y:S01]  /*7840*/  SEL R48, R39, 0xffffffff, P0 ;  /* 0xffffffff27307807 */ /* 0x000fe20000000000 */
[----:B------:R-:W-:Y:S01]  /*7850*/  IMAD.MOV.U32 R39, RZ, RZ, 0x0 ;  /* 0x00000000ff277424 */ /* 0x000fe200078e00ff */
[----:B------:R-:W-:-:S03]  /*7860*/  SEL R49, R49, 0xffffffff, P0 ;  /* 0xffffffff31317807 */ /* 0x000fc60000000000 */
[----:B------:R-:W-:Y:S05]  /*7870*/  RET.REL.NODEC R38 `(mul_mat_q40_stream_k_fixup_96_8_true) ;  /* 0xffffff8426e07950 */ /* 0x000fea0003c3ffff */
.L_x_2242:
        /* <DEDUP_REMOVED lines=16> */
.L_x_3741:


//--------------------- .text.mul_mat_q40_96_8_true --------------------------
	.section	.text.mul_mat_q40_96_8_true,"ax",@progbits
	.align	128
        .global         mul_mat_q40_96_8_true
        .type           mul_mat_q40_96_8_true,@function
        .size           mul_mat_q40_96_8_true,(.L_x_3743 - mul_mat_q40_96_8_true)
        .other          mul_mat_q40_96_8_true,@"STO_CUDA_ENTRY STV_DEFAULT"
mul_mat_q40_96_8_true:
.text.mul_mat_q40_96_8_true:
[----:B------:R-:W-:Y:S08]  /*0000*/  LDC R1, c[0x0][0x37c] ;  /* 0x0000df00ff017b82 */ /* 0x000ff00000000800 */
[----:B------:R-:W0:Y:S01]  /*0010*/  LDC.64 R4, c[0x0][0x3b0] ;  /* 0x0000ec00ff047b82 */ /* 0x000e220000000a00 */
[----:B------:R-:W1:Y:S01]  /*0020*/  S2R R126, SR_CTAID.X ;  /* 0x00000000007e7919 */ /* 0x000e620000002500 */
[----:B------:R-:W2:Y:S01]  /*0030*/  LDCU UR4, c[0x0][0x3b8] ;  /* 0x00007700ff0477ac */ /* 0x000ea20008000800 */
[----:B------:R-:W3:Y:S05]  /*0040*/  S2R R129, SR_TID.Y ;  /* 0x0000000000817919 */ /* 0x000eea0000002200 */
[----:B------:R-:W4:Y:S01]  /*0050*/  S2UR UR6, SR_CgaCtaId ;  /* 0x00000000000679c3 */ /* 0x000f220000008800 */
[----:B------:R-:W5:Y:S07]  /*0060*/  S2R R128, SR_TID.X ;  /* 0x0000000000807919 */ /* 0x000f6e0000002100 */
[----:B------:R-:W4:Y:S01]  /*0070*/  LDC R7, c[0x0][0x3cc] ;  /* 0x0000f300ff077b82 */ /* 0x000f220000000800 */
[----:B--2---:R-:W-:Y:S01]  /*0080*/  UIADD3 UR4, UPT, UPT, UR4, 0x5f, URZ ;  /* 0x0000005f04047890 */ /* 0x004fe2000fffe0ff */
[----:B0-----:R-:W-:Y:S01]  /*0090*/  SHF.R.S32.HI R3, RZ, 0x1f, R4 ;  /* 0x0000001fff037819 */ /* 0x001fe20000011404 */
[----:B------:R-:W-:-:S02]  /*00a0*/  VIADD R0, R5, 0x7f ;  /* 0x0000007f05007836 */ /* 0x000fc40000000000 */
[----:B------:R-:W-:-:S03]  /*00b0*/  UIMAD.WIDE UR4, UR4, 0x2aaaaaab, URZ ;  /* 0x2aaaaaab040478a5 */ /* 0x000fc6000f8e02ff */
[----:B------:R-:W0:Y:S01]  /*00c0*/  LDC R15, c[0x0][0x370] ;  /* 0x0000dc00ff0f7b82 */ /* 0x000e220000000800 */
[----:B------:R-:W-:Y:S01]  /*00d0*/  LEA.HI R3, R3, R4, RZ, 0x5 ;  /* 0x0000000403037211 */ /* 0x000fe200078f28ff */
[----:B------:R-:W-:-:S03]  /*00e0*/  USHF.R.U32.HI UR4, URZ, 0x1f, UR5 ;  /* 0x0000001fff047899 */ /* 0x000fc60008011605 */
[----:B------:R-:W-:Y:S02]  /*00f0*/  SHF.R.S32.HI R145, RZ, 0x5, R3 ;  /* 0x00000005ff917819 */ /* 0x000fe40000011403 */
[----:B------:R-:W-:Y:S01]  /*0100*/  SHF.R.S32.HI R3, RZ, 0x1f, R0 ;  /* 0x0000001fff037819 */ /* 0x000fe20000011400 */
[----:B------:R-:W-:Y:S01]  /*0110*/  ULEA.HI.SX32 UR4, UR5, UR4, 0x1c ;  /* 0x0000000405047291 */ /* 0x000fe2000f8fe2ff */
[----:B------:R-:W-:Y:S01]  /*0120*/  SHF.R.S32.HI R127, RZ, 0x1f, R145 ;  /* 0x0000001fff7f7819 */ /* 0x000fe20000011491 */
[----:B---3--:R-:W-:Y:S01]  /*0130*/  IMAD.SHL.U32 R149, R129, 0x20, RZ ;  /* 0x0000002081957824 */ /* 0x008fe200078e00ff */
[----:B------:R-:W-:Y:S01]  /*0140*/  LEA.HI R0, R3, R0, RZ, 0x7 ;  /* 0x0000000003007211 */ /* 0x000fe200078f38ff */
[-C--:B-1----:R-:W-:Y:S01]  /*0150*/  IMAD.WIDE.U32 R2, R145, R126.reuse, RZ ;  /* 0x0000007e91027225 */ /* 0x082fe200078e00ff */
[----:B------:R-:W-:Y:S01]  /*0160*/  USHF.R.S32.HI UR8, URZ, 0x1f, UR4 ;  /* 0x0000001fff087899 */ /* 0x000fe20008011404 */
[----:B----4-:R-:W-:Y:S01]  /*0170*/  SHF.R.S32.HI R19, RZ, 0x1f, R7 ;  /* 0x0000001fff137819 */ /* 0x010fe20000011407 */
[----:B------:R-:W-:Y:S01]  /*0180*/  UMOV UR5, 0x400 ;  /* 0x0000040000057882 */ /* 0x000fe20000000000 */
[----:B------:R-:W-:Y:S01]  /*0190*/  IMAD R5, R127, R126, RZ ;  /* 0x0000007e7f057224 */ /* 0x000fe200078e02ff */
[----:B------:R-:W-:Y:S01]  /*01a0*/  SHF.R.S32.HI R11, RZ, 0x7, R0 ;  /* 0x00000007ff0b7819 */ /* 0x000fe20000011400 */
[----:B-----5:R-:W-:Y:S01]  /*01b0*/  IMAD.IADD R148, R149, 0x1, R128 ;  /* 0x0000000195947824 */ /* 0x020fe200078e0280 */
[----:B------:R-:W-:Y:S01]  /*01c0*/  ULEA UR5, UR6, UR5, 0x18 ;  /* 0x0000000506057291 */ /* 0x000fe2000f8ec0ff */
[----:B------:R-:W-:Y:S01]  /*01d0*/  IMAD.IADD R0, R3, 0x1, R5 ;  /* 0x0000000103007824 */ /* 0x000fe200078e0205 */
[----:B------:R-:W-:-:S02]  /*01e0*/  SHF.R.S32.HI R21, RZ, 0x1f, R11 ;  /* 0x0000001fff157819 */ /* 0x000fc4000001140b */
[----:B------:R-:W-:Y:S01]  /*01f0*/  ISETP.GT.U32.AND P0, PT, R148, 0x5f, PT ;  /* 0x0000005f9400780c */ /* 0x000fe20003f04070 */
[-C--:B------:R-:W-:Y:S02]  /*0200*/  IMAD R0, R0, R11.reuse, RZ ;  /* 0x0000000b00007224 */ /* 0x080fe400078e02ff */
[----:B------:R-:W-:Y:S02]  /*0210*/  IMAD.U32 R147, RZ, RZ, UR5 ;  /* 0x00000005ff937e24 */ /* 0x000fe4000f8e00ff */
[----:B------:R-:W-:Y:S02]  /*0220*/  IMAD R5, R21, R2, R0 ;  /* 0x0000000215057224 */ /* 0x000fe400078e0200 */
[----:B------:R-:W-:Y:S01]  /*0230*/  IMAD.WIDE.U32 R2, R2, R11, RZ ;  /* 0x0000000b02027225 */ /* 0x000fe200078e00ff */
[----:B------:R-:W-:-:S04]  /*0240*/  LEA R146, R148, R147, 0x2 ;  /* 0x0000009394927211 */ /* 0x000fc800078e10ff */
[----:B------:R-:W-:Y:S01]  /*0250*/  IADD3 R0, PT, PT, R3, R5, RZ ;  /* 0x0000000503007210 */ /* 0x000fe20007ffe0ff */
[----:B------:R1:W-:Y:S04]  /*0260*/  @!P0 STS [R146], R148 ;  /* 0x0000009492008388 */ /* 0x0003e80000000800 */
[----:B------:R-:W-:-:S04]  /*0270*/  IMAD R3, R0, UR4, RZ ;  /* 0x0000000400037c24 */ /* 0x000fc8000f8e02ff */
        /* <DEDUP_REMOVED lines=27> */
[----:B------:R-:W-:Y:S02]  /*0430*/  @P1 IADD3 R2, PT, PT, R2, 0x1, RZ ;  /* 0x0000000102021810 */ /* 0x000fe40007ffe0ff */
[----:B------:R-:W-:Y:S01]  /*0440*/  @!P2 LOP3.LUT R2, RZ, R15, RZ, 0x33, !PT ;  /* 0x0000000fff02a212 */ /* 0x000fe200078e33ff */
[----:B------:R-:W-:Y:S06]  /*0450*/  BRA `(.L_x_2244) ;  /* 0x0000000000187947 */ /* 0x000fec0003800000 */
.L_x_2243:
[----:B------:R-:W-:Y:S01]  /*0460*/  IMAD.MOV.U32 R12, RZ, RZ, R4 ;  /* 0x000000ffff0c7224 */ /* 0x000fe200078e0004 */
[----:B------:R-:W-:Y:S01]  /*0470*/  MOV R16, 0x4a0 ;  /* 0x000004a000107802 */ /* 0x000fe20000000f00 */
[----:B------:R-:W-:-:S07]  /*0480*/  IMAD.MOV.U32 R17, RZ, RZ, RZ ;  /* 0x000000ffff117224 */ /* 0x000fce00078e00ff */
[----:B------:R-:W-:Y:S05]  /*0490*/  CALL.REL.NOINC `($__internal_56_$__cuda_sm20_div_s64) ;  /* 0x0000018400147944 */ /* 0x000fea0003c00000 */
[----:B------:R-:W-:Y:S01]  /*04a0*/  MOV R2, R6 ;  /* 0x0000000600027202 */ /* 0x000fe20000000f00 */
[----:B------:R-:W-:-:S07]  /*04b0*/  IMAD.MOV.U32 R3, RZ, RZ, R7 ;  /* 0x000000ffff037224 */ /* 0x000fce00078e0007 */
.L_x_2244:
        /* <DEDUP_REMOVED lines=39> */
.L_x_2245:
[----:B------:R-:W-:Y:S01]  /*0730*/  IMAD.MOV.U32 R12, RZ, RZ, R6 ;  /* 0x000000ffff0c7224 */ /* 0x000fe200078e0006 */
[----:B------:R-:W-:Y:S02]  /*0740*/  MOV R17, RZ ;  /* 0x000000ff00117202 */ /* 0x000fe40000000f00 */
[----:B------:R-:W-:-:S07]  /*0750*/  MOV R16, 0x770 ;  /* 0x0000077000107802 */ /* 0x000fce0000000f00 */
[----:B------:R-:W-:Y:S05]  /*0760*/  CALL.REL.NOINC `($__internal_56_$__cuda_sm20_div_s64) ;  /* 0x0000018000607944 */ /* 0x000fea0003c00000 */
[----:B------:R-:W-:Y:S02]  /*0770*/  IMAD.MOV.U32 R4, RZ, RZ, R6 ;  /* 0x000000ffff047224 */ /* 0x000fe400078e0006 */
[----:B------:R-:W-:-:S07]  /*0780*/  IMAD.MOV.U32 R5, RZ, RZ, R7 ;  /* 0x000000ffff057224 */ /* 0x000fce00078e0007 */
.L_x_2246:
        /* <DEDUP_REMOVED lines=21> */
.L_x_2247:
[----:B------:R-:W-:Y:S01]  /*08e0*/  IMAD.MOV.U32 R12, RZ, RZ, R2 ;  /* 0x000000ffff0c7224 */ /* 0x000fe200078e0002 */
[----:B------:R-:W-:Y:S01]  /*08f0*/  MOV R15, 0x920 ;  /* 0x00000920000f7802 */ /* 0x000fe20000000f00 */
[----:B------:R-:W-:-:S07]  /*0900*/  IMAD.MOV.U32 R14, RZ, RZ, R3 ;  /* 0x000000ffff0e7224 */ /* 0x000fce00078e0003 */
[----:B------:R-:W-:Y:S05]  /*0910*/  CALL.REL.NOINC `($__internal_57_$__cuda_sm20_rem_s64) ;  /* 0x0000018400447944 */ /* 0x000fea0003c00000 */
[----:B------:R-:W-:-:S07]  /*0920*/  IMAD.MOV.U32 R8, RZ, RZ, R0 ;  /* 0x000000ffff087224 */ /* 0x000fce00078e0000 */
.L_x_2248:
        /* <DEDUP_REMOVED lines=28> */
.L_x_2249:
[----:B------:R-:W-:Y:S01]  /*0af0*/  MOV R12, R4 ;  /* 0x00000004000c7202 */ /* 0x000fe20000000f00 */
[----:B------:R-:W-:Y:S01]  /*0b00*/  IMAD.MOV.U32 R14, RZ, RZ, R5 ;  /* 0x000000ffff0e7224 */ /* 0x000fe200078e0005 */
[----:B------:R-:W-:-:S07]  /*0b10*/  MOV R15, 0xb30 ;  /* 0x00000b30000f7802 */ /* 0x000fce0000000f00 */
[----:B------:R-:W-:Y:S05]  /*0b20*/  CALL.REL.NOINC `($__internal_57_$__cuda_sm20_rem_s64) ;  /* 0x0000018000c07944 */ /* 0x000fea0003c00000 */
.L_x_2250:
        /* <DEDUP_REMOVED lines=29> */
.L_x_2251:
[----:B------:R-:W-:Y:S01]  /*0d00*/  IMAD.MOV.U32 R12, RZ, RZ, R125 ;  /* 0x000000ffff0c7224 */ /* 0x000fe200078e007d */
[----:B------:R-:W-:Y:S02]  /*0d10*/  MOV R14, R124 ;  /* 0x0000007c000e7202 */ /* 0x000fe40000000f00 */
[----:B------:R-:W-:-:S07]  /*0d20*/  MOV R15, 0xd40 ;  /* 0x00000d40000f7802 */ /* 0x000fce0000000f00 */
[----:B------:R-:W-:Y:S05]  /*0d30*/  CALL.REL.NOINC `($__internal_57_$__cuda_sm20_rem_s64) ;  /* 0x00000180003c7944 */ /* 0x000fea0003c00000 */
[----:B------:R-:W-:Y:S02]  /*0d40*/  IMAD.MOV.U32 R2, RZ, RZ, R0 ;  /* 0x000000ffff027224 */ /* 0x000fe400078e0000 */
[----:B------:R-:W-:-:S07]  /*0d50*/  IMAD.MOV.U32 R3, RZ, RZ, R9 ;  /* 0x000000ffff037224 */ /* 0x000fce00078e0009 */
.L_x_2252:
        /* <DEDUP_REMOVED lines=15> */
[----:B------:R-:W-:Y:S01]  /*0e50*/  SHF.R.U32.HI R143, RZ, 0x2, R128 ;  /* 0x00000002ff8f7819 */ /* 0x000fe20000011680 */
[----:B------:R-:W-:Y:S01]  /*0e60*/  IMAD.SHL.U32 R139, R129, 0x8, RZ ;  /* 0x00000008818b7824 */ /* 0x000fe200078e00ff */
[----:B------:R-:W-:Y:S01]  /*0e70*/  MOV R147, 0x400 ;  /* 0x0000040000937802 */ /* 0x000fe20000000f00 */
[----:B------:R-:W1:Y:S01]  /*0e80*/  S2R R4, SR_SWINHI ;  /* 0x0000000000047919 */ /* 0x000e620000002f00 */
[C---:B------:R-:W-:Y:S02]  /*0e90*/  LOP3.LUT R0, R128.reuse, 0xf, RZ, 0xc0, !PT ;  /* 0x0000000f80007812 */ /* 0x040fe400078ec0ff */
[----:B------:R-:W-:Y:S02]  /*0ea0*/  LOP3.LUT R3, R143, 0xfc, RZ, 0xc0, !PT ;  /* 0x000000fc8f037812 */ /* 0x000fe400078ec0ff */
[----:B------:R-:W-:-:S03]  /*0eb0*/  LOP3.LUT R142, R128, 0x3, RZ, 0xc0, !PT ;  /* 0x00000003808e7812 */ /* 0x000fc600078ec0ff */
[----:B------:R-:W-:Y:S01]  /*0ec0*/  IMAD R3, R0, 0x4c, R3 ;  /* 0x0000004c00037824 */ /* 0x000fe200078e0203 */
[----:B------:R-:W-:Y:S01]  /*0ed0*/  SHF.L.U32 R0, R128, 0x1, RZ ;  /* 0x0000000180007819 */ /* 0x000fe200000006ff */
[----:B------:R-:W-:-:S03]  /*0ee0*/  IMAD R141, R143, 0x8, R142 ;  /* 0x000000088f8d7824 */ /* 0x000fc600078e028e */
[----:B------:R-:W-:-:S04]  /*0ef0*/  LOP3.LUT R0, R0, 0x6, RZ, 0xc0, !PT ;  /* 0x0000000600007812 */ /* 0x000fc800078ec0ff */
[----:B------:R-:W-:Y:S02]  /*0f00*/  LOP3.LUT R139, R0, 0x8, R139, 0xf8, !PT ;  /* 0x00000008008b7812 */ /* 0x000fe400078ef88b */
[----:B0-----:R-:W-:Y:S02]  /*0f10*/  LEA R147, R2, R147, 0x18 ;  /* 0x0000009302937211 */ /* 0x001fe400078ec0ff */
[----:B------:R-:W-:Y:S02]  /*0f20*/  LOP3.LUT R2, R129, 0x3fe, RZ, 0xc0, !PT ;  /* 0x000003fe81027812 */ /* 0x000fe400078ec0ff */
[----:B------:R-:W-:Y:S02]  /*0f30*/  MOV R194, R147 ;  /* 0x0000009300c27202 */ /* 0x000fe40000000f00 */
[----:B-1----:R-:W-:Y:S01]  /*0f40*/  MOV R195, R4 ;  /* 0x0000000400c37202 */ /* 0x002fe20000000f00 */
[----:B------:R-:W-:Y:S02]  /*0f50*/  IMAD R137, R139, 0x4, R147 ;  /* 0x000000048b897824 */ /* 0x000fe400078e0293 */
[----:B------:R-:W-:-:S02]  /*0f60*/  IMAD R3, R2, 0x4c0, R3 ;  /* 0x000004c002037824 */ /* 0x000fc400078e0203 */
[----:B------:R-:W-:Y:S02]  /*0f70*/  IMAD.SHL.U32 R2, R129, 0x10, RZ ;  /* 0x0000001081027824 */ /* 0x000fe400078e00ff */
[----:B------:R-:W-:-:S03]  /*0f80*/  IMAD.WIDE.U32 R194, R3, 0x4, R194 ;  /* 0x0000000403c27825 */ /* 0x000fc600078e00c2 */
[----:B------:R-:W-:Y:S01]  /*0f90*/  LOP3.LUT R2, R2, 0x3fe0, RZ, 0xc0, !PT ;  /* 0x00003fe002027812 */ /* 0x000fe200078ec0ff */
[----:B------:R-:W-:Y:S01]  /*0fa0*/  IMAD.SHL.U32 R3, R129, 0x4, RZ ;  /* 0x0000000481037824 */ /* 0x000fe200078e00ff */
[----:B------:R-:W-:Y:S02]  /*0fb0*/  IADD3 R192, P0, PT, R194, 0x3980, RZ ;  /* 0x00003980c2c07810 */ /* 0x000fe40007f1e0ff */
[----:B------:R-:W-:Y:S02]  /*0fc0*/  IADD3 R138, PT, PT, R143, R2, RZ ;  /* 0x000000028f8a7210 */ /* 0x000fe40007ffe0ff */
[----:B------:R-:W-:Y:S01]  /*0fd0*/  LEA.HI R140, R128, R3, RZ, 0x1d ;  /* 0x00000003808c7211 */ /* 0x000fe200078fe8ff */
[----:B------:R-:W-:Y:S01]  /*0fe0*/  IMAD.X R193, RZ, RZ, R195, P0 ;  /* 0x000000ffffc17224 */ /* 0x000fe200000e06c3 */
[C---:B------:R-:W-:Y:S01]  /*0ff0*/  IADD3 R134, PT, PT, R138.reuse, 0x10, RZ ;  /* 0x000000108a867810 */ /* 0x040fe20007ffe0ff */
[C---:B------:R-:W-:Y:S02]  /*1000*/  VIADD R136, R138.reuse, 0x8 ;  /* 0x000000088a887836 */ /* 0x040fe40000000000 */
[----:B------:R-:W-:-:S07]  /*1010*/  VIADD R132, R138, 0x18 ;  /* 0x000000188a847836 */ /* 0x000fce0000000000 */
.L_x_2367:
        /* <DEDUP_REMOVED lines=28> */
[----:B------:R-:W-:-:S05]  /*11e0*/  @!P2 LOP3.LUT R6, RZ, R2, RZ, 0x33, !PT ;  /* 0x00000002ff06a212 */ /* 0x000fca00078e33ff */
[----:B------:R-:W-:Y:S01]  /*11f0*/  IMAD.MOV.U32 R120, RZ, RZ, R6 ;  /* 0x000000ffff787224 */ /* 0x000fe200078e0006 */
[----:B------:R-:W-:Y:S06]  /*1200*/  BRA `(.L_x_2255) ;  /* 0x0000000000147947 */ /* 0x000fec0003800000 */
.L_x_2254:
[----:B------:R-:W-:Y:S01]  /*1210*/  MOV R15, R2 ;  /* 0x00000002000f7202 */ /* 0x000fe20000000f00 */
[----:B------:R-:W-:Y:S01]  /*1220*/  IMAD.MOV.U32 R12, RZ, RZ, R125 ;  /* 0x000000ffff0c7224 */ /* 0x000fe200078e007d */
[----:B------:R-:W-:-:S07]  /*1230*/  MOV R16, 0x1250 ;  /* 0x0000125000107802 */ /* 0x000fce0000000f00 */
[----:B------:R-:W-:Y:S05]  /*1240*/  CALL.REL.NOINC `($__internal_56_$__cuda_sm20_div_s64) ;  /* 0x0000017400a87944 */ /* 0x000fea0003c00000 */
[----:B------:R-:W-:-:S07]  /*1250*/  IMAD.MOV.U32 R120, RZ, RZ, R6 ;  /* 0x000000ffff787224 */ /* 0x000fce00078e0006 */
.L_x_2255:
        /* <DEDUP_REMOVED lines=33> */
.L_x_2256:
[----:B------:R-:W-:Y:S01]  /*1470*/  IMAD.MOV.U32 R15, RZ, RZ, R2 ;  /* 0x000000ffff0f7224 */ /* 0x000fe200078e0002 */
[----:B------:R-:W-:-:S07]  /*1480*/  MOV R16, 0x14a0 ;  /* 0x000014a000107802 */ /* 0x000fce0000000f00 */
[----:B------:R-:W-:Y:S05]  /*1490*/  CALL.REL.NOINC `($__internal_56_$__cuda_sm20_div_s64) ;  /* 0x0000017400147944 */ /* 0x000fea0003c00000 */
[----:B------:R-:W-:-:S07]  /*14a0*/  IMAD.MOV.U32 R0, RZ, RZ, R6 ;  /* 0x000000ffff007224 */ /* 0x000fce00078e0006 */
.L_x_2257:
        /* <DEDUP_REMOVED lines=24> */
[----:B------:R-:W-:-:S05]  /*1630*/  @!P2 LOP3.LUT R2, RZ, R145, RZ, 0x33, !PT ;  /* 0x00000091ff02a212 */ /* 0x000fca00078e33ff */
[----:B------:R-:W-:Y:S01]  /*1640*/  IMAD.MOV.U32 R6, RZ, RZ, R2 ;  /* 0x000000ffff067224 */ /* 0x000fe200078e0002 */
[----:B------:R-:W-:Y:S06]  /*1650*/  BRA `(.L_x_2259) ;  /* 0x0000000000107947 */ /* 0x000fec0003800000 */
.L_x_2258:
[----:B------:R-:W-:Y:S01]  /*1660*/  MOV R15, R145 ;  /* 0x00000091000f7202 */ /* 0x000fe20000000f00 */
[----:B------:R-:W-:Y:S01]  /*1670*/  IMAD.MOV.U32 R17, RZ, RZ, R127 ;  /* 0x000000ffff117224 */ /* 0x000fe200078e007f */
[----:B------:R-:W-:-:S07]  /*1680*/  MOV R16, 0x16a0 ;  /* 0x000016a000107802 */ /* 0x000fce0000000f00 */
[----:B------:R-:W-:Y:S05]  /*1690*/  CALL.REL.NOINC `($__internal_56_$__cuda_sm20_div_s64) ;  /* 0x0000017000947944 */ /* 0x000fea0003c00000 */
.L_x_2259:
        /* <DEDUP_REMOVED lines=51> */
.L_x_2262:
[----:B------:R-:W-:-:S07]  /*19d0*/  MOV R15, 0x19f0 ;  /* 0x000019f0000f7802 */ /* 0x000fce0000000f00 */
[----:B------:R-:W-:Y:S05]  /*19e0*/  CALL.REL.NOINC `($__internal_57_$__cuda_sm20_rem_s64) ;  /* 0x0000017400107944 */ /* 0x000fea0003c00000 */
[----:B------:R-:W-:Y:S01]  /*19f0*/  MOV R2, R0 ;  /* 0x0000000000027202 */ /* 0x000fe20000000f00 */
[----:B------:R-:W-:-:S07]  /*1a00*/  IMAD.MOV.U32 R3, RZ, RZ, R9 ;  /* 0x000000ffff037224 */ /* 0x000fce00078e0009 */
.L_x_2263:
        /* <DEDUP_REMOVED lines=8> */
.L_x_2261:
        /* <DEDUP_REMOVED lines=9> */
.L_x_2266:
[----:B------:R-:W-:Y:S05]  /*1b20*/  BSYNC.RECONVERGENT B0 ;  /* 0x0000000000007941 */ /* 0x000fea0003800200 */
.L_x_2265:
[----:B------:R-:W-:Y:S01]  /*1b30*/  BAR.SYNC.DEFER_BLOCKING 0x0 ;  /* 0x0000000000007b1d */ /* 0x000fe20000010000 */
[----:B------:R-:W-:Y:S01]  /*1b40*/  MOV R4, RZ ;  /* 0x000000ff00047202 */ /* 0x000fe20000000f00 */
[----:B------:R-:W-:-:S07]  /*1b50*/  IMAD.MOV.U32 R135, RZ, RZ, RZ ;  /* 0x000000ffff877224 */ /* 0x000fce00078e00ff */
.L_x_2260:
[----:B------:R-:W2:Y:S01]  /*1b60*/  LDC R11, c[0x0][0x3c8] ;  /* 0x0000f200ff0b7b82 */ /* 0x000ea20000000800 */
[----:B------:R-:W-:Y:S01]  /*1b70*/  IABS R10, R0 ;  /* 0x00000000000a7213 */ /* 0x000fe20000000000 */
[----:B------:R-:W3:Y:S01]  /*1b80*/  LDCU UR9, c[0x0][0x3b4] ;  /* 0x00007680ff0977ac */ /* 0x000ee20008000800 */
[----:B------:R-:W-:Y:S01]  /*1b90*/  IMAD.SHL.U32 R120, R120, 0x80, RZ ;  /* 0x0000008078787824 */ /* 0x000fe200078e00ff */
[----:B------:R-:W-:Y:S01]  /*1ba0*/  ISETP.GE.AND P4, PT, R144, R145, PT ;  /* 0x000000919000720c */ /* 0x000fe20003f86270 */
[----:B------:R-:W-:Y:S01]  /*1bb0*/  IMAD.IADD R7, R12, 0x1, R7 ;  /* 0x000000010c077824 */ /* 0x000fe200078e0207 */
        /* <DEDUP_REMOVED lines=18> */
[-C--:B--2---:R-:W-:Y:S01]  /*1ce0*/  IABS R8, R11.reuse ;  /* 0x0000000b00087213 */ /* 0x084fe20000000000 */
[----:B------:R-:W-:Y:S01]  /*1cf0*/  IMAD.MOV.U32 R188, RZ, RZ, RZ ;  /* 0x000000ffffbc7224 */ /* 0x000fe200078e00ff */
[----:B------:R-:W-:-:S02]  /*1d00*/  LOP3.LUT R0, R0, R11, RZ, 0x3c, !PT ;  /* 0x0000000b00007212 */ /* 0x000fc400078e3cff */
[----:B------:R-:W-:Y:S01]  /*1d10*/  CS2R R94, SRZ ;  /* 0x00000000005e7805 */ /* 0x000fe2000001ff00 */
[----:B------:R-:W2:Y:S01]  /*1d20*/  I2F.RP R5, R8 ;  /* 0x0000000800057306 */ /* 0x000ea20000209400 */
[----:B------:R-:W-:Y:S02]  /*1d30*/  CS2R R98, SRZ ;  /* 0x0000000000627805 */ /* 0x000fe4000001ff00 */
[----:B------:R-:W-:Y:S01]  /*1d40*/  ISETP.GE.AND P2, PT, R0, RZ, PT ;  /* 0x000000ff0000720c */ /* 0x000fe20003f46270 */
[----:B-1----:R-:W-:Y:S01]  /*1d50*/  IMAD R0, R6, -0x60, R9 ;  /* 0xffffffa006007824 */ /* 0x002fe200078e0209 */
[----:B------:R-:W-:Y:S02]  /*1d60*/  CS2R R92, SRZ ;  /* 0x00000000005c7805 */ /* 0x000fe4000001ff00 */
[----:B------:R-:W-:Y:S01]  /*1d70*/  MOV R218, RZ ;  /* 0x000000ff00da7202 */ /* 0x000fe20000000f00 */
[----:B------:R-:W-:Y:S01]  /*1d80*/  IMAD.MOV.U32 R216, RZ, RZ, RZ ;  /* 0x000000ffffd87224 */ /* 0x000fe200078e00ff */
[----:B------:R-:W-:-:S02]  /*1d90*/  CS2R R206, SRZ ;  /* 0x0000000000ce7805 */ /* 0x000fc4000001ff00 */
[----:B------:R-:W-:Y:S01]  /*1da0*/  CS2R R204, SRZ ;  /* 0x0000000000cc7805 */ /* 0x000fe2000001ff00 */
[----:B------:R-:W-:Y:S01]  /*1db0*/  IMAD.MOV.U32 R203, RZ, RZ, RZ ;  /* 0x000000ffffcb7224 */ /* 0x000fe200078e00ff */
[----:B------:R-:W-:Y:S02]  /*1dc0*/  CS2R R96, SRZ ;  /* 0x0000000000607805 */ /* 0x000fe4000001ff00 */
[----:B------:R-:W-:Y:S02]  /*1dd0*/  CS2R R210, SRZ ;  /* 0x0000000000d27805 */ /* 0x000fe4000001ff00 */
[----:B------:R-:W-:Y:S02]  /*1de0*/  CS2R R208, SRZ ;  /* 0x0000000000d07805 */ /* 0x000fe4000001ff00 */
[----:B------:R-:W-:Y:S02]  /*1df0*/  CS2R R90, SRZ ;  /* 0x00000000005a7805 */ /* 0x000fe4000001ff00 */
[----:B------:R-:W-:Y:S01]  /*1e00*/  CS2R R88, SRZ ;  /* 0x0000000000587805 */ /* 0x000fe2000001ff00 */
[----:B--2---:R-:W1:Y:S01]  /*1e10*/  MUFU.RCP R5, R5 ;  /* 0x0000000500057308 */ /* 0x004e620000001000 */
[----:B------:R-:W-:Y:S01]  /*1e20*/  MOV R212, RZ ;  /* 0x000000ff00d47202 */ /* 0x000fe20000000f00 */
[----:B------:R-:W-:-:S02]  /*1e30*/  VIADD R131, R139, 0x1 ;  /* 0x000000018b837836 */ /* 0x000fc40000000000 */
[----:B-1----:R-:W-:-:S04]  /*1e40*/  VIADD R2, R5, 0xffffffe ;  /* 0x0ffffffe05027836 */ /* 0x002fc80000000000 */
[----:B0-----:R0:W1:Y:S02]  /*1e50*/  F2I.FTZ.U32.TRUNC.NTZ R3, R2 ;  /* 0x0000000200037305 */ /* 0x001064000021f000 */
[----:B0-----:R-:W-:Y:S01]  /*1e60*/  MOV R2, RZ ;  /* 0x000000ff00027202 */ /* 0x001fe20000000f00 */
[----:B-1----:R-:W-:-:S04]  /*1e70*/  IMAD.MOV R13, RZ, RZ, -R3 ;  /* 0x000000ffff0d7224 */ /* 0x002fc800078e0a03 */
[----:B------:R-:W-:-:S04]  /*1e80*/  IMAD R13, R13, R8, RZ ;  /* 0x000000080d0d7224 */ /* 0x000fc800078e02ff */
[----:B------:R-:W-:Y:S01]  /*1e90*/  IMAD.HI.U32 R3, R3, R13, R2 ;  /* 0x0000000d03037227 */ /* 0x000fe200078e0002 */
[----:B------:R-:W-:-:S05]  /*1ea0*/  LOP3.LUT R2, RZ, R120, RZ, 0x33, !PT ;  /* 0x00000078ff027212 */ /* 0x000fca00078e33ff */
[----:B------:R-:W-:-:S04]  /*1eb0*/  IMAD.HI.U32 R3, R3, R10, RZ ;  /* 0x0000000a03037227 */ /* 0x000fc800078e00ff */
[----:B------:R-:W-:Y:S02]  /*1ec0*/  IMAD.MOV R5, RZ, RZ, -R3 ;  /* 0x000000ffff057224 */ /* 0x000fe400078e0a03 */
[----:B---3--:R-:W-:Y:S02]  /*1ed0*/  VIADD R44, R2, UR9 ;  /* 0x00000009022c7c36 */ /* 0x008fe40008000000 */
[----:B------:R-:W-:-:S03]  /*1ee0*/  IMAD R5, R8, R5, R10 ;  /* 0x0000000508057224 */ /* 0x000fc600078e020a */
[----:B------:R-:W-:Y:S02]  /*1ef0*/  ISETP.GT.AND P3, PT, R138, R44, PT ;  /* 0x0000002c8a00720c */ /* 0x000fe40003f64270 */
[----:B------:R-:W-:-:S13]  /*1f00*/  ISETP.GT.U32.AND P1, PT, R8, R5, PT ;  /* 0x000000050800720c */ /* 0x000fda0003f24070 */
[----:B------:R-:W-:Y:S02]  /*1f10*/  @!P1 IMAD.IADD R5, R5, 0x1, -R8 ;  /* 0x0000000105059824 */ /* 0x000fe400078e0a08 */
[----:B------:R-:W-:Y:S01]  /*1f20*/  @!P1 VIADD R3, R3, 0x1 ;  /* 0x0000000103039836 */ /* 0x000fe20000000000 */
[----:B------:R-:W-:Y:S02]  /*1f30*/  ISETP.NE.AND P1, PT, R11, RZ, PT ;  /* 0x000000ff0b00720c */ /* 0x000fe40003f25270 */
[----:B------:R-:W-:-:S13]  /*1f40*/  ISETP.GE.U32.AND P0, PT, R5, R8, PT ;  /* 0x000000080500720c */ /* 0x000fda0003f06070 */
[----:B------:R-:W-:Y:S02]  /*1f50*/  @P0 IADD3 R3, PT, PT, R3, 0x1, RZ ;  /* 0x0000000103030810 */ /* 0x000fe40007ffe0ff */
[----:B------:R-:W-:-:S03]  /*1f60*/  ISETP.GT.AND P0, PT, R132, R44, PT ;  /* 0x0000002c8400720c */ /* 0x000fc60003f04270 */
[----:B------:R-:W-:Y:S01]  /*1f70*/  @!P2 IMAD.MOV R3, RZ, RZ, -R3 ;  /* 0x000000ffff03a224 */ /* 0x000fe200078e0a03 */
[----:B------:R-:W-:Y:S02]  /*1f80*/  @!P1 LOP3.LUT R3, RZ, R11, RZ, 0x33, !PT ;  /* 0x0000000bff039212 */ /* 0x000fe400078e33ff */
[-C--:B------:R-:W-:Y:S02]  /*1f90*/  ISETP.GT.AND P2, PT, R136, R44.reuse, PT ;  /* 0x0000002c8800720c */ /* 0x080fe40003f44270 */
[----:B------:R-:W-:Y:S01]  /*1fa0*/  ISETP.GT.AND P1, PT, R134, R44, PT ;  /* 0x0000002c8600720c */ /* 0x000fe20003f24270 */
[----:B------:R-:W-:-:S12]  /*1fb0*/  @P4 BRA `(.L_x_2267) ;  /* 0x0000008800e84947 */ /* 0x000fd80003800000 */
[----:B------:R-:W0:Y:S01]  /*1fc0*/  LDCU UR9, c[0x0][0x3bc] ;  /* 0x00007780ff0977ac */ /* 0x000e220008000800 */
[----:B------:R-:W1:Y:S01]  /*1fd0*/  LDC.64 R40, c[0x0][0x388] ;  /* 0x0000e200ff287b82 */ /* 0x000e620000000a00 */
[--C-:B------:R-:W-:Y:S01]  /*1fe0*/  VIADDMNMX R4, R129, 0x8, R44.reuse, PT ;  /* 0x0000000881047846 */ /* 0x100fe2000380012c */
[----:B------:R-:W-:Y:S01]  /*1ff0*/  VIADD R34, R147, 0x3980 ;  /* 0x0000398093227836 */ /* 0x000fe20000000000 */
[----:B------:R-:W2:Y:S01]  /*2000*/  LDCU UR10, c[0x0][0x3d0] ;  /* 0x00007a00ff0a77ac */ /* 0x000ea20008000800 */
[C-C-:B------:R-:W-:Y:S01]  /*2010*/  VIADDMNMX R6, R129.reuse, 0x18, R44.reuse, PT ;  /* 0x0000001881067846 */ /* 0x140fe2000380012c */
[----:B------:R-:W-:Y:S01]  /*2020*/  IMAD.MOV.U32 R159, RZ, RZ, RZ ;  /* 0x000000ffff9f7224 */ /* 0x000fe200078e00ff */
[C-C-:B------:R-:W-:Y:S02]  /*2030*/  VIADDMNMX R12, R129.reuse, 0x48, R44.reuse, PT ;  /* 0x00000048810c7846 */ /* 0x140fe4000380012c */
[C-C-:B------:R-:W-:Y:S01]  /*2040*/  VIADDMNMX R7, R129.reuse, 0x20, R44.reuse, PT ;  /* 0x0000002081077846 */ /* 0x140fe2000380012c */
[----:B------:R-:W3:Y:S01]  /*2050*/  LDC R123, c[0x0][0x3c0] ;  /* 0x0000f000ff7b7b82 */ /* 0x000ee20000000800 */
[C-C-:B------:R-:W-:Y:S01]  /*2060*/  VIADDMNMX R9, R129.reuse, 0x30, R44.reuse, PT ;  /* 0x0000003081097846 */ /* 0x140fe2000380012c */
[--C-:B------:R-:W-:Y:S01]  /*2070*/  IMAD R23, R6, 0x4c, R141.reuse ;  /* 0x0000004c06177824 */ /* 0x100fe200078e028d */
[C-C-:B------:R-:W-:Y:S01]  /*2080*/  VIADDMNMX R13, R129.reuse, 0x50, R44.reuse, PT ;  /* 0x00000050810d7846 */ /* 0x140fe2000380012c */
[--C-:B------:R-:W-:Y:S01]  /*2090*/  IMAD R35, R12, 0x4c, R141.reuse ;  /* 0x0000004c0c237824 */ /* 0x100fe200078e028d */
[--C-:B------:R-:W-:Y:S01]  /*20a0*/  VIADDMNMX R14, R129, 0x58, R44.reuse, PT ;  /* 0x00000058810e7846 */ /* 0x100fe2000380012c */
[--C-:B------:R-:W-:Y:S01]  /*20b0*/  IMAD R25, R7, 0x4c, R141.reuse ;  /* 0x0000004c07197824 */ /* 0x100fe200078e028d */
[----:B------:R-:W-:Y:S01]  /*20c0*/  VIADDMNMX R8, R129, 0x28, R44, PT ;  /* 0x0000002881087846 */ /* 0x000fe2000380012c */
[----:B0-----:R-:W-:Y:S01]  /*20d0*/  IMAD R130, R120, UR9, R144 ;  /* 0x0000000978827c24 */ /* 0x001fe2000f8e0290 */
[----:B------:R-:W0:Y:S01]  /*20e0*/  LDC.64 R196, c[0x0][0x380] ;  /* 0x0000e000ffc47b82 */ /* 0x000e220000000a00 */
[--C-:B------:R-:W-:Y:S01]  /*20f0*/  IMAD R29, R9, 0x4c, R141.reuse ;  /* 0x0000004c091d7824 */ /* 0x100fe200078e028d */
[-C--:B------:R-:W-:Y:S01]  /*2100*/  LEA R28, R35, R34.reuse, 0x2 ;  /* 0x00000022231c7211 */ /* 0x080fe200078e10ff */
[----:B--2---:R-:W-:Y:S01]  /*2110*/  IMAD R130, R3, UR10, R130 ;  /* 0x0000000a03827c24 */ /* 0x004fe2000f8e0282 */
[C-C-:B------:R-:W-:Y:S01]  /*2120*/  VIADDMNMX R10, R129.reuse, 0x38, R44.reuse, PT ;  /* 0x00000038810a7846 */ /* 0x140fe2000380012c */
[--C-:B------:R-:W-:Y:S01]  /*2130*/  IMAD R3, R4, 0x4c, R141.reuse ;  /* 0x0000004c04037824 */ /* 0x100fe200078e028d */
[--C-:B------:R-:W-:Y:S01]  /*2140*/  VIADDMNMX R11, R129, 0x40, R44.reuse, PT ;  /* 0x00000040810b7846 */ /* 0x100fe2000380012c */
[--C-:B------:R-:W-:Y:S01]  /*2150*/  IMAD R37, R13, 0x4c, R141.reuse ;  /* 0x0000004c0d257824 */ /* 0x100fe200078e028d */
[----:B------:R-:W-:Y:S01]  /*2160*/  VIADDMNMX R16, R129, 0x68, R44, PT ;  /* 0x0000006881107846 */ /* 0x000fe2000380012c */
[--C-:B------:R-:W-:Y:S01]  /*2170*/  IMAD R39, R14, 0x4c, R141.reuse ;  /* 0x0000004c0e277824 */ /* 0x100fe200078e028d */
[----:B------:R-:W-:Y:S01]  /*2180*/  LEA R20, R3, R34, 0x2 ;  /* 0x0000002203147211 */ /* 0x000fe200078e10ff */
[----:B------:R-:W-:Y:S01]  /*2190*/  IMAD R22, R23, 0x4, R34 ;  /* 0x0000000417167824 */ /* 0x000fe200078e0222 */
[----:B------:R-:W-:Y:S01]  /*21a0*/  SHF.R.S32.HI R3, RZ, 0x1f, R42 ;  /* 0x0000001fff037819 */ /* 0x000fe2000001142a */
[--C-:B------:R-:W-:Y:S01]  /*21b0*/  IMAD R23, R25, 0x4, R34.reuse ;  /* 0x0000000419177824 */ /* 0x100fe200078e0222 */
[----:B------:R-:W-:Y:S01]  /*21c0*/  LOP3.LUT R133, R128, 0x7, RZ, 0xc0, !PT ;  /* 0x0000000780857812 */ /* 0x000fe200078ec0ff */
[--C-:B------:R-:W-:Y:S01]  /*21d0*/  IMAD R25, R29, 0x4, R34.reuse ;  /* 0x000000041d197824 */ /* 0x100fe200078e0222 */
[----:B------:R-:W-:Y:S01]  /*21e0*/  VIMNMX R35, PT, PT, R140, R44, PT ;  /* 0x0000002c8c237248 */ /* 0x000fe20003fe0100 */
[--C-:B------:R-:W-:Y:S01]  /*21f0*/  IMAD R29, R37, 0x4, R34.reuse ;  /* 0x00000004251d7824 */ /* 0x100fe200078e0222 */
[----:B-1----:R-:W-:Y:S01]  /*2200*/  LEA R36, P4, R42, R40, 0x2 ;  /* 0x000000282a247211 */ /* 0x002fe200078810ff */
[----:B------:R-:W-:Y:S01]  /*2210*/  IMAD R30, R39, 0x4, R34 ;  /* 0x00000004271e7824 */ /* 0x000fe200078e0222 */
[----:B------:R-:W-:Y:S01]  /*2220*/  VIMNMX R2, PT, PT, R44, R129, PT ;  /* 0x000000812c027248 */ /* 0x000fe20003fe0100 */
[--C-:B------:R-:W-:Y:S01]  /*2230*/  IMAD R27, R8, 0x4c, R141.reuse ;  /* 0x0000004c081b7824 */ /* 0x100fe200078e028d */
[C-C-:B------:R-:W-:Y:S01]  /*2240*/  VIADDMNMX R5, R129.reuse, 0x10, R44.reuse, PT ;  /* 0x0000001081057846 */ /* 0x140fe2000380012c */
[--C-:B------:R-:W-:Y:S01]  /*2250*/  IMAD R31, R10, 0x4c, R141.reuse ;  /* 0x0000004c0a1f7824 */ /* 0x100fe200078e028d */
[--C-:B------:R-:W-:Y:S01]  /*2260*/  VIADDMNMX R15, R129, 0x60, R44.reuse, PT ;  /* 0x00000060810f7846 */ /* 0x100fe2000380012c */
[--C-:B------:R-:W-:Y:S01]  /*2270*/  IMAD R33, R11, 0x4c, R141.reuse ;  /* 0x0000004c0b217824 */ /* 0x100fe200078e028d */
[C-C-:B------:R-:W-:Y:S01]  /*2280*/  VIADDMNMX R17, R129.reuse, 0x70, R44.reuse, PT ;  /* 0x0000007081117846 */ /* 0x140fe2000380012c */
[--C-:B------:R-:W-:Y:S01]  /*2290*/  IMAD R45, R16, 0x4c, R141.reuse ;  /* 0x0000004c102d7824 */ /* 0x100fe200078e028d */
[--C-:B------:R-:W-:Y:S01]  /*22a0*/  VIADDMNMX R18, R129, 0x78, R44.reuse, PT ;  /* 0x0000007881127846 */ /* 0x100fe2000380012c */
[--C-:B------:R-:W-:Y:S01]  /*22b0*/  IMAD R19, R2, 0x4c, R141.reuse ;  /* 0x0000004c02137824 */ /* 0x100fe200078e028d */
[C-C-:B------:R-:W-:Y:S01]  /*22c0*/  VIADDMNMX R37, R140.reuse, 0x20, R44.reuse, PT ;  /* 0x000000208c257846 */ /* 0x140fe2000380012c */
[--C-:B------:R-:W-:Y:S01]  /*22d0*/  IMAD R21, R5, 0x4c, R141.reuse ;  /* 0x0000004c05157824 */ /* 0x100fe200078e028d */
[C-C-:B------:R-:W-:Y:S01]  /*22e0*/  VIADDMNMX R38, R140.reuse, 0x40, R44.reuse, PT ;  /* 0x000000408c267846 */ /* 0x140fe2000380012c */
[--C-:B------:R-:W-:Y:S01]  /*22f0*/  IMAD R43, R15, 0x4c, R141.reuse ;  /* 0x0000004c0f2b7824 */ /* 0x100fe200078e028d */
[----:B------:R-:W-:Y:S01]  /*2300*/  VIADDMNMX R39, R140, 0x60, R44, PT ;  /* 0x000000608c277846 */ /* 0x000fe2000380012c */
[----:B------:R-:W-:Y:S01]  /*2310*/  IMAD R47, R17, 0x4c, R141 ;  /* 0x0000004c112f7824 */ /* 0x000fe200078e028d */
[----:B------:R-:W-:Y:S01]  /*2320*/  LEA.HI.X R40, R42, R41, R3, 0x2, P4 ;  /* 0x000000292a287211 */ /* 0x000fe200020f1403 */
[----:B------:R-:W-:Y:S01]  /*2330*/  IMAD R42, R35, 0x4c, R133 ;  /* 0x0000004c232a7824 */ /* 0x000fe200078e0285 */
[-C--:B------:R-:W-:Y:S01]  /*2340*/  LEA R24, R27, R34.reuse, 0x2 ;  /* 0x000000221b187211 */ /* 0x080fe200078e10ff */
[----:B------:R-:W-:Y:S01]  /*2350*/  IMAD R49, R18, 0x4c, R141 ;  /* 0x0000004c12317824 */ /* 0x000fe200078e028d */
[----:B------:R-:W-:Y:S01]  /*2360*/  LEA R32, R45, R34, 0x2 ;  /* 0x000000222d207211 */ /* 0x000fe200078e10ff */
[--C-:B------:R-:W-:Y:S01]  /*2370*/  IMAD R44, R37, 0x4c, R133.reuse ;  /* 0x0000004c252c7824 */ /* 0x100fe200078e0285 */
[----:B------:R-:W-:Y:S01]  /*2380*/  LEA R41, R42, R147, 0x2 ;  /* 0x000000932a297211 */ /* 0x000fe200078e10ff */
[----:B------:R-:W-:-:S02]  /*2390*/  IMAD R46, R38, 0x4c, R133 ;  /* 0x0000004c262e7824 */ /* 0x000fc400078e0285 */
[----:B------:R-:W-:Y:S02]  /*23a0*/  IMAD R48, R39, 0x4c, R133 ;  /* 0x0000004c27307824 */ /* 0x000fe400078e0285 */
[--C-:B------:R-:W-:Y:S02]  /*23b0*/  IMAD R26, R31, 0x4, R34.reuse ;  /* 0x000000041f1a7824 */ /* 0x100fe400078e0222 */
[--C-:B------:R-:W-:Y:S02]  /*23c0*/  IMAD R27, R33, 0x4, R34.reuse ;  /* 0x00000004211b7824 */ /* 0x100fe400078e0222 */
[--C-:B------:R-:W-:Y:S02]  /*23d0*/  IMAD R19, R19, 0x4, R34.reuse ;  /* 0x0000000413137824 */ /* 0x100fe400078e0222 */
[--C-:B------:R-:W-:Y:S02]  /*23e0*/  IMAD R21, R21, 0x4, R34.reuse ;  /* 0x0000000415157824 */ /* 0x100fe400078e0222 */
[----:B------:R-:W-:-:S02]  /*23f0*/  IMAD R31, R43, 0x4, R34 ;  /* 0x000000042b1f7824 */ /* 0x000fc400078e0222 */
[--C-:B------:R-:W-:Y:S02]  /*2400*/  IMAD R33, R47, 0x4, R34.reuse ;  /* 0x000000042f217824 */ /* 0x100fe400078e0222 */
[----:B------:R-:W-:Y:S02]  /*2410*/  IMAD R34, R49, 0x4, R34 ;  /* 0x0000000431227824 */ /* 0x000fe400078e0222 */
[--C-:B------:R-:W-:Y:S02]  /*2420*/  IMAD R42, R44, 0x4, R147.reuse ;  /* 0x000000042c2a7824 */ /* 0x100fe400078e0293 */
[--C-:B------:R-:W-:Y:S02]  /*2430*/  IMAD R43, R46, 0x4, R147.reuse ;  /* 0x000000042e2b7824 */ /* 0x100fe400078e0293 */
[----:B0--3--:R-:W-:-:S07]  /*2440*/  IMAD R3, R48, 0x4, R147 ;  /* 0x0000000430037824 */ /* 0x009fce00078e0293 */
.L_x_2268:
[----:B------:R-:W-:Y:S01]  /*2450*/  IMAD R46, R2, UR9, RZ ;  /* 0x00000009022e7c24 */ /* 0x000fe2000f8e02ff */
[----:B------:R-:W-:Y:S01]  /*2460*/  SHF.R.S32.HI R50, RZ, 0x1f, R130 ;  /* 0x0000001fff327819 */ /* 0x000fe20000011482 */
[----:B------:R-:W-:-:S03]  /*2470*/  IMAD.WIDE.U32 R44, R142, 0x4, R196 ;  /* 0x000000048e2c7825 */ /* 0x000fc600078e00c4 */
[--C-:B------:R-:W-:Y:S02]  /*2480*/  SHF.R.S32.HI R47, RZ, 0x1f, R46.reuse ;  /* 0x0000001fff2f7819 */ /* 0x100fe4000001142e */
[----:B------:R-:W-:Y:S02]  /*2490*/  IADD3 R49, P4, P5, R130, R143, R46 ;  /* 0x0000008f82317210 */ /* 0x000fe40007d9e02e */
[----:B------:R-:W-:Y:S02]  /*24a0*/  IADD3 R52, P6, PT, R44, 0x4, RZ ;  /* 0x000000042c347810 */ /* 0x000fe40007fde0ff */
[----:B------:R-:W-:Y:S02]  /*24b0*/  IADD3.X R47, PT, PT, R50, RZ, R47, P4, P5 ;  /* 0x000000ff322f7210 */ /* 0x000fe400027ea42f */
[----:B------:R-:W-:-:S03]  /*24c0*/  IADD3.X R53, PT, PT, RZ, R45, RZ, P6, !PT ;  /* 0x0000002dff357210 */ /* 0x000fc600037fe4ff */
[----:B------:R-:W-:Y:S02]  /*24d0*/  IMAD R45, R47, 0x12, RZ ;  /* 0x000000122f2d7824 */ /* 0x000fe400078e02ff */
[----:B------:R-:W-:-:S04]  /*24e0*/  IMAD.WIDE.U32 R46, R49, 0x12, R52 ;  /* 0x00000012312e7825 */ /* 0x000fc800078e0034 */
[----:B------:R-:W-:Y:S02]  /*24f0*/  IMAD.IADD R47, R47, 0x1, R45 ;  /* 0x000000012f2f7824 */ /* 0x000fe400078e022d */
[----:B------:R-:W-:-:S03]  /*2500*/  IMAD R44, R4, UR9, RZ ;  /* 0x00000009042c7c24 */ /* 0x000fc6000f8e02ff */
[----:B------:R-:W2:Y:S04]  /*2510*/  LDG.E.U16.CONSTANT R62, desc[UR6][R46.64+-0x2] ;  /* 0xfffffe062e3e7981 */ /* 0x000ea8000c1e9500 */
[----:B------:R0:W2:Y:S01]  /*2520*/  LDG.E.U16.CONSTANT R63, desc[UR6][R46.64] ;  /* 0x000000062e3f7981 */ /* 0x0000a2000c1e9500 */
[--C-:B------:R-:W-:Y:S01]  /*2530*/  SHF.R.S32.HI R45, RZ, 0x1f, R44.reuse ;  /* 0x0000001fff2d7819 */ /* 0x100fe2000001142c */
[----:B------:R-:W-:Y:S01]  /*2540*/  IMAD R48, R5, UR9, RZ ;  /* 0x0000000905307c24 */ /* 0x000fe2000f8e02ff */
[----:B------:R-:W-:-:S04]  /*2550*/  IADD3 R49, P4, P5, R130, R143, R44 ;  /* 0x0000008f82317210 */ /* 0x000fc80007d9e02c */
[----:B------:R-:W-:Y:S02]  /*2560*/  IADD3.X R45, PT, PT, R50, RZ, R45, P4, P5 ;  /* 0x000000ff322d7210 */ /* 0x000fe400027ea42d */
[----:B------:R-:W-:-:S03]  /*2570*/  IADD3 R51, P4, P5, R130, R143, R48 ;  /* 0x0000008f82337210 */ /* 0x000fc60007d9e030 */
[----:B------:R-:W-:Y:S02]  /*2580*/  IMAD R55, R45, 0x12, RZ ;  /* 0x000000122d377824 */ /* 0x000fe400078e02ff */
[----:B------:R-:W-:Y:S01]  /*2590*/  IMAD.WIDE.U32 R44, R49, 0x12, R52 ;  /* 0x00000012312c7825 */ /* 0x000fe200078e0034 */
[----:B------:R-:W-:-:S03]  /*25a0*/  SHF.R.S32.HI R49, RZ, 0x1f, R48 ;  /* 0x0000001fff317819 */ /* 0x000fc60000011430 */
[----:B------:R-:W-:Y:S01]  /*25b0*/  IMAD.IADD R45, R45, 0x1, R55 ;  /* 0x000000012d2d7824 */ /* 0x000fe200078e0237 */
[----:B------:R-:W-:-:S04]  /*25c0*/  IADD3.X R49, PT, PT, R50, RZ, R49, P4, P5 ;  /* 0x000000ff32317210 */ /* 0x000fc800027ea431 */
[----:B------:R-:W3:Y:S04]  /*25d0*/  LDG.E.U16.CONSTANT R58, desc[UR6][R44.64+-0x2] ;  /* 0xfffffe062c3a7981 */ /* 0x000ee8000c1e9500 */
[----:B------:R1:W3:Y:S01]  /*25e0*/  LDG.E.U16.CONSTANT R59, desc[UR6][R44.64] ;  /* 0x000000062c3b7981 */ /* 0x0002e2000c1e9500 */
[----:B------:R-:W-:Y:S02]  /*25f0*/  IMAD R49, R49, 0x12, RZ ;  /* 0x0000001231317824 */ /* 0x000fe400078e02ff */
[----:B0-----:R-:W-:-:S04]  /*2600*/  IMAD.WIDE.U32 R46, R51, 0x12, R52 ;  /* 0x00000012332e7825 */ /* 0x001fc800078e0034 */
[----:B------:R-:W-:-:S05]  /*2610*/  IMAD.IADD R47, R47, 0x1, R49 ;  /* 0x000000012f2f7824 */ /* 0x000fca00078e0231 */
[----:B------:R-:W4:Y:S04]  /*2620*/  LDG.E.U16.CONSTANT R60, desc[UR6][R46.64+-0x2] ;  /* 0xfffffe062e3c7981 */ /* 0x000f28000c1e9500 */
[----:B------:R0:W4:Y:S01]  /*2630*/  LDG.E.U16.CONSTANT R61, desc[UR6][R46.64] ;  /* 0x000000062e3d7981 */ /* 0x000122000c1e9500 */
[----:B------:R-:W-:Y:S02]  /*2640*/  IMAD R48, R6, UR9, RZ ;  /* 0x0000000906307c24 */ /* 0x000fe4000f8e02ff */
[----:B------:R-:W-:-:S03]  /*2650*/  IMAD R49, R7, UR9, RZ ;  /* 0x0000000907317c24 */ /* 0x000fc6000f8e02ff */
[--C-:B------:R-:W-:Y:S02]  /*2660*/  SHF.R.S32.HI R51, RZ, 0x1f, R48.reuse ;  /* 0x0000001fff337819 */ /* 0x100fe40000011430 */
[-C--:B------:R-:W-:Y:S02]  /*2670*/  IADD3 R55, P4, P5, R130, R143.reuse, R48 ;  /* 0x0000008f82377210 */ /* 0x080fe40007d9e030 */
[----:B-1----:R-:W-:Y:S02]  /*2680*/  SHF.R.S32.HI R45, RZ, 0x1f, R49 ;  /* 0x0000001fff2d7819 */ /* 0x002fe40000011431 */
[----:B------:R-:W-:Y:S01]  /*2690*/  IADD3.X R51, PT, PT, R50, RZ, R51, P4, P5 ;  /* 0x000000ff32337210 */ /* 0x000fe200027ea433 */
[----:B0-----:R-:W-:Y:S01]  /*26a0*/  IMAD.WIDE.U32 R46, R55, 0x12, R52 ;  /* 0x00000012372e7825 */ /* 0x001fe200078e0034 */
[----:B------:R-:W-:-:S03]  /*26b0*/  IADD3 R49, P4, P5, R130, R143, R49 ;  /* 0x0000008f82317210 */ /* 0x000fc60007d9e031 */
[----:B------:R-:W-:Y:S01]  /*26c0*/  IMAD R51, R51, 0x12, RZ ;  /* 0x0000001233337824 */ /* 0x000fe200078e02ff */
[----:B------:R-:W-:-:S04]  /*26d0*/  IADD3.X R45, PT, PT, R50, RZ, R45, P4, P5 ;  /* 0x000000ff322d7210 */ /* 0x000fc800027ea42d */
[----:B------:R-:W-:Y:S01]  /*26e0*/  IADD3 R47, PT, PT, R47, R51, RZ ;  /* 0x000000332f2f7210 */ /* 0x000fe20007ffe0ff */
[----:B------:R-:W-:Y:S02]  /*26f0*/  IMAD R57, R45, 0x12, RZ ;  /* 0x000000122d397824 */ /* 0x000fe400078e02ff */
[----:B------:R-:W-:Y:S02]  /*2700*/  IMAD.WIDE.U32 R44, R49, 0x12, R52 ;  /* 0x00000012312c7825 */ /* 0x000fe400078e0034 */
[----:B------:R-:W5:Y:S02]  /*2710*/  LDG.E.U16.CONSTANT R64, desc[UR6][R46.64+-0x2] ;  /* 0xfffffe062e407981 */ /* 0x000f64000c1e9500 */
[----:B------:R-:W-:Y:S02]  /*2720*/  IMAD.IADD R45, R45, 0x1, R57 ;  /* 0x000000012d2d7824 */ /* 0x000fe400078e0239 */
[----:B------:R0:W5:Y:S04]  /*2730*/  LDG.E.U16.CONSTANT R67, desc[UR6][R46.64] ;  /* 0x000000062e437981 */ /* 0x000168000c1e9500 */
[----:B------:R-:W5:Y:S04]  /*2740*/  LDG.E.U16.CONSTANT R65, desc[UR6][R44.64+-0x2] ;  /* 0xfffffe062c417981 */ /* 0x000f68000c1e9500 */
[----:B------:R1:W5:Y:S01]  /*2750*/  LDG.E.U16.CONSTANT R66, desc[UR6][R44.64] ;  /* 0x000000062c427981 */ /* 0x000362000c1e9500 */
[----:B------:R-:W-:-:S05]  /*2760*/  IMAD R48, R8, UR9, RZ ;  /* 0x0000000908307c24 */ /* 0x000fca000f8e02ff */
[--C-:B------:R-:W-:Y:S02]  /*2770*/  SHF.R.S32.HI R49, RZ, 0x1f, R48.reuse ;  /* 0x0000001fff317819 */ /* 0x100fe40000011430 */
[----:B------:R-:W-:-:S04]  /*2780*/  IADD3 R51, P4, P5, R130, R143, R48 ;  /* 0x0000008f82337210 */ /* 0x000fc80007d9e030 */
[----:B------:R-:W-:-:S05]  /*2790*/  IADD3.X R49, PT, PT, R50, RZ, R49, P4, P5 ;  /* 0x000000ff32317210 */ /* 0x000fca00027ea431 */
[----:B------:R-:W-:Y:S02]  /*27a0*/  IMAD R55, R49, 0x12, RZ ;  /* 0x0000001231377824 */ /* 0x000fe400078e02ff */
[----:B------:R-:W-:-:S04]  /*27b0*/  IMAD.WIDE.U32 R48, R51, 0x12, R52 ;  /* 0x0000001233307825 */ /* 0x000fc800078e0034 */
[----:B------:R-:W-:Y:S02]  /*27c0*/  IMAD.IADD R49, R49, 0x1, R55 ;  /* 0x0000000131317824 */ /* 0x000fe400078e0237 */
[----:B------:R-:W-:-:S03]  /*27d0*/  IMAD R51, R9, UR9, RZ ;  /* 0x0000000909337c24 */ /* 0x000fc6000f8e02ff */
[----:B------:R-:W5:Y:S02]  /*27e0*/  LDG.E.U16.CONSTANT R68, desc[UR6][R48.64+-0x2] ;  /* 0xfffffe0630447981 */ /* 0x000f64000c1e9500 */
[--C-:B0-----:R-:W-:Y:S02]  /*27f0*/  SHF.R.S32.HI R47, RZ, 0x1f, R51.reuse ;  /* 0x0000001fff2f7819 */ /* 0x101fe40000011433 */
[----:B------:R0:W5:Y:S01]  /*2800*/  LDG.E.U16.CONSTANT R71, desc[UR6][R48.64] ;  /* 0x0000000630477981 */ /* 0x000162000c1e9500 */
[----:B------:R-:W-:-:S04]  /*2810*/  IADD3 R51, P4, P5, R130, R143, R51 ;  /* 0x0000008f82337210 */ /* 0x000fc80007d9e033 */
[----:B------:R-:W-:Y:S01]  /*2820*/  IADD3.X R47, PT, PT, R50, RZ, R47, P4, P5 ;  /* 0x000000ff322f7210 */ /* 0x000fe200027ea42f */
[----:B-1----:R-:W-:-:S04]  /*2830*/  IMAD.WIDE.U32 R44, R51, 0x12, R52 ;  /* 0x00000012332c7825 */ /* 0x002fc800078e0034 */
[----:B------:R-:W-:Y:S02]  /*2840*/  IMAD R47, R47, 0x12, RZ ;  /* 0x000000122f2f7824 */ /* 0x000fe400078e02ff */
[----:B------:R-:W-:-:S03]  /*2850*/  IMAD R46, R10, UR9, RZ ;  /* 0x000000090a2e7c24 */ /* 0x000fc6000f8e02ff */
[----:B------:R-:W-:Y:S01]  /*2860*/  IADD3 R45, PT, PT, R45, R47, RZ ;  /* 0x0000002f2d2d7210 */ /* 0x000fe20007ffe0ff */
[----:B------:R-:W-:Y:S01]  /*2870*/  IMAD R85, R39, UR9, RZ ;  /* 0x0000000927557c24 */ /* 0x000fe2000f8e02ff */
[--C-:B------:R-:W-:Y:S02]  /*2880*/  SHF.R.S32.HI R47, RZ, 0x1f, R46.reuse ;  /* 0x0000001fff2f7819 */ /* 0x100fe4000001142e */
[----:B------:R-:W-:Y:S01]  /*2890*/  IADD3 R51, P4, P5, R130, R143, R46 ;  /* 0x0000008f82337210 */ /* 0x000fe20007d9e02e */
[----:B------:R-:W-:Y:S01]  /*28a0*/  IMAD R87, R38, UR9, RZ ;  /* 0x0000000926577c24 */ /* 0x000fe2000f8e02ff */
[----:B0-----:R-:W-:Y:S01]  /*28b0*/  SHF.R.S32.HI R49, RZ, 0x1f, R85 ;  /* 0x0000001fff317819 */ /* 0x001fe20000011455 */
[----:B------:R-:W5:Y:S01]  /*28c0*/  LDG.E.U16.CONSTANT R70, desc[UR6][R44.64+-0x2] ;  /* 0xfffffe062c467981 */ /* 0x000f62000c1e9500 */
[----:B------:R-:W-:Y:S02]  /*28d0*/  IADD3.X R47, PT, PT, R50, RZ, R47, P4, P5 ;  /* 0x000000ff322f7210 */ /* 0x000fe400027ea42f */
[----:B------:R-:W-:Y:S01]  /*28e0*/  IADD3 R85, P4, P5, R130, R133, R85 ;  /* 0x0000008582557210 */ /* 0x000fe20007d9e055 */
[----:B------:R0:W5:Y:S02]  /*28f0*/  LDG.E.U16.CONSTANT R73, desc[UR6][R44.64] ;  /* 0x000000062c497981 */ /* 0x000164000c1e9500 */
[----:B------:R-:W-:Y:S01]  /*2900*/  IMAD R55, R47, 0x12, RZ ;  /* 0x000000122f377824 */ /* 0x000fe200078e02ff */
[----:B------:R-:W-:Y:S01]  /*2910*/  IADD3.X R82, PT, PT, R50, RZ, R49, P4, P5 ;  /* 0x000000ff32527210 */ /* 0x000fe200027ea431 */
[----:B------:R-:W-:Y:S01]  /*2920*/  IMAD.WIDE.U32 R46, R51, 0x12, R52 ;  /* 0x00000012332e7825 */ /* 0x000fe200078e0034 */
[----:B------:R-:W-:-:S02]  /*2930*/  SHF.R.S32.HI R51, RZ, 0x1f, R87 ;  /* 0x0000001fff337819 */ /* 0x000fc40000011457 */
[----:B------:R-:W-:Y:S01]  /*2940*/  IADD3 R87, P4, P5, R130, R133, R87 ;  /* 0x0000008582577210 */ /* 0x000fe20007d9e057 */
[----:B------:R-:W-:Y:S02]  /*2950*/  IMAD R48, R11, UR9, RZ ;  /* 0x000000090b307c24 */ /* 0x000fe4000f8e02ff */
[----:B------:R-:W-:Y:S01]  /*2960*/  IMAD R57, R37, UR9, RZ ;  /* 0x0000000925397c24 */ /* 0x000fe2000f8e02ff */
[----:B------:R-:W-:Y:S02]  /*2970*/  IADD3.X R84, PT, PT, R50, RZ, R51, P4, P5 ;  /* 0x000000ff32547210 */ /* 0x000fe400027ea433 */
[--C-:B------:R-:W-:Y:S02]  /*2980*/  SHF.R.S32.HI R49, RZ, 0x1f, R48.reuse ;  /* 0x0000001fff317819 */ /* 0x100fe40000011430 */
[----:B------:R-:W-:Y:S01]  /*2990*/  IADD3 R51, P4, P5, R130, R143, R48 ;  /* 0x0000008f82337210 */ /* 0x000fe20007d9e030 */
[----:B------:R-:W-:Y:S01]  /*29a0*/  IMAD R117, R35, UR9, RZ ;  /* 0x0000000923757c24 */ /* 0x000fe2000f8e02ff */
[----:B0-----:R-:W-:-:S02]  /*29b0*/  SHF.R.S32.HI R45, RZ, 0x1f, R57 ;  /* 0x0000001fff2d7819 */ /* 0x001fc40000011439 */
[----:B------:R-:W-:Y:S01]  /*29c0*/  IADD3.X R44, PT, PT, R50, RZ, R49, P4, P5 ;  /* 0x000000ff322c7210 */ /* 0x000fe200027ea431 */
[----:B------:R-:W-:Y:S01]  /*29d0*/  IMAD.IADD R47, R47, 0x1, R55 ;  /* 0x000000012f2f7824 */ /* 0x000fe200078e0237 */
[-C--:B------:R-:W-:Y:S01]  /*29e0*/  IADD3 R57, P4, P5, R130, R133.reuse, R57 ;  /* 0x0000008582397210 */ /* 0x080fe20007d9e039 */
[----:B------:R-:W-:Y:S01]  /*29f0*/  IMAD R55, R18, UR9, RZ ;  /* 0x0000000912377c24 */ /* 0x000fe2000f8e02ff */
[----:B------:R-:W-:Y:S02]  /*2a00*/  SHF.R.S32.HI R49, RZ, 0x1f, R117 ;  /* 0x0000001fff317819 */ /* 0x000fe40000011475 */
[----:B------:R-:W-:Y:S01]  /*2a10*/  IADD3.X R54, PT, PT, R50, RZ, R45, P4, P5 ;  /* 0x000000ff32367210 */ /* 0x000fe200027ea42d */
[----:B------:R-:W5:Y:S01]  /*2a20*/  LDG.E.U16.CONSTANT R72, desc[UR6][R46.64+-0x2] ;  /* 0xfffffe062e487981 */ /* 0x000f62000c1e9500 */
[----:B------:R-:W-:-:S03]  /*2a30*/  IADD3 R117, P4, P5, R130, R133, R117 ;  /* 0x0000008582757210 */ /* 0x000fc60007d9e075 */
[----:B------:R0:W5:Y:S01]  /*2a40*/  LDG.E.U16.CONSTANT R75, desc[UR6][R46.64] ;  /* 0x000000062e4b7981 */ /* 0x000162000c1e9500 */
[----:B------:R-:W-:Y:S01]  /*2a50*/  IMAD R111, R17, UR9, RZ ;  /* 0x00000009116f7c24 */ /* 0x000fe2000f8e02ff */
[----:B------:R-:W-:Y:S02]  /*2a60*/  SHF.R.S32.HI R107, RZ, 0x1f, R55 ;  /* 0x0000001fff6b7819 */ /* 0x000fe40000011437 */
[----:B------:R-:W-:Y:S02]  /*2a70*/  IADD3.X R56, PT, PT, R50, RZ, R49, P4, P5 ;  /* 0x000000ff32387210 */ /* 0x000fe400027ea431 */
[-C--:B------:R-:W-:Y:S02]  /*2a80*/  IADD3 R55, P4, P5, R130, R143.reuse, R55 ;  /* 0x0000008f82377210 */ /* 0x080fe40007d9e037 */
[----:B------:R-:W-:Y:S02]  /*2a90*/  SHF.R.S32.HI R109, RZ, 0x1f, R111 ;  /* 0x0000001fff6d7819 */ /* 0x000fe4000001146f */
[----:B------:R-:W-:Y:S01]  /*2aa0*/  IADD3.X R107, PT, PT, R50, RZ, R107, P4, P5 ;  /* 0x000000ff326b7210 */ /* 0x000fe200027ea46b */
[----:B0-----:R-:W-:Y:S01]  /*2ab0*/  IMAD R46, R16, UR9, RZ ;  /* 0x00000009102e7c24 */ /* 0x001fe2000f8e02ff */
[----:B------:R-:W-:Y:S01]  /*2ac0*/  IADD3 R111, P4, P5, R130, R143, R111 ;  /* 0x0000008f826f7210 */ /* 0x000fe20007d9e06f */
[----:B------:R-:W-:-:S02]  /*2ad0*/  IMAD R69, R44, 0x12, RZ ;  /* 0x000000122c457824 */ /* 0x000fc400078e02ff */
[----:B------:R-:W-:Y:S01]  /*2ae0*/  IMAD.WIDE.U32 R44, R51, 0x12, R52 ;  /* 0x00000012332c7825 */ /* 0x000fe200078e0034 */
[----:B------:R-:W-:Y:S02]  /*2af0*/  IADD3.X R109, PT, PT, R50, RZ, R109, P4, P5 ;  /* 0x000000ff326d7210 */ /* 0x000fe400027ea46d */
[--C-:B------:R-:W-:Y:S01]  /*2b00*/  SHF.R.S32.HI R49, RZ, 0x1f, R46.reuse ;  /* 0x0000001fff317819 */ /* 0x100fe2000001142e */
[----:B------:R-:W-:Y:S01]  /*2b10*/  IMAD R47, R12, UR9, RZ ;  /* 0x000000090c2f7c24 */ /* 0x000fe2000f8e02ff */
[-C--:B------:R-:W-:Y:S01]  /*2b20*/  IADD3 R119, P4, P5, R130, R143.reuse, R46 ;  /* 0x0000008f82777210 */ /* 0x080fe20007d9e02e */
[----:B------:R-:W-:Y:S02]  /*2b30*/  IMAD.IADD R45, R45, 0x1, R69 ;  /* 0x000000012d2d7824 */ /* 0x000fe400078e0245 */
[----:B------:R-:W-:Y:S01]  /*2b40*/  IMAD R46, R15, UR9, RZ ;  /* 0x000000090f2e7c24 */ /* 0x000fe2000f8e02ff */
[----:B------:R-:W-:Y:S02]  /*2b50*/  IADD3.X R106, PT, PT, R50, RZ, R49, P4, P5 ;  /* 0x000000ff326a7210 */ /* 0x000fe400027ea431 */
[--C-:B------:R-:W-:Y:S01]  /*2b60*/  SHF.R.S32.HI R51, RZ, 0x1f, R47.reuse ;  /* 0x0000001fff337819 */ /* 0x100fe2000001142f */
[----:B------:R-:W5:Y:S01]  /*2b70*/  LDG.E.U16.CONSTANT R74, desc[UR6][R44.64+-0x2] ;  /* 0xfffffe062c4a7981 */ /* 0x000f62000c1e9500 */
[----:B------:R-:W-:Y:S01]  /*2b80*/  IADD3 R69, P4, P5, R130, R143, R47 ;  /* 0x0000008f82457210 */ /* 0x000fe20007d9e02f */
[----:B------:R-:W-:Y:S01]  /*2b90*/  IMAD R47, R14, UR9, RZ ;  /* 0x000000090e2f7c24 */ /* 0x000fe2000f8e02ff */
[----:B------:R-:W-:Y:S01]  /*2ba0*/  SHF.R.S32.HI R49, RZ, 0x1f, R46 ;  /* 0x0000001fff317819 */ /* 0x000fe2000001142e */
[----:B------:R0:W5:Y:S01]  /*2bb0*/  LDG.E.U16.CONSTANT R79, desc[UR6][R44.64] ;  /* 0x000000062c4f7981 */ /* 0x000162000c1e9500 */
[----:B------:R-:W-:-:S02]  /*2bc0*/  IADD3.X R76, PT, PT, R50, RZ, R51, P4, P5 ;  /* 0x000000ff324c7210 */ /* 0x000fc400027ea433 */
[-C--:B------:R-:W-:Y:S01]  /*2bd0*/  IADD3 R103, P4, P5, R130, R143.reuse, R46 ;  /* 0x0000008f82677210 */ /* 0x080fe20007d9e02e */
[----:B------:R-:W-:Y:S01]  /*2be0*/  IMAD R48, R13, UR9, RZ ;  /* 0x000000090d307c24 */ /* 0x000fe2000f8e02ff */
[----:B------:R-:W-:Y:S02]  /*2bf0*/  SHF.R.S32.HI R51, RZ, 0x1f, R47 ;  /* 0x0000001fff337819 */ /* 0x000fe4000001142f */
[----:B------:R-:W-:Y:S02]  /*2c00*/  IADD3.X R102, PT, PT, R50, RZ, R49, P4, P5 ;  /* 0x000000ff32667210 */ /* 0x000fe400027ea431 */
[----:B------:R-:W-:Y:S01]  /*2c10*/  IADD3 R101, P4, P5, R130, R143, R47 ;  /* 0x0000008f82657210 */ /* 0x000fe20007d9e02f */
[----:B0-----:R-:W-:Y:S01]  /*2c20*/  IMAD R45, R76, 0x12, RZ ;  /* 0x000000124c2d7824 */ /* 0x001fe200078e02ff */
[----:B------:R-:W-:Y:S01]  /*2c30*/  SHF.R.S32.HI R49, RZ, 0x1f, R48 ;  /* 0x0000001fff317819 */ /* 0x000fe20000011430 */
[----:B------:R-:W-:Y:S01]  /*2c40*/  IMAD.WIDE.U32 R46, R69, 0x12, R52 ;  /* 0x00000012452e7825 */ /* 0x000fe200078e0034 */
[----:B------:R-:W-:-:S02]  /*2c50*/  IADD3.X R86, PT, PT, R50, RZ, R51, P4, P5 ;  /* 0x000000ff32567210 */ /* 0x000fc400027ea433 */
[----:B------:R-:W-:Y:S02]  /*2c60*/  IADD3 R77, P5, P6, R130, R143, R48 ;  /* 0x0000008f824d7210 */ /* 0x000fe40007ebe030 */
[----:B------:R-:W-:Y:S02]  /*2c70*/  IADD3 R51, PT, PT, R47, R45, RZ ;  /* 0x0000002d2f337210 */ /* 0x000fe40007ffe0ff */
[----:B------:R-:W-:Y:S01]  /*2c80*/  IADD3.X R49, PT, PT, R50, RZ, R49, P5, P6 ;  /* 0x000000ff32317210 */ /* 0x000fe20002fec431 */
[----:B------:R-:W-:Y:S01]  /*2c90*/  IMAD.MOV.U32 R50, RZ, RZ, R46 ;  /* 0x000000ffff327224 */ /* 0x000fe200078e002e */
[----:B------:R-:W-:-:S04]  /*2ca0*/  LOP3.LUT R44, R129, 0x1, RZ, 0xc0, !PT ;  /* 0x00000001812c7812 */ /* 0x000fc800078ec0ff */
[----:B------:R-:W5:Y:S04]  /*2cb0*/  LDG.E.U16.CONSTANT R78, desc[UR6][R50.64+-0x2] ;  /* 0xfffffe06324e7981 */ /* 0x000f68000c1e9500 */
[----:B------:R0:W5:Y:S01]  /*2cc0*/  LDG.E.U16.CONSTANT R81, desc[UR6][R50.64] ;  /* 0x0000000632517981 */ /* 0x000162000c1e9500 */
[----:B------:R-:W-:Y:S01]  /*2cd0*/  ISETP.NE.U32.AND P4, PT, R44, 0x1, PT ;  /* 0x000000012c00780c */ /* 0x000fe20003f85070 */
[----:B------:R-:W-:Y:S01]  /*2ce0*/  IMAD.WIDE R44, R144, R123, RZ ;  /* 0x0000007b902c7225 */ /* 0x000fe200078e02ff */
[----:B------:R-:W-:-:S03]  /*2cf0*/  MOV R47, RZ ;  /* 0x000000ff002f7202 */ /* 0x000fc60000000f00 */
[----:B------:R-:W-:Y:S02]  /*2d00*/  IMAD.MOV.U32 R46, RZ, RZ, R148 ;  /* 0x000000ffff2e7224 */ /* 0x000fe400078e0094 */
[----:B------:R-:W-:Y:S02]  /*2d10*/  IMAD R105, R45, 0x9, RZ ;  /* 0x000000092d697824 */ /* 0x000fe400078e02ff */
[----:B------:R-:W-:-:S04]  /*2d20*/  IMAD.WIDE.U32 R46, R44, 0x9, R46 ;  /* 0x000000092c2e7825 */ /* 0x000fc800078e002e */
[----:B------:R-:W-:Y:S01]  /*2d30*/  IMAD R83, R49, 0x12, RZ ;  /* 0x0000001231537824 */ /* 0x000fe200078e02ff */
[----:B------:R-:W-:Y:S01]  /*2d40*/  LEA R76, P5, R46, R36, 0x2 ;  /* 0x000000242e4c7211 */ /* 0x000fe200078a10ff */
[----:B------:R-:W-:Y:S01]  /*2d50*/  IMAD.WIDE.U32 R48, R77, 0x12, R52 ;  /* 0x000000124d307825 */ /* 0x000fe200078e0034 */
[----:B------:R-:W-:-:S03]  /*2d60*/  IADD3 R77, PT, PT, R47, R105, RZ ;  /* 0x000000692f4d7210 */ /* 0x000fc60007ffe0ff */
[----:B------:R-:W-:Y:S01]  /*2d70*/  IMAD.IADD R47, R49, 0x1, R83 ;  /* 0x00000001312f7824 */ /* 0x000fe200078e0253 */
[----:B------:R-:W-:Y:S01]  /*2d80*/  LEA.HI.X R77, R46, R40, R77, 0x2, P5 ;  /* 0x000000282e4d7211 */ /* 0x000fe200028f144d */
[----:B------:R-:W-:Y:S01]  /*2d90*/  IMAD.MOV.U32 R46, RZ, RZ, R48 ;  /* 0x000000ffff2e7224 */ /* 0x000fe200078e0030 */
[----:B------:R-:W-:Y:S01]  /*2da0*/  IADD3 R44, P6, PT, R194, 0x4c80, RZ ;  /* 0x00004c80c22c7810 */ /* 0x000fe20007fde0ff */
[----:B------:R-:W-:-:S03]  /*2db0*/  VIADD R45, R147, 0x180 ;  /* 0x00000180932d7836 */ /* 0x000fc60000000000 */
[----:B------:R-:W5:Y:S04]  /*2dc0*/  LDG.E.U16.CONSTANT R80, desc[UR6][R46.64+-0x2] ;  /* 0xfffffe062e507981 */ /* 0x000f68000c1e9500 */
[----:B------:R1:W5:Y:S01]  /*2dd0*/  LDG.E.U16.CONSTANT R83, desc[UR6][R46.64] ;  /* 0x000000062e537981 */ /* 0x000362000c1e9500 */
[----:B------:R-:W-:Y:S02]  /*2de0*/  VIADD R69, R147, 0x600 ;  /* 0x0000060093457836 */ /* 0x000fe40000000000 */
[----:B------:R-:W-:Y:S01]  /*2df0*/  @P4 IMAD.MOV R69, RZ, RZ, R45 ;  /* 0x000000ffff454224 */ /* 0x000fe200078e022d */
[----:B------:R-:W-:Y:S01]  /*2e00*/  IADD3.X R45, PT, PT, RZ, R195, RZ, P6, !PT ;  /* 0x000000c3ff2d7210 */ /* 0x000fe200037fe4ff */
[----:B0-----:R-:W-:Y:S01]  /*2e10*/  IMAD R51, R86, 0x12, RZ ;  /* 0x0000001256337824 */ /* 0x001fe200078e02ff */
[----:B------:R-:W-:Y:S01]  /*2e20*/  IADD3 R100, P6, PT, R194, 0x4ca0, RZ ;  /* 0x00004ca0c2647810 */ /* 0x000fe20007fde0ff */
[----:B------:R-:W-:-:S03]  /*2e30*/  IMAD.WIDE.U32 R48, R101, 0x12, R52 ;  /* 0x0000001265307825 */ /* 0x000fc600078e0034 */
[----:B------:R-:W-:Y:S01]  /*2e40*/  IADD3.X R101, PT, PT, RZ, R195, RZ, P6, !PT ;  /* 0x000000c3ff657210 */ /* 0x000fe200037fe4ff */
[----:B------:R-:W-:Y:S01]  /*2e50*/  IMAD.IADD R49, R49, 0x1, R51 ;  /* 0x0000000131317824 */ /* 0x000fe200078e0233 */
[----:B------:R-:W-:Y:S02]  /*2e60*/  MOV R108, R44 ;  /* 0x0000002c006c7202 */ /* 0x000fe40000000f00 */
[C---:B------:R-:W-:Y:S02]  /*2e70*/  IADD3 R44, P5, PT, R194.reuse, 0x39c0, RZ ;  /* 0x000039c0c22c7810 */ /* 0x040fe40007fbe0ff */
[----:B------:R-:W-:Y:S01]  /*2e80*/  MOV R100, R100 ;  /* 0x0000006400647202 */ /* 0x000fe20000000f00 */
[----:B------:R-:W5:Y:S04]  /*2e90*/  LDG.E.U16.CONSTANT R86, desc[UR6][R48.64+-0x2] ;  /* 0xfffffe0630567981 */ /* 0x000f68000c1e9500 */
[----:B------:R0:W5:Y:S01]  /*2ea0*/  LDG.E.U16.CONSTANT R101, desc[UR6][R48.64] ;  /* 0x0000000630657981 */ /* 0x000162000c1e9500 */
[----:B------:R-:W-:Y:S01]  /*2eb0*/  IMAD.X R45, RZ, RZ, R195, P5 ;  /* 0x000000ffff2d7224 */ /* 0x000fe200028e06c3 */
[----:B-1----:R-:W-:Y:S01]  /*2ec0*/  IADD3 R46, P5, PT, R194, 0x4cc0, RZ ;  /* 0x00004cc0c22e7810 */ /* 0x002fe20007fbe0ff */
[----:B------:R-:W-:-:S03]  /*2ed0*/  IMAD R51, R102, 0x12, RZ ;  /* 0x0000001266337824 */ /* 0x000fc600078e02ff */
[----:B------:R-:W-:Y:S01]  /*2ee0*/  MOV R202, R44 ;  /* 0x0000002c00ca7202 */ /* 0x000fe20000000f00 */
[----:B------:R-:W-:Y:S01]  /*2ef0*/  IMAD.WIDE.U32 R44, R103, 0x12, R52 ;  /* 0x00000012672c7825 */ /* 0x000fe200078e0034 */
[----:B------:R-:W-:-:S04]  /*2f00*/  IADD3.X R47, PT, PT, RZ, R195, RZ, P5, !PT ;  /* 0x000000c3ff2f7210 */ /* 0x000fc80002ffe4ff */
[----:B------:R-:W-:Y:S01]  /*2f10*/  MOV R201, R46 ;  /* 0x0000002e00c97202 */ /* 0x000fe20000000f00 */
[----:B------:R-:W-:Y:S01]  /*2f20*/  IMAD.MOV.U32 R46, RZ, RZ, R44 ;  /* 0x000000ffff2e7224 */ /* 0x000fe200078e002c */
[----:B------:R-:W-:Y:S02]  /*2f30*/  IADD3 R47, PT, PT, R45, R51, RZ ;  /* 0x000000332d2f7210 */ /* 0x000fe40007ffe0ff */
[----:B------:R-:W-:-:S03]  /*2f40*/  IADD3 R104, P4, PT, R194, 0x39a0, RZ ;  /* 0x000039a0c2687810 */ /* 0x000fc60007f9e0ff */
[----:B------:R-:W5:Y:S04]  /*2f50*/  LDG.E.U16.CONSTANT R102, desc[UR6][R46.64+-0x2] ;  /* 0xfffffe062e667981 */ /* 0x000f68000c1e9500 */
[----:B------:R1:W5:Y:S01]  /*2f60*/  LDG.E.U16.CONSTANT R103, desc[UR6][R46.64] ;  /* 0x000000062e677981 */ /* 0x000362000c1e9500 */
[----:B------:R-:W-:Y:S02]  /*2f70*/  IMAD.X R105, RZ, RZ, R195, P4 ;  /* 0x000000ffff697224 */ /* 0x000fe400020e06c3 */
[----:B0-----:R-:W-:-:S04]  /*2f80*/  IMAD.WIDE.U32 R48, R57, 0x12, R196 ;  /* 0x0000001239307825 */ /* 0x001fc800078e00c4 */
[----:B------:R-:W-:Y:S01]  /*2f90*/  IMAD.WIDE.U32 R50, R117, 0x12, R196 ;  /* 0x0000001275327825 */ /* 0x000fe200078e00c4 */
[----:B------:R-:W-:-:S03]  /*2fa0*/  MOV R104, R104 ;  /* 0x0000006800687202 */ /* 0x000fc60000000f00 */
[----:B------:R-:W-:Y:S02]  /*2fb0*/  IMAD R57, R54, 0x12, RZ ;  /* 0x0000001236397824 */ /* 0x000fe400078e02ff */
[----:B------:R-:W-:-:S04]  /*2fc0*/  IMAD.WIDE.U32 R44, R119, 0x12, R52 ;  /* 0x00000012772c7825 */ /* 0x000fc800078e0034 */
[----:B------:R-:W-:Y:S02]  /*2fd0*/  IMAD R117, R106, 0x12, RZ ;  /* 0x000000126a757824 */ /* 0x000fe400078e02ff */
[----:B--2---:R-:W-:Y:S02]  /*2fe0*/  IMAD R62, R63, 0x10000, R62 ;  /* 0x000100003f3e7824 */ /* 0x004fe400078e023e */
[----:B-1----:R-:W-:Y:S02]  /*2ff0*/  IMAD.WIDE.U32 R46, R87, 0x12, R196 ;  /* 0x00000012572e7825 */ /* 0x002fe400078e00c4 */
[----:B------:R-:W2:Y:S02]  /*3000*/  LDG.E.CONSTANT R87, desc[UR6][R76.64+0x2800] ;  /* 0x002800064c577981 */ /* 0x000ea4000c1e9900 */
[----:B------:R-:W-:Y:S02]  /*3010*/  IMAD R63, R84, 0x12, RZ ;  /* 0x00000012543f7824 */ /* 0x000fe400078e02ff */
[----:B------:R-:W-:Y:S01]  /*3020*/  IMAD R105, R56, 0x12, RZ ;  /* 0x0000001238697824 */ /* 0x000fe200078e02ff */
[----:B------:R-:W-:Y:S01]  /*3030*/  MOV R56, R44 ;  /* 0x0000002c00387202 */ /* 0x000fe20000000f00 */
[----:B------:R-:W-:-:S02]  /*3040*/  IMAD.IADD R49, R49, 0x1, R57 ;  /* 0x0000000131317824 */ /* 0x000fc400078e0239 */
[----:B------:R-:W-:Y:S02]  /*3050*/  IMAD.IADD R57, R45, 0x1, R117 ;  /* 0x000000012d397824 */ /* 0x000fe400078e0275 */
[----:B------:R-:W-:Y:S01]  /*3060*/  IMAD.IADD R47, R47, 0x1, R63 ;  /* 0x000000012f2f7824 */ /* 0x000fe200078e023f */
[----:B------:R-:W-:Y:S01]  /*3070*/  LOP3.LUT R63, R62, 0xf0f0f0f, RZ, 0xc0, !PT ;  /* 0x0f0f0f0f3e3f7812 */ /* 0x000fe200078ec0ff */
[----:B---3--:R-:W-:Y:S01]  /*3080*/  IMAD R59, R59, 0x10000, R58 ;  /* 0x000100003b3b7824 */ /* 0x008fe200078e023a */
[----:B------:R-:W-:Y:S01]  /*3090*/  IADD3 R51, PT, PT, R51, R105, RZ ;  /* 0x0000006933337210 */ /* 0x000fe20007ffe0ff */
[----:B------:R-:W3:Y:S01]  /*30a0*/  LDG.E.U16.CONSTANT R106, desc[UR6][R56.64] ;  /* 0x00000006386a7981 */ /* 0x000ee2000c1e9500 */
[----:B------:R-:W-:-:S03]  /*30b0*/  IMAD.WIDE.U32 R44, R85, 0x12, R196 ;  /* 0x00000012552c7825 */ /* 0x000fc600078e00c4 */
[----:B------:R0:W3:Y:S01]  /*30c0*/  LDG.E.U16.CONSTANT R105, desc[UR6][R56.64+-0x2] ;  /* 0xfffffe0638697981 */ /* 0x0000e2000c1e9500 */
[----:B------:R-:W-:Y:S01]  /*30d0*/  IMAD R85, R82, 0x12, RZ ;  /* 0x0000001252557824 */ /* 0x000fe200078e02ff */
[----:B------:R-:W-:Y:S01]  /*30e0*/  SHF.R.U32.HI R82, RZ, 0x4, R62 ;  /* 0x00000004ff527819 */ /* 0x000fe2000001163e */
[----:B------:R-:W-:Y:S01]  /*30f0*/  IMAD.WIDE.U32 R54, R55, 0x12, R52 ;  /* 0x0000001237367825 */ /* 0x000fe200078e0034 */
[----:B------:R1:W2:Y:S03]  /*3100*/  LDG.E.U16.CONSTANT R48, desc[UR6][R48.64] ;  /* 0x0000000630307981 */ /* 0x0002a6000c1e9500 */
[----:B------:R-:W-:Y:S01]  /*3110*/  IMAD R109, R109, 0x12, RZ ;  /* 0x000000126d6d7824 */ /* 0x000fe200078e02ff */
[----:B------:R-:W2:Y:S01]  /*3120*/  LDG.E.U16.CONSTANT R50, desc[UR6][R50.64] ;  /* 0x0000000632327981 */ /* 0x000ea2000c1e9500 */
[----:B0-----:R-:W-:Y:S01]  /*3130*/  IADD3 R57, PT, PT, R63, 0x78787878, RZ ;  /* 0x787878783f397810 */ /* 0x001fe20007ffe0ff */
[----:B------:R-:W-:-:S02]  /*3140*/  IMAD R107, R107, 0x12, RZ ;  /* 0x000000126b6b7824 */ /* 0x000fc400078e02ff */
[----:B------:R-:W2:Y:S01]  /*3150*/  LDG.E.U16.CONSTANT R46, desc[UR6][R46.64] ;  /* 0x000000062e2e7981 */ /* 0x000ea2000c1e9500 */
[----:B------:R-:W-:Y:S02]  /*3160*/  LOP3.LUT R56, R57, R62, RZ, 0x3c, !PT ;  /* 0x0000003e39387212 */ /* 0x000fe400078e3cff */
[----:B------:R-:W-:Y:S02]  /*3170*/  LOP3.LUT R84, R82, 0xf0f0f0f, RZ, 0xc0, !PT ;  /* 0x0f0f0f0f52547812 */ /* 0x000fe400078ec0ff */
[----:B------:R-:W-:Y:S02]  /*3180*/  LOP3.LUT R56, R56, 0x8080808, R63, 0x60, !PT ;  /* 0x0808080838387812 */ /* 0x000fe400078e603f */
[----:B------:R-:W-:Y:S01]  /*3190*/  IADD3 R45, PT, PT, R45, R85, RZ ;  /* 0x000000552d2d7210 */ /* 0x000fe20007ffe0ff */
[----:B------:R-:W-:Y:S01]  /*31a0*/  VIADD R85, R84, 0x78787878 ;  /* 0x7878787854557836 */ /* 0x000fe20000000000 */
[----:B------:R-:W-:Y:S02]  /*31b0*/  PRMT R56, R56, 0xba98, RZ ;  /* 0x0000ba9838387816 */ /* 0x000fe400000000ff */
[----:B------:R-:W-:Y:S01]  /*31c0*/  PRMT R63, R63, 0xba98, RZ ;  /* 0x0000ba983f3f7816 */ /* 0x000fe200000000ff */
[----:B------:R-:W-:Y:S01]  /*31d0*/  IMAD.WIDE.U32 R52, R111, 0x12, R52 ;  /* 0x000000126f347825 */ /* 0x000fe200078e0034 */
[----:B-1----:R-:W-:Y:S01]  /*31e0*/  LOP3.LUT R49, R59, 0xf0f0f0f, RZ, 0xc0, !PT ;  /* 0x0f0f0f0f3b317812 */ /* 0x002fe200078ec0ff */
[----:B------:R0:W2:Y:S01]  /*31f0*/  LDG.E.U16.CONSTANT R44, desc[UR6][R44.64] ;  /* 0x000000062c2c7981 */ /* 0x0000a2000c1e9500 */
[----:B------:R-:W-:-:S02]  /*3200*/  LOP3.LUT R62, R56, 0x7f7f7f7f, R63, 0x60, !PT ;  /* 0x7f7f7f7f383e7812 */ /* 0x000fc400078e603f */
[----:B------:R-:W-:Y:S01]  /*3210*/  LOP3.LUT R63, R85, R82, RZ, 0x3c, !PT ;  /* 0x00000052553f7212 */ /* 0x000fe200078e3cff */
[----:B------:R-:W-:Y:S01]  /*3220*/  IMAD.IADD R53, R53, 0x1, R109 ;  /* 0x0000000135357824 */ /* 0x000fe200078e026d */
[----:B------:R-:W-:Y:S01]  /*3230*/  LOP3.LUT R57, R56, 0x80808080, R57, 0x6, !PT ;  /* 0x8080808038397812 */ /* 0x000fe200078e0639 */
[----:B------:R-:W-:Y:S01]  /*3240*/  IMAD.IADD R55, R55, 0x1, R107 ;  /* 0x0000000137377824 */ /* 0x000fe200078e026b */
[----:B------:R-:W-:Y:S01]  /*3250*/  LOP3.LUT R63, R63, 0x8080808, R84, 0x60, !PT ;  /* 0x080808083f3f7812 */ /* 0x000fe200078e6054 */
[----:B----4-:R-:W-:Y:S01]  /*3260*/  IMAD R60, R61, 0x10000, R60 ;  /* 0x000100003d3c7824 */ /* 0x010fe200078e023c */
[----:B------:R-:W4:Y:S01]  /*3270*/  LDG.E.U16.CONSTANT R51, desc[UR6][R52.64+-0x2] ;  /* 0xfffffe0634337981 */ /* 0x000f22000c1e9500 */
[----:B0-----:R-:W-:Y:S02]  /*3280*/  PRMT R45, R84, 0xba98, RZ ;  /* 0x0000ba98542d7816 */ /* 0x001fe400000000ff */
[----:B------:R-:W-:Y:S01]  /*3290*/  IADD3 R84, PT, PT, R49, 0x78787878, RZ ;  /* 0x7878787831547810 */ /* 0x000fe20007ffe0ff */
[----:B------:R0:W4:Y:S01]  /*32a0*/  LDG.E.U16.CONSTANT R56, desc[UR6][R52.64] ;  /* 0x0000000634387981 */ /* 0x000122000c1e9500 */
[----:B------:R-:W-:-:S02]  /*32b0*/  PRMT R82, R63, 0xba98, RZ ;  /* 0x0000ba983f527816 */ /* 0x000fc400000000ff */
[----:B------:R-:W-:Y:S01]  /*32c0*/  LOP3.LUT R62, R57, R62, RZ, 0xfc, !PT ;  /* 0x0000003e393e7212 */ /* 0x000fe200078efcff */
[----:B------:R-:W2:Y:S01]  /*32d0*/  LDG.E.U16.CONSTANT R47, desc[UR6][R54.64+-0x2] ;  /* 0xfffffe06362f7981 */ /* 0x000ea2000c1e9500 */
[----:B------:R-:W-:-:S03]  /*32e0*/  LOP3.LUT R57, R60, 0xf0f0f0f, RZ, 0xc0, !PT ;  /* 0x0f0f0f0f3c397812 */ /* 0x000fc600078ec0ff */
[----:B------:R1:W2:Y:S01]  /*32f0*/  LDG.E.U16.CONSTANT R58, desc[UR6][R54.64] ;  /* 0x00000006363a7981 */ /* 0x0002a2000c1e9500 */
[----:B0-----:R-:W-:Y:S02]  /*3300*/  LOP3.LUT R52, R84, R59, RZ, 0x3c, !PT ;  /* 0x0000003b54347212 */ /* 0x001fe400078e3cff */
[----:B------:R-:W-:Y:S01]  /*3310*/  SHF.R.U32.HI R59, RZ, 0x4, R59 ;  /* 0x00000004ff3b7819 */ /* 0x000fe2000001163b */
[----:B-----5:R-:W-:Y:S01]  /*3320*/  IMAD R64, R67, 0x10000, R64 ;  /* 0x0001000043407824 */ /* 0x020fe200078e0240 */
[----:B------:R-:W-:Y:S01]  /*3330*/  LOP3.LUT R52, R52, 0x8080808, R49, 0x60, !PT ;  /* 0x0808080834347812 */ /* 0x000fe200078e6031 */
[----:B------:R-:W5:Y:S01]  /*3340*/  LDG.E.CONSTANT R63, desc[UR6][R76.64+0x800] ;  /* 0x000800064c3f7981 */ /* 0x000f62000c1e9900 */
[C---:B------:R-:W-:Y:S02]  /*3350*/  LOP3.LUT R85, R82.reuse, 0x80808080, R85, 0x6, !PT ;  /* 0x8080808052557812 */ /* 0x040fe400078e0655 */
[----:B------:R-:W-:Y:S01]  /*3360*/  LOP3.LUT R53, R59, 0xf0f0f0f, RZ, 0xc0, !PT ;  /* 0x0f0f0f0f3b357812 */ /* 0x000fe200078ec0ff */
[----:B-1----:R-:W-:Y:S01]  /*3370*/  VIADD R55, R57, 0x78787878 ;  /* 0x7878787839377836 */ /* 0x002fe20000000000 */
[----:B------:R-:W-:Y:S01]  /*3380*/  LOP3.LUT R82, R82, 0x7f7f7f7f, R45, 0x60, !PT ;  /* 0x7f7f7f7f52527812 */ /* 0x000fe200078e602d */
[----:B------:R-:W5:Y:S01]  /*3390*/  LDG.E.CONSTANT R109, desc[UR6][R76.64+0x3400] ;  /* 0x003400064c6d7981 */ /* 0x000f62000c1e9900 */
[----:B------:R-:W-:-:S02]  /*33a0*/  PRMT R45, R52, 0xba98, RZ ;  /* 0x0000ba98342d7816 */ /* 0x000fc400000000ff */
[----:B------:R-:W-:Y:S02]  /*33b0*/  PRMT R52, R49, 0xba98, RZ ;  /* 0x0000ba9831347816 */ /* 0x000fe400000000ff */
[----:B------:R-:W-:Y:S01]  /*33c0*/  SHF.R.U32.HI R61, RZ, 0x4, R60 ;  /* 0x00000004ff3d7819 */ /* 0x000fe2000001163c */
[----:B------:R0:W-:Y:S01]  /*33d0*/  STS [R19], R62 ;  /* 0x0000003e13007388 */ /* 0x0001e20000000800 */
[----:B------:R-:W-:Y:S02]  /*33e0*/  IADD3 R54, PT, PT, R53, 0x78787878, RZ ;  /* 0x7878787835367810 */ /* 0x000fe40007ffe0ff */
[C---:B------:R-:W-:Y:S01]  /*33f0*/  LOP3.LUT R84, R45.reuse, 0x80808080, R84, 0x6, !PT ;  /* 0x808080802d547812 */ /* 0x040fe200078e0654 */
[----:B------:R-:W5:Y:S01]  /*3400*/  LDG.E.CONSTANT R67, desc[UR6][R76.64] ;  /* 0x000000064c437981 */ /* 0x000f62000c1e9900 */
[----:B------:R-:W-:Y:S02]  /*3410*/  LOP3.LUT R45, R45, 0x7f7f7f7f, R52, 0x60, !PT ;  /* 0x7f7f7f7f2d2d7812 */ /* 0x000fe400078e6034 */
[----:B------:R-:W-:-:S02]  /*3420*/  LOP3.LUT R52, R54, R59, RZ, 0x3c, !PT ;  /* 0x0000003b36347212 */ /* 0x000fc400078e3cff */
[----:B------:R-:W-:Y:S01]  /*3430*/  LOP3.LUT R60, R55, R60, RZ, 0x3c, !PT ;  /* 0x0000003c373c7212 */ /* 0x000fe200078e3cff */
[----:B------:R-:W5:Y:S01]  /*3440*/  LDG.E.CONSTANT R59, desc[UR6][R76.64+0x1800] ;  /* 0x001800064c3b7981 */ /* 0x000f62000c1e9900 */
[----:B------:R-:W-:Y:S02]  /*3450*/  LOP3.LUT R52, R52, 0x8080808, R53, 0x60, !PT ;  /* 0x0808080834347812 */ /* 0x000fe400078e6035 */
[----:B------:R-:W-:Y:S02]  /*3460*/  LOP3.LUT R60, R60, 0x8080808, R57, 0x60, !PT ;  /* 0x080808083c3c7812 */ /* 0x000fe400078e6039 */
[----:B0-----:R-:W-:Y:S02]  /*3470*/  LOP3.LUT R62, R61, 0xf0f0f0f, RZ, 0xc0, !PT ;  /* 0x0f0f0f0f3d3e7812 */ /* 0x001fe400078ec0ff */
[----:B------:R-:W-:Y:S02]  /*3480*/  LOP3.LUT R49, R84, R45, RZ, 0xfc, !PT ;  /* 0x0000002d54317212 */ /* 0x000fe400078efcff */
[----:B------:R-:W-:-:S02]  /*3490*/  PRMT R45, R52, 0xba98, RZ ;  /* 0x0000ba98342d7816 */ /* 0x000fc400000000ff */
[----:B------:R-:W-:Y:S02]  /*34a0*/  PRMT R52, R53, 0xba98, RZ ;  /* 0x0000ba9835347816 */ /* 0x000fe400000000ff */
[----:B------:R-:W-:Y:S02]  /*34b0*/  PRMT R60, R60, 0xba98, RZ ;  /* 0x0000ba983c3c7816 */ /* 0x000fe400000000ff */
[----:B------:R-:W-:Y:S01]  /*34c0*/  PRMT R57, R57, 0xba98, RZ ;  /* 0x0000ba9839397816 */ /* 0x000fe200000000ff */
[----:B------:R-:W-:Y:S01]  /*34d0*/  VIADD R84, R62, 0x78787878 ;  /* 0x787878783e547836 */ /* 0x000fe20000000000 */
[C---:B------:R-:W-:Y:S02]  /*34e0*/  LOP3.LUT R54, R45.reuse, 0x80808080, R54, 0x6, !PT ;  /* 0x808080802d367812 */ /* 0x040fe400078e0636 */
[----:B------:R-:W-:Y:S02]  /*34f0*/  LOP3.LUT R45, R45, 0x7f7f7f7f, R52, 0x60, !PT ;  /* 0x7f7f7f7f2d2d7812 */ /* 0x000fe400078e6034 */
[----:B------:R-:W-:-:S02]  /*3500*/  LOP3.LUT R55, R60, 0x80808080, R55, 0x6, !PT ;  /* 0x808080803c377812 */ /* 0x000fc400078e0637 */
[----:B------:R-:W-:Y:S02]  /*3510*/  LOP3.LUT R60, R60, 0x7f7f7f7f, R57, 0x60, !PT ;  /* 0x7f7f7f7f3c3c7812 */ /* 0x000fe400078e6039 */
[----:B------:R-:W-:Y:S01]  /*3520*/  LOP3.LUT R82, R85, R82, RZ, 0xfc, !PT ;  /* 0x0000005255527212 */ /* 0x000fe200078efcff */
[----:B------:R-:W5:Y:S01]  /*3530*/  LDG.E.CONSTANT R57, desc[UR6][R76.64+0x1c00] ;  /* 0x001c00064c397981 */ /* 0x000f62000c1e9900 */
[----:B------:R-:W-:Y:S02]  /*3540*/  LOP3.LUT R61, R84, R61, RZ, 0x3c, !PT ;  /* 0x0000003d543d7212 */ /* 0x000fe400078e3cff */
[----:B------:R-:W-:Y:S02]  /*3550*/  LOP3.LUT R53, R54, R45, RZ, 0xfc, !PT ;  /* 0x0000002d36357212 */ /* 0x000fe400078efcff */
[----:B------:R-:W-:Y:S01]  /*3560*/  LOP3.LUT R60, R55, R60, RZ, 0xfc, !PT ;  /* 0x0000003c373c7212 */ /* 0x000fe200078efcff */
[----:B------:R-:W-:Y:S01]  /*3570*/  STS [R19+0x10], R82 ;  /* 0x0000105213007388 */ /* 0x000fe20000000800 */
[----:B------:R-:W-:-:S02]  /*3580*/  SHF.R.U32.HI R54, RZ, 0x4, R64 ;  /* 0x00000004ff367819 */ /* 0x000fc40000011640 */
[----:B------:R-:W-:Y:S01]  /*3590*/  LOP3.LUT R52, R64, 0xf0f0f0f, RZ, 0xc0, !PT ;  /* 0x0f0f0f0f40347812 */ /* 0x000fe200078ec0ff */
[----:B------:R0:W-:Y:S01]  /*35a0*/  STS [R20], R49 ;  /* 0x0000003114007388 */ /* 0x0001e20000000800 */
[----:B------:R-:W-:-:S03]  /*35b0*/  LOP3.LUT R61, R61, 0x8080808, R62, 0x60, !PT ;  /* 0x080808083d3d7812 */ /* 0x000fc600078e603e */
[----:B------:R-:W-:Y:S01]  /*35c0*/  STS [R20+0x10], R53 ;  /* 0x0000103514007388 */ /* 0x000fe20000000800 */
[----:B------:R-:W-:Y:S01]  /*35d0*/  PRMT R61, R61, 0xba98, RZ ;  /* 0x0000ba983d3d7816 */ /* 0x000fe200000000ff */
[----:B------:R-:W-:Y:S02]  /*35e0*/  VIADD R111, R52, 0x78787878 ;  /* 0x78787878346f7836 */ /* 0x000fe40000000000 */
[----:B------:R1:W-:Y:S01]  /*35f0*/  STS [R21], R60 ;  /* 0x0000003c15007388 */ /* 0x0003e20000000800 */
[----:B------:R-:W-:Y:S02]  /*3600*/  PRMT R62, R62, 0xba98, RZ ;  /* 0x0000ba983e3e7816 */ /* 0x000fe400000000ff */
[----:B------:R-:W-:Y:S01]  /*3610*/  LOP3.LUT R84, R61, 0x80808080, R84, 0x6, !PT ;  /* 0x808080803d547812 */ /* 0x000fe200078e0654 */
[----:B------:R-:W5:Y:S01]  /*3620*/  LDG.E.CONSTANT R45, desc[UR6][R76.64+0x1000] ;  /* 0x001000064c2d7981 */ /* 0x000f62000c1e9900 */
[----:B------:R-:W-:-:S03]  /*3630*/  LEA R66, R66, R65, 0x10 ;  /* 0x0000004142427211 */ /* 0x000fc600078e80ff */
[----:B0-----:R-:W5:Y:S01]  /*3640*/  LDG.E.CONSTANT R49, desc[UR6][R76.64+0x1400] ;  /* 0x001400064c317981 */ /* 0x001f62000c1e9900 */
[----:B-1----:R-:W-:Y:S02]  /*3650*/  LOP3.LUT R60, R54, 0xf0f0f0f, RZ, 0xc0, !PT ;  /* 0x0f0f0f0f363c7812 */ /* 0x002fe400078ec0ff */
[----:B------:R-:W-:Y:S01]  /*3660*/  LOP3.LUT R61, R61, 0x7f7f7f7f, R62, 0x60, !PT ;  /* 0x7f7f7f7f3d3d7812 */ /* 0x000fe200078e603e */
[----:B------:R-:W5:Y:S01]  /*3670*/  LDG.E.CONSTANT R65, desc[UR6][R76.64+0x400] ;  /* 0x000400064c417981 */ /* 0x000f62000c1e9900 */
[----:B------:R-:W-:Y:S01]  /*3680*/  LOP3.LUT R107, R111, R64, RZ, 0x3c, !PT ;  /* 0x000000406f6b7212 */ /* 0x000fe200078e3cff */
[----:B------:R-:W-:Y:S01]  /*3690*/  VIADD R119, R60, 0x78787878 ;  /* 0x787878783c777836 */ /* 0x000fe20000000000 */
[----:B------:R-:W-:Y:S01]  /*36a0*/  LOP3.LUT R84, R84, R61, RZ, 0xfc, !PT ;  /* 0x0000003d54547212 */ /* 0x000fe200078efcff */
[----:B------:R-:W5:Y:S03]  /*36b0*/  LDG.E.CONSTANT R55, desc[UR6][R76.64+0x2000] ;  /* 0x002000064c377981 */ /* 0x000f66000c1e9900 */
[----:B------:R-:W-:Y:S01]  /*36c0*/  LOP3.LUT R117, R119, R54, RZ, 0x3c, !PT ;  /* 0x0000003677757212 */ /* 0x000fe200078e3cff */
[----:B------:R-:W5:Y:S01]  /*36d0*/  LDG.E.CONSTANT R61, desc[UR6][R76.64+0xc00] ;  /* 0x000c00064c3d7981 */ /* 0x000f62000c1e9900 */
[----:B------:R-:W-:-:S03]  /*36e0*/  LOP3.LUT R54, R107, 0x8080808, R52, 0x60, !PT ;  /* 0x080808086b367812 */ /* 0x000fc600078e6034 */
[----:B------:R-:W5:Y:S04]  /*36f0*/  LDG.E.CONSTANT R53, desc[UR6][R76.64+0x2400] ;  /* 0x002400064c357981 */ /* 0x000f68000c1e9900 */
[----:B------:R-:W5:Y:S04]  /*3700*/  LDG.E.CONSTANT R85, desc[UR6][R76.64+0x2c00] ;  /* 0x002c00064c557981 */ /* 0x000f68000c1e9900 */
[----:B------:R-:W5:Y:S01]  /*3710*/  LDG.E.CONSTANT R107, desc[UR6][R76.64+0x3000] ;  /* 0x003000064c6b7981 */ /* 0x000f62000c1e9900 */
[----:B------:R-:W-:Y:S02]  /*3720*/  LOP3.LUT R62, R117, 0x8080808, R60, 0x60, !PT ;  /* 0x08080808753e7812 */ /* 0x000fe400078e603c */
[----:B------:R-:W-:-:S02]  /*3730*/  PRMT R151, R60, 0xba98, RZ ;  /* 0x0000ba983c977816 */ /* 0x000fc400000000ff */
[----:B------:R-:W-:Y:S02]  /*3740*/  PRMT R62, R62, 0xba98, RZ ;  /* 0x0000ba983e3e7816 */ /* 0x000fe400000000ff */
[----:B------:R-:W-:Y:S02]  /*3750*/  SHF.R.U32.HI R60, RZ, 0x4, R66 ;  /* 0x00000004ff3c7819 */ /* 0x000fe40000011642 */
[C---:B------:R-:W-:Y:S02]  /*3760*/  LOP3.LUT R119, R62.reuse, 0x80808080, R119, 0x6, !PT ;  /* 0x808080803e777812 */ /* 0x040fe400078e0677 */
[----:B------:R-:W-:Y:S02]  /*3770*/  LOP3.LUT R62, R62, 0x7f7f7f7f, R151, 0x60, !PT ;  /* 0x7f7f7f7f3e3e7812 */ /* 0x000fe400078e6097 */
[----:B------:R-:W-:Y:S02]  /*3780*/  PRMT R54, R54, 0xba98, RZ ;  /* 0x0000ba9836367816 */ /* 0x000fe400000000ff */
[----:B------:R-:W-:-:S02]  /*3790*/  LOP3.LUT R119, R119, R62, RZ, 0xfc, !PT ;  /* 0x0000003e77777212 */ /* 0x000fc400078efcff */
[----:B------:R-:W-:Y:S02]  /*37a0*/  PRMT R117, R52, 0xba98, RZ ;  /* 0x0000ba9834757816 */ /* 0x000fe400000000ff */
[----:B------:R-:W-:Y:S02]  /*37b0*/  LOP3.LUT R62, R60, 0xf0f0f0f, RZ, 0xc0, !PT ;  /* 0x0f0f0f0f3c3e7812 */ /* 0x000fe400078ec0ff */
[----:B------:R-:W-:Y:S02]  /*37c0*/  LOP3.LUT R52, R66, 0xf0f0f0f, RZ, 0xc0, !PT ;  /* 0x0f0f0f0f42347812 */ /* 0x000fe400078ec0ff */
[----:B------:R-:W-:Y:S01]  /*37d0*/  LOP3.LUT R111, R54, 0x80808080, R111, 0x6, !PT ;  /* 0x80808080366f7812 */ /* 0x000fe200078e066f */
[----:B------:R-:W-:Y:S01]  /*37e0*/  VIADD R153, R62, 0x78787878 ;  /* 0x787878783e997836 */ /* 0x000fe20000000000 */
[----:B------:R-:W-:Y:S01]  /*37f0*/  LOP3.LUT R54, R54, 0x7f7f7f7f, R117, 0x60, !PT ;  /* 0x7f7f7f7f36367812 */ /* 0x000fe200078e6075 */
[----:B------:R-:W-:Y:S01]  /*3800*/  IMAD R68, R71, 0x10000, R68 ;  /* 0x0001000047447824 */ /* 0x000fe200078e0244 */
[----:B------:R-:W-:-:S02]  /*3810*/  IADD3 R117, PT, PT, R52, 0x78787878, RZ ;  /* 0x7878787834757810 */ /* 0x000fc40007ffe0ff */
[----:B------:R-:W-:Y:S02]  /*3820*/  LOP3.LUT R111, R111, R54, RZ, 0xfc, !PT ;  /* 0x000000366f6f7212 */ /* 0x000fe400078efcff */
[----:B------:R-:W-:Y:S02]  /*3830*/  LOP3.LUT R151, R117, R66, RZ, 0x3c, !PT ;  /* 0x0000004275977212 */ /* 0x000fe400078e3cff */
[----:B------:R-:W-:Y:S02]  /*3840*/  LOP3.LUT R155, R153, R60, RZ, 0x3c, !PT ;  /* 0x0000003c999b7212 */ /* 0x000fe400078e3cff */
[----:B------:R-:W-:Y:S01]  /*3850*/  LOP3.LUT R60, R68, 0xf0f0f0f, RZ, 0xc0, !PT ;  /* 0x0f0f0f0f443c7812 */ /* 0x000fe200078ec0ff */
[----:B------:R-:W-:Y:S01]  /*3860*/  STS [R21+0x10], R84 ;  /* 0x0000105415007388 */ /* 0x000fe20000000800 */
[----:B------:R-:W-:-:S03]  /*3870*/  LOP3.LUT R151, R151, 0x8080808, R52, 0x60, !PT ;  /* 0x0808080897977812 */ /* 0x000fc600078e6034 */
[----:B------:R0:W-:Y:S01]  /*3880*/  STS [R22], R111 ;  /* 0x0000006f16007388 */ /* 0x0001e20000000800 */
[----:B------:R-:W-:Y:S02]  /*3890*/  PRMT R54, R151, 0xba98, RZ ;  /* 0x0000ba9897367816 */ /* 0x000fe400000000ff */
[----:B------:R-:W-:Y:S01]  /*38a0*/  PRMT R71, R52, 0xba98, RZ ;  /* 0x0000ba9834477816 */ /* 0x000fe200000000ff */
[----:B------:R1:W-:Y:S01]  /*38b0*/  STS [R22+0x10], R119 ;  /* 0x0000107716007388 */ /* 0x0003e20000000800 */
[----:B------:R-:W-:Y:S02]  /*38c0*/  LOP3.LUT R155, R155, 0x8080808, R62, 0x60, !PT ;  /* 0x080808089b9b7812 */ /* 0x000fe400078e603e */
[----:B0-----:R-:W-:Y:S02]  /*38d0*/  IADD3 R111, PT, PT, R60, 0x78787878, RZ ;  /* 0x787878783c6f7810 */ /* 0x001fe40007ffe0ff */
[----:B------:R-:W-:Y:S02]  /*38e0*/  LOP3.LUT R117, R54, 0x80808080, R117, 0x6, !PT ;  /* 0x8080808036757812 */ /* 0x000fe400078e0675 */
[----:B-1----:R-:W-:-:S02]  /*38f0*/  LOP3.LUT R119, R111, R68, RZ, 0x3c, !PT ;  /* 0x000000446f777212 */ /* 0x002fc400078e3cff */
[----:B------:R-:W-:Y:S02]  /*3900*/  LOP3.LUT R54, R54, 0x7f7f7f7f, R71, 0x60, !PT ;  /* 0x7f7f7f7f36367812 */ /* 0x000fe400078e6047 */
[----:B------:R-:W-:Y:S02]  /*3910*/  PRMT R52, R155, 0xba98, RZ ;  /* 0x0000ba989b347816 */ /* 0x000fe400000000ff */
[----:B------:R-:W-:Y:S02]  /*3920*/  SHF.R.U32.HI R64, RZ, 0x4, R68 ;  /* 0x00000004ff407819 */ /* 0x000fe40000011644 */
[----:B------:R-:W-:Y:S02]  /*3930*/  PRMT R71, R62, 0xba98, RZ ;  /* 0x0000ba983e477816 */ /* 0x000fe400000000ff */
[----:B------:R-:W-:Y:S02]  /*3940*/  LOP3.LUT R119, R119, 0x8080808, R60, 0x60, !PT ;  /* 0x0808080877777812 */ /* 0x000fe400078e603c */
[----:B------:R-:W-:-:S02]  /*3950*/  LOP3.LUT R153, R52, 0x80808080, R153, 0x6, !PT ;  /* 0x8080808034997812 */ /* 0x000fc400078e0699 */
[----:B------:R-:W-:Y:S02]  /*3960*/  LOP3.LUT R66, R64, 0xf0f0f0f, RZ, 0xc0, !PT ;  /* 0x0f0f0f0f40427812 */ /* 0x000fe400078ec0ff */
[----:B------:R-:W-:Y:S02]  /*3970*/  LOP3.LUT R52, R52, 0x7f7f7f7f, R71, 0x60, !PT ;  /* 0x7f7f7f7f34347812 */ /* 0x000fe400078e6047 */
[----:B------:R-:W-:Y:S02]  /*3980*/  PRMT R62, R119, 0xba98, RZ ;  /* 0x0000ba98773e7816 */ /* 0x000fe400000000ff */
[----:B------:R-:W-:Y:S02]  /*3990*/  PRMT R71, R60, 0xba98, RZ ;  /* 0x0000ba983c477816 */ /* 0x000fe400000000ff */
[----:B------:R-:W-:Y:S01]  /*39a0*/  LOP3.LUT R54, R117, R54, RZ, 0xfc, !PT ;  /* 0x0000003675367212 */ /* 0x000fe200078efcff */
[----:B------:R-:W-:Y:S01]  /*39b0*/  VIADD R117, R66, 0x78787878 ;  /* 0x7878787842757836 */ /* 0x000fe20000000000 */
[C---:B------:R-:W-:Y:S01]  /*39c0*/  LOP3.LUT R111, R62.reuse, 0x80808080, R111, 0x6, !PT ;  /* 0x808080803e6f7812 */ /* 0x040fe200078e066f */
[----:B------:R-:W-:Y:S01]  /*39d0*/  IMAD R70, R73, 0x10000, R70 ;  /* 0x0001000049467824 */ /* 0x000fe200078e0246 */
[----:B------:R-:W-:-:S02]  /*39e0*/  LOP3.LUT R62, R62, 0x7f7f7f7f, R71, 0x60, !PT ;  /* 0x7f7f7f7f3e3e7812 */ /* 0x000fc400078e6047 */
[----:B------:R-:W-:Y:S02]  /*39f0*/  LOP3.LUT R73, R117, R64, RZ, 0x3c, !PT ;  /* 0x0000004075497212 */ /* 0x000fe400078e3cff */
[----:B------:R-:W-:Y:S02]  /*3a00*/  LOP3.LUT R111, R111, R62, RZ, 0xfc, !PT ;  /* 0x0000003e6f6f7212 */ /* 0x000fe400078efcff */
[----:B------:R-:W-:Y:S02]  /*3a10*/  SHF.R.U32.HI R62, RZ, 0x4, R70 ;  /* 0x00000004ff3e7819 */ /* 0x000fe40000011646 */
[----:B------:R-:W-:Y:S02]  /*3a20*/  LOP3.LUT R64, R70, 0xf0f0f0f, RZ, 0xc0, !PT ;  /* 0x0f0f0f0f46407812 */ /* 0x000fe400078ec0ff */
[----:B------:R-:W-:Y:S02]  /*3a30*/  LOP3.LUT R73, R73, 0x8080808, R66, 0x60, !PT ;  /* 0x0808080849497812 */ /* 0x000fe400078e6042 */
[----:B------:R-:W-:-:S02]  /*3a40*/  PRMT R71, R66, 0xba98, RZ ;  /* 0x0000ba9842477816 */ /* 0x000fc400000000ff */
[----:B------:R-:W-:Y:S02]  /*3a50*/  LOP3.LUT R66, R62, 0xf0f0f0f, RZ, 0xc0, !PT ;  /* 0x0f0f0f0f3e427812 */ /* 0x000fe400078ec0ff */
[----:B------:R-:W-:Y:S02]  /*3a60*/  IADD3 R119, PT, PT, R64, 0x78787878, RZ ;  /* 0x7878787840777810 */ /* 0x000fe40007ffe0ff */
[----:B------:R-:W-:Y:S01]  /*3a70*/  PRMT R60, R73, 0xba98, RZ ;  /* 0x0000ba98493c7816 */ /* 0x000fe200000000ff */
[----:B------:R-:W-:Y:S01]  /*3a80*/  VIADD R151, R66, 0x78787878 ;  /* 0x7878787842977836 */ /* 0x000fe20000000000 */
[----:B------:R-:W-:Y:S02]  /*3a90*/  LOP3.LUT R73, R119, R70, RZ, 0x3c, !PT ;  /* 0x0000004677497212 */ /* 0x000fe400078e3cff */
[----:B------:R-:W-:Y:S02]  /*3aa0*/  LOP3.LUT R52, R153, R52, RZ, 0xfc, !PT ;  /* 0x0000003499347212 */ /* 0x000fe400078efcff */
[----:B------:R-:W-:Y:S01]  /*3ab0*/  LOP3.LUT R73, R73, 0x8080808, R64, 0x60, !PT ;  /* 0x0808080849497812 */ /* 0x000fe200078e6040 */
[----:B------:R-:W-:Y:S01]  /*3ac0*/  IMAD R72, R75, 0x10000, R72 ;  /* 0x000100004b487824 */ /* 0x000fe200078e0248 */
[----:B------:R-:W-:-:S02]  /*3ad0*/  LOP3.LUT R117, R60, 0x80808080, R117, 0x6, !PT ;  /* 0x808080803c757812 */ /* 0x000fc400078e0675 */
[----:B------:R-:W-:Y:S01]  /*3ae0*/  LOP3.LUT R153, R151, R62, RZ, 0x3c, !PT ;  /* 0x0000003e97997212 */ /* 0x000fe200078e3cff */
[----:B------:R0:W-:Y:S01]  /*3af0*/  STS [R23], R54 ;  /* 0x0000003617007388 */ /* 0x0001e20000000800 */
[----:B------:R-:W-:Y:S02]  /*3b00*/  LOP3.LUT R60, R60, 0x7f7f7f7f, R71, 0x60, !PT ;  /* 0x7f7f7f7f3c3c7812 */ /* 0x000fe400078e6047 */
[----:B------:R-:W-:Y:S02]  /*3b10*/  PRMT R71, R64, 0xba98, RZ ;  /* 0x0000ba9840477816 */ /* 0x000fe400000000ff */
[----:B------:R-:W-:Y:S02]  /*3b20*/  LOP3.LUT R153, R153, 0x8080808, R66, 0x60, !PT ;  /* 0x0808080899997812 */ /* 0x000fe400078e6042 */
[----:B------:R-:W-:Y:S02]  /*3b30*/  LOP3.LUT R117, R117, R60, RZ, 0xfc, !PT ;  /* 0x0000003c75757212 */ /* 0x000fe400078efcff */
[----:B0-----:R-:W-:Y:S01]  /*3b40*/  PRMT R54, R73, 0xba98, RZ ;  /* 0x0000ba9849367816 */ /* 0x001fe200000000ff */
[----:B------:R0:W-:Y:S01]  /*3b50*/  STS [R23+0x10], R52 ;  /* 0x0000103417007388 */ /* 0x0001e20000000800 */
[----:B------:R-:W-:-:S02]  /*3b60*/  LOP3.LUT R60, R72, 0xf0f0f0f, RZ, 0xc0, !PT ;  /* 0x0f0f0f0f483c7812 */ /* 0x000fc400078ec0ff */
[C---:B------:R-:W-:Y:S02]  /*3b70*/  LOP3.LUT R119, R54.reuse, 0x80808080, R119, 0x6, !PT ;  /* 0x8080808036777812 */ /* 0x040fe400078e0677 */
[----:B------:R-:W-:Y:S02]  /*3b80*/  LOP3.LUT R54, R54, 0x7f7f7f7f, R71, 0x60, !PT ;  /* 0x7f7f7f7f36367812 */ /* 0x000fe400078e6047 */
[----:B------:R-:W-:Y:S02]  /*3b90*/  PRMT R71, R66, 0xba98, RZ ;  /* 0x0000ba9842477816 */ /* 0x000fe400000000ff */
[----:B0-----:R-:W-:Y:S02]  /*3ba0*/  PRMT R52, R153, 0xba98, RZ ;  /* 0x0000ba9899347816 */ /* 0x001fe400000000ff */
[----:B------:R-:W-:Y:S02]  /*3bb0*/  IADD3 R73, PT, PT, R60, 0x78787878, RZ ;  /* 0x787878783c497810 */ /* 0x000fe40007ffe0ff */
[----:B------:R-:W-:-:S02]  /*3bc0*/  LOP3.LUT R151, R52, 0x80808080, R151, 0x6, !PT ;  /* 0x8080808034977812 */ /* 0x000fc400078e0697 */
[----:B------:R-:W-:Y:S02]  /*3bd0*/  LOP3.LUT R52, R52, 0x7f7f7f7f, R71, 0x60, !PT ;  /* 0x7f7f7f7f34347812 */ /* 0x000fe400078e6047 */
[----:B------:R-:W-:Y:S02]  /*3be0*/  LOP3.LUT R71, R73, R72, RZ, 0x3c, !PT ;  /* 0x0000004849477212 */ /* 0x000fe400078e3cff */
[----:B------:R-:W-:Y:S02]  /*3bf0*/  SHF.R.U32.HI R64, RZ, 0x4, R72 ;  /* 0x00000004ff407819 */ /* 0x000fe40000011648 */
[----:B------:R-:W-:Y:S02]  /*3c00*/  LOP3.LUT R71, R71, 0x8080808, R60, 0x60, !PT ;  /* 0x0808080847477812 */ /* 0x000fe400078e603c */
[----:B------:R-:W-:Y:S02]  /*3c10*/  LOP3.LUT R66, R64, 0xf0f0f0f, RZ, 0xc0, !PT ;  /* 0x0f0f0f0f40427812 */ /* 0x000fe400078ec0ff */
[----:B------:R-:W-:Y:S01]  /*3c20*/  PRMT R62, R71, 0xba98, RZ ;  /* 0x0000ba98473e7816 */ /* 0x000fe200000000ff */
[----:B------:R-:W-:Y:S01]  /*3c30*/  IMAD R74, R79, 0x10000, R74 ;  /* 0x000100004f4a7824 */ /* 0x000fe200078e024a */
[----:B------:R-:W-:Y:S01]  /*3c40*/  PRMT R71, R60, 0xba98, RZ ;  /* 0x0000ba983c477816 */ /* 0x000fe200000000ff */
[----:B------:R-:W-:Y:S01]  /*3c50*/  VIADD R75, R66, 0x78787878 ;  /* 0x78787878424b7836 */ /* 0x000fe20000000000 */
[----:B------:R-:W-:-:S02]  /*3c60*/  LOP3.LUT R73, R62, 0x80808080, R73, 0x6, !PT ;  /* 0x808080803e497812 */ /* 0x000fc400078e0649 */
[----:B------:R-:W-:Y:S02]  /*3c70*/  LOP3.LUT R62, R62, 0x7f7f7f7f, R71, 0x60, !PT ;  /* 0x7f7f7f7f3e3e7812 */ /* 0x000fe400078e6047 */
[----:B------:R-:W-:Y:S01]  /*3c80*/  LOP3.LUT R60, R74, 0xf0f0f0f, RZ, 0xc0, !PT ;  /* 0x0f0f0f0f4a3c7812 */ /* 0x000fe200078ec0ff */
[----:B------:R0:W-:Y:S01]  /*3c90*/  STS [R24], R111 ;  /* 0x0000006f18007388 */ /* 0x0001e20000000800 */
[----:B------:R-:W-:Y:S02]  /*3ca0*/  LOP3.LUT R73, R73, R62, RZ, 0xfc, !PT ;  /* 0x0000003e49497212 */ /* 0x000fe400078efcff */
[----:B------:R-:W-:Y:S02]  /*3cb0*/  LOP3.LUT R79, R75, R64, RZ, 0x3c, !PT ;  /* 0x000000404b4f7212 */ /* 0x000fe400078e3cff */
[----:B------:R-:W-:Y:S02]  /*3cc0*/  SHF.R.U32.HI R62, RZ, 0x4, R74 ;  /* 0x00000004ff3e7819 */ /* 0x000fe4000001164a */
[----:B------:R-:W-:-:S02]  /*3cd0*/  LOP3.LUT R54, R119, R54, RZ, 0xfc, !PT ;  /* 0x0000003677367212 */ /* 0x000fc400078efcff */
[----:B0-----:R-:W-:Y:S01]  /*3ce0*/  IADD3 R111, PT, PT, R60, 0x78787878, RZ ;  /* 0x787878783c6f7810 */ /* 0x001fe20007ffe0ff */
[----:B------:R0:W-:Y:S01]  /*3cf0*/  STS [R24+0x10], R117 ;  /* 0x0000107518007388 */ /* 0x0001e20000000800 */
[----:B------:R-:W-:Y:S02]  /*3d00*/  LOP3.LUT R79, R79, 0x8080808, R66, 0x60, !PT ;  /* 0x080808084f4f7812 */ /* 0x000fe400078e6042 */
[----:B------:R-:W-:Y:S01]  /*3d10*/  LOP3.LUT R64, R62, 0xf0f0f0f, RZ, 0xc0, !PT ;  /* 0x0f0f0f0f3e407812 */ /* 0x000fe200078ec0ff */
[----:B------:R1:W-:Y:S01]  /*3d20*/  STS [R25], R54 ;  /* 0x0000003619007388 */ /* 0x0003e20000000800 */
[----:B------:R-:W-:Y:S02]  /*3d30*/  LOP3.LUT R52, R151, R52, RZ, 0xfc, !PT ;  /* 0x0000003497347212 */ /* 0x000fe400078efcff */
[----:B0-----:R-:W-:Y:S02]  /*3d40*/  LOP3.LUT R117, R111, R74, RZ, 0x3c, !PT ;  /* 0x0000004a6f757212 */ /* 0x001fe400078e3cff */
[----:B-1----:R-:W-:Y:S01]  /*3d50*/  PRMT R54, R79, 0xba98, RZ ;  /* 0x0000ba984f367816 */ /* 0x002fe200000000ff */
[----:B------:R-:W-:Y:S01]  /*3d60*/  VIADD R79, R64, 0x78787878 ;  /* 0x78787878404f7836 */ /* 0x000fe20000000000 */
[----:B------:R-:W-:Y:S01]  /*3d70*/  LOP3.LUT R117, R117, 0x8080808, R60, 0x60, !PT ;  /* 0x0808080875757812 */ /* 0x000fe200078e603c */
[----:B------:R0:W-:Y:S01]  /*3d80*/  STS [R25+0x10], R52 ;  /* 0x0000103419007388 */ /* 0x0001e20000000800 */
[----:B------:R-:W-:Y:S01]  /*3d90*/  PRMT R71, R66, 0xba98, RZ ;  /* 0x0000ba9842477816 */ /* 0x000fe200000000ff */
[----:B------:R-:W-:Y:S01]  /*3da0*/  IMAD R78, R81, 0x10000, R78 ;  /* 0x00010000514e7824 */ /* 0x000fe200078e024e */
[----:B------:R-:W-:-:S02]  /*3db0*/  LOP3.LUT R75, R54, 0x80808080, R75, 0x6, !PT ;  /* 0x80808080364b7812 */ /* 0x000fc400078e064b */
[----:B------:R-:W-:Y:S02]  /*3dc0*/  LOP3.LUT R54, R54, 0x7f7f7f7f, R71, 0x60, !PT ;  /* 0x7f7f7f7f36367812 */ /* 0x000fe400078e6047 */
[----:B------:R-:W-:Y:S02]  /*3dd0*/  PRMT R71, R60, 0xba98, RZ ;  /* 0x0000ba983c477816 */ /* 0x000fe400000000ff */
[----:B0-----:R-:W-:Y:S02]  /*3de0*/  PRMT R52, R117, 0xba98, RZ ;  /* 0x0000ba9875347816 */ /* 0x001fe400000000ff */
[----:B------:R-:W-:Y:S02]  /*3df0*/  LOP3.LUT R117, R79, R62, RZ, 0x3c, !PT ;  /* 0x0000003e4f757212 */ /* 0x000fe400078e3cff */
[----:B------:R-:W-:Y:S02]  /*3e00*/  SHF.R.U32.HI R62, RZ, 0x4, R78 ;  /* 0x00000004ff3e7819 */ /* 0x000fe4000001164e */
[----:B------:R-:W-:-:S02]  /*3e10*/  LOP3.LUT R117, R117, 0x8080808, R64, 0x60, !PT ;  /* 0x0808080875757812 */ /* 0x000fc400078e6040 */
[C---:B------:R-:W-:Y:S02]  /*3e20*/  LOP3.LUT R111, R52.reuse, 0x80808080, R111, 0x6, !PT ;  /* 0x80808080346f7812 */ /* 0x040fe400078e066f */
[----:B------:R-:W-:Y:S02]  /*3e30*/  LOP3.LUT R52, R52, 0x7f7f7f7f, R71, 0x60, !PT ;  /* 0x7f7f7f7f34347812 */ /* 0x000fe400078e6047 */
[----:B------:R-:W-:Y:S02]  /*3e40*/  LOP3.LUT R75, R75, R54, RZ, 0xfc, !PT ;  /* 0x000000364b4b7212 */ /* 0x000fe400078efcff */
[----:B------:R-:W-:Y:S02]  /*3e50*/  PRMT R71, R64, 0xba98, RZ ;  /* 0x0000ba9840477816 */ /* 0x000fe400000000ff */
[----:B------:R-:W-:Y:S02]  /*3e60*/  LOP3.LUT R60, R78, 0xf0f0f0f, RZ, 0xc0, !PT ;  /* 0x0f0f0f0f4e3c7812 */ /* 0x000fe400078ec0ff */
[----:B------:R-:W-:-:S02]  /*3e70*/  PRMT R54, R117, 0xba98, RZ ;  /* 0x0000ba9875367816 */ /* 0x000fc400000000ff */
[----:B------:R-:W-:Y:S01]  /*3e80*/  LOP3.LUT R64, R62, 0xf0f0f0f, RZ, 0xc0, !PT ;  /* 0x0f0f0f0f3e407812 */ /* 0x000fe200078ec0ff */
[----:B------:R0:W-:Y:S01]  /*3e90*/  STS [R26], R73 ;  /* 0x000000491a007388 */ /* 0x0001e20000000800 */
[----:B------:R-:W-:Y:S02]  /*3ea0*/  IADD3 R81, PT, PT, R60, 0x78787878, RZ ;  /* 0x787878783c517810 */ /* 0x000fe40007ffe0ff */
[C---:B------:R-:W-:Y:S02]  /*3eb0*/  LOP3.LUT R79, R54.reuse, 0x80808080, R79, 0x6, !PT ;  /* 0x80808080364f7812 */ /* 0x040fe400078e064f */
[----:B------:R-:W-:Y:S02]  /*3ec0*/  LOP3.LUT R54, R54, 0x7f7f7f7f, R71, 0x60, !PT ;  /* 0x7f7f7f7f36367812 */ /* 0x000fe400078e6047 */
[----:B------:R-:W-:Y:S01]  /*3ed0*/  LOP3.LUT R71, R81, R78, RZ, 0x3c, !PT ;  /* 0x0000004e51477212 */ /* 0x000fe200078e3cff */
[----:B0-----:R-:W-:Y:S01]  /*3ee0*/  VIADD R73, R64, 0x78787878 ;  /* 0x7878787840497836 */ /* 0x001fe20000000000 */
[----:B------:R-:W-:-:S02]  /*3ef0*/  LOP3.LUT R54, R79, R54, RZ, 0xfc, !PT ;  /* 0x000000364f367212 */ /* 0x000fc400078efcff */
[----:B------:R-:W-:Y:S02]  /*3f00*/  LOP3.LUT R71, R71, 0x8080808, R60, 0x60, !PT ;  /* 0x0808080847477812 */ /* 0x000fe400078e603c */
[----:B------:R-:W-:Y:S02]  /*3f10*/  LOP3.LUT R79, R73, R62, RZ, 0x3c, !PT ;  /* 0x0000003e494f7212 */ /* 0x000fe400078e3cff */
[----:B------:R-:W-:Y:S02]  /*3f20*/  PRMT R62, R71, 0xba98, RZ ;  /* 0x0000ba98473e7816 */ /* 0x000fe400000000ff */
[----:B------:R-:W-:Y:S01]  /*3f30*/  LOP3.LUT R79, R79, 0x8080808, R64, 0x60, !PT ;  /* 0x080808084f4f7812 */ /* 0x000fe200078e6040 */
[----:B------:R-:W-:Y:S01]  /*3f40*/  IMAD R80, R83, 0x10000, R80 ;  /* 0x0001000053507824 */ /* 0x000fe200078e0250 */
[----:B------:R-:W-:Y:S02]  /*3f50*/  PRMT R71, R60, 0xba98, RZ ;  /* 0x0000ba983c477816 */ /* 0x000fe400000000ff */
[----:B------:R-:W-:-:S02]  /*3f60*/  LOP3.LUT R52, R111, R52, RZ, 0xfc, !PT ;  /* 0x000000346f347212 */ /* 0x000fc400078efcff */
[----:B------:R-:W-:Y:S02]  /*3f70*/  PRMT R60, R79, 0xba98, RZ ;  /* 0x0000ba984f3c7816 */ /* 0x000fe400000000ff */
[----:B------:R-:W-:Y:S01]  /*3f80*/  PRMT R83, R64, 0xba98, RZ ;  /* 0x0000ba9840537816 */ /* 0x000fe200000000ff */
[----:B------:R-:W-:Y:S01]  /*3f90*/  STS [R26+0x10], R75 ;  /* 0x0000104b1a007388 */ /* 0x000fe20000000800 */
[----:B------:R-:W-:Y:S02]  /*3fa0*/  LOP3.LUT R73, R60, 0x80808080, R73, 0x6, !PT ;  /* 0x808080803c497812 */ /* 0x000fe400078e0649 */
[----:B------:R-:W-:Y:S01]  /*3fb0*/  LOP3.LUT R64, R80, 0xf0f0f0f, RZ, 0xc0, !PT ;  /* 0x0f0f0f0f50407812 */ /* 0x000fe200078ec0ff */
[----:B------:R0:W-:Y:S01]  /*3fc0*/  STS [R27], R52 ;  /* 0x000000341b007388 */ /* 0x0001e20000000800 */
[----:B------:R-:W-:Y:S02]  /*3fd0*/  LOP3.LUT R60, R60, 0x7f7f7f7f, R83, 0x60, !PT ;  /* 0x7f7f7f7f3c3c7812 */ /* 0x000fe400078e6053 */
[----:B------:R-:W-:-:S02]  /*3fe0*/  LOP3.LUT R81, R62, 0x80808080, R81, 0x6, !PT ;  /* 0x808080803e517812 */ /* 0x000fc400078e0651 */
[----:B------:R-:W-:Y:S02]  /*3ff0*/  LOP3.LUT R62, R62, 0x7f7f7f7f, R71, 0x60, !PT ;  /* 0x7f7f7f7f3e3e7812 */ /* 0x000fe400078e6047 */
[----:B------:R-:W-:Y:S02]  /*4000*/  IADD3 R71, PT, PT, R64, 0x78787878, RZ ;  /* 0x7878787840477810 */ /* 0x000fe40007ffe0ff */
[----:B0-----:R-:W-:Y:S02]  /*4010*/  SHF.R.U32.HI R52, RZ, 0x4, R80 ;  /* 0x00000004ff347819 */ /* 0x001fe40000011650 */
[----:B------:R-:W-:Y:S02]  /*4020*/  LOP3.LUT R73, R73, R60, RZ, 0xfc, !PT ;  /* 0x0000003c49497212 */ /* 0x000fe400078efcff */
[----:B------:R-:W-:Y:S02]  /*4030*/  LOP3.LUT R60, R52, 0xf0f0f0f, RZ, 0xc0, !PT ;  /* 0x0f0f0f0f343c7812 */ /* 0x000fe400078ec0ff */
[----:B------:R-:W-:-:S03]  /*4040*/  LOP3.LUT R75, R71, R80, RZ, 0x3c, !PT ;  /* 0x00000050474b7212 */ /* 0x000fc600078e3cff */
[----:B------:R-:W-:Y:S01]  /*4050*/  VIADD R79, R60, 0x78787878 ;  /* 0x787878783c4f7836 */ /* 0x000fe20000000000 */
[----:B------:R-:W-:Y:S01]  /*4060*/  LOP3.LUT R75, R75, 0x8080808, R64, 0x60, !PT ;  /* 0x080808084b4b7812 */ /* 0x000fe200078e6040 */
[----:B------:R-:W-:Y:S01]  /*4070*/  IMAD R86, R101, 0x10000, R86 ;  /* 0x0001000065567824 */ /* 0x000fe200078e0256 */
[----:B------:R-:W-:Y:S02]  /*4080*/  LOP3.LUT R81, R81, R62, RZ, 0xfc, !PT ;  /* 0x0000003e51517212 */ /* 0x000fe400078efcff */
[----:B------:R-:W-:Y:S02]  /*4090*/  LOP3.LUT R83, R79, R52, RZ, 0x3c, !PT ;  /* 0x000000344f537212 */ /* 0x000fe400078e3cff */
[----:B------:R-:W-:Y:S02]  /*40a0*/  PRMT R52, R75, 0xba98, RZ ;  /* 0x0000ba984b347816 */ /* 0x000fe400000000ff */
[----:B------:R-:W-:Y:S02]  /*40b0*/  PRMT R75, R64, 0xba98, RZ ;  /* 0x0000ba98404b7816 */ /* 0x000fe400000000ff */
[----:B------:R-:W-:-:S02]  /*40c0*/  LOP3.LUT R62, R86, 0xf0f0f0f, RZ, 0xc0, !PT ;  /* 0x0f0f0f0f563e7812 */ /* 0x000fc400078ec0ff */
[C---:B------:R-:W-:Y:S02]  /*40d0*/  LOP3.LUT R71, R52.reuse, 0x80808080, R71, 0x6, !PT ;  /* 0x8080808034477812 */ /* 0x040fe400078e0647 */
[----:B------:R-:W-:Y:S02]  /*40e0*/  LOP3.LUT R83, R83, 0x8080808, R60, 0x60, !PT ;  /* 0x0808080853537812 */ /* 0x000fe400078e603c */
[----:B------:R-:W-:Y:S02]  /*40f0*/  LOP3.LUT R52, R52, 0x7f7f7f7f, R75, 0x60, !PT ;  /* 0x7f7f7f7f34347812 */ /* 0x000fe400078e604b */
[----:B------:R-:W-:Y:S02]  /*4100*/  IADD3 R75, PT, PT, R62, 0x78787878, RZ ;  /* 0x787878783e4b7810 */ /* 0x000fe40007ffe0ff */
[----:B------:R-:W-:Y:S01]  /*4110*/  SHF.R.U32.HI R64, RZ, 0x4, R86 ;  /* 0x00000004ff407819 */ /* 0x000fe20000011656 */
[----:B------:R0:W-:Y:S03]  /*4120*/  STS [R27+0x10], R54 ;  /* 0x000010361b007388 */ /* 0x0001e60000000800 */
[----:B------:R-:W-:Y:S01]  /*4130*/  LOP3.LUT R66, R64, 0xf0f0f0f, RZ, 0xc0, !PT ;  /* 0x0f0f0f0f40427812 */ /* 0x000fe200078ec0ff */
[----:B------:R1:W-:Y:S04]  /*4140*/  STS [R28], R81 ;  /* 0x000000511c007388 */ /* 0x0003e80000000800 */
[----:B------:R3:W-:Y:S01]  /*4150*/  STS [R28+0x10], R73 ;  /* 0x000010491c007388 */ /* 0x0007e20000000800 */
[----:B0-----:R-:W-:-:S02]  /*4160*/  PRMT R54, R83, 0xba98, RZ ;  /* 0x0000ba9853367816 */ /* 0x001fc400000000ff */
[----:B-1----:R-:W-:Y:S02]  /*4170*/  LOP3.LUT R81, R75, R86, RZ, 0x3c, !PT ;  /* 0x000000564b517212 */ /* 0x002fe400078e3cff */
[----:B---3--:R-:W-:Y:S02]  /*4180*/  PRMT R73, R60, 0xba98, RZ ;  /* 0x0000ba983c497816 */ /* 0x008fe400000000ff */
[C---:B------:R-:W-:Y:S02]  /*4190*/  LOP3.LUT R79, R54.reuse, 0x80808080, R79, 0x6, !PT ;  /* 0x80808080364f7812 */ /* 0x040fe400078e064f */
[----:B------:R-:W-:Y:S01]  /*41a0*/  LOP3.LUT R54, R54, 0x7f7f7f7f, R73, 0x60, !PT ;  /* 0x7f7f7f7f36367812 */ /* 0x000fe200078e6049 */
[----:B------:R-:W-:Y:S01]  /*41b0*/  VIADD R73, R66, 0x78787878 ;  /* 0x7878787842497836 */ /* 0x000fe20000000000 */
[----:B------:R-:W-:Y:S01]  /*41c0*/  LOP3.LUT R81, R81, 0x8080808, R62, 0x60, !PT ;  /* 0x0808080851517812 */ /* 0x000fe200078e603e */
[----:B------:R-:W-:Y:S01]  /*41d0*/  IMAD R102, R103, 0x10000, R102 ;  /* 0x0001000067667824 */ /* 0x000fe200078e0266 */
[----:B------:R-:W-:-:S02]  /*41e0*/  LOP3.LUT R52, R71, R52, RZ, 0xfc, !PT ;  /* 0x0000003447347212 */ /* 0x000fc400078efcff */
[----:B------:R-:W-:Y:S02]  /*41f0*/  PRMT R60, R81, 0xba98, RZ ;  /* 0x0000ba98513c7816 */ /* 0x000fe400000000ff */
[----:B------:R-:W-:Y:S02]  /*4200*/  LOP3.LUT R54, R79, R54, RZ, 0xfc, !PT ;  /* 0x000000364f367212 */ /* 0x000fe400078efcff */
[----:B------:R-:W-:Y:S02]  /*4210*/  PRMT R71, R62, 0xba98, RZ ;  /* 0x0000ba983e477816 */ /* 0x000fe400000000ff */
[----:B------:R-:W-:Y:S02]  /*4220*/  LOP3.LUT R79, R73, R64, RZ, 0x3c, !PT ;  /* 0x00000040494f7212 */ /* 0x000fe400078e3cff */
[----:B------:R-:W-:Y:S02]  /*4230*/  LOP3.LUT R62, R102, 0xf0f0f0f, RZ, 0xc0, !PT ;  /* 0x0f0f0f0f663e7812 */ /* 0x000fe400078ec0ff */
[----:B------:R-:W-:-:S02]  /*4240*/  LOP3.LUT R75, R60, 0x80808080, R75, 0x6, !PT ;  /* 0x808080803c4b7812 */ /* 0x000fc400078e064b */
[----:B------:R-:W-:Y:S02]  /*4250*/  LOP3.LUT R60, R60, 0x7f7f7f7f, R71, 0x60, !PT ;  /* 0x7f7f7f7f3c3c7812 */ /* 0x000fe400078e6047 */
[----:B------:R-:W-:Y:S02]  /*4260*/  LOP3.LUT R79, R79, 0x8080808, R66, 0x60, !PT ;  /* 0x080808084f4f7812 */ /* 0x000fe400078e6042 */
[----:B------:R-:W-:Y:S02]  /*4270*/  SHF.R.U32.HI R64, RZ, 0x4, R102 ;  /* 0x00000004ff407819 */ /* 0x000fe40000011666 */
[----:B------:R-:W-:Y:S02]  /*4280*/  IADD3 R81, PT, PT, R62, 0x78787878, RZ ;  /* 0x787878783e517810 */ /* 0x000fe40007ffe0ff */
[----:B------:R-:W-:Y:S02]  /*4290*/  LOP3.LUT R75, R75, R60, RZ, 0xfc, !PT ;  /* 0x0000003c4b4b7212 */ /* 0x000fe400078efcff */
[----:B------:R-:W-:-:S02]  /*42a0*/  PRMT R71, R66, 0xba98, RZ ;  /* 0x0000ba9842477816 */ /* 0x000fc400000000ff */
[----:B------:R-:W-:Y:S02]  /*42b0*/  PRMT R60, R79, 0xba98, RZ ;  /* 0x0000ba984f3c7816 */ /* 0x000fe400000000ff */
[----:B------:R-:W-:Y:S02]  /*42c0*/  LOP3.LUT R66, R64, 0xf0f0f0f, RZ, 0xc0, !PT ;  /* 0x0f0f0f0f40427812 */ /* 0x000fe400078ec0ff */
[----:B------:R-:W-:Y:S01]  /*42d0*/  LOP3.LUT R79, R81, R102, RZ, 0x3c, !PT ;  /* 0x00000066514f7212 */ /* 0x000fe200078e3cff */
[----:B------:R-:W-:Y:S01]  /*42e0*/  IMAD R105, R106, 0x10000, R105 ;  /* 0x000100006a697824 */ /* 0x000fe200078e0269 */
[----:B------:R-:W-:Y:S01]  /*42f0*/  LOP3.LUT R73, R60, 0x80808080, R73, 0x6, !PT ;  /* 0x808080803c497812 */ /* 0x000fe200078e0649 */
[----:B------:R-:W-:Y:S01]  /*4300*/  VIADD R83, R66, 0x78787878 ;  /* 0x7878787842537836 */ /* 0x000fe20000000000 */
[----:B------:R-:W-:Y:S01]  /*4310*/  LOP3.LUT R79, R79, 0x8080808, R62, 0x60, !PT ;  /* 0x080808084f4f7812 */ /* 0x000fe200078e603e */
[----:B------:R0:W-:Y:S01]  /*4320*/  STS [R29], R52 ;  /* 0x000000341d007388 */ /* 0x0001e20000000800 */
[----:B------:R-:W-:-:S04]  /*4330*/  LOP3.LUT R60, R60, 0x7f7f7f7f, R71, 0x60, !PT ;  /* 0x7f7f7f7f3c3c7812 */ /* 0x000fc800078e6047 */
[----:B------:R-:W-:Y:S02]  /*4340*/  LOP3.LUT R73, R73, R60, RZ, 0xfc, !PT ;  /* 0x0000003c49497212 */ /* 0x000fe400078efcff */
[----:B------:R-:W-:Y:S02]  /*4350*/  LOP3.LUT R60, R105, 0xf0f0f0f, RZ, 0xc0, !PT ;  /* 0x0f0f0f0f693c7812 */ /* 0x000fe400078ec0ff */
[----:B0-----:R-:W-:Y:S02]  /*4360*/  PRMT R52, R79, 0xba98, RZ ;  /* 0x0000ba984f347816 */ /* 0x001fe400000000ff */
[----:B------:R-:W-:Y:S02]  /*4370*/  LOP3.LUT R79, R83, R64, RZ, 0x3c, !PT ;  /* 0x00000040534f7212 */ /* 0x000fe400078e3cff */
[----:B------:R-:W-:Y:S02]  /*4380*/  SHF.R.U32.HI R64, RZ, 0x4, R105 ;  /* 0x00000004ff407819 */ /* 0x000fe40000011669 */
[----:B------:R-:W-:-:S02]  /*4390*/  PRMT R71, R62, 0xba98, RZ ;  /* 0x0000ba983e477816 */ /* 0x000fc400000000ff */
[----:B------:R-:W-:Y:S02]  /*43a0*/  LOP3.LUT R79, R79, 0x8080808, R66, 0x60, !PT ;  /* 0x080808084f4f7812 */ /* 0x000fe400078e6042 */
[----:B------:R-:W-:Y:S02]  /*43b0*/  LOP3.LUT R68, R64, 0xf0f0f0f, RZ, 0xc0, !PT ;  /* 0x0f0f0f0f40447812 */ /* 0x000fe400078ec0ff */
[----:B------:R-:W-:Y:S01]  /*43c0*/  IADD3 R62, PT, PT, R60, 0x78787878, RZ ;  /* 0x787878783c3e7810 */ /* 0x000fe20007ffe0ff */
[----:B------:R0:W-:Y:S01]  /*43d0*/  STS [R29+0x10], R54 ;  /* 0x000010361d007388 */ /* 0x0001e20000000800 */
[C---:B------:R-:W-:Y:S02]  /*43e0*/  LOP3.LUT R81, R52.reuse, 0x80808080, R81, 0x6, !PT ;  /* 0x8080808034517812 */ /* 0x040fe400078e0651 */
[----:B------:R-:W-:Y:S01]  /*43f0*/  LOP3.LUT R52, R52, 0x7f7f7f7f, R71, 0x60, !PT ;  /* 0x7f7f7f7f34347812 */ /* 0x000fe200078e6047 */
[----:B------:R1:W-:Y:S01]  /*4400*/  STS [R30], R75 ;  /* 0x0000004b1e007388 */ /* 0x0003e20000000800 */
[----:B------:R-:W-:-:S02]  /*4410*/  PRMT R71, R66, 0xba98, RZ ;  /* 0x0000ba9842477816 */ /* 0x000fc400000000ff */
[----:B------:R-:W-:Y:S02]  /*4420*/  LOP3.LUT R105, R62, R105, RZ, 0x3c, !PT ;  /* 0x000000693e697212 */ /* 0x000fe400078e3cff */
[----:B0-----:R-:W-:Y:S01]  /*4430*/  PRMT R54, R79, 0xba98, RZ ;  /* 0x0000ba984f367816 */ /* 0x001fe200000000ff */
[----:B-1----:R-:W-:-:S03]  /*4440*/  VIADD R75, R68, 0x78787878 ;  /* 0x78787878444b7836 */ /* 0x002fc60000000000 */
[C---:B------:R-:W-:Y:S02]  /*4450*/  LOP3.LUT R83, R54.reuse, 0x80808080, R83, 0x6, !PT ;  /* 0x8080808036537812 */ /* 0x040fe400078e0653 */
[----:B------:R-:W-:Y:S02]  /*4460*/  LOP3.LUT R54, R54, 0x7f7f7f7f, R71, 0x60, !PT ;  /* 0x7f7f7f7f36367812 */ /* 0x000fe400078e6047 */
[----:B------:R-:W-:Y:S02]  /*4470*/  LOP3.LUT R105, R105, 0x8080808, R60, 0x60, !PT ;  /* 0x0808080869697812 */ /* 0x000fe400078e603c */
[----:B------:R-:W-:Y:S01]  /*4480*/  LOP3.LUT R71, R75, R64, RZ, 0x3c, !PT ;  /* 0x000000404b477212 */ /* 0x000fe200078e3cff */
[----:B----4-:R-:W-:Y:S01]  /*4490*/  IMAD R51, R56, 0x10000, R51 ;  /* 0x0001000038337824 */ /* 0x010fe200078e0233 */
[----:B------:R-:W-:Y:S02]  /*44a0*/  PRMT R105, R105, 0xba98, RZ ;  /* 0x0000ba9869697816 */ /* 0x000fe400000000ff */
[----:B------:R-:W-:-:S02]  /*44b0*/  LOP3.LUT R71, R71, 0x8080808, R68, 0x60, !PT ;  /* 0x0808080847477812 */ /* 0x000fc400078e6044 */
[----:B------:R-:W-:Y:S02]  /*44c0*/  PRMT R60, R60, 0xba98, RZ ;  /* 0x0000ba983c3c7816 */ /* 0x000fe400000000ff */
[----:B------:R-:W-:Y:S01]  /*44d0*/  LOP3.LUT R62, R105, 0x80808080, R62, 0x6, !PT ;  /* 0x80808080693e7812 */ /* 0x000fe200078e063e */
[----:B--2---:R-:W-:Y:S01]  /*44e0*/  IMAD R58, R58, 0x10000, R47 ;  /* 0x000100003a3a7824 */ /* 0x004fe200078e022f */
[----:B------:R-:W-:Y:S02]  /*44f0*/  LOP3.LUT R52, R81, R52, RZ, 0xfc, !PT ;  /* 0x0000003451347212 */ /* 0x000fe400078efcff */
[----:B------:R-:W-:Y:S02]  /*4500*/  LOP3.LUT R54, R83, R54, RZ, 0xfc, !PT ;  /* 0x0000003653367212 */ /* 0x000fe400078efcff */
[----:B------:R-:W-:Y:S02]  /*4510*/  PRMT R64, R71, 0xba98, RZ ;  /* 0x0000ba9847407816 */ /* 0x000fe400000000ff */
[----:B------:R-:W-:-:S02]  /*4520*/  LOP3.LUT R105, R105, 0x7f7f7f7f, R60, 0x60, !PT ;  /* 0x7f7f7f7f69697812 */ /* 0x000fc400078e603c */
[----:B------:R-:W-:Y:S02]  /*4530*/  PRMT R79, R68, 0xba98, RZ ;  /* 0x0000ba98444f7816 */ /* 0x000fe400000000ff */
[----:B------:R-:W-:Y:S01]  /*4540*/  SHF.R.U32.HI R60, RZ, 0x4, R51 ;  /* 0x00000004ff3c7819 */ /* 0x000fe20000011633 */
[----:B------:R-:W-:Y:S01]  /*4550*/  STS [R30+0x10], R73 ;  /* 0x000010491e007388 */ /* 0x000fe20000000800 */
[C---:B------:R-:W-:Y:S02]  /*4560*/  LOP3.LUT R75, R64.reuse, 0x80808080, R75, 0x6, !PT ;  /* 0x80808080404b7812 */ /* 0x040fe400078e064b */
[----:B------:R-:W-:Y:S01]  /*4570*/  LOP3.LUT R64, R64, 0x7f7f7f7f, R79, 0x60, !PT ;  /* 0x7f7f7f7f40407812 */ /* 0x000fe200078e604f */
[----:B------:R0:W-:Y:S01]  /*4580*/  STS [R31], R52 ;  /* 0x000000341f007388 */ /* 0x0001e20000000800 */
[----:B------:R-:W-:-:S03]  /*4590*/  LOP3.LUT R47, R60, 0xf0f0f0f, RZ, 0xc0, !PT ;  /* 0x0f0f0f0f3c2f7812 */ /* 0x000fc600078ec0ff */
[----:B------:R1:W-:Y:S01]  /*45a0*/  STS [R31+0x10], R54 ;  /* 0x000010361f007388 */ /* 0x0003e20000000800 */
[----:B------:R-:W-:Y:S01]  /*45b0*/  LOP3.LUT R75, R75, R64, RZ, 0xfc, !PT ;  /* 0x000000404b4b7212 */ /* 0x000fe200078efcff */
[----:B------:R-:W-:Y:S01]  /*45c0*/  VIADD R71, R47, 0x78787878 ;  /* 0x787878782f477836 */ /* 0x000fe20000000000 */
[----:B0-----:R-:W-:Y:S02]  /*45d0*/  LOP3.LUT R52, R51, 0xf0f0f0f, RZ, 0xc0, !PT ;  /* 0x0f0f0f0f33347812 */ /* 0x001fe400078ec0ff */
[----:B-1----:R-:W-:Y:S02]  /*45e0*/  SHF.R.U32.HI R54, RZ, 0x4, R58 ;  /* 0x00000004ff367819 */ /* 0x002fe4000001163a */
[----:B------:R-:W-:Y:S02]  /*45f0*/  IADD3 R56, PT, PT, R52, 0x78787878, RZ ;  /* 0x7878787834387810 */ /* 0x000fe40007ffe0ff */
[----:B------:R-:W-:Y:S02]  /*4600*/  LOP3.LUT R64, R54, 0xf0f0f0f, RZ, 0xc0, !PT ;  /* 0x0f0f0f0f36407812 */ /* 0x000fe400078ec0ff */
[----:B------:R-:W-:-:S02]  /*4610*/  LOP3.LUT R105, R62, R105, RZ, 0xfc, !PT ;  /* 0x000000693e697212 */ /* 0x000fc400078efcff */
[----:B------:R-:W-:Y:S01]  /*4620*/  LOP3.LUT R62, R58, 0xf0f0f0f, RZ, 0xc0, !PT ;  /* 0x0f0f0f0f3a3e7812 */ /* 0x000fe200078ec0ff */
[----:B------:R-:W-:Y:S01]  /*4630*/  VIADD R81, R64, 0x78787878 ;  /* 0x7878787840517836 */ /* 0x000fe20000000000 */
[----:B------:R-:W-:Y:S02]  /*4640*/  LOP3.LUT R51, R56, R51, RZ, 0x3c, !PT ;  /* 0x0000003338337212 */ /* 0x000fe400078e3cff */
[----:B------:R-:W-:Y:S02]  /*4650*/  LOP3.LUT R60, R71, R60, RZ, 0x3c, !PT ;  /* 0x0000003c473c7212 */ /* 0x000fe400078e3cff */
[----:B------:R-:W-:Y:S02]  /*4660*/  IADD3 R73, PT, PT, R62, 0x78787878, RZ ;  /* 0x787878783e497810 */ /* 0x000fe40007ffe0ff */
[----:B------:R-:W-:Y:S02]  /*4670*/  LOP3.LUT R51, R51, 0x8080808, R52, 0x60, !PT ;  /* 0x0808080833337812 */ /* 0x000fe400078e6034 */
[----:B------:R-:W-:-:S02]  /*4680*/  LOP3.LUT R60, R60, 0x8080808, R47, 0x60, !PT ;  /* 0x080808083c3c7812 */ /* 0x000fc400078e602f */
[----:B------:R-:W-:Y:S02]  /*4690*/  LOP3.LUT R79, R73, R58, RZ, 0x3c, !PT ;  /* 0x0000003a494f7212 */ /* 0x000fe400078e3cff */
[----:B------:R-:W-:Y:S02]  /*46a0*/  LOP3.LUT R83, R81, R54, RZ, 0x3c, !PT ;  /* 0x0000003651537212 */ /* 0x000fe400078e3cff */
[----:B------:R-:W-:Y:S02]  /*46b0*/  PRMT R51, R51, 0xba98, RZ ;  /* 0x0000ba9833337816 */ /* 0x000fe400000000ff */
[----:B------:R-:W-:Y:S02]  /*46c0*/  PRMT R52, R52, 0xba98, RZ ;  /* 0x0000ba9834347816 */ /* 0x000fe400000000ff */
[----:B------:R-:W-:Y:S02]  /*46d0*/  PRMT R60, R60, 0xba98, RZ ;  /* 0x0000ba983c3c7816 */ /* 0x000fe400000000ff */
[----:B------:R-:W-:-:S02]  /*46e0*/  PRMT R47, R47, 0xba98, RZ ;  /* 0x0000ba982f2f7816 */ /* 0x000fc400000000ff */
[----:B------:R-:W-:Y:S02]  /*46f0*/  LOP3.LUT R79, R79, 0x8080808, R62, 0x60, !PT ;  /* 0x080808084f4f7812 */ /* 0x000fe400078e603e */
[----:B------:R-:W-:Y:S02]  /*4700*/  LOP3.LUT R83, R83, 0x8080808, R64, 0x60, !PT ;  /* 0x0808080853537812 */ /* 0x000fe400078e6040 */
[C---:B------:R-:W-:Y:S02]  /*4710*/  LOP3.LUT R56, R51.reuse, 0x80808080, R56, 0x6, !PT ;  /* 0x8080808033387812 */ /* 0x040fe400078e0638 */
[----:B------:R-:W-:Y:S02]  /*4720*/  LOP3.LUT R51, R51, 0x7f7f7f7f, R52, 0x60, !PT ;  /* 0x7f7f7f7f33337812 */ /* 0x000fe400078e6034 */
[C---:B------:R-:W-:Y:S02]  /*4730*/  LOP3.LUT R71, R60.reuse, 0x80808080, R71, 0x6, !PT ;  /* 0x808080803c477812 */ /* 0x040fe400078e0647 */
[----:B------:R-:W-:-:S02]  /*4740*/  LOP3.LUT R60, R60, 0x7f7f7f7f, R47, 0x60, !PT ;  /* 0x7f7f7f7f3c3c7812 */ /* 0x000fc400078e602f */
[----:B------:R-:W-:Y:S02]  /*4750*/  PRMT R52, R79, 0xba98, RZ ;  /* 0x0000ba984f347816 */ /* 0x000fe400000000ff */
[----:B------:R-:W-:Y:S02]  /*4760*/  PRMT R54, R83, 0xba98, RZ ;  /* 0x0000ba9853367816 */ /* 0x000fe400000000ff */
[----:B------:R-:W-:Y:S02]  /*4770*/  PRMT R47, R62, 0xba98, RZ ;  /* 0x0000ba983e2f7816 */ /* 0x000fe400000000ff */
[----:B------:R-:W-:Y:S02]  /*4780*/  PRMT R79, R64, 0xba98, RZ ;  /* 0x0000ba98404f7816 */ /* 0x000fe400000000ff */
[----:B------:R-:W-:Y:S02]  /*4790*/  LOP3.LUT R73, R52, 0x80808080, R73, 0x6, !PT ;  /* 0x8080808034497812 */ /* 0x000fe400078e0649 */
[----:B------:R-:W-:-:S02]  /*47a0*/  LOP3.LUT R81, R54, 0x80808080, R81, 0x6, !PT ;  /* 0x8080808036517812 */ /* 0x000fc400078e0651 */
[----:B------:R-:W-:Y:S02]  /*47b0*/  LOP3.LUT R52, R52, 0x7f7f7f7f, R47, 0x60, !PT ;  /* 0x7f7f7f7f34347812 */ /* 0x000fe400078e602f */
[----:B------:R-:W-:Y:S02]  /*47c0*/  LOP3.LUT R54, R54, 0x7f7f7f7f, R79, 0x60, !PT ;  /* 0x7f7f7f7f36367812 */ /* 0x000fe400078e604f */
[----:B------:R-:W-:Y:S02]  /*47d0*/  LOP3.LUT R56, R56, R51, RZ, 0xfc, !PT ;  /* 0x0000003338387212 */ /* 0x000fe400078efcff */
[----:B------:R-:W-:Y:S01]  /*47e0*/  LOP3.LUT R60, R71, R60, RZ, 0xfc, !PT ;  /* 0x0000003c473c7212 */ /* 0x000fe200078efcff */
[----:B------:R-:W-:Y:S01]  /*47f0*/  HADD2.F32 R50, -RZ, R50.H0_H0 ;  /* 0x20000032ff327230 */ /* 0x000fe20000004100 */
[----:B------:R-:W-:Y:S02]  /*4800*/  LOP3.LUT R73, R73, R52, RZ, 0xfc, !PT ;  /* 0x0000003449497212 */ /* 0x000fe400078efcff */
[----:B------:R-:W-:Y:S01]  /*4810*/  LOP3.LUT R81, R81, R54, RZ, 0xfc, !PT ;  /* 0x0000003651517212 */ /* 0x000fe200078efcff */
[----:B------:R-:W-:Y:S01]  /*4820*/  HADD2.F32 R47, -RZ, R48.H0_H0 ;  /* 0x20000030ff2f7230 */ /* 0x000fe20000004100 */
[----:B------:R-:W-:Y:S01]  /*4830*/  STS [R32], R105 ;  /* 0x0000006920007388 */ /* 0x000fe20000000800 */
[----:B------:R-:W-:-:S02]  /*4840*/  HADD2.F32 R46, -RZ, R46.H0_H0 ;  /* 0x2000002eff2e7230 */ /* 0x000fc40000004100 */
[----:B------:R-:W-:Y:S01]  /*4850*/  HADD2.F32 R44, -RZ, R44.H0_H0 ;  /* 0x2000002cff2c7230 */ /* 0x000fe20000004100 */
[----:B------:R-:W-:Y:S01]  /*4860*/  STS [R32+0x10], R75 ;  /* 0x0000104b20007388 */ /* 0x000fe20000000800 */
[----:B------:R-:W-:-:S03]  /*4870*/  IMAD R146, R148, 0x4, R147 ;  /* 0x0000000494927824 */ /* 0x000fc600078e0293 */
[----:B------:R-:W-:Y:S04]  /*4880*/  STS [R33], R56 ;  /* 0x0000003821007388 */ /* 0x000fe80000000800 */
[----:B------:R-:W-:Y:S04]  /*4890*/  STS [R33+0x10], R60 ;  /* 0x0000103c21007388 */ /* 0x000fe80000000800 */
[----:B------:R-:W-:Y:S04]  /*48a0*/  STS [R34], R73 ;  /* 0x0000004922007388 */ /* 0x000fe80000000800 */
        /* <DEDUP_REMOVED lines=20> */
[----:B0-----:R-:W-:Y:S01]  /*49f0*/  IMAD R46, R143, 0x1c, R141 ;  /* 0x0000001c8f2e7824 */ /* 0x001fe200078e028d */
[----:B------:R-:W-:-:S04]  /*4a00*/  MOV R116, R192 ;  /* 0x000000c000747202 */ /* 0x000fc80000000f00 */
[----:B------:R-:W-:Y:S02]  /*4a10*/  LEA R151, R46, R69, 0x2 ;  /* 0x000000452e977211 */ /* 0x000fe400078e10ff */
[C---:B------:R-:W-:Y:S02]  /*4a20*/  IADD3 R168, P6, PT, R194.reuse, 0x4ce0, RZ ;  /* 0x00004ce0c2a87810 */ /* 0x040fe40007fde0ff */
[C---:B------:R-:W-:Y:S01]  /*4a30*/  IADD3 R48, P5, PT, R194.reuse, 0x3a20, RZ ;  /* 0x00003a20c2307810 */ /* 0x040fe20007fbe0ff */
[----:B------:R-:W-:Y:S04]  /*4a40*/  LDS R64, [R151+0x10] ;  /* 0x0000100097407984 */ /* 0x000fe80000000800 */
[----:B------:R-:W-:Y:S04]  /*4a50*/  LDS R65, [R151+0x20] ;  /* 0x0000200097417984 */ /* 0x000fe80000000800 */
[----:B------:R-:W0:Y:S04]  /*4a60*/  LDSM.16.M88.4 R116, [R116] ;  /* 0x000000007474783b */ /* 0x000e280000000200 */
[----:B------:R-:W3:Y:S01]  /*4a70*/  LDSM.16.M88.4 R108, [R108] ;  /* 0x000000006c6c783b */ /* 0x000ee20000000200 */
[--C-:B------:R-:W-:Y:S01]  /*4a80*/  IMAD.X R169, RZ, RZ, R195.reuse, P6 ;  /* 0x000000ffffa97224 */ /* 0x100fe200030e06c3 */
[C---:B-1----:R-:W-:Y:S01]  /*4a90*/  IADD3 R44, P6, PT, R194.reuse, 0x4d00, RZ ;  /* 0x00004d00c22c7810 */ /* 0x042fe20007fde0ff */
[----:B--2---:R-:W-:Y:S01]  /*4aa0*/  IMAD.X R49, RZ, RZ, R195, P5 ;  /* 0x000000ffff317224 */ /* 0x004fe200028e06c3 */
[----:B------:R-:W-:Y:S01]  /*4ab0*/  IADD3 R170, P4, PT, R194, 0x39e0, RZ ;  /* 0x000039e0c2aa7810 */ /* 0x000fe20007f9e0ff */
[----:B------:R-:W-:Y:S01]  /*4ac0*/  IMAD R150, R142, 0x120, R69 ;  /* 0x000001208e967824 */ /* 0x000fe200078e0245 */
[----:B------:R-:W-:Y:S01]  /*4ad0*/  LDS R86, [R151+0x910] ;  /* 0x0009100097567984 */ /* 0x000fe20000000800 */
[----:B------:R-:W-:Y:S01]  /*4ae0*/  IMAD.X R45, RZ, RZ, R195, P6 ;  /* 0x000000ffff2d7224 */ /* 0x000fe200030e06c3 */
[----:B------:R-:W-:Y:S01]  /*4af0*/  MOV R157, R48 ;  /* 0x00000030009d7202 */ /* 0x000fe20000000f00 */
[----:B------:R-:W-:Y:S01]  /*4b00*/  IMAD R158, R138, 0x130, R147 ;  /* 0x000001308a9e7824 */ /* 0x000fe200078e0293 */
[C---:B------:R-:W-:Y:S01]  /*4b10*/  IADD3 R48, P6, PT, R194.reuse, 0x4d40, RZ ;  /* 0x00004d40c2307810 */ /* 0x040fe20007fde0ff */
[--C-:B------:R-:W-:Y:S01]  /*4b20*/  IMAD.X R171, RZ, RZ, R195.reuse, P4 ;  /* 0x000000ffffab7224 */ /* 0x100fe200020e06c3 */
[----:B------:R-:W-:Y:S01]  /*4b30*/  IADD3 R164, P4, PT, R194, 0x3a00, RZ ;  /* 0x00003a00c2a47810 */ /* 0x000fe20007f9e0ff */
[----:B------:R-:W1:Y:S01]  /*4b40*/  LDS.128 R56, [R150] ;  /* 0x0000000096387984 */ /* 0x000e620000000c00 */
[----:B------:R-:W-:Y:S01]  /*4b50*/  MOV R163, R44 ;  /* 0x0000002c00a37202 */ /* 0x000fe20000000f00 */
[----:B------:R-:W-:-:S02]  /*4b60*/  IMAD.X R49, RZ, RZ, R195, P6 ;  /* 0x000000ffff317224 */ /* 0x000fc400030e06c3 */
[----:B------:R-:W2:Y:S01]  /*4b70*/  LDS.128 R60, [R158+0x3a80] ;  /* 0x003a80009e3c7984 */ /* 0x000ea20000000c00 */
[C---:B------:R-:W-:Y:S01]  /*4b80*/  IADD3 R44, P5, PT, R194.reuse, 0x3a40, RZ ;  /* 0x00003a40c22c7810 */ /* 0x040fe20007fbe0ff */
[--C-:B------:R-:W-:Y:S01]  /*4b90*/  IMAD.X R165, RZ, RZ, R195.reuse, P4 ;  /* 0x000000ffffa57224 */ /* 0x100fe200020e06c3 */
[----:B------:R-:W-:Y:S01]  /*4ba0*/  IADD3 R46, P4, PT, R194, 0x4d20, RZ ;  /* 0x00004d20c22e7810 */ /* 0x000fe20007f9e0ff */
[----:B------:R-:W4:Y:S01]  /*4bb0*/  LDS R87, [R151+0x920] ;  /* 0x0009200097577984 */ /* 0x000f220000000800 */
[----:B------:R-:W-:Y:S01]  /*4bc0*/  MOV R154, R48 ;  /* 0x00000030009a7202 */ /* 0x000fe20000000f00 */
[----:B------:R-:W-:Y:S02]  /*4bd0*/  IMAD.X R45, RZ, RZ, R195, P5 ;  /* 0x000000ffff2d7224 */ /* 0x000fe400028e06c3 */
[----:B------:R-:W-:Y:S01]  /*4be0*/  LDS.128 R48, [R158+0x4400] ;  /* 0x004400009e307984 */ /* 0x000fe20000000c00 */
[----:B------:R-:W-:-:S03]  /*4bf0*/  IADD3.X R47, PT, PT, RZ, R195, RZ, P4, !PT ;  /* 0x000000c3ff2f7210 */ /* 0x000fc600027fe4ff */
[----:B------:R-:W5:Y:S01]  /*4c00*/  LDS.128 R72, [R150+0x90] ;  /* 0x0000900096487984 */ /* 0x000f620000000c00 */
[----:B------:R-:W-:Y:S02]  /*4c10*/  MOV R155, R44 ;  /* 0x0000002c009b7202 */ /* 0x000fe40000000f00 */
[----:B------:R-:W-:Y:S01]  /*4c20*/  MOV R156, R46 ;  /* 0x0000002e009c7202 */ /* 0x000fe20000000f00 */
[----:B------:R-:W-:Y:S01]  /*4c30*/  LDS.128 R52, [R158+0x5700] ;  /* 0x005700009e347984 */ /* 0x000fe20000000c00 */
[C---:B------:R-:W-:Y:S02]  /*4c40*/  IADD3 R44, P5, PT, R194.reuse, 0x4d60, RZ ;  /* 0x00004d60c22c7810 */ /* 0x040fe40007fbe0ff */
[----:B------:R-:W-:Y:S01]  /*4c50*/  IADD3 R46, P4, PT, R194, 0x3a60, RZ ;  /* 0x00003a60c22e7810 */ /* 0x000fe20007f9e0ff */
[----:B0-----:R-:W-:Y:S01]  /*4c60*/  IMMA.16832.S8.S8 R68, R116.ROW, R64.COL, RZ ;  /* 0x0000004074447237 */ /* 0x001fe20000405cff */
[----:B------:R-:W-:Y:S01]  /*4c70*/  IMAD.WIDE R76, R123, 0x90, R76 ;  /* 0x000000907b4c7825 */ /* 0x000fe200078e024c */
[----:B------:R-:W-:Y:S01]  /*4c80*/  LDS.128 R80, [R150+0x900] ;  /* 0x0009000096507984 */ /* 0x000fe20000000c00 */
[----:B------:R-:W-:-:S02]  /*4c90*/  IADD3.X R47, PT, PT, RZ, R195, RZ, P4, !PT ;  /* 0x000000c3ff2f7210 */ /* 0x000fc400027fe4ff */
[----:B------:R-:W-:Y:S01]  /*4ca0*/  IMAD.X R45, RZ, RZ, R195, P5 ;  /* 0x000000ffff2d7224 */ /* 0x000fe200028e06c3 */
[----:B------:R-:W-:Y:S02]  /*4cb0*/  LDS R84, [R151+0x30] ;  /* 0x0000300097547984 */ /* 0x000fe40000000800 */
[----:B---3--:R-:W-:Y:S01]  /*4cc0*/  IMMA.16832.S8.S8 R64, R108.ROW, R64.COL, RZ ;  /* 0x000000406c407237 */ /* 0x008fe20000405cff */
[----:B------:R-:W-:Y:S01]  /*4cd0*/  MOV R153, R46 ;  /* 0x0000002e00997202 */ /* 0x000fe20000000f00 */
[----:B------:R-:W-:Y:S01]  /*4ce0*/  LDS R85, [R151+0x40] ;  /* 0x0000400097557984 */ /* 0x000fe20000000800 */
[----:B------:R-:W-:-:S03]  /*4cf0*/  MOV R152, R44 ;  /* 0x0000002c00987202 */ /* 0x000fc60000000f00 */
[----:B------:R-:W0:Y:S01]  /*4d00*/  LDS.128 R44, [R158+0x4d80] ;  /* 0x004d80009e2c7984 */ /* 0x000e220000000c00 */
[----:B------:R-:W-:Y:S02]  /*4d10*/  MOV R170, R170 ;  /* 0x000000aa00aa7202 */ /* 0x000fe40000000f00 */
[----:B------:R-:W-:Y:S01]  /*4d20*/  MOV R168, R168 ;  /* 0x000000a800a87202 */ /* 0x000fe20000000f00 */
[----:B------:R-:W3:Y:S01]  /*4d30*/  LDSM.16.M88.4 R100, [R100] ;  /* 0x000000006464783b */ /* 0x000ee20000000200 */
[----:B------:R-:W-:-:S03]  /*4d40*/  MOV R164, R164 ;  /* 0x000000a400a47202 */ /* 0x000fc60000000f00 */
[----:B------:R-:W-:Y:S01]  /*4d50*/  LDSM.16.M88.4 R104, [R104] ;  /* 0x000000006868783b */ /* 0x000fe20000000200 */
        /* <DEDUP_REMOVED lines=15> */
[----:B-1----:R-:W-:Y:S01]  /*4e50*/  HADD2.F32 R215, -RZ, R56.H0_H0 ;  /* 0x20000038ffd77230 */ /* 0x002fe20000004100 */
[----:B------:R-:W-:Y:S01]  /*4e60*/  I2FP.F32.S32 R225, R64 ;  /* 0x0000004000e17245 */ /* 0x000fe20000201400 */
[----:B--2---:R-:W-:Y:S01]  /*4e70*/  FMUL R64, R60, R213 ;  /* 0x000000d53c407220 */ /* 0x004fe20000400000 */
[----:B----4-:R-:W1:Y:S01]  /*4e80*/  LDS.128 R76, [R150+0x990] ;  /* 0x00099000964c7984 */ /* 0x010e620000000c00 */
[----:B------:R-:W-:Y:S01]  /*4e90*/  I2FP.F32.S32 R71, R71 ;  /* 0x0000004700477245 */ /* 0x000fe20000201400 */
[----:B------:R-:W-:Y:S01]  /*4ea0*/  HADD2.F32 R214, -RZ, R57.H0_H0 ;  /* 0x20000039ffd67230 */ /* 0x000fe20000004100 */
[----:B------:R-:W-:Y:S01]  /*4eb0*/  I2FP.F32.S32 R227, R65 ;  /* 0x0000004100e37245 */ /* 0x000fe20000201400 */
[----:B------:R-:W-:Y:S01]  /*4ec0*/  HADD2.F32 R180, -RZ, R58.H0_H0 ;  /* 0x2000003affb47230 */ /* 0x000fe20000004100 */
[----:B------:R-:W-:Y:S01]  /*4ed0*/  I2FP.F32.S32 R229, R66 ;  /* 0x0000004200e57245 */ /* 0x000fe20000201400 */
[----:B------:R-:W-:Y:S01]  /*4ee0*/  HADD2.F32 R166, -RZ, R59.H0_H0 ;  /* 0x2000003bffa67230 */ /* 0x000fe20000004100 */
[----:B------:R-:W-:Y:S01]  /*4ef0*/  I2FP.F32.S32 R231, R67 ;  /* 0x0000004300e77245 */ /* 0x000fe20000201400 */
[----:B------:R-:W-:Y:S01]  /*4f00*/  FFMA R213, R215, R64, R211 ;  /* 0x00000040d7d57223 */ /* 0x000fe200000000d3 */
[----:B------:R-:W-:Y:S01]  /*4f10*/  IMMA.16832.S8.S8 R56, R116.ROW, R86.COL, RZ ;  /* 0x0000005674387237 */ /* 0x000fe20000405cff */
[----:B-----5:R-:W-:-:S02]  /*4f20*/  HADD2.F32 R68, -RZ, R72.H0_H0 ;  /* 0x20000048ff447230 */ /* 0x020fc40000004100 */
[----:B------:R-:W-:-:S05]  /*4f30*/  FMUL R71, R48, R71 ;  /* 0x0000004730477220 */ /* 0x000fca0000400000 */
[----:B------:R-:W-:Y:S01]  /*4f40*/  IMMA.16832.S8.S8 R64, R108.ROW, R86.COL, RZ ;  /* 0x000000566c407237 */ /* 0x000fe20000405cff */
[----:B------:R-:W-:Y:S01]  /*4f50*/  I2FP.F32.S32 R217, R70 ;  /* 0x0000004600d97245 */ /* 0x000fe20000201400 */
[----:B------:R-:W-:Y:S01]  /*4f60*/  FFMA R208, R68, R71, R208 ;  /* 0x0000004744d07223 */ /* 0x000fe200000000d0 */
[----:B------:R-:W-:Y:S01]  /*4f70*/  LDS R70, [R151+0x930] ;  /* 0x0009300097467984 */ /* 0x000fe20000000800 */
[----:B------:R-:W-:-:S03]  /*4f80*/  I2FP.F32.S32 R69, R69 ;  /* 0x0000004500457245 */ /* 0x000fc60000201400 */
[----:B------:R-:W2:Y:S01]  /*4f90*/  LDS R71, [R151+0x940] ;  /* 0x0009400097477984 */ /* 0x000ea20000000800 */
[----:B------:R-:W-:Y:S01]  /*4fa0*/  FMUL R217, R48, R217 ;  /* 0x000000d930d97220 */ /* 0x000fe20000400000 */
[----:B------:R-:W-:Y:S01]  /*4fb0*/  FMUL R69, R60, R69 ;  /* 0x000000453c457220 */ /* 0x000fe20000400000 */
[----:B0-----:R-:W-:Y:S02]  /*4fc0*/  FMUL R86, R44, R227 ;  /* 0x000000e32c567220 */ /* 0x001fe40000400000 */
[----:B------:R-:W-:Y:S01]  /*4fd0*/  FFMA R219, R215, R217, R212 ;  /* 0x000000d9d7db7223 */ /* 0x000fe200000000d4 */
[----:B------:R-:W-:Y:S01]  /*4fe0*/  FFMA R72, R68, R69, R207 ;  /* 0x0000004544487223 */ /* 0x000fe200000000cf */
[----:B------:R-:W-:Y:S01]  /*4ff0*/  FMUL R212, R52, R231 ;  /* 0x000000e734d47220 */ /* 0x000fe20000400000 */
[----:B------:R-:W-:-:S04]  /*5000*/  I2FP.F32.S32 R69, R56 ;  /* 0x0000003800457245 */ /* 0x000fc80000201400 */
[----:B------:R-:W-:Y:S01]  /*5010*/  I2FP.F32.S32 R207, R64 ;  /* 0x0000004000cf7245 */ /* 0x000fe20000201400 */
[----:B------:R-:W-:Y:S01]  /*5020*/  FMUL R217, R44, R225 ;  /* 0x000000e12cd97220 */ /* 0x000fe20000400000 */
[----:B------:R-:W-:Y:S01]  /*5030*/  FMUL R211, R52, R229 ;  /* 0x000000e534d37220 */ /* 0x000fe20000400000 */
[C---:B------:R-:W-:Y:S01]  /*5040*/  FFMA R86, R68.reuse, R86, R89 ;  /* 0x0000005644567223 */ /* 0x040fe20000000059 */
[----:B------:R-:W-:Y:S01]  /*5050*/  FFMA R87, R68, R212, R91 ;  /* 0x000000d444577223 */ /* 0x000fe2000000005b */
[----:B------:R-:W-:Y:S01]  /*5060*/  HADD2.F32 R80, -RZ, R80.H0_H0 ;  /* 0x20000050ff507230 */ /* 0x000fe20000004100 */
[----:B------:R-:W-:Y:S01]  /*5070*/  I2FP.F32.S32 R91, R58 ;  /* 0x0000003a005b7245 */ /* 0x000fe20000201400 */
[----:B------:R-:W-:Y:S01]  /*5080*/  FMUL R69, R60, R69 ;  /* 0x000000453c457220 */ /* 0x000fe20000400000 */
[----:B------:R-:W-:Y:S01]  /*5090*/  I2FP.F32.S32 R225, R59 ;  /* 0x0000003b00e17245 */ /* 0x000fe20000201400 */
[----:B------:R-:W-:Y:S01]  /*50a0*/  FMUL R68, R44, R207 ;  /* 0x000000cf2c447220 */ /* 0x000fe20000400000 */
[----:B------:R-:W-:-:S02]  /*50b0*/  I2FP.F32.S32 R229, R66 ;  /* 0x0000004200e57245 */ /* 0x000fc40000201400 */
[----:B------:R-:W-:Y:S02]  /*50c0*/  I2FP.F32.S32 R89, R57 ;  /* 0x0000003900597245 */ /* 0x000fe40000201400 */
[----:B------:R-:W-:Y:S02]  /*50d0*/  I2FP.F32.S32 R227, R65 ;  /* 0x0000004100e37245 */ /* 0x000fe40000201400 */
[----:B------:R-:W-:Y:S01]  /*50e0*/  I2FP.F32.S32 R231, R67 ;  /* 0x0000004300e77245 */ /* 0x000fe20000201400 */
[C---:B------:R-:W-:Y:S01]  /*50f0*/  FFMA R217, R215.reuse, R217, R88 ;  /* 0x000000d9d7d97223 */ /* 0x040fe20000000058 */
[----:B---3--:R-:W-:Y:S01]  /*5100*/  IMMA.16832.S8.S8 R64, R100.ROW, R84.COL, RZ ;  /* 0x0000005464407237 */ /* 0x008fe20000405cff */
[----:B------:R-:W-:Y:S01]  /*5110*/  FFMA R211, R215, R211, R90 ;  /* 0x000000d3d7d37223 */ /* 0x000fe2000000005a */
[----:B------:R-:W-:Y:S01]  /*5120*/  FFMA R215, R80, R69, R209 ;  /* 0x0000004550d77223 */ /* 0x000fe200000000d1 */
[----:B------:R-:W-:Y:S01]  /*5130*/  FMUL R91, R48, R91 ;  /* 0x0000005b305b7220 */ /* 0x000fe20000400000 */
[----:B------:R-:W-:Y:S01]  /*5140*/  FMUL R88, R52, R229 ;  /* 0x000000e534587220 */ /* 0x000fe20000400000 */
[----:B-1----:R-:W-:-:S03]  /*5150*/  HADD2.F32 R69, -RZ, R76.H0_H0 ;  /* 0x2000004cff457230 */ /* 0x002fc60000004100 */
[----:B------:R-:W-:Y:S01]  /*5160*/  IMMA.16832.S8.S8 R56, R104.ROW, R84.COL, RZ ;  /* 0x0000005468387237 */ /* 0x000fe20000405cff */
[----:B------:R-:W-:Y:S01]  /*5170*/  FFMA R84, R80, R68, R203 ;  /* 0x0000004450547223 */ /* 0x000fe200000000cb */
        /* <DEDUP_REMOVED lines=16> */
[----:B------:R-:W-:Y:S02]  /*5280*/  I2FP.F32.S32 R226, R66 ;  /* 0x0000004200e27245 */ /* 0x000fe40000201400 */
[----:B------:R-:W-:Y:S01]  /*5290*/  I2FP.F32.S32 R228, R67 ;  /* 0x0000004300e47245 */ /* 0x000fe20000201400 */
[----:B------:R-:W-:Y:S01]  /*52a0*/  HADD2.F32 R203, -RZ, R73.H0_H0 ;  /* 0x20000049ffcb7230 */ /* 0x000fe20000004100 */
[----:B------:R-:W-:Y:S01]  /*52b0*/  I2FP.F32.S32 R96, R58 ;  /* 0x0000003a00607245 */ /* 0x000fe20000201400 */
[----:B------:R-:W-:Y:S01]  /*52c0*/  HADD2.F32 R77, -RZ, R77.H0_H0 ;  /* 0x2000004dff4d7230 */ /* 0x000fe20000004100 */
[----:B------:R-:W-:Y:S01]  /*52d0*/  I2FP.F32.S32 R204, R59 ;  /* 0x0000003b00cc7245 */ /* 0x000fe20000201400 */
[-C--:B--2---:R-:W-:Y:S01]  /*52e0*/  IMMA.16832.S8.S8 R64, R100.ROW, R70.reuse.COL, RZ ;  /* 0x0000004664407237 */ /* 0x084fe20000405cff */
[----:B------:R-:W-:Y:S01]  /*52f0*/  FMUL R206, R45, R206 ;  /* 0x000000ce2dce7220 */ /* 0x000fe20000400000 */
[C---:B------:R-:W-:Y:S01]  /*5300*/  FMUL R90, R61.reuse, R90 ;  /* 0x0000005a3d5a7220 */ /* 0x040fe20000400000 */
[----:B------:R-:W-:Y:S01]  /*5310*/  FMUL R88, R61, R88 ;  /* 0x000000583d587220 */ /* 0x000fe20000400000 */
[----:B------:R-:W-:Y:S04]  /*5320*/  LDS R73, [R151+0x1240] ;  /* 0x0012400097497984 */ /* 0x000fe80000000800 */
[----:B------:R-:W-:Y:S01]  /*5330*/  IMMA.16832.S8.S8 R56, R104.ROW, R70.COL, RZ ;  /* 0x0000004668387237 */ /* 0x000fe20000405cff */
[C---:B------:R-:W-:Y:S01]  /*5340*/  FFMA R217, R214.reuse, R206, R217 ;  /* 0x000000ced6d97223 */ /* 0x040fe200000000d9 */
[----:B------:R-:W-:Y:S01]  /*5350*/  FFMA R206, R203, R90, R72 ;  /* 0x0000005acbce7223 */ /* 0x000fe20000000048 */
[----:B------:R-:W-:Y:S01]  /*5360*/  FFMA R213, R214, R88, R213 ;  /* 0x00000058d6d57223 */ /* 0x000fe200000000d5 */
[----:B------:R-:W-:Y:S01]  /*5370*/  LDS R72, [R151+0x1230] ;  /* 0x0012300097487984 */ /* 0x000fe20000000800 */
[----:B------:R-:W-:-:S03]  /*5380*/  FMUL R204, R49, R204 ;  /* 0x000000cc31cc7220 */ /* 0x000fc60000400000 */
[----:B------:R-:W1:Y:S01]  /*5390*/  LDS.128 R88, [R150+0x1200] ;  /* 0x0012000096587984 */ /* 0x000e620000000c00 */
        /* <DEDUP_REMOVED lines=11> */
[----:B------:R-:W-:-:S02]  /*5450*/  I2FP.F32.S32 R70, R56 ;  /* 0x0000003800467245 */ /* 0x000fc40000201400 */
[----:B------:R-:W-:Y:S02]  /*5460*/  I2FP.F32.S32 R208, R58 ;  /* 0x0000003a00d07245 */ /* 0x000fe40000201400 */
[----:B------:R-:W-:Y:S02]  /*5470*/  I2FP.F32.S32 R226, R65 ;  /* 0x0000004100e27245 */ /* 0x000fe40000201400 */
[----:B------:R-:W-:Y:S02]  /*5480*/  I2FP.F32.S32 R228, R66 ;  /* 0x0000004200e47245 */ /* 0x000fe40000201400 */
[----:B------:R-:W-:Y:S02]  /*5490*/  I2FP.F32.S32 R230, R67 ;  /* 0x0000004300e67245 */ /* 0x000fe40000201400 */
[----:B------:R-:W2:Y:S01]  /*54a0*/  LDS.128 R64, [R150+0x1290] ;  /* 0x0012900096407984 */ /* 0x000ea20000000c00 */
[----:B------:R-:W-:Y:S02]  /*54b0*/  HADD2.F32 R86, -RZ, R81.H0_H0 ;  /* 0x20000051ff567230 */ /* 0x000fe40000004100 */
[----:B------:R-:W-:Y:S01]  /*54c0*/  FMUL R70, R61, R70 ;  /* 0x000000463d467220 */ /* 0x000fe20000400000 */
        /* <DEDUP_REMOVED lines=9> */
[----:B------:R-:W-:Y:S02]  /*5560*/  FFMA R210, R77, R96, R210 ;  /* 0x000000604dd27223 */ /* 0x000fe400000000d2 */
[----:B------:R-:W0:Y:S01]  /*5570*/  LDS R96, [R151+0x1b10] ;  /* 0x001b100097607984 */ /* 0x000e220000000800 */
[----:B------:R-:W-:Y:S01]  /*5580*/  FFMA R212, R86, R81, R84 ;  /* 0x0000005156d47223 */ /* 0x000fe20000000054 */
[----:B------:R-:W-:Y:S01]  /*5590*/  FMUL R81, R45, R226 ;  /* 0x000000e22d517220 */ /* 0x000fe20000400000 */
[----:B------:R-:W-:Y:S01]  /*55a0*/  FMUL R224, R49, R224 ;  /* 0x000000e031e07220 */ /* 0x000fe20000400000 */
[----:B------:R-:W-:Y:S02]  /*55b0*/  FMUL R85, R53, R230 ;  /* 0x000000e635557220 */ /* 0x000fe40000400000 */
[----:B------:R-:W-:Y:S02]  /*55c0*/  FFMA R208, R77, R81, R76 ;  /* 0x000000514dd07223 */ /* 0x000fe4000000004c */
[----:B------:R-:W-:-:S02]  /*55d0*/  I2FP.F32.S32 R81, R56 ;  /* 0x0000003800517245 */ /* 0x000fc40000201400 */
[----:B------:R-:W-:Y:S01]  /*55e0*/  I2FP.F32.S32 R87, R58 ;  /* 0x0000003a00577245 */ /* 0x000fe20000201400 */
[C---:B------:R-:W-:Y:S01]  /*55f0*/  FFMA R209, R77.reuse, R224, R209 ;  /* 0x000000e04dd17223 */ /* 0x040fe200000000d1 */
[----:B------:R-:W-:Y:S01]  /*5600*/  FFMA R80, R77, R85, R80 ;  /* 0x000000554d507223 */ /* 0x000fe20000000050 */
[----:B-1----:R-:W-:-:S03]  /*5610*/  HADD2.F32 R77, -RZ, R88.H0_H0 ;  /* 0x20000058ff4d7230 */ /* 0x002fc60000004100 */
[----:B------:R-:W-:Y:S02]  /*5620*/  I2FP.F32.S32 R227, R68 ;  /* 0x0000004400e37245 */ /* 0x000fe40000201400 */
[----:B------:R-:W-:Y:S02]  /*5630*/  I2FP.F32.S32 R231, R70 ;  /* 0x0000004600e77245 */ /* 0x000fe40000201400 */
[----:B------:R-:W-:Y:S02]  /*5640*/  I2FP.F32.S32 R229, R69 ;  /* 0x0000004500e57245 */ /* 0x000fe40000201400 */
[----:B------:R-:W-:Y:S01]  /*5650*/  I2FP.F32.S32 R233, R71 ;  /* 0x0000004700e97245 */ /* 0x000fe20000201400 */
[----:B------:R-:W-:Y:S01]  /*5660*/  LDS R76, [R151+0x1b30] ;  /* 0x001b3000974c7984 */ /* 0x000fe20000000800 */
[----:B------:R-:W-:Y:S01]  /*5670*/  IMMA.16832.S8.S8 R68, R100.ROW, R72.COL, RZ ;  /* 0x0000004864447237 */ /* 0x000fe20000405cff */
[----:B------:R-:W-:Y:S01]  /*5680*/  FMUL R81, R60, R81 ;  /* 0x000000513c517220 */ /* 0x000fe20000400000 */
[----:B------:R-:W-:Y:S01]  /*5690*/  I2FP.F32.S32 R85, R57 ;  /* 0x0000003900557245 */ /* 0x000fe20000201400 */
[----:B------:R-:W-:Y:S01]  /*56a0*/  FMUL R87, R48, R87 ;  /* 0x0000005730577220 */ /* 0x000fe20000400000 */
[----:B------:R-:W-:Y:S01]  /*56b0*/  I2FP.F32.S32 R225, R59 ;  /* 0x0000003b00e17245 */ /* 0x000fe20000201400 */
[----:B------:R-:W-:Y:S01]  /*56c0*/  FMUL R227, R44, R227 ;  /* 0x000000e32ce37220 */ /* 0x000fe20000400000 */
[----:B------:R-:W-:-:S02]  /*56d0*/  FMUL R88, R52, R231 ;  /* 0x000000e734587220 */ /* 0x000fc40000400000 */
[----:B------:R-:W-:Y:S01]  /*56e0*/  IMMA.16832.S8.S8 R56, R104.ROW, R72.COL, RZ ;  /* 0x0000004868387237 */ /* 0x000fe20000405cff */
[C---:B------:R-:W-:Y:S01]  /*56f0*/  FFMA R216, R77.reuse, R81, R216 ;  /* 0x000000514dd87223 */ /* 0x040fe200000000d8 */
[C---:B------:R-:W-:Y:S01]  /*5700*/  FFMA R81, R77.reuse, R87, R218 ;  /* 0x000000574d517223 */ /* 0x040fe200000000da */
[C---:B------:R-:W-:Y:S01]  /*5710*/  FFMA R98, R77.reuse, R227, R98 ;  /* 0x000000e34d627223 */ /* 0x040fe20000000062 */
[----:B------:R-:W-:Y:S02]  /*5720*/  FFMA R88, R77, R88, R99 ;  /* 0x000000584d587223 */ /* 0x000fe40000000063 */
[----:B------:R-:W1:Y:S01]  /*5730*/  LDS R77, [R151+0x1b40] ;  /* 0x001b4000974d7984 */ /* 0x000e620000000800 */
[----:B--2---:R-:W-:Y:S02]  /*5740*/  HADD2.F32 R73, -RZ, R64.H0_H0 ;  /* 0x20000040ff497230 */ /* 0x004fe40000004100 */
[----:B------:R-:W-:Y:S01]  /*5750*/  FMUL R85, R60, R85 ;  /* 0x000000553c557220 */ /* 0x000fe20000400000 */
[----:B------:R-:W-:-:S03]  /*5760*/  FMUL R228, R53, R228 ;  /* 0x000000e435e47220 */ /* 0x000fc60000400000 */
[C---:B------:R-:W-:Y:S01]  /*5770*/  FFMA R227, R73.reuse, R85, R92 ;  /* 0x0000005549e37223 */ /* 0x040fe2000000005c */
[----:B------:R-:W-:Y:S01]  /*5780*/  FFMA R207, R86, R228, R207 ;  /* 0x000000e456cf7223 */ /* 0x000fe200000000cf */
[----:B------:R-:W-:Y:S01]  /*5790*/  I2FP.F32.S32 R72, R68 ;  /* 0x0000004400487245 */ /* 0x000fe20000201400 */
[----:B------:R-:W2:Y:S01]  /*57a0*/  LDS.128 R84, [R150+0x1b00] ;  /* 0x001b000096547984 */ /* 0x000ea20000000c00 */
        /* <DEDUP_REMOVED lines=12> */
[----:B------:R-:W-:Y:S01]  /*5870*/  HADD2.F32 R57, -RZ, R89.H0_H0 ;  /* 0x20000059ff397230 */ /* 0x000fe20000004100 */
[----:B0-----:R-:W-:Y:S01]  /*5880*/  IMMA.16832.S8.S8 R92, R116.ROW, R96.COL, RZ ;  /* 0x00000060745c7237 */ /* 0x001fe20000405cff */
[----:B------:R-:W-:Y:S01]  /*5890*/  FMUL R56, R61, R56 ;  /* 0x000000383d387220 */ /* 0x000fe20000400000 */
[----:B------:R-:W-:Y:S01]  /*58a0*/  I2FP.F32.S32 R228, R59 ;  /* 0x0000003b00e47245 */ /* 0x000fe20000201400 */
[----:B------:R-:W-:Y:S01]  /*58b0*/  FMUL R89, R45, R72 ;  /* 0x000000482d597220 */ /* 0x000fe20000400000 */
[----:B------:R-:W-:Y:S01]  /*58c0*/  FMUL R59, R53, R218 ;  /* 0x000000da353b7220 */ /* 0x000fe20000400000 */
[----:B------:R-:W-:Y:S01]  /*58d0*/  FFMA R218, R57, R56, R216 ;  /* 0x0000003839da7223 */ /* 0x000fe200000000d8 */
[----:B------:R-:W-:Y:S01]  /*58e0*/  I2FP.F32.S32 R58, R58 ;  /* 0x0000003a003a7245 */ /* 0x000fe20000201400 */
[----:B------:R-:W-:-:S02]  /*58f0*/  HADD2.F32 R56, -RZ, R65.H0_H0 ;  /* 0x20000041ff387230 */ /* 0x000fc40000004100 */
[----:B------:R-:W-:Y:S01]  /*5900*/  FMUL R64, R61, R64 ;  /* 0x000000403d407220 */ /* 0x000fe20000400000 */
[----:B------:R-:W-:Y:S01]  /*5910*/  FFMA R89, R57, R89, R98 ;  /* 0x0000005939597223 */ /* 0x000fe20000000062 */
[----:B------:R-:W-:Y:S01]  /*5920*/  LDS R72, [R151+0x2410] ;  /* 0x0024100097487984 */ /* 0x000fe20000000800 */
[----:B------:R-:W-:Y:S01]  /*5930*/  IMMA.16832.S8.S8 R96, R108.ROW, R96.COL, RZ ;  /* 0x000000606c607237 */ /* 0x000fe20000405cff */
[----:B------:R-:W-:Y:S01]  /*5940*/  FMUL R58, R49, R58 ;  /* 0x0000003a313a7220 */ /* 0x000fe20000400000 */
[----:B------:R-:W-:Y:S01]  /*5950*/  FFMA R227, R56, R64, R227 ;  /* 0x0000004038e37223 */ /* 0x000fe200000000e3 */
[----:B------:R-:W0:Y:S01]  /*5960*/  LDS R73, [R151+0x2420] ;  /* 0x0024200097497984 */ /* 0x000e220000000800 */
[----:B------:R-:W-:-:S03]  /*5970*/  FFMA R88, R57, R59, R88 ;  /* 0x0000003b39587223 */ /* 0x000fc60000000058 */
[----:B------:R-:W-:Y:S01]  /*5980*/  LDS R64, [R151+0x2d10] ;  /* 0x002d100097407984 */ /* 0x000fe20000000800 */
[----:B------:R-:W-:-:S03]  /*5990*/  FFMA R216, R57, R58, R81 ;  /* 0x0000003a39d87223 */ /* 0x000fc60000000051 */
[----:B------:R-:W4:Y:S01]  /*59a0*/  LDS R65, [R151+0x2d20] ;  /* 0x002d200097417984 */ /* 0x000f220000000800 */
        /* <DEDUP_REMOVED lines=8> */
[----:B-1----:R-:W-:Y:S01]  /*5a30*/  IMMA.16832.S8.S8 R56, R104.ROW, R76.COL, RZ ;  /* 0x0000004c68387237 */ /* 0x002fe20000405cff */
[----:B------:R-:W-:-:S02]  /*5a40*/  I2FP.F32.S32 R231, R93 ;  /* 0x0000005d00e77245 */ /* 0x000fc40000201400 */
[----:B------:R-:W-:-:S05]  /*5a50*/  I2FP.F32.S32 R233, R95 ;  /* 0x0000005f00e97245 */ /* 0x000fca0000201400 */
[----:B------:R-:W-:Y:S01]  /*5a60*/  IMMA.16832.S8.S8 R92, R100.ROW, R76.COL, RZ ;  /* 0x0000004c645c7237 */ /* 0x000fe20000405cff */
[----:B------:R-:W-:Y:S02]  /*5a70*/  I2FP.F32.S32 R235, R96 ;  /* 0x0000006000eb7245 */ /* 0x000fe40000201400 */
[----:B------:R-:W-:Y:S02]  /*5a80*/  I2FP.F32.S32 R239, R98 ;  /* 0x0000006200ef7245 */ /* 0x000fe40000201400 */
[----:B------:R-:W-:Y:S02]  /*5a90*/  I2FP.F32.S32 R237, R97 ;  /* 0x0000006100ed7245 */ /* 0x000fe40000201400 */
[----:B------:R-:W-:Y:S01]  /*5aa0*/  I2FP.F32.S32 R99, R99 ;  /* 0x0000006300637245 */ /* 0x000fe20000201400 */
[----:B--2---:R-:W-:Y:S02]  /*5ab0*/  HADD2.F32 R97, -RZ, R84.H0_H0 ;  /* 0x20000054ff617230 */ /* 0x004fe40000004100 */
[----:B------:R-:W-:Y:S01]  /*5ac0*/  FMUL R81, R60, R81 ;  /* 0x000000513c517220 */ /* 0x000fe20000400000 */
[----:B------:R-:W-:Y:S01]  /*5ad0*/  FMUL R228, R48, R229 ;  /* 0x000000e530e47220 */ /* 0x000fe20000400000 */
[----:B------:R-:W-:Y:S01]  /*5ae0*/  FMUL R235, R44, R235 ;  /* 0x000000eb2ceb7220 */ /* 0x000fe20000400000 */
[----:B------:R-:W-:Y:S01]  /*5af0*/  FMUL R76, R52, R239 ;  /* 0x000000ef344c7220 */ /* 0x000fe20000400000 */
        /* <DEDUP_REMOVED lines=14> */
[----:B------:R-:W-:-:S03]  /*5be0*/  I2FP.F32.S32 R56, R56 ;  /* 0x0000003800387245 */ /* 0x000fc60000201400 */
[----:B------:R-:W1:Y:S01]  /*5bf0*/  LDS R77, [R151+0x2440] ;  /* 0x00244000974d7984 */ /* 0x000e620000000800 */
[----:B------:R-:W-:Y:S02]  /*5c00*/  I2FP.F32.S32 R58, R58 ;  /* 0x0000003a003a7245 */ /* 0x000fe40000201400 */
[----:B------:R-:W-:Y:S02]  /*5c10*/  I2FP.F32.S32 R92, R92 ;  /* 0x0000005c005c7245 */ /* 0x000fe40000201400 */
        /* <DEDUP_REMOVED lines=8> */
[----:B------:R-:W-:Y:S02]  /*5ca0*/  HADD2.F32 R69, -RZ, R69.H0_H0 ;  /* 0x20000045ff457230 */ /* 0x000fe40000004100 */
[----:B------:R-:W-:Y:S01]  /*5cb0*/  FMUL R98, R61, R98 ;  /* 0x000000623d627220 */ /* 0x000fe20000400000 */
[----:B------:R-:W-:Y:S01]  /*5cc0*/  FMUL R85, R53, R234 ;  /* 0x000000ea35557220 */ /* 0x000fe20000400000 */
[----:B------:R-:W-:Y:S01]  /*5cd0*/  I2FP.F32.S32 R230, R59 ;  /* 0x0000003b00e67245 */ /* 0x000fe20000201400 */
[C---:B------:R-:W-:Y:S01]  /*5ce0*/  FFMA R229, R222.reuse, R56, R229 ;  /* 0x00000038dee57223 */ /* 0x040fe200000000e5 */
[C---:B------:R-:W-:Y:S01]  /*5cf0*/  FFMA R228, R222.reuse, R57, R228 ;  /* 0x00000039dee47223 */ /* 0x040fe200000000e4 */
[C---:B------:R-:W-:Y:S01]  /*5d00*/  FFMA R223, R222.reuse, R92, R81 ;  /* 0x0000005cdedf7223 */ /* 0x040fe20000000051 */
[-C--:B0-----:R-:W-:Y:S01]  /*5d10*/  IMMA.16832.S8.S8 R112, R116.ROW, R72.reuse.COL, RZ ;  /* 0x0000004874707237 */ /* 0x081fe20000405cff */
[----:B------:R-:W-:Y:S01]  /*5d20*/  I2FP.F32.S32 R232, R93 ;  /* 0x0000005d00e87245 */ /* 0x000fe20000201400 */
[----:B------:R-:W-:Y:S01]  /*5d30*/  FFMA R222, R222, R94, R97 ;  /* 0x0000005edede7223 */ /* 0x000fe20000000061 */
[C---:B------:R-:W-:Y:S01]  /*5d40*/  FFMA R221, R69.reuse, R98, R220 ;  /* 0x0000006245dd7223 */ /* 0x040fe200000000dc */
[----:B------:R-:W0:Y:S04]  /*5d50*/  LDS.128 R92, [R150+0x2400] ;  /* 0x00240000965c7984 */ /* 0x000e280000000c00 */
[----:B------:R-:W-:Y:S01]  /*5d60*/  IMMA.16832.S8.S8 R56, R108.ROW, R72.COL, RZ ;  /* 0x000000486c387237 */ /* 0x000fe20000405cff */
[----:B------:R-:W-:-:S02]  /*5d70*/  FFMA R72, R69, R85, R96 ;  /* 0x0000005545487223 */ /* 0x000fc40000000060 */
[----:B------:R-:W2:Y:S05]  /*5d80*/  LDS.128 R96, [R150+0x2490] ;  /* 0x0024900096607984 */ /* 0x000eaa0000000c00 */
[----:B----4-:R-:W-:Y:S01]  /*5d90*/  IMMA.16832.S8.S8 R116, R116.ROW, R64.COL, RZ ;  /* 0x0000004074747237 */ /* 0x010fe20000405cff */
[----:B------:R-:W-:Y:S01]  /*5da0*/  FMUL R73, R49, R230 ;  /* 0x000000e631497220 */ /* 0x000fe20000400000 */
[----:B------:R-:W-:-:S06]  /*5db0*/  FMUL R81, R45, R232 ;  /* 0x000000e82d517220 */ /* 0x000fcc0000400000 */
[----:B------:R-:W-:Y:S01]  /*5dc0*/  IMMA.16832.S8.S8 R108, R108.ROW, R64.COL, RZ ;  /* 0x000000406c6c7237 */ /* 0x000fe20000405cff */
[C---:B------:R-:W-:Y:S01]  /*5dd0*/  FFMA R220, R69.reuse, R73, R68 ;  /* 0x0000004945dc7223 */ /* 0x040fe20000000044 */
[----:B------:R-:W-:Y:S01]  /*5de0*/  FFMA R73, R69, R81, R84 ;  /* 0x0000005145497223 */ /* 0x000fe20000000054 */
[----:B------:R-:W-:Y:S01]  /*5df0*/  LDS R64, [R151+0x2d30] ;  /* 0x002d300097407984 */ /* 0x000fe20000000800 */
[----:B------:R-:W-:Y:S02]  /*5e00*/  I2FP.F32.S32 R241, R112 ;  /* 0x0000007000f17245 */ /* 0x000fe40000201400 */
[----:B------:R-:W-:Y:S01]  /*5e10*/  I2FP.F32.S32 R69, R113 ;  /* 0x0000007100457245 */ /* 0x000fe20000201400 */
[----:B------:R-:W3:Y:S04]  /*5e20*/  LDS R65, [R151+0x2d40] ;  /* 0x002d400097417984 */ /* 0x000ee80000000800 */
[----:B------:R-:W-:Y:S01]  /*5e30*/  I2FP.F32.S32 R231, R116 ;  /* 0x0000007400e77245 */ /* 0x000fe20000201400 */
[----:B------:R-:W-:Y:S01]  /*5e40*/  LDS R68, [R151+0x50] ;  /* 0x0000500097447984 */ /* 0x000fe20000000800 */
[----:B------:R-:W-:-:S02]  /*5e50*/  I2FP.F32.S32 R81, R117 ;  /* 0x0000007500517245 */ /* 0x000fc40000201400 */
[----:B------:R-:W-:Y:S01]  /*5e60*/  I2FP.F32.S32 R119, R119 ;  /* 0x0000007700777245 */ /* 0x000fe20000201400 */
[C---:B------:R-:W-:Y:S01]  /*5e70*/  FMUL R241, R60.reuse, R241 ;  /* 0x000000f13cf17220 */ /* 0x040fe20000400000 */
[C---:B------:R-:W-:Y:S01]  /*5e80*/  FMUL R69, R60.reuse, R69 ;  /* 0x000000453c457220 */ /* 0x040fe20000400000 */
[C---:B------:R-:W-:Y:S01]  /*5e90*/  FMUL R231, R60.reuse, R231 ;  /* 0x000000e73ce77220 */ /* 0x040fe20000400000 */
[----:B------:R-:W-:Y:S01]  /*5ea0*/  FMUL R81, R60, R81 ;  /* 0x000000513c517220 */ /* 0x000fe20000400000 */
[----:B------:R-:W-:Y:S01]  /*5eb0*/  I2FP.F32.S32 R233, R118 ;  /* 0x0000007600e97245 */ /* 0x000fe20000201400 */
[----:B------:R-:W-:Y:S02]  /*5ec0*/  FMUL R60, R48, R119 ;  /* 0x00000077303c7220 */ /* 0x000fe40000400000 */
[----:B-1----:R-:W-:Y:S01]  /*5ed0*/  IMMA.16832.S8.S8 R116, R104.ROW, R76.COL, RZ ;  /* 0x0000004c68747237 */ /* 0x002fe20000405cff */
[----:B------:R-:W-:Y:S02]  /*5ee0*/  I2FP.F32.S32 R85, R56 ;  /* 0x0000003800557245 */ /* 0x000fe40000201400 */
[----:B------:R-:W-:-:S02]  /*5ef0*/  I2FP.F32.S32 R115, R115 ;  /* 0x0000007300737245 */ /* 0x000fc40000201400 */
        /* <DEDUP_REMOVED lines=15> */
[C---:B------:R-:W-:Y:S01]  /*5ff0*/  FMUL R77, R52.reuse, R59 ;  /* 0x0000003b344d7220 */ /* 0x040fe20000400000 */
[----:B------:R-:W-:Y:S01]  /*6000*/  FMUL R44, R52, R237 ;  /* 0x000000ed342c7220 */ /* 0x000fe20000400000 */
[----:B--2---:R-:W-:-:S02]  /*6010*/  HADD2.F32 R59, -RZ, R96.H0_H0 ;  /* 0x20000060ff3b7230 */ /* 0x004fc40000004100 */
[C---:B------:R-:W-:Y:S01]  /*6020*/  FMUL R243, R48.reuse, R243 ;  /* 0x000000f330f37220 */ /* 0x040fe20000400000 */
[----:B------:R-:W-:Y:S01]  /*6030*/  FMUL R233, R48, R233 ;  /* 0x000000e930e97220 */ /* 0x000fe20000400000 */
[C---:B------:R-:W-:Y:S01]  /*6040*/  FMUL R237, R52.reuse, R247 ;  /* 0x000000f734ed7220 */ /* 0x040fe20000400000 */
[----:B------:R-:W-:Y:S01]  /*6050*/  FMUL R76, R52, R111 ;  /* 0x0000006f344c7220 */ /* 0x000fe20000400000 */
[C---:B------:R-:W-:Y:S01]  /*6060*/  FFMA R199, R57.reuse, R44, R199 ;  /* 0x0000002c39c77223 */ /* 0x040fe200000000c7 */
[----:B------:R-:W-:Y:S01]  /*6070*/  FFMA R198, R57, R109, R198 ;  /* 0x0000006d39c67223 */ /* 0x000fe200000000c6 */
[----:B------:R-:W-:Y:S01]  /*6080*/  FFMA R182, R59, R69, R182 ;  /* 0x000000453bb67223 */ /* 0x000fe200000000b6 */
[----:B------:R-:W-:Y:S01]  /*6090*/  I2FP.F32.S32 R44, R116 ;  /* 0x00000074002c7245 */ /* 0x000fe20000201400 */
[----:B------:R-:W-:Y:S01]  /*60a0*/  LDS R69, [R151+0x60] ;  /* 0x0000600097457984 */ /* 0x000fe20000000800 */
[----:B------:R-:W-:Y:S02]  /*60b0*/  I2FP.F32.S32 R48, R117 ;  /* 0x0000007500307245 */ /* 0x000fe40000201400 */
[----:B------:R-:W-:Y:S01]  /*60c0*/  I2FP.F32.S32 R52, R118 ;  /* 0x0000007600347245 */ /* 0x000fe20000201400 */
[----:B------:R0:W1:Y:S01]  /*60d0*/  LDSM.16.M88.4 R108, [R202] ;  /* 0x00000000ca6c783b */ /* 0x0000620000000200 */
[----:B------:R-:W-:-:S03]  /*60e0*/  I2FP.F32.S32 R84, R119 ;  /* 0x0000007700547245 */ /* 0x000fc60000201400 */
[----:B------:R-:W2:Y:S01]  /*60f0*/  LDSM.16.M88.4 R116, [R201] ;  /* 0x00000000c974783b */ /* 0x000ea20000000200 */
[C---:B------:R-:W-:Y:S01]  /*6100*/  FFMA R188, R57.reuse, R241, R188 ;  /* 0x000000f139bc7223 */ /* 0x040fe200000000bc */
[----:B------:R-:W-:Y:S01]  /*6110*/  FFMA R190, R57, R243, R190 ;  /* 0x000000f339be7223 */ /* 0x000fe200000000be */
[C---:B------:R-:W-:Y:S01]  /*6120*/  FFMA R239, R59.reuse, R239, R184 ;  /* 0x000000ef3bef7223 */ /* 0x040fe200000000b8 */
[C---:B------:R-:W-:Y:S01]  /*6130*/  FFMA R186, R59.reuse, R245, R186 ;  /* 0x000000f53bba7223 */ /* 0x040fe200000000ba */
[----:B------:R-:W-:Y:S02]  /*6140*/  FFMA R200, R59, R77, R200 ;  /* 0x0000004d3bc87223 */ /* 0x000fe400000000c8 */
[----:B------:R-:W4:Y:S01]  /*6150*/  LDS.128 R56, [R150+0x2d00] ;  /* 0x002d000096387984 */ /* 0x000f220000000c00 */
[----:B---3--:R-:W-:Y:S01]  /*6160*/  IMMA.16832.S8.S8 R104, R104.ROW, R64.COL, RZ ;  /* 0x0000004068687237 */ /* 0x008fe20000405cff */
[----:B------:R-:W-:Y:S02]  /*6170*/  I2FP.F32.S32 R112, R112 ;  /* 0x0000007000707245 */ /* 0x000fe40000201400 */
[----:B------:R-:W-:-:S02]  /*6180*/  I2FP.F32.S32 R92, R113 ;  /* 0x00000071005c7245 */ /* 0x000fc40000201400 */
[----:B------:R-:W-:Y:S03]  /*6190*/  LDS R113, [R151+0x960] ;  /* 0x0009600097717984 */ /* 0x000fe60000000800 */
[----:B------:R-:W-:Y:S01]  /*61a0*/  IMMA.16832.S8.S8 R100, R100.ROW, R64.COL, RZ ;  /* 0x0000004064647237 */ /* 0x000fe20000405cff */
[----:B------:R-:W-:Y:S02]  /*61b0*/  FMUL R65, R45, R112 ;  /* 0x000000702d417220 */ /* 0x000fe40000400000 */
[----:B------:R-:W3:Y:S01]  /*61c0*/  LDS R112, [R151+0x950] ;  /* 0x0009500097707984 */ /* 0x000ee20000000800 */
[----:B------:R-:W-:Y:S01]  /*61d0*/  I2FP.F32.S32 R114, R114 ;  /* 0x0000007200727245 */ /* 0x000fe20000201400 */
[----:B------:R-:W-:Y:S02]  /*61e0*/  HADD2.F32 R77, -RZ, R93.H0_H0 ;  /* 0x2000005dff4d7230 */ /* 0x000fe40000004100 */
[----:B------:R-:W-:Y:S01]  /*61f0*/  FMUL R44, R61, R44 ;  /* 0x0000002c3d2c7220 */ /* 0x000fe20000400000 */
[----:B------:R-:W-:Y:S01]  /*6200*/  FMUL R93, R49, R52 ;  /* 0x00000034315d7220 */ /* 0x000fe20000400000 */
[----:B------:R-:W-:-:S02]  /*6210*/  FMUL R64, R53, R114 ;  /* 0x0000007235407220 */ /* 0x000fc40000400000 */
        /* <DEDUP_REMOVED lines=8> */
[----:B------:R-:W-:Y:S01]  /*62a0*/  FMUL R84, R49, R84 ;  /* 0x0000005431547220 */ /* 0x000fe20000400000 */
[----:B------:R-:W-:Y:S02]  /*62b0*/  I2FP.F32.S32 R106, R106 ;  /* 0x0000006a006a7245 */ /* 0x000fe40000201400 */
[----:B------:R-:W-:Y:S01]  /*62c0*/  I2FP.F32.S32 R100, R100 ;  /* 0x0000006400647245 */ /* 0x000fe20000201400 */
[----:B------:R-:W-:Y:S01]  /*62d0*/  FFMA R184, R77, R48, R182 ;  /* 0x000000304db87223 */ /* 0x000fe200000000b6 */
[----:B------:R-:W-:Y:S01]  /*62e0*/  FMUL R52, R61, R104 ;  /* 0x000000683d347220 */ /* 0x000fe20000400000 */
[----:B0-----:R-:W-:Y:S01]  /*62f0*/  I2FP.F32.S32 R202, R115 ;  /* 0x0000007300ca7245 */ /* 0x001fe20000201400 */
        /* <DEDUP_REMOVED lines=8> */
[----:B-1----:R-:W-:Y:S01]  /*6380*/  IMMA.16832.S8.S8 R104, R108.ROW, R68.COL, RZ ;  /* 0x000000446c687237 */ /* 0x002fe20000405cff */
[----:B------:R-:W-:Y:S01]  /*6390*/  I2FP.F32.S32 R84, R103 ;  /* 0x0000006700547245 */ /* 0x000fe20000201400 */
[----:B------:R-:W-:Y:S01]  /*63a0*/  FFMA R97, R77, R97, R186 ;  /* 0x000000614d617223 */ /* 0x000fe200000000ba */
[----:B------:R-:W-:-:S05]  /*63b0*/  FMUL R186, R53, R202 ;  /* 0x000000ca35ba7220 */ /* 0x000fca0000400000 */
[----:B--2---:R-:W-:Y:S01]  /*63c0*/  IMMA.16832.S8.S8 R100, R116.ROW, R68.COL, RZ ;  /* 0x0000004474647237 */ /* 0x004fe20000405cff */
[----:B------:R-:W-:Y:S01]  /*63d0*/  FFMA R186, R77, R186, R200 ;  /* 0x000000ba4dba7223 */ /* 0x000fe200000000c8 */
[----:B------:R-:W-:Y:S01]  /*63e0*/  FMUL R77, R49, R48 ;  /* 0x00000030314d7220 */ /* 0x000fe20000400000 */
[----:B----4-:R-:W-:Y:S02]  /*63f0*/  HADD2.F32 R49, -RZ, R56.H0_H0 ;  /* 0x20000038ff317230 */ /* 0x010fe40000004100 */
[----:B------:R-:W-:Y:S01]  /*6400*/  FMUL R92, R45, R92 ;  /* 0x0000005c2d5c7220 */ /* 0x000fe20000400000 */
[----:B------:R-:W-:Y:S02]  /*6410*/  HADD2.F32 R48, -RZ, R57.H0_H0 ;  /* 0x20000039ff307230 */ /* 0x000fe40000004100 */
[----:B------:R-:W-:Y:S01]  /*6420*/  FMUL R199, R53, R44 ;  /* 0x0000002c35c77220 */ /* 0x000fe20000400000 */
[----:B------:R-:W-:Y:S01]  /*6430*/  LDS R45, [R151+0x1260] ;  /* 0x00126000972d7984 */ /* 0x000fe20000000800 */
[C---:B------:R-:W-:Y:S01]  /*6440*/  FFMA R68, R49.reuse, R233, R176 ;  /* 0x000000e931447223 */ /* 0x040fe200000000b0 */
[----:B------:R-:W-:-:S02]  /*6450*/  FFMA R56, R49, R237, R172 ;  /* 0x000000ed31387223 */ /* 0x000fc400000000ac */
[----:B------:R-:W0:Y:S01]  /*6460*/  LDS R44, [R151+0x1250] ;  /* 0x00125000972c7984 */ /* 0x000e220000000800 */
[----:B------:R-:W-:Y:S01]  /*6470*/  FMUL R84, R53, R84 ;  /* 0x0000005435547220 */ /* 0x000fe20000400000 */
[C---:B------:R-:W-:Y:S01]  /*6480*/  FFMA R69, R49.reuse, R231, R174 ;  /* 0x000000e731457223 */ /* 0x040fe200000000ae */
[----:B------:R-:W-:Y:S01]  /*6490*/  FFMA R57, R49, R235, R178 ;  /* 0x000000eb31397223 */ /* 0x000fe200000000b2 */
[C---:B------:R-:W-:Y:S01]  /*64a0*/  FFMA R68, R48.reuse, R115, R68 ;  /* 0x0000007330447223 */ /* 0x040fe20000000044 */
[----:B------:R-:W-:Y:S01]  /*64b0*/  FFMA R56, R48, R199, R56 ;  /* 0x000000c730387223 */ /* 0x000fe20000000038 */
[----:B------:R-:W-:Y:S02]  /*64c0*/  I2FP.F32.S32 R49, R104 ;  /* 0x0000006800317245 */ /* 0x000fe40000201400 */
[----:B------:R-:W-:Y:S02]  /*64d0*/  I2FP.F32.S32 R199, R105 ;  /* 0x0000006900c77245 */ /* 0x000fe40000201400 */
[----:B------:R-:W-:-:S02]  /*64e0*/  I2FP.F32.S32 R53, R106 ;  /* 0x0000006a00357245 */ /* 0x000fc40000201400 */
[----:B------:R-:W-:Y:S02]  /*64f0*/  I2FP.F32.S32 R201, R107 ;  /* 0x0000006b00c97245 */ /* 0x000fe40000201400 */
[----:B------:R-:W-:Y:S01]  /*6500*/  I2FP.F32.S32 R115, R100 ;  /* 0x0000006400737245 */ /* 0x000fe20000201400 */
[----:B---3--:R-:W-:Y:S01]  /*6510*/  IMMA.16832.S8.S8 R104, R108.ROW, R112.COL, RZ ;  /* 0x000000706c687237 */ /* 0x008fe20000405cff */
[----:B------:R-:W-:-:S03]  /*6520*/  FFMA R69, R48, R52, R69 ;  /* 0x0000003430457223 */ /* 0x000fc60000000045 */
[----:B------:R-:W-:Y:S01]  /*6530*/  FMUL R52, R46, R115 ;  /* 0x000000732e347220 */ /* 0x000fe20000400000 */
[----:B------:R-:W-:Y:S01]  /*6540*/  FFMA R57, R48, R114, R57 ;  /* 0x0000007230397223 */ /* 0x000fe20000000039 */
[----:B------:R-:W-:Y:S01]  /*6550*/  FMUL R49, R62, R49 ;  /* 0x000000313e317220 */ /* 0x000fe20000400000 */
[----:B------:R-:W-:Y:S01]  /*6560*/  I2FP.F32.S32 R101, R101 ;  /* 0x0000006500657245 */ /* 0x000fe20000201400 */
[----:B------:R-:W-:Y:S01]  /*6570*/  FMUL R48, R50, R53 ;  /* 0x0000003532307220 */ /* 0x000fe20000400000 */
[----:B------:R-:W-:Y:S01]  /*6580*/  I2FP.F32.S32 R103, R103 ;  /* 0x0000006700677245 */ /* 0x000fe20000201400 */
[C---:B------:R-:W-:Y:S01]  /*6590*/  FFMA R217, R180.reuse, R52, R217 ;  /* 0x00000034b4d97223 */ /* 0x040fe200000000d9 */
[----:B------:R-:W-:Y:S01]  /*65a0*/  LDS R53, [R151+0x1b60] ;  /* 0x001b600097357984 */ /* 0x000fe20000000800 */
[----:B------:R-:W-:-:S03]  /*65b0*/  FFMA R213, R180, R49, R213 ;  /* 0x00000031b4d57223 */ /* 0x000fc600000000d5 */
[----:B------:R-:W1:Y:S01]  /*65c0*/  LDS R52, [R151+0x1b50] ;  /* 0x001b500097347984 */ /* 0x000e620000000800 */
[----:B------:R-:W-:Y:S02]  /*65d0*/  HADD2.F32 R49, -RZ, R74.H0_H0 ;  /* 0x2000004aff317230 */ /* 0x000fe40000004100 */
[----:B------:R-:W-:Y:S01]  /*65e0*/  FMUL R199, R62, R199 ;  /* 0x000000c73ec77220 */ /* 0x000fe20000400000 */
[----:B------:R-:W-:Y:S01]  /*65f0*/  FMUL R176, R50, R201 ;  /* 0x000000c932b07220 */ /* 0x000fe20000400000 */
[----:B------:R-:W-:Y:S01]  /*6600*/  FMUL R101, R46, R101 ;  /* 0x000000652e657220 */ /* 0x000fe20000400000 */
[----:B------:R-:W-:Y:S01]  /*6610*/  FMUL R172, R54, R103 ;  /* 0x0000006736ac7220 */ /* 0x000fe20000400000 */
[----:B------:R-:W-:Y:S01]  /*6620*/  IMMA.16832.S8.S8 R112, R116.ROW, R112.COL, RZ ;  /* 0x0000007074707237 */ /* 0x000fe20000405cff */
[C---:B------:R-:W-:Y:S01]  /*6630*/  FFMA R206, R49.reuse, R199, R206 ;  /* 0x000000c731ce7223 */ /* 0x040fe200000000ce */
[C---:B------:R-:W-:Y:S01]  /*6640*/  FFMA R176, R49.reuse, R176, R205 ;  /* 0x000000b031b07223 */ /* 0x040fe200000000cd */
[C---:B------:R-:W-:Y:S01]  /*6650*/  FFMA R174, R49.reuse, R101, R204 ;  /* 0x0000006531ae7223 */ /* 0x040fe200000000cc */
[----:B------:R-:W-:Y:S01]  /*6660*/  FFMA R172, R49, R172, R203 ;  /* 0x000000ac31ac7223 */ /* 0x000fe200000000cb */
[----:B------:R-:W-:Y:S01]  /*6670*/  I2FP.F32.S32 R49, R104 ;  /* 0x0000006800317245 */ /* 0x000fe20000201400 */
[----:B------:R-:W-:-:S04]  /*6680*/  HADD2.F32 R82, -RZ, R82.H0_H0 ;  /* 0x20000052ff527230 */ /* 0x000fc80000004100 */
[----:B------:R-:W-:Y:S01]  /*6690*/  FMUL R49, R62, R49 ;  /* 0x000000313e317220 */ /* 0x000fe20000400000 */
[----:B------:R-:W-:Y:S01]  /*66a0*/  I2FP.F32.S32 R231, R102 ;  /* 0x0000006600e77245 */ /* 0x000fe20000201400 */
[----:B------:R-:W-:Y:S02]  /*66b0*/  FFMA R219, R180, R48, R219 ;  /* 0x00000030b4db7223 */ /* 0x000fe400000000db */
[----:B------:R-:W-:Y:S01]  /*66c0*/  FFMA R215, R82, R49, R215 ;  /* 0x0000003152d77223 */ /* 0x000fe200000000d7 */
[----:B------:R-:W-:Y:S01]  /*66d0*/  LDS R48, [R151+0x2450] ;  /* 0x0024500097307984 */ /* 0x000fe20000000800 */
[----:B------:R-:W-:-:S03]  /*66e0*/  FMUL R100, R54, R231 ;  /* 0x000000e736647220 */ /* 0x000fc60000400000 */
[----:B------:R-:W2:Y:S01]  /*66f0*/  LDS R49, [R151+0x2460] ;  /* 0x0024600097317984 */ /* 0x000ea20000000800 */
[----:B------:R-:W-:Y:S02]  /*6700*/  I2FP.F32.S32 R199, R105 ;  /* 0x0000006900c77245 */ /* 0x000fe40000201400 */
[----:B------:R-:W-:Y:S02]  /*6710*/  I2FP.F32.S32 R105, R106 ;  /* 0x0000006a00697245 */ /* 0x000fe40000201400 */
[----:B------:R-:W-:Y:S02]  /*6720*/  I2FP.F32.S32 R201, R112 ;  /* 0x0000007000c97245 */ /* 0x000fe40000201400 */
[----:B------:R-:W-:Y:S02]  /*6730*/  I2FP.F32.S32 R203, R113 ;  /* 0x0000007100cb7245 */ /* 0x000fe40000201400 */
[----:B------:R-:W-:Y:S02]  /*6740*/  I2FP.F32.S32 R205, R114 ;  /* 0x0000007200cd7245 */ /* 0x000fe40000201400 */
[----:B------:R-:W-:-:S02]  /*6750*/  I2FP.F32.S32 R231, R115 ;  /* 0x0000007300e77245 */ /* 0x000fc40000201400 */
[----:B0-----:R-:W-:Y:S01]  /*6760*/  IMMA.16832.S8.S8 R112, R116.ROW, R44.COL, RZ ;  /* 0x0000002c74707237 */ /* 0x001fe20000405cff */
[----:B------:R-:W-:Y:S01]  /*6770*/  FFMA R211, R180, R100, R211 ;  /* 0x00000064b4d37223 */ /* 0x000fe200000000d3 */
[----:B------:R-:W-:Y:S01]  /*6780*/  FMUL R105, R50, R105 ;  /* 0x0000006932697220 */ /* 0x000fe20000400000 */
[----:B------:R-:W-:Y:S01]  /*6790*/  I2FP.F32.S32 R107, R107 ;  /* 0x0000006b006b7245 */ /* 0x000fe20000201400 */
[----:B------:R-:W-:-:S04]  /*67a0*/  FMUL R201, R46, R201 ;  /* 0x000000c92ec97220 */ /* 0x000fc80000400000 */
[C---:B------:R-:W-:Y:S01]  /*67b0*/  IMMA.16832.S8.S8 R100, R108.reuse.ROW, R44.COL, RZ ;  /* 0x0000002c6c647237 */ /* 0x040fe20000405cff */
[----:B------:R-:W-:Y:S01]  /*67c0*/  FFMA R214, R82, R105, R214 ;  /* 0x0000006952d67223 */ /* 0x000fe200000000d6 */
        /* <DEDUP_REMOVED lines=32> */
[----:B------:R-:W-:Y:S01]  /*69d0*/  FMUL R203, R62, R203 ;  /* 0x000000cb3ecb7220 */ /* 0x000fe20000400000 */
[C---:B------:R-:W-:Y:S01]  /*69e0*/  FFMA R201, R101.reuse, R201, R216 ;  /* 0x000000c965c97223 */ /* 0x040fe200000000d8 */
[C---:B------:R-:W-:Y:S01]  /*69f0*/  FFMA R89, R101.reuse, R52, R89 ;  /* 0x0000003465597223 */ /* 0x040fe20000000059 */
[----:B------:R-:W-:Y:S01]  /*6a00*/  FFMA R88, R101, R231, R88 ;  /* 0x000000e765587223 */ /* 0x000fe20000000058 */
[C---:B------:R-:W-:Y:S01]  /*6a10*/  FFMA R226, R66.reuse, R103, R226 ;  /* 0x0000006742e27223 */ /* 0x040fe200000000e2 */
[----:B------:R-:W-:Y:S01]  /*6a20*/  I2FP.F32.S32 R199, R105 ;  /* 0x0000006900c77245 */ /* 0x000fe20000201400 */
[----:B--2---:R-:W-:Y:S01]  /*6a30*/  IMMA.16832.S8.S8 R100, R108.ROW, R48.COL, RZ ;  /* 0x000000306c647237 */ /* 0x004fe20000405cff */
[----:B------:R-:W-:Y:S01]  /*6a40*/  I2FP.F32.S32 R105, R106 ;  /* 0x0000006a00697245 */ /* 0x000fe20000201400 */
[----:B------:R-:W-:Y:S01]  /*6a50*/  FFMA R227, R66, R203, R227 ;  /* 0x000000cb42e37223 */ /* 0x000fe200000000e3 */
[----:B------:R-:W-:Y:S01]  /*6a60*/  I2FP.F32.S32 R203, R107 ;  /* 0x0000006b00cb7245 */ /* 0x000fe20000201400 */
[----:B------:R-:W-:Y:S01]  /*6a70*/  FMUL R52, R46, R207 ;  /* 0x000000cf2e347220 */ /* 0x000fe20000400000 */
[----:B------:R-:W-:Y:S01]  /*6a80*/  I2FP.F32.S32 R107, R112 ;  /* 0x00000070006b7245 */ /* 0x000fe20000201400 */
[----:B------:R-:W-:-:S02]  /*6a90*/  HADD2.F32 R86, -RZ, R86.H0_H0 ;  /* 0x20000056ff567230 */ /* 0x000fc40000004100 */
[----:B------:R-:W-:Y:S01]  /*6aa0*/  FMUL R105, R50, R105 ;  /* 0x0000006932697220 */ /* 0x000fe20000400000 */
[----:B------:R-:W-:Y:S01]  /*6ab0*/  FFMA R225, R66, R52, R225 ;  /* 0x0000003442e17223 */ /* 0x000fe200000000e1 */
[----:B------:R-:W-:Y:S01]  /*6ac0*/  I2FP.F32.S32 R115, R115 ;  /* 0x0000007300737245 */ /* 0x000fe20000201400 */
[----:B------:R-:W-:Y:S01]  /*6ad0*/  FMUL R52, R46, R107 ;  /* 0x0000006b2e347220 */ /* 0x000fe20000400000 */
[----:B------:R-:W-:Y:S01]  /*6ae0*/  I2FP.F32.S32 R53, R104 ;  /* 0x0000006800357245 */ /* 0x000fe20000201400 */
[----:B------:R-:W-:Y:S01]  /*6af0*/  FFMA R228, R86, R105, R228 ;  /* 0x0000006956e47223 */ /* 0x000fe200000000e4 */
[----:B------:R-:W-:Y:S01]  /*6b00*/  I2FP.F32.S32 R113, R113 ;  /* 0x0000007100717245 */ /* 0x000fe20000201400 */
[----:B------:R-:W-:Y:S01]  /*6b10*/  IMMA.16832.S8.S8 R104, R116.ROW, R48.COL, RZ ;  /* 0x0000003074687237 */ /* 0x000fe20000405cff */
[----:B------:R-:W-:Y:S01]  /*6b20*/  I2FP.F32.S32 R205, R114 ;  /* 0x0000007200cd7245 */ /* 0x000fe20000201400 */
[----:B------:R-:W-:Y:S02]  /*6b30*/  HADD2.F32 R70, -RZ, R70.H0_H0 ;  /* 0x20000046ff467230 */ /* 0x000fe40000004100 */
[----:B------:R-:W-:Y:S01]  /*6b40*/  FMUL R115, R54, R115 ;  /* 0x0000007336737220 */ /* 0x000fe20000400000 */
[----:B------:R-:W-:Y:S01]  /*6b50*/  FMUL R53, R62, R53 ;  /* 0x000000353e357220 */ /* 0x000fe20000400000 */
[----:B------:R-:W-:Y:S01]  /*6b60*/  FMUL R203, R50, R203 ;  /* 0x000000cb32cb7220 */ /* 0x000fe20000400000 */
[----:B------:R-:W-:Y:S01]  /*6b70*/  FMUL R205, R54, R205 ;  /* 0x000000cd36cd7220 */ /* 0x000fe20000400000 */
[----:B------:R-:W-:Y:S01]  /*6b80*/  FMUL R190, R46, R113 ;  /* 0x000000712ebe7220 */ /* 0x000fe20000400000 */
[----:B------:R-:W-:Y:S01]  /*6b90*/  FFMA R229, R86, R53, R229 ;  /* 0x0000003556e57223 */ /* 0x000fe200000000e5 */
[----:B------:R-:W-:Y:S01]  /*6ba0*/  FFMA R198, R70, R203, R220 ;  /* 0x000000cb46c67223 */ /* 0x000fe200000000dc */
        /* <DEDUP_REMOVED lines=9> */
[----:B------:R1:W2:Y:S04]  /*6c40*/  LDSM.16.M88.4 R112, [R170] ;  /* 0x00000000aa70783b */ /* 0x0002a80000000200 */
[----:B------:R3:W4:Y:S01]  /*6c50*/  LDSM.16.M88.4 R100, [R168] ;  /* 0x00000000a864783b */ /* 0x0007220000000200 */
[----:B------:R-:W-:Y:S01]  /*6c60*/  FMUL R199, R62, R199 ;  /* 0x000000c73ec77220 */ /* 0x000fe20000400000 */
[----:B------:R-:W-:Y:S01]  /*6c70*/  I2FP.F32.S32 R207, R104 ;  /* 0x0000006800cf7245 */ /* 0x000fe20000201400 */
[----:B0-----:R-:W-:Y:S01]  /*6c80*/  IMMA.16832.S8.S8 R108, R108.ROW, R44.COL, RZ ;  /* 0x0000002c6c6c7237 */ /* 0x001fe20000405cff */
[----:B------:R-:W-:Y:S01]  /*6c90*/  LDS R48, [R151+0x1270] ;  /* 0x0012700097307984 */ /* 0x000fe20000000800 */
[----:B------:R-:W-:Y:S01]  /*6ca0*/  FFMA R199, R70, R199, R221 ;  /* 0x000000c746c77223 */ /* 0x000fe200000000dd */
[----:B------:R-:W-:Y:S01]  /*6cb0*/  I2FP.F32.S32 R221, R106 ;  /* 0x0000006a00dd7245 */ /* 0x000fe20000201400 */
[----:B------:R-:W-:Y:S01]  /*6cc0*/  FMUL R49, R62, R49 ;  /* 0x000000313e317220 */ /* 0x000fe20000400000 */
[----:B-1----:R-:W-:-:S03]  /*6cd0*/  FMUL R170, R50, R203 ;  /* 0x000000cb32aa7220 */ /* 0x002fc60000400000 */
[----:B------:R-:W-:Y:S01]  /*6ce0*/  IMMA.16832.S8.S8 R116, R116.ROW, R44.COL, RZ ;  /* 0x0000002c74747237 */ /* 0x000fe20000405cff */
[----:B------:R-:W-:Y:S02]  /*6cf0*/  HADD2.F32 R45, -RZ, R94.H0_H0 ;  /* 0x2000005eff2d7230 */ /* 0x000fe40000004100 */
[----:B------:R-:W-:Y:S01]  /*6d00*/  FMUL R44, R46, R207 ;  /* 0x000000cf2e2c7220 */ /* 0x000fe20000400000 */
[----:B------:R-:W-:Y:S02]  /*6d10*/  FMUL R218, R54, R221 ;  /* 0x000000dd36da7220 */ /* 0x000fe40000400000 */
[C---:B------:R-:W-:Y:S01]  /*6d20*/  FFMA R216, R45.reuse, R49, R96 ;  /* 0x000000312dd87223 */ /* 0x040fe20000000060 */
[C---:B------:R-:W-:Y:S01]  /*6d30*/  FFMA R170, R45.reuse, R170, R93 ;  /* 0x000000aa2daa7223 */ /* 0x040fe2000000005d */
[C---:B---3--:R-:W-:Y:S01]  /*6d40*/  FFMA R168, R45.reuse, R44, R65 ;  /* 0x0000002c2da87223 */ /* 0x048fe20000000041 */
[----:B------:R-:W-:Y:S01]  /*6d50*/  FFMA R218, R45, R218, R64 ;  /* 0x000000da2dda7223 */ /* 0x000fe20000000040 */
[----:B------:R-:W-:Y:S04]  /*6d60*/  LDS R44, [R151+0x970] ;  /* 0x00097000972c7984 */ /* 0x000fe80000000800 */
[----:B------:R-:W0:Y:S01]  /*6d70*/  LDS R45, [R151+0x980] ;  /* 0x00098000972d7984 */ /* 0x000e220000000800 */
        /* <DEDUP_REMOVED lines=14> */
[----:B--2---:R-:W-:Y:S01]  /*6e60*/  IMMA.16832.S8.S8 R104, R112.ROW, R72.COL, RZ ;  /* 0x0000004870687237 */ /* 0x004fe20000405cff */
[----:B------:R-:W-:-:S02]  /*6e70*/  HADD2.F32 R111, -RZ, R75.H0_H0 ;  /* 0x2000004bff6f7230 */ /* 0x000fc40000004100 */
[----:B------:R-:W-:Y:S02]  /*6e80*/  FMUL R90, R46, R49 ;  /* 0x000000312e5a7220 */ /* 0x000fe40000400000 */
[----:B------:R-:W1:Y:S03]  /*6e90*/  LDS R49, [R151+0x1280] ;  /* 0x0012800097317984 */ /* 0x000e660000000800 */
[----:B----4-:R-:W-:Y:S01]  /*6ea0*/  IMMA.16832.S8.S8 R72, R100.ROW, R72.COL, RZ ;  /* 0x0000004864487237 */ /* 0x010fe20000405cff */
        /* <DEDUP_REMOVED lines=9> */
[----:B------:R-:W-:-:S02]  /*6f40*/  HADD2.F32 R50, -RZ, R87.H0_H0 ;  /* 0x20000057ff327230 */ /* 0x000fc40000004100 */
[----:B------:R-:W-:Y:S01]  /*6f50*/  FFMA R87, R52, R93, R56 ;  /* 0x0000005d34577223 */ /* 0x000fe20000000038 */
[----:B------:R-:W-:Y:S01]  /*6f60*/  FMUL R233, R54, R233 ;  /* 0x000000e936e97220 */ /* 0x000fe20000400000 */
[----:B------:R-:W-:Y:S01]  /*6f70*/  FMUL R53, R62, R53 ;  /* 0x000000353e357220 */ /* 0x000fe20000400000 */
[----:B------:R-:W-:Y:S01]  /*6f80*/  I2FP.F32.S32 R56, R105 ;  /* 0x0000006900387245 */ /* 0x000fe20000201400 */
[----:B------:R-:W-:Y:S01]  /*6f90*/  FMUL R80, R46, R117 ;  /* 0x000000752e507220 */ /* 0x000fe20000400000 */
[----:B------:R-:W-:Y:S02]  /*6fa0*/  FMUL R86, R54, R119 ;  /* 0x0000007736567220 */ /* 0x000fe40000400000 */
[----:B------:R-:W-:Y:S02]  /*6fb0*/  I2FP.F32.S32 R70, R72 ;  /* 0x0000004800467245 */ /* 0x000fe40000201400 */
[----:B------:R-:W-:Y:S02]  /*6fc0*/  I2FP.F32.S32 R94, R73 ;  /* 0x00000049005e7245 */ /* 0x000fe40000201400 */
[----:B------:R-:W-:-:S02]  /*6fd0*/  I2FP.F32.S32 R96, R74 ;  /* 0x0000004a00607245 */ /* 0x000fc40000201400 */
[----:B------:R-:W-:Y:S02]  /*6fe0*/  I2FP.F32.S32 R98, R75 ;  /* 0x0000004b00627245 */ /* 0x000fe40000201400 */
[-C--:B0-----:R-:W-:Y:S01]  /*6ff0*/  IMMA.16832.S8.S8 R72, R100.ROW, R44.reuse.COL, RZ ;  /* 0x0000002c64487237 */ /* 0x081fe20000405cff */
[----:B------:R-:W-:Y:S01]  /*7000*/  FFMA R224, R66, R233, R224 ;  /* 0x000000e942e07223 */ /* 0x000fe200000000e0 */
[----:B------:R-:W-:Y:S02]  /*7010*/  HADD2.F32 R117, -RZ, R91.H0_H0 ;  /* 0x2000005bff757230 */ /* 0x000fe40000004100 */
[C---:B------:R-:W-:Y:S01]  /*7020*/  FFMA R58, R52.reuse, R65, R68 ;  /* 0x00000041343a7223 */ /* 0x040fe20000000044 */
[----:B------:R-:W-:Y:S02]  /*7030*/  HADD2.F32 R54, -RZ, R67.H0_H0 ;  /* 0x20000043ff367230 */ /* 0x000fe40000004100 */
[C---:B------:R-:W-:Y:S01]  /*7040*/  FFMA R90, R52.reuse, R90, R57 ;  /* 0x0000005a345a7223 */ /* 0x040fe20000000039 */
[----:B------:R-:W-:Y:S01]  /*7050*/  FFMA R91, R52, R53, R69 ;  /* 0x00000035345b7223 */ /* 0x000fe20000000045 */
[----:B------:R-:W-:Y:S01]  /*7060*/  FMUL R56, R63, R56 ;  /* 0x000000383f387220 */ /* 0x000fe20000400000 */
[----:B------:R-:W-:Y:S01]  /*7070*/  IMMA.16832.S8.S8 R64, R112.ROW, R44.COL, RZ ;  /* 0x0000002c70407237 */ /* 0x000fe20000405cff */
[----:B------:R-:W-:Y:S01]  /*7080*/  FMUL R57, R55, R98 ;  /* 0x0000006237397220 */ /* 0x000fe20000400000 */
[----:B------:R-:W-:Y:S01]  /*7090*/  LDS R52, [R151+0x1b70] ;  /* 0x001b700097347984 */ /* 0x000fe20000000800 */
[----:B------:R-:W-:-:S03]  /*70a0*/  FMUL R45, R47, R94 ;  /* 0x0000005e2f2d7220 */ /* 0x000fc60000400000 */
[----:B------:R-:W0:Y:S01]  /*70b0*/  LDS R53, [R151+0x1b80] ;  /* 0x001b800097357984 */ /* 0x000e220000000800 */
[C---:B------:R-:W-:Y:S01]  /*70c0*/  FFMA R204, R111.reuse, R56, R206 ;  /* 0x000000386fcc7223 */ /* 0x040fe200000000ce */
[----:B------:R-:W-:Y:S02]  /*70d0*/  FFMA R94, R111, R57, R172 ;  /* 0x000000396f5e7223 */ /* 0x000fe400000000ac */
[----:B------:R-:W-:Y:S04]  /*70e0*/  LDS R56, [R151+0x2470] ;  /* 0x0024700097387984 */ /* 0x000fe80000000800 */
[----:B------:R-:W2:Y:S01]  /*70f0*/  LDS R57, [R151+0x2480] ;  /* 0x0024800097397984 */ /* 0x000ea20000000800 */
        /* <DEDUP_REMOVED lines=9> */
[----:B------:R-:W-:Y:S01]  /*7190*/  HADD2.F32 R109, -RZ, R83.H0_H0 ;  /* 0x20000053ff6d7230 */ /* 0x000fe20000004100 */
[----:B------:R-:W-:Y:S01]  /*71a0*/  I2FP.F32.S32 R74, R74 ;  /* 0x0000004a004a7245 */ /* 0x000fe20000201400 */
[----:B------:R-:W-:-:S02]  /*71b0*/  HADD2.F32 R46, -RZ, R71.H0_H0 ;  /* 0x20000047ff2e7230 */ /* 0x000fc40000004100 */
[C---:B------:R-:W-:Y:S01]  /*71c0*/  FFMA R93, R166.reuse, R70, R217 ;  /* 0x00000046a65d7223 */ /* 0x040fe200000000d9 */
[----:B------:R-:W-:Y:S01]  /*71d0*/  FMUL R203, R51, R68 ;  /* 0x0000004433cb7220 */ /* 0x000fe20000400000 */
[----:B------:R-:W-:Y:S01]  /*71e0*/  HADD2.F32 R83, -RZ, R95.H0_H0 ;  /* 0x2000005fff537230 */ /* 0x000fe20000004100 */
[-C--:B-1----:R-:W-:Y:S01]  /*71f0*/  IMMA.16832.S8.S8 R68, R112.ROW, R48.reuse.COL, RZ ;  /* 0x0000003070447237 */ /* 0x082fe20000405cff */
[----:B------:R-:W-:Y:S01]  /*7200*/  FMUL R104, R63, R104 ;  /* 0x000000683f687220 */ /* 0x000fe20000400000 */
        /* <DEDUP_REMOVED lines=9> */
[----:B------:R-:W-:Y:S01]  /*72a0*/  IMMA.16832.S8.S8 R72, R100.ROW, R48.COL, RZ ;  /* 0x0000003064487237 */ /* 0x000fe20000405cff */
[----:B------:R-:W-:-:S02]  /*72b0*/  I2FP.F32.S32 R64, R64 ;  /* 0x0000004000407245 */ /* 0x000fc40000201400 */
[----:B------:R-:W-:Y:S02]  /*72c0*/  I2FP.F32.S32 R66, R66 ;  /* 0x0000004200427245 */ /* 0x000fe40000201400 */
[----:B------:R-:W-:Y:S01]  /*72d0*/  I2FP.F32.S32 R104, R67 ;  /* 0x0000004300687245 */ /* 0x000fe20000201400 */
[----:B------:R-:W-:Y:S02]  /*72e0*/  HADD2.F32 R97, -RZ, R79.H0_H0 ;  /* 0x2000004fff617230 */ /* 0x000fe40000004100 */
[----:B------:R-:W-:Y:S01]  /*72f0*/  FMUL R64, R63, R64 ;  /* 0x000000403f407220 */ /* 0x000fe20000400000 */
[----:B------:R-:W-:Y:S02]  /*7300*/  HADD2.F32 R79, -RZ, R99.H0_H0 ;  /* 0x20000063ff4f7230 */ /* 0x000fe40000004100 */
[----:B------:R-:W-:Y:S01]  /*7310*/  FMUL R66, R51, R66 ;  /* 0x0000004233427220 */ /* 0x000fe20000400000 */
        /* <DEDUP_REMOVED lines=16> */
[-C--:B0-----:R-:W-:Y:S01]  /*7420*/  IMMA.16832.S8.S8 R64, R112.ROW, R52.reuse.COL, RZ ;  /* 0x0000003470407237 */ /* 0x081fe20000405cff */
[----:B------:R-:W-:Y:S01]  /*7430*/  I2FP.F32.S32 R104, R72 ;  /* 0x0000004800687245 */ /* 0x000fe20000201400 */
[----:B------:R-:W-:Y:S01]  /*7440*/  FMUL R68, R63, R68 ;  /* 0x000000443f447220 */ /* 0x000fe20000400000 */
[----:B------:R-:W-:Y:S01]  /*7450*/  I2FP.F32.S32 R106, R73 ;  /* 0x00000049006a7245 */ /* 0x000fe20000201400 */
[----:B------:R-:W-:Y:S01]  /*7460*/  FMUL R70, R51, R70 ;  /* 0x0000004633467220 */ /* 0x000fe20000400000 */
[----:B------:R-:W-:Y:S02]  /*7470*/  I2FP.F32.S32 R110, R74 ;  /* 0x0000004a006e7245 */ /* 0x000fe40000201400 */
[----:B------:R-:W-:Y:S02]  /*7480*/  I2FP.F32.S32 R116, R75 ;  /* 0x0000004b00747245 */ /* 0x000fe40000201400 */
[----:B------:R-:W-:Y:S01]  /*7490*/  IMMA.16832.S8.S8 R72, R100.ROW, R52.COL, RZ ;  /* 0x0000003464487237 */ /* 0x000fe20000405cff */
[----:B------:R-:W-:Y:S01]  /*74a0*/  I2FP.F32.S32 R48, R69 ;  /* 0x0000004500307245 */ /* 0x000fe20000201400 */
[C---:B------:R-:W-:Y:S01]  /*74b0*/  FFMA R202, R117.reuse, R68, R202 ;  /* 0x0000004475ca7223 */ /* 0x040fe200000000ca */
[----:B------:R-:W-:Y:S01]  /*74c0*/  I2FP.F32.S32 R82, R71 ;  /* 0x0000004700527245 */ /* 0x000fe20000201400 */
[----:B------:R-:W-:-:S04]  /*74d0*/  FFMA R201, R117, R70, R201 ;  /* 0x0000004675c97223 */ /* 0x000fc800000000c9 */
[----:B--2---:R-:W-:Y:S01]  /*74e0*/  IMMA.16832.S8.S8 R68, R112.ROW, R56.COL, RZ ;  /* 0x0000003870447237 */ /* 0x004fe20000405cff */
[----:B------:R-:W-:Y:S01]  /*74f0*/  FMUL R49, R55, R110 ;  /* 0x0000006e37317220 */ /* 0x000fe20000400000 */
[----:B------:R-:W-:Y:S01]  /*7500*/  FMUL R104, R47, R104 ;  /* 0x000000682f687220 */ /* 0x000fe20000400000 */
[----:B------:R-:W-:Y:S01]  /*7510*/  FMUL R48, R63, R48 ;  /* 0x000000303f307220 */ /* 0x000fe20000400000 */
[----:B------:R-:W-:Y:S01]  /*7520*/  FMUL R52, R47, R106 ;  /* 0x0000006a2f347220 */ /* 0x000fe20000400000 */
[----:B------:R-:W-:Y:S01]  /*7530*/  FFMA R110, R117, R49, R88 ;  /* 0x00000031756e7223 */ /* 0x000fe20000000058 */
[----:B------:R-:W-:Y:S01]  /*7540*/  FMUL R49, R51, R82 ;  /* 0x0000005233317220 */ /* 0x000fe20000400000 */
[----:B------:R-:W-:Y:S01]  /*7550*/  FMUL R53, R55, R116 ;  /* 0x0000007437357220 */ /* 0x000fe20000400000 */
[----:B------:R-:W-:Y:S01]  /*7560*/  I2FP.F32.S32 R66, R66 ;  /* 0x0000004200427245 */ /* 0x000fe20000201400 */
[----:B------:R-:W-:Y:S02]  /*7570*/  FFMA R203, R111, R203, R176 ;  /* 0x000000cb6fcb7223 */ /* 0x000fe400000000b0 */
        /* <DEDUP_REMOVED lines=14> */
[C---:B------:R-:W-:Y:S01]  /*7660*/  FMUL R64, R63.reuse, R64 ;  /* 0x000000403f407220 */ /* 0x040fe20000400000 */
[----:B------:R-:W-:Y:S01]  /*7670*/  I2FP.F32.S32 R54, R72 ;  /* 0x0000004800367245 */ /* 0x000fe20000201400 */
[C---:B------:R-:W-:Y:S01]  /*7680*/  FFMA R184, R50.reuse, R49, R228 ;  /* 0x0000003132b87223 */ /* 0x040fe200000000e4 */
[----:B------:R-:W-:Y:S01]  /*7690*/  IMMA.16832.S8.S8 R72, R100.ROW, R56.COL, RZ ;  /* 0x0000003864487237 */ /* 0x000fe20000405cff */
[C---:B------:R-:W-:Y:S01]  /*76a0*/  FFMA R180, R50.reuse, R53, R222 ;  /* 0x0000003532b47223 */ /* 0x040fe200000000de */
[----:B------:R-:W-:Y:S01]  /*76b0*/  FMUL R48, R63, R48 ;  /* 0x000000303f307220 */ /* 0x000fe20000400000 */
[----:B------:R-:W-:Y:S01]  /*76c0*/  FMUL R49, R51, R52 ;  /* 0x0000003433317220 */ /* 0x000fe20000400000 */
[----:B------:R-:W-:Y:S01]  /*76d0*/  FMUL R53, R47, R82 ;  /* 0x000000522f357220 */ /* 0x000fe20000400000 */
[----:B------:R-:W-:Y:S01]  /*76e0*/  FMUL R57, R55, R116 ;  /* 0x0000007437397220 */ /* 0x000fe20000400000 */
[----:B------:R-:W-:Y:S01]  /*76f0*/  I2FP.F32.S32 R70, R70 ;  /* 0x0000004600467245 */ /* 0x000fe20000201400 */
[----:B------:R-:W-:Y:S01]  /*7700*/  FMUL R68, R63, R68 ;  /* 0x000000443f447220 */ /* 0x000fe20000400000 */
[----:B------:R-:W-:Y:S01]  /*7710*/  FFMA R186, R50, R64, R229 ;  /* 0x0000004032ba7223 */ /* 0x000fe200000000e5 */
[----:B-1----:R-:W-:Y:S01]  /*7720*/  IMMA.16832.S8.S8 R112, R112.ROW, R44.COL, RZ ;  /* 0x0000002c70707237 */ /* 0x002fe20000405cff */
[C---:B------:R-:W-:Y:S01]  /*7730*/  FFMA R199, R46.reuse, R48, R199 ;  /* 0x000000302ec77223 */ /* 0x040fe200000000c7 */
[C---:B------:R-:W-:Y:S01]  /*7740*/  FFMA R198, R46.reuse, R49, R198 ;  /* 0x000000312ec67223 */ /* 0x040fe200000000c6 */
[C---:B------:R-:W-:Y:S01]  /*7750*/  FFMA R190, R46.reuse, R53, R190 ;  /* 0x000000352ebe7223 */ /* 0x040fe200000000be */
[----:B------:R-:W-:Y:S01]  /*7760*/  FFMA R188, R46, R57, R188 ;  /* 0x000000392ebc7223 */ /* 0x000fe200000000bc */
[----:B------:R-:W-:Y:S01]  /*7770*/  I2FP.F32.S32 R46, R71 ;  /* 0x00000047002e7245 */ /* 0x000fe20000201400 */
[----:B------:R-:W-:-:S02]  /*7780*/  FFMA R178, R83, R68, R216 ;  /* 0x0000004453b27223 */ /* 0x000fc400000000d8 */
[----:B------:R-:W-:Y:S01]  /*7790*/  IMMA.16832.S8.S8 R64, R100.ROW, R44.COL, RZ ;  /* 0x0000002c64407237 */ /* 0x000fe20000405cff */
[----:B------:R-:W-:Y:S01]  /*77a0*/  I2FP.F32.S32 R44, R69 ;  /* 0x00000045002c7245 */ /* 0x000fe20000201400 */
[----:B------:R-:W-:Y:S02]  /*77b0*/  FMUL R45, R51, R70 ;  /* 0x00000046332d7220 */ /* 0x000fe40000400000 */
[----:B------:R-:W0:Y:S01]  /*77c0*/  LDS.128 R68, [R150+0x2d90] ;  /* 0x002d900096447984 */ /* 0x000e220000000c00 */
[----:B------:R-:W-:Y:S01]  /*77d0*/  BAR.SYNC.DEFER_BLOCKING 0x0 ;  /* 0x0000000000007b1d */ /* 0x000fe20000010000 */
[----:B------:R-:W-:Y:S02]  /*77e0*/  I2FP.F32.S32 R72, R72 ;  /* 0x0000004800487245 */ /* 0x000fe40000201400 */
[----:B------:R-:W-:-:S03]  /*77f0*/  I2FP.F32.S32 R74, R74 ;  /* 0x0000004a004a7245 */ /* 0x000fc60000201400 */
        /* <DEDUP_REMOVED lines=15> */
[----:B------:R-:W-:Y:S01]  /*78f0*/  FMUL R49, R47, R72 ;  /* 0x000000482f317220 */ /* 0x000fe20000400000 */
[----:B------:R-:W-:Y:S01]  /*7900*/  FMUL R74, R55, R74 ;  /* 0x0000004a374a7220 */ /* 0x000fe20000400000 */
[----:B------:R-:W-:-:S02]  /*7910*/  FFMA R176, R83, R45, R170 ;  /* 0x0000002d53b07223 */ /* 0x000fc400000000aa */
[C---:B------:R-:W-:Y:S01]  /*7920*/  FFMA R174, R83.reuse, R49, R168 ;  /* 0x0000003153ae7223 */ /* 0x040fe200000000a8 */
[----:B------:R-:W-:Y:S01]  /*7930*/  FFMA R172, R83, R74, R218 ;  /* 0x0000004a53ac7223 */ /* 0x000fe200000000da */
[----:B------:R-:W-:Y:S01]  /*7940*/  FMUL R54, R47, R54 ;  /* 0x000000362f367220 */ /* 0x000fe20000400000 */
[----:B------:R-:W-:Y:S04]  /*7950*/  LDS R82, [R151+0x10] ;  /* 0x0000100097527984 */ /* 0x000fe80000000800 */
[----:B------:R-:W-:Y:S04]  /*7960*/  LDS R83, [R151+0x20] ;  /* 0x0000200097537984 */ /* 0x000fe80000000800 */
[----:B------:R-:W3:Y:S01]  /*7970*/  LDSM.16.M88.4 R100, [R164] ;  /* 0x00000000a464783b */ /* 0x000ee20000000200 */
[----:B------:R-:W-:Y:S01]  /*7980*/  FFMA R182, R50, R54, R223 ;  /* 0x0000003632b67223 */ /* 0x000fe200000000df */
[----:B------:R-:W-:-:S02]  /*7990*/  I2FP.F32.S32 R48, R73 ;  /* 0x0000004900307245 */ /* 0x000fc40000201400 */
[----:B------:R-:W4:Y:S01]  /*79a0*/  LDSM.16.M88.4 R116, [R163] ;  /* 0x00000000a374783b */ /* 0x000f220000000200 */
[----:B------:R-:W-:Y:S01]  /*79b0*/  I2FP.F32.S32 R50, R75 ;  /* 0x0000004b00327245 */ /* 0x000fe20000201400 */
[----:B------:R-:W-:Y:S02]  /*79c0*/  FMUL R44, R63, R44 ;  /* 0x0000002c3f2c7220 */ /* 0x000fe40000400000 */
[----:B------:R-:W5:Y:S02]  /*79d0*/  LDS.128 R72, [R150] ;  /* 0x0000000096487984 */ /* 0x000f640000000c00 */
[----:B------:R-:W-:Y:S01]  /*79e0*/  FFMA R170, R79, R44, R230 ;  /* 0x0000002c4faa7223 */ /* 0x000fe200000000e6 */
[----:B------:R-:W-:Y:S01]  /*79f0*/  I2FP.F32.S32 R44, R113 ;  /* 0x00000071002c7245 */ /* 0x000fe20000201400 */
[----:B0-----:R-:W-:Y:S02]  /*7a00*/  HADD2.F32 R49, -RZ, R68.H0_H0 ;  /* 0x20000044ff317230 */ /* 0x001fe40000004100 */
[----:B------:R-:W-:Y:S01]  /*7a10*/  FMUL R46, R51, R46 ;  /* 0x0000002e332e7220 */ /* 0x000fe20000400000 */
[----:B------:R-:W-:Y:S01]  /*7a20*/  HADD2.F32 R69, -RZ, R69.H0_H0 ;  /* 0x20000045ff457230 */ /* 0x000fe20000004100 */
[----:B------:R-:W-:Y:S01]  /*7a30*/  I2FP.F32.S32 R112, R112 ;  /* 0x0000007000707245 */ /* 0x000fe20000201400 */
[----:B------:R-:W-:Y:S01]  /*7a40*/  FMUL R113, R63, R44 ;  /* 0x0000002c3f717220 */ /* 0x000fe20000400000 */
[----:B------:R-:W-:Y:S01]  /*7a50*/  I2FP.F32.S32 R44, R115 ;  /* 0x00000073002c7245 */ /* 0x000fe20000201400 */
[----:B------:R-:W-:Y:S01]  /*7a60*/  FFMA R60, R49, R60, R161 ;  /* 0x0000003c313c7223 */ /* 0x000fe200000000a1 */
[----:B------:R-:W-:Y:S01]  /*7a70*/  FMUL R45, R47, R48 ;  /* 0x000000302f2d7220 */ /* 0x000fe20000400000 */
[----:B------:R-:W-:-:S02]  /*7a80*/  HADD2.F32 R70, -RZ, R70.H0_H0 ;  /* 0x20000046ff467230 */ /* 0x000fc40000004100 */
[----:B------:R-:W-:Y:S01]  /*7a90*/  FMUL R50, R55, R50 ;  /* 0x0000003237327220 */ /* 0x000fe20000400000 */
[----:B------:R-:W-:Y:S01]  /*7aa0*/  I2FP.F32.S32 R48, R66 ;  /* 0x0000004200307245 */ /* 0x000fe20000201400 */
[----:B------:R-:W-:Y:S01]  /*7ab0*/  FFMA R77, R69, R77, R60 ;  /* 0x0000004d454d7223 */ /* 0x000fe2000000003c */
[----:B------:R-:W-:Y:S01]  /*7ac0*/  FFMA R168, R79, R46, R221 ;  /* 0x0000002e4fa87223 */ /* 0x000fe200000000dd */
[----:B------:R-:W-:Y:S01]  /*7ad0*/  I2FP.F32.S32 R114, R114 ;  /* 0x0000007200727245 */ /* 0x000fe20000201400 */
[----:B------:R-:W-:Y:S01]  /*7ae0*/  FMUL R66, R51, R44 ;  /* 0x0000002c33427220 */ /* 0x000fe20000400000 */
[----:B------:R-:W-:Y:S01]  /*7af0*/  LDS R88, [R151+0x910] ;  /* 0x0009100097587984 */ /* 0x000fe20000000800 */
[----:B------:R-:W-:Y:S02]  /*7b00*/  I2FP.F32.S32 R64, R64 ;  /* 0x0000004000407245 */ /* 0x000fe40000201400 */
[----:B------:R-:W-:Y:S01]  /*7b10*/  I2FP.F32.S32 R46, R65 ;  /* 0x00000041002e7245 */ /* 0x000fe20000201400 */
[----:B------:R-:W0:Y:S01]  /*7b20*/  LDS R89, [R151+0x920] ;  /* 0x0009200097597984 */ /* 0x000e220000000800 */
[----:B------:R-:W-:Y:S01]  /*7b30*/  I2FP.F32.S32 R44, R67 ;  /* 0x00000043002c7245 */ /* 0x000fe20000201400 */
[C---:B------:R-:W-:Y:S01]  /*7b40*/  FFMA R166, R79.reuse, R45, R220 ;  /* 0x0000002d4fa67223 */ /* 0x040fe200000000dc */
[----:B-1----:R-:W-:Y:S01]  /*7b50*/  FFMA R171, R79, R50, R210 ;  /* 0x000000324fab7223 */ /* 0x002fe200000000d2 */
[----:B------:R-:W-:Y:S01]  /*7b60*/  FFMA R159, R49, R76, R159 ;  /* 0x0000004c319f7223 */ /* 0x000fe2000000009f */
[----:B------:R-:W-:Y:S01]  /*7b70*/  FFMA R161, R70, R78, R77 ;  /* 0x0000004e46a17223 */ /* 0x000fe2000000004d */
[----:B------:R-:W-:Y:S01]  /*7b80*/  FMUL R112, R63, R112 ;  /* 0x000000703f707220 */ /* 0x000fe20000400000 */
[----:B--2---:R-:W-:Y:S01]  /*7b90*/  FMUL R165, R51, R114 ;  /* 0x0000007233a57220 */ /* 0x004fe20000400000 */
[----:B---3--:R-:W-:Y:S01]  /*7ba0*/  IMMA.16832.S8.S8 R76, R100.ROW, R82.COL, RZ ;  /* 0x00000052644c7237 */ /* 0x008fe20000405cff */
[C---:B------:R-:W-:Y:S01]  /*7bb0*/  FMUL R63, R47.reuse, R64 ;  /* 0x000000402f3f7220 */ /* 0x040fe20000400000 */
[----:B------:R-:W-:Y:S01]  /*7bc0*/  FMUL R114, R47, R46 ;  /* 0x0000002e2f727220 */ /* 0x000fe20000400000 */
[----:B------:R-:W-:Y:S01]  /*7bd0*/  FMUL R212, R55, R44 ;  /* 0x0000002c37d47220 */ /* 0x000fe20000400000 */
[----:B------:R-:W-:Y:S01]  /*7be0*/  FFMA R160, R49, R81, R160 ;  /* 0x0000005131a07223 */ /* 0x000fe200000000a0 */
[----:B------:R-:W1:Y:S01]  /*7bf0*/  LDS.128 R44, [R158+0x3a90] ;  /* 0x003a90009e2c7984 */ /* 0x000e620000000c00 */
[----:B------:R-:W-:-:S02]  /*7c00*/  HADD2.F32 R64, -RZ, R59.H0_H0 ;  /* 0x2000003bff407230 */ /* 0x000fc40000004100 */
[----:B------:R-:W-:Y:S01]  /*7c10*/  FFMA R85, R49, R85, R162 ;  /* 0x0000005531557223 */ /* 0x000fe200000000a2 */
[----:B------:R-:W-:Y:S01]  /*7c20*/  FFMA R61, R69, R61, R160 ;  /* 0x0000003d453d7223 */ /* 0x000fe200000000a0 */
[----:B------:R-:W-:Y:S02]  /*7c30*/  FMUL R210, R55, R48 ;  /* 0x0000003037d27220 */ /* 0x000fe40000400000 */
[----:B------:R-:W2:Y:S01]  /*7c40*/  LDS.128 R48, [R158+0x4410] ;  /* 0x004410009e307984 */ /* 0x000ea20000000c00 */
[C---:B------:R-:W-:Y:S01]  /*7c50*/  FFMA R85, R69.reuse, R92, R85 ;  /* 0x0000005c45557223 */ /* 0x040fe20000000055 */
[----:B------:R-:W-:Y:S02]  /*7c60*/  FFMA R159, R69, R84, R159 ;  /* 0x00000054459f7223 */ /* 0x000fe4000000009f */
[----:B------:R-:W3:Y:S01]  /*7c70*/  LDS.128 R52, [R150+0x90] ;  /* 0x0000900096347984 */ /* 0x000ee20000000c00 */
[----:B------:R-:W-:Y:S01]  /*7c80*/  FFMA R165, R64, R165, R58 ;  /* 0x000000a540a57223 */ /* 0x000fe2000000003a */
[----:B------:R-:W-:Y:S01]  /*7c90*/  FFMA R162, R70, R62, R61 ;  /* 0x0000003e46a27223 */ /* 0x000fe2000000003d */
[----:B------:R-:W-:Y:S01]  /*7ca0*/  FFMA R164, R64, R63, R90 ;  /* 0x0000003f40a47223 */ /* 0x000fe2000000005a */
[----:B------:R-:W3:Y:S01]  /*7cb0*/  LDS.128 R56, [R158+0x4d90] ;  /* 0x004d90009e387984 */ /* 0x000ee20000000c00 */
[----:B------:R-:W-:-:S02]  /*7cc0*/  HADD2.F32 R71, -RZ, R71.H0_H0 ;  /* 0x20000047ff477230 */ /* 0x000fc40000004100 */
[C---:B------:R-:W-:Y:S01]  /*7cd0*/  FFMA R85, R70.reuse, R80, R85 ;  /* 0x0000005046557223 */ /* 0x040fe20000000055 */
[----:B------:R0:W3:Y:S01]  /*7ce0*/  LDS.128 R60, [R158+0x5710] ;  /* 0x005710009e3c7984 */ /* 0x0000e20000000c00 */
[----:B------:R-:W-:Y:S01]  /*7cf0*/  FFMA R159, R70, R86, R159 ;  /* 0x00000056469f7223 */ /* 0x000fe2000000009f */
[C---:B------:R-:W-:Y:S01]  /*7d00*/  FFMA R167, R64.reuse, R112, R91 ;  /* 0x0000007040a77223 */ /* 0x040fe2000000005b */
[----:B------:R-:W-:Y:S01]  /*7d10*/  FFMA R169, R64, R210, R87 ;  /* 0x000000d240a97223 */ /* 0x000fe20000000057 */
[----:B----4-:R-:W-:Y:S01]  /*7d20*/  IMMA.16832.S8.S8 R80, R116.ROW, R82.COL, RZ ;  /* 0x0000005274507237 */ /* 0x010fe20000405cff */
[C---:B------:R-:W-:Y:S01]  /*7d30*/  FFMA R161, R71.reuse, R66, R161 ;  /* 0x0000004247a17223 */ /* 0x040fe200000000a1 */
[C---:B------:R-:W-:Y:S01]  /*7d40*/  FFMA R162, R71.reuse, R113, R162 ;  /* 0x0000007147a27223 */ /* 0x040fe200000000a2 */
[C---:B------:R-:W-:Y:S01]  /*7d50*/  FFMA R160, R71.reuse, R114, R85 ;  /* 0x0000007247a07223 */ /* 0x040fe20000000055 */
[----:B------:R-:W-:Y:S01]  /*7d60*/  FFMA R159, R71, R212, R159 ;  /* 0x000000d4479f7223 */ /* 0x000fe2000000009f */
[----:B------:R-:W-:Y:S01]  /*7d70*/  LDS R90, [R151+0x30] ;  /* 0x00003000975a7984 */ /* 0x000fe20000000800 */
[----:B-----5:R-:W-:Y:S01]  /*7d80*/  HADD2.F32 R112, -RZ, R72.H0_H0 ;  /* 0x20000048ff707230 */ /* 0x020fe20000004100 */
[----:B------:R-:W-:Y:S01]  /*7d90*/  I2FP.F32.S32 R113, R76 ;  /* 0x0000004c00717245 */ /* 0x000fe20000201400 */
[----:B------:R-:W-:Y:S01]  /*7da0*/  HADD2.F32 R92, -RZ, R73.H0_H0 ;  /* 0x20000049ff5c7230 */ /* 0x000fe20000004100 */
[----:B------:R-:W-:Y:S01]  /*7db0*/  LDS R91, [R151+0x40] ;  /* 0x00004000975b7984 */ /* 0x000fe20000000800 */
[----:B------:R-:W-:Y:S01]  /*7dc0*/  HADD2.F32 R163, -RZ, R74.H0_H0 ;  /* 0x2000004affa37230 */ /* 0x000fe20000004100 */
[----:B------:R-:W-:Y:S01]  /*7dd0*/  I2FP.F32.S32 R115, R77 ;  /* 0x0000004d00737245 */ /* 0x000fe20000201400 */
[----:B0-----:R-:W-:Y:S01]  /*7de0*/  HADD2.F32 R158, -RZ, R75.H0_H0 ;  /* 0x2000004bff9e7230 */ /* 0x001fe20000004100 */
[----:B------:R0:W-:Y:S01]  /*7df0*/  LDSM.16.M88.4 R64, [R157] ;  /* 0x000000009d40783b */ /* 0x0001e20000000200 */
[----:B------:R-:W-:-:S02]  /*7e00*/  I2FP.F32.S32 R173, R78 ;  /* 0x0000004e00ad7245 */ /* 0x000fc40000201400 */
[----:B------:R-:W-:Y:S01]  /*7e10*/  I2FP.F32.S32 R175, R79 ;  /* 0x0000004f00af7245 */ /* 0x000fe20000201400 */
[----:B------:R-:W4:Y:S04]  /*7e20*/  LDS.128 R68, [R150+0x900] ;  /* 0x0009000096447984 */ /* 0x000f280000000c00 */
[----:B------:R-:W-:Y:S04]  /*7e30*/  LDSM.16.M88.4 R72, [R156] ;  /* 0x000000009c48783b */ /* 0x000fe80000000200 */
[----:B------:R-:W5:Y:S01]  /*7e40*/  LDS.128 R76, [R150+0x990] ;  /* 0x00099000964c7984 */ /* 0x000f620000000c00 */
[----:B------:R-:W-:Y:S01]  /*7e50*/  IMMA.16832.S8.S8 R84, R100.ROW, R88.COL, RZ ;  /* 0x0000005864547237 */ /* 0x000fe20000405cff */
[----:B0-----:R-:W-:-:S02]  /*7e60*/  I2FP.F32.S32 R157, R80 ;  /* 0x00000050009d7245 */ /* 0x001fc40000201400 */
[----:B------:R-:W-:Y:S02]  /*7e70*/  I2FP.F32.S32 R177, R81 ;  /* 0x0000005100b17245 */ /* 0x000fe40000201400 */
[----:B------:R-:W-:Y:S02]  /*7e80*/  I2FP.F32.S32 R179, R82 ;  /* 0x0000005200b37245 */ /* 0x000fe40000201400 */
[----:B------:R-:W-:Y:S02]  /*7e90*/  I2FP.F32.S32 R181, R83 ;  /* 0x0000005300b57245 */ /* 0x000fe40000201400 */
[----:B------:R-:W-:Y:S01]  /*7ea0*/  IMMA.16832.S8.S8 R80, R116.ROW, R88.COL, RZ ;  /* 0x0000005874507237 */ /* 0x000fe20000405cff */
[----:B------:R-:W-:Y:S04]  /*7eb0*/  LDS R88, [R151+0x930] ;  /* 0x0009300097587984 */ /* 0x000fe80000000800 */
[----:B------:R-:W0:Y:S01]  /*7ec0*/  LDS R89, [R151+0x940] ;  /* 0x0009400097597984 */ /* 0x000e220000000800 */
[----:B-1----:R-:W-:Y:S01]  /*7ed0*/  FMUL R113, R44, R113 ;  /* 0x000000712c717220 */ /* 0x002fe20000400000 */
[----:B--2---:R-:W-:-:S03]  /*7ee0*/  FMUL R173, R48, R173 ;  /* 0x000000ad30ad7220 */ /* 0x004fc60000400000 */
[----:B------:R-:W-:Y:S01]  /*7ef0*/  FFMA R205, R112, R113, R205 ;  /* 0x0000007170cd7223 */ /* 0x000fe200000000cd */
[----:B---3--:R-:W-:Y:S02]  /*7f00*/  HADD2.F32 R113, -RZ, R52.H0_H0 ;  /* 0x20000034ff717230 */ /* 0x008fe40000004100 */
[----:B------:R-:W-:Y:S01]  /*7f10*/  FMUL R52, R48, R175 ;  /* 0x000000af30347220 */ /* 0x000fe20000400000 */
[----:B------:R-:W-:Y:S01]  /*7f20*/  FMUL R157, R56, R157 ;  /* 0x0000009d389d7220 */ /* 0x000fe20000400000 */
[----:B------:R-:W-:Y:S01]  /*7f30*/  FMUL R115, R44, R115 ;  /* 0x000000732c737220 */ /* 0x000fe20000400000 */
[----:B------:R-:W-:Y:S01]  /*7f40*/  FFMA R207, R112, R173, R207 ;  /* 0x000000ad70cf7223 */ /* 0x000fe200000000cf */
[----:B------:R-:W-:Y:S01]  /*7f50*/  FMUL R177, R56, R177 ;  /* 0x000000b138b17220 */ /* 0x000fe20000400000 */
[C---:B------:R-:W-:Y:S01]  /*7f60*/  FMUL R181, R60.reuse, R181 ;  /* 0x000000b53cb57220 */ /* 0x040fe20000400000 */
[C---:B------:R-:W-:Y:S01]  /*7f70*/  FFMA R173, R113.reuse, R52, R203 ;  /* 0x0000003471ad7223 */ /* 0x040fe200000000cb */
[----:B------:R-:W-:Y:S01]  /*7f80*/  FMUL R52, R60, R179 ;  /* 0x000000b33c347220 */ /* 0x000fe20000400000 */
[----:B------:R-:W-:Y:S01]  /*7f90*/  FFMA R93, R112, R157, R93 ;  /* 0x0000009d705d7223 */ /* 0x000fe2000000005d */
[----:B------:R-:W-:Y:S01]  /*7fa0*/  I2FP.F32.S32 R179, R86 ;  /* 0x0000005600b37245 */ /* 0x000fe20000201400 */
[C---:B------:R-:W-:Y:S01]  /*7fb0*/  FFMA R175, R113.reuse, R115, R204 ;  /* 0x0000007371af7223 */ /* 0x040fe200000000cc */
[C---:B------:R-:W-:Y:S01]  /*7fc0*/  FFMA R157, R113.reuse, R177, R96 ;  /* 0x000000b1719d7223 */ /* 0x040fe20000000060 */
[----:B------:R-:W-:Y:S01]  /*7fd0*/  FFMA R94, R113, R181, R94 ;  /* 0x000000b5715e7223 */ /* 0x000fe2000000005e */
[----:B------:R-:W-:-:S02]  /*7fe0*/  I2FP.F32.S32 R203, R83 ;  /* 0x0000005300cb7245 */ /* 0x000fc40000201400 */
[----:B------:R-:W-:Y:S01]  /*7ff0*/  I2FP.F32.S32 R115, R85 ;  /* 0x0000005500737245 */ /* 0x000fe20000201400 */
[----:B----4-:R-:W-:Y:S01]  /*8000*/  HADD2.F32 R177, -RZ, R68.H0_H0 ;  /* 0x20000044ffb17230 */ /* 0x010fe20000004100 */
[----:B------:R-:W-:Y:S01]  /*8010*/  I2FP.F32.S32 R113, R84 ;  /* 0x0000005400717245 */ /* 0x000fe20000201400 */
[----:B------:R-:W-:Y:S01]  /*8020*/  FMUL R179, R48, R179 ;  /* 0x000000b330b37220 */ /* 0x000fe20000400000 */
[----:B------:R-:W-:Y:S01]  /*8030*/  I2FP.F32.S32 R181, R87 ;  /* 0x0000005700b57245 */ /* 0x000fe20000201400 */
[----:B-----5:R-:W-:Y:S01]  /*8040*/  HADD2.F32 R76, -RZ, R76.H0_H0 ;  /* 0x2000004cff4c7230 */ /* 0x020fe20000004100 */
[-C--:B------:R-:W-:Y:S01]  /*8050*/  IMMA.16832.S8.S8 R84, R64.ROW, R90.reuse.COL, RZ ;  /* 0x0000005a40547237 */ /* 0x080fe20000405cff */
[----:B------:R-:W-:Y:S02]  /*8060*/  I2FP.F32.S32 R183, R80 ;  /* 0x0000005000b77245 */ /* 0x000fe40000201400 */
[----:B------:R-:W-:Y:S02]  /*8070*/  I2FP.F32.S32 R187, R82 ;  /* 0x0000005200bb7245 */ /* 0x000fe40000201400 */
[----:B------:R-:W-:Y:S01]  /*8080*/  I2FP.F32.S32 R185, R81 ;  /* 0x0000005100b97245 */ /* 0x000fe20000201400 */
[----:B------:R-:W-:Y:S02]  /*8090*/  LDS R96, [R151+0x1210] ;  /* 0x0012100097607984 */ /* 0x000fe40000000800 */
[----:B------:R-:W-:Y:S01]  /*80a0*/  IMMA.16832.S8.S8 R80, R72.ROW, R90.COL, RZ ;  /* 0x0000005a48507237 */ /* 0x000fe20000405cff */
[----:B------:R-:W-:Y:S01]  /*80b0*/  FMUL R90, R60, R203 ;  /* 0x000000cb3c5a7220 */ /* 0x000fe20000400000 */
[----:B------:R-:W-:-:S03]  /*80c0*/  FFMA R189, R177, R179, R208 ;  /* 0x000000b3b1bd7223 */ /* 0x000fc600000000d0 */
[----:B------:R-:W-:Y:S02]  /*80d0*/  FFMA R179, R76, R90, R97 ;  /* 0x0000005a4cb37223 */ /* 0x000fe40000000061 */
[----:B------:R-:W1:Y:S01]  /*80e0*/  LDS R97, [R151+0x1220] ;  /* 0x0012200097617984 */ /* 0x000e620000000800 */
        /* <DEDUP_REMOVED lines=16> */
[C---:B------:R-:W-:Y:S01]  /*81f0*/  FFMA R108, R177.reuse, R183, R108 ;  /* 0x000000b7b16c7223 */ /* 0x040fe2000000006c */
[----:B------:R-:W-:Y:S05]  /*8200*/  LDS R99, [R151+0x1240] ;  /* 0x0012400097637984 */ /* 0x000fea0000000800 */
[----:B------:R-:W-:Y:S01]  /*8210*/  IMMA.16832.S8.S8 R88, R72.ROW, R88.COL, RZ ;  /* 0x0000005848587237 */ /* 0x000fe20000405cff */
[----:B------:R-:W-:-:S02]  /*8220*/  FFMA R177, R177, R187, R98 ;  /* 0x000000bbb1b17223 */ /* 0x000fc40000000062 */
[----:B------:R-:W0:Y:S01]  /*8230*/  LDS R98, [R151+0x1230] ;  /* 0x0012300097627984 */ /* 0x000e220000000800 */
[----:B------:R-:W-:Y:S02]  /*8240*/  I2FP.F32.S32 R80, R80 ;  /* 0x0000005000507245 */ /* 0x000fe40000201400 */
[----:B------:R-:W-:Y:S01]  /*8250*/  I2FP.F32.S32 R82, R82 ;  /* 0x0000005200527245 */ /* 0x000fe20000201400 */
[----:B------:R-:W-:Y:S01]  /*8260*/  FMUL R76, R49, R76 ;  /* 0x0000004c314c7220 */ /* 0x000fe20000400000 */
[----:B------:R-:W-:Y:S01]  /*8270*/  I2FP.F32.S32 R114, R81 ;  /* 0x0000005100727245 */ /* 0x000fe20000201400 */
[----:B------:R-:W-:Y:S01]  /*8280*/  FMUL R80, R57, R80 ;  /* 0x0000005039507220 */ /* 0x000fe20000400000 */
[----:B------:R-:W-:Y:S01]  /*8290*/  I2FP.F32.S32 R210, R83 ;  /* 0x0000005300d27245 */ /* 0x000fe20000201400 */
[----:B------:R-:W-:Y:S01]  /*82a0*/  FMUL R82, R61, R82 ;  /* 0x000000523d527220 */ /* 0x000fe20000400000 */
[----:B------:R-:W-:Y:S02]  /*82b0*/  HADD2.F32 R156, -RZ, R53.H0_H0 ;  /* 0x20000035ff9c7230 */ /* 0x000fe40000004100 */
[C---:B------:R-:W-:Y:S01]  /*82c0*/  FMUL R52, R45.reuse, R52 ;  /* 0x000000342d347220 */ /* 0x040fe20000400000 */
[----:B------:R-:W-:Y:S01]  /*82d0*/  FMUL R68, R45, R68 ;  /* 0x000000442d447220 */ /* 0x000fe20000400000 */
[C---:B------:R-:W-:Y:S01]  /*82e0*/  FFMA R208, R92.reuse, R76, R207 ;  /* 0x0000004c5cd07223 */ /* 0x040fe200000000cf */
[----:B------:R-:W-:Y:S01]  /*82f0*/  FMUL R112, R49, R112 ;  /* 0x0000007031707220 */ /* 0x000fe20000400000 */
[----:B------:R-:W-:Y:S01]  /*8300*/  FMUL R114, R57, R114 ;  /* 0x0000007239727220 */ /* 0x000fe20000400000 */
[C---:B------:R-:W-:Y:S01]  /*8310*/  FFMA R206, R92.reuse, R80, R93 ;  /* 0x000000505cce7223 */ /* 0x040fe2000000005d */
[----:B------:R-:W-:Y:S01]  /*8320*/  FFMA R200, R92, R82, R95 ;  /* 0x000000525cc87223 */ /* 0x000fe2000000005f */
[----:B------:R-:W-:Y:S01]  /*8330*/  FMUL R53, R61, R210 ;  /* 0x000000d23d357220 */ /* 0x000fe20000400000 */
[----:B------:R-:W-:Y:S01]  /*8340*/  I2FP.F32.S32 R84, R84 ;  /* 0x0000005400547245 */ /* 0x000fe20000201400 */
[----:B------:R-:W2:Y:S01]  /*8350*/  LDS.128 R80, [R150+0x1200] ;  /* 0x0012000096507984 */ /* 0x000ea20000000c00 */
[----:B------:R-:W-:-:S02]  /*8360*/  I2FP.F32.S32 R76, R86 ;  /* 0x00000056004c7245 */ /* 0x000fc40000201400 */
[----:B------:R-:W-:Y:S02]  /*8370*/  I2FP.F32.S32 R88, R88 ;  /* 0x0000005800587245 */ /* 0x000fe40000201400 */
[----:B------:R-:W-:Y:S01]  /*8380*/  I2FP.F32.S32 R90, R90 ;  /* 0x0000005a005a7245 */ /* 0x000fe20000201400 */
[----:B------:R-:W-:Y:S01]  /*8390*/  FFMA R204, R92, R52, R205 ;  /* 0x000000345ccc7223 */ /* 0x000fe200000000cd */
[C---:B------:R-:W-:Y:S01]  /*83a0*/  FFMA R175, R156.reuse, R68, R175 ;  /* 0x000000449caf7223 */ /* 0x040fe200000000af */
        /* <DEDUP_REMOVED lines=8> */
[----:B------:R-:W-:-:S02]  /*8430*/  I2FP.F32.S32 R68, R85 ;  /* 0x0000005500447245 */ /* 0x000fc40000201400 */
[----:B------:R-:W-:Y:S01]  /*8440*/  I2FP.F32.S32 R112, R87 ;  /* 0x0000005700707245 */ /* 0x000fe20000201400 */
[-C--:B-1----:R-:W-:Y:S01]  /*8450*/  IMMA.16832.S8.S8 R92, R100.ROW, R96.reuse.COL, RZ ;  /* 0x00000060645c7237 */ /* 0x082fe20000405cff */
[----:B------:R-:W1:Y:S01]  /*8460*/  LDS.128 R84, [R150+0x1290] ;  /* 0x0012900096547984 */ /* 0x000e620000000c00 */
[----:B------:R-:W-:Y:S01]  /*8470*/  I2FP.F32.S32 R114, R89 ;  /* 0x0000005900727245 */ /* 0x000fe20000201400 */
[C---:B------:R-:W-:Y:S01]  /*8480*/  FFMA R191, R52.reuse, R53, R191 ;  /* 0x0000003534bf7223 */ /* 0x040fe200000000bf */
[----:B------:R-:W-:Y:S01]  /*8490*/  I2FP.F32.S32 R212, R91 ;  /* 0x0000005b00d47245 */ /* 0x000fe20000201400 */
[C---:B------:R-:W-:Y:S01]  /*84a0*/  FFMA R189, R52.reuse, R76, R189 ;  /* 0x0000004c34bd7223 */ /* 0x040fe200000000bd */
[C---:B------:R-:W-:Y:S01]  /*84b0*/  FFMA R187, R52.reuse, R187, R108 ;  /* 0x000000bb34bb7223 */ /* 0x040fe2000000006c */
[----:B------:R-:W-:Y:S01]  /*84c0*/  FFMA R177, R52, R210, R177 ;  /* 0x000000d234b17223 */ /* 0x000fe200000000b1 */
[----:B------:R-:W-:Y:S01]  /*84d0*/  IMMA.16832.S8.S8 R88, R116.ROW, R96.COL, RZ ;  /* 0x0000006074587237 */ /* 0x000fe20000405cff */
[----:B------:R-:W-:-:S02]  /*84e0*/  HADD2.F32 R52, -RZ, R77.H0_H0 ;  /* 0x2000004dff347230 */ /* 0x000fc40000004100 */
[----:B------:R-:W-:Y:S01]  /*84f0*/  FMUL R112, R49, R112 ;  /* 0x0000007031707220 */ /* 0x000fe20000400000 */
[----:B------:R-:W-:Y:S03]  /*8500*/  LDS R108, [R151+0x1b10] ;  /* 0x001b1000976c7984 */ /* 0x000fe60000000800 */
[----:B------:R-:W-:Y:S01]  /*8510*/  FFMA R183, R52, R112, R109 ;  /* 0x0000007034b77223 */ /* 0x000fe2000000006d */
[----:B------:R-:W-:Y:S01]  /*8520*/  FMUL R68, R45, R68 ;  /* 0x000000442d447220 */ /* 0x000fe20000400000 */
[----:B------:R-:W3:Y:S02]  /*8530*/  LDS R109, [R151+0x1b20] ;  /* 0x001b2000976d7984 */ /* 0x000ee40000000800 */
[----:B------:R-:W-:Y:S02]  /*8540*/  I2FP.F32.S32 R69, R92 ;  /* 0x0000005c00457245 */ /* 0x000fe40000201400 */
[----:B------:R-:W-:-:S02]  /*8550*/  I2FP.F32.S32 R113, R93 ;  /* 0x0000005d00717245 */ /* 0x000fc40000201400 */
[----:B------:R-:W-:Y:S01]  /*8560*/  I2FP.F32.S32 R115, R95 ;  /* 0x0000005f00737245 */ /* 0x000fe20000201400 */
[----:B------:R-:W-:Y:S01]  /*8570*/  FMUL R114, R57, R114 ;  /* 0x0000007239727220 */ /* 0x000fe20000400000 */
[----:B------:R-:W-:Y:S01]  /*8580*/  I2FP.F32.S32 R77, R94 ;  /* 0x0000005e004d7245 */ /* 0x000fe20000201400 */
[----:B------:R-:W-:Y:S01]  /*8590*/  FMUL R212, R61, R212 ;  /* 0x000000d43dd47220 */ /* 0x000fe20000400000 */
[-C--:B0-----:R-:W-:Y:S01]  /*85a0*/  IMMA.16832.S8.S8 R92, R64.ROW, R98.reuse.COL, RZ ;  /* 0x00000062405c7237 */ /* 0x081fe20000405cff */
[----:B------:R-:W-:Y:S01]  /*85b0*/  I2FP.F32.S32 R97, R88 ;  /* 0x0000005800617245 */ /* 0x000fe20000201400 */
[C---:B------:R-:W-:Y:S01]  /*85c0*/  FFMA R185, R52.reuse, R68, R185 ;  /* 0x0000004434b97223 */ /* 0x040fe200000000b9 */
[C---:B------:R-:W-:Y:S01]  /*85d0*/  FFMA R181, R52.reuse, R114, R181 ;  /* 0x0000007234b57223 */ /* 0x040fe200000000b5 */
[----:B------:R-:W-:Y:S01]  /*85e0*/  FFMA R179, R52, R212, R179 ;  /* 0x000000d434b37223 */ /* 0x000fe200000000b3 */
[----:B------:R-:W-:Y:S01]  /*85f0*/  LDS R76, [R151+0x1b30] ;  /* 0x001b3000974c7984 */ /* 0x000fe20000000800 */
[----:B------:R-:W-:Y:S01]  /*8600*/  FMUL R68, R56, R97 ;  /* 0x0000006138447220 */ /* 0x000fe20000400000 */
[----:B------:R-:W-:Y:S01]  /*8610*/  FMUL R52, R48, R77 ;  /* 0x0000004d30347220 */ /* 0x000fe20000400000 */
[----:B------:R-:W-:Y:S01]  /*8620*/  IMMA.16832.S8.S8 R96, R72.ROW, R98.COL, RZ ;  /* 0x0000006248607237 */ /* 0x000fe20000405cff */
[----:B------:R-:W-:Y:S01]  /*8630*/  I2FP.F32.S32 R203, R90 ;  /* 0x0000005a00cb7245 */ /* 0x000fe20000201400 */
[----:B------:R-:W0:Y:S01]  /*8640*/  LDS R77, [R151+0x1b40] ;  /* 0x001b4000974d7984 */ /* 0x000e220000000800 */
[----:B--2---:R-:W-:Y:S01]  /*8650*/  HADD2.F32 R53, -RZ, R80.H0_H0 ;  /* 0x20000050ff357230 */ /* 0x004fe20000004100 */
[----:B------:R-:W-:-:S02]  /*8660*/  I2FP.F32.S32 R89, R89 ;  /* 0x0000005900597245 */ /* 0x000fc40000201400 */
[----:B------:R-:W-:Y:S01]  /*8670*/  FMUL R203, R60, R203 ;  /* 0x000000cb3ccb7220 */ /* 0x000fe20000400000 */
[----:B------:R-:W-:Y:S01]  /*8680*/  I2FP.F32.S32 R91, R91 ;  /* 0x0000005b005b7245 */ /* 0x000fe20000201400 */
[C---:B------:R-:W-:Y:S01]  /*8690*/  FFMA R201, R53.reuse, R52, R201 ;  /* 0x0000003435c97223 */ /* 0x040fe200000000c9 */
[----:B-1----:R-:W-:Y:S02]  /*86a0*/  HADD2.F32 R84, -RZ, R84.H0_H0 ;  /* 0x20000054ff547230 */ /* 0x002fe40000004100 */
[----:B------:R-:W-:Y:S01]  /*86b0*/  FFMA R80, R53, R203, R110 ;  /* 0x000000cb35507223 */ /* 0x000fe2000000006e */
        /* <DEDUP_REMOVED lines=11> */
[----:B------:R-:W-:Y:S01]  /*8770*/  I2FP.F32.S32 R84, R92 ;  /* 0x0000005c00547245 */ /* 0x000fe20000201400 */
[----:B------:R-:W-:Y:S01]  /*8780*/  FMUL R69, R44, R69 ;  /* 0x000000452c457220 */ /* 0x000fe20000400000 */
[----:B------:R-:W-:Y:S01]  /*8790*/  I2FP.F32.S32 R112, R93 ;  /* 0x0000005d00707245 */ /* 0x000fe20000201400 */
[----:B------:R-:W-:Y:S01]  /*87a0*/  LDS.128 R88, [R150+0x1b00] ;  /* 0x001b000096587984 */ /* 0x000fe20000000c00 */
[----:B------:R-:W-:Y:S02]  /*87b0*/  I2FP.F32.S32 R114, R95 ;  /* 0x0000005f00727245 */ /* 0x000fe40000201400 */
[----:B------:R-:W-:Y:S01]  /*87c0*/  I2FP.F32.S32 R214, R98 ;  /* 0x0000006200d67245 */ /* 0x000fe20000201400 */
[----:B------:R-:W1:Y:S01]  /*87d0*/  LDS.128 R92, [R150+0x1b90] ;  /* 0x001b9000965c7984 */ /* 0x000e620000000c00 */
[----:B------:R-:W-:Y:S01]  /*87e0*/  I2FP.F32.S32 R210, R96 ;  /* 0x0000006000d27245 */ /* 0x000fe20000201400 */
[----:B------:R-:W-:Y:S01]  /*87f0*/  FFMA R68, R53, R68, R111 ;  /* 0x0000004435447223 */ /* 0x000fe2000000006f */
[----:B------:R-:W-:Y:S01]  /*8800*/  I2FP.F32.S32 R212, R97 ;  /* 0x0000006100d47245 */ /* 0x000fe20000201400 */
[----:B------:R-:W-:Y:S01]  /*8810*/  FFMA R201, R81, R110, R201 ;  /* 0x0000006e51c97223 */ /* 0x000fe200000000c9 */
[----:B------:R-:W-:-:S02]  /*8820*/  I2FP.F32.S32 R216, R99 ;  /* 0x0000006300d87245 */ /* 0x000fc40000201400 */
[----:B---3--:R-:W-:Y:S01]  /*8830*/  IMMA.16832.S8.S8 R96, R100.ROW, R108.COL, RZ ;  /* 0x0000006c64607237 */ /* 0x008fe20000405cff */
        /* <DEDUP_REMOVED lines=9> */
[----:B------:R-:W-:Y:S02]  /*88d0*/  HADD2.F32 R85, -RZ, R85.H0_H0 ;  /* 0x20000055ff557230 */ /* 0x000fe40000004100 */
[----:B------:R-:W-:Y:S01]  /*88e0*/  FMUL R205, R57, R212 ;  /* 0x000000d439cd7220 */ /* 0x000fe20000400000 */
[----:B------:R-:W2:Y:S01]  /*88f0*/  LDS R69, [R151+0x2420] ;  /* 0x0024200097457984 */ /* 0x000ea20000000800 */
[----:B------:R-:W-:Y:S02]  /*8900*/  FMUL R112, R45, R112 ;  /* 0x000000702d707220 */ /* 0x000fe40000400000 */
[----:B------:R-:W-:Y:S01]  /*8910*/  FFMA R205, R85, R205, R52 ;  /* 0x000000cd55cd7223 */ /* 0x000fe20000000034 */
[----:B------:R-:W-:Y:S01]  /*8920*/  FMUL R207, R49, R114 ;  /* 0x0000007231cf7220 */ /* 0x000fe20000400000 */
[----:B------:R-:W-:Y:S01]  /*8930*/  FMUL R203, R61, R216 ;  /* 0x000000d83dcb7220 */ /* 0x000fe20000400000 */
[----:B------:R-:W-:Y:S04]  /*8940*/  LDS R52, [R151+0x2d10] ;  /* 0x002d100097347984 */ /* 0x000fe80000000800 */
[----:B------:R-:W3:Y:S01]  /*8950*/  LDS R53, [R151+0x2d20] ;  /* 0x002d200097357984 */ /* 0x000ee20000000800 */
        /* <DEDUP_REMOVED lines=9> */
[----:B------:R-:W-:Y:S02]  /*89f0*/  I2FP.F32.S32 R97, R97 ;  /* 0x0000006100617245 */ /* 0x000fe40000201400 */
[----:B------:R-:W-:Y:S02]  /*8a00*/  I2FP.F32.S32 R99, R99 ;  /* 0x0000006300637245 */ /* 0x000fe40000201400 */
[----:B------:R-:W-:Y:S02]  /*8a10*/  I2FP.F32.S32 R85, R96 ;  /* 0x0000006000557245 */ /* 0x000fe40000201400 */
[----:B------:R-:W-:Y:S01]  /*8a20*/  I2FP.F32.S32 R113, R98 ;  /* 0x0000006200717245 */ /* 0x000fe20000201400 */
[----:B-1----:R-:W-:Y:S02]  /*8a30*/  HADD2.F32 R92, -RZ, R92.H0_H0 ;  /* 0x2000005cff5c7230 */ /* 0x002fe40000004100 */
[----:B------:R-:W-:Y:S01]  /*8a40*/  FMUL R97, R44, R97 ;  /* 0x000000612c617220 */ /* 0x000fe20000400000 */
        /* <DEDUP_REMOVED lines=9> */
[----:B------:R-:W-:Y:S01]  /*8ae0*/  HADD2.F32 R89, -RZ, R89.H0_H0 ;  /* 0x20000059ff597230 */ /* 0x000fe20000004100 */
[----:B------:R-:W-:Y:S01]  /*8af0*/  I2FP.F32.S32 R106, R106 ;  /* 0x0000006a006a7245 */ /* 0x000fe20000201400 */
[----:B------:R-:W-:Y:S01]  /*8b00*/  LDS R76, [R151+0x2430] ;  /* 0x00243000974c7984 */ /* 0x000fe20000000800 */
[----:B------:R-:W-:-:S02]  /*8b10*/  I2FP.F32.S32 R108, R108 ;  /* 0x0000006c006c7245 */ /* 0x000fc40000201400 */
[----:B------:R-:W-:Y:S01]  /*8b20*/  I2FP.F32.S32 R110, R110 ;  /* 0x0000006e006e7245 */ /* 0x000fe20000201400 */
        /* <DEDUP_REMOVED lines=9> */
[----:B------:R-:W0:Y:S01]  /*8bc0*/  LDS R77, [R151+0x2440] ;  /* 0x00244000974d7984 */ /* 0x000e220000000800 */
[----:B------:R-:W-:Y:S01]  /*8bd0*/  I2FP.F32.S32 R112, R107 ;  /* 0x0000006b00707245 */ /* 0x000fe20000201400 */
[----:B------:R-:W-:Y:S01]  /*8be0*/  FMUL R104, R45, R104 ;  /* 0x000000682d687220 */ /* 0x000fe20000400000 */
[----:B------:R-:W-:Y:S01]  /*8bf0*/  I2FP.F32.S32 R114, R109 ;  /* 0x0000006d00727245 */ /* 0x000fe20000201400 */
[----:B------:R-:W-:Y:S01]  /*8c00*/  FMUL R81, R49, R106 ;  /* 0x0000006a31517220 */ /* 0x000fe20000400000 */
[----:B------:R-:W-:Y:S01]  /*8c10*/  FMUL R85, R57, R108 ;  /* 0x0000006c39557220 */ /* 0x000fe20000400000 */
[----:B------:R-:W-:Y:S01]  /*8c20*/  FMUL R105, R61, R110 ;  /* 0x0000006e3d697220 */ /* 0x000fe20000400000 */
[----:B------:R-:W-:Y:S01]  /*8c30*/  I2FP.F32.S32 R188, R111 ;  /* 0x0000006f00bc7245 */ /* 0x000fe20000201400 */
[-C--:B--2---:R-:W-:Y:S01]  /*8c40*/  IMMA.16832.S8.S8 R96, R100.ROW, R68.reuse.COL, RZ ;  /* 0x0000004464607237 */ /* 0x084fe20000405cff */
[C---:B------:R-:W-:Y:S01]  /*8c50*/  FFMA R186, R89.reuse, R104, R186 ;  /* 0x0000006859ba7223 */ /* 0x040fe200000000ba */
[C---:B------:R-:W-:Y:S01]  /*8c60*/  FFMA R184, R89.reuse, R81, R184 ;  /* 0x0000005159b87223 */ /* 0x040fe200000000b8 */
[C---:B------:R-:W-:Y:S01]  /*8c70*/  FFMA R182, R89.reuse, R85, R182 ;  /* 0x0000005559b67223 */ /* 0x040fe200000000b6 */
[----:B------:R-:W-:Y:S01]  /*8c80*/  FFMA R180, R89, R105, R180 ;  /* 0x0000006959b47223 */ /* 0x000fe200000000b4 */
[----:B------:R-:W-:Y:S01]  /*8c90*/  FMUL R89, R57, R114 ;  /* 0x0000007239597220 */ /* 0x000fe20000400000 */
[----:B------:R-:W1:Y:S02]  /*8ca0*/  LDS.128 R104, [R150+0x2400] ;  /* 0x0024000096687984 */ /* 0x000e640000000c00 */
[----:B------:R-:W-:Y:S01]  /*8cb0*/  IMMA.16832.S8.S8 R108, R116.ROW, R68.COL, RZ ;  /* 0x00000044746c7237 */ /* 0x000fe20000405cff */
[----:B------:R-:W-:-:S02]  /*8cc0*/  FMUL R69, R49, R112 ;  /* 0x0000007031457220 */ /* 0x000fc40000400000 */
[----:B------:R-:W2:Y:S05]  /*8cd0*/  LDS.128 R112, [R150+0x2490] ;  /* 0x0024900096707984 */ /* 0x000eaa0000000c00 */
[----:B---3--:R-:W-:Y:S01]  /*8ce0*/  IMMA.16832.S8.S8 R100, R100.ROW, R52.COL, RZ ;  /* 0x0000003464647237 */ /* 0x008fe20000405cff */
[----:B------:R-:W-:-:S07]  /*8cf0*/  HADD2.F32 R81, -RZ, R93.H0_H0 ;  /* 0x2000005dff517230 */ /* 0x000fce0000004100 */
[----:B------:R-:W-:Y:S01]  /*8d00*/  IMMA.16832.S8.S8 R116, R116.ROW, R52.COL, RZ ;  /* 0x0000003474747237 */ /* 0x000fe20000405cff */
[----:B------:R-:W-:Y:S04]  /*8d10*/  LDS R52, [R151+0x2d30] ;  /* 0x002d300097347984 */ /* 0x000fe80000000800 */
[----:B------:R-:W3:Y:S01]  /*8d20*/  LDS R53, [R151+0x2d40] ;  /* 0x002d400097357984 */ /* 0x000ee20000000800 */
[----:B------:R-:W-:Y:S01]  /*8d30*/  FMUL R92, R45, R92 ;  /* 0x0000005c2d5c7220 */ /* 0x000fe20000400000 */
[----:B------:R-:W-:Y:S01]  /*8d40*/  FMUL R85, R61, R188 ;  /* 0x000000bc3d557220 */ /* 0x000fe20000400000 */
[C---:B------:R-:W-:Y:S02]  /*8d50*/  FFMA R89, R81.reuse, R89, R190 ;  /* 0x0000005951597223 */ /* 0x040fe400000000be */
        /* <DEDUP_REMOVED lines=8> */
[C---:B------:R-:W-:Y:S01]  /*8de0*/  FMUL R188, R44.reuse, R81 ;  /* 0x000000512cbc7220 */ /* 0x040fe20000400000 */
[----:B------:R-:W-:Y:S02]  /*8df0*/  I2FP.F32.S32 R97, R97 ;  /* 0x0000006100617245 */ /* 0x000fe40000201400 */
[----:B------:R-:W-:Y:S01]  /*8e00*/  I2FP.F32.S32 R99, R99 ;  /* 0x0000006300637245 */ /* 0x000fe20000201400 */
        /* <DEDUP_REMOVED lines=9> */
[----:B0-----:R-:W-:Y:S01]  /*8ea0*/  IMMA.16832.S8.S8 R96, R64.ROW, R76.COL, RZ ;  /* 0x0000004c40607237 */ /* 0x001fe20000405cff */
[----:B------:R-:W-:Y:S01]  /*8eb0*/  FMUL R44, R48, R199 ;  /* 0x000000c7302c7220 */ /* 0x000fe20000400000 */
[----:B------:R-:W-:Y:S01]  /*8ec0*/  FMUL R117, R56, R85 ;  /* 0x0000005538757220 */ /* 0x000fe20000400000 */
[----:B------:R-:W-:Y:S01]  /*8ed0*/  I2FP.F32.S32 R111, R111 ;  /* 0x0000006f006f7245 */ /* 0x000fe20000201400 */
[----:B------:R-:W-:Y:S01]  /*8ee0*/  FMUL R48, R48, R103 ;  /* 0x0000006730307220 */ /* 0x000fe20000400000 */
[----:B------:R-:W-:Y:S01]  /*8ef0*/  FMUL R85, R56, R101 ;  /* 0x0000006538557220 */ /* 0x000fe20000400000 */
[----:B------:R-:W-:-:S02]  /*8f00*/  I2FP.F32.S32 R215, R110 ;  /* 0x0000006e00d77245 */ /* 0x000fc40000201400 */
[----:B------:R-:W-:Y:S01]  /*8f10*/  IMMA.16832.S8.S8 R100, R72.ROW, R76.COL, RZ ;  /* 0x0000004c48647237 */ /* 0x000fe20000405cff */
[----:B------:R-:W-:Y:S01]  /*8f20*/  FMUL R109, R56, R69 ;  /* 0x00000045386d7220 */ /* 0x000fe20000400000 */
[----:B-1----:R-:W-:Y:S02]  /*8f30*/  HADD2.F32 R69, -RZ, R104.H0_H0 ;  /* 0x20000068ff457230 */ /* 0x002fe40000004100 */
[C---:B------:R-:W-:Y:S01]  /*8f40*/  FMUL R108, R60.reuse, R111 ;  /* 0x0000006f3c6c7220 */ /* 0x040fe20000400000 */
[----:B--2---:R-:W-:Y:S02]  /*8f50*/  HADD2.F32 R77, -RZ, R112.H0_H0 ;  /* 0x20000070ff4d7230 */ /* 0x004fe40000004100 */
[----:B------:R-:W-:Y:S01]  /*8f60*/  FMUL R215, R60, R215 ;  /* 0x000000d73cd77220 */ /* 0x000fe20000400000 */
[----:B------:R-:W-:Y:S01]  /*8f70*/  I2FP.F32.S32 R199, R116 ;  /* 0x0000007400c77245 */ /* 0x000fe20000201400 */
[C---:B------:R-:W-:Y:S01]  /*8f80*/  FFMA R178, R69.reuse, R68, R178 ;  /* 0x0000004445b27223 */ /* 0x040fe200000000b2 */
[C---:B------:R-:W-:Y:S01]  /*8f90*/  FFMA R112, R69.reuse, R211, R176 ;  /* 0x000000d345707223 */ /* 0x040fe200000000b0 */
[C---:B------:R-:W-:Y:S01]  /*8fa0*/  FFMA R174, R69.reuse, R109, R174 ;  /* 0x0000006d45ae7223 */ /* 0x040fe200000000ae */
[----:B------:R-:W-:Y:S01]  /*8fb0*/  FFMA R104, R69, R215, R172 ;  /* 0x000000d745687223 */ /* 0x000fe200000000ac */
[----:B------:R-:W-:Y:S01]  /*8fc0*/  FFMA R171, R77, R108, R171 ;  /* 0x0000006c4dab7223 */ /* 0x000fe200000000ab */
[----:B------:R-:W-:Y:S01]  /*8fd0*/  LDS R68, [R151+0x50] ;  /* 0x0000500097447984 */ /* 0x000fe20000000800 */
[----:B------:R-:W-:-:S03]  /*8fe0*/  I2FP.F32.S32 R217, R118 ;  /* 0x0000007600d97245 */ /* 0x000fc60000201400 */
[----:B------:R-:W-:Y:S01]  /*8ff0*/  LDS R69, [R151+0x60] ;  /* 0x0000600097457984 */ /* 0x000fe20000000800 */
[----:B------:R-:W-:-:S03]  /*9000*/  I2FP.F32.S32 R119, R119 ;  /* 0x0000007700777245 */ /* 0x000fc60000201400 */
[----:B------:R0:W1:Y:S01]  /*9010*/  LDSM.16.M88.4 R108, [R155] ;  /* 0x000000009b6c783b */ /* 0x0000620000000200 */
[----:B------:R-:W-:Y:S01]  /*9020*/  FMUL R199, R56, R199 ;  /* 0x000000c738c77220 */ /* 0x000fe20000400000 */
[C---:B------:R-:W-:Y:S01]  /*9030*/  FMUL R56, R60.reuse, R217 ;  /* 0x000000d93c387220 */ /* 0x040fe20000400000 */
[-C--:B---3--:R-:W-:Y:S01]  /*9040*/  IMMA.16832.S8.S8 R64, R64.ROW, R52.reuse.COL, RZ ;  /* 0x0000003440407237 */ /* 0x088fe20000405cff */
[----:B------:R-:W-:Y:S01]  /*9050*/  FFMA R76, R77, R117, R166 ;  /* 0x000000754d4c7223 */ /* 0x000fe200000000a6 */
[----:B------:R-:W-:Y:S01]  /*9060*/  FMUL R60, R60, R119 ;  /* 0x000000773c3c7220 */ /* 0x000fe20000400000 */
[----:B------:R-:W-:Y:S01]  /*9070*/  I2FP.F32.S32 R166, R97 ;  /* 0x0000006100a67245 */ /* 0x000fe20000201400 */
[----:B------:R-:W2:Y:S01]  /*9080*/  LDS.128 R116, [R150+0x2d00] ;  /* 0x002d000096747984 */ /* 0x000ea20000000c00 */
[----:B------:R-:W-:Y:S02]  /*9090*/  I2FP.F32.S32 R172, R98 ;  /* 0x0000006200ac7245 */ /* 0x000fe40000201400 */
[----:B------:R-:W-:Y:S01]  /*90a0*/  I2FP.F32.S32 R176, R99 ;  /* 0x0000006300b07245 */ /* 0x000fe20000201400 */
[----:B------:R-:W-:Y:S01]  /*90b0*/  IMMA.16832.S8.S8 R72, R72.ROW, R52.COL, RZ ;  /* 0x0000003448487237 */ /* 0x000fe20000405cff */
[----:B------:R-:W-:-:S02]  /*90c0*/  I2FP.F32.S32 R52, R96 ;  /* 0x0000006000347245 */ /* 0x000fc40000201400 */
[----:B------:R3:W4:Y:S01]  /*90d0*/  LDSM.16.M88.4 R96, [R154] ;  /* 0x000000009a60783b */ /* 0x0007220000000200 */
[----:B------:R-:W-:Y:S02]  /*90e0*/  I2FP.F32.S32 R100, R100 ;  /* 0x0000006400647245 */ /* 0x000fe40000201400 */
[----:B------:R-:W-:Y:S01]  /*90f0*/  I2FP.F32.S32 R102, R102 ;  /* 0x0000006600667245 */ /* 0x000fe20000201400 */
[C---:B------:R-:W-:Y:S01]  /*9100*/  FFMA R170, R77.reuse, R190, R170 ;  /* 0x000000be4daa7223 */ /* 0x040fe200000000aa */
[----:B------:R-:W-:Y:S01]  /*9110*/  FFMA R168, R77, R213, R168 ;  /* 0x000000d54da87223 */ /* 0x000fe200000000a8 */
[----:B------:R-:W-:Y:S01]  /*9120*/  I2FP.F32.S32 R190, R101 ;  /* 0x0000006500be7245 */ /* 0x000fe20000201400 */
[----:B------:R-:W-:Y:S02]  /*9130*/  HADD2.F32 R53, -RZ, R105.H0_H0 ;  /* 0x20000069ff357230 */ /* 0x000fe40000004100 */
[----:B------:R-:W-:Y:S01]  /*9140*/  FMUL R52, R45, R52 ;  /* 0x000000342d347220 */ /* 0x000fe20000400000 */
[----:B------:R-:W-:Y:S01]  /*9150*/  FMUL R77, R49, R172 ;  /* 0x000000ac314d7220 */ /* 0x000fe20000400000 */
[----:B------:R-:W-:Y:S01]  /*9160*/  FMUL R105, R57, R100 ;  /* 0x0000006439697220 */ /* 0x000fe20000400000 */
[----:B------:R-:W-:Y:S01]  /*9170*/  FMUL R101, R61, R102 ;  /* 0x000000663d657220 */ /* 0x000fe20000400000 */
[C---:B0-----:R-:W-:Y:S01]  /*9180*/  FFMA R155, R53.reuse, R52, R178 ;  /* 0x00000034359b7223 */ /* 0x041fe200000000b2 */
[C---:B------:R-:W-:Y:S01]  /*9190*/  FFMA R112, R53.reuse, R77, R112 ;  /* 0x0000004d35707223 */ /* 0x040fe20000000070 */
[C---:B------:R-:W-:Y:S01]  /*91a0*/  FFMA R105, R53.reuse, R105, R174 ;  /* 0x0000006935697223 */ /* 0x040fe200000000ae */
[----:B------:R-:W-:Y:S01]  /*91b0*/  FFMA R104, R53, R101, R104 ;  /* 0x0000006535687223 */ /* 0x000fe20000000068 */
[----:B------:R-:W-:Y:S04]  /*91c0*/  LDS R52, [R151+0x950] ;  /* 0x0009500097347984 */ /* 0x000fe80000000800 */
[----:B------:R-:W0:Y:S01]  /*91d0*/  LDS R53, [R151+0x960] ;  /* 0x0009600097357984 */ /* 0x000e220000000800 */
[----:B------:R-:W-:-:S02]  /*91e0*/  HADD2.F32 R77, -RZ, R113.H0_H0 ;  /* 0x20000071ff4d7230 */ /* 0x000fc40000004100 */
[----:B------:R-:W-:Y:S01]  /*91f0*/  FMUL R113, R57, R190 ;  /* 0x000000be39717220 */ /* 0x000fe20000400000 */
[----:B------:R-:W-:-:S03]  /*9200*/  I2FP.F32.S32 R64, R64 ;  /* 0x0000004000407245 */ /* 0x000fc60000201400 */
[----:B------:R-:W-:Y:S01]  /*9210*/  FFMA R113, R77, R113, R76 ;  /* 0x000000714d717223 */ /* 0x000fe2000000004c */
[----:B------:R-:W-:Y:S02]  /*9220*/  I2FP.F32.S32 R76, R65 ;  /* 0x00000041004c7245 */ /* 0x000fe40000201400 */
[----:B------:R-:W-:Y:S01]  /*9230*/  I2FP.F32.S32 R66, R66 ;  /* 0x0000004200427245 */ /* 0x000fe20000201400 */
[C---:B------:R-:W-:Y:S01]  /*9240*/  FMUL R166, R45.reuse, R166 ;  /* 0x000000a62da67220 */ /* 0x040fe20000400000 */
[C---:B------:R-:W-:Y:S01]  /*9250*/  FMUL R102, R45.reuse, R64 ;  /* 0x000000402d667220 */ /* 0x040fe20000400000 */
[----:B------:R-:W-:Y:S01]  /*9260*/  FMUL R76, R45, R76 ;  /* 0x0000004c2d4c7220 */ /* 0x000fe20000400000 */
[----:B------:R-:W-:Y:S01]  /*9270*/  I2FP.F32.S32 R100, R67 ;  /* 0x0000004300647245 */ /* 0x000fe20000201400 */
[C---:B------:R-:W-:Y:S02]  /*9280*/  FMUL R45, R49.reuse, R66 ;  /* 0x00000042312d7220 */ /* 0x040fe40000400000 */
[-C--:B-1----:R-:W-:Y:S01]  /*9290*/  IMMA.16832.S8.S8 R64, R108.ROW, R68.reuse.COL, RZ ;  /* 0x000000446c407237 */ /* 0x082fe20000405cff */
[----:B------:R-:W-:Y:S01]  /*92a0*/  I2FP.F32.S32 R72, R72 ;  /* 0x0000004800487245 */ /* 0x000fe20000201400 */
[----:B------:R-:W-:Y:S01]  /*92b0*/  FMUL R101, R49, R176 ;  /* 0x000000b031657220 */ /* 0x000fe20000400000 */
[----:B------:R-:W-:Y:S01]  /*92c0*/  I2FP.F32.S32 R198, R103 ;  /* 0x0000006700c67245 */ /* 0x000fe20000201400 */
[----:B------:R-:W-:Y:S01]  /*92d0*/  FFMA R166, R77, R166, R170 ;  /* 0x000000a64da67223 */ /* 0x000fe200000000aa */
[----:B------:R-:W-:Y:S01]  /*92e0*/  FMUL R49, R49, R100 ;  /* 0x0000006431317220 */ /* 0x000fe20000400000 */
[----:B---3--:R-:W-:Y:S01]  /*92f0*/  FFMA R154, R77, R101, R168 ;  /* 0x000000654d9a7223 */ /* 0x008fe200000000a8 */
[----:B------:R-:W-:Y:S01]  /*9300*/  I2FP.F32.S32 R100, R73 ;  /* 0x0000004900647245 */ /* 0x000fe20000201400 */
[----:B------:R-:W-:Y:S01]  /*9310*/  FMUL R170, R57, R72 ;  /* 0x0000004839aa7220 */ /* 0x000fe20000400000 */
[----:B------:R-:W-:Y:S01]  /*9320*/  I2FP.F32.S32 R172, R74 ;  /* 0x0000004a00ac7245 */ /* 0x000fe20000201400 */
[----:B------:R-:W-:Y:S01]  /*9330*/  FMUL R168, R61, R198 ;  /* 0x000000c63da87220 */ /* 0x000fe20000400000 */
[----:B------:R-:W-:Y:S01]  /*9340*/  I2FP.F32.S32 R174, R75 ;  /* 0x0000004b00ae7245 */ /* 0x000fe20000201400 */
[----:B--2---:R-:W-:Y:S01]  /*9350*/  HADD2.F32 R116, -RZ, R116.H0_H0 ;  /* 0x20000074ff747230 */ /* 0x004fe20000004100 */
[----:B----4-:R-:W-:Y:S01]  /*9360*/  IMMA.16832.S8.S8 R72, R96.ROW, R68.COL, RZ ;  /* 0x0000004460487237 */ /* 0x010fe20000405cff */
[----:B------:R-:W-:Y:S01]  /*9370*/  FFMA R168, R77, R168, R171 ;  /* 0x000000a84da87223 */ /* 0x000fe200000000ab */
[----:B------:R-:W-:-:S02]  /*9380*/  HADD2.F32 R68, -RZ, R117.H0_H0 ;  /* 0x20000075ff447230 */ /* 0x000fc40000004100 */
[----:B------:R-:W-:Y:S01]  /*9390*/  FMUL R77, R57, R100 ;  /* 0x00000064394d7220 */ /* 0x000fe20000400000 */
[C---:B------:R-:W-:Y:S01]  /*93a0*/  FFMA R167, R116.reuse, R188, R167 ;  /* 0x000000bc74a77223 */ /* 0x040fe200000000a7 */
[C---:B------:R-:W-:Y:S01]  /*93b0*/  FFMA R44, R116.reuse, R44, R165 ;  /* 0x0000002c742c7223 */ /* 0x040fe200000000a5 */
[C---:B------:R-:W-:Y:S01]  /*93c0*/  FFMA R69, R116.reuse, R199, R164 ;  /* 0x000000c774457223 */ /* 0x040fe200000000a4 */
        /* <DEDUP_REMOVED lines=11> */
[----:B------:R-:W-:Y:S01]  /*9480*/  I2FP.F32.S32 R167, R67 ;  /* 0x0000004300a77245 */ /* 0x000fe20000201400 */
[----:B------:R-:W-:Y:S01]  /*9490*/  HADD2.F32 R54, -RZ, R54.H0_H0 ;  /* 0x20000036ff367230 */ /* 0x000fe20000004100 */
[----:B0-----:R-:W-:Y:S01]  /*94a0*/  IMMA.16832.S8.S8 R64, R108.ROW, R52.COL, RZ ;  /* 0x000000346c407237 */ /* 0x001fe20000405cff */
[----:B------:R-:W-:Y:S01]  /*94b0*/  I2FP.F32.S32 R169, R73 ;  /* 0x0000004900a97245 */ /* 0x000fe20000201400 */
[----:B------:R-:W-:Y:S01]  /*94c0*/  FMUL R45, R46, R45 ;  /* 0x0000002d2e2d7220 */ /* 0x000fe20000400000 */
[----:B------:R-:W-:Y:S01]  /*94d0*/  I2FP.F32.S32 R117, R72 ;  /* 0x0000004800757245 */ /* 0x000fe20000201400 */
[----:B------:R-:W-:Y:S01]  /*94e0*/  LDS R44, [R151+0x1b50] ;  /* 0x001b5000972c7984 */ /* 0x000fe20000000800 */
[----:B------:R-:W-:Y:S01]  /*94f0*/  I2FP.F32.S32 R73, R74 ;  /* 0x0000004a00497245 */ /* 0x000fe20000201400 */
[----:B------:R-:W-:Y:S01]  /*9500*/  FFMA R211, R163, R45, R204 ;  /* 0x0000002da3d37223 */ /* 0x000fe200000000cc */
[----:B------:R-:W-:Y:S01]  /*9510*/  FMUL R103, R50, R103 ;  /* 0x0000006732677220 */ /* 0x000fe20000400000 */
[----:B------:R-:W-:-:S02]  /*9520*/  FMUL R117, R58, R117 ;  /* 0x000000753a757220 */ /* 0x000fc40000400000 */
[----:B------:R-:W-:Y:S01]  /*9530*/  FMUL R45, R62, R73 ;  /* 0x000000493e2d7220 */ /* 0x000fe20000400000 */
[----:B------:R-:W-:Y:S01]  /*9540*/  I2FP.F32.S32 R171, R75 ;  /* 0x0000004b00ab7245 */ /* 0x000fe20000201400 */
[C---:B------:R-:W-:Y:S01]  /*9550*/  FFMA R165, R163.reuse, R103, R208 ;  /* 0x00000067a3a57223 */ /* 0x040fe200000000d0 */
[C---:B------:R-:W-:Y:S01]  /*9560*/  FFMA R117, R163.reuse, R117, R206 ;  /* 0x00000075a3757223 */ /* 0x040fe200000000ce */
[----:B------:R-:W-:Y:S01]  /*9570*/  IMMA.16832.S8.S8 R72, R96.ROW, R52.COL, RZ ;  /* 0x0000003460487237 */ /* 0x000fe20000405cff */
[----:B------:R-:W-:Y:S01]  /*9580*/  FFMA R163, R163, R45, R200 ;  /* 0x0000002da3a37223 */ /* 0x000fe200000000c8 */
[----:B------:R-:W-:Y:S01]  /*9590*/  FMUL R52, R50, R167 ;  /* 0x000000a732347220 */ /* 0x000fe20000400000 */
[----:B------:R-:W0:Y:S02]  /*95a0*/  LDS R45, [R151+0x1b60] ;  /* 0x001b6000972d7984 */ /* 0x000e240000000800 */
[----:B------:R-:W-:Y:S02]  /*95b0*/  I2FP.F32.S32 R53, R64 ;  /* 0x0000004000357245 */ /* 0x000fe40000201400 */
[----:B------:R-:W-:Y:S01]  /*95c0*/  I2FP.F32.S32 R103, R66 ;  /* 0x0000004200677245 */ /* 0x000fe20000201400 */
[----:B------:R-:W-:Y:S01]  /*95d0*/  FFMA R173, R54, R52, R173 ;  /* 0x0000003436ad7223 */ /* 0x000fe200000000ad */
[----:B------:R-:W-:-:S02]  /*95e0*/  HADD2.F32 R70, -RZ, R70.H0_H0 ;  /* 0x20000046ff467230 */ /* 0x000fc40000004100 */
[----:B------:R-:W-:Y:S01]  /*95f0*/  FMUL R53, R46, R53 ;  /* 0x000000352e357220 */ /* 0x000fe20000400000 */
[----:B------:R-:W-:-:S03]  /*9600*/  FMUL R52, R50, R103 ;  /* 0x0000006732347220 */ /* 0x000fc60000400000 */
[C---:B------:R-:W-:Y:S01]  /*9610*/  FFMA R191, R70.reuse, R53, R191 ;  /* 0x0000003546bf7223 */ /* 0x040fe200000000bf */
[----:B------:R-:W-:Y:S01]  /*9620*/  FFMA R189, R70, R52, R189 ;  /* 0x0000003446bd7223 */ /* 0x000fe200000000bd */
[----:B------:R-:W-:Y:S01]  /*9630*/  LDS R53, [R151+0x2460] ;  /* 0x0024600097357984 */ /* 0x000fe20000000800 */
[----:B------:R-:W-:-:S03]  /*9640*/  FMUL R57, R46, R57 ;  /* 0x000000392e397220 */ /* 0x000fc60000400000 */
[----:B------:R-:W2:Y:S01]  /*9650*/  LDS R52, [R151+0x2450] ;  /* 0x0024500097347984 */ /* 0x000ea20000000800 */
[----:B------:R-:W-:Y:S01]  /*9660*/  FFMA R175, R54, R57, R175 ;  /* 0x0000003936af7223 */ /* 0x000fe200000000af */
[----:B------:R-:W-:Y:S02]  /*9670*/  I2FP.F32.S32 R57, R65 ;  /* 0x0000004100397245 */ /* 0x000fe40000201400 */
[----:B------:R-:W-:Y:S02]  /*9680*/  I2FP.F32.S32 R167, R67 ;  /* 0x0000004300a77245 */ /* 0x000fe40000201400 */
[----:B-1----:R-:W-:Y:S01]  /*9690*/  IMMA.16832.S8.S8 R64, R108.ROW, R100.COL, RZ ;  /* 0x000000646c407237 */ /* 0x002fe20000405cff */
[----:B------:R-:W-:Y:S01]  /*96a0*/  FMUL R56, R58, R169 ;  /* 0x000000a93a387220 */ /* 0x000fe20000400000 */
[----:B------:R-:W-:Y:S01]  /*96b0*/  I2FP.F32.S32 R73, R73 ;  /* 0x0000004900497245 */ /* 0x000fe20000201400 */
[----:B------:R-:W-:Y:S01]  /*96c0*/  FMUL R171, R62, R171 ;  /* 0x000000ab3eab7220 */ /* 0x000fe20000400000 */
[----:B------:R-:W-:-:S04]  /*96d0*/  I2FP.F32.S32 R169, R72 ;  /* 0x0000004800a97245 */ /* 0x000fc80000201400 */
[----:B------:R-:W-:Y:S01]  /*96e0*/  IMMA.16832.S8.S8 R100, R96.ROW, R100.COL, RZ ;  /* 0x0000006460647237 */ /* 0x000fe20000405cff */
[C---:B------:R-:W-:Y:S01]  /*96f0*/  FFMA R157, R54.reuse, R56, R157 ;  /* 0x00000038369d7223 */ /* 0x040fe2000000009d */
[----:B------:R-:W-:Y:S01]  /*9700*/  FFMA R156, R54, R171, R156 ;  /* 0x000000ab369c7223 */ /* 0x000fe2000000009c */
[----:B------:R-:W-:Y:S02]  /*9710*/  HADD2.F32 R78, -RZ, R78.H0_H0 ;  /* 0x2000004eff4e7230 */ /* 0x000fe40000004100 */
[----:B------:R-:W-:Y:S01]  /*9720*/  FMUL R57, R46, R57 ;  /* 0x000000392e397220 */ /* 0x000fe20000400000 */
[C---:B------:R-:W-:Y:S01]  /*9730*/  FMUL R56, R58.reuse, R73 ;  /* 0x000000493a387220 */ /* 0x040fe20000400000 */
[----:B------:R-:W-:Y:S01]  /*9740*/  FMUL R54, R58, R169 ;  /* 0x000000a93a367220 */ /* 0x000fe20000400000 */
[----:B------:R-:W-:Y:S01]  /*9750*/  I2FP.F32.S32 R171, R74 ;  /* 0x0000004a00ab7245 */ /* 0x000fe20000201400 */
[C---:B------:R-:W-:Y:S01]  /*9760*/  FFMA R185, R78.reuse, R57, R185 ;  /* 0x000000394eb97223 */ /* 0x040fe200000000b9 */
[----:B------:R-:W-:Y:S01]  /*9770*/  FFMA R181, R78, R56, R181 ;  /* 0x000000384eb57223 */ /* 0x000fe200000000b5 */
[----:B------:R-:W-:Y:S01]  /*9780*/  FFMA R187, R70, R54, R187 ;  /* 0x0000003646bb7223 */ /* 0x000fe200000000bb */
[----:B------:R-:W-:Y:S01]  /*9790*/  I2FP.F32.S32 R75, R75 ;  /* 0x0000004b004b7245 */ /* 0x000fe20000201400 */
[----:B------:R-:W-:Y:S01]  /*97a0*/  FMUL R54, R50, R167 ;  /* 0x000000a732367220 */ /* 0x000fe20000400000 */
[----:B------:R-:W-:Y:S01]  /*97b0*/  LDS R56, [R151+0x2d50] ;  /* 0x002d500097387984 */ /* 0x000fe20000000800 */
[----:B------:R-:W-:-:S03]  /*97c0*/  FMUL R171, R62, R171 ;  /* 0x000000ab3eab7220 */ /* 0x000fc60000400000 */
[----:B------:R-:W1:Y:S01]  /*97d0*/  LDS R57, [R151+0x2d60] ;  /* 0x002d600097397984 */ /* 0x000e620000000800 */
[----:B------:R-:W-:Y:S01]  /*97e0*/  FFMA R183, R78, R54, R183 ;  /* 0x000000364eb77223 */ /* 0x000fe200000000b7 */
[----:B------:R-:W-:Y:S01]  /*97f0*/  FFMA R177, R70, R171, R177 ;  /* 0x000000ab46b17223 */ /* 0x000fe200000000b1 */
[----:B------:R-:W-:Y:S01]  /*9800*/  FMUL R54, R62, R75 ;  /* 0x0000004b3e367220 */ /* 0x000fe20000400000 */
[----:B------:R-:W-:Y:S01]  /*9810*/  I2FP.F32.S32 R171, R66 ;  /* 0x0000004200ab7245 */ /* 0x000fe20000201400 */
[----:B0-----:R-:W-:Y:S01]  /*9820*/  IMMA.16832.S8.S8 R72, R108.ROW, R44.COL, RZ ;  /* 0x0000002c6c487237 */ /* 0x001fe20000405cff */
[----:B------:R-:W-:Y:S02]  /*9830*/  I2FP.F32.S32 R199, R100 ;  /* 0x0000006400c77245 */ /* 0x000fe40000201400 */
[----:B------:R-:W-:Y:S02]  /*9840*/  I2FP.F32.S32 R213, R101 ;  /* 0x0000006500d57245 */ /* 0x000fe40000201400 */
[----:B------:R-:W-:-:S02]  /*9850*/  I2FP.F32.S32 R215, R102 ;  /* 0x0000006600d77245 */ /* 0x000fc40000201400 */
[----:B------:R-:W-:Y:S02]  /*9860*/  I2FP.F32.S32 R217, R103 ;  /* 0x0000006700d97245 */ /* 0x000fe40000201400 */
[----:B------:R-:W-:Y:S01]  /*9870*/  I2FP.F32.S32 R167, R64 ;  /* 0x0000004000a77245 */ /* 0x000fe20000201400 */
[----:B------:R-:W-:Y:S01]  /*9880*/  IMMA.16832.S8.S8 R100, R96.ROW, R44.COL, RZ ;  /* 0x0000002c60647237 */ /* 0x000fe20000405cff */
[----:B------:R-:W-:Y:S01]  /*9890*/  I2FP.F32.S32 R169, R65 ;  /* 0x0000004100a97245 */ /* 0x000fe20000201400 */
[----:B------:R-:W-:Y:S01]  /*98a0*/  HADD2.F32 R65, -RZ, R82.H0_H0 ;  /* 0x20000052ff417230 */ /* 0x000fe20000004100 */
        /* <DEDUP_REMOVED lines=10> */
[----:B------:R-:W-:Y:S01]  /*9950*/  HADD2.F32 R82, -RZ, R86.H0_H0 ;  /* 0x20000056ff527230 */ /* 0x000fe20000004100 */
[----:B--2---:R-:W-:Y:S01]  /*9960*/  IMMA.16832.S8.S8 R64, R108.ROW, R52.COL, RZ ;  /* 0x000000346c407237 */ /* 0x004fe20000405cff */
        /* <DEDUP_REMOVED lines=10> */
[----:B------:R-:W-:-:S02]  /*9a10*/  I2FP.F32.S32 R203, R75 ;  /* 0x0000004b00cb7245 */ /* 0x000fc40000201400 */
[----:B------:R-:W-:Y:S02]  /*9a20*/  I2FP.F32.S32 R171, R72 ;  /* 0x0000004800ab7245 */ /* 0x000fe40000201400 */
[----:B------:R-:W-:Y:S02]  /*9a30*/  I2FP.F32.S32 R103, R103 ;  /* 0x0000006700677245 */ /* 0x000fe40000201400 */
[----:B------:R-:W-:Y:S01]  /*9a40*/  I2FP.F32.S32 R101, R101 ;  /* 0x0000006500657245 */ /* 0x000fe20000201400 */
[----:B-1----:R-:W-:Y:S01]  /*9a50*/  IMMA.16832.S8.S8 R108, R108.ROW, R56.COL, RZ ;  /* 0x000000386c6c7237 */ /* 0x002fe20000405cff */
        /* <DEDUP_REMOVED lines=8> */
[----:B------:R-:W-:-:S02]  /*9ae0*/  HADD2.F32 R206, -RZ, R79.H0_H0 ;  /* 0x2000004fffce7230 */ /* 0x000fc40000004100 */
[C---:B------:R-:W-:Y:S01]  /*9af0*/  FMUL R205, R62.reuse, R205 ;  /* 0x000000cd3ecd7220 */ /* 0x040fe20000400000 */
[C---:B------:R-:W-:Y:S01]  /*9b00*/  FFMA R186, R45.reuse, R171, R186 ;  /* 0x000000ab2dba7223 */ /* 0x040fe200000000ba */
[C---:B------:R-:W-:Y:S01]  /*9b10*/  FFMA R184, R45.reuse, R73, R184 ;  /* 0x000000492db87223 */ /* 0x040fe200000000b8 */
[C---:B------:R-:W-:Y:S01]  /*9b20*/  FFMA R182, R45.reuse, R75, R182 ;  /* 0x0000004b2db67223 */ /* 0x040fe200000000b6 */
[----:B------:R-:W-:Y:S01]  /*9b30*/  FFMA R180, R45, R205, R180 ;  /* 0x000000cd2db47223 */ /* 0x000fe200000000b4 */
[----:B------:R-:W-:Y:S01]  /*9b40*/  I2FP.F32.S32 R45, R64 ;  /* 0x00000040002d7245 */ /* 0x000fe20000201400 */
[C---:B------:R-:W-:Y:S01]  /*9b50*/  IMMA.16832.S8.S8 R72, R96.reuse.ROW, R52.COL, RZ ;  /* 0x0000003460487237 */ /* 0x040fe20000405cff */
[----:B------:R-:W-:Y:S01]  /*9b60*/  FMUL R103, R62, R103 ;  /* 0x000000673e677220 */ /* 0x000fe20000400000 */
[----:B------:R-:W-:Y:S01]  /*9b70*/  FMUL R199, R46, R199 ;  /* 0x000000c72ec77220 */ /* 0x000fe20000400000 */
[----:B------:R-:W-:Y:S01]  /*9b80*/  FMUL R222, R58, R101 ;  /* 0x000000653ade7220 */ /* 0x000fe20000400000 */
[----:B------:R-:W-:Y:S01]  /*9b90*/  FMUL R45, R46, R45 ;  /* 0x0000002d2e2d7220 */ /* 0x000fe20000400000 */
[----:B------:R-:W-:Y:S01]  /*9ba0*/  FMUL R203, R50, R203 ;  /* 0x000000cb32cb7220 */ /* 0x000fe20000400000 */
[----:B------:R-:W-:Y:S02]  /*9bb0*/  LDS R78, [R151+0x1b70] ;  /* 0x001b7000974e7984 */ /* 0x000fe40000000800 */
[----:B------:R-:W-:Y:S01]  /*9bc0*/  IMMA.16832.S8.S8 R96, R96.ROW, R56.COL, RZ ;  /* 0x0000003860607237 */ /* 0x000fe20000405cff */
[----:B------:R-:W-:Y:S01]  /*9bd0*/  I2FP.F32.S32 R57, R65 ;  /* 0x0000004100397245 */ /* 0x000fe20000201400 */
[----:B------:R-:W-:Y:S01]  /*9be0*/  FFMA R155, R106, R45, R155 ;  /* 0x0000002d6a9b7223 */ /* 0x000fe2000000009b */
[C---:B------:R-:W-:Y:S01]  /*9bf0*/  FFMA R220, R94.reuse, R199, R93 ;  /* 0x000000c75edc7223 */ /* 0x040fe2000000005d */
[C---:B------:R-:W-:Y:S01]  /*9c00*/  FFMA R222, R94.reuse, R222, R89 ;  /* 0x000000de5ede7223 */ /* 0x040fe20000000059 */
[----:B------:R-:W-:Y:S01]  /*9c10*/  FFMA R223, R94, R103, R88 ;  /* 0x000000675edf7223 */ /* 0x000fe20000000058 */
[----:B------:R-:W-:-:S02]  /*9c20*/  HADD2.F32 R45, -RZ, R114.H0_H0 ;  /* 0x20000072ff2d7230 */ /* 0x000fc40000004100 */
[----:B------:R-:W-:Y:S01]  /*9c30*/  FMUL R57, R46, R57 ;  /* 0x000000392e397220 */ /* 0x000fe20000400000 */
[----:B------:R-:W-:Y:S01]  /*9c40*/  LDS R52, [R151+0x70] ;  /* 0x0000700097347984 */ /* 0x000fe20000000800 */
[----:B------:R-:W-:Y:S02]  /*9c50*/  I2FP.F32.S32 R89, R66 ;  /* 0x0000004200597245 */ /* 0x000fe40000201400 */
[----:B------:R-:W-:Y:S01]  /*9c60*/  I2FP.F32.S32 R93, R67 ;  /* 0x00000043005d7245 */ /* 0x000fe20000201400 */
[----:B------:R-:W-:Y:S04]  /*9c70*/  LDS R53, [R151+0x80] ;  /* 0x0000800097357984 */ /* 0x000fe80000000800 */
[----:B------:R-:W0:Y:S01]  /*9c80*/  LDSM.16.M88.4 R100, [R153] ;  /* 0x000000009964783b */ /* 0x000e220000000200 */
[----:B------:R-:W-:-:S03]  /*9c90*/  FFMA R166, R45, R57, R166 ;  /* 0x000000392da67223 */ /* 0x000fc600000000a6 */
[----:B------:R-:W1:Y:S04]  /*9ca0*/  LDSM.16.M88.4 R64, [R152] ;  /* 0x000000009840783b */ /* 0x000e680000000200 */
[----:B------:R-:W-:Y:S04]  /*9cb0*/  LDS R56, [R151+0x970] ;  /* 0x0009700097387984 */ /* 0x000fe80000000800 */
[----:B------:R-:W2:Y:S01]  /*9cc0*/  LDS R57, [R151+0x980] ;  /* 0x0009800097397984 */ /* 0x000ea20000000800 */
[----:B------:R-:W-:Y:S02]  /*9cd0*/  I2FP.F32.S32 R171, R72 ;  /* 0x0000004800ab7245 */ /* 0x000fe40000201400 */
[----:B------:R-:W-:Y:S01]  /*9ce0*/  I2FP.F32.S32 R199, R74 ;  /* 0x0000004a00c77245 */ /* 0x000fe20000201400 */
[----:B------:R-:W-:Y:S01]  /*9cf0*/  LDS R79, [R151+0x1b80] ;  /* 0x001b8000974f7984 */ /* 0x000fe20000000800 */
[----:B------:R-:W-:Y:S01]  /*9d00*/  I2FP.F32.S32 R73, R73 ;  /* 0x0000004900497245 */ /* 0x000fe20000201400 */
[----:B------:R-:W-:Y:S01]  /*9d10*/  FMUL R44, R58, R171 ;  /* 0x000000ab3a2c7220 */ /* 0x000fe20000400000 */
[----:B------:R-:W-:Y:S01]  /*9d20*/  I2FP.F32.S32 R75, R75 ;  /* 0x0000004b004b7245 */ /* 0x000fe20000201400 */
        /* <DEDUP_REMOVED lines=13> */
[----:B------:R-:W-:-:S03]  /*9e00*/  I2FP.F32.S32 R73, R108 ;  /* 0x0000006c00497245 */ /* 0x000fc60000201400 */
[----:B------:R-:W-:Y:S02]  /*9e10*/  FMUL R178, R58, R45 ;  /* 0x0000002d3ab27220 */ /* 0x000fe40000400000 */
[----:B------:R-:W3:Y:S01]  /*9e20*/  LDS R45, [R151+0x1280] ;  /* 0x00128000972d7984 */ /* 0x000ee20000000800 */
[----:B------:R-:W-:Y:S02]  /*9e30*/  I2FP.F32.S32 R89, R110 ;  /* 0x0000006e00597245 */ /* 0x000fe40000201400 */
[----:B------:R-:W-:Y:S01]  /*9e40*/  I2FP.F32.S32 R93, R98 ;  /* 0x00000062005d7245 */ /* 0x000fe20000201400 */
[----:B------:R-:W-:Y:S01]  /*9e50*/  FFMA R221, R94, R203, R92 ;  /* 0x000000cb5edd7223 */ /* 0x000fe2000000005c */
[----:B------:R-:W-:Y:S02]  /*9e60*/  HADD2.F32 R92, -RZ, R71.H0_H0 ;  /* 0x20000047ff5c7230 */ /* 0x000fe40000004100 */
[----:B------:R-:W-:Y:S01]  /*9e70*/  FMUL R70, R46, R73 ;  /* 0x000000492e467220 */ /* 0x000fe20000400000 */
[----:B------:R-:W-:-:S02]  /*9e80*/  HADD2.F32 R71, -RZ, R118.H0_H0 ;  /* 0x20000076ff477230 */ /* 0x000fc40000004100 */
[----:B------:R-:W-:Y:S01]  /*9e90*/  FMUL R89, R50, R89 ;  /* 0x0000005932597220 */ /* 0x000fe20000400000 */
[-C--:B0-----:R-:W-:Y:S01]  /*9ea0*/  IMMA.16832.S8.S8 R72, R100.ROW, R52.reuse.COL, RZ ;  /* 0x0000003464487237 */ /* 0x081fe20000405cff */
[----:B------:R-:W-:Y:S02]  /*9eb0*/  HADD2.F32 R94, -RZ, R55.H0_H0 ;  /* 0x20000037ff5e7230 */ /* 0x000fe40000004100 */
[----:B------:R-:W-:Y:S01]  /*9ec0*/  FMUL R93, R62, R93 ;  /* 0x0000005d3e5d7220 */ /* 0x000fe20000400000 */
[C---:B------:R-:W-:Y:S01]  /*9ed0*/  FFMA R164, R71.reuse, R70, R164 ;  /* 0x0000004647a47223 */ /* 0x040fe200000000a4 */
[C---:B------:R-:W-:Y:S01]  /*9ee0*/  FFMA R116, R71.reuse, R89, R116 ;  /* 0x0000005947747223 */ /* 0x040fe20000000074 */
[C---:B------:R-:W-:Y:S02]  /*9ef0*/  FFMA R178, R71.reuse, R178, R69 ;  /* 0x000000b247b27223 */ /* 0x040fe40000000045 */
[----:B-1----:R-:W-:Y:S01]  /*9f00*/  IMMA.16832.S8.S8 R52, R64.ROW, R52.COL, RZ ;  /* 0x0000003440347237 */ /* 0x002fe20000405cff */
[----:B------:R-:W-:-:S07]  /*9f10*/  FFMA R172, R71, R93, R68 ;  /* 0x0000005d47ac7223 */ /* 0x000fce0000000044 */
[----:B--2---:R-:W-:Y:S01]  /*9f20*/  IMMA.16832.S8.S8 R68, R100.ROW, R56.COL, RZ ;  /* 0x0000003864447237 */ /* 0x004fe20000405cff */
[----:B------:R-:W-:Y:S02]  /*9f30*/  I2FP.F32.S32 R109, R109 ;  /* 0x0000006d006d7245 */ /* 0x000fe40000201400 */
[----:B------:R-:W-:Y:S02]  /*9f40*/  I2FP.F32.S32 R72, R72 ;  /* 0x0000004800487245 */ /* 0x000fe40000201400 */
[----:B------:R-:W-:Y:S02]  /*9f50*/  I2FP.F32.S32 R96, R73 ;  /* 0x0000004900607245 */ /* 0x000fe40000201400 */
[----:B------:R-:W-:-:S04]  /*9f60*/  I2FP.F32.S32 R98, R75 ;  /* 0x0000004b00627245 */ /* 0x000fc80000201400 */
[----:B------:R-:W-:Y:S02]  /*9f70*/  I2FP.F32.S32 R88, R52 ;  /* 0x0000003400587245 */ /* 0x000fe40000201400 */
[----:B------:R-:W-:Y:S02]  /*9f80*/  I2FP.F32.S32 R110, R53 ;  /* 0x00000035006e7245 */ /* 0x000fe40000201400 */
[----:B------:R-:W-:Y:S02]  /*9f90*/  I2FP.F32.S32 R90, R54 ;  /* 0x00000036005a7245 */ /* 0x000fe40000201400 */
[----:B------:R-:W-:Y:S02]  /*9fa0*/  I2FP.F32.S32 R112, R55 ;  /* 0x0000003700707245 */ /* 0x000fe40000201400 */
[----:B------:R-:W-:Y:S01]  /*9fb0*/  IMMA.16832.S8.S8 R52, R64.ROW, R56.COL, RZ ;  /* 0x0000003840347237 */ /* 0x000fe20000405cff */
[----:B------:R-:W-:Y:S01]  /*9fc0*/  FMUL R46, R46, R109 ;  /* 0x0000006d2e2e7220 */ /* 0x000fe20000400000 */
[----:B------:R-:W-:Y:S01]  /*9fd0*/  I2FP.F32.S32 R56, R68 ;  /* 0x0000004400387245 */ /* 0x000fe20000201400 */
[----:B------:R-:W-:-:S02]  /*9fe0*/  HADD2.F32 R109, -RZ, R91.H0_H0 ;  /* 0x2000005bff6d7230 */ /* 0x000fc40000004100 */
[C---:B------:R-:W-:Y:S01]  /*9ff0*/  FMUL R72, R47.reuse, R72 ;  /* 0x000000482f487220 */ /* 0x040fe20000400000 */
        /* <DEDUP_REMOVED lines=15> */
[-C--:B---3--:R-:W-:Y:S01]  /*a0f0*/  IMMA.16832.S8.S8 R68, R100.ROW, R44.reuse.COL, RZ ;  /* 0x0000002c64447237 */ /* 0x088fe20000405cff */
[----:B------:R-:W-:Y:S01]  /*a100*/  FFMA R209, R92, R56, R191 ;  /* 0x000000385cd17223 */ /* 0x000fe200000000bf */
[C---:B------:R-:W-:Y:S01]  /*a110*/  FMUL R74, R51.reuse, R74 ;  /* 0x0000004a334a7220 */ /* 0x040fe20000400000 */
[----:B------:R-:W0:Y:S01]  /*a120*/  LDS R56, [R151+0x2470] ;  /* 0x0024700097387984 */ /* 0x000e220000000800 */
[----:B------:R-:W-:Y:S01]  /*a130*/  I2FP.F32.S32 R98, R53 ;  /* 0x0000003500627245 */ /* 0x000fe20000201400 */
[C---:B------:R-:W-:Y:S01]  /*a140*/  FMUL R210, R51.reuse, R72 ;  /* 0x0000004833d27220 */ /* 0x040fe20000400000 */
[----:B------:R-:W-:Y:S01]  /*a150*/  FFMA R212, R158, R74, R165 ;  /* 0x0000004a9ed47223 */ /* 0x000fe200000000a5 */
[----:B------:R-:W-:Y:S01]  /*a160*/  I2FP.F32.S32 R97, R97 ;  /* 0x0000006100617245 */ /* 0x000fe20000201400 */
[----:B------:R-:W-:Y:S01]  /*a170*/  IMMA.16832.S8.S8 R72, R64.ROW, R44.COL, RZ ;  /* 0x0000002c40487237 */ /* 0x000fe20000405cff */
[----:B------:R-:W-:Y:S01]  /*a180*/  I2FP.F32.S32 R52, R52 ;  /* 0x0000003400347245 */ /* 0x000fe20000201400 */
[----:B------:R-:W-:Y:S01]  /*a190*/  FMUL R44, R51, R96 ;  /* 0x00000060332c7220 */ /* 0x000fe20000400000 */
[----:B------:R-:W-:-:S02]  /*a1a0*/  I2FP.F32.S32 R54, R54 ;  /* 0x0000003600367245 */ /* 0x000fc40000201400 */
[----:B------:R-:W-:Y:S01]  /*a1b0*/  I2FP.F32.S32 R110, R55 ;  /* 0x00000037006e7245 */ /* 0x000fe20000201400 */
[----:B------:R-:W-:Y:S01]  /*a1c0*/  FMUL R94, R47, R94 ;  /* 0x0000005e2f5e7220 */ /* 0x000fe20000400000 */
[C---:B------:R-:W-:Y:S01]  /*a1d0*/  FMUL R98, R59.reuse, R98 ;  /* 0x000000623b627220 */ /* 0x040fe20000400000 */
[----:B------:R-:W-:Y:S01]  /*a1e0*/  FMUL R58, R58, R97 ;  /* 0x000000613a3a7220 */ /* 0x000fe20000400000 */
[----:B------:R-:W-:Y:S01]  /*a1f0*/  FMUL R52, R59, R52 ;  /* 0x000000343b347220 */ /* 0x000fe20000400000 */
[C---:B------:R-:W-:Y:S01]  /*a200*/  FMUL R54, R63.reuse, R54 ;  /* 0x000000363f367220 */ /* 0x040fe20000400000 */
[----:B------:R-:W-:Y:S01]  /*a210*/  FMUL R110, R63, R110 ;  /* 0x0000006e3f6e7220 */ /* 0x000fe20000400000 */
[C---:B------:R-:W-:Y:S01]  /*a220*/  FFMA R97, R206.reuse, R44, R183 ;  /* 0x0000002cce617223 */ /* 0x040fe200000000b7 */
[----:B------:R-:W-:Y:S01]  /*a230*/  LDS R45, [R151+0x2d80] ;  /* 0x002d8000972d7984 */ /* 0x000fe20000000800 */
[C---:B------:R-:W-:Y:S01]  /*a240*/  FFMA R96, R206.reuse, R94, R185 ;  /* 0x0000005ece607223 */ /* 0x040fe200000000b9 */
[----:B------:R-:W-:-:S02]  /*a250*/  FFMA R204, R206, R98, R181 ;  /* 0x00000062cecc7223 */ /* 0x000fc400000000b5 */
[----:B------:R-:W1:Y:S01]  /*a260*/  LDS R44, [R151+0x2d70] ;  /* 0x002d7000972c7984 */ /* 0x000e620000000800 */
[C---:B------:R-:W-:Y:S01]  /*a270*/  FFMA R210, R92.reuse, R210, R189 ;  /* 0x000000d25cd27223 */ /* 0x040fe200000000bd */
[C---:B------:R-:W-:Y:S01]  /*a280*/  FFMA R203, R92.reuse, R52, R187 ;  /* 0x000000345ccb7223 */ /* 0x040fe200000000bb */
[----:B------:R-:W-:Y:S01]  /*a290*/  FFMA R205, R92, R54, R177 ;  /* 0x000000365ccd7223 */ /* 0x000fe200000000b1 */
[----:B------:R-:W-:Y:S01]  /*a2a0*/  FFMA R206, R206, R110, R179 ;  /* 0x0000006ecece7223 */ /* 0x000fe200000000b3 */
[----:B------:R-:W-:Y:S02]  /*a2b0*/  I2FP.F32.S32 R92, R68 ;  /* 0x00000044005c7245 */ /* 0x000fe40000201400 */
[----:B------:R-:W-:Y:S02]  /*a2c0*/  I2FP.F32.S32 R94, R69 ;  /* 0x00000045005e7245 */ /* 0x000fe40000201400 */
[----:B------:R-:W-:Y:S02]  /*a2d0*/  I2FP.F32.S32 R98, R70 ;  /* 0x0000004600627245 */ /* 0x000fe40000201400 */
[----:B------:R-:W-:-:S02]  /*a2e0*/  I2FP.F32.S32 R110, R71 ;  /* 0x00000047006e7245 */ /* 0x000fc40000201400 */
[----:B------:R-:W-:Y:S01]  /*a2f0*/  IMMA.16832.S8.S8 R68, R64.ROW, R78.COL, RZ ;  /* 0x0000004e40447237 */ /* 0x000fe20000405cff */
[----:B------:R-:W-:Y:S02]  /*a300*/  I2FP.F32.S32 R99, R99 ;  /* 0x0000006300637245 */ /* 0x000fe40000201400 */
[----:B------:R-:W-:-:S05]  /*a310*/  I2FP.F32.S32 R72, R72 ;  /* 0x0000004800487245 */ /* 0x000fca0000201400 */
[----:B------:R-:W-:Y:S01]  /*a320*/  IMMA.16832.S8.S8 R52, R100.ROW, R78.COL, RZ ;  /* 0x0000004e64347237 */ /* 0x000fe20000405cff */
[----:B------:R-:W-:Y:S01]  /*a330*/  FMUL R62, R62, R99 ;  /* 0x000000633e3e7220 */ /* 0x000fe20000400000 */
[----:B------:R-:W-:Y:S01]  /*a340*/  HADD2.F32 R99, -RZ, R83.H0_H0 ;  /* 0x20000053ff637230 */ /* 0x000fe20000004100 */
        /* <DEDUP_REMOVED lines=8> */
[----:B------:R-:W-:Y:S01]  /*a3d0*/  FFMA R218, R99, R98, R201 ;  /* 0x0000006263da7223 */ /* 0x000fe200000000c9 */
[----:B------:R-:W-:Y:S01]  /*a3e0*/  FMUL R75, R63, R74 ;  /* 0x0000004a3f4b7220 */ /* 0x000fe20000400000 */
        /* <DEDUP_REMOVED lines=13> */
[----:B------:R-:W-:Y:S01]  /*a4c0*/  HADD2.F32 R83, -RZ, R115.H0_H0 ;  /* 0x20000073ff537230 */ /* 0x000fe20000004100 */
[----:B------:R-:W-:Y:S01]  /*a4d0*/  I2FP.F32.S32 R80, R53 ;  /* 0x0000003500507245 */ /* 0x000fe20000201400 */
[----:B------:R-:W-:Y:S01]  /*a4e0*/  FFMA R93, R108, R110, R167 ;  /* 0x0000006e6c5d7223 */ /* 0x000fe200000000a7 */
[----:B------:R-:W-:Y:S01]  /*a4f0*/  I2FP.F32.S32 R82, R54 ;  /* 0x0000003600527245 */ /* 0x000fe20000201400 */
[----:B0-----:R-:W-:Y:S01]  /*a500*/  IMMA.16832.S8.S8 R72, R100.ROW, R56.COL, RZ ;  /* 0x0000003864487237 */ /* 0x001fe20000405cff */
[----:B------:R-:W-:Y:S01]  /*a510*/  I2FP.F32.S32 R84, R55 ;  /* 0x0000003700547245 */ /* 0x000fe20000201400 */
[----:B------:R-:W-:Y:S01]  /*a520*/  FMUL R115, R63, R70 ;  /* 0x000000463f737220 */ /* 0x000fe20000400000 */
[----:B------:R-:W-:-:S02]  /*a530*/  I2FP.F32.S32 R86, R69 ;  /* 0x0000004500567245 */ /* 0x000fc40000201400 */
[----:B------:R-:W-:-:S03]  /*a540*/  I2FP.F32.S32 R108, R71 ;  /* 0x00000047006c7245 */ /* 0x000fc60000201400 */
[----:B------:R-:W-:Y:S01]  /*a550*/  IMMA.16832.S8.S8 R52, R64.ROW, R56.COL, RZ ;  /* 0x0000003840347237 */ /* 0x000fe20000405cff */
[----:B------:R-:W-:Y:S02]  /*a560*/  FMUL R57, R59, R68 ;  /* 0x000000443b397220 */ /* 0x000fe40000400000 */
[----:B------:R-:W0:Y:S05]  /*a570*/  LDS.128 R68, [R150+0x2d90] ;  /* 0x002d900096447984 */ /* 0x000e2a0000000c00 */
[----:B-1----:R-:W-:Y:S03]  /*a580*/  IMMA.16832.S8.S8 R100, R100.ROW, R44.COL, RZ ;  /* 0x0000002c64647237 */ /* 0x002fe60000405cff */
[----:B------:R-:W-:-:S05]  /*a590*/  I2FP.F32.S32 R74, R74 ;  /* 0x0000004a004a7245 */ /* 0x000fca0000201400 */
[----:B------:R-:W-:Y:S01]  /*a5a0*/  IMMA.16832.S8.S8 R64, R64.ROW, R44.COL, RZ ;  /* 0x0000002c40407237 */ /* 0x000fe20000405cff */
[----:B------:R-:W-:Y:S01]  /*a5b0*/  I2FP.F32.S32 R44, R73 ;  /* 0x00000049002c7245 */ /* 0x000fe20000201400 */
[----:B------:R-:W-:Y:S01]  /*a5c0*/  HADD2.F32 R107, -RZ, R107.H0_H0 ;  /* 0x2000006bff6b7230 */ /* 0x000fe20000004100 */
[----:B------:R-:W-:Y:S01]  /*a5d0*/  I2FP.F32.S32 R56, R75 ;  /* 0x0000004b00387245 */ /* 0x000fe20000201400 */
[----:B------:R-:W-:Y:S01]  /*a5e0*/  FMUL R45, R51, R74 ;  /* 0x0000004a332d7220 */ /* 0x000fe20000400000 */
[----:B------:R-:W-:Y:S01]  /*a5f0*/  I2FP.F32.S32 R52, R52 ;  /* 0x0000003400347245 */ /* 0x000fe20000201400 */
[----:B------:R-:W-:Y:S01]  /*a600*/  FMUL R44, R47, R44 ;  /* 0x0000002c2f2c7220 */ /* 0x000fe20000400000 */
[----:B------:R-:W-:Y:S01]  /*a610*/  FMUL R113, R51, R82 ;  /* 0x0000005233717220 */ /* 0x000fe20000400000 */
[----:B------:R-:W-:Y:S01]  /*a620*/  FFMA R190, R107, R45, R190 ;  /* 0x0000002d6bbe7223 */ /* 0x000fe200000000be */
[----:B------:R-:W-:Y:S01]  /*a630*/  FFMA R114, R109, R57, R182 ;  /* 0x000000396d727223 */ /* 0x000fe200000000b6 */
        /* <DEDUP_REMOVED lines=9> */
[----:B------:R-:W-:Y:S01]  /*a6d0*/  FFMA R184, R83, R45, R154 ;  /* 0x0000002d53b87223 */ /* 0x000fe2000000009a */
[----:B------:R-:W-:-:S02]  /*a6e0*/  HADD2.F32 R119, -RZ, R119.H0_H0 ;  /* 0x20000077ff777230 */ /* 0x000fc40000004100 */
[----:B------:R-:W-:Y:S01]  /*a6f0*/  FFMA R198, R107, R52, R105 ;  /* 0x000000346bc67223 */ /* 0x000fe20000000069 */
[----:B------:R-:W-:Y:S01]  /*a700*/  FMUL R45, R51, R102 ;  /* 0x00000066332d7220 */ /* 0x000fe20000400000 */
[----:B------:R-:W-:Y:S01]  /*a710*/  FFMA R112, R109, R78, R186 ;  /* 0x0000004e6d707223 */ /* 0x000fe200000000ba */
[C---:B------:R-:W-:Y:S01]  /*a720*/  FMUL R80, R47.reuse, R80 ;  /* 0x000000502f507220 */ /* 0x040fe20000400000 */
[C---:B------:R-:W-:Y:S01]  /*a730*/  FMUL R72, R47.reuse, R72 ;  /* 0x000000482f487220 */ /* 0x040fe20000400000 */
[----:B------:R-:W-:Y:S01]  /*a740*/  I2FP.F32.S32 R52, R103 ;  /* 0x0000006700347245 */ /* 0x000fe20000201400 */
[C---:B------:R-:W-:Y:S01]  /*a750*/  FMUL R100, R47.reuse, R100 ;  /* 0x000000642f647220 */ /* 0x040fe20000400000 */
[----:B------:R-:W-:Y:S01]  /*a760*/  I2FP.F32.S32 R78, R53 ;  /* 0x00000035004e7245 */ /* 0x000fe20000201400 */
[----:B------:R-:W-:Y:S01]  /*a770*/  FMUL R47, R47, R44 ;  /* 0x0000002c2f2f7220 */ /* 0x000fe20000400000 */
[----:B------:R-:W-:Y:S01]  /*a780*/  I2FP.F32.S32 R64, R64 ;  /* 0x0000004000407245 */ /* 0x000fe20000201400 */
[----:B------:R-:W-:Y:S01]  /*a790*/  VIADD R144, R144, 0x8 ;  /* 0x0000000890907836 */ /* 0x000fe20000000000 */
[----:B------:R-:W-:Y:S01]  /*a7a0*/  I2FP.F32.S32 R54, R54 ;  /* 0x0000003600367245 */ /* 0x000fe20000201400 */
[----:B------:R-:W-:Y:S01]  /*a7b0*/  FFMA R176, R119, R45, R116 ;  /* 0x0000002d77b07223 */ /* 0x000fe20000000074 */
[----:B------:R-:W-:Y:S01]  /*a7c0*/  I2FP.F32.S32 R44, R65 ;  /* 0x00000041002c7245 */ /* 0x000fe20000201400 */
[----:B0-----:R-:W-:-:S02]  /*a7d0*/  HADD2.F32 R45, -RZ, R68.H0_H0 ;  /* 0x20000044ff2d7230 */ /* 0x001fc40000004100 */
[C---:B------:R-:W-:Y:S01]  /*a7e0*/  FMUL R84, R51.reuse, R84 ;  /* 0x0000005433547220 */ /* 0x040fe20000400000 */
[----:B------:R-:W-:Y:S01]  /*a7f0*/  FMUL R52, R51, R52 ;  /* 0x0000003433347220 */ /* 0x000fe20000400000 */
[C---:B------:R-:W-:Y:S01]  /*a800*/  FMUL R88, R59.reuse, R88 ;  /* 0x000000583b587220 */ /* 0x040fe20000400000 */
[C---:B------:R-:W-:Y:S01]  /*a810*/  FMUL R57, R59.reuse, R86 ;  /* 0x000000563b397220 */ /* 0x040fe20000400000 */
[C---:B------:R-:W-:Y:S01]  /*a820*/  FMUL R53, R59.reuse, R78 ;  /* 0x0000004e3b357220 */ /* 0x040fe20000400000 */
[----:B------:R-:W-:Y:S01]  /*a830*/  FMUL R51, R59, R64 ;  /* 0x000000403b337220 */ /* 0x000fe20000400000 */
[----:B------:R-:W-:Y:S01]  /*a840*/  ISETP.GE.AND P4, PT, R144, R145, PT ;  /* 0x000000919000720c */ /* 0x000fe20003f86270 */
[----:B------:R-:W-:Y:S01]  /*a850*/  FMUL R54, R63, R54 ;  /* 0x000000363f367220 */ /* 0x000fe20000400000 */
        /* <DEDUP_REMOVED lines=8> */
[----:B------:R-:W-:Y:S01]  /*a8e0*/  FFMA R199, R107, R54, R104 ;  /* 0x000000366bc77223 */ /* 0x000fe20000000068 */
        /* <DEDUP_REMOVED lines=9> */
[----:B------:R-:W-:Y:S01]  /*a980*/  FFMA R186, R83, R53, R106 ;  /* 0x0000003553ba7223 */ /* 0x000fe2000000006a */
[----:B------:R-:W-:-:S02]  /*a990*/  HADD2.F32 R71, -RZ, R71.H0_H0 ;  /* 0x20000047ff477230 */ /* 0x000fc40000004100 */
[C---:B------:R-:W-:Y:S01]  /*a9a0*/  FMUL R90, R63.reuse, R90 ;  /* 0x0000005a3f5a7220 */ /* 0x040fe20000400000 */
[C---:B------:R-:W-:Y:S01]  /*a9b0*/  FMUL R108, R63.reuse, R108 ;  /* 0x0000006c3f6c7220 */ /* 0x040fe20000400000 */
[C---:B------:R-:W-:Y:S01]  /*a9c0*/  FMUL R74, R63.reuse, R74 ;  /* 0x0000004a3f4a7220 */ /* 0x040fe20000400000 */
        /* <DEDUP_REMOVED lines=8> */
[----:B------:R-:W-:Y:S01]  /*aa50*/  FFMA R115, R109, R115, R180 ;  /* 0x000000736d737223 */ /* 0x000fe200000000b4 */
[C---:B------:R-:W-:Y:S01]  /*aa60*/  FFMA R220, R87.reuse, R80, R220 ;  /* 0x0000005057dc7223 */ /* 0x040fe200000000dc */
        /* <DEDUP_REMOVED lines=15> */
.L_x_2267:
[-C--:B------:R-:W-:Y:S01]  /*ab60*/  ISETP.GE.OR P6, PT, R139, R0.reuse, P3 ;  /* 0x000000008b00720c */ /* 0x080fe20001fc6670 */
[----:B------:R-:W-:Y:S01]  /*ab70*/  IMAD.IADD R135, R120, 0x1, R135 ;  /* 0x0000000178877824 */ /* 0x000fe200078e0287 */
[----:B------:R-:W-:Y:S01]  /*ab80*/  BSSY.RECONVERGENT B0, `(.L_x_2269) ;  /* 0x000000d000007945 */ /* 0x000fe20003800200 */
[-C--:B------:R-:W-:Y:S02]  /*ab90*/  ISETP.GE.OR P4, PT, R131, R0.reuse, P3 ;  /* 0x000000008300720c */ /* 0x080fe40001f86670 */
[----:B------:R-:W-:Y:S02]  /*aba0*/  ISETP.GE.OR P5, PT, R139, R0, P2 ;  /* 0x000000008b00720c */ /* 0x000fe400017a6670 */
        /* <DEDUP_REMOVED lines=10> */
.L_x_2270:
[----:B------:R-:W-:Y:S05]  /*ac50*/  BSYNC.RECONVERGENT B0 ;  /* 0x0000000000007941 */ /* 0x000fea0003800200 */
.L_x_2269:
[----:B------:R-:W-:Y:S04]  /*ac60*/  BSSY.RECONVERGENT B0, `(.L_x_2271) ;  /* 0x000000a000007945 */ /* 0x000fe80003800200 */
[----:B------:R-:W-:Y:S05]  /*ac70*/  @P4 BRA `(.L_x_2272) ;  /* 0x0000000000204947 */ /* 0x000fea0003800000 */
[----:B------:R-:W1:Y:S01]  /*ac80*/  LDS R3, [R137+0x4] ;  /* 0x0000040089037984 */ /* 0x000e620000000800 */
[----:B------:R-:W2:Y:S01]  /*ac90*/  LDCU.64 UR10, c[0x0][0x3a0] ;  /* 0x00007400ff0a77ac */ /* 0x000ea20008000a00 */
[----:B-1----:R-:W-:-:S05]  /*aca0*/  IMAD R3, R3, UR5, R138 ;  /* 0x0000000503037c24 */ /* 0x002fca000f8e028a */
[----:B0-----:R-:W-:-:S04]  /*acb0*/  IADD3 R5, P4, PT, R135, R3, RZ ;  /* 0x0000000387057210 */ /* 0x001fc80007f9e0ff */
[----:B------:R-:W-:Y:S02]  /*acc0*/  LEA.HI.X.SX32 R6, R3, R2, 0x1, P4 ;  /* 0x0000000203067211 */ /* 0x000fe400020f0eff */
[----:B--2---:R-:W-:-:S04]  /*acd0*/  LEA R4, P4, R5, UR10, 0x2 ;  /* 0x0000000a05047c11 */ /* 0x004fc8000f8810ff */
[----:B------:R-:W-:-:S05]  /*ace0*/  LEA.HI.X R5, R5, UR11, R6, 0x2, P4 ;  /* 0x0000000b05057c11 */ /* 0x000fca000a0f1406 */
[----:B------:R1:W-:Y:S04]  /*acf0*/  STG.E desc[UR6][R4.64], R207 ;  /* 0x000000cf04007986 */ /* 0x0003e8000c101906 */
.L_x_2272:
[----:B------:R-:W-:Y:S05]  /*ad00*/  BSYNC.RECONVERGENT B0 ;  /* 0x0000000000007941 */ /* 0x000fea0003800200 */
.L_x_2271:
        /* <DEDUP_REMOVED lines=11> */
.L_x_2274:
[----:B------:R-:W-:Y:S05]  /*adc0*/  BSYNC.RECONVERGENT B0 ;  /* 0x0000000000007941 */ /* 0x000fea0003800200 */
.L_x_2273:
[-C--:B------:R-:W-:Y:S01]  /*add0*/  ISETP.GE.OR P4, PT, R131, R0.reuse, P2 ;  /* 0x000000008300720c */ /* 0x080fe20001786670 */
[----:B------:R-:W-:Y:S01]  /*ade0*/  BSSY.RECONVERGENT B0, `(.L_x_2275) ;  /* 0x000000c000007945 */ /* 0x000fe20003800200 */
[----:B------:R-:W-:-:S11]  /*adf0*/  ISETP.GE.OR P6, PT, R139, R0, P1 ;  /* 0x000000008b00720c */ /* 0x000fd60000fc6670 */
        /* <DEDUP_REMOVED lines=10> */
.L_x_2276:
[----:B------:R-:W-:Y:S05]  /*aea0*/  BSYNC.RECONVERGENT B0 ;  /* 0x0000000000007941 */ /* 0x000fea0003800200 */
.L_x_2275:
[----:B------:R-:W-:Y:S01]  /*aeb0*/  BSSY.RECONVERGENT B0, `(.L_x_2277) ;  /* 0x000000c000007945 */ /* 0x000fe20003800200 */
[CC--:B------:R-:W-:Y:S02]  /*aec0*/  ISETP.GE.OR P5, PT, R131.reuse, R0.reuse, P1 ;  /* 0x000000008300720c */ /* 0x0c0fe40000fa6670 */
[----:B------:R-:W-:Y:S01]  /*aed0*/  ISETP.GE.OR P4, PT, R131, R0, P0 ;  /* 0x000000008300720c */ /* 0x000fe20000786670 */
        /* <DEDUP_REMOVED lines=9> */
.L_x_2278:
[----:B------:R-:W-:Y:S05]  /*af70*/  BSYNC.RECONVERGENT B0 ;  /* 0x0000000000007941 */ /* 0x000fea0003800200 */
.L_x_2277:
        /* <DEDUP_REMOVED lines=12> */
.L_x_2280:
[----:B------:R-:W-:Y:S05]  /*b040*/  BSYNC.RECONVERGENT B0 ;  /* 0x0000000000007941 */ /* 0x000fea0003800200 */
.L_x_2279:
[----:B------:R-:W-:Y:S04]  /*b050*/  BSSY.RECONVERGENT B0, `(.L_x_2281) ;  /* 0x000000b000007945 */ /* 0x000fe80003800200 */
[----:B------:R-:W-:Y:S05]  /*b060*/  @P6 BRA `(.L_x_2282) ;  /* 0x0000000000246947 */ /* 0x000fea0003800000 */
[----:B------:R-:W5:Y:S01]  /*b070*/  LDS R3, [R137] ;  /* 0x0000000089037984 */ /* 0x000f620000000800 */
        /* <DEDUP_REMOVED lines=8> */
.L_x_2282:
[----:B------:R-:W-:Y:S05]  /*b100*/  BSYNC.RECONVERGENT B0 ;  /* 0x0000000000007941 */ /* 0x000fea0003800200 */
.L_x_2281:
[----:B------:R-:W-:Y:S01]  /*b110*/  BSSY.RECONVERGENT B0, `(.L_x_2283) ;  /* 0x000000d000007945 */ /* 0x000fe20003800200 */
[----:B------:R-:W-:Y:S01]  /*b120*/  ISETP.GE.OR P5, PT, R7, R0, P3 ;  /* 0x000000000700720c */ /* 0x000fe20001fa6670 */
[----:B------:R-:W-:Y:S02]  /*b130*/  VIADD R9, R139, 0x11 ;  /* 0x000000118b097836 */ /* 0x000fe40000000000 */
[----:B------:R-:W-:Y:S10]  /*b140*/  @P4 BRA `(.L_x_2284) ;  /* 0x0000000000244947 */ /* 0x000ff40003800000 */
        /* <DEDUP_REMOVED lines=9> */
.L_x_2284:
[----:B------:R-:W-:Y:S05]  /*b1e0*/  BSYNC.RECONVERGENT B0 ;  /* 0x0000000000007941 */ /* 0x000fea0003800200 */
.L_x_2283:
[----:B------:R-:W-:Y:S01]  /*b1f0*/  BSSY.RECONVERGENT B0, `(.L_x_2285) ;  /* 0x000000c000007945 */ /* 0x000fe20003800200 */
[-C--:B------:R-:W-:Y:S02]  /*b200*/  ISETP.GE.OR P4, PT, R9, R0.reuse, P3 ;  /* 0x000000000900720c */ /* 0x080fe40001f86670 */
[----:B------:R-:W-:Y:S01]  /*b210*/  ISETP.GE.OR P6, PT, R7, R0, P2 ;  /* 0x000000000700720c */ /* 0x000fe200017c6670 */
[----:B------:R-:W-:-:S12]  /*b220*/  @P5 BRA `(.L_x_2286) ;  /* 0x0000000000205947 */ /* 0x000fd80003800000 */
        /* <DEDUP_REMOVED lines=8> */
.L_x_2286:
[----:B------:R-:W-:Y:S05]  /*b2b0*/  BSYNC.RECONVERGENT B0 ;  /* 0x0000000000007941 */ /* 0x000fea0003800200 */
.L_x_2285:
[----:B------:R-:W-:Y:S01]  /*b2c0*/  BSSY.RECONVERGENT B0, `(.L_x_2287) ;  /* 0x000000b000007945 */ /* 0x000fe20003800200 */
[----:B------:R-:W-:-:S03]  /*b2d0*/  ISETP.GE.OR P5, PT, R9, R0, P2 ;  /* 0x000000000900720c */ /* 0x000fc600017a6670 */
        /* <DEDUP_REMOVED lines=9> */
.L_x_2288:
[----:B------:R-:W-:Y:S05]  /*b370*/  BSYNC.RECONVERGENT B0 ;  /* 0x0000000000007941 */ /* 0x000fea0003800200 */
.L_x_2287:
        /* <DEDUP_REMOVED lines=11> */
.L_x_2290:
[----:B------:R-:W-:Y:S05]  /*b430*/  BSYNC.RECONVERGENT B0 ;  /* 0x0000000000007941 */ /* 0x000fea0003800200 */
.L_x_2289:
[----:B------:R-:W-:Y:S01]  /*b440*/  BSSY.RECONVERGENT B0, `(.L_x_2291) ;  /* 0x000000c000007945 */ /* 0x000fe20003800200 */
[----:B------:R-:W-:-:S03]  /*b450*/  ISETP.GE.OR P4, PT, R7, R0, P1 ;  /* 0x000000000700720c */ /* 0x000fc60000f86670 */
        /* <DEDUP_REMOVED lines=10> */
.L_x_2292:
[----:B------:R-:W-:Y:S05]  /*b500*/  BSYNC.RECONVERGENT B0 ;  /* 0x0000000000007941 */ /* 0x000fea0003800200 */
.L_x_2291:
        /* <DEDUP_REMOVED lines=12> */
.L_x_2294:
[----:B------:R-:W-:Y:S05]  /*b5d0*/  BSYNC.RECONVERGENT B0 ;  /* 0x0000000000007941 */ /* 0x000fea0003800200 */
.L_x_2293:
[----:B------:R-:W-:Y:S01]  /*b5e0*/  BSSY.RECONVERGENT B0, `(.L_x_2295) ;  /* 0x000000c000007945 */ /* 0x000fe20003800200 */
[----:B------:R-:W-:Y:S02]  /*b5f0*/  ISETP.GE.OR P4, PT, R9, R0, P0 ;  /* 0x000000000900720c */ /* 0x000fe40000786670 */
        /* <DEDUP_REMOVED lines=10> */
.L_x_2296:
[----:B------:R-:W-:Y:S05]  /*b6a0*/  BSYNC.RECONVERGENT B0 ;  /* 0x0000000000007941 */ /* 0x000fea0003800200 */
.L_x_2295:
        /* <DEDUP_REMOVED lines=11> */
.L_x_2298:
[----:B------:R-:W-:Y:S05]  /*b760*/  BSYNC.RECONVERGENT B0 ;  /* 0x0000000000007941 */ /* 0x000fea0003800200 */
.L_x_2297:
[----:B------:R-:W-:Y:S01]  /*b770*/  BSSY.RECONVERGENT B0, `(.L_x_2299) ;  /* 0x000000d000007945 */ /* 0x000fe20003800200 */
[----:B------:R-:W-:Y:S02]  /*b780*/  ISETP.GE.OR P5, PT, R7, R0, P3 ;  /* 0x000000000700720c */ /* 0x000fe40001fa6670 */
[----:B------:R-:W-:Y:S01]  /*b790*/  IADD3 R9, PT, PT, R139, 0x21, RZ ;  /* 0x000000218b097810 */ /* 0x000fe20007ffe0ff */
        /* <DEDUP_REMOVED lines=10> */
.L_x_2300:
[----:B------:R-:W-:Y:S05]  /*b840*/  BSYNC.RECONVERGENT B0 ;  /* 0x0000000000007941 */ /* 0x000fea0003800200 */
.L_x_2299:
        /* <DEDUP_REMOVED lines=12> */
.L_x_2302:
[----:B------:R-:W-:Y:S05]  /*b910*/  BSYNC.RECONVERGENT B0 ;  /* 0x0000000000007941 */ /* 0x000fea0003800200 */
.L_x_2301:
        /* <DEDUP_REMOVED lines=11> */
.L_x_2304:
[----:B------:R-:W-:Y:S05]  /*b9d0*/  BSYNC.RECONVERGENT B0 ;  /* 0x0000000000007941 */ /* 0x000fea0003800200 */
.L_x_2303:
        /* <DEDUP_REMOVED lines=11> */
.L_x_2306:
[----:B------:R-:W-:Y:S05]  /*ba90*/  BSYNC.RECONVERGENT B0 ;  /* 0x0000000000007941 */ /* 0x000fea0003800200 */
.L_x_2305:
        /* <DEDUP_REMOVED lines=12> */
.L_x_2308:
[----:B------:R-:W-:Y:S05]  /*bb60*/  BSYNC.RECONVERGENT B0 ;  /* 0x0000000000007941 */ /* 0x000fea0003800200 */
.L_x_2307:
        /* <DEDUP_REMOVED lines=12> */
.L_x_2310:
[----:B------:R-:W-:Y:S05]  /*bc30*/  BSYNC.RECONVERGENT B0 ;  /* 0x0000000000007941 */ /* 0x000fea0003800200 */
.L_x_2309:
        /* <DEDUP_REMOVED lines=12> */
.L_x_2312:
[----:B------:R-:W-:Y:S05]  /*bd00*/  BSYNC.RECONVERGENT B0 ;  /* 0x0000000000007941 */ /* 0x000fea0003800200 */
.L_x_2311:
        /* <DEDUP_REMOVED lines=11> */
.L_x_2314:
[----:B------:R-:W-:Y:S05]  /*bdc0*/  BSYNC.RECONVERGENT B0 ;  /* 0x0000000000007941 */ /* 0x000fea0003800200 */
.L_x_2313:
        /* <DEDUP_REMOVED lines=13> */
.L_x_2316:
[----:B------:R-:W-:Y:S05]  /*bea0*/  BSYNC.RECONVERGENT B0 ;  /* 0x0000000000007941 */ /* 0x000fea0003800200 */
.L_x_2315:
        /* <DEDUP_REMOVED lines=12> */
.L_x_2318:
[----:B------:R-:W-:Y:S05]  /*bf70*/  BSYNC.RECONVERGENT B0 ;  /* 0x0000000000007941 */ /* 0x000fea0003800200 */
.L_x_2317:
        /* <DEDUP_REMOVED lines=11> */
.L_x_2320:
[----:B------:R-:W-:Y:S05]  /*c030*/  BSYNC.RECONVERGENT B0 ;  /* 0x0000000000007941 */ /* 0x000fea0003800200 */
.L_x_2319:
        /* <DEDUP_REMOVED lines=11> */
.L_x_2322:
[----:B------:R-:W-:Y:S05]  /*c0f0*/  BSYNC.RECONVERGENT B0 ;  /* 0x0000000000007941 */ /* 0x000fea0003800200 */
.L_x_2321:
        /* <DEDUP_REMOVED lines=12> */
.L_x_2324:
[----:B------:R-:W-:Y:S05]  /*c1c0*/  BSYNC.RECONVERGENT B0 ;  /* 0x0000000000007941 */ /* 0x000fea0003800200 */
.L_x_2323:
        /* <DEDUP_REMOVED lines=12> */
.L_x_2326:
[----:B------:R-:W-:Y:S05]  /*c290*/  BSYNC.RECONVERGENT B0 ;  /* 0x0000000000007941 */ /* 0x000fea0003800200 */
.L_x_2325:
        /* <DEDUP_REMOVED lines=12> */
.L_x_2328:
[----:B------:R-:W-:Y:S05]  /*c360*/  BSYNC.RECONVERGENT B0 ;  /* 0x0000000000007941 */ /* 0x000fea0003800200 */
.L_x_2327:
        /* <DEDUP_REMOVED lines=11> */
.L_x_2330:
[----:B------:R-:W-:Y:S05]  /*c420*/  BSYNC.RECONVERGENT B0 ;  /* 0x0000000000007941 */ /* 0x000fea0003800200 */
.L_x_2329:
        /* <DEDUP_REMOVED lines=13> */
.L_x_2332:
[----:B------:R-:W-:Y:S05]  /*c500*/  BSYNC.RECONVERGENT B0 ;  /* 0x0000000000007941 */ /* 0x000fea0003800200 */
.L_x_2331:
        /* <DEDUP_REMOVED lines=12> */
.L_x_2334:
[----:B------:R-:W-:Y:S05]  /*c5d0*/  BSYNC.RECONVERGENT B0 ;  /* 0x0000000000007941 */ /* 0x000fea0003800200 */
.L_x_2333:
        /* <DEDUP_REMOVED lines=11> */
.L_x_2336:
[----:B------:R-:W-:Y:S05]  /*c690*/  BSYNC.RECONVERGENT B0 ;  /* 0x0000000000007941 */ /* 0x000fea0003800200 */
.L_x_2335:
        /* <DEDUP_REMOVED lines=11> */
.L_x_2338:
[----:B------:R-:W-:Y:S05]  /*c750*/  BSYNC.RECONVERGENT B0 ;  /* 0x0000000000007941 */ /* 0x000fea0003800200 */
.L_x_2337:
        /* <DEDUP_REMOVED lines=12> */
.L_x_2340:
[----:B------:R-:W-:Y:S05]  /*c820*/  BSYNC.RECONVERGENT B0 ;  /* 0x0000000000007941 */ /* 0x000fea0003800200 */
.L_x_2339:
[----:B------:R-:W-:Y:S01]  /*c830*/  IADD3 R12, P5, PT, R145, R125, RZ ;  /* 0x0000007d910c7210 */ /* 0x000fe20007fbe0ff */
[----:B------:R-:W-:Y:S01]  /*c840*/  BSSY.RECONVERGENT B0, `(.L_x_2341) ;  /* 0x000000c000007945 */ /* 0x000fe20003800200 */
[----:B------:R-:W-:Y:S02]  /*c850*/  ISETP.GE.OR P4, PT, R7, R0, P0 ;  /* 0x000000000700720c */ /* 0x000fe40000786670 */
[----:B------:R-:W-:Y:S01]  /*c860*/  IADD3.X R14, PT, PT, R127, R124, RZ, P5, !PT ;  /* 0x0000007c7f0e7210 */ /* 0x000fe20002ffe4ff */
        /* <DEDUP_REMOVED lines=9> */
.L_x_2342:
[----:B------:R-:W-:Y:S05]  /*c900*/  BSYNC.RECONVERGENT B0 ;  /* 0x0000000000007941 */ /* 0x000fea0003800200 */
.L_x_2341:
[CC--:B------:R-:W-:Y:S01]  /*c910*/  ISETP.GE.OR P6, PT, R9.reuse, R0.reuse, P1 ;  /* 0x000000000900720c */ /* 0x0c0fe20000fc6670 */
[----:B------:R-:W-:Y:S01]  /*c920*/  BSSY.RECONVERGENT B0, `(.L_x_2343) ;  /* 0x000000c000007945 */ /* 0x000fe20003800200 */
[----:B------:R-:W-:Y:S02]  /*c930*/  ISETP.GE.OR P5, PT, R9, R0, P0 ;  /* 0x000000000900720c */ /* 0x000fe400007a6670 */
        /* <DEDUP_REMOVED lines=10> */
.L_x_2344:
[----:B------:R-:W-:Y:S05]  /*c9e0*/  BSYNC.RECONVERGENT B0 ;  /* 0x0000000000007941 */ /* 0x000fea0003800200 */
.L_x_2343:
        /* <DEDUP_REMOVED lines=11> */
.L_x_2346:
[----:B------:R-:W-:Y:S05]  /*caa0*/  BSYNC.RECONVERGENT B0 ;  /* 0x0000000000007941 */ /* 0x000fea0003800200 */
.L_x_2345:
        /* <DEDUP_REMOVED lines=14> */
.L_x_2348:
[----:B------:R-:W-:Y:S05]  /*cb90*/  BSYNC.RECONVERGENT B0 ;  /* 0x0000000000007941 */ /* 0x000fea0003800200 */
.L_x_2347:
        /* <DEDUP_REMOVED lines=12> */
.L_x_2350:
[----:B------:R-:W-:Y:S05]  /*cc60*/  BSYNC.RECONVERGENT B0 ;  /* 0x0000000000007941 */ /* 0x000fea0003800200 */
.L_x_2349:
        /* <DEDUP_REMOVED lines=12> */
.L_x_2352:
[----:B------:R-:W-:Y:S05]  /*cd30*/  BSYNC.RECONVERGENT B0 ;  /* 0x0000000000007941 */ /* 0x000fea0003800200 */
.L_x_2351:
        /* <DEDUP_REMOVED lines=11> */
.L_x_2354:
[----:B------:R-:W-:Y:S05]  /*cdf0*/  BSYNC.RECONVERGENT B0 ;  /* 0x0000000000007941 */ /* 0x000fea0003800200 */
.L_x_2353:
        /* <DEDUP_REMOVED lines=15> */
.L_x_2356:
[----:B------:R-:W-:Y:S05]  /*cef0*/  BSYNC.RECONVERGENT B0 ;  /* 0x0000000000007941 */ /* 0x000fea0003800200 */
.L_x_2355:
        /* <DEDUP_REMOVED lines=10> */
.L_x_2358:
[----:B------:R-:W-:Y:S05]  /*cfa0*/  BSYNC.RECONVERGENT B0 ;  /* 0x0000000000007941 */ /* 0x000fea0003800200 */
.L_x_2357:
        /* <DEDUP_REMOVED lines=10> */
.L_x_2360:
[----:B------:R-:W-:Y:S05]  /*d050*/  BSYNC.RECONVERGENT B0 ;  /* 0x0000000000007941 */ /* 0x000fea0003800200 */
.L_x_2359:
        /* <DEDUP_REMOVED lines=11> */
.L_x_2362:
[----:B------:R-:W-:Y:S05]  /*d110*/  BSYNC.RECONVERGENT B0 ;  /* 0x0000000000007941 */ /* 0x000fea0003800200 */
.L_x_2361:
        /* <DEDUP_REMOVED lines=11> */
.L_x_2364:
[----:B------:R-:W-:Y:S05]  /*d1d0*/  BSYNC.RECONVERGENT B0 ;  /* 0x0000000000007941 */ /* 0x000fea0003800200 */
.L_x_2363:
        /* <DEDUP_REMOVED lines=20> */
.L_x_2365:
[----:B------:R-:W-:-:S07]  /*d320*/  MOV R15, 0xd340 ;  /* 0x0000d340000f7802 */ /* 0x000fce0000000f00 */
[----:B01234-:R-:W-:Y:S05]  /*d330*/  CALL.REL.NOINC `($__internal_57_$__cuda_sm20_rem_s64) ;  /* 0x000000b800bc7944 */ /* 0x01ffea0003c00000 */
[----:B------:R-:W-:Y:S01]  /*d340*/  MOV R2, R0 ;  /* 0x0000000000027202 */ /* 0x000fe20000000f00 */
[----:B------:R-:W-:-:S07]  /*d350*/  IMAD.MOV.U32 R3, RZ, RZ, R9 ;  /* 0x000000ffff037224 */ /* 0x000fce00078e0009 */
.L_x_2366:
[----:B------:R-:W-:-:S04]  /*d360*/  IADD3 R125, P0, PT, -R2, R12, RZ ;  /* 0x0000000c027d7210 */ /* 0x000fc80007f1e1ff */
[----:B------:R-:W-:Y:S01]  /*d370*/  IADD3 R0, P1, PT, -R125, R122, RZ ;  /* 0x0000007a7d007210 */ /* 0x000fe20007f3e1ff */
[----:B------:R-:W-:-:S03]  /*d380*/  IMAD.X R124, R14, 0x1, ~R3, P0 ;  /* 0x000000010e7c7824 */ /* 0x000fc600000e0e03 */
[----:B------:R-:W-:Y:S02]  /*d390*/  ISETP.LT.U32.AND P0, PT, R145, R0, PT ;  /* 0x000000009100720c */ /* 0x000fe40003f01070 */
[----:B------:R-:W-:-:S04]  /*d3a0*/  IADD3.X R2, PT, PT, ~R124, R121, RZ, P1, !PT ;  /* 0x000000797c027210 */ /* 0x000fc80000ffe5ff */
[----:B------:R-:W-:-:S04]  /*d3b0*/  ISETP.LT.AND.EX P0, PT, R127, R2, PT, P0 ;  /* 0x000000027f00720c */ /* 0x000fc80003f01300 */
[----:B------:R-:W-:-:S09]  /*d3c0*/  SEL R3, R145, R0, P0 ;  /* 0x0000000091037207 */ /* 0x000fd20000000000 */
.L_x_2264:
[----:B------:R-:W-:Y:S01]  /*d3d0*/  ISETP.GE.U32.AND P0, PT, R125, R122, PT ;  /* 0x0000007a7d00720c */ /* 0x000fe20003f06070 */
[----:B------:R-:W-:Y:S01]  /*d3e0*/  IMAD.MOV.U32 R144, RZ, RZ, RZ ;  /* 0x000000ffff907224 */ /* 0x000fe200078e00ff */
[----:B------:R-:W-:Y:S02]  /*d3f0*/  ISETP.EQ.AND P2, PT, R145, R3, PT ;  /* 0x000000039100720c */ /* 0x000fe40003f42270 */
[----:B------:R-:W-:-:S04]  /*d400*/  ISETP.GE.AND.EX P0, PT, R124, R121, PT, P0 ;  /* 0x000000797c00720c */ /* 0x000fc80003f06300 */
[----:B------:R-:W-:-:S09]  /*d410*/  PLOP3.LUT P1, PT, P0, PT, PT, 0x8, 0x80 ;  /* 0x000000000080781c */ /* 0x000fd2000072e170 */
[----:B------:R-:W-:Y:S05]  /*d420*/  @!P0 BRA P2, `(.L_x_2367) ;  /* 0xffffff3800fc8947 */ /* 0x000fea000103ffff */
.L_x_2253:
        /* <DEDUP_REMOVED lines=31> */
.L_x_2368:
[----:B------:R-:W-:Y:S01]  /*d620*/  IMAD.MOV.U32 R15, RZ, RZ, R4 ;  /* 0x000000ffff0f7224 */ /* 0x000fe200078e0004 */
[----:B------:R-:W-:Y:S01]  /*d630*/  MOV R16, 0xd660 ;  /* 0x0000d66000107802 */ /* 0x000fe20000000f00 */
[----:B------:R-:W-:-:S07]  /*d640*/  IMAD.MOV.U32 R12, RZ, RZ, R125 ;  /* 0x000000ffff0c7224 */ /* 0x000fce00078e007d */
[----:B------:R-:W-:Y:S05]  /*d650*/  CALL.REL.NOINC `($__internal_56_$__cuda_sm20_div_s64) ;  /* 0x000000b000a47944 */ /* 0x000fea0003c00000 */
[----:B------:R-:W-:-:S07]  /*d660*/  MOV R0, R6 ;  /* 0x0000000600007202 */ /* 0x000fce0000000f00 */
.L_x_2369:
        /* <DEDUP_REMOVED lines=30> */
.L_x_2370:
[----:B------:R-:W-:Y:S01]  /*d850*/  IMAD.MOV.U32 R15, RZ, RZ, R4 ;  /* 0x000000ffff0f7224 */ /* 0x000fe200078e0004 */
[----:B------:R-:W-:-:S07]  /*d860*/  MOV R16, 0xd880 ;  /* 0x0000d88000107802 */ /* 0x000fce0000000f00 */
[----:B------:R-:W-:Y:S05]  /*d870*/  CALL.REL.NOINC `($__internal_56_$__cuda_sm20_div_s64) ;  /* 0x000000b0001c7944 */ /* 0x000fea0003c00000 */
[----:B------:R-:W-:-:S07]  /*d880*/  IMAD.MOV.U32 R2, RZ, RZ, R6 ;  /* 0x000000ffff027224 */ /* 0x000fce00078e0006 */
.L_x_2371:
        /* <DEDUP_REMOVED lines=27> */
.L_x_2372:
[----:B------:R-:W-:Y:S01]  /*da40*/  MOV R15, R145 ;  /* 0x00000091000f7202 */ /* 0x000fe20000000f00 */
[----:B------:R-:W-:Y:S01]  /*da50*/  IMAD.MOV.U32 R17, RZ, RZ, R127 ;  /* 0x000000ffff117224 */ /* 0x000fe200078e007f */
[----:B------:R-:W-:-:S07]  /*da60*/  MOV R16, 0xda80 ;  /* 0x0000da8000107802 */ /* 0x000fce0000000f00 */
[----:B------:R-:W-:Y:S05]  /*da70*/  CALL.REL.NOINC `($__internal_56_$__cuda_sm20_div_s64) ;  /* 0x000000ac009c7944 */ /* 0x000fea0003c00000 */
[----:B------:R-:W-:-:S07]  /*da80*/  IMAD.MOV.U32 R8, RZ, RZ, R6 ;  /* 0x000000ffff087224 */ /* 0x000fce00078e0006 */
.L_x_2373:
        /* <DEDUP_REMOVED lines=28> */
.L_x_2374:
[----:B------:R-:W1:Y:S01]  /*dc50*/  LDC R9, c[0x0][0x3c8] ;  /* 0x0000f200ff097b82 */ /* 0x000e620000000800 */
[----:B------:R-:W-:Y:S01]  /*dc60*/  MOV R4, RZ ;  /* 0x000000ff00047202 */ /* 0x000fe20000000f00 */
[----:B------:R-:W2:Y:S01]  /*dc70*/  LDCU UR4, c[0x0][0x3b4] ;  /* 0x00007680ff0477ac */ /* 0x000ea20008000800 */
[----:B------:R-:W-:Y:S01]  /*dc80*/  IABS R14, R2 ;  /* 0x00000002000e7213 */ /* 0x000fe20000000000 */
[----:B------:R-:W-:Y:S01]  /*dc90*/  IMAD.SHL.U32 R119, R0, 0x80, RZ ;  /* 0x0000008000777824 */ /* 0x000fe200078e00ff */
[----:B------:R-:W-:Y:S01]  /*dca0*/  ISETP.GE.AND P4, PT, R144, R3, PT ;  /* 0x000000039000720c */ /* 0x000fe20003f86270 */
[----:B------:R-:W-:Y:S01]  /*dcb0*/  IMAD.SHL.U32 R0, R129, 0x10, RZ ;  /* 0x0000001081007824 */ /* 0x000fe200078e00ff */
[----:B------:R-:W-:Y:S01]  /*dcc0*/  MOV R204, RZ ;  /* 0x000000ff00cc7202 */ /* 0x000fe20000000f00 */
[----:B------:R-:W3:Y:S01]  /*dcd0*/  LDC.64 R176, c[0x0][0x388] ;  /* 0x0000e200ffb07b82 */ /* 0x000ee20000000a00 */
[----:B------:R-:W-:Y:S01]  /*dce0*/  IMAD R7, R8, 0x60, R7 ;  /* 0x0000006008077824 */ /* 0x000fe200078e0207 */
[----:B------:R-:W-:-:S02]  /*dcf0*/  CS2R R200, SRZ ;  /* 0x0000000000c87805 */ /* 0x000fc4000001ff00 */
[----:B------:R-:W-:Y:S02]  /*dd00*/  LOP3.LUT R117, R0, 0x3fe0, RZ, 0xc0, !PT ;  /* 0x00003fe000757812 */ /* 0x000fe400078ec0ff */
[----:B------:R-:W-:Y:S02]  /*dd10*/  CS2R R202, SRZ ;  /* 0x0000000000ca7805 */ /* 0x000fe4000001ff00 */
[----:B------:R-:W-:Y:S01]  /*dd20*/  LOP3.LUT R0, RZ, R119, RZ, 0x33, !PT ;  /* 0x00000077ff007212 */ /* 0x000fe200078e33ff */
[----:B------:R-:W-:Y:S01]  /*dd30*/  IMAD R7, R7, 0x24, R6 ;  /* 0x0000002407077824 */ /* 0x000fe200078e0206 */
[----:B------:R-:W-:Y:S02]  /*dd40*/  LEA.HI R117, R128, R117, RZ, 0x1e ;  /* 0x0000007580757211 */ /* 0x000fe400078ff0ff */
[----:B------:R-:W-:Y:S02]  /*dd50*/  CS2R R198, SRZ ;  /* 0x0000000000c67805 */ /* 0x000fe4000001ff00 */
[----:B------:R-:W-:-:S02]  /*dd60*/  CS2R R84, SRZ ;  /* 0x0000000000547805 */ /* 0x000fc4000001ff00 */
[----:B------:R-:W-:Y:S01]  /*dd70*/  CS2R R196, SRZ ;  /* 0x0000000000c47805 */ /* 0x000fe2000001ff00 */
[----:B------:R-:W-:Y:S01]  /*dd80*/  IMAD.MOV.U32 R195, RZ, RZ, RZ ;  /* 0x000000ffffc37224 */ /* 0x000fe200078e00ff */
[----:B--2---:R-:W-:Y:S02]  /*dd90*/  IADD3 R22, PT, PT, R0, UR4, RZ ;  /* 0x0000000400167c10 */ /* 0x004fe4000fffe0ff */
[----:B------:R-:W-:Y:S02]  /*dda0*/  CS2R R92, SRZ ;  /* 0x00000000005c7805 */ /* 0x000fe4000001ff00 */
[----:B------:R-:W-:Y:S01]  /*ddb0*/  CS2R R86, SRZ ;  /* 0x0000000000567805 */ /* 0x000fe2000001ff00 */
[----:B------:R-:W-:Y:S01]  /*ddc0*/  IMAD.MOV.U32 R216, RZ, RZ, RZ ;  /* 0x000000ffffd87224 */ /* 0x000fe200078e00ff */
[----:B-1----:R-:W-:Y:S02]  /*ddd0*/  IABS R12, R9 ;  /* 0x00000009000c7213 */ /* 0x002fe40000000000 */
[----:B------:R-:W-:-:S02]  /*dde0*/  CS2R R90, SRZ ;  /* 0x00000000005a7805 */ /* 0x000fc4000001ff00 */
[----:B------:R-:W-:Y:S02]  /*ddf0*/  LOP3.LUT R2, R2, R9, RZ, 0x3c, !PT ;  /* 0x0000000902027212 */ /* 0x000fe400078e3cff */
[----:B------:R-:W-:Y:S01]  /*de00*/  CS2R R214, SRZ ;  /* 0x0000000000d67805 */ /* 0x000fe2000001ff00 */
[----:B------:R-:W1:Y:S01]  /*de10*/  I2F.RP R10, R12 ;  /* 0x0000000c000a7306 */ /* 0x000e620000209400 */
[----:B------:R-:W-:Y:S02]  /*de20*/  CS2R R94, SRZ ;  /* 0x00000000005e7805 */ /* 0x000fe4000001ff00 */
[----:B------:R-:W-:Y:S02]  /*de30*/  ISETP.GE.AND P2, PT, R2, RZ, PT ;  /* 0x000000ff0200720c */ /* 0x000fe40003f46270 */
[----:B------:R-:W-:Y:S02]  /*de40*/  CS2R R88, SRZ ;  /* 0x0000000000587805 */ /* 0x000fe4000001ff00 */
[----:B------:R-:W-:Y:S01]  /*de50*/  SHF.L.U32 R2, R128, 0x3, RZ ;  /* 0x0000000380027819 */ /* 0x000fe200000006ff */
[----:B---3--:R-:W-:Y:S01]  /*de60*/  IMAD.WIDE R176, R7, 0x4, R176 ;  /* 0x0000000407b07825 */ /* 0x008fe200078e02b0 */
[----:B------:R-:W-:-:S02]  /*de70*/  CS2R R110, SRZ ;  /* 0x00000000006e7805 */ /* 0x000fc4000001ff00 */
[----:B------:R-:W-:Y:S02]  /*de80*/  MOV R213, RZ ;  /* 0x000000ff00d57202 */ /* 0x000fe40000000f00 */
[----:B------:R-:W-:Y:S02]  /*de90*/  CS2R R108, SRZ ;  /* 0x00000000006c7805 */ /* 0x000fe4000001ff00 */
[----:B------:R-:W-:Y:S01]  /*dea0*/  LOP3.LUT R2, R2, 0x18, RZ, 0xc0, !PT ;  /* 0x0000001802027812 */ /* 0x000fe200078ec0ff */
[----:B------:R-:W-:Y:S01]  /*deb0*/  IMAD.MOV.U32 R211, RZ, RZ, RZ ;  /* 0x000000ffffd37224 */ /* 0x000fe200078e00ff */
[----:B------:R-:W-:Y:S01]  /*dec0*/  MOV R192, RZ ;  /* 0x000000ff00c07202 */ /* 0x000fe20000000f00 */
[----:B------:R-:W-:Y:S01]  /*ded0*/  IMAD.MOV.U32 R209, RZ, RZ, RZ ;  /* 0x000000ffffd17224 */ /* 0x000fe200078e00ff */
[----:B------:R-:W-:Y:S01]  /*dee0*/  LOP3.LUT R116, R2, 0x20, R149, 0xf8, !PT ;  /* 0x0000002002747812 */ /* 0x000fe200078ef895 */
[----:B------:R-:W-:Y:S01]  /*def0*/  IMAD.MOV.U32 R167, RZ, RZ, RZ ;  /* 0x000000ffffa77224 */ /* 0x000fe200078e00ff */
[----:B-1----:R-:W1:Y:S01]  /*df00*/  MUFU.RCP R10, R10 ;  /* 0x0000000a000a7308 */ /* 0x002e620000001000 */
[----:B------:R-:W-:Y:S01]  /*df10*/  MOV R175, RZ ;  /* 0x000000ff00af7202 */ /* 0x000fe20000000f00 */
[----:B------:R-:W-:Y:S01]  /*df20*/  IMAD.MOV.U32 R165, RZ, RZ, RZ ;  /* 0x000000ffffa57224 */ /* 0x000fe200078e00ff */
[----:B------:R-:W-:Y:S01]  /*df30*/  MOV R163, RZ ;  /* 0x000000ff00a37202 */ /* 0x000fe20000000f00 */
[----:B------:R-:W-:Y:S01]  /*df40*/  IMAD.MOV.U32 R173, RZ, RZ, RZ ;  /* 0x000000ffffad7224 */ /* 0x000fe200078e00ff */
[----:B------:R-:W-:Y:S01]  /*df50*/  MOV R159, RZ ;  /* 0x000000ff009f7202 */ /* 0x000fe20000000f00 */
[----:B------:R-:W-:Y:S01]  /*df60*/  IMAD.MOV.U32 R171, RZ, RZ, RZ ;  /* 0x000000ffffab7224 */ /* 0x000fe200078e00ff */
[----:B------:R-:W-:Y:S01]  /*df70*/  ISETP.GT.U32.AND P3, PT, R117, 0x68, PT ;  /* 0x000000687500780c */ /* 0x000fe20003f64070 */
[----:B------:R-:W-:Y:S01]  /*df80*/  IMAD.MOV.U32 R169, RZ, RZ, RZ ;  /* 0x000000ffffa97224 */ /* 0x000fe200078e00ff */
[----:B------:R-:W-:Y:S01]  /*df90*/  CS2R R138, SRZ ;  /* 0x00000000008a7805 */ /* 0x000fe2000001ff00 */
[----:B------:R-:W-:Y:S01]  /*dfa0*/  IMAD.MOV.U32 R140, RZ, RZ, RZ ;  /* 0x000000ffff8c7224 */ /* 0x000fe200078e00ff */
[----:B------:R-:W-:Y:S01]  /*dfb0*/  MOV R155, RZ ;  /* 0x000000ff009b7202 */ /* 0x000fe20000000f00 */
[----:B------:R-:W-:-:S02]  /*dfc0*/  IMAD.MOV.U32 R157, RZ, RZ, RZ ;  /* 0x000000ffff9d7224 */ /* 0x000fc400078e00ff */
[----:B------:R-:W-:Y:S02]  /*dfd0*/  IMAD.MOV.U32 R153, RZ, RZ, RZ ;  /* 0x000000ffff997224 */ /* 0x000fe400078e00ff */
[----:B------:R-:W-:Y:S02]  /*dfe0*/  IMAD.MOV.U32 R137, RZ, RZ, RZ ;  /* 0x000000ffff897224 */ /* 0x000fe400078e00ff */
[----:B-1----:R-:W-:-:S04]  /*dff0*/  VIADD R11, R10, 0xffffffe ;  /* 0x0ffffffe0a0b7836 */ /* 0x002fc80000000000 */
        /* <DEDUP_REMOVED lines=14> */
[----:B------:R-:W-:-:S03]  /*e0e0*/  ISETP.GT.U32.AND P0, PT, R117, 0x80, PT ;  /* 0x000000807500780c */ /* 0x000fc60003f04070 */
[----:B------:R-:W-:Y:S01]  /*e0f0*/  @!P2 IMAD.MOV R4, RZ, RZ, -R4 ;  /* 0x000000ffff04a224 */ /* 0x000fe200078e0a04 */
[----:B------:R-:W-:Y:S02]  /*e100*/  @!P1 LOP3.LUT R4, RZ, R9, RZ, 0x33, !PT ;  /* 0x00000009ff049212 */ /* 0x000fe400078e33ff */
[C---:B------:R-:W-:Y:S02]  /*e110*/  ISETP.GT.U32.AND P1, PT, R117.reuse, 0x78, PT ;  /* 0x000000787500780c */ /* 0x040fe40003f24070 */
[----:B------:R-:W-:Y:S01]  /*e120*/  ISETP.GT.U32.AND P2, PT, R117, 0x70, PT ;  /* 0x000000707500780c */ /* 0x000fe20003f44070 */
[----:B------:R-:W-:-:S12]  /*e130*/  @P4 BRA `(.L_x_2375) ;  /* 0x0000008c00244947 */ /* 0x000fd80003800000 */
[----:B------:R-:W1:Y:S01]  /*e140*/  S2R R2, SR_CgaCtaId ;  /* 0x0000000000027919 */ /* 0x000e620000008800 */
[----:B------:R-:W2:Y:S01]  /*e150*/  LDCU UR4, c[0x0][0x3bc] ;  /* 0x00007780ff0477ac */ /* 0x000ea20008000800 */
[----:B------:R-:W-:Y:S01]  /*e160*/  SHF.R.U32.HI R0, RZ, 0x2, R128 ;  /* 0x00000002ff007819 */ /* 0x000fe20000011680 */
[----:B------:R-:W-:Y:S01]  /*e170*/  IMAD.SHL.U32 R17, R129, 0x4, RZ ;  /* 0x0000000481117824 */ /* 0x000fe200078e00ff */
[----:B------:R-:W3:Y:S01]  /*e180*/  S2R R42, SR_SWINHI ;  /* 0x00000000002a7919 */ /* 0x000ee20000002f00 */
[----:B------:R-:W4:Y:S01]  /*e190*/  LDCU UR5, c[0x0][0x3d0] ;  /* 0x00007a00ff0577ac */ /* 0x000f220008000800 */
[----:B------:R-:W-:Y:S01]  /*e1a0*/  LOP3.LUT R6, R128, 0xf, RZ, 0xc0, !PT ;  /* 0x0000000f80067812 */ /* 0x000fe200078ec0ff */
[----:B------:R-:W0:Y:S01]  /*e1b0*/  LDC R121, c[0x0][0x3c0] ;  /* 0x0000f000ff797b82 */ /* 0x000e220000000800 */
[----:B------:R-:W-:Y:S01]  /*e1c0*/  LOP3.LUT R7, R0, 0xfc, RZ, 0xc0, !PT ;  /* 0x000000fc00077812 */ /* 0x000fe200078ec0ff */
[----:B------:R-:W-:Y:S01]  /*e1d0*/  IMAD.MOV.U32 R204, RZ, RZ, RZ ;  /* 0x000000ffffcc7224 */ /* 0x000fe200078e00ff */
[----:B------:R-:W-:-:S02]  /*e1e0*/  MOV R147, 0x400 ;  /* 0x0000040000937802 */ /* 0x000fc40000000f00 */
[C---:B------:R-:W-:Y:S01]  /*e1f0*/  LOP3.LUT R5, R129.reuse, 0x3fe, RZ, 0xc0, !PT ;  /* 0x000003fe81057812 */ /* 0x040fe200078ec0ff */
[----:B------:R-:W-:Y:S01]  /*e200*/  IMAD R6, R6, 0x4c, R7 ;  /* 0x0000004c06067824 */ /* 0x000fe200078e0207 */
[----:B------:R-:W-:Y:S01]  /*e210*/  LOP3.LUT R8, R129, 0x1, RZ, 0xc0, !PT ;  /* 0x0000000181087812 */ /* 0x000fe200078ec0ff */
[----:B------:R-:W0:Y:S01]  /*e220*/  LDC.64 R188, c[0x0][0x380] ;  /* 0x0000e000ffbc7b82 */ /* 0x000e220000000a00 */
[C---:B------:R-:W-:Y:S01]  /*e230*/  LEA.HI R21, R128.reuse, R17, RZ, 0x1d ;  /* 0x0000001180157211 */ /* 0x040fe200078fe8ff */
[----:B------:R-:W-:Y:S01]  /*e240*/  IMAD R45, R5, 0x4c0, R6 ;  /* 0x000004c0052d7824 */ /* 0x000fe200078e0206 */
[----:B------:R-:W-:Y:S01]  /*e250*/  LOP3.LUT R5, R128, 0x3, RZ, 0xc0, !PT ;  /* 0x0000000380057812 */ /* 0x000fe200078ec0ff */
[----:B--2---:R-:W-:Y:S01]  /*e260*/  IMAD R119, R119, UR4, R144 ;  /* 0x0000000477777c24 */ /* 0x004fe2000f8e0290 */
[----:B------:R-:W-:Y:S02]  /*e270*/  ISETP.NE.U32.AND P4, PT, R8, 0x1, PT ;  /* 0x000000010800780c */ /* 0x000fe40003f85070 */
[C---:B------:R-:W-:Y:S01]  /*e280*/  VIMNMX R18, PT, PT, R21.reuse, R22, PT ;  /* 0x0000001615127248 */ /* 0x040fe20003fe0100 */
[----:B----4-:R-:W-:Y:S01]  /*e290*/  IMAD R119, R4, UR5, R119 ;  /* 0x0000000504777c24 */ /* 0x010fe2000f8e0277 */
[C-C-:B------:R-:W-:Y:S01]  /*e2a0*/  VIADDMNMX R19, R21.reuse, 0x20, R22.reuse, PT ;  /* 0x0000002015137846 */ /* 0x140fe20003800116 */
[----:B------:R-:W-:Y:S01]  /*e2b0*/  IMAD R41, R0, 0x8, R5 ;  /* 0x0000000800297824 */ /* 0x000fe200078e0205 */
[----:B------:R-:W-:-:S02]  /*e2c0*/  VIADDMNMX R20, R21, 0x40, R22, PT ;  /* 0x0000004015147846 */ /* 0x000fc40003800116 */
[----:B------:R-:W-:Y:S01]  /*e2d0*/  VIMNMX R39, PT, PT, R22, R129, PT ;  /* 0x0000008116277248 */ /* 0x000fe20003fe0100 */
[--C-:B------:R-:W-:Y:S01]  /*e2e0*/  IMAD R43, R0, 0x1c, R41.reuse ;  /* 0x0000001c002b7824 */ /* 0x100fe200078e0229 */
[--C-:B------:R-:W-:Y:S02]  /*e2f0*/  VIADDMNMX R4, R129, 0x10, R22.reuse, PT ;  /* 0x0000001081047846 */ /* 0x100fe40003800116 */
[----:B-1----:R-:W-:Y:S01]  /*e300*/  LEA R147, R2, R147, 0x18 ;  /* 0x0000009302937211 */ /* 0x002fe200078ec0ff */
[--C-:B------:R-:W-:Y:S01]  /*e310*/  IMAD R23, R39, 0x4c, R41.reuse ;  /* 0x0000004c27177824 */ /* 0x100fe200078e0229 */
[----:B------:R-:W-:Y:S01]  /*e320*/  VIADDMNMX R2, R129, 0x8, R22, PT ;  /* 0x0000000881027846 */ /* 0x000fe20003800116 */
[----:B------:R-:W-:Y:S01]  /*e330*/  IMAD R25, R4, 0x4c, R41 ;  /* 0x0000004c04197824 */ /* 0x000fe200078e0229 */
[----:B------:R-:W-:Y:S02]  /*e340*/  MOV R190, R147 ;  /* 0x0000009300be7202 */ /* 0x000fe40000000f00 */
[----:B---3--:R-:W-:-:S02]  /*e350*/  MOV R191, R42 ;  /* 0x0000002a00bf7202 */ /* 0x008fc40000000f00 */
[C-C-:B------:R-:W-:Y:S01]  /*e360*/  VIADDMNMX R6, R129.reuse, 0x18, R22.reuse, PT ;  /* 0x0000001881067846 */ /* 0x140fe20003800116 */
[----:B------:R-:W-:Y:S01]  /*e370*/  IMAD R24, R2, 0x4c, R41 ;  /* 0x0000004c02187824 */ /* 0x000fe200078e0229 */
[----:B------:R-:W-:Y:S01]  /*e380*/  VIADDMNMX R7, R129, 0x20, R22, PT ;  /* 0x0000002081077846 */ /* 0x000fe20003800116 */
[----:B------:R-:W-:Y:S01]  /*e390*/  IMAD.WIDE.U32 R190, R45, 0x4, R190 ;  /* 0x000000042dbe7825 */ /* 0x000fe200078e00be */
[C-C-:B------:R-:W-:Y:S02]  /*e3a0*/  VIADDMNMX R8, R129.reuse, 0x28, R22.reuse, PT ;  /* 0x0000002881087846 */ /* 0x140fe40003800116 */
[C-C-:B------:R-:W-:Y:S01]  /*e3b0*/  VIADDMNMX R9, R129.reuse, 0x30, R22.reuse, PT ;  /* 0x0000003081097846 */ /* 0x140fe20003800116 */
[--C-:B------:R-:W-:Y:S01]  /*e3c0*/  IMAD R26, R6, 0x4c, R41.reuse ;  /* 0x0000004c061a7824 */ /* 0x100fe200078e0229 */
[C-C-:B------:R-:W-:Y:S01]  /*e3d0*/  VIADDMNMX R10, R129.reuse, 0x38, R22.reuse, PT ;  /* 0x00000038810a7846 */ /* 0x140fe20003800116 */
[--C-:B------:R-:W-:Y:S01]  /*e3e0*/  IMAD R28, R8, 0x4c, R41.reuse ;  /* 0x0000004c081c7824 */ /* 0x100fe200078e0229 */
[--C-:B------:R-:W-:Y:S01]  /*e3f0*/  VIADDMNMX R11, R129, 0x40, R22.reuse, PT ;  /* 0x00000040810b7846 */ /* 0x100fe20003800116 */
[--C-:B------:R-:W-:Y:S01]  /*e400*/  IMAD R27, R7, 0x4c, R41.reuse ;  /* 0x0000004c071b7824 */ /* 0x100fe200078e0229 */
[--C-:B------:R-:W-:Y:S01]  /*e410*/  VIADDMNMX R12, R129, 0x48, R22.reuse, PT ;  /* 0x00000048810c7846 */ /* 0x100fe20003800116 */
[--C-:B------:R-:W-:Y:S01]  /*e420*/  IMAD R29, R9, 0x4c, R41.reuse ;  /* 0x0000004c091d7824 */ /* 0x100fe200078e0229 */
[--C-:B------:R-:W-:Y:S01]  /*e430*/  VIADDMNMX R13, R129, 0x50, R22.reuse, PT ;  /* 0x00000050810d7846 */ /* 0x100fe20003800116 */
[--C-:B------:R-:W-:Y:S01]  /*e440*/  IMAD R31, R11, 0x4c, R41.reuse ;  /* 0x0000004c0b1f7824 */ /* 0x100fe200078e0229 */
[C-C-:B------:R-:W-:Y:S01]  /*e450*/  VIADDMNMX R14, R129.reuse, 0x58, R22.reuse, PT ;  /* 0x00000058810e7846 */ /* 0x140fe20003800116 */
[--C-:B------:R-:W-:Y:S01]  /*e460*/  IMAD R30, R10, 0x4c, R41.reuse ;  /* 0x0000004c0a1e7824 */ /* 0x100fe200078e0229 */
        /* <DEDUP_REMOVED lines=8> */
[----:B------:R-:W-:Y:S01]  /*e4f0*/  VIADDMNMX R22, R129, 0x78, R22, PT ;  /* 0x0000007881167846 */ /* 0x000fe20003800116 */
[--C-:B------:R-:W-:Y:S01]  /*e500*/  IMAD R35, R15, 0x4c, R41.reuse ;  /* 0x0000004c0f237824 */ /* 0x100fe200078e0229 */
[----:B------:R-:W-:Y:S01]  /*e510*/  SEL R120, RZ, 0x480, P4 ;  /* 0x00000480ff787807 */ /* 0x000fe20002000000 */
[--C-:B------:R-:W-:Y:S01]  /*e520*/  IMAD R37, R17, 0x4c, R41.reuse ;  /* 0x0000004c11257824 */ /* 0x100fe200078e0229 */
[----:B------:R-:W-:Y:S01]  /*e530*/  IADD3 R184, P4, PT, R190, 0x39a0, RZ ;  /* 0x000039a0beb87810 */ /* 0x000fe20007f9e0ff */
[----:B------:R-:W-:Y:S01]  /*e540*/  IMAD R38, R22, 0x4c, R41 ;  /* 0x0000004c16267824 */ /* 0x000fe200078e0229 */
[C---:B------:R-:W-:Y:S01]  /*e550*/  IADD3 R40, PT, PT, R147.reuse, 0x3980, RZ ;  /* 0x0000398093287810 */ /* 0x040fe20007ffe0ff */
[----:B------:R-:W-:Y:S01]  /*e560*/  IMAD.IADD R118, R147, 0x1, R120 ;  /* 0x0000000193767824 */ /* 0x000fe200078e0278 */
[----:B------:R-:W-:Y:S01]  /*e570*/  LOP3.LUT R128, R128, 0x7, RZ, 0xc0, !PT ;  /* 0x0000000780807812 */ /* 0x000fe200078ec0ff */
[----:B------:R-:W-:Y:S01]  /*e580*/  IMAD.X R185, RZ, RZ, R191, P4 ;  /* 0x000000ffffb97224 */ /* 0x000fe200020e06bf */
[----:B------:R-:W-:Y:S01]  /*e590*/  IADD3 R186, P6, PT, R190, 0x3980, RZ ;  /* 0x00003980beba7810 */ /* 0x000fe20007fde0ff */
[--C-:B------:R-:W-:Y:S01]  /*e5a0*/  IMAD R23, R23, 0x4, R40.reuse ;  /* 0x0000000417177824 */ /* 0x100fe200078e0228 */
[-C--:B------:R-:W-:Y:S01]  /*e5b0*/  LEA R25, R25, R40.reuse, 0x2 ;  /* 0x0000002819197211 */ /* 0x080fe200078e10ff */
[--C-:B------:R-:W-:Y:S01]  /*e5c0*/  IMAD R24, R24, 0x4, R40.reuse ;  /* 0x0000000418187824 */ /* 0x100fe200078e0228 */
[-C--:B------:R-:W-:Y:S01]  /*e5d0*/  LEA R28, R28, R40.reuse, 0x2 ;  /* 0x000000281c1c7211 */ /* 0x080fe200078e10ff */
[--C-:B------:R-:W-:Y:S01]  /*e5e0*/  IMAD R26, R26, 0x4, R40.reuse ;  /* 0x000000041a1a7824 */ /* 0x100fe200078e0228 */
[-C--:B------:R-:W-:Y:S01]  /*e5f0*/  LEA R31, R31, R40.reuse, 0x2 ;  /* 0x000000281f1f7211 */ /* 0x080fe200078e10ff */
[--C-:B------:R-:W-:Y:S01]  /*e600*/  IMAD R27, R27, 0x4, R40.reuse ;  /* 0x000000041b1b7824 */ /* 0x100fe200078e0228 */
[-C--:B------:R-:W-:Y:S01]  /*e610*/  LEA R34, R34, R40.reuse, 0x2 ;  /* 0x0000002822227211 */ /* 0x080fe200078e10ff */
[--C-:B------:R-:W-:Y:S01]  /*e620*/  IMAD R29, R29, 0x4, R40.reuse ;  /* 0x000000041d1d7824 */ /* 0x100fe200078e0228 */
[----:B------:R-:W-:Y:S01]  /*e630*/  LEA R36, R36, R40, 0x2 ;  /* 0x0000002824247211 */ /* 0x000fe200078e10ff */
[--C-:B------:R-:W-:Y:S01]  /*e640*/  IMAD R30, R30, 0x4, R40.reuse ;  /* 0x000000041e1e7824 */ /* 0x100fe200078e0228 */
[----:B------:R-:W-:Y:S01]  /*e650*/  IADD3 R182, P5, PT, R190, 0x39c0, RZ ;  /* 0x000039c0beb67810 */ /* 0x000fe20007fbe0ff */
[--C-:B------:R-:W-:Y:S01]  /*e660*/  IMAD R32, R32, 0x4, R40.reuse ;  /* 0x0000000420207824 */ /* 0x100fe200078e0228 */
[-C--:B------:R-:W-:Y:S01]  /*e670*/  IADD3.X R187, PT, PT, RZ, R191.reuse, RZ, P6, !PT ;  /* 0x000000bfffbb7210 */ /* 0x080fe200037fe4ff */
[--C-:B------:R-:W-:Y:S01]  /*e680*/  IMAD R33, R33, 0x4, R40.reuse ;  /* 0x0000000421217824 */ /* 0x100fe200078e0228 */
[C---:B------:R-:W-:Y:S01]  /*e690*/  IADD3 R178, P4, PT, R190.reuse, 0x4c80, RZ ;  /* 0x00004c80beb27810 */ /* 0x040fe20007f9e0ff */
[--C-:B------:R-:W-:Y:S01]  /*e6a0*/  IMAD R35, R35, 0x4, R40.reuse ;  /* 0x0000000423237824 */ /* 0x100fe200078e0228 */
[----:B------:R-:W-:Y:S01]  /*e6b0*/  IADD3 R180, P6, PT, R190, 0x39e0, RZ ;  /* 0x000039e0beb47810 */ /* 0x000fe20007fde0ff */
[--C-:B------:R-:W-:Y:S01]  /*e6c0*/  IMAD R37, R37, 0x4, R40.reuse ;  /* 0x0000000425257824 */ /* 0x100fe200078e0228 */
[----:B------:R-:W-:Y:S01]  /*e6d0*/  LEA R118, R43, R118, 0x2 ;  /* 0x000000762b767211 */ /* 0x000fe200078e10ff */
[----:B------:R-:W-:Y:S01]  /*e6e0*/  IMAD R38, R38, 0x4, R40 ;  /* 0x0000000426267824 */ /* 0x000fe200078e0228 */
[----:B------:R-:W-:Y:S01]  /*e6f0*/  IADD3.X R181, PT, PT, RZ, R191, RZ, P6, !PT ;  /* 0x000000bfffb57210 */ /* 0x000fe200037fe4ff */
[----:B------:R-:W-:-:S02]  /*e700*/  IMAD R42, R20, 0x4c, R128 ;  /* 0x0000004c142a7824 */ /* 0x000fc400078e0280 */
[--C-:B------:R-:W-:Y:S02]  /*e710*/  IMAD R40, R18, 0x4c, R128.reuse ;  /* 0x0000004c12287824 */ /* 0x100fe400078e0280 */
[--C-:B------:R-:W-:Y:S01]  /*e720*/  IMAD R124, R19, 0x4c, R128.reuse ;  /* 0x0000004c137c7824 */ /* 0x100fe200078e0280 */
[----:B------:R-:W-:Y:S01]  /*e730*/  LEA R123, R42, R147, 0x2 ;  /* 0x000000932a7b7211 */ /* 0x000fe200078e10ff */
[----:B------:R-:W-:Y:S02]  /*e740*/  IMAD R122, R21, 0x4c, R128 ;  /* 0x0000004c157a7824 */ /* 0x000fe400078e0280 */
[--C-:B------:R-:W-:Y:S02]  /*e750*/  IMAD R125, R40, 0x4, R147.reuse ;  /* 0x00000004287d7824 */ /* 0x100fe400078e0293 */
[--C-:B------:R-:W-:Y:S02]  /*e760*/  IMAD R124, R124, 0x4, R147.reuse ;  /* 0x000000047c7c7824 */ /* 0x100fe400078e0293 */
[----:B------:R-:W-:-:S02]  /*e770*/  IMAD R122, R122, 0x4, R147 ;  /* 0x000000047a7a7824 */ /* 0x000fc400078e0293 */
[--C-:B------:R-:W-:Y:S02]  /*e780*/  IMAD.X R183, RZ, RZ, R191.reuse, P5 ;  /* 0x000000ffffb77224 */ /* 0x100fe400028e06bf */
[----:B0-----:R-:W-:-:S07]  /*e790*/  IMAD.X R179, RZ, RZ, R191, P4 ;  /* 0x000000ffffb37224 */ /* 0x001fce00020e06bf */
.L_x_2376:
        /* <DEDUP_REMOVED lines=10> */
[----:B------:R-:W-:Y:S01]  /*e840*/  IMAD R42, R2, UR4, RZ ;  /* 0x00000004022a7c24 */ /* 0x000fe2000f8e02ff */
[----:B------:R-:W-:-:S04]  /*e850*/  IADD3 R41, PT, PT, R41, R45, RZ ;  /* 0x0000002d29297210 */ /* 0x000fc80007ffe0ff */
[--C-:B------:R-:W-:Y:S01]  /*e860*/  SHF.R.S32.HI R43, RZ, 0x1f, R42.reuse ;  /* 0x0000001fff2b7819 */ /* 0x100fe2000001142a */
[----:B------:R-:W2:Y:S01]  /*e870*/  LDG.E.U16.CONSTANT R66, desc[UR6][R40.64+-0x2] ;  /* 0xfffffe0628427981 */ /* 0x000ea2000c1e9500 */
[----:B------:R-:W-:-:S03]  /*e880*/  IADD3 R45, P4, P5, R119, R0, R42 ;  /* 0x00000000772d7210 */ /* 0x000fc60007d9e02a */
[----:B------:R0:W2:Y:S01]  /*e890*/  LDG.E.U16.CONSTANT R69, desc[UR6][R40.64] ;  /* 0x0000000628457981 */ /* 0x0000a2000c1e9500 */
[----:B------:R-:W-:Y:S01]  /*e8a0*/  IADD3.X R43, PT, PT, R50, RZ, R43, P4, P5 ;  /* 0x000000ff322b7210 */ /* 0x000fe200027ea42b */
[----:B------:R-:W-:-:S04]  /*e8b0*/  IMAD R44, R4, UR4, RZ ;  /* 0x00000004042c7c24 */ /* 0x000fc8000f8e02ff */
[----:B------:R-:W-:Y:S01]  /*e8c0*/  IMAD R51, R43, 0x12, RZ ;  /* 0x000000122b337824 */ /* 0x000fe200078e02ff */
[----:B------:R-:W-:Y:S01]  /*e8d0*/  IADD3 R49, P4, P5, R119, R0, R44 ;  /* 0x0000000077317210 */ /* 0x000fe20007d9e02c */
        /* <DEDUP_REMOVED lines=8> */
[----:B------:R-:W-:Y:S02]  /*e960*/  IMAD.IADD R41, R41, 0x1, R45 ;  /* 0x0000000129297824 */ /* 0x000fe400078e022d */
[----:B------:R-:W-:-:S03]  /*e970*/  IMAD R44, R6, UR4, RZ ;  /* 0x00000004062c7c24 */ /* 0x000fc6000f8e02ff */
[----:B------:R-:W4:Y:S01]  /*e980*/  LDG.E.U16.CONSTANT R59, desc[UR6][R40.64+-0x2] ;  /* 0xfffffe06283b7981 */ /* 0x000f22000c1e9500 */
[----:B------:R-:W-:-:S03]  /*e990*/  IMAD R45, R7, UR4, RZ ;  /* 0x00000004072d7c24 */ /* 0x000fc6000f8e02ff */
[----:B------:R0:W4:Y:S01]  /*e9a0*/  LDG.E.U16.CONSTANT R60, desc[UR6][R40.64] ;  /* 0x00000006283c7981 */ /* 0x000122000c1e9500 */
[--C-:B------:R-:W-:Y:S02]  /*e9b0*/  SHF.R.S32.HI R49, RZ, 0x1f, R44.reuse ;  /* 0x0000001fff317819 */ /* 0x100fe4000001142c */
[CC--:B------:R-:W-:Y:S02]  /*e9c0*/  IADD3 R51, P4, P5, R119.reuse, R0.reuse, R44 ;  /* 0x0000000077337210 */ /* 0x0c0fe40007d9e02c */
[----:B-1----:R-:W-:Y:S02]  /*e9d0*/  SHF.R.S32.HI R43, RZ, 0x1f, R45 ;  /* 0x0000001fff2b7819 */ /* 0x002fe4000001142d */
[----:B------:R-:W-:Y:S02]  /*e9e0*/  IADD3.X R49, PT, PT, R50, RZ, R49, P4, P5 ;  /* 0x000000ff32317210 */ /* 0x000fe400027ea431 */
[----:B------:R-:W-:-:S03]  /*e9f0*/  IADD3 R45, P4, P5, R119, R0, R45 ;  /* 0x00000000772d7210 */ /* 0x000fc60007d9e02d */
[----:B------:R-:W-:Y:S01]  /*ea00*/  IMAD R49, R49, 0x12, RZ ;  /* 0x0000001231317824 */ /* 0x000fe200078e02ff */
[----:B------:R-:W-:Y:S01]  /*ea10*/  IADD3.X R43, PT, PT, R50, RZ, R43, P4, P5 ;  /* 0x000000ff322b7210 */ /* 0x000fe200027ea42b */
[----:B------:R-:W-:-:S04]  /*ea20*/  IMAD.WIDE.U32 R44, R45, 0x12, R46 ;  /* 0x000000122d2c7825 */ /* 0x000fc800078e002e */
[----:B------:R-:W-:Y:S02]  /*ea30*/  IMAD R53, R43, 0x12, RZ ;  /* 0x000000122b357824 */ /* 0x000fe400078e02ff */
[----:B------:R-:W-:-:S04]  /*ea40*/  IMAD.WIDE.U32 R42, R51, 0x12, R46 ;  /* 0x00000012332a7825 */ /* 0x000fc800078e002e */
[----:B------:R-:W-:Y:S01]  /*ea50*/  IMAD.IADD R45, R45, 0x1, R53 ;  /* 0x000000012d2d7824 */ /* 0x000fe200078e0235 */
[----:B------:R-:W-:-:S04]  /*ea60*/  IADD3 R43, PT, PT, R43, R49, RZ ;  /* 0x000000312b2b7210 */ /* 0x000fc80007ffe0ff */
[----:B------:R-:W5:Y:S04]  /*ea70*/  LDG.E.U16.CONSTANT R64, desc[UR6][R44.64+-0x2] ;  /* 0xfffffe062c407981 */ /* 0x000f68000c1e9500 */
[----:B------:R-:W5:Y:S04]  /*ea80*/  LDG.E.U16.CONSTANT R62, desc[UR6][R42.64+-0x2] ;  /* 0xfffffe062a3e7981 */ /* 0x000f68000c1e9500 */
[----:B------:R1:W5:Y:S04]  /*ea90*/  LDG.E.U16.CONSTANT R63, desc[UR6][R42.64] ;  /* 0x000000062a3f7981 */ /* 0x000368000c1e9500 */
[----:B------:R1:W5:Y:S01]  /*eaa0*/  LDG.E.U16.CONSTANT R67, desc[UR6][R44.64] ;  /* 0x000000062c437981 */ /* 0x000362000c1e9500 */
[----:B0-----:R-:W-:-:S05]  /*eab0*/  IMAD R40, R8, UR4, RZ ;  /* 0x0000000408287c24 */ /* 0x001fca000f8e02ff */
        /* <DEDUP_REMOVED lines=8> */
[--C-:B-1----:R-:W-:Y:S02]  /*eb40*/  SHF.R.S32.HI R43, RZ, 0x1f, R48.reuse ;  /* 0x0000001fff2b7819 */ /* 0x102fe40000011430 */
[----:B------:R0:W5:Y:S01]  /*eb50*/  LDG.E.U16.CONSTANT R55, desc[UR6][R40.64] ;  /* 0x0000000628377981 */ /* 0x000162000c1e9500 */
[----:B------:R-:W-:-:S04]  /*eb60*/  IADD3 R49, P4, P5, R119, R0, R48 ;  /* 0x0000000077317210 */ /* 0x000fc80007d9e030 */
[----:B------:R-:W-:Y:S01]  /*eb70*/  IADD3.X R43, PT, PT, R50, RZ, R43, P4, P5 ;  /* 0x000000ff322b7210 */ /* 0x000fe200027ea42b */
[----:B------:R-:W-:-:S04]  /*eb80*/  IMAD.WIDE.U32 R48, R49, 0x12, R46 ;  /* 0x0000001231307825 */ /* 0x000fc800078e002e */
[----:B------:R-:W-:Y:S02]  /*eb90*/  IMAD R43, R43, 0x12, RZ ;  /* 0x000000122b2b7824 */ /* 0x000fe400078e02ff */
[----:B------:R-:W-:-:S03]  /*eba0*/  IMAD R42, R10, UR4, RZ ;  /* 0x000000040a2a7c24 */ /* 0x000fc6000f8e02ff */
[----:B------:R-:W-:Y:S02]  /*ebb0*/  IADD3 R49, PT, PT, R49, R43, RZ ;  /* 0x0000002b31317210 */ /* 0x000fe40007ffe0ff */
[----:B------:R-:W-:-:S03]  /*ebc0*/  SHF.R.S32.HI R43, RZ, 0x1f, R42 ;  /* 0x0000001fff2b7819 */ /* 0x000fc6000001142a */
[----:B------:R-:W5:Y:S01]  /*ebd0*/  LDG.E.U16.CONSTANT R56, desc[UR6][R48.64+-0x2] ;  /* 0xfffffe0630387981 */ /* 0x000f62000c1e9500 */
[----:B------:R-:W-:-:S03]  /*ebe0*/  IADD3 R45, P4, P5, R119, R0, R42 ;  /* 0x00000000772d7210 */ /* 0x000fc60007d9e02a */
[----:B------:R1:W5:Y:S01]  /*ebf0*/  LDG.E.U16.CONSTANT R57, desc[UR6][R48.64] ;  /* 0x0000000630397981 */ /* 0x000362000c1e9500 */
[----:B------:R-:W-:Y:S01]  /*ec00*/  IADD3.X R43, PT, PT, R50, RZ, R43, P4, P5 ;  /* 0x000000ff322b7210 */ /* 0x000fe200027ea42b */
[----:B------:R-:W-:-:S04]  /*ec10*/  IMAD.WIDE.U32 R44, R45, 0x12, R46 ;  /* 0x000000122d2c7825 */ /* 0x000fc800078e002e */
[----:B0-----:R-:W-:Y:S02]  /*ec20*/  IMAD R41, R43, 0x12, RZ ;  /* 0x000000122b297824 */ /* 0x001fe400078e02ff */
[----:B------:R-:W-:Y:S02]  /*ec30*/  IMAD R40, R11, UR4, RZ ;  /* 0x000000040b287c24 */ /* 0x000fe4000f8e02ff */
[----:B------:R-:W-:-:S03]  /*ec40*/  IMAD.IADD R45, R45, 0x1, R41 ;  /* 0x000000012d2d7824 */ /* 0x000fc600078e0229 */
[--C-:B------:R-:W-:Y:S02]  /*ec50*/  SHF.R.S32.HI R51, RZ, 0x1f, R40.reuse ;  /* 0x0000001fff337819 */ /* 0x100fe40000011428 */
[----:B------:R-:W-:Y:S01]  /*ec60*/  IADD3 R53, P4, P5, R119, R0, R40 ;  /* 0x0000000077357210 */ /* 0x000fe20007d9e028 */
[----:B------:R-:W5:Y:S01]  /*ec70*/  LDG.E.U16.CONSTANT R65, desc[UR6][R44.64+-0x2] ;  /* 0xfffffe062c417981 */ /* 0x000f62000c1e9500 */
[----:B------:R-:W-:-:S03]  /*ec80*/  IMAD.WIDE R42, R144, R121, RZ ;  /* 0x00000079902a7225 */ /* 0x000fc600078e02ff */
[----:B------:R0:W5:Y:S01]  /*ec90*/  LDG.E.U16.CONSTANT R68, desc[UR6][R44.64] ;  /* 0x000000062c447981 */ /* 0x000162000c1e9500 */
[----:B------:R-:W-:Y:S01]  /*eca0*/  IMAD.MOV.U32 R149, RZ, RZ, RZ ;  /* 0x000000ffff957224 */ /* 0x000fe200078e00ff */
[----:B------:R-:W-:Y:S01]  /*ecb0*/  IADD3.X R51, PT, PT, R50, RZ, R51, P4, P5 ;  /* 0x000000ff32337210 */ /* 0x000fe200027ea433 */
[----:B------:R-:W-:Y:S02]  /*ecc0*/  IMAD R79, R43, 0x9, RZ ;  /* 0x000000092b4f7824 */ /* 0x000fe400078e02ff */
[----:B------:R-:W-:-:S04]  /*ecd0*/  IMAD.WIDE.U32 R40, R42, 0x9, R148 ;  /* 0x000000092a287825 */ /* 0x000fc800078e0094 */
[----:B------:R-:W-:Y:S02]  /*ece0*/  IMAD R71, R51, 0x12, RZ ;  /* 0x0000001233477824 */ /* 0x000fe400078e02ff */
[----:B------:R-:W-:-:S05]  /*ecf0*/  IMAD.WIDE.U32 R42, R53, 0x12, R46 ;  /* 0x00000012352a7825 */ /* 0x000fca00078e002e */
[----:B------:R-:W-:Y:S01]  /*ed00*/  IADD3 R43, PT, PT, R43, R71, RZ ;  /* 0x000000472b2b7210 */ /* 0x000fe20007ffe0ff */
[----:B-1----:R-:W-:-:S04]  /*ed10*/  IMAD R48, R12, UR4, RZ ;  /* 0x000000040c307c24 */ /* 0x002fc8000f8e02ff */
[----:B------:R-:W5:Y:S01]  /*ed20*/  LDG.E.U16.CONSTANT R70, desc[UR6][R42.64+-0x2] ;  /* 0xfffffe062a467981 */ /* 0x000f62000c1e9500 */
[----:B------:R-:W-:-:S03]  /*ed30*/  SHF.R.S32.HI R49, RZ, 0x1f, R48 ;  /* 0x0000001fff317819 */ /* 0x000fc60000011430 */
[----:B------:R1:W5:Y:S01]  /*ed40*/  LDG.E.U16.CONSTANT R71, desc[UR6][R42.64] ;  /* 0x000000062a477981 */ /* 0x000362000c1e9500 */
[----:B------:R-:W-:Y:S01]  /*ed50*/  IADD3 R51, P4, P5, R119, R0, R48 ;  /* 0x0000000077337210 */ /* 0x000fe20007d9e030 */
[----:B------:R-:W-:-:S03]  /*ed60*/  IMAD R99, R21, UR4, RZ ;  /* 0x0000000415637c24 */ /* 0x000fc6000f8e02ff */
[----:B------:R-:W-:Y:S01]  /*ed70*/  IADD3.X R49, PT, PT, R50, RZ, R49, P4, P5 ;  /* 0x000000ff32317210 */ /* 0x000fe200027ea431 */
[----:B0-----:R-:W-:Y:S01]  /*ed80*/  IMAD.WIDE.U32 R44, R51, 0x12, R46 ;  /* 0x00000012332c7825 */ /* 0x001fe200078e002e */
[----:B------:R-:W-:Y:S02]  /*ed90*/  SHF.R.S32.HI R97, RZ, 0x1f, R99 ;  /* 0x0000001fff617819 */ /* 0x000fe40000011463 */
[----:B------:R-:W-:Y:S01]  /*eda0*/  IADD3 R99, P4, P5, R119, R99, R128 ;  /* 0x0000006377637210 */ /* 0x000fe20007d9e080 */
[----:B------:R-:W-:Y:S02]  /*edb0*/  IMAD R49, R49, 0x12, RZ ;  /* 0x0000001231317824 */ /* 0x000fe400078e02ff */
[----:B------:R-:W-:Y:S01]  /*edc0*/  IMAD R48, R20, UR4, RZ ;  /* 0x0000000414307c24 */ /* 0x000fe2000f8e02ff */
[----:B------:R-:W-:Y:S01]  /*edd0*/  IADD3.X R97, PT, PT, R50, R97, RZ, P4, P5 ;  /* 0x0000006132617210 */ /* 0x000fe200027ea4ff */
[----:B------:R-:W-:Y:S02]  /*ede0*/  IMAD.IADD R45, R45, 0x1, R49 ;  /* 0x000000012d2d7824 */ /* 0x000fe400078e0231 */
[----:B------:R-:W-:Y:S01]  /*edf0*/  IMAD R49, R19, UR4, RZ ;  /* 0x0000000413317c24 */ /* 0x000fe2000f8e02ff */
[----:B------:R-:W-:-:S02]  /*ee00*/  SHF.R.S32.HI R51, RZ, 0x1f, R48 ;  /* 0x0000001fff337819 */ /* 0x000fc40000011430 */
[--C-:B------:R-:W-:Y:S01]  /*ee10*/  IADD3 R115, P4, P5, R119, R48, R128.reuse ;  /* 0x0000003077737210 */ /* 0x100fe20007d9e080 */
[----:B------:R-:W-:Y:S01]  /*ee20*/  IMAD R48, R13, UR4, RZ ;  /* 0x000000040d307c24 */ /* 0x000fe2000f8e02ff */
[----:B-1----:R-:W-:Y:S01]  /*ee30*/  SHF.R.S32.HI R43, RZ, 0x1f, R49 ;  /* 0x0000001fff2b7819 */ /* 0x002fe20000011431 */
[----:B------:R-:W5:Y:S01]  /*ee40*/  LDG.E.U16.CONSTANT R74, desc[UR6][R44.64+-0x2] ;  /* 0xfffffe062c4a7981 */ /* 0x000f62000c1e9500 */
[----:B------:R-:W-:Y:S02]  /*ee50*/  IADD3.X R114, PT, PT, R50, R51, RZ, P4, P5 ;  /* 0x0000003332727210 */ /* 0x000fe400027ea4ff */
[----:B------:R-:W-:Y:S01]  /*ee60*/  IADD3 R113, P4, P5, R119, R49, R128 ;  /* 0x0000003177717210 */ /* 0x000fe20007d9e080 */
[----:B------:R0:W5:Y:S01]  /*ee70*/  LDG.E.U16.CONSTANT R75, desc[UR6][R44.64] ;  /* 0x000000062c4b7981 */ /* 0x000162000c1e9500 */
[----:B------:R-:W-:Y:S01]  /*ee80*/  IMAD R42, R18, UR4, RZ ;  /* 0x00000004122a7c24 */ /* 0x000fe2000f8e02ff */
[----:B------:R-:W-:Y:S02]  /*ee90*/  SHF.R.S32.HI R49, RZ, 0x1f, R48 ;  /* 0x0000001fff317819 */ /* 0x000fe40000011430 */
[----:B------:R-:W-:-:S02]  /*eea0*/  IADD3.X R106, PT, PT, R50, R43, RZ, P4, P5 ;  /* 0x0000002b326a7210 */ /* 0x000fc400027ea4ff */
[C---:B------:R-:W-:Y:S01]  /*eeb0*/  IADD3 R53, P4, P5, R119.reuse, R0, R48 ;  /* 0x0000000077357210 */ /* 0x040fe20007d9e030 */
[----:B------:R-:W-:Y:S01]  /*eec0*/  IMAD R43, R22, UR4, RZ ;  /* 0x00000004162b7c24 */ /* 0x000fe2000f8e02ff */
[----:B------:R-:W-:Y:S02]  /*eed0*/  SHF.R.S32.HI R51, RZ, 0x1f, R42 ;  /* 0x0000001fff337819 */ /* 0x000fe4000001142a */
[C---:B------:R-:W-:Y:S02]  /*eee0*/  IADD3.X R52, PT, PT, R50.reuse, RZ, R49, P4, P5 ;  /* 0x000000ff32347210 */ /* 0x040fe400027ea431 */
[----:B------:R-:W-:Y:S01]  /*eef0*/  IADD3 R107, P4, P5, R119, R42, R128 ;  /* 0x0000002a776b7210 */ /* 0x000fe20007d9e080 */
[----:B------:R-:W-:Y:S01]  /*ef00*/  IMAD R48, R17, UR4, RZ ;  /* 0x0000000411307c24 */ /* 0x000fe2000f8e02ff */
[----:B0-----:R-:W-:Y:S02]  /*ef10*/  SHF.R.S32.HI R45, RZ, 0x1f, R43 ;  /* 0x0000001fff2d7819 */ /* 0x001fe4000001142b */
[----:B------:R-:W-:-:S02]  /*ef20*/  IADD3.X R82, PT, PT, R50, R51, RZ, P4, P5 ;  /* 0x0000003332527210 */ /* 0x000fc400027ea4ff */
[CC--:B------:R-:W-:Y:S01]  /*ef30*/  IADD3 R105, P4, P5, R119.reuse, R0.reuse, R43 ;  /* 0x0000000077697210 */ /* 0x0c0fe20007d9e02b */
[----:B------:R-:W-:Y:S01]  /*ef40*/  IMAD R49, R16, UR4, RZ ;  /* 0x0000000410317c24 */ /* 0x000fe2000f8e02ff */
[--C-:B------:R-:W-:Y:S02]  /*ef50*/  SHF.R.S32.HI R51, RZ, 0x1f, R48.reuse ;  /* 0x0000001fff337819 */ /* 0x100fe40000011430 */
[----:B------:R-:W-:Y:S01]  /*ef60*/  IADD3.X R102, PT, PT, R50, RZ, R45, P4, P5 ;  /* 0x000000ff32667210 */ /* 0x000fe200027ea42d */
[----:B------:R-:W-:Y:S01]  /*ef70*/  IMAD R73, R52, 0x12, RZ ;  /* 0x0000001234497824 */ /* 0x000fe200078e02ff */
[-C--:B------:R-:W-:Y:S01]  /*ef80*/  IADD3 R103, P4, P5, R119, R0.reuse, R48 ;  /* 0x0000000077677210 */ /* 0x080fe20007d9e030 */
[----:B------:R-:W-:Y:S01]  /*ef90*/  IMAD.WIDE.U32 R42, R53, 0x12, R46 ;  /* 0x00000012352a7825 */ /* 0x000fe200078e002e */
[----:B------:R-:W-:Y:S02]  /*efa0*/  SHF.R.S32.HI R45, RZ, 0x1f, R49 ;  /* 0x0000001fff2d7819 */ /* 0x000fe40000011431 */
[----:B------:R-:W-:Y:S01]  /*efb0*/  IADD3.X R98, PT, PT, R50, RZ, R51, P4, P5 ;  /* 0x000000ff32627210 */ /* 0x000fe200027ea433 */
[----:B------:R-:W-:Y:S01]  /*efc0*/  IMAD R44, R14, UR4, RZ ;  /* 0x000000040e2c7c24 */ /* 0x000fe2000f8e02ff */
[----:B------:R-:W-:Y:S01]  /*efd0*/  IADD3 R83, P4, P5, R119, R0, R49 ;  /* 0x0000000077537210 */ /* 0x000fe20007d9e031 */
[----:B------:R-:W-:-:S03]  /*efe0*/  IMAD.IADD R43, R43, 0x1, R73 ;  /* 0x000000012b2b7824 */ /* 0x000fc600078e0249 */
[----:B------:R-:W-:Y:S02]  /*eff0*/  IADD3.X R52, PT, PT, R50, RZ, R45, P4, P5 ;  /* 0x000000ff32347210 */ /* 0x000fe400027ea42d */
[--C-:B------:R-:W-:Y:S01]  /*f000*/  SHF.R.S32.HI R49, RZ, 0x1f, R44.reuse ;  /* 0x0000001fff317819 */ /* 0x100fe2000001142c */
[----:B------:R-:W5:Y:S01]  /*f010*/  LDG.E.U16.CONSTANT R76, desc[UR6][R42.64+-0x2] ;  /* 0xfffffe062a4c7981 */ /* 0x000f62000c1e9500 */
[----:B------:R-:W-:-:S03]  /*f020*/  IADD3 R51, P4, P5, R119, R0, R44 ;  /* 0x0000000077337210 */ /* 0x000fc60007d9e02c */
[----:B------:R0:W5:Y:S01]  /*f030*/  LDG.E.U16.CONSTANT R77, desc[UR6][R42.64] ;  /* 0x000000062a4d7981 */ /* 0x000162000c1e9500 */
[----:B------:R-:W-:Y:S02]  /*f040*/  IADD3.X R49, PT, PT, R50, RZ, R49, P4, P5 ;  /* 0x000000ff32317210 */ /* 0x000fe400027ea431 */
[----:B------:R-:W-:-:S03]  /*f050*/  IADD3 R100, P6, PT, R190, 0x4ca0, RZ ;  /* 0x00004ca0be647810 */ /* 0x000fc60007fde0ff */
[----:B------:R-:W-:Y:S02]  /*f060*/  IMAD R73, R49, 0x12, RZ ;  /* 0x0000001231497824 */ /* 0x000fe400078e02ff */
[----:B------:R-:W-:Y:S01]  /*f070*/  IMAD.WIDE.U32 R48, R51, 0x12, R46 ;  /* 0x0000001233307825 */ /* 0x000fe200078e002e */
[----:B------:R-:W-:-:S03]  /*f080*/  IADD3.X R101, PT, PT, RZ, R191, RZ, P6, !PT ;  /* 0x000000bfff657210 */ /* 0x000fc600037fe4ff */
[----:B------:R-:W-:Y:S01]  /*f090*/  IMAD R44, R15, UR4, RZ ;  /* 0x000000040f2c7c24 */ /* 0x000fe2000f8e02ff */
[C---:B------:R-:W-:Y:S01]  /*f0a0*/  LEA R72, P6, R40.reuse, R176, 0x2 ;  /* 0x000000b028487211 */ /* 0x040fe200078c10ff */
[----:B------:R-:W-:Y:S02]  /*f0b0*/  IMAD.IADD R79, R41, 0x1, R79 ;  /* 0x00000001294f7824 */ /* 0x000fe400078e024f */
[----:B------:R-:W-:Y:S01]  /*f0c0*/  IMAD.IADD R49, R49, 0x1, R73 ;  /* 0x0000000131317824 */ /* 0x000fe200078e0249 */
[--C-:B------:R-:W-:Y:S02]  /*f0d0*/  SHF.R.S32.HI R45, RZ, 0x1f, R44.reuse ;  /* 0x0000001fff2d7819 */ /* 0x100fe4000001142c */
[----:B------:R-:W-:Y:S02]  /*f0e0*/  IADD3 R53, P4, P5, R119, R0, R44 ;  /* 0x0000000077357210 */ /* 0x000fe40007d9e02c */
[----:B------:R-:W-:Y:S01]  /*f0f0*/  LEA.HI.X R73, R40, R177, R79, 0x2, P6 ;  /* 0x000000b128497211 */ /* 0x000fe200030f144f */
[----:B------:R-:W5:Y:S01]  /*f100*/  LDG.E.U16.CONSTANT R78, desc[UR6][R48.64+-0x2] ;  /* 0xfffffe06304e7981 */ /* 0x000f62000c1e9500 */
[----:B------:R-:W-:-:S03]  /*f110*/  IADD3.X R50, PT, PT, R50, RZ, R45, P4, P5 ;  /* 0x000000ff32327210 */ /* 0x000fc600027ea42d */
[----:B------:R1:W5:Y:S01]  /*f120*/  LDG.E.U16.CONSTANT R79, desc[UR6][R48.64] ;  /* 0x00000006304f7981 */ /* 0x000362000c1e9500 */
[----:B------:R-:W-:Y:S01]  /*f130*/  IMAD.WIDE.U32 R40, R53, 0x12, R46 ;  /* 0x0000001235287825 */ /* 0x000fe200078e002e */
[----:B------:R-:W-:Y:S02]  /*f140*/  MOV R100, R100 ;  /* 0x0000006400647202 */ /* 0x000fe40000000f00 */
[----:B------:R-:W5:Y:S01]  /*f150*/  LDG.E.CONSTANT R136, desc[UR6][R72.64] ;  /* 0x0000000648887981 */ /* 0x000f62000c1e9900 */
[----:B------:R-:W-:Y:S01]  /*f160*/  IMAD R51, R50, 0x12, RZ ;  /* 0x0000001232337824 */ /* 0x000fe200078e02ff */
[C---:B0-----:R-:W-:Y:S01]  /*f170*/  IADD3 R42, P5, PT, R190.reuse, 0x4ce0, RZ ;  /* 0x00004ce0be2a7810 */ /* 0x041fe20007fbe0ff */
[----:B------:R-:W-:Y:S01]  /*f180*/  IMAD.MOV.U32 R50, RZ, RZ, R40 ;  /* 0x000000ffff327224 */ /* 0x000fe200078e0028 */
[----:B------:R-:W5:Y:S02]  /*f190*/  LDG.E.CONSTANT R134, desc[UR6][R72.64+0x400] ;  /* 0x0004000648867981 */ /* 0x000f64000c1e9900 */
[----:B------:R-:W-:Y:S01]  /*f1a0*/  IADD3 R51, PT, PT, R41, R51, RZ ;  /* 0x0000003329337210 */ /* 0x000fe20007ffe0ff */
[----:B------:R-:W-:Y:S01]  /*f1b0*/  IMAD.X R43, RZ, RZ, R191, P5 ;  /* 0x000000ffff2b7224 */ /* 0x000fe200028e06bf */
[----:B------:R-:W5:Y:S04]  /*f1c0*/  LDG.E.CONSTANT R132, desc[UR6][R72.64+0x800] ;  /* 0x0008000648847981 */ /* 0x000f68000c1e9900 */
[----:B------:R-:W5:Y:S04]  /*f1d0*/  LDG.E.U16.CONSTANT R80, desc[UR6][R50.64+-0x2] ;  /* 0xfffffe0632507981 */ /* 0x000f68000c1e9500 */
[----:B------:R-:W5:Y:S01]  /*f1e0*/  LDG.E.U16.CONSTANT R81, desc[UR6][R50.64] ;  /* 0x0000000632517981 */ /* 0x000f62000c1e9500 */
[----:B------:R-:W-:Y:S01]  /*f1f0*/  MOV R149, R42 ;  /* 0x0000002a00957202 */ /* 0x000fe20000000f00 */
[--C-:B------:R-:W-:Y:S01]  /*f200*/  IMAD.WIDE.U32 R42, R107, 0x12, R188.reuse ;  /* 0x000000126b2a7825 */ /* 0x100fe200078e00bc */
[----:B------:R-:W-:Y:S01]  /*f210*/  IADD3 R44, P4, PT, R190, 0x4cc0, RZ ;  /* 0x00004cc0be2c7810 */ /* 0x000fe20007f9e0ff */
[----:B------:R-:W5:Y:S02]  /*f220*/  LDG.E.CONSTANT R130, desc[UR6][R72.64+0xc00] ;  /* 0x000c000648827981 */ /* 0x000f64000c1e9900 */
[----:B------:R-:W-:-:S04]  /*f230*/  IMAD.WIDE.U32 R40, R113, 0x12, R188 ;  /* 0x0000001271287825 */ /* 0x000fc800078e00bc */
[----:B------:R-:W-:Y:S02]  /*f240*/  IMAD R53, R106, 0x12, RZ ;  /* 0x000000126a357824 */ /* 0x000fe400078e02ff */
[----:B-1----:R-:W-:-:S04]  /*f250*/  IMAD.WIDE.U32 R48, R83, 0x12, R46 ;  /* 0x0000001253307825 */ /* 0x002fc800078e002e */
[----:B------:R-:W-:Y:S01]  /*f260*/  IMAD R107, R52, 0x12, RZ ;  /* 0x00000012346b7824 */ /* 0x000fe200078e02ff */
[----:B------:R-:W-:Y:S01]  /*f270*/  MOV R52, R48 ;  /* 0x0000003000347202 */ /* 0x000fe20000000f00 */
[----:B------:R-:W-:Y:S02]  /*f280*/  IMAD.IADD R41, R41, 0x1, R53 ;  /* 0x0000000129297824 */ /* 0x000fe400078e0235 */
[----:B------:R-:W-:Y:S02]  /*f290*/  IMAD.IADD R53, R49, 0x1, R107 ;  /* 0x0000000131357824 */ /* 0x000fe400078e026b */
[----:B--2---:R-:W-:Y:S01]  /*f2a0*/  IMAD R66, R69, 0x10000, R66 ;  /* 0x0001000045427824 */ /* 0x004fe200078e0242 */
[----:B------:R-:W-:Y:S01]  /*f2b0*/  IADD3.X R45, PT, PT, RZ, R191, RZ, P4, !PT ;  /* 0x000000bfff2d7210 */ /* 0x000fe200027fe4ff */
[----:B------:R-:W-:Y:S01]  /*f2c0*/  IMAD.WIDE.U32 R48, R115, 0x12, R188 ;  /* 0x0000001273307825 */ /* 0x000fe200078e00bc */
[----:B------:R-:W2:Y:S03]  /*f2d0*/  LDG.E.U16.CONSTANT R83, desc[UR6][R52.64] ;  /* 0x0000000634537981 */ /* 0x000ea6000c1e9500 */
[----:B------:R-:W-:Y:S01]  /*f2e0*/  IMAD R69, R114, 0x12, RZ ;  /* 0x0000001272457824 */ /* 0x000fe200078e02ff */
[----:B------:R-:W-:Y:S01]  /*f2f0*/  MOV R193, R44 ;  /* 0x0000002c00c17202 */ /* 0x000fe20000000f00 */
[----:B------:R-:W-:Y:S01]  /*f300*/  IMAD R101, R82, 0x12, RZ ;  /* 0x0000001252657824 */ /* 0x000fe200078e02ff */
[----:B------:R-:W2:Y:S01]  /*f310*/  LDG.E.U16.CONSTANT R40, desc[UR6][R40.64] ;  /* 0x0000000628287981 */ /* 0x000ea2000c1e9500 */
[----:B------:R-:W-:Y:S01]  /*f320*/  IMAD.IADD R49, R49, 0x1, R69 ;  /* 0x0000000131317824 */ /* 0x000fe200078e0245 */
[----:B------:R-:W-:-:S02]  /*f330*/  LOP3.LUT R69, R66, 0xf0f0f0f, RZ, 0xc0, !PT ;  /* 0x0f0f0f0f42457812 */ /* 0x000fc400078ec0ff */
[----:B------:R-:W-:Y:S01]  /*f340*/  IADD3 R44, P4, PT, R190, 0x4d00, RZ ;  /* 0x00004d00be2c7810 */ /* 0x000fe20007f9e0ff */
[----:B------:R0:W2:Y:S04]  /*f350*/  LDG.E.U16.CONSTANT R82, desc[UR6][R52.64+-0x2] ;  /* 0xfffffe0634527981 */ /* 0x0000a8000c1e9500 */
[----:B------:R-:W-:Y:S01]  /*f360*/  IMAD.X R45, RZ, RZ, R191, P4 ;  /* 0x000000ffff2d7224 */ /* 0x000fe200020e06bf */
[----:B------:R-:W-:Y:S01]  /*f370*/  IADD3 R43, PT, PT, R43, R101, RZ ;  /* 0x000000652b2b7210 */ /* 0x000fe20007ffe0ff */
[----:B---3--:R-:W-:Y:S01]  /*f380*/  IMAD R61, R61, 0x10000, R58 ;  /* 0x000100003d3d7824 */ /* 0x008fe200078e023a */
[----:B------:R1:W3:Y:S01]  /*f390*/  LDG.E.U16.CONSTANT R48, desc[UR6][R48.64] ;  /* 0x0000000630307981 */ /* 0x0002e2000c1e9500 */
[----:B0-----:R-:W-:Y:S02]  /*f3a0*/  IADD3 R53, PT, PT, R69, 0x78787878, RZ ;  /* 0x7878787845357810 */ /* 0x001fe40007ffe0ff */
[----:B------:R-:W-:Y:S01]  /*f3b0*/  MOV R141, R44 ;  /* 0x0000002c008d7202 */ /* 0x000fe20000000f00 */
[----:B------:R-:W-:Y:S01]  /*f3c0*/  IMAD R101, R98, 0x12, RZ ;  /* 0x0000001262657824 */ /* 0x000fe200078e02ff */
[----:B------:R-:W-:Y:S01]  /*f3d0*/  LOP3.LUT R52, R53, R66, RZ, 0x3c, !PT ;  /* 0x0000004235347212 */ /* 0x000fe200078e3cff */
[----:B------:R-:W-:Y:S01]  /*f3e0*/  IMAD.WIDE.U32 R44, R105, 0x12, R46 ;  /* 0x00000012692c7825 */ /* 0x000fe200078e002e */
[----:B------:R-:W3:Y:S02]  /*f3f0*/  LDG.E.U16.CONSTANT R42, desc[UR6][R42.64] ;  /* 0x000000062a2a7981 */ /* 0x000ee4000c1e9500 */
[----:B------:R-:W-:Y:S01]  /*f400*/  LOP3.LUT R52, R52, 0x8080808, R69, 0x60, !PT ;  /* 0x0808080834347812 */ /* 0x000fe200078e6045 */
[----:B------:R-:W-:Y:S01]  /*f410*/  IMAD.WIDE.U32 R46, R103, 0x12, R46 ;  /* 0x00000012672e7825 */ /* 0x000fe200078e002e */
[----:B-1----:R-:W-:-:S03]  /*f420*/  LOP3.LUT R49, R61, 0xf0f0f0f, RZ, 0xc0, !PT ;  /* 0x0f0f0f0f3d317812 */ /* 0x002fc600078ec0ff */
[----:B------:R-:W-:Y:S01]  /*f430*/  IMAD.WIDE.U32 R50, R99, 0x12, R188 ;  /* 0x0000001263327825 */ /* 0x000fe200078e00bc */
[----:B------:R-:W-:-:S03]  /*f440*/  PRMT R52, R52, 0xba98, RZ ;  /* 0x0000ba9834347816 */ /* 0x000fc600000000ff */
[----:B------:R-:W-:Y:S01]  /*f450*/  IMAD R97, R97, 0x12, RZ ;  /* 0x0000001261617824 */ /* 0x000fe200078e02ff */
[----:B------:R-:W-:Y:S01]  /*f460*/  PRMT R69, R69, 0xba98, RZ ;  /* 0x0000ba9845457816 */ /* 0x000fe200000000ff */
[----:B------:R-:W-:Y:S01]  /*f470*/  IMAD.IADD R47, R47, 0x1, R101 ;  /* 0x000000012f2f7824 */ /* 0x000fe200078e0265 */
[----:B------:R-:W-:Y:S02]  /*f480*/  IADD3 R106, PT, PT, R49, 0x78787878, RZ ;  /* 0x78787878316a7810 */ /* 0x000fe40007ffe0ff */
[----:B------:R-:W-:Y:S02]  /*f490*/  IADD3 R51, PT, PT, R51, R97, RZ ;  /* 0x0000006133337210 */ /* 0x000fe40007ffe0ff */
[----:B------:R-:W-:Y:S01]  /*f4a0*/  SHF.R.U32.HI R97, RZ, 0x4, R66 ;  /* 0x00000004ff617819 */ /* 0x000fe20000011642 */
[----:B------:R-:W-:Y:S01]  /*f4b0*/  IMAD R99, R102, 0x12, RZ ;  /* 0x0000001266637824 */ /* 0x000fe200078e02ff */
[C---:B------:R-:W-:Y:S01]  /*f4c0*/  LOP3.LUT R53, R52.reuse, 0x80808080, R53, 0x6, !PT ;  /* 0x8080808034357812 */ /* 0x040fe200078e0635 */
[----:B------:R-:W3:Y:S01]  /*f4d0*/  LDG.E.U16.CONSTANT R43, desc[UR6][R46.64+-0x2] ;  /* 0xfffffe062e2b7981 */ /* 0x000ee2000c1e9500 */
[----:B------:R-:W-:-:S03]  /*f4e0*/  LOP3.LUT R66, R52, 0x7f7f7f7f, R69, 0x60, !PT ;  /* 0x7f7f7f7f34427812 */ /* 0x000fc600078e6045 */
[----:B------:R0:W3:Y:S01]  /*f4f0*/  LDG.E.U16.CONSTANT R52, desc[UR6][R46.64] ;  /* 0x000000062e347981 */ /* 0x0000e2000c1e9500 */
[----:B------:R-:W-:Y:S01]  /*f500*/  IMAD.IADD R45, R45, 0x1, R99 ;  /* 0x000000012d2d7824 */ /* 0x000fe200078e0263 */
[----:B------:R-:W-:Y:S01]  /*f510*/  LOP3.LUT R98, R97, 0xf0f0f0f, RZ, 0xc0, !PT ;  /* 0x0f0f0f0f61627812 */ /* 0x000fe200078ec0ff */
[----:B----4-:R-:W-:Y:S01]  /*f520*/  IMAD R59, R60, 0x10000, R59 ;  /* 0x000100003c3b7824 */ /* 0x010fe200078e023b */
[----:B------:R-:W-:Y:S01]  /*f530*/  LOP3.LUT R66, R53, R66, RZ, 0xfc, !PT ;  /* 0x0000004235427212 */ /* 0x000fe200078efcff */
[----:B------:R-:W4:Y:S01]  /*f540*/  LDG.E.U16.CONSTANT R50, desc[UR6][R50.64] ;  /* 0x0000000632327981 */ /* 0x000f22000c1e9500 */
[----:B0-----:R-:W-:-:S03]  /*f550*/  LOP3.LUT R46, R106, R61, RZ, 0x3c, !PT ;  /* 0x0000003d6a2e7212 */ /* 0x001fc600078e3cff */
[----:B------:R-:W4:Y:S01]  /*f560*/  LDG.E.U16.CONSTANT R41, desc[UR6][R44.64+-0x2] ;  /* 0xfffffe062c297981 */ /* 0x000f22000c1e9500 */
[----:B------:R-:W-:Y:S02]  /*f570*/  SHF.R.U32.HI R61, RZ, 0x4, R61 ;  /* 0x00000004ff3d7819 */ /* 0x000fe4000001163d */
[----:B------:R-:W-:Y:S01]  /*f580*/  LOP3.LUT R46, R46, 0x8080808, R49, 0x60, !PT ;  /* 0x080808082e2e7812 */ /* 0x000fe200078e6031 */
[----:B------:R0:W4:Y:S01]  /*f590*/  LDG.E.U16.CONSTANT R58, desc[UR6][R44.64] ;  /* 0x000000062c3a7981 */ /* 0x000122000c1e9500 */
[----:B------:R-:W-:Y:S01]  /*f5a0*/  LOP3.LUT R47, R61, 0xf0f0f0f, RZ, 0xc0, !PT ;  /* 0x0f0f0f0f3d2f7812 */ /* 0x000fe200078ec0ff */
[----:B------:R-:W-:Y:S01]  /*f5b0*/  VIADD R102, R98, 0x78787878 ;  /* 0x7878787862667836 */ /* 0x000fe20000000000 */
[----:B------:R-:W-:Y:S02]  /*f5c0*/  SHF.R.U32.HI R53, RZ, 0x4, R59 ;  /* 0x00000004ff357819 */ /* 0x000fe4000001163b */
[----:B0-----:R-:W-:Y:S02]  /*f5d0*/  PRMT R45, R46, 0xba98, RZ ;  /* 0x0000ba982e2d7816 */ /* 0x001fe400000000ff */
[----:B------:R-:W-:-:S02]  /*f5e0*/  PRMT R44, R49, 0xba98, RZ ;  /* 0x0000ba98312c7816 */ /* 0x000fc400000000ff */
[----:B------:R-:W-:Y:S02]  /*f5f0*/  IADD3 R46, PT, PT, R47, 0x78787878, RZ ;  /* 0x787878782f2e7810 */ /* 0x000fe40007ffe0ff */
[C---:B------:R-:W-:Y:S02]  /*f600*/  LOP3.LUT R106, R45.reuse, 0x80808080, R106, 0x6, !PT ;  /* 0x808080802d6a7812 */ /* 0x040fe400078e066a */
[----:B------:R-:W-:Y:S02]  /*f610*/  LOP3.LUT R97, R102, R97, RZ, 0x3c, !PT ;  /* 0x0000006166617212 */ /* 0x000fe400078e3cff */
[----:B------:R-:W-:Y:S02]  /*f620*/  LOP3.LUT R45, R45, 0x7f7f7f7f, R44, 0x60, !PT ;  /* 0x7f7f7f7f2d2d7812 */ /* 0x000fe400078e602c */
[----:B------:R-:W-:Y:S02]  /*f630*/  LOP3.LUT R69, R53, 0xf0f0f0f, RZ, 0xc0, !PT ;  /* 0x0f0f0f0f35457812 */ /* 0x000fe400078ec0ff */
[----:B------:R-:W-:-:S02]  /*f640*/  LOP3.LUT R51, R59, 0xf0f0f0f, RZ, 0xc0, !PT ;  /* 0x0f0f0f0f3b337812 */ /* 0x000fc400078ec0ff */
[----:B------:R-:W-:Y:S02]  /*f650*/  LOP3.LUT R44, R46, R61, RZ, 0x3c, !PT ;  /* 0x0000003d2e2c7212 */ /* 0x000fe400078e3cff */
[----:B------:R-:W-:Y:S02]  /*f660*/  LOP3.LUT R97, R97, 0x8080808, R98, 0x60, !PT ;  /* 0x0808080861617812 */ /* 0x000fe400078e6062 */
[----:B------:R-:W-:Y:S01]  /*f670*/  LOP3.LUT R45, R106, R45, RZ, 0xfc, !PT ;  /* 0x0000002d6a2d7212 */ /* 0x000fe200078efcff */
[----:B------:R-:W-:Y:S01]  /*f680*/  VIADD R106, R69, 0x78787878 ;  /* 0x78787878456a7836 */ /* 0x000fe20000000000 */
[----:B------:R-:W-:Y:S01]  /*f690*/  LOP3.LUT R44, R44, 0x8080808, R47, 0x60, !PT ;  /* 0x080808082c2c7812 */ /* 0x000fe200078e602f */
[----:B------:R-:W-:Y:S01]  /*f6a0*/  VIADD R60, R51, 0x78787878 ;  /* 0x78787878333c7836 */ /* 0x000fe20000000000 */
[----:B------:R-:W-:Y:S01]  /*f6b0*/  PRMT R97, R97, 0xba98, RZ ;  /* 0x0000ba9861617816 */ /* 0x000fe200000000ff */
[----:B------:R0:W-:Y:S01]  /*f6c0*/  STS [R23], R66 ;  /* 0x0000004217007388 */ /* 0x0001e20000000800 */
[----:B------:R-:W-:-:S02]  /*f6d0*/  PRMT R98, R98, 0xba98, RZ ;  /* 0x0000ba9862627816 */ /* 0x000fc400000000ff */
[----:B------:R-:W-:Y:S02]  /*f6e0*/  PRMT R49, R44, 0xba98, RZ ;  /* 0x0000ba982c317816 */ /* 0x000fe400000000ff */
[----:B------:R-:W-:Y:S02]  /*f6f0*/  LOP3.LUT R114, R106, R53, RZ, 0x3c, !PT ;  /* 0x000000356a727212 */ /* 0x000fe400078e3cff */
[----:B------:R-:W-:Y:S02]  /*f700*/  PRMT R44, R47, 0xba98, RZ ;  /* 0x0000ba982f2c7816 */ /* 0x000fe400000000ff */
[C---:B------:R-:W-:Y:S02]  /*f710*/  LOP3.LUT R102, R97.reuse, 0x80808080, R102, 0x6, !PT ;  /* 0x8080808061667812 */ /* 0x040fe400078e0666 */
[----:B0-----:R-:W-:Y:S02]  /*f720*/  LOP3.LUT R66, R60, R59, RZ, 0x3c, !PT ;  /* 0x0000003b3c427212 */ /* 0x001fe400078e3cff */
[----:B------:R-:W-:-:S02]  /*f730*/  LOP3.LUT R97, R97, 0x7f7f7f7f, R98, 0x60, !PT ;  /* 0x7f7f7f7f61617812 */ /* 0x000fc400078e6062 */
[C---:B------:R-:W-:Y:S02]  /*f740*/  LOP3.LUT R46, R49.reuse, 0x80808080, R46, 0x6, !PT ;  /* 0x80808080312e7812 */ /* 0x040fe400078e062e */
[----:B------:R-:W-:Y:S02]  /*f750*/  LOP3.LUT R114, R114, 0x8080808, R69, 0x60, !PT ;  /* 0x0808080872727812 */ /* 0x000fe400078e6045 */
[----:B------:R-:W-:Y:S02]  /*f760*/  LOP3.LUT R49, R49, 0x7f7f7f7f, R44, 0x60, !PT ;  /* 0x7f7f7f7f31317812 */ /* 0x000fe400078e602c */
[----:B------:R-:W-:Y:S02]  /*f770*/  LOP3.LUT R66, R66, 0x8080808, R51, 0x60, !PT ;  /* 0x0808080842427812 */ /* 0x000fe400078e6033 */
[----:B------:R-:W-:Y:S02]  /*f780*/  LOP3.LUT R102, R102, R97, RZ, 0xfc, !PT ;  /* 0x0000006166667212 */ /* 0x000fe400078efcff */
[----:B------:R-:W-:Y:S01]  /*f790*/  PRMT R98, R51, 0xba98, RZ ;  /* 0x0000ba9833627816 */ /* 0x000fe200000000ff */
[----:B-----5:R-:W-:Y:S01]  /*f7a0*/  IMAD R62, R63, 0x10000, R62 ;  /* 0x000100003f3e7824 */ /* 0x020fe200078e023e */
[----:B------:R-:W-:-:S02]  /*f7b0*/  PRMT R51, R114, 0xba98, RZ ;  /* 0x0000ba9872337816 */ /* 0x000fc400000000ff */
[----:B------:R-:W-:Y:S02]  /*f7c0*/  LOP3.LUT R49, R46, R49, RZ, 0xfc, !PT ;  /* 0x000000312e317212 */ /* 0x000fe400078efcff */
[----:B------:R-:W-:Y:S02]  /*f7d0*/  PRMT R47, R66, 0xba98, RZ ;  /* 0x0000ba98422f7816 */ /* 0x000fe400000000ff */
[----:B------:R-:W-:Y:S01]  /*f7e0*/  PRMT R44, R69, 0xba98, RZ ;  /* 0x0000ba98452c7816 */ /* 0x000fe200000000ff */
[----:B------:R-:W-:Y:S01]  /*f7f0*/  STS [R23+0x10], R102 ;  /* 0x0000106617007388 */ /* 0x000fe20000000800 */
[----:B------:R-:W-:Y:S02]  /*f800*/  LOP3.LUT R106, R51, 0x80808080, R106, 0x6, !PT ;  /* 0x80808080336a7812 */ /* 0x000fe400078e066a */
[----:B------:R-:W-:Y:S01]  /*f810*/  LOP3.LUT R60, R47, 0x80808080, R60, 0x6, !PT ;  /* 0x808080802f3c7812 */ /* 0x000fe200078e063c */
[----:B------:R0:W-:Y:S01]  /*f820*/  STS [R24], R45 ;  /* 0x0000002d18007388 */ /* 0x0001e20000000800 */
[----:B------:R-:W-:-:S02]  /*f830*/  LOP3.LUT R51, R51, 0x7f7f7f7f, R44, 0x60, !PT ;  /* 0x7f7f7f7f33337812 */ /* 0x000fc400078e602c */
[----:B------:R-:W-:Y:S01]  /*f840*/  LOP3.LUT R47, R47, 0x7f7f7f7f, R98, 0x60, !PT ;  /* 0x7f7f7f7f2f2f7812 */ /* 0x000fe200078e6062 */
[----:B------:R1:W-:Y:S01]  /*f850*/  STS [R24+0x10], R49 ;  /* 0x0000103118007388 */ /* 0x0003e20000000800 */
[----:B------:R-:W-:Y:S02]  /*f860*/  LOP3.LUT R146, R106, R51, RZ, 0xfc, !PT ;  /* 0x000000336a927212 */ /* 0x000fe400078efcff */
[----:B------:R-:W-:Y:S01]  /*f870*/  LEA R67, R67, R64, 0x10 ;  /* 0x0000004043437211 */ /* 0x000fe200078e80ff */
[----:B------:R-:W5:Y:S01]  /*f880*/  LDG.E.CONSTANT R114, desc[UR6][R72.64+0x1000] ;  /* 0x0010000648727981 */ /* 0x000f62000c1e9900 */
[----:B0-----:R-:W-:Y:S02]  /*f890*/  LOP3.LUT R45, R62, 0xf0f0f0f, RZ, 0xc0, !PT ;  /* 0x0f0f0f0f3e2d7812 */ /* 0x001fe400078ec0ff */
[----:B------:R-:W-:Y:S01]  /*f8a0*/  LOP3.LUT R60, R60, R47, RZ, 0xfc, !PT ;  /* 0x0000002f3c3c7212 */ /* 0x000fe200078efcff */
[----:B------:R-:W5:Y:S01]  /*f8b0*/  LDG.E.CONSTANT R106, desc[UR6][R72.64+0x1400] ;  /* 0x00140006486a7981 */ /* 0x000f62000c1e9900 */
[----:B-1----:R-:W-:Y:S01]  /*f8c0*/  SHF.R.U32.HI R49, RZ, 0x4, R62 ;  /* 0x00000004ff317819 */ /* 0x002fe2000001163e */
[----:B------:R-:W-:-:S02]  /*f8d0*/  VIADD R47, R45, 0x78787878 ;  /* 0x787878782d2f7836 */ /* 0x000fc40000000000 */
[----:B------:R-:W5:Y:S01]  /*f8e0*/  LDG.E.CONSTANT R102, desc[UR6][R72.64+0x1800] ;  /* 0x0018000648667981 */ /* 0x000f62000c1e9900 */
[----:B------:R-:W-:Y:S02]  /*f8f0*/  LOP3.LUT R51, R49, 0xf0f0f0f, RZ, 0xc0, !PT ;  /* 0x0f0f0f0f31337812 */ /* 0x000fe400078ec0ff */
[----:B------:R-:W-:Y:S01]  /*f900*/  LOP3.LUT R62, R47, R62, RZ, 0x3c, !PT ;  /* 0x0000003e2f3e7212 */ /* 0x000fe200078e3cff */
[----:B------:R-:W5:Y:S02]  /*f910*/  LDG.E.CONSTANT R98, desc[UR6][R72.64+0x1c00] ;  /* 0x001c000648627981 */ /* 0x000f64000c1e9900 */
[----:B------:R-:W-:Y:S02]  /*f920*/  VIADD R152, R51, 0x78787878 ;  /* 0x7878787833987836 */ /* 0x000fe40000000000 */
[----:B------:R0:W-:Y:S03]  /*f930*/  STS [R25], R60 ;  /* 0x0000003c19007388 */ /* 0x0001e60000000800 */
[----:B------:R-:W-:Y:S01]  /*f940*/  LOP3.LUT R150, R152, R49, RZ, 0x3c, !PT ;  /* 0x0000003198967212 */ /* 0x000fe200078e3cff */
[----:B------:R-:W5:Y:S01]  /*f950*/  LDG.E.CONSTANT R64, desc[UR6][R72.64+0x2000] ;  /* 0x0020000648407981 */ /* 0x000f62000c1e9900 */
[----:B------:R-:W-:-:S03]  /*f960*/  LOP3.LUT R49, R62, 0x8080808, R45, 0x60, !PT ;  /* 0x080808083e317812 */ /* 0x000fc600078e602d */
[----:B------:R-:W5:Y:S04]  /*f970*/  LDG.E.CONSTANT R46, desc[UR6][R72.64+0x2400] ;  /* 0x00240006482e7981 */ /* 0x000f68000c1e9900 */
[----:B------:R-:W5:Y:S04]  /*f980*/  LDG.E.CONSTANT R66, desc[UR6][R72.64+0x2800] ;  /* 0x0028000648427981 */ /* 0x000f68000c1e9900 */
[----:B------:R-:W5:Y:S04]  /*f990*/  LDG.E.CONSTANT R44, desc[UR6][R72.64+0x2c00] ;  /* 0x002c0006482c7981 */ /* 0x000f68000c1e9900 */
[----:B------:R-:W5:Y:S04]  /*f9a0*/  LDG.E.CONSTANT R62, desc[UR6][R72.64+0x3000] ;  /* 0x00300006483e7981 */ /* 0x000f68000c1e9900 */
[----:B0-----:R-:W5:Y:S01]  /*f9b0*/  LDG.E.CONSTANT R60, desc[UR6][R72.64+0x3400] ;  /* 0x00340006483c7981 */ /* 0x001f62000c1e9900 */
[----:B------:R-:W-:-:S02]  /*f9c0*/  LOP3.LUT R53, R150, 0x8080808, R51, 0x60, !PT ;  /* 0x0808080896357812 */ /* 0x000fc400078e6033 */
[----:B------:R-:W-:Y:S02]  /*f9d0*/  PRMT R150, R49, 0xba98, RZ ;  /* 0x0000ba9831967816 */ /* 0x000fe400000000ff */
[----:B------:R-:W-:Y:S02]  /*f9e0*/  PRMT R45, R45, 0xba98, RZ ;  /* 0x0000ba982d2d7816 */ /* 0x000fe400000000ff */
[----:B------:R-:W-:Y:S02]  /*f9f0*/  PRMT R53, R53, 0xba98, RZ ;  /* 0x0000ba9835357816 */ /* 0x000fe400000000ff */
[C---:B------:R-:W-:Y:S02]  /*fa00*/  LOP3.LUT R47, R150.reuse, 0x80808080, R47, 0x6, !PT ;  /* 0x80808080962f7812 */ /* 0x040fe400078e062f */
[----:B------:R-:W-:Y:S02]  /*fa10*/  PRMT R154, R51, 0xba98, RZ ;  /* 0x0000ba98339a7816 */ /* 0x000fe400000000ff */
[----:B------:R-:W-:-:S02]  /*fa20*/  LOP3.LUT R150, R150, 0x7f7f7f7f, R45, 0x60, !PT ;  /* 0x7f7f7f7f96967812 */ /* 0x000fc400078e602d */
[----:B------:R-:W-:Y:S02]  /*fa30*/  SHF.R.U32.HI R49, RZ, 0x4, R67 ;  /* 0x00000004ff317819 */ /* 0x000fe40000011643 */
[----:B------:R-:W-:Y:S02]  /*fa40*/  LOP3.LUT R45, R67, 0xf0f0f0f, RZ, 0xc0, !PT ;  /* 0x0f0f0f0f432d7812 */ /* 0x000fe400078ec0ff */
[C---:B------:R-:W-:Y:S02]  /*fa50*/  LOP3.LUT R152, R53.reuse, 0x80808080, R152, 0x6, !PT ;  /* 0x8080808035987812 */ /* 0x040fe400078e0698 */
[----:B------:R-:W-:Y:S02]  /*fa60*/  LOP3.LUT R53, R53, 0x7f7f7f7f, R154, 0x60, !PT ;  /* 0x7f7f7f7f35357812 */ /* 0x000fe400078e609a */
[----:B------:R-:W-:Y:S02]  /*fa70*/  LOP3.LUT R51, R49, 0xf0f0f0f, RZ, 0xc0, !PT ;  /* 0x0f0f0f0f31337812 */ /* 0x000fe400078ec0ff */
[----:B------:R-:W-:-:S02]  /*fa80*/  IADD3 R154, PT, PT, R45, 0x78787878, RZ ;  /* 0x787878782d9a7810 */ /* 0x000fc40007ffe0ff */
[----:B------:R-:W-:Y:S02]  /*fa90*/  LOP3.LUT R47, R47, R150, RZ, 0xfc, !PT ;  /* 0x000000962f2f7212 */ /* 0x000fe400078efcff */
[----:B------:R-:W-:Y:S01]  /*faa0*/  LOP3.LUT R53, R152, R53, RZ, 0xfc, !PT ;  /* 0x0000003598357212 */ /* 0x000fe200078efcff */
[----:B------:R-:W-:Y:S01]  /*fab0*/  VIADD R152, R51, 0x78787878 ;  /* 0x7878787833987836 */ /* 0x000fe20000000000 */
[----:B------:R-:W-:Y:S01]  /*fac0*/  LOP3.LUT R150, R154, R67, RZ, 0x3c, !PT ;  /* 0x000000439a967212 */ /* 0x000fe200078e3cff */
[----:B------:R-:W-:-:S03]  /*fad0*/  IMAD R55, R55, 0x10000, R54 ;  /* 0x0001000037377824 */ /* 0x000fc600078e0236 */
[----:B------:R-:W-:Y:S02]  /*fae0*/  LOP3.LUT R150, R150, 0x8080808, R45, 0x60, !PT ;  /* 0x0808080896967812 */ /* 0x000fe400078e602d */
[----:B------:R-:W-:Y:S02]  /*faf0*/  LOP3.LUT R156, R152, R49, RZ, 0x3c, !PT ;  /* 0x00000031989c7212 */ /* 0x000fe400078e3cff */
[----:B------:R-:W-:Y:S02]  /*fb00*/  LOP3.LUT R59, R55, 0xf0f0f0f, RZ, 0xc0, !PT ;  /* 0x0f0f0f0f373b7812 */ /* 0x000fe400078ec0ff */
[----:B------:R-:W-:Y:S01]  /*fb10*/  PRMT R49, R150, 0xba98, RZ ;  /* 0x0000ba9896317816 */ /* 0x000fe200000000ff */
[----:B------:R0:W-:Y:S01]  /*fb20*/  STS [R25+0x10], R146 ;  /* 0x0000109219007388 */ /* 0x0001e20000000800 */
[----:B------:R-:W-:Y:S02]  /*fb30*/  PRMT R54, R45, 0xba98, RZ ;  /* 0x0000ba982d367816 */ /* 0x000fe400000000ff */
[----:B------:R-:W-:Y:S01]  /*fb40*/  LOP3.LUT R156, R156, 0x8080808, R51, 0x60, !PT ;  /* 0x080808089c9c7812 */ /* 0x000fe200078e6033 */
[----:B------:R1:W-:Y:S01]  /*fb50*/  STS [R26], R47 ;  /* 0x0000002f1a007388 */ /* 0x0003e20000000800 */
[----:B------:R-:W-:-:S02]  /*fb60*/  LOP3.LUT R154, R49, 0x80808080, R154, 0x6, !PT ;  /* 0x80808080319a7812 */ /* 0x000fc400078e069a */
[----:B------:R-:W-:Y:S02]  /*fb70*/  LOP3.LUT R49, R49, 0x7f7f7f7f, R54, 0x60, !PT ;  /* 0x7f7f7f7f31317812 */ /* 0x000fe400078e6036 */
[----:B0-----:R-:W-:Y:S02]  /*fb80*/  IADD3 R146, PT, PT, R59, 0x78787878, RZ ;  /* 0x787878783b927810 */ /* 0x001fe40007ffe0ff */
[----:B------:R-:W-:Y:S02]  /*fb90*/  PRMT R45, R156, 0xba98, RZ ;  /* 0x0000ba989c2d7816 */ /* 0x000fe400000000ff */
[----:B------:R-:W-:Y:S02]  /*fba0*/  PRMT R54, R51, 0xba98, RZ ;  /* 0x0000ba9833367816 */ /* 0x000fe400000000ff */
[----:B-1----:R-:W-:Y:S02]  /*fbb0*/  SHF.R.U32.HI R47, RZ, 0x4, R55 ;  /* 0x00000004ff2f7819 */ /* 0x002fe40000011637 */
[----:B------:R-:W-:-:S02]  /*fbc0*/  LOP3.LUT R150, R146, R55, RZ, 0x3c, !PT ;  /* 0x0000003792967212 */ /* 0x000fc400078e3cff */
[C---:B------:R-:W-:Y:S02]  /*fbd0*/  LOP3.LUT R152, R45.reuse, 0x80808080, R152, 0x6, !PT ;  /* 0x808080802d987812 */ /* 0x040fe400078e0698 */
[----:B------:R-:W-:Y:S02]  /*fbe0*/  LOP3.LUT R45, R45, 0x7f7f7f7f, R54, 0x60, !PT ;  /* 0x7f7f7f7f2d2d7812 */ /* 0x000fe400078e6036 */
[----:B------:R-:W-:Y:S02]  /*fbf0*/  LOP3.LUT R51, R47, 0xf0f0f0f, RZ, 0xc0, !PT ;  /* 0x0f0f0f0f2f337812 */ /* 0x000fe400078ec0ff */
[----:B------:R-:W-:Y:S01]  /*fc00*/  LOP3.LUT R150, R150, 0x8080808, R59, 0x60, !PT ;  /* 0x0808080896967812 */ /* 0x000fe200078e603b */
[----:B------:R-:W-:Y:S01]  /*fc10*/  IMAD R57, R57, 0x10000, R56 ;  /* 0x0001000039397824 */ /* 0x000fe200078e0238 */
[----:B------:R-:W-:Y:S01]  /*fc20*/  LOP3.LUT R152, R152, R45, RZ, 0xfc, !PT ;  /* 0x0000002d98987212 */ /* 0x000fe200078efcff */
[----:B------:R-:W-:Y:S01]  /*fc30*/  VIADD R156, R51, 0x78787878 ;  /* 0x78787878339c7836 */ /* 0x000fe20000000000 */
[----:B------:R-:W-:-:S02]  /*fc40*/  PRMT R45, R150, 0xba98, RZ ;  /* 0x0000ba98962d7816 */ /* 0x000fc400000000ff */
[----:B------:R-:W-:Y:S01]  /*fc50*/  PRMT R54, R59, 0xba98, RZ ;  /* 0x0000ba983b367816 */ /* 0x000fe200000000ff */
[----:B------:R0:W-:Y:S01]  /*fc60*/  STS [R26+0x10], R53 ;  /* 0x000010351a007388 */ /* 0x0001e20000000800 */
[C---:B------:R-:W-:Y:S02]  /*fc70*/  LOP3.LUT R146, R45.reuse, 0x80808080, R146, 0x6, !PT ;  /* 0x808080802d927812 */ /* 0x040fe400078e0692 */
[----:B------:R-:W-:Y:S02]  /*fc80*/  LOP3.LUT R154, R154, R49, RZ, 0xfc, !PT ;  /* 0x000000319a9a7212 */ /* 0x000fe400078efcff */
[----:B------:R-:W-:Y:S02]  /*fc90*/  LOP3.LUT R56, R156, R47, RZ, 0x3c, !PT ;  /* 0x0000002f9c387212 */ /* 0x000fe400078e3cff */
[----:B------:R-:W-:Y:S02]  /*fca0*/  LOP3.LUT R45, R45, 0x7f7f7f7f, R54, 0x60, !PT ;  /* 0x7f7f7f7f2d2d7812 */ /* 0x000fe400078e6036 */
[----:B------:R-:W-:-:S02]  /*fcb0*/  LOP3.LUT R49, R57, 0xf0f0f0f, RZ, 0xc0, !PT ;  /* 0x0f0f0f0f39317812 */ /* 0x000fc400078ec0ff */
[----:B0-----:R-:W-:Y:S02]  /*fcc0*/  SHF.R.U32.HI R53, RZ, 0x4, R57 ;  /* 0x00000004ff357819 */ /* 0x001fe40000011639 */
[----:B------:R-:W-:Y:S02]  /*fcd0*/  LOP3.LUT R56, R56, 0x8080808, R51, 0x60, !PT ;  /* 0x0808080838387812 */ /* 0x000fe400078e6033 */
[----:B------:R-:W-:Y:S02]  /*fce0*/  LOP3.LUT R45, R146, R45, RZ, 0xfc, !PT ;  /* 0x0000002d922d7212 */ /* 0x000fe400078efcff */
[----:B------:R-:W-:Y:S02]  /*fcf0*/  LOP3.LUT R55, R53, 0xf0f0f0f, RZ, 0xc0, !PT ;  /* 0x0f0f0f0f35377812 */ /* 0x000fe400078ec0ff */
[----:B------:R-:W-:Y:S02]  /*fd00*/  IADD3 R146, PT, PT, R49, 0x78787878, RZ ;  /* 0x7878787831927810 */ /* 0x000fe40007ffe0ff */
[----:B------:R-:W-:Y:S01]  /*fd10*/  PRMT R47, R56, 0xba98, RZ ;  /* 0x0000ba98382f7816 */ /* 0x000fe200000000ff */
[----:B------:R-:W-:Y:S01]  /*fd20*/  VIADD R150, R55, 0x78787878 ;  /* 0x7878787837967836 */ /* 0x000fe20000000000 */
[----:B------:R-:W-:Y:S01]  /*fd30*/  LOP3.LUT R56, R146, R57, RZ, 0x3c, !PT ;  /* 0x0000003992387212 */ /* 0x000fe200078e3cff */
[----:B------:R0:W-:Y:S01]  /*fd40*/  STS [R27], R154 ;  /* 0x0000009a1b007388 */ /* 0x0001e20000000800 */
[----:B------:R-:W-:-:S02]  /*fd50*/  PRMT R54, R51, 0xba98, RZ ;  /* 0x0000ba9833367816 */ /* 0x000fc400000000ff */
[----:B------:R-:W-:Y:S01]  /*fd60*/  LOP3.LUT R56, R56, 0x8080808, R49, 0x60, !PT ;  /* 0x0808080838387812 */ /* 0x000fe200078e6031 */
[----:B------:R-:W-:Y:S01]  /*fd70*/  IMAD R65, R68, 0x10000, R65 ;  /* 0x0001000044417824 */ /* 0x000fe200078e0241 */
[C---:B------:R-:W-:Y:S02]  /*fd80*/  LOP3.LUT R156, R47.reuse, 0x80808080, R156, 0x6, !PT ;  /* 0x808080802f9c7812 */ /* 0x040fe400078e069c */
[----:B------:R-:W-:Y:S02]  /*fd90*/  LOP3.LUT R47, R47, 0x7f7f7f7f, R54, 0x60, !PT ;  /* 0x7f7f7f7f2f2f7812 */ /* 0x000fe400078e6036 */
[----:B0-----:R-:W-:Y:S02]  /*fda0*/  LOP3.LUT R154, R150, R53, RZ, 0x3c, !PT ;  /* 0x00000035969a7212 */ /* 0x001fe400078e3cff */
[----:B------:R-:W-:Y:S02]  /*fdb0*/  PRMT R51, R56, 0xba98, RZ ;  /* 0x0000ba9838337816 */ /* 0x000fe400000000ff */
[----:B------:R-:W-:-:S02]  /*fdc0*/  PRMT R54, R49, 0xba98, RZ ;  /* 0x0000ba9831367816 */ /* 0x000fc400000000ff */
[----:B------:R-:W-:Y:S02]  /*fdd0*/  LOP3.LUT R154, R154, 0x8080808, R55, 0x60, !PT ;  /* 0x080808089a9a7812 */ /* 0x000fe400078e6037 */
[----:B------:R-:W-:Y:S02]  /*fde0*/  LOP3.LUT R146, R51, 0x80808080, R146, 0x6, !PT ;  /* 0x8080808033927812 */ /* 0x000fe400078e0692 */
[----:B------:R-:W-:Y:S02]  /*fdf0*/  LOP3.LUT R53, R65, 0xf0f0f0f, RZ, 0xc0, !PT ;  /* 0x0f0f0f0f41357812 */ /* 0x000fe400078ec0ff */
[----:B------:R-:W-:Y:S02]  /*fe00*/  LOP3.LUT R51, R51, 0x7f7f7f7f, R54, 0x60, !PT ;  /* 0x7f7f7f7f33337812 */ /* 0x000fe400078e6036 */
[----:B------:R-:W-:Y:S02]  /*fe10*/  PRMT R49, R154, 0xba98, RZ ;  /* 0x0000ba989a317816 */ /* 0x000fe400000000ff */
[----:B------:R-:W-:-:S02]  /*fe20*/  PRMT R54, R55, 0xba98, RZ ;  /* 0x0000ba9837367816 */ /* 0x000fc400000000ff */
[----:B------:R-:W-:Y:S02]  /*fe30*/  IADD3 R56, PT, PT, R53, 0x78787878, RZ ;  /* 0x7878787835387810 */ /* 0x000fe40007ffe0ff */
[C---:B------:R-:W-:Y:S02]  /*fe40*/  LOP3.LUT R150, R49.reuse, 0x80808080, R150, 0x6, !PT ;  /* 0x8080808031967812 */ /* 0x040fe400078e0696 */
[----:B------:R-:W-:Y:S02]  /*fe50*/  LOP3.LUT R146, R146, R51, RZ, 0xfc, !PT ;  /* 0x0000003392927212 */ /* 0x000fe400078efcff */
[----:B------:R-:W-:Y:S02]  /*fe60*/  LOP3.LUT R49, R49, 0x7f7f7f7f, R54, 0x60, !PT ;  /* 0x7f7f7f7f31317812 */ /* 0x000fe400078e6036 */
[----:B------:R-:W-:Y:S02]  /*fe70*/  SHF.R.U32.HI R51, RZ, 0x4, R65 ;  /* 0x00000004ff337819 */ /* 0x000fe40000011641 */
[----:B------:R-:W-:-:S02]  /*fe80*/  LOP3.LUT R54, R56, R65, RZ, 0x3c, !PT ;  /* 0x0000004138367212 */ /* 0x000fc400078e3cff */
[----:B------:R-:W-:Y:S02]  /*fe90*/  LOP3.LUT R150, R150, R49, RZ, 0xfc, !PT ;  /* 0x0000003196967212 */ /* 0x000fe400078efcff */
[----:B------:R-:W-:Y:S01]  /*fea0*/  LOP3.LUT R49, R51, 0xf0f0f0f, RZ, 0xc0, !PT ;  /* 0x0f0f0f0f33317812 */ /* 0x000fe200078ec0ff */
[----:B------:R-:W-:Y:S01]  /*feb0*/  IMAD R71, R71, 0x10000, R70 ;  /* 0x0001000047477824 */ /* 0x000fe200078e0246 */
[----:B------:R-:W-:Y:S01]  /*fec0*/  LOP3.LUT R54, R54, 0x8080808, R53, 0x60, !PT ;  /* 0x0808080836367812 */ /* 0x000fe200078e6035 */
[----:B------:R-:W-:Y:S02]  /*fed0*/  STS [R27+0x10], R152 ;  /* 0x000010981b007388 */ /* 0x000fe40000000800 */
[----:B------:R-:W-:Y:S02]  /*fee0*/  VIADD R68, R49, 0x78787878 ;  /* 0x7878787831447836 */ /* 0x000fe40000000000 */
[----:B------:R0:W-:Y:S01]  /*fef0*/  STS [R28], R45 ;  /* 0x0000002d1c007388 */ /* 0x0001e20000000800 */
[----:B------:R-:W-:-:S02]  /*ff00*/  LOP3.LUT R47, R156, R47, RZ, 0xfc, !PT ;  /* 0x0000002f9c2f7212 */ /* 0x000fc400078efcff */
[----:B------:R-:W-:Y:S02]  /*ff10*/  LOP3.LUT R70, R68, R51, RZ, 0x3c, !PT ;  /* 0x0000003344467212 */ /* 0x000fe400078e3cff */
[----:B0-----:R-:W-:Y:S02]  /*ff20*/  PRMT R45, R54, 0xba98, RZ ;  /* 0x0000ba98362d7816 */ /* 0x001fe400000000ff */
[----:B------:R-:W-:Y:S02]  /*ff30*/  PRMT R54, R53, 0xba98, RZ ;  /* 0x0000ba9835367816 */ /* 0x000fe400000000ff */
[----:B------:R-:W-:Y:S02]  /*ff40*/  LOP3.LUT R53, R71, 0xf0f0f0f, RZ, 0xc0, !PT ;  /* 0x0f0f0f0f47357812 */ /* 0x000fe400078ec0ff */
[C---:B------:R-:W-:Y:S02]  /*ff50*/  LOP3.LUT R56, R45.reuse, 0x80808080, R56, 0x6, !PT ;  /* 0x808080802d387812 */ /* 0x040fe400078e0638 */
[----:B------:R-:W-:-:S02]  /*ff60*/  LOP3.LUT R45, R45, 0x7f7f7f7f, R54, 0x60, !PT ;  /* 0x7f7f7f7f2d2d7812 */ /* 0x000fc400078e6036 */
[----:B------:R-:W-:Y:S02]  /*ff70*/  IADD3 R152, PT, PT, R53, 0x78787878, RZ ;  /* 0x7878787835987810 */ /* 0x000fe40007ffe0ff */
[----:B------:R-:W-:Y:S02]  /*ff80*/  SHF.R.U32.HI R51, RZ, 0x4, R71 ;  /* 0x00000004ff337819 */ /* 0x000fe40000011647 */
[----:B------:R-:W-:Y:S02]  /*ff90*/  LOP3.LUT R70, R70, 0x8080808, R49, 0x60, !PT ;  /* 0x0808080846467812 */ /* 0x000fe400078e6031 */
[----:B------:R-:W-:Y:S02]  /*ffa0*/  LOP3.LUT R45, R56, R45, RZ, 0xfc, !PT ;  /* 0x0000002d382d7212 */ /* 0x000fe400078efcff */
[----:B------:R-:W-:Y:S02]  /*ffb0*/  LOP3.LUT R56, R152, R71, RZ, 0x3c, !PT ;  /* 0x0000004798387212 */ /* 0x000fe400078e3cff */
[----:B------:R-:W-:Y:S01]  /*ffc0*/  LOP3.LUT R55, R51, 0xf0f0f0f, RZ, 0xc0, !PT ;  /* 0x0f0f0f0f33377812 */ /* 0x000fe200078ec0ff */
[----:B------:R0:W-:Y:S01]  /*ffd0*/  STS [R28+0x10], R47 ;  /* 0x0000102f1c007388 */ /* 0x0001e20000000800 */
[----:B------:R-:W-:-:S02]  /*ffe0*/  PRMT R54, R49, 0xba98, RZ ;  /* 0x0000ba9831367816 */ /* 0x000fc400000000ff */
[----:B------:R-:W-:Y:S02]  /*fff0*/  LOP3.LUT R56, R56, 0x8080808, R53, 0x60, !PT ;  /* 0x0808080838387812 */ /* 0x000fe400078e6035 */
[----:B0-----:R-:W-:Y:S01]  /*10000*/  PRMT R47, R70, 0xba98, RZ ;  /* 0x0000ba98462f7816 */ /* 0x001fe200000000ff */
[----:B------:R-:W-:Y:S01]  /*10010*/  VIADD R70, R55, 0x78787878 ;  /* 0x7878787837467836 */ /* 0x000fe20000000000 */
[----:B------:R-:W-:Y:S02]  /*10020*/  PRMT R49, R56, 0xba98, RZ ;  /* 0x0000ba9838317816 */ /* 0x000fe400000000ff */
[C---:B------:R-:W-:Y:S02]  /*10030*/  LOP3.LUT R68, R47.reuse, 0x80808080, R68, 0x6, !PT ;  /* 0x808080802f447812 */ /* 0x040fe400078e0644 */
[----:B------:R-:W-:Y:S01]  /*10040*/  LOP3.LUT R47, R47, 0x7f7f7f7f, R54, 0x60, !PT ;  /* 0x7f7f7f7f2f2f7812 */ /* 0x000fe200078e6036 */
[----:B------:R-:W-:Y:S01]  /*10050*/  IMAD R74, R75, 0x10000, R74 ;  /* 0x000100004b4a7824 */ /* 0x000fe200078e024a */
[----:B------:R-:W-:-:S02]  /*10060*/  PRMT R54, R53, 0xba98, RZ ;  /* 0x0000ba9835367816 */ /* 0x000fc400000000ff */
[----:B------:R-:W-:Y:S02]  /*10070*/  LOP3.LUT R56, R70, R51, RZ, 0x3c, !PT ;  /* 0x0000003346387212 */ /* 0x000fe400078e3cff */
[C---:B------:R-:W-:Y:S02]  /*10080*/  LOP3.LUT R152, R49.reuse, 0x80808080, R152, 0x6, !PT ;  /* 0x8080808031987812 */ /* 0x040fe400078e0698 */
[----:B------:R-:W-:Y:S02]  /*10090*/  LOP3.LUT R49, R49, 0x7f7f7f7f, R54, 0x60, !PT ;  /* 0x7f7f7f7f31317812 */ /* 0x000fe400078e6036 */
[----:B------:R-:W-:Y:S02]  /*100a0*/  LOP3.LUT R56, R56, 0x8080808, R55, 0x60, !PT ;  /* 0x0808080838387812 */ /* 0x000fe400078e6037 */
[----:B------:R-:W-:Y:S02]  /*100b0*/  SHF.R.U32.HI R57, RZ, 0x4, R74 ;  /* 0x00000004ff397819 */ /* 0x000fe4000001164a */
[----:B------:R-:W-:-:S02]  /*100c0*/  LOP3.LUT R152, R152, R49, RZ, 0xfc, !PT ;  /* 0x0000003198987212 */ /* 0x000fc400078efcff */
[----:B------:R-:W-:Y:S02]  /*100d0*/  PRMT R49, R56, 0xba98, RZ ;  /* 0x0000ba9838317816 */ /* 0x000fe400000000ff */
[----:B------:R-:W-:Y:S02]  /*100e0*/  PRMT R54, R55, 0xba98, RZ ;  /* 0x0000ba9837367816 */ /* 0x000fe400000000ff */
[----:B------:R-:W-:Y:S02]  /*100f0*/  LOP3.LUT R55, R57, 0xf0f0f0f, RZ, 0xc0, !PT ;  /* 0x0f0f0f0f39377812 */ /* 0x000fe400078ec0ff */
[----:B------:R-:W-:Y:S02]  /*10100*/  LOP3.LUT R51, R74, 0xf0f0f0f, RZ, 0xc0, !PT ;  /* 0x0f0f0f0f4a337812 */ /* 0x000fe400078ec0ff */
[C---:B------:R-:W-:Y:S02]  /*10110*/  LOP3.LUT R70, R49.reuse, 0x80808080, R70, 0x6, !PT ;  /* 0x8080808031467812 */ /* 0x040fe400078e0646 */
[----:B------:R-:W-:Y:S01]  /*10120*/  LOP3.LUT R49, R49, 0x7f7f7f7f, R54, 0x60, !PT ;  /* 0x7f7f7f7f31317812 */ /* 0x000fe200078e6036 */
[----:B------:R-:W-:Y:S01]  /*10130*/  VIADD R54, R55, 0x78787878 ;  /* 0x7878787837367836 */ /* 0x000fe20000000000 */
[----:B------:R-:W-:-:S04]  /*10140*/  IADD3 R53, PT, PT, R51, 0x78787878, RZ ;  /* 0x7878787833357810 */ /* 0x000fc80007ffe0ff */
[----:B------:R-:W-:Y:S02]  /*10150*/  LOP3.LUT R74, R53, R74, RZ, 0x3c, !PT ;  /* 0x0000004a354a7212 */ /* 0x000fe400078e3cff */
[----:B------:R-:W-:Y:S02]  /*10160*/  LOP3.LUT R56, R54, R57, RZ, 0x3c, !PT ;  /* 0x0000003936387212 */ /* 0x000fe400078e3cff */
[----:B------:R-:W-:Y:S02]  /*10170*/  LOP3.LUT R74, R74, 0x8080808, R51, 0x60, !PT ;  /* 0x080808084a4a7812 */ /* 0x000fe400078e6033 */
[----:B------:R-:W-:Y:S01]  /*10180*/  LOP3.LUT R56, R56, 0x8080808, R55, 0x60, !PT ;  /* 0x0808080838387812 */ /* 0x000fe200078e6037 */
[----:B------:R-:W-:Y:S01]  /*10190*/  STS [R29], R146 ;  /* 0x000000921d007388 */ /* 0x000fe20000000800 */
[----:B------:R-:W-:-:S03]  /*101a0*/  LOP3.LUT R47, R68, R47, RZ, 0xfc, !PT ;  /* 0x0000002f442f7212 */ /* 0x000fc600078efcff */
[----:B------:R-:W-:Y:S01]  /*101b0*/  STS [R29+0x10], R150 ;  /* 0x000010961d007388 */ /* 0x000fe20000000800 */
[----:B------:R-:W-:Y:S01]  /*101c0*/  PRMT R74, R74, 0xba98, RZ ;  /* 0x0000ba984a4a7816 */ /* 0x000fe200000000ff */
[----:B------:R-:W-:Y:S02]  /*101d0*/  IMAD R76, R77, 0x10000, R76 ;  /* 0x000100004d4c7824 */ /* 0x000fe400078e024c */
[----:B------:R0:W-:Y:S01]  /*101e0*/  STS [R30], R45 ;  /* 0x0000002d1e007388 */ /* 0x0001e20000000800 */
[----:B------:R-:W-:Y:S02]  /*101f0*/  PRMT R51, R51, 0xba98, RZ ;  /* 0x0000ba9833337816 */ /* 0x000fe400000000ff */
[----:B------:R-:W-:Y:S02]  /*10200*/  PRMT R68, R55, 0xba98, RZ ;  /* 0x0000ba9837447816 */ /* 0x000fe400000000ff */
[----:B------:R-:W-:Y:S02]  /*10210*/  LOP3.LUT R53, R74, 0x80808080, R53, 0x6, !PT ;  /* 0x808080804a357812 */ /* 0x000fe400078e0635 */
[----:B0-----:R-:W-:-:S02]  /*10220*/  PRMT R45, R56, 0xba98, RZ ;  /* 0x0000ba98382d7816 */ /* 0x001fc400000000ff */
[----:B------:R-:W-:Y:S02]  /*10230*/  LOP3.LUT R74, R74, 0x7f7f7f7f, R51, 0x60, !PT ;  /* 0x7f7f7f7f4a4a7812 */ /* 0x000fe400078e6033 */
[C---:B------:R-:W-:Y:S02]  /*10240*/  LOP3.LUT R54, R45.reuse, 0x80808080, R54, 0x6, !PT ;  /* 0x808080802d367812 */ /* 0x040fe400078e0636 */
[----:B------:R-:W-:Y:S02]  /*10250*/  LOP3.LUT R45, R45, 0x7f7f7f7f, R68, 0x60, !PT ;  /* 0x7f7f7f7f2d2d7812 */ /* 0x000fe400078e6044 */
[----:B------:R-:W-:Y:S02]  /*10260*/  SHF.R.U32.HI R51, RZ, 0x4, R76 ;  /* 0x00000004ff337819 */ /* 0x000fe4000001164c */
[----:B------:R-:W-:Y:S02]  /*10270*/  LOP3.LUT R45, R54, R45, RZ, 0xfc, !PT ;  /* 0x0000002d362d7212 */ /* 0x000fe400078efcff */
[----:B------:R-:W-:Y:S01]  /*10280*/  LOP3.LUT R54, R51, 0xf0f0f0f, RZ, 0xc0, !PT ;  /* 0x0f0f0f0f33367812 */ /* 0x000fe200078ec0ff */
[----:B------:R0:W-:Y:S01]  /*10290*/  STS [R30+0x10], R47 ;  /* 0x0000102f1e007388 */ /* 0x0001e20000000800 */
[----:B------:R-:W-:-:S03]  /*102a0*/  LOP3.LUT R70, R70, R49, RZ, 0xfc, !PT ;  /* 0x0000003146467212 */ /* 0x000fc600078efcff */
[----:B------:R-:W-:Y:S02]  /*102b0*/  VIADD R56, R54, 0x78787878 ;  /* 0x7878787836387836 */ /* 0x000fe40000000000 */
[----:B------:R-:W-:Y:S01]  /*102c0*/  IMAD R78, R79, 0x10000, R78 ;  /* 0x000100004f4e7824 */ /* 0x000fe200078e024e */
[----:B0-----:R-:W-:Y:S02]  /*102d0*/  LOP3.LUT R47, R76, 0xf0f0f0f, RZ, 0xc0, !PT ;  /* 0x0f0f0f0f4c2f7812 */ /* 0x001fe400078ec0ff */
[----:B------:R-:W-:Y:S02]  /*102e0*/  LOP3.LUT R51, R56, R51, RZ, 0x3c, !PT ;  /* 0x0000003338337212 */ /* 0x000fe400078e3cff */
[----:B------:R-:W-:Y:S01]  /*102f0*/  IADD3 R49, PT, PT, R47, 0x78787878, RZ ;  /* 0x787878782f317810 */ /* 0x000fe20007ffe0ff */
[----:B------:R-:W-:Y:S01]  /*10300*/  STS [R31], R152 ;  /* 0x000000981f007388 */ /* 0x000fe20000000800 */
[----:B------:R-:W-:Y:S02]  /*10310*/  LOP3.LUT R53, R53, R74, RZ, 0xfc, !PT ;  /* 0x0000004a35357212 */ /* 0x000fe400078efcff */
[----:B------:R-:W-:Y:S01]  /*10320*/  LOP3.LUT R76, R49, R76, RZ, 0x3c, !PT ;  /* 0x0000004c314c7212 */ /* 0x000fe200078e3cff */
[----:B------:R-:W-:Y:S01]  /*10330*/  STS [R31+0x10], R70 ;  /* 0x000010461f007388 */ /* 0x000fe20000000800 */
[----:B------:R-:W-:-:S03]  /*10340*/  LOP3.LUT R51, R51, 0x8080808, R54, 0x60, !PT ;  /* 0x0808080833337812 */ /* 0x000fc600078e6036 */
[----:B------:R0:W-:Y:S01]  /*10350*/  STS [R32+0x10], R45 ;  /* 0x0000102d20007388 */ /* 0x0001e20000000800 */
[----:B------:R-:W-:Y:S02]  /*10360*/  LOP3.LUT R76, R76, 0x8080808, R47, 0x60, !PT ;  /* 0x080808084c4c7812 */ /* 0x000fe400078e602f */
[----:B------:R-:W-:Y:S01]  /*10370*/  PRMT R51, R51, 0xba98, RZ ;  /* 0x0000ba9833337816 */ /* 0x000fe200000000ff */
[----:B------:R1:W-:Y:S01]  /*10380*/  STS [R32], R53 ;  /* 0x0000003520007388 */ /* 0x0003e20000000800 */
[----:B------:R-:W-:Y:S02]  /*10390*/  PRMT R54, R54, 0xba98, RZ ;  /* 0x0000ba9836367816 */ /* 0x000fe400000000ff */
[----:B0-----:R-:W-:-:S04]  /*103a0*/  SHF.R.U32.HI R45, RZ, 0x4, R78 ;  /* 0x00000004ff2d7819 */ /* 0x001fc8000001164e */
[----:B-1----:R-:W-:Y:S02]  /*103b0*/  LOP3.LUT R53, R45, 0xf0f0f0f, RZ, 0xc0, !PT ;  /* 0x0f0f0f0f2d357812 */ /* 0x002fe400078ec0ff */
[----:B------:R-:W-:Y:S02]  /*103c0*/  PRMT R76, R76, 0xba98, RZ ;  /* 0x0000ba984c4c7816 */ /* 0x000fe400000000ff */
[----:B------:R-:W-:Y:S02]  /*103d0*/  LOP3.LUT R56, R51, 0x80808080, R56, 0x6, !PT ;  /* 0x8080808033387812 */ /* 0x000fe400078e0638 */
[----:B------:R-:W-:Y:S02]  /*103e0*/  PRMT R47, R47, 0xba98, RZ ;  /* 0x0000ba982f2f7816 */ /* 0x000fe400000000ff */
[----:B------:R-:W-:Y:S01]  /*103f0*/  LOP3.LUT R51, R51, 0x7f7f7f7f, R54, 0x60, !PT ;  /* 0x7f7f7f7f33337812 */ /* 0x000fe200078e6036 */
[----:B------:R-:W-:Y:S01]  /*10400*/  VIADD R54, R53, 0x78787878 ;  /* 0x7878787835367836 */ /* 0x000fe20000000000 */
[----:B------:R-:W-:Y:S01]  /*10410*/  LOP3.LUT R55, R78, 0xf0f0f0f, RZ, 0xc0, !PT ;  /* 0x0f0f0f0f4e377812 */ /* 0x000fe200078ec0ff */
[----:B------:R-:W-:Y:S01]  /*10420*/  IMAD R80, R81, 0x10000, R80 ;  /* 0x0001000051507824 */ /* 0x000fe200078e0250 */
[----:B------:R-:W-:-:S02]  /*10430*/  LOP3.LUT R49, R76, 0x80808080, R49, 0x6, !PT ;  /* 0x808080804c317812 */ /* 0x000fc400078e0631 */
[----:B------:R-:W-:Y:S02]  /*10440*/  LOP3.LUT R76, R76, 0x7f7f7f7f, R47, 0x60, !PT ;  /* 0x7f7f7f7f4c4c7812 */ /* 0x000fe400078e602f */
[----:B------:R-:W-:Y:S02]  /*10450*/  IADD3 R47, PT, PT, R55, 0x78787878, RZ ;  /* 0x78787878372f7810 */ /* 0x000fe40007ffe0ff */
[----:B------:R-:W-:Y:S02]  /*10460*/  LOP3.LUT R68, R54, R45, RZ, 0x3c, !PT ;  /* 0x0000002d36447212 */ /* 0x000fe400078e3cff */
[----:B------:R-:W-:Y:S02]  /*10470*/  LOP3.LUT R76, R49, R76, RZ, 0xfc, !PT ;  /* 0x0000004c314c7212 */ /* 0x000fe400078efcff */
[----:B------:R-:W-:Y:S02]  /*10480*/  LOP3.LUT R78, R47, R78, RZ, 0x3c, !PT ;  /* 0x0000004e2f4e7212 */ /* 0x000fe400078e3cff */
[----:B------:R-:W-:-:S02]  /*10490*/  LOP3.LUT R49, R80, 0xf0f0f0f, RZ, 0xc0, !PT ;  /* 0x0f0f0f0f50317812 */ /* 0x000fc400078ec0ff */
[----:B------:R-:W-:Y:S02]  /*104a0*/  LOP3.LUT R68, R68, 0x8080808, R53, 0x60, !PT ;  /* 0x0808080844447812 */ /* 0x000fe400078e6035 */
[----:B------:R-:W-:Y:S02]  /*104b0*/  LOP3.LUT R56, R56, R51, RZ, 0xfc, !PT ;  /* 0x0000003338387212 */ /* 0x000fe400078efcff */
[----:B------:R-:W-:Y:S02]  /*104c0*/  LOP3.LUT R78, R78, 0x8080808, R55, 0x60, !PT ;  /* 0x080808084e4e7812 */ /* 0x000fe400078e6037 */
[----:B------:R-:W-:Y:S02]  /*104d0*/  IADD3 R51, PT, PT, R49, 0x78787878, RZ ;  /* 0x7878787831337810 */ /* 0x000fe40007ffe0ff */
[----:B------:R-:W-:Y:S02]  /*104e0*/  PRMT R45, R68, 0xba98, RZ ;  /* 0x0000ba98442d7816 */ /* 0x000fe400000000ff */
[----:B------:R-:W-:-:S02]  /*104f0*/  PRMT R68, R53, 0xba98, RZ ;  /* 0x0000ba9835447816 */ /* 0x000fc400000000ff */
[----:B------:R-:W-:Y:S02]  /*10500*/  SHF.R.U32.HI R53, RZ, 0x4, R80 ;  /* 0x00000004ff357819 */ /* 0x000fe40000011650 */
[----:B------:R-:W-:Y:S02]  /*10510*/  PRMT R78, R78, 0xba98, RZ ;  /* 0x0000ba984e4e7816 */ /* 0x000fe400000000ff */
[----:B------:R-:W-:Y:S02]  /*10520*/  LOP3.LUT R80, R51, R80, RZ, 0x3c, !PT ;  /* 0x0000005033507212 */ /* 0x000fe400078e3cff */
[----:B------:R-:W-:Y:S02]  /*10530*/  PRMT R55, R55, 0xba98, RZ ;  /* 0x0000ba9837377816 */ /* 0x000fe400000000ff */
[----:B------:R-:W-:Y:S02]  /*10540*/  LOP3.LUT R47, R78, 0x80808080, R47, 0x6, !PT ;  /* 0x808080804e2f7812 */ /* 0x000fe400078e062f */
[----:B------:R-:W-:-:S02]  /*10550*/  LOP3.LUT R80, R80, 0x8080808, R49, 0x60, !PT ;  /* 0x0808080850507812 */ /* 0x000fc400078e6031 */
[----:B------:R-:W-:Y:S02]  /*10560*/  LOP3.LUT R78, R78, 0x7f7f7f7f, R55, 0x60, !PT ;  /* 0x7f7f7f7f4e4e7812 */ /* 0x000fe400078e6037 */
[C---:B------:R-:W-:Y:S02]  /*10570*/  LOP3.LUT R54, R45.reuse, 0x80808080, R54, 0x6, !PT ;  /* 0x808080802d367812 */ /* 0x040fe400078e0636 */
[----:B------:R-:W-:Y:S02]  /*10580*/  LOP3.LUT R45, R45, 0x7f7f7f7f, R68, 0x60, !PT ;  /* 0x7f7f7f7f2d2d7812 */ /* 0x000fe400078e6044 */
[----:B------:R-:W-:Y:S01]  /*10590*/  LOP3.LUT R55, R53, 0xf0f0f0f, RZ, 0xc0, !PT ;  /* 0x0f0f0f0f35377812 */ /* 0x000fe200078ec0ff */
[----:B--2---:R-:W-:Y:S01]  /*105a0*/  IMAD R82, R83, 0x10000, R82 ;  /* 0x0001000053527824 */ /* 0x004fe200078e0252 */
[----:B------:R-:W-:Y:S02]  /*105b0*/  PRMT R80, R80, 0xba98, RZ ;  /* 0x0000ba9850507816 */ /* 0x000fe400000000ff */
[----:B------:R-:W-:-:S02]  /*105c0*/  PRMT R49, R49, 0xba98, RZ ;  /* 0x0000ba9831317816 */ /* 0x000fc400000000ff */
[----:B------:R-:W-:Y:S01]  /*105d0*/  LOP3.LUT R45, R54, R45, RZ, 0xfc, !PT ;  /* 0x0000002d362d7212 */ /* 0x000fe200078efcff */
[----:B------:R-:W-:Y:S01]  /*105e0*/  VIADD R54, R55, 0x78787878 ;  /* 0x7878787837367836 */ /* 0x000fe20000000000 */
[C---:B------:R-:W-:Y:S02]  /*105f0*/  LOP3.LUT R51, R80.reuse, 0x80808080, R51, 0x6, !PT ;  /* 0x8080808050337812 */ /* 0x040fe400078e0633 */
[----:B------:R-:W-:Y:S02]  /*10600*/  LOP3.LUT R80, R80, 0x7f7f7f7f, R49, 0x60, !PT ;  /* 0x7f7f7f7f50507812 */ /* 0x000fe400078e6031 */
[----:B------:R-:W-:Y:S02]  /*10610*/  LOP3.LUT R49, R82, 0xf0f0f0f, RZ, 0xc0, !PT ;  /* 0x0f0f0f0f52317812 */ /* 0x000fe400078ec0ff */
[----:B------:R-:W-:Y:S02]  /*10620*/  LOP3.LUT R68, R54, R53, RZ, 0x3c, !PT ;  /* 0x0000003536447212 */ /* 0x000fe400078e3cff */
[----:B------:R-:W-:-:S02]  /*10630*/  SHF.R.U32.HI R53, RZ, 0x4, R82 ;  /* 0x00000004ff357819 */ /* 0x000fc40000011652 */
[----:B------:R-:W-:Y:S02]  /*10640*/  LOP3.LUT R80, R51, R80, RZ, 0xfc, !PT ;  /* 0x0000005033507212 */ /* 0x000fe400078efcff */
[----:B------:R-:W-:Y:S02]  /*10650*/  IADD3 R51, PT, PT, R49, 0x78787878, RZ ;  /* 0x7878787831337810 */ /* 0x000fe40007ffe0ff */
[----:B------:R-:W-:Y:S02]  /*10660*/  LOP3.LUT R47, R47, R78, RZ, 0xfc, !PT ;  /* 0x0000004e2f2f7212 */ /* 0x000fe400078efcff */
[----:B------:R-:W-:Y:S02]  /*10670*/  LOP3.LUT R68, R68, 0x8080808, R55, 0x60, !PT ;  /* 0x0808080844447812 */ /* 0x000fe400078e6037 */
[----:B------:R-:W-:Y:S01]  /*10680*/  LOP3.LUT R57, R53, 0xf0f0f0f, RZ, 0xc0, !PT ;  /* 0x0f0f0f0f35397812 */ /* 0x000fe200078ec0ff */
[----:B------:R-:W-:Y:S01]  /*10690*/  STS [R33], R76 ;  /* 0x0000004c21007388 */ /* 0x000fe20000000800 */
[----:B------:R-:W-:-:S03]  /*106a0*/  LOP3.LUT R82, R51, R82, RZ, 0x3c, !PT ;  /* 0x0000005233527212 */ /* 0x000fc600078e3cff */
[----:B------:R0:W-:Y:S01]  /*106b0*/  STS [R33+0x10], R56 ;  /* 0x0000103821007388 */ /* 0x0001e20000000800 */
[----:B------:R-:W-:-:S03]  /*106c0*/  LOP3.LUT R82, R82, 0x8080808, R49, 0x60, !PT ;  /* 0x0808080852527812 */ /* 0x000fc600078e6031 */
[----:B------:R1:W-:Y:S01]  /*106d0*/  STS [R34], R47 ;  /* 0x0000002f22007388 */ /* 0x0003e20000000800 */
[----:B---3--:R-:W-:Y:S01]  /*106e0*/  IMAD R43, R52, 0x10000, R43 ;  /* 0x00010000342b7824 */ /* 0x008fe200078e022b */
[----:B------:R-:W-:Y:S02]  /*106f0*/  PRMT R82, R82, 0xba98, RZ ;  /* 0x0000ba9852527816 */ /* 0x000fe400000000ff */
[----:B0-----:R-:W-:Y:S02]  /*10700*/  PRMT R56, R55, 0xba98, RZ ;  /* 0x0000ba9837387816 */ /* 0x001fe400000000ff */
[----:B-1----:R-:W-:Y:S01]  /*10710*/  PRMT R47, R68, 0xba98, RZ ;  /* 0x0000ba98442f7816 */ /* 0x002fe200000000ff */
[----:B------:R-:W-:Y:S01]  /*10720*/  VIADD R68, R57, 0x78787878 ;  /* 0x7878787839447836 */ /* 0x000fe20000000000 */
[----:B------:R0:W-:Y:S02]  /*10730*/  STS [R34+0x10], R45 ;  /* 0x0000102d22007388 */ /* 0x0001e40000000800 */
[----:B------:R-:W-:-:S02]  /*10740*/  LOP3.LUT R54, R47, 0x80808080, R54, 0x6, !PT ;  /* 0x808080802f367812 */ /* 0x000fc400078e0636 */
[----:B------:R-:W-:Y:S02]  /*10750*/  LOP3.LUT R47, R47, 0x7f7f7f7f, R56, 0x60, !PT ;  /* 0x7f7f7f7f2f2f7812 */ /* 0x000fe400078e6038 */
[----:B------:R-:W-:Y:S02]  /*10760*/  LOP3.LUT R56, R68, R53, RZ, 0x3c, !PT ;  /* 0x0000003544387212 */ /* 0x000fe400078e3cff */
[----:B------:R-:W-:Y:S02]  /*10770*/  PRMT R49, R49, 0xba98, RZ ;  /* 0x0000ba9831317816 */ /* 0x000fe400000000ff */
[----:B0-----:R-:W-:Y:S02]  /*10780*/  LOP3.LUT R45, R43, 0xf0f0f0f, RZ, 0xc0, !PT ;  /* 0x0f0f0f0f2b2d7812 */ /* 0x001fe400078ec0ff */
[----:B------:R-:W-:Y:S01]  /*10790*/  LOP3.LUT R51, R82, 0x80808080, R51, 0x6, !PT ;  /* 0x8080808052337812 */ /* 0x000fe200078e0633 */
[----:B----4-:R-:W-:Y:S01]  /*107a0*/  IMAD R55, R58, 0x10000, R41 ;  /* 0x000100003a377824 */ /* 0x010fe200078e0229 */
[----:B------:R-:W-:-:S02]  /*107b0*/  LOP3.LUT R56, R56, 0x8080808, R57, 0x60, !PT ;  /* 0x0808080838387812 */ /* 0x000fc400078e6039 */
[----:B------:R-:W-:Y:S02]  /*107c0*/  LOP3.LUT R82, R82, 0x7f7f7f7f, R49, 0x60, !PT ;  /* 0x7f7f7f7f52527812 */ /* 0x000fe400078e6031 */
[----:B------:R-:W-:Y:S02]  /*107d0*/  SHF.R.U32.HI R49, RZ, 0x4, R43 ;  /* 0x00000004ff317819 */ /* 0x000fe4000001162b */
[----:B------:R-:W-:Y:S02]  /*107e0*/  IADD3 R52, PT, PT, R45, 0x78787878, RZ ;  /* 0x787878782d347810 */ /* 0x000fe40007ffe0ff */
[----:B------:R-:W-:Y:S02]  /*107f0*/  LOP3.LUT R54, R54, R47, RZ, 0xfc, !PT ;  /* 0x0000002f36367212 */ /* 0x000fe400078efcff */
[----:B------:R-:W-:Y:S02]  /*10800*/  PRMT R47, R56, 0xba98, RZ ;  /* 0x0000ba98382f7816 */ /* 0x000fe400000000ff */
[----:B------:R-:W-:-:S02]  /*10810*/  LOP3.LUT R53, R49, 0xf0f0f0f, RZ, 0xc0, !PT ;  /* 0x0f0f0f0f31357812 */ /* 0x000fc400078ec0ff */
[----:B------:R-:W-:Y:S02]  /*10820*/  LOP3.LUT R56, R52, R43, RZ, 0x3c, !PT ;  /* 0x0000002b34387212 */ /* 0x000fe400078e3cff */
[----:B------:R-:W-:Y:S02]  /*10830*/  PRMT R70, R57, 0xba98, RZ ;  /* 0x0000ba9839467816 */ /* 0x000fe400000000ff */
[----:B------:R-:W-:Y:S01]  /*10840*/  SHF.R.U32.HI R43, RZ, 0x4, R55 ;  /* 0x00000004ff2b7819 */ /* 0x000fe20000011637 */
[----:B------:R-:W-:Y:S01]  /*10850*/  VIADD R58, R53, 0x78787878 ;  /* 0x78787878353a7836 */ /* 0x000fe20000000000 */
[C---:B------:R-:W-:Y:S02]  /*10860*/  LOP3.LUT R68, R47.reuse, 0x80808080, R68, 0x6, !PT ;  /* 0x808080802f447812 */ /* 0x040fe400078e0644 */
[----:B------:R-:W-:Y:S02]  /*10870*/  LOP3.LUT R47, R47, 0x7f7f7f7f, R70, 0x60, !PT ;  /* 0x7f7f7f7f2f2f7812 */ /* 0x000fe400078e6046 */
[----:B------:R-:W-:-:S02]  /*10880*/  LOP3.LUT R59, R43, 0xf0f0f0f, RZ, 0xc0, !PT ;  /* 0x0f0f0f0f2b3b7812 */ /* 0x000fc400078ec0ff */
[----:B------:R-:W-:Y:S02]  /*10890*/  LOP3.LUT R56, R56, 0x8080808, R45, 0x60, !PT ;  /* 0x0808080838387812 */ /* 0x000fe400078e602d */
[----:B------:R-:W-:Y:S01]  /*108a0*/  LOP3.LUT R57, R55, 0xf0f0f0f, RZ, 0xc0, !PT ;  /* 0x0f0f0f0f37397812 */ /* 0x000fe200078ec0ff */
[----:B------:R-:W-:Y:S01]  /*108b0*/  VIADD R74, R59, 0x78787878 ;  /* 0x787878783b4a7836 */ /* 0x000fe20000000000 */
[----:B------:R-:W-:Y:S02]  /*108c0*/  LOP3.LUT R47, R68, R47, RZ, 0xfc, !PT ;  /* 0x0000002f442f7212 */ /* 0x000fe400078efcff */
[----:B------:R-:W-:Y:S02]  /*108d0*/  LOP3.LUT R68, R58, R49, RZ, 0x3c, !PT ;  /* 0x000000313a447212 */ /* 0x000fe400078e3cff */
[----:B------:R-:W-:Y:S02]  /*108e0*/  PRMT R41, R56, 0xba98, RZ ;  /* 0x0000ba9838297816 */ /* 0x000fe400000000ff */
[----:B------:R-:W-:Y:S01]  /*108f0*/  IADD3 R56, PT, PT, R57, 0x78787878, RZ ;  /* 0x7878787839387810 */ /* 0x000fe20007ffe0ff */
[----:B------:R0:W-:Y:S01]  /*10900*/  STS [R35+0x10], R54 ;  /* 0x0000103623007388 */ /* 0x0001e20000000800 */
[----:B------:R-:W-:-:S02]  /*10910*/  LOP3.LUT R68, R68, 0x8080808, R53, 0x60, !PT ;  /* 0x0808080844447812 */ /* 0x000fc400078e6035 */
[----:B------:R-:W-:Y:S02]  /*10920*/  LOP3.LUT R70, R56, R55, RZ, 0x3c, !PT ;  /* 0x0000003738467212 */ /* 0x000fe400078e3cff */
[----:B------:R-:W-:Y:S02]  /*10930*/  LOP3.LUT R76, R74, R43, RZ, 0x3c, !PT ;  /* 0x0000002b4a4c7212 */ /* 0x000fe400078e3cff */
[----:B------:R-:W-:Y:S02]  /*10940*/  LOP3.LUT R52, R41, 0x80808080, R52, 0x6, !PT ;  /* 0x8080808029347812 */ /* 0x000fe400078e0634 */
[----:B0-----:R-:W-:Y:S02]  /*10950*/  PRMT R54, R45, 0xba98, RZ ;  /* 0x0000ba982d367816 */ /* 0x001fe400000000ff */
[----:B------:R-:W-:Y:S02]  /*10960*/  PRMT R43, R68, 0xba98, RZ ;  /* 0x0000ba98442b7816 */ /* 0x000fe400000000ff */
[----:B------:R-:W-:-:S02]  /*10970*/  LOP3.LUT R41, R41, 0x7f7f7f7f, R54, 0x60, !PT ;  /* 0x7f7f7f7f29297812 */ /* 0x000fc400078e6036 */
[----:B------:R-:W-:Y:S02]  /*10980*/  PRMT R54, R53, 0xba98, RZ ;  /* 0x0000ba9835367816 */ /* 0x000fe400000000ff */
[----:B------:R-:W-:Y:S02]  /*10990*/  LOP3.LUT R70, R70, 0x8080808, R57, 0x60, !PT ;  /* 0x0808080846467812 */ /* 0x000fe400078e6039 */
[----:B------:R-:W-:Y:S02]  /*109a0*/  LOP3.LUT R76, R76, 0x8080808, R59, 0x60, !PT ;  /* 0x080808084c4c7812 */ /* 0x000fe400078e603b */
[C---:B------:R-:W-:Y:S02]  /*109b0*/  LOP3.LUT R58, R43.reuse, 0x80808080, R58, 0x6, !PT ;  /* 0x808080802b3a7812 */ /* 0x040fe400078e063a */
[----:B------:R-:W-:Y:S02]  /*109c0*/  LOP3.LUT R43, R43, 0x7f7f7f7f, R54, 0x60, !PT ;  /* 0x7f7f7f7f2b2b7812 */ /* 0x000fe400078e6036 */
[----:B------:R-:W-:-:S02]  /*109d0*/  PRMT R45, R70, 0xba98, RZ ;  /* 0x0000ba98462d7816 */ /* 0x000fc400000000ff */
[----:B------:R-:W-:Y:S02]  /*109e0*/  PRMT R49, R76, 0xba98, RZ ;  /* 0x0000ba984c317816 */ /* 0x000fe400000000ff */
[----:B------:R-:W-:Y:S02]  /*109f0*/  PRMT R54, R57, 0xba98, RZ ;  /* 0x0000ba9839367816 */ /* 0x000fe400000000ff */
[----:B------:R-:W-:Y:S02]  /*10a00*/  PRMT R68, R59, 0xba98, RZ ;  /* 0x0000ba983b447816 */ /* 0x000fe400000000ff */
[----:B------:R-:W-:Y:S02]  /*10a10*/  IADD3 R142, P6, PT, R190, 0x3a00, RZ ;  /* 0x00003a00be8e7810 */ /* 0x000fe40007fde0ff */
[----:B------:R-:W-:Y:S02]  /*10a20*/  LOP3.LUT R56, R45, 0x80808080, R56, 0x6, !PT ;  /* 0x808080802d387812 */ /* 0x000fe400078e0638 */
[----:B------:R-:W-:-:S02]  /*10a30*/  LOP3.LUT R74, R49, 0x80808080, R74, 0x6, !PT ;  /* 0x80808080314a7812 */ /* 0x000fc400078e064a */
[----:B------:R-:W-:Y:S02]  /*10a40*/  LOP3.LUT R45, R45, 0x7f7f7f7f, R54, 0x60, !PT ;  /* 0x7f7f7f7f2d2d7812 */ /* 0x000fe400078e6036 */
[----:B------:R-:W-:Y:S01]  /*10a50*/  LOP3.LUT R49, R49, 0x7f7f7f7f, R68, 0x60, !PT ;  /* 0x7f7f7f7f31317812 */ /* 0x000fe200078e6044 */
[----:B------:R-:W-:Y:S01]  /*10a60*/  IMAD.X R143, RZ, RZ, R191, P6 ;  /* 0x000000ffff8f7224 */ /* 0x000fe200030e06bf */
[----:B------:R-:W-:Y:S02]  /*10a70*/  LOP3.LUT R51, R51, R82, RZ, 0xfc, !PT ;  /* 0x0000005233337212 */ /* 0x000fe400078efcff */
[----:B------:R-:W-:Y:S02]  /*10a80*/  LOP3.LUT R52, R52, R41, RZ, 0xfc, !PT ;  /* 0x0000002934347212 */ /* 0x000fe400078efcff */
[----:B------:R-:W-:Y:S01]  /*10a90*/  LOP3.LUT R58, R58, R43, RZ, 0xfc, !PT ;  /* 0x0000002b3a3a7212 */ /* 0x000fe200078efcff */
[----:B------:R-:W-:Y:S01]  /*10aa0*/  HADD2.F32 R42, -RZ, R42.H0_H0 ;  /* 0x2000002aff2a7230 */ /* 0x000fe20000004100 */
[----:B------:R-:W-:-:S02]  /*10ab0*/  LOP3.LUT R45, R56, R45, RZ, 0xfc, !PT ;  /* 0x0000002d382d7212 */ /* 0x000fc400078efcff */
[----:B------:R-:W-:Y:S01]  /*10ac0*/  LOP3.LUT R49, R74, R49, RZ, 0xfc, !PT ;  /* 0x000000314a317212 */ /* 0x000fe200078efcff */
[----:B------:R-:W-:Y:S01]  /*10ad0*/  STS [R35], R80 ;  /* 0x0000005023007388 */ /* 0x000fe20000000800 */
[----:B------:R-:W-:Y:S01]  /*10ae0*/  HADD2.F32 R41, -RZ, R40.H0_H0 ;  /* 0x20000028ff297230 */ /* 0x000fe20000004100 */
[----:B------:R-:W-:Y:S01]  /*10af0*/  MOV R142, R142 ;  /* 0x0000008e008e7202 */ /* 0x000fe20000000f00 */
[----:B------:R-:W-:Y:S01]  /*10b00*/  HADD2.F32 R48, -RZ, R48.H0_H0 ;  /* 0x20000030ff307230 */ /* 0x000fe20000004100 */
[----:B------:R-:W-:Y:S01]  /*10b10*/  STS [R36], R51 ;  /* 0x0000003324007388 */ /* 0x000fe20000000800 */
[----:B------:R-:W-:-:S03]  /*10b20*/  HADD2.F32 R43, -RZ, R50.H0_H0 ;  /* 0x20000032ff2b7230 */ /* 0x000fc60000004100 */
[----:B------:R-:W-:Y:S01]  /*10b30*/  STS [R36+0x10], R47 ;  /* 0x0000102f24007388 */ /* 0x000fe20000000800 */
[----:B------:R-:W-:-:S03]  /*10b40*/  IMAD R143, R148, 0x4, R147 ;  /* 0x00000004948f7824 */ /* 0x000fc600078e0293 */
        /* <DEDUP_REMOVED lines=9> */
[----:B------:R2:W-:Y:S04]  /*10be0*/  STS [R143+0x580], R134 ;  /* 0x000580868f007388 */ /* 0x0005e80000000800 */
[----:B------:R-:W-:Y:S04]  /*10bf0*/  STS [R143+0x980], R132 ;  /* 0x000980848f007388 */ /* 0x000fe80000000800 */
        /* <DEDUP_REMOVED lines=12> */
[----:B------:R-:W-:-:S02]  /*10cc0*/  MOV R112, R186 ;  /* 0x000000ba00707202 */ /* 0x000fc40000000f00 */
[----:B0-----:R-:W-:Y:S02]  /*10cd0*/  IADD3 R42, P5, PT, R190, 0x4d20, RZ ;  /* 0x00004d20be2a7810 */ /* 0x001fe40007fbe0ff */
[----:B------:R-:W-:-:S03]  /*10ce0*/  MOV R104, R178 ;  /* 0x000000b200687202 */ /* 0x000fc60000000f00 */
[----:B-1----:R-:W-:-:S05]  /*10cf0*/  IMAD.X R43, RZ, RZ, R191, P5 ;  /* 0x000000ffff2b7224 */ /* 0x002fca00028e06bf */
[----:B--2---:R-:W-:Y:S02]  /*10d00*/  MOV R134, R42 ;  /* 0x0000002a00867202 */ /* 0x004fe40000000f00 */
[----:B------:R-:W-:Y:S01]  /*10d10*/  SHF.L.U32 R43, R129, 0x4, RZ ;  /* 0x00000004812b7819 */ /* 0x000fe200000006ff */
[----:B------:R-:W-:Y:S04]  /*10d20*/  LDS R64, [R118+0x190] ;  /* 0x0001900076407984 */ /* 0x000fe80000000800 */
[----:B------:R-:W-:Y:S04]  /*10d30*/  LDS R65, [R118+0x1a0] ;  /* 0x0001a00076417984 */ /* 0x000fe80000000800 */
[----:B------:R-:W0:Y:S01]  /*10d40*/  LDSM.16.M88.4 R112, [R112] ;  /* 0x000000007070783b */ /* 0x000e220000000200 */
[----:B------:R-:W-:-:S03]  /*10d50*/  LOP3.LUT R43, R43, 0x3fe0, RZ, 0xc0, !PT ;  /* 0x00003fe02b2b7812 */ /* 0x000fc600078ec0ff */
[----:B------:R-:W1:Y:S01]  /*10d60*/  LDSM.16.M88.4 R104, [R104] ;  /* 0x000000006868783b */ /* 0x000e620000000200 */
[----:B------:R-:W-:Y:S01]  /*10d70*/  IADD3 R40, P4, PT, R190, 0x3a20, RZ ;  /* 0x00003a20be287810 */ /* 0x000fe20007f9e0ff */
[----:B------:R-:W-:Y:S01]  /*10d80*/  IMAD.IADD R136, R0, 0x1, R43 ;  /* 0x0000000100887824 */ /* 0x000fe200078e022b */
[--C-:B------:R-:W-:Y:S01]  /*10d90*/  IADD3 R42, PT, PT, R120, 0x180, R147.reuse ;  /* 0x00000180782a7810 */ /* 0x100fe20007ffe093 */
[----:B------:R-:W-:Y:S01]  /*10da0*/  LDS R82, [R118+0xa90] ;  /* 0x000a900076527984 */ /* 0x000fe20000000800 */
[----:B------:R-:W-:Y:S01]  /*10db0*/  IADD3.X R41, PT, PT, RZ, R191, RZ, P4, !PT ;  /* 0x000000bfff297210 */ /* 0x000fe200027fe4ff */
[----:B------:R-:W-:Y:S02]  /*10dc0*/  IMAD R136, R136, 0x130, R147 ;  /* 0x0000013088887824 */ /* 0x000fe400078e0293 */
[----:B------:R-:W-:Y:S01]  /*10dd0*/  IMAD R127, R5, 0x120, R42 ;  /* 0x00000120057f7824 */ /* 0x000fe200078e022a */
[----:B------:R-:W-:Y:S01]  /*10de0*/  MOV R135, R40 ;  /* 0x0000002800877202 */ /* 0x000fe20000000f00 */
[----:B------:R-:W-:Y:S01]  /*10df0*/  LDS R83, [R118+0xaa0] ;  /* 0x000aa00076537984 */ /* 0x000fe20000000800 */
[----:B------:R-:W-:-:S03]  /*10e00*/  IADD3 R40, P4, PT, R190, 0x3a40, RZ ;  /* 0x00003a40be287810 */ /* 0x000fc60007f9e0ff */
[----:B------:R-:W2:Y:S01]  /*10e10*/  LDS.128 R56, [R136+0x3a80] ;  /* 0x003a800088387984 */ /* 0x000ea20000000c00 */
[----:B---3--:R-:W-:-:S03]  /*10e20*/  IADD3 R44, P5, PT, R190, 0x4d40, RZ ;  /* 0x00004d40be2c7810 */ /* 0x008fc60007fbe0ff */
[----:B------:R-:W3:Y:S01]  /*10e30*/  LDS.128 R60, [R127+0x90] ;  /* 0x000090007f3c7984 */ /* 0x000ee20000000c00 */
[----:B------:R-:W-:-:S03]  /*10e40*/  IMAD.X R41, RZ, RZ, R191, P4 ;  /* 0x000000ffff297224 */ /* 0x000fc600020e06bf */
[----:B------:R-:W4:Y:S01]  /*10e50*/  LDS.128 R52, [R127] ;  /* 0x000000007f347984 */ /* 0x000f220000000c00 */
[----:B------:R-:W-:Y:S01]  /*10e60*/  IMAD.X R45, RZ, RZ, R191, P5 ;  /* 0x000000ffff2d7224 */ /* 0x000fe200028e06bf */
[----:B------:R-:W-:Y:S02]  /*10e70*/  MOV R133, R40 ;  /* 0x0000002800857202 */ /* 0x000fe40000000f00 */
[C---:B------:R-:W-:Y:S01]  /*10e80*/  IADD3 R40, P5, PT, R190.reuse, 0x4d60, RZ ;  /* 0x00004d60be287810 */ /* 0x040fe20007fbe0ff */
[----:B------:R-:W-:Y:S01]  /*10e90*/  LDS.128 R48, [R136+0x5700] ;  /* 0x0057000088307984 */ /* 0x000fe20000000c00 */
[----:B------:R-:W-:-:S03]  /*10ea0*/  IADD3 R42, P4, PT, R190, 0x3a60, RZ ;  /* 0x00003a60be2a7810 */ /* 0x000fc60007f9e0ff */
[----:B------:R-:W-:Y:S01]  /*10eb0*/  IMAD.X R41, RZ, RZ, R191, P5 ;  /* 0x000000ffff297224 */ /* 0x000fe200028e06bf */
[----:B------:R-:W-:Y:S01]  /*10ec0*/  IADD3.X R43, PT, PT, RZ, R191, RZ, P4, !PT ;  /* 0x000000bfff2b7210 */ /* 0x000fe200027fe4ff */
[----:B------:R-:W-:Y:S01]  /*10ed0*/  IMAD.WIDE R72, R121, 0x90, R72 ;  /* 0x0000009079487825 */ /* 0x000fe200078e0248 */
[----:B------:R-:W-:Y:S01]  /*10ee0*/  MOV R132, R44 ;  /* 0x0000002c00847202 */ /* 0x000fe20000000f00 */
[----:B------:R-:W-:Y:S01]  /*10ef0*/  LDS R80, [R118+0x1b0] ;  /* 0x0001b00076507984 */ /* 0x000fe20000000800 */
[-C--:B0-----:R-:W-:Y:S01]  /*10f00*/  IMMA.16832.S8.S8 R68, R112.ROW, R64.reuse.COL, RZ ;  /* 0x0000004070447237 */ /* 0x081fe20000405cff */
[----:B------:R-:W-:Y:S02]  /*10f10*/  MOV R131, R42 ;  /* 0x0000002a00837202 */ /* 0x000fe40000000f00 */
[----:B------:R-:W0:Y:S01]  /*10f20*/  LDS.128 R44, [R136+0x4400] ;  /* 0x00440000882c7984 */ /* 0x000e220000000c00 */
[----:B------:R-:W-:Y:S02]  /*10f30*/  MOV R130, R40 ;  /* 0x0000002800827202 */ /* 0x000fe40000000f00 */
[----:B------:R-:W-:Y:S01]  /*10f40*/  MOV R96, R184 ;  /* 0x000000b800607202 */ /* 0x000fe20000000f00 */
[----:B------:R-:W5:Y:S01]  /*10f50*/  LDS.128 R40, [R136+0x4d80] ;  /* 0x004d800088287984 */ /* 0x000f620000000c00 */
        /* <DEDUP_REMOVED lines=16> */
[----:B------:R-:W-:Y:S04]  /*11060*/  LDSM.16.M88.4 R96, [R96] ;  /* 0x000000006060783b */ /* 0x000fe80000000200 */
[----:B------:R-:W-:Y:S04]  /*11070*/  LDSM.16.M88.4 R100, [R100] ;  /* 0x000000006464783b */ /* 0x000fe80000000200 */
[----:B-1----:R-:W1:Y:S01]  /*11080*/  LDS.128 R72, [R127+0x990] ;  /* 0x000990007f487984 */ /* 0x002e620000000c00 */
[----:B------:R-:W-:-:S03]  /*11090*/  I2FP.F32.S32 R217, R68 ;  /* 0x0000004400d97245 */ /* 0x000fc60000201400 */
[----:B------:R-:W1:Y:S01]  /*110a0*/  LDS.128 R76, [R127+0x900] ;  /* 0x000900007f4c7984 */ /* 0x000e620000000c00 */
[----:B------:R-:W-:Y:S01]  /*110b0*/  I2FP.F32.S32 R69, R69 ;  /* 0x0000004500457245 */ /* 0x000fe20000201400 */
[C---:B--2---:R-:W-:Y:S01]  /*110c0*/  FMUL R206, R56.reuse, R217 ;  /* 0x000000d938ce7220 */ /* 0x044fe20000400000 */
[----:B---3--:R-:W-:Y:S01]  /*110d0*/  HADD2.F32 R217, -RZ, R60.H0_H0 ;  /* 0x2000003cffd97230 */ /* 0x008fe20000004100 */
[----:B------:R-:W-:Y:S01]  /*110e0*/  I2FP.F32.S32 R221, R64 ;  /* 0x0000004000dd7245 */ /* 0x000fe20000201400 */
[----:B----4-:R-:W-:Y:S02]  /*110f0*/  HADD2.F32 R207, -RZ, R52.H0_H0 ;  /* 0x20000034ffcf7230 */ /* 0x010fe40000004100 */
[----:B------:R-:W-:Y:S01]  /*11100*/  FMUL R69, R56, R69 ;  /* 0x0000004538457220 */ /* 0x000fe20000400000 */
[----:B------:R-:W-:Y:S01]  /*11110*/  HADD2.F32 R205, -RZ, R53.H0_H0 ;  /* 0x20000035ffcd7230 */ /* 0x000fe20000004100 */
[----:B------:R-:W-:Y:S01]  /*11120*/  I2FP.F32.S32 R223, R65 ;  /* 0x0000004100df7245 */ /* 0x000fe20000201400 */
[----:B------:R-:W-:Y:S01]  /*11130*/  HADD2.F32 R161, -RZ, R54.H0_H0 ;  /* 0x20000036ffa17230 */ /* 0x000fe20000004100 */
[----:B------:R-:W-:Y:S01]  /*11140*/  I2FP.F32.S32 R225, R66 ;  /* 0x0000004200e17245 */ /* 0x000fe20000201400 */
[----:B------:R-:W-:Y:S01]  /*11150*/  HADD2.F32 R145, -RZ, R55.H0_H0 ;  /* 0x20000037ff917230 */ /* 0x000fe20000004100 */
[----:B------:R-:W-:Y:S01]  /*11160*/  I2FP.F32.S32 R227, R67 ;  /* 0x0000004300e37245 */ /* 0x000fe20000201400 */
[-C--:B------:R-:W-:Y:S01]  /*11170*/  IMMA.16832.S8.S8 R52, R112.ROW, R82.reuse.COL, RZ ;  /* 0x0000005270347237 */ /* 0x080fe20000405cff */
[----:B------:R-:W-:Y:S01]  /*11180*/  FFMA R200, R217, R69, R200 ;  /* 0x00000045d9c87223 */ /* 0x000fe200000000c8 */
[----:B------:R-:W-:Y:S04]  /*11190*/  LDS R68, [R118+0xab0] ;  /* 0x000ab00076447984 */ /* 0x000fe80000000800 */
[----:B------:R-:W2:Y:S02]  /*111a0*/  LDS R69, [R118+0xac0] ;  /* 0x000ac00076457984 */ /* 0x000ea40000000800 */
[----:B------:R-:W-:Y:S01]  /*111b0*/  IMMA.16832.S8.S8 R64, R104.ROW, R82.COL, RZ ;  /* 0x0000005268407237 */ /* 0x000fe20000405cff */
[----:B------:R-:W-:-:S02]  /*111c0*/  I2FP.F32.S32 R71, R71 ;  /* 0x0000004700477245 */ /* 0x000fc40000201400 */
[----:B------:R-:W-:Y:S01]  /*111d0*/  I2FP.F32.S32 R219, R70 ;  /* 0x0000004600db7245 */ /* 0x000fe20000201400 */
[----:B------:R-:W-:Y:S02]  /*111e0*/  FFMA R206, R207, R206, R204 ;  /* 0x000000cecfce7223 */ /* 0x000fe400000000cc */
[----:B0-----:R-:W-:Y:S01]  /*111f0*/  FMUL R70, R44, R71 ;  /* 0x000000472c467220 */ /* 0x001fe20000400000 */
[----:B-----5:R-:W-:Y:S01]  /*11200*/  FMUL R71, R40, R223 ;  /* 0x000000df28477220 */ /* 0x020fe20000400000 */
[----:B------:R-:W-:Y:S01]  /*11210*/  FMUL R212, R44, R219 ;  /* 0x000000db2cd47220 */ /* 0x000fe20000400000 */
[C---:B------:R-:W-:Y:S01]  /*11220*/  FMUL R204, R48.reuse, R225 ;  /* 0x000000e130cc7220 */ /* 0x040fe20000400000 */
[----:B------:R-:W-:Y:S01]  /*11230*/  FMUL R227, R48, R227 ;  /* 0x000000e330e37220 */ /* 0x000fe20000400000 */
[----:B------:R-:W-:Y:S01]  /*11240*/  FMUL R210, R40, R221 ;  /* 0x000000dd28d27220 */ /* 0x000fe20000400000 */
[----:B------:R-:W-:Y:S01]  /*11250*/  FFMA R70, R217, R70, R199 ;  /* 0x00000046d9467223 */ /* 0x000fe200000000c7 */
[----:B------:R-:W-:Y:S01]  /*11260*/  I2FP.F32.S32 R199, R53 ;  /* 0x0000003500c77245 */ /* 0x000fe20000201400 */
[----:B------:R-:W-:Y:S01]  /*11270*/  FFMA R212, R207, R212, R203 ;  /* 0x000000d4cfd47223 */ /* 0x000fe200000000cb */
[----:B------:R-:W-:Y:S01]  /*11280*/  FFMA R71, R217, R71, R198 ;  /* 0x00000047d9477223 */ /* 0x000fe200000000c6 */
[----:B------:R-:W-:Y:S01]  /*11290*/  FFMA R204, R207, R204, R197 ;  /* 0x000000cccfcc7223 */ /* 0x000fe200000000c5 */
[----:B------:R-:W-:-:S02]  /*112a0*/  FFMA R196, R217, R227, R196 ;  /* 0x000000e3d9c47223 */ /* 0x000fc400000000c4 */
[----:B------:R-:W-:Y:S01]  /*112b0*/  I2FP.F32.S32 R223, R67 ;  /* 0x0000004300df7245 */ /* 0x000fe20000201400 */
[----:B------:R-:W-:Y:S01]  /*112c0*/  FFMA R210, R207, R210, R84 ;  /* 0x000000d2cfd27223 */ /* 0x000fe20000000054 */
[----:B------:R-:W-:Y:S02]  /*112d0*/  I2FP.F32.S32 R197, R52 ;  /* 0x0000003400c57245 */ /* 0x000fe40000201400 */
[----:B------:R-:W-:Y:S02]  /*112e0*/  I2FP.F32.S32 R203, R54 ;  /* 0x0000003600cb7245 */ /* 0x000fe40000201400 */
[----:B------:R-:W-:Y:S01]  /*112f0*/  I2FP.F32.S32 R217, R55 ;  /* 0x0000003700d97245 */ /* 0x000fe20000201400 */
[----:B-1----:R-:W-:Y:S01]  /*11300*/  HADD2.F32 R72, -RZ, R72.H0_H0 ;  /* 0x20000048ff487230 */ /* 0x002fe20000004100 */
[----:B------:R-:W-:Y:S01]  /*11310*/  IMMA.16832.S8.S8 R52, R96.ROW, R80.COL, RZ ;  /* 0x0000005060347237 */ /* 0x000fe20000405cff */
[----:B------:R-:W-:Y:S02]  /*11320*/  I2FP.F32.S32 R207, R64 ;  /* 0x0000004000cf7245 */ /* 0x000fe40000201400 */
[----:B------:R-:W-:-:S02]  /*11330*/  I2FP.F32.S32 R221, R66 ;  /* 0x0000004200dd7245 */ /* 0x000fc40000201400 */
[----:B------:R-:W-:Y:S01]  /*11340*/  I2FP.F32.S32 R219, R65 ;  /* 0x0000004100db7245 */ /* 0x000fe20000201400 */
[----:B------:R-:W-:Y:S02]  /*11350*/  FMUL R199, R56, R199 ;  /* 0x000000c738c77220 */ /* 0x000fe40000400000 */
[----:B------:R-:W-:Y:S01]  /*11360*/  IMMA.16832.S8.S8 R64, R100.ROW, R80.COL, RZ ;  /* 0x0000005064407237 */ /* 0x000fe20000405cff */
[----:B------:R-:W-:Y:S01]  /*11370*/  FMUL R80, R48, R223 ;  /* 0x000000df30507220 */ /* 0x000fe20000400000 */
[----:B------:R-:W-:Y:S01]  /*11380*/  FMUL R60, R44, R203 ;  /* 0x000000cb2c3c7220 */ /* 0x000fe20000400000 */
[----:B------:R-:W-:Y:S02]  /*11390*/  HADD2.F32 R83, -RZ, R76.H0_H0 ;  /* 0x2000004cff537230 */ /* 0x000fe40000004100 */
[----:B------:R-:W-:Y:S01]  /*113a0*/  FFMA R203, R72, R199, R195 ;  /* 0x000000c748cb7223 */ /* 0x000fe200000000c3 */
[----:B------:R-:W-:Y:S01]  /*113b0*/  FMUL R197, R56, R197 ;  /* 0x000000c538c57220 */ /* 0x000fe20000400000 */
[----:B------:R-:W-:Y:S01]  /*113c0*/  FFMA R195, R72, R80, R85 ;  /* 0x0000005048c37223 */ /* 0x000fe20000000055 */
[----:B------:R-:W-:Y:S04]  /*113d0*/  LDS R81, [R118+0x13a0] ;  /* 0x0013a00076517984 */ /* 0x000fe80000000800 */
[----:B------:R-:W0:Y:S01]  /*113e0*/  LDS R80, [R118+0x1390] ;  /* 0x0013900076507984 */ /* 0x000e220000000800 */
        /* <DEDUP_REMOVED lines=9> */
[----:B------:R-:W-:-:S02]  /*11480*/  I2FP.F32.S32 R60, R52 ;  /* 0x00000034003c7245 */ /* 0x000fc40000201400 */
[----:B------:R-:W-:Y:S01]  /*11490*/  I2FP.F32.S32 R198, R55 ;  /* 0x0000003700c67245 */ /* 0x000fe20000201400 */
[C---:B------:R-:W-:Y:S01]  /*114a0*/  FFMA R76, R83.reuse, R221, R86 ;  /* 0x000000dd534c7223 */ /* 0x040fe20000000056 */
[----:B------:R-:W-:Y:S02]  /*114b0*/  I2FP.F32.S32 R72, R53 ;  /* 0x0000003500487245 */ /* 0x000fe40000201400 */
[----:B------:R-:W-:Y:S01]  /*114c0*/  I2FP.F32.S32 R84, R64 ;  /* 0x0000004000547245 */ /* 0x000fe20000201400 */
[-C--:B--2---:R-:W-:Y:S01]  /*114d0*/  IMMA.16832.S8.S8 R52, R96.ROW, R68.reuse.COL, RZ ;  /* 0x0000004460347237 */ /* 0x084fe20000405cff */
[----:B------:R-:W-:Y:S02]  /*114e0*/  I2FP.F32.S32 R218, R65 ;  /* 0x0000004100da7245 */ /* 0x000fe40000201400 */
[----:B------:R-:W-:Y:S01]  /*114f0*/  I2FP.F32.S32 R220, R67 ;  /* 0x0000004300dc7245 */ /* 0x000fe20000201400 */
[----:B------:R-:W-:Y:S01]  /*11500*/  FFMA R92, R83, R197, R92 ;  /* 0x000000c5535c7223 */ /* 0x000fe2000000005c */
[----:B------:R-:W-:Y:S01]  /*11510*/  I2FP.F32.S32 R86, R66 ;  /* 0x0000004200567245 */ /* 0x000fe20000201400 */
[----:B------:R-:W-:Y:S01]  /*11520*/  FMUL R82, R45, R82 ;  /* 0x000000522d527220 */ /* 0x000fe20000400000 */
[----:B------:R-:W-:Y:S01]  /*11530*/  HADD2.F32 R77, -RZ, R77.H0_H0 ;  /* 0x2000004dff4d7230 */ /* 0x000fe20000004100 */
[----:B------:R-:W-:Y:S01]  /*11540*/  IMMA.16832.S8.S8 R64, R100.ROW, R68.COL, RZ ;  /* 0x0000004464407237 */ /* 0x000fe20000405cff */
[----:B------:R-:W-:-:S02]  /*11550*/  HADD2.F32 R83, -RZ, R61.H0_H0 ;  /* 0x2000003dff537230 */ /* 0x000fc40000004100 */
[----:B------:R-:W-:Y:S01]  /*11560*/  FMUL R61, R41, R84 ;  /* 0x00000054293d7220 */ /* 0x000fe20000400000 */
[----:B------:R-:W-:Y:S01]  /*11570*/  FMUL R69, R49, R86 ;  /* 0x0000005631457220 */ /* 0x000fe20000400000 */
[----:B------:R-:W-:Y:S01]  /*11580*/  FMUL R60, R57, R60 ;  /* 0x0000003c393c7220 */ /* 0x000fe20000400000 */
[----:B------:R-:W1:Y:S01]  /*11590*/  LDS.128 R84, [R127+0x1200] ;  /* 0x001200007f547984 */ /* 0x000e620000000c00 */
[C---:B------:R-:W-:Y:S02]  /*115a0*/  FFMA R210, R205.reuse, R61, R210 ;  /* 0x0000003dcdd27223 */ /* 0x040fe400000000d2 */
[----:B------:R-:W-:Y:S01]  /*115b0*/  FFMA R206, R205, R60, R206 ;  /* 0x0000003ccdce7223 */ /* 0x000fe200000000ce */
[----:B------:R-:W-:Y:S01]  /*115c0*/  LDS R61, [R118+0x13c0] ;  /* 0x0013c000763d7984 */ /* 0x000fe20000000800 */
[----:B------:R-:W-:Y:S01]  /*115d0*/  FMUL R72, R57, R72 ;  /* 0x0000004839487220 */ /* 0x000fe20000400000 */
[----:B------:R-:W-:Y:S02]  /*115e0*/  FFMA R204, R205, R69, R204 ;  /* 0x00000045cdcc7223 */ /* 0x000fe400000000cc */
[----:B------:R-:W2:Y:S01]  /*115f0*/  LDS R60, [R118+0x13b0] ;  /* 0x0013b000763c7984 */ /* 0x000ea20000000800 */
[----:B------:R-:W-:Y:S01]  /*11600*/  FMUL R69, R49, R220 ;  /* 0x000000dc31457220 */ /* 0x000fe20000400000 */
[----:B------:R-:W-:Y:S01]  /*11610*/  I2FP.F32.S32 R68, R52 ;  /* 0x0000003400447245 */ /* 0x000fe20000201400 */
[----:B------:R-:W-:Y:S01]  /*11620*/  FMUL R198, R45, R198 ;  /* 0x000000c62dc67220 */ /* 0x000fe20000400000 */
[----:B------:R-:W-:Y:S01]  /*11630*/  FMUL R218, R41, R218 ;  /* 0x000000da29da7220 */ /* 0x000fe20000400000 */
[C---:B------:R-:W-:Y:S01]  /*11640*/  FFMA R199, R83.reuse, R72, R200 ;  /* 0x0000004853c77223 */ /* 0x040fe200000000c8 */
[----:B------:R-:W-:Y:S01]  /*11650*/  I2FP.F32.S32 R200, R64 ;  /* 0x0000004000c87245 */ /* 0x000fe20000201400 */
[C---:B------:R-:W-:Y:S01]  /*11660*/  FFMA R198, R83.reuse, R198, R70 ;  /* 0x000000c653c67223 */ /* 0x040fe20000000046 */
[C---:B------:R-:W-:Y:S01]  /*11670*/  FFMA R197, R83.reuse, R218, R71 ;  /* 0x000000da53c57223 */ /* 0x040fe20000000047 */
[----:B------:R-:W-:Y:S01]  /*11680*/  FFMA R196, R83, R69, R196 ;  /* 0x0000004553c47223 */ /* 0x000fe200000000c4 */
[----:B------:R-:W-:Y:S01]  /*11690*/  FMUL R64, R57, R68 ;  /* 0x0000004439407220 */ /* 0x000fe20000400000 */
[----:B------:R-:W-:Y:S01]  /*116a0*/  FFMA R212, R205, R82, R212 ;  /* 0x00000052cdd47223 */ /* 0x000fe200000000d4 */
[----:B------:R-:W3:Y:S01]  /*116b0*/  LDS.128 R68, [R127+0x1290] ;  /* 0x001290007f447984 */ /* 0x000ee20000000c00 */
[----:B------:R-:W-:-:S02]  /*116c0*/  I2FP.F32.S32 R66, R66 ;  /* 0x0000004200427245 */ /* 0x000fc40000201400 */
[----:B------:R-:W-:Y:S01]  /*116d0*/  I2FP.F32.S32 R82, R53 ;  /* 0x0000003500527245 */ /* 0x000fe20000201400 */
[----:B------:R-:W-:Y:S01]  /*116e0*/  LDS R93, [R118+0x1ca0] ;  /* 0x001ca000765d7984 */ /* 0x000fe20000000800 */
[----:B------:R-:W-:Y:S02]  /*116f0*/  I2FP.F32.S32 R72, R54 ;  /* 0x0000003600487245 */ /* 0x000fe40000201400 */
[----:B------:R-:W-:Y:S02]  /*11700*/  I2FP.F32.S32 R218, R55 ;  /* 0x0000003700da7245 */ /* 0x000fe40000201400 */
[----:B0-----:R-:W-:Y:S01]  /*11710*/  IMMA.16832.S8.S8 R52, R112.ROW, R80.COL, RZ ;  /* 0x0000005070347237 */ /* 0x001fe20000405cff */
[----:B------:R-:W-:Y:S01]  /*11720*/  I2FP.F32.S32 R220, R65 ;  /* 0x0000004100dc7245 */ /* 0x000fe20000201400 */
[----:B------:R-:W-:Y:S01]  /*11730*/  FFMA R208, R77, R64, R208 ;  /* 0x000000404dd07223 */ /* 0x000fe200000000d0 */
[----:B------:R-:W-:Y:S01]  /*11740*/  I2FP.F32.S32 R222, R67 ;  /* 0x0000004300de7245 */ /* 0x000fe20000201400 */
[----:B------:R-:W-:-:S04]  /*11750*/  FMUL R83, R49, R66 ;  /* 0x0000004231537220 */ /* 0x000fc80000400000 */
[----:B------:R-:W-:Y:S01]  /*11760*/  IMMA.16832.S8.S8 R64, R104.ROW, R80.COL, RZ ;  /* 0x0000005068407237 */ /* 0x000fe20000405cff */
[----:B------:R-:W-:Y:S01]  /*11770*/  FMUL R72, R45, R72 ;  /* 0x000000482d487220 */ /* 0x000fe20000400000 */
[----:B------:R-:W-:Y:S01]  /*11780*/  FMUL R205, R41, R200 ;  /* 0x000000c829cd7220 */ /* 0x000fe20000400000 */
[C---:B------:R-:W-:Y:S02]  /*11790*/  FFMA R200, R77.reuse, R83, R76 ;  /* 0x000000534dc87223 */ /* 0x040fe4000000004c */
[C---:B------:R-:W-:Y:S01]  /*117a0*/  FFMA R207, R77.reuse, R72, R207 ;  /* 0x000000484dcf7223 */ /* 0x040fe200000000cf */
[----:B------:R-:W-:Y:S01]  /*117b0*/  FFMA R205, R77, R205, R92 ;  /* 0x000000cd4dcd7223 */ /* 0x000fe2000000005c */
[----:B------:R-:W-:Y:S01]  /*117c0*/  HADD2.F32 R72, -RZ, R73.H0_H0 ;  /* 0x20000049ff487230 */ /* 0x000fe20000004100 */
[----:B------:R-:W0:Y:S01]  /*117d0*/  LDS R92, [R118+0x1c90] ;  /* 0x001c9000765c7984 */ /* 0x000e220000000800 */
[----:B------:R-:W-:Y:S02]  /*117e0*/  FMUL R73, R45, R218 ;  /* 0x000000da2d497220 */ /* 0x000fe40000400000 */
[----:B------:R-:W-:-:S02]  /*117f0*/  I2FP.F32.S32 R83, R54 ;  /* 0x0000003600537245 */ /* 0x000fc40000201400 */
[----:B------:R-:W-:Y:S01]  /*11800*/  I2FP.F32.S32 R217, R55 ;  /* 0x0000003700d97245 */ /* 0x000fe20000201400 */
[----:B------:R-:W-:Y:S01]  /*11810*/  FFMA R202, R72, R73, R202 ;  /* 0x0000004948ca7223 */ /* 0x000fe200000000ca */
[----:B-1----:R-:W-:Y:S01]  /*11820*/  HADD2.F32 R73, -RZ, R84.H0_H0 ;  /* 0x20000054ff497230 */ /* 0x002fe20000004100 */
[----:B------:R-:W-:Y:S01]  /*11830*/  I2FP.F32.S32 R77, R52 ;  /* 0x00000034004d7245 */ /* 0x000fe20000201400 */
[----:B------:R-:W-:Y:S01]  /*11840*/  FMUL R82, R57, R82 ;  /* 0x0000005239527220 */ /* 0x000fe20000400000 */
[----:B------:R-:W-:Y:S01]  /*11850*/  I2FP.F32.S32 R81, R53 ;  /* 0x0000003500517245 */ /* 0x000fe20000201400 */
[----:B------:R-:W-:Y:S01]  /*11860*/  FMUL R220, R41, R220 ;  /* 0x000000dc29dc7220 */ /* 0x000fe20000400000 */
[----:B------:R-:W-:Y:S01]  /*11870*/  I2FP.F32.S32 R219, R64 ;  /* 0x0000004000db7245 */ /* 0x000fe20000201400 */
[----:B------:R-:W-:Y:S01]  /*11880*/  FMUL R64, R44, R83 ;  /* 0x000000532c407220 */ /* 0x000fe20000400000 */
[----:B------:R-:W-:Y:S01]  /*11890*/  I2FP.F32.S32 R223, R66 ;  /* 0x0000004200df7245 */ /* 0x000fe20000201400 */
[----:B------:R-:W-:Y:S01]  /*118a0*/  LDS R76, [R118+0x1cb0] ;  /* 0x001cb000764c7984 */ /* 0x000fe20000000800 */
[----:B------:R-:W-:Y:S01]  /*118b0*/  I2FP.F32.S32 R221, R65 ;  /* 0x0000004100dd7245 */ /* 0x000fe20000201400 */
[----:B------:R-:W-:Y:S01]  /*118c0*/  FFMA R215, R73, R64, R215 ;  /* 0x0000004049d77223 */ /* 0x000fe200000000d7 */
[----:B------:R-:W-:-:S02]  /*118d0*/  I2FP.F32.S32 R225, R67 ;  /* 0x0000004300e17245 */ /* 0x000fc40000201400 */
[-C--:B--2---:R-:W-:Y:S01]  /*118e0*/  IMMA.16832.S8.S8 R64, R100.ROW, R60.reuse.COL, RZ ;  /* 0x0000003c64407237 */ /* 0x084fe20000405cff */
[C---:B------:R-:W-:Y:S01]  /*118f0*/  FMUL R77, R56.reuse, R77 ;  /* 0x0000004d384d7220 */ /* 0x040fe20000400000 */
[----:B---3--:R-:W-:Y:S02]  /*11900*/  HADD2.F32 R68, -RZ, R68.H0_H0 ;  /* 0x20000044ff447230 */ /* 0x008fe40000004100 */
[----:B------:R-:W-:Y:S01]  /*11910*/  FMUL R81, R56, R81 ;  /* 0x0000005138517220 */ /* 0x000fe20000400000 */
[----:B------:R-:W-:Y:S02]  /*11920*/  FFMA R216, R73, R77, R216 ;  /* 0x0000004d49d87223 */ /* 0x000fe400000000d8 */
[----:B------:R-:W1:Y:S01]  /*11930*/  LDS R77, [R118+0x1cc0] ;  /* 0x001cc000764d7984 */ /* 0x000e620000000800 */
[----:B------:R-:W-:Y:S01]  /*11940*/  IMMA.16832.S8.S8 R52, R96.ROW, R60.COL, RZ ;  /* 0x0000003c60347237 */ /* 0x000fe20000405cff */
[C---:B------:R-:W-:Y:S01]  /*11950*/  FFMA R201, R72.reuse, R220, R201 ;  /* 0x000000dc48c97223 */ /* 0x040fe200000000c9 */
[----:B------:R-:W-:Y:S01]  /*11960*/  FFMA R203, R72, R82, R203 ;  /* 0x0000005248cb7223 */ /* 0x000fe200000000cb */
[----:B------:R-:W-:Y:S01]  /*11970*/  FFMA R220, R68, R81, R91 ;  /* 0x0000005144dc7223 */ /* 0x000fe2000000005b */
[----:B------:R-:W-:Y:S01]  /*11980*/  FMUL R222, R49, R222 ;  /* 0x000000de31de7220 */ /* 0x000fe20000400000 */
[----:B------:R-:W-:Y:S01]  /*11990*/  FMUL R223, R48, R223 ;  /* 0x000000df30df7220 */ /* 0x000fe20000400000 */
[----:B------:R-:W2:Y:S02]  /*119a0*/  LDS.128 R80, [R127+0x1b00] ;  /* 0x001b00007f507984 */ /* 0x000ea40000000c00 */
[----:B------:R-:W-:Y:S01]  /*119b0*/  FFMA R195, R72, R222, R195 ;  /* 0x000000de48c37223 */ /* 0x000fe200000000c3 */
[----:B------:R-:W-:-:S02]  /*119c0*/  FFMA R84, R73, R223, R94 ;  /* 0x000000df49547223 */ /* 0x000fc4000000005e */
[----:B------:R-:W-:Y:S02]  /*119d0*/  I2FP.F32.S32 R224, R66 ;  /* 0x0000004200e07245 */ /* 0x000fe40000201400 */
[----:B------:R-:W-:Y:S01]  /*119e0*/  I2FP.F32.S32 R226, R67 ;  /* 0x0000004300e27245 */ /* 0x000fe20000201400 */
[----:B------:R-:W-:Y:S01]  /*119f0*/  FMUL R217, R44, R217 ;  /* 0x000000d92cd97220 */ /* 0x000fe20000400000 */
[----:B------:R-:W-:Y:S01]  /*11a00*/  I2FP.F32.S32 R94, R64 ;  /* 0x00000040005e7245 */ /* 0x000fe20000201400 */
[----:B------:R-:W-:Y:S01]  /*11a10*/  FMUL R60, R40, R221 ;  /* 0x000000dd283c7220 */ /* 0x000fe20000400000 */
[----:B------:R-:W-:Y:S01]  /*11a20*/  I2FP.F32.S32 R222, R65 ;  /* 0x0000004100de7245 */ /* 0x000fe20000201400 */
[----:B------:R-:W-:Y:S01]  /*11a30*/  FMUL R225, R48, R225 ;  /* 0x000000e130e17220 */ /* 0x000fe20000400000 */
[----:B------:R-:W3:Y:S01]  /*11a40*/  LDS.128 R64, [R127+0x1b90] ;  /* 0x001b90007f407984 */ /* 0x000ee20000000c00 */
[----:B------:R-:W-:Y:S01]  /*11a50*/  FMUL R72, R40, R219 ;  /* 0x000000db28487220 */ /* 0x000fe20000400000 */
[----:B------:R-:W-:Y:S01]  /*11a60*/  I2FP.F32.S32 R52, R52 ;  /* 0x0000003400347245 */ /* 0x000fe20000201400 */
[C---:B------:R-:W-:Y:S01]  /*11a70*/  FFMA R217, R68.reuse, R217, R90 ;  /* 0x000000d944d97223 */ /* 0x040fe2000000005a */
[----:B------:R-:W-:Y:S01]  /*11a80*/  I2FP.F32.S32 R54, R54 ;  /* 0x0000003600367245 */ /* 0x000fe20000201400 */
[C---:B------:R-:W-:Y:S01]  /*11a90*/  FFMA R60, R68.reuse, R60, R89 ;  /* 0x0000003c443c7223 */ /* 0x040fe20000000059 */
[----:B------:R-:W-:Y:S01]  /*11aa0*/  FFMA R225, R68, R225, R88 ;  /* 0x000000e144e17223 */ /* 0x000fe20000000058 */
[----:B------:R-:W-:Y:S01]  /*11ab0*/  I2FP.F32.S32 R68, R53 ;  /* 0x0000003500447245 */ /* 0x000fe20000201400 */
[----:B0-----:R-:W-:Y:S01]  /*11ac0*/  IMMA.16832.S8.S8 R88, R112.ROW, R92.COL, RZ ;  /* 0x0000005c70587237 */ /* 0x001fe20000405cff */
[----:B------:R-:W-:-:S02]  /*11ad0*/  HADD2.F32 R53, -RZ, R85.H0_H0 ;  /* 0x20000055ff357230 */ /* 0x000fc40000004100 */
[----:B------:R-:W-:Y:S01]  /*11ae0*/  FFMA R72, R73, R72, R95 ;  /* 0x0000004849487223 */ /* 0x000fe2000000005f */
[----:B------:R-:W-:Y:S01]  /*11af0*/  I2FP.F32.S32 R218, R55 ;  /* 0x0000003700da7245 */ /* 0x000fe20000201400 */
[----:B------:R-:W-:Y:S01]  /*11b00*/  FMUL R85, R41, R94 ;  /* 0x0000005e29557220 */ /* 0x000fe20000400000 */
[----:B------:R-:W-:Y:S01]  /*11b10*/  FMUL R52, R57, R52 ;  /* 0x0000003439347220 */ /* 0x000fe20000400000 */
[----:B------:R-:W-:Y:S01]  /*11b20*/  FMUL R54, R45, R54 ;  /* 0x000000362d367220 */ /* 0x000fe20000400000 */
[----:B------:R-:W-:Y:S01]  /*11b30*/  FMUL R55, R49, R224 ;  /* 0x000000e031377220 */ /* 0x000fe20000400000 */
[----:B------:R-:W-:Y:S01]  /*11b40*/  IMMA.16832.S8.S8 R92, R104.ROW, R92.COL, RZ ;  /* 0x0000005c685c7237 */ /* 0x000fe20000405cff */
[----:B------:R-:W-:Y:S02]  /*11b50*/  HADD2.F32 R69, -RZ, R69.H0_H0 ;  /* 0x20000045ff457230 */ /* 0x000fe40000004100 */
[C---:B------:R-:W-:Y:S01]  /*11b60*/  FFMA R216, R53.reuse, R52, R216 ;  /* 0x0000003435d87223 */ /* 0x040fe200000000d8 */
[C---:B------:R-:W-:Y:S01]  /*11b70*/  FFMA R215, R53.reuse, R54, R215 ;  /* 0x0000003635d77223 */ /* 0x040fe200000000d7 */
[C---:B------:R-:W-:Y:S01]  /*11b80*/  FFMA R85, R53.reuse, R85, R72 ;  /* 0x0000005535557223 */ /* 0x040fe20000000048 */
[----:B------:R-:W-:Y:S01]  /*11b90*/  FFMA R84, R53, R55, R84 ;  /* 0x0000003735547223 */ /* 0x000fe20000000054 */
[----:B------:R-:W-:Y:S01]  /*11ba0*/  FMUL R218, R45, R218 ;  /* 0x000000da2dda7220 */ /* 0x000fe20000400000 */
[----:B------:R-:W-:Y:S01]  /*11bb0*/  FMUL R53, R41, R222 ;  /* 0x000000de29357220 */ /* 0x000fe20000400000 */
[----:B------:R-:W-:Y:S02]  /*11bc0*/  LDS R72, [R118+0x2590] ;  /* 0x0025900076487984 */ /* 0x000fe40000000800 */
[C---:B------:R-:W-:Y:S01]  /*11bd0*/  FFMA R219, R69.reuse, R218, R217 ;  /* 0x000000da45db7223 */ /* 0x040fe200000000d9 */
[----:B------:R-:W-:Y:S01]  /*11be0*/  FFMA R218, R69, R53, R60 ;  /* 0x0000003545da7223 */ /* 0x000fe2000000003c */
[----:B------:R-:W0:Y:S01]  /*11bf0*/  LDS R73, [R118+0x25a0] ;  /* 0x0025a00076497984 */ /* 0x000e220000000800 */
[----:B------:R-:W-:Y:S01]  /*11c00*/  FMUL R68, R57, R68 ;  /* 0x0000004439447220 */ /* 0x000fe20000400000 */
[----:B------:R-:W-:-:S02]  /*11c10*/  FMUL R226, R49, R226 ;  /* 0x000000e231e27220 */ /* 0x000fc40000400000 */
[----:B------:R-:W-:Y:S04]  /*11c20*/  LDS R60, [R118+0x2e90] ;  /* 0x002e9000763c7984 */ /* 0x000fe80000000800 */
[----:B------:R-:W4:Y:S01]  /*11c30*/  LDS R61, [R118+0x2ea0] ;  /* 0x002ea000763d7984 */ /* 0x000f220000000800 */
[C---:B------:R-:W-:Y:S01]  /*11c40*/  FFMA R220, R69.reuse, R68, R220 ;  /* 0x0000004445dc7223 */ /* 0x040fe200000000dc */
[----:B------:R-:W-:Y:S01]  /*11c50*/  FFMA R217, R69, R226, R225 ;  /* 0x000000e245d97223 */ /* 0x000fe200000000e1 */
[----:B------:R-:W-:Y:S01]  /*11c60*/  I2FP.F32.S32 R69, R88 ;  /* 0x0000005800457245 */ /* 0x000fe20000201400 */
[----:B-1----:R-:W-:Y:S01]  /*11c70*/  IMMA.16832.S8.S8 R52, R96.ROW, R76.COL, RZ ;  /* 0x0000004c60347237 */ /* 0x002fe20000405cff */
[----:B------:R-:W-:Y:S02]  /*11c80*/  I2FP.F32.S32 R223, R90 ;  /* 0x0000005a00df7245 */ /* 0x000fe40000201400 */
[----:B------:R-:W-:-:S02]  /*11c90*/  I2FP.F32.S32 R221, R89 ;  /* 0x0000005900dd7245 */ /* 0x000fc40000201400 */
[----:B------:R-:W-:-:S03]  /*11ca0*/  I2FP.F32.S32 R225, R91 ;  /* 0x0000005b00e17245 */ /* 0x000fc60000201400 */
[----:B------:R-:W-:Y:S01]  /*11cb0*/  IMMA.16832.S8.S8 R88, R100.ROW, R76.COL, RZ ;  /* 0x0000004c64587237 */ /* 0x000fe20000405cff */
[----:B------:R-:W-:Y:S02]  /*11cc0*/  I2FP.F32.S32 R227, R92 ;  /* 0x0000005c00e37245 */ /* 0x000fe40000201400 */
[----:B------:R-:W-:Y:S01]  /*11cd0*/  I2FP.F32.S32 R229, R94 ;  /* 0x0000005e00e57245 */ /* 0x000fe20000201400 */
[----:B--2---:R-:W-:Y:S02]  /*11ce0*/  HADD2.F32 R80, -RZ, R80.H0_H0 ;  /* 0x20000050ff507230 */ /* 0x004fe40000004100 */
        /* <DEDUP_REMOVED lines=10> */
[----:B---3--:R-:W-:Y:S02]  /*11d90*/  HADD2.F32 R80, -RZ, R64.H0_H0 ;  /* 0x20000040ff507230 */ /* 0x008fe40000004100 */
        /* <DEDUP_REMOVED lines=21> */
[----:B------:R-:W-:Y:S01]  /*11ef0*/  FMUL R94, R57, R94 ;  /* 0x0000005e395e7220 */ /* 0x000fe20000400000 */
[C---:B------:R-:W-:Y:S01]  /*11f00*/  FFMA R223, R214.reuse, R52, R223 ;  /* 0x00000034d6df7223 */ /* 0x040fe200000000df */
[C---:B------:R-:W-:Y:S01]  /*11f10*/  FFMA R222, R214.reuse, R53, R222 ;  /* 0x00000035d6de7223 */ /* 0x040fe200000000de */
[C---:B------:R-:W-:Y:S01]  /*11f20*/  FFMA R221, R214.reuse, R221, R92 ;  /* 0x000000ddd6dd7223 */ /* 0x040fe2000000005c */
[----:B------:R-:W-:Y:S01]  /*11f30*/  I2FP.F32.S32 R226, R89 ;  /* 0x0000005900e27245 */ /* 0x000fe20000201400 */
[----:B------:R-:W-:Y:S01]  /*11f40*/  FFMA R214, R214, R90, R229 ;  /* 0x0000005ad6d67223 */ /* 0x000fe200000000e5 */
[----:B------:R-:W-:Y:S01]  /*11f50*/  I2FP.F32.S32 R228, R91 ;  /* 0x0000005b00e47245 */ /* 0x000fe20000201400 */
[----:B------:R-:W-:Y:S01]  /*11f60*/  FFMA R213, R65, R94, R64 ;  /* 0x0000005e41d57223 */ /* 0x000fe20000000040 */
[----:B------:R-:W2:Y:S01]  /*11f70*/  LDS.128 R88, [R127+0x2400] ;  /* 0x002400007f587984 */ /* 0x000ea20000000c00 */
[----:B0-----:R-:W-:Y:S03]  /*11f80*/  IMMA.16832.S8.S8 R108, R112.ROW, R72.COL, RZ ;  /* 0x00000048706c7237 */ /* 0x001fe60000405cff */
[----:B------:R-:W0:Y:S01]  /*11f90*/  LDS.128 R92, [R127+0x2490] ;  /* 0x002490007f5c7984 */ /* 0x000e220000000c00 */
[----:B------:R-:W-:-:S04]  /*11fa0*/  I2FP.F32.S32 R224, R55 ;  /* 0x0000003700e07245 */ /* 0x000fc80000201400 */
[----:B----4-:R-:W-:Y:S08]  /*11fb0*/  IMMA.16832.S8.S8 R112, R112.ROW, R60.COL, RZ ;  /* 0x0000003c70707237 */ /* 0x010ff00000405cff */
[C---:B------:R-:W-:Y:S08]  /*11fc0*/  IMMA.16832.S8.S8 R52, R104.reuse.ROW, R72.COL, RZ ;  /* 0x0000004868347237 */ /* 0x040ff00000405cff */
[----:B------:R-:W-:Y:S01]  /*11fd0*/  IMMA.16832.S8.S8 R104, R104.ROW, R60.COL, RZ ;  /* 0x0000003c68687237 */ /* 0x000fe20000405cff */
[----:B------:R-:W-:Y:S04]  /*11fe0*/  LDS R60, [R118+0x2eb0] ;  /* 0x002eb000763c7984 */ /* 0x000fe80000000800 */
[----:B------:R-:W3:Y:S01]  /*11ff0*/  LDS R61, [R118+0x2ec0] ;  /* 0x002ec000763d7984 */ /* 0x000ee20000000800 */
[----:B------:R-:W-:Y:S01]  /*12000*/  FMUL R226, R41, R226 ;  /* 0x000000e229e27220 */ /* 0x000fe20000400000 */
[----:B------:R-:W-:Y:S01]  /*12010*/  FMUL R211, R45, R224 ;  /* 0x000000e02dd37220 */ /* 0x000fe20000400000 */
[----:B------:R-:W-:-:S02]  /*12020*/  FMUL R81, R49, R228 ;  /* 0x000000e431517220 */ /* 0x000fc40000400000 */
[C---:B------:R-:W-:Y:S01]  /*12030*/  FFMA R209, R65.reuse, R226, R77 ;  /* 0x000000e241d17223 */ /* 0x040fe2000000004d */
[----:B------:R-:W-:Y:S01]  /*12040*/  I2FP.F32.S32 R77, R110 ;  /* 0x0000006e004d7245 */ /* 0x000fe20000201400 */
[C---:B------:R-:W-:Y:S01]  /*12050*/  FFMA R211, R65.reuse, R211, R76 ;  /* 0x000000d341d37223 */ /* 0x040fe2000000004c */
[----:B------:R-:W-:Y:S01]  /*12060*/  FFMA R81, R65, R81, R80 ;  /* 0x0000005141517223 */ /* 0x000fe20000000050 */
[----:B------:R-:W-:Y:S02]  /*12070*/  I2FP.F32.S32 R73, R112 ;  /* 0x0000007000497245 */ /* 0x000fe40000201400 */
[----:B------:R-:W-:Y:S02]  /*12080*/  I2FP.F32.S32 R65, R108 ;  /* 0x0000006c00417245 */ /* 0x000fe40000201400 */
[----:B------:R-:W-:Y:S02]  /*12090*/  I2FP.F32.S32 R109, R109 ;  /* 0x0000006d006d7245 */ /* 0x000fe40000201400 */
[----:B------:R-:W-:-:S02]  /*120a0*/  I2FP.F32.S32 R113, R113 ;  /* 0x0000007100717245 */ /* 0x000fc40000201400 */
[----:B------:R-:W-:Y:S01]  /*120b0*/  I2FP.F32.S32 R115, R115 ;  /* 0x0000007300737245 */ /* 0x000fe20000201400 */
[----:B------:R-:W-:Y:S01]  /*120c0*/  FMUL R76, R44, R77 ;  /* 0x0000004d2c4c7220 */ /* 0x000fe20000400000 */
[C---:B------:R-:W-:Y:S01]  /*120d0*/  FMUL R224, R56.reuse, R73 ;  /* 0x0000004938e07220 */ /* 0x040fe20000400000 */
[----:B------:R-:W-:Y:S01]  /*120e0*/  I2FP.F32.S32 R77, R52 ;  /* 0x00000034004d7245 */ /* 0x000fe20000201400 */
[C---:B------:R-:W-:Y:S01]  /*120f0*/  FMUL R65, R56.reuse, R65 ;  /* 0x0000004138417220 */ /* 0x040fe20000400000 */
[C---:B------:R-:W-:Y:S01]  /*12100*/  FMUL R64, R56.reuse, R109 ;  /* 0x0000006d38407220 */ /* 0x040fe20000400000 */
[----:B------:R-:W-:Y:S01]  /*12110*/  FMUL R73, R56, R113 ;  /* 0x0000007138497220 */ /* 0x000fe20000400000 */
[----:B------:R-:W-:Y:S01]  /*12120*/  I2FP.F32.S32 R53, R53 ;  /* 0x0000003500357245 */ /* 0x000fe20000201400 */
[----:B------:R-:W-:Y:S01]  /*12130*/  FMUL R56, R44, R115 ;  /* 0x000000732c387220 */ /* 0x000fe20000400000 */
[----:B------:R-:W-:Y:S02]  /*12140*/  I2FP.F32.S32 R105, R105 ;  /* 0x0000006900697245 */ /* 0x000fe40000201400 */
[----:B------:R-:W-:-:S02]  /*12150*/  I2FP.F32.S32 R225, R114 ;  /* 0x0000007200e17245 */ /* 0x000fc40000201400 */
[----:B-1----:R-:W-:Y:S01]  /*12160*/  IMMA.16832.S8.S8 R112, R96.ROW, R68.COL, RZ ;  /* 0x0000004460707237 */ /* 0x002fe20000405cff */
[----:B------:R-:W-:Y:S02]  /*12170*/  I2FP.F32.S32 R111, R111 ;  /* 0x0000006f006f7245 */ /* 0x000fe40000201400 */
[----:B------:R-:W-:Y:S01]  /*12180*/  I2FP.F32.S32 R109, R104 ;  /* 0x00000068006d7245 */ /* 0x000fe20000201400 */
[C---:B------:R-:W-:Y:S01]  /*12190*/  FMUL R104, R40.reuse, R77 ;  /* 0x0000004d28687220 */ /* 0x040fe20000400000 */
[C---:B------:R-:W-:Y:S01]  /*121a0*/  FMUL R228, R40.reuse, R53 ;  /* 0x0000003528e47220 */ /* 0x040fe20000400000 */
[----:B------:R-:W-:Y:S01]  /*121b0*/  FMUL R77, R40, R105 ;  /* 0x00000069284d7220 */ /* 0x000fe20000400000 */
[----:B------:R-:W-:Y:S02]  /*121c0*/  I2FP.F32.S32 R53, R54 ;  /* 0x0000003600357245 */ /* 0x000fe40000201400 */
[----:B------:R-:W-:Y:S02]  /*121d0*/  I2FP.F32.S32 R55, R55 ;  /* 0x0000003700377245 */ /* 0x000fe40000201400 */
[----:B------:R-:W-:-:S02]  /*121e0*/  I2FP.F32.S32 R105, R106 ;  /* 0x0000006a00697245 */ /* 0x000fc40000201400 */
[----:B------:R-:W-:Y:S01]  /*121f0*/  I2FP.F32.S32 R107, R107 ;  /* 0x0000006b006b7245 */ /* 0x000fe20000201400 */
[C---:B------:R-:W-:Y:S01]  /*12200*/  FMUL R80, R44.reuse, R111 ;  /* 0x0000006f2c507220 */ /* 0x040fe20000400000 */
[----:B------:R-:W-:Y:S01]  /*12210*/  FMUL R226, R44, R225 ;  /* 0x000000e12ce27220 */ /* 0x000fe20000400000 */
[----:B------:R-:W-:Y:S01]  /*12220*/  FMUL R44, R40, R109 ;  /* 0x0000006d282c7220 */ /* 0x000fe20000400000 */
[C---:B------:R-:W-:Y:S01]  /*12230*/  FMUL R54, R48.reuse, R55 ;  /* 0x0000003730367220 */ /* 0x040fe20000400000 */
[----:B------:R-:W-:Y:S01]  /*12240*/  IMMA.16832.S8.S8 R108, R100.ROW, R68.COL, RZ ;  /* 0x00000044646c7237 */ /* 0x000fe20000405cff */
[C---:B------:R-:W-:Y:S01]  /*12250*/  FMUL R68, R48.reuse, R53 ;  /* 0x0000003530447220 */ /* 0x040fe20000400000 */
[C---:B------:R-:W-:Y:S01]  /*12260*/  FMUL R40, R48.reuse, R105 ;  /* 0x0000006930287220 */ /* 0x040fe20000400000 */
[----:B------:R-:W-:Y:S01]  /*12270*/  FMUL R72, R48, R107 ;  /* 0x0000006b30487220 */ /* 0x000fe20000400000 */
[----:B--2---:R-:W-:Y:S01]  /*12280*/  HADD2.F32 R52, -RZ, R88.H0_H0 ;  /* 0x20000058ff347230 */ /* 0x004fe20000004100 */
[----:B------:R-:W-:Y:S01]  /*12290*/  MOV R194, R182 ;  /* 0x000000b600c27202 */ /* 0x000fe20000000f00 */
[----:B0-----:R-:W-:-:S03]  /*122a0*/  HADD2.F32 R48, -RZ, R92.H0_H0 ;  /* 0x2000005cff307230 */ /* 0x001fc60000004100 */
[C---:B------:R-:W-:Y:S01]  /*122b0*/  FFMA R192, R52.reuse, R65, R192 ;  /* 0x0000004134c07223 */ /* 0x040fe200000000c0 */
[----:B------:R-:W-:Y:S01]  /*122c0*/  FFMA R69, R52, R104, R173 ;  /* 0x0000006834457223 */ /* 0x000fe200000000ad */
[----:B------:R-:W-:Y:S01]  /*122d0*/  FFMA R167, R48, R64, R167 ;  /* 0x0000004030a77223 */ /* 0x000fe200000000a7 */
[----:B------:R-:W-:Y:S01]  /*122e0*/  LDS R65, [R118+0x1e0] ;  /* 0x0001e00076417984 */ /* 0x000fe20000000800 */
[----:B------:R-:W-:Y:S01]  /*122f0*/  FFMA R88, R52, R76, R175 ;  /* 0x0000004c34587223 */ /* 0x000fe200000000af */
[-C--:B---3--:R-:W-:Y:S02]  /*12300*/  IMMA.16832.S8.S8 R96, R96.ROW, R60.reuse.COL, RZ ;  /* 0x0000003c60607237 */ /* 0x088fe40000405cff */
[----:B------:R-:W-:Y:S01]  /*12310*/  LDS R64, [R118+0x1d0] ;  /* 0x0001d00076407984 */ /* 0x000fe20000000800 */
[C---:B------:R-:W-:Y:S01]  /*12320*/  FFMA R165, R48.reuse, R80, R165 ;  /* 0x0000005030a57223 */ /* 0x040fe200000000a5 */
[C---:B------:R-:W-:Y:S02]  /*12330*/  FFMA R92, R48.reuse, R228, R163 ;  /* 0x000000e4305c7223 */ /* 0x040fe400000000a3 */
[----:B------:R0:W1:Y:S01]  /*12340*/  LDSM.16.M88.4 R104, [R194] ;  /* 0x00000000c268783b */ /* 0x0000620000000200 */
[----:B------:R-:W-:Y:S01]  /*12350*/  FFMA R169, R48, R54, R169 ;  /* 0x0000003630a97223 */ /* 0x000fe200000000a9 */
[----:B------:R-:W-:Y:S01]  /*12360*/  IMMA.16832.S8.S8 R100, R100.ROW, R60.COL, RZ ;  /* 0x0000003c64647237 */ /* 0x000fe20000405cff */
[----:B------:R-:W-:-:S02]  /*12370*/  I2FP.F32.S32 R48, R112 ;  /* 0x0000007000307245 */ /* 0x000fc40000201400 */
[----:B------:R-:W-:Y:S02]  /*12380*/  I2FP.F32.S32 R76, R113 ;  /* 0x00000071004c7245 */ /* 0x000fe40000201400 */
[----:B------:R-:W-:Y:S02]  /*12390*/  I2FP.F32.S32 R60, R114 ;  /* 0x00000072003c7245 */ /* 0x000fe40000201400 */
[----:B------:R-:W-:Y:S02]  /*123a0*/  I2FP.F32.S32 R80, R115 ;  /* 0x0000007300507245 */ /* 0x000fe40000201400 */
[----:B------:R-:W2:Y:S01]  /*123b0*/  LDSM.16.M88.4 R112, [R193] ;  /* 0x00000000c170783b */ /* 0x000ea20000000200 */
[----:B------:R-:W-:-:S03]  /*123c0*/  FFMA R68, R52, R68, R171 ;  /* 0x0000004434447223 */ /* 0x000fc600000000ab */
        /* <DEDUP_REMOVED lines=17> */
[----:B------:R-:W0:Y:S01]  /*124e0*/  LDS R61, [R118+0xae0] ;  /* 0x000ae000763d7984 */ /* 0x000e220000000800 */
[----:B------:R-:W-:Y:S01]  /*124f0*/  FMUL R80, R45, R80 ;  /* 0x000000502d507220 */ /* 0x000fe20000400000 */
[----:B------:R-:W-:Y:S01]  /*12500*/  I2FP.F32.S32 R96, R96 ;  /* 0x0000006000607245 */ /* 0x000fe20000201400 */
[C---:B------:R-:W-:Y:S01]  /*12510*/  FFMA R163, R48.reuse, R76, R167 ;  /* 0x0000004c30a37223 */ /* 0x040fe200000000a7 */
[----:B------:R-:W-:Y:S01]  /*12520*/  I2FP.F32.S32 R98, R98 ;  /* 0x0000006200627245 */ /* 0x000fe20000201400 */
[C---:B------:R-:W-:Y:S01]  /*12530*/  FFMA R93, R48.reuse, R80, R165 ;  /* 0x00000050305d7223 */ /* 0x040fe200000000a5 */
[----:B------:R-:W-:Y:S02]  /*12540*/  I2FP.F32.S32 R76, R97 ;  /* 0x00000061004c7245 */ /* 0x000fe40000201400 */
[----:B------:R-:W-:Y:S01]  /*12550*/  I2FP.F32.S32 R80, R99 ;  /* 0x0000006300507245 */ /* 0x000fe20000201400 */
[----:B------:R-:W-:Y:S01]  /*12560*/  FMUL R110, R57, R96 ;  /* 0x00000060396e7220 */ /* 0x000fe20000400000 */
[----:B------:R-:W-:Y:S01]  /*12570*/  I2FP.F32.S32 R100, R100 ;  /* 0x0000006400647245 */ /* 0x000fe20000201400 */
[----:B------:R-:W-:Y:S01]  /*12580*/  FMUL R111, R45, R98 ;  /* 0x000000622d6f7220 */ /* 0x000fe20000400000 */
[----:B------:R-:W-:Y:S01]  /*12590*/  FMUL R57, R57, R76 ;  /* 0x0000004c39397220 */ /* 0x000fe20000400000 */
[-C--:B-1----:R-:W-:Y:S01]  /*125a0*/  IMMA.16832.S8.S8 R96, R104.ROW, R64.reuse.COL, RZ ;  /* 0x0000004068607237 */ /* 0x082fe20000405cff */
[----:B------:R-:W-:Y:S01]  /*125b0*/  FMUL R76, R45, R80 ;  /* 0x000000502d4c7220 */ /* 0x000fe20000400000 */
[----:B------:R-:W-:Y:S01]  /*125c0*/  I2FP.F32.S32 R80, R101 ;  /* 0x0000006500507245 */ /* 0x000fe20000201400 */
[C---:B------:R-:W-:Y:S01]  /*125d0*/  FMUL R45, R41.reuse, R100 ;  /* 0x00000064292d7220 */ /* 0x040fe20000400000 */
[----:B------:R-:W-:Y:S01]  /*125e0*/  I2FP.F32.S32 R108, R102 ;  /* 0x00000066006c7245 */ /* 0x000fe20000201400 */
[----:B------:R-:W-:Y:S01]  /*125f0*/  FMUL R109, R41, R228 ;  /* 0x000000e4296d7220 */ /* 0x000fe20000400000 */
[----:B------:R-:W-:Y:S01]  /*12600*/  I2FP.F32.S32 R192, R103 ;  /* 0x0000006700c07245 */ /* 0x000fe20000201400 */
[----:B------:R-:W-:Y:S01]  /*12610*/  FMUL R165, R49, R194 ;  /* 0x000000c231a57220 */ /* 0x000fe20000400000 */
[----:B--2---:R-:W-:Y:S01]  /*12620*/  IMMA.16832.S8.S8 R100, R112.ROW, R64.COL, RZ ;  /* 0x0000004070647237 */ /* 0x004fe20000405cff */
[----:B------:R-:W-:-:S02]  /*12630*/  FFMA R92, R48, R109, R92 ;  /* 0x0000006d305c7223 */ /* 0x000fc4000000005c */
[----:B------:R-:W-:Y:S01]  /*12640*/  FFMA R165, R48, R165, R169 ;  /* 0x000000a530a57223 */ /* 0x000fe200000000a9 */
[----:B---3--:R-:W-:Y:S02]  /*12650*/  HADD2.F32 R48, -RZ, R52.H0_H0 ;  /* 0x20000034ff307230 */ /* 0x008fe40000004100 */
[----:B------:R-:W-:Y:S01]  /*12660*/  FMUL R80, R41, R80 ;  /* 0x0000005029507220 */ /* 0x000fe20000400000 */
[----:B------:R-:W-:Y:S01]  /*12670*/  FMUL R41, R49, R108 ;  /* 0x0000006c31297220 */ /* 0x000fe20000400000 */
[----:B------:R-:W-:Y:S01]  /*12680*/  HADD2.F32 R53, -RZ, R53.H0_H0 ;  /* 0x20000035ff357230 */ /* 0x000fe20000004100 */
[----:B------:R-:W-:Y:S01]  /*12690*/  LDS R108, [R118+0x13d0] ;  /* 0x0013d000766c7984 */ /* 0x000fe20000000800 */
[----:B------:R-:W-:-:S03]  /*126a0*/  FFMA R40, R48, R40, R153 ;  /* 0x0000002830287223 */ /* 0x000fc60000000099 */
[----:B------:R-:W1:Y:S01]  /*126b0*/  LDS R109, [R118+0x13e0] ;  /* 0x0013e000766d7984 */ /* 0x000e620000000800 */
[----:B------:R-:W-:Y:S01]  /*126c0*/  FFMA R64, R53, R41, R40 ;  /* 0x0000002935407223 */ /* 0x000fe20000000028 */
[----:B------:R-:W-:Y:S01]  /*126d0*/  I2FP.F32.S32 R41, R96 ;  /* 0x0000006000297245 */ /* 0x000fe20000201400 */
[----:B------:R-:W-:Y:S01]  /*126e0*/  FMUL R52, R49, R192 ;  /* 0x000000c031347220 */ /* 0x000fe20000400000 */
[C---:B------:R-:W-:Y:S01]  /*126f0*/  FFMA R226, R48.reuse, R226, R157 ;  /* 0x000000e230e27223 */ /* 0x040fe2000000009d */
[----:B------:R-:W-:Y:S01]  /*12700*/  I2FP.F32.S32 R49, R98 ;  /* 0x0000006200317245 */ /* 0x000fe20000201400 */
[C---:B------:R-:W-:Y:S01]  /*12710*/  FFMA R224, R48.reuse, R224, R159 ;  /* 0x000000e030e07223 */ /* 0x040fe2000000009f */
[----:B------:R-:W-:Y:S01]  /*12720*/  I2FP.F32.S32 R157, R101 ;  /* 0x00000065009d7245 */ /* 0x000fe20000201400 */
[----:B------:R-:W-:Y:S01]  /*12730*/  FFMA R44, R48, R44, R155 ;  /* 0x0000002c302c7223 */ /* 0x000fe2000000009b */
[----:B------:R-:W-:Y:S01]  /*12740*/  I2FP.F32.S32 R101, R102 ;  /* 0x0000006600657245 */ /* 0x000fe20000201400 */
[----:B------:R-:W-:Y:S01]  /*12750*/  FMUL R41, R58, R41 ;  /* 0x000000293a297220 */ /* 0x000fe20000400000 */
[C---:B------:R-:W-:Y:S01]  /*12760*/  FFMA R155, R53.reuse, R110, R224 ;  /* 0x0000006e359b7223 */ /* 0x040fe200000000e0 */
[C---:B------:R-:W-:Y:S01]  /*12770*/  FFMA R153, R53.reuse, R111, R226 ;  /* 0x0000006f35997223 */ /* 0x040fe200000000e2 */
[----:B------:R-:W-:Y:S01]  /*12780*/  FFMA R65, R53, R45, R44 ;  /* 0x0000002d35417223 */ /* 0x000fe2000000002c */
[----:B------:R-:W-:Y:S01]  /*12790*/  FMUL R49, R46, R49 ;  /* 0x000000312e317220 */ /* 0x000fe20000400000 */
[C---:B------:R-:W-:Y:S01]  /*127a0*/  FFMA R206, R161.reuse, R41, R206 ;  /* 0x00000029a1ce7223 */ /* 0x040fe200000000ce */
[----:B------:R-:W-:Y:S01]  /*127b0*/  I2FP.F32.S32 R45, R97 ;  /* 0x00000061002d7245 */ /* 0x000fe20000201400 */
[----:B------:R-:W-:Y:S01]  /*127c0*/  FMUL R41, R50, R101 ;  /* 0x0000006532297220 */ /* 0x000fe20000400000 */
[----:B------:R-:W-:Y:S01]  /*127d0*/  I2FP.F32.S32 R53, R99 ;  /* 0x0000006300357245 */ /* 0x000fe20000201400 */
[----:B------:R-:W-:Y:S01]  /*127e0*/  LDS R48, [R118+0x1cd0] ;  /* 0x001cd00076307984 */ /* 0x000fe20000000800 */
[----:B------:R-:W-:Y:S01]  /*127f0*/  I2FP.F32.S32 R111, R100 ;  /* 0x00000064006f7245 */ /* 0x000fe20000201400 */
[----:B0-----:R-:W-:Y:S01]  /*12800*/  IMMA.16832.S8.S8 R96, R104.ROW, R60.COL, RZ ;  /* 0x0000003c68607237 */ /* 0x001fe20000405cff */
[----:B------:R-:W-:Y:S01]  /*12810*/  I2FP.F32.S32 R159, R103 ;  /* 0x00000067009f7245 */ /* 0x000fe20000201400 */
[----:B------:R-:W-:-:S02]  /*12820*/  FFMA R212, R161, R49, R212 ;  /* 0x00000031a1d47223 */ /* 0x000fc400000000d4 */
[----:B------:R-:W0:Y:S04]  /*12830*/  LDS R49, [R118+0x1ce0] ;  /* 0x001ce00076317984 */ /* 0x000e280000000800 */
[----:B------:R-:W-:Y:S01]  /*12840*/  IMMA.16832.S8.S8 R100, R112.ROW, R60.COL, RZ ;  /* 0x0000003c70647237 */ /* 0x000fe20000405cff */
[----:B------:R-:W-:Y:S02]  /*12850*/  HADD2.F32 R62, -RZ, R62.H0_H0 ;  /* 0x2000003eff3e7230 */ /* 0x000fe40000004100 */
[----:B------:R-:W-:Y:S01]  /*12860*/  FMUL R111, R42, R111 ;  /* 0x0000006f2a6f7220 */ /* 0x000fe20000400000 */
[----:B------:R-:W-:Y:S01]  /*12870*/  FMUL R45, R58, R45 ;  /* 0x0000002d3a2d7220 */ /* 0x000fe20000400000 */
[----:B------:R-:W-:Y:S01]  /*12880*/  FMUL R40, R42, R157 ;  /* 0x0000009d2a287220 */ /* 0x000fe20000400000 */
[----:B------:R-:W-:Y:S01]  /*12890*/  FMUL R157, R50, R159 ;  /* 0x0000009f329d7220 */ /* 0x000fe20000400000 */
[----:B------:R-:W-:Y:S01]  /*128a0*/  FFMA R210, R161, R111, R210 ;  /* 0x0000006fa1d27223 */ /* 0x000fe200000000d2 */
[----:B------:R-:W-:Y:S01]  /*128b0*/  FMUL R53, R46, R53 ;  /* 0x000000352e357220 */ /* 0x000fe20000400000 */
[----:B------:R-:W-:-:S02]  /*128c0*/  FFMA R159, R62, R45, R199 ;  /* 0x0000002d3e9f7223 */ /* 0x000fc400000000c7 */
[----:B------:R-:W-:Y:S01]  /*128d0*/  I2FP.F32.S32 R45, R96 ;  /* 0x00000060002d7245 */ /* 0x000fe20000201400 */
[----:B------:R-:W-:Y:S01]  /*128e0*/  FFMA R204, R161, R41, R204 ;  /* 0x00000029a1cc7223 */ /* 0x000fe200000000cc */
[----:B------:R-:W-:Y:S01]  /*128f0*/  FFMA R194, R62, R53, R198 ;  /* 0x000000353ec27223 */ /* 0x000fe200000000c6 */
[----:B------:R-:W-:-:S05]  /*12900*/  I2FP.F32.S32 R53, R97 ;  /* 0x0000006100357245 */ /* 0x000fca0000201400 */
[----:B------:R-:W-:Y:S01]  /*12910*/  I2FP.F32.S32 R111, R100 ;  /* 0x00000064006f7245 */ /* 0x000fe20000201400 */
[----:B------:R-:W-:Y:S01]  /*12920*/  HADD2.F32 R41, -RZ, R78.H0_H0 ;  /* 0x2000004eff297230 */ /* 0x000fe20000004100 */
[----:B------:R-:W-:Y:S01]  /*12930*/  I2FP.F32.S32 R61, R98 ;  /* 0x00000062003d7245 */ /* 0x000fe20000201400 */
[----:B------:R-:W-:Y:S01]  /*12940*/  FMUL R45, R58, R45 ;  /* 0x0000002d3a2d7220 */ /* 0x000fe20000400000 */
[----:B------:R-:W-:Y:S01]  /*12950*/  I2FP.F32.S32 R161, R99 ;  /* 0x0000006300a17245 */ /* 0x000fe20000201400 */
[----:B------:R-:W-:Y:S01]  /*12960*/  FMUL R44, R42, R111 ;  /* 0x0000006f2a2c7220 */ /* 0x000fe20000400000 */
[-C--:B-1----:R-:W-:Y:S01]  /*12970*/  IMMA.16832.S8.S8 R96, R104.ROW, R108.reuse.COL, RZ ;  /* 0x0000006c68607237 */ /* 0x082fe20000405cff */
[C---:B------:R-:W-:Y:S02]  /*12980*/  FFMA R208, R41.reuse, R45, R208 ;  /* 0x0000002d29d07223 */ /* 0x040fe400000000d0 */
[----:B------:R-:W-:Y:S01]  /*12990*/  FFMA R205, R41, R44, R205 ;  /* 0x0000002c29cd7223 */ /* 0x000fe200000000cd */
[----:B------:R-:W-:Y:S04]  /*129a0*/  LDS R45, [R118+0x25e0] ;  /* 0x0025e000762d7984 */ /* 0x000fe80000000800 */
[----:B------:R-:W-:Y:S01]  /*129b0*/  IMMA.16832.S8.S8 R108, R112.ROW, R108.COL, RZ ;  /* 0x0000006c706c7237 */ /* 0x000fe20000405cff */
[----:B------:R-:W1:Y:S01]  /*129c0*/  LDS R44, [R118+0x25d0] ;  /* 0x0025d000762c7984 */ /* 0x000e620000000800 */
[----:B------:R-:W-:Y:S01]  /*129d0*/  I2FP.F32.S32 R167, R102 ;  /* 0x0000006600a77245 */ /* 0x000fe20000201400 */
[----:B------:R-:W-:Y:S01]  /*129e0*/  FFMA R197, R62, R40, R197 ;  /* 0x000000283ec57223 */ /* 0x000fe200000000c5 */
[----:B------:R-:W-:Y:S01]  /*129f0*/  I2FP.F32.S32 R101, R101 ;  /* 0x0000006500657245 */ /* 0x000fe20000201400 */
[----:B------:R-:W-:Y:S01]  /*12a00*/  FMUL R40, R46, R61 ;  /* 0x0000003d2e287220 */ /* 0x000fe20000400000 */
[----:B------:R-:W-:Y:S01]  /*12a10*/  I2FP.F32.S32 R103, R103 ;  /* 0x0000006700677245 */ /* 0x000fe20000201400 */
[----:B------:R-:W-:Y:S01]  /*12a20*/  FMUL R167, R50, R167 ;  /* 0x000000a732a77220 */ /* 0x000fe20000400000 */
[----:B------:R-:W-:-:S02]  /*12a30*/  HADD2.F32 R74, -RZ, R74.H0_H0 ;  /* 0x2000004aff4a7230 */ /* 0x000fc40000004100 */
[C---:B------:R-:W-:Y:S01]  /*12a40*/  FFMA R199, R41.reuse, R40, R207 ;  /* 0x0000002829c77223 */ /* 0x040fe200000000cf */
[----:B------:R-:W-:Y:S01]  /*12a50*/  FMUL R40, R42, R101 ;  /* 0x000000652a287220 */ /* 0x000fe20000400000 */
[----:B------:R-:W-:Y:S01]  /*12a60*/  FFMA R200, R41, R167, R200 ;  /* 0x000000a729c87223 */ /* 0x000fe200000000c8 */
[----:B------:R-:W-:Y:S01]  /*12a70*/  FMUL R78, R50, R103 ;  /* 0x00000067324e7220 */ /* 0x000fe20000400000 */
[----:B------:R-:W-:Y:S01]  /*12a80*/  LDS R41, [R118+0x2ee0] ;  /* 0x002ee00076297984 */ /* 0x000fe20000000800 */
[----:B0-----:R-:W-:Y:S01]  /*12a90*/  IMMA.16832.S8.S8 R100, R104.ROW, R48.COL, RZ ;  /* 0x0000003068647237 */ /* 0x001fe20000405cff */
[----:B------:R-:W-:Y:S02]  /*12aa0*/  FFMA R201, R74, R40, R201 ;  /* 0x000000284ac97223 */ /* 0x000fe400000000c9 */
[----:B------:R-:W0:Y:S01]  /*12ab0*/  LDS R40, [R118+0x2ed0] ;  /* 0x002ed00076287984 */ /* 0x000e220000000800 */
[----:B------:R-:W-:Y:S02]  /*12ac0*/  I2FP.F32.S32 R167, R108 ;  /* 0x0000006c00a77245 */ /* 0x000fe40000201400 */
[----:B------:R-:W-:-:S02]  /*12ad0*/  I2FP.F32.S32 R169, R109 ;  /* 0x0000006d00a97245 */ /* 0x000fc40000201400 */
[----:B------:R-:W-:Y:S02]  /*12ae0*/  I2FP.F32.S32 R171, R110 ;  /* 0x0000006e00ab7245 */ /* 0x000fe40000201400 */
[----:B------:R-:W-:Y:S02]  /*12af0*/  I2FP.F32.S32 R173, R111 ;  /* 0x0000006f00ad7245 */ /* 0x000fe40000201400 */
[----:B------:R-:W-:Y:S01]  /*12b00*/  IMMA.16832.S8.S8 R108, R112.ROW, R48.COL, RZ ;  /* 0x00000030706c7237 */ /* 0x000fe20000405cff */
[----:B------:R-:W-:Y:S01]  /*12b10*/  FMUL R161, R46, R161 ;  /* 0x000000a12ea17220 */ /* 0x000fe20000400000 */
[----:B------:R-:W-:Y:S01]  /*12b20*/  FMUL R53, R58, R53 ;  /* 0x000000353a357220 */ /* 0x000fe20000400000 */
[----:B------:R-:W-:Y:S01]  /*12b30*/  I2FP.F32.S32 R61, R96 ;  /* 0x00000060003d7245 */ /* 0x000fe20000201400 */
[----:B------:R-:W-:Y:S02]  /*12b40*/  HADD2.F32 R49, -RZ, R70.H0_H0 ;  /* 0x20000046ff317230 */ /* 0x000fe40000004100 */
[----:B------:R-:W-:Y:S01]  /*12b50*/  FFMA R202, R74, R161, R202 ;  /* 0x000000a14aca7223 */ /* 0x000fe200000000ca */
[----:B------:R-:W-:Y:S01]  /*12b60*/  I2FP.F32.S32 R161, R98 ;  /* 0x0000006200a17245 */ /* 0x000fe20000201400 */
[----:B------:R-:W-:Y:S01]  /*12b70*/  FMUL R169, R42, R169 ;  /* 0x000000a92aa97220 */ /* 0x000fe20000400000 */
[----:B------:R-:W-:Y:S01]  /*12b80*/  FFMA R203, R74, R53, R203 ;  /* 0x000000354acb7223 */ /* 0x000fe200000000cb */
[----:B------:R-:W-:Y:S01]  /*12b90*/  I2FP.F32.S32 R97, R97 ;  /* 0x0000006100617245 */ /* 0x000fe20000201400 */
[----:B------:R-:W-:-:S02]  /*12ba0*/  HADD2.F32 R53, -RZ, R86.H0_H0 ;  /* 0x20000056ff357230 */ /* 0x000fc40000004100 */
        /* <DEDUP_REMOVED lines=15> */
[----:B------:R-:W-:Y:S01]  /*12ca0*/  FMUL R60, R50, R173 ;  /* 0x000000ad323c7220 */ /* 0x000fe20000400000 */
[----:B------:R-:W-:Y:S01]  /*12cb0*/  I2FP.F32.S32 R101, R108 ;  /* 0x0000006c00657245 */ /* 0x000fe20000201400 */
[----:B------:R-:W-:-:S02]  /*12cc0*/  HADD2.F32 R82, -RZ, R82.H0_H0 ;  /* 0x20000052ff527230 */ /* 0x000fc40000004100 */
[C---:B------:R-:W-:Y:S01]  /*12cd0*/  FFMA R220, R49.reuse, R97, R220 ;  /* 0x0000006131dc7223 */ /* 0x040fe200000000dc */
[----:B------:R-:W-:Y:S01]  /*12ce0*/  FMUL R103, R50, R103 ;  /* 0x0000006732677220 */ /* 0x000fe20000400000 */
[-C--:B-1----:R-:W-:Y:S01]  /*12cf0*/  IMMA.16832.S8.S8 R96, R104.ROW, R44.reuse.COL, RZ ;  /* 0x0000002c68607237 */ /* 0x082fe20000405cff */
[C---:B------:R-:W-:Y:S01]  /*12d00*/  FFMA R219, R49.reuse, R48, R219 ;  /* 0x0000003031db7223 */ /* 0x040fe200000000db */
[----:B------:R-:W-:Y:S01]  /*12d10*/  FFMA R217, R49, R60, R217 ;  /* 0x0000003c31d97223 */ /* 0x000fe200000000d9 */
[----:B------:R-:W-:Y:S01]  /*12d20*/  I2FP.F32.S32 R49, R100 ;  /* 0x0000006400317245 */ /* 0x000fe20000201400 */
[----:B------:R-:W-:Y:S01]  /*12d30*/  FMUL R48, R42, R101 ;  /* 0x000000652a307220 */ /* 0x000fe20000400000 */
[----:B------:R-:W-:Y:S01]  /*12d40*/  I2FP.F32.S32 R61, R102 ;  /* 0x00000066003d7245 */ /* 0x000fe20000201400 */
[----:B------:R-:W-:Y:S02]  /*12d50*/  FFMA R161, R82, R103, R214 ;  /* 0x0000006752a17223 */ /* 0x000fe400000000d6 */
[----:B------:R-:W-:Y:S01]  /*12d60*/  IMMA.16832.S8.S8 R100, R112.ROW, R44.COL, RZ ;  /* 0x0000002c70647237 */ /* 0x000fe20000405cff */
[----:B------:R-:W-:Y:S01]  /*12d70*/  I2FP.F32.S32 R111, R111 ;  /* 0x0000006f006f7245 */ /* 0x000fe20000201400 */
[----:B------:R-:W-:Y:S01]  /*12d80*/  FMUL R61, R46, R61 ;  /* 0x0000003d2e3d7220 */ /* 0x000fe20000400000 */
[----:B------:R-:W-:Y:S01]  /*12d90*/  I2FP.F32.S32 R109, R109 ;  /* 0x0000006d006d7245 */ /* 0x000fe20000201400 */
[----:B------:R-:W-:Y:S01]  /*12da0*/  HADD2.F32 R66, -RZ, R66.H0_H0 ;  /* 0x20000042ff427230 */ /* 0x000fe20000004100 */
[----:B------:R-:W-:Y:S01]  /*12db0*/  MOV R151, R180 ;  /* 0x000000b400977202 */ /* 0x000fe20000000f00 */
[----:B------:R-:W-:Y:S01]  /*12dc0*/  FMUL R60, R50, R111 ;  /* 0x0000006f323c7220 */ /* 0x000fe20000400000 */
[C---:B------:R-:W-:Y:S01]  /*12dd0*/  FMUL R49, R58.reuse, R49 ;  /* 0x000000313a317220 */ /* 0x040fe20000400000 */
[----:B------:R-:W-:Y:S01]  /*12de0*/  FMUL R53, R58, R53 ;  /* 0x000000353a357220 */ /* 0x000fe20000400000 */
[----:B------:R-:W-:Y:S01]  /*12df0*/  FFMA R221, R82, R48, R221 ;  /* 0x0000003052dd7223 */ /* 0x000fe200000000dd */
[----:B------:R-:W-:Y:S01]  /*12e00*/  FMUL R44, R46, R169 ;  /* 0x000000a92e2c7220 */ /* 0x000fe20000400000 */
[-C--:B0-----:R-:W-:Y:S01]  /*12e10*/  IMMA.16832.S8.S8 R104, R104.ROW, R40.reuse.COL, RZ ;  /* 0x0000002868687237 */ /* 0x081fe20000405cff */
[C---:B------:R-:W-:Y:S01]  /*12e20*/  FFMA R167, R82.reuse, R49, R223 ;  /* 0x0000003152a77223 */ /* 0x040fe200000000df */
[----:B------:R-:W-:Y:S01]  /*12e30*/  FFMA R222, R82, R61, R222 ;  /* 0x0000003d52de7223 */ /* 0x000fe200000000de */
[----:B------:R-:W-:Y:S01]  /*12e40*/  FMUL R48, R42, R109 ;  /* 0x0000006d2a307220 */ /* 0x000fe20000400000 */
[C---:B------:R-:W-:Y:S01]  /*12e50*/  FFMA R175, R66.reuse, R53, R213 ;  /* 0x0000003542af7223 */ /* 0x040fe200000000d5 */
[----:B------:R-:W-:Y:S01]  /*12e60*/  FFMA R169, R66, R60, R81 ;  /* 0x0000003c42a97223 */ /* 0x000fe20000000051 */
[----:B------:R-:W-:Y:S01]  /*12e70*/  LDS R61, [R118+0x200] ;  /* 0x00020000763d7984 */ /* 0x000fe20000000800 */
[----:B------:R-:W-:Y:S01]  /*12e80*/  I2FP.F32.S32 R45, R97 ;  /* 0x00000061002d7245 */ /* 0x000fe20000201400 */
[----:B------:R-:W-:Y:S01]  /*12e90*/  IMMA.16832.S8.S8 R112, R112.ROW, R40.COL, RZ ;  /* 0x0000002870707237 */ /* 0x000fe20000405cff */
[----:B------:R-:W-:Y:S01]  /*12ea0*/  I2FP.F32.S32 R41, R96 ;  /* 0x0000006000297245 */ /* 0x000fe20000201400 */
        /* <DEDUP_REMOVED lines=9> */
[----:B------:R-:W-:Y:S02]  /*12f40*/  FFMA R171, R66, R48, R209 ;  /* 0x0000003042ab7223 */ /* 0x000fe400000000d1 */
[C---:B------:R-:W-:Y:S01]  /*12f50*/  FFMA R209, R90.reuse, R41, R89 ;  /* 0x000000295ad17223 */ /* 0x040fe20000000059 */
[----:B-1----:R-:W-:Y:S01]  /*12f60*/  FFMA R149, R90, R40, R69 ;  /* 0x000000285a957223 */ /* 0x002fe20000000045 */
[----:B------:R-:W-:Y:S04]  /*12f70*/  LDS R41, [R118+0xb00] ;  /* 0x000b000076297984 */ /* 0x000fe80000000800 */
[----:B------:R-:W1:Y:S01]  /*12f80*/  LDS R40, [R118+0xaf0] ;  /* 0x000af00076287984 */ /* 0x000e620000000800 */
[----:B------:R-:W-:Y:S01]  /*12f90*/  FMUL R49, R46, R49 ;  /* 0x000000312e317220 */ /* 0x000fe20000400000 */
[----:B------:R-:W-:-:S02]  /*12fa0*/  I2FP.F32.S32 R101, R101 ;  /* 0x0000006500657245 */ /* 0x000fc40000201400 */
[----:B------:R-:W-:Y:S01]  /*12fb0*/  I2FP.F32.S32 R103, R103 ;  /* 0x0000006700677245 */ /* 0x000fe20000201400 */
[----:B------:R-:W-:Y:S01]  /*12fc0*/  FFMA R151, R90, R49, R88 ;  /* 0x000000315a977223 */ /* 0x000fe20000000058 */
[----:B------:R-:W-:Y:S01]  /*12fd0*/  I2FP.F32.S32 R49, R106 ;  /* 0x0000006a00317245 */ /* 0x000fe20000201400 */
[----:B------:R-:W-:Y:S01]  /*12fe0*/  FFMA R78, R74, R78, R195 ;  /* 0x0000004e4a4e7223 */ /* 0x000fe200000000c3 */
[----:B------:R-:W-:Y:S01]  /*12ff0*/  I2FP.F32.S32 R195, R102 ;  /* 0x0000006600c37245 */ /* 0x000fe20000201400 */
[----:B------:R-:W-:Y:S02]  /*13000*/  HADD2.F32 R94, -RZ, R94.H0_H0 ;  /* 0x2000005eff5e7230 */ /* 0x000fe40000004100 */
[----:B------:R-:W-:Y:S01]  /*13010*/  FMUL R101, R42, R101 ;  /* 0x000000652a657220 */ /* 0x000fe20000400000 */
[----:B------:R-:W-:Y:S01]  /*13020*/  FMUL R103, R50, R103 ;  /* 0x0000006732677220 */ /* 0x000fe20000400000 */
[----:B------:R-:W-:Y:S01]  /*13030*/  FMUL R48, R46, R49 ;  /* 0x000000312e307220 */ /* 0x000fe20000400000 */
[----:B------:R-:W-:Y:S01]  /*13040*/  I2FP.F32.S32 R49, R112 ;  /* 0x0000007000317245 */ /* 0x000fe20000201400 */
[----:B------:R-:W-:Y:S01]  /*13050*/  FFMA R173, R66, R44, R211 ;  /* 0x0000002c42ad7223 */ /* 0x000fe200000000d3 */
[----:B------:R-:W-:Y:S01]  /*13060*/  I2FP.F32.S32 R69, R114 ;  /* 0x0000007200457245 */ /* 0x000fe20000201400 */
[----:B------:R-:W-:Y:S01]  /*13070*/  FMUL R195, R50, R195 ;  /* 0x000000c332c37220 */ /* 0x000fe20000400000 */
[----:B------:R-:W-:Y:S01]  /*13080*/  FMUL R45, R58, R45 ;  /* 0x0000002d3a2d7220 */ /* 0x000fe20000400000 */
[C---:B------:R-:W-:Y:S01]  /*13090*/  FFMA R213, R94.reuse, R101, R92 ;  /* 0x000000655ed57223 */ /* 0x040fe2000000005c */
[----:B------:R-:W-:Y:S01]  /*130a0*/  FFMA R207, R94, R103, R165 ;  /* 0x000000675ecf7223 */ /* 0x000fe200000000a5 */
[----:B------:R-:W-:Y:S01]  /*130b0*/  FFMA R157, R62, R157, R196 ;  /* 0x0000009d3e9d7223 */ /* 0x000fe200000000c4 */
[----:B------:R-:W-:Y:S01]  /*130c0*/  HADD2.F32 R44, -RZ, R63.H0_H0 ;  /* 0x2000003fff2c7230 */ /* 0x000fe20000004100 */
[-C--:B0-----:R-:W-:Y:S01]  /*130d0*/  IMMA.16832.S8.S8 R100, R108.ROW, R60.reuse.COL, RZ ;  /* 0x0000003c6c647237 */ /* 0x081fe20000405cff */
[----:B------:R-:W-:Y:S01]  /*130e0*/  FMUL R66, R42, R49 ;  /* 0x000000312a427220 */ /* 0x000fe20000400000 */
[----:B------:R-:W-:Y:S01]  /*130f0*/  FFMA R211, R90, R195, R68 ;  /* 0x000000c35ad37223 */ /* 0x000fe20000000044 */
[----:B------:R-:W-:Y:S01]  /*13100*/  FFMA R215, R94, R45, R163 ;  /* 0x0000002d5ed77223 */ /* 0x000fe200000000a3 */
[----:B------:R-:W-:Y:S01]  /*13110*/  FMUL R49, R50, R69 ;  /* 0x0000004532317220 */ /* 0x000fe20000400000 */
[----:B------:R-:W-:Y:S01]  /*13120*/  I2FP.F32.S32 R45, R104 ;  /* 0x00000068002d7245 */ /* 0x000fe20000201400 */
[----:B------:R-:W-:Y:S02]  /*13130*/  LDS R68, [R118+0x13f0] ;  /* 0x0013f00076447984 */ /* 0x000fe40000000800 */
[----:B--2---:R-:W-:Y:S02]  /*13140*/  IMMA.16832.S8.S8 R60, R96.ROW, R60.COL, RZ ;  /* 0x0000003c603c7237 */ /* 0x004fe40000405cff */
[----:B------:R-:W0:Y:S01]  /*13150*/  LDS R69, [R118+0x1400] ;  /* 0x0014000076457984 */ /* 0x000e220000000800 */
[----:B------:R-:W-:Y:S01]  /*13160*/  I2FP.F32.S32 R81, R115 ;  /* 0x0000007300517245 */ /* 0x000fe20000201400 */
[----:B------:R-:W-:-:S02]  /*13170*/  HADD2.F32 R82, -RZ, R54.H0_H0 ;  /* 0x20000036ff527230 */ /* 0x000fc40000004100 */
        /* <DEDUP_REMOVED lines=8> */
[----:B------:R-:W-:Y:S01]  /*13200*/  FMUL R214, R46, R53 ;  /* 0x000000352ed67220 */ /* 0x000fe20000400000 */
[----:B-1----:R-:W-:Y:S01]  /*13210*/  IMMA.16832.S8.S8 R64, R108.ROW, R40.COL, RZ ;  /* 0x000000286c407237 */ /* 0x002fe20000405cff */
[----:B------:R-:W-:Y:S01]  /*13220*/  I2FP.F32.S32 R70, R101 ;  /* 0x0000006500467245 */ /* 0x000fe20000201400 */
[----:B------:R-:W-:Y:S01]  /*13230*/  LDS R48, [R118+0x1cf0] ;  /* 0x001cf00076307984 */ /* 0x000fe20000000800 */
[----:B------:R-:W-:Y:S01]  /*13240*/  I2FP.F32.S32 R88, R60 ;  /* 0x0000003c00587245 */ /* 0x000fe20000201400 */
[----:B------:R-:W-:Y:S01]  /*13250*/  FFMA R214, R94, R214, R93 ;  /* 0x000000d65ed67223 */ /* 0x000fe2000000005d */
[----:B------:R-:W-:Y:S01]  /*13260*/  I2FP.F32.S32 R104, R61 ;  /* 0x0000003d00687245 */ /* 0x000fe20000201400 */
[----:B------:R-:W1:Y:S01]  /*13270*/  LDS R49, [R118+0x1d00] ;  /* 0x001d000076317984 */ /* 0x000e620000000800 */
[----:B------:R-:W-:-:S02]  /*13280*/  I2FP.F32.S32 R90, R62 ;  /* 0x0000003e005a7245 */ /* 0x000fc40000201400 */
[----:B------:R-:W-:Y:S02]  /*13290*/  I2FP.F32.S32 R114, R63 ;  /* 0x0000003f00727245 */ /* 0x000fe40000201400 */
[----:B------:R-:W-:Y:S01]  /*132a0*/  IMMA.16832.S8.S8 R60, R96.ROW, R40.COL, RZ ;  /* 0x00000028603c7237 */ /* 0x000fe20000405cff */
        /* <DEDUP_REMOVED lines=9> */
[----:B------:R-:W-:Y:S01]  /*13340*/  FMUL R53, R46, R53 ;  /* 0x000000352e357220 */ /* 0x000fe20000400000 */
[----:B------:R-:W-:Y:S01]  /*13350*/  HADD2.F32 R46, -RZ, R91.H0_H0 ;  /* 0x2000005bff2e7230 */ /* 0x000fe20000004100 */
[----:B------:R-:W-:Y:S01]  /*13360*/  I2FP.F32.S32 R100, R100 ;  /* 0x0000006400647245 */ /* 0x000fe20000201400 */
[----:B------:R-:W-:Y:S01]  /*13370*/  FFMA R90, R145, R45, R204 ;  /* 0x0000002d915a7223 */ /* 0x000fe200000000cc */
[C---:B------:R-:W-:Y:S01]  /*13380*/  FFMA R195, R44.reuse, R70, R159 ;  /* 0x000000462cc37223 */ /* 0x040fe2000000009f */
[C---:B------:R-:W-:Y:S01]  /*13390*/  FFMA R194, R44.reuse, R41, R194 ;  /* 0x000000292cc27223 */ /* 0x040fe200000000c2 */
[C---:B------:R-:W-:Y:S01]  /*133a0*/  FFMA R91, R44.reuse, R104, R197 ;  /* 0x000000682c5b7223 */ /* 0x040fe200000000c5 */
[----:B------:R-:W-:Y:S01]  /*133b0*/  FFMA R89, R44, R114, R157 ;  /* 0x000000722c597223 */ /* 0x000fe2000000009d */
[----:B------:R-:W-:Y:S01]  /*133c0*/  I2FP.F32.S32 R40, R64 ;  /* 0x0000004000287245 */ /* 0x000fe20000201400 */
[----:B------:R-:W-:Y:S01]  /*133d0*/  LDS R44, [R118+0x25f0] ;  /* 0x0025f000762c7984 */ /* 0x000fe20000000800 */
[----:B------:R-:W-:-:S03]  /*133e0*/  HADD2.F32 R79, -RZ, R79.H0_H0 ;  /* 0x2000004fff4f7230 */ /* 0x000fc60000004100 */
[----:B------:R-:W2:Y:S01]  /*133f0*/  LDS R45, [R118+0x2600] ;  /* 0x00260000762d7984 */ /* 0x000ea20000000800 */
[C---:B------:R-:W-:Y:S01]  /*13400*/  FMUL R100, R59.reuse, R100 ;  /* 0x000000643b647220 */ /* 0x040fe20000400000 */
[----:B------:R-:W-:Y:S01]  /*13410*/  I2FP.F32.S32 R70, R66 ;  /* 0x0000004200467245 */ /* 0x000fe20000201400 */
[----:B------:R-:W-:Y:S01]  /*13420*/  FMUL R40, R59, R40 ;  /* 0x000000283b287220 */ /* 0x000fe20000400000 */
[----:B------:R-:W-:Y:S02]  /*13430*/  HADD2.F32 R92, -RZ, R75.H0_H0 ;  /* 0x2000004bff5c7230 */ /* 0x000fe40000004100 */
[----:B------:R-:W-:Y:S01]  /*13440*/  FFMA R196, R145, R100, R206 ;  /* 0x0000006491c47223 */ /* 0x000fe200000000ce */
[----:B------:R-:W-:Y:S01]  /*13450*/  I2FP.F32.S32 R94, R65 ;  /* 0x00000041005e7245 */ /* 0x000fe20000201400 */
[----:B------:R-:W-:Y:S01]  /*13460*/  FFMA R197, R79, R40, R208 ;  /* 0x000000284fc57223 */ /* 0x000fe200000000d0 */
[----:B------:R-:W-:Y:S01]  /*13470*/  I2FP.F32.S32 R100, R67 ;  /* 0x0000004300647245 */ /* 0x000fe20000201400 */
[----:B------:R-:W-:Y:S01]  /*13480*/  HADD2.F32 R75, -RZ, R71.H0_H0 ;  /* 0x20000047ff4b7230 */ /* 0x000fe20000004100 */
[----:B------:R-:W-:Y:S01]  /*13490*/  I2FP.F32.S32 R102, R102 ;  /* 0x0000006600667245 */ /* 0x000fe20000201400 */
[----:B0-----:R-:W-:Y:S01]  /*134a0*/  IMMA.16832.S8.S8 R64, R108.ROW, R68.COL, RZ ;  /* 0x000000446c407237 */ /* 0x001fe20000405cff */
[----:B------:R-:W-:-:S03]  /*134b0*/  FMUL R40, R47, R70 ;  /* 0x000000462f287220 */ /* 0x000fc60000400000 */
[----:B------:R-:W-:-:S04]  /*134c0*/  FMUL R102, R47, R102 ;  /* 0x000000662f667220 */ /* 0x000fc80000400000 */
[----:B------:R-:W-:Y:S01]  /*134d0*/  IMMA.16832.S8.S8 R68, R96.ROW, R68.COL, RZ ;  /* 0x0000004460447237 */ /* 0x000fe20000405cff */
[----:B------:R-:W-:Y:S01]  /*134e0*/  FFMA R198, R145, R102, R212 ;  /* 0x0000006691c67223 */ /* 0x000fe200000000d4 */
        /* <DEDUP_REMOVED lines=11> */
[----:B------:R-:W-:Y:S01]  /*135a0*/  FMUL R61, R51, R104 ;  /* 0x00000068333d7220 */ /* 0x000fe20000400000 */
[----:B------:R-:W-:Y:S01]  /*135b0*/  FFMA R199, R79, R40, R199 ;  /* 0x000000284fc77223 */ /* 0x000fe200000000c7 */
[C---:B------:R-:W-:Y:S01]  /*135c0*/  FFMA R105, R92.reuse, R94, R203 ;  /* 0x0000005e5c697223 */ /* 0x040fe200000000cb */
[C---:B------:R-:W-:Y:S01]  /*135d0*/  FFMA R104, R92.reuse, R41, R202 ;  /* 0x000000295c687223 */ /* 0x040fe200000000ca */
[----:B------:R-:W-:Y:S01]  /*135e0*/  FMUL R60, R43, R60 ;  /* 0x0000003c2b3c7220 */ /* 0x000fe20000400000 */
[----:B------:R-:W-:Y:S01]  /*135f0*/  FFMA R94, R92, R102, R201 ;  /* 0x000000665c5e7223 */ /* 0x000fe200000000c9 */
[----:B------:R-:W-:Y:S01]  /*13600*/  LDS R40, [R118+0x2ef0] ;  /* 0x002ef00076287984 */ /* 0x000fe20000000800 */
[----:B------:R-:W-:Y:S01]  /*13610*/  FFMA R93, R79, R93, R200 ;  /* 0x0000005d4f5d7223 */ /* 0x000fe200000000c8 */
[----:B------:R-:W-:-:S02]  /*13620*/  I2FP.F32.S32 R64, R64 ;  /* 0x0000004000407245 */ /* 0x000fc40000201400 */
[----:B------:R-:W0:Y:S01]  /*13630*/  LDS R41, [R118+0x2f00] ;  /* 0x002f000076297984 */ /* 0x000e220000000800 */
[----:B------:R-:W-:Y:S01]  /*13640*/  I2FP.F32.S32 R66, R66 ;  /* 0x0000004200427245 */ /* 0x000fe20000201400 */
[----:B------:R-:W-:Y:S01]  /*13650*/  FMUL R74, R42, R113 ;  /* 0x000000712a4a7220 */ /* 0x000fe20000400000 */
[----:B------:R-:W-:Y:S01]  /*13660*/  I2FP.F32.S32 R102, R68 ;  /* 0x0000004400667245 */ /* 0x000fe20000201400 */
[----:B------:R-:W-:Y:S01]  /*13670*/  HADD2.F32 R42, -RZ, R95.H0_H0 ;  /* 0x2000005fff2a7230 */ /* 0x000fe20000004100 */
[----:B------:R-:W-:Y:S01]  /*13680*/  I2FP.F32.S32 R200, R70 ;  /* 0x0000004600c87245 */ /* 0x000fe20000201400 */
[----:B------:R-:W-:Y:S01]  /*13690*/  FFMA R95, R79, R60, R205 ;  /* 0x0000003c4f5f7223 */ /* 0x000fe200000000cd */
[----:B------:R-:W-:Y:S01]  /*136a0*/  FFMA R92, R92, R61, R78 ;  /* 0x0000003d5c5c7223 */ /* 0x000fe2000000004e */
[----:B------:R-:W-:Y:S01]  /*136b0*/  I2FP.F32.S32 R114, R69 ;  /* 0x0000004500727245 */ /* 0x000fe20000201400 */
        /* <DEDUP_REMOVED lines=8> */
[C---:B------:R-:W-:Y:S01]  /*13740*/  FMUL R49, R47.reuse, R66 ;  /* 0x000000422f317220 */ /* 0x040fe20000400000 */
[C---:B------:R-:W-:Y:S01]  /*13750*/  FFMA R193, R106.reuse, R64, R193 ;  /* 0x000000406ac17223 */ /* 0x040fe200000000c1 */
[C---:B------:R-:W-:Y:S01]  /*13760*/  FFMA R107, R106.reuse, R102, R85 ;  /* 0x000000666a6b7223 */ /* 0x040fe20000000055 */
[----:B------:R-:W-:Y:S01]  /*13770*/  I2FP.F32.S32 R100, R67 ;  /* 0x0000004300647245 */ /* 0x000fe20000201400 */
[C---:B------:R-:W-:Y:S01]  /*13780*/  FFMA R192, R106.reuse, R49, R192 ;  /* 0x000000316ac07223 */ /* 0x040fe200000000c0 */
[----:B------:R-:W-:Y:S02]  /*13790*/  FFMA R106, R106, R65, R84 ;  /* 0x000000416a6a7223 */ /* 0x000fe40000000054 */
[----:B--2---:R-:W-:Y:S03]  /*137a0*/  IMMA.16832.S8.S8 R64, R108.ROW, R44.COL, RZ ;  /* 0x0000002c6c407237 */ /* 0x004fe60000405cff */
[----:B------:R-:W-:Y:S01]  /*137b0*/  I2FP.F32.S32 R60, R60 ;  /* 0x0000003c003c7245 */ /* 0x000fe20000201400 */
[----:B------:R-:W-:Y:S01]  /*137c0*/  FMUL R100, R47, R100 ;  /* 0x000000642f647220 */ /* 0x000fe20000400000 */
[----:B------:R-:W-:Y:S01]  /*137d0*/  FMUL R78, R59, R78 ;  /* 0x0000004e3b4e7220 */ /* 0x000fe20000400000 */
[----:B------:R-:W-:Y:S01]  /*137e0*/  FMUL R202, R51, R202 ;  /* 0x000000ca33ca7220 */ /* 0x000fe20000400000 */
[----:B------:R-:W-:Y:S01]  /*137f0*/  I2FP.F32.S32 R62, R62 ;  /* 0x0000003e003e7245 */ /* 0x000fe20000201400 */
[----:B------:R-:W-:Y:S01]  /*13800*/  FMUL R60, R59, R60 ;  /* 0x0000003c3b3c7220 */ /* 0x000fe20000400000 */
[----:B------:R-:W-:Y:S01]  /*13810*/  FFMA R102, R75, R100, R219 ;  /* 0x000000644b667223 */ /* 0x000fe200000000db */
[----:B------:R-:W-:Y:S01]  /*13820*/  FMUL R101, R43, R114 ;  /* 0x000000722b657220 */ /* 0x000fe20000400000 */
[C---:B------:R-:W-:Y:S01]  /*13830*/  FFMA R103, R75.reuse, R78, R220 ;  /* 0x0000004e4b677223 */ /* 0x040fe200000000dc */
[----:B------:R-:W-:-:S07]  /*13840*/  FFMA R100, R75, R202, R217 ;  /* 0x000000ca4b647223 */ /* 0x000fce00000000d9 */
[----:B------:R-:W-:Y:S02]  /*13850*/  I2FP.F32.S32 R64, R64 ;  /* 0x0000004000407245 */ /* 0x000fe40000201400 */
[----:B------:R-:W-:-:S03]  /*13860*/  I2FP.F32.S32 R66, R66 ;  /* 0x0000004200427245 */ /* 0x000fc60000201400 */
[----:B------:R-:W-:Y:S02]  /*13870*/  FMUL R64, R59, R64 ;  /* 0x000000403b407220 */ /* 0x000fe40000400000 */
[C---:B------:R-:W-:Y:S01]  /*13880*/  FMUL R66, R47.reuse, R66 ;  /* 0x000000422f427220 */ /* 0x040fe20000400000 */
[----:B------:R-:W-:Y:S01]  /*13890*/  I2FP.F32.S32 R48, R61 ;  /* 0x0000003d00307245 */ /* 0x000fe20000201400 */
[----:B------:R-:W-:Y:S01]  /*138a0*/  FMUL R165, R47, R62 ;  /* 0x0000003e2fa57220 */ /* 0x000fe20000400000 */
[----:B------:R-:W-:Y:S01]  /*138b0*/  I2FP.F32.S32 R78, R63 ;  /* 0x0000003f004e7245 */ /* 0x000fe20000201400 */
[----:B------:R-:W-:Y:S01]  /*138c0*/  FFMA R167, R112, R60, R167 ;  /* 0x0000003c70a77223 */ /* 0x000fe200000000a7 */
[----:B------:R-:W-:Y:S01]  /*138d0*/  I2FP.F32.S32 R84, R68 ;  /* 0x0000004400547245 */ /* 0x000fe20000201400 */
[----:B0-----:R-:W-:Y:S01]  /*138e0*/  IMMA.16832.S8.S8 R108, R108.ROW, R40.COL, RZ ;  /* 0x000000286c6c7237 */ /* 0x001fe20000405cff */
[----:B------:R-:W-:Y:S02]  /*138f0*/  I2FP.F32.S32 R114, R69 ;  /* 0x0000004500727245 */ /* 0x000fe40000201400 */
[----:B------:R-:W-:-:S02]  /*13900*/  I2FP.F32.S32 R200, R70 ;  /* 0x0000004600c87245 */ /* 0x000fc40000201400 */
        /* <DEDUP_REMOVED lines=25> */
[----:B------:R-:W-:Y:S01]  /*13aa0*/  FFMA R173, R50, R78, R173 ;  /* 0x0000004e32ad7223 */ /* 0x000fe200000000ad */
[C---:B------:R-:W-:Y:S01]  /*13ab0*/  FMUL R114, R43.reuse, R114 ;  /* 0x000000722b727220 */ /* 0x040fe20000400000 */
[----:B------:R-:W-:Y:S01]  /*13ac0*/  I2FP.F32.S32 R68, R68 ;  /* 0x0000004400447245 */ /* 0x000fe20000201400 */
[----:B------:R-:W-:Y:S01]  /*13ad0*/  FMUL R84, R43, R84 ;  /* 0x000000542b547220 */ /* 0x000fe20000400000 */
[----:B------:R-:W-:Y:S01]  /*13ae0*/  I2FP.F32.S32 R70, R70 ;  /* 0x0000004600467245 */ /* 0x000fe20000201400 */
[----:B------:R-:W-:Y:S01]  /*13af0*/  FMUL R200, R51, R200 ;  /* 0x000000c833c87220 */ /* 0x000fe20000400000 */
[C---:B------:R-:W-:Y:S01]  /*13b00*/  FFMA R165, R112.reuse, R165, R222 ;  /* 0x000000a570a57223 */ /* 0x040fe200000000de */
[C---:B------:R-:W-:Y:S01]  /*13b10*/  FFMA R163, R112.reuse, R84, R221 ;  /* 0x0000005470a37223 */ /* 0x040fe200000000dd */
[----:B------:R-:W-:Y:S04]  /*13b20*/  LDS R78, [R118+0x190] ;  /* 0x00019000764e7984 */ /* 0x000fe80000000800 */
[----:B------:R-:W-:Y:S04]  /*13b30*/  LDS R79, [R118+0x1a0] ;  /* 0x0001a000764f7984 */ /* 0x000fe80000000800 */
[----:B------:R-:W2:Y:S01]  /*13b40*/  LDSM.16.M88.4 R96, [R142] ;  /* 0x000000008e60783b */ /* 0x000ea20000000200 */
[----:B------:R-:W-:Y:S01]  /*13b50*/  FFMA R161, R112, R200, R161 ;  /* 0x000000c870a17223 */ /* 0x000fe200000000a1 */
[----:B------:R-:W-:Y:S01]  /*13b60*/  FMUL R48, R59, R48 ;  /* 0x000000303b307220 */ /* 0x000fe20000400000 */
[----:B------:R-:W-:Y:S01]  /*13b70*/  FMUL R202, R51, R202 ;  /* 0x000000ca33ca7220 */ /* 0x000fe20000400000 */
[C---:B------:R-:W-:Y:S01]  /*13b80*/  FFMA R171, R50.reuse, R114, R171 ;  /* 0x0000007232ab7223 */ /* 0x040fe200000000ab */
[----:B------:R-:W-:Y:S01]  /*13b90*/  FMUL R68, R43, R68 ;  /* 0x000000442b447220 */ /* 0x000fe20000400000 */
[----:B------:R-:W-:Y:S01]  /*13ba0*/  FMUL R70, R51, R70 ;  /* 0x0000004633467220 */ /* 0x000fe20000400000 */
[----:B------:R-:W3:Y:S01]  /*13bb0*/  LDSM.16.M88.4 R112, [R141] ;  /* 0x000000008d70783b */ /* 0x000ee20000000200 */
[C---:B------:R-:W-:Y:S01]  /*13bc0*/  FFMA R175, R50.reuse, R48, R175 ;  /* 0x0000003032af7223 */ /* 0x040fe200000000af */
[----:B------:R-:W-:Y:S01]  /*13bd0*/  FFMA R169, R50, R202, R169 ;  /* 0x000000ca32a97223 */ /* 0x000fe200000000a9 */
[----:B------:R-:W-:Y:S01]  /*13be0*/  I2FP.F32.S32 R48, R69 ;  /* 0x0000004500307245 */ /* 0x000fe20000201400 */
[C---:B------:R-:W-:Y:S01]  /*13bf0*/  FFMA R155, R46.reuse, R68, R149 ;  /* 0x000000442e9b7223 */ /* 0x040fe20000000095 */
[----:B------:R-:W-:Y:S01]  /*13c00*/  I2FP.F32.S32 R50, R71 ;  /* 0x0000004700327245 */ /* 0x000fe20000201400 */
[----:B------:R-:W-:Y:S01]  /*13c10*/  FFMA R153, R46, R70, R211 ;  /* 0x000000462e997223 */ /* 0x000fe200000000d3 */
[----:B------:R-:W-:Y:S01]  /*13c20*/  FMUL R40, R59, R40 ;  /* 0x000000283b287220 */ /* 0x000fe20000400000 */
[----:B------:R-:W4:Y:S01]  /*13c30*/  LDS.128 R68, [R127] ;  /* 0x000000007f447984 */ /* 0x000f220000000c00 */
[----:B0-----:R-:W-:-:S02]  /*13c40*/  HADD2.F32 R45, -RZ, R64.H0_H0 ;  /* 0x20000040ff2d7230 */ /* 0x001fc40000004100 */
[----:B------:R-:W-:Y:S01]  /*13c50*/  FFMA R151, R42, R40, R215 ;  /* 0x000000282a977223 */ /* 0x000fe200000000d7 */
[----:B------:R-:W-:Y:S01]  /*13c60*/  HADD2.F32 R65, -RZ, R65.H0_H0 ;  /* 0x20000041ff417230 */ /* 0x000fe20000004100 */
[----:B------:R-:W-:Y:S01]  /*13c70*/  I2FP.F32.S32 R40, R109 ;  /* 0x0000006d00287245 */ /* 0x000fe20000201400 */
[----:B------:R-:W-:Y:S01]  /*13c80*/  FFMA R77, R45, R77, R138 ;  /* 0x0000004d2d4d7223 */ /* 0x000fe2000000008a */
[----:B------:R-:W-:Y:S02]  /*13c90*/  HADD2.F32 R66, -RZ, R66.H0_H0 ;  /* 0x20000042ff427230 */ /* 0x000fe40000004100 */
[----:B------:R-:W-:Y:S01]  /*13ca0*/  FMUL R149, R47, R44 ;  /* 0x0000002c2f957220 */ /* 0x000fe20000400000 */
[----:B------:R-:W-:Y:S01]  /*13cb0*/  FMUL R48, R43, R48 ;  /* 0x000000302b307220 */ /* 0x000fe20000400000 */
[----:B------:R-:W-:Y:S01]  /*13cc0*/  FFMA R77, R65, R80, R77 ;  /* 0x00000050414d7223 */ /* 0x000fe2000000004d */
[----:B------:R-:W-:Y:S01]  /*13cd0*/  FMUL R50, R51, R50 ;  /* 0x0000003233327220 */ /* 0x000fe20000400000 */
[----:B------:R-:W-:Y:S01]  /*13ce0*/  FMUL R87, R59, R40 ;  /* 0x000000283b577220 */ /* 0x000fe20000400000 */
[----:B------:R-:W-:Y:S01]  /*13cf0*/  I2FP.F32.S32 R40, R111 ;  /* 0x0000006f00287245 */ /* 0x000fe20000201400 */
[----:B------:R-:W-:Y:S01]  /*13d00*/  LDS R84, [R118+0xa90] ;  /* 0x000a900076547984 */ /* 0x000fe20000000800 */
[----:B------:R-:W-:Y:S01]  /*13d10*/  FFMA R101, R75, R101, R218 ;  /* 0x000000654b657223 */ /* 0x000fe200000000da */
[----:B------:R-:W-:-:S02]  /*13d20*/  FFMA R140, R45, R73, R140 ;  /* 0x000000492d8c7223 */ /* 0x000fc4000000008c */
[----:B------:R-:W0:Y:S01]  /*13d30*/  LDS R85, [R118+0xaa0] ;  /* 0x000aa00076557984 */ /* 0x000e220000000800 */
[----:B------:R-:W-:Y:S01]  /*13d40*/  FFMA R137, R45, R72, R137 ;  /* 0x000000482d897223 */ /* 0x000fe20000000089 */
[----:B------:R-:W-:Y:S01]  /*13d50*/  FFMA R138, R66, R74, R77 ;  /* 0x0000004a428a7223 */ /* 0x000fe2000000004d */
[C---:B------:R-:W-:Y:S01]  /*13d60*/  FFMA R149, R42.reuse, R149, R214 ;  /* 0x000000952a957223 */ /* 0x040fe200000000d6 */
[C---:B------:R-:W-:Y:S01]  /*13d70*/  FFMA R145, R42.reuse, R48, R213 ;  /* 0x000000302a917223 */ /* 0x040fe200000000d5 */
[----:B-1----:R-:W-:Y:S01]  /*13d80*/  FFMA R154, R42, R50, R207 ;  /* 0x000000322a9a7223 */ /* 0x002fe200000000cf */
[----:B------:R-:W-:Y:S01]  /*13d90*/  I2FP.F32.S32 R42, R60 ;  /* 0x0000003c002a7245 */ /* 0x000fe20000201400 */
[----:B--2---:R-:W-:Y:S01]  /*13da0*/  IMMA.16832.S8.S8 R72, R96.ROW, R78.COL, RZ ;  /* 0x0000004e60487237 */ /* 0x004fe20000405cff */
        /* <DEDUP_REMOVED lines=11> */
[----:B------:R-:W-:Y:S02]  /*13e60*/  HADD2.F32 R61, -RZ, R55.H0_H0 ;  /* 0x20000037ff3d7230 */ /* 0x000fe40000004100 */
[C---:B------:R-:W-:Y:S01]  /*13e70*/  FFMA R57, R65.reuse, R57, R140 ;  /* 0x0000003941397223 */ /* 0x040fe2000000008c */
[----:B------:R-:W-:Y:S01]  /*13e80*/  FFMA R52, R65, R52, R137 ;  /* 0x0000003441347223 */ /* 0x000fe20000000089 */
[----:B------:R-:W-:Y:S01]  /*13e90*/  FMUL R143, R47, R110 ;  /* 0x0000006e2f8f7220 */ /* 0x000fe20000400000 */
[----:B------:R-:W1:Y:S01]  /*13ea0*/  LDS.128 R40, [R136+0x3a90] ;  /* 0x003a900088287984 */ /* 0x000e620000000c00 */
[----:B------:R-:W-:Y:S01]  /*13eb0*/  FFMA R76, R65, R76, R139 ;  /* 0x0000004c414c7223 */ /* 0x000fe2000000008b */
[----:B------:R-:W-:Y:S01]  /*13ec0*/  FMUL R108, R59, R108 ;  /* 0x0000006c3b6c7220 */ /* 0x000fe20000400000 */
[C---:B------:R-:W-:Y:S01]  /*13ed0*/  FFMA R140, R66.reuse, R58, R57 ;  /* 0x0000003a428c7223 */ /* 0x040fe20000000039 */
[----:B------:R-:W2:Y:S01]  /*13ee0*/  LDS.128 R48, [R127+0x90] ;  /* 0x000090007f307984 */ /* 0x000ea20000000c00 */
[C---:B------:R-:W-:Y:S01]  /*13ef0*/  FFMA R139, R66.reuse, R53, R76 ;  /* 0x00000035428b7223 */ /* 0x040fe2000000004c */
[----:B------:R-:W-:Y:S01]  /*13f00*/  FFMA R81, R66, R81, R52 ;  /* 0x0000005142517223 */ /* 0x000fe20000000034 */
[C---:B------:R-:W-:Y:S01]  /*13f10*/  FFMA R143, R61.reuse, R143, R54 ;  /* 0x0000008f3d8f7223 */ /* 0x040fe20000000036 */
[----:B------:R-:W-:Y:S01]  /*13f20*/  HADD2.F32 R67, -RZ, R67.H0_H0 ;  /* 0x20000043ff437230 */ /* 0x000fe20000004100 */
[----:B------:R-:W-:Y:S01]  /*13f30*/  LDS.128 R44, [R136+0x4410] ;  /* 0x00441000882c7984 */ /* 0x000fe20000000c00 */
[----:B---3--:R-:W-:Y:S03]  /*13f40*/  IMMA.16832.S8.S8 R76, R112.ROW, R78.COL, RZ ;  /* 0x0000004e704c7237 */ /* 0x008fe60000405cff */
[----:B------:R-:W3:Y:S04]  /*13f50*/  LDS.128 R52, [R136+0x4d90] ;  /* 0x004d900088347984 */ /* 0x000ee80000000c00 */
[----:B------:R5:W3:Y:S01]  /*13f60*/  LDS.128 R56, [R136+0x5710] ;  /* 0x0057100088387984 */ /* 0x000ae20000000c00 */
        /* <DEDUP_REMOVED lines=12> */
[----:B------:R-:W-:Y:S01]  /*14030*/  I2FP.F32.S32 R207, R75 ;  /* 0x0000004b00cf7245 */ /* 0x000fe20000201400 */
[----:B----4-:R-:W-:Y:S02]  /*14040*/  HADD2.F32 R201, -RZ, R68.H0_H0 ;  /* 0x20000044ffc97230 */ /* 0x010fe40000004100 */
[----:B------:R4:W-:Y:S01]  /*14050*/  LDSM.16.M88.4 R60, [R135] ;  /* 0x00000000873c783b */ /* 0x0009e20000000200 */
[----:B------:R-:W-:-:S03]  /*14060*/  HADD2.F32 R152, -RZ, R69.H0_H0 ;  /* 0x20000045ff987230 */ /* 0x000fc60000004100 */
[----:B------:R-:W3:Y:S01]  /*14070*/  LDS.128 R64, [R127+0x900] ;  /* 0x000900007f407984 */ /* 0x000ee20000000c00 */
[----:B------:R-:W-:-:S03]  /*14080*/  HADD2.F32 R141, -RZ, R70.H0_H0 ;  /* 0x20000046ff8d7230 */ /* 0x000fc60000004100 */
[----:B------:R-:W3:Y:S01]  /*14090*/  LDS.128 R72, [R127+0x990] ;  /* 0x000990007f487984 */ /* 0x000ee20000000c00 */
[----:B-----5:R-:W-:-:S03]  /*140a0*/  HADD2.F32 R136, -RZ, R71.H0_H0 ;  /* 0x20000047ff887230 */ /* 0x020fc60000004100 */
[----:B------:R-:W5:Y:S01]  /*140b0*/  LDSM.16.M88.4 R68, [R134] ;  /* 0x000000008644783b */ /* 0x000f620000000200 */
[----:B----4-:R-:W-:Y:S02]  /*140c0*/  I2FP.F32.S32 R135, R76 ;  /* 0x0000004c00877245 */ /* 0x010fe40000201400 */
[----:B------:R-:W-:Y:S02]  /*140d0*/  I2FP.F32.S32 R209, R77 ;  /* 0x0000004d00d17245 */ /* 0x000fe40000201400 */
[----:B------:R-:W-:Y:S02]  /*140e0*/  I2FP.F32.S32 R211, R78 ;  /* 0x0000004e00d37245 */ /* 0x000fe40000201400 */
[----:B------:R-:W-:Y:S02]  /*140f0*/  I2FP.F32.S32 R213, R79 ;  /* 0x0000004f00d57245 */ /* 0x000fe40000201400 */
[-C--:B0-----:R-:W-:Y:S08]  /*14100*/  IMMA.16832.S8.S8 R76, R112.ROW, R84.reuse.COL, RZ ;  /* 0x00000054704c7237 */ /* 0x081ff00000405cff */
[----:B------:R-:W-:Y:S01]  /*14110*/  IMMA.16832.S8.S8 R80, R96.ROW, R84.COL, RZ ;  /* 0x0000005460507237 */ /* 0x000fe20000405cff */
[----:B------:R-:W-:Y:S04]  /*14120*/  LDS R84, [R118+0xab0] ;  /* 0x000ab00076547984 */ /* 0x000fe80000000800 */
[----:B------:R-:W0:Y:S01]  /*14130*/  LDS R85, [R118+0xac0] ;  /* 0x000ac00076557984 */ /* 0x000e220000000800 */
[----:B-1----:R-:W-:Y:S01]  /*14140*/  FMUL R109, R40, R109 ;  /* 0x0000006d286d7220 */ /* 0x002fe20000400000 */
[----:B--2---:R-:W-:-:S02]  /*14150*/  HADD2.F32 R48, -RZ, R48.H0_H0 ;  /* 0x20000030ff307230 */ /* 0x004fc40000004100 */
[----:B------:R-:W-:Y:S01]  /*14160*/  FMUL R158, R40, R203 ;  /* 0x000000cb289e7220 */ /* 0x000fe20000400000 */
[----:B---3--:R-:W-:Y:S01]  /*14170*/  FMUL R135, R52, R135 ;  /* 0x0000008734877220 */ /* 0x008fe20000400000 */
[C---:B------:R-:W-:Y:S01]  /*14180*/  FFMA R111, R201.reuse, R109, R196 ;  /* 0x0000006dc96f7223 */ /* 0x040fe200000000c4 */
[----:B------:R-:W-:Y:S01]  /*14190*/  FMUL R109, R44, R205 ;  /* 0x000000cd2c6d7220 */ /* 0x000fe20000400000 */
[C---:B------:R-:W-:Y:S01]  /*141a0*/  FMUL R211, R56.reuse, R211 ;  /* 0x000000d338d37220 */ /* 0x040fe20000400000 */
[----:B------:R-:W-:Y:S01]  /*141b0*/  FMUL R108, R56, R213 ;  /* 0x000000d5386c7220 */ /* 0x000fe20000400000 */
[----:B------:R-:W-:Y:S01]  /*141c0*/  I2FP.F32.S32 R213, R78 ;  /* 0x0000004e00d57245 */ /* 0x000fe20000201400 */
[----:B------:R-:W-:Y:S01]  /*141d0*/  FMUL R207, R44, R207 ;  /* 0x000000cf2ccf7220 */ /* 0x000fe20000400000 */
[----:B------:R-:W-:Y:S01]  /*141e0*/  I2FP.F32.S32 R215, R79 ;  /* 0x0000004f00d77245 */ /* 0x000fe20000201400 */
[----:B------:R-:W-:Y:S01]  /*141f0*/  FMUL R209, R52, R209 ;  /* 0x000000d134d17220 */ /* 0x000fe20000400000 */
[C---:B------:R-:W-:Y:S01]  /*14200*/  FFMA R109, R201.reuse, R109, R198 ;  /* 0x0000006dc96d7223 */ /* 0x040fe200000000c6 */
[----:B------:R-:W-:Y:S01]  /*14210*/  FFMA R158, R48, R158, R195 ;  /* 0x0000009e309e7223 */ /* 0x000fe200000000c3 */
[C---:B------:R-:W-:Y:S01]  /*14220*/  FFMA R135, R201.reuse, R135, R88 ;  /* 0x00000087c9877223 */ /* 0x040fe20000000058 */
[----:B------:R-:W-:Y:S01]  /*14230*/  FFMA R211, R201, R211, R90 ;  /* 0x000000d3c9d37223 */ /* 0x000fe2000000005a */
[----:B------:R-:W-:Y:S01]  /*14240*/  I2FP.F32.S32 R195, R80 ;  /* 0x0000005000c37245 */ /* 0x000fe20000201400 */
[----:B------:R-:W-:Y:S01]  /*14250*/  HADD2.F32 R64, -RZ, R64.H0_H0 ;  /* 0x20000040ff407230 */ /* 0x000fe20000004100 */
[----:B------:R-:W-:Y:S01]  /*14260*/  I2FP.F32.S32 R203, R82 ;  /* 0x0000005200cb7245 */ /* 0x000fe20000201400 */
[----:B------:R-:W-:Y:S01]  /*14270*/  HADD2.F32 R72, -RZ, R72.H0_H0 ;  /* 0x20000048ff487230 */ /* 0x000fe20000004100 */
[----:B------:R-:W-:-:S02]  /*14280*/  I2FP.F32.S32 R201, R81 ;  /* 0x0000005100c97245 */ /* 0x000fc40000201400 */
[----:B------:R-:W-:Y:S01]  /*14290*/  I2FP.F32.S32 R205, R83 ;  /* 0x0000005300cd7245 */ /* 0x000fe20000201400 */
[C---:B------:R-:W-:Y:S01]  /*142a0*/  FFMA R156, R48.reuse, R207, R194 ;  /* 0x000000cf309c7223 */ /* 0x040fe200000000c2 */
[-C--:B------:R-:W-:Y:S01]  /*142b0*/  IMMA.16832.S8.S8 R80, R60.ROW, R86.reuse.COL, RZ ;  /* 0x000000563c507237 */ /* 0x080fe20000405cff */
[----:B------:R-:W-:Y:S01]  /*142c0*/  FFMA R91, R48, R209, R91 ;  /* 0x000000d1305b7223 */ /* 0x000fe2000000005b */
[C---:B------:R-:W-:Y:S01]  /*142d0*/  FMUL R162, R56.reuse, R213 ;  /* 0x000000d538a27220 */ /* 0x040fe20000400000 */
[----:B------:R-:W-:Y:S01]  /*142e0*/  FMUL R215, R56, R215 ;  /* 0x000000d738d77220 */ /* 0x000fe20000400000 */
[----:B------:R-:W-:Y:S02]  /*142f0*/  I2FP.F32.S32 R207, R76 ;  /* 0x0000004c00cf7245 */ /* 0x000fe40000201400 */
[----:B------:R-:W-:Y:S02]  /*14300*/  I2FP.F32.S32 R209, R77 ;  /* 0x0000004d00d17245 */ /* 0x000fe40000201400 */
[----:B-----5:R-:W-:Y:S01]  /*14310*/  IMMA.16832.S8.S8 R76, R68.ROW, R86.COL, RZ ;  /* 0x00000056444c7237 */ /* 0x020fe20000405cff */
        /* <DEDUP_REMOVED lines=20> */
[----:B------:R-:W-:Y:S02]  /*14460*/  I2FP.F32.S32 R72, R82 ;  /* 0x0000005200487245 */ /* 0x000fe40000201400 */
[----:B------:R-:W-:Y:S01]  /*14470*/  I2FP.F32.S32 R88, R83 ;  /* 0x0000005300587245 */ /* 0x000fe20000201400 */
[----:B------:R-:W-:Y:S01]  /*14480*/  LDS R95, [R118+0x13c0] ;  /* 0x0013c000765f7984 */ /* 0x000fe20000000800 */
[----:B0-----:R-:W-:Y:S01]  /*14490*/  IMMA.16832.S8.S8 R80, R60.ROW, R84.COL, RZ ;  /* 0x000000543c507237 */ /* 0x001fe20000405cff */
[----:B------:R-:W-:Y:S02]  /*144a0*/  I2FP.F32.S32 R76, R76 ;  /* 0x0000004c004c7245 */ /* 0x000fe40000201400 */
[----:B------:R-:W-:-:S05]  /*144b0*/  I2FP.F32.S32 R78, R78 ;  /* 0x0000004e004e7245 */ /* 0x000fca0000201400 */
        /* <DEDUP_REMOVED lines=8> */
[----:B------:R-:W-:Y:S01]  /*14540*/  I2FP.F32.S32 R90, R77 ;  /* 0x0000004d005a7245 */ /* 0x000fe20000201400 */
[----:B------:R-:W-:Y:S01]  /*14550*/  FFMA R152, R152, R78, R211 ;  /* 0x0000004e98987223 */ /* 0x000fe200000000d3 */
[----:B------:R-:W-:-:S02]  /*14560*/  I2FP.F32.S32 R108, R79 ;  /* 0x0000004f006c7245 */ /* 0x000fc40000201400 */
[----:B------:R-:W0:Y:S01]  /*14570*/  LDS.128 R76, [R127+0x1200] ;  /* 0x001200007f4c7984 */ /* 0x000e220000000c00 */
[----:B------:R-:W-:Y:S02]  /*14580*/  HADD2.F32 R49, -RZ, R49.H0_H0 ;  /* 0x20000031ff317230 */ /* 0x000fe40000004100 */
        /* <DEDUP_REMOVED lines=16> */
[-C--:B-1----:R-:W-:Y:S01]  /*14690*/  IMMA.16832.S8.S8 R84, R112.ROW, R92.reuse.COL, RZ ;  /* 0x0000005c70547237 */ /* 0x082fe20000405cff */
[----:B------:R-:W-:Y:S01]  /*146a0*/  I2FP.F32.S32 R72, R82 ;  /* 0x0000005200487245 */ /* 0x000fe20000201400 */
[----:B------:R-:W-:Y:S01]  /*146b0*/  FMUL R48, R41, R80 ;  /* 0x0000005029307220 */ /* 0x000fe20000400000 */
[----:B------:R-:W-:Y:S01]  /*146c0*/  I2FP.F32.S32 R108, R83 ;  /* 0x00000053006c7245 */ /* 0x000fe20000201400 */
[----:B------:R-:W-:Y:S01]  /*146d0*/  HADD2.F32 R65, -RZ, R65.H0_H0 ;  /* 0x20000041ff417230 */ /* 0x000fe20000004100 */
[----:B------:R-:W1:Y:S03]  /*146e0*/  LDS.128 R80, [R127+0x1290] ;  /* 0x001290007f507984 */ /* 0x000e660000000c00 */
[----:B------:R-:W-:Y:S01]  /*146f0*/  IMMA.16832.S8.S8 R88, R96.ROW, R92.COL, RZ ;  /* 0x0000005c60587237 */ /* 0x000fe20000405cff */
[----:B------:R-:W-:Y:S01]  /*14700*/  FFMA R194, R65, R49, R194 ;  /* 0x0000003141c27223 */ /* 0x000fe200000000c2 */
[----:B------:R-:W-:-:S02]  /*14710*/  HADD2.F32 R73, -RZ, R73.H0_H0 ;  /* 0x20000049ff497230 */ /* 0x000fc40000004100 */
        /* <DEDUP_REMOVED lines=8> */
[----:B------:R-:W2:Y:S01]  /*147a0*/  LDS R104, [R118+0x1c90] ;  /* 0x001c900076687984 */ /* 0x000ea20000000800 */
[C---:B------:R-:W-:Y:S01]  /*147b0*/  FFMA R195, R65.reuse, R72, R195 ;  /* 0x0000004841c37223 */ /* 0x040fe200000000c3 */
[----:B------:R-:W-:Y:S01]  /*147c0*/  FFMA R162, R65, R109, R162 ;  /* 0x0000006d41a27223 */ /* 0x000fe200000000a2 */
[----:B------:R-:W-:Y:S01]  /*147d0*/  FMUL R65, R53, R110 ;  /* 0x0000006e35417220 */ /* 0x000fe20000400000 */
[C---:B------:R-:W-:Y:S01]  /*147e0*/  FFMA R164, R73.reuse, R93, R164 ;  /* 0x0000005d49a47223 */ /* 0x040fe200000000a4 */
[----:B------:R-:W-:Y:S01]  /*147f0*/  I2FP.F32.S32 R93, R84 ;  /* 0x00000054005d7245 */ /* 0x000fe20000201400 */
[----:B0-----:R-:W-:Y:S02]  /*14800*/  HADD2.F32 R76, -RZ, R76.H0_H0 ;  /* 0x2000004cff4c7230 */ /* 0x001fe40000004100 */
[----:B------:R-:W-:Y:S01]  /*14810*/  FFMA R166, R73, R65, R166 ;  /* 0x0000004149a67223 */ /* 0x000fe200000000a6 */
[----:B------:R-:W-:Y:S01]  /*14820*/  I2FP.F32.S32 R65, R90 ;  /* 0x0000005a00417245 */ /* 0x000fe20000201400 */
[----:B------:R-:W-:Y:S01]  /*14830*/  LDS R64, [R118+0x1cb0] ;  /* 0x001cb00076407984 */ /* 0x000fe20000000800 */
[----:B------:R-:W-:Y:S01]  /*14840*/  I2FP.F32.S32 R49, R88 ;  /* 0x0000005800317245 */ /* 0x000fe20000201400 */
[----:B------:R-:W-:Y:S01]  /*14850*/  FMUL R48, R52, R93 ;  /* 0x0000005d34307220 */ /* 0x000fe20000400000 */
[----:B------:R-:W-:-:S02]  /*14860*/  I2FP.F32.S32 R73, R89 ;  /* 0x0000005900497245 */ /* 0x000fc40000201400 */
[----:B------:R-:W-:Y:S02]  /*14870*/  I2FP.F32.S32 R109, R91 ;  /* 0x0000005b006d7245 */ /* 0x000fe40000201400 */
[----:B------:R-:W-:Y:S01]  /*14880*/  IMMA.16832.S8.S8 R88, R60.ROW, R94.COL, RZ ;  /* 0x0000005e3c587237 */ /* 0x000fe20000405cff */
[----:B------:R-:W-:-:S07]  /*14890*/  FMUL R65, R44, R65 ;  /* 0x000000412c417220 */ /* 0x000fce0000400000 */
[----:B------:R-:W-:Y:S01]  /*148a0*/  IMMA.16832.S8.S8 R92, R68.ROW, R94.COL, RZ ;  /* 0x0000005e445c7237 */ /* 0x000fe20000405cff */
[----:B------:R-:W-:Y:S02]  /*148b0*/  FFMA R192, R76, R65, R192 ;  /* 0x000000414cc07223 */ /* 0x000fe400000000c0 */
[----:B------:R-:W0:Y:S01]  /*148c0*/  LDS R65, [R118+0x1cc0] ;  /* 0x001cc00076417984 */ /* 0x000e220000000800 */
[----:B------:R-:W-:Y:S02]  /*148d0*/  I2FP.F32.S32 R87, R87 ;  /* 0x0000005700577245 */ /* 0x000fe40000201400 */
[----:B------:R-:W-:Y:S01]  /*148e0*/  I2FP.F32.S32 R111, R86 ;  /* 0x00000056006f7245 */ /* 0x000fe20000201400 */
[----:B------:R-:W-:Y:S01]  /*148f0*/  FMUL R49, R40, R49 ;  /* 0x0000003128317220 */ /* 0x000fe20000400000 */
[----:B------:R-:W-:Y:S01]  /*14900*/  I2FP.F32.S32 R85, R85 ;  /* 0x0000005500557245 */ /* 0x000fe20000201400 */
[----:B-1----:R-:W-:Y:S02]  /*14910*/  HADD2.F32 R80, -RZ, R80.H0_H0 ;  /* 0x20000050ff507230 */ /* 0x002fe40000004100 */
[C---:B------:R-:W-:Y:S01]  /*14920*/  FMUL R87, R56.reuse, R87 ;  /* 0x0000005738577220 */ /* 0x040fe20000400000 */
[----:B------:R-:W-:Y:S01]  /*14930*/  FMUL R111, R56, R111 ;  /* 0x0000006f386f7220 */ /* 0x000fe20000400000 */
[C---:B------:R-:W-:Y:S01]  /*14940*/  FFMA R193, R76.reuse, R49, R193 ;  /* 0x000000314cc17223 */ /* 0x040fe200000000c1 */
[----:B------:R-:W-:Y:S01]  /*14950*/  FFMA R48, R76, R48, R107 ;  /* 0x000000304c307223 */ /* 0x000fe2000000006b */
[----:B------:R-:W-:Y:S01]  /*14960*/  FMUL R72, R52, R85 ;  /* 0x0000005534487220 */ /* 0x000fe20000400000 */
[----:B------:R-:W-:Y:S01]  /*14970*/  FFMA R76, R76, R111, R106 ;  /* 0x0000006f4c4c7223 */ /* 0x000fe2000000006a */
[----:B------:R-:W-:Y:S01]  /*14980*/  FFMA R100, R80, R87, R100 ;  /* 0x0000005750647223 */ /* 0x000fe20000000064 */
[----:B------:R-:W-:Y:S01]  /*14990*/  FMUL R73, R40, R73 ;  /* 0x0000004928497220 */ /* 0x000fe20000400000 */
[----:B------:R-:W-:Y:S01]  /*149a0*/  FMUL R109, R44, R109 ;  /* 0x0000006d2c6d7220 */ /* 0x000fe20000400000 */
[----:B------:R-:W-:Y:S01]  /*149b0*/  I2FP.F32.S32 R200, R94 ;  /* 0x0000005e00c87245 */ /* 0x000fe20000201400 */
[----:B------:R-:W1:Y:S01]  /*149c0*/  LDS.128 R84, [R127+0x1b00] ;  /* 0x001b00007f547984 */ /* 0x000e620000000c00 */
[----:B------:R-:W-:Y:S01]  /*149d0*/  I2FP.F32.S32 R106, R92 ;  /* 0x0000005c006a7245 */ /* 0x000fe20000201400 */
[----:B------:R-:W-:-:S02]  /*149e0*/  HADD2.F32 R77, -RZ, R77.H0_H0 ;  /* 0x2000004dff4d7230 */ /* 0x000fc40000004100 */
        /* <DEDUP_REMOVED lines=8> */
[----:B------:R-:W-:Y:S01]  /*14a70*/  I2FP.F32.S32 R72, R88 ;  /* 0x0000005800487245 */ /* 0x000fe20000201400 */
[----:B--2---:R-:W-:Y:S01]  /*14a80*/  IMMA.16832.S8.S8 R92, R96.ROW, R104.COL, RZ ;  /* 0x00000068605c7237 */ /* 0x004fe20000405cff */
[----:B------:R-:W-:-:S02]  /*14a90*/  I2FP.F32.S32 R108, R89 ;  /* 0x00000059006c7245 */ /* 0x000fc40000201400 */
[----:B------:R-:W-:Y:S02]  /*14aa0*/  I2FP.F32.S32 R80, R90 ;  /* 0x0000005a00507245 */ /* 0x000fe40000201400 */
[----:B------:R-:W-:Y:S02]  /*14ab0*/  I2FP.F32.S32 R110, R91 ;  /* 0x0000005b006e7245 */ /* 0x000fe40000201400 */
[----:B------:R-:W2:Y:S01]  /*14ac0*/  LDS.128 R88, [R127+0x1b90] ;  /* 0x001b90007f587984 */ /* 0x000ea20000000c00 */
[----:B------:R-:W-:Y:S01]  /*14ad0*/  IMMA.16832.S8.S8 R104, R112.ROW, R104.COL, RZ ;  /* 0x0000006870687237 */ /* 0x000fe20000405cff */
[----:B------:R-:W-:Y:S01]  /*14ae0*/  FMUL R72, R41, R72 ;  /* 0x0000004829487220 */ /* 0x000fe20000400000 */
[----:B------:R-:W-:Y:S01]  /*14af0*/  FMUL R49, R45, R80 ;  /* 0x000000502d317220 */ /* 0x000fe20000400000 */
[C---:B------:R-:W-:Y:S02]  /*14b00*/  FFMA R80, R77.reuse, R73, R48 ;  /* 0x000000494d507223 */ /* 0x040fe40000000030 */
[C---:B------:R-:W-:Y:S01]  /*14b10*/  FFMA R193, R77.reuse, R72, R193 ;  /* 0x000000484dc17223 */ /* 0x040fe200000000c1 */
[----:B------:R-:W-:Y:S01]  /*14b20*/  LDS R73, [R118+0x25a0] ;  /* 0x0025a00076497984 */ /* 0x000fe20000000800 */
[----:B------:R-:W-:-:S03]  /*14b30*/  FFMA R192, R77, R49, R192 ;  /* 0x000000314dc07223 */ /* 0x000fc600000000c0 */
[----:B------:R-:W3:Y:S01]  /*14b40*/  LDS R72, [R118+0x2590] ;  /* 0x0025900076487984 */ /* 0x000ee20000000800 */
        /* <DEDUP_REMOVED lines=12> */
[----:B------:R-:W-:Y:S01]  /*14c10*/  LDS R48, [R118+0x2e90] ;  /* 0x002e900076307984 */ /* 0x000fe20000000800 */
[----:B------:R-:W-:-:S02]  /*14c20*/  I2FP.F32.S32 R201, R105 ;  /* 0x0000006900c97245 */ /* 0x000fc40000201400 */
[----:B------:R-:W-:Y:S01]  /*14c30*/  I2FP.F32.S32 R205, R107 ;  /* 0x0000006b00cd7245 */ /* 0x000fe20000201400 */
[----:B------:R-:W0:Y:S02]  /*14c40*/  LDS R49, [R118+0x2ea0] ;  /* 0x002ea00076317984 */ /* 0x000e240000000800 */
[----:B------:R-:W-:Y:S01]  /*14c50*/  IMMA.16832.S8.S8 R104, R68.ROW, R64.COL, RZ ;  /* 0x0000004044687237 */ /* 0x000fe20000405cff */
[----:B------:R-:W-:Y:S01]  /*14c60*/  I2FP.F32.S32 R109, R94 ;  /* 0x0000005e006d7245 */ /* 0x000fe20000201400 */
[----:B-1----:R-:W-:Y:S01]  /*14c70*/  HADD2.F32 R84, -RZ, R84.H0_H0 ;  /* 0x20000054ff547230 */ /* 0x002fe20000004100 */
[----:B------:R-:W-:Y:S01]  /*14c80*/  I2FP.F32.S32 R77, R92 ;  /* 0x0000005c004d7245 */ /* 0x000fe20000201400 */
[----:B------:R-:W-:Y:S01]  /*14c90*/  LDS R65, [R118+0x25c0] ;  /* 0x0025c00076417984 */ /* 0x000fe20000000800 */
        /* <DEDUP_REMOVED lines=8> */
[----:B--2---:R-:W-:-:S02]  /*14d20*/  HADD2.F32 R88, -RZ, R88.H0_H0 ;  /* 0x20000058ff587230 */ /* 0x004fc40000004100 */
[----:B------:R-:W-:Y:S01]  /*14d30*/  FMUL R64, R44, R95 ;  /* 0x0000005f2c407220 */ /* 0x000fe20000400000 */
[----:B------:R-:W-:Y:S01]  /*14d40*/  I2FP.F32.S32 R110, R100 ;  /* 0x00000064006e7245 */ /* 0x000fe20000201400 */
[----:B------:R-:W-:Y:S02]  /*14d50*/  HADD2.F32 R100, -RZ, R85.H0_H0 ;  /* 0x20000055ff647230 */ /* 0x000fe40000004100 */
[----:B------:R-:W-:Y:S02]  /*14d60*/  I2FP.F32.S32 R104, R104 ;  /* 0x0000006800687245 */ /* 0x000fe40000201400 */
        /* <DEDUP_REMOVED lines=12> */
[----:B------:R-:W1:Y:S01]  /*14e30*/  LDS R64, [R118+0x25b0] ;  /* 0x0025b00076407984 */ /* 0x000e620000000800 */
[----:B------:R-:W-:Y:S01]  /*14e40*/  I2FP.F32.S32 R202, R103 ;  /* 0x0000006700ca7245 */ /* 0x000fe20000201400 */
[----:B------:R-:W-:Y:S01]  /*14e50*/  FMUL R110, R41, R110 ;  /* 0x0000006e296e7220 */ /* 0x000fe20000400000 */
[----:B------:R-:W-:Y:S01]  /*14e60*/  I2FP.F32.S32 R204, R105 ;  /* 0x0000006900cc7245 */ /* 0x000fe20000201400 */
[----:B------:R-:W-:Y:S01]  /*14e70*/  FFMA R167, R100, R102, R165 ;  /* 0x0000006664a77223 */ /* 0x000fe200000000a5 */
[----:B------:R-:W-:Y:S01]  /*14e80*/  I2FP.F32.S32 R206, R107 ;  /* 0x0000006b00ce7245 */ /* 0x000fe20000201400 */
[C---:B------:R-:W-:Y:S01]  /*14e90*/  FFMA R161, R88.reuse, R93, R175 ;  /* 0x0000005d58a17223 */ /* 0x040fe200000000af */
[----:B------:R-:W-:Y:S01]  /*14ea0*/  FFMA R84, R88, R84, R171 ;  /* 0x0000005458547223 */ /* 0x000fe200000000ab */
[----:B------:R-:W-:Y:S01]  /*14eb0*/  FFMA R165, R100, R104, R163 ;  /* 0x0000006864a57223 */ /* 0x000fe200000000a3 */
[----:B------:R-:W-:Y:S01]  /*14ec0*/  FFMA R88, R88, R92, R169 ;  /* 0x0000005c58587223 */ /* 0x000fe200000000a9 */
[C---:B------:R-:W-:Y:S01]  /*14ed0*/  FFMA R163, R100.reuse, R85, R108 ;  /* 0x0000005564a37223 */ /* 0x040fe2000000006c */
[----:B---3--:R-:W-:Y:S01]  /*14ee0*/  IMMA.16832.S8.S8 R92, R96.ROW, R72.COL, RZ ;  /* 0x00000048605c7237 */ /* 0x008fe20000405cff */
[----:B------:R-:W-:Y:S01]  /*14ef0*/  FFMA R169, R100, R110, R77 ;  /* 0x0000006e64a97223 */ /* 0x000fe2000000004d */
[----:B------:R-:W-:-:S02]  /*14f00*/  HADD2.F32 R108, -RZ, R89.H0_H0 ;  /* 0x20000059ff6c7230 */ /* 0x000fc40000004100 */
[----:B------:R-:W-:Y:S01]  /*14f10*/  FMUL R200, R41, R200 ;  /* 0x000000c829c87220 */ /* 0x000fe20000400000 */
[----:B------:R-:W-:Y:S01]  /*14f20*/  FMUL R202, R45, R202 ;  /* 0x000000ca2dca7220 */ /* 0x000fe20000400000 */
[----:B------:R-:W-:Y:S01]  /*14f30*/  FMUL R77, R57, R206 ;  /* 0x000000ce394d7220 */ /* 0x000fe20000400000 */
[----:B------:R-:W2:Y:S01]  /*14f40*/  LDS.128 R100, [R127+0x2400] ;  /* 0x002400007f647984 */ /* 0x000ea20000000c00 */
[----:B------:R-:W-:Y:S01]  /*14f50*/  IMMA.16832.S8.S8 R104, R112.ROW, R72.COL, RZ ;  /* 0x0000004870687237 */ /* 0x000fe20000405cff */
[----:B------:R-:W-:Y:S01]  /*14f60*/  FMUL R73, R53, R204 ;  /* 0x000000cc35497220 */ /* 0x000fe20000400000 */
[C---:B------:R-:W-:Y:S01]  /*14f70*/  FFMA R161, R108.reuse, R200, R161 ;  /* 0x000000c86ca17223 */ /* 0x040fe200000000a1 */
[C---:B------:R-:W-:Y:S01]  /*14f80*/  FFMA R85, R108.reuse, R202, R173 ;  /* 0x000000ca6c557223 */ /* 0x040fe200000000ad */
[C---:B------:R-:W-:Y:S01]  /*14f90*/  FFMA R72, R108.reuse, R77, R88 ;  /* 0x0000004d6c487223 */ /* 0x040fe20000000058 */
[----:B------:R-:W-:Y:S02]  /*14fa0*/  FFMA R84, R108, R73, R84 ;  /* 0x000000496c547223 */ /* 0x000fe40000000054 */
[----:B------:R-:W3:Y:S01]  /*14fb0*/  LDS.128 R108, [R127+0x2490] ;  /* 0x002490007f6c7984 */ /* 0x000ee20000000c00 */
[-C--:B0-----:R-:W-:Y:S08]  /*14fc0*/  IMMA.16832.S8.S8 R96, R96.ROW, R48.reuse.COL, RZ ;  /* 0x0000003060607237 */ /* 0x081ff00000405cff */
[----:B------:R-:W-:Y:S01]  /*14fd0*/  IMMA.16832.S8.S8 R112, R112.ROW, R48.COL, RZ ;  /* 0x0000003070707237 */ /* 0x000fe20000405cff */
[----:B------:R-:W-:Y:S04]  /*14fe0*/  LDS R48, [R118+0x2eb0] ;  /* 0x002eb00076307984 */ /* 0x000fe80000000800 */
[----:B------:R-:W0:Y:S01]  /*14ff0*/  LDS R49, [R118+0x2ec0] ;  /* 0x002ec00076317984 */ /* 0x000e220000000800 */
        /* <DEDUP_REMOVED lines=8> */
[-C--:B-1----:R-:W-:Y:S01]  /*15080*/  IMMA.16832.S8.S8 R92, R60.ROW, R64.reuse.COL, RZ ;  /* 0x000000403c5c7237 */ /* 0x082fe20000405cff */
[----:B------:R-:W-:Y:S01]  /*15090*/  I2FP.F32.S32 R171, R98 ;  /* 0x0000006200ab7245 */ /* 0x000fe20000201400 */
[C---:B------:R-:W-:Y:S01]  /*150a0*/  FMUL R175, R40.reuse, R73 ;  /* 0x0000004928af7220 */ /* 0x040fe20000400000 */
[----:B------:R-:W-:Y:S01]  /*150b0*/  I2FP.F32.S32 R99, R99 ;  /* 0x0000006300637245 */ /* 0x000fe20000201400 */
[C---:B------:R-:W-:Y:S01]  /*150c0*/  FMUL R89, R40.reuse, R89 ;  /* 0x0000005928597220 */ /* 0x040fe20000400000 */
[----:B------:R-:W-:Y:S01]  /*150d0*/  FMUL R73, R40, R97 ;  /* 0x0000006128497220 */ /* 0x000fe20000400000 */
[----:B------:R-:W-:Y:S01]  /*150e0*/  I2FP.F32.S32 R105, R105 ;  /* 0x0000006900697245 */ /* 0x000fe20000201400 */
[C---:B------:R-:W-:Y:S01]  /*150f0*/  FMUL R40, R44.reuse, R77 ;  /* 0x0000004d2c287220 */ /* 0x040fe20000400000 */
[----:B------:R-:W-:Y:S01]  /*15100*/  I2FP.F32.S32 R77, R104 ;  /* 0x00000068004d7245 */ /* 0x000fe20000201400 */
[C---:B------:R-:W-:Y:S01]  /*15110*/  FMUL R88, R44.reuse, R171 ;  /* 0x000000ab2c587220 */ /* 0x040fe20000400000 */
[----:B------:R-:W-:Y:S01]  /*15120*/  I2FP.F32.S32 R107, R107 ;  /* 0x0000006b006b7245 */ /* 0x000fe20000201400 */
[----:B------:R-:W-:Y:S01]  /*15130*/  FMUL R44, R44, R99 ;  /* 0x000000632c2c7220 */ /* 0x000fe20000400000 */
[----:B------:R-:W-:Y:S01]  /*15140*/  I2FP.F32.S32 R171, R112 ;  /* 0x0000007000ab7245 */ /* 0x000fe20000201400 */
[C---:B------:R-:W-:Y:S01]  /*15150*/  FMUL R112, R52.reuse, R105 ;  /* 0x0000006934707220 */ /* 0x040fe20000400000 */
[----:B------:R-:W-:Y:S01]  /*15160*/  I2FP.F32.S32 R113, R113 ;  /* 0x0000007100717245 */ /* 0x000fe20000201400 */
[----:B------:R-:W-:Y:S01]  /*15170*/  IMMA.16832.S8.S8 R96, R68.ROW, R64.COL, RZ ;  /* 0x0000004044607237 */ /* 0x000fe20000405cff */
[----:B------:R-:W-:Y:S01]  /*15180*/  I2FP.F32.S32 R105, R106 ;  /* 0x0000006a00697245 */ /* 0x000fe20000201400 */
[----:B------:R-:W-:Y:S01]  /*15190*/  FMUL R104, R52, R77 ;  /* 0x0000004d34687220 */ /* 0x000fe20000400000 */
[----:B--2---:R-:W-:-:S02]  /*151a0*/  HADD2.F32 R100, -RZ, R100.H0_H0 ;  /* 0x20000064ff647230 */ /* 0x004fc40000004100 */
[----:B------:R-:W-:Y:S01]  /*151b0*/  FMUL R107, R56, R107 ;  /* 0x0000006b386b7220 */ /* 0x000fe20000400000 */
[----:B---3--:R-:W-:Y:S02]  /*151c0*/  HADD2.F32 R108, -RZ, R108.H0_H0 ;  /* 0x2000006cff6c7230 */ /* 0x008fe40000004100 */
        /* <DEDUP_REMOVED lines=8> */
[----:B------:R-:W-:Y:S01]  /*15250*/  LDS R65, [R118+0x1e0] ;  /* 0x0001e00076417984 */ /* 0x000fe20000000800 */
[----:B------:R-:W-:Y:S01]  /*15260*/  FFMA R100, R100, R52, R153 ;  /* 0x0000003464647223 */ /* 0x000fe20000000099 */
[C---:B------:R-:W-:Y:S02]  /*15270*/  FFMA R151, R108.reuse, R200, R151 ;  /* 0x000000c86c977223 */ /* 0x040fe40000000097 */
[----:B------:R-:W1:Y:S01]  /*15280*/  LDSM.16.M88.4 R104, [R133] ;  /* 0x000000008568783b */ /* 0x000e620000000200 */
        /* <DEDUP_REMOVED lines=8> */
[----:B------:R2:W3:Y:S01]  /*15310*/  LDSM.16.M88.4 R92, [R132] ;  /* 0x00000000845c783b */ /* 0x0004e20000000200 */
[C---:B------:R-:W-:Y:S01]  /*15320*/  FMUL R173, R56.reuse, R173 ;  /* 0x000000ad38ad7220 */ /* 0x040fe20000400000 */
[----:B------:R-:W-:Y:S02]  /*15330*/  I2FP.F32.S32 R96, R96 ;  /* 0x0000006000607245 */ /* 0x000fe40000201400 */
[----:B------:R-:W-:Y:S01]  /*15340*/  FMUL R56, R56, R115 ;  /* 0x0000007338387220 */ /* 0x000fe20000400000 */
[----:B------:R-:W-:Y:S01]  /*15350*/  I2FP.F32.S32 R98, R98 ;  /* 0x0000006200627245 */ /* 0x000fe20000201400 */
[----:B------:R-:W4:Y:S01]  /*15360*/  LDS.128 R112, [R127+0x2d00] ;  /* 0x002d00007f707984 */ /* 0x000f220000000c00 */
[----:B0-----:R-:W-:Y:S01]  /*15370*/  IMMA.16832.S8.S8 R60, R60.ROW, R48.COL, RZ ;  /* 0x000000303c3c7237 */ /* 0x001fe20000405cff */
[----:B------:R-:W-:Y:S01]  /*15380*/  FMUL R52, R41, R52 ;  /* 0x0000003429347220 */ /* 0x000fe20000400000 */
[----:B------:R-:W-:Y:S01]  /*15390*/  I2FP.F32.S32 R204, R97 ;  /* 0x0000006100cc7245 */ /* 0x000fe20000201400 */
[----:B------:R-:W-:Y:S01]  /*153a0*/  FMUL R96, R53, R96 ;  /* 0x0000006035607220 */ /* 0x000fe20000400000 */
[----:B------:R-:W-:-:S04]  /*153b0*/  FMUL R97, R57, R98 ;  /* 0x0000006239617220 */ /* 0x000fc80000400000 */
[----:B------:R-:W-:Y:S01]  /*153c0*/  IMMA.16832.S8.S8 R68, R68.ROW, R48.COL, RZ ;  /* 0x0000003044447237 */ /* 0x000fe20000405cff */
[----:B------:R-:W-:Y:S02]  /*153d0*/  HADD2.F32 R48, -RZ, R101.H0_H0 ;  /* 0x20000065ff307230 */ /* 0x000fe40000004100 */
[----:B------:R-:W-:-:S03]  /*153e0*/  FMUL R49, R45, R200 ;  /* 0x000000c82d317220 */ /* 0x000fc60000400000 */
[C---:B------:R-:W-:Y:S01]  /*153f0*/  FFMA R101, R48.reuse, R52, R159 ;  /* 0x0000003430657223 */ /* 0x040fe2000000009f */
        /* <DEDUP_REMOVED lines=9> */
[----:B------:R-:W-:Y:S01]  /*15490*/  FMUL R204, R53, R204 ;  /* 0x000000cc35cc7220 */ /* 0x000fe20000400000 */
[----:B------:R-:W-:-:S02]  /*154a0*/  I2FP.F32.S32 R60, R60 ;  /* 0x0000003c003c7245 */ /* 0x000fc40000201400 */
[----:B------:R-:W-:Y:S01]  /*154b0*/  I2FP.F32.S32 R62, R62 ;  /* 0x0000003e003e7245 */ /* 0x000fe20000201400 */
[C---:B--2---:R-:W-:Y:S01]  /*154c0*/  FFMA R132, R96.reuse, R108, R151 ;  /* 0x0000006c60847223 */ /* 0x044fe20000000097 */
[----:B------:R-:W-:Y:S01]  /*154d0*/  I2FP.F32.S32 R200, R61 ;  /* 0x0000003d00c87245 */ /* 0x000fe20000201400 */
[C---:B------:R-:W-:Y:S01]  /*154e0*/  FFMA R109, R96.reuse, R202, R149 ;  /* 0x000000ca606d7223 */ /* 0x040fe20000000095 */
[C---:B------:R-:W-:Y:S01]  /*154f0*/  FFMA R108, R96.reuse, R204, R145 ;  /* 0x000000cc606c7223 */ /* 0x040fe20000000091 */
[----:B------:R-:W-:Y:S01]  /*15500*/  FMUL R133, R57, R206 ;  /* 0x000000ce39857220 */ /* 0x000fe20000400000 */
[----:B------:R-:W-:Y:S01]  /*15510*/  I2FP.F32.S32 R68, R68 ;  /* 0x0000004400447245 */ /* 0x000fe20000201400 */
[----:B------:R-:W-:Y:S01]  /*15520*/  FMUL R98, R41, R60 ;  /* 0x0000003c29627220 */ /* 0x000fe20000400000 */
[----:B------:R-:W-:Y:S01]  /*15530*/  I2FP.F32.S32 R202, R63 ;  /* 0x0000003f00ca7245 */ /* 0x000fe20000201400 */
[----:B------:R-:W-:Y:S01]  /*15540*/  FMUL R145, R45, R62 ;  /* 0x0000003e2d917220 */ /* 0x000fe20000400000 */
[----:B------:R-:W-:Y:S01]  /*15550*/  LDS R97, [R118+0x13e0] ;  /* 0x0013e00076617984 */ /* 0x000fe20000000800 */
[----:B-1----:R-:W-:Y:S01]  /*15560*/  IMMA.16832.S8.S8 R60, R104.ROW, R64.COL, RZ ;  /* 0x00000040683c7237 */ /* 0x002fe20000405cff */
[----:B------:R-:W-:Y:S01]  /*15570*/  FFMA R133, R96, R133, R154 ;  /* 0x0000008560857223 */ /* 0x000fe2000000009a */
[----:B------:R-:W-:Y:S01]  /*15580*/  FMUL R41, R41, R200 ;  /* 0x000000c829297220 */ /* 0x000fe20000400000 */
[----:B------:R-:W-:Y:S01]  /*15590*/  I2FP.F32.S32 R96, R69 ;  /* 0x0000004500607245 */ /* 0x000fe20000201400 */
[----:B------:R-:W-:Y:S01]  /*155a0*/  FMUL R149, R53, R68 ;  /* 0x0000004435957220 */ /* 0x000fe20000400000 */
[----:B------:R-:W-:-:S02]  /*155b0*/  I2FP.F32.S32 R154, R70 ;  /* 0x00000046009a7245 */ /* 0x000fc40000201400 */
[----:B------:R-:W-:Y:S02]  /*155c0*/  I2FP.F32.S32 R200, R71 ;  /* 0x0000004700c87245 */ /* 0x000fe40000201400 */
[----:B---3--:R-:W-:Y:S01]  /*155d0*/  IMMA.16832.S8.S8 R68, R92.ROW, R64.COL, RZ ;  /* 0x000000405c447237 */ /* 0x008fe20000405cff */
[----:B----4-:R-:W-:Y:S02]  /*155e0*/  HADD2.F32 R99, -RZ, R112.H0_H0 ;  /* 0x20000070ff637230 */ /* 0x010fe40000004100 */
[----:B------:R-:W-:-:S03]  /*155f0*/  HADD2.F32 R64, -RZ, R113.H0_H0 ;  /* 0x20000071ff407230 */ /* 0x000fc60000004100 */
[----:B------:R-:W-:Y:S01]  /*15600*/  FFMA R89, R99, R89, R146 ;  /* 0x0000005963597223 */ /* 0x000fe20000000092 */
[----:B------:R-:W-:Y:S01]  /*15610*/  FMUL R53, R53, R96 ;  /* 0x0000006035357220 */ /* 0x000fe20000400000 */
[C---:B------:R-:W-:Y:S01]  /*15620*/  FFMA R88, R99.reuse, R88, R143 ;  /* 0x0000005863587223 */ /* 0x040fe2000000008f */
[C---:B------:R-:W-:Y:S01]  /*15630*/  FFMA R112, R99.reuse, R171, R142 ;  /* 0x000000ab63707223 */ /* 0x040fe2000000008e */
[----:B------:R-:W1:Y:S01]  /*15640*/  LDS R96, [R118+0x13d0] ;  /* 0x0013d00076607984 */ /* 0x000e620000000800 */
[----:B------:R-:W-:Y:S01]  /*15650*/  FFMA R113, R99, R173, R150 ;  /* 0x000000ad63717223 */ /* 0x000fe20000000096 */
[----:B------:R-:W-:Y:S01]  /*15660*/  FFMA R143, R64, R98, R89 ;  /* 0x00000062408f7223 */ /* 0x000fe20000000059 */
[----:B------:R-:W-:Y:S02]  /*15670*/  I2FP.F32.S32 R65, R60 ;  /* 0x0000003c00417245 */ /* 0x000fe40000201400 */
[----:B------:R-:W-:Y:S02]  /*15680*/  I2FP.F32.S32 R89, R61 ;  /* 0x0000003d00597245 */ /* 0x000fe40000201400 */
[----:B------:R-:W-:-:S02]  /*15690*/  I2FP.F32.S32 R99, R62 ;  /* 0x0000003e00637245 */ /* 0x000fc40000201400 */
[----:B------:R-:W-:Y:S01]  /*156a0*/  I2FP.F32.S32 R151, R63 ;  /* 0x0000003f00977245 */ /* 0x000fe20000201400 */
[----:B------:R-:W-:Y:S01]  /*156b0*/  FFMA R142, R64, R145, R88 ;  /* 0x00000091408e7223 */ /* 0x000fe20000000058 */
[-C--:B0-----:R-:W-:Y:S01]  /*156c0*/  IMMA.16832.S8.S8 R60, R104.ROW, R48.reuse.COL, RZ ;  /* 0x00000030683c7237 */ /* 0x081fe20000405cff */
[----:B------:R-:W-:Y:S01]  /*156d0*/  I2FP.F32.S32 R145, R68 ;  /* 0x0000004400917245 */ /* 0x000fe20000201400 */
[----:B------:R-:W-:Y:S01]  /*156e0*/  FMUL R65, R42, R65 ;  /* 0x000000412a417220 */ /* 0x000fe20000400000 */
[----:B------:R-:W-:Y:S01]  /*156f0*/  I2FP.F32.S32 R153, R69 ;  /* 0x0000004500997245 */ /* 0x000fe20000201400 */
[----:B------:R-:W-:Y:S01]  /*15700*/  FFMA R112, R64, R149, R112 ;  /* 0x0000009540707223 */ /* 0x000fe20000000070 */
[----:B------:R-:W-:Y:S01]  /*15710*/  I2FP.F32.S32 R69, R70 ;  /* 0x0000004600457245 */ /* 0x000fe20000201400 */
[----:B------:R-:W-:Y:S01]  /*15720*/  FMUL R99, R46, R99 ;  /* 0x000000632e637220 */ /* 0x000fe20000400000 */
[----:B------:R-:W-:Y:S01]  /*15730*/  FMUL R145, R54, R145 ;  /* 0x0000009136917220 */ /* 0x000fe20000400000 */
[C---:B------:R-:W-:Y:S01]  /*15740*/  FFMA R149, R141.reuse, R65, R160 ;  /* 0x000000418d957223 */ /* 0x040fe200000000a0 */
[----:B------:R-:W-:Y:S01]  /*15750*/  I2FP.F32.S32 R155, R71 ;  /* 0x00000047009b7245 */ /* 0x000fe20000201400 */
[----:B------:R-:W-:Y:S01]  /*15760*/  FMUL R65, R58, R69 ;  /* 0x000000453a417220 */ /* 0x000fe20000400000 */
[C---:B------:R-:W-:Y:S01]  /*15770*/  FFMA R203, R141.reuse, R99, R174 ;  /* 0x000000638dcb7223 */ /* 0x040fe200000000ae */
[C---:B------:R-:W-:Y:S01]  /*15780*/  FFMA R145, R141.reuse, R145, R172 ;  /* 0x000000918d917223 */ /* 0x040fe200000000ac */
[----:B------:R-:W-:Y:S01]  /*15790*/  IMMA.16832.S8.S8 R68, R92.ROW, R48.COL, RZ ;  /* 0x000000305c447237 */ /* 0x000fe20000405cff */
[----:B------:R-:W-:Y:S01]  /*157a0*/  FFMA R141, R141, R65, R152 ;  /* 0x000000418d8d7223 */ /* 0x000fe20000000098 */
[----:B------:R-:W-:Y:S01]  /*157b0*/  LDS R48, [R118+0x1cd0] ;  /* 0x001cd00076307984 */ /* 0x000fe20000000800 */
[----:B------:R-:W-:-:S02]  /*157c0*/  HADD2.F32 R65, -RZ, R50.H0_H0 ;  /* 0x20000032ff417230 */ /* 0x000fc40000004100 */
[----:B------:R-:W-:Y:S01]  /*157d0*/  FMUL R89, R42, R89 ;  /* 0x000000592a597220 */ /* 0x000fe20000400000 */
[----:B------:R-:W-:Y:S01]  /*157e0*/  FMUL R151, R46, R151 ;  /* 0x000000972e977220 */ /* 0x000fe20000400000 */
[----:B------:R-:W0:Y:S01]  /*157f0*/  LDS R49, [R118+0x1ce0] ;  /* 0x001ce00076317984 */ /* 0x000e220000000800 */
[----:B------:R-:W-:Y:S01]  /*15800*/  FMUL R50, R54, R153 ;  /* 0x0000009936327220 */ /* 0x000fe20000400000 */
[----:B------:R-:W-:Y:S01]  /*15810*/  FMUL R155, R58, R155 ;  /* 0x0000009b3a9b7220 */ /* 0x000fe20000400000 */
[C---:B------:R-:W-:Y:S01]  /*15820*/  FFMA R158, R65.reuse, R89, R158 ;  /* 0x00000059419e7223 */ /* 0x040fe2000000009e */
[C---:B------:R-:W-:Y:S01]  /*15830*/  FFMA R156, R65.reuse, R151, R156 ;  /* 0x00000097419c7223 */ /* 0x040fe2000000009c */
[C---:B------:R-:W-:Y:S01]  /*15840*/  FFMA R135, R65.reuse, R50, R135 ;  /* 0x0000003241877223 */ /* 0x040fe20000000087 */
[----:B------:R-:W-:Y:S01]  /*15850*/  FFMA R134, R65, R155, R134 ;  /* 0x0000009b41867223 */ /* 0x000fe20000000086 */
[----:B------:R-:W-:Y:S01]  /*15860*/  I2FP.F32.S32 R65, R60 ;  /* 0x0000003c00417245 */ /* 0x000fe20000201400 */
[----:B------:R-:W-:-:S02]  /*15870*/  HADD2.F32 R89, -RZ, R66.H0_H0 ;  /* 0x20000042ff597230 */ /* 0x000fc40000004100 */
[----:B------:R-:W-:Y:S01]  /*15880*/  FMUL R154, R57, R154 ;  /* 0x0000009a399a7220 */ /* 0x000fe20000400000 */
[----:B------:R-:W-:Y:S01]  /*15890*/  FMUL R45, R45, R202 ;  /* 0x000000ca2d2d7220 */ /* 0x000fe20000400000 */
[----:B------:R-:W-:Y:S01]  /*158a0*/  LDS R88, [R118+0x2ed0] ;  /* 0x002ed00076587984 */ /* 0x000fe20000000800 */
[----:B------:R-:W-:Y:S01]  /*158b0*/  FMUL R65, R42, R65 ;  /* 0x000000412a417220 */ /* 0x000fe20000400000 */
[----:B------:R-:W-:Y:S02]  /*158c0*/  FFMA R113, R64, R154, R113 ;  /* 0x0000009a40717223 */ /* 0x000fe40000000071 */
[----:B------:R-:W-:Y:S01]  /*158d0*/  LDS R64, [R118+0x25d0] ;  /* 0x0025d00076407984 */ /* 0x000fe20000000800 */
[----:B------:R-:W-:-:S03]  /*158e0*/  FFMA R202, R89, R65, R196 ;  /* 0x0000004159ca7223 */ /* 0x000fc600000000c4 */
[----:B------:R-:W2:Y:S01]  /*158f0*/  LDS R65, [R118+0x25e0] ;  /* 0x0025e00076417984 */ /* 0x000ea20000000800 */
[----:B------:R-:W-:Y:S02]  /*15900*/  I2FP.F32.S32 R99, R62 ;  /* 0x0000003e00637245 */ /* 0x000fe40000201400 */
[----:B------:R-:W-:Y:S02]  /*15910*/  I2FP.F32.S32 R151, R61 ;  /* 0x0000003d00977245 */ /* 0x000fe40000201400 */
[----:B------:R-:W-:Y:S01]  /*15920*/  I2FP.F32.S32 R153, R63 ;  /* 0x0000003f00997245 */ /* 0x000fe20000201400 */
[----:B------:R-:W-:Y:S01]  /*15930*/  FMUL R50, R46, R99 ;  /* 0x000000632e327220 */ /* 0x000fe20000400000 */
[----:B------:R-:W-:Y:S01]  /*15940*/  I2FP.F32.S32 R157, R69 ;  /* 0x00000045009d7245 */ /* 0x000fe20000201400 */
[----:B-1----:R-:W-:Y:S01]  /*15950*/  IMMA.16832.S8.S8 R60, R104.ROW, R96.COL, RZ ;  /* 0x00000060683c7237 */ /* 0x002fe20000405cff */
[----:B------:R-:W-:Y:S02]  /*15960*/  I2FP.F32.S32 R155, R68 ;  /* 0x00000044009b7245 */ /* 0x000fe40000201400 */
[----:B------:R-:W-:Y:S01]  /*15970*/  I2FP.F32.S32 R69, R70 ;  /* 0x0000004600457245 */ /* 0x000fe20000201400 */
[----:B------:R-:W-:-:S04]  /*15980*/  FFMA R195, R89, R50, R195 ;  /* 0x0000003259c37223 */ /* 0x000fc800000000c3 */
[----:B------:R-:W-:Y:S01]  /*15990*/  IMMA.16832.S8.S8 R96, R92.ROW, R96.COL, RZ ;  /* 0x000000605c607237 */ /* 0x000fe20000405cff */
[----:B------:R-:W-:Y:S01]  /*159a0*/  FMUL R155, R54, R155 ;  /* 0x0000009b369b7220 */ /* 0x000fe20000400000 */
[----:B------:R-:W-:Y:S01]  /*159b0*/  I2FP.F32.S32 R71, R71 ;  /* 0x0000004700477245 */ /* 0x000fe20000201400 */
[----:B------:R-:W-:Y:S01]  /*159c0*/  FMUL R50, R58, R69 ;  /* 0x000000453a327220 */ /* 0x000fe20000400000 */
[----:B------:R-:W-:Y:S02]  /*159d0*/  HADD2.F32 R69, -RZ, R74.H0_H0 ;  /* 0x2000004aff457230 */ /* 0x000fe40000004100 */
[C---:B------:R-:W-:Y:S01]  /*159e0*/  FFMA R194, R89.reuse, R155, R194 ;  /* 0x0000009b59c27223 */ /* 0x040fe200000000c2 */
        /* <DEDUP_REMOVED lines=10> */
[----:B------:R-:W-:Y:S01]  /*15a90*/  I2FP.F32.S32 R61, R61 ;  /* 0x0000003d003d7245 */ /* 0x000fe20000201400 */
[----:B0-----:R-:W-:Y:S01]  /*15aa0*/  IMMA.16832.S8.S8 R68, R104.ROW, R48.COL, RZ ;  /* 0x0000003068447237 */ /* 0x001fe20000405cff */
[----:B------:R-:W-:Y:S01]  /*15ab0*/  I2FP.F32.S32 R151, R60 ;  /* 0x0000003c00977245 */ /* 0x000fe20000201400 */
[----:B------:R-:W-:Y:S01]  /*15ac0*/  HADD2.F32 R78, -RZ, R78.H0_H0 ;  /* 0x2000004eff4e7230 */ /* 0x000fe20000004100 */
[----:B------:R-:W-:Y:S01]  /*15ad0*/  I2FP.F32.S32 R155, R96 ;  /* 0x00000060009b7245 */ /* 0x000fe20000201400 */
[----:B------:R-:W-:Y:S01]  /*15ae0*/  HADD2.F32 R82, -RZ, R82.H0_H0 ;  /* 0x20000052ff527230 */ /* 0x000fe20000004100 */
[----:B------:R-:W-:-:S02]  /*15af0*/  I2FP.F32.S32 R157, R97 ;  /* 0x00000061009d7245 */ /* 0x000fc40000201400 */
[----:B------:R-:W-:Y:S02]  /*15b00*/  I2FP.F32.S32 R159, R98 ;  /* 0x00000062009f7245 */ /* 0x000fe40000201400 */
[----:B------:R-:W-:Y:S01]  /*15b10*/  I2FP.F32.S32 R171, R99 ;  /* 0x0000006300ab7245 */ /* 0x000fe20000201400 */
[----:B------:R-:W-:Y:S01]  /*15b20*/  HADD2.F32 R86, -RZ, R86.H0_H0 ;  /* 0x20000056ff567230 */ /* 0x000fe20000004100 */
[----:B------:R-:W-:Y:S01]  /*15b30*/  IMMA.16832.S8.S8 R96, R92.ROW, R48.COL, RZ ;  /* 0x000000305c607237 */ /* 0x000fe20000405cff */
[----:B------:R-:W-:Y:S01]  /*15b40*/  I2FP.F32.S32 R63, R63 ;  /* 0x0000003f003f7245 */ /* 0x000fe20000201400 */
[C---:B------:R-:W-:Y:S01]  /*15b50*/  FMUL R151, R42.reuse, R151 ;  /* 0x000000972a977220 */ /* 0x040fe20000400000 */
[----:B------:R-:W-:Y:S01]  /*15b60*/  FMUL R61, R42, R61 ;  /* 0x0000003d2a3d7220 */ /* 0x000fe20000400000 */
[----:B------:R-:W-:Y:S01]  /*15b70*/  FMUL R150, R54, R157 ;  /* 0x0000009d36967220 */ /* 0x000fe20000400000 */
[----:B------:R-:W-:Y:S02]  /*15b80*/  HADD2.F32 R90, -RZ, R90.H0_H0 ;  /* 0x2000005aff5a7230 */ /* 0x000fe40000004100 */
[----:B------:R-:W-:Y:S01]  /*15b90*/  FMUL R63, R46, R63 ;  /* 0x0000003f2e3f7220 */ /* 0x000fe20000400000 */
[----:B------:R-:W-:Y:S01]  /*15ba0*/  FMUL R48, R58, R171 ;  /* 0x000000ab3a307220 */ /* 0x000fe20000400000 */
[----:B------:R-:W-:Y:S01]  /*15bb0*/  I2FP.F32.S32 R153, R62 ;  /* 0x0000003e00997245 */ /* 0x000fe20000201400 */
[----:B------:R-:W-:Y:S01]  /*15bc0*/  FFMA R193, R78, R151, R193 ;  /* 0x000000974ec17223 */ /* 0x000fe200000000c1 */
[C---:B------:R-:W-:Y:S01]  /*15bd0*/  FFMA R152, R82.reuse, R61, R199 ;  /* 0x0000003d52987223 */ /* 0x040fe200000000c7 */
[C---:B------:R-:W-:Y:S01]  /*15be0*/  FFMA R151, R82.reuse, R63, R198 ;  /* 0x0000003f52977223 */ /* 0x040fe200000000c6 */
[C---:B------:R-:W-:Y:S01]  /*15bf0*/  FFMA R150, R82.reuse, R150, R197 ;  /* 0x0000009652967223 */ /* 0x040fe200000000c5 */
[-C--:B--2---:R-:W-:Y:S01]  /*15c00*/  IMMA.16832.S8.S8 R60, R104.ROW, R64.reuse.COL, RZ ;  /* 0x00000040683c7237 */ /* 0x084fe20000405cff */
[----:B------:R-:W-:Y:S01]  /*15c10*/  FFMA R82, R82, R48, R81 ;  /* 0x0000003052527223 */ /* 0x000fe20000000051 */
[----:B------:R-:W-:Y:S01]  /*15c20*/  I2FP.F32.S32 R81, R69 ;  /* 0x0000004500517245 */ /* 0x000fe20000201400 */
[----:B------:R-:W-:Y:S01]  /*15c30*/  FMUL R153, R46, R153 ;  /* 0x000000992e997220 */ /* 0x000fe20000400000 */
[----:B------:R-:W-:Y:S01]  /*15c40*/  I2FP.F32.S32 R69, R70 ;  /* 0x0000004600457245 */ /* 0x000fe20000201400 */
[----:B------:R-:W-:Y:S01]  /*15c50*/  HADD2.F32 R110, -RZ, R110.H0_H0 ;  /* 0x2000006eff6e7230 */ /* 0x000fe20000004100 */
[----:B------:R-:W-:Y:S01]  /*15c60*/  I2FP.F32.S32 R49, R68 ;  /* 0x0000004400317245 */ /* 0x000fe20000201400 */
[----:B------:R-:W-:Y:S01]  /*15c70*/  FFMA R192, R78, R153, R192 ;  /* 0x000000994ec07223 */ /* 0x000fe200000000c0 */
[----:B------:R-:W-:Y:S01]  /*15c80*/  I2FP.F32.S32 R153, R71 ;  /* 0x0000004700997245 */ /* 0x000fe20000201400 */
[----:B------:R-:W-:Y:S01]  /*15c90*/  FMUL R48, R46, R69 ;  /* 0x000000452e307220 */ /* 0x000fe20000400000 */
[----:B------:R-:W-:Y:S01]  /*15ca0*/  I2FP.F32.S32 R97, R97 ;  /* 0x0000006100617245 */ /* 0x000fe20000201400 */
[----:B------:R-:W-:Y:S01]  /*15cb0*/  LDS R74, [R118+0x13f0] ;  /* 0x0013f000764a7984 */ /* 0x000fe20000000800 */
[----:B------:R-:W-:Y:S01]  /*15cc0*/  I2FP.F32.S32 R99, R99 ;  /* 0x0000006300637245 */ /* 0x000fe20000201400 */
[----:B------:R-:W-:Y:S01]  /*15cd0*/  FFMA R167, R86, R48, R167 ;  /* 0x0000003056a77223 */ /* 0x000fe200000000a7 */
[----:B------:R-:W-:Y:S01]  /*15ce0*/  I2FP.F32.S32 R71, R96 ;  /* 0x0000006000477245 */ /* 0x000fe20000201400 */
[----:B------:R-:W-:Y:S01]  /*15cf0*/  FMUL R155, R54, R155 ;  /* 0x0000009b369b7220 */ /* 0x000fe20000400000 */
[----:B------:R-:W-:Y:S01]  /*15d00*/  FMUL R49, R42, R49 ;  /* 0x000000312a317220 */ /* 0x000fe20000400000 */
[----:B------:R-:W-:Y:S01]  /*15d10*/  FMUL R48, R46, R153 ;  /* 0x000000992e307220 */ /* 0x000fe20000400000 */
[----:B------:R-:W-:Y:S01]  /*15d20*/  FMUL R97, R54, R97 ;  /* 0x0000006136617220 */ /* 0x000fe20000400000 */
[----:B------:R-:W-:Y:S01]  /*15d30*/  FMUL R99, R58, R99 ;  /* 0x000000633a637220 */ /* 0x000fe20000400000 */
[----:B------:R-:W-:Y:S01]  /*15d40*/  FMUL R81, R42, R81 ;  /* 0x000000512a517220 */ /* 0x000fe20000400000 */
[----:B------:R-:W-:Y:S01]  /*15d50*/  FMUL R50, R54, R71 ;  /* 0x0000004736327220 */ /* 0x000fe20000400000 */
[----:B------:R-:W-:Y:S01]  /*15d60*/  FFMA R146, R78, R155, R80 ;  /* 0x0000009b4e927223 */ /* 0x000fe20000000050 */
[----:B------:R-:W-:Y:S01]  /*15d70*/  IMMA.16832.S8.S8 R68, R92.ROW, R64.COL, RZ ;  /* 0x000000405c447237 */ /* 0x000fe20000405cff */
[----:B------:R-:W-:Y:S01]  /*15d80*/  I2FP.F32.S32 R155, R98 ;  /* 0x00000062009b7245 */ /* 0x000fe20000201400 */
[----:B------:R-:W-:Y:S01]  /*15d90*/  FFMA R169, R86, R49, R169 ;  /* 0x0000003156a97223 */ /* 0x000fe200000000a9 */
[C---:B------:R-:W-:Y:S01]  /*15da0*/  FFMA R161, R90.reuse, R81, R161 ;  /* 0x000000515aa17223 */ /* 0x040fe200000000a1 */
[C---:B------:R-:W-:Y:S01]  /*15db0*/  FFMA R213, R90.reuse, R48, R85 ;  /* 0x000000305ad57223 */ /* 0x040fe20000000055 */
[C---:B------:R-:W-:Y:S01]  /*15dc0*/  FFMA R211, R90.reuse, R97, R84 ;  /* 0x000000615ad37223 */ /* 0x040fe20000000054 */
[----:B------:R-:W-:Y:S01]  /*15dd0*/  FFMA R72, R90, R99, R72 ;  /* 0x000000635a487223 */ /* 0x000fe20000000048 */
[----:B------:R-:W-:Y:S01]  /*15de0*/  LDS R48, [R118+0x1f0] ;  /* 0x0001f00076307984 */ /* 0x000fe20000000800 */
[----:B-1----:R-:W-:Y:S01]  /*15df0*/  IMMA.16832.S8.S8 R104, R104.ROW, R88.COL, RZ ;  /* 0x0000005868687237 */ /* 0x002fe20000405cff */
[----:B------:R-:W-:-:S02]  /*15e00*/  I2FP.F32.S32 R81, R60 ;  /* 0x0000003c00517245 */ /* 0x000fc40000201400 */
[----:B------:R-:W-:Y:S01]  /*15e10*/  LDS R49, [R118+0x200] ;  /* 0x0002000076317984 */ /* 0x000fe20000000800 */
[----:B------:R-:W-:Y:S02]  /*15e20*/  I2FP.F32.S32 R85, R61 ;  /* 0x0000003d00557245 */ /* 0x000fe40000201400 */
[----:B------:R-:W-:Y:S01]  /*15e30*/  I2FP.F32.S32 R153, R63 ;  /* 0x0000003f00997245 */ /* 0x000fe20000201400 */
[----:B------:R-:W0:Y:S01]  /*15e40*/  LDSM.16.M88.4 R96, [R131] ;  /* 0x000000008360783b */ /* 0x000e220000000200 */
[----:B------:R-:W-:Y:S01]  /*15e50*/  IMMA.16832.S8.S8 R92, R92.ROW, R88.COL, RZ ;  /* 0x000000585c5c7237 */ /* 0x000fe20000405cff */
[----:B------:R-:W-:Y:S02]  /*15e60*/  I2FP.F32.S32 R89, R62 ;  /* 0x0000003e00597245 */ /* 0x000fe40000201400 */
[----:B------:R1:W2:Y:S01]  /*15e70*/  LDSM.16.M88.4 R60, [R130] ;  /* 0x00000000823c783b */ /* 0x0002a20000000200 */
[----:B------:R-:W-:Y:S01]  /*15e80*/  FFMA R165, R86, R50, R165 ;  /* 0x0000003256a57223 */ /* 0x000fe200000000a5 */
[----:B------:R-:W-:-:S02]  /*15e90*/  FMUL R50, R42, R81 ;  /* 0x000000512a327220 */ /* 0x000fc40000400000 */
[----:B------:R-:W-:Y:S04]  /*15ea0*/  LDS R80, [R118+0xaf0] ;  /* 0x000af00076507984 */ /* 0x000fe80000000800 */
[----:B------:R-:W3:Y:S01]  /*15eb0*/  LDS R81, [R118+0xb00] ;  /* 0x000b000076517984 */ /* 0x000ee20000000800 */
[----:B------:R-:W-:Y:S01]  /*15ec0*/  I2FP.F32.S32 R69, R69 ;  /* 0x0000004500457245 */ /* 0x000fe20000201400 */
[----:B-1----:R-:W-:Y:S01]  /*15ed0*/  FMUL R130, R46, R153 ;  /* 0x000000992e827220 */ /* 0x002fe20000400000 */
[----:B------:R-:W-:Y:S01]  /*15ee0*/  FMUL R85, R42, R85 ;  /* 0x000000552a557220 */ /* 0x000fe20000400000 */
[----:B------:R-:W-:Y:S02]  /*15ef0*/  I2FP.F32.S32 R157, R70 ;  /* 0x00000046009d7245 */ /* 0x000fe40000201400 */
        /* <DEDUP_REMOVED lines=11> */
[C---:B------:R-:W-:Y:S01]  /*15fb0*/  FMUL R159, R58.reuse, R159 ;  /* 0x0000009f3a9f7220 */ /* 0x040fe20000400000 */
[----:B------:R-:W-:Y:S01]  /*15fc0*/  I2FP.F32.S32 R85, R107 ;  /* 0x0000006b00557245 */ /* 0x000fe20000201400 */
[C---:B------:R-:W-:Y:S01]  /*15fd0*/  FMUL R157, R58.reuse, R157 ;  /* 0x0000009d3a9d7220 */ /* 0x040fe20000400000 */
[C---:B------:R-:W-:Y:S01]  /*15fe0*/  FMUL R71, R58.reuse, R71 ;  /* 0x000000473a477220 */ /* 0x040fe20000400000 */
[C---:B------:R-:W-:Y:S01]  /*15ff0*/  FMUL R64, R58.reuse, R109 ;  /* 0x0000006d3a407220 */ /* 0x040fe20000400000 */
[----:B------:R-:W-:Y:S01]  /*16000*/  FMUL R58, R58, R95 ;  /* 0x0000005f3a3a7220 */ /* 0x000fe20000400000 */
[----:B------:R-:W-:-:S02]  /*16010*/  HADD2.F32 R95, -RZ, R75.H0_H0 ;  /* 0x2000004bff5f7230 */ /* 0x000fc40000004100 */
[----:B------:R-:W-:Y:S01]  /*16020*/  FMUL R89, R46, R89 ;  /* 0x000000592e597220 */ /* 0x000fe20000400000 */
[----:B------:R-:W-:Y:S01]  /*16030*/  FMUL R155, R54, R155 ;  /* 0x0000009b369b7220 */ /* 0x000fe20000400000 */
[----:B------:R-:W-:Y:S01]  /*16040*/  FMUL R107, R46, R69 ;  /* 0x000000452e6b7220 */ /* 0x000fe20000400000 */
[----:B------:R-:W1:Y:S01]  /*16050*/  LDS R75, [R118+0x1400] ;  /* 0x00140000764b7984 */ /* 0x000e620000000800 */
[----:B------:R-:W-:Y:S01]  /*16060*/  FFMA R133, R110, R71, R133 ;  /* 0x000000476e857223 */ /* 0x000fe20000000085 */
[----:B------:R-:W-:Y:S01]  /*16070*/  FMUL R46, R46, R85 ;  /* 0x000000552e2e7220 */ /* 0x000fe20000400000 */
[C---:B------:R-:W-:Y:S01]  /*16080*/  FFMA R101, R65.reuse, R50, R101 ;  /* 0x0000003241657223 */ /* 0x040fe20000000065 */
[----:B0-----:R-:W-:Y:S01]  /*16090*/  IMMA.16832.S8.S8 R68, R96.ROW, R48.COL, RZ ;  /* 0x0000003060447237 */ /* 0x001fe20000405cff */
[----:B------:R-:W-:Y:S02]  /*160a0*/  HADD2.F32 R85, -RZ, R51.H0_H0 ;  /* 0x20000033ff557230 */ /* 0x000fe40000004100 */
[C---:B------:R-:W-:Y:S01]  /*160b0*/  FFMA R52, R65.reuse, R89, R52 ;  /* 0x0000005941347223 */ /* 0x040fe20000000034 */
[C---:B------:R-:W-:Y:S01]  /*160c0*/  FFMA R40, R65.reuse, R155, R40 ;  /* 0x0000009b41287223 */ /* 0x040fe20000000028 */
[----:B------:R-:W-:Y:S01]  /*160d0*/  FFMA R100, R65, R157, R100 ;  /* 0x0000009d41647223 */ /* 0x000fe20000000064 */
[----:B------:R-:W-:-:S02]  /*160e0*/  I2FP.F32.S32 R65, R104 ;  /* 0x0000006800417245 */ /* 0x000fc40000201400 */
[----:B--2---:R-:W-:Y:S01]  /*160f0*/  IMMA.16832.S8.S8 R48, R60.ROW, R48.COL, RZ ;  /* 0x000000303c307237 */ /* 0x004fe20000405cff */
[----:B------:R-:W-:Y:S01]  /*16100*/  I2FP.F32.S32 R105, R105 ;  /* 0x0000006900697245 */ /* 0x000fe20000201400 */
[----:B------:R-:W-:Y:S01]  /*16110*/  HADD2.F32 R114, -RZ, R114.H0_H0 ;  /* 0x20000072ff727230 */ /* 0x000fe20000004100 */
[----:B------:R-:W-:Y:S01]  /*16120*/  I2FP.F32.S32 R89, R92 ;  /* 0x0000005c00597245 */ /* 0x000fe20000201400 */
[C---:B------:R-:W-:Y:S02]  /*16130*/  FMUL R65, R42.reuse, R65 ;  /* 0x000000412a417220 */ /* 0x040fe40000400000 */
[----:B------:R-:W-:Y:S01]  /*16140*/  FMUL R42, R42, R105 ;  /* 0x000000692a2a7220 */ /* 0x000fe20000400000 */
[----:B------:R-:W-:Y:S01]  /*16150*/  I2FP.F32.S32 R105, R93 ;  /* 0x0000005d00697245 */ /* 0x000fe20000201400 */
[----:B------:R-:W-:Y:S01]  /*16160*/  FMUL R93, R54, R89 ;  /* 0x00000059365d7220 */ /* 0x000fe20000400000 */
[----:B------:R-:W-:Y:S01]  /*16170*/  FFMA R163, R86, R66, R163 ;  /* 0x0000004256a37223 */ /* 0x000fe200000000a3 */
[----:B------:R-:W-:-:S02]  /*16180*/  HADD2.F32 R89, -RZ, R67.H0_H0 ;  /* 0x20000043ff597230 */ /* 0x000fc40000004100 */
[C---:B------:R-:W-:Y:S01]  /*16190*/  FFMA R143, R114.reuse, R65, R143 ;  /* 0x00000041728f7223 */ /* 0x040fe2000000008f */
[----:B------:R-:W-:Y:S02]  /*161a0*/  FFMA R113, R114, R64, R113 ;  /* 0x0000004072717223 */ /* 0x000fe40000000071 */
[----:B---3--:R-:W-:Y:S01]  /*161b0*/  IMMA.16832.S8.S8 R64, R96.ROW, R80.COL, RZ ;  /* 0x0000005060407237 */ /* 0x008fe20000405cff */
[----:B------:R-:W-:Y:S01]  /*161c0*/  FFMA R76, R78, R159, R76 ;  /* 0x0000009f4e4c7223 */ /* 0x000fe2000000004c */
[----:B------:R-:W-:Y:S01]  /*161d0*/  HADD2.F32 R94, -RZ, R79.H0_H0 ;  /* 0x2000004fff5e7230 */ /* 0x000fe20000004100 */
[----:B------:R-:W-:Y:S01]  /*161e0*/  LDS R78, [R118+0x1cf0] ;  /* 0x001cf000764e7984 */ /* 0x000fe20000000800 */
[----:B------:R-:W-:-:S03]  /*161f0*/  I2FP.F32.S32 R84, R48 ;  /* 0x0000003000547245 */ /* 0x000fc60000201400 */
[----:B------:R-:W0:Y:S01]  /*16200*/  LDS R79, [R118+0x1d00] ;  /* 0x001d0000764f7984 */ /* 0x000e220000000800 */
[----:B------:R-:W-:Y:S02]  /*16210*/  I2FP.F32.S32 R90, R49 ;  /* 0x00000031005a7245 */ /* 0x000fe40000201400 */
[----:B------:R-:W-:Y:S02]  /*16220*/  I2FP.F32.S32 R92, R50 ;  /* 0x00000032005c7245 */ /* 0x000fe40000201400 */
[----:B------:R-:W-:Y:S02]  /*16230*/  I2FP.F32.S32 R106, R51 ;  /* 0x00000033006a7245 */ /* 0x000fe40000201400 */
[----:B------:R-:W-:Y:S01]  /*16240*/  IMMA.16832.S8.S8 R48, R60.ROW, R80.COL, RZ ;  /* 0x000000503c307237 */ /* 0x000fe20000405cff */
[----:B------:R-:W-:Y:S02]  /*16250*/  I2FP.F32.S32 R68, R68 ;  /* 0x0000004400447245 */ /* 0x000fe40000201400 */
[----:B------:R-:W-:-:S02]  /*16260*/  I2FP.F32.S32 R70, R70 ;  /* 0x0000004600467245 */ /* 0x000fc40000201400 */
[----:B------:R-:W-:Y:S01]  /*16270*/  I2FP.F32.S32 R86, R69 ;  /* 0x0000004500567245 */ /* 0x000fe20000201400 */
[----:B------:R-:W-:Y:S01]  /*16280*/  FMUL R68, R43, R68 ;  /* 0x000000442b447220 */ /* 0x000fe20000400000 */
[----:B------:R-:W-:Y:S01]  /*16290*/  I2FP.F32.S32 R88, R71 ;  /* 0x0000004700587245 */ /* 0x000fe20000201400 */
[----:B------:R-:W-:Y:S01]  /*162a0*/  FMUL R70, R47, R70 ;  /* 0x000000462f467220 */ /* 0x000fe20000400000 */
[----:B------:R-:W-:Y:S01]  /*162b0*/  FMUL R90, R55, R90 ;  /* 0x0000005a375a7220 */ /* 0x000fe20000400000 */
[C---:B------:R-:W-:Y:S01]  /*162c0*/  FFMA R204, R136.reuse, R68, R149 ;  /* 0x0000004488cc7223 */ /* 0x040fe20000000095 */
[----:B------:R-:W-:Y:S01]  /*162d0*/  I2FP.F32.S32 R68, R64 ;  /* 0x0000004000447245 */ /* 0x000fe20000201400 */
[----:B------:R-:W-:Y:S01]  /*162e0*/  FFMA R203, R136, R70, R203 ;  /* 0x0000004688cb7223 */ /* 0x000fe200000000cb */
[----:B------:R-:W-:Y:S01]  /*162f0*/  FMUL R86, R43, R86 ;  /* 0x000000562b567220 */ /* 0x000fe20000400000 */
[----:B------:R-:W-:Y:S01]  /*16300*/  FMUL R199, R47, R88 ;  /* 0x000000582fc77220 */ /* 0x000fe20000400000 */
[----:B------:R-:W-:Y:S01]  /*16310*/  FFMA R198, R85, R90, R135 ;  /* 0x0000005a55c67223 */ /* 0x000fe20000000087 */
[----:B------:R-:W-:Y:S01]  /*16320*/  I2FP.F32.S32 R70, R66 ;  /* 0x0000004200467245 */ /* 0x000fe20000201400 */
[----:B------:R-:W-:Y:S01]  /*16330*/  FMUL R69, R59, R106 ;  /* 0x0000006a3b457220 */ /* 0x000fe20000400000 */
[----:B------:R-:W-:Y:S01]  /*16340*/  I2FP.F32.S32 R88, R65 ;  /* 0x0000004100587245 */ /* 0x000fe20000201400 */
[----:B------:R-:W-:Y:S01]  /*16350*/  FMUL R68, R43, R68 ;  /* 0x000000442b447220 */ /* 0x000fe20000400000 */
[----:B------:R-:W-:Y:S01]  /*16360*/  I2FP.F32.S32 R90, R67 ;  /* 0x00000043005a7245 */ /* 0x000fe20000201400 */
[----:B------:R-:W-:Y:S01]  /*16370*/  FMUL R57, R57, R200 ;  /* 0x000000c839397220 */ /* 0x000fe20000400000 */
[-C--:B-1----:R-:W-:Y:S01]  /*16380*/  IMMA.16832.S8.S8 R64, R96.ROW, R74.reuse.COL, RZ ;  /* 0x0000004a60407237 */ /* 0x082fe20000405cff */
[C---:B------:R-:W-:Y:S01]  /*16390*/  FFMA R200, R85.reuse, R86, R158 ;  /* 0x0000005655c87223 */ /* 0x040fe2000000009e */
[----:B------:R-:W-:Y:S01]  /*163a0*/  I2FP.F32.S32 R86, R48 ;  /* 0x0000003000567245 */ /* 0x000fe20000201400 */
[----:B------:R-:W-:Y:S01]  /*163b0*/  FFMA R196, R85, R69, R134 ;  /* 0x0000004555c47223 */ /* 0x000fe20000000086 */
[----:B------:R-:W-:Y:S01]  /*163c0*/  FFMA R202, R89, R68, R202 ;  /* 0x0000004459ca7223 */ /* 0x000fe200000000ca */
[----:B------:R-:W-:Y:S01]  /*163d0*/  FMUL R48, R47, R70 ;  /* 0x000000462f307220 */ /* 0x000fe20000400000 */
[----:B------:R-:W-:Y:S01]  /*163e0*/  FMUL R92, R59, R92 ;  /* 0x0000005c3b5c7220 */ /* 0x000fe20000400000 */
[----:B------:R-:W-:Y:S01]  /*163f0*/  LDS R80, [R118+0x25f0] ;  /* 0x0025f00076507984 */ /* 0x000fe20000000800 */
[----:B------:R-:W-:Y:S01]  /*16400*/  IMMA.16832.S8.S8 R68, R60.ROW, R74.COL, RZ ;  /* 0x0000004a3c447237 */ /* 0x000fe20000405cff */
[----:B------:R-:W-:Y:S01]  /*16410*/  I2FP.F32.S32 R50, R50 ;  /* 0x0000003200327245 */ /* 0x000fe20000201400 */
[----:B------:R-:W-:Y:S01]  /*16420*/  FMUL R88, R43, R88 ;  /* 0x000000582b587220 */ /* 0x000fe20000400000 */
[----:B------:R-:W-:Y:S01]  /*16430*/  I2FP.F32.S32 R106, R49 ;  /* 0x00000031006a7245 */ /* 0x000fe20000201400 */
[----:B------:R-:W1:Y:S01]  /*16440*/  LDS R81, [R118+0x2600] ;  /* 0x0026000076517984 */ /* 0x000e620000000800 */
[----:B------:R-:W-:Y:S01]  /*16450*/  I2FP.F32.S32 R110, R51 ;  /* 0x00000033006e7245 */ /* 0x000fe20000201400 */
[----:B------:R-:W-:Y:S01]  /*16460*/  FMUL R49, R55, R86 ;  /* 0x0000005637317220 */ /* 0x000fe20000400000 */
[----:B------:R-:W-:Y:S01]  /*16470*/  FMUL R51, R59, R50 ;  /* 0x000000323b337220 */ /* 0x000fe20000400000 */
[----:B------:R-:W-:-:S02]  /*16480*/  HADD2.F32 R108, -RZ, R87.H0_H0 ;  /* 0x20000057ff6c7230 */ /* 0x000fc40000004100 */
[----:B------:R-:W-:Y:S01]  /*16490*/  FFMA R112, R114, R93, R112 ;  /* 0x0000005d72707223 */ /* 0x000fe20000000070 */
[----:B------:R-:W-:Y:S01]  /*164a0*/  FFMA R199, R85, R199, R156 ;  /* 0x000000c755c77223 */ /* 0x000fe2000000009c */
[----:B------:R-:W-:Y:S01]  /*164b0*/  FFMA R201, R89, R48, R195 ;  /* 0x0000003059c97223 */ /* 0x000fe200000000c3 */
[----:B------:R-:W-:Y:S01]  /*164c0*/  FFMA R197, R136, R92, R141 ;  /* 0x0000005c88c57223 */ /* 0x000fe2000000008d */
[----:B------:R-:W-:Y:S01]  /*164d0*/  FMUL R93, R47, R90 ;  /* 0x0000005a2f5d7220 */ /* 0x000fe20000400000 */
[----:B------:R-:W-:Y:S01]  /*164e0*/  FMUL R87, R55, R106 ;  /* 0x0000006a37577220 */ /* 0x000fe20000400000 */
[----:B------:R-:W-:Y:S01]  /*164f0*/  FMUL R85, R59, R110 ;  /* 0x0000006e3b557220 */ /* 0x000fe20000400000 */
[----:B------:R-:W-:Y:S01]  /*16500*/  FFMA R195, R95, R88, R170 ;  /* 0x000000585fc37223 */ /* 0x000fe200000000aa */
        /* <DEDUP_REMOVED lines=11> */
[----:B------:R-:W-:Y:S01]  /*165c0*/  I2FP.F32.S32 R70, R70 ;  /* 0x0000004600467245 */ /* 0x000fe20000201400 */
[----:B------:R-:W-:Y:S01]  /*165d0*/  FFMA R142, R114, R107, R142 ;  /* 0x0000006b728e7223 */ /* 0x000fe2000000008e */
[C---:B------:R-:W-:Y:S01]  /*165e0*/  FFMA R93, R95.reuse, R93, R168 ;  /* 0x0000005d5f5d7223 */ /* 0x040fe200000000a8 */
[C---:B------:R-:W-:Y:S01]  /*165f0*/  FFMA R87, R95.reuse, R87, R166 ;  /* 0x000000575f577223 */ /* 0x040fe200000000a6 */
[----:B------:R-:W-:Y:S01]  /*16600*/  FFMA R85, R95, R85, R164 ;  /* 0x000000555f557223 */ /* 0x000fe200000000a4 */
[----:B------:R-:W-:Y:S01]  /*16610*/  I2FP.F32.S32 R114, R69 ;  /* 0x0000004500727245 */ /* 0x000fe20000201400 */
        /* <DEDUP_REMOVED lines=13> */
[----:B------:R-:W-:Y:S01]  /*166f0*/  I2FP.F32.S32 R64, R64 ;  /* 0x0000004000407245 */ /* 0x000fe20000201400 */
[----:B------:R-:W-:Y:S01]  /*16700*/  FFMA R88, R105, R69, R82 ;  /* 0x0000004569587223 */ /* 0x000fe20000000052 */
        /* <DEDUP_REMOVED lines=11> */
[----:B------:R-:W-:Y:S01]  /*167c0*/  FFMA R90, R105, R110, R151 ;  /* 0x0000006e695a7223 */ /* 0x000fe20000000097 */
[----:B------:R-:W-:Y:S01]  /*167d0*/  FMUL R89, R55, R114 ;  /* 0x0000007237597220 */ /* 0x000fe20000400000 */
[C---:B------:R-:W-:Y:S01]  /*167e0*/  FFMA R111, R108.reuse, R76, R169 ;  /* 0x0000004c6c6f7223 */ /* 0x040fe200000000a9 */
[C---:B------:R-:W-:Y:S01]  /*167f0*/  FFMA R110, R108.reuse, R82, R167 ;  /* 0x000000526c6e7223 */ /* 0x040fe200000000a7 */
[C---:B------:R-:W-:Y:S01]  /*16800*/  FFMA R109, R108.reuse, R64, R165 ;  /* 0x000000406c6d7223 */ /* 0x040fe200000000a5 */
[----:B------:R-:W-:Y:S01]  /*16810*/  I2FP.F32.S32 R114, R65 ;  /* 0x0000004100727245 */ /* 0x000fe20000201400 */
[----:B------:R-:W-:Y:S01]  /*16820*/  FFMA R108, R108, R66, R163 ;  /* 0x000000426c6c7223 */ /* 0x000fe200000000a3 */
[----:B------:R-:W-:-:S02]  /*16830*/  I2FP.F32.S32 R134, R67 ;  /* 0x0000004300867245 */ /* 0x000fc40000201400 */
[----:B------:R-:W2:Y:S01]  /*16840*/  LDS.128 R64, [R127+0x2d90] ;  /* 0x002d90007f407984 */ /* 0x000ea20000000c00 */
[----:B------:R-:W-:Y:S02]  /*16850*/  I2FP.F32.S32 R78, R49 ;  /* 0x00000031004e7245 */ /* 0x000fe40000201400 */
[----:B------:R-:W-:Y:S02]  /*16860*/  I2FP.F32.S32 R106, R51 ;  /* 0x00000033006a7245 */ /* 0x000fe40000201400 */
[-C--:B-1----:R-:W-:Y:S08]  /*16870*/  IMMA.16832.S8.S8 R48, R60.ROW, R80.reuse.COL, RZ ;  /* 0x000000503c307237 */ /* 0x082ff00000405cff */
[C---:B------:R-:W-:Y:S08]  /*16880*/  IMMA.16832.S8.S8 R68, R96.reuse.ROW, R80.COL, RZ ;  /* 0x0000005060447237 */ /* 0x040ff00000405cff */
[----:B0-----:R-:W-:Y:S03]  /*16890*/  IMMA.16832.S8.S8 R96, R96.ROW, R74.COL, RZ ;  /* 0x0000004a60607237 */ /* 0x001fe60000405cff */
[----:B------:R-:W-:-:S05]  /*168a0*/  I2FP.F32.S32 R48, R48 ;  /* 0x0000003000307245 */ /* 0x000fca0000201400 */
[----:B------:R-:W-:Y:S01]  /*168b0*/  IMMA.16832.S8.S8 R60, R60.ROW, R74.COL, RZ ;  /* 0x0000004a3c3c7237 */ /* 0x000fe20000405cff */
[----:B------:R-:W-:Y:S02]  /*168c0*/  HADD2.F32 R103, -RZ, R103.H0_H0 ;  /* 0x20000067ff677230 */ /* 0x000fe40000004100 */
[----:B------:R-:W-:Y:S01]  /*168d0*/  FMUL R173, R55, R48 ;  /* 0x0000003037ad7220 */ /* 0x000fe20000400000 */
[----:B------:R-:W-:Y:S01]  /*168e0*/  FMUL R209, R59, R134 ;  /* 0x000000863bd17220 */ /* 0x000fe20000400000 */
[----:B------:R-:W-:Y:S02]  /*168f0*/  I2FP.F32.S32 R48, R51 ;  /* 0x0000003300307245 */ /* 0x000fe40000201400 */
[----:B------:R-:W-:Y:S01]  /*16900*/  FFMA R173, R103, R173, R40 ;  /* 0x000000ad67ad7223 */ /* 0x000fe20000000028 */
[----:B------:R-:W-:Y:S01]  /*16910*/  FFMA R209, R104, R209, R72 ;  /* 0x000000d168d17223 */ /* 0x000fe20000000048 */
[----:B------:R-:W-:Y:S01]  /*16920*/  I2FP.F32.S32 R68, R68 ;  /* 0x0000004400447245 */ /* 0x000fe20000201400 */
[----:B------:R-:W-:Y:S01]  /*16930*/  FMUL R48, R59, R48 ;  /* 0x000000303b307220 */ /* 0x000fe20000400000 */
[----:B------:R-:W-:-:S02]  /*16940*/  I2FP.F32.S32 R72, R69 ;  /* 0x0000004500487245 */ /* 0x000fc40000201400 */
[----:B------:R-:W-:Y:S02]  /*16950*/  I2FP.F32.S32 R96, R96 ;  /* 0x0000006000607245 */ /* 0x000fe40000201400 */
[----:B------:R-:W-:Y:S01]  /*16960*/  I2FP.F32.S32 R40, R97 ;  /* 0x0000006100287245 */ /* 0x000fe20000201400 */
[----:B------:R-:W-:Y:S01]  /*16970*/  VIADD R144, R144, 0x8 ;  /* 0x0000000890907836 */ /* 0x000fe20000000000 */
[----:B------:R-:W-:Y:S01]  /*16980*/  I2FP.F32.S32 R70, R70 ;  /* 0x0000004600467245 */ /* 0x000fe20000201400 */
[----:B------:R-:W-:Y:S01]  /*16990*/  FFMA R169, R83, R48, R133 ;  /* 0x0000003053a97223 */ /* 0x000fe20000000085 */
[----:B------:R-:W-:Y:S01]  /*169a0*/  I2FP.F32.S32 R50, R50 ;  /* 0x0000003200327245 */ /* 0x000fe20000201400 */
[C---:B------:R-:W-:Y:S01]  /*169b0*/  FMUL R78, R43.reuse, R78 ;  /* 0x0000004e2b4e7220 */ /* 0x040fe20000400000 */
[C---:B------:R-:W-:Y:S01]  /*169c0*/  FMUL R68, R43.reuse, R68 ;  /* 0x000000442b447220 */ /* 0x040fe20000400000 */
[C---:B------:R-:W-:Y:S01]  /*169d0*/  FMUL R72, R43.reuse, R72 ;  /* 0x000000482b487220 */ /* 0x040fe20000400000 */
[C---:B------:R-:W-:Y:S01]  /*169e0*/  FMUL R96, R43.reuse, R96 ;  /* 0x000000602b607220 */ /* 0x040fe20000400000 */
[----:B------:R-:W-:Y:S01]  /*169f0*/  FMUL R48, R43, R40 ;  /* 0x000000282b307220 */ /* 0x000fe20000400000 */
[----:B--2---:R-:W-:Y:S01]  /*16a00*/  HADD2.F32 R43, -RZ, R64.H0_H0 ;  /* 0x20000040ff2b7230 */ /* 0x004fe20000004100 */
[----:B------:R-:W-:Y:S01]  /*16a10*/  I2FP.F32.S32 R98, R98 ;  /* 0x0000006200627245 */ /* 0x000fe20000201400 */
[----:B------:R-:W-:Y:S01]  /*16a20*/  FMUL R175, R47, R70 ;  /* 0x000000462faf7220 */ /* 0x000fe20000400000 */
[----:B------:R-:W-:Y:S01]  /*16a30*/  I2FP.F32.S32 R60, R60 ;  /* 0x0000003c003c7245 */ /* 0x000fe20000201400 */
[----:B------:R-:W-:Y:S01]  /*16a40*/  FMUL R50, R59, R50 ;  /* 0x000000323b327220 */ /* 0x000fe20000400000 */
[----:B------:R-:W-:-:S02]  /*16a50*/  I2FP.F32.S32 R62, R62 ;  /* 0x0000003e003e7245 */ /* 0x000fc40000201400 */
[----:B------:R-:W-:Y:S01]  /*16a60*/  ISETP.GE.AND P4, PT, R144, R3, PT ;  /* 0x000000039000720c */ /* 0x000fe20003f86270 */
[----:B------:R-:W-:Y:S02]  /*16a70*/  HADD2.F32 R65, -RZ, R65.H0_H0 ;  /* 0x20000041ff417230 */ /* 0x000fe40000004100 */
[C---:B------:R-:W-:Y:S01]  /*16a80*/  FFMA R140, R43.reuse, R73, R140 ;  /* 0x000000492b8c7223 */ /* 0x040fe2000000008c */
[C---:B------:R-:W-:Y:S01]  /*16a90*/  FFMA R44, R43.reuse, R44, R139 ;  /* 0x0000002c2b2c7223 */ /* 0x040fe2000000008b */
[C---:B------:R-:W-:Y:S01]  /*16aa0*/  FFMA R138, R43.reuse, R77, R138 ;  /* 0x0000004d2b8a7223 */ /* 0x040fe2000000008a */
[----:B------:R-:W-:Y:S01]  /*16ab0*/  FFMA R56, R43, R56, R137 ;  /* 0x000000382b387223 */ /* 0x000fe20000000089 */
[----:B------:R-:W-:Y:S02]  /*16ac0*/  HADD2.F32 R40, -RZ, R115.H0_H0 ;  /* 0x20000073ff287230 */ /* 0x000fe40000004100 */
[C---:B------:R-:W-:Y:S01]  /*16ad0*/  FFMA R192, R103.reuse, R68, R101 ;  /* 0x0000004467c07223 */ /* 0x040fe20000000065 */
[C---:B------:R-:W-:Y:S01]  /*16ae0*/  FFMA R175, R103.reuse, R175, R52 ;  /* 0x000000af67af7223 */ /* 0x040fe20000000034 */
[----:B------:R-:W-:Y:S01]  /*16af0*/  FFMA R171, R103, R50, R100 ;  /* 0x0000003267ab7223 */ /* 0x000fe20000000064 */
[----:B------:R-:W-:Y:S01]  /*16b00*/  FMUL R157, R47, R98 ;  /* 0x000000622f9d7220 */ /* 0x000fe20000400000 */
[----:B------:R-:W-:Y:S01]  /*16b10*/  FMUL R155, R55, R60 ;  /* 0x0000003c379b7220 */ /* 0x000fe20000400000 */
        /* <DEDUP_REMOVED lines=11> */
[C---:B------:R-:W-:Y:S01]  /*16bd0*/  FFMA R159, R40.reuse, R96, R143 ;  /* 0x00000060289f7223 */ /* 0x040fe2000000008f */
[C---:B------:R-:W-:Y:S01]  /*16be0*/  FFMA R157, R40.reuse, R157, R142 ;  /* 0x0000009d289d7223 */ /* 0x040fe2000000008e */
        /* <DEDUP_REMOVED lines=30> */
.L_x_2375:
[----:B------:R-:W-:Y:S01]  /*16dd0*/  BSSY.RECONVERGENT B0, `(.L_x_2377) ;  /* 0x0000012000007945 */ /* 0x000fe20003800200 */
[----:B------:R-:W-:Y:S02]  /*16de0*/  IMAD.IADD R116, R147, 0x1, R116 ;  /* 0x0000000193747824 */ /* 0x000fe400078e0274 */
[----:B------:R-:W-:Y:S01]  /*16df0*/  IMAD R126, R126, 0x3000, RZ ;  /* 0x000030007e7e7824 */ /* 0x000fe200078e02ff */
[----:B------:R-:W-:Y:S06]  /*16e00*/  @P0 BRA `(.L_x_2378) ;  /* 0x0000000000380947 */ /* 0x000fec0003800000 */
        /* <DEDUP_REMOVED lines=14> */
.L_x_2378:
[----:B------:R-:W-:Y:S05]  /*16ef0*/  BSYNC.RECONVERGENT B0 ;  /* 0x0000000000007941 */ /* 0x000fea0003800200 */
.L_x_2377:
[----:B------:R-:W-:Y:S04]  /*16f00*/  BSSY.RECONVERGENT B0, `(.L_x_2379) ;  /* 0x0000012000007945 */ /* 0x000fe80003800200 */
[----:B------:R-:W-:Y:S05]  /*16f10*/  @P1 BRA `(.L_x_2380) ;  /* 0x0000000000401947 */ /* 0x000fea0003800000 */
[----:B-1----:R-:W1:Y:S01]  /*16f20*/  LDS.64 R2, [R116] ;  /* 0x0000000074027984 */ /* 0x002e620000000a00 */
[----:B------:R-:W2:Y:S01]  /*16f30*/  LDCU.64 UR4, c[0x0][0x3a8] ;  /* 0x00007500ff0477ac */ /* 0x000ea20008000a00 */
[----:B-1----:R-:W-:Y:S02]  /*16f40*/  IMAD.SHL.U32 R0, R2, 0x80, RZ ;  /* 0x0000008002007824 */ /* 0x002fe400078e00ff */
[----:B------:R-:W-:-:S03]  /*16f50*/  IMAD.SHL.U32 R2, R3, 0x80, RZ ;  /* 0x0000008003027824 */ /* 0x000fc600078e00ff */
[----:B------:R-:W-:Y:S02]  /*16f60*/  SHF.R.S32.HI R3, RZ, 0x1f, R0 ;  /* 0x0000001fff037819 */ /* 0x000fe40000011400 */
[C-C-:B------:R-:W-:Y:S02]  /*16f70*/  IADD3 R6, P4, P5, R126.reuse, R0, R117.reuse ;  /* 0x000000007e067210 */ /* 0x140fe40007d9e075 */
[----:B------:R-:W-:Y:S02]  /*16f80*/  SHF.R.S32.HI R0, RZ, 0x1f, R2 ;  /* 0x0000001fff007819 */ /* 0x000fe40000011402 */
[----:B------:R-:W-:Y:S02]  /*16f90*/  IADD3.X R3, PT, PT, RZ, R3, RZ, P4, P5 ;  /* 0x00000003ff037210 */ /* 0x000fe400027ea4ff */
[----:B------:R-:W-:-:S04]  /*16fa0*/  IADD3 R5, P4, P5, R126, R2, R117 ;  /* 0x000000027e057210 */ /* 0x000fc80007d9e075 */
[----:B------:R-:W-:Y:S02]  /*16fb0*/  IADD3.X R0, PT, PT, RZ, R0, RZ, P4, P5 ;  /* 0x00000000ff007210 */ /* 0x000fe400027ea4ff */
[C---:B--2---:R-:W-:Y:S02]  /*16fc0*/  LEA R2, P4, R6.reuse, UR4, 0x2 ;  /* 0x0000000406027c11 */ /* 0x044fe4000f8810ff */
[C---:B------:R-:W-:Y:S02]  /*16fd0*/  LEA R4, P5, R5.reuse, UR4, 0x2 ;  /* 0x0000000405047c11 */ /* 0x040fe4000f8a10ff */
[----:B------:R-:W-:Y:S02]  /*16fe0*/  LEA.HI.X R3, R6, UR5, R3, 0x2, P4 ;  /* 0x0000000506037c11 */ /* 0x000fe4000a0f1403 */
[----:B------:R-:W-:-:S03]  /*16ff0*/  LEA.HI.X R5, R5, UR5, R0, 0x2, P5 ;  /* 0x0000000505057c11 */ /* 0x000fc6000a8f1400 */
[----:B------:R2:W-:Y:S04]  /*17000*/  STG.E desc[UR6][R2.64+0x20], R203 ;  /* 0x000020cb02007986 */ /* 0x0005e8000c101906 */
[----:B------:R2:W-:Y:S02]  /*17010*/  STG.E desc[UR6][R4.64+0x20], R199 ;  /* 0x000020c704007986 */ /* 0x0005e4000c101906 */
.L_x_2380:
[----:B------:R-:W-:Y:S05]  /*17020*/  BSYNC.RECONVERGENT B0 ;  /* 0x0000000000007941 */ /* 0x000fea0003800200 */
.L_x_2379:
[----:B------:R-:W-:Y:S01]  /*17030*/  BSSY.RECONVERGENT B0, `(.L_x_2381) ;  /* 0x0000011000007945 */ /* 0x000fe20003800200 */
[----:B-12---:R-:W-:-:S03]  /*17040*/  IADD3 R3, PT, PT, R117, 0x10, RZ ;  /* 0x0000001075037810 */ /* 0x006fc60007ffe0ff */
[----:B------:R-:W-:Y:S05]  /*17050*/  @P2 BRA `(.L_x_2382) ;  /* 0x0000000000382947 */ /* 0x000fea0003800000 */
[----:B------:R-:W1:Y:S01]  /*17060*/  LDS.64 R6, [R116] ;  /* 0x0000000074067984 */ /* 0x000e620000000a00 */
[----:B------:R-:W2:Y:S01]  /*17070*/  LDCU.64 UR4, c[0x0][0x3a8] ;  /* 0x00007500ff0477ac */ /* 0x000ea20008000a00 */
[--C-:B-1----:R-:W-:Y:S02]  /*17080*/  IMAD R5, R6, 0x80, R3.reuse ;  /* 0x0000008006057824 */ /* 0x102fe400078e0203 */
        /* <DEDUP_REMOVED lines=11> */
.L_x_2382:
[----:B------:R-:W-:Y:S05]  /*17140*/  BSYNC.RECONVERGENT B0 ;  /* 0x0000000000007941 */ /* 0x000fea0003800200 */
.L_x_2381:
[----:B------:R-:W-:Y:S04]  /*17150*/  BSSY.RECONVERGENT B0, `(.L_x_2383) ;  /* 0x0000012000007945 */ /* 0x000fe80003800200 */
[----:B------:R-:W-:Y:S05]  /*17160*/  @P3 BRA `(.L_x_2384) ;  /* 0x0000000000403947 */ /* 0x000fea0003800000 */
[----:B-1----:R-:W1:Y:S01]  /*17170*/  LDS.64 R4, [R116] ;  /* 0x0000000074047984 */ /* 0x002e620000000a00 */
        /* <DEDUP_REMOVED lines=15> */
.L_x_2384:
[----:B------:R-:W-:Y:S05]  /*17270*/  BSYNC.RECONVERGENT B0 ;  /* 0x0000000000007941 */ /* 0x000fea0003800200 */
.L_x_2383:
[----:B------:R-:W-:Y:S04]  /*17280*/  BSSY.RECONVERGENT B0, `(.L_x_2385) ;  /* 0x0000010000007945 */ /* 0x000fe80003800200 */
[----:B------:R-:W-:Y:S05]  /*17290*/  @P0 BRA `(.L_x_2386) ;  /* 0x0000000000380947 */ /* 0x000fea0003800000 */
[----:B-12---:R-:W1:Y:S01]  /*172a0*/  LDS.64 R4, [R116+0x40] ;  /* 0x0000400074047984 */ /* 0x006e620000000a00 */
        /* <DEDUP_REMOVED lines=13> */
.L_x_2386:
[----:B------:R-:W-:Y:S05]  /*17380*/  BSYNC.RECONVERGENT B0 ;  /* 0x0000000000007941 */ /* 0x000fea0003800200 */
.L_x_2385:
[----:B------:R-:W-:Y:S04]  /*17390*/  BSSY.RECONVERGENT B0, `(.L_x_2387) ;  /* 0x0000012000007945 */ /* 0x000fe80003800200 */
[----:B------:R-:W-:Y:S05]  /*173a0*/  @P1 BRA `(.L_x_2388) ;  /* 0x0000000000401947 */ /* 0x000fea0003800000 */
[----:B-123--:R-:W1:Y:S01]  /*173b0*/  LDS.64 R4, [R116+0x40] ;  /* 0x0000400074047984 */ /* 0x00ee620000000a00 */
        /* <DEDUP_REMOVED lines=15> */
.L_x_2388:
[----:B------:R-:W-:Y:S05]  /*174b0*/  BSYNC.RECONVERGENT B0 ;  /* 0x0000000000007941 */ /* 0x000fea0003800200 */
.L_x_2387:
        /* <DEDUP_REMOVED lines=16> */
.L_x_2390:
[----:B------:R-:W-:Y:S05]  /*175c0*/  BSYNC.RECONVERGENT B0 ;  /* 0x0000000000007941 */ /* 0x000fea0003800200 */
.L_x_2389:
[----:B------:R-:W-:Y:S04]  /*175d0*/  BSSY.RECONVERGENT B0, `(.L_x_2391) ;  /* 0x0000012000007945 */ /* 0x000fe80003800200 */
[----:B------:R-:W-:Y:S05]  /*175e0*/  @P3 BRA `(.L_x_2392) ;  /* 0x0000000000403947 */ /* 0x000fea0003800000 */
[----:B-1234-:R-:W1:Y:S01]  /*175f0*/  LDS.64 R4, [R116+0x40] ;  /* 0x0000400074047984 */ /* 0x01ee620000000a00 */
        /* <DEDUP_REMOVED lines=15> */
.L_x_2392:
[----:B------:R-:W-:Y:S05]  /*176f0*/  BSYNC.RECONVERGENT B0 ;  /* 0x0000000000007941 */ /* 0x000fea0003800200 */
.L_x_2391:
[----:B------:R-:W-:Y:S04]  /*17700*/  BSSY.RECONVERGENT B0, `(.L_x_2393) ;  /* 0x0000010000007945 */ /* 0x000fe80003800200 */
[----:B------:R-:W-:Y:S05]  /*17710*/  @P0 BRA `(.L_x_2394) ;  /* 0x0000000000380947 */ /* 0x000fea0003800000 */
[----:B-1234-:R-:W1:Y:S01]  /*17720*/  LDS.64 R4, [R116+0x80] ;  /* 0x0000800074047984 */ /* 0x01ee620000000a00 */
        /* <DEDUP_REMOVED lines=13> */
.L_x_2394:
[----:B------:R-:W-:Y:S05]  /*17800*/  BSYNC.RECONVERGENT B0 ;  /* 0x0000000000007941 */ /* 0x000fea0003800200 */
.L_x_2393:
        /* <DEDUP_REMOVED lines=18> */
.L_x_2396:
[----:B------:R-:W-:Y:S05]  /*17930*/  BSYNC.RECONVERGENT B0 ;  /* 0x0000000000007941 */ /* 0x000fea0003800200 */
.L_x_2395:
[----:B------:R-:W-:Y:S04]  /*17940*/  BSSY.RECONVERGENT B0, `(.L_x_2397) ;  /* 0x0000010000007945 */ /* 0x000fe80003800200 */
[----:B------:R-:W-:Y:S05]  /*17950*/  @P2 BRA `(.L_x_2398) ;  /* 0x0000000000382947 */ /* 0x000fea0003800000 */
[----:B-1234-:R-:W1:Y:S01]  /*17960*/  LDS.64 R6, [R116+0x80] ;  /* 0x0000800074067984 */ /* 0x01ee620000000a00 */
        /* <DEDUP_REMOVED lines=13> */
.L_x_2398:
[----:B------:R-:W-:Y:S05]  /*17a40*/  BSYNC.RECONVERGENT B0 ;  /* 0x0000000000007941 */ /* 0x000fea0003800200 */
.L_x_2397:
[----:B------:R-:W-:Y:S04]  /*17a50*/  BSSY.RECONVERGENT B0, `(.L_x_2399) ;  /* 0x0000012000007945 */ /* 0x000fe80003800200 */
[----:B------:R-:W-:Y:S05]  /*17a60*/  @P3 BRA `(.L_x_2400) ;  /* 0x0000000000403947 */ /* 0x000fea0003800000 */
[----:B-1234-:R-:W1:Y:S01]  /*17a70*/  LDS.64 R4, [R116+0x80] ;  /* 0x0000800074047984 */ /* 0x01ee620000000a00 */
        /* <DEDUP_REMOVED lines=15> */
.L_x_2400:
[----:B------:R-:W-:Y:S05]  /*17b70*/  BSYNC.RECONVERGENT B0 ;  /* 0x0000000000007941 */ /* 0x000fea0003800200 */
.L_x_2399:
        /* <DEDUP_REMOVED lines=16> */
.L_x_2402:
[----:B------:R-:W-:Y:S05]  /*17c80*/  BSYNC.RECONVERGENT B0 ;  /* 0x0000000000007941 */ /* 0x000fea0003800200 */
.L_x_2401:
        /* <DEDUP_REMOVED lines=18> */
.L_x_2404:
[----:B------:R-:W-:Y:S05]  /*17db0*/  BSYNC.RECONVERGENT B0 ;  /* 0x0000000000007941 */ /* 0x000fea0003800200 */
.L_x_2403:
        /* <DEDUP_REMOVED lines=16> */
.L_x_2406:
[----:B------:R-:W-:Y:S05]  /*17ec0*/  BSYNC.RECONVERGENT B0 ;  /* 0x0000000000007941 */ /* 0x000fea0003800200 */
.L_x_2405:
        /* <DEDUP_REMOVED lines=18> */
.L_x_2408:
[----:B------:R-:W-:Y:S05]  /*17ff0*/  BSYNC.RECONVERGENT B0 ;  /* 0x0000000000007941 */ /* 0x000fea0003800200 */
.L_x_2407:
        /* <DEDUP_REMOVED lines=16> */
.L_x_2410:
[----:B------:R-:W-:Y:S05]  /*18100*/  BSYNC.RECONVERGENT B0 ;  /* 0x0000000000007941 */ /* 0x000fea0003800200 */
.L_x_2409:
        /* <DEDUP_REMOVED lines=18> */
.L_x_2412:
[----:B------:R-:W-:Y:S05]  /*18230*/  BSYNC.RECONVERGENT B0 ;  /* 0x0000000000007941 */ /* 0x000fea0003800200 */
.L_x_2411:
        /* <DEDUP_REMOVED lines=16> */
.L_x_2414:
[----:B------:R-:W-:Y:S05]  /*18340*/  BSYNC.RECONVERGENT B0 ;  /* 0x0000000000007941 */ /* 0x000fea0003800200 */
.L_x_2413:
        /* <DEDUP_REMOVED lines=18> */
.L_x_2416:
[----:B------:R-:W-:Y:S05]  /*18470*/  BSYNC.RECONVERGENT B0 ;  /* 0x0000000000007941 */ /* 0x000fea0003800200 */
.L_x_2415:
        /* <DEDUP_REMOVED lines=16> */
.L_x_2418:
[----:B------:R-:W-:Y:S05]  /*18580*/  BSYNC.RECONVERGENT B0 ;  /* 0x0000000000007941 */ /* 0x000fea0003800200 */
.L_x_2417:
        /* <DEDUP_REMOVED lines=8> */
[----:B------:R-:W-:Y:S02]  /*18610*/  IADD3 R117, P4, P5, R126, R2, R117 ;  /* 0x000000027e757210 */ /* 0x000fe40007d9e075 */
[----:B------:R-:W-:Y:S02]  /*18620*/  SHF.R.S32.HI R2, RZ, 0x1f, R2 ;  /* 0x0000001fff027819 */ /* 0x000fe40000011402 */
[----:B------:R-:W-:Y:S02]  /*18630*/  IADD3.X R5, PT, PT, RZ, R4, RZ, P0, P1 ;  /* 0x00000004ff057210 */ /* 0x000fe400007e24ff */
[----:B--2---:R-:W-:-:S02]  /*18640*/  LEA R4, P0, R0, UR4, 0x2 ;  /* 0x0000000400047c11 */ /* 0x004fc4000f8010ff */
[----:B------:R-:W-:Y:S02]  /*18650*/  IADD3.X R2, PT, PT, RZ, R2, RZ, P4, P5 ;  /* 0x00000002ff027210 */ /* 0x000fe400027ea4ff */
[C---:B------:R-:W-:Y:S02]  /*18660*/  LEA R6, P1, R117.reuse, UR4, 0x2 ;  /* 0x0000000475067c11 */ /* 0x040fe4000f8210ff */
[----:B------:R-:W-:Y:S02]  /*18670*/  LEA.HI.X R5, R0, UR5, R5, 0x2, P0 ;  /* 0x0000000500057c11 */ /* 0x000fe400080f1405 */
[----:B------:R-:W-:-:S03]  /*18680*/  LEA.HI.X R7, R117, UR5, R2, 0x2, P1 ;  /* 0x0000000575077c11 */ /* 0x000fc600088f1402 */
[----:B------:R1:W-:Y:S04]  /*18690*/  STG.E desc[UR6][R4.64+0x20], R157 ;  /* 0x0000209d04007986 */ /* 0x0003e8000c101906 */
[----:B------:R1:W-:Y:S02]  /*186a0*/  STG.E desc[UR6][R6.64+0x20], R139 ;  /* 0x0000208b06007986 */ /* 0x0003e4000c101906 */
.L_x_2420:
[----:B------:R-:W-:Y:S05]  /*186b0*/  BSYNC.RECONVERGENT B0 ;  /* 0x0000000000007941 */ /* 0x000fea0003800200 */
.L_x_2419:
        /* <DEDUP_REMOVED lines=16> */
.L_x_2422:
[----:B------:R-:W-:Y:S05]  /*187c0*/  BSYNC.RECONVERGENT B0 ;  /* 0x0000000000007941 */ /* 0x000fea0003800200 */
.L_x_2421:
[----:B------:R-:W-:Y:S05]  /*187d0*/  @P3 EXIT ;  /* 0x000000000000394d */ /* 0x000fea0003800000 */
[----:B------:R-:W5:Y:S01]  /*187e0*/  LDS.64 R116, [R116+0x140] ;  /* 0x0001400074747984 */ /* 0x000f620000000a00 */
[----:B------:R-:W0:Y:S01]  /*187f0*/  LDCU.64 UR4, c[0x0][0x3a8] ;  /* 0x00007500ff0477ac */ /* 0x000e220008000a00 */
[----:B-----5:R-:W-:Y:S02]  /*18800*/  IMAD.SHL.U32 R2, R116, 0x80, RZ ;  /* 0x0000008074027824 */ /* 0x020fe400078e00ff */
[----:B------:R-:W-:-:S03]  /*18810*/  IMAD.SHL.U32 R117, R117, 0x80, RZ ;  /* 0x0000008075757824 */ /* 0x000fc600078e00ff */
[C-C-:B------:R-:W-:Y:S02]  /*18820*/  IADD3 R0, P0, P1, R126.reuse, R2, R3.reuse ;  /* 0x000000027e007210 */ /* 0x140fe4000791e003 */
[----:B------:R-:W-:Y:S02]  /*18830*/  IADD3 R126, P2, P3, R126, R117, R3 ;  /* 0x000000757e7e7210 */ /* 0x000fe40007b5e003 */
[----:B------:R-:W-:Y:S02]  /*18840*/  SHF.R.S32.HI R3, RZ, 0x1f, R2 ;  /* 0x0000001fff037819 */ /* 0x000fe40000011402 */
[----:B-1234-:R-:W-:Y:S02]  /*18850*/  SHF.R.S32.HI R5, RZ, 0x1f, R117 ;  /* 0x0000001fff057819 */ /* 0x01efe40000011475 */
[----:B------:R-:W-:Y:S02]  /*18860*/  IADD3.X R3, PT, PT, RZ, R3, RZ, P0, P1 ;  /* 0x00000003ff037210 */ /* 0x000fe400007e24ff */
[----:B0-----:R-:W-:-:S02]  /*18870*/  LEA R2, P0, R0, UR4, 0x2 ;  /* 0x0000000400027c11 */ /* 0x001fc4000f8010ff */
[----:B------:R-:W-:Y:S02]  /*18880*/  IADD3.X R5, PT, PT, RZ, R5, RZ, P2, P3 ;  /* 0x00000005ff057210 */ /* 0x000fe400017e64ff */
[----:B------:R-:W-:Y:S02]  /*18890*/  LEA R4, P1, R126, UR4, 0x2 ;  /* 0x000000047e047c11 */ /* 0x000fe4000f8210ff */
[----:B------:R-:W-:Y:S02]  /*188a0*/  LEA.HI.X R3, R0, UR5, R3, 0x2, P0 ;  /* 0x0000000500037c11 */ /* 0x000fe400080f1403 */
[----:B------:R-:W-:-:S03]  /*188b0*/  LEA.HI.X R5, R126, UR5, R5, 0x2, P1 ;  /* 0x000000057e057c11 */ /* 0x000fc600088f1405 */
[----:B------:R-:W-:Y:S04]  /*188c0*/  STG.E desc[UR6][R2.64+0x20], R153 ;  /* 0x0000209902007986 */ /* 0x000fe8000c101906 */
[----:B------:R-:W-:Y:S01]  /*188d0*/  STG.E desc[UR6][R4.64+0x20], R137 ;  /* 0x0000208904007986 */ /* 0x000fe2000c101906 */
[----:B------:R-:W-:Y:S05]  /*188e0*/  EXIT ;  /* 0x000000000000794d */ /* 0x000fea0003800000 */
        .weak           $__internal_56_$__cuda_sm20_div_s64
        .type           $__internal_56_$__cuda_sm20_div_s64,@function
        .size           $__internal_56_$__cuda_sm20_div_s64,($__internal_57_$__cuda_sm20_rem_s64 - $__internal_56_$__cuda_sm20_div_s64)
$__internal_56_$__cuda_sm20_div_s64:
[----:B------:R-:W-:Y:S02]  /*188f0*/  IADD3 R8, P1, PT, RZ, -R15, RZ ;  /* 0x8000000fff087210 */ /* 0x000fe40007f3e0ff */
[----:B------:R-:W-:Y:S02]  /*18900*/  ISETP.GE.AND P0, PT, R17, RZ, PT ;  /* 0x000000ff1100720c */ /* 0x000fe40003f06270 */
[----:B------:R-:W-:Y:S02]  /*18910*/  IADD3.X R4, PT, PT, RZ, ~R17, RZ, P1, !PT ;  /* 0x80000011ff047210 */ /* 0x000fe40000ffe4ff */
[----:B------:R-:W-:Y:S02]  /*18920*/  SEL R8, R8, R15, !P0 ;  /* 0x0000000f08087207 */ /* 0x000fe40004000000 */
[----:B------:R-:W-:Y:S02]  /*18930*/  SEL R9, R4, R17, !P0 ;  /* 0x0000001104097207 */ /* 0x000fe40004000000 */
[----:B------:R-:W-:-:S02]  /*18940*/  ISETP.GE.AND P3, PT, R14, RZ, PT ;  /* 0x000000ff0e00720c */ /* 0x000fc40003f66270 */
[----:B------:R-:W0:Y:S01]  /*18950*/  I2F.U64.RP R10, R8 ;  /* 0x00000008000a7312 */ /* 0x000e220000309000 */
[----:B------:R-:W-:-:S04]  /*18960*/  IADD3 R27, P4, PT, RZ, -R12, RZ ;  /* 0x8000000cff1b7210 */ /* 0x000fc80007f9e0ff */
[----:B------:R-:W-:-:S03]  /*18970*/  SEL R27, R27, R12, !P3 ;  /* 0x0000000c1b1b7207 */ /* 0x000fc60005800000 */
        /* <DEDUP_REMOVED lines=19> */
[----:B------:R-:W-:-:S03]  /*18ab0*/  IADD3 R23, P0, PT, RZ, -R4, RZ ;  /* 0x80000004ff177210 */ /* 0x000fc60007f1e0ff */
        /* <DEDUP_REMOVED lines=54> */
[----:B------:R-:W-:Y:S06]  /*18e20*/  RET.REL.NODEC R4 `(mul_mat_q40_96_8_true) ;  /* 0xfffffe7004747950 */ /* 0x000fec0003c3ffff */
        .weak           $__internal_57_$__cuda_sm20_rem_s64
        .type           $__internal_57_$__cuda_sm20_rem_s64,@function
        .size           $__internal_57_$__cuda_sm20_rem_s64,(.L_x_3743 - $__internal_57_$__cuda_sm20_rem_s64)
$__internal_57_$__cuda_sm20_rem_s64:
        /* <DEDUP_REMOVED lines=74> */
[----:B------:R-:W-:Y:S02]  /*192d0*/  MOV R6, R15 ;  /* 0x0000000f00067202 */ /* 0x000fe40000000f00 */
[----:B------:R-:W-:Y:S02]  /*192e0*/  SEL R0, R0, 0xffffffff, P0 ;  /* 0xffffffff00007807 */ /* 0x000fe40000000000 */
[----:B------:R-:W-:Y:S01]  /*192f0*/  SEL R9, R9, 0xffffffff, P0 ;  /* 0xffffffff09097807 */ /* 0x000fe20000000000 */
[----:B------:R-:W-:Y:S06]  /*19300*/  RET.REL.NODEC R6 `(mul_mat_q40_96_8_true) ;  /* 0xfffffe6c063c7950 */ /* 0x000fec0003c3ffff */
.L_x_2423:
        /* <DEDUP_REMOVED lines=15> */
.L_x_3743:


//--------------------- .text.mul_mat_q40_stream_k_fixup_80_8_true --------------------------
	.section	.text.mul_mat_q40_stream_k_fixup_80_8_true,"ax",@progbits
	.align	128
        .global         mul_mat_q40_stream_k_fixup_80_8_true
        .type           mul_mat_q40_stream_k_fixup_80_8_true,@function
        .size           mul_mat_q40_stream_k_fixup_80_8_true,(.L_x_3745 - mul_mat_q40_stream_k_fixup_80_8_true)
        .other          mul_mat_q40_stream_k_fixup_80_8_true,@"STO_CUDA_ENTRY STV_DEFAULT"
mul_mat_q40_stream_k_fixup_80_8_true:
.text.mul_mat_q40_stream_k_fixup_80_8_true:
        /* <DEDUP_REMOVED lines=61> */
.L_x_2424:
[----:B------:R-:W-:Y:S01]  /*03d0*/  IMAD.U32 R2, RZ, RZ, UR12 ;  /* 0x0000000cff027e24 */ /* 0x000fe2000f8e00ff */
[----:B------:R-:W-:Y:S01]  /*03e0*/  MOV R54, 0x450 ;  /* 0x0000045000367802 */ /* 0x000fe20000000f00 */
[----:B------:R-:W-:Y:S01]  /*03f0*/  IMAD.U32 R3, RZ, RZ, UR13 ;  /* 0x0000000dff037e24 */ /* 0x000fe2000f8e00ff */
[----:B0-----:R-:W-:Y:S01]  /*0400*/  UMOV UR14, UR11 ;  /* 0x0000000b000e7c82 */ /* 0x001fe20008000000 */
[----:B------:R-:W-:Y:S02]  /*0410*/  IMAD.MOV.U32 R59, RZ, RZ, R2 ;  /* 0x000000ffff3b7224 */ /* 0x000fe400078e0002 */
[----:B------:R-:W-:Y:S01]  /*0420*/  IMAD.U32 R60, RZ, RZ, UR4 ;  /* 0x00000004ff3c7e24 */ /* 0x000fe2000f8e00ff */
[----:B------:R-:W-:-:S06]  /*0430*/  UMOV UR4, URZ ;  /* 0x000000ff00047c82 */ /* 0x000fcc0008000000 */
[----:B------:R-:W-:Y:S05]  /*0440*/  CALL.REL.NOINC `($__internal_58_$__cuda_sm20_div_s64) ;  /* 0x0000005c00747944 */ /* 0x000fea0003c00000 */
[----:B------:R-:W-:Y:S02]  /*0450*/  IMAD.MOV.U32 R2, RZ, RZ, R64 ;  /* 0x000000ffff027224 */ /* 0x000fe400078e0040 */
[----:B------:R-:W-:-:S07]  /*0460*/  IMAD.MOV.U32 R3, RZ, RZ, R65 ;  /* 0x000000ffff037224 */ /* 0x000fce00078e0041 */
.L_x_2425:
        /* <DEDUP_REMOVED lines=41> */
.L_x_2426:
[----:B------:R-:W-:Y:S01]  /*0700*/  IMAD.U32 R4, RZ, RZ, UR12 ;  /* 0x0000000cff047e24 */ /* 0x000fe2000f8e00ff */
[----:B------:R-:W-:Y:S01]  /*0710*/  MOV R54, 0x780 ;  /* 0x0000078000367802 */ /* 0x000fe20000000f00 */
[----:B------:R-:W-:Y:S01]  /*0720*/  IMAD.U32 R5, RZ, RZ, UR13 ;  /* 0x0000000dff057e24 */ /* 0x000fe2000f8e00ff */
[----:B------:R-:W-:Y:S01]  /*0730*/  UMOV UR14, UR11 ;  /* 0x0000000b000e7c82 */ /* 0x000fe20008000000 */
[----:B------:R-:W-:Y:S02]  /*0740*/  IMAD.MOV.U32 R59, RZ, RZ, R4 ;  /* 0x000000ffff3b7224 */ /* 0x000fe400078e0004 */
[----:B------:R-:W-:Y:S01]  /*0750*/  IMAD.U32 R60, RZ, RZ, UR4 ;  /* 0x00000004ff3c7e24 */ /* 0x000fe2000f8e00ff */
[----:B------:R-:W-:-:S06]  /*0760*/  UMOV UR4, URZ ;  /* 0x000000ff00047c82 */ /* 0x000fcc0008000000 */
[----:B------:R-:W-:Y:S05]  /*0770*/  CALL.REL.NOINC `($__internal_58_$__cuda_sm20_div_s64) ;  /* 0x0000005800a87944 */ /* 0x000fea0003c00000 */
.L_x_2427:
        /* <DEDUP_REMOVED lines=21> */
.L_x_2428:
[----:B------:R-:W-:Y:S01]  /*08d0*/  IMAD.MOV.U32 R59, RZ, RZ, R2 ;  /* 0x000000ffff3b7224 */ /* 0x000fe200078e0002 */
[----:B------:R-:W-:Y:S01]  /*08e0*/  MOV R36, 0x910 ;  /* 0x0000091000247802 */ /* 0x000fe20000000f00 */
[----:B------:R-:W-:-:S07]  /*08f0*/  IMAD.MOV.U32 R60, RZ, RZ, R3 ;  /* 0x000000ffff3c7224 */ /* 0x000fce00078e0003 */
[----:B------:R-:W-:Y:S05]  /*0900*/  CALL.REL.NOINC `($__internal_59_$__cuda_sm20_rem_s64) ;  /* 0x0000005c00947944 */ /* 0x000fea0003c00000 */
[----:B------:R-:W-:-:S07]  /*0910*/  IMAD.MOV.U32 R5, RZ, RZ, R38 ;  /* 0x000000ffff057224 */ /* 0x000fce00078e0026 */
.L_x_2429:
        /* <DEDUP_REMOVED lines=28> */
.L_x_2430:
[----:B------:R-:W-:Y:S01]  /*0ae0*/  IMAD.MOV.U32 R59, RZ, RZ, R64 ;  /* 0x000000ffff3b7224 */ /* 0x000fe200078e0040 */
[----:B------:R-:W-:Y:S01]  /*0af0*/  MOV R36, 0xb20 ;  /* 0x00000b2000247802 */ /* 0x000fe20000000f00 */
[----:B------:R-:W-:-:S07]  /*0b00*/  IMAD.MOV.U32 R60, RZ, RZ, R65 ;  /* 0x000000ffff3c7224 */ /* 0x000fce00078e0041 */
[----:B------:R-:W-:Y:S05]  /*0b10*/  CALL.REL.NOINC `($__internal_59_$__cuda_sm20_rem_s64) ;  /* 0x0000005c00107944 */ /* 0x000fea0003c00000 */
[----:B------:R-:W-:-:S07]  /*0b20*/  IMAD.MOV.U32 R0, RZ, RZ, R38 ;  /* 0x000000ffff007224 */ /* 0x000fce00078e0026 */
.L_x_2431:
        /* <DEDUP_REMOVED lines=33> */
.L_x_2432:
[----:B------:R-:W-:Y:S01]  /*0d40*/  IMAD.MOV.U32 R59, RZ, RZ, R32 ;  /* 0x000000ffff3b7224 */ /* 0x000fe200078e0020 */
[----:B------:R-:W-:Y:S01]  /*0d50*/  MOV R54, 0xda0 ;  /* 0x00000da000367802 */ /* 0x000fe20000000f00 */
[----:B------:R-:W-:Y:S01]  /*0d60*/  IMAD.MOV.U32 R60, RZ, RZ, R33 ;  /* 0x000000ffff3c7224 */ /* 0x000fe200078e0021 */
[----:B------:R-:W-:Y:S01]  /*0d70*/  UMOV UR14, UR7 ;  /* 0x00000007000e7c82 */ /* 0x000fe20008000000 */
[----:B------:R-:W-:-:S05]  /*0d80*/  UMOV UR4, UR6 ;  /* 0x0000000600047c82 */ /* 0x000fca0008000000 */
[----:B------:R-:W-:Y:S05]  /*0d90*/  CALL.REL.NOINC `($__internal_58_$__cuda_sm20_div_s64) ;  /* 0x0000005400207944 */ /* 0x000fea0003c00000 */
        /* <DEDUP_REMOVED lines=9> */
.L_x_2433:
        /* <DEDUP_REMOVED lines=23> */
.L_x_2434:
[----:B------:R-:W-:Y:S01]  /*0fa0*/  IMAD.MOV.U32 R59, RZ, RZ, R3 ;  /* 0x000000ffff3b7224 */ /* 0x000fe200078e0003 */
[----:B------:R-:W-:Y:S01]  /*0fb0*/  MOV R54, 0x1000 ;  /* 0x0000100000367802 */ /* 0x000fe20000000f00 */
[----:B------:R-:W-:Y:S01]  /*0fc0*/  IMAD.MOV.U32 R60, RZ, RZ, R5 ;  /* 0x000000ffff3c7224 */ /* 0x000fe200078e0005 */
[----:B------:R-:W-:Y:S01]  /*0fd0*/  UMOV UR14, UR7 ;  /* 0x00000007000e7c82 */ /* 0x000fe20008000000 */
[----:B------:R-:W-:-:S05]  /*0fe0*/  UMOV UR4, UR6 ;  /* 0x0000000600047c82 */ /* 0x000fca0008000000 */
[----:B------:R-:W-:Y:S05]  /*0ff0*/  CALL.REL.NOINC `($__internal_58_$__cuda_sm20_div_s64) ;  /* 0x0000005000887944 */ /* 0x000fea0003c00000 */
.L_x_2435:
        /* <DEDUP_REMOVED lines=26> */
.L_x_2437:
[----:B------:R-:W-:Y:S01]  /*11a0*/  IMAD.MOV.U32 R59, RZ, RZ, R3 ;  /* 0x000000ffff3b7224 */ /* 0x000fe200078e0003 */
[----:B------:R-:W-:Y:S01]  /*11b0*/  MOV R36, 0x11e0 ;  /* 0x000011e000247802 */ /* 0x000fe20000000f00 */
[----:B------:R-:W-:-:S07]  /*11c0*/  IMAD.MOV.U32 R60, RZ, RZ, R5 ;  /* 0x000000ffff3c7224 */ /* 0x000fce00078e0005 */
[----:B------:R-:W-:Y:S05]  /*11d0*/  CALL.REL.NOINC `($__internal_59_$__cuda_sm20_rem_s64) ;  /* 0x0000005400607944 */ /* 0x000fea0003c00000 */
[----:B------:R-:W-:-:S04]  /*11e0*/  ISETP.NE.U32.AND P0, PT, R38, RZ, PT ;  /* 0x000000ff2600720c */ /* 0x000fc80003f05070 */
[----:B------:R-:W-:-:S13]  /*11f0*/  ISETP.NE.AND.EX P0, PT, R39, RZ, PT, P0 ;  /* 0x000000ff2700720c */ /* 0x000fda0003f05300 */
.L_x_2436:
        /* <DEDUP_REMOVED lines=43> */
[----:B------:R-:W-:Y:S01]  /*14b0*/  CS2R R48, SRZ ;  /* 0x0000000000307805 */ /* 0x000fe2000001ff00 */
[----:B------:R-:W-:Y:S01]  /*14c0*/  IMAD.MOV.U32 R51, RZ, RZ, RZ ;  /* 0x000000ffff337224 */ /* 0x000fe200078e00ff */
[----:B------:R-:W0:Y:S01]  /*14d0*/  LDCU.64 UR18, c[0x0][0x358] ;  /* 0x00006b00ff1277ac */ /* 0x000e220008000a00 */
[----:B------:R-:W-:Y:S02]  /*14e0*/  IMAD.MOV.U32 R56, RZ, RZ, R32 ;  /* 0x000000ffff387224 */ /* 0x000fe400078e0020 */
[C---:B-1----:R-:W-:Y:S01]  /*14f0*/  VIADD R53, R41.reuse, 0x20 ;  /* 0x0000002029357836 */ /* 0x042fe20000000000 */
[----:B------:R-:W1:Y:S01]  /*1500*/  LDCU.64 UR22, c[0x0][0x398] ;  /* 0x00007300ff1677ac */ /* 0x000e620008000a00 */
[C---:B------:R-:W-:Y:S02]  /*1510*/  VIADD R52, R41.reuse, 0x40 ;  /* 0x0000004029347836 */ /* 0x040fe40000000000 */
[----:B------:R-:W-:Y:S01]  /*1520*/  VIADD R50, R41, 0x60 ;  /* 0x0000006029327836 */ /* 0x000fe20000000000 */
[----:B------:R-:W-:Y:S01]  /*1530*/  UIADD3 UR15, UPT, UPT, UR21, UR4, URZ ;  /* 0x00000004150f7290 */ /* 0x000fe2000fffe0ff */
[----:B------:R-:W-:-:S02]  /*1540*/  IMAD.U32 R57, RZ, RZ, UR14 ;  /* 0x0000000eff397e24 */ /* 0x000fc4000f8e00ff */
[----:B--2---:R-:W-:-:S09]  /*1550*/  IMAD.U32 R58, RZ, RZ, UR5 ;  /* 0x00000005ff3a7e24 */ /* 0x004fd2000f8e00ff */
.L_x_2448:
        /* <DEDUP_REMOVED lines=26> */
.L_x_2438:
[----:B------:R-:W-:Y:S01]  /*1700*/  IMAD.MOV.U32 R59, RZ, RZ, R38 ;  /* 0x000000ffff3b7224 */ /* 0x000fe200078e0026 */
[----:B------:R-:W-:Y:S01]  /*1710*/  MOV R54, 0x1750 ;  /* 0x0000175000367802 */ /* 0x000fe20000000f00 */
[----:B------:R-:W-:Y:S01]  /*1720*/  UMOV UR14, UR11 ;  /* 0x0000000b000e7c82 */ /* 0x000fe20008000000 */
[----:B------:R-:W-:-:S05]  /*1730*/  UMOV UR4, URZ ;  /* 0x000000ff00047c82 */ /* 0x000fca0008000000 */
[----:B01----:R-:W-:Y:S05]  /*1740*/  CALL.REL.NOINC `($__internal_58_$__cuda_sm20_div_s64) ;  /* 0x0000004800b47944 */ /* 0x003fea0003c00000 */
.L_x_2439:
        /* <DEDUP_REMOVED lines=8> */
[----:B--2---:R-:W-:Y:S02]  /*17d0*/  VIADD R54, R39, 0xffffffe ;  /* 0x0ffffffe27367836 */ /* 0x004fe40000000000 */
[----:B------:R-:W-:-:S04]  /*17e0*/  IMAD.MOV.U32 R39, RZ, RZ, RZ ;  /* 0x000000ffff277224 */ /* 0x000fc800078e00ff */
        /* <DEDUP_REMOVED lines=12> */
.L_x_2440:
[----:B------:R-:W-:Y:S01]  /*18b0*/  IMAD.MOV.U32 R59, RZ, RZ, R64 ;  /* 0x000000ffff3b7224 */ /* 0x000fe200078e0040 */
[----:B------:R-:W-:Y:S01]  /*18c0*/  MOV R36, 0x18f0 ;  /* 0x000018f000247802 */ /* 0x000fe20000000f00 */
[----:B------:R-:W-:-:S07]  /*18d0*/  IMAD.MOV.U32 R60, RZ, RZ, R65 ;  /* 0x000000ffff3c7224 */ /* 0x000fce00078e0041 */
[----:B01----:R-:W-:Y:S05]  /*18e0*/  CALL.REL.NOINC `($__internal_59_$__cuda_sm20_rem_s64) ;  /* 0x0000004c009c7944 */ /* 0x003fea0003c00000 */
.L_x_2441:
        /* <DEDUP_REMOVED lines=84> */
[----:B-----5:R-:W-:Y:S01]  /*1e30*/  FADD R23, R23, R54 ;  /* 0x0000003617177221 */ /* 0x020fe20000000000 */
[----:B------:R-:W-:-:S04]  /*1e40*/  LOP3.LUT R54, R60, UR6, RZ, 0xfc, !PT ;  /* 0x000000063c367c12 */ /* 0x000fc8000f8efcff */
[----:B------:R-:W-:Y:S01]  /*1e50*/  ISETP.NE.U32.AND P0, PT, R54, RZ, PT ;  /* 0x000000ff3600720c */ /* 0x000fe20003f05070 */
        /* <DEDUP_REMOVED lines=11> */
[----:B----4-:R-:W-:Y:S01]  /*1f10*/  FADD R26, R26, R39 ;  /* 0x000000271a1a7221 */ /* 0x010fe20000000000 */
        /* <DEDUP_REMOVED lines=21> */
.L_x_2443:
[----:B------:R-:W-:-:S07]  /*2070*/  MOV R36, 0x2090 ;  /* 0x0000209000247802 */ /* 0x000fce0000000f00 */
[----:B------:R-:W-:Y:S05]  /*2080*/  CALL.REL.NOINC `($__internal_59_$__cuda_sm20_rem_s64) ;  /* 0x0000004400b47944 */ /* 0x000fea0003c00000 */
[----:B------:R-:W-:-:S04]  /*2090*/  ISETP.NE.U32.AND P0, PT, R38, RZ, PT ;  /* 0x000000ff2600720c */ /* 0x000fc80003f05070 */
[----:B------:R-:W-:-:S13]  /*20a0*/  ISETP.NE.AND.EX P0, PT, R39, RZ, PT, P0 ;  /* 0x000000ff2700720c */ /* 0x000fda0003f05300 */
.L_x_2444:
        /* <DEDUP_REMOVED lines=24> */
.L_x_2446:
[----:B------:R-:W-:Y:S01]  /*2230*/  MOV R54, 0x2270 ;  /* 0x0000227000367802 */ /* 0x000fe20000000f00 */
[----:B------:R-:W-:Y:S01]  /*2240*/  UMOV UR14, UR7 ;  /* 0x00000007000e7c82 */ /* 0x000fe20008000000 */
[----:B------:R-:W-:-:S05]  /*2250*/  UMOV UR4, UR6 ;  /* 0x0000000600047c82 */ /* 0x000fca0008000000 */
[----:B------:R-:W-:Y:S05]  /*2260*/  CALL.REL.NOINC `($__internal_58_$__cuda_sm20_div_s64) ;  /* 0x0000003c00ec7944 */ /* 0x000fea0003c00000 */
.L_x_2447:
[----:B------:R-:W-:-:S04]  /*2270*/  ISETP.GE.U32.AND P0, PT, R64, R34, PT ;  /* 0x000000224000720c */ /* 0x000fc80003f06070 */
[----:B------:R-:W-:-:S13]  /*2280*/  ISETP.GE.AND.EX P0, PT, R65, R35, PT, P0 ;  /* 0x000000234100720c */ /* 0x000fda0003f06300 */
[----:B------:R-:W-:Y:S05]  /*2290*/  @!P0 BRA `(.L_x_2445) ;  /* 0x0000000000148947 */ /* 0x000fea0003800000 */
.L_x_2442:
[----:B------:R-:W-:Y:S01]  /*22a0*/  IADD3 R57, P0, PT, R57, -0x1, RZ ;  /* 0xffffffff39397810 */ /* 0x000fe20007f1e0ff */
[----:B------:R-:W-:Y:S02]  /*22b0*/  IMAD.MOV.U32 R56, RZ, RZ, R59 ;  /* 0x000000ffff387224 */ /* 0x000fe400078e003b */
[----:B------:R-:W-:Y:S01]  /*22c0*/  IMAD.MOV.U32 R55, RZ, RZ, R60 ;  /* 0x000000ffff377224 */ /* 0x000fe200078e003c */
[----:B------:R-:W-:Y:S01]  /*22d0*/  IADD3.X R58, PT, PT, R58, -0x1, RZ, P0, !PT ;  /* 0xffffffff3a3a7810 */ /* 0x000fe200007fe4ff */
[----:B------:R-:W-:Y:S08]  /*22e0*/  BRA `(.L_x_2448) ;  /* 0xfffffff0009c7947 */ /* 0x000ff0000383ffff */
.L_x_2445:
        /* <DEDUP_REMOVED lines=30> */
.L_x_2449:
[----:B------:R-:W-:Y:S01]  /*24d0*/  IMAD.MOV.U32 R59, RZ, RZ, R32 ;  /* 0x000000ffff3b7224 */ /* 0x000fe200078e0020 */
[----:B------:R-:W-:Y:S01]  /*24e0*/  MOV R54, 0x2520 ;  /* 0x0000252000367802 */ /* 0x000fe20000000f00 */
[----:B------:R-:W-:Y:S01]  /*24f0*/  UMOV UR14, UR4 ;  /* 0x00000004000e7c82 */ /* 0x000fe20008000000 */
[----:B------:R-:W-:-:S05]  /*2500*/  UMOV UR4, UR11 ;  /* 0x0000000b00047c82 */ /* 0x000fca0008000000 */
[----:B------:R-:W-:Y:S05]  /*2510*/  CALL.REL.NOINC `($__internal_58_$__cuda_sm20_div_s64) ;  /* 0x0000003c00407944 */ /* 0x000fea0003c00000 */
[----:B------:R-:W-:-:S07]  /*2520*/  IMAD.MOV.U32 R55, RZ, RZ, R64 ;  /* 0x000000ffff377224 */ /* 0x000fce00078e0040 */
.L_x_2450:
        /* <DEDUP_REMOVED lines=30> */
.L_x_2451:
[----:B------:R-:W-:Y:S01]  /*2710*/  MOV R54, 0x2750 ;  /* 0x0000275000367802 */ /* 0x000fe20000000f00 */
[----:B------:R-:W-:Y:S01]  /*2720*/  UMOV UR14, UR4 ;  /* 0x00000004000e7c82 */ /* 0x000fe20008000000 */
[----:B------:R-:W-:-:S05]  /*2730*/  UMOV UR4, UR8 ;  /* 0x0000000800047c82 */ /* 0x000fca0008000000 */
[----:B------:R-:W-:Y:S05]  /*2740*/  CALL.REL.NOINC `($__internal_58_$__cuda_sm20_div_s64) ;  /* 0x0000003800b47944 */ /* 0x000fea0003c00000 */
[----:B------:R-:W-:-:S07]  /*2750*/  IMAD.MOV.U32 R34, RZ, RZ, R64 ;  /* 0x000000ffff227224 */ /* 0x000fce00078e0040 */
.L_x_2452:
        /* <DEDUP_REMOVED lines=26> */
.L_x_2453:
[----:B------:R-:W-:Y:S01]  /*2900*/  MOV R54, 0x2940 ;  /* 0x0000294000367802 */ /* 0x000fe20000000f00 */
[----:B------:R-:W-:Y:S01]  /*2910*/  UMOV UR14, UR7 ;  /* 0x00000007000e7c82 */ /* 0x000fe20008000000 */
[----:B------:R-:W-:-:S05]  /*2920*/  UMOV UR4, UR6 ;  /* 0x0000000600047c82 */ /* 0x000fca0008000000 */
[----:B------:R-:W-:Y:S05]  /*2930*/  CALL.REL.NOINC `($__internal_58_$__cuda_sm20_div_s64) ;  /* 0x0000003800387944 */ /* 0x000fea0003c00000 */
.L_x_2454:
        /* <DEDUP_REMOVED lines=43> */
.L_x_2457:
[----:B------:R-:W-:Y:S05]  /*2bf0*/  BSYNC.RECONVERGENT B0 ;  /* 0x0000000000007941 */ /* 0x000fea0003800200 */
.L_x_2456:
[----:B------:R-:W-:Y:S04]  /*2c00*/  BSSY.RECONVERGENT B0, `(.L_x_2458) ;  /* 0x0000005000007945 */ /* 0x000fe80003800200 */
[----:B------:R-:W-:Y:S05]  /*2c10*/  @P1 BRA `(.L_x_2459) ;  /* 0x00000000000c1947 */ /* 0x000fea0003800000 */
[----:B0-----:R-:W2:Y:S02]  /*2c20*/  LDG.E R34, desc[UR18][R36.64+0x100] ;  /* 0x0001001224227981 */ /* 0x001ea4000c1e1900 */
[----:B--2---:R-:W-:-:S05]  /*2c30*/  FADD R47, R47, R34 ;  /* 0x000000222f2f7221 */ /* 0x004fca0000000000 */
[----:B------:R2:W-:Y:S02]  /*2c40*/  STG.E desc[UR18][R36.64+0x100], R47 ;  /* 0x0001002f24007986 */ /* 0x0005e4000c101912 */
.L_x_2459:
[----:B------:R-:W-:Y:S05]  /*2c50*/  BSYNC.RECONVERGENT B0 ;  /* 0x0000000000007941 */ /* 0x000fea0003800200 */
.L_x_2458:
[----:B------:R-:W-:Y:S04]  /*2c60*/  BSSY.RECONVERGENT B0, `(.L_x_2460) ;  /* 0x0000005000007945 */ /* 0x000fe80003800200 */
[----:B------:R-:W-:Y:S05]  /*2c70*/  @P0 BRA `(.L_x_2461) ;  /* 0x00000000000c0947 */ /* 0x000fea0003800000 */
[----:B0-----:R-:W3:Y:S02]  /*2c80*/  LDG.E R35, desc[UR18][R36.64+0x180] ;  /* 0x0001801224237981 */ /* 0x001ee4000c1e1900 */
[----:B---3--:R-:W-:-:S05]  /*2c90*/  FADD R35, R48, R35 ;  /* 0x0000002330237221 */ /* 0x008fca0000000000 */
[----:B------:R3:W-:Y:S02]  /*2ca0*/  STG.E desc[UR18][R36.64+0x180], R35 ;  /* 0x0001802324007986 */ /* 0x0007e4000c101912 */
.L_x_2461:
[----:B------:R-:W-:Y:S05]  /*2cb0*/  BSYNC.RECONVERGENT B0 ;  /* 0x0000000000007941 */ /* 0x000fea0003800200 */
.L_x_2460:
        /* <DEDUP_REMOVED lines=22> */
.L_x_2463:
[----:B------:R-:W-:Y:S05]  /*2e20*/  BSYNC.RECONVERGENT B0 ;  /* 0x0000000000007941 */ /* 0x000fea0003800200 */
.L_x_2462:
[----:B------:R-:W-:Y:S04]  /*2e30*/  BSSY.RECONVERGENT B0, `(.L_x_2464) ;  /* 0x0000005000007945 */ /* 0x000fe80003800200 */
[----:B------:R-:W-:Y:S05]  /*2e40*/  @P1 BRA `(.L_x_2465) ;  /* 0x00000000000c1947 */ /* 0x000fea0003800000 */
[----:B0-----:R-:W2:Y:S02]  /*2e50*/  LDG.E R36, desc[UR18][R34.64+0x100] ;  /* 0x0001001222247981 */ /* 0x001ea4000c1e1900 */
[----:B--2---:R-:W-:-:S05]  /*2e60*/  FADD R43, R43, R36 ;  /* 0x000000242b2b7221 */ /* 0x004fca0000000000 */
[----:B------:R2:W-:Y:S02]  /*2e70*/  STG.E desc[UR18][R34.64+0x100], R43 ;  /* 0x0001002b22007986 */ /* 0x0005e4000c101912 */
.L_x_2465:
[----:B------:R-:W-:Y:S05]  /*2e80*/  BSYNC.RECONVERGENT B0 ;  /* 0x0000000000007941 */ /* 0x000fea0003800200 */
.L_x_2464:
[----:B------:R-:W-:Y:S04]  /*2e90*/  BSSY.RECONVERGENT B0, `(.L_x_2466) ;  /* 0x0000005000007945 */ /* 0x000fe80003800200 */
[----:B------:R-:W-:Y:S05]  /*2ea0*/  @P0 BRA `(.L_x_2467) ;  /* 0x00000000000c0947 */ /* 0x000fea0003800000 */
[----:B0-----:R-:W3:Y:S02]  /*2eb0*/  LDG.E R37, desc[UR18][R34.64+0x180] ;  /* 0x0001801222257981 */ /* 0x001ee4000c1e1900 */
[----:B---3--:R-:W-:-:S05]  /*2ec0*/  FADD R37, R44, R37 ;  /* 0x000000252c257221 */ /* 0x008fca0000000000 */
[----:B------:R3:W-:Y:S02]  /*2ed0*/  STG.E desc[UR18][R34.64+0x180], R37 ;  /* 0x0001802522007986 */ /* 0x0007e4000c101912 */
.L_x_2467:
[----:B------:R-:W-:Y:S05]  /*2ee0*/  BSYNC.RECONVERGENT B0 ;  /* 0x0000000000007941 */ /* 0x000fea0003800200 */
.L_x_2466:
        /* <DEDUP_REMOVED lines=22> */
.L_x_2469:
[----:B------:R-:W-:Y:S05]  /*3050*/  BSYNC.RECONVERGENT B0 ;  /* 0x0000000000007941 */ /* 0x000fea0003800200 */
.L_x_2468:
[----:B------:R-:W-:Y:S04]  /*3060*/  BSSY.RECONVERGENT B0, `(.L_x_2470) ;  /* 0x0000005000007945 */ /* 0x000fe80003800200 */
[----:B------:R-:W-:Y:S05]  /*3070*/  @P1 BRA `(.L_x_2471) ;  /* 0x00000000000c1947 */ /* 0x000fea0003800000 */
[----:B------:R-:W2:Y:S02]  /*3080*/  LDG.E R0, desc[UR18][R34.64+0x100] ;  /* 0x0001001222007981 */ /* 0x000ea4000c1e1900 */
[----:B--2---:R-:W-:-:S05]  /*3090*/  FADD R3, R3, R0 ;  /* 0x0000000003037221 */ /* 0x004fca0000000000 */
[----:B------:R2:W-:Y:S02]  /*30a0*/  STG.E desc[UR18][R34.64+0x100], R3 ;  /* 0x0001000322007986 */ /* 0x0005e4000c101912 */
.L_x_2471:
[----:B------:R-:W-:Y:S05]  /*30b0*/  BSYNC.RECONVERGENT B0 ;  /* 0x0000000000007941 */ /* 0x000fea0003800200 */
.L_x_2470:
[----:B------:R-:W-:Y:S04]  /*30c0*/  BSSY.RECONVERGENT B0, `(.L_x_2472) ;  /* 0x0000005000007945 */ /* 0x000fe80003800200 */
[----:B------:R-:W-:Y:S05]  /*30d0*/  @P0 BRA `(.L_x_2473) ;  /* 0x00000000000c0947 */ /* 0x000fea0003800000 */
[----:B--2---:R-:W2:Y:S02]  /*30e0*/  LDG.E R3, desc[UR18][R34.64+0x180] ;  /* 0x0001801222037981 */ /* 0x004ea4000c1e1900 */
[----:B--2---:R-:W-:-:S05]  /*30f0*/  FADD R3, R4, R3 ;  /* 0x0000000304037221 */ /* 0x004fca0000000000 */
[----:B------:R3:W-:Y:S02]  /*3100*/  STG.E desc[UR18][R34.64+0x180], R3 ;  /* 0x0001800322007986 */ /* 0x0007e4000c101912 */
.L_x_2473:
[----:B------:R-:W-:Y:S05]  /*3110*/  BSYNC.RECONVERGENT B0 ;  /* 0x0000000000007941 */ /* 0x000fea0003800200 */
.L_x_2472:
[----:B------:R-:W-:Y:S05]  /*3120*/  @P4 EXIT ;  /* 0x000000000000494d */ /* 0x000fea0003800000 */
[----:B------:R-:W-:-:S04]  /*3130*/  IMAD R44, R33, 0x8, R44 ;  /* 0x00000008212c7824 */ /* 0x000fc800078e022c */
[----:B--23--:R-:W-:-:S05]  /*3140*/  @!P3 IMAD.IADD R3, R44, 0x1, R41 ;  /* 0x000000012c03b824 */ /* 0x00cfca00078e0229 */
[----:B------:R-:W-:-:S04]  /*3150*/  @!P3 IADD3 R0, P4, PT, R38, R3, RZ ;  /* 0x000000032600b210 */ /* 0x000fc80007f9e0ff */
[----:B------:R-:W-:Y:S02]  /*3160*/  @!P3 LEA.HI.X.SX32 R3, R3, R54, 0x1, P4 ;  /* 0x000000360303b211 */ /* 0x000fe400020f0eff */
[----:B-1----:R-:W-:-:S04]  /*3170*/  @!P3 LEA R34, P4, R0, UR4, 0x2 ;  /* 0x000000040022bc11 */ /* 0x002fc8000f8810ff */
        /* <DEDUP_REMOVED lines=13> */
[----:B-1----:R-:W2:Y:S02]  /*3250*/  LDG.E R5, desc[UR18][R2.64+0x80] ;  /* 0x0000801202057981 */ /* 0x002ea4000c1e1900 */
[----:B--2---:R-:W-:-:S05]  /*3260*/  FADD R5, R6, R5 ;  /* 0x0000000506057221 */ /* 0x004fca0000000000 */
[----:B------:R2:W-:Y:S02]  /*3270*/  STG.E desc[UR18][R2.64+0x80], R5 ;  /* 0x0000800502007986 */ /* 0x0005e4000c101912 */
.L_x_2475:
[----:B------:R-:W-:Y:S05]  /*3280*/  BSYNC.RECONVERGENT B0 ;  /* 0x0000000000007941 */ /* 0x000fea0003800200 */
.L_x_2474:
[----:B------:R-:W-:Y:S04]  /*3290*/  BSSY.RECONVERGENT B0, `(.L_x_2476) ;  /* 0x0000005000007945 */ /* 0x000fe80003800200 */
[----:B------:R-:W-:Y:S05]  /*32a0*/  @P1 BRA `(.L_x_2477) ;  /* 0x00000000000c1947 */ /* 0x000fea0003800000 */
[----:B------:R-:W3:Y:S02]  /*32b0*/  LDG.E R0, desc[UR18][R2.64+0x100] ;  /* 0x0001001202007981 */ /* 0x000ee4000c1e1900 */
[----:B---3--:R-:W-:-:S05]  /*32c0*/  FADD R7, R7, R0 ;  /* 0x0000000007077221 */ /* 0x008fca0000000000 */
[----:B------:R3:W-:Y:S02]  /*32d0*/  STG.E desc[UR18][R2.64+0x100], R7 ;  /* 0x0001000702007986 */ /* 0x0007e4000c101912 */
.L_x_2477:
[----:B------:R-:W-:Y:S05]  /*32e0*/  BSYNC.RECONVERGENT B0 ;  /* 0x0000000000007941 */ /* 0x000fea0003800200 */
.L_x_2476:
[----:B------:R-:W-:Y:S04]  /*32f0*/  BSSY.RECONVERGENT B0, `(.L_x_2478) ;  /* 0x0000005000007945 */ /* 0x000fe80003800200 */
[----:B------:R-:W-:Y:S05]  /*3300*/  @P0 BRA `(.L_x_2479) ;  /* 0x00000000000c0947 */ /* 0x000fea0003800000 */
[----:B-12---:R-:W2:Y:S02]  /*3310*/  LDG.E R5, desc[UR18][R2.64+0x180] ;  /* 0x0001801202057981 */ /* 0x006ea4000c1e1900 */
[----:B--2---:R-:W-:-:S05]  /*3320*/  FADD R5, R8, R5 ;  /* 0x0000000508057221 */ /* 0x004fca0000000000 */
[----:B------:R4:W-:Y:S02]  /*3330*/  STG.E desc[UR18][R2.64+0x180], R5 ;  /* 0x0001800502007986 */ /* 0x0009e4000c101912 */
.L_x_2479:
[----:B------:R-:W-:Y:S05]  /*3340*/  BSYNC.RECONVERGENT B0 ;  /* 0x0000000000007941 */ /* 0x000fea0003800200 */
.L_x_2478:
[----:B------:R-:W-:Y:S05]  /*3350*/  @P4 EXIT ;  /* 0x000000000000494d */ /* 0x000fea0003800000 */
[----:B------:R-:W-:-:S04]  /*3360*/  IMAD R0, R33, 0x20, R32 ;  /* 0x0000002021007824 */ /* 0x000fc800078e0220 */
[----:B--234-:R-:W-:-:S05]  /*3370*/  @!P3 IMAD.IADD R3, R0, 0x1, R41 ;  /* 0x000000010003b824 */ /* 0x01cfca00078e0229 */
[----:B------:R-:W-:-:S04]  /*3380*/  @!P3 IADD3 R2, P4, PT, R38, R3, RZ ;  /* 0x000000032602b210 */ /* 0x000fc80007f9e0ff */
[----:B------:R-:W-:Y:S02]  /*3390*/  @!P3 LEA.HI.X.SX32 R3, R3, R54, 0x1, P4 ;  /* 0x000000360303b211 */ /* 0x000fe400020f0eff */
[----:B------:R-:W-:-:S04]  /*33a0*/  @!P3 LEA R4, P4, R2, UR4, 0x2 ;  /* 0x000000040204bc11 */ /* 0x000fc8000f8810ff */
[----:B-1----:R-:W-:-:S05]  /*33b0*/  @!P3 LEA.HI.X R5, R2, UR5, R3, 0x2, P4 ;  /* 0x000000050205bc11 */ /* 0x002fca000a0f1403 */
        /* <DEDUP_REMOVED lines=15> */
.L_x_2481:
[----:B------:R-:W-:Y:S05]  /*34b0*/  BSYNC.RECONVERGENT B0 ;  /* 0x0000000000007941 */ /* 0x000fea0003800200 */
.L_x_2480:
[----:B------:R-:W-:Y:S04]  /*34c0*/  BSSY.RECONVERGENT B0, `(.L_x_2482) ;  /* 0x0000005000007945 */ /* 0x000fe80003800200 */
[----:B------:R-:W-:Y:S05]  /*34d0*/  @P1 BRA `(.L_x_2483) ;  /* 0x00000000000c1947 */ /* 0x000fea0003800000 */
[----:B-1----:R-:W3:Y:S02]  /*34e0*/  LDG.E R4, desc[UR18][R2.64+0x100] ;  /* 0x0001001202047981 */ /* 0x002ee4000c1e1900 */
[----:B---3--:R-:W-:-:S05]  /*34f0*/  FADD R11, R11, R4 ;  /* 0x000000040b0b7221 */ /* 0x008fca0000000000 */
[----:B------:R3:W-:Y:S02]  /*3500*/  STG.E desc[UR18][R2.64+0x100], R11 ;  /* 0x0001000b02007986 */ /* 0x0007e4000c101912 */
.L_x_2483:
[----:B------:R-:W-:Y:S05]  /*3510*/  BSYNC.RECONVERGENT B0 ;  /* 0x0000000000007941 */ /* 0x000fea0003800200 */
.L_x_2482:
[----:B------:R-:W-:Y:S04]  /*3520*/  BSSY.RECONVERGENT B0, `(.L_x_2484) ;  /* 0x0000005000007945 */ /* 0x000fe80003800200 */
[----:B------:R-:W-:Y:S05]  /*3530*/  @P0 BRA `(.L_x_2485) ;  /* 0x00000000000c0947 */ /* 0x000fea0003800000 */
[----:B-12---:R-:W2:Y:S02]  /*3540*/  LDG.E R5, desc[UR18][R2.64+0x180] ;  /* 0x0001801202057981 */ /* 0x006ea4000c1e1900 */
[----:B--2---:R-:W-:-:S05]  /*3550*/  FADD R5, R12, R5 ;  /* 0x000000050c057221 */ /* 0x004fca0000000000 */
[----:B------:R4:W-:Y:S02]  /*3560*/  STG.E desc[UR18][R2.64+0x180], R5 ;  /* 0x0001800502007986 */ /* 0x0009e4000c101912 */
.L_x_2485:
[----:B------:R-:W-:Y:S05]  /*3570*/  BSYNC.RECONVERGENT B0 ;  /* 0x0000000000007941 */ /* 0x000fea0003800200 */
.L_x_2484:
[----:B------:R-:W-:Y:S05]  /*3580*/  @P4 EXIT ;  /* 0x000000000000494d */ /* 0x000fea0003800000 */
[----:B--234-:R-:W-:-:S04]  /*3590*/  IMAD R2, R33, 0x8, R0 ;  /* 0x0000000821027824 */ /* 0x01cfc800078e0200 */
[----:B------:R-:W-:-:S05]  /*35a0*/  @!P3 IMAD.IADD R3, R2, 0x1, R41 ;  /* 0x000000010203b824 */ /* 0x000fca00078e0229 */
[----:B-1----:R-:W-:-:S04]  /*35b0*/  @!P3 IADD3 R5, P4, PT, R38, R3, RZ ;  /* 0x000000032605b210 */ /* 0x002fc80007f9e0ff */
        /* <DEDUP_REMOVED lines=18> */
.L_x_2487:
[----:B------:R-:W-:Y:S05]  /*36e0*/  BSYNC.RECONVERGENT B0 ;  /* 0x0000000000007941 */ /* 0x000fea0003800200 */
.L_x_2486:
[----:B------:R-:W-:Y:S04]  /*36f0*/  BSSY.RECONVERGENT B0, `(.L_x_2488) ;  /* 0x0000005000007945 */ /* 0x000fe80003800200 */
[----:B------:R-:W-:Y:S05]  /*3700*/  @P1 BRA `(.L_x_2489) ;  /* 0x00000000000c1947 */ /* 0x000fea0003800000 */
[----:B-1----:R-:W3:Y:S02]  /*3710*/  LDG.E R4, desc[UR18][R2.64+0x100] ;  /* 0x0001001202047981 */ /* 0x002ee4000c1e1900 */
[----:B---3--:R-:W-:-:S05]  /*3720*/  FADD R15, R15, R4 ;  /* 0x000000040f0f7221 */ /* 0x008fca0000000000 */
[----:B------:R3:W-:Y:S02]  /*3730*/  STG.E desc[UR18][R2.64+0x100], R15 ;  /* 0x0001000f02007986 */ /* 0x0007e4000c101912 */
.L_x_2489:
[----:B------:R-:W-:Y:S05]  /*3740*/  BSYNC.RECONVERGENT B0 ;  /* 0x0000000000007941 */ /* 0x000fea0003800200 */
.L_x_2488:
[----:B------:R-:W-:Y:S04]  /*3750*/  BSSY.RECONVERGENT B0, `(.L_x_2490) ;  /* 0x0000005000007945 */ /* 0x000fe80003800200 */
[----:B------:R-:W-:Y:S05]  /*3760*/  @P0 BRA `(.L_x_2491) ;  /* 0x00000000000c0947 */ /* 0x000fea0003800000 */
[----:B-12---:R-:W2:Y:S02]  /*3770*/  LDG.E R5, desc[UR18][R2.64+0x180] ;  /* 0x0001801202057981 */ /* 0x006ea4000c1e1900 */
[----:B--2---:R-:W-:-:S05]  /*3780*/  FADD R5, R16, R5 ;  /* 0x0000000510057221 */ /* 0x004fca0000000000 */
[----:B------:R4:W-:Y:S02]  /*3790*/  STG.E desc[UR18][R2.64+0x180], R5 ;  /* 0x0001800502007986 */ /* 0x0009e4000c101912 */
.L_x_2491:
[----:B------:R-:W-:Y:S05]  /*37a0*/  BSYNC.RECONVERGENT B0 ;  /* 0x0000000000007941 */ /* 0x000fea0003800200 */
.L_x_2490:
[----:B------:R-:W-:Y:S05]  /*37b0*/  @P4 EXIT ;  /* 0x000000000000494d */ /* 0x000fea0003800000 */
[----:B------:R-:W-:-:S04]  /*37c0*/  IMAD R0, R33, 0x10, R0 ;  /* 0x0000001021007824 */ /* 0x000fc800078e0200 */
[----:B--234-:R-:W-:-:S05]  /*37d0*/  @!P3 IMAD.IADD R3, R0, 0x1, R41 ;  /* 0x000000010003b824 */ /* 0x01cfca00078e0229 */
        /* <DEDUP_REMOVED lines=19> */
.L_x_2493:
[----:B------:R-:W-:Y:S05]  /*3910*/  BSYNC.RECONVERGENT B0 ;  /* 0x0000000000007941 */ /* 0x000fea0003800200 */
.L_x_2492:
[----:B------:R-:W-:Y:S04]  /*3920*/  BSSY.RECONVERGENT B0, `(.L_x_2494) ;  /* 0x0000005000007945 */ /* 0x000fe80003800200 */
[----:B------:R-:W-:Y:S05]  /*3930*/  @P1 BRA `(.L_x_2495) ;  /* 0x00000000000c1947 */ /* 0x000fea0003800000 */
[----:B-1----:R-:W3:Y:S02]  /*3940*/  LDG.E R4, desc[UR18][R2.64+0x100] ;  /* 0x0001001202047981 */ /* 0x002ee4000c1e1900 */
[----:B---3--:R-:W-:-:S05]  /*3950*/  FADD R19, R19, R4 ;  /* 0x0000000413137221 */ /* 0x008fca0000000000 */
[----:B------:R3:W-:Y:S02]  /*3960*/  STG.E desc[UR18][R2.64+0x100], R19 ;  /* 0x0001001302007986 */ /* 0x0007e4000c101912 */
.L_x_2495:
[----:B------:R-:W-:Y:S05]  /*3970*/  BSYNC.RECONVERGENT B0 ;  /* 0x0000000000007941 */ /* 0x000fea0003800200 */
.L_x_2494:
[----:B------:R-:W-:Y:S04]  /*3980*/  BSSY.RECONVERGENT B0, `(.L_x_2496) ;  /* 0x0000005000007945 */ /* 0x000fe80003800200 */
[----:B------:R-:W-:Y:S05]  /*3990*/  @P0 BRA `(.L_x_2497) ;  /* 0x00000000000c0947 */ /* 0x000fea0003800000 */
[----:B-12---:R-:W2:Y:S02]  /*39a0*/  LDG.E R5, desc[UR18][R2.64+0x180] ;  /* 0x0001801202057981 */ /* 0x006ea4000c1e1900 */
[----:B--2---:R-:W-:-:S05]  /*39b0*/  FADD R5, R20, R5 ;  /* 0x0000000514057221 */ /* 0x004fca0000000000 */
[----:B------:R4:W-:Y:S02]  /*39c0*/  STG.E desc[UR18][R2.64+0x180], R5 ;  /* 0x0001800502007986 */ /* 0x0009e4000c101912 */
.L_x_2497:
[----:B------:R-:W-:Y:S05]  /*39d0*/  BSYNC.RECONVERGENT B0 ;  /* 0x0000000000007941 */ /* 0x000fea0003800200 */
.L_x_2496:
[----:B------:R-:W-:Y:S05]  /*39e0*/  @P4 EXIT ;  /* 0x000000000000494d */ /* 0x000fea0003800000 */
[----:B------:R-:W-:-:S04]  /*39f0*/  IMAD R0, R33, 0x8, R0 ;  /* 0x0000000821007824 */ /* 0x000fc800078e0200 */
[----:B--234-:R-:W-:-:S05]  /*3a00*/  @!P3 IMAD.IADD R3, R0, 0x1, R41 ;  /* 0x000000010003b824 */ /* 0x01cfca00078e0229 */
[----:B-1----:R-:W-:-:S04]  /*3a10*/  @!P3 IADD3 R4, P4, PT, R38, R3, RZ ;  /* 0x000000032604b210 */ /* 0x002fc80007f9e0ff */
        /* <DEDUP_REMOVED lines=15> */
[----:B-1----:R-:W2:Y:S02]  /*3b10*/  LDG.E R3, desc[UR18][R4.64+0x80] ;  /* 0x0000801204037981 */ /* 0x002ea4000c1e1900 */
[----:B--2---:R-:W-:-:S05]  /*3b20*/  FADD R3, R22, R3 ;  /* 0x0000000316037221 */ /* 0x004fca0000000000 */
[----:B------:R2:W-:Y:S02]  /*3b30*/  STG.E desc[UR18][R4.64+0x80], R3 ;  /* 0x0000800304007986 */ /* 0x0005e4000c101912 */
.L_x_2499:
[----:B------:R-:W-:Y:S05]  /*3b40*/  BSYNC.RECONVERGENT B0 ;  /* 0x0000000000007941 */ /* 0x000fea0003800200 */
.L_x_2498:
[----:B------:R-:W-:Y:S04]  /*3b50*/  BSSY.RECONVERGENT B0, `(.L_x_2500) ;  /* 0x0000005000007945 */ /* 0x000fe80003800200 */
[----:B------:R-:W-:Y:S05]  /*3b60*/  @P1 BRA `(.L_x_2501) ;  /* 0x00000000000c1947 */ /* 0x000fea0003800000 */
[----:B------:R-:W3:Y:S02]  /*3b70*/  LDG.E R0, desc[UR18][R4.64+0x100] ;  /* 0x0001001204007981 */ /* 0x000ee4000c1e1900 */
[----:B---3--:R-:W-:-:S05]  /*3b80*/  FADD R23, R23, R0 ;  /* 0x0000000017177221 */ /* 0x008fca0000000000 */
[----:B------:R3:W-:Y:S02]  /*3b90*/  STG.E desc[UR18][R4.64+0x100], R23 ;  /* 0x0001001704007986 */ /* 0x0007e4000c101912 */
.L_x_2501:
[----:B------:R-:W-:Y:S05]  /*3ba0*/  BSYNC.RECONVERGENT B0 ;  /* 0x0000000000007941 */ /* 0x000fea0003800200 */
.L_x_2500:
[----:B------:R-:W-:Y:S04]  /*3bb0*/  BSSY.RECONVERGENT B0, `(.L_x_2502) ;  /* 0x0000005000007945 */ /* 0x000fe80003800200 */
[----:B------:R-:W-:Y:S05]  /*3bc0*/  @P0 BRA `(.L_x_2503) ;  /* 0x00000000000c0947 */ /* 0x000fea0003800000 */
[----:B-12---:R-:W2:Y:S02]  /*3bd0*/  LDG.E R3, desc[UR18][R4.64+0x180] ;  /* 0x0001801204037981 */ /* 0x006ea4000c1e1900 */
[----:B--2---:R-:W-:-:S05]  /*3be0*/  FADD R3, R24, R3 ;  /* 0x0000000318037221 */ /* 0x004fca0000000000 */
[----:B------:R4:W-:Y:S02]  /*3bf0*/  STG.E desc[UR18][R4.64+0x180], R3 ;  /* 0x0001800304007986 */ /* 0x0009e4000c101912 */
.L_x_2503:
[----:B------:R-:W-:Y:S05]  /*3c00*/  BSYNC.RECONVERGENT B0 ;  /* 0x0000000000007941 */ /* 0x000fea0003800200 */
.L_x_2502:
[----:B------:R-:W-:Y:S05]  /*3c10*/  @P4 EXIT ;  /* 0x000000000000494d */ /* 0x000fea0003800000 */
[----:B------:R-:W-:-:S04]  /*3c20*/  IMAD R32, R33, 0x40, R32 ;  /* 0x0000004021207824 */ /* 0x000fc800078e0220 */
[----:B-12-4-:R-:W-:-:S05]  /*3c30*/  @!P3 IMAD.IADD R3, R32, 0x1, R41 ;  /* 0x000000012003b824 */ /* 0x016fca00078e0229 */
[----:B------:R-:W-:-:S04]  /*3c40*/  @!P3 IADD3 R0, P4, PT, R38, R3, RZ ;  /* 0x000000032600b210 */ /* 0x000fc80007f9e0ff */
[----:B------:R-:W-:Y:S02]  /*3c50*/  @!P3 LEA.HI.X.SX32 R3, R3, R54, 0x1, P4 ;  /* 0x000000360303b211 */ /* 0x000fe400020f0eff */
[----:B------:R-:W-:-:S04]  /*3c60*/  @!P3 LEA R2, P4, R0, UR4, 0x2 ;  /* 0x000000040002bc11 */ /* 0x000fc8000f8810ff */
[----:B------:R-:W-:-:S05]  /*3c70*/  @!P3 LEA.HI.X R3, R0, UR5, R3, 0x2, P4 ;  /* 0x000000050003bc11 */ /* 0x000fca000a0f1403 */
[----:B------:R-:W2:Y:S01]  /*3c80*/  @!P3 LDG.E R0, desc[UR18][R2.64] ;  /* 0x000000120200b981 */ /* 0x000ea2000c1e1900 */
[--C-:B---3--:R-:W-:Y:S01]  /*3c90*/  SHF.R.S32.HI R5, RZ, 0x1f, R32.reuse ;  /* 0x0000001fff057819 */ /* 0x108fe20000011420 */
        /* <DEDUP_REMOVED lines=13> */
.L_x_2505:
[----:B------:R-:W-:Y:S05]  /*3d70*/  BSYNC.RECONVERGENT B0 ;  /* 0x0000000000007941 */ /* 0x000fea0003800200 */
.L_x_2504:
[----:B------:R-:W-:Y:S04]  /*3d80*/  BSSY.RECONVERGENT B0, `(.L_x_2506) ;  /* 0x0000005000007945 */ /* 0x000fe80003800200 */
[----:B------:R-:W-:Y:S05]  /*3d90*/  @P1 BRA `(.L_x_2507) ;  /* 0x00000000000c1947 */ /* 0x000fea0003800000 */
[----:B------:R-:W3:Y:S02]  /*3da0*/  LDG.E R0, desc[UR18][R4.64+0x100] ;  /* 0x0001001204007981 */ /* 0x000ee4000c1e1900 */
[----:B---3--:R-:W-:-:S05]  /*3db0*/  FADD R27, R27, R0 ;  /* 0x000000001b1b7221 */ /* 0x008fca0000000000 */
[----:B------:R3:W-:Y:S02]  /*3dc0*/  STG.E desc[UR18][R4.64+0x100], R27 ;  /* 0x0001001b04007986 */ /* 0x0007e4000c101912 */
.L_x_2507:
[----:B------:R-:W-:Y:S05]  /*3dd0*/  BSYNC.RECONVERGENT B0 ;  /* 0x0000000000007941 */ /* 0x000fea0003800200 */
.L_x_2506:
[----:B------:R-:W-:Y:S04]  /*3de0*/  BSSY.RECONVERGENT B0, `(.L_x_2508) ;  /* 0x0000005000007945 */ /* 0x000fe80003800200 */
[----:B------:R-:W-:Y:S05]  /*3df0*/  @P0 BRA `(.L_x_2509) ;  /* 0x00000000000c0947 */ /* 0x000fea0003800000 */
[----:B-12---:R-:W2:Y:S02]  /*3e00*/  LDG.E R3, desc[UR18][R4.64+0x180] ;  /* 0x0001801204037981 */ /* 0x006ea4000c1e1900 */
[----:B--2---:R-:W-:-:S05]  /*3e10*/  FADD R3, R28, R3 ;  /* 0x000000031c037221 */ /* 0x004fca0000000000 */
[----:B------:R4:W-:Y:S02]  /*3e20*/  STG.E desc[UR18][R4.64+0x180], R3 ;  /* 0x0001800304007986 */ /* 0x0009e4000c101912 */
.L_x_2509:
[----:B------:R-:W-:Y:S05]  /*3e30*/  BSYNC.RECONVERGENT B0 ;  /* 0x0000000000007941 */ /* 0x000fea0003800200 */
.L_x_2508:
        /* <DEDUP_REMOVED lines=8> */
[--C-:B------:R-:W-:Y:S01]  /*3ec0*/  IADD3 R38, P4, P5, R38, R41, R32.reuse ;  /* 0x0000002926267210 */ /* 0x100fe20007d9e020 */
[----:B------:R-:W-:Y:S01]  /*3ed0*/  BSSY.RECONVERGENT B0, `(.L_x_2510) ;  /* 0x000000b000007945 */ /* 0x000fe20003800200 */
[----:B---3--:R-:W-:-:S04]  /*3ee0*/  SHF.R.S32.HI R5, RZ, 0x1f, R32 ;  /* 0x0000001fff057819 */ /* 0x008fc80000011420 */
[----:B------:R-:W-:Y:S02]  /*3ef0*/  IADD3.X R5, PT, PT, R54, RZ, R5, P4, P5 ;  /* 0x000000ff36057210 */ /* 0x000fe400027ea405 */
[----:B------:R-:W-:-:S04]  /*3f00*/  LEA R4, P4, R38, UR4, 0x2 ;  /* 0x0000000426047c11 */ /* 0x000fc8000f8810ff */
[----:B------:R-:W-:Y:S01]  /*3f10*/  LEA.HI.X R5, R38, UR5, R5, 0x2, P4 ;  /* 0x0000000526057c11 */ /* 0x000fe2000a0f1405 */
[----:B--2---:R-:W-:-:S05]  /*3f20*/  @!P3 FADD R29, R29, R0 ;  /* 0x000000001d1db221 */ /* 0x004fca0000000000 */
[----:B------:R1:W-:Y:S01]  /*3f30*/  @!P3 STG.E desc[UR18][R2.64], R29 ;  /* 0x0000001d0200b986 */ /* 0x0003e2000c101912 */
[----:B------:R-:W-:Y:S05]  /*3f40*/  @P2 BRA `(.L_x_2511) ;  /* 0x00000000000c2947 */ /* 0x000fea0003800000 */
[----:B-1----:R-:W2:Y:S02]  /*3f50*/  LDG.E R3, desc[UR18][R4.64+0x80] ;  /* 0x0000801204037981 */ /* 0x002ea4000c1e1900 */
[----:B--2---:R-:W-:-:S05]  /*3f60*/  FADD R3, R30, R3 ;  /* 0x000000031e037221 */ /* 0x004fca0000000000 */
[----:B------:R2:W-:Y:S02]  /*3f70*/  STG.E desc[UR18][R4.64+0x80], R3 ;  /* 0x0000800304007986 */ /* 0x0005e4000c101912 */
.L_x_2511:
[----:B------:R-:W-:Y:S05]  /*3f80*/  BSYNC.RECONVERGENT B0 ;  /* 0x0000000000007941 */ /* 0x000fea0003800200 */
.L_x_2510:
[----:B------:R-:W-:Y:S04]  /*3f90*/  BSSY.RECONVERGENT B0, `(.L_x_2512) ;  /* 0x0000005000007945 */ /* 0x000fe80003800200 */
[----:B------:R-:W-:Y:S05]  /*3fa0*/  @P1 BRA `(.L_x_2513) ;  /* 0x00000000000c1947 */ /* 0x000fea0003800000 */
[----:B------:R-:W3:Y:S02]  /*3fb0*/  LDG.E R0, desc[UR18][R4.64+0x100] ;  /* 0x0001001204007981 */ /* 0x000ee4000c1e1900 */
[----:B---3--:R-:W-:-:S05]  /*3fc0*/  FADD R31, R31, R0 ;  /* 0x000000001f1f7221 */ /* 0x008fca0000000000 */
[----:B------:R3:W-:Y:S02]  /*3fd0*/  STG.E desc[UR18][R4.64+0x100], R31 ;  /* 0x0001001f04007986 */ /* 0x0007e4000c101912 */
.L_x_2513:
[----:B------:R-:W-:Y:S05]  /*3fe0*/  BSYNC.RECONVERGENT B0 ;  /* 0x0000000000007941 */ /* 0x000fea0003800200 */
.L_x_2512:
[----:B------:R-:W-:Y:S05]  /*3ff0*/  @P0 EXIT ;  /* 0x000000000000094d */ /* 0x000fea0003800000 */
[----:B-12---:R-:W2:Y:S02]  /*4000*/  LDG.E R3, desc[UR18][R4.64+0x180] ;  /* 0x0001801204037981 */ /* 0x006ea4000c1e1900 */
[----:B--2---:R-:W-:-:S05]  /*4010*/  FADD R3, R40, R3 ;  /* 0x0000000328037221 */ /* 0x004fca0000000000 */
[----:B------:R-:W-:Y:S01]  /*4020*/  STG.E desc[UR18][R4.64+0x180], R3 ;  /* 0x0001800304007986 */ /* 0x000fe2000c101912 */
[----:B------:R-:W-:Y:S05]  /*4030*/  EXIT ;  /* 0x000000000000794d */ /* 0x000fea0003800000 */
.L_x_2455:
[----:B------:R-:W0:Y:S01]  /*4040*/  LDC.64 R32, c[0x0][0x388] ;  /* 0x0000e200ff207b82 */ /* 0x000e220000000a00 */
[----:B------:R-:W-:Y:S01]  /*4050*/  SHF.R.S64 R37, RZ, 0x1e, R34 ;  /* 0x0000001eff257819 */ /* 0x000fe20000001022 */
[----:B------:R-:W-:Y:S01]  /*4060*/  IMAD R38, R42, 0x20, R41 ;  /* 0x000000202a267824 */ /* 0x000fe200078e0229 */
[----:B------:R-:W-:Y:S01]  /*4070*/  IADD3 R39, P1, PT, RZ, RZ, RZ ;  /* 0x000000ffff277210 */ /* 0x000fe20007f3e0ff */
[----:B------:R-:W1:Y:S01]  /*4080*/  LDCU UR4, c[0x0][0x3a4] ;  /* 0x00007480ff0477ac */ /* 0x000e620008000800 */
[----:B0-----:R-:W-:-:S04]  /*4090*/  IADD3 R36, P0, PT, R37, R32, RZ ;  /* 0x0000002025247210 */ /* 0x001fc80007f1e0ff */
[----:B------:R-:W-:-:S05]  /*40a0*/  LEA.HI.X.SX32 R37, R34, R33, 0x2, P0 ;  /* 0x0000002122257211 */ /* 0x000fca00000f16ff */
        /* <DEDUP_REMOVED lines=30> */
[----:B0-----:R-:W-:-:S05]  /*4290*/  LEA R36, R42, UR4, 0x2 ;  /* 0x000000042a247c11 */ /* 0x001fca000f8e10ff */
[----:B------:R-:W2:Y:S02]  /*42a0*/  @!P0 LDS R38, [R36] ;  /* 0x0000000024268984 */ /* 0x000ea40000000800 */
[----:B--2---:R-:W-:Y:S01]  /*42b0*/  @!P0 IMAD R38, R38, R37, R41 ;  /* 0x0000002526268224 */ /* 0x004fe200078e0229 */
[----:B------:R-:W-:-:S04]  /*42c0*/  SHF.R.S32.HI R37, RZ, 0x1f, R34 ;  /* 0x0000001fff257819 */ /* 0x000fc80000011422 */
[----:B------:R-:W-:-:S04]  /*42d0*/  @!P0 IADD3 R39, P1, PT, R34, R38, RZ ;  /* 0x0000002622278210 */ /* 0x000fc80007f3e0ff */
[----:B------:R-:W-:Y:S02]  /*42e0*/  @!P0 LEA.HI.X.SX32 R54, R38, R37, 0x1, P1 ;  /* 0x0000002526368211 */ /* 0x000fe400008f0eff */
[----:B---3--:R-:W-:-:S04]  /*42f0*/  @!P0 LEA R38, P1, R39, R32, 0x2 ;  /* 0x0000002027268211 */ /* 0x008fc800078210ff */
        /* <DEDUP_REMOVED lines=120> */
[----:B-1----:R-:W1:Y:S01]  /*4a80*/  @!P3 LDC R43, c[0x0][0x3ac] ;  /* 0x0000eb00ff2bbb82 */ /* 0x002e620000000800 */
        /* <DEDUP_REMOVED lines=26> */
[----:B------:R-:W1:Y:S08]  /*4c30*/  @!P0 LDC R4, c[0x0][0x3ac] ;  /* 0x0000eb00ff048b82 */ /* 0x000e700000000800 */
[----:B0-----:R-:W0:Y:S08]  /*4c40*/  @!P0 LDC.64 R2, c[0x0][0x390] ;  /* 0x0000e400ff028b82 */ /* 0x001e300000000a00 */
        /* <DEDUP_REMOVED lines=51> */
[----:B------:R-:W0:Y:S08]  /*4f80*/  @!P1 LDC R7, c[0x0][0x3ac] ;  /* 0x0000eb00ff079b82 */ /* 0x000e300000000800 */
[----:B------:R-:W3:Y:S01]  /*4f90*/  @!P2 LDC R39, c[0x0][0x3ac] ;  /* 0x0000eb00ff27ab82 */ /* 0x000ee20000000800 */
        /* <DEDUP_REMOVED lines=25> */
[----:B------:R-:W-:Y:S02]  /*5130*/  @!P2 LEA.HI.X R7, R0, R7, R8, 0x2, P4 ;  /* 0x000000070007a211 */ /* 0x000fe400020f1408 */
[----:B------:R-:W1:Y:S01]  /*5140*/  @!P3 LDS R8, [R36+0x80] ;  /* 0x000080002408b984 */ /* 0x000e620000000800 */
        /* <DEDUP_REMOVED lines=18> */
[----:B------:R-:W0:Y:S03]  /*5270*/  @!P0 LDC R2, c[0x0][0x3ac] ;  /* 0x0000eb00ff028b82 */ /* 0x000e260000000800 */
[----:B-1----:R-:W1:Y:S05]  /*5280*/  @!P1 LDS R6, [R36+0xa0] ;  /* 0x0000a00024069984 */ /* 0x002e6a0000000800 */
        /* <DEDUP_REMOVED lines=23> */
[----:B---3--:R-:W-:-:S07]  /*5400*/  @!P2 IMAD R0, R0, R11, RZ ;  /* 0x0000000b0000a224 */ /* 0x008fce00078e02ff */
[----:B------:R-:W1:Y:S01]  /*5410*/  @!P3 LDC.64 R10, c[0x0][0x390] ;  /* 0x0000e400ff0abb82 */ /* 0x000e620000000a00 */
        /* <DEDUP_REMOVED lines=8> */
[----:B----4-:R-:W-:-:S05]  /*54a0*/  @!P3 IMAD R4, R4, R5, RZ ;  /* 0x000000050404b224 */ /* 0x010fca00078e02ff */
[----:B------:R-:W-:Y:S02]  /*54b0*/  @!P3 SHF.R.S32.HI R8, RZ, 0x1f, R4 ;  /* 0x0000001fff08b819 */ /* 0x000fe40000011404 */
[----:B------:R-:W-:-:S04]  /*54c0*/  @!P3 IADD3 R5, P4, P5, R34, R4, R41 ;  /* 0x000000042205b210 */ /* 0x000fc80007d9e029 */
[----:B------:R-:W-:Y:S02]  /*54d0*/  @!P3 IADD3.X R8, PT, PT, R37, R8, RZ, P4, P5 ;  /* 0x000000082508b210 */ /* 0x000fe400027ea4ff */
[----:B-1----:R-:W-:-:S04]  /*54e0*/  @!P3 LEA R4, P4, R5, R10, 0x2 ;  /* 0x0000000a0504b211 */ /* 0x002fc800078810ff */
        /* <DEDUP_REMOVED lines=10> */
[----:B------:R-:W0:Y:S08]  /*5590*/  @!P0 LDC R2, c[0x0][0x3ac] ;  /* 0x0000eb00ff028b82 */ /* 0x000e300000000800 */
[----:B-1----:R-:W1:Y:S08]  /*55a0*/  @!P0 LDC.64 R4, c[0x0][0x390] ;  /* 0x0000e400ff048b82 */ /* 0x002e700000000a00 */
[----:B------:R-:W2:Y:S08]  /*55b0*/  @!P1 LDC.64 R8, c[0x0][0x390] ;  /* 0x0000e400ff089b82 */ /* 0x000eb00000000a00 */
[----:B------:R-:W3:Y:S08]  /*55c0*/  @!P2 LDC R7, c[0x0][0x3ac] ;  /* 0x0000eb00ff07ab82 */ /* 0x000ef00000000800 */
[----:B------:R-:W4:Y:S01]  /*55d0*/  @!P2 LDC.64 R10, c[0x0][0x390] ;  /* 0x0000e400ff0aab82 */ /* 0x000f220000000a00 */
[----:B0-----:R-:W-:-:S05]  /*55e0*/  @!P0 IMAD R0, R0, R2, R41 ;  /* 0x0000000200008224 */ /* 0x001fca00078e0229 */
[----:B------:R-:W-:-:S04]  /*55f0*/  @!P0 IADD3 R3, P4, PT, R34, R0, RZ ;  /* 0x0000000022038210 */ /* 0x000fc80007f9e0ff */
[----:B------:R-:W-:Y:S02]  /*5600*/  @!P0 LEA.HI.X.SX32 R0, R0, R37, 0x1, P4 ;  /* 0x0000002500008211 */ /* 0x000fe400020f0eff */
[C---:B-1----:R-:W-:Y:S02]  /*5610*/  @!P0 LEA R2, P4, R3.reuse, R4, 0x2 ;  /* 0x0000000403028211 */ /* 0x042fe400078810ff */
        /* <DEDUP_REMOVED lines=45> */
[----:B------:R-:W4:Y:S01]  /*58f0*/  @!P2 LDC R7, c[0x0][0x3ac] ;  /* 0x0000eb00ff07ab82 */ /* 0x000f220000000800 */
[----:B-1----:R-:W-:-:S07]  /*5900*/  @!P0 IMAD R0, R0, R2, R41 ;  /* 0x0000000200008224 */ /* 0x002fce00078e0229 */
[----:B------:R-:W1:Y:S01]  /*5910*/  @!P2 LDC.64 R10, c[0x0][0x390] ;  /* 0x0000e400ff0aab82 */ /* 0x000e620000000a00 */
        /* <DEDUP_REMOVED lines=13> */
[----:B------:R-:W4:Y:S04]  /*59f0*/  @!P2 LDS R0, [R36+0xe0] ;  /* 0x0000e0002400a984 */ /* 0x000f280000000800 */
[----:B------:R0:W-:Y:S04]  /*5a00*/  @!P0 STG.E desc[UR18][R4.64], R21 ;  /* 0x0000001504008986 */ /* 0x0001e8000c101912 */
[----:B------:R-:W2:Y:S04]  /*5a10*/  @!P1 LDG.E R9, desc[UR18][R2.64+0x80] ;  /* 0x0000801202099981 */ /* 0x000ea8000c1e1900 */
[----:B------:R-:W3:Y:S01]  /*5a20*/  @!P3 LDS R4, [R36+0xe0] ;  /* 0x0000e0002404b984 */ /* 0x000ee20000000800 */
[----:B0-----:R-:W3:Y:S01]  /*5a30*/  @!P3 LDC R5, c[0x0][0x3ac] ;  /* 0x0000eb00ff05bb82 */ /* 0x001ee20000000800 */
[----:B----4-:R-:W-:-:S05]  /*5a40*/  @!P2 IMAD R0, R0, R7, RZ ;  /* 0x000000070000a224 */ /* 0x010fca00078e02ff */
[----:B------:R-:W-:Y:S02]  /*5a50*/  @!P2 SHF.R.S32.HI R6, RZ, 0x1f, R0 ;  /* 0x0000001fff06a819 */ /* 0x000fe40000011400 */
[----:B------:R-:W-:-:S04]  /*5a60*/  @!P2 IADD3 R0, P4, P5, R34, R0, R41 ;  /* 0x000000002200a210 */ /* 0x000fc80007d9e029 */
[----:B------:R-:W-:Y:S02]  /*5a70*/  @!P2 IADD3.X R7, PT, PT, R37, R6, RZ, P4, P5 ;  /* 0x000000062507a210 */ /* 0x000fe400027ea4ff */
[----:B-1----:R-:W-:-:S04]  /*5a80*/  @!P2 LEA R6, P4, R0, R10, 0x2 ;  /* 0x0000000a0006a211 */ /* 0x002fc800078810ff */
        /* <DEDUP_REMOVED lines=106> */
.L_x_2515:
[----:B------:R-:W-:Y:S05]  /*6130*/  BSYNC.RECONVERGENT B0 ;  /* 0x0000000000007941 */ /* 0x000fea0003800200 */
.L_x_2514:
[----:B------:R-:W-:Y:S05]  /*6140*/  @P3 EXIT ;  /* 0x000000000000394d */ /* 0x000fea0003800000 */
[----:B------:R-:W2:Y:S01]  /*6150*/  LDS R36, [R36+0x120] ;  /* 0x0001200024247984 */ /* 0x000ea20000000800 */
[----:B------:R-:W2:Y:S01]  /*6160*/  LDCU UR4, c[0x0][0x3ac] ;  /* 0x00007580ff0477ac */ /* 0x000ea20008000800 */
[----:B------:R-:W0:Y:S01]  /*6170*/  LDCU.64 UR6, c[0x0][0x390] ;  /* 0x00007200ff0677ac */ /* 0x000e220008000a00 */
[----:B--2---:R-:W-:-:S05]  /*6180*/  IMAD R0, R36, UR4, RZ ;  /* 0x0000000424007c24 */ /* 0x004fca000f8e02ff */
[----:B------:R-:W-:Y:S02]  /*6190*/  IADD3 R34, P0, P1, R34, R0, R41 ;  /* 0x0000000022227210 */ /* 0x000fe4000791e029 */
[----:B------:R-:W-:-:S04]  /*61a0*/  SHF.R.S32.HI R0, RZ, 0x1f, R0 ;  /* 0x0000001fff007819 */ /* 0x000fc80000011400 */
[----:B------:R-:W-:Y:S02]  /*61b0*/  IADD3.X R37, PT, PT, R37, R0, RZ, P0, P1 ;  /* 0x0000000025257210 */ /* 0x000fe400007e24ff */
[----:B01----:R-:W-:-:S04]  /*61c0*/  LEA R2, P0, R34, UR6, 0x2 ;  /* 0x0000000622027c11 */ /* 0x003fc8000f8010ff */
[----:B------:R-:W-:-:S05]  /*61d0*/  LEA.HI.X R3, R34, UR7, R37, 0x2, P0 ;  /* 0x0000000722037c11 */ /* 0x000fca00080f1425 */
[----:B------:R-:W2:Y:S02]  /*61e0*/  LDG.E R5, desc[UR18][R2.64+0x180] ;  /* 0x0001801202057981 */ /* 0x000ea4000c1e1900 */
[----:B--2---:R-:W-:-:S05]  /*61f0*/  FADD R5, R40, R5 ;  /* 0x0000000528057221 */ /* 0x004fca0000000000 */
[----:B------:R-:W-:Y:S01]  /*6200*/  STG.E desc[UR18][R2.64+0x180], R5 ;  /* 0x0001800502007986 */ /* 0x000fe2000c101912 */
[----:B------:R-:W-:Y:S05]  /*6210*/  EXIT ;  /* 0x000000000000794d */ /* 0x000fea0003800000 */
        .weak           $__internal_58_$__cuda_sm20_div_s64
        .type           $__internal_58_$__cuda_sm20_div_s64,@function
        .size           $__internal_58_$__cuda_sm20_div_s64,($__internal_59_$__cuda_sm20_rem_s64 - $__internal_58_$__cuda_sm20_div_s64)
$__internal_58_$__cuda_sm20_div_s64:
        /* <DEDUP_REMOVED lines=83> */
[----:B------:R-:W-:Y:S05]  /*6750*/  RET.REL.NODEC R36 `(mul_mat_q40_stream_k_fixup_80_8_true) ;  /* 0xffffff9824287950 */ /* 0x000fea0003c3ffff */
        .weak           $__internal_59_$__cuda_sm20_rem_s64
        .type           $__internal_59_$__cuda_sm20_rem_s64,@function
        .size           $__internal_59_$__cuda_sm20_rem_s64,(.L_x_3745 - $__internal_59_$__cuda_sm20_rem_s64)
$__internal_59_$__cuda_sm20_rem_s64:
        /* <DEDUP_REMOVED lines=29> */
[----:B------:R-:W-:Y:S01]  /*6930*/  IMAD.X R62, RZ, RZ, ~R54, P0 ;  /* 0x000000ffff3e7224 */ /* 0x000fe200000e0e36 */
[----:B------:R-:W-:-:S03]  /*6940*/  IADD3 R54, P4, PT, RZ, -R59, RZ ;  /* 0x8000003bff367210 */ /* 0x000fc60007f9e0ff */
[----:B------:R-:W-:Y:S01]  /*6950*/  IMAD.WIDE.U32 R66, P0, R67, R62, R66 ;  /* 0x0000003e43427225 */ /* 0x000fe20007800042 */
[----:B------:R-:W-:-:S03]  /*6960*/  SEL R54, R54, R59, !P1 ;  /* 0x0000003b36367207 */ /* 0x000fc60004800000 */
[C---:B------:R-:W-:Y:S02]  /*6970*/  IMAD R39, R37.reuse, R62, RZ ;  /* 0x0000003e25277224 */ /* 0x040fe400078e02ff */
[----:B------:R-:W-:-:S04]  /*6980*/  IMAD.HI.U32 R38, P2, R37, R38, R66 ;  /* 0x0000002625267227 */ /* 0x000fc80007840042 */
        /* <DEDUP_REMOVED lines=41> */
[----:B------:R-:W-:Y:S06]  /*6c20*/  RET.REL.NODEC R36 `(mul_mat_q40_stream_k_fixup_80_8_true) ;  /* 0xffffff9024f47950 */ /* 0x000fec0003c3ffff */
.L_x_2516:
        /* <DEDUP_REMOVED lines=13> */
.L_x_3745:


//--------------------- .text.mul_mat_q40_80_8_true --------------------------
	.section	.text.mul_mat_q40_80_8_true,"ax",@progbits
	.align	128
        .global         mul_mat_q40_80_8_true
        .type           mul_mat_q40_80_8_true,@function
        .size           mul_mat_q40_80_8_true,(.L_x_3747 - mul_mat_q40_80_8_true)
        .other          mul_mat_q40_80_8_true,@"STO_CUDA_ENTRY STV_DEFAULT"
mul_mat_q40_80_8_true:
.text.mul_mat_q40_80_8_true:
        /* <DEDUP_REMOVED lines=11> */
[----:B------:R-:W-:Y:S01]  /*00b0*/  UIMAD.WIDE UR4, UR4, 0x66666667, URZ ;  /* 0x66666667040478a5 */ /* 0x000fe2000f8e02ff */
[----:B------:R-:W-:Y:S02]  /*00c0*/  LEA.HI R3, R3, R4, RZ, 0x5 ;  /* 0x0000000403037211 */ /* 0x000fe400078f28ff */
[----:B------:R-:W0:Y:S01]  /*00d0*/  LDC R4, c[0x0][0x3cc] ;  /* 0x0000f300ff047b82 */ /* 0x000e220000000800 */
[----:B------:R-:W-:Y:S01]  /*00e0*/  USHF.R.U32.HI UR4, URZ, 0x1f, UR5 ;  /* 0x0000001fff047899 */ /* 0x000fe20008011605 */
[----:B------:R-:W-:Y:S02]  /*00f0*/  SHF.R.S32.HI R148, RZ, 0x5, R3 ;  /* 0x00000005ff947819 */ /* 0x000fe40000011403 */
[----:B------:R-:W-:Y:S01]  /*0100*/  SHF.R.S32.HI R3, RZ, 0x1f, R0 ;  /* 0x0000001fff037819 */ /* 0x000fe20000011400 */
[----:B------:R-:W-:Y:S01]  /*0110*/  ULEA.HI.SX32 UR4, UR5, UR4, 0x1b ;  /* 0x0000000405047291 */ /* 0x000fe2000f8fdaff */
[----:B------:R-:W-:Y:S01]  /*0120*/  SHF.R.S32.HI R124, RZ, 0x1f, R148 ;  /* 0x0000001fff7c7819 */ /* 0x000fe20000011494 */
[----:B---3--:R-:W-:Y:S01]  /*0130*/  IMAD.SHL.U32 R151, R127, 0x20, RZ ;  /* 0x000000207f977824 */ /* 0x008fe200078e00ff */
[----:B------:R-:W-:Y:S01]  /*0140*/  LEA.HI R0, R3, R0, RZ, 0x7 ;  /* 0x0000000003007211 */ /* 0x000fe200078f38ff */
[----:B-1----:R-:W-:Y:S01]  /*0150*/  IMAD.WIDE.U32 R2, R148, R125, RZ ;  /* 0x0000007d94027225 */ /* 0x002fe200078e00ff */
[----:B------:R-:W-:-:S02]  /*0160*/  USHF.R.S32.HI UR8, URZ, 0x1f, UR4 ;  /* 0x0000001fff087899 */ /* 0x000fc40008011404 */
[----:B------:R-:W-:Y:S01]  /*0170*/  SHF.R.S32.HI R13, RZ, 0x7, R0 ;  /* 0x00000007ff0d7819 */ /* 0x000fe20000011400 */
[----:B------:R-:W-:Y:S01]  /*0180*/  IMAD R5, R124, R125, RZ ;  /* 0x0000007d7c057224 */ /* 0x000fe200078e02ff */
[----:B-----5:R-:W-:Y:S01]  /*0190*/  IADD3 R149, PT, PT, R151, R126, RZ ;  /* 0x0000007e97957210 */ /* 0x020fe20007ffe0ff */
[----:B------:R-:W-:Y:S01]  /*01a0*/  UMOV UR5, 0x400 ;  /* 0x0000040000057882 */ /* 0x000fe20000000000 */
[----:B------:R-:W-:Y:S01]  /*01b0*/  SHF.R.S32.HI R23, RZ, 0x1f, R13 ;  /* 0x0000001fff177819 */ /* 0x000fe2000001140d */
[----:B------:R-:W-:Y:S01]  /*01c0*/  IMAD.IADD R0, R3, 0x1, R5 ;  /* 0x0000000103007824 */ /* 0x000fe200078e0205 */
[----:B------:R-:W-:Y:S01]  /*01d0*/  ISETP.GT.U32.AND P0, PT, R149, 0x4f, PT ;  /* 0x0000004f9500780c */ /* 0x000fe20003f04070 */
[----:B----4-:R-:W-:Y:S02]  /*01e0*/  ULEA UR5, UR6, UR5, 0x18 ;  /* 0x0000000506057291 */ /* 0x010fe4000f8ec0ff */
[----:B------:R-:W-:Y:S01]  /*01f0*/  IMAD R0, R0, R13, RZ ;  /* 0x0000000d00007224 */ /* 0x000fe200078e02ff */
[----:B0-----:R-:W-:-:S03]  /*0200*/  SHF.R.S32.HI R21, RZ, 0x1f, R4 ;  /* 0x0000001fff157819 */ /* 0x001fc60000011404 */
[----:B------:R-:W-:Y:S02]  /*0210*/  IMAD R5, R23, R2, R0 ;  /* 0x0000000217057224 */ /* 0x000fe400078e0200 */
[----:B------:R-:W-:-:S04]  /*0220*/  IMAD.WIDE.U32 R2, R2, R13, RZ ;  /* 0x0000000d02027225 */ /* 0x000fc800078e00ff */
[----:B------:R-:W-:-:S04]  /*0230*/  IMAD.IADD R0, R3, 0x1, R5 ;  /* 0x0000000103007824 */ /* 0x000fc800078e0205 */
[----:B------:R-:W-:Y:S01]  /*0240*/  IMAD R3, R0, UR4, RZ ;  /* 0x0000000400037c24 */ /* 0x000fe2000f8e02ff */
[----:B------:R-:W-:-:S03]  /*0250*/  LEA R0, R149, UR5, 0x2 ;  /* 0x0000000595007c11 */ /* 0x000fc6000f8e10ff */
[C---:B------:R-:W-:Y:S02]  /*0260*/  IMAD R5, R2.reuse, UR8, R3 ;  /* 0x0000000802057c24 */ /* 0x040fe4000f8e0203 */
[----:B------:R-:W-:Y:S01]  /*0270*/  IMAD.WIDE.U32 R2, R2, UR4, RZ ;  /* 0x0000000402027c25 */ /* 0x000fe2000f8e00ff */
[----:B------:R0:W-:Y:S03]  /*0280*/  @!P0 STS [R0], R149 ;  /* 0x0000009500008388 */ /* 0x0001e60000000800 */
[----:B------:R-:W-:-:S04]  /*0290*/  IMAD.IADD R3, R3, 0x1, R5 ;  /* 0x0000000103037824 */ /* 0x000fc800078e0205 */
[-C--:B------:R-:W-:Y:S02]  /*02a0*/  IMAD R3, R3, R4.reuse, RZ ;  /* 0x0000000403037224 */ /* 0x080fe400078e02ff */
[----:B------:R-:W-:-:S04]  /*02b0*/  IMAD.WIDE.U32 R4, R2, R4, RZ ;  /* 0x0000000402047225 */ /* 0x000fc800078e00ff */
        /* <DEDUP_REMOVED lines=16> */
[----:B------:R-:W-:Y:S01]  /*03c0*/  IMAD R4, R17, R3, R4 ;  /* 0x0000000311047224 */ /* 0x000fe200078e0204 */
[----:B------:R-:W-:-:S04]  /*03d0*/  MOV R3, RZ ;  /* 0x000000ff00037202 */ /* 0x000fc80000000f00 */
[----:B------:R-:W-:-:S13]  /*03e0*/  ISETP.GE.U32.AND P0, PT, R4, R17, PT ;  /* 0x000000110400720c */ /* 0x000fda0003f06070 */
[----:B------:R-:W-:Y:S02]  /*03f0*/  @P0 IMAD.IADD R4, R4, 0x1, -R17 ;  /* 0x0000000104040824 */ /* 0x000fe400078e0a11 */
[----:B------:R-:W-:-:S03]  /*0400*/  @P0 VIADD R2, R2, 0x1 ;  /* 0x0000000102020836 */ /* 0x000fc60000000000 */
[----:B------:R-:W-:-:S13]  /*0410*/  ISETP.GE.U32.AND P1, PT, R4, R17, PT ;  /* 0x000000110400720c */ /* 0x000fda0003f26070 */
[----:B------:R-:W-:Y:S01]  /*0420*/  @P1 VIADD R2, R2, 0x1 ;  /* 0x0000000102021836 */ /* 0x000fe20000000000 */
[----:B------:R-:W-:Y:S01]  /*0430*/  @!P2 LOP3.LUT R2, RZ, R17, RZ, 0x33, !PT ;  /* 0x00000011ff02a212 */ /* 0x000fe200078e33ff */
[----:B------:R-:W-:Y:S06]  /*0440*/  BRA `(.L_x_2518) ;  /* 0x0000000000187947 */ /* 0x000fec0003800000 */
.L_x_2517:
[----:B------:R-:W-:Y:S01]  /*0450*/  IMAD.MOV.U32 R16, RZ, RZ, R4 ;  /* 0x000000ffff107224 */ /* 0x000fe200078e0004 */
[----:B------:R-:W-:Y:S01]  /*0460*/  MOV R20, 0x490 ;  /* 0x0000049000147802 */ /* 0x000fe20000000f00 */
[----:B------:R-:W-:-:S07]  /*0470*/  IMAD.MOV.U32 R19, RZ, RZ, RZ ;  /* 0x000000ffff137224 */ /* 0x000fce00078e00ff */
[----:B------:R-:W-:Y:S05]  /*0480*/  CALL.REL.NOINC `($__internal_60_$__cuda_sm20_div_s64) ;  /* 0x0000015800c47944 */ /* 0x000fea0003c00000 */
[----:B------:R-:W-:Y:S02]  /*0490*/  IMAD.MOV.U32 R2, RZ, RZ, R10 ;  /* 0x000000ffff027224 */ /* 0x000fe400078e000a */
[----:B------:R-:W-:-:S07]  /*04a0*/  IMAD.MOV.U32 R3, RZ, RZ, R11 ;  /* 0x000000ffff037224 */ /* 0x000fce00078e000b */
.L_x_2518:
[----:B------:R-:W-:Y:S01]  /*04b0*/  IADD3 R5, PT, PT, R125, 0x1, RZ ;  /* 0x000000017d057810 */ /* 0x000fe20007ffe0ff */
[----:B------:R-:W0:Y:S04]  /*04c0*/  LDC R9, c[0x0][0x3cc] ;  /* 0x0000f300ff097b82 */ /* 0x000e280000000800 */
[-C--:B------:R-:W-:Y:S02]  /*04d0*/  IMAD R7, R124, R5.reuse, RZ ;  /* 0x000000057c077224 */ /* 0x080fe400078e02ff */
[----:B------:R-:W-:-:S04]  /*04e0*/  IMAD.WIDE.U32 R4, R148, R5, RZ ;  /* 0x0000000594047225 */ /* 0x000fc800078e00ff */
[----:B------:R-:W-:Y:S02]  /*04f0*/  IMAD.IADD R0, R5, 0x1, R7 ;  /* 0x0000000105007824 */ /* 0x000fe400078e0207 */
[----:B------:R-:W-:-:S04]  /*0500*/  IMAD.WIDE.U32 R6, R4, R13, RZ ;  /* 0x0000000d04067225 */ /* 0x000fc800078e00ff */
[----:B------:R-:W-:-:S04]  /*0510*/  IMAD R0, R0, R13, RZ ;  /* 0x0000000d00007224 */ /* 0x000fc800078e02ff */
[----:B------:R-:W-:-:S04]  /*0520*/  IMAD R5, R23, R4, R0 ;  /* 0x0000000417057224 */ /* 0x000fc800078e0200 */
        /* <DEDUP_REMOVED lines=31> */
.L_x_2519:
[----:B------:R-:W-:Y:S01]  /*0720*/  IMAD.MOV.U32 R16, RZ, RZ, R6 ;  /* 0x000000ffff107224 */ /* 0x000fe200078e0006 */
[----:B------:R-:W-:Y:S01]  /*0730*/  MOV R20, 0x760 ;  /* 0x0000076000147802 */ /* 0x000fe20000000f00 */
[----:B------:R-:W-:-:S07]  /*0740*/  IMAD.MOV.U32 R19, RZ, RZ, RZ ;  /* 0x000000ffff137224 */ /* 0x000fce00078e00ff */
[----:B------:R-:W-:Y:S05]  /*0750*/  CALL.REL.NOINC `($__internal_60_$__cuda_sm20_div_s64) ;  /* 0x0000015800107944 */ /* 0x000fea0003c00000 */
[----:B------:R-:W-:Y:S01]  /*0760*/  MOV R4, R10 ;  /* 0x0000000a00047202 */ /* 0x000fe20000000f00 */
[----:B------:R-:W-:-:S07]  /*0770*/  IMAD.MOV.U32 R5, RZ, RZ, R11 ;  /* 0x000000ffff057224 */ /* 0x000fce00078e000b */
.L_x_2520:
        /* <DEDUP_REMOVED lines=21> */
.L_x_2521:
[----:B------:R-:W-:Y:S01]  /*08d0*/  IMAD.MOV.U32 R14, RZ, RZ, R2 ;  /* 0x000000ffff0e7224 */ /* 0x000fe200078e0002 */
[----:B------:R-:W-:Y:S01]  /*08e0*/  MOV R16, 0x910 ;  /* 0x0000091000107802 */ /* 0x000fe20000000f00 */
[----:B------:R-:W-:-:S07]  /*08f0*/  IMAD.MOV.U32 R15, RZ, RZ, R3 ;  /* 0x000000ffff0f7224 */ /* 0x000fce00078e0003 */
[----:B------:R-:W-:Y:S05]  /*0900*/  CALL.REL.NOINC `($__internal_61_$__cuda_sm20_rem_s64) ;  /* 0x0000015800f47944 */ /* 0x000fea0003c00000 */
[----:B------:R-:W-:-:S07]  /*0910*/  MOV R7, R8 ;  /* 0x0000000800077202 */ /* 0x000fce0000000f00 */
.L_x_2522:
        /* <DEDUP_REMOVED lines=28> */
.L_x_2523:
[----:B------:R-:W-:Y:S01]  /*0ae0*/  IMAD.MOV.U32 R14, RZ, RZ, R4 ;  /* 0x000000ffff0e7224 */ /* 0x000fe200078e0004 */
[----:B------:R-:W-:Y:S02]  /*0af0*/  MOV R15, R5 ;  /* 0x00000005000f7202 */ /* 0x000fe40000000f00 */
[----:B------:R-:W-:-:S07]  /*0b00*/  MOV R16, 0xb20 ;  /* 0x00000b2000107802 */ /* 0x000fce0000000f00 */
[----:B------:R-:W-:Y:S05]  /*0b10*/  CALL.REL.NOINC `($__internal_61_$__cuda_sm20_rem_s64) ;  /* 0x0000015800707944 */ /* 0x000fea0003c00000 */
[----:B------:R-:W-:-:S07]  /*0b20*/  IMAD.MOV.U32 R3, RZ, RZ, R8 ;  /* 0x000000ffff037224 */ /* 0x000fce00078e0008 */
.L_x_2524:
        /* <DEDUP_REMOVED lines=29> */
.L_x_2525:
[----:B------:R-:W-:Y:S01]  /*0d00*/  IMAD.MOV.U32 R14, RZ, RZ, R122 ;  /* 0x000000ffff0e7224 */ /* 0x000fe200078e007a */
[----:B------:R-:W-:Y:S01]  /*0d10*/  MOV R16, 0xd40 ;  /* 0x00000d4000107802 */ /* 0x000fe20000000f00 */
[----:B------:R-:W-:-:S07]  /*0d20*/  IMAD.MOV.U32 R15, RZ, RZ, R121 ;  /* 0x000000ffff0f7224 */ /* 0x000fce00078e0079 */
[----:B------:R-:W-:Y:S05]  /*0d30*/  CALL.REL.NOINC `($__internal_61_$__cuda_sm20_rem_s64) ;  /* 0x0000015400e87944 */ /* 0x000fea0003c00000 */
[----:B------:R-:W-:Y:S02]  /*0d40*/  IMAD.MOV.U32 R2, RZ, RZ, R8 ;  /* 0x000000ffff027224 */ /* 0x000fe400078e0008 */
[----:B------:R-:W-:-:S07]  /*0d50*/  IMAD.MOV.U32 R3, RZ, RZ, R9 ;  /* 0x000000ffff037224 */ /* 0x000fce00078e0009 */
.L_x_2526:
[----:B------:R-:W0:Y:S01]  /*0d60*/  S2R R7, SR_CgaCtaId ;  /* 0x0000000000077919 */ /* 0x000e220000008800 */
[----:B------:R-:W-:Y:S01]  /*0d70*/  IADD3 R5, P1, P2, R119, R2, -R122 ;  /* 0x0000000277057210 */ /* 0x000fe20007a3e87a */
[----:B------:R-:W1:Y:S01]  /*0d80*/  LDCU.64 UR6, c[0x0][0x358] ;  /* 0x00006b00ff0677ac */ /* 0x000e620008000a00 */
[----:B------:R-:W-:Y:S02]  /*0d90*/  MOV R0, 0x400 ;  /* 0x0000040000007802 */ /* 0x000fe40000000f00 */
        /* <DEDUP_REMOVED lines=8> */
[----:B------:R-:W-:Y:S02]  /*0e20*/  MOV R147, R2 ;  /* 0x0000000200937202 */ /* 0x000fe40000000f00 */
[----:B------:R-:W-:-:S02]  /*0e30*/  ISETP.GE.OR.EX P0, PT, R121, R118, P0, P2 ;  /* 0x000000767900720c */ /* 0x000fc40000706720 */
[----:B------:R-:W-:Y:S02]  /*0e40*/  PLOP3.LUT P1, PT, P1, PT, PT, 0x8, 0x80 ;  /* 0x000000000080781c */ /* 0x000fe40000f2e170 */
[----:B0-----:R-:W-:-:S05]  /*0e50*/  LEA R0, R7, R0, 0x18 ;  /* 0x0000000007007211 */ /* 0x001fca00078ec0ff */
[----:B------:R-:W-:-:S04]  /*0e60*/  IMAD R2, R149, 0x4, R0 ;  /* 0x0000000495027824 */ /* 0x000fc800078e0200 */
[----:B-1----:R-:W-:Y:S05]  /*0e70*/  @P0 BRA `(.L_x_2527) ;  /* 0x000000b000040947 */ /* 0x002fea0003800000 */
[----:B------:R-:W0:Y:S01]  /*0e80*/  S2R R7, SR_SWINHI ;  /* 0x0000000000077919 */ /* 0x000e220000002f00 */
[----:B------:R-:W1:Y:S01]  /*0e90*/  LDC R145, c[0x0][0x3cc] ;  /* 0x0000f300ff917b82 */ /* 0x000e620000000800 */
[----:B------:R-:W-:Y:S01]  /*0ea0*/  SHF.R.U32.HI R146, RZ, 0x2, R126 ;  /* 0x00000002ff927819 */ /* 0x000fe2000001167e */
[C---:B------:R-:W-:Y:S01]  /*0eb0*/  IMAD.SHL.U32 R140, R127.reuse, 0x8, RZ ;  /* 0x000000087f8c7824 */ /* 0x040fe200078e00ff */
[----:B------:R-:W-:Y:S01]  /*0ec0*/  LOP3.LUT R5, R126, 0xf, RZ, 0xc0, !PT ;  /* 0x0000000f7e057812 */ /* 0x000fe200078ec0ff */
[----:B------:R-:W-:Y:S01]  /*0ed0*/  VIADD R141, R0, 0x480 ;  /* 0x00000480008d7836 */ /* 0x000fe20000000000 */
[----:B------:R-:W-:Y:S02]  /*0ee0*/  LOP3.LUT R6, R146, 0xfc, RZ, 0xc0, !PT ;  /* 0x000000fc92067812 */ /* 0x000fe400078ec0ff */
[C---:B------:R-:W-:Y:S02]  /*0ef0*/  LOP3.LUT R4, R127.reuse, 0x3fe, RZ, 0xc0, !PT ;  /* 0x000003fe7f047812 */ /* 0x040fe400078ec0ff */
[----:B------:R-:W-:Y:S01]  /*0f00*/  LOP3.LUT R3, R127, 0x1, RZ, 0xc0, !PT ;  /* 0x000000017f037812 */ /* 0x000fe200078ec0ff */
[----:B------:R-:W-:Y:S01]  /*0f10*/  IMAD R5, R5, 0x4c, R6 ;  /* 0x0000004c05057824 */ /* 0x000fe200078e0206 */
[----:B------:R-:W-:-:S02]  /*0f20*/  LOP3.LUT R144, R126, 0x3, RZ, 0xc0, !PT ;  /* 0x000000037e907812 */ /* 0x000fc400078ec0ff */
[----:B------:R-:W-:Y:S01]  /*0f30*/  ISETP.NE.U32.AND P0, PT, R3, 0x1, PT ;  /* 0x000000010300780c */ /* 0x000fe20003f05070 */
[----:B------:R-:W-:Y:S01]  /*0f40*/  IMAD R5, R4, 0x4c0, R5 ;  /* 0x000004c004057824 */ /* 0x000fe200078e0205 */
[----:B------:R-:W-:Y:S01]  /*0f50*/  SHF.L.U32 R4, R127, 0x4, RZ ;  /* 0x000000047f047819 */ /* 0x000fe200000006ff */
[----:B------:R-:W-:Y:S02]  /*0f60*/  IMAD.SHL.U32 R3, R126, 0x2, RZ ;  /* 0x000000027e037824 */ /* 0x000fe400078e00ff */
[----:B------:R-:W-:Y:S01]  /*0f70*/  IMAD R143, R146, 0x8, R144 ;  /* 0x00000008928f7824 */ /* 0x000fe200078e0290 */
[----:B------:R-:W-:Y:S02]  /*0f80*/  LOP3.LUT R139, R4, 0x3fe0, RZ, 0xc0, !PT ;  /* 0x00003fe0048b7812 */ /* 0x000fe400078ec0ff */
[----:B------:R-:W-:Y:S01]  /*0f90*/  LOP3.LUT R3, R3, 0x6, RZ, 0xc0, !PT ;  /* 0x0000000603037812 */ /* 0x000fe200078ec0ff */
[----:B------:R-:W-:Y:S02]  /*0fa0*/  IMAD R4, R146, 0x1c, R143 ;  /* 0x0000001c92047824 */ /* 0x000fe400078e028f */
[----:B-1----:R-:W-:Y:S01]  /*0fb0*/  IMAD R145, R145, UR4, RZ ;  /* 0x0000000491917c24 */ /* 0x002fe2000f8e02ff */
[----:B------:R-:W-:Y:S01]  /*0fc0*/  LOP3.LUT R140, R3, 0x8, R140, 0xf8, !PT ;  /* 0x00000008038c7812 */ /* 0x000fe200078ef88c */
[----:B------:R-:W-:-:S02]  /*0fd0*/  @P0 IMAD.MOV R141, RZ, RZ, R0 ;  /* 0x000000ffff8d0224 */ /* 0x000fc400078e0200 */
[----:B------:R-:W-:Y:S01]  /*0fe0*/  IMAD.SHL.U32 R3, R127, 0x4, RZ ;  /* 0x000000047f037824 */ /* 0x000fe200078e00ff */
[----:B------:R-:W-:Y:S01]  /*0ff0*/  LOP3.LUT R136, R140, 0x21, RZ, 0xfc, !PT ;  /* 0x000000218c887812 */ /* 0x000fe200078efcff */
[----:B------:R-:W-:Y:S01]  /*1000*/  IMAD.WIDE.U32 R190, R145, R148, RZ ;  /* 0x0000009491be7225 */ /* 0x000fe200078e00ff */
[----:B------:R-:W-:Y:S02]  /*1010*/  MOV R192, R0 ;  /* 0x0000000000c07202 */ /* 0x000fe40000000f00 */
[----:B0-----:R-:W-:Y:S02]  /*1020*/  MOV R193, R7 ;  /* 0x0000000700c17202 */ /* 0x001fe40000000f00 */
[----:B------:R-:W-:Y:S01]  /*1030*/  LEA.HI R142, R126, R3, RZ, 0x1d ;  /* 0x000000037e8e7211 */ /* 0x000fe200078fe8ff */
[----:B------:R-:W-:Y:S01]  /*1040*/  IMAD.IADD R139, R146, 0x1, R139 ;  /* 0x00000001928b7824 */ /* 0x000fe200078e028b */
[----:B------:R-:W-:Y:S01]  /*1050*/  LEA R117, R4, R141, 0x2 ;  /* 0x0000008d04757211 */ /* 0x000fe200078e10ff */
[----:B------:R-:W-:Y:S01]  /*1060*/  IMAD.WIDE.U32 R192, R5, 0x4, R192 ;  /* 0x0000000405c07825 */ /* 0x000fe200078e00c0 */
[----:B------:R-:W-:-:S02]  /*1070*/  SHF.R.S32.HI R5, RZ, 0x1f, R145 ;  /* 0x0000001fff057819 */ /* 0x000fc40000011491 */
[C---:B------:R-:W-:Y:S01]  /*1080*/  LOP3.LUT R134, R140.reuse, 0x31, RZ, 0xfc, !PT ;  /* 0x000000318c867812 */ /* 0x040fe200078efcff */
[----:B------:R-:W-:Y:S01]  /*1090*/  IMAD R138, R140, 0x4, R0 ;  /* 0x000000048c8a7824 */ /* 0x000fe200078e0200 */
[----:B------:R-:W-:Y:S01]  /*10a0*/  IADD3 R188, P0, PT, R192, 0x3140, RZ ;  /* 0x00003140c0bc7810 */ /* 0x000fe20007f1e0ff */
[----:B------:R-:W-:Y:S01]  /*10b0*/  IMAD R5, R5, R148, RZ ;  /* 0x0000009405057224 */ /* 0x000fe200078e02ff */
[----:B------:R-:W-:Y:S01]  /*10c0*/  LOP3.LUT R132, R140, 0x41, RZ, 0xfc, !PT ;  /* 0x000000418c847812 */ /* 0x000fe200078efcff */
[----:B------:R-:W-:Y:S02]  /*10d0*/  VIADD R137, R139, 0x8 ;  /* 0x000000088b897836 */ /* 0x000fe40000000000 */
[----:B------:R-:W-:Y:S02]  /*10e0*/  IMAD R5, R145, R124, R5 ;  /* 0x0000007c91057224 */ /* 0x000fe400078e0205 */
[C---:B------:R-:W-:Y:S02]  /*10f0*/  VIADD R135, R139.reuse, 0x10 ;  /* 0x000000108b877836 */ /* 0x040fe40000000000 */
[----:B------:R-:W-:Y:S01]  /*1100*/  VIADD R133, R139, 0x18 ;  /* 0x000000188b857836 */ /* 0x000fe20000000000 */
[----:B------:R-:W-:Y:S01]  /*1110*/  IADD3 R123, PT, PT, R191, R5, RZ ;  /* 0x00000005bf7b7210 */ /* 0x000fe20007ffe0ff */
[----:B------:R-:W-:-:S07]  /*1120*/  IMAD.X R189, RZ, RZ, R193, P0 ;  /* 0x000000ffffbd7224 */ /* 0x000fce00000e06c1 */
.L_x_2625:
        /* <DEDUP_REMOVED lines=24> */
.L_x_2528:
[----:B------:R-:W-:Y:S01]  /*12b0*/  MOV R17, R190 ;  /* 0x000000be00117202 */ /* 0x000fe20000000f00 */
[----:B------:R-:W-:Y:S01]  /*12c0*/  IMAD.MOV.U32 R16, RZ, RZ, R122 ;  /* 0x000000ffff107224 */ /* 0x000fe200078e007a */
[----:B------:R-:W-:Y:S01]  /*12d0*/  MOV R20, 0x1300 ;  /* 0x0000130000147802 */ /* 0x000fe20000000f00 */
[----:B------:R-:W-:-:S07]  /*12e0*/  IMAD.MOV.U32 R19, RZ, RZ, R123 ;  /* 0x000000ffff137224 */ /* 0x000fce00078e007b */
[----:B------:R-:W-:Y:S05]  /*12f0*/  CALL.REL.NOINC `($__internal_60_$__cuda_sm20_div_s64) ;  /* 0x0000014c00287944 */ /* 0x000fea0003c00000 */
[----:B------:R-:W-:-:S07]  /*1300*/  IMAD.MOV.U32 R3, RZ, RZ, R10 ;  /* 0x000000ffff037224 */ /* 0x000fce00078e000a */
.L_x_2529:
[----:B------:R-:W-:-:S04]  /*1310*/  IMAD.WIDE.U32 R190, R145, R148, RZ ;  /* 0x0000009491be7225 */ /* 0x000fc800078e00ff */
        /* <DEDUP_REMOVED lines=30> */
.L_x_2530:
[----:B------:R-:W-:Y:S01]  /*1500*/  IMAD.MOV.U32 R17, RZ, RZ, R4 ;  /* 0x000000ffff117224 */ /* 0x000fe200078e0004 */
[----:B------:R-:W-:-:S07]  /*1510*/  MOV R20, 0x1530 ;  /* 0x0000153000147802 */ /* 0x000fce0000000f00 */
[----:B------:R-:W-:Y:S05]  /*1520*/  CALL.REL.NOINC `($__internal_60_$__cuda_sm20_div_s64) ;  /* 0x00000148009c7944 */ /* 0x000fea0003c00000 */
[----:B------:R-:W-:-:S07]  /*1530*/  MOV R12, R10 ;  /* 0x0000000a000c7202 */ /* 0x000fce0000000f00 */
.L_x_2531:
        /* <DEDUP_REMOVED lines=27> */
.L_x_2532:
[----:B------:R-:W-:Y:S01]  /*16f0*/  MOV R17, R148 ;  /* 0x0000009400117202 */ /* 0x000fe20000000f00 */
[----:B------:R-:W-:Y:S01]  /*1700*/  IMAD.MOV.U32 R19, RZ, RZ, R124 ;  /* 0x000000ffff137224 */ /* 0x000fe200078e007c */
[----:B------:R-:W-:-:S07]  /*1710*/  MOV R20, 0x1730 ;  /* 0x0000173000147802 */ /* 0x000fce0000000f00 */
[----:B------:R-:W-:Y:S05]  /*1720*/  CALL.REL.NOINC `($__internal_60_$__cuda_sm20_div_s64) ;  /* 0x00000148001c7944 */ /* 0x000fea0003c00000 */
[----:B------:R-:W-:-:S07]  /*1730*/  IMAD.MOV.U32 R47, RZ, RZ, R10 ;  /* 0x000000ffff2f7224 */ /* 0x000fce00078e000a */
.L_x_2533:
        /* <DEDUP_REMOVED lines=51> */
.L_x_2536:
[----:B------:R-:W-:Y:S01]  /*1a70*/  IMAD.MOV.U32 R14, RZ, RZ, R19 ;  /* 0x000000ffff0e7224 */ /* 0x000fe200078e0013 */
[----:B------:R-:W-:Y:S01]  /*1a80*/  MOV R16, 0x1ab0 ;  /* 0x00001ab000107802 */ /* 0x000fe20000000f00 */
[----:B------:R-:W-:-:S07]  /*1a90*/  IMAD.MOV.U32 R15, RZ, RZ, R121 ;  /* 0x000000ffff0f7224 */ /* 0x000fce00078e0079 */
[----:B------:R-:W-:Y:S05]  /*1aa0*/  CALL.REL.NOINC `($__internal_61_$__cuda_sm20_rem_s64) ;  /* 0x00000148008c7944 */ /* 0x000fea0003c00000 */
[----:B------:R-:W-:Y:S01]  /*1ab0*/  MOV R4, R8 ;  /* 0x0000000800047202 */ /* 0x000fe20000000f00 */
[----:B------:R-:W-:-:S07]  /*1ac0*/  IMAD.MOV.U32 R5, RZ, RZ, R9 ;  /* 0x000000ffff057224 */ /* 0x000fce00078e0009 */
.L_x_2537:
        /* <DEDUP_REMOVED lines=8> */
.L_x_2535:
        /* <DEDUP_REMOVED lines=9> */
.L_x_2540:
[----:B------:R-:W-:Y:S05]  /*1be0*/  BSYNC.RECONVERGENT B0 ;  /* 0x0000000000007941 */ /* 0x000fea0003800200 */
.L_x_2539:
[----:B------:R-:W-:Y:S01]  /*1bf0*/  BAR.SYNC.DEFER_BLOCKING 0x0 ;  /* 0x0000000000007b1d */ /* 0x000fe20000010000 */
[----:B------:R-:W-:Y:S01]  /*1c00*/  IMAD.MOV.U32 R6, RZ, RZ, RZ ;  /* 0x000000ffff067224 */ /* 0x000fe200078e00ff */
[----:B------:R-:W-:-:S07]  /*1c10*/  MOV R131, RZ ;  /* 0x000000ff00837202 */ /* 0x000fce0000000f00 */
.L_x_2534:
[----:B------:R-:W2:Y:S01]  /*1c20*/  LDC R9, c[0x0][0x3c8] ;  /* 0x0000f200ff097b82 */ /* 0x000ea20000000800 */
[----:B------:R-:W-:Y:S01]  /*1c30*/  IABS R15, R12 ;  /* 0x0000000c000f7213 */ /* 0x000fe20000000000 */
[----:B------:R-:W3:Y:S01]  /*1c40*/  LDCU UR9, c[0x0][0x3b4] ;  /* 0x00007680ff0977ac */ /* 0x000ee20008000800 */
[----:B------:R-:W-:Y:S01]  /*1c50*/  ISETP.GE.AND P4, PT, R147, R148, PT ;  /* 0x000000949300720c */ /* 0x000fe20003f86270 */
[----:B-1----:R-:W-:Y:S01]  /*1c60*/  IMAD R47, R47, -0x50, R10 ;  /* 0xffffffb02f2f7824 */ /* 0x002fe200078e020a */
[----:B------:R-:W-:Y:S01]  /*1c70*/  SHF.L.U32 R116, R3, 0x7, RZ ;  /* 0x0000000703747819 */ /* 0x000fe200000006ff */
[----:B------:R-:W-:Y:S01]  /*1c80*/  IMAD.MOV.U32 R159, RZ, RZ, RZ ;  /* 0x000000ffff9f7224 */ /* 0x000fe200078e00ff */
[----:B------:R-:W-:Y:S01]  /*1c90*/  MOV R180, RZ ;  /* 0x000000ff00b47202 */ /* 0x000fe20000000f00 */
[----:B------:R-:W-:Y:S01]  /*1ca0*/  IMAD.MOV.U32 R174, RZ, RZ, RZ ;  /* 0x000000ffffae7224 */ /* 0x000fe200078e00ff */
[----:B------:R-:W-:Y:S01]  /*1cb0*/  LOP3.LUT R3, RZ, R116, RZ, 0x33, !PT ;  /* 0x00000074ff037212 */ /* 0x000fe200078e33ff */
        /* <DEDUP_REMOVED lines=8> */
[----:B------:R-:W-:Y:S02]  /*1d40*/  MOV R184, RZ ;  /* 0x000000ff00b87202 */ /* 0x000fe40000000f00 */
[----:B------:R-:W-:Y:S01]  /*1d50*/  CS2R R198, SRZ ;  /* 0x0000000000c67805 */ /* 0x000fe2000001ff00 */
[----:B---3--:R-:W-:Y:S01]  /*1d60*/  VIADD R58, R3, UR9 ;  /* 0x00000009033a7c36 */ /* 0x008fe20008000000 */
[----:B------:R-:W-:Y:S01]  /*1d70*/  MOV R220, RZ ;  /* 0x000000ff00dc7202 */ /* 0x000fe20000000f00 */
[----:B------:R-:W-:Y:S01]  /*1d80*/  IMAD.MOV.U32 R224, RZ, RZ, RZ ;  /* 0x000000ffffe07224 */ /* 0x000fe200078e00ff */
[----:B------:R-:W-:Y:S02]  /*1d90*/  CS2R R106, SRZ ;  /* 0x00000000006a7805 */ /* 0x000fe4000001ff00 */
[-C--:B--2---:R-:W-:Y:S01]  /*1da0*/  IABS R14, R9.reuse ;  /* 0x00000009000e7213 */ /* 0x084fe20000000000 */
[----:B------:R-:W-:Y:S01]  /*1db0*/  IMAD.MOV.U32 R222, RZ, RZ, RZ ;  /* 0x000000ffffde7224 */ /* 0x000fe200078e00ff */
[----:B------:R-:W-:Y:S01]  /*1dc0*/  LOP3.LUT R12, R12, R9, RZ, 0x3c, !PT ;  /* 0x000000090c0c7212 */ /* 0x000fe200078e3cff */
[----:B------:R-:W-:Y:S01]  /*1dd0*/  IMAD.MOV.U32 R172, RZ, RZ, RZ ;  /* 0x000000ffffac7224 */ /* 0x000fe200078e00ff */
[----:B------:R-:W1:Y:S01]  /*1de0*/  I2F.RP R7, R14 ;  /* 0x0000000e00077306 */ /* 0x000e620000209400 */
[----:B------:R-:W-:-:S02]  /*1df0*/  CS2R R210, SRZ ;  /* 0x0000000000d27805 */ /* 0x000fc4000001ff00 */
[----:B------:R-:W-:Y:S02]  /*1e00*/  ISETP.GE.AND P2, PT, R12, RZ, PT ;  /* 0x000000ff0c00720c */ /* 0x000fe40003f46270 */
[----:B------:R-:W-:Y:S02]  /*1e10*/  CS2R R208, SRZ ;  /* 0x0000000000d07805 */ /* 0x000fe4000001ff00 */
[----:B------:R-:W-:Y:S02]  /*1e20*/  CS2R R206, SRZ ;  /* 0x0000000000ce7805 */ /* 0x000fe4000001ff00 */
[----:B------:R-:W-:Y:S01]  /*1e30*/  CS2R R214, SRZ ;  /* 0x0000000000d67805 */ /* 0x000fe2000001ff00 */
[----:B------:R-:W-:Y:S01]  /*1e40*/  IMAD.MOV.U32 R205, RZ, RZ, RZ ;  /* 0x000000ffffcd7224 */ /* 0x000fe200078e00ff */
[----:B------:R-:W-:Y:S02]  /*1e50*/  CS2R R94, SRZ ;  /* 0x00000000005e7805 */ /* 0x000fe4000001ff00 */
[----:B------:R-:W-:-:S02]  /*1e60*/  ISETP.GT.AND P3, PT, R139, R58, PT ;  /* 0x0000003a8b00720c */ /* 0x000fc40003f64270 */
[----:B------:R-:W-:Y:S02]  /*1e70*/  CS2R R92, SRZ ;  /* 0x00000000005c7805 */ /* 0x000fe4000001ff00 */
[----:B------:R-:W-:Y:S01]  /*1e80*/  CS2R R104, SRZ ;  /* 0x0000000000687805 */ /* 0x000fe2000001ff00 */
[----:B------:R-:W-:Y:S01]  /*1e90*/  IMAD.MOV.U32 R213, RZ, RZ, RZ ;  /* 0x000000ffffd57224 */ /* 0x000fe200078e00ff */
[----:B------:R-:W-:Y:S01]  /*1ea0*/  IADD3 R128, PT, PT, R140, 0x1, RZ ;  /* 0x000000018c807810 */ /* 0x000fe20007ffe0ff */
[----:B-1----:R-:W1:Y:S02]  /*1eb0*/  MUFU.RCP R7, R7 ;  /* 0x0000000700077308 */ /* 0x002e640000001000 */
[----:B-1----:R-:W-:-:S06]  /*1ec0*/  VIADD R4, R7, 0xffffffe ;  /* 0x0ffffffe07047836 */ /* 0x002fcc0000000000 */
[----:B0-----:R0:W1:Y:S02]  /*1ed0*/  F2I.FTZ.U32.TRUNC.NTZ R5, R4 ;  /* 0x0000000400057305 */ /* 0x001064000021f000 */
[----:B0-----:R-:W-:Y:S02]  /*1ee0*/  IMAD.MOV.U32 R4, RZ, RZ, RZ ;  /* 0x000000ffff047224 */ /* 0x001fe400078e00ff */
        /* <DEDUP_REMOVED lines=12> */
[----:B------:R-:W-:Y:S02]  /*1fb0*/  @P0 IADD3 R5, PT, PT, R5, 0x1, RZ ;  /* 0x0000000105050810 */ /* 0x000fe40007ffe0ff */
[----:B------:R-:W-:-:S03]  /*1fc0*/  ISETP.GT.AND P0, PT, R133, R58, PT ;  /* 0x0000003a8500720c */ /* 0x000fc60003f04270 */
[----:B------:R-:W-:Y:S02]  /*1fd0*/  IMAD.MOV.U32 R4, RZ, RZ, R5 ;  /* 0x000000ffff047224 */ /* 0x000fe400078e0005 */
[----:B------:R-:W-:Y:S02]  /*1fe0*/  IMAD.IADD R5, R13, 0x1, R8 ;  /* 0x000000010d057824 */ /* 0x000fe400078e0208 */
[----:B------:R-:W-:Y:S01]  /*1ff0*/  @!P2 IMAD.MOV R4, RZ, RZ, -R4 ;  /* 0x000000ffff04a224 */ /* 0x000fe200078e0a04 */
[----:B------:R-:W-:Y:S01]  /*2000*/  @!P1 LOP3.LUT R4, RZ, R9, RZ, 0x33, !PT ;  /* 0x00000009ff049212 */ /* 0x000fe200078e33ff */
[----:B------:R-:W-:Y:S01]  /*2010*/  IMAD R37, R5, 0x24, R6 ;  /* 0x0000002405257824 */ /* 0x000fe200078e0206 */
[-C--:B------:R-:W-:Y:S02]  /*2020*/  ISETP.GT.AND P2, PT, R137, R58.reuse, PT ;  /* 0x0000003a8900720c */ /* 0x080fe40003f44270 */
[----:B------:R-:W-:Y:S01]  /*2030*/  ISETP.GT.AND P1, PT, R135, R58, PT ;  /* 0x0000003a8700720c */ /* 0x000fe20003f24270 */
[----:B------:R-:W-:-:S12]  /*2040*/  @P4 BRA `(.L_x_2541) ;  /* 0x0000007800f84947 */ /* 0x000fd80003800000 */
[----:B------:R-:W0:Y:S01]  /*2050*/  LDCU UR9, c[0x0][0x3bc] ;  /* 0x00007780ff0977ac */ /* 0x000e220008000800 */
[----:B------:R-:W1:Y:S01]  /*2060*/  LDC.64 R34, c[0x0][0x388] ;  /* 0x0000e200ff227b82 */ /* 0x000e620000000a00 */
[C-C-:B------:R-:W-:Y:S01]  /*2070*/  VIADDMNMX R5, R127.reuse, 0x10, R58.reuse, PT ;  /* 0x000000107f057846 */ /* 0x140fe2000380013a */
[----:B------:R-:W-:Y:S01]  /*2080*/  VIADD R33, R0, 0x3140 ;  /* 0x0000314000217836 */ /* 0x000fe20000000000 */
[----:B------:R-:W2:Y:S01]  /*2090*/  LDCU UR10, c[0x0][0x3d0] ;  /* 0x00007a00ff0a77ac */ /* 0x000ea20008000800 */
[C-C-:B------:R-:W-:Y:S01]  /*20a0*/  VIADDMNMX R7, R127.reuse, 0x20, R58.reuse, PT ;  /* 0x000000207f077846 */ /* 0x140fe2000380013a */
[----:B------:R-:W-:Y:S01]  /*20b0*/  IMAD.MOV.U32 R159, RZ, RZ, RZ ;  /* 0x000000ffff9f7224 */ /* 0x000fe200078e00ff */
[--C-:B------:R-:W-:Y:S01]  /*20c0*/  VIADDMNMX R10, R127, 0x38, R58.reuse, PT ;  /* 0x000000387f0a7846 */ /* 0x100fe2000380013a */
[--C-:B------:R-:W-:Y:S01]  /*20d0*/  IMAD R24, R5, 0x4c, R143.reuse ;  /* 0x0000004c05187824 */ /* 0x100fe200078e028f */
[--C-:B------:R-:W-:Y:S01]  /*20e0*/  VIADDMNMX R11, R127, 0x40, R58.reuse, PT ;  /* 0x000000407f0b7846 */ /* 0x100fe2000380013a */
[----:B------:R-:W3:Y:S01]  /*20f0*/  LDC R120, c[0x0][0x3c0] ;  /* 0x0000f000ff787b82 */ /* 0x000ee20000000800 */
[----:B------:R-:W-:Y:S01]  /*2100*/  IMAD R28, R7, 0x4c, R143 ;  /* 0x0000004c071c7824 */ /* 0x000fe200078e028f */
[----:B------:R-:W-:Y:S01]  /*2110*/  SHF.R.S32.HI R60, RZ, 0x1f, R37 ;  /* 0x0000001fff3c7819 */ /* 0x000fe20000011425 */
[--C-:B------:R-:W-:Y:S01]  /*2120*/  IMAD R36, R10, 0x4c, R143.reuse ;  /* 0x0000004c0a247824 */ /* 0x100fe200078e028f */
[--C-:B------:R-:W-:Y:S01]  /*2130*/  VIADDMNMX R42, R127, 0x50, R58.reuse, PT ;  /* 0x000000507f2a7846 */ /* 0x100fe2000380013a */
[----:B------:R-:W-:Y:S01]  /*2140*/  IMAD R38, R11, 0x4c, R143 ;  /* 0x0000004c0b267824 */ /* 0x000fe200078e028f */
[C-C-:B------:R-:W-:Y:S01]  /*2150*/  VIADDMNMX R44, R127.reuse, 0x58, R58.reuse, PT ;  /* 0x000000587f2c7846 */ /* 0x140fe2000380013a */
[----:B------:R-:W-:Y:S01]  /*2160*/  IMAD R27, R36, 0x4, R33 ;  /* 0x00000004241b7824 */ /* 0x000fe200078e0221 */
[----:B------:R-:W4:Y:S01]  /*2170*/  LDC.64 R194, c[0x0][0x380] ;  /* 0x0000e000ffc27b82 */ /* 0x000f220000000a00 */
[----:B0-----:R-:W-:Y:S01]  /*2180*/  IMAD R129, R116, UR9, R147 ;  /* 0x0000000974817c24 */ /* 0x001fe2000f8e0293 */
[C-C-:B------:R-:W-:Y:S01]  /*2190*/  VIADDMNMX R12, R127.reuse, 0x48, R58.reuse, PT ;  /* 0x000000487f0c7846 */ /* 0x140fe2000380013a */
[----:B------:R-:W-:Y:S01]  /*21a0*/  IMAD R3, R42, UR9, RZ ;  /* 0x000000092a037c24 */ /* 0x000fe2000f8e02ff */
[C-C-:B------:R-:W-:Y:S01]  /*21b0*/  VIADDMNMX R6, R127.reuse, 0x18, R58.reuse, PT ;  /* 0x000000187f067846 */ /* 0x140fe2000380013a */
[----:B--2---:R-:W-:Y:S01]  /*21c0*/  IMAD R129, R4, UR10, R129 ;  /* 0x0000000a04817c24 */ /* 0x004fe2000f8e0281 */
[--C-:B------:R-:W-:Y:S01]  /*21d0*/  VIADDMNMX R4, R127, 0x8, R58.reuse, PT ;  /* 0x000000087f047846 */ /* 0x100fe2000380013a */
[--C-:B------:R-:W-:Y:S01]  /*21e0*/  IMAD R40, R12, 0x4c, R143.reuse ;  /* 0x0000004c0c287824 */ /* 0x100fe200078e028f */
[----:B-1----:R-:W-:Y:S01]  /*21f0*/  LEA R17, P4, R37, R34, 0x2 ;  /* 0x0000002225117211 */ /* 0x002fe200078810ff */
[----:B------:R-:W-:Y:S01]  /*2200*/  IMAD R45, R44, UR9, RZ ;  /* 0x000000092c2d7c24 */ /* 0x000fe2000f8e02ff */
[----:B------:R-:W-:Y:S01]  /*2210*/  VIMNMX R46, PT, PT, R58, R127, PT ;  /* 0x0000007f3a2e7248 */ /* 0x000fe20003fe0100 */
[--C-:B------:R-:W-:Y:S01]  /*2220*/  IMAD R22, R4, 0x4c, R143.reuse ;  /* 0x0000004c04167824 */ /* 0x100fe200078e028f */
[C-C-:B------:R-:W-:Y:S01]  /*2230*/  VIADDMNMX R8, R127.reuse, 0x28, R58.reuse, PT ;  /* 0x000000287f087846 */ /* 0x140fe2000380013a */
[----:B------:R-:W-:Y:S01]  /*2240*/  IMAD R26, R6, 0x4c, R143 ;  /* 0x0000004c061a7824 */ /* 0x000fe200078e028f */
[C-C-:B------:R-:W-:Y:S01]  /*2250*/  VIADDMNMX R9, R127.reuse, 0x30, R58.reuse, PT ;  /* 0x000000307f097846 */ /* 0x140fe2000380013a */
[--C-:B------:R-:W-:Y:S01]  /*2260*/  IMAD R21, R22, 0x4, R33.reuse ;  /* 0x0000000416157824 */ /* 0x100fe200078e0221 */
[--C-:B------:R-:W-:Y:S01]  /*2270*/  VIADDMNMX R15, R127, 0x70, R58.reuse, PT ;  /* 0x000000707f0f7846 */ /* 0x100fe2000380013a */
[----:B------:R-:W-:Y:S01]  /*2280*/  IMAD R22, R24, 0x4, R33 ;  /* 0x0000000418167824 */ /* 0x000fe200078e0221 */
[-C--:B------:R-:W-:Y:S01]  /*2290*/  LEA R24, R28, R33.reuse, 0x2 ;  /* 0x000000211c187211 */ /* 0x080fe200078e10ff */
[--C-:B------:R-:W-:Y:S01]  /*22a0*/  IMAD R20, R46, 0x4c, R143.reuse ;  /* 0x0000004c2e147824 */ /* 0x100fe200078e028f */
[----:B------:R-:W-:Y:S01]  /*22b0*/  LOP3.LUT R130, R126, 0x7, RZ, 0xc0, !PT ;  /* 0x000000077e827812 */ /* 0x000fe200078ec0ff */
[--C-:B------:R-:W-:Y:S01]  /*22c0*/  IMAD R30, R8, 0x4c, R143.reuse ;  /* 0x0000004c081e7824 */ /* 0x100fe200078e028f */
[--C-:B------:R-:W-:Y:S01]  /*22d0*/  VIADDMNMX R36, R142, 0x20, R58.reuse, PT ;  /* 0x000000208e247846 */ /* 0x100fe2000380013a */
[--C-:B------:R-:W-:Y:S01]  /*22e0*/  IMAD R32, R9, 0x4c, R143.reuse ;  /* 0x0000004c09207824 */ /* 0x100fe200078e028f */
[--C-:B------:R-:W-:Y:S01]  /*22f0*/  VIADDMNMX R13, R127, 0x60, R58.reuse, PT ;  /* 0x000000607f0d7846 */ /* 0x100fe2000380013a */
[--C-:B------:R-:W-:Y:S01]  /*2300*/  IMAD R54, R15, 0x4c, R143.reuse ;  /* 0x0000004c0f367824 */ /* 0x100fe200078e028f */
[----:B------:R-:W-:Y:S01]  /*2310*/  VIADDMNMX R14, R127, 0x68, R58, PT ;  /* 0x000000687f0e7846 */ /* 0x000fe2000380013a */
[----:B------:R-:W-:Y:S01]  /*2320*/  IMAD R43, R36, 0x4c, R130 ;  /* 0x0000004c242b7824 */ /* 0x000fe200078e0282 */
[----:B------:R-:W-:Y:S01]  /*2330*/  LEA R28, R38, R33, 0x2 ;  /* 0x00000021261c7211 */ /* 0x000fe200078e10ff */
[--C-:B------:R-:W-:Y:S01]  /*2340*/  IMAD R18, R42, 0x4c, R143.reuse ;  /* 0x0000004c2a127824 */ /* 0x100fe200078e028f */
[----:B------:R-:W-:Y:S01]  /*2350*/  LEA.HI.X R34, R37, R35, R60, 0x2, P4 ;  /* 0x0000002325227211 */ /* 0x000fe200020f143c */
[--C-:B------:R-:W-:Y:S01]  /*2360*/  IMAD R48, R44, 0x4c, R143.reuse ;  /* 0x0000004c2c307824 */ /* 0x100fe200078e028f */
[--C-:B------:R-:W-:Y:S01]  /*2370*/  VIADDMNMX R16, R127, 0x78, R58.reuse, PT ;  /* 0x000000787f107846 */ /* 0x100fe2000380013a */
[--C-:B------:R-:W-:Y:S01]  /*2380*/  IMAD R50, R13, 0x4c, R143.reuse ;  /* 0x0000004c0d327824 */ /* 0x100fe200078e028f */
[----:B------:R-:W-:Y:S01]  /*2390*/  VIMNMX R35, PT, PT, R142, R58, PT ;  /* 0x0000003a8e237248 */ /* 0x000fe20003fe0100 */
[----:B------:R-:W-:Y:S01]  /*23a0*/  IMAD R52, R14, 0x4c, R143 ;  /* 0x0000004c0e347824 */ /* 0x000fe200078e028f */
[--C-:B------:R-:W-:Y:S01]  /*23b0*/  VIADDMNMX R37, R142, 0x40, R58.reuse, PT ;  /* 0x000000408e257846 */ /* 0x100fe2000380013a */
[----:B------:R-:W-:Y:S01]  /*23c0*/  IMAD R29, R40, 0x4, R33 ;  /* 0x00000004281d7824 */ /* 0x000fe200078e0221 */
[----:B------:R-:W-:Y:S01]  /*23d0*/  VIADDMNMX R38, R142, 0x60, R58, PT ;  /* 0x000000608e267846 */ /* 0x000fe2000380013a */
[----:B------:R-:W-:Y:S01]  /*23e0*/  IMAD R56, R16, 0x4c, R143 ;  /* 0x0000004c10387824 */ /* 0x000fe200078e028f */
[C---:B------:R-:W-:Y:S01]  /*23f0*/  IADD3 R39, P4, PT, R146.reuse, R45, RZ ;  /* 0x0000002d92277210 */ /* 0x040fe20007f9e0ff */
[--C-:B------:R-:W-:Y:S01]  /*2400*/  IMAD R41, R35, 0x4c, R130.reuse ;  /* 0x0000004c23297824 */ /* 0x100fe200078e0282 */
[----:B------:R-:W-:Y:S01]  /*2410*/  IADD3 R40, P5, PT, R146, R3, RZ ;  /* 0x0000000392287210 */ /* 0x000fe20007fbe0ff */
[--C-:B------:R-:W-:Y:S01]  /*2420*/  IMAD R49, R37, 0x4c, R130.reuse ;  /* 0x0000004c25317824 */ /* 0x100fe200078e0282 */
[-C--:B------:R-:W-:Y:S01]  /*2430*/  LEA R20, R20, R33.reuse, 0x2 ;  /* 0x0000002114147211 */ /* 0x080fe200078e10ff */
[----:B------:R-:W-:Y:S01]  /*2440*/  IMAD R51, R38, 0x4c, R130 ;  /* 0x0000004c26337824 */ /* 0x000fe200078e0282 */
[----:B------:R-:W-:Y:S01]  /*2450*/  LEA R42, R43, R0, 0x2 ;  /* 0x000000002b2a7211 */ /* 0x000fe200078e10ff */
[--C-:B------:R-:W-:Y:S01]  /*2460*/  IMAD R23, R26, 0x4, R33.reuse ;  /* 0x000000041a177824 */ /* 0x100fe200078e0221 */
[----:B------:R-:W-:Y:S01]  /*2470*/  LEA.HI.X.SX32 R45, R45, RZ, 0x1, P4 ;  /* 0x000000ff2d2d7211 */ /* 0x000fe200020f0eff */
[--C-:B------:R-:W-:Y:S01]  /*2480*/  IMAD R25, R30, 0x4, R33.reuse ;  /* 0x000000041e197824 */ /* 0x100fe200078e0221 */
[----:B------:R-:W-:Y:S01]  /*2490*/  LEA.HI.X.SX32 R3, R3, RZ, 0x1, P5 ;  /* 0x000000ff03037211 */ /* 0x000fe200028f0eff */
[--C-:B------:R-:W-:Y:S01]  /*24a0*/  IMAD R26, R32, 0x4, R33.reuse ;  /* 0x00000004201a7824 */ /* 0x100fe200078e0221 */
[----:B------:R-:W-:Y:S01]  /*24b0*/  LEA R32, R54, R33, 0x2 ;  /* 0x0000002136207211 */ /* 0x000fe200078e10ff */
[----:B------:R-:W-:-:S02]  /*24c0*/  IMAD R18, R18, 0x4, R33 ;  /* 0x0000000412127824 */ /* 0x000fc400078e0221 */
[--C-:B------:R-:W-:Y:S02]  /*24d0*/  IMAD R19, R48, 0x4, R33.reuse ;  /* 0x0000000430137824 */ /* 0x100fe400078e0221 */
[--C-:B------:R-:W-:Y:S02]  /*24e0*/  IMAD R30, R50, 0x4, R33.reuse ;  /* 0x00000004321e7824 */ /* 0x100fe400078e0221 */
[--C-:B------:R-:W-:Y:S02]  /*24f0*/  IMAD R31, R52, 0x4, R33.reuse ;  /* 0x00000004341f7824 */ /* 0x100fe400078e0221 */
[----:B------:R-:W-:Y:S02]  /*2500*/  IMAD R33, R56, 0x4, R33 ;  /* 0x0000000438217824 */ /* 0x000fe400078e0221 */
[--C-:B------:R-:W-:Y:S02]  /*2510*/  IMAD R41, R41, 0x4, R0.reuse ;  /* 0x0000000429297824 */ /* 0x100fe400078e0200 */
[----:B------:R-:W-:-:S02]  /*2520*/  IMAD R43, R49, 0x4, R0 ;  /* 0x00000004312b7824 */ /* 0x000fc400078e0200 */
[----:B---34-:R-:W-:-:S07]  /*2530*/  IMAD R44, R51, 0x4, R0 ;  /* 0x00000004332c7824 */ /* 0x018fce00078e0200 */
.L_x_2542:
        /* <DEDUP_REMOVED lines=10> */
[----:B------:R-:W-:Y:S01]  /*25e0*/  IMAD.MOV.U32 R52, RZ, RZ, R48 ;  /* 0x000000ffff347224 */ /* 0x000fe200078e0030 */
[----:B------:R-:W-:Y:S01]  /*25f0*/  IADD3 R53, PT, PT, R49, R51, RZ ;  /* 0x0000003331357210 */ /* 0x000fe20007ffe0ff */
[----:B------:R-:W-:-:S04]  /*2600*/  IMAD R49, R4, UR9, RZ ;  /* 0x0000000904317c24 */ /* 0x000fc8000f8e02ff */
[----:B------:R-:W2:Y:S01]  /*2610*/  LDG.E.U16.CONSTANT R64, desc[UR6][R52.64+-0x2] ;  /* 0xfffffe0634407981 */ /* 0x000ea2000c1e9500 */
[--C-:B------:R-:W-:Y:S02]  /*2620*/  SHF.R.S32.HI R51, RZ, 0x1f, R49.reuse ;  /* 0x0000001fff337819 */ /* 0x100fe40000011431 */
[----:B------:R-:W-:Y:S01]  /*2630*/  IADD3 R49, P4, P5, R129, R146, R49 ;  /* 0x0000009281317210 */ /* 0x000fe20007d9e031 */
[----:B------:R0:W2:Y:S01]  /*2640*/  LDG.E.U16.CONSTANT R67, desc[UR6][R52.64] ;  /* 0x0000000634437981 */ /* 0x0000a2000c1e9500 */
[----:B------:R-:W-:Y:S02]  /*2650*/  IMAD R50, R5, UR9, RZ ;  /* 0x0000000905327c24 */ /* 0x000fe4000f8e02ff */
[----:B------:R-:W-:Y:S01]  /*2660*/  IADD3.X R51, PT, PT, R58, RZ, R51, P4, P5 ;  /* 0x000000ff3a337210 */ /* 0x000fe200027ea433 */
[----:B------:R-:W-:Y:S02]  /*2670*/  IMAD.WIDE.U32 R48, R49, 0x12, R56 ;  /* 0x0000001231307825 */ /* 0x000fe400078e0038 */
[----:B------:R-:W-:-:S02]  /*2680*/  SHF.R.S32.HI R55, RZ, 0x1f, R50 ;  /* 0x0000001fff377819 */ /* 0x000fc40000011432 */
[----:B------:R-:W-:Y:S01]  /*2690*/  IMAD R51, R51, 0x12, RZ ;  /* 0x0000001233337824 */ /* 0x000fe200078e02ff */
[----:B------:R-:W-:Y:S01]  /*26a0*/  IADD3 R59, P4, P5, R129, R146, R50 ;  /* 0x00000092813b7210 */ /* 0x000fe20007d9e032 */
[----:B------:R-:W-:Y:S02]  /*26b0*/  IMAD.MOV.U32 R50, RZ, RZ, R48 ;  /* 0x000000ffff327224 */ /* 0x000fe400078e0030 */
[----:B------:R-:W-:Y:S01]  /*26c0*/  IMAD.IADD R51, R49, 0x1, R51 ;  /* 0x0000000131337824 */ /* 0x000fe200078e0233 */
[----:B------:R-:W-:-:S04]  /*26d0*/  IADD3.X R55, PT, PT, R58, RZ, R55, P4, P5 ;  /* 0x000000ff3a377210 */ /* 0x000fc800027ea437 */
[----:B------:R-:W3:Y:S04]  /*26e0*/  LDG.E.U16.CONSTANT R62, desc[UR6][R50.64+-0x2] ;  /* 0xfffffe06323e7981 */ /* 0x000ee8000c1e9500 */
[----:B------:R1:W3:Y:S01]  /*26f0*/  LDG.E.U16.CONSTANT R63, desc[UR6][R50.64] ;  /* 0x00000006323f7981 */ /* 0x0002e2000c1e9500 */
[----:B------:R-:W-:Y:S02]  /*2700*/  IMAD R55, R55, 0x12, RZ ;  /* 0x0000001237377824 */ /* 0x000fe400078e02ff */
[----:B------:R-:W-:-:S04]  /*2710*/  IMAD.WIDE.U32 R48, R59, 0x12, R56 ;  /* 0x000000123b307825 */ /* 0x000fc800078e0038 */
[----:B0-----:R-:W-:Y:S01]  /*2720*/  IMAD.MOV.U32 R52, RZ, RZ, R48 ;  /* 0x000000ffff347224 */ /* 0x001fe200078e0030 */
[----:B------:R-:W-:-:S05]  /*2730*/  IADD3 R53, PT, PT, R49, R55, RZ ;  /* 0x0000003731357210 */ /* 0x000fca0007ffe0ff */
[----:B------:R-:W4:Y:S04]  /*2740*/  LDG.E.U16.CONSTANT R65, desc[UR6][R52.64+-0x2] ;  /* 0xfffffe0634417981 */ /* 0x000f28000c1e9500 */
[----:B------:R0:W4:Y:S01]  /*2750*/  LDG.E.U16.CONSTANT R66, desc[UR6][R52.64] ;  /* 0x0000000634427981 */ /* 0x000122000c1e9500 */
[----:B------:R-:W-:-:S05]  /*2760*/  IMAD R48, R6, UR9, RZ ;  /* 0x0000000906307c24 */ /* 0x000fca000f8e02ff */
[--C-:B------:R-:W-:Y:S02]  /*2770*/  SHF.R.S32.HI R49, RZ, 0x1f, R48.reuse ;  /* 0x0000001fff317819 */ /* 0x100fe40000011430 */
[----:B------:R-:W-:-:S04]  /*2780*/  IADD3 R55, P4, P5, R129, R146, R48 ;  /* 0x0000009281377210 */ /* 0x000fc80007d9e030 */
[----:B------:R-:W-:-:S05]  /*2790*/  IADD3.X R49, PT, PT, R58, RZ, R49, P4, P5 ;  /* 0x000000ff3a317210 */ /* 0x000fca00027ea431 */
[----:B-1----:R-:W-:Y:S02]  /*27a0*/  IMAD R51, R49, 0x12, RZ ;  /* 0x0000001231337824 */ /* 0x002fe400078e02ff */
[----:B------:R-:W-:-:S04]  /*27b0*/  IMAD.WIDE.U32 R48, R55, 0x12, R56 ;  /* 0x0000001237307825 */ /* 0x000fc800078e0038 */
[----:B------:R-:W-:Y:S02]  /*27c0*/  IMAD.IADD R51, R49, 0x1, R51 ;  /* 0x0000000131337824 */ /* 0x000fe400078e0233 */
[----:B------:R-:W-:Y:S02]  /*27d0*/  IMAD.MOV.U32 R50, RZ, RZ, R48 ;  /* 0x000000ffff327224 */ /* 0x000fe400078e0030 */
[----:B------:R-:W-:-:S03]  /*27e0*/  IMAD R49, R7, UR9, RZ ;  /* 0x0000000907317c24 */ /* 0x000fc6000f8e02ff */
[----:B------:R-:W5:Y:S02]  /*27f0*/  LDG.E.U16.CONSTANT R68, desc[UR6][R50.64+-0x2] ;  /* 0xfffffe0632447981 */ /* 0x000f64000c1e9500 */
[--C-:B------:R-:W-:Y:S02]  /*2800*/  SHF.R.S32.HI R55, RZ, 0x1f, R49.reuse ;  /* 0x0000001fff377819 */ /* 0x100fe40000011431 */
[----:B------:R1:W5:Y:S01]  /*2810*/  LDG.E.U16.CONSTANT R69, desc[UR6][R50.64] ;  /* 0x0000000632457981 */ /* 0x000362000c1e9500 */
[----:B------:R-:W-:-:S04]  /*2820*/  IADD3 R49, P4, P5, R129, R146, R49 ;  /* 0x0000009281317210 */ /* 0x000fc80007d9e031 */
[----:B------:R-:W-:Y:S01]  /*2830*/  IADD3.X R55, PT, PT, R58, RZ, R55, P4, P5 ;  /* 0x000000ff3a377210 */ /* 0x000fe200027ea437 */
[----:B------:R-:W-:-:S04]  /*2840*/  IMAD.WIDE.U32 R48, R49, 0x12, R56 ;  /* 0x0000001231307825 */ /* 0x000fc800078e0038 */
[----:B------:R-:W-:Y:S02]  /*2850*/  IMAD R55, R55, 0x12, RZ ;  /* 0x0000001237377824 */ /* 0x000fe400078e02ff */
[----:B0-----:R-:W-:-:S03]  /*2860*/  IMAD.MOV.U32 R52, RZ, RZ, R48 ;  /* 0x000000ffff347224 */ /* 0x001fc600078e0030 */
[----:B------:R-:W-:Y:S01]  /*2870*/  IADD3 R53, PT, PT, R49, R55, RZ ;  /* 0x0000003731357210 */ /* 0x000fe20007ffe0ff */
[----:B------:R-:W-:-:S04]  /*2880*/  IMAD R49, R8, UR9, RZ ;  /* 0x0000000908317c24 */ /* 0x000fc8000f8e02ff */
[----:B------:R-:W5:Y:S01]  /*2890*/  LDG.E.U16.CONSTANT R70, desc[UR6][R52.64+-0x2] ;  /* 0xfffffe0634467981 */ /* 0x000f62000c1e9500 */
[--C-:B------:R-:W-:Y:S02]  /*28a0*/  SHF.R.S32.HI R55, RZ, 0x1f, R49.reuse ;  /* 0x0000001fff377819 */ /* 0x100fe40000011431 */
[----:B------:R-:W-:Y:S01]  /*28b0*/  IADD3 R49, P4, P5, R129, R146, R49 ;  /* 0x0000009281317210 */ /* 0x000fe20007d9e031 */
[----:B------:R0:W5:Y:S03]  /*28c0*/  LDG.E.U16.CONSTANT R71, desc[UR6][R52.64] ;  /* 0x0000000634477981 */ /* 0x000166000c1e9500 */
[----:B------:R-:W-:Y:S01]  /*28d0*/  IADD3.X R55, PT, PT, R58, RZ, R55, P4, P5 ;  /* 0x000000ff3a377210 */ /* 0x000fe200027ea437 */
[----:B------:R-:W-:-:S04]  /*28e0*/  IMAD.WIDE.U32 R48, R49, 0x12, R56 ;  /* 0x0000001231307825 */ /* 0x000fc800078e0038 */
[----:B------:R-:W-:Y:S02]  /*28f0*/  IMAD R55, R55, 0x12, RZ ;  /* 0x0000001237377824 */ /* 0x000fe400078e02ff */
[----:B-1----:R-:W-:Y:S02]  /*2900*/  IMAD.MOV.U32 R50, RZ, RZ, R48 ;  /* 0x000000ffff327224 */ /* 0x002fe400078e0030 */
[----:B------:R-:W-:Y:S02]  /*2910*/  IMAD.IADD R51, R49, 0x1, R55 ;  /* 0x0000000131337824 */ /* 0x000fe400078e0237 */
[----:B------:R-:W-:-:S03]  /*2920*/  IMAD R49, R9, UR9, RZ ;  /* 0x0000000909317c24 */ /* 0x000fc6000f8e02ff */
[----:B------:R-:W5:Y:S02]  /*2930*/  LDG.E.U16.CONSTANT R72, desc[UR6][R50.64+-0x2] ;  /* 0xfffffe0632487981 */ /* 0x000f64000c1e9500 */
[--C-:B0-----:R-:W-:Y:S02]  /*2940*/  SHF.R.S32.HI R53, RZ, 0x1f, R49.reuse ;  /* 0x0000001fff357819 */ /* 0x101fe40000011431 */
[----:B------:R0:W5:Y:S01]  /*2950*/  LDG.E.U16.CONSTANT R73, desc[UR6][R50.64] ;  /* 0x0000000632497981 */ /* 0x000162000c1e9500 */
[----:B------:R-:W-:-:S04]  /*2960*/  IADD3 R49, P4, P5, R129, R146, R49 ;  /* 0x0000009281317210 */ /* 0x000fc80007d9e031 */
[----:B------:R-:W-:Y:S01]  /*2970*/  IADD3.X R53, PT, PT, R58, RZ, R53, P4, P5 ;  /* 0x000000ff3a357210 */ /* 0x000fe200027ea435 */
[----:B------:R-:W-:-:S04]  /*2980*/  IMAD.WIDE.U32 R48, R49, 0x12, R56 ;  /* 0x0000001231307825 */ /* 0x000fc800078e0038 */
[----:B------:R-:W-:Y:S02]  /*2990*/  IMAD R55, R53, 0x12, RZ ;  /* 0x0000001235377824 */ /* 0x000fe400078e02ff */
[----:B------:R-:W-:-:S03]  /*29a0*/  IMAD.MOV.U32 R54, RZ, RZ, R48 ;  /* 0x000000ffff367224 */ /* 0x000fc600078e0030 */
[----:B------:R-:W-:Y:S01]  /*29b0*/  IADD3 R55, PT, PT, R49, R55, RZ ;  /* 0x0000003731377210 */ /* 0x000fe20007ffe0ff */
[----:B------:R-:W-:-:S04]  /*29c0*/  IMAD R52, R10, UR9, RZ ;  /* 0x000000090a347c24 */ /* 0x000fc8000f8e02ff */
[----:B------:R-:W5:Y:S04]  /*29d0*/  LDG.E.U16.CONSTANT R74, desc[UR6][R54.64+-0x2] ;  /* 0xfffffe06364a7981 */ /* 0x000f68000c1e9500 */
[----:B------:R1:W5:Y:S01]  /*29e0*/  LDG.E.U16.CONSTANT R75, desc[UR6][R54.64] ;  /* 0x00000006364b7981 */ /* 0x000362000c1e9500 */
[--C-:B------:R-:W-:Y:S02]  /*29f0*/  SHF.R.S32.HI R53, RZ, 0x1f, R52.reuse ;  /* 0x0000001fff357819 */ /* 0x100fe40000011434 */
[----:B------:R-:W-:-:S04]  /*2a00*/  IADD3 R59, P4, P5, R129, R146, R52 ;  /* 0x00000092813b7210 */ /* 0x000fc80007d9e034 */
[----:B------:R-:W-:Y:S01]  /*2a10*/  IADD3.X R53, PT, PT, R58, RZ, R53, P4, P5 ;  /* 0x000000ff3a357210 */ /* 0x000fe200027ea435 */
[----:B------:R-:W-:-:S04]  /*2a20*/  IMAD.WIDE.U32 R48, R59, 0x12, R56 ;  /* 0x000000123b307825 */ /* 0x000fc800078e0038 */
[----:B------:R-:W-:Y:S02]  /*2a30*/  IMAD R53, R53, 0x12, RZ ;  /* 0x0000001235357824 */ /* 0x000fe400078e02ff */
[----:B------:R-:W-:Y:S02]  /*2a40*/  IMAD.MOV.U32 R52, RZ, RZ, R48 ;  /* 0x000000ffff347224 */ /* 0x000fe400078e0030 */
[----:B------:R-:W-:Y:S02]  /*2a50*/  IMAD.IADD R53, R49, 0x1, R53 ;  /* 0x0000000131357824 */ /* 0x000fe400078e0235 */
[----:B0-----:R-:W-:-:S03]  /*2a60*/  IMAD R50, R11, UR9, RZ ;  /* 0x000000090b327c24 */ /* 0x001fc6000f8e02ff */
[----:B------:R-:W5:Y:S04]  /*2a70*/  LDG.E.U16.CONSTANT R78, desc[UR6][R52.64+-0x2] ;  /* 0xfffffe06344e7981 */ /* 0x000f68000c1e9500 */
[----:B------:R0:W5:Y:S01]  /*2a80*/  LDG.E.U16.CONSTANT R79, desc[UR6][R52.64] ;  /* 0x00000006344f7981 */ /* 0x000162000c1e9500 */
[--C-:B------:R-:W-:Y:S02]  /*2a90*/  SHF.R.S32.HI R49, RZ, 0x1f, R50.reuse ;  /* 0x0000001fff317819 */ /* 0x100fe40000011432 */
[----:B------:R-:W-:Y:S01]  /*2aa0*/  IADD3 R59, P4, P5, R129, R146, R50 ;  /* 0x00000092813b7210 */ /* 0x000fe20007d9e032 */
[----:B------:R-:W-:Y:S01]  /*2ab0*/  IMAD.WIDE R50, R147, R120, RZ ;  /* 0x0000007893327225 */ /* 0x000fe200078e02ff */
[----:B------:R-:W-:Y:S02]  /*2ac0*/  MOV R48, R149 ;  /* 0x0000009500307202 */ /* 0x000fe40000000f00 */
[----:B------:R-:W-:Y:S01]  /*2ad0*/  IADD3.X R60, PT, PT, R58, RZ, R49, P4, P5 ;  /* 0x000000ff3a3c7210 */ /* 0x000fe200027ea431 */
[----:B------:R-:W-:-:S02]  /*2ae0*/  IMAD.MOV.U32 R49, RZ, RZ, RZ ;  /* 0x000000ffff317224 */ /* 0x000fc400078e00ff */
[----:B-1----:R-:W-:Y:S02]  /*2af0*/  IMAD R55, R51, 0x9, RZ ;  /* 0x0000000933377824 */ /* 0x002fe400078e02ff */
[----:B------:R-:W-:-:S04]  /*2b00*/  IMAD.WIDE.U32 R48, R50, 0x9, R48 ;  /* 0x0000000932307825 */ /* 0x000fc800078e0030 */
[----:B------:R-:W-:Y:S02]  /*2b10*/  IMAD R61, R60, 0x12, RZ ;  /* 0x000000123c3d7824 */ /* 0x000fe400078e02ff */
[----:B------:R-:W-:Y:S01]  /*2b20*/  IMAD.WIDE.U32 R50, R59, 0x12, R56 ;  /* 0x000000123b327825 */ /* 0x000fe200078e0038 */
[----:B------:R-:W-:-:S03]  /*2b30*/  LEA R76, P4, R48, R17, 0x2 ;  /* 0x00000011304c7211 */ /* 0x000fc600078810ff */
[----:B------:R-:W-:Y:S02]  /*2b40*/  IMAD.IADD R55, R49, 0x1, R55 ;  /* 0x0000000131377824 */ /* 0x000fe400078e0237 */
[----:B------:R-:W-:Y:S02]  /*2b50*/  IMAD.IADD R51, R51, 0x1, R61 ;  /* 0x0000000133337824 */ /* 0x000fe400078e023d */
[----:B------:R-:W-:Y:S01]  /*2b60*/  IMAD R49, R12, UR9, RZ ;  /* 0x000000090c317c24 */ /* 0x000fe2000f8e02ff */
[----:B------:R-:W-:Y:S01]  /*2b70*/  LEA.HI.X R77, R48, R34, R55, 0x2, P4 ;  /* 0x00000022304d7211 */ /* 0x000fe200020f1437 */
[----:B------:R-:W-:Y:S01]  /*2b80*/  IMAD R97, R38, UR9, RZ ;  /* 0x0000000926617c24 */ /* 0x000fe2000f8e02ff */
[----:B------:R-:W5:Y:S02]  /*2b90*/  LDG.E.U16.CONSTANT R80, desc[UR6][R50.64+-0x2] ;  /* 0xfffffe0632507981 */ /* 0x000f64000c1e9500 */
[--C-:B0-----:R-:W-:Y:S02]  /*2ba0*/  SHF.R.S32.HI R53, RZ, 0x1f, R49.reuse ;  /* 0x0000001fff357819 */ /* 0x101fe40000011431 */
[----:B------:R0:W5:Y:S01]  /*2bb0*/  LDG.E.U16.CONSTANT R81, desc[UR6][R50.64] ;  /* 0x0000000632517981 */ /* 0x000162000c1e9500 */
[----:B------:R-:W-:-:S02]  /*2bc0*/  IADD3 R49, P5, P6, R129, R146, R49 ;  /* 0x0000009281317210 */ /* 0x000fc40007ebe031 */
[----:B------:R-:W-:Y:S01]  /*2bd0*/  IADD3 R61, P4, PT, R129, R40, RZ ;  /* 0x00000028813d7210 */ /* 0x000fe20007f9e0ff */
[----:B------:R-:W-:Y:S01]  /*2be0*/  IMAD R103, R37, UR9, RZ ;  /* 0x0000000925677c24 */ /* 0x000fe2000f8e02ff */
[C---:B------:R-:W-:Y:S02]  /*2bf0*/  IADD3.X R48, PT, PT, R58.reuse, RZ, R53, P5, P6 ;  /* 0x000000ff3a307210 */ /* 0x040fe40002fec435 */
[--C-:B------:R-:W-:Y:S02]  /*2c00*/  SHF.R.S32.HI R53, RZ, 0x1f, R97.reuse ;  /* 0x0000001fff357819 */ /* 0x100fe40000011461 */
[----:B------:R-:W-:Y:S02]  /*2c10*/  IADD3.X R54, PT, PT, R58, R3, RZ, P4, !PT ;  /* 0x000000033a367210 */ /* 0x000fe400027fe4ff */
[-C--:B------:R-:W-:Y:S01]  /*2c20*/  IADD3 R97, P4, P5, R129, R130.reuse, R97 ;  /* 0x0000008281617210 */ /* 0x080fe20007d9e061 */
[----:B------:R-:W-:Y:S01]  /*2c30*/  IMAD R55, R48, 0x12, RZ ;  /* 0x0000001230377824 */ /* 0x000fe200078e02ff */
[----:B------:R-:W-:Y:S01]  /*2c40*/  SHF.R.S32.HI R99, RZ, 0x1f, R103 ;  /* 0x0000001fff637819 */ /* 0x000fe20000011467 */
[----:B------:R-:W-:Y:S01]  /*2c50*/  IMAD R52, R36, UR9, RZ ;  /* 0x0000000924347c24 */ /* 0x000fe2000f8e02ff */
[----:B------:R-:W-:Y:S01]  /*2c60*/  IADD3.X R98, PT, PT, R58, RZ, R53, P4, P5 ;  /* 0x000000ff3a627210 */ /* 0x000fe200027ea435 */
[----:B------:R-:W-:Y:S01]  /*2c70*/  IMAD.WIDE.U32 R48, R49, 0x12, R56 ;  /* 0x0000001231307825 */ /* 0x000fe200078e0038 */
[----:B------:R-:W-:-:S02]  /*2c80*/  IADD3 R103, P4, P5, R129, R130, R103 ;  /* 0x0000008281677210 */ /* 0x000fc40007d9e067 */
[--C-:B------:R-:W-:Y:S01]  /*2c90*/  SHF.R.S32.HI R53, RZ, 0x1f, R52.reuse ;  /* 0x0000001fff357819 */ /* 0x100fe20000011434 */
[----:B------:R-:W-:Y:S01]  /*2ca0*/  IMAD.IADD R49, R49, 0x1, R55 ;  /* 0x0000000131317824 */ /* 0x000fe200078e0237 */
[----:B------:R-:W-:Y:S01]  /*2cb0*/  IADD3.X R99, PT, PT, R58, RZ, R99, P4, P5 ;  /* 0x000000ff3a637210 */ /* 0x000fe200027ea463 */
[----:B0-----:R-:W-:Y:S01]  /*2cc0*/  IMAD R50, R35, UR9, RZ ;  /* 0x0000000923327c24 */ /* 0x001fe2000f8e02ff */
[CC--:B------:R-:W-:Y:S01]  /*2cd0*/  IADD3 R115, P4, P5, R129.reuse, R130.reuse, R52 ;  /* 0x0000008281737210 */ /* 0x0c0fe20007d9e034 */
[----:B------:R-:W-:Y:S01]  /*2ce0*/  IMAD R51, R16, UR9, RZ ;  /* 0x0000000910337c24 */ /* 0x000fe2000f8e02ff */
[----:B------:R-:W5:Y:S02]  /*2cf0*/  LDG.E.U16.CONSTANT R82, desc[UR6][R48.64+-0x2] ;  /* 0xfffffe0630527981 */ /* 0x000f64000c1e9500 */
[----:B------:R-:W-:Y:S02]  /*2d00*/  IADD3.X R114, PT, PT, R58, RZ, R53, P4, P5 ;  /* 0x000000ff3a727210 */ /* 0x000fe400027ea435 */
[--C-:B------:R-:W-:Y:S01]  /*2d10*/  SHF.R.S32.HI R55, RZ, 0x1f, R50.reuse ;  /* 0x0000001fff377819 */ /* 0x100fe20000011432 */
[----:B------:R0:W5:Y:S01]  /*2d20*/  LDG.E.U16.CONSTANT R83, desc[UR6][R48.64] ;  /* 0x0000000630537981 */ /* 0x000162000c1e9500 */
[----:B------:R-:W-:Y:S01]  /*2d30*/  IADD3 R113, P4, P5, R129, R130, R50 ;  /* 0x0000008281717210 */ /* 0x000fe20007d9e032 */
[----:B------:R-:W-:Y:S01]  /*2d40*/  IMAD R52, R15, UR9, RZ ;  /* 0x000000090f347c24 */ /* 0x000fe2000f8e02ff */
[----:B------:R-:W-:-:S02]  /*2d50*/  SHF.R.S32.HI R59, RZ, 0x1f, R51 ;  /* 0x0000001fff3b7819 */ /* 0x000fc40000011433 */
[----:B------:R-:W-:Y:S02]  /*2d60*/  IADD3.X R90, PT, PT, R58, RZ, R55, P4, P5 ;  /* 0x000000ff3a5a7210 */ /* 0x000fe400027ea437 */
[CC--:B------:R-:W-:Y:S01]  /*2d70*/  IADD3 R111, P4, P5, R129.reuse, R146.reuse, R51 ;  /* 0x00000092816f7210 */ /* 0x0c0fe20007d9e033 */
[----:B------:R-:W-:Y:S01]  /*2d80*/  IMAD R53, R14, UR9, RZ ;  /* 0x000000090e357c24 */ /* 0x000fe2000f8e02ff */
[--C-:B------:R-:W-:Y:S02]  /*2d90*/  SHF.R.S32.HI R55, RZ, 0x1f, R52.reuse ;  /* 0x0000001fff377819 */ /* 0x100fe40000011434 */
[----:B------:R-:W-:Y:S01]  /*2da0*/  IADD3.X R110, PT, PT, R58, RZ, R59, P4, P5 ;  /* 0x000000ff3a6e7210 */ /* 0x000fe200027ea43b */
[----:B------:R-:W-:Y:S01]  /*2db0*/  IMAD R85, R54, 0x12, RZ ;  /* 0x0000001236557824 */ /* 0x000fe200078e02ff */
[----:B------:R-:W-:Y:S01]  /*2dc0*/  IADD3 R91, P4, P5, R129, R146, R52 ;  /* 0x00000092815b7210 */ /* 0x000fe20007d9e034 */
[----:B------:R-:W-:Y:S01]  /*2dd0*/  IMAD.WIDE.U32 R50, R61, 0x12, R56 ;  /* 0x000000123d327825 */ /* 0x000fe200078e0038 */
[----:B------:R-:W-:-:S02]  /*2de0*/  SHF.R.S32.HI R59, RZ, 0x1f, R53 ;  /* 0x0000001fff3b7819 */ /* 0x000fc40000011435 */
[----:B------:R-:W-:Y:S01]  /*2df0*/  IADD3.X R102, PT, PT, R58, RZ, R55, P4, P5 ;  /* 0x000000ff3a667210 */ /* 0x000fe200027ea437 */
[----:B------:R-:W-:Y:S01]  /*2e00*/  IMAD.IADD R51, R51, 0x1, R85 ;  /* 0x0000000133337824 */ /* 0x000fe200078e0255 */
[-C--:B------:R-:W-:Y:S01]  /*2e10*/  IADD3 R61, P4, P5, R129, R146.reuse, R53 ;  /* 0x00000092813d7210 */ /* 0x080fe20007d9e035 */
[----:B0-----:R-:W-:Y:S01]  /*2e20*/  IMAD R49, R13, UR9, RZ ;  /* 0x000000090d317c24 */ /* 0x001fe2000f8e02ff */
[----:B------:R-:W-:Y:S02]  /*2e30*/  IADD3 R48, P6, PT, R192, 0x4440, RZ ;  /* 0x00004440c0307810 */ /* 0x000fe40007fde0ff */
[----:B------:R-:W-:Y:S01]  /*2e40*/  IADD3.X R60, PT, PT, R58, RZ, R59, P4, P5 ;  /* 0x000000ff3a3c7210 */ /* 0x000fe200027ea43b */
[----:B------:R-:W5:Y:S01]  /*2e50*/  LDG.E.U16.CONSTANT R84, desc[UR6][R50.64+-0x2] ;  /* 0xfffffe0632547981 */ /* 0x000f62000c1e9500 */
[--C-:B------:R-:W-:Y:S02]  /*2e60*/  SHF.R.S32.HI R53, RZ, 0x1f, R49.reuse ;  /* 0x0000001fff357819 */ /* 0x100fe40000011431 */
[C---:B------:R-:W-:Y:S01]  /*2e70*/  IADD3 R59, P4, P5, R129.reuse, R146, R49 ;  /* 0x00000092813b7210 */ /* 0x040fe20007d9e031 */
[----:B------:R0:W5:Y:S01]  /*2e80*/  LDG.E.U16.CONSTANT R85, desc[UR6][R50.64] ;  /* 0x0000000632557981 */ /* 0x000162000c1e9500 */
[----:B------:R-:W-:Y:S01]  /*2e90*/  IMAD.X R49, RZ, RZ, R193, P6 ;  /* 0x000000ffff317224 */ /* 0x000fe200030e06c1 */
[----:B------:R-:W-:-:S02]  /*2ea0*/  IADD3 R55, P6, PT, R129, R39, RZ ;  /* 0x0000002781377210 */ /* 0x000fc40007fde0ff */
[C---:B------:R-:W-:Y:S02]  /*2eb0*/  IADD3.X R54, PT, PT, R58.reuse, RZ, R53, P4, P5 ;  /* 0x000000ff3a367210 */ /* 0x040fe400027ea435 */
[----:B------:R-:W-:Y:S01]  /*2ec0*/  IADD3.X R58, PT, PT, R58, R45, RZ, P6, !PT ;  /* 0x0000002d3a3a7210 */ /* 0x000fe200037fe4ff */
[----:B------:R-:W-:-:S04]  /*2ed0*/  IMAD.WIDE.U32 R52, R55, 0x12, R56 ;  /* 0x0000001237347825 */ /* 0x000fc800078e0038 */
[----:B------:R-:W-:Y:S01]  /*2ee0*/  IMAD R87, R58, 0x12, RZ ;  /* 0x000000123a577824 */ /* 0x000fe200078e02ff */
[----:B------:R-:W-:-:S04]  /*2ef0*/  MOV R96, R48 ;  /* 0x0000003000607202 */ /* 0x000fc80000000f00 */
[----:B------:R-:W-:Y:S02]  /*2f00*/  IADD3 R53, PT, PT, R53, R87, RZ ;  /* 0x0000005735357210 */ /* 0x000fe40007ffe0ff */
[----:B------:R-:W-:-:S03]  /*2f10*/  IADD3 R48, P5, PT, R192, 0x3180, RZ ;  /* 0x00003180c0307810 */ /* 0x000fc60007fbe0ff */
[----:B------:R-:W5:Y:S04]  /*2f20*/  LDG.E.U16.CONSTANT R86, desc[UR6][R52.64+-0x2] ;  /* 0xfffffe0634567981 */ /* 0x000f68000c1e9500 */
[----:B------:R1:W5:Y:S01]  /*2f30*/  LDG.E.U16.CONSTANT R87, desc[UR6][R52.64] ;  /* 0x0000000634577981 */ /* 0x000362000c1e9500 */
[----:B------:R-:W-:Y:S01]  /*2f40*/  IMAD.X R49, RZ, RZ, R193, P5 ;  /* 0x000000ffff317224 */ /* 0x000fe200028e06c1 */
[----:B0-----:R-:W-:Y:S01]  /*2f50*/  IADD3 R50, P5, PT, R192, 0x4480, RZ ;  /* 0x00004480c0327810 */ /* 0x001fe20007fbe0ff */
[----:B------:R-:W-:-:S03]  /*2f60*/  IMAD R55, R54, 0x12, RZ ;  /* 0x0000001236377824 */ /* 0x000fc600078e02ff */
[----:B------:R-:W-:Y:S01]  /*2f70*/  MOV R212, R48 ;  /* 0x0000003000d47202 */ /* 0x000fe20000000f00 */
[----:B------:R-:W-:Y:S02]  /*2f80*/  IMAD.X R51, RZ, RZ, R193, P5 ;  /* 0x000000ffff337224 */ /* 0x000fe400028e06c1 */
[----:B------:R-:W-:-:S03]  /*2f90*/  IMAD.WIDE.U32 R48, R59, 0x12, R56 ;  /* 0x000000123b307825 */ /* 0x000fc600078e0038 */
[----:B------:R-:W-:Y:S01]  /*2fa0*/  MOV R204, R50 ;  /* 0x0000003200cc7202 */ /* 0x000fe20000000f00 */
[----:B------:R-:W-:Y:S01]  /*2fb0*/  IMAD.MOV.U32 R50, RZ, RZ, R48 ;  /* 0x000000ffff327224 */ /* 0x000fe200078e0030 */
[----:B------:R-:W-:Y:S02]  /*2fc0*/  IADD3 R51, PT, PT, R49, R55, RZ ;  /* 0x0000003731337210 */ /* 0x000fe40007ffe0ff */
[----:B------:R-:W-:-:S03]  /*2fd0*/  IADD3 R108, P6, PT, R192, 0x4460, RZ ;  /* 0x00004460c06c7810 */ /* 0x000fc60007fde0ff */
[----:B------:R-:W5:Y:S04]  /*2fe0*/  LDG.E.U16.CONSTANT R88, desc[UR6][R50.64+-0x2] ;  /* 0xfffffe0632587981 */ /* 0x000f68000c1e9500 */
[----:B------:R0:W5:Y:S01]  /*2ff0*/  LDG.E.U16.CONSTANT R89, desc[UR6][R50.64] ;  /* 0x0000000632597981 */ /* 0x000162000c1e9500 */
[----:B------:R-:W-:Y:S01]  /*3000*/  IMAD.X R109, RZ, RZ, R193, P6 ;  /* 0x000000ffff6d7224 */ /* 0x000fe200030e06c1 */
[----:B------:R-:W-:Y:S01]  /*3010*/  IADD3 R100, P4, PT, R192, 0x3160, RZ ;  /* 0x00003160c0647810 */ /* 0x000fe20007f9e0ff */
[----:B------:R-:W-:-:S03]  /*3020*/  IMAD.WIDE.U32 R48, R61, 0x12, R56 ;  /* 0x000000123d307825 */ /* 0x000fc600078e0038 */
[----:B------:R-:W-:Y:S01]  /*3030*/  MOV R108, R108 ;  /* 0x0000006c006c7202 */ /* 0x000fe20000000f00 */
[----:B------:R-:W-:Y:S02]  /*3040*/  IMAD R109, R60, 0x12, RZ ;  /* 0x000000123c6d7824 */ /* 0x000fe400078e02ff */
[----:B-1----:R-:W-:-:S04]  /*3050*/  IMAD.WIDE.U32 R52, R115, 0x12, R194 ;  /* 0x0000001273347825 */ /* 0x002fc800078e00c2 */
[----:B------:R-:W-:Y:S02]  /*3060*/  IMAD R59, R114, 0x12, RZ ;  /* 0x00000012723b7824 */ /* 0x000fe400078e02ff */
[----:B------:R-:W-:Y:S02]  /*3070*/  IMAD.X R101, RZ, RZ, R193, P4 ;  /* 0x000000ffff657224 */ /* 0x000fe400020e06c1 */
[----:B------:R-:W-:Y:S02]  /*3080*/  IMAD.IADD R61, R49, 0x1, R109 ;  /* 0x00000001313d7824 */ /* 0x000fe400078e026d */
[----:B------:R-:W-:Y:S01]  /*3090*/  IMAD.MOV.U32 R60, RZ, RZ, R48 ;  /* 0x000000ffff3c7224 */ /* 0x000fe200078e0030 */
[----:B------:R-:W-:Y:S01]  /*30a0*/  IADD3 R53, PT, PT, R53, R59, RZ ;  /* 0x0000003b35357210 */ /* 0x000fe20007ffe0ff */
[----:B------:R-:W-:Y:S01]  /*30b0*/  IMAD.WIDE.U32 R58, R111, 0x12, R56 ;  /* 0x000000126f3a7825 */ /* 0x000fe200078e0038 */
[----:B------:R-:W-:-:S03]  /*30c0*/  MOV R100, R100 ;  /* 0x0000006400647202 */ /* 0x000fc60000000f00 */
[----:B------:R-:W-:Y:S01]  /*30d0*/  IMAD R101, R90, 0x12, RZ ;  /* 0x000000125a657824 */ /* 0x000fe200078e02ff */
[----:B------:R-:W5:Y:S01]  /*30e0*/  LDG.E.U16.CONSTANT R52, desc[UR6][R52.64] ;  /* 0x0000000634347981 */ /* 0x000f62000c1e9500 */
[----:B------:R-:W-:-:S03]  /*30f0*/  IMAD.WIDE.U32 R56, R91, 0x12, R56 ;  /* 0x000000125b387825 */ /* 0x000fc600078e0038 */
[----:B------:R-:W5:Y:S04]  /*3100*/  LDG.E.U16.CONSTANT R90, desc[UR6][R60.64+-0x2] ;  /* 0xfffffe063c5a7981 */ /* 0x000f68000c1e9500 */
[----:B------:R-:W5:Y:S01]  /*3110*/  LDG.E.U16.CONSTANT R91, desc[UR6][R60.64] ;  /* 0x000000063c5b7981 */ /* 0x000f62000c1e9500 */
[----:B0-----:R-:W-:-:S04]  /*3120*/  IMAD.WIDE.U32 R50, R103, 0x12, R194 ;  /* 0x0000001267327825 */ /* 0x001fc800078e00c2 */
[----:B--2---:R-:W-:Y:S02]  /*3130*/  IMAD R64, R67, 0x10000, R64 ;  /* 0x0001000043407824 */ /* 0x004fe400078e0240 */
[----:B------:R-:W-:Y:S02]  /*3140*/  IMAD R103, R102, 0x12, RZ ;  /* 0x0000001266677824 */ /* 0x000fe400078e02ff */
[----:B------:R-:W-:Y:S01]  /*3150*/  IMAD.WIDE.U32 R48, R97, 0x12, R194 ;  /* 0x0000001261307825 */ /* 0x000fe200078e00c2 */
[----:B------:R-:W-:-:S03]  /*3160*/  LOP3.LUT R67, R64, 0xf0f0f0f, RZ, 0xc0, !PT ;  /* 0x0f0f0f0f40437812 */ /* 0x000fc600078ec0ff */
[----:B------:R-:W-:Y:S02]  /*3170*/  IMAD R97, R98, 0x12, RZ ;  /* 0x0000001262617824 */ /* 0x000fe400078e02ff */
[----:B------:R-:W-:Y:S02]  /*3180*/  IMAD.IADD R57, R57, 0x1, R103 ;  /* 0x0000000139397824 */ /* 0x000fe400078e0267 */
[----:B------:R-:W-:Y:S01]  /*3190*/  IMAD.IADD R49, R49, 0x1, R97 ;  /* 0x0000000131317824 */ /* 0x000fe200078e0261 */
[----:B------:R-:W-:Y:S01]  /*31a0*/  IADD3 R97, PT, PT, R67, 0x78787878, RZ ;  /* 0x7878787843617810 */ /* 0x000fe20007ffe0ff */
[----:B------:R-:W-:Y:S01]  /*31b0*/  IMAD.WIDE.U32 R54, R113, 0x12, R194 ;  /* 0x0000001271367825 */ /* 0x000fe200078e00c2 */
[----:B------:R-:W2:Y:S01]  /*31c0*/  LDG.E.U16.CONSTANT R60, desc[UR6][R56.64+-0x2] ;  /* 0xfffffe06383c7981 */ /* 0x000ea2000c1e9500 */
[----:B------:R-:W-:-:S03]  /*31d0*/  SHF.R.U32.HI R98, RZ, 0x4, R64 ;  /* 0x00000004ff627819 */ /* 0x000fc60000011640 */
[----:B------:R-:W2:Y:S01]  /*31e0*/  LDG.E.U16.CONSTANT R61, desc[UR6][R56.64] ;  /* 0x00000006383d7981 */ /* 0x000ea2000c1e9500 */
[----:B------:R-:W-:Y:S01]  /*31f0*/  LOP3.LUT R64, R97, R64, RZ, 0x3c, !PT ;  /* 0x0000004061407212 */ /* 0x000fe200078e3cff */
[----:B------:R-:W-:Y:S02]  /*3200*/  IMAD.IADD R55, R55, 0x1, R101 ;  /* 0x0000000137377824 */ /* 0x000fe400078e0265 */
[----:B------:R-:W-:Y:S01]  /*3210*/  IMAD R101, R110, 0x12, RZ ;  /* 0x000000126e657824 */ /* 0x000fe200078e02ff */
[----:B------:R-:W-:Y:S01]  /*3220*/  LOP3.LUT R64, R64, 0x8080808, R67, 0x60, !PT ;  /* 0x0808080840407812 */ /* 0x000fe200078e6043 */
[----:B---3--:R-:W-:Y:S01]  /*3230*/  IMAD R62, R63, 0x10000, R62 ;  /* 0x000100003f3e7824 */ /* 0x008fe200078e023e */
[----:B------:R0:W3:Y:S01]  /*3240*/  LDG.E.U16.CONSTANT R54, desc[UR6][R54.64] ;  /* 0x0000000636367981 */ /* 0x0000e2000c1e9500 */
[----:B------:R-:W-:Y:S01]  /*3250*/  IMAD.IADD R59, R59, 0x1, R101 ;  /* 0x000000013b3b7824 */ /* 0x000fe200078e0265 */
[----:B------:R-:W-:Y:S01]  /*3260*/  PRMT R64, R64, 0xba98, RZ ;  /* 0x0000ba9840407816 */ /* 0x000fe200000000ff */
[----:B------:R-:W-:Y:S01]  /*3270*/  IMAD R99, R99, 0x12, RZ ;  /* 0x0000001263637824 */ /* 0x000fe200078e02ff */
[----:B------:R-:W-:Y:S01]  /*3280*/  PRMT R67, R67, 0xba98, RZ ;  /* 0x0000ba9843437816 */ /* 0x000fe200000000ff */
[----:B------:R1:W3:Y:S01]  /*3290*/  LDG.E.U16.CONSTANT R48, desc[UR6][R48.64] ;  /* 0x0000000630307981 */ /* 0x0002e2000c1e9500 */
[----:B------:R-:W-:-:S02]  /*32a0*/  LOP3.LUT R97, R64, 0x80808080, R97, 0x6, !PT ;  /* 0x8080808040617812 */ /* 0x000fc400078e0661 */
[----:B----4-:R-:W-:Y:S01]  /*32b0*/  LEA R65, R66, R65, 0x10 ;  /* 0x0000004142417211 */ /* 0x010fe200078e80ff */
[----:B------:R-:W4:Y:S01]  /*32c0*/  LDG.E.U16.CONSTANT R53, desc[UR6][R58.64+-0x2] ;  /* 0xfffffe063a357981 */ /* 0x000f22000c1e9500 */
[----:B0-----:R-:W-:Y:S02]  /*32d0*/  LOP3.LUT R55, R62, 0xf0f0f0f, RZ, 0xc0, !PT ;  /* 0x0f0f0f0f3e377812 */ /* 0x001fe400078ec0ff */
[----:B------:R-:W-:Y:S01]  /*32e0*/  LOP3.LUT R64, R64, 0x7f7f7f7f, R67, 0x60, !PT ;  /* 0x7f7f7f7f40407812 */ /* 0x000fe200078e6043 */
[----:B------:R0:W4:Y:S02]  /*32f0*/  LDG.E.U16.CONSTANT R56, desc[UR6][R58.64] ;  /* 0x000000063a387981 */ /* 0x000124000c1e9500 */
[----:B------:R-:W-:Y:S01]  /*3300*/  VIADD R57, R55, 0x78787878 ;  /* 0x7878787837397836 */ /* 0x000fe20000000000 */
[----:B------:R-:W-:Y:S01]  /*3310*/  IADD3 R51, PT, PT, R51, R99, RZ ;  /* 0x0000006333337210 */ /* 0x000fe20007ffe0ff */
[----:B------:R-:W3:Y:S01]  /*3320*/  LDG.E.CONSTANT R103, desc[UR6][R76.64] ;  /* 0x000000064c677981 */ /* 0x000ee2000c1e9900 */
[----:B------:R-:W-:-:S02]  /*3330*/  LOP3.LUT R99, R98, 0xf0f0f0f, RZ, 0xc0, !PT ;  /* 0x0f0f0f0f62637812 */ /* 0x000fc400078ec0ff */
[----:B------:R-:W-:Y:S01]  /*3340*/  LOP3.LUT R97, R97, R64, RZ, 0xfc, !PT ;  /* 0x0000004061617212 */ /* 0x000fe200078efcff */
[----:B------:R0:W3:Y:S01]  /*3350*/  LDG.E.U16.CONSTANT R50, desc[UR6][R50.64] ;  /* 0x0000000632327981 */ /* 0x0000e2000c1e9500 */
[----:B------:R-:W-:Y:S02]  /*3360*/  LOP3.LUT R64, R57, R62, RZ, 0x3c, !PT ;  /* 0x0000003e39407212 */ /* 0x000fe400078e3cff */
[----:B------:R-:W-:Y:S01]  /*3370*/  SHF.R.U32.HI R62, RZ, 0x4, R62 ;  /* 0x00000004ff3e7819 */ /* 0x000fe2000001163e */
[----:B------:R-:W-:Y:S01]  /*3380*/  VIADD R101, R99, 0x78787878 ;  /* 0x7878787863657836 */ /* 0x000fe20000000000 */
[----:B------:R-:W-:Y:S02]  /*3390*/  LOP3.LUT R63, R65, 0xf0f0f0f, RZ, 0xc0, !PT ;  /* 0x0f0f0f0f413f7812 */ /* 0x000fe400078ec0ff */
[----:B-1----:R-:W-:Y:S02]  /*33a0*/  LOP3.LUT R49, R62, 0xf0f0f0f, RZ, 0xc0, !PT ;  /* 0x0f0f0f0f3e317812 */ /* 0x002fe400078ec0ff */
[----:B------:R-:W-:-:S02]  /*33b0*/  SHF.R.U32.HI R67, RZ, 0x4, R65 ;  /* 0x00000004ff437819 */ /* 0x000fc40000011641 */
[----:B------:R-:W-:Y:S01]  /*33c0*/  LOP3.LUT R98, R101, R98, RZ, 0x3c, !PT ;  /* 0x0000006265627212 */ /* 0x000fe200078e3cff */
[----:B------:R1:W-:Y:S01]  /*33d0*/  STS [R20], R97 ;  /* 0x0000006114007388 */ /* 0x0003e20000000800 */
[----:B0-----:R-:W-:Y:S02]  /*33e0*/  VIADD R59, R49, 0x78787878 ;  /* 0x78787878313b7836 */ /* 0x001fe40000000000 */
[----:B------:R-:W-:Y:S01]  /*33f0*/  LOP3.LUT R98, R98, 0x8080808, R99, 0x60, !PT ;  /* 0x0808080862627812 */ /* 0x000fe200078e6063 */
[----:B------:R-:W-:Y:S01]  /*3400*/  VIADD R58, R63, 0x78787878 ;  /* 0x787878783f3a7836 */ /* 0x000fe20000000000 */
[----:B------:R-:W-:Y:S02]  /*3410*/  LOP3.LUT R64, R64, 0x8080808, R55, 0x60, !PT ;  /* 0x0808080840407812 */ /* 0x000fe400078e6037 */
[----:B-1----:R-:W-:Y:S02]  /*3420*/  LOP3.LUT R97, R67, 0xf0f0f0f, RZ, 0xc0, !PT ;  /* 0x0f0f0f0f43617812 */ /* 0x002fe400078ec0ff */
[----:B------:R-:W-:-:S02]  /*3430*/  LOP3.LUT R62, R59, R62, RZ, 0x3c, !PT ;  /* 0x0000003e3b3e7212 */ /* 0x000fc400078e3cff */
[----:B------:R-:W-:Y:S01]  /*3440*/  PRMT R98, R98, 0xba98, RZ ;  /* 0x0000ba9862627816 */ /* 0x000fe200000000ff */
[----:B------:R-:W-:Y:S01]  /*3450*/  VIADD R102, R97, 0x78787878 ;  /* 0x7878787861667836 */ /* 0x000fe20000000000 */
[----:B------:R-:W-:Y:S02]  /*3460*/  PRMT R99, R99, 0xba98, RZ ;  /* 0x0000ba9863637816 */ /* 0x000fe400000000ff */
[----:B------:R-:W-:Y:S02]  /*3470*/  LOP3.LUT R66, R58, R65, RZ, 0x3c, !PT ;  /* 0x000000413a427212 */ /* 0x000fe400078e3cff */
[----:B------:R-:W-:Y:S01]  /*3480*/  PRMT R64, R64, 0xba98, RZ ;  /* 0x0000ba9840407816 */ /* 0x000fe200000000ff */
[----:B------:R-:W3:Y:S01]  /*3490*/  LDG.E.CONSTANT R65, desc[UR6][R76.64+0x1c00] ;  /* 0x001c00064c417981 */ /* 0x000ee2000c1e9900 */
[----:B------:R-:W-:Y:S02]  /*34a0*/  LOP3.LUT R62, R62, 0x8080808, R49, 0x60, !PT ;  /* 0x080808083e3e7812 */ /* 0x000fe400078e6031 */
[----:B------:R-:W-:-:S02]  /*34b0*/  LOP3.LUT R101, R98, 0x80808080, R101, 0x6, !PT ;  /* 0x8080808062657812 */ /* 0x000fc400078e0665 */
[----:B------:R-:W-:Y:S02]  /*34c0*/  PRMT R55, R55, 0xba98, RZ ;  /* 0x0000ba9837377816 */ /* 0x000fe400000000ff */
[----:B------:R-:W-:Y:S02]  /*34d0*/  LOP3.LUT R98, R98, 0x7f7f7f7f, R99, 0x60, !PT ;  /* 0x7f7f7f7f62627812 */ /* 0x000fe400078e6063 */
[----:B------:R-:W-:Y:S01]  /*34e0*/  LOP3.LUT R66, R66, 0x8080808, R63, 0x60, !PT ;  /* 0x0808080842427812 */ /* 0x000fe200078e603f */
[----:B------:R-:W3:Y:S01]  /*34f0*/  LDG.E.CONSTANT R99, desc[UR6][R76.64+0xc00] ;  /* 0x000c00064c637981 */ /* 0x000ee2000c1e9900 */
[----:B------:R-:W-:Y:S02]  /*3500*/  LOP3.LUT R110, R102, R67, RZ, 0x3c, !PT ;  /* 0x00000043666e7212 */ /* 0x000fe400078e3cff */
[----:B------:R-:W-:Y:S01]  /*3510*/  LOP3.LUT R57, R64, 0x80808080, R57, 0x6, !PT ;  /* 0x8080808040397812 */ /* 0x000fe200078e0639 */
[----:B------:R-:W3:Y:S01]  /*3520*/  LDG.E.CONSTANT R67, desc[UR6][R76.64+0x1800] ;  /* 0x001800064c437981 */ /* 0x000ee2000c1e9900 */
[----:B------:R-:W-:-:S02]  /*3530*/  PRMT R62, R62, 0xba98, RZ ;  /* 0x0000ba983e3e7816 */ /* 0x000fc400000000ff */
[----:B------:R-:W-:Y:S02]  /*3540*/  LOP3.LUT R64, R64, 0x7f7f7f7f, R55, 0x60, !PT ;  /* 0x7f7f7f7f40407812 */ /* 0x000fe400078e6037 */
[----:B------:R-:W-:Y:S02]  /*3550*/  PRMT R49, R49, 0xba98, RZ ;  /* 0x0000ba9831317816 */ /* 0x000fe400000000ff */
[----:B------:R-:W-:Y:S02]  /*3560*/  LOP3.LUT R51, R101, R98, RZ, 0xfc, !PT ;  /* 0x0000006265337212 */ /* 0x000fe400078efcff */
[----:B------:R-:W-:Y:S01]  /*3570*/  PRMT R55, R66, 0xba98, RZ ;  /* 0x0000ba9842377816 */ /* 0x000fe200000000ff */
[----:B------:R-:W3:Y:S01]  /*3580*/  LDG.E.CONSTANT R101, desc[UR6][R76.64+0x400] ;  /* 0x000400064c657981 */ /* 0x000ee2000c1e9900 */
[----:B------:R-:W-:Y:S02]  /*3590*/  LOP3.LUT R110, R110, 0x8080808, R97, 0x60, !PT ;  /* 0x080808086e6e7812 */ /* 0x000fe400078e6061 */
[----:B------:R-:W-:-:S02]  /*35a0*/  PRMT R98, R63, 0xba98, RZ ;  /* 0x0000ba983f627816 */ /* 0x000fc400000000ff */
[C---:B------:R-:W-:Y:S02]  /*35b0*/  LOP3.LUT R59, R62.reuse, 0x80808080, R59, 0x6, !PT ;  /* 0x808080803e3b7812 */ /* 0x040fe400078e063b */
[----:B------:R-:W-:Y:S01]  /*35c0*/  LOP3.LUT R64, R57, R64, RZ, 0xfc, !PT ;  /* 0x0000004039407212 */ /* 0x000fe200078efcff */
[----:B------:R-:W-:Y:S01]  /*35d0*/  STS [R20+0x10], R51 ;  /* 0x0000103314007388 */ /* 0x000fe20000000800 */
[----:B------:R-:W-:Y:S02]  /*35e0*/  LOP3.LUT R62, R62, 0x7f7f7f7f, R49, 0x60, !PT ;  /* 0x7f7f7f7f3e3e7812 */ /* 0x000fe400078e6031 */
[C---:B------:R-:W-:Y:S01]  /*35f0*/  LOP3.LUT R58, R55.reuse, 0x80808080, R58, 0x6, !PT ;  /* 0x80808080373a7812 */ /* 0x040fe200078e063a */
[----:B------:R-:W3:Y:S01]  /*3600*/  LDG.E.CONSTANT R63, desc[UR6][R76.64+0x2000] ;  /* 0x002000064c3f7981 */ /* 0x000ee2000c1e9900 */
[----:B------:R-:W-:Y:S02]  /*3610*/  PRMT R49, R110, 0xba98, RZ ;  /* 0x0000ba986e317816 */ /* 0x000fe400000000ff */
[----:B------:R-:W-:Y:S01]  /*3620*/  LOP3.LUT R55, R55, 0x7f7f7f7f, R98, 0x60, !PT ;  /* 0x7f7f7f7f37377812 */ /* 0x000fe200078e6062 */
[----:B------:R-:W3:Y:S01]  /*3630*/  LDG.E.CONSTANT R57, desc[UR6][R76.64+0x2c00] ;  /* 0x002c00064c397981 */ /* 0x000ee2000c1e9900 */
[----:B------:R-:W-:-:S02]  /*3640*/  PRMT R66, R97, 0xba98, RZ ;  /* 0x0000ba9861427816 */ /* 0x000fc400000000ff */
[----:B------:R-:W-:Y:S01]  /*3650*/  LOP3.LUT R62, R59, R62, RZ, 0xfc, !PT ;  /* 0x0000003e3b3e7212 */ /* 0x000fe200078efcff */
[----:B------:R-:W-:Y:S01]  /*3660*/  STS [R21], R64 ;  /* 0x0000004015007388 */ /* 0x000fe20000000800 */
[C---:B------:R-:W-:Y:S02]  /*3670*/  LOP3.LUT R102, R49.reuse, 0x80808080, R102, 0x6, !PT ;  /* 0x8080808031667812 */ /* 0x040fe400078e0666 */
[----:B------:R-:W-:Y:S01]  /*3680*/  LOP3.LUT R55, R58, R55, RZ, 0xfc, !PT ;  /* 0x000000373a377212 */ /* 0x000fe200078efcff */
[----:B------:R-:W3:Y:S01]  /*3690*/  LDG.E.CONSTANT R97, desc[UR6][R76.64+0x1000] ;  /* 0x001000064c617981 */ /* 0x000ee2000c1e9900 */
[----:B------:R-:W-:Y:S02]  /*36a0*/  LOP3.LUT R49, R49, 0x7f7f7f7f, R66, 0x60, !PT ;  /* 0x7f7f7f7f31317812 */ /* 0x000fe400078e6042 */
[----:B-----5:R-:W-:Y:S01]  /*36b0*/  LEA R68, R69, R68, 0x10 ;  /* 0x0000004445447211 */ /* 0x020fe200078e80ff */
[----:B------:R-:W-:Y:S01]  /*36c0*/  STS [R21+0x10], R62 ;  /* 0x0000103e15007388 */ /* 0x000fe20000000800 */
[----:B------:R-:W-:-:S03]  /*36d0*/  LOP3.LUT R109, R102, R49, RZ, 0xfc, !PT ;  /* 0x00000031666d7212 */ /* 0x000fc600078efcff */
[----:B------:R0:W-:Y:S04]  /*36e0*/  STS [R22], R55 ;  /* 0x0000003716007388 */ /* 0x0001e80000000800 */
[----:B------:R-:W5:Y:S04]  /*36f0*/  LDG.E.CONSTANT R49, desc[UR6][R76.64+0x800] ;  /* 0x000800064c317981 */ /* 0x000f68000c1e9900 */
[----:B------:R-:W5:Y:S04]  /*3700*/  LDG.E.CONSTANT R69, desc[UR6][R76.64+0x1400] ;  /* 0x001400064c457981 */ /* 0x000f68000c1e9900 */
[----:B------:R-:W5:Y:S04]  /*3710*/  LDG.E.CONSTANT R59, desc[UR6][R76.64+0x2400] ;  /* 0x002400064c3b7981 */ /* 0x000f68000c1e9900 */
[----:B0-----:R-:W5:Y:S01]  /*3720*/  LDG.E.CONSTANT R55, desc[UR6][R76.64+0x2800] ;  /* 0x002800064c377981 */ /* 0x001f62000c1e9900 */
[----:B------:R-:W-:-:S02]  /*3730*/  SHF.R.U32.HI R58, RZ, 0x4, R68 ;  /* 0x00000004ff3a7819 */ /* 0x000fc40000011644 */
[----:B------:R-:W-:Y:S02]  /*3740*/  LOP3.LUT R51, R68, 0xf0f0f0f, RZ, 0xc0, !PT ;  /* 0x0f0f0f0f44337812 */ /* 0x000fe400078ec0ff */
[----:B------:R-:W-:Y:S01]  /*3750*/  LOP3.LUT R62, R58, 0xf0f0f0f, RZ, 0xc0, !PT ;  /* 0x0f0f0f0f3a3e7812 */ /* 0x000fe200078ec0ff */
[----:B------:R-:W-:Y:S02]  /*3760*/  IMAD R70, R71, 0x10000, R70 ;  /* 0x0001000047467824 */ /* 0x000fe400078e0246 */
[----:B------:R-:W-:Y:S02]  /*3770*/  VIADD R111, R51, 0x78787878 ;  /* 0x78787878336f7836 */ /* 0x000fe40000000000 */
[----:B------:R-:W-:Y:S01]  /*3780*/  VIADD R113, R62, 0x78787878 ;  /* 0x787878783e717836 */ /* 0x000fe20000000000 */
[----:B------:R-:W-:Y:S02]  /*3790*/  LOP3.LUT R64, R70, 0xf0f0f0f, RZ, 0xc0, !PT ;  /* 0x0f0f0f0f46407812 */ /* 0x000fe400078ec0ff */
[----:B------:R-:W-:-:S02]  /*37a0*/  LOP3.LUT R68, R111, R68, RZ, 0x3c, !PT ;  /* 0x000000446f447212 */ /* 0x000fc400078e3cff */
[----:B------:R-:W-:Y:S02]  /*37b0*/  LOP3.LUT R71, R113, R58, RZ, 0x3c, !PT ;  /* 0x0000003a71477212 */ /* 0x000fe400078e3cff */
[----:B------:R-:W-:Y:S02]  /*37c0*/  LOP3.LUT R68, R68, 0x8080808, R51, 0x60, !PT ;  /* 0x0808080844447812 */ /* 0x000fe400078e6033 */
[----:B------:R-:W-:Y:S02]  /*37d0*/  LOP3.LUT R71, R71, 0x8080808, R62, 0x60, !PT ;  /* 0x0808080847477812 */ /* 0x000fe400078e603e */
[----:B------:R-:W-:Y:S02]  /*37e0*/  IADD3 R115, PT, PT, R64, 0x78787878, RZ ;  /* 0x7878787840737810 */ /* 0x000fe40007ffe0ff */
[----:B------:R-:W-:Y:S02]  /*37f0*/  SHF.R.U32.HI R66, RZ, 0x4, R70 ;  /* 0x00000004ff427819 */ /* 0x000fe40000011646 */
[----:B------:R-:W-:-:S02]  /*3800*/  PRMT R68, R68, 0xba98, RZ ;  /* 0x0000ba9844447816 */ /* 0x000fc400000000ff */
[----:B------:R-:W-:Y:S02]  /*3810*/  PRMT R58, R71, 0xba98, RZ ;  /* 0x0000ba98473a7816 */ /* 0x000fe400000000ff */
[----:B------:R-:W-:Y:S02]  /*3820*/  PRMT R51, R51, 0xba98, RZ ;  /* 0x0000ba9833337816 */ /* 0x000fe400000000ff */
[----:B------:R-:W-:Y:S02]  /*3830*/  LOP3.LUT R71, R115, R70, RZ, 0x3c, !PT ;  /* 0x0000004673477212 */ /* 0x000fe400078e3cff */
[----:B------:R-:W-:Y:S02]  /*3840*/  LOP3.LUT R70, R66, 0xf0f0f0f, RZ, 0xc0, !PT ;  /* 0x0f0f0f0f42467812 */ /* 0x000fe400078ec0ff */
[C---:B------:R-:W-:Y:S01]  /*3850*/  LOP3.LUT R111, R68.reuse, 0x80808080, R111, 0x6, !PT ;  /* 0x80808080446f7812 */ /* 0x040fe200078e066f */
[----:B------:R0:W-:Y:S01]  /*3860*/  STS [R22+0x10], R109 ;  /* 0x0000106d16007388 */ /* 0x0001e20000000800 */
[----:B------:R-:W-:Y:S01]  /*3870*/  LOP3.LUT R68, R68, 0x7f7f7f7f, R51, 0x60, !PT ;  /* 0x7f7f7f7f44447812 */ /* 0x000fe200078e6033 */
[----:B------:R-:W-:Y:S01]  /*3880*/  IMAD R72, R73, 0x10000, R72 ;  /* 0x0001000049487824 */ /* 0x000fe200078e0248 */
[----:B------:R-:W-:-:S02]  /*3890*/  PRMT R51, R62, 0xba98, RZ ;  /* 0x0000ba983e337816 */ /* 0x000fc400000000ff */
[----:B------:R-:W-:Y:S02]  /*38a0*/  LOP3.LUT R71, R71, 0x8080808, R64, 0x60, !PT ;  /* 0x0808080847477812 */ /* 0x000fe400078e6040 */
[----:B------:R-:W-:Y:S01]  /*38b0*/  LOP3.LUT R113, R58, 0x80808080, R113, 0x6, !PT ;  /* 0x808080803a717812 */ /* 0x000fe200078e0671 */
[----:B0-----:R-:W-:Y:S01]  /*38c0*/  VIADD R109, R70, 0x78787878 ;  /* 0x78787878466d7836 */ /* 0x001fe20000000000 */
[----:B------:R-:W-:Y:S02]  /*38d0*/  LOP3.LUT R58, R58, 0x7f7f7f7f, R51, 0x60, !PT ;  /* 0x7f7f7f7f3a3a7812 */ /* 0x000fe400078e6033 */
[----:B------:R-:W-:Y:S02]  /*38e0*/  PRMT R62, R71, 0xba98, RZ ;  /* 0x0000ba98473e7816 */ /* 0x000fe400000000ff */
[----:B------:R-:W-:Y:S02]  /*38f0*/  PRMT R51, R64, 0xba98, RZ ;  /* 0x0000ba9840337816 */ /* 0x000fe400000000ff */
[----:B------:R-:W-:-:S02]  /*3900*/  LOP3.LUT R71, R109, R66, RZ, 0x3c, !PT ;  /* 0x000000426d477212 */ /* 0x000fc400078e3cff */
[----:B------:R-:W-:Y:S02]  /*3910*/  LOP3.LUT R64, R72, 0xf0f0f0f, RZ, 0xc0, !PT ;  /* 0x0f0f0f0f48407812 */ /* 0x000fe400078ec0ff */
[C---:B------:R-:W-:Y:S02]  /*3920*/  LOP3.LUT R115, R62.reuse, 0x80808080, R115, 0x6, !PT ;  /* 0x808080803e737812 */ /* 0x040fe400078e0673 */
[----:B------:R-:W-:Y:S02]  /*3930*/  LOP3.LUT R62, R62, 0x7f7f7f7f, R51, 0x60, !PT ;  /* 0x7f7f7f7f3e3e7812 */ /* 0x000fe400078e6033 */
[----:B------:R-:W-:Y:S01]  /*3940*/  SHF.R.U32.HI R66, RZ, 0x4, R72 ;  /* 0x00000004ff427819 */ /* 0x000fe20000011648 */
[----:B------:R-:W-:Y:S01]  /*3950*/  VIADD R73, R64, 0x78787878 ;  /* 0x7878787840497836 */ /* 0x000fe20000000000 */
[----:B------:R-:W-:Y:S02]  /*3960*/  LOP3.LUT R71, R71, 0x8080808, R70, 0x60, !PT ;  /* 0x0808080847477812 */ /* 0x000fe400078e6046 */
[----:B------:R-:W-:-:S02]  /*3970*/  PRMT R51, R70, 0xba98, RZ ;  /* 0x0000ba9846337816 */ /* 0x000fc400000000ff */
[----:B------:R-:W-:Y:S02]  /*3980*/  LOP3.LUT R115, R115, R62, RZ, 0xfc, !PT ;  /* 0x0000003e73737212 */ /* 0x000fe400078efcff */
[----:B------:R-:W-:Y:S02]  /*3990*/  LOP3.LUT R70, R66, 0xf0f0f0f, RZ, 0xc0, !PT ;  /* 0x0f0f0f0f42467812 */ /* 0x000fe400078ec0ff */
[----:B------:R-:W-:Y:S02]  /*39a0*/  PRMT R62, R71, 0xba98, RZ ;  /* 0x0000ba98473e7816 */ /* 0x000fe400000000ff */
[----:B------:R-:W-:Y:S02]  /*39b0*/  LOP3.LUT R68, R111, R68, RZ, 0xfc, !PT ;  /* 0x000000446f447212 */ /* 0x000fe400078efcff */
[----:B------:R-:W-:Y:S02]  /*39c0*/  LOP3.LUT R71, R73, R72, RZ, 0x3c, !PT ;  /* 0x0000004849477212 */ /* 0x000fe400078e3cff */
[----:B------:R-:W-:-:S02]  /*39d0*/  IADD3 R111, PT, PT, R70, 0x78787878, RZ ;  /* 0x78787878466f7810 */ /* 0x000fc40007ffe0ff */
[C---:B------:R-:W-:Y:S01]  /*39e0*/  LOP3.LUT R109, R62.reuse, 0x80808080, R109, 0x6, !PT ;  /* 0x808080803e6d7812 */ /* 0x040fe200078e066d */
[----:B------:R-:W-:Y:S01]  /*39f0*/  IMAD R74, R75, 0x10000, R74 ;  /* 0x000100004b4a7824 */ /* 0x000fe200078e024a */
[----:B------:R-:W-:Y:S02]  /*3a00*/  LOP3.LUT R62, R62, 0x7f7f7f7f, R51, 0x60, !PT ;  /* 0x7f7f7f7f3e3e7812 */ /* 0x000fe400078e6033 */
[----:B------:R-:W-:Y:S02]  /*3a10*/  LOP3.LUT R58, R113, R58, RZ, 0xfc, !PT ;  /* 0x0000003a713a7212 */ /* 0x000fe400078efcff */
[----:B------:R-:W-:Y:S02]  /*3a20*/  LOP3.LUT R71, R71, 0x8080808, R64, 0x60, !PT ;  /* 0x0808080847477812 */ /* 0x000fe400078e6040 */
[----:B------:R-:W-:Y:S02]  /*3a30*/  LOP3.LUT R113, R111, R66, RZ, 0x3c, !PT ;  /* 0x000000426f717212 */ /* 0x000fe400078e3cff */
[----:B------:R-:W-:-:S02]  /*3a40*/  LOP3.LUT R109, R109, R62, RZ, 0xfc, !PT ;  /* 0x0000003e6d6d7212 */ /* 0x000fc400078efcff */
[----:B------:R-:W-:Y:S02]  /*3a50*/  PRMT R62, R71, 0xba98, RZ ;  /* 0x0000ba98473e7816 */ /* 0x000fe400000000ff */
[----:B------:R-:W-:Y:S02]  /*3a60*/  PRMT R51, R64, 0xba98, RZ ;  /* 0x0000ba9840337816 */ /* 0x000fe400000000ff */
[----:B------:R-:W-:Y:S02]  /*3a70*/  LOP3.LUT R113, R113, 0x8080808, R70, 0x60, !PT ;  /* 0x0808080871717812 */ /* 0x000fe400078e6046 */
[----:B------:R-:W-:Y:S01]  /*3a80*/  LOP3.LUT R64, R74, 0xf0f0f0f, RZ, 0xc0, !PT ;  /* 0x0f0f0f0f4a407812 */ /* 0x000fe200078ec0ff */
[----:B------:R0:W-:Y:S01]  /*3a90*/  STS [R23+0x10], R58 ;  /* 0x0000103a17007388 */ /* 0x0001e20000000800 */
[C---:B------:R-:W-:Y:S02]  /*3aa0*/  LOP3.LUT R73, R62.reuse, 0x80808080, R73, 0x6, !PT ;  /* 0x808080803e497812 */ /* 0x040fe400078e0649 */
[----:B------:R-:W-:Y:S01]  /*3ab0*/  LOP3.LUT R62, R62, 0x7f7f7f7f, R51, 0x60, !PT ;  /* 0x7f7f7f7f3e3e7812 */ /* 0x000fe200078e6033 */
[----:B------:R-:W-:Y:S01]  /*3ac0*/  VIADD R71, R64, 0x78787878 ;  /* 0x7878787840477836 */ /* 0x000fe20000000000 */
[----:B------:R-:W-:-:S02]  /*3ad0*/  PRMT R51, R70, 0xba98, RZ ;  /* 0x0000ba9846337816 */ /* 0x000fc400000000ff */
[----:B0-----:R-:W-:-:S04]  /*3ae0*/  PRMT R58, R113, 0xba98, RZ ;  /* 0x0000ba98713a7816 */ /* 0x001fc800000000ff */
[C---:B------:R-:W-:Y:S02]  /*3af0*/  LOP3.LUT R111, R58.reuse, 0x80808080, R111, 0x6, !PT ;  /* 0x808080803a6f7812 */ /* 0x040fe400078e066f */
[----:B------:R-:W-:Y:S02]  /*3b00*/  LOP3.LUT R58, R58, 0x7f7f7f7f, R51, 0x60, !PT ;  /* 0x7f7f7f7f3a3a7812 */ /* 0x000fe400078e6033 */
[----:B------:R-:W-:Y:S01]  /*3b10*/  LOP3.LUT R51, R71, R74, RZ, 0x3c, !PT ;  /* 0x0000004a47337212 */ /* 0x000fe200078e3cff */
[----:B------:R0:W-:Y:S03]  /*3b20*/  STS [R23], R68 ;  /* 0x0000004417007388 */ /* 0x0001e60000000800 */
[----:B------:R-:W-:Y:S01]  /*3b30*/  LOP3.LUT R51, R51, 0x8080808, R64, 0x60, !PT ;  /* 0x0808080833337812 */ /* 0x000fe200078e6040 */
[----:B------:R-:W-:-:S03]  /*3b40*/  IMAD R78, R79, 0x10000, R78 ;  /* 0x000100004f4e7824 */ /* 0x000fc600078e024e */
[----:B------:R-:W-:Y:S02]  /*3b50*/  PRMT R66, R51, 0xba98, RZ ;  /* 0x0000ba9833427816 */ /* 0x000fe400000000ff */
[----:B0-----:R-:W-:Y:S02]  /*3b60*/  SHF.R.U32.HI R68, RZ, 0x4, R74 ;  /* 0x00000004ff447819 */ /* 0x001fe4000001164a */
[----:B------:R-:W-:Y:S02]  /*3b70*/  PRMT R51, R64, 0xba98, RZ ;  /* 0x0000ba9840337816 */ /* 0x000fe400000000ff */
[----:B------:R-:W-:Y:S02]  /*3b80*/  LOP3.LUT R70, R68, 0xf0f0f0f, RZ, 0xc0, !PT ;  /* 0x0f0f0f0f44467812 */ /* 0x000fe400078ec0ff */
[----:B------:R-:W-:Y:S02]  /*3b90*/  LOP3.LUT R71, R66, 0x80808080, R71, 0x6, !PT ;  /* 0x8080808042477812 */ /* 0x000fe400078e0647 */
[----:B------:R-:W-:-:S02]  /*3ba0*/  LOP3.LUT R62, R73, R62, RZ, 0xfc, !PT ;  /* 0x0000003e493e7212 */ /* 0x000fc400078efcff */
[----:B------:R-:W-:Y:S02]  /*3bb0*/  LOP3.LUT R64, R78, 0xf0f0f0f, RZ, 0xc0, !PT ;  /* 0x0f0f0f0f4e407812 */ /* 0x000fe400078ec0ff */
[----:B------:R-:W-:Y:S02]  /*3bc0*/  LOP3.LUT R66, R66, 0x7f7f7f7f, R51, 0x60, !PT ;  /* 0x7f7f7f7f42427812 */ /* 0x000fe400078e6033 */
[----:B------:R-:W-:Y:S01]  /*3bd0*/  IADD3 R73, PT, PT, R70, 0x78787878, RZ ;  /* 0x7878787846497810 */ /* 0x000fe20007ffe0ff */
[----:B------:R-:W-:Y:S01]  /*3be0*/  VIADD R79, R64, 0x78787878 ;  /* 0x78787878404f7836 */ /* 0x000fe20000000000 */
[----:B------:R-:W-:Y:S02]  /*3bf0*/  LOP3.LUT R71, R71, R66, RZ, 0xfc, !PT ;  /* 0x0000004247477212 */ /* 0x000fe400078efcff */
[----:B------:R-:W-:Y:S02]  /*3c00*/  LOP3.LUT R75, R73, R68, RZ, 0x3c, !PT ;  /* 0x00000044494b7212 */ /* 0x000fe400078e3cff */
[----:B------:R-:W-:Y:S01]  /*3c10*/  SHF.R.U32.HI R66, RZ, 0x4, R78 ;  /* 0x00000004ff427819 */ /* 0x000fe2000001164e */
[----:B------:R0:W-:Y:S01]  /*3c20*/  STS [R24+0x10], R109 ;  /* 0x0000106d18007388 */ /* 0x0001e20000000800 */
[----:B------:R-:W-:-:S02]  /*3c30*/  LOP3.LUT R75, R75, 0x8080808, R70, 0x60, !PT ;  /* 0x080808084b4b7812 */ /* 0x000fc400078e6046 */
[----:B------:R-:W-:Y:S01]  /*3c40*/  LOP3.LUT R68, R66, 0xf0f0f0f, RZ, 0xc0, !PT ;  /* 0x0f0f0f0f42447812 */ /* 0x000fe200078ec0ff */
[----:B------:R-:W-:Y:S01]  /*3c50*/  STS [R24], R115 ;  /* 0x0000007318007388 */ /* 0x000fe20000000800 */
[----:B------:R-:W-:-:S03]  /*3c60*/  LOP3.LUT R58, R111, R58, RZ, 0xfc, !PT ;  /* 0x0000003a6f3a7212 */ /* 0x000fc600078efcff */
[----:B------:R1:W-:Y:S01]  /*3c70*/  STS [R25], R62 ;  /* 0x0000003e19007388 */ /* 0x0003e20000000800 */
[----:B0-----:R-:W-:Y:S02]  /*3c80*/  LOP3.LUT R109, R79, R78, RZ, 0x3c, !PT ;  /* 0x0000004e4f6d7212 */ /* 0x001fe400078e3cff */
[----:B------:R-:W-:Y:S02]  /*3c90*/  PRMT R51, R70, 0xba98, RZ ;  /* 0x0000ba9846337816 */ /* 0x000fe400000000ff */
[----:B------:R-:W-:Y:S02]  /*3ca0*/  LOP3.LUT R109, R109, 0x8080808, R64, 0x60, !PT ;  /* 0x080808086d6d7812 */ /* 0x000fe400078e6040 */
[----:B-1----:R-:W-:Y:S01]  /*3cb0*/  PRMT R62, R75, 0xba98, RZ ;  /* 0x0000ba984b3e7816 */ /* 0x002fe200000000ff */
[----:B------:R-:W-:Y:S01]  /*3cc0*/  VIADD R75, R68, 0x78787878 ;  /* 0x78787878444b7836 */ /* 0x000fe20000000000 */
[----:B------:R0:W-:Y:S02]  /*3cd0*/  STS [R25+0x10], R58 ;  /* 0x0000103a19007388 */ /* 0x0001e40000000800 */
[C---:B------:R-:W-:Y:S01]  /*3ce0*/  LOP3.LUT R73, R62.reuse, 0x80808080, R73, 0x6, !PT ;  /* 0x808080803e497812 */ /* 0x040fe200078e0649 */
[----:B------:R-:W-:Y:S01]  /*3cf0*/  IMAD R80, R81, 0x10000, R80 ;  /* 0x0001000051507824 */ /* 0x000fe200078e0250 */
[----:B------:R-:W-:-:S02]  /*3d00*/  LOP3.LUT R62, R62, 0x7f7f7f7f, R51, 0x60, !PT ;  /* 0x7f7f7f7f3e3e7812 */ /* 0x000fc400078e6033 */
[----:B------:R-:W-:Y:S02]  /*3d10*/  PRMT R51, R64, 0xba98, RZ ;  /* 0x0000ba9840337816 */ /* 0x000fe400000000ff */
[----:B0-----:R-:W-:Y:S02]  /*3d20*/  PRMT R58, R109, 0xba98, RZ ;  /* 0x0000ba986d3a7816 */ /* 0x001fe400000000ff */
[----:B------:R-:W-:Y:S02]  /*3d30*/  LOP3.LUT R109, R75, R66, RZ, 0x3c, !PT ;  /* 0x000000424b6d7212 */ /* 0x000fe400078e3cff */
[C---:B------:R-:W-:Y:S02]  /*3d40*/  LOP3.LUT R79, R58.reuse, 0x80808080, R79, 0x6, !PT ;  /* 0x808080803a4f7812 */ /* 0x040fe400078e064f */
[----:B------:R-:W-:Y:S02]  /*3d50*/  LOP3.LUT R109, R109, 0x8080808, R68, 0x60, !PT ;  /* 0x080808086d6d7812 */ /* 0x000fe400078e6044 */
[----:B------:R-:W-:-:S02]  /*3d60*/  LOP3.LUT R58, R58, 0x7f7f7f7f, R51, 0x60, !PT ;  /* 0x7f7f7f7f3a3a7812 */ /* 0x000fc400078e6033 */
[----:B------:R-:W-:Y:S02]  /*3d70*/  LOP3.LUT R64, R80, 0xf0f0f0f, RZ, 0xc0, !PT ;  /* 0x0f0f0f0f50407812 */ /* 0x000fe400078ec0ff */
[----:B------:R-:W-:Y:S02]  /*3d80*/  LOP3.LUT R73, R73, R62, RZ, 0xfc, !PT ;  /* 0x0000003e49497212 */ /* 0x000fe400078efcff */
[----:B------:R-:W-:Y:S02]  /*3d90*/  SHF.R.U32.HI R66, RZ, 0x4, R80 ;  /* 0x00000004ff427819 */ /* 0x000fe40000011650 */
[----:B------:R-:W-:Y:S02]  /*3da0*/  PRMT R62, R109, 0xba98, RZ ;  /* 0x0000ba986d3e7816 */ /* 0x000fe400000000ff */
[----:B------:R-:W-:Y:S02]  /*3db0*/  LOP3.LUT R58, R79, R58, RZ, 0xfc, !PT ;  /* 0x0000003a4f3a7212 */ /* 0x000fe400078efcff */
[----:B------:R-:W-:-:S02]  /*3dc0*/  PRMT R51, R68, 0xba98, RZ ;  /* 0x0000ba9844337816 */ /* 0x000fc400000000ff */
[----:B------:R-:W-:Y:S02]  /*3dd0*/  IADD3 R79, PT, PT, R64, 0x78787878, RZ ;  /* 0x78787878404f7810 */ /* 0x000fe40007ffe0ff */
[----:B------:R-:W-:Y:S02]  /*3de0*/  LOP3.LUT R68, R66, 0xf0f0f0f, RZ, 0xc0, !PT ;  /* 0x0f0f0f0f42447812 */ /* 0x000fe400078ec0ff */
[C---:B------:R-:W-:Y:S02]  /*3df0*/  LOP3.LUT R75, R62.reuse, 0x80808080, R75, 0x6, !PT ;  /* 0x808080803e4b7812 */ /* 0x040fe400078e064b */
[----:B------:R-:W-:Y:S01]  /*3e00*/  LOP3.LUT R62, R62, 0x7f7f7f7f, R51, 0x60, !PT ;  /* 0x7f7f7f7f3e3e7812 */ /* 0x000fe200078e6033 */
[----:B------:R0:W-:Y:S01]  /*3e10*/  STS [R26], R71 ;  /* 0x000000471a007388 */ /* 0x0001e20000000800 */
[----:B------:R-:W-:Y:S02]  /*3e20*/  LOP3.LUT R51, R79, R80, RZ, 0x3c, !PT ;  /* 0x000000504f337212 */ /* 0x000fe400078e3cff */
[----:B------:R-:W-:-:S02]  /*3e30*/  LOP3.LUT R62, R75, R62, RZ, 0xfc, !PT ;  /* 0x0000003e4b3e7212 */ /* 0x000fc400078efcff */
[----:B------:R-:W-:Y:S01]  /*3e40*/  LOP3.LUT R51, R51, 0x8080808, R64, 0x60, !PT ;  /* 0x0808080833337812 */ /* 0x000fe200078e6040 */
[----:B0-----:R-:W-:Y:S02]  /*3e50*/  VIADD R71, R68, 0x78787878 ;  /* 0x7878787844477836 */ /* 0x001fe40000000000 */
[----:B------:R-:W-:-:S03]  /*3e60*/  IMAD R82, R83, 0x10000, R82 ;  /* 0x0001000053527824 */ /* 0x000fc600078e0252 */
[----:B------:R-:W-:Y:S02]  /*3e70*/  LOP3.LUT R75, R71, R66, RZ, 0x3c, !PT ;  /* 0x00000042474b7212 */ /* 0x000fe400078e3cff */
[----:B------:R-:W-:Y:S02]  /*3e80*/  PRMT R66, R51, 0xba98, RZ ;  /* 0x0000ba9833427816 */ /* 0x000fe400000000ff */
[----:B------:R-:W-:Y:S02]  /*3e90*/  PRMT R51, R64, 0xba98, RZ ;  /* 0x0000ba9840337816 */ /* 0x000fe400000000ff */
[----:B------:R-:W-:Y:S02]  /*3ea0*/  LOP3.LUT R75, R75, 0x8080808, R68, 0x60, !PT ;  /* 0x080808084b4b7812 */ /* 0x000fe400078e6044 */
[C---:B------:R-:W-:Y:S02]  /*3eb0*/  LOP3.LUT R79, R66.reuse, 0x80808080, R79, 0x6, !PT ;  /* 0x80808080424f7812 */ /* 0x040fe400078e064f */
[----:B------:R-:W-:-:S02]  /*3ec0*/  LOP3.LUT R66, R66, 0x7f7f7f7f, R51, 0x60, !PT ;  /* 0x7f7f7f7f42427812 */ /* 0x000fc400078e6033 */
[----:B------:R-:W-:Y:S02]  /*3ed0*/  LOP3.LUT R51, R82, 0xf0f0f0f, RZ, 0xc0, !PT ;  /* 0x0f0f0f0f52337812 */ /* 0x000fe400078ec0ff */
[----:B------:R-:W-:Y:S01]  /*3ee0*/  PRMT R64, R75, 0xba98, RZ ;  /* 0x0000ba984b407816 */ /* 0x000fe200000000ff */
[----:B------:R0:W-:Y:S01]  /*3ef0*/  STS [R26+0x10], R73 ;  /* 0x000010491a007388 */ /* 0x0001e20000000800 */
[----:B------:R-:W-:Y:S02]  /*3f00*/  PRMT R81, R68, 0xba98, RZ ;  /* 0x0000ba9844517816 */ /* 0x000fe400000000ff */
[C---:B------:R-:W-:Y:S01]  /*3f10*/  LOP3.LUT R71, R64.reuse, 0x80808080, R71, 0x6, !PT ;  /* 0x8080808040477812 */ /* 0x040fe200078e0647 */
[----:B------:R1:W-:Y:S01]  /*3f20*/  STS [R27], R58 ;  /* 0x0000003a1b007388 */ /* 0x0003e20000000800 */
[----:B------:R-:W-:Y:S01]  /*3f30*/  LOP3.LUT R64, R64, 0x7f7f7f7f, R81, 0x60, !PT ;  /* 0x7f7f7f7f40407812 */ /* 0x000fe200078e6051 */
[----:B0-----:R-:W-:-:S03]  /*3f40*/  VIADD R73, R51, 0x78787878 ;  /* 0x7878787833497836 */ /* 0x001fc60000000000 */
[----:B------:R-:W-:Y:S02]  /*3f50*/  LOP3.LUT R71, R71, R64, RZ, 0xfc, !PT ;  /* 0x0000004047477212 */ /* 0x000fe400078efcff */
[----:B-1----:R-:W-:Y:S02]  /*3f60*/  SHF.R.U32.HI R58, RZ, 0x4, R82 ;  /* 0x00000004ff3a7819 */ /* 0x002fe40000011652 */
[----:B------:R-:W-:Y:S02]  /*3f70*/  LOP3.LUT R82, R73, R82, RZ, 0x3c, !PT ;  /* 0x0000005249527212 */ /* 0x000fe400078e3cff */
[----:B------:R-:W-:Y:S01]  /*3f80*/  LOP3.LUT R64, R58, 0xf0f0f0f, RZ, 0xc0, !PT ;  /* 0x0f0f0f0f3a407812 */ /* 0x000fe200078ec0ff */
[----:B------:R-:W-:Y:S01]  /*3f90*/  IMAD R84, R85, 0x10000, R84 ;  /* 0x0001000055547824 */ /* 0x000fe200078e0254 */
[----:B------:R-:W-:Y:S02]  /*3fa0*/  LOP3.LUT R82, R82, 0x8080808, R51, 0x60, !PT ;  /* 0x0808080852527812 */ /* 0x000fe400078e6033 */
[----:B------:R-:W-:-:S02]  /*3fb0*/  IADD3 R75, PT, PT, R64, 0x78787878, RZ ;  /* 0x78787878404b7810 */ /* 0x000fc40007ffe0ff */
[----:B------:R-:W-:Y:S02]  /*3fc0*/  PRMT R82, R82, 0xba98, RZ ;  /* 0x0000ba9852527816 */ /* 0x000fe400000000ff */
[----:B------:R-:W-:Y:S02]  /*3fd0*/  LOP3.LUT R79, R79, R66, RZ, 0xfc, !PT ;  /* 0x000000424f4f7212 */ /* 0x000fe400078efcff */
[----:B------:R-:W-:Y:S02]  /*3fe0*/  PRMT R51, R51, 0xba98, RZ ;  /* 0x0000ba9833337816 */ /* 0x000fe400000000ff */
[----:B------:R-:W-:Y:S02]  /*3ff0*/  LOP3.LUT R81, R75, R58, RZ, 0x3c, !PT ;  /* 0x0000003a4b517212 */ /* 0x000fe400078e3cff */
[----:B------:R-:W-:Y:S01]  /*4000*/  LOP3.LUT R66, R84, 0xf0f0f0f, RZ, 0xc0, !PT ;  /* 0x0f0f0f0f54427812 */ /* 0x000fe200078ec0ff */
[----:B------:R-:W-:Y:S01]  /*4010*/  STS [R27+0x10], R62 ;  /* 0x0000103e1b007388 */ /* 0x000fe20000000800 */
[----:B------:R-:W-:-:S02]  /*4020*/  LOP3.LUT R73, R82, 0x80808080, R73, 0x6, !PT ;  /* 0x8080808052497812 */ /* 0x000fc400078e0649 */
[----:B------:R-:W-:Y:S01]  /*4030*/  LOP3.LUT R82, R82, 0x7f7f7f7f, R51, 0x60, !PT ;  /* 0x7f7f7f7f52527812 */ /* 0x000fe200078e6033 */
[----:B------:R0:W-:Y:S01]  /*4040*/  STS [R28], R79 ;  /* 0x0000004f1c007388 */ /* 0x0001e20000000800 */
[----:B------:R-:W-:Y:S02]  /*4050*/  LOP3.LUT R81, R81, 0x8080808, R64, 0x60, !PT ;  /* 0x0808080851517812 */ /* 0x000fe400078e6040 */
[----:B------:R-:W-:Y:S02]  /*4060*/  PRMT R51, R64, 0xba98, RZ ;  /* 0x0000ba9840337816 */ /* 0x000fe400000000ff */
[----:B------:R-:W-:Y:S01]  /*4070*/  SHF.R.U32.HI R64, RZ, 0x4, R84 ;  /* 0x00000004ff407819 */ /* 0x000fe20000011654 */
[----:B------:R1:W-:Y:S01]  /*4080*/  STS [R28+0x10], R71 ;  /* 0x000010471c007388 */ /* 0x0003e20000000800 */
[----:B0-----:R-:W-:Y:S02]  /*4090*/  VIADD R79, R66, 0x78787878 ;  /* 0x78787878424f7836 */ /* 0x001fe40000000000 */
[----:B------:R-:W-:-:S02]  /*40a0*/  LOP3.LUT R68, R64, 0xf0f0f0f, RZ, 0xc0, !PT ;  /* 0x0f0f0f0f40447812 */ /* 0x000fc400078ec0ff */
[----:B------:R-:W-:Y:S02]  /*40b0*/  PRMT R58, R81, 0xba98, RZ ;  /* 0x0000ba98513a7816 */ /* 0x000fe400000000ff */
[----:B-1----:R-:W-:Y:S02]  /*40c0*/  LOP3.LUT R71, R79, R84, RZ, 0x3c, !PT ;  /* 0x000000544f477212 */ /* 0x002fe400078e3cff */
[----:B------:R-:W-:Y:S01]  /*40d0*/  LOP3.LUT R82, R73, R82, RZ, 0xfc, !PT ;  /* 0x0000005249527212 */ /* 0x000fe200078efcff */
[----:B------:R-:W-:Y:S01]  /*40e0*/  VIADD R73, R68, 0x78787878 ;  /* 0x7878787844497836 */ /* 0x000fe20000000000 */
[----:B------:R-:W-:Y:S02]  /*40f0*/  LOP3.LUT R71, R71, 0x8080808, R66, 0x60, !PT ;  /* 0x0808080847477812 */ /* 0x000fe400078e6042 */
[----:B------:R-:W-:Y:S02]  /*4100*/  LEA R86, R87, R86, 0x10 ;  /* 0x0000005657567211 */ /* 0x000fe400078e80ff */
[----:B------:R-:W-:-:S02]  /*4110*/  LOP3.LUT R75, R58, 0x80808080, R75, 0x6, !PT ;  /* 0x808080803a4b7812 */ /* 0x000fc400078e064b */
[----:B------:R-:W-:Y:S02]  /*4120*/  LOP3.LUT R58, R58, 0x7f7f7f7f, R51, 0x60, !PT ;  /* 0x7f7f7f7f3a3a7812 */ /* 0x000fe400078e6033 */
[----:B------:R-:W-:Y:S02]  /*4130*/  PRMT R62, R71, 0xba98, RZ ;  /* 0x0000ba98473e7816 */ /* 0x000fe400000000ff */
[----:B------:R-:W-:Y:S02]  /*4140*/  PRMT R51, R66, 0xba98, RZ ;  /* 0x0000ba9842337816 */ /* 0x000fe400000000ff */
[----:B------:R-:W-:Y:S02]  /*4150*/  LOP3.LUT R71, R73, R64, RZ, 0x3c, !PT ;  /* 0x0000004049477212 */ /* 0x000fe400078e3cff */
[----:B------:R-:W-:Y:S02]  /*4160*/  LOP3.LUT R64, R86, 0xf0f0f0f, RZ, 0xc0, !PT ;  /* 0x0f0f0f0f56407812 */ /* 0x000fe400078ec0ff */
[----:B------:R-:W-:-:S02]  /*4170*/  SHF.R.U32.HI R66, RZ, 0x4, R86 ;  /* 0x00000004ff427819 */ /* 0x000fc40000011656 */
[C---:B------:R-:W-:Y:S02]  /*4180*/  LOP3.LUT R79, R62.reuse, 0x80808080, R79, 0x6, !PT ;  /* 0x808080803e4f7812 */ /* 0x040fe400078e064f */
[----:B------:R-:W-:Y:S02]  /*4190*/  LOP3.LUT R62, R62, 0x7f7f7f7f, R51, 0x60, !PT ;  /* 0x7f7f7f7f3e3e7812 */ /* 0x000fe400078e6033 */
[----:B------:R-:W-:Y:S01]  /*41a0*/  LOP3.LUT R58, R75, R58, RZ, 0xfc, !PT ;  /* 0x0000003a4b3a7212 */ /* 0x000fe200078efcff */
[----:B------:R-:W-:Y:S01]  /*41b0*/  VIADD R75, R64, 0x78787878 ;  /* 0x78787878404b7836 */ /* 0x000fe20000000000 */
[----:B------:R-:W-:Y:S02]  /*41c0*/  LOP3.LUT R71, R71, 0x8080808, R68, 0x60, !PT ;  /* 0x0808080847477812 */ /* 0x000fe400078e6044 */
[----:B------:R-:W-:Y:S02]  /*41d0*/  PRMT R51, R68, 0xba98, RZ ;  /* 0x0000ba9844337816 */ /* 0x000fe400000000ff */
[----:B------:R-:W-:-:S02]  /*41e0*/  LOP3.LUT R68, R66, 0xf0f0f0f, RZ, 0xc0, !PT ;  /* 0x0f0f0f0f42447812 */ /* 0x000fc400078ec0ff */
[----:B------:R-:W-:Y:S02]  /*41f0*/  LOP3.LUT R79, R79, R62, RZ, 0xfc, !PT ;  /* 0x0000003e4f4f7212 */ /* 0x000fe400078efcff */
[----:B------:R-:W-:Y:S01]  /*4200*/  PRMT R62, R71, 0xba98, RZ ;  /* 0x0000ba98473e7816 */ /* 0x000fe200000000ff */
[----:B------:R-:W-:Y:S01]  /*4210*/  VIADD R81, R68, 0x78787878 ;  /* 0x7878787844517836 */ /* 0x000fe20000000000 */
[----:B------:R-:W-:Y:S02]  /*4220*/  LOP3.LUT R71, R75, R86, RZ, 0x3c, !PT ;  /* 0x000000564b477212 */ /* 0x000fe400078e3cff */
[C---:B------:R-:W-:Y:S02]  /*4230*/  LOP3.LUT R73, R62.reuse, 0x80808080, R73, 0x6, !PT ;  /* 0x808080803e497812 */ /* 0x040fe400078e0649 */
[----:B------:R-:W-:Y:S02]  /*4240*/  LOP3.LUT R62, R62, 0x7f7f7f7f, R51, 0x60, !PT ;  /* 0x7f7f7f7f3e3e7812 */ /* 0x000fe400078e6033 */
[----:B------:R-:W-:Y:S01]  /*4250*/  LOP3.LUT R71, R71, 0x8080808, R64, 0x60, !PT ;  /* 0x0808080847477812 */ /* 0x000fe200078e6040 */
[----:B------:R-:W-:Y:S01]  /*4260*/  IMAD R88, R89, 0x10000, R88 ;  /* 0x0001000059587824 */ /* 0x000fe200078e0258 */
[----:B------:R-:W-:-:S02]  /*4270*/  LOP3.LUT R83, R81, R66, RZ, 0x3c, !PT ;  /* 0x0000004251537212 */ /* 0x000fc400078e3cff */
[----:B------:R-:W-:Y:S02]  /*4280*/  LOP3.LUT R73, R73, R62, RZ, 0xfc, !PT ;  /* 0x0000003e49497212 */ /* 0x000fe400078efcff */
[----:B------:R-:W-:Y:S02]  /*4290*/  PRMT R62, R71, 0xba98, RZ ;  /* 0x0000ba98473e7816 */ /* 0x000fe400000000ff */
[----:B------:R-:W-:Y:S02]  /*42a0*/  PRMT R51, R64, 0xba98, RZ ;  /* 0x0000ba9840337816 */ /* 0x000fe400000000ff */
[----:B------:R-:W-:Y:S01]  /*42b0*/  LOP3.LUT R83, R83, 0x8080808, R68, 0x60, !PT ;  /* 0x0808080853537812 */ /* 0x000fe200078e6044 */
[----:B------:R0:W-:Y:S01]  /*42c0*/  STS [R29+0x10], R58 ;  /* 0x0000103a1d007388 */ /* 0x0001e20000000800 */
[----:B------:R-:W-:Y:S02]  /*42d0*/  LOP3.LUT R64, R88, 0xf0f0f0f, RZ, 0xc0, !PT ;  /* 0x0f0f0f0f58407812 */ /* 0x000fe400078ec0ff */
[----:B------:R-:W-:-:S02]  /*42e0*/  SHF.R.U32.HI R66, RZ, 0x4, R88 ;  /* 0x00000004ff427819 */ /* 0x000fc40000011658 */
[C---:B------:R-:W-:Y:S02]  /*42f0*/  LOP3.LUT R75, R62.reuse, 0x80808080, R75, 0x6, !PT ;  /* 0x808080803e4b7812 */ /* 0x040fe400078e064b */
[----:B------:R-:W-:Y:S02]  /*4300*/  LOP3.LUT R62, R62, 0x7f7f7f7f, R51, 0x60, !PT ;  /* 0x7f7f7f7f3e3e7812 */ /* 0x000fe400078e6033 */
[----:B------:R-:W-:Y:S02]  /*4310*/  PRMT R51, R68, 0xba98, RZ ;  /* 0x0000ba9844337816 */ /* 0x000fe400000000ff */
[----:B0-----:R-:W-:Y:S02]  /*4320*/  PRMT R58, R83, 0xba98, RZ ;  /* 0x0000ba98533a7816 */ /* 0x001fe400000000ff */
[----:B------:R-:W-:Y:S02]  /*4330*/  IADD3 R71, PT, PT, R64, 0x78787878, RZ ;  /* 0x7878787840477810 */ /* 0x000fe40007ffe0ff */
[----:B------:R-:W-:-:S02]  /*4340*/  LOP3.LUT R68, R66, 0xf0f0f0f, RZ, 0xc0, !PT ;  /* 0x0f0f0f0f42447812 */ /* 0x000fc400078ec0ff */
[C---:B------:R-:W-:Y:S02]  /*4350*/  LOP3.LUT R81, R58.reuse, 0x80808080, R81, 0x6, !PT ;  /* 0x808080803a517812 */ /* 0x040fe400078e0651 */
[----:B------:R-:W-:Y:S02]  /*4360*/  LOP3.LUT R58, R58, 0x7f7f7f7f, R51, 0x60, !PT ;  /* 0x7f7f7f7f3a3a7812 */ /* 0x000fe400078e6033 */
[----:B------:R-:W-:Y:S01]  /*4370*/  LOP3.LUT R62, R75, R62, RZ, 0xfc, !PT ;  /* 0x0000003e4b3e7212 */ /* 0x000fe200078efcff */
[----:B------:R-:W-:Y:S01]  /*4380*/  VIADD R75, R68, 0x78787878 ;  /* 0x78787878444b7836 */ /* 0x000fe20000000000 */
[----:B------:R-:W-:Y:S01]  /*4390*/  LOP3.LUT R51, R71, R88, RZ, 0x3c, !PT ;  /* 0x0000005847337212 */ /* 0x000fe200078e3cff */
[----:B------:R-:W-:Y:S01]  /*43a0*/  STS [R29], R82 ;  /* 0x000000521d007388 */ /* 0x000fe20000000800 */
[----:B------:R-:W-:Y:S02]  /*43b0*/  IMAD R90, R91, 0x10000, R90 ;  /* 0x000100005b5a7824 */ /* 0x000fe400078e025a */
[----:B------:R-:W-:Y:S01]  /*43c0*/  LOP3.LUT R51, R51, 0x8080808, R64, 0x60, !PT ;  /* 0x0808080833337812 */ /* 0x000fe200078e6040 */
[----:B------:R0:W-:Y:S02]  /*43d0*/  STS [R18], R79 ;  /* 0x0000004f12007388 */ /* 0x0001e40000000800 */
[----:B------:R-:W-:-:S02]  /*43e0*/  SHF.R.U32.HI R70, RZ, 0x4, R90 ;  /* 0x00000004ff467819 */ /* 0x000fc4000001165a */
[----:B------:R1:W-:Y:S01]  /*43f0*/  STS [R18+0x10], R73 ;  /* 0x0000104912007388 */ /* 0x0003e20000000800 */
[----:B0-----:R-:W-:Y:S02]  /*4400*/  LOP3.LUT R79, R75, R66, RZ, 0x3c, !PT ;  /* 0x000000424b4f7212 */ /* 0x001fe400078e3cff */
[----:B------:R-:W-:Y:S02]  /*4410*/  PRMT R66, R51, 0xba98, RZ ;  /* 0x0000ba9833427816 */ /* 0x000fe400000000ff */
[----:B------:R-:W-:Y:S02]  /*4420*/  PRMT R51, R64, 0xba98, RZ ;  /* 0x0000ba9840337816 */ /* 0x000fe400000000ff */
[----:B------:R-:W-:Y:S02]  /*4430*/  LOP3.LUT R79, R79, 0x8080808, R68, 0x60, !PT ;  /* 0x080808084f4f7812 */ /* 0x000fe400078e6044 */
[----:B------:R-:W-:Y:S01]  /*4440*/  LOP3.LUT R64, R90, 0xf0f0f0f, RZ, 0xc0, !PT ;  /* 0x0f0f0f0f5a407812 */ /* 0x000fe200078ec0ff */
[----:B------:R0:W-:Y:S01]  /*4450*/  STS [R19], R62 ;  /* 0x0000003e13007388 */ /* 0x0001e20000000800 */
[----:B------:R-:W-:-:S02]  /*4460*/  LOP3.LUT R71, R66, 0x80808080, R71, 0x6, !PT ;  /* 0x8080808042477812 */ /* 0x000fc400078e0647 */
[----:B------:R-:W-:Y:S01]  /*4470*/  LOP3.LUT R66, R66, 0x7f7f7f7f, R51, 0x60, !PT ;  /* 0x7f7f7f7f42427812 */ /* 0x000fe200078e6033 */
[----:B-1----:R-:W-:Y:S01]  /*4480*/  VIADD R73, R64, 0x78787878 ;  /* 0x7878787840497836 */ /* 0x002fe20000000000 */
[----:B------:R-:W-:Y:S02]  /*4490*/  PRMT R51, R68, 0xba98, RZ ;  /* 0x0000ba9844337816 */ /* 0x000fe400000000ff */
[----:B------:R-:W-:Y:S02]  /*44a0*/  LOP3.LUT R68, R70, 0xf0f0f0f, RZ, 0xc0, !PT ;  /* 0x0f0f0f0f46447812 */ /* 0x000fe400078ec0ff */
[----:B0-----:R-:W-:-:S04]  /*44b0*/  PRMT R62, R79, 0xba98, RZ ;  /* 0x0000ba984f3e7816 */ /* 0x001fc800000000ff */
[C---:B------:R-:W-:Y:S02]  /*44c0*/  LOP3.LUT R75, R62.reuse, 0x80808080, R75, 0x6, !PT ;  /* 0x808080803e4b7812 */ /* 0x040fe400078e064b */
[----:B------:R-:W-:Y:S02]  /*44d0*/  LOP3.LUT R62, R62, 0x7f7f7f7f, R51, 0x60, !PT ;  /* 0x7f7f7f7f3e3e7812 */ /* 0x000fe400078e6033 */
[----:B------:R-:W-:Y:S02]  /*44e0*/  LOP3.LUT R51, R73, R90, RZ, 0x3c, !PT ;  /* 0x0000005a49337212 */ /* 0x000fe400078e3cff */
[----:B------:R-:W-:Y:S02]  /*44f0*/  IADD3 R79, PT, PT, R68, 0x78787878, RZ ;  /* 0x78787878444f7810 */ /* 0x000fe40007ffe0ff */
[----:B------:R-:W-:Y:S02]  /*4500*/  LOP3.LUT R58, R81, R58, RZ, 0xfc, !PT ;  /* 0x0000003a513a7212 */ /* 0x000fe400078efcff */
[----:B------:R-:W-:Y:S01]  /*4510*/  LOP3.LUT R75, R75, R62, RZ, 0xfc, !PT ;  /* 0x0000003e4b4b7212 */ /* 0x000fe200078efcff */
[----:B--2---:R-:W-:Y:S01]  /*4520*/  IMAD R62, R61, 0x10000, R60 ;  /* 0x000100003d3e7824 */ /* 0x004fe200078e023c */
[----:B------:R-:W-:-:S02]  /*4530*/  LOP3.LUT R51, R51, 0x8080808, R64, 0x60, !PT ;  /* 0x0808080833337812 */ /* 0x000fc400078e6040 */
[----:B------:R-:W-:Y:S01]  /*4540*/  LOP3.LUT R81, R79, R70, RZ, 0x3c, !PT ;  /* 0x000000464f517212 */ /* 0x000fe200078e3cff */
[----:B------:R0:W-:Y:S01]  /*4550*/  STS [R19+0x10], R58 ;  /* 0x0000103a13007388 */ /* 0x0001e20000000800 */
[----:B------:R-:W-:Y:S02]  /*4560*/  LOP3.LUT R71, R71, R66, RZ, 0xfc, !PT ;  /* 0x0000004247477212 */ /* 0x000fe400078efcff */
[----:B------:R-:W-:Y:S02]  /*4570*/  LOP3.LUT R81, R81, 0x8080808, R68, 0x60, !PT ;  /* 0x0808080851517812 */ /* 0x000fe400078e6044 */
[----:B------:R-:W-:Y:S02]  /*4580*/  LOP3.LUT R66, R62, 0xf0f0f0f, RZ, 0xc0, !PT ;  /* 0x0f0f0f0f3e427812 */ /* 0x000fe400078ec0ff */
[----:B0-----:R-:W-:Y:S02]  /*4590*/  PRMT R58, R51, 0xba98, RZ ;  /* 0x0000ba98333a7816 */ /* 0x001fe400000000ff */
[----:B------:R-:W-:-:S02]  /*45a0*/  PRMT R51, R64, 0xba98, RZ ;  /* 0x0000ba9840337816 */ /* 0x000fc400000000ff */
[C---:B------:R-:W-:Y:S02]  /*45b0*/  LOP3.LUT R73, R58.reuse, 0x80808080, R73, 0x6, !PT ;  /* 0x808080803a497812 */ /* 0x040fe400078e0649 */
[----:B------:R-:W-:Y:S02]  /*45c0*/  PRMT R60, R81, 0xba98, RZ ;  /* 0x0000ba98513c7816 */ /* 0x000fe400000000ff */
[----:B------:R-:W-:Y:S01]  /*45d0*/  LOP3.LUT R58, R58, 0x7f7f7f7f, R51, 0x60, !PT ;  /* 0x7f7f7f7f3a3a7812 */ /* 0x000fe200078e6033 */
[----:B------:R-:W-:Y:S01]  /*45e0*/  VIADD R51, R66, 0x78787878 ;  /* 0x7878787842337836 */ /* 0x000fe20000000000 */
[----:B------:R-:W-:Y:S02]  /*45f0*/  PRMT R61, R68, 0xba98, RZ ;  /* 0x0000ba98443d7816 */ /* 0x000fe400000000ff */
[C---:B------:R-:W-:Y:S02]  /*4600*/  LOP3.LUT R79, R60.reuse, 0x80808080, R79, 0x6, !PT ;  /* 0x808080803c4f7812 */ /* 0x040fe400078e064f */
[----:B------:R-:W-:Y:S01]  /*4610*/  LOP3.LUT R60, R60, 0x7f7f7f7f, R61, 0x60, !PT ;  /* 0x7f7f7f7f3c3c7812 */ /* 0x000fe200078e603d */
[----:B----4-:R-:W-:Y:S01]  /*4620*/  IMAD R68, R56, 0x10000, R53 ;  /* 0x0001000038447824 */ /* 0x010fe200078e0235 */
[----:B------:R-:W-:-:S02]  /*4630*/  LOP3.LUT R61, R51, R62, RZ, 0x3c, !PT ;  /* 0x0000003e333d7212 */ /* 0x000fc400078e3cff */
[----:B------:R-:W-:Y:S02]  /*4640*/  SHF.R.U32.HI R62, RZ, 0x4, R62 ;  /* 0x00000004ff3e7819 */ /* 0x000fe4000001163e */
[----:B------:R-:W-:Y:S02]  /*4650*/  LOP3.LUT R61, R61, 0x8080808, R66, 0x60, !PT ;  /* 0x080808083d3d7812 */ /* 0x000fe400078e6042 */
[----:B------:R-:W-:Y:S02]  /*4660*/  LOP3.LUT R64, R62, 0xf0f0f0f, RZ, 0xc0, !PT ;  /* 0x0f0f0f0f3e407812 */ /* 0x000fe400078ec0ff */
[----:B------:R-:W-:Y:S02]  /*4670*/  SHF.R.U32.HI R72, RZ, 0x4, R68 ;  /* 0x00000004ff487819 */ /* 0x000fe40000011644 */
[----:B------:R-:W-:Y:S01]  /*4680*/  PRMT R56, R61, 0xba98, RZ ;  /* 0x0000ba983d387816 */ /* 0x000fe200000000ff */
[----:B------:R-:W-:Y:S01]  /*4690*/  VIADD R61, R64, 0x78787878 ;  /* 0x78787878403d7836 */ /* 0x000fe20000000000 */
[----:B------:R-:W-:-:S02]  /*46a0*/  PRMT R53, R66, 0xba98, RZ ;  /* 0x0000ba9842357816 */ /* 0x000fc400000000ff */
[----:B------:R-:W-:Y:S02]  /*46b0*/  LOP3.LUT R66, R72, 0xf0f0f0f, RZ, 0xc0, !PT ;  /* 0x0f0f0f0f48427812 */ /* 0x000fe400078ec0ff */
[----:B------:R-:W-:Y:S02]  /*46c0*/  LOP3.LUT R70, R68, 0xf0f0f0f, RZ, 0xc0, !PT ;  /* 0x0f0f0f0f44467812 */ /* 0x000fe400078ec0ff */
[----:B------:R-:W-:Y:S01]  /*46d0*/  LOP3.LUT R51, R56, 0x80808080, R51, 0x6, !PT ;  /* 0x8080808038337812 */ /* 0x000fe200078e0633 */
[----:B------:R0:W-:Y:S01]  /*46e0*/  STS [R30], R71 ;  /* 0x000000471e007388 */ /* 0x0001e20000000800 */
[----:B------:R-:W-:Y:S01]  /*46f0*/  LOP3.LUT R60, R79, R60, RZ, 0xfc, !PT ;  /* 0x0000003c4f3c7212 */ /* 0x000fe200078efcff */
[----:B------:R-:W-:Y:S01]  /*4700*/  VIADD R79, R66, 0x78787878 ;  /* 0x78787878424f7836 */ /* 0x000fe20000000000 */
[----:B------:R-:W-:Y:S02]  /*4710*/  LOP3.LUT R56, R56, 0x7f7f7f7f, R53, 0x60, !PT ;  /* 0x7f7f7f7f38387812 */ /* 0x000fe400078e6035 */
[----:B------:R-:W-:-:S02]  /*4720*/  LOP3.LUT R53, R61, R62, RZ, 0x3c, !PT ;  /* 0x0000003e3d357212 */ /* 0x000fc400078e3cff */
[----:B------:R-:W-:Y:S02]  /*4730*/  LOP3.LUT R58, R73, R58, RZ, 0xfc, !PT ;  /* 0x0000003a493a7212 */ /* 0x000fe400078efcff */
[----:B0-----:R-:W-:Y:S02]  /*4740*/  IADD3 R71, PT, PT, R70, 0x78787878, RZ ;  /* 0x7878787846477810 */ /* 0x001fe40007ffe0ff */
[----:B------:R-:W-:Y:S02]  /*4750*/  LOP3.LUT R53, R53, 0x8080808, R64, 0x60, !PT ;  /* 0x0808080835357812 */ /* 0x000fe400078e6040 */
[----:B------:R-:W-:Y:S02]  /*4760*/  LOP3.LUT R73, R71, R68, RZ, 0x3c, !PT ;  /* 0x0000004447497212 */ /* 0x000fe400078e3cff */
[----:B------:R-:W-:Y:S02]  /*4770*/  LOP3.LUT R81, R79, R72, RZ, 0x3c, !PT ;  /* 0x000000484f517212 */ /* 0x000fe400078e3cff */
[----:B------:R-:W-:-:S02]  /*4780*/  LOP3.LUT R51, R51, R56, RZ, 0xfc, !PT ;  /* 0x0000003833337212 */ /* 0x000fc400078efcff */
[----:B------:R-:W-:Y:S02]  /*4790*/  PRMT R56, R53, 0xba98, RZ ;  /* 0x0000ba9835387816 */ /* 0x000fe400000000ff */
[----:B------:R-:W-:Y:S02]  /*47a0*/  LOP3.LUT R73, R73, 0x8080808, R70, 0x60, !PT ;  /* 0x0808080849497812 */ /* 0x000fe400078e6046 */
[----:B------:R-:W-:Y:S02]  /*47b0*/  PRMT R53, R64, 0xba98, RZ ;  /* 0x0000ba9840357816 */ /* 0x000fe400000000ff */
[----:B------:R-:W-:Y:S01]  /*47c0*/  LOP3.LUT R81, R81, 0x8080808, R66, 0x60, !PT ;  /* 0x0808080851517812 */ /* 0x000fe200078e6042 */
[----:B------:R0:W-:Y:S01]  /*47d0*/  STS [R30+0x10], R75 ;  /* 0x0000104b1e007388 */ /* 0x0001e20000000800 */
[C---:B------:R-:W-:Y:S02]  /*47e0*/  LOP3.LUT R61, R56.reuse, 0x80808080, R61, 0x6, !PT ;  /* 0x80808080383d7812 */ /* 0x040fe400078e063d */
[----:B------:R-:W-:Y:S01]  /*47f0*/  LOP3.LUT R56, R56, 0x7f7f7f7f, R53, 0x60, !PT ;  /* 0x7f7f7f7f38387812 */ /* 0x000fe200078e6035 */
[----:B------:R1:W-:Y:S01]  /*4800*/  STS [R31], R58 ;  /* 0x0000003a1f007388 */ /* 0x0003e20000000800 */
[----:B------:R-:W-:-:S02]  /*4810*/  PRMT R62, R81, 0xba98, RZ ;  /* 0x0000ba98513e7816 */ /* 0x000fc400000000ff */
[----:B------:R-:W-:Y:S02]  /*4820*/  PRMT R53, R66, 0xba98, RZ ;  /* 0x0000ba9842357816 */ /* 0x000fe400000000ff */
[----:B0-----:R-:W-:Y:S02]  /*4830*/  PRMT R75, R70, 0xba98, RZ ;  /* 0x0000ba98464b7816 */ /* 0x001fe400000000ff */
[----:B-1----:R-:W-:Y:S02]  /*4840*/  PRMT R58, R73, 0xba98, RZ ;  /* 0x0000ba98493a7816 */ /* 0x002fe400000000ff */
[----:B------:R-:W-:Y:S02]  /*4850*/  LOP3.LUT R79, R62, 0x80808080, R79, 0x6, !PT ;  /* 0x808080803e4f7812 */ /* 0x000fe400078e064f */
[C---:B------:R-:W-:Y:S02]  /*4860*/  LOP3.LUT R71, R58.reuse, 0x80808080, R71, 0x6, !PT ;  /* 0x808080803a477812 */ /* 0x040fe400078e0647 */
[----:B------:R-:W-:-:S02]  /*4870*/  LOP3.LUT R58, R58, 0x7f7f7f7f, R75, 0x60, !PT ;  /* 0x7f7f7f7f3a3a7812 */ /* 0x000fc400078e604b */
[----:B------:R-:W-:Y:S02]  /*4880*/  LOP3.LUT R62, R62, 0x7f7f7f7f, R53, 0x60, !PT ;  /* 0x7f7f7f7f3e3e7812 */ /* 0x000fe400078e6035 */
[----:B------:R-:W-:Y:S01]  /*4890*/  LOP3.LUT R61, R61, R56, RZ, 0xfc, !PT ;  /* 0x000000383d3d7212 */ /* 0x000fe200078efcff */
[----:B---3--:R-:W-:Y:S01]  /*48a0*/  HADD2.F32 R54, -RZ, R54.H0_H0 ;  /* 0x20000036ff367230 */ /* 0x008fe20000004100 */
[----:B------:R-:W-:Y:S02]  /*48b0*/  LOP3.LUT R58, R71, R58, RZ, 0xfc, !PT ;  /* 0x0000003a473a7212 */ /* 0x000fe400078efcff */
[----:B------:R-:W-:Y:S01]  /*48c0*/  LOP3.LUT R62, R79, R62, RZ, 0xfc, !PT ;  /* 0x0000003e4f3e7212 */ /* 0x000fe200078efcff */
[----:B------:R-:W-:Y:S01]  /*48d0*/  HADD2.F32 R53, -RZ, R52.H0_H0 ;  /* 0x20000034ff357230 */ /* 0x000fe20000004100 */
[----:B------:R-:W-:Y:S01]  /*48e0*/  STS [R31+0x10], R60 ;  /* 0x0000103c1f007388 */ /* 0x000fe20000000800 */
[----:B------:R-:W-:Y:S02]  /*48f0*/  HADD2.F32 R50, -RZ, R50.H0_H0 ;  /* 0x20000032ff327230 */ /* 0x000fe40000004100 */
[----:B------:R-:W-:Y:S01]  /*4900*/  HADD2.F32 R71, -RZ, R48.H0_H0 ;  /* 0x20000030ff477230 */ /* 0x000fe20000004100 */
[----:B------:R-:W-:Y:S04]  /*4910*/  STS [R32], R51 ;  /* 0x0000003320007388 */ /* 0x000fe80000000800 */
[----:B------:R-:W-:Y:S04]  /*4920*/  STS [R32+0x10], R61 ;  /* 0x0000103d20007388 */ /* 0x000fe80000000800 */
[----:B------:R-:W-:Y:S04]  /*4930*/  STS [R33], R58 ;  /* 0x0000003a21007388 */ /* 0x000fe80000000800 */
[----:B------:R-:W-:Y:S04]  /*4940*/  STS [R33+0x10], R62 ;  /* 0x0000103e21007388 */ /* 0x000fe80000000800 */
[----:B------:R-:W-:Y:S04]  /*4950*/  STS [R41+0x3240], R54 ;  /* 0x0032403629007388 */ /* 0x000fe80000000800 */
[----:B------:R-:W-:Y:S04]  /*4960*/  STS [R42+0x3240], R53 ;  /* 0x003240352a007388 */ /* 0x000fe80000000800 */
[----:B------:R0:W-:Y:S04]  /*4970*/  STS [R43+0x3240], R50 ;  /* 0x003240322b007388 */ /* 0x0001e80000000800 */
[----:B------:R-:W-:Y:S04]  /*4980*/  STS [R44+0x3240], R71 ;  /* 0x003240472c007388 */ /* 0x000fe80000000800 */
[----:B------:R-:W-:Y:S04]  /*4990*/  STS [R2+0x140], R103 ;  /* 0x0001406702007388 */ /* 0x000fe80000000800 */
[----:B------:R-:W-:Y:S04]  /*49a0*/  STS [R2+0x540], R101 ;  /* 0x0005406502007388 */ /* 0x000fe80000000800 */
[----:B-----5:R1:W-:Y:S04]  /*49b0*/  STS [R2+0x940], R49 ;  /* 0x0009403102007388 */ /* 0x0203e80000000800 */
        /* <DEDUP_REMOVED lines=10> */
[----:B------:R-:W-:-:S02]  /*4a60*/  IADD3 R170, P4, PT, R192, 0x31a0, RZ ;  /* 0x000031a0c0aa7810 */ /* 0x000fc40007f9e0ff */
[----:B------:R-:W-:-:S03]  /*4a70*/  MOV R112, R188 ;  /* 0x000000bc00707202 */ /* 0x000fc60000000f00 */
[----:B------:R-:W-:Y:S01]  /*4a80*/  IMAD.X R171, RZ, RZ, R193, P4 ;  /* 0x000000ffffab7224 */ /* 0x000fe200020e06c1 */
[C---:B------:R-:W-:Y:S02]  /*4a90*/  IADD3 R164, P4, PT, R192.reuse, 0x31c0, RZ ;  /* 0x000031c0c0a47810 */ /* 0x040fe40007f9e0ff */
[----:B0-----:R-:W-:-:S03]  /*4aa0*/  IADD3 R50, P5, PT, R192, 0x44c0, RZ ;  /* 0x000044c0c0327810 */ /* 0x001fc60007fbe0ff */
[--C-:B------:R-:W-:Y:S01]  /*4ab0*/  IMAD.X R165, RZ, RZ, R193.reuse, P4 ;  /* 0x000000ffffa57224 */ /* 0x100fe200020e06c1 */
[C---:B------:R-:W-:Y:S01]  /*4ac0*/  IADD3 R48, P4, PT, R192.reuse, 0x31e0, RZ ;  /* 0x000031e0c0307810 */ /* 0x040fe20007f9e0ff */
[--C-:B------:R-:W-:Y:S01]  /*4ad0*/  IMAD.X R51, RZ, RZ, R193.reuse, P5 ;  /* 0x000000ffff337224 */ /* 0x100fe200028e06c1 */
[----:B------:R-:W-:Y:S02]  /*4ae0*/  IADD3 R52, P5, PT, R192, 0x44e0, RZ ;  /* 0x000044e0c0347810 */ /* 0x000fe40007fbe0ff */
[----:B-1----:R-:W-:Y:S01]  /*4af0*/  IADD3.X R49, PT, PT, RZ, R193, RZ, P4, !PT ;  /* 0x000000c1ff317210 */ /* 0x002fe200027fe4ff */
[----:B------:R-:W-:Y:S04]  /*4b00*/  LDS R68, [R117+0x150] ;  /* 0x0001500075447984 */ /* 0x000fe80000000800 */
[----:B------:R-:W-:Y:S04]  /*4b10*/  LDS R69, [R117+0x160] ;  /* 0x0001600075457984 */ /* 0x000fe80000000800 */
[----:B------:R-:W0:Y:S04]  /*4b20*/  LDSM.16.M88.4 R112, [R112] ;  /* 0x000000007070783b */ /* 0x000e280000000200 */
[----:B------:R-:W1:Y:S01]  /*4b30*/  LDSM.16.M88.4 R96, [R96] ;  /* 0x000000006060783b */ /* 0x000e620000000200 */
[----:B------:R-:W-:Y:S01]  /*4b40*/  IMAD.X R53, RZ, RZ, R193, P5 ;  /* 0x000000ffff357224 */ /* 0x000fe200028e06c1 */
[----:B------:R-:W-:Y:S01]  /*4b50*/  MOV R157, R48 ;  /* 0x00000030009d7202 */ /* 0x000fe20000000f00 */
[----:B------:R-:W-:Y:S01]  /*4b60*/  IMAD R150, R144, 0x120, R141 ;  /* 0x0000012090967824 */ /* 0x000fe200078e028d */
[----:B------:R-:W-:Y:S01]  /*4b70*/  MOV R163, R50 ;  /* 0x0000003200a37202 */ /* 0x000fe20000000f00 */
[----:B------:R-:W-:Y:S01]  /*4b80*/  LDS R90, [R117+0xa50] ;  /* 0x000a5000755a7984 */ /* 0x000fe20000000800 */
[----:B------:R-:W-:-:S02]  /*4b90*/  IADD3 R48, P5, PT, R192, 0x4500, RZ ;  /* 0x00004500c0307810 */ /* 0x000fc40007fbe0ff */
[C---:B------:R-:W-:Y:S01]  /*4ba0*/  IADD3 R50, P4, PT, R192.reuse, 0x3200, RZ ;  /* 0x00003200c0327810 */ /* 0x040fe20007f9e0ff */
[----:B------:R-:W2:Y:S02]  /*4bb0*/  LDS.128 R60, [R150+0x140] ;  /* 0x00014000963c7984 */ /* 0x000ea40000000c00 */
[--C-:B------:R-:W-:Y:S02]  /*4bc0*/  IMAD.X R49, RZ, RZ, R193.reuse, P5 ;  /* 0x000000ffff317224 */ /* 0x100fe400028e06c1 */
[----:B------:R-:W-:Y:S01]  /*4bd0*/  IMAD.X R51, RZ, RZ, R193, P4 ;  /* 0x000000ffff337224 */ /* 0x000fe200020e06c1 */
[----:B------:R-:W3:Y:S01]  /*4be0*/  LDS R91, [R117+0xa60] ;  /* 0x000a6000755b7984 */ /* 0x000ee20000000800 */
[----:B------:R-:W-:Y:S01]  /*4bf0*/  IMAD R158, R139, 0x130, R0 ;  /* 0x000001308b9e7824 */ /* 0x000fe200078e0200 */
[----:B------:R-:W-:Y:S02]  /*4c00*/  MOV R154, R48 ;  /* 0x00000030009a7202 */ /* 0x000fe40000000f00 */
[----:B------:R-:W-:Y:S01]  /*4c10*/  MOV R155, R50 ;  /* 0x00000032009b7202 */ /* 0x000fe20000000f00 */
[----:B------:R-:W4:Y:S01]  /*4c20*/  LDS.128 R80, [R150+0x1d0] ;  /* 0x0001d00096507984 */ /* 0x000f220000000c00 */
[----:B------:R-:W-:-:S02]  /*4c30*/  IADD3 R48, P5, PT, R192, 0x4520, RZ ;  /* 0x00004520c0307810 */ /* 0x000fc40007fbe0ff */
[C---:B------:R-:W-:Y:S01]  /*4c40*/  IADD3 R50, P4, PT, R192.reuse, 0x3220, RZ ;  /* 0x00003220c0327810 */ /* 0x040fe20007f9e0ff */
[----:B------:R-:W5:Y:S02]  /*4c50*/  LDS.128 R64, [R158+0x3240] ;  /* 0x003240009e407984 */ /* 0x000f640000000c00 */
[----:B------:R-:W-:Y:S01]  /*4c60*/  IMAD.X R49, RZ, RZ, R193, P5 ;  /* 0x000000ffff317224 */ /* 0x000fe200028e06c1 */
[----:B------:R-:W-:Y:S01]  /*4c70*/  IADD3.X R51, PT, PT, RZ, R193, RZ, P4, !PT ;  /* 0x000000c1ff337210 */ /* 0x000fe200027fe4ff */
[----:B------:R-:W5:Y:S01]  /*4c80*/  LDS.128 R56, [R158+0x3bc0] ;  /* 0x003bc0009e387984 */ /* 0x000f620000000c00 */
[----:B------:R-:W-:Y:S02]  /*4c90*/  IADD3 R168, P6, PT, R192, 0x44a0, RZ ;  /* 0x000044a0c0a87810 */ /* 0x000fe40007fde0ff */
[----:B------:R-:W-:Y:S01]  /*4ca0*/  MOV R153, R50 ;  /* 0x0000003200997202 */ /* 0x000fe20000000f00 */
[----:B------:R-:W-:Y:S01]  /*4cb0*/  LDS R88, [R117+0x170] ;  /* 0x0001700075587984 */ /* 0x000fe20000000800 */
[----:B------:R-:W-:-:S02]  /*4cc0*/  MOV R152, R48 ;  /* 0x0000003000987202 */ /* 0x000fc40000000f00 */
[----:B------:R-:W-:Y:S01]  /*4cd0*/  MOV R156, R52 ;  /* 0x00000034009c7202 */ /* 0x000fe20000000f00 */
[----:B------:R-:W5:Y:S04]  /*4ce0*/  LDS.128 R48, [R158+0x4540] ;  /* 0x004540009e307984 */ /* 0x000f680000000c00 */
[----:B------:R-:W5:Y:S01]  /*4cf0*/  LDS.128 R52, [R158+0x4ec0] ;  /* 0x004ec0009e347984 */ /* 0x000f620000000c00 */
[----:B------:R-:W-:Y:S01]  /*4d00*/  IMAD.X R169, RZ, RZ, R193, P6 ;  /* 0x000000ffffa97224 */ /* 0x000fe200030e06c1 */
[-C--:B0-----:R-:W-:Y:S01]  /*4d10*/  IMMA.16832.S8.S8 R72, R112.ROW, R68.reuse.COL, RZ ;  /* 0x0000004470487237 */ /* 0x081fe20000405cff */
[----:B------:R-:W-:Y:S01]  /*4d20*/  IMAD.WIDE R76, R120, 0x90, R76 ;  /* 0x00000090784c7825 */ /* 0x000fe200078e024c */
[----:B------:R-:W-:Y:S04]  /*4d30*/  LDS R89, [R117+0x180] ;  /* 0x0001800075597984 */ /* 0x000fe80000000800 */
[----:B------:R-:W0:Y:S04]  /*4d40*/  LDSM.16.M88.4 R100, [R100] ;  /* 0x000000006464783b */ /* 0x000e280000000200 */
[----:B------:R-:W0:Y:S01]  /*4d50*/  LDS.128 R84, [R150+0xa40] ;  /* 0x000a400096547984 */ /* 0x000e220000000c00 */
[----:B------:R-:W-:Y:S01]  /*4d60*/  MOV R170, R170 ;  /* 0x000000aa00aa7202 */ /* 0x000fe20000000f00 */
[----:B-1----:R-:W-:Y:S01]  /*4d70*/  IMMA.16832.S8.S8 R68, R96.ROW, R68.COL, RZ ;  /* 0x0000004460447237 */ /* 0x002fe20000405cff */
[----:B------:R-:W-:Y:S01]  /*4d80*/  MOV R168, R168 ;  /* 0x000000a800a87202 */ /* 0x000fe20000000f00 */
[----:B------:R-:W1:Y:S01]  /*4d90*/  LDSM.16.M88.4 R108, [R108] ;  /* 0x000000006c6c783b */ /* 0x000e620000000200 */
[----:B------:R-:W-:-:S03]  /*4da0*/  MOV R164, R164 ;  /* 0x000000a400a47202 */ /* 0x000fc60000000f00 */
        /* <DEDUP_REMOVED lines=12> */
[----:B--2---:R-:W2:Y:S01]  /*4e70*/  LDS.128 R76, [R150+0xad0] ;  /* 0x000ad000964c7984 */ /* 0x004ea20000000c00 */
[----:B------:R-:W-:-:S02]  /*4e80*/  HADD2.F32 R218, -RZ, R60.H0_H0 ;  /* 0x2000003cffda7230 */ /* 0x000fc40000004100 */
[----:B------:R-:W-:Y:S02]  /*4e90*/  HADD2.F32 R216, -RZ, R61.H0_H0 ;  /* 0x2000003dffd87230 */ /* 0x000fe40000004100 */
[----:B------:R-:W-:Y:S02]  /*4ea0*/  HADD2.F32 R182, -RZ, R62.H0_H0 ;  /* 0x2000003effb67230 */ /* 0x000fe40000004100 */
[----:B------:R-:W-:Y:S01]  /*4eb0*/  HADD2.F32 R166, -RZ, R63.H0_H0 ;  /* 0x2000003fffa67230 */ /* 0x000fe20000004100 */
[----:B------:R-:W-:Y:S01]  /*4ec0*/  I2FP.F32.S32 R217, R72 ;  /* 0x0000004800d97245 */ /* 0x000fe20000201400 */
[----:B---3--:R-:W-:Y:S01]  /*4ed0*/  IMMA.16832.S8.S8 R60, R112.ROW, R90.COL, RZ ;  /* 0x0000005a703c7237 */ /* 0x008fe20000405cff */
[----:B------:R-:W-:Y:S01]  /*4ee0*/  I2FP.F32.S32 R73, R73 ;  /* 0x0000004900497245 */ /* 0x000fe20000201400 */
[----:B----4-:R-:W-:Y:S01]  /*4ef0*/  HADD2.F32 R80, -RZ, R80.H0_H0 ;  /* 0x20000050ff507230 */ /* 0x010fe20000004100 */
[----:B------:R-:W-:Y:S01]  /*4f00*/  I2FP.F32.S32 R223, R68 ;  /* 0x0000004400df7245 */ /* 0x000fe20000201400 */
[C---:B-----5:R-:W-:Y:S01]  /*4f10*/  FMUL R217, R64.reuse, R217 ;  /* 0x000000d940d97220 */ /* 0x060fe20000400000 */
[----:B------:R-:W-:Y:S01]  /*4f20*/  I2FP.F32.S32 R225, R69 ;  /* 0x0000004500e17245 */ /* 0x000fe20000201400 */
[----:B------:R-:W-:Y:S01]  /*4f30*/  FMUL R73, R64, R73 ;  /* 0x0000004940497220 */ /* 0x000fe20000400000 */
[----:B------:R-:W-:-:S02]  /*4f40*/  I2FP.F32.S32 R227, R70 ;  /* 0x0000004600e37245 */ /* 0x000fc40000201400 */
[----:B------:R-:W-:Y:S01]  /*4f50*/  I2FP.F32.S32 R229, R71 ;  /* 0x0000004700e57245 */ /* 0x000fe20000201400 */
[----:B------:R-:W-:Y:S01]  /*4f60*/  LDS R72, [R117+0xa70] ;  /* 0x000a700075487984 */ /* 0x000fe20000000800 */
[----:B------:R-:W-:Y:S01]  /*4f70*/  IMMA.16832.S8.S8 R68, R96.ROW, R90.COL, RZ ;  /* 0x0000005a60447237 */ /* 0x000fe20000405cff */
[----:B------:R-:W-:Y:S01]  /*4f80*/  I2FP.F32.S32 R219, R74 ;  /* 0x0000004a00db7245 */ /* 0x000fe20000201400 */
[----:B------:R-:W-:Y:S01]  /*4f90*/  FFMA R221, R218, R217, R211 ;  /* 0x000000d9dadd7223 */ /* 0x000fe200000000d3 */
[----:B------:R-:W-:Y:S01]  /*4fa0*/  I2FP.F32.S32 R75, R75 ;  /* 0x0000004b004b7245 */ /* 0x000fe20000201400 */
[----:B------:R-:W-:Y:S02]  /*4fb0*/  FFMA R211, R80, R73, R104 ;  /* 0x0000004950d37223 */ /* 0x000fe40000000068 */
[----:B------:R-:W3:Y:S01]  /*4fc0*/  LDS R73, [R117+0xa80] ;  /* 0x000a800075497984 */ /* 0x000ee20000000800 */
[C---:B------:R-:W-:Y:S01]  /*4fd0*/  FMUL R219, R56.reuse, R219 ;  /* 0x000000db38db7220 */ /* 0x040fe20000400000 */
[----:B------:R-:W-:Y:S01]  /*4fe0*/  FMUL R74, R56, R75 ;  /* 0x0000004b384a7220 */ /* 0x000fe20000400000 */
[----:B------:R-:W-:-:S02]  /*4ff0*/  FMUL R75, R48, R225 ;  /* 0x000000e1304b7220 */ /* 0x000fc40000400000 */
[----:B------:R-:W-:Y:S01]  /*5000*/  FFMA R219, R218, R219, R213 ;  /* 0x000000dbdadb7223 */ /* 0x000fe200000000d5 */
[----:B------:R-:W-:Y:S01]  /*5010*/  FMUL R213, R52, R227 ;  /* 0x000000e334d57220 */ /* 0x000fe20000400000 */
[----:B------:R-:W-:Y:S01]  /*5020*/  I2FP.F32.S32 R91, R60 ;  /* 0x0000003c005b7245 */ /* 0x000fe20000201400 */
[C---:B------:R-:W-:Y:S01]  /*5030*/  FFMA R74, R80.reuse, R74, R105 ;  /* 0x0000004a504a7223 */ /* 0x040fe20000000069 */
[----:B------:R-:W-:Y:S01]  /*5040*/  FFMA R75, R80, R75, R93 ;  /* 0x0000004b504b7223 */ /* 0x000fe2000000005d */
[----:B------:R-:W-:Y:S01]  /*5050*/  I2FP.F32.S32 R105, R62 ;  /* 0x0000003e00697245 */ /* 0x000fe20000201400 */
[----:B------:R-:W-:Y:S01]  /*5060*/  FFMA R213, R218, R213, R94 ;  /* 0x000000d5dad57223 */ /* 0x000fe2000000005e */
[----:B------:R-:W-:Y:S02]  /*5070*/  I2FP.F32.S32 R93, R61 ;  /* 0x0000003d005d7245 */ /* 0x000fe40000201400 */
[----:B------:R-:W-:Y:S01]  /*5080*/  I2FP.F32.S32 R217, R63 ;  /* 0x0000003f00d97245 */ /* 0x000fe20000201400 */
[----:B------:R-:W-:Y:S01]  /*5090*/  FMUL R223, R48, R223 ;  /* 0x000000df30df7220 */ /* 0x000fe20000400000 */
[----:B0-----:R-:W-:Y:S01]  /*50a0*/  IMMA.16832.S8.S8 R60, R100.ROW, R88.COL, RZ ;  /* 0x00000058643c7237 */ /* 0x001fe20000405cff */
[----:B------:R-:W-:-:S02]  /*50b0*/  HADD2.F32 R94, -RZ, R84.H0_H0 ;  /* 0x20000054ff5e7230 */ /* 0x000fc40000004100 */
[----:B------:R-:W-:Y:S01]  /*50c0*/  FMUL R91, R64, R91 ;  /* 0x0000005b405b7220 */ /* 0x000fe20000400000 */
[----:B------:R-:W-:Y:S01]  /*50d0*/  FMUL R90, R52, R229 ;  /* 0x000000e5345a7220 */ /* 0x000fe20000400000 */
[----:B------:R-:W-:Y:S01]  /*50e0*/  I2FP.F32.S32 R225, R68 ;  /* 0x0000004400e17245 */ /* 0x000fe20000201400 */
[----:B------:R-:W-:Y:S01]  /*50f0*/  FFMA R223, R218, R223, R92 ;  /* 0x000000dfdadf7223 */ /* 0x000fe2000000005c */
[----:B------:R-:W-:Y:S02]  /*5100*/  I2FP.F32.S32 R229, R70 ;  /* 0x0000004600e57245 */ /* 0x000fe40000201400 */
[----:B------:R-:W-:Y:S02]  /*5110*/  I2FP.F32.S32 R227, R69 ;  /* 0x0000004500e37245 */ /* 0x000fe40000201400 */
[----:B------:R-:W-:Y:S01]  /*5120*/  I2FP.F32.S32 R231, R71 ;  /* 0x0000004700e77245 */ /* 0x000fe20000201400 */
[----:B------:R-:W-:Y:S01]  /*5130*/  FFMA R218, R94, R91, R214 ;  /* 0x0000005b5eda7223 */ /* 0x000fe200000000d6 */
[----:B-1----:R-:W-:Y:S01]  /*5140*/  IMMA.16832.S8.S8 R68, R108.ROW, R88.COL, RZ ;  /* 0x000000586c447237 */ /* 0x002fe20000405cff */
[----:B--2---:R-:W-:-:S02]  /*5150*/  HADD2.F32 R214, -RZ, R76.H0_H0 ;  /* 0x2000004cffd67230 */ /* 0x004fc40000004100 */
[----:B------:R-:W-:Y:S01]  /*5160*/  FMUL R93, R64, R93 ;  /* 0x0000005d405d7220 */ /* 0x000fe20000400000 */
[----:B------:R-:W-:Y:S01]  /*5170*/  FMUL R89, R56, R217 ;  /* 0x000000d938597220 */ /* 0x000fe20000400000 */
[----:B------:R-:W-:Y:S02]  /*5180*/  LDS R92, [R117+0x1350] ;  /* 0x00135000755c7984 */ /* 0x000fe40000000800 */
[----:B------:R-:W-:Y:S02]  /*5190*/  FFMA R217, R214, R93, R205 ;  /* 0x0000005dd6d97223 */ /* 0x000fe400000000cd */
[----:B------:R-:W0:Y:S01]  /*51a0*/  LDS R93, [R117+0x1360] ;  /* 0x00136000755d7984 */ /* 0x000e220000000800 */
[----:B------:R-:W-:Y:S01]  /*51b0*/  FFMA R95, R80, R90, R95 ;  /* 0x0000005a505f7223 */ /* 0x000fe2000000005f */
[----:B------:R-:W-:Y:S01]  /*51c0*/  FMUL R80, R56, R105 ;  /* 0x0000006938507220 */ /* 0x000fe20000400000 */
[----:B------:R-:W-:Y:S02]  /*51d0*/  I2FP.F32.S32 R88, R60 ;  /* 0x0000003c00587245 */ /* 0x000fe40000201400 */
[----:B------:R-:W-:Y:S01]  /*51e0*/  I2FP.F32.S32 R104, R62 ;  /* 0x0000003e00687245 */ /* 0x000fe20000201400 */
[----:B------:R-:W-:Y:S01]  /*51f0*/  FFMA R80, R94, R80, R215 ;  /* 0x000000505e507223 */ /* 0x000fe200000000d7 */
[----:B------:R-:W-:Y:S01]  /*5200*/  FMUL R215, R48, R227 ;  /* 0x000000e330d77220 */ /* 0x000fe20000400000 */
[----:B------:R-:W-:Y:S01]  /*5210*/  FMUL R231, R52, R231 ;  /* 0x000000e734e77220 */ /* 0x000fe20000400000 */
[----:B------:R-:W-:Y:S01]  /*5220*/  FMUL R88, R65, R88 ;  /* 0x0000005841587220 */ /* 0x000fe20000400000 */
[----:B------:R-:W-:-:S02]  /*5230*/  I2FP.F32.S32 R68, R68 ;  /* 0x0000004400447245 */ /* 0x000fc40000201400 */
[----:B------:R-:W-:Y:S01]  /*5240*/  I2FP.F32.S32 R70, R70 ;  /* 0x0000004600467245 */ /* 0x000fe20000201400 */
[----:B------:R-:W-:Y:S01]  /*5250*/  FMUL R84, R48, R225 ;  /* 0x000000e130547220 */ /* 0x000fe20000400000 */
[----:B------:R-:W-:Y:S01]  /*5260*/  FMUL R90, R52, R229 ;  /* 0x000000e5345a7220 */ /* 0x000fe20000400000 */
[C---:B------:R-:W-:Y:S01]  /*5270*/  FFMA R76, R214.reuse, R89, R206 ;  /* 0x00000059d64c7223 */ /* 0x040fe200000000ce */
[C---:B------:R-:W-:Y:S01]  /*5280*/  FFMA R215, R214.reuse, R215, R208 ;  /* 0x000000d7d6d77223 */ /* 0x040fe200000000d0 */
[----:B------:R-:W-:Y:S01]  /*5290*/  FMUL R104, R57, R104 ;  /* 0x0000006839687220 */ /* 0x000fe20000400000 */
[----:B------:R-:W-:Y:S01]  /*52a0*/  FFMA R214, R214, R231, R210 ;  /* 0x000000e7d6d67223 */ /* 0x000fe200000000d2 */
[----:B------:R-:W-:Y:S01]  /*52b0*/  FFMA R221, R216, R88, R221 ;  /* 0x00000058d8dd7223 */ /* 0x000fe200000000dd */
[----:B------:R-:W-:Y:S01]  /*52c0*/  I2FP.F32.S32 R210, R69 ;  /* 0x0000004500d27245 */ /* 0x000fe20000201400 */
[----:B------:R-:W-:Y:S01]  /*52d0*/  FMUL R88, R49, R68 ;  /* 0x0000004431587220 */ /* 0x000fe20000400000 */
[----:B------:R-:W-:Y:S01]  /*52e0*/  I2FP.F32.S32 R226, R71 ;  /* 0x0000004700e27245 */ /* 0x000fe20000201400 */
[----:B------:R-:W-:Y:S01]  /*52f0*/  FMUL R208, R53, R70 ;  /* 0x0000004635d07220 */ /* 0x000fe20000400000 */
[C---:B------:R-:W-:Y:S01]  /*5300*/  FFMA R84, R94.reuse, R84, R207 ;  /* 0x000000545e547223 */ /* 0x040fe200000000cf */
[-C--:B---3--:R-:W-:Y:S01]  /*5310*/  IMMA.16832.S8.S8 R68, R108.ROW, R72.reuse.COL, RZ ;  /* 0x000000486c447237 */ /* 0x088fe20000405cff */
[----:B------:R-:W-:Y:S01]  /*5320*/  FFMA R94, R94, R90, R209 ;  /* 0x0000005a5e5e7223 */ /* 0x000fe200000000d1 */
[----:B------:R-:W-:Y:S01]  /*5330*/  I2FP.F32.S32 R90, R61 ;  /* 0x0000003d005a7245 */ /* 0x000fe20000201400 */
[C---:B------:R-:W-:Y:S01]  /*5340*/  FFMA R219, R216.reuse, R104, R219 ;  /* 0x00000068d8db7223 */ /* 0x040fe200000000db */
[----:B------:R-:W-:Y:S01]  /*5350*/  I2FP.F32.S32 R206, R63 ;  /* 0x0000003f00ce7245 */ /* 0x000fe20000201400 */
[----:B------:R-:W-:Y:S03]  /*5360*/  LDS R104, [R117+0x1370] ;  /* 0x0013700075687984 */ /* 0x000fe60000000800 */
[----:B------:R-:W-:Y:S01]  /*5370*/  IMMA.16832.S8.S8 R60, R100.ROW, R72.COL, RZ ;  /* 0x00000048643c7237 */ /* 0x000fe20000405cff */
[----:B------:R-:W1:Y:S01]  /*5380*/  LDS R105, [R117+0x1380] ;  /* 0x0013800075697984 */ /* 0x000e620000000800 */
[----:B------:R-:W-:Y:S01]  /*5390*/  FFMA R213, R216, R208, R213 ;  /* 0x000000d0d8d57223 */ /* 0x000fe200000000d5 */
[----:B------:R-:W-:-:S02]  /*53a0*/  HADD2.F32 R208, -RZ, R81.H0_H0 ;  /* 0x20000051ffd07230 */ /* 0x000fc40000004100 */
[----:B------:R-:W-:Y:S01]  /*53b0*/  FMUL R73, R57, R206 ;  /* 0x000000ce39497220 */ /* 0x000fe20000400000 */
[----:B------:R-:W-:Y:S01]  /*53c0*/  FMUL R72, R49, R210 ;  /* 0x000000d231487220 */ /* 0x000fe20000400000 */
[----:B------:R-:W-:Y:S01]  /*53d0*/  FMUL R90, R65, R90 ;  /* 0x0000005a415a7220 */ /* 0x000fe20000400000 */
[----:B------:R-:W-:Y:S01]  /*53e0*/  FFMA R223, R216, R88, R223 ;  /* 0x00000058d8df7223 */ /* 0x000fe200000000df */
[C---:B------:R-:W-:Y:S01]  /*53f0*/  FFMA R210, R208.reuse, R73, R74 ;  /* 0x00000049d0d27223 */ /* 0x040fe2000000004a */
[----:B------:R-:W-:Y:S01]  /*5400*/  FFMA R209, R208, R72, R75 ;  /* 0x00000048d0d17223 */ /* 0x000fe2000000004b */
[----:B------:R-:W-:Y:S01]  /*5410*/  FMUL R226, R53, R226 ;  /* 0x000000e235e27220 */ /* 0x000fe20000400000 */
[----:B------:R-:W2:Y:S01]  /*5420*/  LDS.128 R72, [R150+0x1340] ;  /* 0x0013400096487984 */ /* 0x000ea20000000c00 */
[----:B------:R-:W-:Y:S02]  /*5430*/  I2FP.F32.S32 R206, R68 ;  /* 0x0000004400ce7245 */ /* 0x000fe40000201400 */
[----:B------:R-:W-:-:S02]  /*5440*/  I2FP.F32.S32 R228, R69 ;  /* 0x0000004500e47245 */ /* 0x000fc40000201400 */
[----:B------:R-:W-:Y:S02]  /*5450*/  I2FP.F32.S32 R230, R70 ;  /* 0x0000004600e67245 */ /* 0x000fe40000201400 */
[----:B------:R-:W-:Y:S01]  /*5460*/  I2FP.F32.S32 R232, R71 ;  /* 0x0000004700e87245 */ /* 0x000fe20000201400 */
[----:B------:R-:W-:Y:S01]  /*5470*/  HADD2.F32 R85, -RZ, R85.H0_H0 ;  /* 0x20000055ff557230 */ /* 0x000fe20000004100 */
[----:B------:R-:W3:Y:S01]  /*5480*/  LDS.128 R68, [R150+0x13d0] ;  /* 0x0013d00096447984 */ /* 0x000ee20000000c00 */
[C---:B------:R-:W-:Y:S01]  /*5490*/  FFMA R211, R208.reuse, R90, R211 ;  /* 0x0000005ad0d37223 */ /* 0x040fe200000000d3 */
[----:B------:R-:W-:Y:S01]  /*54a0*/  I2FP.F32.S32 R62, R62 ;  /* 0x0000003e003e7245 */ /* 0x000fe20000201400 */
[-C--:B0-----:R-:W-:Y:S01]  /*54b0*/  IMMA.16832.S8.S8 R88, R112.ROW, R92.reuse.COL, RZ ;  /* 0x0000005c70587237 */ /* 0x081fe20000405cff */
[----:B------:R-:W-:Y:S01]  /*54c0*/  I2FP.F32.S32 R60, R60 ;  /* 0x0000003c003c7245 */ /* 0x000fe20000201400 */
[----:B------:R-:W-:Y:S01]  /*54d0*/  FMUL R205, R53, R230 ;  /* 0x000000e635cd7220 */ /* 0x000fe20000400000 */
[----:B------:R-:W-:Y:S01]  /*54e0*/  LDS R81, [R117+0x1c60] ;  /* 0x001c600075517984 */ /* 0x000fe20000000800 */
[----:B------:R-:W-:Y:S01]  /*54f0*/  FMUL R207, R57, R62 ;  /* 0x0000003e39cf7220 */ /* 0x000fe20000400000 */
[----:B------:R-:W-:Y:S01]  /*5500*/  FFMA R208, R208, R226, R95 ;  /* 0x000000e2d0d07223 */ /* 0x000fe2000000005f */
[----:B------:R-:W-:Y:S01]  /*5510*/  FMUL R60, R65, R60 ;  /* 0x0000003c413c7220 */ /* 0x000fe20000400000 */
[----:B------:R-:W-:Y:S01]  /*5520*/  I2FP.F32.S32 R216, R61 ;  /* 0x0000003d00d87245 */ /* 0x000fe20000201400 */
[----:B------:R-:W-:Y:S01]  /*5530*/  FMUL R61, R49, R206 ;  /* 0x000000ce313d7220 */ /* 0x000fe20000400000 */
[----:B------:R-:W-:Y:S01]  /*5540*/  I2FP.F32.S32 R226, R63 ;  /* 0x0000003f00e27245 */ /* 0x000fe20000201400 */
[C---:B------:R-:W-:Y:S01]  /*5550*/  FFMA R205, R85.reuse, R205, R94 ;  /* 0x000000cd55cd7223 */ /* 0x040fe2000000005e */
[C---:B------:R-:W-:Y:S01]  /*5560*/  FFMA R207, R85.reuse, R207, R80 ;  /* 0x000000cf55cf7223 */ /* 0x040fe20000000050 */
[----:B------:R-:W-:Y:S01]  /*5570*/  IMMA.16832.S8.S8 R92, R96.ROW, R92.COL, RZ ;  /* 0x0000005c605c7237 */ /* 0x000fe20000405cff */
[----:B------:R-:W-:Y:S01]  /*5580*/  FFMA R218, R85, R60, R218 ;  /* 0x0000003c55da7223 */ /* 0x000fe200000000da */
[----:B------:R-:W0:Y:S01]  /*5590*/  LDS R80, [R117+0x1c50] ;  /* 0x001c500075507984 */ /* 0x000e220000000800 */
[----:B------:R-:W-:-:S02]  /*55a0*/  HADD2.F32 R60, -RZ, R77.H0_H0 ;  /* 0x2000004dff3c7230 */ /* 0x000fc40000004100 */
[----:B------:R-:W-:Y:S01]  /*55b0*/  FFMA R206, R85, R61, R84 ;  /* 0x0000003d55ce7223 */ /* 0x000fe20000000054 */
[----:B------:R-:W-:Y:S01]  /*55c0*/  FMUL R216, R65, R216 ;  /* 0x000000d841d87220 */ /* 0x000fe20000400000 */
[----:B------:R-:W-:Y:S01]  /*55d0*/  FMUL R61, R57, R226 ;  /* 0x000000e2393d7220 */ /* 0x000fe20000400000 */
[----:B------:R-:W-:Y:S01]  /*55e0*/  FMUL R228, R49, R228 ;  /* 0x000000e431e47220 */ /* 0x000fe20000400000 */
[----:B------:R-:W-:Y:S01]  /*55f0*/  FMUL R63, R53, R232 ;  /* 0x000000e8353f7220 */ /* 0x000fe20000400000 */
[C---:B------:R-:W-:Y:S01]  /*5600*/  FFMA R217, R60.reuse, R216, R217 ;  /* 0x000000d83cd97223 */ /* 0x040fe200000000d9 */
[C---:B------:R-:W-:Y:S01]  /*5610*/  FFMA R216, R60.reuse, R61, R76 ;  /* 0x0000003d3cd87223 */ /* 0x040fe2000000004c */
[----:B------:R-:W-:Y:S01]  /*5620*/  LDS R77, [R117+0x2560] ;  /* 0x00256000754d7984 */ /* 0x000fe20000000800 */
[C---:B------:R-:W-:Y:S01]  /*5630*/  FFMA R215, R60.reuse, R228, R215 ;  /* 0x000000e43cd77223 */ /* 0x040fe200000000d7 */
[----:B------:R-:W-:Y:S02]  /*5640*/  FFMA R214, R60, R63, R214 ;  /* 0x0000003f3cd67223 */ /* 0x000fe400000000d6 */
[----:B------:R-:W4:Y:S01]  /*5650*/  LDS R76, [R117+0x2550] ;  /* 0x00255000754c7984 */ /* 0x000f220000000800 */
[----:B------:R-:W-:Y:S01]  /*5660*/  I2FP.F32.S32 R225, R88 ;  /* 0x0000005800e17245 */ /* 0x000fe20000201400 */
[----:B-1----:R-:W-:Y:S01]  /*5670*/  IMMA.16832.S8.S8 R60, R100.ROW, R104.COL, RZ ;  /* 0x00000068643c7237 */ /* 0x002fe20000405cff */
[----:B------:R-:W-:-:S02]  /*5680*/  I2FP.F32.S32 R227, R90 ;  /* 0x0000005a00e37245 */ /* 0x000fc40000201400 */
[----:B------:R-:W-:Y:S02]  /*5690*/  I2FP.F32.S32 R229, R89 ;  /* 0x0000005900e57245 */ /* 0x000fe40000201400 */
[----:B------:R-:W-:Y:S02]  /*56a0*/  I2FP.F32.S32 R231, R91 ;  /* 0x0000005b00e77245 */ /* 0x000fe40000201400 */
[----:B------:R-:W-:Y:S01]  /*56b0*/  I2FP.F32.S32 R235, R94 ;  /* 0x0000005e00eb7245 */ /* 0x000fe20000201400 */
[----:B------:R-:W-:Y:S01]  /*56c0*/  IMMA.16832.S8.S8 R88, R108.ROW, R104.COL, RZ ;  /* 0x000000686c587237 */ /* 0x000fe20000405cff */
[----:B--2---:R-:W-:Y:S01]  /*56d0*/  HADD2.F32 R85, -RZ, R72.H0_H0 ;  /* 0x20000048ff557230 */ /* 0x004fe20000004100 */
[----:B------:R-:W-:Y:S01]  /*56e0*/  I2FP.F32.S32 R233, R92 ;  /* 0x0000005c00e97245 */ /* 0x000fe20000201400 */
[----:B------:R-:W-:Y:S01]  /*56f0*/  LDS R84, [R117+0x1c70] ;  /* 0x001c700075547984 */ /* 0x000fe20000000800 */
[----:B------:R-:W-:Y:S01]  /*5700*/  FMUL R72, R52, R235 ;  /* 0x000000eb34487220 */ /* 0x000fe20000400000 */
[----:B------:R-:W-:Y:S01]  /*5710*/  I2FP.F32.S32 R93, R93 ;  /* 0x0000005d005d7245 */ /* 0x000fe20000201400 */
[----:B------:R-:W-:-:S02]  /*5720*/  FMUL R225, R64, R225 ;  /* 0x000000e140e17220 */ /* 0x000fc40000400000 */
[C---:B------:R-:W-:Y:S01]  /*5730*/  FFMA R197, R85.reuse, R72, R197 ;  /* 0x0000004855c57223 */ /* 0x040fe200000000c5 */
[----:B---3--:R-:W-:Y:S01]  /*5740*/  HADD2.F32 R72, -RZ, R68.H0_H0 ;  /* 0x20000044ff487230 */ /* 0x008fe20000004100 */
[----:B------:R-:W-:Y:S01]  /*5750*/  I2FP.F32.S32 R95, R95 ;  /* 0x0000005f005f7245 */ /* 0x000fe20000201400 */
[----:B------:R-:W-:Y:S01]  /*5760*/  FMUL R226, R56, R227 ;  /* 0x000000e338e27220 */ /* 0x000fe20000400000 */
[C---:B------:R-:W-:Y:S01]  /*5770*/  FMUL R233, R48.reuse, R233 ;  /* 0x000000e930e97220 */ /* 0x040fe20000400000 */
[----:B------:R-:W-:Y:S01]  /*5780*/  FMUL R93, R48, R93 ;  /* 0x0000005d305d7220 */ /* 0x000fe20000400000 */
[----:B------:R-:W-:Y:S02]  /*5790*/  I2FP.F32.S32 R60, R60 ;  /* 0x0000003c003c7245 */ /* 0x000fe40000201400 */
[----:B------:R-:W-:Y:S01]  /*57a0*/  I2FP.F32.S32 R62, R62 ;  /* 0x0000003e003e7245 */ /* 0x000fe20000201400 */
[C---:B------:R-:W-:Y:S02]  /*57b0*/  FFMA R227, R85.reuse, R225, R106 ;  /* 0x000000e155e37223 */ /* 0x040fe4000000006a */
[----:B------:R-:W-:Y:S01]  /*57c0*/  I2FP.F32.S32 R88, R88 ;  /* 0x0000005800587245 */ /* 0x000fe20000201400 */
[C---:B------:R-:W-:Y:S01]  /*57d0*/  FFMA R226, R85.reuse, R226, R107 ;  /* 0x000000e255e27223 */ /* 0x040fe2000000006b */
[----:B------:R-:W-:Y:S01]  /*57e0*/  FFMA R172, R85, R233, R172 ;  /* 0x000000e955ac7223 */ /* 0x000fe200000000ac */
[----:B------:R-:W-:Y:S01]  /*57f0*/  FMUL R225, R64, R229 ;  /* 0x000000e540e17220 */ /* 0x000fe20000400000 */
[----:B------:R-:W-:Y:S01]  /*5800*/  FMUL R231, R56, R231 ;  /* 0x000000e738e77220 */ /* 0x000fe20000400000 */
[----:B------:R-:W-:Y:S01]  /*5810*/  FFMA R68, R72, R93, R222 ;  /* 0x0000005d48447223 */ /* 0x000fe200000000de */
[----:B------:R-:W-:Y:S01]  /*5820*/  FMUL R95, R52, R95 ;  /* 0x0000005f345f7220 */ /* 0x000fe20000400000 */
[----:B------:R-:W-:Y:S01]  /*5830*/  I2FP.F32.S32 R228, R61 ;  /* 0x0000003d00e47245 */ /* 0x000fe20000201400 */
[----:B------:R-:W1:Y:S01]  /*5840*/  LDS R85, [R117+0x1c80] ;  /* 0x001c800075557984 */ /* 0x000e620000000800 */
[----:B------:R-:W-:Y:S01]  /*5850*/  I2FP.F32.S32 R230, R63 ;  /* 0x0000003f00e67245 */ /* 0x000fe20000201400 */
        /* <DEDUP_REMOVED lines=9> */
[C---:B------:R-:W-:Y:S01]  /*58f0*/  FFMA R227, R222.reuse, R60, R227 ;  /* 0x0000003cdee37223 */ /* 0x040fe200000000e3 */
[C---:B------:R-:W-:Y:S01]  /*5900*/  FFMA R226, R222.reuse, R61, R226 ;  /* 0x0000003ddee27223 */ /* 0x040fe200000000e2 */
[----:B------:R-:W-:Y:S01]  /*5910*/  FFMA R224, R222, R63, R172 ;  /* 0x0000003fdee07223 */ /* 0x000fe200000000ac */
[----:B0-----:R-:W-:Y:S01]  /*5920*/  IMMA.16832.S8.S8 R104, R112.ROW, R80.COL, RZ ;  /* 0x0000005070687237 */ /* 0x001fe20000405cff */
[----:B------:R-:W-:Y:S01]  /*5930*/  I2FP.F32.S32 R232, R89 ;  /* 0x0000005900e87245 */ /* 0x000fe20000201400 */
[----:B------:R-:W-:-:S02]  /*5940*/  HADD2.F32 R69, -RZ, R69.H0_H0 ;  /* 0x20000045ff457230 */ /* 0x000fc40000004100 */
[C---:B------:R-:W-:Y:S01]  /*5950*/  FMUL R90, R53.reuse, R90 ;  /* 0x0000005a355a7220 */ /* 0x040fe20000400000 */
[----:B------:R-:W-:Y:S01]  /*5960*/  FMUL R89, R53, R234 ;  /* 0x000000ea35597220 */ /* 0x000fe20000400000 */
[----:B------:R-:W0:Y:S02]  /*5970*/  LDS.128 R92, [R150+0x1c40] ;  /* 0x001c4000965c7984 */ /* 0x000e240000000c00 */
[----:B------:R-:W-:Y:S01]  /*5980*/  IMMA.16832.S8.S8 R60, R96.ROW, R80.COL, RZ ;  /* 0x00000050603c7237 */ /* 0x000fe20000405cff */
[----:B------:R-:W-:Y:S01]  /*5990*/  FMUL R81, R57, R230 ;  /* 0x000000e639517220 */ /* 0x000fe20000400000 */
[----:B------:R-:W-:-:S03]  /*59a0*/  FFMA R222, R222, R90, R197 ;  /* 0x0000005adede7223 */ /* 0x000fc600000000c5 */
[C---:B------:R-:W-:Y:S01]  /*59b0*/  FFMA R81, R69.reuse, R81, R220 ;  /* 0x0000005145517223 */ /* 0x040fe200000000dc */
[----:B------:R-:W-:Y:S02]  /*59c0*/  FFMA R220, R69, R89, R72 ;  /* 0x0000005945dc7223 */ /* 0x000fe40000000048 */
[----:B------:R-:W2:Y:S01]  /*59d0*/  LDS.128 R88, [R150+0x1cd0] ;  /* 0x001cd00096587984 */ /* 0x000ea20000000c00 */
[----:B----4-:R-:W-:Y:S01]  /*59e0*/  IMMA.16832.S8.S8 R112, R112.ROW, R76.COL, RZ ;  /* 0x0000004c70707237 */ /* 0x010fe20000405cff */
[----:B------:R-:W-:Y:S01]  /*59f0*/  FMUL R228, R65, R228 ;  /* 0x000000e441e47220 */ /* 0x000fe20000400000 */
[----:B------:R-:W-:-:S06]  /*5a00*/  FMUL R73, R49, R232 ;  /* 0x000000e831497220 */ /* 0x000fcc0000400000 */
[----:B------:R-:W-:Y:S01]  /*5a10*/  IMMA.16832.S8.S8 R96, R96.ROW, R76.COL, RZ ;  /* 0x0000004c60607237 */ /* 0x000fe20000405cff */
[C---:B------:R-:W-:Y:S01]  /*5a20*/  FFMA R225, R69.reuse, R228, R225 ;  /* 0x000000e445e17223 */ /* 0x040fe200000000e1 */
[----:B------:R-:W-:Y:S01]  /*5a30*/  FFMA R80, R69, R73, R68 ;  /* 0x0000004945507223 */ /* 0x000fe20000000044 */
[----:B------:R-:W-:Y:S01]  /*5a40*/  I2FP.F32.S32 R73, R104 ;  /* 0x0000006800497245 */ /* 0x000fe20000201400 */
[----:B------:R-:W-:Y:S01]  /*5a50*/  LDS R68, [R117+0x2570] ;  /* 0x0025700075447984 */ /* 0x000fe20000000800 */
[----:B------:R-:W-:-:S03]  /*5a60*/  I2FP.F32.S32 R105, R105 ;  /* 0x0000006900697245 */ /* 0x000fc60000201400 */
[----:B------:R-:W3:Y:S03]  /*5a70*/  LDS R69, [R117+0x2580] ;  /* 0x0025800075457984 */ /* 0x000ee60000000800 */
[----:B------:R-:W-:Y:S02]  /*5a80*/  I2FP.F32.S32 R229, R112 ;  /* 0x0000007000e57245 */ /* 0x000fe40000201400 */
[----:B------:R-:W-:Y:S02]  /*5a90*/  I2FP.F32.S32 R113, R113 ;  /* 0x0000007100717245 */ /* 0x000fe40000201400 */
[----:B------:R-:W-:Y:S01]  /*5aa0*/  I2FP.F32.S32 R115, R115 ;  /* 0x0000007300737245 */ /* 0x000fe20000201400 */
[C---:B------:R-:W-:Y:S01]  /*5ab0*/  FMUL R72, R64.reuse, R73 ;  /* 0x0000004940487220 */ /* 0x040fe20000400000 */
[C---:B------:R-:W-:Y:S01]  /*5ac0*/  FMUL R73, R64.reuse, R105 ;  /* 0x0000006940497220 */ /* 0x040fe20000400000 */
[C---:B------:R-:W-:Y:S01]  /*5ad0*/  FMUL R229, R64.reuse, R229 ;  /* 0x000000e540e57220 */ /* 0x040fe20000400000 */
[----:B------:R-:W-:Y:S01]  /*5ae0*/  FMUL R197, R64, R113 ;  /* 0x0000007140c57220 */ /* 0x000fe20000400000 */
[----:B------:R-:W-:Y:S01]  /*5af0*/  I2FP.F32.S32 R231, R114 ;  /* 0x0000007200e77245 */ /* 0x000fe20000201400 */
[----:B------:R-:W-:Y:S01]  /*5b00*/  FMUL R64, R56, R115 ;  /* 0x0000007338407220 */ /* 0x000fe20000400000 */
[----:B------:R-:W-:Y:S01]  /*5b10*/  I2FP.F32.S32 R77, R106 ;  /* 0x0000006a004d7245 */ /* 0x000fe20000201400 */
[----:B-1----:R-:W-:Y:S01]  /*5b20*/  IMMA.16832.S8.S8 R112, R100.ROW, R84.COL, RZ ;  /* 0x0000005464707237 */ /* 0x002fe20000405cff */
[----:B------:R-:W-:-:S02]  /*5b30*/  I2FP.F32.S32 R61, R61 ;  /* 0x0000003d003d7245 */ /* 0x000fc40000201400 */
[----:B------:R-:W-:Y:S02]  /*5b40*/  I2FP.F32.S32 R199, R107 ;  /* 0x0000006b00c77245 */ /* 0x000fe40000201400 */
[----:B------:R-:W-:Y:S01]  /*5b50*/  I2FP.F32.S32 R97, R97 ;  /* 0x0000006100617245 */ /* 0x000fe20000201400 */
[----:B------:R-:W-:Y:S01]  /*5b60*/  FMUL R107, R56, R77 ;  /* 0x0000004d386b7220 */ /* 0x000fe20000400000 */
[----:B------:R-:W-:Y:S01]  /*5b70*/  FMUL R237, R48, R61 ;  /* 0x0000003d30ed7220 */ /* 0x000fe20000400000 */
[----:B------:R-:W-:Y:S01]  /*5b80*/  FMUL R105, R56, R199 ;  /* 0x000000c738697220 */ /* 0x000fe20000400000 */
[----:B------:R-:W-:Y:S01]  /*5b90*/  I2FP.F32.S32 R77, R60 ;  /* 0x0000003c004d7245 */ /* 0x000fe20000201400 */
[----:B------:R-:W-:Y:S01]  /*5ba0*/  FMUL R199, R48, R97 ;  /* 0x0000006130c77220 */ /* 0x000fe20000400000 */
[----:B------:R-:W-:Y:S02]  /*5bb0*/  I2FP.F32.S32 R61, R62 ;  /* 0x0000003e003d7245 */ /* 0x000fe40000201400 */
[----:B------:R-:W-:-:S02]  /*5bc0*/  I2FP.F32.S32 R233, R96 ;  /* 0x0000006000e97245 */ /* 0x000fc40000201400 */
[----:B------:R-:W-:Y:S02]  /*5bd0*/  I2FP.F32.S32 R239, R98 ;  /* 0x0000006200ef7245 */ /* 0x000fe40000201400 */
[----:B------:R-:W-:Y:S02]  /*5be0*/  I2FP.F32.S32 R241, R99 ;  /* 0x0000006300f17245 */ /* 0x000fe40000201400 */
[----:B------:R-:W-:Y:S01]  /*5bf0*/  I2FP.F32.S32 R235, R63 ;  /* 0x0000003f00eb7245 */ /* 0x000fe20000201400 */
[----:B------:R-:W-:Y:S01]  /*5c00*/  IMMA.16832.S8.S8 R96, R108.ROW, R84.COL, RZ ;  /* 0x000000546c607237 */ /* 0x000fe20000405cff */
[----:B------:R-:W-:Y:S01]  /*5c10*/  FMUL R231, R56, R231 ;  /* 0x000000e738e77220 */ /* 0x000fe20000400000 */
[----:B------:R-:W-:Y:S01]  /*5c20*/  FMUL R56, R48, R77 ;  /* 0x0000004d30387220 */ /* 0x000fe20000400000 */
[----:B------:R-:W-:Y:S01]  /*5c30*/  FMUL R63, R52, R61 ;  /* 0x0000003d343f7220 */ /* 0x000fe20000400000 */
[----:B------:R-:W-:Y:S01]  /*5c40*/  FMUL R233, R48, R233 ;  /* 0x000000e930e97220 */ /* 0x000fe20000400000 */
[----:B0-----:R-:W-:-:S02]  /*5c50*/  HADD2.F32 R77, -RZ, R92.H0_H0 ;  /* 0x2000005cff4d7230 */ /* 0x001fc40000004100 */
[C---:B------:R-:W-:Y:S01]  /*5c60*/  FMUL R48, R52.reuse, R235 ;  /* 0x000000eb34307220 */ /* 0x040fe20000400000 */
[----:B--2---:R-:W-:Y:S02]  /*5c70*/  HADD2.F32 R61, -RZ, R88.H0_H0 ;  /* 0x20000058ff3d7230 */ /* 0x004fe40000004100 */
        /* <DEDUP_REMOVED lines=14> */
[----:B------:R-:W0:Y:S04]  /*5d60*/  LDSM.16.M88.4 R104, [R212] ;  /* 0x00000000d468783b */ /* 0x000e280000000200 */
[----:B------:R-:W1:Y:S01]  /*5d70*/  LDSM.16.M88.4 R112, [R204] ;  /* 0x00000000cc70783b */ /* 0x000e620000000200 */
[----:B------:R-:W-:Y:S01]  /*5d80*/  FFMA R77, R77, R63, R202 ;  /* 0x0000003f4d4d7223 */ /* 0x000fe200000000ca */
[----:B------:R-:W-:Y:S01]  /*5d90*/  FFMA R76, R61, R237, R196 ;  /* 0x000000ed3d4c7223 */ /* 0x000fe200000000c4 */
[----:B------:R-:W-:Y:S01]  /*5da0*/  I2FP.F32.S32 R96, R96 ;  /* 0x0000006000607245 */ /* 0x000fe20000201400 */
[----:B------:R-:W2:Y:S01]  /*5db0*/  LDS.128 R60, [R150+0x2540] ;  /* 0x00254000963c7984 */ /* 0x000ea20000000c00 */
[----:B---3--:R-:W-:Y:S01]  /*5dc0*/  IMMA.16832.S8.S8 R100, R100.ROW, R68.COL, RZ ;  /* 0x0000004464647237 */ /* 0x008fe20000405cff */
[----:B------:R-:W-:-:S07]  /*5dd0*/  HADD2.F32 R93, -RZ, R93.H0_H0 ;  /* 0x2000005dff5d7230 */ /* 0x000fce0000004100 */
[----:B------:R-:W-:Y:S01]  /*5de0*/  IMMA.16832.S8.S8 R108, R108.ROW, R68.COL, RZ ;  /* 0x000000446c6c7237 */ /* 0x000fe20000405cff */
[----:B------:R-:W-:Y:S01]  /*5df0*/  FMUL R69, R49, R96 ;  /* 0x0000006031457220 */ /* 0x000fe20000400000 */
[----:B------:R-:W-:Y:S03]  /*5e00*/  LDS R68, [R117+0xa90] ;  /* 0x000a900075447984 */ /* 0x000fe60000000800 */
[----:B------:R-:W-:Y:S02]  /*5e10*/  FFMA R84, R93, R69, R84 ;  /* 0x000000455d547223 */ /* 0x000fe40000000054 */
[----:B------:R-:W3:Y:S01]  /*5e20*/  LDS R69, [R117+0xaa0] ;  /* 0x000aa00075457984 */ /* 0x000ee20000000800 */
[----:B------:R-:W-:Y:S02]  /*5e30*/  I2FP.F32.S32 R98, R98 ;  /* 0x0000006200627245 */ /* 0x000fe40000201400 */
[----:B------:R-:W-:Y:S01]  /*5e40*/  I2FP.F32.S32 R196, R97 ;  /* 0x0000006100c47245 */ /* 0x000fe20000201400 */
[----:B------:R-:W-:-:S02]  /*5e50*/  HADD2.F32 R89, -RZ, R89.H0_H0 ;  /* 0x20000059ff597230 */ /* 0x000fc40000004100 */
[C---:B------:R-:W-:Y:S01]  /*5e60*/  FMUL R52, R65.reuse, R52 ;  /* 0x0000003441347220 */ /* 0x040fe20000400000 */
        /* <DEDUP_REMOVED lines=15> */
[----:B------:R-:W-:Y:S01]  /*5f60*/  FMUL R48, R65, R100 ;  /* 0x0000006441307220 */ /* 0x000fe20000400000 */
[----:B------:R-:W-:Y:S01]  /*5f70*/  FMUL R201, R57, R102 ;  /* 0x0000006639c97220 */ /* 0x000fe20000400000 */
[----:B0-----:R-:W-:Y:S01]  /*5f80*/  IMMA.16832.S8.S8 R96, R104.ROW, R72.COL, RZ ;  /* 0x0000004868607237 */ /* 0x001fe20000405cff */
[----:B------:R-:W-:Y:S01]  /*5f90*/  FFMA R93, R89, R93, R186 ;  /* 0x0000005d595d7223 */ /* 0x000fe200000000ba */
[----:B------:R-:W-:Y:S01]  /*5fa0*/  FMUL R65, R65, R52 ;  /* 0x0000003441417220 */ /* 0x000fe20000400000 */
[----:B------:R-:W-:Y:S01]  /*5fb0*/  FMUL R186, R53, R198 ;  /* 0x000000c635ba7220 */ /* 0x000fe20000400000 */
[----:B------:R-:W-:-:S04]  /*5fc0*/  I2FP.F32.S32 R108, R108 ;  /* 0x0000006c006c7245 */ /* 0x000fc80000201400 */
[----:B-1----:R-:W-:Y:S01]  /*5fd0*/  IMMA.16832.S8.S8 R100, R112.ROW, R72.COL, RZ ;  /* 0x0000004870647237 */ /* 0x002fe20000405cff */
[----:B------:R-:W-:Y:S02]  /*5fe0*/  I2FP.F32.S32 R52, R109 ;  /* 0x0000006d00347245 */ /* 0x000fe40000201400 */
[----:B------:R-:W-:Y:S02]  /*5ff0*/  I2FP.F32.S32 R110, R110 ;  /* 0x0000006e006e7245 */ /* 0x000fe40000201400 */
[----:B------:R-:W-:Y:S01]  /*6000*/  I2FP.F32.S32 R56, R111 ;  /* 0x0000006f00387245 */ /* 0x000fe20000201400 */
[----:B------:R-:W-:Y:S01]  /*6010*/  FMUL R88, R57, R88 ;  /* 0x0000005839587220 */ /* 0x000fe20000400000 */
[----:B------:R-:W-:Y:S01]  /*6020*/  FFMA R186, R89, R186, R203 ;  /* 0x000000ba59ba7223 */ /* 0x000fe200000000cb */
[----:B--2---:R-:W-:Y:S02]  /*6030*/  HADD2.F32 R57, -RZ, R60.H0_H0 ;  /* 0x2000003cff397230 */ /* 0x004fe40000004100 */
[C---:B------:R-:W-:Y:S01]  /*6040*/  FMUL R109, R49.reuse, R108 ;  /* 0x0000006c316d7220 */ /* 0x040fe20000400000 */
[----:B------:R-:W-:Y:S01]  /*6050*/  FMUL R89, R49, R52 ;  /* 0x0000003431597220 */ /* 0x000fe20000400000 */
[C---:B------:R-:W-:Y:S01]  /*6060*/  FMUL R49, R53.reuse, R110 ;  /* 0x0000006e35317220 */ /* 0x040fe20000400000 */
[----:B------:R-:W-:Y:S01]  /*6070*/  FMUL R60, R53, R56 ;  /* 0x00000038353c7220 */ /* 0x000fe20000400000 */
[----:B------:R-:W-:Y:S01]  /*6080*/  LDS R52, [R117+0x1390] ;  /* 0x0013900075347984 */ /* 0x000fe20000000800 */
[----:B------:R-:W-:Y:S01]  /*6090*/  FFMA R229, R57, R229, R176 ;  /* 0x000000e539e57223 */ /* 0x000fe200000000b0 */
[----:B------:R-:W-:-:S02]  /*60a0*/  HADD2.F32 R61, -RZ, R61.H0_H0 ;  /* 0x2000003dff3d7230 */ /* 0x000fc40000004100 */
[----:B------:R-:W0:Y:S01]  /*60b0*/  LDS R53, [R117+0x13a0] ;  /* 0x0013a00075357984 */ /* 0x000e220000000800 */
[C---:B------:R-:W-:Y:S01]  /*60c0*/  FFMA R178, R57.reuse, R231, R178 ;  /* 0x000000e739b27223 */ /* 0x040fe200000000b2 */
[C---:B------:R-:W-:Y:S01]  /*60d0*/  FFMA R176, R57.reuse, R233, R180 ;  /* 0x000000e939b07223 */ /* 0x040fe200000000b4 */
[----:B------:R-:W-:Y:S01]  /*60e0*/  FFMA R174, R57, R235, R174 ;  /* 0x000000eb39ae7223 */ /* 0x000fe200000000ae */
        /* <DEDUP_REMOVED lines=8> */
[----:B---3--:R-:W-:Y:S01]  /*6170*/  IMMA.16832.S8.S8 R96, R104.ROW, R68.COL, RZ ;  /* 0x0000004468607237 */ /* 0x008fe20000405cff */
[----:B------:R-:W-:Y:S02]  /*6180*/  I2FP.F32.S32 R109, R100 ;  /* 0x00000064006d7245 */ /* 0x000fe40000201400 */
[----:B------:R-:W-:-:S03]  /*6190*/  I2FP.F32.S32 R111, R101 ;  /* 0x00000065006f7245 */ /* 0x000fc60000201400 */
[----:B------:R-:W-:Y:S01]  /*61a0*/  FMUL R56, R50, R109 ;  /* 0x0000006d32387220 */ /* 0x000fe20000400000 */
[----:B------:R-:W-:Y:S01]  /*61b0*/  I2FP.F32.S32 R101, R102 ;  /* 0x0000006600657245 */ /* 0x000fe20000201400 */
[----:B------:R-:W-:Y:S02]  /*61c0*/  FMUL R48, R58, R57 ;  /* 0x000000393a307220 */ /* 0x000fe40000400000 */
[----:B------:R-:W-:Y:S01]  /*61d0*/  FFMA R223, R182, R56, R223 ;  /* 0x00000038b6df7223 */ /* 0x000fe200000000df */
[----:B------:R-:W-:Y:S01]  /*61e0*/  LDS R57, [R117+0x1ca0] ;  /* 0x001ca00075397984 */ /* 0x000fe20000000800 */
[----:B------:R-:W-:Y:S01]  /*61f0*/  I2FP.F32.S32 R201, R103 ;  /* 0x0000006700c97245 */ /* 0x000fe20000201400 */
[----:B------:R-:W-:Y:S02]  /*6200*/  FMUL R72, R54, R101 ;  /* 0x0000006536487220 */ /* 0x000fe40000400000 */
[----:B------:R-:W1:Y:S01]  /*6210*/  LDS R56, [R117+0x1c90] ;  /* 0x001c900075387984 */ /* 0x000e620000000800 */
[----:B------:R-:W-:Y:S01]  /*6220*/  FMUL R49, R66, R49 ;  /* 0x0000003142317220 */ /* 0x000fe20000400000 */
[----:B------:R-:W-:Y:S03]  /*6230*/  IMMA.16832.S8.S8 R100, R112.ROW, R68.COL, RZ ;  /* 0x0000004470647237 */ /* 0x000fe60000405cff */
[----:B------:R-:W-:Y:S01]  /*6240*/  FFMA R221, R182, R49, R221 ;  /* 0x00000031b6dd7223 */ /* 0x000fe200000000dd */
[----:B------:R-:W-:Y:S01]  /*6250*/  I2FP.F32.S32 R49, R96 ;  /* 0x0000006000317245 */ /* 0x000fe20000201400 */
[----:B------:R-:W-:-:S02]  /*6260*/  HADD2.F32 R82, -RZ, R82.H0_H0 ;  /* 0x20000052ff527230 */ /* 0x000fc40000004100 */
[----:B------:R-:W-:Y:S01]  /*6270*/  FMUL R61, R66, R61 ;  /* 0x0000003d423d7220 */ /* 0x000fe20000400000 */
[----:B------:R-:W-:Y:S02]  /*6280*/  HADD2.F32 R86, -RZ, R86.H0_H0 ;  /* 0x20000056ff567230 */ /* 0x000fe40000004100 */
[----:B------:R-:W-:Y:S01]  /*6290*/  FMUL R73, R58, R73 ;  /* 0x000000493a497220 */ /* 0x000fe20000400000 */
[----:B------:R-:W-:Y:S01]  /*62a0*/  FMUL R49, R66, R49 ;  /* 0x0000003142317220 */ /* 0x000fe20000400000 */
[----:B------:R-:W-:Y:S01]  /*62b0*/  FFMA R219, R182, R48, R219 ;  /* 0x00000030b6db7223 */ /* 0x000fe200000000db */
[C---:B------:R-:W-:Y:S01]  /*62c0*/  FFMA R211, R82.reuse, R61, R211 ;  /* 0x0000003d52d37223 */ /* 0x040fe200000000d3 */
[----:B------:R-:W-:Y:S01]  /*62d0*/  FFMA R210, R82, R73, R210 ;  /* 0x0000004952d27223 */ /* 0x000fe200000000d2 */
[----:B------:R-:W-:Y:S01]  /*62e0*/  FFMA R218, R86, R49, R218 ;  /* 0x0000003156da7223 */ /* 0x000fe200000000da */
[----:B------:R-:W-:Y:S01]  /*62f0*/  I2FP.F32.S32 R61, R97 ;  /* 0x00000061003d7245 */ /* 0x000fe20000201400 */
[----:B------:R-:W-:Y:S01]  /*6300*/  LDS R48, [R117+0x2590] ;  /* 0x0025900075307984 */ /* 0x000fe20000000800 */
[----:B------:R-:W-:Y:S01]  /*6310*/  I2FP.F32.S32 R69, R98 ;  /* 0x0000006200457245 */ /* 0x000fe20000201400 */
[----:B------:R-:W-:Y:S01]  /*6320*/  FFMA R213, R182, R72, R213 ;  /* 0x00000048b6d57223 */ /* 0x000fe200000000d5 */
[----:B------:R-:W-:Y:S01]  /*6330*/  I2FP.F32.S32 R73, R99 ;  /* 0x0000006300497245 */ /* 0x000fe20000201400 */
[----:B------:R-:W2:Y:S01]  /*6340*/  LDS R49, [R117+0x25a0] ;  /* 0x0025a00075317984 */ /* 0x000ea20000000800 */
[----:B0-----:R-:W-:Y:S01]  /*6350*/  IMMA.16832.S8.S8 R96, R104.ROW, R52.COL, RZ ;  /* 0x0000003468607237 */ /* 0x001fe20000405cff */
[----:B------:R-:W-:Y:S01]  /*6360*/  FMUL R182, R50, R111 ;  /* 0x0000006f32b67220 */ /* 0x000fe20000400000 */
[----:B------:R-:W-:-:S02]  /*6370*/  I2FP.F32.S32 R111, R101 ;  /* 0x00000065006f7245 */ /* 0x000fc40000201400 */
[----:B------:R-:W-:Y:S02]  /*6380*/  I2FP.F32.S32 R109, R100 ;  /* 0x00000064006d7245 */ /* 0x000fe40000201400 */
[----:B------:R-:W-:Y:S01]  /*6390*/  I2FP.F32.S32 R203, R103 ;  /* 0x0000006700cb7245 */ /* 0x000fe20000201400 */
[----:B------:R-:W-:Y:S01]  /*63a0*/  FMUL R201, R54, R201 ;  /* 0x000000c936c97220 */ /* 0x000fe20000400000 */
[----:B------:R-:W-:Y:S01]  /*63b0*/  I2FP.F32.S32 R101, R102 ;  /* 0x0000006600657245 */ /* 0x000fe20000201400 */
[----:B------:R-:W-:Y:S02]  /*63c0*/  HADD2.F32 R78, -RZ, R78.H0_H0 ;  /* 0x2000004eff4e7230 */ /* 0x000fe40000004100 */
[----:B------:R-:W-:Y:S01]  /*63d0*/  FMUL R69, R58, R69 ;  /* 0x000000453a457220 */ /* 0x000fe20000400000 */
[----:B------:R-:W-:Y:S01]  /*63e0*/  FMUL R61, R66, R61 ;  /* 0x0000003d423d7220 */ /* 0x000fe20000400000 */
[----:B------:R-:W-:Y:S02]  /*63f0*/  HADD2.F32 R74, -RZ, R74.H0_H0 ;  /* 0x2000004aff4a7230 */ /* 0x000fe40000004100 */
[----:B------:R-:W-:Y:S01]  /*6400*/  FMUL R196, R54, R101 ;  /* 0x0000006536c47220 */ /* 0x000fe20000400000 */
[----:B------:R-:W-:Y:S01]  /*6410*/  HADD2.F32 R70, -RZ, R70.H0_H0 ;  /* 0x20000046ff467230 */ /* 0x000fe20000004100 */
[----:B------:R-:W-:Y:S01]  /*6420*/  IMMA.16832.S8.S8 R100, R112.ROW, R52.COL, RZ ;  /* 0x0000003470647237 */ /* 0x000fe20000405cff */
[----:B------:R-:W-:Y:S01]  /*6430*/  FMUL R73, R58, R73 ;  /* 0x000000493a497220 */ /* 0x000fe20000400000 */
[----:B------:R-:W-:Y:S01]  /*6440*/  FMUL R53, R54, R203 ;  /* 0x000000cb36357220 */ /* 0x000fe20000400000 */
        /* <DEDUP_REMOVED lines=10> */
[----:B-1----:R-:W-:Y:S01]  /*64f0*/  IMMA.16832.S8.S8 R96, R104.ROW, R56.COL, RZ ;  /* 0x0000003868607237 */ /* 0x002fe20000405cff */
[----:B------:R-:W-:Y:S01]  /*6500*/  FMUL R109, R50, R109 ;  /* 0x0000006d326d7220 */ /* 0x000fe20000400000 */
[----:B------:R-:W-:Y:S01]  /*6510*/  FFMA R196, R86, R196, R205 ;  /* 0x000000c456c47223 */ /* 0x000fe200000000cd */
[----:B------:R-:W-:Y:S01]  /*6520*/  FMUL R52, R50, R111 ;  /* 0x0000006f32347220 */ /* 0x000fe20000400000 */
[----:B------:R-:W-:Y:S01]  /*6530*/  I2FP.F32.S32 R111, R101 ;  /* 0x00000065006f7245 */ /* 0x000fe20000201400 */
[----:B------:R-:W-:Y:S01]  /*6540*/  FFMA R198, R86, R109, R206 ;  /* 0x0000006d56c67223 */ /* 0x000fe200000000ce */
[----:B------:R-:W-:-:S02]  /*6550*/  I2FP.F32.S32 R109, R100 ;  /* 0x00000064006d7245 */ /* 0x000fc40000201400 */
[----:B------:R-:W-:Y:S02]  /*6560*/  I2FP.F32.S32 R205, R102 ;  /* 0x0000006600cd7245 */ /* 0x000fe40000201400 */
[----:B------:R-:W-:Y:S02]  /*6570*/  I2FP.F32.S32 R207, R103 ;  /* 0x0000006700cf7245 */ /* 0x000fe40000201400 */
[----:B------:R-:W-:Y:S01]  /*6580*/  IMMA.16832.S8.S8 R100, R112.ROW, R56.COL, RZ ;  /* 0x0000003870647237 */ /* 0x000fe20000405cff */
[----:B------:R-:W-:Y:S01]  /*6590*/  FFMA R215, R78, R52, R215 ;  /* 0x000000344ed77223 */ /* 0x000fe200000000d7 */
[C---:B------:R-:W-:Y:S01]  /*65a0*/  FMUL R109, R50.reuse, R109 ;  /* 0x0000006d326d7220 */ /* 0x040fe20000400000 */
        /* <DEDUP_REMOVED lines=11> */
[----:B--2---:R-:W-:Y:S01]  /*6660*/  IMMA.16832.S8.S8 R104, R104.ROW, R48.COL, RZ ;  /* 0x0000003068687237 */ /* 0x004fe20000405cff */
[----:B------:R-:W-:Y:S01]  /*6670*/  LDS R80, [R117+0x1b0] ;  /* 0x0001b00075507984 */ /* 0x000fe20000000800 */
[----:B------:R-:W-:-:S02]  /*6680*/  I2FP.F32.S32 R53, R96 ;  /* 0x0000006000357245 */ /* 0x000fc40000201400 */
[----:B------:R-:W-:Y:S01]  /*6690*/  I2FP.F32.S32 R61, R97 ;  /* 0x00000061003d7245 */ /* 0x000fe20000201400 */
[----:B------:R-:W-:Y:S01]  /*66a0*/  LDS R81, [R117+0x1c0] ;  /* 0x0001c00075517984 */ /* 0x000fe20000000800 */
[----:B------:R-:W-:Y:S02]  /*66b0*/  I2FP.F32.S32 R69, R98 ;  /* 0x0000006200457245 */ /* 0x000fe40000201400 */
[----:B------:R-:W-:Y:S01]  /*66c0*/  I2FP.F32.S32 R73, R99 ;  /* 0x0000006300497245 */ /* 0x000fe20000201400 */
[----:B------:R0:W1:Y:S01]  /*66d0*/  LDSM.16.M88.4 R108, [R170] ;  /* 0x00000000aa6c783b */ /* 0x0000620000000200 */
[----:B------:R-:W-:-:S03]  /*66e0*/  FMUL R205, R54, R205 ;  /* 0x000000cd36cd7220 */ /* 0x000fc60000400000 */
[----:B------:R2:W3:Y:S01]  /*66f0*/  LDSM.16.M88.4 R96, [R168] ;  /* 0x00000000a860783b */ /* 0x0004e20000000200 */
[----:B------:R-:W-:Y:S01]  /*6700*/  IMMA.16832.S8.S8 R112, R112.ROW, R48.COL, RZ ;  /* 0x0000003070707237 */ /* 0x000fe20000405cff */
[----:B------:R-:W-:Y:S01]  /*6710*/  FFMA R222, R74, R205, R222 ;  /* 0x000000cd4ade7223 */ /* 0x000fe200000000de */
[----:B------:R-:W-:Y:S01]  /*6720*/  I2FP.F32.S32 R205, R100 ;  /* 0x0000006400cd7245 */ /* 0x000fe20000201400 */
[C---:B0-----:R-:W-:Y:S01]  /*6730*/  FMUL R170, R58.reuse, R69 ;  /* 0x000000453aaa7220 */ /* 0x041fe20000400000 */
[----:B------:R-:W-:Y:S01]  /*6740*/  I2FP.F32.S32 R69, R102 ;  /* 0x0000006600457245 */ /* 0x000fe20000201400 */
[----:B------:R-:W-:Y:S02]  /*6750*/  FMUL R48, R58, R73 ;  /* 0x000000493a307220 */ /* 0x000fe40000400000 */
[----:B------:R-:W0:Y:S01]  /*6760*/  LDS R73, [R117+0xac0] ;  /* 0x000ac00075497984 */ /* 0x000e220000000800 */
[----:B------:R-:W-:Y:S02]  /*6770*/  HADD2.F32 R49, -RZ, R94.H0_H0 ;  /* 0x2000005eff317230 */ /* 0x000fe40000004100 */
[----:B------:R-:W-:Y:S01]  /*6780*/  FMUL R53, R66, R53 ;  /* 0x0000003542357220 */ /* 0x000fe20000400000 */
[----:B------:R-:W-:Y:S01]  /*6790*/  FMUL R205, R50, R205 ;  /* 0x000000cd32cd7220 */ /* 0x000fe20000400000 */
[----:B------:R-:W-:-:S02]  /*67a0*/  FMUL R216, R54, R69 ;  /* 0x0000004536d87220 */ /* 0x000fc40000400000 */
[C---:B------:R-:W-:Y:S01]  /*67b0*/  FFMA R212, R49.reuse, R53, R92 ;  /* 0x0000003531d47223 */ /* 0x040fe2000000005c */
[C---:B------:R-:W-:Y:S01]  /*67c0*/  FFMA R170, R49.reuse, R170, R85 ;  /* 0x000000aa31aa7223 */ /* 0x040fe20000000055 */
[C---:B--2---:R-:W-:Y:S01]  /*67d0*/  FFMA R168, R49.reuse, R205, R84 ;  /* 0x000000cd31a87223 */ /* 0x044fe20000000054 */
[----:B------:R-:W-:Y:S01]  /*67e0*/  FFMA R216, R49, R216, R77 ;  /* 0x000000d831d87223 */ /* 0x000fe2000000004d */
[----:B------:R-:W-:Y:S01]  /*67f0*/  I2FP.F32.S32 R49, R104 ;  /* 0x0000006800317245 */ /* 0x000fe20000201400 */
[----:B------:R-:W-:-:S04]  /*6800*/  HADD2.F32 R53, -RZ, R90.H0_H0 ;  /* 0x2000005aff357230 */ /* 0x000fc80000004100 */
[C---:B------:R-:W-:Y:S01]  /*6810*/  FMUL R52, R66.reuse, R49 ;  /* 0x0000003142347220 */ /* 0x040fe20000400000 */
[----:B------:R-:W-:Y:S01]  /*6820*/  I2FP.F32.S32 R49, R112 ;  /* 0x0000007000317245 */ /* 0x000fe20000201400 */
[----:B------:R-:W-:Y:S01]  /*6830*/  FMUL R61, R66, R61 ;  /* 0x0000003d423d7220 */ /* 0x000fe20000400000 */
[----:B------:R-:W-:Y:S01]  /*6840*/  I2FP.F32.S32 R101, R101 ;  /* 0x0000006500657245 */ /* 0x000fe20000201400 */
[C---:B------:R-:W-:Y:S01]  /*6850*/  FFMA R93, R53.reuse, R48, R93 ;  /* 0x00000030355d7223 */ /* 0x040fe2000000005d */
[----:B------:R-:W-:Y:S01]  /*6860*/  I2FP.F32.S32 R103, R103 ;  /* 0x0000006700677245 */ /* 0x000fe20000201400 */
[C---:B------:R-:W-:Y:S01]  /*6870*/  FMUL R77, R50.reuse, R49 ;  /* 0x00000031324d7220 */ /* 0x040fe20000400000 */
[----:B------:R-:W-:Y:S01]  /*6880*/  LDS R48, [R117+0x13b0] ;  /* 0x0013b00075307984 */ /* 0x000fe20000000800 */
[C---:B------:R-:W-:Y:S01]  /*6890*/  FFMA R85, R53.reuse, R61, R184 ;  /* 0x0000003d35557223 */ /* 0x040fe200000000b8 */
[----:B------:R-:W-:Y:S02]  /*68a0*/  I2FP.F32.S32 R61, R106 ;  /* 0x0000006a003d7245 */ /* 0x000fe40000201400 */
[----:B------:R-:W2:Y:S01]  /*68b0*/  LDS R49, [R117+0x13c0] ;  /* 0x0013c00075317984 */ /* 0x000ea20000000800 */
[----:B------:R-:W-:Y:S01]  /*68c0*/  FMUL R101, R50, R101 ;  /* 0x0000006532657220 */ /* 0x000fe20000400000 */
[----:B------:R-:W-:Y:S01]  /*68d0*/  FMUL R92, R54, R103 ;  /* 0x00000067365c7220 */ /* 0x000fe20000400000 */
[----:B------:R-:W-:Y:S01]  /*68e0*/  I2FP.F32.S32 R107, R107 ;  /* 0x0000006b006b7245 */ /* 0x000fe20000201400 */
[C---:B------:R-:W-:Y:S01]  /*68f0*/  FMUL R69, R58.reuse, R61 ;  /* 0x0000003d3a457220 */ /* 0x040fe20000400000 */
[C---:B------:R-:W-:Y:S01]  /*6900*/  FFMA R84, R53.reuse, R101, R76 ;  /* 0x0000006535547223 */ /* 0x040fe2000000004c */
[----:B------:R-:W-:Y:S01]  /*6910*/  FFMA R92, R53, R92, R186 ;  /* 0x0000005c355c7223 */ /* 0x000fe200000000ba */
[----:B------:R-:W-:Y:S01]  /*6920*/  I2FP.F32.S32 R53, R114 ;  /* 0x0000007200357245 */ /* 0x000fe20000201400 */
[----:B------:R-:W-:Y:S01]  /*6930*/  FMUL R61, R58, R107 ;  /* 0x0000006b3a3d7220 */ /* 0x000fe20000400000 */
[----:B------:R-:W-:Y:S01]  /*6940*/  FFMA R182, R82, R182, R209 ;  /* 0x000000b652b67223 */ /* 0x000fe200000000d1 */
[----:B-1----:R-:W-:Y:S01]  /*6950*/  IMMA.16832.S8.S8 R100, R108.ROW, R80.COL, RZ ;  /* 0x000000506c647237 */ /* 0x002fe20000405cff */
[----:B------:R-:W-:Y:S01]  /*6960*/  HADD2.F32 R58, -RZ, R83.H0_H0 ;  /* 0x20000053ff3a7230 */ /* 0x000fe20000004100 */
[----:B------:R-:W-:Y:S01]  /*6970*/  I2FP.F32.S32 R105, R105 ;  /* 0x0000006900697245 */ /* 0x000fe20000201400 */
[----:B------:R-:W-:Y:S01]  /*6980*/  FMUL R107, R54, R53 ;  /* 0x00000035366b7220 */ /* 0x000fe20000400000 */
[----:B------:R-:W-:-:S04]  /*6990*/  I2FP.F32.S32 R113, R113 ;  /* 0x0000007100717245 */ /* 0x000fc80000201400 */
[----:B---3--:R-:W-:Y:S01]  /*69a0*/  IMMA.16832.S8.S8 R80, R96.ROW, R80.COL, RZ ;  /* 0x0000005060507237 */ /* 0x008fe20000405cff */
[----:B------:R-:W-:Y:S01]  /*69b0*/  I2FP.F32.S32 R115, R115 ;  /* 0x0000007300737245 */ /* 0x000fe20000201400 */
[----:B------:R-:W-:Y:S02]  /*69c0*/  HADD2.F32 R53, -RZ, R62.H0_H0 ;  /* 0x2000003eff357230 */ /* 0x000fe40000004100 */
[----:B------:R-:W-:Y:S01]  /*69d0*/  FMUL R207, R54, R207 ;  /* 0x000000cf36cf7220 */ /* 0x000fe20000400000 */
[----:B------:R-:W-:Y:S01]  /*69e0*/  FMUL R66, R66, R105 ;  /* 0x0000006942427220 */ /* 0x000fe20000400000 */
[----:B------:R-:W-:Y:S01]  /*69f0*/  FMUL R90, R50, R113 ;  /* 0x00000071325a7220 */ /* 0x000fe20000400000 */
[----:B------:R-:W-:Y:S01]  /*6a00*/  FMUL R94, R54, R115 ;  /* 0x00000073365e7220 */ /* 0x000fe20000400000 */
[----:B------:R-:W-:Y:S02]  /*6a10*/  HADD2.F32 R105, -RZ, R87.H0_H0 ;  /* 0x20000057ff697230 */ /* 0x000fe40000004100 */
[----:B------:R-:W-:Y:S01]  /*6a20*/  FFMA R220, R70, R207, R220 ;  /* 0x000000cf46dc7223 */ /* 0x000fe200000000dc */
[----:B------:R-:W-:-:S02]  /*6a30*/  HADD2.F32 R50, -RZ, R91.H0_H0 ;  /* 0x2000005bff327230 */ /* 0x000fc40000004100 */
[C---:B------:R-:W-:Y:S01]  /*6a40*/  FFMA R91, R53.reuse, R52, R180 ;  /* 0x00000034355b7223 */ /* 0x040fe200000000b4 */
[----:B------:R-:W-:Y:S02]  /*6a50*/  HADD2.F32 R54, -RZ, R71.H0_H0 ;  /* 0x20000047ff367230 */ /* 0x000fe40000004100 */
[C---:B------:R-:W-:Y:S01]  /*6a60*/  FFMA R62, R53.reuse, R69, R178 ;  /* 0x00000045353e7223 */ /* 0x040fe200000000b2 */
[C---:B------:R-:W-:Y:S01]  /*6a70*/  FFMA R87, R53.reuse, R77, R176 ;  /* 0x0000004d35577223 */ /* 0x040fe200000000b0 */
[----:B------:R-:W-:Y:S01]  /*6a80*/  FFMA R86, R53, R107, R174 ;  /* 0x0000006b35567223 */ /* 0x000fe200000000ae */
[----:B0-----:R-:W-:Y:S01]  /*6a90*/  IMMA.16832.S8.S8 R68, R108.ROW, R72.COL, RZ ;  /* 0x000000486c447237 */ /* 0x001fe20000405cff */
[----:B------:R-:W-:Y:S04]  /*6aa0*/  LDS R52, [R117+0x1cb0] ;  /* 0x001cb00075347984 */ /* 0x000fe80000000800 */
[----:B------:R-:W0:Y:S01]  /*6ab0*/  LDS R53, [R117+0x1cc0] ;  /* 0x001cc00075357984 */ /* 0x000e220000000800 */
[----:B------:R-:W-:-:S02]  /*6ac0*/  HADD2.F32 R113, -RZ, R75.H0_H0 ;  /* 0x2000004bff717230 */ /* 0x000fc40000004100 */
[----:B------:R-:W-:Y:S01]  /*6ad0*/  IMMA.16832.S8.S8 R72, R96.ROW, R72.COL, RZ ;  /* 0x0000004860487237 */ /* 0x000fe20000405cff */
        /* <DEDUP_REMOVED lines=13> */
[----:B------:R-:W-:Y:S01]  /*6bb0*/  I2FP.F32.S32 R102, R102 ;  /* 0x0000006600667245 */ /* 0x000fe20000201400 */
        /* <DEDUP_REMOVED lines=10> */
[----:B--2---:R-:W-:Y:S01]  /*6c60*/  IMMA.16832.S8.S8 R68, R108.ROW, R48.COL, RZ ;  /* 0x000000306c447237 */ /* 0x004fe20000405cff */
        /* <DEDUP_REMOVED lines=8> */
[----:B------:R-:W-:Y:S01]  /*6cf0*/  I2FP.F32.S32 R104, R75 ;  /* 0x0000004b00687245 */ /* 0x000fe20000201400 */
[----:B------:R-:W-:Y:S02]  /*6d00*/  FMUL R77, R55, R74 ;  /* 0x0000004a374d7220 */ /* 0x000fe40000400000 */
[C---:B------:R-:W-:Y:S01]  /*6d10*/  IMMA.16832.S8.S8 R72, R96.reuse.ROW, R48.COL, RZ ;  /* 0x0000003060487237 */ /* 0x040fe20000405cff */
[----:B------:R-:W-:Y:S02]  /*6d20*/  HADD2.F32 R79, -RZ, R79.H0_H0 ;  /* 0x2000004fff4f7230 */ /* 0x000fe40000004100 */
        /* <DEDUP_REMOVED lines=9> */
[----:B------:R-:W-:Y:S01]  /*6dc0*/  I2FP.F32.S32 R80, R69 ;  /* 0x0000004500507245 */ /* 0x000fe20000201400 */
[----:B------:R-:W-:Y:S01]  /*6dd0*/  FFMA R107, R105, R107, R198 ;  /* 0x0000006b696b7223 */ /* 0x000fe200000000c6 */
[----:B------:R-:W-:Y:S01]  /*6de0*/  I2FP.F32.S32 R82, R70 ;  /* 0x0000004600527245 */ /* 0x000fe20000201400 */
[----:B------:R-:W-:Y:S01]  /*6df0*/  HADD2.F32 R95, -RZ, R95.H0_H0 ;  /* 0x2000005fff5f7230 */ /* 0x000fe20000004100 */
[----:B0-----:R-:W-:Y:S01]  /*6e00*/  IMMA.16832.S8.S8 R68, R96.ROW, R52.COL, RZ ;  /* 0x0000003460447237 */ /* 0x001fe20000405cff */
[----:B------:R-:W-:Y:S02]  /*6e10*/  LDS R48, [R117+0x25b0] ;  /* 0x0025b00075307984 */ /* 0x000fe40000000800 */
[----:B------:R-:W-:-:S02]  /*6e20*/  I2FP.F32.S32 R72, R72 ;  /* 0x0000004800487245 */ /* 0x000fc40000201400 */
[----:B------:R-:W-:Y:S01]  /*6e30*/  I2FP.F32.S32 R114, R73 ;  /* 0x0000004900727245 */ /* 0x000fe20000201400 */
[----:B------:R-:W0:Y:S01]  /*6e40*/  LDS R49, [R117+0x25c0] ;  /* 0x0025c00075317984 */ /* 0x000e220000000800 */
[----:B------:R-:W-:Y:S01]  /*6e50*/  I2FP.F32.S32 R166, R75 ;  /* 0x0000004b00a67245 */ /* 0x000fe20000201400 */
[----:B------:R-:W-:Y:S01]  /*6e60*/  FMUL R73, R51, R72 ;  /* 0x0000004833497220 */ /* 0x000fe20000400000 */
[C---:B------:R-:W-:Y:S01]  /*6e70*/  FFMA R210, R105.reuse, R78, R201 ;  /* 0x0000004e69d27223 */ /* 0x040fe200000000c9 */
[----:B------:R-:W-:Y:S01]  /*6e80*/  FFMA R105, R105, R77, R196 ;  /* 0x0000004d69697223 */ /* 0x000fe200000000c4 */
[----:B------:R-:W-:Y:S01]  /*6e90*/  I2FP.F32.S32 R74, R74 ;  /* 0x0000004a004a7245 */ /* 0x000fe20000201400 */
[----:B------:R-:W-:Y:S01]  /*6ea0*/  FFMA R196, R113, R73, R224 ;  /* 0x0000004971c47223 */ /* 0x000fe200000000e0 */
[----:B------:R-:W-:-:S06]  /*6eb0*/  FMUL R73, R55, R166 ;  /* 0x000000a637497220 */ /* 0x000fcc0000400000 */
[----:B------:R-:W-:Y:S01]  /*6ec0*/  I2FP.F32.S32 R72, R70 ;  /* 0x0000004600487245 */ /* 0x000fe20000201400 */
[----:B------:R-:W-:Y:S01]  /*6ed0*/  FFMA R182, R54, R73, R220 ;  /* 0x0000004936b67223 */ /* 0x000fe200000000dc */
[----:B------:R-:W-:-:S03]  /*6ee0*/  FMUL R75, R55, R74 ;  /* 0x0000004a374b7220 */ /* 0x000fc60000400000 */
[----:B------:R-:W-:Y:S01]  /*6ef0*/  FMUL R73, R55, R72 ;  /* 0x0000004837497220 */ /* 0x000fe20000400000 */
[----:B------:R-:W-:-:S03]  /*6f00*/  FFMA R184, R113, R75, R222 ;  /* 0x0000004b71b87223 */ /* 0x000fc600000000de */
[----:B------:R-:W-:Y:S02]  /*6f10*/  FFMA R166, R95, R73, R216 ;  /* 0x000000495fa67223 */ /* 0x000fe400000000d8 */
[----:B------:R-:W1:Y:S01]  /*6f20*/  LDS.128 R72, [R150+0x25d0] ;  /* 0x0025d00096487984 */ /* 0x000e620000000c00 */
[----:B------:R-:W-:Y:S01]  /*6f30*/  BAR.SYNC.DEFER_BLOCKING 0x0 ;  /* 0x0000000000007b1d */ /* 0x000fe20000010000 */
[----:B------:R-:W-:Y:S01]  /*6f40*/  FMUL R76, R67, R76 ;  /* 0x0000004c434c7220 */ /* 0x000fe20000400000 */
[----:B------:R-:W-:-:S03]  /*6f50*/  FMUL R77, R55, R104 ;  /* 0x00000068374d7220 */ /* 0x000fc60000400000 */
[C---:B------:R-:W-:Y:S01]  /*6f60*/  FFMA R204, R79.reuse, R76, R204 ;  /* 0x0000004c4fcc7223 */ /* 0x040fe200000000cc */
[----:B------:R-:W-:Y:S02]  /*6f70*/  FFMA R104, R79, R77, R214 ;  /* 0x0000004d4f687223 */ /* 0x000fe400000000d6 */
[----:B------:R-:W-:Y:S01]  /*6f80*/  IMMA.16832.S8.S8 R76, R108.ROW, R52.COL, RZ ;  /* 0x000000346c4c7237 */ /* 0x000fe20000405cff */
[----:B------:R-:W-:Y:S01]  /*6f90*/  FMUL R53, R59, R82 ;  /* 0x000000523b357220 */ /* 0x000fe20000400000 */
[C---:B------:R-:W-:Y:S01]  /*6fa0*/  FMUL R58, R67.reuse, R58 ;  /* 0x0000003a433a7220 */ /* 0x040fe20000400000 */
        /* <DEDUP_REMOVED lines=13> */
[----:B------:R-:W-:Y:S01]  /*7080*/  FFMA R200, R113, R53, R200 ;  /* 0x0000003571c87223 */ /* 0x000fe200000000c8 */
[----:B------:R-:W-:Y:S01]  /*7090*/  FMUL R53, R51, R114 ;  /* 0x0000007233357220 */ /* 0x000fe20000400000 */
[----:B------:R-:W-:Y:S01]  /*70a0*/  FFMA R202, R113, R58, R202 ;  /* 0x0000003a71ca7223 */ /* 0x000fe200000000ca */
[----:B------:R-:W-:-:S02]  /*70b0*/  I2FP.F32.S32 R52, R77 ;  /* 0x0000004d00347245 */ /* 0x000fc40000201400 */
[----:B------:R-:W-:Y:S01]  /*70c0*/  I2FP.F32.S32 R58, R69 ;  /* 0x00000045003a7245 */ /* 0x000fe20000201400 */
[C---:B------:R-:W-:Y:S01]  /*70d0*/  FFMA R201, R54.reuse, R80, R225 ;  /* 0x0000005036c97223 */ /* 0x040fe200000000e1 */
[----:B------:R-:W-:Y:S01]  /*70e0*/  FFMA R186, R54, R53, R56 ;  /* 0x0000003536ba7223 */ /* 0x000fe20000000038 */
[----:B------:R-:W-:Y:S01]  /*70f0*/  I2FP.F32.S32 R56, R68 ;  /* 0x0000004400387245 */ /* 0x000fe20000201400 */
[----:B0-----:R-:W-:Y:S01]  /*7100*/  IMMA.16832.S8.S8 R108, R108.ROW, R48.COL, RZ ;  /* 0x000000306c6c7237 */ /* 0x001fe20000405cff */
[----:B------:R-:W-:Y:S01]  /*7110*/  I2FP.F32.S32 R80, R71 ;  /* 0x0000004700507245 */ /* 0x000fe20000201400 */
[----:B------:R-:W-:-:S06]  /*7120*/  FMUL R52, R67, R52 ;  /* 0x0000003443347220 */ /* 0x000fcc0000400000 */
[----:B------:R-:W-:Y:S01]  /*7130*/  IMMA.16832.S8.S8 R68, R96.ROW, R48.COL, RZ ;  /* 0x0000003060447237 */ /* 0x000fe20000405cff */
[----:B------:R-:W-:Y:S01]  /*7140*/  BAR.SYNC.DEFER_BLOCKING 0x0 ;  /* 0x0000000000007b1d */ /* 0x000fe20000010000 */
[----:B------:R-:W-:Y:S01]  /*7150*/  FMUL R49, R51, R58 ;  /* 0x0000003a33317220 */ /* 0x000fe20000400000 */
[----:B------:R-:W-:-:S03]  /*7160*/  FFMA R180, R50, R52, R85 ;  /* 0x0000003432b47223 */ /* 0x000fc60000000055 */
[----:B------:R-:W-:Y:S01]  /*7170*/  FFMA R176, R50, R49, R84 ;  /* 0x0000003132b07223 */ /* 0x000fe20000000054 */
[----:B------:R-:W-:Y:S01]  /*7180*/  I2FP.F32.S32 R76, R76 ;  /* 0x0000004c004c7245 */ /* 0x000fe20000201400 */
[----:B------:R-:W-:Y:S01]  /*7190*/  FMUL R112, R59, R112 ;  /* 0x000000703b707220 */ /* 0x000fe20000400000 */
[----:B------:R-:W-:-:S03]  /*71a0*/  I2FP.F32.S32 R78, R78 ;  /* 0x0000004e004e7245 */ /* 0x000fc60000201400 */
[----:B------:R-:W-:Y:S01]  /*71b0*/  FMUL R76, R67, R76 ;  /* 0x0000004c434c7220 */ /* 0x000fe20000400000 */
[----:B------:R-:W-:Y:S01]  /*71c0*/  FFMA R198, R54, R112, R57 ;  /* 0x0000007036c67223 */ /* 0x000fe20000000039 */
[----:B------:R-:W-:Y:S04]  /*71d0*/  LDS R84, [R117+0x150] ;  /* 0x0001500075547984 */ /* 0x000fe80000000800 */
[----:B------:R-:W-:Y:S04]  /*71e0*/  LDS R85, [R117+0x160] ;  /* 0x0001600075557984 */ /* 0x000fe80000000800 */
[----:B------:R0:W3:Y:S01]  /*71f0*/  LDSM.16.M88.4 R96, [R164] ;  /* 0x00000000a460783b */ /* 0x0000e20000000200 */
[----:B------:R-:W-:Y:S01]  /*7200*/  I2FP.F32.S32 R54, R79 ;  /* 0x0000004f00367245 */ /* 0x000fe20000201400 */
[----:B------:R-:W-:-:S02]  /*7210*/  FMUL R53, R59, R78 ;  /* 0x0000004e3b357220 */ /* 0x000fc40000400000 */
[----:B------:R-:W4:Y:S01]  /*7220*/  LDSM.16.M88.4 R112, [R163] ;  /* 0x00000000a370783b */ /* 0x000f220000000200 */
[----:B------:R-:W-:-:S03]  /*7230*/  FFMA R174, R95, R76, R212 ;  /* 0x0000004c5fae7223 */ /* 0x000fc600000000d4 */
[----:B------:R-:W5:Y:S01]  /*7240*/  LDS.128 R76, [R150+0x140] ;  /* 0x00014000964c7984 */ /* 0x000f620000000c00 */
[----:B------:R-:W-:Y:S01]  /*7250*/  FMUL R57, R51, R56 ;  /* 0x0000003833397220 */ /* 0x000fe20000400000 */
[----:B------:R-:W-:Y:S01]  /*7260*/  FMUL R54, R59, R54 ;  /* 0x000000363b367220 */ /* 0x000fe20000400000 */
[----:B------:R-:W-:Y:S01]  /*7270*/  I2FP.F32.S32 R48, R109 ;  /* 0x0000006d00307245 */ /* 0x000fe20000201400 */
[----:B------:R-:W-:Y:S01]  /*7280*/  FMUL R49, R55, R80 ;  /* 0x0000005037317220 */ /* 0x000fe20000400000 */
[C---:B------:R-:W-:Y:S01]  /*7290*/  FFMA R170, R95.reuse, R53, R170 ;  /* 0x000000355faa7223 */ /* 0x040fe200000000aa */
[----:B------:R-:W-:Y:S01]  /*72a0*/  FFMA R168, R95, R57, R168 ;  /* 0x000000395fa87223 */ /* 0x000fe200000000a8 */
[C---:B------:R-:W-:Y:S01]  /*72b0*/  FFMA R178, R50.reuse, R54, R93 ;  /* 0x0000003632b27223 */ /* 0x040fe2000000005d */
[----:B--2---:R-:W-:Y:S01]  /*72c0*/  FFMA R171, R50, R49, R92 ;  /* 0x0000003132ab7223 */ /* 0x004fe2000000005c */
[----:B------:R-:W-:Y:S01]  /*72d0*/  FMUL R95, R67, R48 ;  /* 0x00000030435f7220 */ /* 0x000fe20000400000 */
[----:B-1----:R-:W-:Y:S01]  /*72e0*/  HADD2.F32 R53, -RZ, R72.H0_H0 ;  /* 0x20000048ff357230 */ /* 0x002fe20000004100 */
[----:B------:R-:W-:Y:S01]  /*72f0*/  LDS R92, [R117+0xa50] ;  /* 0x000a5000755c7984 */ /* 0x000fe20000000800 */
[----:B------:R-:W-:-:S03]  /*7300*/  I2FP.F32.S32 R48, R111 ;  /* 0x0000006f00307245 */ /* 0x000fc60000201400 */
[----:B------:R-:W1:Y:S01]  /*7310*/  LDS R93, [R117+0xa60] ;  /* 0x000a6000755d7984 */ /* 0x000e620000000800 */
[----:B------:R-:W-:Y:S01]  /*7320*/  I2FP.F32.S32 R110, R110 ;  /* 0x0000006e006e7245 */ /* 0x000fe20000201400 */
[----:B------:R-:W-:Y:S01]  /*7330*/  HADD2.F32 R73, -RZ, R73.H0_H0 ;  /* 0x20000049ff497230 */ /* 0x000fe20000004100 */
[----:B------:R-:W-:Y:S01]  /*7340*/  I2FP.F32.S32 R50, R69 ;  /* 0x0000004500327245 */ /* 0x000fe20000201400 */
[----:B------:R-:W-:Y:S01]  /*7350*/  FFMA R161, R53, R64, R161 ;  /* 0x0000004035a17223 */ /* 0x000fe200000000a1 */
[----:B------:R-:W-:Y:S01]  /*7360*/  FMUL R69, R59, R48 ;  /* 0x000000303b457220 */ /* 0x000fe20000400000 */
[----:B------:R-:W-:Y:S01]  /*7370*/  I2FP.F32.S32 R52, R70 ;  /* 0x0000004600347245 */ /* 0x000fe20000201400 */
[----:B0-----:R-:W-:Y:S01]  /*7380*/  HADD2.F32 R164, -RZ, R63.H0_H0 ;  /* 0x2000003fffa47230 */ /* 0x001fe20000004100 */
[----:B------:R-:W-:Y:S01]  /*7390*/  I2FP.F32.S32 R48, R71 ;  /* 0x0000004700307245 */ /* 0x000fe20000201400 */
[----:B------:R-:W-:Y:S02]  /*73a0*/  HADD2.F32 R74, -RZ, R74.H0_H0 ;  /* 0x2000004aff4a7230 */ /* 0x000fe40000004100 */
[----:B------:R-:W-:Y:S01]  /*73b0*/  FFMA R160, R53, R197, R160 ;  /* 0x000000c535a07223 */ /* 0x000fe200000000a0 */
[----:B------:R-:W-:Y:S01]  /*73c0*/  I2FP.F32.S32 R108, R108 ;  /* 0x0000006c006c7245 */ /* 0x000fe20000201400 */
[----:B------:R-:W-:Y:S01]  /*73d0*/  FMUL R167, R59, R110 ;  /* 0x0000006e3ba77220 */ /* 0x000fe20000400000 */
[----:B------:R-:W-:Y:S01]  /*73e0*/  I2FP.F32.S32 R68, R68 ;  /* 0x0000004400447245 */ /* 0x000fe20000201400 */
[----:B------:R-:W-:Y:S01]  /*73f0*/  FFMA R159, R53, R172, R159 ;  /* 0x000000ac359f7223 */ /* 0x000fe2000000009f */
[----:B------:R-:W-:Y:S01]  /*7400*/  FFMA R88, R73, R88, R161 ;  /* 0x0000005849587223 */ /* 0x000fe200000000a1 */
[----:B------:R-:W-:Y:S01]  /*7410*/  FFMA R162, R53, R199, R162 ;  /* 0x000000c735a27223 */ /* 0x000fe200000000a2 */
[----:B---3--:R-:W-:Y:S01]  /*7420*/  IMMA.16832.S8.S8 R80, R96.ROW, R84.COL, RZ ;  /* 0x0000005460507237 */ /* 0x008fe20000405cff */
[C---:B------:R-:W-:Y:S01]  /*7430*/  FMUL R71, R55.reuse, R52 ;  /* 0x0000003437477220 */ /* 0x040fe20000400000 */
[----:B------:R-:W-:Y:S01]  /*7440*/  FMUL R109, R55, R48 ;  /* 0x00000030376d7220 */ /* 0x000fe20000400000 */
[C---:B------:R-:W-:Y:S01]  /*7450*/  FFMA R65, R73.reuse, R65, R160 ;  /* 0x0000004149417223 */ /* 0x040fe200000000a0 */
[----:B------:R-:W0:Y:S01]  /*7460*/  LDS.128 R56, [R150+0x1d0] ;  /* 0x0001d00096387984 */ /* 0x000e220000000c00 */
[----:B------:R-:W-:Y:S01]  /*7470*/  FFMA R159, R73, R60, R159 ;  /* 0x0000003c499f7223 */ /* 0x000fe2000000009f */
[----:B------:R-:W-:Y:S01]  /*7480*/  FFMA R88, R74, R61, R88 ;  /* 0x0000003d4a587223 */ /* 0x000fe20000000058 */
[----:B------:R-:W-:Y:S01]  /*7490*/  FFMA R167, R164, R167, R62 ;  /* 0x000000a7a4a77223 */ /* 0x000fe2000000003e */
[----:B------:R-:W2:Y:S01]  /*74a0*/  LDS.128 R52, [R158+0x3bd0] ;  /* 0x003bd0009e347984 */ /* 0x000ea20000000c00 */
[----:B------:R-:W-:Y:S01]  /*74b0*/  FMUL R108, R67, R108 ;  /* 0x0000006c436c7220 */ /* 0x000fe20000400000 */
[----:B------:R-:W-:Y:S01]  /*74c0*/  FMUL R70, R51, R68 ;  /* 0x0000004433467220 */ /* 0x000fe20000400000 */
[----:B------:R-:W-:Y:S01]  /*74d0*/  FFMA R89, R73, R89, R162 ;  /* 0x0000005949597223 */ /* 0x000fe200000000a2 */
[----:B------:R-:W3:Y:S01]  /*74e0*/  LDS.128 R60, [R158+0x4550] ;  /* 0x004550009e3c7984 */ /* 0x000ee20000000c00 */
[----:B------:R-:W-:Y:S01]  /*74f0*/  FMUL R110, R51, R50 ;  /* 0x00000032336e7220 */ /* 0x000fe20000400000 */
[----:B------:R-:W-:-:S02]  /*7500*/  HADD2.F32 R75, -RZ, R75.H0_H0 ;  /* 0x2000004bff4b7230 */ /* 0x000fc40000004100 */
[C---:B------:R-:W-:Y:S01]  /*7510*/  FFMA R68, R74.reuse, R66, R65 ;  /* 0x000000424a447223 */ /* 0x040fe20000000041 */
[----:B------:R-:W3:Y:S01]  /*7520*/  LDS.128 R48, [R158+0x3250] ;  /* 0x003250009e307984 */ /* 0x000ee20000000c00 */
[C---:B------:R-:W-:Y:S01]  /*7530*/  FFMA R89, R74.reuse, R90, R89 ;  /* 0x0000005a4a597223 */ /* 0x040fe20000000059 */
[----:B------:R-:W-:Y:S01]  /*7540*/  FFMA R94, R74, R94, R159 ;  /* 0x0000005e4a5e7223 */ /* 0x000fe2000000009f */
[C---:B------:R-:W-:Y:S01]  /*7550*/  FFMA R169, R164.reuse, R108, R91 ;  /* 0x0000006ca4a97223 */ /* 0x040fe2000000005b */
[C---:B------:R-:W-:Y:S01]  /*7560*/  FFMA R165, R164.reuse, R70, R87 ;  /* 0x00000046a4a57223 */ /* 0x040fe20000000057 */
[----:B------:R1:W3:Y:S01]  /*7570*/  LDS.128 R64, [R158+0x4ed0] ;  /* 0x004ed0009e407984 */ /* 0x0002e20000000c00 */
[----:B------:R-:W-:Y:S02]  /*7580*/  FFMA R164, R164, R71, R86 ;  /* 0x00000047a4a47223 */ /* 0x000fe40000000056 */
[----:B----4-:R-:W-:Y:S01]  /*7590*/  IMMA.16832.S8.S8 R84, R112.ROW, R84.COL, RZ ;  /* 0x0000005470547237 */ /* 0x010fe20000405cff */
[C---:B------:R-:W-:Y:S01]  /*75a0*/  FFMA R159, R75.reuse, R95, R68 ;  /* 0x0000005f4b9f7223 */ /* 0x040fe20000000044 */
[C---:B------:R-:W-:Y:S01]  /*75b0*/  FFMA R162, R75.reuse, R69, R88 ;  /* 0x000000454ba27223 */ /* 0x040fe20000000058 */
[C---:B------:R-:W-:Y:S01]  /*75c0*/  FFMA R161, R75.reuse, R110, R89 ;  /* 0x0000006e4ba17223 */ /* 0x040fe20000000059 */
[----:B------:R-:W-:Y:S01]  /*75d0*/  FFMA R160, R75, R109, R94 ;  /* 0x0000006d4ba07223 */ /* 0x000fe2000000005e */
[----:B-----5:R-:W-:Y:S01]  /*75e0*/  HADD2.F32 R110, -RZ, R76.H0_H0 ;  /* 0x2000004cff6e7230 */ /* 0x020fe20000004100 */
[----:B------:R-:W4:Y:S01]  /*75f0*/  LDS.128 R72, [R150+0xa40] ;  /* 0x000a400096487984 */ /* 0x000f220000000c00 */
[----:B------:R-:W-:-:S02]  /*7600*/  HADD2.F32 R108, -RZ, R77.H0_H0 ;  /* 0x2000004dff6c7230 */ /* 0x000fc40000004100 */
[----:B------:R-:W-:Y:S01]  /*7610*/  HADD2.F32 R163, -RZ, R78.H0_H0 ;  /* 0x2000004effa37230 */ /* 0x000fe20000004100 */
[----:B------:R-:W-:Y:S01]  /*7620*/  LDS R94, [R117+0x170] ;  /* 0x00017000755e7984 */ /* 0x000fe20000000800 */
[----:B-1----:R-:W-:-:S03]  /*7630*/  HADD2.F32 R158, -RZ, R79.H0_H0 ;  /* 0x2000004fff9e7230 */ /* 0x002fc60000004100 */
[----:B------:R-:W-:Y:S04]  /*7640*/  LDS R95, [R117+0x180] ;  /* 0x00018000755f7984 */ /* 0x000fe80000000800 */
[----:B------:R1:W5:Y:S04]  /*7650*/  LDSM.16.M88.4 R68, [R157] ;  /* 0x000000009d44783b */ /* 0x0003680000000200 */
[----:B------:R2:W5:Y:S01]  /*7660*/  LDSM.16.M88.4 R76, [R156] ;  /* 0x000000009c4c783b */ /* 0x0005620000000200 */
[----:B------:R-:W-:Y:S02]  /*7670*/  I2FP.F32.S32 R109, R80 ;  /* 0x00000050006d7245 */ /* 0x000fe40000201400 */
[----:B------:R-:W-:-:S02]  /*7680*/  I2FP.F32.S32 R111, R81 ;  /* 0x00000051006f7245 */ /* 0x000fc40000201400 */
[----:B------:R-:W-:Y:S02]  /*7690*/  I2FP.F32.S32 R173, R82 ;  /* 0x0000005200ad7245 */ /* 0x000fe40000201400 */
[----:B------:R-:W-:Y:S02]  /*76a0*/  I2FP.F32.S32 R175, R83 ;  /* 0x0000005300af7245 */ /* 0x000fe40000201400 */
[----:B------:R-:W5:Y:S01]  /*76b0*/  LDS.128 R80, [R150+0xad0] ;  /* 0x000ad00096507984 */ /* 0x000f620000000c00 */
[----:B-1----:R-:W-:Y:S01]  /*76c0*/  I2FP.F32.S32 R157, R84 ;  /* 0x00000054009d7245 */ /* 0x002fe20000201400 */
[----:B------:R-:W-:Y:S01]  /*76d0*/  IMMA.16832.S8.S8 R88, R96.ROW, R92.COL, RZ ;  /* 0x0000005c60587237 */ /* 0x000fe20000405cff */
[----:B------:R-:W-:Y:S02]  /*76e0*/  I2FP.F32.S32 R181, R85 ;  /* 0x0000005500b57245 */ /* 0x000fe40000201400 */
[----:B------:R-:W-:Y:S02]  /*76f0*/  I2FP.F32.S32 R183, R86 ;  /* 0x0000005600b77245 */ /* 0x000fe40000201400 */
[----:B------:R-:W-:-:S03]  /*7700*/  I2FP.F32.S32 R185, R87 ;  /* 0x0000005700b97245 */ /* 0x000fc60000201400 */
[----:B------:R-:W-:Y:S01]  /*7710*/  IMMA.16832.S8.S8 R84, R112.ROW, R92.COL, RZ ;  /* 0x0000005c70547237 */ /* 0x000fe20000405cff */
[----:B------:R-:W-:Y:S04]  /*7720*/  LDS R92, [R117+0xa70] ;  /* 0x000a7000755c7984 */ /* 0x000fe80000000800 */
[----:B------:R-:W1:Y:S01]  /*7730*/  LDS R93, [R117+0xa80] ;  /* 0x000a8000755d7984 */ /* 0x000e620000000800 */
[----:B0-----:R-:W-:Y:S02]  /*7740*/  HADD2.F32 R56, -RZ, R56.H0_H0 ;  /* 0x20000038ff387230 */ /* 0x001fe40000004100 */
[----:B--2---:R-:W-:Y:S01]  /*7750*/  FMUL R156, R52, R175 ;  /* 0x000000af349c7220 */ /* 0x004fe20000400000 */
[----:B---3--:R-:W-:Y:S01]  /*7760*/  FMUL R181, R60, R181 ;  /* 0x000000b53cb57220 */ /* 0x008fe20000400000 */
[C---:B------:R-:W-:Y:S01]  /*7770*/  FMUL R109, R48.reuse, R109 ;  /* 0x0000006d306d7220 */ /* 0x040fe20000400000 */
[----:B------:R-:W-:Y:S01]  /*7780*/  FMUL R111, R48, R111 ;  /* 0x0000006f306f7220 */ /* 0x000fe20000400000 */
[----:B------:R-:W-:Y:S01]  /*7790*/  FFMA R177, R56, R156, R205 ;  /* 0x0000009c38b17223 */ /* 0x000fe200000000cd */
[----:B------:R-:W-:Y:S01]  /*77a0*/  FMUL R173, R52, R173 ;  /* 0x000000ad34ad7220 */ /* 0x000fe20000400000 */
[----:B------:R-:W-:Y:S01]  /*77b0*/  FMUL R156, R64, R185 ;  /* 0x000000b9409c7220 */ /* 0x000fe20000400000 */
[----:B------:R-:W-:Y:S01]  /*77c0*/  FFMA R103, R56, R181, R103 ;  /* 0x000000b538677223 */ /* 0x000fe20000000067 */
[----:B------:R-:W-:Y:S01]  /*77d0*/  I2FP.F32.S32 R181, R90 ;  /* 0x0000005a00b57245 */ /* 0x000fe20000201400 */
[----:B------:R-:W-:Y:S01]  /*77e0*/  FFMA R207, R110, R109, R207 ;  /* 0x0000006d6ecf7223 */ /* 0x000fe200000000cf */
[----:B------:R-:W-:Y:S01]  /*77f0*/  FFMA R179, R56, R111, R206 ;  /* 0x0000006f38b37223 */ /* 0x000fe200000000ce */
[----:B------:R-:W-:Y:S01]  /*7800*/  I2FP.F32.S32 R185, R84 ;  /* 0x0000005400b97245 */ /* 0x000fe20000201400 */
[----:B------:R-:W-:Y:S01]  /*7810*/  FFMA R209, R110, R173, R209 ;  /* 0x000000ad6ed17223 */ /* 0x000fe200000000d1 */
[----:B------:R-:W-:Y:S01]  /*7820*/  FMUL R109, R60, R157 ;  /* 0x0000009d3c6d7220 */ /* 0x000fe20000400000 */
[----:B------:R-:W-:Y:S01]  /*7830*/  FMUL R111, R64, R183 ;  /* 0x000000b7406f7220 */ /* 0x000fe20000400000 */
[----:B------:R-:W-:Y:S01]  /*7840*/  FFMA R101, R56, R156, R101 ;  /* 0x0000009c38657223 */ /* 0x000fe20000000065 */
[----:B------:R-:W-:Y:S01]  /*7850*/  I2FP.F32.S32 R173, R88 ;  /* 0x0000005800ad7245 */ /* 0x000fe20000201400 */
[----:B----4-:R-:W-:Y:S01]  /*7860*/  HADD2.F32 R157, -RZ, R72.H0_H0 ;  /* 0x20000048ff9d7230 */ /* 0x010fe20000004100 */
[----:B------:R-:W-:Y:S01]  /*7870*/  I2FP.F32.S32 R175, R89 ;  /* 0x0000005900af7245 */ /* 0x000fe20000201400 */
[----:B------:R-:W-:Y:S01]  /*7880*/  FMUL R181, R52, R181 ;  /* 0x000000b534b57220 */ /* 0x000fe20000400000 */
[----:B------:R-:W-:Y:S01]  /*7890*/  I2FP.F32.S32 R183, R91 ;  /* 0x0000005b00b77245 */ /* 0x000fe20000201400 */
[----:B------:R-:W-:Y:S01]  /*78a0*/  FMUL R56, R60, R185 ;  /* 0x000000b93c387220 */ /* 0x000fe20000400000 */
[----:B------:R-:W-:Y:S01]  /*78b0*/  I2FP.F32.S32 R199, R86 ;  /* 0x0000005600c77245 */ /* 0x000fe20000201400 */
[----:B-----5:R-:W-:Y:S01]  /*78c0*/  IMMA.16832.S8.S8 R88, R68.ROW, R94.COL, RZ ;  /* 0x0000005e44587237 */ /* 0x020fe20000405cff */
[----:B------:R-:W-:-:S02]  /*78d0*/  I2FP.F32.S32 R187, R85 ;  /* 0x0000005500bb7245 */ /* 0x000fc40000201400 */
[----:B------:R-:W-:Y:S01]  /*78e0*/  I2FP.F32.S32 R205, R87 ;  /* 0x0000005700cd7245 */ /* 0x000fe20000201400 */
[----:B------:R-:W-:-:S04]  /*78f0*/  FFMA R172, R157, R181, R210 ;  /* 0x000000b59dac7223 */ /* 0x000fc800000000d2 */
[----:B------:R-:W-:Y:S01]  /*7900*/  IMMA.16832.S8.S8 R84, R76.ROW, R94.COL, RZ ;  /* 0x0000005e4c547237 */ /* 0x000fe20000405cff */
[----:B------:R-:W-:Y:S01]  /*7910*/  FFMA R107, R157, R56, R107 ;  /* 0x000000389d6b7223 */ /* 0x000fe2000000006b */
        /* <DEDUP_REMOVED lines=8> */
[----:B------:R-:W-:Y:S01]  /*79a0*/  FFMA R183, R181, R183, R106 ;  /* 0x000000b7b5b77223 */ /* 0x000fe2000000006a */
[----:B------:R-:W-:Y:S01]  /*79b0*/  FFMA R156, R157, R156, R105 ;  /* 0x0000009c9d9c7223 */ /* 0x000fe20000000069 */
[----:B------:R-:W-:Y:S01]  /*79c0*/  FFMA R181, R181, R205, R104 ;  /* 0x000000cdb5b57223 */ /* 0x000fe20000000068 */
[----:B------:R-:W-:Y:S04]  /*79d0*/  LDS R105, [R117+0x1360] ;  /* 0x0013600075697984 */ /* 0x000fe80000000800 */
[----:B------:R-:W0:Y:S01]  /*79e0*/  LDS R104, [R117+0x1350] ;  /* 0x0013500075687984 */ /* 0x000e220000000800 */
[----:B------:R-:W-:-:S02]  /*79f0*/  I2FP.F32.S32 R56, R88 ;  /* 0x0000005800387245 */ /* 0x000fc40000201400 */
[----:B------:R-:W-:Y:S02]  /*7a00*/  I2FP.F32.S32 R80, R90 ;  /* 0x0000005a00507245 */ /* 0x000fe40000201400 */
[----:B------:R-:W-:Y:S02]  /*7a10*/  I2FP.F32.S32 R84, R84 ;  /* 0x0000005400547245 */ /* 0x000fe40000201400 */
[----:B------:R-:W-:Y:S01]  /*7a20*/  I2FP.F32.S32 R86, R86 ;  /* 0x0000005600567245 */ /* 0x000fe20000201400 */
[----:B------:R-:W-:Y:S01]  /*7a30*/  FFMA R109, R110, R109, R100 ;  /* 0x0000006d6e6d7223 */ /* 0x000fe20000000064 */
[----:B------:R-:W-:Y:S01]  /*7a40*/  I2FP.F32.S32 R72, R89 ;  /* 0x0000005900487245 */ /* 0x000fe20000201400 */
[----:B------:R-:W-:Y:S01]  /*7a50*/  FMUL R173, R48, R173 ;  /* 0x000000ad30ad7220 */ /* 0x000fe20000400000 */
[----:B------:R-:W-:Y:S01]  /*7a60*/  I2FP.F32.S32 R100, R91 ;  /* 0x0000005b00647245 */ /* 0x000fe20000201400 */
[----:B------:R-:W-:Y:S01]  /*7a70*/  FFMA R111, R110, R111, R102 ;  /* 0x0000006f6e6f7223 */ /* 0x000fe20000000066 */
[----:B-1----:R-:W-:Y:S01]  /*7a80*/  IMMA.16832.S8.S8 R88, R68.ROW, R92.COL, RZ ;  /* 0x0000005c44587237 */ /* 0x002fe20000405cff */
[----:B------:R-:W-:Y:S01]  /*7a90*/  FMUL R56, R49, R56 ;  /* 0x0000003831387220 */ /* 0x000fe20000400000 */
[----:B------:R-:W-:Y:S01]  /*7aa0*/  FMUL R80, R53, R80 ;  /* 0x0000005035507220 */ /* 0x000fe20000400000 */
[----:B------:R-:W-:Y:S01]  /*7ab0*/  FMUL R84, R61, R84 ;  /* 0x000000543d547220 */ /* 0x000fe20000400000 */
[----:B------:R-:W-:Y:S01]  /*7ac0*/  FMUL R86, R65, R86 ;  /* 0x0000005641567220 */ /* 0x000fe20000400000 */
[----:B------:R-:W-:-:S03]  /*7ad0*/  FFMA R197, R157, R173, R208 ;  /* 0x000000ad9dc57223 */ /* 0x000fc600000000d0 */
[----:B------:R-:W-:Y:S01]  /*7ae0*/  IMMA.16832.S8.S8 R92, R76.ROW, R92.COL, RZ ;  /* 0x0000005c4c5c7237 */ /* 0x000fe20000405cff */
[C---:B------:R-:W-:Y:S01]  /*7af0*/  FFMA R208, R108.reuse, R56, R207 ;  /* 0x000000386cd07223 */ /* 0x040fe200000000cf */
[C---:B------:R-:W-:Y:S01]  /*7b00*/  FFMA R206, R108.reuse, R80, R209 ;  /* 0x000000506cce7223 */ /* 0x040fe200000000d1 */
[C---:B------:R-:W-:Y:S01]  /*7b10*/  FFMA R210, R108.reuse, R84, R109 ;  /* 0x000000546cd27223 */ /* 0x040fe2000000006d */
[----:B------:R-:W-:Y:S01]  /*7b20*/  FFMA R204, R108, R86, R111 ;  /* 0x000000566ccc7223 */ /* 0x000fe2000000006f */
[----:B------:R-:W-:Y:S04]  /*7b30*/  LDS R109, [R117+0x1380] ;  /* 0x00138000756d7984 */ /* 0x000fe80000000800 */
[----:B------:R-:W1:Y:S01]  /*7b40*/  LDS R108, [R117+0x1370] ;  /* 0x00137000756c7984 */ /* 0x000e620000000800 */
[----:B------:R-:W-:Y:S01]  /*7b50*/  I2FP.F32.S32 R106, R87 ;  /* 0x00000057006a7245 */ /* 0x000fe20000201400 */
[----:B------:R-:W-:Y:S01]  /*7b60*/  HADD2.F32 R56, -RZ, R57.H0_H0 ;  /* 0x20000039ff387230 */ /* 0x000fe20000004100 */
[----:B------:R-:W-:Y:S01]  /*7b70*/  I2FP.F32.S32 R102, R85 ;  /* 0x0000005500667245 */ /* 0x000fe20000201400 */
[----:B------:R-:W-:Y:S01]  /*7b80*/  FMUL R72, R49, R72 ;  /* 0x0000004831487220 */ /* 0x000fe20000400000 */
[----:B------:R-:W-:Y:S01]  /*7b90*/  FMUL R100, R53, R100 ;  /* 0x0000006435647220 */ /* 0x000fe20000400000 */
[----:B------:R-:W-:Y:S01]  /*7ba0*/  FMUL R106, R65, R106 ;  /* 0x0000006a416a7220 */ /* 0x000fe20000400000 */
[----:B------:R-:W2:Y:S01]  /*7bb0*/  LDS.128 R84, [R150+0x1340] ;  /* 0x0013400096547984 */ /* 0x000ea20000000c00 */
[----:B------:R-:W-:-:S02]  /*7bc0*/  FMUL R102, R61, R102 ;  /* 0x000000663d667220 */ /* 0x000fc40000400000 */
[C---:B------:R-:W-:Y:S01]  /*7bd0*/  FFMA R173, R56.reuse, R106, R101 ;  /* 0x0000006a38ad7223 */ /* 0x040fe20000000065 */
[----:B------:R-:W-:Y:S01]  /*7be0*/  I2FP.F32.S32 R106, R92 ;  /* 0x0000005c006a7245 */ /* 0x000fe20000201400 */
[C---:B------:R-:W-:Y:S01]  /*7bf0*/  FFMA R179, R56.reuse, R72, R179 ;  /* 0x0000004838b37223 */ /* 0x040fe200000000b3 */
[C---:B------:R-:W-:Y:S01]  /*7c00*/  FFMA R177, R56.reuse, R100, R177 ;  /* 0x0000006438b17223 */ /* 0x040fe200000000b1 */
[----:B------:R-:W-:Y:S01]  /*7c10*/  FFMA R175, R56, R102, R103 ;  /* 0x0000006638af7223 */ /* 0x000fe20000000067 */
[----:B------:R-:W-:Y:S02]  /*7c20*/  HADD2.F32 R56, -RZ, R73.H0_H0 ;  /* 0x20000049ff387230 */ /* 0x000fe40000004100 */
[----:B------:R-:W-:Y:S01]  /*7c30*/  FMUL R106, R61, R106 ;  /* 0x0000006a3d6a7220 */ /* 0x000fe20000400000 */
[----:B------:R-:W-:Y:S02]  /*7c40*/  I2FP.F32.S32 R72, R88 ;  /* 0x0000005800487245 */ /* 0x000fe40000201400 */
[----:B------:R-:W-:-:S02]  /*7c50*/  I2FP.F32.S32 R80, R89 ;  /* 0x0000005900507245 */ /* 0x000fc40000201400 */
[----:B------:R-:W-:Y:S02]  /*7c60*/  I2FP.F32.S32 R100, R90 ;  /* 0x0000005a00647245 */ /* 0x000fe40000201400 */
[----:B------:R-:W-:Y:S01]  /*7c70*/  I2FP.F32.S32 R102, R91 ;  /* 0x0000005b00667245 */ /* 0x000fe20000201400 */
[----:B------:R-:W-:Y:S01]  /*7c80*/  FFMA R157, R56, R106, R107 ;  /* 0x0000006a389d7223 */ /* 0x000fe2000000006b */
[----:B------:R-:W-:Y:S01]  /*7c90*/  I2FP.F32.S32 R110, R93 ;  /* 0x0000005d006e7245 */ /* 0x000fe20000201400 */
[----:B------:R-:W3:Y:S01]  /*7ca0*/  LDS.128 R88, [R150+0x13d0] ;  /* 0x0013d00096587984 */ /* 0x000ee20000000c00 */
[----:B------:R-:W-:Y:S02]  /*7cb0*/  I2FP.F32.S32 R212, R94 ;  /* 0x0000005e00d47245 */ /* 0x000fe40000201400 */
[----:B------:R-:W-:Y:S02]  /*7cc0*/  I2FP.F32.S32 R214, R95 ;  /* 0x0000005f00d67245 */ /* 0x000fe40000201400 */
[----:B0-----:R-:W-:Y:S01]  /*7cd0*/  IMMA.16832.S8.S8 R92, R96.ROW, R104.COL, RZ ;  /* 0x00000068605c7237 */ /* 0x001fe20000405cff */
[----:B------:R-:W-:Y:S01]  /*7ce0*/  FMUL R72, R49, R72 ;  /* 0x0000004831487220 */ /* 0x000fe20000400000 */
[----:B------:R-:W-:Y:S01]  /*7cf0*/  FMUL R57, R53, R100 ;  /* 0x0000006435397220 */ /* 0x000fe20000400000 */
[----:B------:R-:W-:-:S05]  /*7d00*/  FMUL R73, R65, R212 ;  /* 0x000000d441497220 */ /* 0x000fca0000400000 */
[----:B------:R-:W-:Y:S01]  /*7d10*/  IMMA.16832.S8.S8 R104, R112.ROW, R104.COL, RZ ;  /* 0x0000006870687237 */ /* 0x000fe20000405cff */
        /* <DEDUP_REMOVED lines=9> */
[----:B------:R-:W-:Y:S01]  /*7db0*/  LDS R72, [R117+0x1c50] ;  /* 0x001c500075487984 */ /* 0x000fe20000000800 */
[----:B-1----:R-:W-:Y:S01]  /*7dc0*/  IMMA.16832.S8.S8 R100, R68.ROW, R108.COL, RZ ;  /* 0x0000006c44647237 */ /* 0x002fe20000405cff */
[C---:B------:R-:W-:Y:S01]  /*7dd0*/  FFMA R187, R56.reuse, R80, R187 ;  /* 0x0000005038bb7223 */ /* 0x040fe200000000bb */
[C---:B------:R-:W-:Y:S01]  /*7de0*/  FFMA R183, R56.reuse, R110, R183 ;  /* 0x0000006e38b77223 */ /* 0x040fe200000000b7 */
[----:B------:R-:W0:Y:S01]  /*7df0*/  LDS R73, [R117+0x1c60] ;  /* 0x001c600075497984 */ /* 0x000e220000000800 */
[----:B------:R-:W-:-:S03]  /*7e00*/  FFMA R181, R56, R214, R181 ;  /* 0x000000d638b57223 */ /* 0x000fc600000000b5 */
[----:B------:R-:W-:Y:S01]  /*7e10*/  LDS R56, [R117+0x2550] ;  /* 0x0025500075387984 */ /* 0x000fe20000000800 */
[----:B------:R-:W-:Y:S02]  /*7e20*/  I2FP.F32.S32 R203, R104 ;  /* 0x0000006800cb7245 */ /* 0x000fe40000201400 */
[----:B------:R-:W-:Y:S01]  /*7e30*/  I2FP.F32.S32 R207, R106 ;  /* 0x0000006a00cf7245 */ /* 0x000fe20000201400 */
[----:B------:R-:W1:Y:S01]  /*7e40*/  LDS R57, [R117+0x2560] ;  /* 0x0025600075397984 */ /* 0x000e620000000800 */
[----:B------:R-:W-:Y:S02]  /*7e50*/  I2FP.F32.S32 R205, R105 ;  /* 0x0000006900cd7245 */ /* 0x000fe40000201400 */
[----:B------:R-:W-:Y:S02]  /*7e60*/  I2FP.F32.S32 R209, R107 ;  /* 0x0000006b00d17245 */ /* 0x000fe40000201400 */
[----:B------:R-:W-:Y:S01]  /*7e70*/  I2FP.F32.S32 R111, R92 ;  /* 0x0000005c006f7245 */ /* 0x000fe20000201400 */
[----:B------:R-:W-:Y:S01]  /*7e80*/  IMMA.16832.S8.S8 R104, R76.ROW, R108.COL, RZ ;  /* 0x0000006c4c687237 */ /* 0x000fe20000405cff */
[----:B------:R-:W-:Y:S01]  /*7e90*/  I2FP.F32.S32 R199, R94 ;  /* 0x0000005e00c77245 */ /* 0x000fe20000201400 */
[----:B--2---:R-:W-:Y:S01]  /*7ea0*/  HADD2.F32 R81, -RZ, R84.H0_H0 ;  /* 0x20000054ff517230 */ /* 0x004fe20000004100 */
[----:B------:R-:W-:Y:S01]  /*7eb0*/  I2FP.F32.S32 R95, R95 ;  /* 0x0000005f005f7245 */ /* 0x000fe20000201400 */
[----:B------:R-:W-:Y:S01]  /*7ec0*/  FMUL R111, R48, R111 ;  /* 0x0000006f306f7220 */ /* 0x000fe20000400000 */
[----:B------:R-:W-:Y:S01]  /*7ed0*/  I2FP.F32.S32 R102, R102 ;  /* 0x0000006600667245 */ /* 0x000fe20000201400 */
[----:B------:R-:W-:Y:S01]  /*7ee0*/  FMUL R199, R52, R199 ;  /* 0x000000c734c77220 */ /* 0x000fe20000400000 */
[----:B------:R-:W-:Y:S01]  /*7ef0*/  I2FP.F32.S32 R93, R93 ;  /* 0x0000005d005d7245 */ /* 0x000fe20000201400 */
[----:B------:R-:W-:Y:S01]  /*7f00*/  FMUL R203, R60, R203 ;  /* 0x000000cb3ccb7220 */ /* 0x000fe20000400000 */
[----:B------:R-:W-:Y:S01]  /*7f10*/  FMUL R207, R64, R207 ;  /* 0x000000cf40cf7220 */ /* 0x000fe20000400000 */
[----:B---3--:R-:W-:Y:S01]  /*7f20*/  HADD2.F32 R88, -RZ, R88.H0_H0 ;  /* 0x20000058ff587230 */ /* 0x008fe20000004100 */
[----:B------:R-:W-:Y:S01]  /*7f30*/  I2FP.F32.S32 R108, R100 ;  /* 0x00000064006c7245 */ /* 0x000fe20000201400 */
[----:B------:R-:W-:Y:S01]  /*7f40*/  FMUL R95, R52, R95 ;  /* 0x0000005f345f7220 */ /* 0x000fe20000400000 */
[----:B------:R-:W-:-:S02]  /*7f50*/  HADD2.F32 R100, -RZ, R85.H0_H0 ;  /* 0x20000055ff647230 */ /* 0x000fc40000004100 */
        /* <DEDUP_REMOVED lines=12> */
[----:B------:R-:W-:Y:S01]  /*8020*/  FMUL R209, R64, R209 ;  /* 0x000000d140d17220 */ /* 0x000fe20000400000 */
[----:B------:R-:W-:-:S02]  /*8030*/  FFMA R84, R88, R95, R198 ;  /* 0x0000005f58547223 */ /* 0x000fc400000000c6 */
[----:B------:R-:W2:Y:S01]  /*8040*/  LDS R81, [R117+0x1c80] ;  /* 0x001c800075517984 */ /* 0x000ea20000000800 */
[----:B------:R-:W-:Y:S01]  /*8050*/  FMUL R101, R65, R106 ;  /* 0x0000006a41657220 */ /* 0x000fe20000400000 */
[----:B------:R-:W-:Y:S01]  /*8060*/  FFMA R198, R100, R85, R200 ;  /* 0x0000005564c67223 */ /* 0x000fe200000000c8 */
[C---:B------:R-:W-:Y:S01]  /*8070*/  FFMA R196, R88.reuse, R93, R201 ;  /* 0x0000005d58c47223 */ /* 0x040fe200000000c9 */
[C---:B------:R-:W-:Y:S01]  /*8080*/  FFMA R205, R88.reuse, R205, R186 ;  /* 0x000000cd58cd7223 */ /* 0x040fe200000000ba */
[----:B------:R-:W-:Y:S01]  /*8090*/  FMUL R108, R49, R108 ;  /* 0x0000006c316c7220 */ /* 0x000fe20000400000 */
[----:B------:R-:W-:Y:S01]  /*80a0*/  FMUL R104, R61, R104 ;  /* 0x000000683d687220 */ /* 0x000fe20000400000 */
[----:B------:R-:W-:Y:S02]  /*80b0*/  HADD2.F32 R85, -RZ, R89.H0_H0 ;  /* 0x20000059ff557230 */ /* 0x000fe40000004100 */
[----:B------:R-:W-:Y:S01]  /*80c0*/  FMUL R110, R49, R110 ;  /* 0x0000006e316e7220 */ /* 0x000fe20000400000 */
[----:B------:R-:W-:Y:S01]  /*80d0*/  FMUL R109, R65, R212 ;  /* 0x000000d4416d7220 */ /* 0x000fe20000400000 */
[----:B------:R-:W-:Y:S01]  /*80e0*/  FFMA R88, R88, R209, R182 ;  /* 0x000000d158587223 */ /* 0x000fe200000000b6 */
[----:B------:R-:W-:Y:S01]  /*80f0*/  I2FP.F32.S32 R182, R103 ;  /* 0x0000006700b67245 */ /* 0x000fe20000201400 */
[C---:B------:R-:W-:Y:S01]  /*8100*/  FFMA R199, R100.reuse, R108, R111 ;  /* 0x0000006c64c77223 */ /* 0x040fe2000000006f */
[C---:B------:R-:W-:Y:S01]  /*8110*/  FFMA R186, R100.reuse, R104, R203 ;  /* 0x0000006864ba7223 */ /* 0x040fe200000000cb */
[----:B------:R-:W-:Y:S01]  /*8120*/  FFMA R184, R100, R101, R184 ;  /* 0x0000006564b87223 */ /* 0x000fe200000000b8 */
[C---:B------:R-:W-:Y:S01]  /*8130*/  FFMA R196, R85.reuse, R110, R196 ;  /* 0x0000006e55c47223 */ /* 0x040fe200000000c4 */
[----:B------:R-:W3:Y:S01]  /*8140*/  LDS.128 R100, [R150+0x1c40] ;  /* 0x001c400096647984 */ /* 0x000ee20000000c00 */
[----:B------:R-:W-:-:S03]  /*8150*/  FFMA R88, R85, R109, R88 ;  /* 0x0000006d55587223 */ /* 0x000fc60000000058 */
[----:B------:R-:W4:Y:S01]  /*8160*/  LDS.128 R108, [R150+0x1cd0] ;  /* 0x001cd000966c7984 */ /* 0x000f220000000c00 */
[----:B0-----:R-:W-:Y:S01]  /*8170*/  IMMA.16832.S8.S8 R92, R96.ROW, R72.COL, RZ ;  /* 0x00000048605c7237 */ /* 0x001fe20000405cff */
[----:B------:R-:W-:-:S07]  /*8180*/  I2FP.F32.S32 R202, R105 ;  /* 0x0000006900ca7245 */ /* 0x000fce0000201400 */
[----:B------:R-:W-:Y:S08]  /*8190*/  IMMA.16832.S8.S8 R104, R112.ROW, R72.COL, RZ ;  /* 0x0000004870687237 */ /* 0x000ff00000405cff */
[-C--:B-1----:R-:W-:Y:S08]  /*81a0*/  IMMA.16832.S8.S8 R96, R96.ROW, R56.reuse.COL, RZ ;  /* 0x0000003860607237 */ /* 0x082ff00000405cff */
[----:B------:R-:W-:Y:S01]  /*81b0*/  IMMA.16832.S8.S8 R112, R112.ROW, R56.COL, RZ ;  /* 0x0000003870707237 */ /* 0x000fe20000405cff */
[----:B------:R-:W-:Y:S04]  /*81c0*/  LDS R56, [R117+0x2570] ;  /* 0x0025700075387984 */ /* 0x000fe80000000800 */
[----:B------:R-:W0:Y:S01]  /*81d0*/  LDS R57, [R117+0x2580] ;  /* 0x0025800075397984 */ /* 0x000e220000000800 */
[----:B------:R-:W-:Y:S01]  /*81e0*/  FMUL R73, R53, R182 ;  /* 0x000000b635497220 */ /* 0x000fe20000400000 */
[----:B------:R-:W-:Y:S01]  /*81f0*/  FMUL R202, R61, R202 ;  /* 0x000000ca3dca7220 */ /* 0x000fe20000400000 */
[----:B------:R-:W-:-:S02]  /*8200*/  I2FP.F32.S32 R93, R93 ;  /* 0x0000005d005d7245 */ /* 0x000fc40000201400 */
[----:B------:R-:W-:Y:S01]  /*8210*/  I2FP.F32.S32 R95, R95 ;  /* 0x0000005f005f7245 */ /* 0x000fe20000201400 */
[C---:B------:R-:W-:Y:S01]  /*8220*/  FFMA R182, R85.reuse, R73, R84 ;  /* 0x0000004955b67223 */ /* 0x040fe20000000054 */
[----:B------:R-:W-:Y:S01]  /*8230*/  FFMA R89, R85, R202, R205 ;  /* 0x000000ca55597223 */ /* 0x000fe200000000cd */
[----:B------:R-:W-:Y:S02]  /*8240*/  I2FP.F32.S32 R73, R92 ;  /* 0x0000005c00497245 */ /* 0x000fe40000201400 */
[----:B------:R-:W-:Y:S02]  /*8250*/  I2FP.F32.S32 R85, R94 ;  /* 0x0000005e00557245 */ /* 0x000fe40000201400 */
[----:B------:R-:W-:Y:S02]  /*8260*/  I2FP.F32.S32 R201, R96 ;  /* 0x0000006000c97245 */ /* 0x000fe40000201400 */
[----:B------:R-:W-:Y:S01]  /*8270*/  I2FP.F32.S32 R209, R98 ;  /* 0x0000006200d17245 */ /* 0x000fe20000201400 */
[----:B------:R-:W-:Y:S01]  /*8280*/  FMUL R203, R48, R93 ;  /* 0x0000005d30cb7220 */ /* 0x000fe20000400000 */
[----:B------:R-:W-:Y:S01]  /*8290*/  I2FP.F32.S32 R97, R97 ;  /* 0x0000006100617245 */ /* 0x000fe20000201400 */
[----:B------:R-:W-:Y:S01]  /*82a0*/  FMUL R207, R52, R95 ;  /* 0x0000005f34cf7220 */ /* 0x000fe20000400000 */
[----:B------:R-:W-:-:S02]  /*82b0*/  I2FP.F32.S32 R99, R99 ;  /* 0x0000006300637245 */ /* 0x000fc40000201400 */
[----:B------:R-:W-:Y:S01]  /*82c0*/  I2FP.F32.S32 R105, R105 ;  /* 0x0000006900697245 */ /* 0x000fe20000201400 */
[----:B--2---:R-:W-:Y:S01]  /*82d0*/  IMMA.16832.S8.S8 R92, R68.ROW, R80.COL, RZ ;  /* 0x00000050445c7237 */ /* 0x004fe20000405cff */
[C---:B------:R-:W-:Y:S01]  /*82e0*/  FMUL R72, R48.reuse, R73 ;  /* 0x0000004930487220 */ /* 0x040fe20000400000 */
[----:B------:R-:W-:Y:S01]  /*82f0*/  FMUL R200, R48, R201 ;  /* 0x000000c930c87220 */ /* 0x000fe20000400000 */
[C---:B------:R-:W-:Y:S01]  /*8300*/  FMUL R205, R52.reuse, R85 ;  /* 0x0000005534cd7220 */ /* 0x040fe20000400000 */
        /* <DEDUP_REMOVED lines=10> */
[C---:B------:R-:W-:Y:S01]  /*83b0*/  FMUL R52, R60.reuse, R97 ;  /* 0x000000613c347220 */ /* 0x040fe20000400000 */
[----:B------:R-:W-:Y:S01]  /*83c0*/  FMUL R84, R60, R99 ;  /* 0x000000633c547220 */ /* 0x000fe20000400000 */
[----:B---3--:R-:W-:Y:S02]  /*83d0*/  HADD2.F32 R73, -RZ, R100.H0_H0 ;  /* 0x20000064ff497230 */ /* 0x008fe40000004100 */
[----:B------:R-:W-:Y:S01]  /*83e0*/  FMUL R107, R64, R105 ;  /* 0x00000069406b7220 */ /* 0x000fe20000400000 */
[----:B------:R-:W-:Y:S01]  /*83f0*/  IMMA.16832.S8.S8 R96, R76.ROW, R80.COL, RZ ;  /* 0x000000504c607237 */ /* 0x000fe20000405cff */
[----:B----4-:R-:W-:-:S02]  /*8400*/  HADD2.F32 R105, -RZ, R108.H0_H0 ;  /* 0x2000006cff697230 */ /* 0x010fc40000004100 */
[C---:B------:R-:W-:Y:S01]  /*8410*/  FMUL R80, R64.reuse, R201 ;  /* 0x000000c940507220 */ /* 0x040fe20000400000 */
        /* <DEDUP_REMOVED lines=11> */
[C---:B------:R-:W-:Y:S01]  /*84d0*/  FMUL R201, R64.reuse, R211 ;  /* 0x000000d340c97220 */ /* 0x040fe20000400000 */
[----:B------:R-:W-:-:S02]  /*84e0*/  FMUL R81, R64, R115 ;  /* 0x0000007340517220 */ /* 0x000fc40000400000 */
[----:B------:R-:W-:Y:S01]  /*84f0*/  LDS R73, [R117+0x1a0] ;  /* 0x0001a00075497984 */ /* 0x000fe20000000800 */
[-C--:B0-----:R-:W-:Y:S03]  /*8500*/  IMMA.16832.S8.S8 R68, R68.ROW, R56.reuse.COL, RZ ;  /* 0x0000003844447237 */ /* 0x081fe60000405cff */
[----:B------:R0:W1:Y:S01]  /*8510*/  LDSM.16.M88.4 R104, [R155] ;  /* 0x000000009b68783b */ /* 0x0000620000000200 */
[----:B------:R-:W-:Y:S02]  /*8520*/  I2FP.F32.S32 R64, R93 ;  /* 0x0000005d00407245 */ /* 0x000fe40000201400 */
[----:B------:R-:W-:Y:S01]  /*8530*/  I2FP.F32.S32 R168, R94 ;  /* 0x0000005e00a87245 */ /* 0x000fe20000201400 */
[----:B------:R-:W-:Y:S01]  /*8540*/  LDS.128 R112, [R150+0x2540] ;  /* 0x0025400096707984 */ /* 0x000fe20000000c00 */
[----:B------:R-:W-:Y:S01]  /*8550*/  IMMA.16832.S8.S8 R76, R76.ROW, R56.COL, RZ ;  /* 0x000000384c4c7237 */ /* 0x000fe20000405cff */
[----:B------:R-:W-:-:S02]  /*8560*/  I2FP.F32.S32 R56, R92 ;  /* 0x0000005c00387245 */ /* 0x000fc40000201400 */
[----:B------:R-:W-:Y:S02]  /*8570*/  I2FP.F32.S32 R176, R95 ;  /* 0x0000005f00b07245 */ /* 0x000fe40000201400 */
[----:B------:R2:W3:Y:S01]  /*8580*/  LDSM.16.M88.4 R92, [R154] ;  /* 0x000000009a5c783b */ /* 0x0004e20000000200 */
        /* <DEDUP_REMOVED lines=9> */
[C---:B0-----:R-:W-:Y:S01]  /*8620*/  FFMA R155, R57.reuse, R56, R174 ;  /* 0x00000038399b7223 */ /* 0x041fe200000000ae */
[C---:B------:R-:W-:Y:S01]  /*8630*/  FFMA R101, R57.reuse, R101, R170 ;  /* 0x0000006539657223 */ /* 0x040fe200000000aa */
[C---:B------:R-:W-:Y:S01]  /*8640*/  FFMA R108, R57.reuse, R97, R108 ;  /* 0x00000061396c7223 */ /* 0x040fe2000000006c */
[----:B--2---:R-:W-:Y:S01]  /*8650*/  FFMA R154, R57, R99, R60 ;  /* 0x00000063399a7223 */ /* 0x004fe2000000003c */
[----:B------:R-:W-:Y:S04]  /*8660*/  LDS R56, [R117+0xa90] ;  /* 0x000a900075387984 */ /* 0x000fe80000000800 */
[----:B------:R-:W0:Y:S01]  /*8670*/  LDS R57, [R117+0xaa0] ;  /* 0x000aa00075397984 */ /* 0x000e220000000800 */
[----:B------:R-:W-:-:S02]  /*8680*/  HADD2.F32 R97, -RZ, R109.H0_H0 ;  /* 0x2000006dff617230 */ /* 0x000fc40000004100 */
[----:B------:R-:W-:Y:S01]  /*8690*/  FMUL R64, R49, R64 ;  /* 0x0000004031407220 */ /* 0x000fe20000400000 */
[----:B------:R-:W-:Y:S01]  /*86a0*/  FMUL R109, R53, R176 ;  /* 0x000000b0356d7220 */ /* 0x000fe20000400000 */
        /* <DEDUP_REMOVED lines=12> */
[----:B------:R-:W-:-:S02]  /*8770*/  FMUL R98, R53, R70 ;  /* 0x0000004635627220 */ /* 0x000fc40000400000 */
[-C--:B-1----:R-:W-:Y:S01]  /*8780*/  IMMA.16832.S8.S8 R68, R104.ROW, R72.reuse.COL, RZ ;  /* 0x0000004868447237 */ /* 0x082fe20000405cff */
[----:B------:R-:W-:Y:S01]  /*8790*/  FMUL R49, R49, R60 ;  /* 0x0000003c31317220 */ /* 0x000fe20000400000 */
[----:B------:R-:W-:Y:S01]  /*87a0*/  FMUL R64, R53, R64 ;  /* 0x0000004035407220 */ /* 0x000fe20000400000 */
[----:B------:R-:W-:Y:S01]  /*87b0*/  I2FP.F32.S32 R80, R77 ;  /* 0x0000004d00507245 */ /* 0x000fe20000201400 */
[----:B------:R-:W-:Y:S01]  /*87c0*/  FMUL R53, R61, R76 ;  /* 0x0000004c3d357220 */ /* 0x000fe20000400000 */
[----:B------:R-:W-:Y:S02]  /*87d0*/  I2FP.F32.S32 R60, R78 ;  /* 0x0000004e003c7245 */ /* 0x000fe40000201400 */
[----:B------:R-:W-:Y:S02]  /*87e0*/  I2FP.F32.S32 R96, R79 ;  /* 0x0000004f00607245 */ /* 0x000fe40000201400 */
[----:B---3--:R-:W-:Y:S01]  /*87f0*/  IMMA.16832.S8.S8 R76, R92.ROW, R72.COL, RZ ;  /* 0x000000485c4c7237 */ /* 0x008fe20000405cff */
[----:B------:R-:W-:-:S02]  /*8800*/  HADD2.F32 R112, -RZ, R112.H0_H0 ;  /* 0x20000070ff707230 */ /* 0x000fc40000004100 */
[----:B------:R-:W-:Y:S01]  /*8810*/  FMUL R80, R61, R80 ;  /* 0x000000503d507220 */ /* 0x000fe20000400000 */
[C---:B------:R-:W-:Y:S01]  /*8820*/  FMUL R99, R65.reuse, R60 ;  /* 0x0000003c41637220 */ /* 0x040fe20000400000 */
[----:B------:R-:W-:Y:S01]  /*8830*/  LDS R61, [R117+0x13a0] ;  /* 0x0013a000753d7984 */ /* 0x000fe20000000800 */
[----:B------:R-:W-:Y:S01]  /*8840*/  FMUL R65, R65, R96 ;  /* 0x0000006041417220 */ /* 0x000fe20000400000 */
[----:B------:R-:W-:Y:S02]  /*8850*/  HADD2.F32 R96, -RZ, R113.H0_H0 ;  /* 0x20000071ff607230 */ /* 0x000fe40000004100 */
[----:B------:R-:W1:Y:S01]  /*8860*/  LDS R60, [R117+0x1390] ;  /* 0x00139000753c7984 */ /* 0x000e620000000800 */
[C---:B------:R-:W-:Y:S01]  /*8870*/  FFMA R52, R112.reuse, R52, R165 ;  /* 0x0000003470347223 */ /* 0x040fe200000000a5 */
[C---:B------:R-:W-:Y:S01]  /*8880*/  FFMA R169, R112.reuse, R200, R169 ;  /* 0x000000c870a97223 */ /* 0x040fe200000000a9 */
[C---:B------:R-:W-:Y:S01]  /*8890*/  FFMA R72, R112.reuse, R201, R164 ;  /* 0x000000c970487223 */ /* 0x040fe200000000a4 */
[----:B------:R-:W-:Y:S01]  /*88a0*/  FFMA R167, R112, R202, R167 ;  /* 0x000000ca70a77223 */ /* 0x000fe200000000a7 */
[C---:B------:R-:W-:Y:S01]  /*88b0*/  FFMA R73, R96.reuse, R53, R52 ;  /* 0x0000003560497223 */ /* 0x040fe20000000034 */
[----:B------:R-:W-:Y:S01]  /*88c0*/  I2FP.F32.S32 R53, R68 ;  /* 0x0000004400357245 */ /* 0x000fe20000201400 */
[C---:B------:R-:W-:Y:S01]  /*88d0*/  FFMA R164, R96.reuse, R97, R169 ;  /* 0x0000006160a47223 */ /* 0x040fe200000000a9 */
[C---:B------:R-:W-:Y:S01]  /*88e0*/  FFMA R72, R96.reuse, R99, R72 ;  /* 0x0000006360487223 */ /* 0x040fe20000000048 */
[----:B------:R-:W-:Y:S01]  /*88f0*/  FFMA R112, R96, R98, R167 ;  /* 0x0000006260707223 */ /* 0x000fe200000000a7 */
[----:B------:R-:W-:-:S02]  /*8900*/  I2FP.F32.S32 R97, R69 ;  /* 0x0000004500617245 */ /* 0x000fc40000201400 */
[----:B------:R-:W-:Y:S02]  /*8910*/  I2FP.F32.S32 R99, R70 ;  /* 0x0000004600637245 */ /* 0x000fe40000201400 */
[----:B------:R-:W-:Y:S01]  /*8920*/  I2FP.F32.S32 R165, R71 ;  /* 0x0000004700a57245 */ /* 0x000fe20000201400 */
[----:B------:R-:W-:Y:S01]  /*8930*/  FMUL R53, R50, R53 ;  /* 0x0000003532357220 */ /* 0x000fe20000400000 */
[----:B0-----:R-:W-:Y:S01]  /*8940*/  IMMA.16832.S8.S8 R68, R104.ROW, R56.COL, RZ ;  /* 0x0000003868447237 */ /* 0x001fe20000405cff */
[----:B------:R-:W-:Y:S02]  /*8950*/  I2FP.F32.S32 R167, R77 ;  /* 0x0000004d00a77245 */ /* 0x000fe40000201400 */
[----:B------:R-:W-:Y:S01]  /*8960*/  I2FP.F32.S32 R77, R78 ;  /* 0x0000004e004d7245 */ /* 0x000fe20000201400 */
[----:B------:R-:W-:Y:S01]  /*8970*/  FFMA R211, R163, R53, R208 ;  /* 0x00000035a3d37223 */ /* 0x000fe200000000d0 */
[----:B------:R-:W-:Y:S02]  /*8980*/  I2FP.F32.S32 R113, R76 ;  /* 0x0000004c00717245 */ /* 0x000fe40000201400 */
[----:B------:R-:W-:Y:S01]  /*8990*/  I2FP.F32.S32 R169, R79 ;  /* 0x0000004f00a97245 */ /* 0x000fe20000201400 */
[----:B------:R-:W-:-:S02]  /*89a0*/  FMUL R53, R66, R77 ;  /* 0x0000004d42357220 */ /* 0x000fc40000400000 */
[----:B------:R-:W-:Y:S01]  /*89b0*/  IMMA.16832.S8.S8 R76, R92.ROW, R56.COL, RZ ;  /* 0x000000385c4c7237 */ /* 0x000fe20000405cff */
[----:B------:R-:W-:Y:S04]  /*89c0*/  LDS R56, [R117+0x1c90] ;  /* 0x001c900075387984 */ /* 0x000fe80000000800 */
[----:B------:R-:W0:Y:S01]  /*89d0*/  LDS R57, [R117+0x1ca0] ;  /* 0x001ca00075397984 */ /* 0x000e220000000800 */
[----:B------:R-:W-:Y:S01]  /*89e0*/  FMUL R99, R54, R99 ;  /* 0x0000006336637220 */ /* 0x000fe20000400000 */
[----:B------:R-:W-:-:S03]  /*89f0*/  FMUL R113, R62, R113 ;  /* 0x000000713e717220 */ /* 0x000fc60000400000 */
[C---:B------:R-:W-:Y:S01]  /*8a00*/  FFMA R213, R163.reuse, R99, R206 ;  /* 0x00000063a3d57223 */ /* 0x040fe200000000ce */
[C---:B------:R-:W-:Y:S01]  /*8a10*/  FFMA R113, R163.reuse, R113, R210 ;  /* 0x00000071a3717223 */ /* 0x040fe200000000d2 */
[----:B------:R-:W-:Y:S01]  /*8a20*/  FFMA R163, R163, R53, R204 ;  /* 0x00000035a3a37223 */ /* 0x000fe200000000cc */
[----:B------:R-:W-:Y:S01]  /*8a30*/  I2FP.F32.S32 R53, R68 ;  /* 0x0000004400357245 */ /* 0x000fe20000201400 */
[----:B------:R-:W-:Y:S02]  /*8a40*/  HADD2.F32 R58, -RZ, R58.H0_H0 ;  /* 0x2000003aff3a7230 */ /* 0x000fe40000004100 */
[----:B------:R-:W-:Y:S01]  /*8a50*/  FMUL R97, R50, R97 ;  /* 0x0000006132617220 */ /* 0x000fe20000400000 */
[----:B------:R-:W-:Y:S01]  /*8a60*/  FMUL R52, R54, R165 ;  /* 0x000000a536347220 */ /* 0x000fe20000400000 */
[----:B------:R-:W-:Y:S02]  /*8a70*/  HADD2.F32 R74, -RZ, R74.H0_H0 ;  /* 0x2000004aff4a7230 */ /* 0x000fe40000004100 */
[----:B------:R-:W-:Y:S01]  /*8a80*/  FMUL R53, R50, R53 ;  /* 0x0000003532357220 */ /* 0x000fe20000400000 */
[----:B------:R-:W-:Y:S01]  /*8a90*/  FMUL R96, R62, R167 ;  /* 0x000000a73e607220 */ /* 0x000fe20000400000 */
[----:B------:R-:W-:Y:S01]  /*8aa0*/  FMUL R98, R66, R169 ;  /* 0x000000a942627220 */ /* 0x000fe20000400000 */
[----:B------:R-:W-:Y:S01]  /*8ab0*/  FFMA R179, R58, R97, R179 ;  /* 0x000000613ab37223 */ /* 0x000fe200000000b3 */
[----:B------:R-:W-:-:S02]  /*8ac0*/  I2FP.F32.S32 R97, R69 ;  /* 0x0000004500617245 */ /* 0x000fc40000201400 */
[----:B------:R-:W-:Y:S02]  /*8ad0*/  I2FP.F32.S32 R99, R70 ;  /* 0x0000004600637245 */ /* 0x000fe40000201400 */
[----:B------:R-:W-:Y:S02]  /*8ae0*/  I2FP.F32.S32 R165, R71 ;  /* 0x0000004700a57245 */ /* 0x000fe40000201400 */
[----:B------:R-:W-:Y:S01]  /*8af0*/  I2FP.F32.S32 R167, R76 ;  /* 0x0000004c00a77245 */ /* 0x000fe20000201400 */
[----:B-1----:R-:W-:Y:S01]  /*8b00*/  IMMA.16832.S8.S8 R68, R104.ROW, R60.COL, RZ ;  /* 0x0000003c68447237 */ /* 0x002fe20000405cff */
[----:B------:R-:W-:Y:S01]  /*8b10*/  I2FP.F32.S32 R169, R77 ;  /* 0x0000004d00a97245 */ /* 0x000fe20000201400 */
[----:B------:R-:W-:Y:S01]  /*8b20*/  FFMA R177, R58, R52, R177 ;  /* 0x000000343ab17223 */ /* 0x000fe200000000b1 */
[----:B------:R-:W-:Y:S01]  /*8b30*/  I2FP.F32.S32 R77, R78 ;  /* 0x0000004e004d7245 */ /* 0x000fe20000201400 */
[----:B------:R-:W-:Y:S01]  /*8b40*/  FFMA R197, R74, R53, R197 ;  /* 0x000000354ac57223 */ /* 0x000fe200000000c5 */
[----:B------:R-:W-:Y:S01]  /*8b50*/  LDS R52, [R117+0x2590] ;  /* 0x0025900075347984 */ /* 0x000fe20000000800 */
[C---:B------:R-:W-:Y:S01]  /*8b60*/  FFMA R175, R58.reuse, R96, R175 ;  /* 0x000000603aaf7223 */ /* 0x040fe200000000af */
[----:B------:R-:W-:-:S02]  /*8b70*/  FFMA R173, R58, R98, R173 ;  /* 0x000000623aad7223 */ /* 0x000fc400000000ad */
[----:B------:R-:W1:Y:S01]  /*8b80*/  LDS R53, [R117+0x25a0] ;  /* 0x0025a00075357984 */ /* 0x000e620000000800 */
[----:B------:R-:W-:Y:S01]  /*8b90*/  FMUL R58, R62, R167 ;  /* 0x000000a73e3a7220 */ /* 0x000fe20000400000 */
[----:B------:R-:W-:Y:S01]  /*8ba0*/  I2FP.F32.S32 R171, R79 ;  /* 0x0000004f00ab7245 */ /* 0x000fe20000201400 */
[----:B------:R-:W-:Y:S02]  /*8bb0*/  FMUL R167, R66, R77 ;  /* 0x0000004d42a77220 */ /* 0x000fe40000400000 */
[----:B------:R-:W-:Y:S01]  /*8bc0*/  IMMA.16832.S8.S8 R76, R92.ROW, R60.COL, RZ ;  /* 0x0000003c5c4c7237 */ /* 0x000fe20000405cff */
[----:B------:R-:W-:Y:S02]  /*8bd0*/  HADD2.F32 R82, -RZ, R82.H0_H0 ;  /* 0x20000052ff527230 */ /* 0x000fe40000004100 */
[----:B------:R-:W-:Y:S01]  /*8be0*/  FMUL R99, R54, R99 ;  /* 0x0000006336637220 */ /* 0x000fe20000400000 */
[----:B------:R-:W-:Y:S01]  /*8bf0*/  FMUL R97, R50, R97 ;  /* 0x0000006132617220 */ /* 0x000fe20000400000 */
[----:B------:R-:W-:Y:S01]  /*8c00*/  FFMA R157, R74, R58, R157 ;  /* 0x0000003a4a9d7223 */ /* 0x000fe2000000009d */
[----:B------:R-:W-:Y:S01]  /*8c10*/  FMUL R58, R54, R165 ;  /* 0x000000a5363a7220 */ /* 0x000fe20000400000 */
[----:B------:R-:W-:Y:S01]  /*8c20*/  FFMA R172, R74, R99, R172 ;  /* 0x000000634aac7223 */ /* 0x000fe200000000ac */
[----:B------:R-:W-:Y:S01]  /*8c30*/  FFMA R187, R82, R97, R187 ;  /* 0x0000006152bb7223 */ /* 0x000fe200000000bb */
[----:B------:R-:W-:-:S02]  /*8c40*/  I2FP.F32.S32 R61, R68 ;  /* 0x00000044003d7245 */ /* 0x000fc40000201400 */
[----:B------:R-:W-:Y:S02]  /*8c50*/  I2FP.F32.S32 R97, R69 ;  /* 0x0000004500617245 */ /* 0x000fe40000201400 */
[----:B------:R-:W-:Y:S02]  /*8c60*/  I2FP.F32.S32 R99, R70 ;  /* 0x0000004600637245 */ /* 0x000fe40000201400 */
[----:B------:R-:W-:Y:S02]  /*8c70*/  I2FP.F32.S32 R165, R71 ;  /* 0x0000004700a57245 */ /* 0x000fe40000201400 */
[----:B0-----:R-:W-:Y:S01]  /*8c80*/  IMMA.16832.S8.S8 R68, R104.ROW, R56.COL, RZ ;  /* 0x0000003868447237 */ /* 0x001fe20000405cff */
[----:B------:R-:W-:Y:S01]  /*8c90*/  FMUL R60, R62, R169 ;  /* 0x000000a93e3c7220 */ /* 0x000fe20000400000 */
[----:B------:R-:W-:Y:S01]  /*8ca0*/  HADD2.F32 R86, -RZ, R86.H0_H0 ;  /* 0x20000056ff567230 */ /* 0x000fe20000004100 */
[----:B------:R-:W-:Y:S01]  /*8cb0*/  I2FP.F32.S32 R169, R77 ;  /* 0x0000004d00a97245 */ /* 0x000fe20000201400 */
[----:B------:R-:W-:Y:S01]  /*8cc0*/  FMUL R61, R50, R61 ;  /* 0x0000003d323d7220 */ /* 0x000fe20000400000 */
[----:B------:R-:W-:Y:S01]  /*8cd0*/  FFMA R156, R74, R167, R156 ;  /* 0x000000a74a9c7223 */ /* 0x000fe2000000009c */
[----:B------:R-:W-:Y:S01]  /*8ce0*/  FMUL R74, R66, R171 ;  /* 0x000000ab424a7220 */ /* 0x000fe20000400000 */
[----:B------:R-:W-:Y:S01]  /*8cf0*/  I2FP.F32.S32 R167, R76 ;  /* 0x0000004c00a77245 */ /* 0x000fe20000201400 */
[----:B------:R-:W-:Y:S01]  /*8d00*/  FFMA R199, R86, R61, R199 ;  /* 0x0000003d56c77223 */ /* 0x000fe200000000c7 */
[----:B------:R-:W-:-:S02]  /*8d10*/  I2FP.F32.S32 R171, R78 ;  /* 0x0000004e00ab7245 */ /* 0x000fc40000201400 */
[----:B------:R-:W-:Y:S01]  /*8d20*/  I2FP.F32.S32 R201, R79 ;  /* 0x0000004f00c97245 */ /* 0x000fe20000201400 */
[----:B------:R-:W-:Y:S01]  /*8d30*/  FMUL R99, R54, R99 ;  /* 0x0000006336637220 */ /* 0x000fe20000400000 */
[----:B------:R-:W-:Y:S01]  /*8d40*/  IMMA.16832.S8.S8 R76, R92.ROW, R56.COL, RZ ;  /* 0x000000385c4c7237 */ /* 0x000fe20000405cff */
        /* <DEDUP_REMOVED lines=8> */
[----:B------:R-:W-:Y:S01]  /*8dd0*/  LDS R57, [R117+0x1c0] ;  /* 0x0001c00075397984 */ /* 0x000fe20000000800 */
[----:B------:R-:W-:Y:S01]  /*8de0*/  FMUL R167, R62, R167 ;  /* 0x000000a73ea77220 */ /* 0x000fe20000400000 */
[----:B------:R-:W-:-:S02]  /*8df0*/  FFMA R182, R61, R165, R182 ;  /* 0x000000a53db67223 */ /* 0x000fc400000000b6 */
[----:B------:R-:W-:Y:S01]  /*8e00*/  LDS R56, [R117+0x1b0] ;  /* 0x0001b00075387984 */ /* 0x000fe20000000800 */
[----:B------:R-:W-:-:S03]  /*8e10*/  FFMA R88, R61, R201, R88 ;  /* 0x000000c93d587223 */ /* 0x000fc60000000058 */
[----:B------:R0:W2:Y:S01]  /*8e20*/  LDSM.16.M88.4 R96, [R153] ;  /* 0x000000009960783b */ /* 0x0000a20000000200 */
[----:B------:R-:W-:Y:S01]  /*8e30*/  I2FP.F32.S32 R61, R70 ;  /* 0x00000046003d7245 */ /* 0x000fe20000201400 */
[----:B------:R-:W-:Y:S01]  /*8e40*/  FFMA R186, R86, R167, R186 ;  /* 0x000000a756ba7223 */ /* 0x000fe200000000ba */
[----:B-1----:R-:W-:Y:S01]  /*8e50*/  IMMA.16832.S8.S8 R104, R104.ROW, R52.COL, RZ ;  /* 0x0000003468687237 */ /* 0x002fe20000405cff */
[----:B------:R-:W-:Y:S01]  /*8e60*/  I2FP.F32.S32 R165, R69 ;  /* 0x0000004500a57245 */ /* 0x000fe20000201400 */
[----:B------:R-:W-:Y:S01]  /*8e70*/  HADD2.F32 R102, -RZ, R102.H0_H0 ;  /* 0x20000066ff667230 */ /* 0x000fe20000004100 */
[----:B------:R-:W-:-:S05]  /*8e80*/  I2FP.F32.S32 R167, R71 ;  /* 0x0000004700a77245 */ /* 0x000fca0000201400 */
[----:B------:R-:W-:Y:S01]  /*8e90*/  IMMA.16832.S8.S8 R92, R92.ROW, R52.COL, RZ ;  /* 0x000000345c5c7237 */ /* 0x000fe20000405cff */
[----:B------:R-:W-:Y:S01]  /*8ea0*/  I2FP.F32.S32 R53, R68 ;  /* 0x0000004400357245 */ /* 0x000fe20000201400 */
[----:B------:R-:W-:Y:S01]  /*8eb0*/  FMUL R52, R54, R61 ;  /* 0x0000003d36347220 */ /* 0x000fe20000400000 */
[----:B------:R-:W1:Y:S01]  /*8ec0*/  LDSM.16.M88.4 R68, [R152] ;  /* 0x000000009844783b */ /* 0x000e620000000200 */
[----:B------:R-:W-:Y:S02]  /*8ed0*/  HADD2.F32 R61, -RZ, R110.H0_H0 ;  /* 0x2000006eff3d7230 */ /* 0x000fe40000004100 */
[----:B------:R-:W-:Y:S01]  /*8ee0*/  FFMA R101, R102, R52, R101 ;  /* 0x0000003466657223 */ /* 0x000fe20000000065 */
[----:B------:R-:W-:Y:S01]  /*8ef0*/  FMUL R53, R50, R53 ;  /* 0x0000003532357220 */ /* 0x000fe20000400000 */
[----:B------:R-:W-:-:S03]  /*8f00*/  FMUL R52, R54, R167 ;  /* 0x000000a736347220 */ /* 0x000fc60000400000 */
[----:B------:R-:W-:Y:S01]  /*8f10*/  FFMA R155, R102, R53, R155 ;  /* 0x00000035669b7223 */ /* 0x000fe2000000009b */
[----:B------:R-:W-:Y:S01]  /*8f20*/  FFMA R109, R61, R52, R109 ;  /* 0x000000343d6d7223 */ /* 0x000fe2000000006d */
[----:B------:R-:W-:Y:S04]  /*8f30*/  LDS R53, [R117+0xac0] ;  /* 0x000ac00075357984 */ /* 0x000fe80000000800 */
[----:B------:R-:W3:Y:S01]  /*8f40*/  LDS R52, [R117+0xab0] ;  /* 0x000ab00075347984 */ /* 0x000ee20000000800 */
[----:B------:R-:W-:Y:S02]  /*8f50*/  I2FP.F32.S32 R77, R77 ;  /* 0x0000004d004d7245 */ /* 0x000fe40000201400 */
[----:B------:R-:W-:Y:S01]  /*8f60*/  I2FP.F32.S32 R79, R79 ;  /* 0x0000004f004f7245 */ /* 0x000fe20000201400 */
[----:B------:R-:W-:-:S02]  /*8f70*/  FMUL R165, R50, R165 ;  /* 0x000000a532a57220 */ /* 0x000fc40000400000 */
[----:B------:R-:W-:Y:S02]  /*8f80*/  FMUL R77, R62, R77 ;  /* 0x0000004d3e4d7220 */ /* 0x000fe40000400000 */
[----:B------:R-:W-:Y:S01]  /*8f90*/  FMUL R79, R66, R79 ;  /* 0x0000004f424f7220 */ /* 0x000fe20000400000 */
[C---:B------:R-:W-:Y:S01]  /*8fa0*/  FFMA R166, R61.reuse, R165, R166 ;  /* 0x000000a53da67223 */ /* 0x040fe200000000a6 */
[C---:B------:R-:W-:Y:S02]  /*8fb0*/  FFMA R100, R61.reuse, R77, R100 ;  /* 0x0000004d3d647223 */ /* 0x040fe40000000064 */
[----:B------:R-:W-:Y:S01]  /*8fc0*/  FFMA R168, R61, R79, R168 ;  /* 0x0000004f3da87223 */ /* 0x000fe200000000a8 */
[----:B------:R-:W-:Y:S02]  /*8fd0*/  I2FP.F32.S32 R61, R92 ;  /* 0x0000005c003d7245 */ /* 0x000fe40000201400 */
[----:B------:R-:W-:Y:S01]  /*8fe0*/  I2FP.F32.S32 R77, R104 ;  /* 0x00000068004d7245 */ /* 0x000fe20000201400 */
[C---:B------:R-:W-:Y:S01]  /*8ff0*/  FFMA R183, R82.reuse, R60, R183 ;  /* 0x0000003c52b77223 */ /* 0x040fe200000000b7 */
[----:B------:R-:W-:Y:S01]  /*9000*/  FFMA R181, R82, R74, R181 ;  /* 0x0000004a52b57223 */ /* 0x000fe200000000b5 */
[----:B------:R-:W-:Y:S01]  /*9010*/  FMUL R180, R62, R61 ;  /* 0x0000003d3eb47220 */ /* 0x000fe20000400000 */
[----:B------:R-:W-:Y:S01]  /*9020*/  I2FP.F32.S32 R169, R76 ;  /* 0x0000004c00a97245 */ /* 0x000fe20000201400 */
[----:B------:R-:W-:Y:S01]  /*9030*/  FMUL R74, R50, R77 ;  /* 0x0000004d324a7220 */ /* 0x000fe20000400000 */
[----:B0-----:R-:W-:Y:S01]  /*9040*/  I2FP.F32.S32 R153, R78 ;  /* 0x0000004e00997245 */ /* 0x001fe20000201400 */
[----:B------:R-:W-:Y:S01]  /*9050*/  LDS R60, [R117+0x13b0] ;  /* 0x0013b000753c7984 */ /* 0x000fe20000000800 */
[----:B--2---:R-:W-:Y:S03]  /*9060*/  IMMA.16832.S8.S8 R76, R96.ROW, R56.COL, RZ ;  /* 0x00000038604c7237 */ /* 0x004fe60000405cff */
[----:B------:R-:W0:Y:S01]  /*9070*/  LDS R61, [R117+0x13c0] ;  /* 0x0013c000753d7984 */ /* 0x000e220000000800 */
[C---:B------:R-:W-:Y:S01]  /*9080*/  FMUL R171, R66.reuse, R171 ;  /* 0x000000ab42ab7220 */ /* 0x040fe20000400000 */
[----:B------:R-:W-:Y:S01]  /*9090*/  I2FP.F32.S32 R105, R105 ;  /* 0x0000006900697245 */ /* 0x000fe20000201400 */
[----:B------:R-:W-:Y:S01]  /*90a0*/  FMUL R153, R66, R153 ;  /* 0x0000009942997220 */ /* 0x000fe20000400000 */
[----:B------:R-:W-:Y:S01]  /*90b0*/  FFMA R185, R82, R58, R185 ;  /* 0x0000003a52b97223 */ /* 0x000fe200000000b9 */
[----:B------:R-:W-:Y:S01]  /*90c0*/  FFMA R184, R86, R171, R184 ;  /* 0x000000ab56b87223 */ /* 0x000fe200000000b8 */
[----:B------:R-:W-:-:S02]  /*90d0*/  HADD2.F32 R86, -RZ, R59.H0_H0 ;  /* 0x2000003bff567230 */ /* 0x000fc40000004100 */
[----:B------:R-:W-:Y:S01]  /*90e0*/  FFMA R154, R102, R153, R154 ;  /* 0x00000099669a7223 */ /* 0x000fe2000000009a */
[----:B------:R-:W-:Y:S01]  /*90f0*/  FMUL R50, R50, R105 ;  /* 0x0000006932327220 */ /* 0x000fe20000400000 */
[----:B-1----:R-:W-:Y:S01]  /*9100*/  IMMA.16832.S8.S8 R56, R68.ROW, R56.COL, RZ ;  /* 0x0000003844387237 */ /* 0x002fe20000405cff */
[----:B------:R-:W-:Y:S01]  /*9110*/  I2FP.F32.S32 R153, R106 ;  /* 0x0000006a00997245 */ /* 0x000fe20000201400 */
[----:B------:R-:W-:Y:S01]  /*9120*/  HADD2.F32 R110, -RZ, R75.H0_H0 ;  /* 0x2000004bff6e7230 */ /* 0x000fe20000004100 */
[----:B------:R-:W-:Y:S01]  /*9130*/  I2FP.F32.S32 R105, R94 ;  /* 0x0000005e00697245 */ /* 0x000fe20000201400 */
[----:B------:R-:W-:Y:S02]  /*9140*/  HADD2.F32 R75, -RZ, R114.H0_H0 ;  /* 0x20000072ff4b7230 */ /* 0x000fe40000004100 */
[----:B------:R-:W-:Y:S01]  /*9150*/  FMUL R169, R62, R169 ;  /* 0x000000a93ea97220 */ /* 0x000fe20000400000 */
[----:B------:R-:W-:Y:S01]  /*9160*/  FMUL R153, R54, R153 ;  /* 0x0000009936997220 */ /* 0x000fe20000400000 */
[----:B------:R-:W-:Y:S01]  /*9170*/  I2FP.F32.S32 R76, R76 ;  /* 0x0000004c004c7245 */ /* 0x000fe20000201400 */
[----:B------:R-:W-:Y:S01]  /*9180*/  FMUL R105, R66, R105 ;  /* 0x0000006942697220 */ /* 0x000fe20000400000 */
[C---:B------:R-:W-:Y:S01]  /*9190*/  FFMA R164, R75.reuse, R74, R164 ;  /* 0x0000004a4ba47223 */ /* 0x040fe200000000a4 */
[C---:B------:R-:W-:Y:S01]  /*91a0*/  FFMA R112, R75.reuse, R153, R112 ;  /* 0x000000994b707223 */ /* 0x040fe20000000070 */
[C---:B------:R-:W-:Y:S01]  /*91b0*/  FFMA R180, R75.reuse, R180, R73 ;  /* 0x000000b44bb47223 */ /* 0x040fe20000000049 */
[----:B------:R-:W-:Y:S01]  /*91c0*/  FFMA R174, R75, R105, R72 ;  /* 0x000000694bae7223 */ /* 0x000fe20000000048 */
[----:B------:R-:W-:Y:S01]  /*91d0*/  I2FP.F32.S32 R78, R78 ;  /* 0x0000004e004e7245 */ /* 0x000fe20000201400 */
[-C--:B---3--:R-:W-:Y:S01]  /*91e0*/  IMMA.16832.S8.S8 R72, R96.ROW, R52.reuse.COL, RZ ;  /* 0x0000003460487237 */ /* 0x088fe20000405cff */
[----:B------:R-:W-:Y:S01]  /*91f0*/  FMUL R76, R51, R76 ;  /* 0x0000004c334c7220 */ /* 0x000fe20000400000 */
[----:B------:R-:W-:Y:S01]  /*9200*/  FFMA R108, R102, R169, R108 ;  /* 0x000000a9666c7223 */ /* 0x000fe2000000006c */
[----:B------:R-:W-:Y:S01]  /*9210*/  I2FP.F32.S32 R90, R77 ;  /* 0x0000004d005a7245 */ /* 0x000fe20000201400 */
[----:B------:R-:W-:Y:S01]  /*9220*/  HADD2.F32 R210, -RZ, R83.H0_H0 ;  /* 0x20000053ffd27230 */ /* 0x000fe20000004100 */
[----:B------:R-:W-:Y:S01]  /*9230*/  I2FP.F32.S32 R92, R56 ;  /* 0x00000038005c7245 */ /* 0x000fe20000201400 */
[----:B------:R-:W-:Y:S01]  /*9240*/  FFMA R211, R158, R76, R211 ;  /* 0x0000004c9ed37223 */ /* 0x000fe200000000d3 */
[----:B------:R-:W-:Y:S01]  /*9250*/  I2FP.F32.S32 R102, R79 ;  /* 0x0000004f00667245 */ /* 0x000fe20000201400 */
[----:B------:R-:W-:Y:S01]  /*9260*/  FMUL R56, R55, R78 ;  /* 0x0000004e37387220 */ /* 0x000fe20000400000 */
[----:B------:R-:W-:Y:S01]  /*9270*/  I2FP.F32.S32 R104, R57 ;  /* 0x0000003900687245 */ /* 0x000fe20000201400 */
[----:B------:R-:W-:Y:S01]  /*9280*/  IMMA.16832.S8.S8 R76, R68.ROW, R52.COL, RZ ;  /* 0x00000034444c7237 */ /* 0x000fe20000405cff */
        /* <DEDUP_REMOVED lines=20> */
[----:B------:R-:W-:Y:S01]  /*93d0*/  I2FP.F32.S32 R114, R77 ;  /* 0x0000004d00727245 */ /* 0x000fe20000201400 */
[----:B------:R-:W-:Y:S01]  /*93e0*/  LDS R52, [R117+0x25b0] ;  /* 0x0025b00075347984 */ /* 0x000fe20000000800 */
[----:B------:R-:W-:-:S03]  /*93f0*/  I2FP.F32.S32 R58, R58 ;  /* 0x0000003a003a7245 */ /* 0x000fc60000201400 */
[----:B------:R-:W0:Y:S01]  /*9400*/  LDS R53, [R117+0x25c0] ;  /* 0x0025c00075357984 */ /* 0x000e220000000800 */
        /* <DEDUP_REMOVED lines=8> */
[----:B------:R-:W-:Y:S01]  /*9490*/  FFMA R208, R210, R114, R183 ;  /* 0x00000072d2d07223 */ /* 0x000fe200000000b7 */
[----:B------:R-:W-:-:S03]  /*94a0*/  FFMA R213, R158, R56, R213 ;  /* 0x000000389ed57223 */ /* 0x000fc600000000d5 */
[----:B------:R-:W-:Y:S01]  /*94b0*/  I2FP.F32.S32 R114, R75 ;  /* 0x0000004b00727245 */ /* 0x000fe20000201400 */
[----:B------:R-:W-:Y:S01]  /*94c0*/  FFMA R94, R158, R58, R163 ;  /* 0x0000003a9e5e7223 */ /* 0x000fe200000000a3 */
[C---:B------:R-:W-:Y:S01]  /*94d0*/  FFMA R214, R110.reuse, R86, R197 ;  /* 0x000000566ed67223 */ /* 0x040fe200000000c5 */
[C---:B------:R-:W-:Y:S01]  /*94e0*/  FFMA R215, R110.reuse, R215, R172 ;  /* 0x000000d76ed77223 */ /* 0x040fe200000000ac */
[C---:B------:R-:W-:Y:S01]  /*94f0*/  FFMA R207, R110.reuse, R76, R157 ;  /* 0x0000004c6ecf7223 */ /* 0x040fe2000000009d */
[----:B------:R-:W-:Y:S01]  /*9500*/  FFMA R209, R110, R209, R156 ;  /* 0x000000d16ed17223 */ /* 0x000fe2000000009c */
[----:B------:R-:W-:Y:S01]  /*9510*/  IMMA.16832.S8.S8 R56, R96.ROW, R60.COL, RZ ;  /* 0x0000003c60387237 */ /* 0x000fe20000405cff */
[----:B------:R-:W-:Y:S01]  /*9520*/  I2FP.F32.S32 R110, R73 ;  /* 0x00000049006e7245 */ /* 0x000fe20000201400 */
[----:B------:R-:W-:Y:S01]  /*9530*/  HADD2.F32 R91, -RZ, R91.H0_H0 ;  /* 0x2000005bff5b7230 */ /* 0x000fe20000004100 */
[----:B------:R-:W-:Y:S01]  /*9540*/  I2FP.F32.S32 R72, R72 ;  /* 0x0000004800487245 */ /* 0x000fe20000201400 */
[----:B------:R-:W-:Y:S01]  /*9550*/  FMUL R73, R67, R114 ;  /* 0x0000007243497220 */ /* 0x000fe20000400000 */
[----:B------:R-:W-:-:S03]  /*9560*/  I2FP.F32.S32 R74, R74 ;  /* 0x0000004a004a7245 */ /* 0x000fc60000201400 */
[----:B------:R-:W-:Y:S01]  /*9570*/  FMUL R61, R63, R72 ;  /* 0x000000483f3d7220 */ /* 0x000fe20000400000 */
[----:B------:R-:W-:Y:S01]  /*9580*/  FFMA R224, R91, R73, R88 ;  /* 0x000000495be07223 */ /* 0x000fe20000000058 */
[----:B------:R-:W-:Y:S02]  /*9590*/  FMUL R197, R67, R74 ;  /* 0x0000004a43c57220 */ /* 0x000fe40000400000 */
[----:B------:R-:W2:Y:S01]  /*95a0*/  LDS.128 R72, [R150+0x25d0] ;  /* 0x0025d00096487984 */ /* 0x000ea20000000c00 */
[----:B------:R-:W-:Y:S01]  /*95b0*/  FMUL R90, R51, R90 ;  /* 0x0000005a335a7220 */ /* 0x000fe20000400000 */
[----:B------:R-:W-:Y:S02]  /*95c0*/  I2FP.F32.S32 R152, R79 ;  /* 0x0000004f00987245 */ /* 0x000fe40000201400 */
[----:B-1----:R-:W-:Y:S01]  /*95d0*/  IMMA.16832.S8.S8 R76, R96.ROW, R82.COL, RZ ;  /* 0x00000052604c7237 */ /* 0x002fe20000405cff */
[----:B------:R-:W-:Y:S02]  /*95e0*/  FFMA R205, R210, R90, R187 ;  /* 0x0000005ad2cd7223 */ /* 0x000fe400000000bb */
[----:B------:R-:W-:-:S02]  /*95f0*/  I2FP.F32.S32 R60, R56 ;  /* 0x00000038003c7245 */ /* 0x000fc40000201400 */
[----:B------:R-:W-:Y:S02]  /*9600*/  I2FP.F32.S32 R86, R57 ;  /* 0x0000003900567245 */ /* 0x000fe40000201400 */
[----:B------:R-:W-:Y:S02]  /*9610*/  I2FP.F32.S32 R90, R58 ;  /* 0x0000003a005a7245 */ /* 0x000fe40000201400 */
[----:B------:R-:W-:Y:S02]  /*9620*/  I2FP.F32.S32 R102, R59 ;  /* 0x0000003b00667245 */ /* 0x000fe40000201400 */
[----:B------:R-:W-:Y:S08]  /*9630*/  IMMA.16832.S8.S8 R56, R68.ROW, R82.COL, RZ ;  /* 0x0000005244387237 */ /* 0x000ff00000405cff */
[----:B0-----:R-:W-:Y:S01]  /*9640*/  IMMA.16832.S8.S8 R96, R96.ROW, R52.COL, RZ ;  /* 0x0000003460607237 */ /* 0x001fe20000405cff */
[----:B------:R-:W-:-:S07]  /*9650*/  HADD2.F32 R87, -RZ, R87.H0_H0 ;  /* 0x20000057ff577230 */ /* 0x000fce0000004100 */
[----:B------:R-:W-:Y:S01]  /*9660*/  IMMA.16832.S8.S8 R68, R68.ROW, R52.COL, RZ ;  /* 0x0000003444447237 */ /* 0x000fe20000405cff */
[----:B------:R-:W-:Y:S02]  /*9670*/  I2FP.F32.S32 R52, R77 ;  /* 0x0000004d00347245 */ /* 0x000fe40000201400 */
[----:B------:R-:W-:Y:S01]  /*9680*/  I2FP.F32.S32 R56, R56 ;  /* 0x0000003800387245 */ /* 0x000fe20000201400 */
[----:B------:R-:W-:Y:S02]  /*9690*/  HADD2.F32 R111, -RZ, R111.H0_H0 ;  /* 0x2000006fff6f7230 */ /* 0x000fe40000004100 */
[----:B------:R-:W-:Y:S01]  /*96a0*/  FMUL R52, R51, R52 ;  /* 0x0000003433347220 */ /* 0x000fe20000400000 */
[----:B------:R-:W-:Y:S02]  /*96b0*/  VIADD R147, R147, 0x8 ;  /* 0x0000000893937836 */ /* 0x000fe40000000000 */
[----:B------:R-:W-:Y:S01]  /*96c0*/  FMUL R201, R63, R56 ;  /* 0x000000383fc97220 */ /* 0x000fe20000400000 */
[----:B------:R-:W-:Y:S01]  /*96d0*/  FFMA R197, R87, R197, R184 ;  /* 0x000000c557c57223 */ /* 0x000fe200000000b8 */
[----:B------:R-:W-:Y:S01]  /*96e0*/  I2FP.F32.S32 R58, R58 ;  /* 0x0000003a003a7245 */ /* 0x000fe20000201400 */
[----:B------:R-:W-:Y:S01]  /*96f0*/  FFMA R184, R111, R52, R166 ;  /* 0x000000346fb87223 */ /* 0x000fe200000000a6 */
[----:B------:R-:W-:Y:S01]  /*9700*/  I2FP.F32.S32 R56, R59 ;  /* 0x0000003b00387245 */ /* 0x000fe20000201400 */
[----:B--2---:R-:W-:Y:S01]  /*9710*/  HADD2.F32 R72, -RZ, R72.H0_H0 ;  /* 0x20000048ff487230 */ /* 0x004fe20000004100 */
[----:B------:R-:W-:-:S02]  /*9720*/  I2FP.F32.S32 R76, R76 ;  /* 0x0000004c004c7245 */ /* 0x000fc40000201400 */
[----:B------:R-:W-:Y:S01]  /*9730*/  I2FP.F32.S32 R96, R96 ;  /* 0x0000006000607245 */ /* 0x000fe20000201400 */
[----:B------:R-:W-:Y:S01]  /*9740*/  FMUL R106, R55, R106 ;  /* 0x0000006a376a7220 */ /* 0x000fe20000400000 */
[----:B------:R-:W-:Y:S01]  /*9750*/  I2FP.F32.S32 R52, R97 ;  /* 0x0000006100347245 */ /* 0x000fe20000201400 */
[----:B------:R-:W-:Y:S02]  /*9760*/  HADD2.F32 R103, -RZ, R103.H0_H0 ;  /* 0x20000067ff677230 */ /* 0x000fe40000004100 */
[----:B------:R-:W-:Y:S01]  /*9770*/  FMUL R60, R51, R60 ;  /* 0x0000003c333c7220 */ /* 0x000fe20000400000 */
[----:B------:R-:W-:Y:S01]  /*9780*/  I2FP.F32.S32 R82, R57 ;  /* 0x0000003900527245 */ /* 0x000fe20000201400 */
[----:B------:R-:W-:Y:S01]  /*9790*/  FMUL R58, R67, R58 ;  /* 0x0000003a433a7220 */ /* 0x000fe20000400000 */
[----:B------:R-:W-:Y:S01]  /*97a0*/  ISETP.GE.AND P4, PT, R147, R148, PT ;  /* 0x000000949300720c */ /* 0x000fe20003f86270 */
[----:B------:R-:W-:Y:S01]  /*97b0*/  FMUL R56, R67, R56 ;  /* 0x0000003843387220 */ /* 0x000fe20000400000 */
[----:B------:R-:W-:Y:S01]  /*97c0*/  I2FP.F32.S32 R107, R107 ;  /* 0x0000006b006b7245 */ /* 0x000fe20000201400 */
[C---:B------:R-:W-:Y:S01]  /*97d0*/  FMUL R86, R51.reuse, R86 ;  /* 0x0000005633567220 */ /* 0x040fe20000400000 */
[C---:B------:R-:W-:Y:S01]  /*97e0*/  FMUL R76, R51.reuse, R76 ;  /* 0x0000004c334c7220 */ /* 0x040fe20000400000 */
[----:B------:R-:W-:Y:S01]  /*97f0*/  FMUL R96, R51, R96 ;  /* 0x0000006033607220 */ /* 0x000fe20000400000 */
[----:B------:R-:W-:-:S02]  /*9800*/  HADD2.F32 R73, -RZ, R73.H0_H0 ;  /* 0x20000049ff497230 */ /* 0x000fc40000004100 */
[----:B------:R-:W-:Y:S01]  /*9810*/  FFMA R206, R210, R106, R185 ;  /* 0x0000006ad2ce7223 */ /* 0x000fe200000000b9 */
[----:B------:R-:W-:Y:S01]  /*9820*/  FMUL R51, R51, R52 ;  /* 0x0000003433337220 */ /* 0x000fe20000400000 */
[----:B------:R-:W-:Y:S01]  /*9830*/  I2FP.F32.S32 R68, R68 ;  /* 0x0000004400447245 */ /* 0x000fe20000201400 */
[C---:B------:R-:W-:Y:S01]  /*9840*/  FFMA R48, R72.reuse, R48, R159 ;  /* 0x0000003048307223 */ /* 0x040fe2000000009f */
[C---:B------:R-:W-:Y:S01]  /*9850*/  FFMA R85, R72.reuse, R85, R162 ;  /* 0x0000005548557223 */ /* 0x040fe200000000a2 */
[C---:B------:R-:W-:Y:S01]  /*9860*/  FFMA R161, R72.reuse, R84, R161 ;  /* 0x0000005448a17223 */ /* 0x040fe200000000a1 */
[----:B------:R-:W-:Y:S01]  /*9870*/  FFMA R160, R72, R81, R160 ;  /* 0x0000005148a07223 */ /* 0x000fe200000000a0 */
[----:B------:R-:W-:Y:S01]  /*9880*/  FFMA R106, R87, R60, R199 ;  /* 0x0000003c576a7223 */ /* 0x000fe200000000c7 */
[----:B------:R-:W-:Y:S01]  /*9890*/  I2FP.F32.S32 R52, R69 ;  /* 0x0000004500347245 */ /* 0x000fe20000201400 */
[----:B------:R-:W-:Y:S01]  /*98a0*/  FMUL R53, R63, R82 ;  /* 0x000000523f357220 */ /* 0x000fe20000400000 */
[----:B------:R-:W-:Y:S01]  /*98b0*/  I2FP.F32.S32 R78, R78 ;  /* 0x0000004e004e7245 */ /* 0x000fe20000201400 */
        /* <DEDUP_REMOVED lines=13> */
[C---:B------:R-:W-:Y:S01]  /*9990*/  FMUL R92, R63.reuse, R92 ;  /* 0x0000005c3f5c7220 */ /* 0x040fe20000400000 */
[----:B------:R-:W-:Y:S01]  /*99a0*/  FMUL R110, R63, R110 ;  /* 0x0000006e3f6e7220 */ /* 0x000fe20000400000 */
[----:B------:R-:W-:Y:S01]  /*99b0*/  FFMA R199, R91, R86, R196 ;  /* 0x000000565bc77223 */ /* 0x000fe200000000c4 */
[----:B------:R-:W-:Y:S01]  /*99c0*/  FMUL R57, R63, R68 ;  /* 0x000000443f397220 */ /* 0x000fe20000400000 */
[----:B------:R-:W-:Y:S01]  /*99d0*/  FFMA R172, R87, R61, R186 ;  /* 0x0000003d57ac7223 */ /* 0x000fe200000000ba */
[----:B------:R-:W-:Y:S01]  /*99e0*/  FFMA R196, R111, R53, R100 ;  /* 0x000000356fc47223 */ /* 0x000fe20000000064 */
[----:B------:R-:W-:Y:S01]  /*99f0*/  FMUL R63, R63, R52 ;  /* 0x000000343f3f7220 */ /* 0x000fe20000400000 */
[C---:B------:R-:W-:Y:S01]  /*9a00*/  FMUL R107, R55.reuse, R90 ;  /* 0x0000005a376b7220 */ /* 0x040fe20000400000 */
[C---:B------:R-:W-:Y:S01]  /*9a10*/  FMUL R61, R55.reuse, R102 ;  /* 0x00000066373d7220 */ /* 0x040fe20000400000 */
[C---:B------:R-:W-:Y:S01]  /*9a20*/  FMUL R78, R55.reuse, R78 ;  /* 0x0000004e374e7220 */ /* 0x040fe20000400000 */
[C---:B------:R-:W-:Y:S01]  /*9a30*/  FMUL R60, R55.reuse, R60 ;  /* 0x0000003c373c7220 */ /* 0x040fe20000400000 */
        /* <DEDUP_REMOVED lines=31> */
.L_x_2541:
[----:B------:R-:W-:Y:S01]  /*9c30*/  ISETP.GE.OR P6, PT, R140, R47, P3 ;  /* 0x0000002f8c00720c */ /* 0x000fe20001fc6670 */
[----:B------:R-:W-:Y:S01]  /*9c40*/  BSSY.RECONVERGENT B0, `(.L_x_2543) ;  /* 0x000000e000007945 */ /* 0x000fe20003800200 */
[----:B------:R-:W-:Y:S02]  /*9c50*/  IADD3 R116, PT, PT, R116, R131, RZ ;  /* 0x0000008374747210 */ /* 0x000fe40007ffe0ff */
[-C--:B------:R-:W-:Y:S02]  /*9c60*/  ISETP.GE.OR P4, PT, R128, R47.reuse, P3 ;  /* 0x0000002f8000720c */ /* 0x080fe40001f86670 */
[----:B------:R-:W-:Y:S02]  /*9c70*/  ISETP.GE.OR P5, PT, R140, R47, P2 ;  /* 0x0000002f8c00720c */ /* 0x000fe400017a6670 */
        /* <DEDUP_REMOVED lines=10> */
.L_x_2544:
[----:B------:R-:W-:Y:S05]  /*9d20*/  BSYNC.RECONVERGENT B0 ;  /* 0x0000000000007941 */ /* 0x000fea0003800200 */
.L_x_2543:
        /* <DEDUP_REMOVED lines=10> */
.L_x_2546:
[----:B------:R-:W-:Y:S05]  /*9dd0*/  BSYNC.RECONVERGENT B0 ;  /* 0x0000000000007941 */ /* 0x000fea0003800200 */
.L_x_2545:
        /* <DEDUP_REMOVED lines=11> */
.L_x_2548:
[----:B------:R-:W-:Y:S05]  /*9e90*/  BSYNC.RECONVERGENT B0 ;  /* 0x0000000000007941 */ /* 0x000fea0003800200 */
.L_x_2547:
        /* <DEDUP_REMOVED lines=13> */
.L_x_2550:
[----:B------:R-:W-:Y:S05]  /*9f70*/  BSYNC.RECONVERGENT B0 ;  /* 0x0000000000007941 */ /* 0x000fea0003800200 */
.L_x_2549:
        /* <DEDUP_REMOVED lines=12> */
.L_x_2552:
[----:B------:R-:W-:Y:S05]  /*a040*/  BSYNC.RECONVERGENT B0 ;  /* 0x0000000000007941 */ /* 0x000fea0003800200 */
.L_x_2551:
        /* <DEDUP_REMOVED lines=12> */
.L_x_2554:
[----:B------:R-:W-:Y:S05]  /*a110*/  BSYNC.RECONVERGENT B0 ;  /* 0x0000000000007941 */ /* 0x000fea0003800200 */
.L_x_2553:
        /* <DEDUP_REMOVED lines=11> */
.L_x_2556:
[----:B------:R-:W-:Y:S05]  /*a1d0*/  BSYNC.RECONVERGENT B0 ;  /* 0x0000000000007941 */ /* 0x000fea0003800200 */
.L_x_2555:
        /* <DEDUP_REMOVED lines=13> */
.L_x_2558:
[----:B------:R-:W-:Y:S05]  /*a2b0*/  BSYNC.RECONVERGENT B0 ;  /* 0x0000000000007941 */ /* 0x000fea0003800200 */
.L_x_2557:
        /* <DEDUP_REMOVED lines=12> */
.L_x_2560:
[----:B------:R-:W-:Y:S05]  /*a380*/  BSYNC.RECONVERGENT B0 ;  /* 0x0000000000007941 */ /* 0x000fea0003800200 */
.L_x_2559:
        /* <DEDUP_REMOVED lines=11> */
.L_x_2562:
[----:B------:R-:W-:Y:S05]  /*a440*/  BSYNC.RECONVERGENT B0 ;  /* 0x0000000000007941 */ /* 0x000fea0003800200 */
.L_x_2561:
        /* <DEDUP_REMOVED lines=11> */
.L_x_2564:
[----:B------:R-:W-:Y:S05]  /*a500*/  BSYNC.RECONVERGENT B0 ;  /* 0x0000000000007941 */ /* 0x000fea0003800200 */
.L_x_2563:
        /* <DEDUP_REMOVED lines=12> */
.L_x_2566:
[----:B------:R-:W-:Y:S05]  /*a5d0*/  BSYNC.RECONVERGENT B0 ;  /* 0x0000000000007941 */ /* 0x000fea0003800200 */
.L_x_2565:
        /* <DEDUP_REMOVED lines=12> */
.L_x_2568:
[----:B------:R-:W-:Y:S05]  /*a6a0*/  BSYNC.RECONVERGENT B0 ;  /* 0x0000000000007941 */ /* 0x000fea0003800200 */
.L_x_2567:
        /* <DEDUP_REMOVED lines=12> */
.L_x_2570:
[----:B------:R-:W-:Y:S05]  /*a770*/  BSYNC.RECONVERGENT B0 ;  /* 0x0000000000007941 */ /* 0x000fea0003800200 */
.L_x_2569:
        /* <DEDUP_REMOVED lines=11> */
.L_x_2572:
[----:B------:R-:W-:Y:S05]  /*a830*/  BSYNC.RECONVERGENT B0 ;  /* 0x0000000000007941 */ /* 0x000fea0003800200 */
.L_x_2571:
        /* <DEDUP_REMOVED lines=12> */
.L_x_2574:
[----:B------:R-:W-:Y:S05]  /*a900*/  BSYNC.RECONVERGENT B0 ;  /* 0x0000000000007941 */ /* 0x000fea0003800200 */
.L_x_2573:
        /* <DEDUP_REMOVED lines=12> */
.L_x_2576:
[----:B------:R-:W-:Y:S05]  /*a9d0*/  BSYNC.RECONVERGENT B0 ;  /* 0x0000000000007941 */ /* 0x000fea0003800200 */
.L_x_2575:
        /* <DEDUP_REMOVED lines=11> */
.L_x_2578:
[----:B------:R-:W-:Y:S05]  /*aa90*/  BSYNC.RECONVERGENT B0 ;  /* 0x0000000000007941 */ /* 0x000fea0003800200 */
.L_x_2577:
        /* <DEDUP_REMOVED lines=11> */
.L_x_2580:
[----:B------:R-:W-:Y:S05]  /*ab50*/  BSYNC.RECONVERGENT B0 ;  /* 0x0000000000007941 */ /* 0x000fea0003800200 */
.L_x_2579:
        /* <DEDUP_REMOVED lines=12> */
.L_x_2582:
[----:B------:R-:W-:Y:S05]  /*ac20*/  BSYNC.RECONVERGENT B0 ;  /* 0x0000000000007941 */ /* 0x000fea0003800200 */
.L_x_2581:
        /* <DEDUP_REMOVED lines=12> */
.L_x_2584:
[----:B------:R-:W-:Y:S05]  /*acf0*/  BSYNC.RECONVERGENT B0 ;  /* 0x0000000000007941 */ /* 0x000fea0003800200 */
.L_x_2583:
        /* <DEDUP_REMOVED lines=12> */
.L_x_2586:
[----:B------:R-:W-:Y:S05]  /*adc0*/  BSYNC.RECONVERGENT B0 ;  /* 0x0000000000007941 */ /* 0x000fea0003800200 */
.L_x_2585:
        /* <DEDUP_REMOVED lines=11> */
.L_x_2588:
[----:B------:R-:W-:Y:S05]  /*ae80*/  BSYNC.RECONVERGENT B0 ;  /* 0x0000000000007941 */ /* 0x000fea0003800200 */
.L_x_2587:
        /* <DEDUP_REMOVED lines=12> */
.L_x_2590:
[----:B------:R-:W-:Y:S05]  /*af50*/  BSYNC.RECONVERGENT B0 ;  /* 0x0000000000007941 */ /* 0x000fea0003800200 */
.L_x_2589:
        /* <DEDUP_REMOVED lines=12> */
.L_x_2592:
[----:B------:R-:W-:Y:S05]  /*b020*/  BSYNC.RECONVERGENT B0 ;  /* 0x0000000000007941 */ /* 0x000fea0003800200 */
.L_x_2591:
        /* <DEDUP_REMOVED lines=11> */
.L_x_2594:
[----:B------:R-:W-:Y:S05]  /*b0e0*/  BSYNC.RECONVERGENT B0 ;  /* 0x0000000000007941 */ /* 0x000fea0003800200 */
.L_x_2593:
        /* <DEDUP_REMOVED lines=11> */
.L_x_2596:
[----:B------:R-:W-:Y:S05]  /*b1a0*/  BSYNC.RECONVERGENT B0 ;  /* 0x0000000000007941 */ /* 0x000fea0003800200 */
.L_x_2595:
        /* <DEDUP_REMOVED lines=12> */
.L_x_2598:
[----:B------:R-:W-:Y:S05]  /*b270*/  BSYNC.RECONVERGENT B0 ;  /* 0x0000000000007941 */ /* 0x000fea0003800200 */
.L_x_2597:
[----:B------:R-:W-:Y:S01]  /*b280*/  IADD3 R19, P6, PT, R148, R122, RZ ;  /* 0x0000007a94137210 */ /* 0x000fe20007fde0ff */
[----:B------:R-:W-:Y:S01]  /*b290*/  BSSY.RECONVERGENT B0, `(.L_x_2599) ;  /* 0x000000c000007945 */ /* 0x000fe20003800200 */
[----:B------:R-:W-:-:S03]  /*b2a0*/  ISETP.GE.OR P4, PT, R6, R47, P0 ;  /* 0x0000002f0600720c */ /* 0x000fc60000786670 */
[----:B------:R-:W-:Y:S01]  /*b2b0*/  IMAD.X R121, R124, 0x1, R121, P6 ;  /* 0x000000017c797824 */ /* 0x000fe200030e0679 */
[----:B------:R-:W-:Y:S09]  /*b2c0*/  @P5 BRA `(.L_x_2600) ;  /* 0x0000000000205947 */ /* 0x000ff20003800000 */
        /* <DEDUP_REMOVED lines=8> */
.L_x_2600:
[----:B------:R-:W-:Y:S05]  /*b350*/  BSYNC.RECONVERGENT B0 ;  /* 0x0000000000007941 */ /* 0x000fea0003800200 */
.L_x_2599:
        /* <DEDUP_REMOVED lines=13> */
.L_x_2602:
[----:B------:R-:W-:Y:S05]  /*b430*/  BSYNC.RECONVERGENT B0 ;  /* 0x0000000000007941 */ /* 0x000fea0003800200 */
.L_x_2601:
        /* <DEDUP_REMOVED lines=11> */
.L_x_2604:
[----:B------:R-:W-:Y:S05]  /*b4f0*/  BSYNC.RECONVERGENT B0 ;  /* 0x0000000000007941 */ /* 0x000fea0003800200 */
.L_x_2603:
[----:B------:R-:W-:Y:S01]  /*b500*/  BSSY.RECONVERGENT B0, `(.L_x_2605) ;  /* 0x000000d000007945 */ /* 0x000fe20003800200 */
[----:B------:R-:W-:Y:S02]  /*b510*/  ISETP.NE.U32.AND P4, PT, R7, RZ, PT ;  /* 0x000000ff0700720c */ /* 0x000fe40003f85070 */
        /* <DEDUP_REMOVED lines=11> */
.L_x_2606:
[----:B------:R-:W-:Y:S05]  /*b5d0*/  BSYNC.RECONVERGENT B0 ;  /* 0x0000000000007941 */ /* 0x000fea0003800200 */
.L_x_2605:
        /* <DEDUP_REMOVED lines=12> */
.L_x_2608:
[----:B------:R-:W-:Y:S05]  /*b6a0*/  BSYNC.RECONVERGENT B0 ;  /* 0x0000000000007941 */ /* 0x000fea0003800200 */
.L_x_2607:
        /* <DEDUP_REMOVED lines=12> */
.L_x_2610:
[----:B------:R-:W-:Y:S05]  /*b770*/  BSYNC.RECONVERGENT B0 ;  /* 0x0000000000007941 */ /* 0x000fea0003800200 */
.L_x_2609:
        /* <DEDUP_REMOVED lines=11> */
.L_x_2612:
[----:B------:R-:W-:Y:S05]  /*b830*/  BSYNC.RECONVERGENT B0 ;  /* 0x0000000000007941 */ /* 0x000fea0003800200 */
.L_x_2611:
[-C--:B------:R-:W-:Y:S01]  /*b840*/  ISETP.GE.OR P2, PT, R132, R47.reuse, P2 ;  /* 0x0000002f8400720c */ /* 0x080fe20001746670 */
[----:B------:R-:W-:Y:S01]  /*b850*/  BSSY.RECONVERGENT B0, `(.L_x_2613) ;  /* 0x000000e000007945 */ /* 0x000fe20003800200 */
[-C--:B------:R-:W-:Y:S02]  /*b860*/  ISETP.GE.OR P3, PT, R6, R47.reuse, P0 ;  /* 0x0000002f0600720c */ /* 0x080fe40000766670 */
[CC--:B------:R-:W-:Y:S02]  /*b870*/  ISETP.GE.OR P1, PT, R132.reuse, R47.reuse, P1 ;  /* 0x0000002f8400720c */ /* 0x0c0fe40000f26670 */
[----:B------:R-:W-:-:S07]  /*b880*/  ISETP.GE.OR P0, PT, R132, R47, P0 ;  /* 0x0000002f8400720c */ /* 0x000fce0000706670 */
[----:B------:R-:W-:Y:S06]  /*b890*/  @P2 BRA `(.L_x_2614) ;  /* 0x0000000000242947 */ /* 0x000fec0003800000 */
        /* <DEDUP_REMOVED lines=9> */
.L_x_2614:
[----:B------:R-:W-:Y:S05]  /*b930*/  BSYNC.RECONVERGENT B0 ;  /* 0x0000000000007941 */ /* 0x000fea0003800200 */
.L_x_2613:
        /* <DEDUP_REMOVED lines=10> */
.L_x_2616:
[----:B------:R-:W-:Y:S05]  /*b9e0*/  BSYNC.RECONVERGENT B0 ;  /* 0x0000000000007941 */ /* 0x000fea0003800200 */
.L_x_2615:
        /* <DEDUP_REMOVED lines=10> */
.L_x_2618:
[----:B------:R-:W-:Y:S05]  /*ba90*/  BSYNC.RECONVERGENT B0 ;  /* 0x0000000000007941 */ /* 0x000fea0003800200 */
.L_x_2617:
        /* <DEDUP_REMOVED lines=11> */
.L_x_2620:
[----:B------:R-:W-:Y:S05]  /*bb50*/  BSYNC.RECONVERGENT B0 ;  /* 0x0000000000007941 */ /* 0x000fea0003800200 */
.L_x_2619:
[----:B------:R-:W-:Y:S04]  /*bb60*/  BSSY.RECONVERGENT B0, `(.L_x_2621) ;  /* 0x000000b000007945 */ /* 0x000fe80003800200 */
[----:B------:R-:W-:Y:S05]  /*bb70*/  @P0 BRA `(.L_x_2622) ;  /* 0x0000000000240947 */ /* 0x000fea0003800000 */
[----:B01234-:R-:W0:Y:S01]  /*bb80*/  LDS R4, [R138+0x104] ;  /* 0x000104008a047984 */ /* 0x01fe220000000800 */
[----:B------:R-:W1:Y:S01]  /*bb90*/  LDCU.64 UR10, c[0x0][0x3a0] ;  /* 0x00007400ff0a77ac */ /* 0x000e620008000a00 */
[----:B0-----:R-:W-:-:S05]  /*bba0*/  IMAD R4, R4, UR5, RZ ;  /* 0x0000000504047c24 */ /* 0x001fca000f8e02ff */
[----:B------:R-:W-:Y:S02]  /*bbb0*/  IADD3 R116, P0, P1, R116, R4, R135 ;  /* 0x0000000474747210 */ /* 0x000fe4000791e087 */
[----:B------:R-:W-:-:S04]  /*bbc0*/  SHF.R.S32.HI R4, RZ, 0x1f, R4 ;  /* 0x0000001fff047819 */ /* 0x000fc80000011404 */
[----:B------:R-:W-:Y:S02]  /*bbd0*/  IADD3.X R3, PT, PT, R3, R4, RZ, P0, P1 ;  /* 0x0000000403037210 */ /* 0x000fe400007e24ff */
[----:B-1----:R-:W-:-:S04]  /*bbe0*/  LEA R4, P0, R116, UR10, 0x2 ;  /* 0x0000000a74047c11 */ /* 0x002fc8000f8010ff */
[----:B------:R-:W-:-:S05]  /*bbf0*/  LEA.HI.X R5, R116, UR11, R3, 0x2, P0 ;  /* 0x0000000b74057c11 */ /* 0x000fca00080f1403 */
[----:B------:R0:W-:Y:S04]  /*bc00*/  STG.E desc[UR6][R4.64+0x20], R159 ;  /* 0x0000209f04007986 */ /* 0x0001e8000c101906 */
.L_x_2622:
[----:B------:R-:W-:Y:S05]  /*bc10*/  BSYNC.RECONVERGENT B0 ;  /* 0x0000000000007941 */ /* 0x000fea0003800200 */
.L_x_2621:
        /* <DEDUP_REMOVED lines=20> */
.L_x_2623:
[----:B------:R-:W-:Y:S01]  /*bd60*/  IMAD.MOV.U32 R14, RZ, RZ, R19 ;  /* 0x000000ffff0e7224 */ /* 0x000fe200078e0013 */
[----:B------:R-:W-:Y:S01]  /*bd70*/  MOV R16, 0xbda0 ;  /* 0x0000bda000107802 */ /* 0x000fe20000000f00 */
[----:B------:R-:W-:-:S07]  /*bd80*/  IMAD.MOV.U32 R15, RZ, RZ, R121 ;  /* 0x000000ffff0f7224 */ /* 0x000fce00078e0079 */
[----:B01234-:R-:W-:Y:S05]  /*bd90*/  CALL.REL.NOINC `($__internal_61_$__cuda_sm20_rem_s64) ;  /* 0x000000a400d07944 */ /* 0x01ffea0003c00000 */
[----:B------:R-:W-:Y:S01]  /*bda0*/  MOV R4, R8 ;  /* 0x0000000800047202 */ /* 0x000fe20000000f00 */
[----:B------:R-:W-:-:S07]  /*bdb0*/  IMAD.MOV.U32 R5, RZ, RZ, R9 ;  /* 0x000000ffff057224 */ /* 0x000fce00078e0009 */
.L_x_2624:
[----:B------:R-:W-:-:S04]  /*bdc0*/  IADD3 R122, P0, PT, -R4, R19, RZ ;  /* 0x00000013047a7210 */ /* 0x000fc80007f1e1ff */
[----:B------:R-:W-:Y:S01]  /*bdd0*/  IADD3 R3, P1, PT, -R122, R119, RZ ;  /* 0x000000777a037210 */ /* 0x000fe20007f3e1ff */
[----:B------:R-:W-:-:S03]  /*bde0*/  IMAD.X R121, R121, 0x1, ~R5, P0 ;  /* 0x0000000179797824 */ /* 0x000fc600000e0e05 */
[----:B------:R-:W-:Y:S01]  /*bdf0*/  ISETP.LT.U32.AND P0, PT, R148, R3, PT ;  /* 0x000000039400720c */ /* 0x000fe20003f01070 */
[----:B------:R-:W-:-:S05]  /*be00*/  IMAD.X R5, R118, 0x1, ~R121, P1 ;  /* 0x0000000176057824 */ /* 0x000fca00008e0e79 */
[----:B------:R-:W-:-:S04]  /*be10*/  ISETP.LT.AND.EX P0, PT, R124, R5, PT, P0 ;  /* 0x000000057c00720c */ /* 0x000fc80003f01300 */
[----:B------:R-:W-:-:S09]  /*be20*/  SEL R4, R148, R3, P0 ;  /* 0x0000000394047207 */ /* 0x000fd20000000000 */
.L_x_2538:
[----:B------:R-:W-:Y:S02]  /*be30*/  ISETP.GE.U32.AND P0, PT, R122, R119, PT ;  /* 0x000000777a00720c */ /* 0x000fe40003f06070 */
[----:B------:R-:W-:Y:S02]  /*be40*/  ISETP.EQ.AND P2, PT, R148, R4, PT ;  /* 0x000000049400720c */ /* 0x000fe40003f42270 */
[----:B------:R-:W-:Y:S02]  /*be50*/  ISETP.GE.AND.EX P0, PT, R121, R118, PT, P0 ;  /* 0x000000767900720c */ /* 0x000fe40003f06300 */
[----:B------:R-:W-:Y:S02]  /*be60*/  MOV R147, RZ ;  /* 0x000000ff00937202 */ /* 0x000fe40000000f00 */
[----:B------:R-:W-:-:S09]  /*be70*/  PLOP3.LUT P1, PT, P0, PT, PT, 0x8, 0x80 ;  /* 0x000000000080781c */ /* 0x000fd2000072e170 */
[----:B------:R-:W-:Y:S05]  /*be80*/  @!P0 BRA P2, `(.L_x_2625) ;  /* 0xffffff5000a88947 */ /* 0x000fea000103ffff */
.L_x_2527:
        /* <DEDUP_REMOVED lines=31> */
.L_x_2626:
[----:B------:R-:W-:Y:S01]  /*c080*/  IMAD.MOV.U32 R17, RZ, RZ, R6 ;  /* 0x000000ffff117224 */ /* 0x000fe200078e0006 */
[----:B------:R-:W-:Y:S01]  /*c090*/  MOV R20, 0xc0c0 ;  /* 0x0000c0c000147802 */ /* 0x000fe20000000f00 */
[----:B------:R-:W-:-:S07]  /*c0a0*/  IMAD.MOV.U32 R16, RZ, RZ, R122 ;  /* 0x000000ffff107224 */ /* 0x000fce00078e007a */
[----:B------:R-:W-:Y:S05]  /*c0b0*/  CALL.REL.NOINC `($__internal_60_$__cuda_sm20_div_s64) ;  /* 0x0000009c00b87944 */ /* 0x000fea0003c00000 */
[----:B------:R-:W-:-:S07]  /*c0c0*/  IMAD.MOV.U32 R3, RZ, RZ, R10 ;  /* 0x000000ffff037224 */ /* 0x000fce00078e000a */
.L_x_2627:
        /* <DEDUP_REMOVED lines=30> */
.L_x_2628:
[----:B------:R-:W-:Y:S01]  /*c2b0*/  IMAD.MOV.U32 R17, RZ, RZ, R6 ;  /* 0x000000ffff117224 */ /* 0x000fe200078e0006 */
[----:B------:R-:W-:-:S07]  /*c2c0*/  MOV R20, 0xc2e0 ;  /* 0x0000c2e000147802 */ /* 0x000fce0000000f00 */
[----:B------:R-:W-:Y:S05]  /*c2d0*/  CALL.REL.NOINC `($__internal_60_$__cuda_sm20_div_s64) ;  /* 0x0000009c00307944 */ /* 0x000fea0003c00000 */
[----:B------:R-:W-:-:S07]  /*c2e0*/  IMAD.MOV.U32 R5, RZ, RZ, R10 ;  /* 0x000000ffff057224 */ /* 0x000fce00078e000a */
.L_x_2629:
        /* <DEDUP_REMOVED lines=27> */
.L_x_2630:
[----:B------:R-:W-:Y:S01]  /*c4a0*/  MOV R17, R148 ;  /* 0x0000009400117202 */ /* 0x000fe20000000f00 */
[----:B------:R-:W-:Y:S01]  /*c4b0*/  IMAD.MOV.U32 R19, RZ, RZ, R124 ;  /* 0x000000ffff137224 */ /* 0x000fe200078e007c */
[----:B------:R-:W-:-:S07]  /*c4c0*/  MOV R20, 0xc4e0 ;  /* 0x0000c4e000147802 */ /* 0x000fce0000000f00 */
[----:B------:R-:W-:Y:S05]  /*c4d0*/  CALL.REL.NOINC `($__internal_60_$__cuda_sm20_div_s64) ;  /* 0x0000009800b07944 */ /* 0x000fea0003c00000 */
.L_x_2631:
        /* <DEDUP_REMOVED lines=24> */
[----:B------:R-:W-:Y:S01]  /*c660*/  IMAD.MOV.U32 R8, RZ, RZ, RZ ;  /* 0x000000ffff087224 */ /* 0x000fe200078e00ff */
[----:B------:R-:W-:-:S11]  /*c670*/  MOV R9, R6 ;  /* 0x0000000600097202 */ /* 0x000fd60000000f00 */
[----:B------:R0:W-:Y:S01]  /*c680*/  @!P0 STS [R2], R149 ;  /* 0x0000009502008388 */ /* 0x0001e20000000800 */
[----:B------:R-:W-:Y:S06]  /*c690*/  BAR.SYNC.DEFER_BLOCKING 0x0 ;  /* 0x0000000000007b1d */ /* 0x000fec0000010000 */
.L_x_2632:
[----:B------:R-:W1:Y:S01]  /*c6a0*/  LDC R14, c[0x0][0x3c8] ;  /* 0x0000f200ff0e7b82 */ /* 0x000e620000000800 */
[----:B------:R-:W-:Y:S01]  /*c6b0*/  MOV R6, RZ ;  /* 0x000000ff00067202 */ /* 0x000fe20000000f00 */
[----:B------:R-:W2:Y:S01]  /*c6c0*/  LDCU UR4, c[0x0][0x3b4] ;  /* 0x00007680ff0477ac */ /* 0x000ea20008000800 */
[----:B------:R-:W-:Y:S01]  /*c6d0*/  IABS R12, R5 ;  /* 0x00000005000c7213 */ /* 0x000fe20000000000 */
[----:B------:R-:W-:Y:S01]  /*c6e0*/  IMAD R9, R10, 0x50, R9 ;  /* 0x000000500a097824 */ /* 0x000fe200078e0209 */
[----:B------:R-:W-:Y:S02]  /*c6f0*/  ISETP.GE.AND P4, PT, R147, R4, PT ;  /* 0x000000049300720c */ /* 0x000fe40003f86270 */
[----:B------:R-:W-:Y:S02]  /*c700*/  CS2R R200, SRZ ;  /* 0x0000000000c87805 */ /* 0x000fe4000001ff00 */
[----:B------:R-:W-:Y:S01]  /*c710*/  CS2R R198, SRZ ;  /* 0x0000000000c67805 */ /* 0x000fe2000001ff00 */
[----:B------:R-:W3:Y:S01]  /*c720*/  LDC.64 R184, c[0x0][0x388] ;  /* 0x0000e200ffb87b82 */ /* 0x000ee20000000a00 */
[----:B------:R-:W-:Y:S01]  /*c730*/  IMAD R9, R9, 0x24, R8 ;  /* 0x0000002409097824 */ /* 0x000fe200078e0208 */
[----:B------:R-:W-:Y:S01]  /*c740*/  CS2R R84, SRZ ;  /* 0x0000000000547805 */ /* 0x000fe2000001ff00 */
[----:B------:R-:W-:Y:S01]  /*c750*/  IMAD.SHL.U32 R8, R3, 0x80, RZ ;  /* 0x0000008003087824 */ /* 0x000fe200078e00ff */
[----:B------:R-:W-:Y:S01]  /*c760*/  CS2R R100, SRZ ;  /* 0x0000000000647805 */ /* 0x000fe2000001ff00 */
[----:B------:R-:W-:Y:S01]  /*c770*/  IMAD.SHL.U32 R3, R127, 0x10, RZ ;  /* 0x000000107f037824 */ /* 0x000fe200078e00ff */
[----:B------:R-:W-:Y:S01]  /*c780*/  CS2R R90, SRZ ;  /* 0x00000000005a7805 */ /* 0x000fe2000001ff00 */
[----:B------:R-:W-:Y:S01]  /*c790*/  IMAD.MOV.U32 R197, RZ, RZ, RZ ;  /* 0x000000ffffc57224 */ /* 0x000fe200078e00ff */
[----:B------:R-:W-:Y:S01]  /*c7a0*/  CS2R R88, SRZ ;  /* 0x0000000000587805 */ /* 0x000fe2000001ff00 */
[----:B------:R-:W-:Y:S01]  /*c7b0*/  IMAD.MOV.U32 R202, RZ, RZ, RZ ;  /* 0x000000ffffca7224 */ /* 0x000fe200078e00ff */
[----:B------:R-:W-:-:S02]  /*c7c0*/  LOP3.LUT R3, R3, 0x3fe0, RZ, 0xc0, !PT ;  /* 0x00003fe003037812 */ /* 0x000fc400078ec0ff */
[----:B------:R-:W-:Y:S02]  /*c7d0*/  CS2R R86, SRZ ;  /* 0x0000000000567805 */ /* 0x000fe4000001ff00 */
[----:B------:R-:W-:Y:S02]  /*c7e0*/  CS2R R192, SRZ ;  /* 0x0000000000c07805 */ /* 0x000fe4000001ff00 */
[----:B------:R-:W-:Y:S02]  /*c7f0*/  CS2R R216, SRZ ;  /* 0x0000000000d87805 */ /* 0x000fe4000001ff00 */
[----:B------:R-:W-:Y:S02]  /*c800*/  LEA.HI R3, R126, R3, RZ, 0x1e ;  /* 0x000000037e037211 */ /* 0x000fe400078ff0ff */
[----:B------:R-:W-:Y:S02]  /*c810*/  CS2R R190, SRZ ;  /* 0x0000000000be7805 */ /* 0x000fe4000001ff00 */
[----:B-1----:R-:W-:-:S02]  /*c820*/  IABS R16, R14 ;  /* 0x0000000e00107213 */ /* 0x002fc40000000000 */
[----:B------:R-:W-:Y:S02]  /*c830*/  CS2R R102, SRZ ;  /* 0x0000000000667805 */ /* 0x000fe4000001ff00 */
[----:B------:R-:W-:Y:S01]  /*c840*/  LOP3.LUT R5, R5, R14, RZ, 0x3c, !PT ;  /* 0x0000000e05057212 */ /* 0x000fe200078e3cff */
[----:B------:R-:W-:Y:S01]  /*c850*/  IMAD.MOV.U32 R212, RZ, RZ, RZ ;  /* 0x000000ffffd47224 */ /* 0x000fe200078e00ff */
[----:B------:R-:W1:Y:S01]  /*c860*/  I2F.RP R11, R16 ;  /* 0x00000010000b7306 */ /* 0x000e620000209400 */
[----:B------:R-:W-:Y:S02]  /*c870*/  MOV R214, RZ ;  /* 0x000000ff00d67202 */ /* 0x000fe40000000f00 */
[----:B------:R-:W-:Y:S02]  /*c880*/  CS2R R194, SRZ ;  /* 0x0000000000c27805 */ /* 0x000fe4000001ff00 */
[----:B------:R-:W-:Y:S01]  /*c890*/  ISETP.GE.AND P2, PT, R5, RZ, PT ;  /* 0x000000ff0500720c */ /* 0x000fe20003f46270 */
[----:B------:R-:W-:Y:S01]  /*c8a0*/  IMAD.SHL.U32 R5, R126, 0x8, RZ ;  /* 0x000000087e057824 */ /* 0x000fe200078e00ff */
[----:B------:R-:W-:Y:S01]  /*c8b0*/  MOV R176, RZ ;  /* 0x000000ff00b07202 */ /* 0x000fe20000000f00 */
[----:B---3--:R-:W-:Y:S01]  /*c8c0*/  IMAD.WIDE R184, R9, 0x4, R184 ;  /* 0x0000000409b87825 */ /* 0x008fe200078e02b8 */
[----:B------:R-:W-:-:S02]  /*c8d0*/  CS2R R154, SRZ ;  /* 0x00000000009a7805 */ /* 0x000fc4000001ff00 */
[----:B------:R-:W-:Y:S02]  /*c8e0*/  MOV R168, RZ ;  /* 0x000000ff00a87202 */ /* 0x000fe40000000f00 */
[----:B------:R-:W-:Y:S01]  /*c8f0*/  CS2R R152, SRZ ;  /* 0x0000000000987805 */ /* 0x000fe2000001ff00 */
[----:B------:R-:W-:Y:S01]  /*c900*/  IMAD.MOV.U32 R178, RZ, RZ, RZ ;  /* 0x000000ffffb27224 */ /* 0x000fe200078e00ff */
[----:B------:R-:W-:Y:S01]  /*c910*/  ISETP.GT.U32.AND P3, PT, R3, 0x68, PT ;  /* 0x000000680300780c */ /* 0x000fe20003f64070 */
[----:B------:R-:W-:Y:S02]  /*c920*/  IMAD.MOV.U32 R174, RZ, RZ, RZ ;  /* 0x000000ffffae7224 */ /* 0x000fe400078e00ff */
[----:B------:R-:W-:Y:S01]  /*c930*/  IMAD.MOV.U32 R180, RZ, RZ, RZ ;  /* 0x000000ffffb47224 */ /* 0x000fe200078e00ff */
[----:B-1----:R-:W1:Y:S01]  /*c940*/  MUFU.RCP R11, R11 ;  /* 0x0000000b000b7308 */ /* 0x002e620000001000 */
[----:B------:R-:W-:Y:S02]  /*c950*/  IMAD.MOV.U32 R170, RZ, RZ, RZ ;  /* 0x000000ffffaa7224 */ /* 0x000fe400078e00ff */
[----:B------:R-:W-:-:S02]  /*c960*/  IMAD.MOV.U32 R166, RZ, RZ, RZ ;  /* 0x000000ffffa67224 */ /* 0x000fc400078e00ff */
        /* <DEDUP_REMOVED lines=11> */
[----:B------:R-:W-:Y:S01]  /*ca20*/  @!P1 IMAD.IADD R7, R7, 0x1, -R16 ;  /* 0x0000000107079824 */ /* 0x000fe200078e0a10 */
[----:B------:R-:W-:Y:S02]  /*ca30*/  @!P1 IADD3 R6, PT, PT, R6, 0x1, RZ ;  /* 0x0000000106069810 */ /* 0x000fe40007ffe0ff */
[----:B------:R-:W-:Y:S02]  /*ca40*/  ISETP.NE.AND P1, PT, R14, RZ, PT ;  /* 0x000000ff0e00720c */ /* 0x000fe40003f25270 */
[----:B------:R-:W-:-:S13]  /*ca50*/  ISETP.GE.U32.AND P0, PT, R7, R16, PT ;  /* 0x000000100700720c */ /* 0x000fda0003f06070 */
[----:B------:R-:W-:Y:S01]  /*ca60*/  @P0 VIADD R6, R6, 0x1 ;  /* 0x0000000106060836 */ /* 0x000fe20000000000 */
[----:B------:R-:W-:-:S03]  /*ca70*/  ISETP.GT.U32.AND P0, PT, R3, 0x80, PT ;  /* 0x000000800300780c */ /* 0x000fc60003f04070 */
[----:B------:R-:W-:Y:S01]  /*ca80*/  IMAD.MOV.U32 R12, RZ, RZ, R6 ;  /* 0x000000ffff0c7224 */ /* 0x000fe200078e0006 */
[----:B------:R-:W-:Y:S02]  /*ca90*/  LOP3.LUT R6, R5, 0x18, RZ, 0xc0, !PT ;  /* 0x0000001805067812 */ /* 0x000fe400078ec0ff */
[----:B------:R-:W-:Y:S02]  /*caa0*/  LOP3.LUT R5, RZ, R8, RZ, 0x33, !PT ;  /* 0x00000008ff057212 */ /* 0x000fe400078e33ff */
[----:B------:R-:W-:Y:S02]  /*cab0*/  LOP3.LUT R151, R6, 0x20, R151, 0xf8, !PT ;  /* 0x0000002006977812 */ /* 0x000fe400078ef897 */
[----:B--2---:R-:W-:Y:S02]  /*cac0*/  IADD3 R10, PT, PT, R5, UR4, RZ ;  /* 0x00000004050a7c10 */ /* 0x004fe4000fffe0ff */
[----:B------:R-:W-:Y:S01]  /*cad0*/  @!P2 IADD3 R12, PT, PT, -R12, RZ, RZ ;  /* 0x000000ff0c0ca210 */ /* 0x000fe20007ffe1ff */
[----:B------:R-:W-:Y:S01]  /*cae0*/  IMAD.IADD R6, R0, 0x1, R151 ;  /* 0x0000000100067824 */ /* 0x000fe200078e0297 */
[----:B------:R-:W-:-:S02]  /*caf0*/  @!P1 LOP3.LUT R12, RZ, R14, RZ, 0x33, !PT ;  /* 0x0000000eff0c9212 */ /* 0x000fc400078e33ff */
[C---:B------:R-:W-:Y:S02]  /*cb00*/  ISETP.GT.U32.AND P1, PT, R3.reuse, 0x78, PT ;  /* 0x000000780300780c */ /* 0x040fe40003f24070 */
[----:B------:R-:W-:Y:S01]  /*cb10*/  ISETP.GT.U32.AND P2, PT, R3, 0x70, PT ;  /* 0x000000700300780c */ /* 0x000fe20003f44070 */
[----:B------:R-:W-:-:S12]  /*cb20*/  @P4 BRA `(.L_x_2633) ;  /* 0x0000007c00784947 */ /* 0x000fd80003800000 */
[----:B------:R-:W-:Y:S01]  /*cb30*/  SHF.R.U32.HI R7, RZ, 0x2, R126 ;  /* 0x00000002ff077819 */ /* 0x000fe2000001167e */
[----:B------:R-:W1:Y:S01]  /*cb40*/  LDCU UR4, c[0x0][0x3bc] ;  /* 0x00007780ff0477ac */ /* 0x000e620008000800 */
[----:B------:R-:W-:Y:S01]  /*cb50*/  LOP3.LUT R11, R126, 0xf, RZ, 0xc0, !PT ;  /* 0x0000000f7e0b7812 */ /* 0x000fe200078ec0ff */
[----:B------:R-:W2:Y:S01]  /*cb60*/  S2R R13, SR_SWINHI ;  /* 0x00000000000d7919 */ /* 0x000ea20000002f00 */
[----:B------:R-:W-:Y:S01]  /*cb70*/  LOP3.LUT R14, R7, 0xfc, RZ, 0xc0, !PT ;  /* 0x000000fc070e7812 */ /* 0x000fe200078ec0ff */
[----:B------:R-:W3:Y:S01]  /*cb80*/  LDCU UR5, c[0x0][0x3d0] ;  /* 0x00007a00ff0577ac */ /* 0x000ee20008000800 */
[C---:B------:R-:W-:Y:S01]  /*cb90*/  LOP3.LUT R9, R127.reuse, 0x3fe, RZ, 0xc0, !PT ;  /* 0x000003fe7f097812 */ /* 0x040fe200078ec0ff */
[----:B------:R-:W-:Y:S01]  /*cba0*/  VIADD R26, R0, 0x3140 ;  /* 0x00003140001a7836 */ /* 0x000fe20000000000 */
[----:B------:R-:W-:Y:S01]  /*cbb0*/  LOP3.LUT R15, R127, 0x1, RZ, 0xc0, !PT ;  /* 0x000000017f0f7812 */ /* 0x000fe200078ec0ff */
[----:B------:R-:W-:Y:S01]  /*cbc0*/  IMAD R14, R11, 0x4c, R14 ;  /* 0x0000004c0b0e7824 */ /* 0x000fe200078e020e */
[----:B------:R-:W-:Y:S01]  /*cbd0*/  VIMNMX R25, PT, PT, R10, R127, PT ;  /* 0x0000007f0a197248 */ /* 0x000fe20003fe0100 */
[----:B------:R-:W4:Y:S01]  /*cbe0*/  LDC.64 R188, c[0x0][0x380] ;  /* 0x0000e000ffbc7b82 */ /* 0x000f220000000a00 */
[----:B------:R-:W-:Y:S01]  /*cbf0*/  ISETP.NE.U32.AND P4, PT, R15, 0x1, PT ;  /* 0x000000010f00780c */ /* 0x000fe20003f85070 */
[----:B------:R-:W-:Y:S01]  /*cc00*/  IMAD R61, R9, 0x4c0, R14 ;  /* 0x000004c0093d7824 */ /* 0x000fe200078e020e */
[C-C-:B------:R-:W-:Y:S01]  /*cc10*/  VIADDMNMX R27, R127.reuse, 0x8, R10.reuse, PT ;  /* 0x000000087f1b7846 */ /* 0x140fe2000380010a */
[C---:B------:R-:W-:Y:S01]  /*cc20*/  IMAD.SHL.U32 R9, R127.reuse, 0x4, RZ ;  /* 0x000000047f097824 */ /* 0x040fe200078e00ff */
[C---:B------:R-:W-:Y:S01]  /*cc30*/  LOP3.LUT R130, R126.reuse, 0x7, RZ, 0xc0, !PT ;  /* 0x000000077e827812 */ /* 0x040fe200078ec0ff */
[----:B------:R-:W-:Y:S01]  /*cc40*/  IMAD.MOV.U32 R200, RZ, RZ, RZ ;  /* 0x000000ffffc87224 */ /* 0x000fe200078e00ff */
[--C-:B------:R-:W-:Y:S01]  /*cc50*/  VIADDMNMX R53, R127, 0x78, R10.reuse, PT ;  /* 0x000000787f357846 */ /* 0x100fe2000380010a */
[----:B-1----:R-:W-:Y:S01]  /*cc60*/  IMAD R28, R25, UR4, RZ ;  /* 0x00000004191c7c24 */ /* 0x002fe2000f8e02ff */
[----:B------:R-:W-:Y:S01]  /*cc70*/  LEA.HI R9, R126, R9, RZ, 0x1d ;  /* 0x000000097e097211 */ /* 0x000fe200078fe8ff */
[----:B------:R-:W-:Y:S01]  /*cc80*/  IMAD R30, R27, UR4, RZ ;  /* 0x000000041b1e7c24 */ /* 0x000fe2000f8e02ff */
[--C-:B------:R-:W-:Y:S01]  /*cc90*/  VIADDMNMX R49, R127, 0x68, R10.reuse, PT ;  /* 0x000000687f317846 */ /* 0x100fe2000380010a */
[----:B------:R-:W-:Y:S01]  /*cca0*/  IMAD R5, R8, UR4, R147 ;  /* 0x0000000408057c24 */ /* 0x000fe2000f8e0293 */
[--C-:B------:R-:W-:Y:S01]  /*ccb0*/  VIADDMNMX R60, R9, 0x60, R10.reuse, PT ;  /* 0x00000060093c7846 */ /* 0x100fe2000380010a */
[----:B------:R-:W-:Y:S01]  /*ccc0*/  IMAD R58, R53, UR4, RZ ;  /* 0x00000004353a7c24 */ /* 0x000fe2000f8e02ff */
[----:B------:R-:W-:Y:S01]  /*ccd0*/  VIADDMNMX R51, R127, 0x70, R10, PT ;  /* 0x000000707f337846 */ /* 0x000fe2000380010a */
[----:B------:R-:W-:Y:S01]  /*cce0*/  IMAD R54, R49, UR4, RZ ;  /* 0x0000000431367c24 */ /* 0x000fe2000f8e02ff */
[----:B------:R-:W-:Y:S01]  /*ccf0*/  IADD3 R141, PT, PT, R0, 0x480, RZ ;  /* 0x00000480008d7810 */ /* 0x000fe20007ffe0ff */
[----:B------:R-:W-:Y:S01]  /*cd00*/  IMAD R133, R60, UR4, RZ ;  /* 0x000000043c857c24 */ /* 0x000fe2000f8e02ff */
[----:B------:R-:W-:Y:S01]  /*cd10*/  LOP3.LUT R8, R126, 0x3, RZ, 0xc0, !PT ;  /* 0x000000037e087812 */ /* 0x000fe200078ec0ff */
[----:B------:R-:W-:Y:S01]  /*cd20*/  @P4 IMAD.MOV R141, RZ, RZ, R0 ;  /* 0x000000ffff8d4224 */ /* 0x000fe200078e0200 */
[----:B------:R-:W-:Y:S01]  /*cd30*/  VIADDMNMX R29, R127, 0x10, R10, PT ;  /* 0x000000107f1d7846 */ /* 0x000fe2000380010a */
[----:B------:R-:W-:Y:S01]  /*cd40*/  IMAD R56, R51, UR4, RZ ;  /* 0x0000000433387c24 */ /* 0x000fe2000f8e02ff */
[----:B------:R-:W-:Y:S01]  /*cd50*/  IADD3 R136, P5, PT, R130, R133, RZ ;  /* 0x0000008582887210 */ /* 0x000fe20007fbe0ff */
[----:B------:R-:W-:Y:S01]  /*cd60*/  IMAD R62, R7, 0x8, R8 ;  /* 0x00000008073e7824 */ /* 0x000fe200078e0208 */
[--C-:B------:R-:W-:Y:S01]  /*cd70*/  VIADDMNMX R31, R127, 0x18, R10.reuse, PT ;  /* 0x000000187f1f7846 */ /* 0x100fe2000380010a */
[----:B------:R-:W-:Y:S01]  /*cd80*/  IMAD R32, R29, UR4, RZ ;  /* 0x000000041d207c24 */ /* 0x000fe2000f8e02ff */
[----:B------:R-:W-:Y:S01]  /*cd90*/  LEA.HI.X.SX32 R133, R133, RZ, 0x1, P5 ;  /* 0x000000ff85857211 */ /* 0x000fe200028f0eff */
[----:B---3--:R-:W-:Y:S01]  /*cda0*/  IMAD R5, R12, UR5, R5 ;  /* 0x000000050c057c24 */ /* 0x008fe2000f8e0205 */
[----:B------:R-:W-:Y:S01]  /*cdb0*/  VIADDMNMX R33, R127, 0x20, R10, PT ;  /* 0x000000207f217846 */ /* 0x000fe2000380010a */
[----:B------:R-:W-:Y:S01]  /*cdc0*/  IMAD R34, R31, UR4, RZ ;  /* 0x000000041f227c24 */ /* 0x000fe2000f8e02ff */
[----:B------:R-:W-:Y:S01]  /*cdd0*/  IADD3 R126, P4, PT, R7, R28, RZ ;  /* 0x0000001c077e7210 */ /* 0x000fe20007f9e0ff */
[----:B------:R-:W-:Y:S01]  /*cde0*/  IMAD R11, R29, 0x4c, R62 ;  /* 0x0000004c1d0b7824 */ /* 0x000fe200078e023e */
[----:B------:R-:W-:Y:S01]  /*cdf0*/  IADD3 R122, P5, PT, R7, R30, RZ ;  /* 0x0000001e077a7210 */ /* 0x000fe20007fbe0ff */
[----:B------:R-:W-:Y:S01]  /*ce00*/  IMAD R36, R33, UR4, RZ ;  /* 0x0000000421247c24 */ /* 0x000fe2000f8e02ff */
[----:B------:R-:W-:Y:S01]  /*ce10*/  VIADDMNMX R40, R127, 0x40, R10, PT ;  /* 0x000000407f287846 */ /* 0x000fe2000380010a */
        /* <DEDUP_REMOVED lines=14> */
[--C-:B------:R-:W-:Y:S01]  /*cf00*/  IMAD R18, R41, 0x4c, R62.reuse ;  /* 0x0000004c29127824 */ /* 0x100fe200078e023e */
[----:B------:R-:W-:Y:S01]  /*cf10*/  IADD3 R124, P6, PT, R7, R58, RZ ;  /* 0x0000003a077c7210 */ /* 0x000fe20007fde0ff */
[--C-:B------:R-:W-:Y:S01]  /*cf20*/  IMAD R19, R43, 0x4c, R62.reuse ;  /* 0x0000004c2b137824 */ /* 0x100fe200078e023e */
[----:B------:R-:W-:Y:S01]  /*cf30*/  LEA.HI.X.SX32 R123, R28, RZ, 0x1, P4 ;  /* 0x000000ff1c7b7211 */ /* 0x000fe200020f0eff */
[--C-:B------:R-:W-:Y:S01]  /*cf40*/  IMAD R20, R45, 0x4c, R62.reuse ;  /* 0x0000004c2d147824 */ /* 0x100fe200078e023e */
[----:B------:R-:W-:Y:S01]  /*cf50*/  LEA.HI.X.SX32 R119, R30, RZ, 0x1, P5 ;  /* 0x000000ff1e777211 */ /* 0x000fe200028f0eff */
[--C-:B------:R-:W-:Y:S01]  /*cf60*/  IMAD R23, R51, 0x4c, R62.reuse ;  /* 0x0000004c33177824 */ /* 0x100fe200078e023e */
[----:B------:R-:W-:Y:S01]  /*cf70*/  IADD3 R120, P4, PT, R7, R56, RZ ;  /* 0x0000003807787210 */ /* 0x000fe20007f9e0ff */
[----:B------:R-:W-:Y:S01]  /*cf80*/  IMAD R24, R53, 0x4c, R62 ;  /* 0x0000004c35187824 */ /* 0x000fe200078e023e */
[----:B------:R-:W-:Y:S01]  /*cf90*/  IADD3 R116, P5, PT, R7, R54, RZ ;  /* 0x0000003607747210 */ /* 0x000fe20007fbe0ff */
[----:B------:R-:W-:Y:S01]  /*cfa0*/  IMAD R46, R40, UR4, RZ ;  /* 0x00000004282e7c24 */ /* 0x000fe2000f8e02ff */
[----:B------:R-:W-:Y:S01]  /*cfb0*/  VIMNMX R55, PT, PT, R9, R10, PT ;  /* 0x0000000a09377248 */ /* 0x000fe20003fe0100 */
[----:B------:R-:W-:Y:S01]  /*cfc0*/  IMAD R52, R47, UR4, RZ ;  /* 0x000000042f347c24 */ /* 0x000fe2000f8e02ff */
[--C-:B------:R-:W-:Y:S01]  /*cfd0*/  VIADDMNMX R57, R9, 0x20, R10.reuse, PT ;  /* 0x0000002009397846 */ /* 0x100fe2000380010a */
[----:B------:R-:W-:Y:S01]  /*cfe0*/  IMAD R40, R43, UR4, RZ ;  /* 0x000000042b287c24 */ /* 0x000fe2000f8e02ff */
[----:B------:R-:W-:Y:S01]  /*cff0*/  VIADDMNMX R59, R9, 0x40, R10, PT ;  /* 0x00000040093b7846 */ /* 0x000fe2000380010a */
[----:B------:R-:W-:Y:S01]  /*d000*/  IMAD R9, R25, 0x4c, R62 ;  /* 0x0000004c19097824 */ /* 0x000fe200078e023e */
[----:B------:R-:W-:-:S02]  /*d010*/  MOV R182, R0 ;  /* 0x0000000000b67202 */ /* 0x000fc40000000f00 */
[----:B--2---:R-:W-:Y:S01]  /*d020*/  MOV R183, R13 ;  /* 0x0000000d00b77202 */ /* 0x004fe20000000f00 */
[--C-:B------:R-:W-:Y:S01]  /*d030*/  IMAD R13, R33, 0x4c, R62.reuse ;  /* 0x0000004c210d7824 */ /* 0x100fe200078e023e */
[----:B------:R-:W-:Y:S01]  /*d040*/  LEA.HI.X.SX32 R121, R58, RZ, 0x1, P6 ;  /* 0x000000ff3a797211 */ /* 0x000fe200030f0eff */
[----:B------:R-:W-:Y:S01]  /*d050*/  IMAD R10, R27, 0x4c, R62 ;  /* 0x0000004c1b0a7824 */ /* 0x000fe200078e023e */
[----:B------:R-:W-:Y:S01]  /*d060*/  IADD3 R118, P6, PT, R7, R32, RZ ;  /* 0x0000002007767210 */ /* 0x000fe20007fde0ff */
[----:B------:R-:W-:Y:S01]  /*d070*/  IMAD R50, R45, UR4, RZ ;  /* 0x000000042d327c24 */ /* 0x000fe2000f8e02ff */
[----:B------:R-:W-:Y:S01]  /*d080*/  LEA.HI.X.SX32 R117, R56, RZ, 0x1, P4 ;  /* 0x000000ff38757211 */ /* 0x000fe200020f0eff */
[--C-:B------:R-:W-:Y:S01]  /*d090*/  IMAD R10, R10, 0x4, R26.reuse ;  /* 0x000000040a0a7824 */ /* 0x100fe200078e021a */
[----:B------:R-:W-:Y:S01]  /*d0a0*/  LEA.HI.X.SX32 R113, R54, RZ, 0x1, P5 ;  /* 0x000000ff36717211 */ /* 0x000fe200028f0eff */
[--C-:B------:R-:W-:Y:S01]  /*d0b0*/  IMAD R11, R11, 0x4, R26.reuse ;  /* 0x000000040b0b7824 */ /* 0x100fe200078e021a */
[C---:B------:R-:W-:Y:S01]  /*d0c0*/  IADD3 R114, P4, PT, R7.reuse, R34, RZ ;  /* 0x0000002207727210 */ /* 0x040fe20007f9e0ff */
[--C-:B------:R-:W-:Y:S01]  /*d0d0*/  IMAD R12, R12, 0x4, R26.reuse ;  /* 0x000000040c0c7824 */ /* 0x100fe200078e021a */
[----:B------:R-:W-:Y:S01]  /*d0e0*/  IADD3 R28, P5, PT, R7, R36, RZ ;  /* 0x00000024071c7210 */ /* 0x000fe20007fbe0ff */
        /* <DEDUP_REMOVED lines=9> */
[----:B------:R-:W-:Y:S01]  /*d180*/  LEA.HI.X.SX32 R115, R32, RZ, 0x1, P6 ;  /* 0x000000ff20737211 */ /* 0x000fe200030f0eff */
[--C-:B------:R-:W-:Y:S01]  /*d190*/  IMAD R20, R20, 0x4, R26.reuse ;  /* 0x0000000414147824 */ /* 0x100fe200078e021a */
[----:B------:R-:W-:Y:S01]  /*d1a0*/  IADD3 R112, P6, PT, R7, R52, RZ ;  /* 0x0000003407707210 */ /* 0x000fe20007fde0ff */
[--C-:B------:R-:W-:Y:S01]  /*d1b0*/  IMAD R22, R22, 0x4, R26.reuse ;  /* 0x0000000416167824 */ /* 0x100fe200078e021a */
[----:B------:R-:W-:Y:S01]  /*d1c0*/  LEA.HI.X.SX32 R43, R34, RZ, 0x1, P4 ;  /* 0x000000ff222b7211 */ /* 0x000fe200020f0eff */
[--C-:B------:R-:W-:Y:S01]  /*d1d0*/  IMAD R23, R23, 0x4, R26.reuse ;  /* 0x0000000417177824 */ /* 0x100fe200078e021a */
[----:B------:R-:W-:Y:S01]  /*d1e0*/  LEA.HI.X.SX32 R25, R36, RZ, 0x1, P5 ;  /* 0x000000ff24197211 */ /* 0x000fe200028f0eff */
[----:B------:R-:W-:Y:S01]  /*d1f0*/  IMAD R24, R24, 0x4, R26 ;  /* 0x0000000418187824 */ /* 0x000fe200078e021a */
[----:B------:R-:W-:Y:S01]  /*d200*/  IADD3 R30, P4, PT, R7, R50, RZ ;  /* 0x00000032071e7210 */ /* 0x000fe20007f9e0ff */
[----:B------:R-:W1:Y:S01]  /*d210*/  LDC R26, c[0x0][0x3c0] ;  /* 0x0000f000ff1a7b82 */ /* 0x000e620000000800 */
[----:B------:R-:W-:Y:S01]  /*d220*/  IMAD R38, R35, UR4, RZ ;  /* 0x0000000423267c24 */ /* 0x000fe2000f8e02ff */
[----:B------:R-:W-:Y:S01]  /*d230*/  IADD3 R34, P5, PT, R7, R40, RZ ;  /* 0x0000002807227210 */ /* 0x000fe20007fbe0ff */
[----:B------:R-:W-:Y:S01]  /*d240*/  IMAD R42, R37, UR4, RZ ;  /* 0x00000004252a7c24 */ /* 0x000fe2000f8e02ff */
[----:B------:R-:W-:Y:S01]  /*d250*/  LEA.HI.X.SX32 R27, R50, RZ, 0x1, P4 ;  /* 0x000000ff321b7211 */ /* 0x000fe200020f0eff */
[----:B------:R-:W-:Y:S01]  /*d260*/  IMAD R44, R39, UR4, RZ ;  /* 0x00000004272c7c24 */ /* 0x000fe2000f8e02ff */
[----:B------:R-:W-:Y:S01]  /*d270*/  LEA.HI.X.SX32 R31, R40, RZ, 0x1, P5 ;  /* 0x000000ff281f7211 */ /* 0x000fe200028f0eff */
[----:B------:R-:W-:Y:S01]  /*d280*/  IMAD R48, R41, UR4, RZ ;  /* 0x0000000429307c24 */ /* 0x000fe2000f8e02ff */
[----:B------:R-:W-:Y:S01]  /*d290*/  LEA.HI.X.SX32 R41, R52, RZ, 0x1, P6 ;  /* 0x000000ff34297211 */ /* 0x000fe200030f0eff */
[----:B------:R-:W-:Y:S01]  /*d2a0*/  IMAD R129, R57, UR4, RZ ;  /* 0x0000000439817c24 */ /* 0x000fe2000f8e02ff */
[----:B------:R-:W-:Y:S01]  /*d2b0*/  IADD3 R32, P6, PT, R7, R38, RZ ;  /* 0x0000002607207210 */ /* 0x000fe20007fde0ff */
[----:B------:R-:W-:Y:S01]  /*d2c0*/  IMAD R131, R59, UR4, RZ ;  /* 0x000000043b837c24 */ /* 0x000fe2000f8e02ff */
[----:B------:R-:W-:Y:S01]  /*d2d0*/  IADD3 R36, P4, PT, R7, R42, RZ ;  /* 0x0000002a07247210 */ /* 0x000fe20007f9e0ff */
[----:B------:R-:W-:Y:S01]  /*d2e0*/  IMAD.WIDE.U32 R182, R61, 0x4, R182 ;  /* 0x000000043db67825 */ /* 0x000fe200078e00b6 */
[----:B------:R-:W-:-:S02]  /*d2f0*/  IADD3 R40, P5, PT, R7, R44, RZ ;  /* 0x0000002c07287210 */ /* 0x000fc40007fbe0ff */
[----:B------:R-:W-:Y:S01]  /*d300*/  LEA.HI.X.SX32 R29, R38, RZ, 0x1, P6 ;  /* 0x000000ff261d7211 */ /* 0x000fe200030f0eff */
[----:B------:R-:W-:Y:S01]  /*d310*/  IMAD R128, R55, UR4, RZ ;  /* 0x0000000437807c24 */ /* 0x000fe2000f8e02ff */
[----:B------:R-:W-:Y:S01]  /*d320*/  IADD3 R38, P6, PT, R7, R48, RZ ;  /* 0x0000003007267210 */ /* 0x000fe20007fde0ff */
[--C-:B------:R-:W-:Y:S01]  /*d330*/  IMAD R139, R55, 0x4c, R130.reuse ;  /* 0x0000004c378b7824 */ /* 0x100fe200078e0282 */
[----:B------:R-:W-:Y:S01]  /*d340*/  LEA.HI.X.SX32 R33, R42, RZ, 0x1, P4 ;  /* 0x000000ff2a217211 */ /* 0x000fe200020f0eff */
[--C-:B------:R-:W-:Y:S01]  /*d350*/  IMAD R57, R57, 0x4c, R130.reuse ;  /* 0x0000004c39397824 */ /* 0x100fe200078e0282 */
[----:B------:R-:W-:Y:S01]  /*d360*/  LEA.HI.X.SX32 R37, R44, RZ, 0x1, P5 ;  /* 0x000000ff2c257211 */ /* 0x000fe200028f0eff */
[--C-:B------:R-:W-:Y:S01]  /*d370*/  IMAD R137, R59, 0x4c, R130.reuse ;  /* 0x0000004c3b897824 */ /* 0x100fe200078e0282 */
[C---:B------:R-:W-:Y:S01]  /*d380*/  IADD3 R42, P4, PT, R7.reuse, R46, RZ ;  /* 0x0000002e072a7210 */ /* 0x040fe20007f9e0ff */
[----:B------:R-:W-:Y:S01]  /*d390*/  IMAD R135, R60, 0x4c, R130 ;  /* 0x0000004c3c877824 */ /* 0x000fe200078e0282 */
[----:B------:R-:W-:Y:S01]  /*d3a0*/  IADD3 R132, P5, PT, R130, R129, RZ ;  /* 0x0000008182847210 */ /* 0x000fe20007fbe0ff */
[----:B------:R-:W-:Y:S01]  /*d3b0*/  IMAD R140, R7, 0x1c, R62 ;  /* 0x0000001c078c7824 */ /* 0x000fe200078e023e */
[----:B------:R-:W-:Y:S01]  /*d3c0*/  LEA.HI.X.SX32 R35, R48, RZ, 0x1, P6 ;  /* 0x000000ff30237211 */ /* 0x000fe200030f0eff */
[--C-:B------:R-:W-:Y:S01]  /*d3d0*/  IMAD R138, R57, 0x4, R0.reuse ;  /* 0x00000004398a7824 */ /* 0x100fe200078e0200 */
[----:B------:R-:W-:Y:S01]  /*d3e0*/  IADD3 R134, P6, PT, R130, R131, RZ ;  /* 0x0000008382867210 */ /* 0x000fe20007fde0ff */
[----:B------:R-:W-:Y:S01]  /*d3f0*/  IMAD R140, R140, 0x4, R141 ;  /* 0x000000048c8c7824 */ /* 0x000fe200078e028d */
[----:B------:R-:W-:Y:S01]  /*d400*/  LEA.HI.X.SX32 R39, R46, RZ, 0x1, P4 ;  /* 0x000000ff2e277211 */ /* 0x000fe200020f0eff */
[--C-:B------:R-:W-:Y:S01]  /*d410*/  IMAD R137, R137, 0x4, R0.reuse ;  /* 0x0000000489897824 */ /* 0x100fe200078e0200 */
[----:B------:R-:W-:Y:S01]  /*d420*/  LEA.HI.X.SX32 R129, R129, RZ, 0x1, P5 ;  /* 0x000000ff81817211 */ /* 0x000fe200028f0eff */
[----:B------:R-:W-:Y:S01]  /*d430*/  IMAD R135, R135, 0x4, R0 ;  /* 0x0000000487877824 */ /* 0x000fe200078e0200 */
[----:B------:R-:W-:-:S02]  /*d440*/  IADD3 R130, P4, PT, R130, R128, RZ ;  /* 0x0000008082827210 */ /* 0x000fc40007f9e0ff */
[----:B------:R-:W-:Y:S02]  /*d450*/  IADD3 R186, P5, PT, R182, 0x3140, RZ ;  /* 0x00003140b6ba7810 */ /* 0x000fe40007fbe0ff */
[----:B------:R-:W-:Y:S02]  /*d460*/  LEA.HI.X.SX32 R131, R131, RZ, 0x1, P6 ;  /* 0x000000ff83837211 */ /* 0x000fe400030f0eff */
[----:B------:R-:W-:Y:S02]  /*d470*/  LEA R139, R139, R0, 0x2 ;  /* 0x000000008b8b7211 */ /* 0x000fe400078e10ff */
[----:B------:R-:W-:Y:S02]  /*d480*/  LEA.HI.X.SX32 R128, R128, RZ, 0x1, P4 ;  /* 0x000000ff80807211 */ /* 0x000fe400020f0eff */
[----:B----4-:R-:W-:-:S07]  /*d490*/  IADD3.X R187, PT, PT, RZ, R183, RZ, P5, !PT ;  /* 0x000000b7ffbb7210 */ /* 0x010fce0002ffe4ff */
.L_x_2634:
[----:B------:R-:W-:Y:S01]  /*d4a0*/  IMAD.WIDE.U32 R46, R8, 0x4, R188 ;  /* 0x00000004082e7825 */ /* 0x000fe200078e00bc */
[----:B------:R-:W-:Y:S02]  /*d4b0*/  SHF.R.S32.HI R64, RZ, 0x1f, R5 ;  /* 0x0000001fff407819 */ /* 0x000fe40000011405 */
[----:B------:R-:W-:Y:S02]  /*d4c0*/  IADD3 R45, P4, PT, R5, R126, RZ ;  /* 0x0000007e052d7210 */ /* 0x000fe40007f9e0ff */
[----:B------:R-:W-:-:S03]  /*d4d0*/  IADD3 R52, P5, PT, R46, 0x4, RZ ;  /* 0x000000042e347810 */ /* 0x000fc60007fbe0ff */
[----:B------:R-:W-:Y:S02]  /*d4e0*/  IMAD.X R44, R64, 0x1, R123, P4 ;  /* 0x00000001402c7824 */ /* 0x000fe400020e067b */
[----:B------:R-:W-:Y:S02]  /*d4f0*/  IMAD.X R53, RZ, RZ, R47, P5 ;  /* 0x000000ffff357224 */ /* 0x000fe400028e062f */
[----:B------:R-:W-:Y:S02]  /*d500*/  IMAD R47, R44, 0x12, RZ ;  /* 0x000000122c2f7824 */ /* 0x000fe400078e02ff */
[----:B------:R-:W-:-:S04]  /*d510*/  IMAD.WIDE.U32 R44, R45, 0x12, R52 ;  /* 0x000000122d2c7825 */ /* 0x000fc800078e0034 */
[----:B------:R-:W-:Y:S01]  /*d520*/  IMAD.IADD R45, R45, 0x1, R47 ;  /* 0x000000012d2d7824 */ /* 0x000fe200078e022f */
[----:B------:R-:W-:-:S04]  /*d530*/  IADD3 R49, P4, PT, R5, R122, RZ ;  /* 0x0000007a05317210 */ /* 0x000fc80007f9e0ff */
[----:B------:R-:W2:Y:S04]  /*d540*/  LDG.E.U16.CONSTANT R66, desc[UR6][R44.64+-0x2] ;  /* 0xfffffe062c427981 */ /* 0x000ea8000c1e9500 */
[----:B------:R3:W2:Y:S01]  /*d550*/  LDG.E.U16.CONSTANT R63, desc[UR6][R44.64] ;  /* 0x000000062c3f7981 */ /* 0x0006a2000c1e9500 */
[----:B------:R-:W-:Y:S01]  /*d560*/  IADD3.X R46, PT, PT, R64, R119, RZ, P4, !PT ;  /* 0x00000077402e7210 */ /* 0x000fe200027fe4ff */
[----:B------:R-:W-:Y:S01]  /*d570*/  IMAD.WIDE.U32 R48, R49, 0x12, R52 ;  /* 0x0000001231307825 */ /* 0x000fe200078e0034 */
[----:B------:R-:W-:-:S03]  /*d580*/  IADD3 R47, P4, PT, R5, R118, RZ ;  /* 0x00000076052f7210 */ /* 0x000fc60007f9e0ff */
[----:B------:R-:W-:Y:S02]  /*d590*/  IMAD R51, R46, 0x12, RZ ;  /* 0x000000122e337824 */ /* 0x000fe400078e02ff */
[----:B------:R-:W-:Y:S02]  /*d5a0*/  IMAD.X R46, R64, 0x1, R115, P4 ;  /* 0x00000001402e7824 */ /* 0x000fe400020e0673 */
[----:B------:R-:W-:-:S05]  /*d5b0*/  IMAD.IADD R49, R49, 0x1, R51 ;  /* 0x0000000131317824 */ /* 0x000fca00078e0233 */
[----:B------:R-:W4:Y:S04]  /*d5c0*/  LDG.E.U16.CONSTANT R60, desc[UR6][R48.64+-0x2] ;  /* 0xfffffe06303c7981 */ /* 0x000f28000c1e9500 */
[----:B------:R5:W4:Y:S01]  /*d5d0*/  LDG.E.U16.CONSTANT R61, desc[UR6][R48.64] ;  /* 0x00000006303d7981 */ /* 0x000b22000c1e9500 */
[----:B------:R-:W-:Y:S02]  /*d5e0*/  IMAD R51, R46, 0x12, RZ ;  /* 0x000000122e337824 */ /* 0x000fe400078e02ff */
[----:B---3--:R-:W-:-:S04]  /*d5f0*/  IMAD.WIDE.U32 R44, R47, 0x12, R52 ;  /* 0x000000122f2c7825 */ /* 0x008fc800078e0034 */
[----:B------:R-:W-:-:S05]  /*d600*/  IMAD.IADD R45, R45, 0x1, R51 ;  /* 0x000000012d2d7824 */ /* 0x000fca00078e0233 */
[----:B------:R-:W3:Y:S04]  /*d610*/  LDG.E.U16.CONSTANT R62, desc[UR6][R44.64+-0x2] ;  /* 0xfffffe062c3e7981 */ /* 0x000ee8000c1e9500 */
[----:B------:R0:W3:Y:S01]  /*d620*/  LDG.E.U16.CONSTANT R65, desc[UR6][R44.64] ;  /* 0x000000062c417981 */ /* 0x0000e2000c1e9500 */
[----:B------:R-:W-:-:S04]  /*d630*/  IADD3 R47, P4, PT, R5, R114, RZ ;  /* 0x00000072052f7210 */ /* 0x000fc80007f9e0ff */
[----:B------:R-:W-:Y:S02]  /*d640*/  IADD3.X R46, PT, PT, R64, R43, RZ, P4, !PT ;  /* 0x0000002b402e7210 */ /* 0x000fe400027fe4ff */
[----:B-----5:R-:W-:-:S03]  /*d650*/  IADD3 R49, P4, PT, R5, R28, RZ ;  /* 0x0000001c05317210 */ /* 0x020fc60007f9e0ff */
[----:B------:R-:W-:Y:S02]  /*d660*/  IMAD R51, R46, 0x12, RZ ;  /* 0x000000122e337824 */ /* 0x000fe400078e02ff */
[----:B------:R-:W-:-:S04]  /*d670*/  IMAD.WIDE.U32 R46, R47, 0x12, R52 ;  /* 0x000000122f2e7825 */ /* 0x000fc800078e0034 */
[----:B------:R-:W-:-:S05]  /*d680*/  IMAD.IADD R47, R47, 0x1, R51 ;  /* 0x000000012f2f7824 */ /* 0x000fca00078e0233 */
        /* <DEDUP_REMOVED lines=17> */
[----:B0-----:R-:W-:Y:S01]  /*d7a0*/  IMAD.WIDE.U32 R44, R49, 0x12, R52 ;  /* 0x00000012312c7825 */ /* 0x001fe200078e0034 */
[----:B------:R-:W-:-:S03]  /*d7b0*/  IADD3 R49, P4, PT, R5, R40, RZ ;  /* 0x0000002805317210 */ /* 0x000fc60007f9e0ff */
[----:B------:R-:W-:-:S04]  /*d7c0*/  IMAD R51, R48, 0x12, RZ ;  /* 0x0000001230337824 */ /* 0x000fc800078e02ff */
[----:B------:R-:W-:Y:S01]  /*d7d0*/  IMAD.IADD R45, R45, 0x1, R51 ;  /* 0x000000012d2d7824 */ /* 0x000fe200078e0233 */
[----:B------:R-:W-:-:S04]  /*d7e0*/  IADD3.X R48, PT, PT, R64, R37, RZ, P4, !PT ;  /* 0x0000002540307210 */ /* 0x000fc800027fe4ff */
[----:B------:R-:W5:Y:S04]  /*d7f0*/  LDG.E.U16.CONSTANT R73, desc[UR6][R44.64+-0x2] ;  /* 0xfffffe062c497981 */ /* 0x000f68000c1e9500 */
[----:B------:R0:W5:Y:S01]  /*d800*/  LDG.E.U16.CONSTANT R74, desc[UR6][R44.64] ;  /* 0x000000062c4a7981 */ /* 0x000162000c1e9500 */
[----:B------:R-:W-:Y:S02]  /*d810*/  IMAD R55, R48, 0x12, RZ ;  /* 0x0000001230377824 */ /* 0x000fe400078e02ff */
[----:B-1----:R-:W-:-:S04]  /*d820*/  IMAD.WIDE.U32 R46, R49, 0x12, R52 ;  /* 0x00000012312e7825 */ /* 0x002fc800078e0034 */
[----:B------:R-:W-:Y:S02]  /*d830*/  IMAD.IADD R55, R47, 0x1, R55 ;  /* 0x000000012f377824 */ /* 0x000fe400078e0237 */
[----:B------:R-:W-:-:S05]  /*d840*/  IMAD.MOV.U32 R54, RZ, RZ, R46 ;  /* 0x000000ffff367224 */ /* 0x000fca00078e002e */
[----:B------:R-:W5:Y:S04]  /*d850*/  LDG.E.U16.CONSTANT R75, desc[UR6][R54.64+-0x2] ;  /* 0xfffffe06364b7981 */ /* 0x000f68000c1e9500 */
[----:B------:R1:W5:Y:S01]  /*d860*/  LDG.E.U16.CONSTANT R76, desc[UR6][R54.64] ;  /* 0x00000006364c7981 */ /* 0x000362000c1e9500 */
[C---:B------:R-:W-:Y:S01]  /*d870*/  IADD3 R49, P4, PT, R5.reuse, R42, RZ ;  /* 0x0000002a05317210 */ /* 0x040fe20007f9e0ff */
[----:B0-----:R-:W-:Y:S02]  /*d880*/  IMAD.MOV.U32 R44, RZ, RZ, R149 ;  /* 0x000000ffff2c7224 */ /* 0x001fe400078e0095 */
[----:B------:R-:W-:Y:S02]  /*d890*/  IMAD.MOV.U32 R45, RZ, RZ, RZ ;  /* 0x000000ffff2d7224 */ /* 0x000fe400078e00ff */
[----:B------:R-:W-:Y:S01]  /*d8a0*/  IMAD.X R46, R64, 0x1, R39, P4 ;  /* 0x00000001402e7824 */ /* 0x000fe200020e0627 */
[----:B------:R-:W-:Y:S01]  /*d8b0*/  IADD3 R57, P4, PT, R5, R38, RZ ;  /* 0x0000002605397210 */ /* 0x000fe20007f9e0ff */
[----:B------:R-:W-:-:S04]  /*d8c0*/  IMAD.WIDE.U32 R48, R49, 0x12, R52 ;  /* 0x0000001231307825 */ /* 0x000fc800078e0034 */
[----:B------:R-:W-:Y:S01]  /*d8d0*/  IMAD R51, R46, 0x12, RZ ;  /* 0x000000122e337824 */ /* 0x000fe200078e02ff */
[----:B------:R-:W-:Y:S01]  /*d8e0*/  MOV R50, R48 ;  /* 0x0000003000327202 */ /* 0x000fe20000000f00 */
[----:B------:R-:W-:-:S03]  /*d8f0*/  IMAD.WIDE R46, R147, R26, RZ ;  /* 0x0000001a932e7225 */ /* 0x000fc600078e02ff */
[----:B------:R-:W-:Y:S01]  /*d900*/  IADD3 R51, PT, PT, R49, R51, RZ ;  /* 0x0000003331337210 */ /* 0x000fe20007ffe0ff */
[----:B------:R-:W-:Y:S02]  /*d910*/  IMAD R49, R47, 0x9, RZ ;  /* 0x000000092f317824 */ /* 0x000fe400078e02ff */
[----:B------:R-:W-:Y:S02]  /*d920*/  IMAD.WIDE.U32 R44, R46, 0x9, R44 ;  /* 0x000000092e2c7825 */ /* 0x000fe400078e002c */
[----:B------:R-:W5:Y:S02]  /*d930*/  LDG.E.U16.CONSTANT R77, desc[UR6][R50.64+-0x2] ;  /* 0xfffffe06324d7981 */ /* 0x000f64000c1e9500 */
[----:B------:R-:W-:Y:S02]  /*d940*/  IMAD.X R47, R64, 0x1, R35, P4 ;  /* 0x00000001402f7824 */ /* 0x000fe400020e0623 */
[----:B------:R0:W5:Y:S01]  /*d950*/  LDG.E.U16.CONSTANT R78, desc[UR6][R50.64] ;  /* 0x00000006324e7981 */ /* 0x000162000c1e9500 */
[----:B------:R-:W-:-:S02]  /*d960*/  IMAD.IADD R45, R45, 0x1, R49 ;  /* 0x000000012d2d7824 */ /* 0x000fc400078e0231 */
[----:B-1----:R-:W-:Y:S02]  /*d970*/  IMAD R55, R47, 0x12, RZ ;  /* 0x000000122f377824 */ /* 0x002fe400078e02ff */
[----:B------:R-:W-:Y:S01]  /*d980*/  IMAD.WIDE.U32 R48, R57, 0x12, R52 ;  /* 0x0000001239307825 */ /* 0x000fe200078e0034 */
[----:B------:R-:W-:-:S03]  /*d990*/  LEA R104, P4, R44, R184, 0x2 ;  /* 0x000000b82c687211 */ /* 0x000fc600078810ff */
[----:B------:R-:W-:Y:S01]  /*d9a0*/  IMAD.IADD R49, R49, 0x1, R55 ;  /* 0x0000000131317824 */ /* 0x000fe200078e0237 */
[----:B------:R-:W-:Y:S02]  /*d9b0*/  IADD3 R46, P5, PT, R182, 0x4440, RZ ;  /* 0x00004440b62e7810 */ /* 0x000fe40007fbe0ff */
[----:B------:R-:W-:Y:S02]  /*d9c0*/  LEA.HI.X R105, R44, R185, R45, 0x2, P4 ;  /* 0x000000b92c697211 */ /* 0x000fe400020f142d */
[----:B------:R-:W-:Y:S01]  /*d9d0*/  IADD3 R45, P4, PT, R5, R34, RZ ;  /* 0x00000022052d7210 */ /* 0x000fe20007f9e0ff */
[----:B------:R-:W5:Y:S01]  /*d9e0*/  LDG.E.U16.CONSTANT R79, desc[UR6][R48.64+-0x2] ;  /* 0xfffffe06304f7981 */ /* 0x000f62000c1e9500 */
[----:B------:R-:W-:-:S03]  /*d9f0*/  IMAD.X R47, RZ, RZ, R183, P5 ;  /* 0x000000ffff2f7224 */ /* 0x000fc600028e06b7 */
[----:B------:R1:W5:Y:S01]  /*da00*/  LDG.E.U16.CONSTANT R80, desc[UR6][R48.64] ;  /* 0x0000000630507981 */ /* 0x000362000c1e9500 */
[----:B------:R-:W-:Y:S02]  /*da10*/  IADD3.X R44, PT, PT, R64, R31, RZ, P4, !PT ;  /* 0x0000001f402c7210 */ /* 0x000fe400027fe4ff */
[----:B------:R-:W-:Y:S01]  /*da20*/  MOV R92, R46 ;  /* 0x0000002e005c7202 */ /* 0x000fe20000000f00 */
[----:B------:R-:W-:Y:S01]  /*da30*/  IMAD.WIDE.U32 R46, R45, 0x12, R52 ;  /* 0x000000122d2e7825 */ /* 0x000fe200078e0034 */
[----:B------:R-:W-:-:S03]  /*da40*/  IADD3 R204, P4, PT, R182, 0x3180, RZ ;  /* 0x00003180b6cc7810 */ /* 0x000fc60007f9e0ff */
[----:B0-----:R-:W-:Y:S02]  /*da50*/  IMAD R51, R44, 0x12, RZ ;  /* 0x000000122c337824 */ /* 0x001fe400078e02ff */
[----:B------:R-:W-:-:S03]  /*da60*/  IMAD.X R205, RZ, RZ, R183, P4 ;  /* 0x000000ffffcd7224 */ /* 0x000fc600020e06b7 */
[----:B------:R-:W-:Y:S02]  /*da70*/  IADD3 R47, PT, PT, R47, R51, RZ ;  /* 0x000000332f2f7210 */ /* 0x000fe40007ffe0ff */
[----:B------:R-:W-:-:S03]  /*da80*/  IADD3 R51, P4, PT, R5, R30, RZ ;  /* 0x0000001e05337210 */ /* 0x000fc60007f9e0ff */
[----:B------:R-:W5:Y:S01]  /*da90*/  LDG.E.U16.CONSTANT R81, desc[UR6][R46.64+-0x2] ;  /* 0xfffffe062e517981 */ /* 0x000f62000c1e9500 */
[----:B------:R-:W-:-:S03]  /*daa0*/  IADD3 R96, P5, PT, R182, 0x3160, RZ ;  /* 0x00003160b6607810 */ /* 0x000fc60007fbe0ff */
[----:B------:R0:W5:Y:S01]  /*dab0*/  LDG.E.U16.CONSTANT R82, desc[UR6][R46.64] ;  /* 0x000000062e527981 */ /* 0x000162000c1e9500 */
[----:B-1----:R-:W-:Y:S01]  /*dac0*/  IMAD.X R48, R64, 0x1, R27, P4 ;  /* 0x0000000140307824 */ /* 0x002fe200020e061b */
[C---:B------:R-:W-:Y:S01]  /*dad0*/  IADD3 R162, P4, PT, R182.reuse, 0x31a0, RZ ;  /* 0x000031a0b6a27810 */ /* 0x040fe20007f9e0ff */
[----:B------:R-:W-:Y:S01]  /*dae0*/  IMAD.X R97, RZ, RZ, R183, P5 ;  /* 0x000000ffff617224 */ /* 0x000fe200028e06b7 */
[----:B------:R-:W-:Y:S01]  /*daf0*/  IADD3 R44, P5, PT, R182, 0x4480, RZ ;  /* 0x00004480b62c7810 */ /* 0x000fe20007fbe0ff */
[----:B------:R-:W-:Y:S02]  /*db00*/  IMAD R55, R48, 0x12, RZ ;  /* 0x0000001230377824 */ /* 0x000fe400078e02ff */
[----:B------:R-:W-:-:S04]  /*db10*/  IMAD.WIDE.U32 R48, R51, 0x12, R52 ;  /* 0x0000001233307825 */ /* 0x000fc800078e0034 */
[----:B------:R-:W-:Y:S01]  /*db20*/  IMAD.X R163, RZ, RZ, R183, P4 ;  /* 0x000000ffffa37224 */ /* 0x000fe200020e06b7 */
[----:B------:R-:W-:Y:S01]  /*db30*/  IADD3 R93, P4, PT, R5, R116, RZ ;  /* 0x00000074055d7210 */ /* 0x000fe20007f9e0ff */
[----:B------:R-:W-:Y:S02]  /*db40*/  IMAD.IADD R49, R49, 0x1, R55 ;  /* 0x0000000131317824 */ /* 0x000fe400078e0237 */
[----:B------:R-:W-:Y:S01]  /*db50*/  IMAD.X R45, RZ, RZ, R183, P5 ;  /* 0x000000ffff2d7224 */ /* 0x000fe200028e06b7 */
[----:B------:R-:W-:Y:S01]  /*db60*/  IADD3 R160, P5, PT, R182, 0x44a0, RZ ;  /* 0x000044a0b6a07810 */ /* 0x000fe20007fbe0ff */
[----:B------:R-:W-:Y:S01]  /*db70*/  IMAD.X R95, R64, 0x1, R113, P4 ;  /* 0x00000001405f7824 */ /* 0x000fe200020e0671 */
[----:B------:R-:W5:Y:S01]  /*db80*/  LDG.E.U16.CONSTANT R83, desc[UR6][R48.64+-0x2] ;  /* 0xfffffe0630537981 */ /* 0x000f62000c1e9500 */
[----:B------:R-:W-:Y:S02]  /*db90*/  IADD3 R106, P6, PT, R182, 0x4460, RZ ;  /* 0x00004460b66a7810 */ /* 0x000fe40007fde0ff */
[----:B------:R-:W-:Y:S01]  /*dba0*/  IADD3.X R161, PT, PT, RZ, R183, RZ, P5, !PT ;  /* 0x000000b7ffa17210 */ /* 0x000fe20002ffe4ff */
[----:B------:R1:W5:Y:S01]  /*dbb0*/  LDG.E.U16.CONSTANT R94, desc[UR6][R48.64] ;  /* 0x00000006305e7981 */ /* 0x000362000c1e9500 */
[----:B------:R-:W-:-:S02]  /*dbc0*/  IADD3 R111, P4, PT, R5, R136, RZ ;  /* 0x00000088056f7210 */ /* 0x000fc40007f9e0ff */
[C---:B------:R-:W-:Y:S01]  /*dbd0*/  IADD3 R51, P5, PT, R5.reuse, R112, RZ ;  /* 0x0000007005337210 */ /* 0x040fe20007fbe0ff */
[----:B------:R-:W-:Y:S01]  /*dbe0*/  IMAD.X R107, RZ, RZ, R183, P6 ;  /* 0x000000ffff6b7224 */ /* 0x000fe200030e06b7 */
[----:B------:R-:W-:Y:S01]  /*dbf0*/  MOV R196, R44 ;  /* 0x0000002c00c47202 */ /* 0x000fe20000000f00 */
[C---:B------:R-:W-:Y:S01]  /*dc00*/  IMAD.X R142, R64.reuse, 0x1, R133, P4 ;  /* 0x00000001408e7824 */ /* 0x040fe200020e0685 */
[C---:B------:R-:W-:Y:S01]  /*dc10*/  IADD3 R99, P4, PT, R5.reuse, R132, RZ ;  /* 0x0000008405637210 */ /* 0x040fe20007f9e0ff */
[----:B------:R-:W-:Y:S01]  /*dc20*/  IMAD.X R50, R64, 0x1, R41, P5 ;  /* 0x0000000140327824 */ /* 0x000fe200028e0629 */
[----:B------:R-:W-:Y:S02]  /*dc30*/  IADD3 R44, P6, PT, R182, 0x31c0, RZ ;  /* 0x000031c0b62c7810 */ /* 0x000fe40007fde0ff */
[----:B------:R-:W-:Y:S02]  /*dc40*/  IADD3 R109, P5, PT, R5, R134, RZ ;  /* 0x00000086056d7210 */ /* 0x000fe40007fbe0ff */
[----:B------:R-:W-:Y:S01]  /*dc50*/  MOV R106, R106 ;  /* 0x0000006a006a7202 */ /* 0x000fe20000000f00 */
[C---:B------:R-:W-:Y:S01]  /*dc60*/  IMAD.X R107, R64.reuse, 0x1, R129, P4 ;  /* 0x00000001406b7824 */ /* 0x040fe200020e0681 */
[----:B------:R-:W-:Y:S01]  /*dc70*/  MOV R96, R96 ;  /* 0x0000006000607202 */ /* 0x000fe20000000f00 */
[----:B------:R-:W-:Y:S01]  /*dc80*/  IMAD.X R110, R64, 0x1, R131, P5 ;  /* 0x00000001406e7824 */ /* 0x000fe200028e0683 */
[----:B------:R-:W-:-:S02]  /*dc90*/  IADD3.X R45, PT, PT, RZ, R183, RZ, P6, !PT ;  /* 0x000000b7ff2d7210 */ /* 0x000fc400037fe4ff */
[----:B------:R-:W-:Y:S02]  /*dca0*/  IADD3 R97, P4, PT, R5, R130, RZ ;  /* 0x0000008205617210 */ /* 0x000fe40007f9e0ff */
[----:B0-----:R-:W-:Y:S01]  /*dcb0*/  IADD3 R46, P5, PT, R182, 0x44c0, RZ ;  /* 0x000044c0b62e7810 */ /* 0x001fe20007fbe0ff */
[----:B------:R-:W-:Y:S01]  /*dcc0*/  IMAD R59, R50, 0x12, RZ ;  /* 0x00000012323b7824 */ /* 0x000fe200078e02ff */
[----:B------:R-:W-:Y:S01]  /*dcd0*/  MOV R157, R44 ;  /* 0x0000002c009d7202 */ /* 0x000fe20000000f00 */
[----:B------:R-:W-:Y:S01]  /*dce0*/  IMAD.WIDE.U32 R44, R51, 0x12, R52 ;  /* 0x00000012332c7825 */ /* 0x000fe200078e0034 */
[----:B------:R-:W-:Y:S02]  /*dcf0*/  IADD3.X R47, PT, PT, RZ, R183, RZ, P5, !PT ;  /* 0x000000b7ff2f7210 */ /* 0x000fe40002ffe4ff */
[C---:B------:R-:W-:Y:S01]  /*dd00*/  IADD3 R57, P5, PT, R5.reuse, R124, RZ ;  /* 0x0000007c05397210 */ /* 0x040fe20007fbe0ff */
[----:B-1----:R-:W-:Y:S01]  /*dd10*/  IMAD.X R48, R64, 0x1, R128, P4 ;  /* 0x0000000140307824 */ /* 0x002fe200020e0680 */
[----:B------:R-:W-:Y:S01]  /*dd20*/  IADD3 R55, P4, PT, R5, R120, RZ ;  /* 0x0000007805377210 */ /* 0x000fe20007f9e0ff */
[----:B------:R-:W-:-:S02]  /*dd30*/  IMAD.IADD R59, R45, 0x1, R59 ;  /* 0x000000012d3b7824 */ /* 0x000fc400078e023b */
[----:B------:R-:W-:Y:S02]  /*dd40*/  IMAD.MOV.U32 R58, RZ, RZ, R44 ;  /* 0x000000ffff3a7224 */ /* 0x000fe400078e002c */
[----:B------:R-:W-:-:S03]  /*dd50*/  IMAD.WIDE.U32 R56, R57, 0x12, R52 ;  /* 0x0000001239387825 */ /* 0x000fc600078e0034 */
[----:B------:R-:W5:Y:S01]  /*dd60*/  LDG.E.U16.CONSTANT R98, desc[UR6][R58.64] ;  /* 0x000000063a627981 */ /* 0x000f62000c1e9500 */
[----:B------:R-:W-:-:S04]  /*dd70*/  IMAD.WIDE.U32 R54, R55, 0x12, R52 ;  /* 0x0000001237367825 */ /* 0x000fc800078e0034 */
[----:B------:R-:W-:Y:S02]  /*dd80*/  IMAD.WIDE.U32 R52, R93, 0x12, R52 ;  /* 0x000000125d347825 */ /* 0x000fe400078e0034 */
[----:B------:R0:W5:Y:S02]  /*dd90*/  LDG.E.U16.CONSTANT R93, desc[UR6][R58.64+-0x2] ;  /* 0xfffffe063a5d7981 */ /* 0x000164000c1e9500 */
[----:B------:R-:W-:-:S04]  /*dda0*/  IMAD R95, R95, 0x12, RZ ;  /* 0x000000125f5f7824 */ /* 0x000fc800078e02ff */
[----:B------:R-:W-:Y:S01]  /*ddb0*/  IMAD.IADD R53, R53, 0x1, R95 ;  /* 0x0000000135357824 */ /* 0x000fe200078e025f */
[----:B0-----:R-:W-:-:S04]  /*ddc0*/  IADD3.X R58, PT, PT, R64, R117, RZ, P4, !PT ;  /* 0x00000075403a7210 */ /* 0x001fc800027fe4ff */
[----:B------:R-:W5:Y:S01]  /*ddd0*/  LDG.E.U16.CONSTANT R59, desc[UR6][R52.64] ;  /* 0x00000006343b7981 */ /* 0x000f62000c1e9500 */
[----:B------:R-:W-:-:S04]  /*dde0*/  IMAD.WIDE.U32 R50, R97, 0x12, R188 ;  /* 0x0000001261327825 */ /* 0x000fc800078e00bc */
[----:B------:R-:W-:Y:S02]  /*ddf0*/  IMAD R95, R58, 0x12, RZ ;  /* 0x000000123a5f7824 */ /* 0x000fe400078e02ff */
[----:B------:R0:W5:Y:S01]  /*de00*/  LDG.E.U16.CONSTANT R58, desc[UR6][R52.64+-0x2] ;  /* 0xfffffe06343a7981 */ /* 0x000162000c1e9500 */
[----:B------:R-:W-:Y:S02]  /*de10*/  IMAD R45, R48, 0x12, RZ ;  /* 0x00000012302d7824 */ /* 0x000fe400078e02ff */
[----:B--2---:R-:W-:Y:S02]  /*de20*/  IMAD R63, R63, 0x10000, R66 ;  /* 0x000100003f3f7824 */ /* 0x004fe400078e0242 */
[----:B------:R-:W-:Y:S01]  /*de30*/  IMAD R97, R142, 0x12, RZ ;  /* 0x000000128e617824 */ /* 0x000fe200078e02ff */
[----:B------:R-:W-:Y:S01]  /*de40*/  IADD3 R51, PT, PT, R51, R45, RZ ;  /* 0x0000002d33337210 */ /* 0x000fe20007ffe0ff */
[----:B------:R-:W-:Y:S01]  /*de50*/  IMAD.WIDE.U32 R44, R111, 0x12, R188 ;  /* 0x000000126f2c7825 */ /* 0x000fe200078e00bc */
[----:B------:R-:W-:-:S03]  /*de60*/  LOP3.LUT R66, R63, 0xf0f0f0f, RZ, 0xc0, !PT ;  /* 0x0f0f0f0f3f427812 */ /* 0x000fc600078ec0ff */
[----:B------:R-:W-:Y:S01]  /*de70*/  IMAD.IADD R55, R55, 0x1, R95 ;  /* 0x0000000137377824 */ /* 0x000fe200078e025f */
[----:B------:R-:W-:Y:S01]  /*de80*/  SHF.R.U32.HI R95, RZ, 0x4, R63 ;  /* 0x00000004ff5f7819 */ /* 0x000fe2000001163f */
[----:B------:R-:W-:Y:S01]  /*de90*/  IMAD.IADD R45, R45, 0x1, R97 ;  /* 0x000000012d2d7824 */ /* 0x000fe200078e0261 */
[----:B------:R-:W-:Y:S01]  /*dea0*/  IADD3.X R97, PT, PT, R64, R121, RZ, P5, !PT ;  /* 0x0000007940617210 */ /* 0x000fe20002ffe4ff */
[----:B------:R-:W-:Y:S01]  /*deb0*/  VIADD R64, R66, 0x78787878 ;  /* 0x7878787842407836 */ /* 0x000fe20000000000 */
[----:B0-----:R-:W-:Y:S01]  /*dec0*/  LOP3.LUT R53, R95, 0xf0f0f0f, RZ, 0xc0, !PT ;  /* 0x0f0f0f0f5f357812 */ /* 0x001fe200078ec0ff */
[----:B------:R-:W-:Y:S01]  /*ded0*/  IMAD.WIDE.U32 R48, R99, 0x12, R188 ;  /* 0x0000001263307825 */ /* 0x000fe200078e00bc */
[----:B------:R-:W2:Y:S02]  /*dee0*/  LDG.E.U16.CONSTANT R50, desc[UR6][R50.64] ;  /* 0x0000000632327981 */ /* 0x000ea4000c1e9500 */
[----:B------:R-:W-:Y:S01]  /*def0*/  LOP3.LUT R63, R64, R63, RZ, 0x3c, !PT ;  /* 0x0000003f403f7212 */ /* 0x000fe200078e3cff */
[----:B------:R-:W-:Y:S01]  /*df00*/  IMAD R99, R110, 0x12, RZ ;  /* 0x000000126e637824 */ /* 0x000fe200078e02ff */
[----:B------:R-:W2:Y:S01]  /*df10*/  LDG.E.U16.CONSTANT R52, desc[UR6][R54.64] ;  /* 0x0000000636347981 */ /* 0x000ea2000c1e9500 */
[----:B------:R-:W-:Y:S01]  /*df20*/  VIADD R110, R53, 0x78787878 ;  /* 0x78787878356e7836 */ /* 0x000fe20000000000 */
[----:B------:R-:W-:Y:S01]  /*df30*/  LOP3.LUT R63, R63, 0x8080808, R66, 0x60, !PT ;  /* 0x080808083f3f7812 */ /* 0x000fe200078e6042 */
[----:B------:R-:W-:Y:S01]  /*df40*/  IMAD R107, R107, 0x12, RZ ;  /* 0x000000126b6b7824 */ /* 0x000fe200078e02ff */
[----:B----4-:R-:W-:Y:S01]  /*df50*/  LEA R61, R61, R60, 0x10 ;  /* 0x0000003c3d3d7211 */ /* 0x010fe200078e80ff */
[----:B------:R-:W4:Y:S04]  /*df60*/  LDG.E.U16.CONSTANT R44, desc[UR6][R44.64] ;  /* 0x000000062c2c7981 */ /* 0x000f28000c1e9500 */
[----:B------:R0:W2:Y:S01]  /*df70*/  LDG.E.U16.CONSTANT R51, desc[UR6][R54.64+-0x2] ;  /* 0xfffffe0636337981 */ /* 0x0000a2000c1e9500 */
[----:B------:R-:W-:Y:S01]  /*df80*/  LOP3.LUT R142, R110, R95, RZ, 0x3c, !PT ;  /* 0x0000005f6e8e7212 */ /* 0x000fe200078e3cff */
[----:B------:R-:W-:Y:S01]  /*df90*/  IMAD.IADD R49, R49, 0x1, R107 ;  /* 0x0000000131317824 */ /* 0x000fe200078e026b */
[----:B------:R-:W-:Y:S01]  /*dfa0*/  MOV R156, R46 ;  /* 0x0000002e009c7202 */ /* 0x000fe20000000f00 */
[----:B------:R-:W-:Y:S01]  /*dfb0*/  IMAD.WIDE.U32 R46, R109, 0x12, R188 ;  /* 0x000000126d2e7825 */ /* 0x000fe200078e00bc */
[----:B------:R-:W-:Y:S01]  /*dfc0*/  PRMT R63, R63, 0xba98, RZ ;  /* 0x0000ba983f3f7816 */ /* 0x000fe200000000ff */
[----:B------:R-:W4:Y:S01]  /*dfd0*/  LDG.E.CONSTANT R95, desc[UR6][R104.64+0x800] ;  /* 0x00080006685f7981 */ /* 0x000f22000c1e9900 */
[----:B------:R-:W-:Y:S01]  /*dfe0*/  PRMT R66, R66, 0xba98, RZ ;  /* 0x0000ba9842427816 */ /* 0x000fe200000000ff */
[----:B------:R-:W-:Y:S01]  /*dff0*/  IMAD R97, R97, 0x12, RZ ;  /* 0x0000001261617824 */ /* 0x000fe200078e02ff */
[----:B------:R-:W-:-:S02]  /*e000*/  LOP3.LUT R142, R142, 0x8080808, R53, 0x60, !PT ;  /* 0x080808088e8e7812 */ /* 0x000fc400078e6035 */
[----:B0-----:R-:W-:Y:S01]  /*e010*/  LOP3.LUT R55, R61, 0xf0f0f0f, RZ, 0xc0, !PT ;  /* 0x0f0f0f0f3d377812 */ /* 0x001fe200078ec0ff */
[----:B------:R-:W-:Y:S01]  /*e020*/  IMAD.IADD R47, R47, 0x1, R99 ;  /* 0x000000012f2f7824 */ /* 0x000fe200078e0263 */
[----:B------:R0:W4:Y:S01]  /*e030*/  LDG.E.U16.CONSTANT R48, desc[UR6][R48.64] ;  /* 0x0000000630307981 */ /* 0x000122000c1e9500 */
[----:B------:R-:W-:Y:S01]  /*e040*/  IMAD.IADD R57, R57, 0x1, R97 ;  /* 0x0000000139397824 */ /* 0x000fe200078e0261 */
[C---:B------:R-:W-:Y:S02]  /*e050*/  LOP3.LUT R64, R63.reuse, 0x80808080, R64, 0x6, !PT ;  /* 0x808080803f407812 */ /* 0x040fe400078e0640 */
[----:B------:R-:W-:Y:S01]  /*e060*/  LOP3.LUT R63, R63, 0x7f7f7f7f, R66, 0x60, !PT ;  /* 0x7f7f7f7f3f3f7812 */ /* 0x000fe200078e6042 */
[----:B------:R-:W-:Y:S01]  /*e070*/  VIADD R66, R55, 0x78787878 ;  /* 0x7878787837427836 */ /* 0x000fe20000000000 */
[----:B------:R-:W-:Y:S01]  /*e080*/  PRMT R60, R53, 0xba98, RZ ;  /* 0x0000ba98353c7816 */ /* 0x000fe200000000ff */
[----:B------:R-:W4:Y:S01]  /*e090*/  LDG.E.U16.CONSTANT R46, desc[UR6][R46.64] ;  /* 0x000000062e2e7981 */ /* 0x000f22000c1e9500 */
[----:B0-----:R-:W-:-:S03]  /*e0a0*/  PRMT R49, R142, 0xba98, RZ ;  /* 0x0000ba988e317816 */ /* 0x001fc600000000ff */
[----:B------:R-:W4:Y:S01]  /*e0b0*/  LDG.E.U16.CONSTANT R54, desc[UR6][R56.64] ;  /* 0x0000000638367981 */ /* 0x000f22000c1e9500 */
[----:B------:R-:W-:Y:S01]  /*e0c0*/  LOP3.LUT R110, R49, 0x80808080, R110, 0x6, !PT ;  /* 0x80808080316e7812 */ /* 0x000fe200078e066e */
[----:B---3--:R-:W-:Y:S01]  /*e0d0*/  IMAD R62, R65, 0x10000, R62 ;  /* 0x00010000413e7824 */ /* 0x008fe200078e023e */
[----:B------:R-:W-:Y:S01]  /*e0e0*/  LOP3.LUT R49, R49, 0x7f7f7f7f, R60, 0x60, !PT ;  /* 0x7f7f7f7f31317812 */ /* 0x000fe200078e603c */
[----:B------:R0:W4:Y:S01]  /*e0f0*/  LDG.E.U16.CONSTANT R47, desc[UR6][R56.64+-0x2] ;  /* 0xfffffe06382f7981 */ /* 0x000122000c1e9500 */
[----:B------:R-:W-:Y:S02]  /*e100*/  LOP3.LUT R60, R66, R61, RZ, 0x3c, !PT ;  /* 0x0000003d423c7212 */ /* 0x000fe400078e3cff */
[----:B------:R-:W-:Y:S01]  /*e110*/  LOP3.LUT R64, R64, R63, RZ, 0xfc, !PT ;  /* 0x0000003f40407212 */ /* 0x000fe200078efcff */
[----:B-----5:R-:W-:Y:S01]  /*e120*/  IMAD R68, R68, 0x10000, R67 ;  /* 0x0001000044447824 */ /* 0x020fe200078e0243 */
[----:B------:R-:W-:Y:S01]  /*e130*/  LOP3.LUT R60, R60, 0x8080808, R55, 0x60, !PT ;  /* 0x080808083c3c7812 */ /* 0x000fe200078e6037 */
[----:B------:R-:W3:Y:S01]  /*e140*/  LDG.E.CONSTANT R99, desc[UR6][R104.64] ;  /* 0x0000000668637981 */ /* 0x000ee2000c1e9900 */
[----:B------:R-:W-:-:S02]  /*e150*/  SHF.R.U32.HI R61, RZ, 0x4, R61 ;  /* 0x00000004ff3d7819 */ /* 0x000fc4000001163d */
[----:B------:R-:W-:Y:S01]  /*e160*/  PRMT R45, R60, 0xba98, RZ ;  /* 0x0000ba983c2d7816 */ /* 0x000fe200000000ff */
[----:B------:R-:W5:Y:S01]  /*e170*/  LDG.E.CONSTANT R97, desc[UR6][R104.64+0x400] ;  /* 0x0004000668617981 */ /* 0x000f62000c1e9900 */
[----:B------:R-:W-:Y:S02]  /*e180*/  SHF.R.U32.HI R63, RZ, 0x4, R62 ;  /* 0x00000004ff3f7819 */ /* 0x000fe4000001163e */
[----:B0-----:R-:W-:Y:S01]  /*e190*/  PRMT R56, R55, 0xba98, RZ ;  /* 0x0000ba9837387816 */ /* 0x001fe200000000ff */
[----:B------:R-:W5:Y:S01]  /*e1a0*/  LDG.E.CONSTANT R65, desc[UR6][R104.64+0x1000] ;  /* 0x0010000668417981 */ /* 0x000f62000c1e9900 */
[----:B------:R-:W-:Y:S02]  /*e1b0*/  LOP3.LUT R110, R110, R49, RZ, 0xfc, !PT ;  /* 0x000000316e6e7212 */ /* 0x000fe400078efcff */
[----:B------:R-:W-:Y:S01]  /*e1c0*/  LOP3.LUT R49, R61, 0xf0f0f0f, RZ, 0xc0, !PT ;  /* 0x0f0f0f0f3d317812 */ /* 0x000fe200078ec0ff */
[----:B------:R0:W-:Y:S01]  /*e1d0*/  STS [R9], R64 ;  /* 0x0000004009007388 */ /* 0x0001e20000000800 */
[----:B------:R-:W-:-:S02]  /*e1e0*/  LOP3.LUT R53, R62, 0xf0f0f0f, RZ, 0xc0, !PT ;  /* 0x0f0f0f0f3e357812 */ /* 0x000fc400078ec0ff */
[C---:B------:R-:W-:Y:S01]  /*e1f0*/  LOP3.LUT R66, R45.reuse, 0x80808080, R66, 0x6, !PT ;  /* 0x808080802d427812 */ /* 0x040fe200078e0642 */
[----:B------:R-:W5:Y:S01]  /*e200*/  LDG.E.CONSTANT R67, desc[UR6][R104.64+0xc00] ;  /* 0x000c000668437981 */ /* 0x000f62000c1e9900 */
[----:B------:R-:W-:Y:S02]  /*e210*/  LOP3.LUT R45, R45, 0x7f7f7f7f, R56, 0x60, !PT ;  /* 0x7f7f7f7f2d2d7812 */ /* 0x000fe400078e6038 */
[----:B------:R-:W-:Y:S02]  /*e220*/  IADD3 R60, PT, PT, R49, 0x78787878, RZ ;  /* 0x78787878313c7810 */ /* 0x000fe40007ffe0ff */
[----:B0-----:R-:W-:Y:S01]  /*e230*/  LOP3.LUT R64, R63, 0xf0f0f0f, RZ, 0xc0, !PT ;  /* 0x0f0f0f0f3f407812 */ /* 0x001fe200078ec0ff */
[----:B------:R-:W-:Y:S01]  /*e240*/  VIADD R55, R53, 0x78787878 ;  /* 0x7878787835377836 */ /* 0x000fe20000000000 */
[----:B------:R-:W-:Y:S02]  /*e250*/  LOP3.LUT R45, R66, R45, RZ, 0xfc, !PT ;  /* 0x0000002d422d7212 */ /* 0x000fe400078efcff */
[----:B------:R-:W-:Y:S01]  /*e260*/  LOP3.LUT R56, R60, R61, RZ, 0x3c, !PT ;  /* 0x0000003d3c387212 */ /* 0x000fe200078e3cff */
[----:B------:R-:W-:Y:S01]  /*e270*/  VIADD R66, R64, 0x78787878 ;  /* 0x7878787840427836 */ /* 0x000fe20000000000 */
[----:B------:R-:W-:Y:S01]  /*e280*/  LOP3.LUT R62, R55, R62, RZ, 0x3c, !PT ;  /* 0x0000003e373e7212 */ /* 0x000fe200078e3cff */
[----:B------:R-:W-:Y:S01]  /*e290*/  STS [R9+0x10], R110 ;  /* 0x0000106e09007388 */ /* 0x000fe20000000800 */
[----:B------:R-:W-:-:S02]  /*e2a0*/  LOP3.LUT R56, R56, 0x8080808, R49, 0x60, !PT ;  /* 0x0808080838387812 */ /* 0x000fc400078e6031 */
[----:B------:R-:W-:Y:S01]  /*e2b0*/  LOP3.LUT R63, R66, R63, RZ, 0x3c, !PT ;  /* 0x0000003f423f7212 */ /* 0x000fe200078e3cff */
[----:B------:R-:W5:Y:S01]  /*e2c0*/  LDG.E.CONSTANT R61, desc[UR6][R104.64+0x1800] ;  /* 0x00180006683d7981 */ /* 0x000f62000c1e9900 */
[----:B------:R-:W-:Y:S02]  /*e2d0*/  LOP3.LUT R62, R62, 0x8080808, R53, 0x60, !PT ;  /* 0x080808083e3e7812 */ /* 0x000fe400078e6035 */
[----:B------:R-:W-:Y:S02]  /*e2e0*/  PRMT R57, R53, 0xba98, RZ ;  /* 0x0000ba9835397816 */ /* 0x000fe400000000ff */
[----:B------:R-:W-:Y:S02]  /*e2f0*/  PRMT R53, R56, 0xba98, RZ ;  /* 0x0000ba9838357816 */ /* 0x000fe400000000ff */
[----:B------:R-:W-:Y:S02]  /*e300*/  LOP3.LUT R63, R63, 0x8080808, R64, 0x60, !PT ;  /* 0x080808083f3f7812 */ /* 0x000fe400078e6040 */
[----:B------:R-:W-:-:S02]  /*e310*/  PRMT R56, R49, 0xba98, RZ ;  /* 0x0000ba9831387816 */ /* 0x000fc400000000ff */
[----:B------:R-:W-:Y:S01]  /*e320*/  LOP3.LUT R60, R53, 0x80808080, R60, 0x6, !PT ;  /* 0x80808080353c7812 */ /* 0x000fe200078e063c */
[----:B------:R0:W-:Y:S01]  /*e330*/  STS [R10], R45 ;  /* 0x0000002d0a007388 */ /* 0x0001e20000000800 */
[----:B------:R-:W-:Y:S02]  /*e340*/  PRMT R63, R63, 0xba98, RZ ;  /* 0x0000ba983f3f7816 */ /* 0x000fe400000000ff */
[----:B------:R-:W-:Y:S01]  /*e350*/  PRMT R62, R62, 0xba98, RZ ;  /* 0x0000ba983e3e7816 */ /* 0x000fe200000000ff */
[----:B------:R-:W5:Y:S01]  /*e360*/  LDG.E.CONSTANT R49, desc[UR6][R104.64+0x1c00] ;  /* 0x001c000668317981 */ /* 0x000f62000c1e9900 */
[----:B------:R-:W-:Y:S02]  /*e370*/  LOP3.LUT R53, R53, 0x7f7f7f7f, R56, 0x60, !PT ;  /* 0x7f7f7f7f35357812 */ /* 0x000fe400078e6038 */
[----:B------:R-:W-:Y:S02]  /*e380*/  PRMT R64, R64, 0xba98, RZ ;  /* 0x0000ba9840407816 */ /* 0x000fe400000000ff */
[----:B------:R-:W-:Y:S01]  /*e390*/  LOP3.LUT R66, R63, 0x80808080, R66, 0x6, !PT ;  /* 0x808080803f427812 */ /* 0x000fe200078e0642 */
[----:B0-----:R-:W5:Y:S01]  /*e3a0*/  LDG.E.CONSTANT R45, desc[UR6][R104.64+0x2400] ;  /* 0x00240006682d7981 */ /* 0x001f62000c1e9900 */
        /* <DEDUP_REMOVED lines=8> */
[----:B------:R-:W5:Y:S04]  /*e430*/  LDG.E.CONSTANT R57, desc[UR6][R104.64+0x2000] ;  /* 0x0020000668397981 */ /* 0x000f68000c1e9900 */
[----:B------:R-:W5:Y:S04]  /*e440*/  LDG.E.CONSTANT R55, desc[UR6][R104.64+0x2800] ;  /* 0x0028000668377981 */ /* 0x000f68000c1e9900 */
[----:B0-----:R-:W5:Y:S01]  /*e450*/  LDG.E.CONSTANT R53, desc[UR6][R104.64+0x2c00] ;  /* 0x002c000668357981 */ /* 0x001f62000c1e9900 */
[----:B------:R-:W-:-:S02]  /*e460*/  LOP3.LUT R56, R68, 0xf0f0f0f, RZ, 0xc0, !PT ;  /* 0x0f0f0f0f44387812 */ /* 0x000fc400078ec0ff */
[----:B------:R-:W-:-:S03]  /*e470*/  SHF.R.U32.HI R60, RZ, 0x4, R68 ;  /* 0x00000004ff3c7819 */ /* 0x000fc60000011644 */
[----:B------:R-:W-:Y:S01]  /*e480*/  VIADD R107, R56, 0x78787878 ;  /* 0x78787878386b7836 */ /* 0x000fe20000000000 */
[----:B------:R0:W-:Y:S01]  /*e490*/  STS [R11], R62 ;  /* 0x0000003e0b007388 */ /* 0x0001e20000000800 */
[----:B------:R-:W-:-:S03]  /*e4a0*/  IMAD R70, R70, 0x10000, R69 ;  /* 0x0001000046467824 */ /* 0x000fc600078e0245 */
[----:B------:R-:W-:Y:S02]  /*e4b0*/  LOP3.LUT R109, R107, R68, RZ, 0x3c, !PT ;  /* 0x000000446b6d7212 */ /* 0x000fe400078e3cff */
[----:B0-----:R-:W-:Y:S02]  /*e4c0*/  LOP3.LUT R62, R60, 0xf0f0f0f, RZ, 0xc0, !PT ;  /* 0x0f0f0f0f3c3e7812 */ /* 0x001fe400078ec0ff */
[----:B------:R-:W-:Y:S02]  /*e4d0*/  LOP3.LUT R109, R109, 0x8080808, R56, 0x60, !PT ;  /* 0x080808086d6d7812 */ /* 0x000fe400078e6038 */
[----:B------:R-:W-:Y:S02]  /*e4e0*/  IADD3 R111, PT, PT, R62, 0x78787878, RZ ;  /* 0x787878783e6f7810 */ /* 0x000fe40007ffe0ff */
[----:B------:R-:W-:Y:S02]  /*e4f0*/  LOP3.LUT R64, R70, 0xf0f0f0f, RZ, 0xc0, !PT ;  /* 0x0f0f0f0f46407812 */ /* 0x000fe400078ec0ff */
[----:B------:R-:W-:-:S02]  /*e500*/  LOP3.LUT R143, R111, R60, RZ, 0x3c, !PT ;  /* 0x0000003c6f8f7212 */ /* 0x000fc400078e3cff */
[----:B------:R-:W-:Y:S02]  /*e510*/  PRMT R60, R109, 0xba98, RZ ;  /* 0x0000ba986d3c7816 */ /* 0x000fe400000000ff */
[----:B------:R-:W-:Y:S01]  /*e520*/  PRMT R69, R56, 0xba98, RZ ;  /* 0x0000ba9838457816 */ /* 0x000fe200000000ff */
[----:B------:R-:W-:Y:S01]  /*e530*/  VIADD R109, R64, 0x78787878 ;  /* 0x78787878406d7836 */ /* 0x000fe20000000000 */
[----:B------:R-:W-:Y:S02]  /*e540*/  LOP3.LUT R143, R143, 0x8080808, R62, 0x60, !PT ;  /* 0x080808088f8f7812 */ /* 0x000fe400078e603e */
[C---:B------:R-:W-:Y:S02]  /*e550*/  LOP3.LUT R107, R60.reuse, 0x80808080, R107, 0x6, !PT ;  /* 0x808080803c6b7812 */ /* 0x040fe400078e066b */
[----:B------:R-:W-:Y:S02]  /*e560*/  LOP3.LUT R60, R60, 0x7f7f7f7f, R69, 0x60, !PT ;  /* 0x7f7f7f7f3c3c7812 */ /* 0x000fe400078e6045 */
        /* <DEDUP_REMOVED lines=18> */
[----:B------:R-:W-:Y:S02]  /*e690*/  SHF.R.U32.HI R64, RZ, 0x4, R72 ;  /* 0x00000004ff407819 */ /* 0x000fe40000011648 */
[----:B------:R-:W-:Y:S02]  /*e6a0*/  LOP3.LUT R107, R107, R60, RZ, 0xfc, !PT ;  /* 0x0000003c6b6b7212 */ /* 0x000fe400078efcff */
[----:B------:R-:W-:-:S02]  /*e6b0*/  LOP3.LUT R71, R71, 0x8080808, R66, 0x60, !PT ;  /* 0x0808080847477812 */ /* 0x000fc400078e6042 */
[----:B------:R-:W-:Y:S01]  /*e6c0*/  LOP3.LUT R56, R109, R56, RZ, 0xfc, !PT ;  /* 0x000000386d387212 */ /* 0x000fe200078efcff */
[----:B------:R-:W-:Y:S01]  /*e6d0*/  VIADD R109, R62, 0x78787878 ;  /* 0x787878783e6d7836 */ /* 0x000fe20000000000 */
[----:B------:R-:W-:Y:S02]  /*e6e0*/  PRMT R69, R66, 0xba98, RZ ;  /* 0x0000ba9842457816 */ /* 0x000fe400000000ff */
[----:B------:R-:W-:Y:S01]  /*e6f0*/  LOP3.LUT R66, R64, 0xf0f0f0f, RZ, 0xc0, !PT ;  /* 0x0f0f0f0f40427812 */ /* 0x000fe200078ec0ff */
[----:B------:R0:W-:Y:S01]  /*e700*/  STS [R12], R107 ;  /* 0x0000006b0c007388 */ /* 0x0001e20000000800 */
[----:B------:R-:W-:Y:S02]  /*e710*/  PRMT R60, R71, 0xba98, RZ ;  /* 0x0000ba98473c7816 */ /* 0x000fe400000000ff */
[----:B------:R-:W-:Y:S01]  /*e720*/  LOP3.LUT R71, R109, R72, RZ, 0x3c, !PT ;  /* 0x000000486d477212 */ /* 0x000fe200078e3cff */
[----:B0-----:R-:W-:-:S03]  /*e730*/  VIADD R107, R66, 0x78787878 ;  /* 0x78787878426b7836 */ /* 0x001fc60000000000 */
[----:B------:R-:W-:Y:S02]  /*e740*/  LOP3.LUT R71, R71, 0x8080808, R62, 0x60, !PT ;  /* 0x0808080847477812 */ /* 0x000fe400078e603e */
[C---:B------:R-:W-:Y:S02]  /*e750*/  LOP3.LUT R145, R60.reuse, 0x80808080, R145, 0x6, !PT ;  /* 0x808080803c917812 */ /* 0x040fe400078e0691 */
[----:B------:R-:W-:Y:S02]  /*e760*/  LOP3.LUT R143, R107, R64, RZ, 0x3c, !PT ;  /* 0x000000406b8f7212 */ /* 0x000fe400078e3cff */
[----:B------:R-:W-:Y:S02]  /*e770*/  LOP3.LUT R60, R60, 0x7f7f7f7f, R69, 0x60, !PT ;  /* 0x7f7f7f7f3c3c7812 */ /* 0x000fe400078e6045 */
[----:B------:R-:W-:Y:S02]  /*e780*/  PRMT R64, R71, 0xba98, RZ ;  /* 0x0000ba9847407816 */ /* 0x000fe400000000ff */
[----:B------:R-:W-:-:S02]  /*e790*/  PRMT R69, R62, 0xba98, RZ ;  /* 0x0000ba983e457816 */ /* 0x000fc400000000ff */
[----:B------:R-:W-:Y:S01]  /*e7a0*/  LOP3.LUT R143, R143, 0x8080808, R66, 0x60, !PT ;  /* 0x080808088f8f7812 */ /* 0x000fe200078e6042 */
[----:B------:R-:W-:Y:S01]  /*e7b0*/  IMAD R73, R74, 0x10000, R73 ;  /* 0x000100004a497824 */ /* 0x000fe200078e0249 */
[C---:B------:R-:W-:Y:S02]  /*e7c0*/  LOP3.LUT R109, R64.reuse, 0x80808080, R109, 0x6, !PT ;  /* 0x80808080406d7812 */ /* 0x040fe400078e066d */
[----:B------:R-:W-:Y:S02]  /*e7d0*/  LOP3.LUT R64, R64, 0x7f7f7f7f, R69, 0x60, !PT ;  /* 0x7f7f7f7f40407812 */ /* 0x000fe400078e6045 */
[----:B------:R-:W-:Y:S02]  /*e7e0*/  PRMT R62, R143, 0xba98, RZ ;  /* 0x0000ba988f3e7816 */ /* 0x000fe400000000ff */
[----:B------:R-:W-:Y:S02]  /*e7f0*/  PRMT R69, R66, 0xba98, RZ ;  /* 0x0000ba9842457816 */ /* 0x000fe400000000ff */
[----:B------:R-:W-:-:S02]  /*e800*/  LOP3.LUT R68, R73, 0xf0f0f0f, RZ, 0xc0, !PT ;  /* 0x0f0f0f0f49447812 */ /* 0x000fc400078ec0ff */
[C---:B------:R-:W-:Y:S01]  /*e810*/  LOP3.LUT R107, R62.reuse, 0x80808080, R107, 0x6, !PT ;  /* 0x808080803e6b7812 */ /* 0x040fe200078e066b */
[----:B------:R-:W-:Y:S01]  /*e820*/  STS [R12+0x10], R111 ;  /* 0x0000106f0c007388 */ /* 0x000fe20000000800 */
[----:B------:R-:W-:Y:S02]  /*e830*/  LOP3.LUT R109, R109, R64, RZ, 0xfc, !PT ;  /* 0x000000406d6d7212 */ /* 0x000fe400078efcff */
[----:B------:R-:W-:Y:S01]  /*e840*/  LOP3.LUT R62, R62, 0x7f7f7f7f, R69, 0x60, !PT ;  /* 0x7f7f7f7f3e3e7812 */ /* 0x000fe200078e6045 */
[----:B------:R0:W-:Y:S01]  /*e850*/  STS [R13], R56 ;  /* 0x000000380d007388 */ /* 0x0001e20000000800 */
[----:B------:R-:W-:Y:S02]  /*e860*/  SHF.R.U32.HI R64, RZ, 0x4, R73 ;  /* 0x00000004ff407819 */ /* 0x000fe40000011649 */
[----:B------:R-:W-:Y:S02]  /*e870*/  LOP3.LUT R107, R107, R62, RZ, 0xfc, !PT ;  /* 0x0000003e6b6b7212 */ /* 0x000fe400078efcff */
[----:B------:R-:W-:-:S02]  /*e880*/  LOP3.LUT R62, R64, 0xf0f0f0f, RZ, 0xc0, !PT ;  /* 0x0f0f0f0f403e7812 */ /* 0x000fc400078ec0ff */
[----:B0-----:R-:W-:Y:S01]  /*e890*/  IADD3 R56, PT, PT, R68, 0x78787878, RZ ;  /* 0x7878787844387810 */ /* 0x001fe20007ffe0ff */
[----:B------:R-:W-:-:S03]  /*e8a0*/  IMAD R75, R76, 0x10000, R75 ;  /* 0x000100004c4b7824 */ /* 0x000fc600078e024b */
[----:B------:R-:W-:Y:S01]  /*e8b0*/  LOP3.LUT R73, R56, R73, RZ, 0x3c, !PT ;  /* 0x0000004938497212 */ /* 0x000fe200078e3cff */
[----:B------:R-:W-:Y:S01]  /*e8c0*/  VIADD R69, R62, 0x78787878 ;  /* 0x787878783e457836 */ /* 0x000fe20000000000 */
[----:B------:R-:W-:Y:S02]  /*e8d0*/  LOP3.LUT R66, R75, 0xf0f0f0f, RZ, 0xc0, !PT ;  /* 0x0f0f0f0f4b427812 */ /* 0x000fe400078ec0ff */
[----:B------:R-:W-:Y:S02]  /*e8e0*/  LOP3.LUT R73, R73, 0x8080808, R68, 0x60, !PT ;  /* 0x0808080849497812 */ /* 0x000fe400078e6044 */
[----:B------:R-:W-:Y:S02]  /*e8f0*/  LOP3.LUT R71, R69, R64, RZ, 0x3c, !PT ;  /* 0x0000004045477212 */ /* 0x000fe400078e3cff */
[----:B------:R-:W-:Y:S02]  /*e900*/  PRMT R73, R73, 0xba98, RZ ;  /* 0x0000ba9849497816 */ /* 0x000fe400000000ff */
[----:B------:R-:W-:Y:S01]  /*e910*/  PRMT R68, R68, 0xba98, RZ ;  /* 0x0000ba9844447816 */ /* 0x000fe200000000ff */
[----:B------:R-:W-:Y:S01]  /*e920*/  VIADD R64, R66, 0x78787878 ;  /* 0x7878787842407836 */ /* 0x000fe20000000000 */
[----:B------:R-:W-:-:S02]  /*e930*/  LOP3.LUT R60, R145, R60, RZ, 0xfc, !PT ;  /* 0x0000003c913c7212 */ /* 0x000fc400078efcff */
[----:B------:R-:W-:Y:S02]  /*e940*/  LOP3.LUT R56, R73, 0x80808080, R56, 0x6, !PT ;  /* 0x8080808049387812 */ /* 0x000fe400078e0638 */
[----:B------:R-:W-:Y:S02]  /*e950*/  LOP3.LUT R71, R71, 0x8080808, R62, 0x60, !PT ;  /* 0x0808080847477812 */ /* 0x000fe400078e603e */
[----:B------:R-:W-:Y:S01]  /*e960*/  LOP3.LUT R73, R73, 0x7f7f7f7f, R68, 0x60, !PT ;  /* 0x7f7f7f7f49497812 */ /* 0x000fe200078e6044 */
[----:B------:R0:W-:Y:S01]  /*e970*/  STS [R13+0x10], R60 ;  /* 0x0000103c0d007388 */ /* 0x0001e20000000800 */
[----:B------:R-:W-:Y:S02]  /*e980*/  SHF.R.U32.HI R68, RZ, 0x4, R75 ;  /* 0x00000004ff447819 */ /* 0x000fe4000001164b */
[----:B------:R-:W-:Y:S02]  /*e990*/  LOP3.LUT R75, R64, R75, RZ, 0x3c, !PT ;  /* 0x0000004b404b7212 */ /* 0x000fe400078e3cff */
[----:B0-----:R-:W-:-:S02]  /*e9a0*/  PRMT R60, R71, 0xba98, RZ ;  /* 0x0000ba98473c7816 */ /* 0x001fc400000000ff */
[----:B------:R-:W-:Y:S02]  /*e9b0*/  PRMT R71, R62, 0xba98, RZ ;  /* 0x0000ba983e477816 */ /* 0x000fe400000000ff */
[----:B------:R-:W-:Y:S02]  /*e9c0*/  LOP3.LUT R62, R68, 0xf0f0f0f, RZ, 0xc0, !PT ;  /* 0x0f0f0f0f443e7812 */ /* 0x000fe400078ec0ff */
[----:B------:R-:W-:Y:S02]  /*e9d0*/  LOP3.LUT R75, R75, 0x8080808, R66, 0x60, !PT ;  /* 0x080808084b4b7812 */ /* 0x000fe400078e6042 */
[C---:B------:R-:W-:Y:S02]  /*e9e0*/  LOP3.LUT R69, R60.reuse, 0x80808080, R69, 0x6, !PT ;  /* 0x808080803c457812 */ /* 0x040fe400078e0645 */
[----:B------:R-:W-:Y:S02]  /*e9f0*/  LOP3.LUT R60, R60, 0x7f7f7f7f, R71, 0x60, !PT ;  /* 0x7f7f7f7f3c3c7812 */ /* 0x000fe400078e6047 */
[----:B------:R-:W-:-:S02]  /*ea00*/  IADD3 R71, PT, PT, R62, 0x78787878, RZ ;  /* 0x787878783e477810 */ /* 0x000fc40007ffe0ff */
[----:B------:R-:W-:Y:S01]  /*ea10*/  PRMT R75, R75, 0xba98, RZ ;  /* 0x0000ba984b4b7816 */ /* 0x000fe200000000ff */
[----:B------:R-:W-:Y:S01]  /*ea20*/  IMAD R77, R78, 0x10000, R77 ;  /* 0x000100004e4d7824 */ /* 0x000fe200078e024d */
[----:B------:R-:W-:Y:S02]  /*ea30*/  PRMT R66, R66, 0xba98, RZ ;  /* 0x0000ba9842427816 */ /* 0x000fe400000000ff */
[----:B------:R-:W-:Y:S02]  /*ea40*/  LOP3.LUT R60, R69, R60, RZ, 0xfc, !PT ;  /* 0x0000003c453c7212 */ /* 0x000fe400078efcff */
[----:B------:R-:W-:Y:S02]  /*ea50*/  LOP3.LUT R69, R71, R68, RZ, 0x3c, !PT ;  /* 0x0000004447457212 */ /* 0x000fe400078e3cff */
[C---:B------:R-:W-:Y:S02]  /*ea60*/  LOP3.LUT R64, R75.reuse, 0x80808080, R64, 0x6, !PT ;  /* 0x808080804b407812 */ /* 0x040fe400078e0640 */
[----:B------:R-:W-:-:S02]  /*ea70*/  LOP3.LUT R75, R75, 0x7f7f7f7f, R66, 0x60, !PT ;  /* 0x7f7f7f7f4b4b7812 */ /* 0x000fc400078e6042 */
[----:B------:R-:W-:Y:S02]  /*ea80*/  LOP3.LUT R69, R69, 0x8080808, R62, 0x60, !PT ;  /* 0x0808080845457812 */ /* 0x000fe400078e603e */
[----:B------:R-:W-:Y:S02]  /*ea90*/  SHF.R.U32.HI R68, RZ, 0x4, R77 ;  /* 0x00000004ff447819 */ /* 0x000fe4000001164d */
[----:B------:R-:W-:Y:S02]  /*eaa0*/  LOP3.LUT R75, R64, R75, RZ, 0xfc, !PT ;  /* 0x0000004b404b7212 */ /* 0x000fe400078efcff */
[----:B------:R-:W-:Y:S02]  /*eab0*/  PRMT R64, R69, 0xba98, RZ ;  /* 0x0000ba9845407816 */ /* 0x000fe400000000ff */
[----:B------:R-:W-:Y:S02]  /*eac0*/  LOP3.LUT R66, R77, 0xf0f0f0f, RZ, 0xc0, !PT ;  /* 0x0f0f0f0f4d427812 */ /* 0x000fe400078ec0ff */
[----:B------:R-:W-:-:S02]  /*ead0*/  PRMT R69, R62, 0xba98, RZ ;  /* 0x0000ba983e457816 */ /* 0x000fc400000000ff */
[----:B------:R-:W-:Y:S02]  /*eae0*/  LOP3.LUT R70, R68, 0xf0f0f0f, RZ, 0xc0, !PT ;  /* 0x0f0f0f0f44467812 */ /* 0x000fe400078ec0ff */
[----:B------:R-:W-:Y:S01]  /*eaf0*/  LOP3.LUT R71, R64, 0x80808080, R71, 0x6, !PT ;  /* 0x8080808040477812 */ /* 0x000fe200078e0647 */
[----:B------:R-:W-:Y:S01]  /*eb00*/  VIADD R62, R66, 0x78787878 ;  /* 0x78787878423e7836 */ /* 0x000fe20000000000 */
[----:B------:R-:W-:Y:S01]  /*eb10*/  LOP3.LUT R64, R64, 0x7f7f7f7f, R69, 0x60, !PT ;  /* 0x7f7f7f7f40407812 */ /* 0x000fe200078e6045 */
[----:B------:R-:W-:Y:S01]  /*eb20*/  VIADD R69, R70, 0x78787878 ;  /* 0x7878787846457836 */ /* 0x000fe20000000000 */
[----:B------:R-:W-:Y:S02]  /*eb30*/  LOP3.LUT R56, R56, R73, RZ, 0xfc, !PT ;  /* 0x0000004938387212 */ /* 0x000fe400078efcff */
[----:B------:R-:W-:Y:S02]  /*eb40*/  LOP3.LUT R77, R62, R77, RZ, 0x3c, !PT ;  /* 0x0000004d3e4d7212 */ /* 0x000fe400078e3cff */
[----:B------:R-:W-:-:S02]  /*eb50*/  LOP3.LUT R73, R69, R68, RZ, 0x3c, !PT ;  /* 0x0000004445497212 */ /* 0x000fc400078e3cff */
[----:B------:R-:W-:Y:S02]  /*eb60*/  LOP3.LUT R77, R77, 0x8080808, R66, 0x60, !PT ;  /* 0x080808084d4d7812 */ /* 0x000fe400078e6042 */
[----:B------:R-:W-:Y:S02]  /*eb70*/  LEA R80, R80, R79, 0x10 ;  /* 0x0000004f50507211 */ /* 0x000fe400078e80ff */
[----:B------:R-:W-:Y:S01]  /*eb80*/  LOP3.LUT R73, R73, 0x8080808, R70, 0x60, !PT ;  /* 0x0808080849497812 */ /* 0x000fe200078e6046 */
[----:B------:R-:W-:Y:S01]  /*eb90*/  STS [R14], R109 ;  /* 0x0000006d0e007388 */ /* 0x000fe20000000800 */
[----:B------:R-:W-:-:S03]  /*eba0*/  PRMT R77, R77, 0xba98, RZ ;  /* 0x0000ba984d4d7816 */ /* 0x000fc600000000ff */
[----:B------:R-:W-:Y:S01]  /*ebb0*/  STS [R14+0x10], R107 ;  /* 0x0000106b0e007388 */ /* 0x000fe20000000800 */
[----:B------:R-:W-:-:S03]  /*ebc0*/  LOP3.LUT R71, R71, R64, RZ, 0xfc, !PT ;  /* 0x0000004047477212 */ /* 0x000fc600078efcff */
[----:B------:R0:W-:Y:S01]  /*ebd0*/  STS [R15], R56 ;  /* 0x000000380f007388 */ /* 0x0001e20000000800 */
[----:B------:R-:W-:-:S03]  /*ebe0*/  PRMT R66, R66, 0xba98, RZ ;  /* 0x0000ba9842427816 */ /* 0x000fc600000000ff */
[----:B------:R1:W-:Y:S01]  /*ebf0*/  STS [R15+0x10], R60 ;  /* 0x0000103c0f007388 */ /* 0x0003e20000000800 */
[----:B------:R-:W-:Y:S02]  /*ec00*/  PRMT R79, R70, 0xba98, RZ ;  /* 0x0000ba98464f7816 */ /* 0x000fe400000000ff */
[----:B------:R-:W-:Y:S02]  /*ec10*/  SHF.R.U32.HI R64, RZ, 0x4, R80 ;  /* 0x00000004ff407819 */ /* 0x000fe40000011650 */
[----:B0-----:R-:W-:Y:S02]  /*ec20*/  PRMT R56, R73, 0xba98, RZ ;  /* 0x0000ba9849387816 */ /* 0x001fe400000000ff */
[----:B-1----:R-:W-:Y:S02]  /*ec30*/  LOP3.LUT R60, R80, 0xf0f0f0f, RZ, 0xc0, !PT ;  /* 0x0f0f0f0f503c7812 */ /* 0x002fe400078ec0ff */
[C---:B------:R-:W-:Y:S02]  /*ec40*/  LOP3.LUT R62, R77.reuse, 0x80808080, R62, 0x6, !PT ;  /* 0x808080804d3e7812 */ /* 0x040fe400078e063e */
[----:B------:R-:W-:Y:S01]  /*ec50*/  LOP3.LUT R69, R56, 0x80808080, R69, 0x6, !PT ;  /* 0x8080808038457812 */ /* 0x000fe200078e0645 */
[----:B------:R-:W-:Y:S01]  /*ec60*/  VIADD R73, R60, 0x78787878 ;  /* 0x787878783c497836 */ /* 0x000fe20000000000 */
[----:B------:R-:W-:-:S02]  /*ec70*/  LOP3.LUT R77, R77, 0x7f7f7f7f, R66, 0x60, !PT ;  /* 0x7f7f7f7f4d4d7812 */ /* 0x000fc400078e6042 */
[----:B------:R-:W-:Y:S02]  /*ec80*/  LOP3.LUT R56, R56, 0x7f7f7f7f, R79, 0x60, !PT ;  /* 0x7f7f7f7f38387812 */ /* 0x000fe400078e604f */
[----:B------:R-:W-:Y:S01]  /*ec90*/  LOP3.LUT R66, R64, 0xf0f0f0f, RZ, 0xc0, !PT ;  /* 0x0f0f0f0f40427812 */ /* 0x000fe200078ec0ff */
[----:B------:R0:W-:Y:S01]  /*eca0*/  STS [R16], R75 ;  /* 0x0000004b10007388 */ /* 0x0001e20000000800 */
[----:B------:R-:W-:Y:S02]  /*ecb0*/  LOP3.LUT R56, R69, R56, RZ, 0xfc, !PT ;  /* 0x0000003845387212 */ /* 0x000fe400078efcff */
[----:B------:R-:W-:Y:S01]  /*ecc0*/  LOP3.LUT R69, R73, R80, RZ, 0x3c, !PT ;  /* 0x0000005049457212 */ /* 0x000fe200078e3cff */
[----:B------:R-:W-:Y:S01]  /*ecd0*/  IMAD R81, R82, 0x10000, R81 ;  /* 0x0001000052517824 */ /* 0x000fe200078e0251 */
[----:B------:R-:W-:Y:S02]  /*ece0*/  LOP3.LUT R62, R62, R77, RZ, 0xfc, !PT ;  /* 0x0000004d3e3e7212 */ /* 0x000fe400078efcff */
[----:B------:R-:W-:Y:S01]  /*ecf0*/  LOP3.LUT R69, R69, 0x8080808, R60, 0x60, !PT ;  /* 0x0808080845457812 */ /* 0x000fe200078e603c */
[----:B0-----:R-:W-:Y:S01]  /*ed00*/  VIADD R75, R66, 0x78787878 ;  /* 0x78787878424b7836 */ /* 0x001fe20000000000 */
[----:B------:R-:W-:Y:S01]  /*ed10*/  STS [R16+0x10], R71 ;  /* 0x0000104710007388 */ /* 0x000fe20000000800 */
[----:B------:R-:W-:-:S03]  /*ed20*/  LOP3.LUT R68, R81, 0xf0f0f0f, RZ, 0xc0, !PT ;  /* 0x0f0f0f0f51447812 */ /* 0x000fc600078ec0ff */
[----:B------:R-:W-:Y:S02]  /*ed30*/  LOP3.LUT R77, R75, R64, RZ, 0x3c, !PT ;  /* 0x000000404b4d7212 */ /* 0x000fe400078e3cff */
[----:B------:R-:W-:Y:S01]  /*ed40*/  PRMT R64, R69, 0xba98, RZ ;  /* 0x0000ba9845407816 */ /* 0x000fe200000000ff */
[----:B------:R0:W-:Y:S01]  /*ed50*/  STS [R17+0x10], R56 ;  /* 0x0000103811007388 */ /* 0x0001e20000000800 */
[----:B------:R-:W-:Y:S02]  /*ed60*/  PRMT R69, R60, 0xba98, RZ ;  /* 0x0000ba983c457816 */ /* 0x000fe400000000ff */
[----:B------:R-:W-:Y:S01]  /*ed70*/  LOP3.LUT R77, R77, 0x8080808, R66, 0x60, !PT ;  /* 0x080808084d4d7812 */ /* 0x000fe200078e6042 */
[----:B------:R1:W-:Y:S01]  /*ed80*/  STS [R17], R62 ;  /* 0x0000003e11007388 */ /* 0x0003e20000000800 */
[C---:B------:R-:W-:Y:S02]  /*ed90*/  LOP3.LUT R73, R64.reuse, 0x80808080, R73, 0x6, !PT ;  /* 0x8080808040497812 */ /* 0x040fe400078e0649 */
[----:B------:R-:W-:-:S02]  /*eda0*/  LOP3.LUT R64, R64, 0x7f7f7f7f, R69, 0x60, !PT ;  /* 0x7f7f7f7f40407812 */ /* 0x000fc400078e6045 */
[----:B0-----:R-:W-:Y:S02]  /*edb0*/  SHF.R.U32.HI R56, RZ, 0x4, R81 ;  /* 0x00000004ff387819 */ /* 0x001fe40000011651 */
[----:B------:R-:W-:Y:S02]  /*edc0*/  PRMT R60, R77, 0xba98, RZ ;  /* 0x0000ba984d3c7816 */ /* 0x000fe400000000ff */
[----:B-1----:R-:W-:Y:S02]  /*edd0*/  IADD3 R62, PT, PT, R68, 0x78787878, RZ ;  /* 0x78787878443e7810 */ /* 0x002fe40007ffe0ff */
[----:B------:R-:W-:Y:S02]  /*ede0*/  PRMT R69, R66, 0xba98, RZ ;  /* 0x0000ba9842457816 */ /* 0x000fe400000000ff */
[----:B------:R-:W-:Y:S02]  /*edf0*/  LOP3.LUT R66, R56, 0xf0f0f0f, RZ, 0xc0, !PT ;  /* 0x0f0f0f0f38427812 */ /* 0x000fe400078ec0ff */
[----:B------:R-:W-:-:S02]  /*ee00*/  LOP3.LUT R81, R62, R81, RZ, 0x3c, !PT ;  /* 0x000000513e517212 */ /* 0x000fc400078e3cff */
[C---:B------:R-:W-:Y:S02]  /*ee10*/  LOP3.LUT R75, R60.reuse, 0x80808080, R75, 0x6, !PT ;  /* 0x808080803c4b7812 */ /* 0x040fe400078e064b */
[----:B------:R-:W-:Y:S01]  /*ee20*/  LOP3.LUT R60, R60, 0x7f7f7f7f, R69, 0x60, !PT ;  /* 0x7f7f7f7f3c3c7812 */ /* 0x000fe200078e6045 */
[----:B------:R-:W-:Y:S01]  /*ee30*/  VIADD R69, R66, 0x78787878 ;  /* 0x7878787842457836 */ /* 0x000fe20000000000 */
[----:B------:R-:W-:Y:S01]  /*ee40*/  LOP3.LUT R81, R81, 0x8080808, R68, 0x60, !PT ;  /* 0x0808080851517812 */ /* 0x000fe200078e6044 */
[----:B------:R-:W-:Y:S01]  /*ee50*/  IMAD R83, R94, 0x10000, R83 ;  /* 0x000100005e537824 */ /* 0x000fe200078e0253 */
[----:B------:R-:W-:Y:S02]  /*ee60*/  LOP3.LUT R75, R75, R60, RZ, 0xfc, !PT ;  /* 0x0000003c4b4b7212 */ /* 0x000fe400078efcff */
[----:B------:R-:W-:Y:S02]  /*ee70*/  PRMT R81, R81, 0xba98, RZ ;  /* 0x0000ba9851517816 */ /* 0x000fe400000000ff */
[----:B------:R-:W-:-:S02]  /*ee80*/  LOP3.LUT R71, R69, R56, RZ, 0x3c, !PT ;  /* 0x0000003845477212 */ /* 0x000fc400078e3cff */
[----:B------:R-:W-:Y:S02]  /*ee90*/  PRMT R68, R68, 0xba98, RZ ;  /* 0x0000ba9844447816 */ /* 0x000fe400000000ff */
[----:B------:R-:W-:Y:S02]  /*eea0*/  LOP3.LUT R60, R83, 0xf0f0f0f, RZ, 0xc0, !PT ;  /* 0x0f0f0f0f533c7812 */ /* 0x000fe400078ec0ff */
[----:B------:R-:W-:Y:S02]  /*eeb0*/  LOP3.LUT R62, R81, 0x80808080, R62, 0x6, !PT ;  /* 0x80808080513e7812 */ /* 0x000fe400078e063e */
[----:B------:R-:W-:Y:S02]  /*eec0*/  LOP3.LUT R71, R71, 0x8080808, R66, 0x60, !PT ;  /* 0x0808080847477812 */ /* 0x000fe400078e6042 */
[----:B------:R-:W-:Y:S02]  /*eed0*/  LOP3.LUT R81, R81, 0x7f7f7f7f, R68, 0x60, !PT ;  /* 0x7f7f7f7f51517812 */ /* 0x000fe400078e6044 */
[----:B------:R-:W-:Y:S01]  /*eee0*/  LOP3.LUT R73, R73, R64, RZ, 0xfc, !PT ;  /* 0x0000004049497212 */ /* 0x000fe200078efcff */
[----:B------:R-:W-:Y:S01]  /*eef0*/  VIADD R64, R60, 0x78787878 ;  /* 0x787878783c407836 */ /* 0x000fe20000000000 */
[----:B------:R-:W-:-:S02]  /*ef00*/  SHF.R.U32.HI R68, RZ, 0x4, R83 ;  /* 0x00000004ff447819 */ /* 0x000fc40000011653 */
[----:B------:R-:W-:Y:S02]  /*ef10*/  PRMT R56, R71, 0xba98, RZ ;  /* 0x0000ba9847387816 */ /* 0x000fe400000000ff */
[----:B------:R-:W-:Y:S02]  /*ef20*/  PRMT R71, R66, 0xba98, RZ ;  /* 0x0000ba9842477816 */ /* 0x000fe400000000ff */
[----:B------:R-:W-:Y:S02]  /*ef30*/  LOP3.LUT R66, R68, 0xf0f0f0f, RZ, 0xc0, !PT ;  /* 0x0f0f0f0f44427812 */ /* 0x000fe400078ec0ff */
[----:B------:R-:W-:Y:S02]  /*ef40*/  LOP3.LUT R83, R64, R83, RZ, 0x3c, !PT ;  /* 0x0000005340537212 */ /* 0x000fe400078e3cff */
[C---:B------:R-:W-:Y:S02]  /*ef50*/  LOP3.LUT R69, R56.reuse, 0x80808080, R69, 0x6, !PT ;  /* 0x8080808038457812 */ /* 0x040fe400078e0645 */
[----:B------:R-:W-:-:S02]  /*ef60*/  LOP3.LUT R56, R56, 0x7f7f7f7f, R71, 0x60, !PT ;  /* 0x7f7f7f7f38387812 */ /* 0x000fc400078e6047 */
[----:B------:R-:W-:Y:S02]  /*ef70*/  IADD3 R71, PT, PT, R66, 0x78787878, RZ ;  /* 0x7878787842477810 */ /* 0x000fe40007ffe0ff */
[----:B------:R-:W-:Y:S02]  /*ef80*/  LOP3.LUT R83, R83, 0x8080808, R60, 0x60, !PT ;  /* 0x0808080853537812 */ /* 0x000fe400078e603c */
[----:B------:R-:W-:Y:S02]  /*ef90*/  LOP3.LUT R56, R69, R56, RZ, 0xfc, !PT ;  /* 0x0000003845387212 */ /* 0x000fe400078efcff */
        /* <DEDUP_REMOVED lines=9> */
[----:B------:R-:W-:Y:S02]  /*f030*/  SHF.R.U32.HI R66, RZ, 0x4, R93 ;  /* 0x00000004ff427819 */ /* 0x000fe4000001165d */
[----:B------:R-:W-:-:S02]  /*f040*/  LOP3.LUT R83, R64, R83, RZ, 0xfc, !PT ;  /* 0x0000005340537212 */ /* 0x000fc400078efcff */
[----:B------:R-:W-:Y:S02]  /*f050*/  LOP3.LUT R64, R66, 0xf0f0f0f, RZ, 0xc0, !PT ;  /* 0x0f0f0f0f42407812 */ /* 0x000fe400078ec0ff */
[C---:B------:R-:W-:Y:S02]  /*f060*/  LOP3.LUT R71, R60.reuse, 0x80808080, R71, 0x6, !PT ;  /* 0x808080803c477812 */ /* 0x040fe400078e0647 */
[----:B------:R-:W-:Y:S01]  /*f070*/  LOP3.LUT R60, R60, 0x7f7f7f7f, R69, 0x60, !PT ;  /* 0x7f7f7f7f3c3c7812 */ /* 0x000fe200078e6045 */
[----:B------:R-:W-:Y:S01]  /*f080*/  VIADD R69, R64, 0x78787878 ;  /* 0x7878787840457836 */ /* 0x000fe20000000000 */
[----:B------:R0:W-:Y:S01]  /*f090*/  STS [R18], R73 ;  /* 0x0000004912007388 */ /* 0x0001e20000000800 */
[----:B------:R-:W-:Y:S02]  /*f0a0*/  LOP3.LUT R62, R62, R81, RZ, 0xfc, !PT ;  /* 0x000000513e3e7212 */ /* 0x000fe400078efcff */
[----:B------:R-:W-:Y:S02]  /*f0b0*/  LEA R58, R59, R58, 0x10 ;  /* 0x0000003a3b3a7211 */ /* 0x000fe400078e80ff */
[----:B------:R-:W-:Y:S01]  /*f0c0*/  LOP3.LUT R68, R93, 0xf0f0f0f, RZ, 0xc0, !PT ;  /* 0x0f0f0f0f5d447812 */ /* 0x000fe200078ec0ff */
[----:B------:R-:W-:Y:S01]  /*f0d0*/  STS [R18+0x10], R75 ;  /* 0x0000104b12007388 */ /* 0x000fe20000000800 */
[----:B0-----:R-:W-:-:S03]  /*f0e0*/  LOP3.LUT R73, R69, R66, RZ, 0x3c, !PT ;  /* 0x0000004245497212 */ /* 0x001fc600078e3cff */
[----:B------:R0:W-:Y:S01]  /*f0f0*/  STS [R19], R62 ;  /* 0x0000003e13007388 */ /* 0x0001e20000000800 */
[----:B------:R-:W-:Y:S02]  /*f100*/  LOP3.LUT R71, R71, R60, RZ, 0xfc, !PT ;  /* 0x0000003c47477212 */ /* 0x000fe400078efcff */
[----:B------:R-:W-:Y:S02]  /*f110*/  LOP3.LUT R73, R73, 0x8080808, R64, 0x60, !PT ;  /* 0x0808080849497812 */ /* 0x000fe400078e6040 */
[----:B------:R-:W-:Y:S02]  /*f120*/  SHF.R.U32.HI R66, RZ, 0x4, R58 ;  /* 0x00000004ff427819 */ /* 0x000fe4000001163a */
[----:B------:R-:W-:Y:S01]  /*f130*/  LOP3.LUT R60, R58, 0xf0f0f0f, RZ, 0xc0, !PT ;  /* 0x0f0f0f0f3a3c7812 */ /* 0x000fe200078ec0ff */
[----:B------:R1:W-:Y:S01]  /*f140*/  STS [R19+0x10], R56 ;  /* 0x0000103813007388 */ /* 0x0003e20000000800 */
[----:B------:R-:W-:Y:S01]  /*f150*/  PRMT R59, R64, 0xba98, RZ ;  /* 0x0000ba98403b7816 */ /* 0x000fe200000000ff */
[----:B0-----:R-:W-:Y:S01]  /*f160*/  VIADD R62, R68, 0x78787878 ;  /* 0x78787878443e7836 */ /* 0x001fe20000000000 */
[----:B------:R-:W-:Y:S01]  /*f170*/  LOP3.LUT R64, R66, 0xf0f0f0f, RZ, 0xc0, !PT ;  /* 0x0f0f0f0f42407812 */ /* 0x000fe200078ec0ff */
[----:B------:R0:W-:Y:S03]  /*f180*/  STS [R20+0x10], R71 ;  /* 0x0000104714007388 */ /* 0x0001e60000000800 */
[----:B------:R-:W-:-:S02]  /*f190*/  LOP3.LUT R93, R62, R93, RZ, 0x3c, !PT ;  /* 0x0000005d3e5d7212 */ /* 0x000fc400078e3cff */
[----:B-1----:R-:W-:Y:S01]  /*f1a0*/  PRMT R56, R73, 0xba98, RZ ;  /* 0x0000ba9849387816 */ /* 0x002fe200000000ff */
[----:B------:R-:W-:Y:S02]  /*f1b0*/  VIADD R73, R64, 0x78787878 ;  /* 0x7878787840497836 */ /* 0x000fe40000000000 */
[----:B0-----:R-:W-:Y:S01]  /*f1c0*/  VIADD R71, R60, 0x78787878 ;  /* 0x787878783c477836 */ /* 0x001fe20000000000 */
[C---:B------:R-:W-:Y:S02]  /*f1d0*/  LOP3.LUT R69, R56.reuse, 0x80808080, R69, 0x6, !PT ;  /* 0x8080808038457812 */ /* 0x040fe400078e0645 */
[----:B------:R-:W-:Y:S02]  /*f1e0*/  LOP3.LUT R56, R56, 0x7f7f7f7f, R59, 0x60, !PT ;  /* 0x7f7f7f7f38387812 */ /* 0x000fe400078e603b */
[----:B------:R-:W-:Y:S02]  /*f1f0*/  LOP3.LUT R93, R93, 0x8080808, R68, 0x60, !PT ;  /* 0x080808085d5d7812 */ /* 0x000fe400078e6044 */
[----:B------:R-:W-:-:S02]  /*f200*/  LOP3.LUT R59, R71, R58, RZ, 0x3c, !PT ;  /* 0x0000003a473b7212 */ /* 0x000fc400078e3cff */
[----:B------:R-:W-:Y:S02]  /*f210*/  LOP3.LUT R56, R69, R56, RZ, 0xfc, !PT ;  /* 0x0000003845387212 */ /* 0x000fe400078efcff */
[----:B------:R-:W-:Y:S01]  /*f220*/  LOP3.LUT R69, R73, R66, RZ, 0x3c, !PT ;  /* 0x0000004249457212 */ /* 0x000fe200078e3cff */
[----:B--2---:R-:W-:Y:S01]  /*f230*/  IMAD R66, R52, 0x10000, R51 ;  /* 0x0001000034427824 */ /* 0x004fe200078e0233 */
[----:B------:R-:W-:Y:S02]  /*f240*/  PRMT R93, R93, 0xba98, RZ ;  /* 0x0000ba985d5d7816 */ /* 0x000fe400000000ff */
[----:B------:R-:W-:Y:S02]  /*f250*/  LOP3.LUT R59, R59, 0x8080808, R60, 0x60, !PT ;  /* 0x080808083b3b7812 */ /* 0x000fe400078e603c */
[----:B------:R-:W-:Y:S02]  /*f260*/  PRMT R68, R68, 0xba98, RZ ;  /* 0x0000ba9844447816 */ /* 0x000fe400000000ff */
[----:B------:R-:W-:-:S02]  /*f270*/  LOP3.LUT R69, R69, 0x8080808, R64, 0x60, !PT ;  /* 0x0808080845457812 */ /* 0x000fc400078e6040 */
[----:B------:R-:W-:Y:S02]  /*f280*/  LOP3.LUT R62, R93, 0x80808080, R62, 0x6, !PT ;  /* 0x808080805d3e7812 */ /* 0x000fe400078e063e */
[----:B------:R-:W-:Y:S02]  /*f290*/  PRMT R52, R59, 0xba98, RZ ;  /* 0x0000ba983b347816 */ /* 0x000fe400000000ff */
[----:B------:R-:W-:Y:S02]  /*f2a0*/  LOP3.LUT R93, R93, 0x7f7f7f7f, R68, 0x60, !PT ;  /* 0x7f7f7f7f5d5d7812 */ /* 0x000fe400078e6044 */
[----:B------:R-:W-:Y:S02]  /*f2b0*/  PRMT R51, R60, 0xba98, RZ ;  /* 0x0000ba983c337816 */ /* 0x000fe400000000ff */
[----:B------:R-:W-:Y:S02]  /*f2c0*/  LOP3.LUT R68, R66, 0xf0f0f0f, RZ, 0xc0, !PT ;  /* 0x0f0f0f0f42447812 */ /* 0x000fe400078ec0ff */
[----:B------:R-:W-:-:S02]  /*f2d0*/  PRMT R58, R69, 0xba98, RZ ;  /* 0x0000ba98453a7816 */ /* 0x000fc400000000ff */
[----:B------:R-:W-:Y:S02]  /*f2e0*/  PRMT R59, R64, 0xba98, RZ ;  /* 0x0000ba98403b7816 */ /* 0x000fe400000000ff */
[C---:B------:R-:W-:Y:S02]  /*f2f0*/  LOP3.LUT R71, R52.reuse, 0x80808080, R71, 0x6, !PT ;  /* 0x8080808034477812 */ /* 0x040fe400078e0647 */
[----:B------:R-:W-:Y:S02]  /*f300*/  LOP3.LUT R52, R52, 0x7f7f7f7f, R51, 0x60, !PT ;  /* 0x7f7f7f7f34347812 */ /* 0x000fe400078e6033 */
[----:B------:R-:W-:Y:S02]  /*f310*/  IADD3 R51, PT, PT, R68, 0x78787878, RZ ;  /* 0x7878787844337810 */ /* 0x000fe40007ffe0ff */
[C---:B------:R-:W-:Y:S02]  /*f320*/  LOP3.LUT R73, R58.reuse, 0x80808080, R73, 0x6, !PT ;  /* 0x808080803a497812 */ /* 0x040fe400078e0649 */
[----:B------:R-:W-:-:S02]  /*f330*/  LOP3.LUT R58, R58, 0x7f7f7f7f, R59, 0x60, !PT ;  /* 0x7f7f7f7f3a3a7812 */ /* 0x000fc400078e603b */
[----:B------:R-:W-:Y:S02]  /*f340*/  LOP3.LUT R59, R51, R66, RZ, 0x3c, !PT ;  /* 0x00000042333b7212 */ /* 0x000fe400078e3cff */
[----:B------:R-:W-:Y:S02]  /*f350*/  SHF.R.U32.HI R66, RZ, 0x4, R66 ;  /* 0x00000004ff427819 */ /* 0x000fe40000011642 */
[----:B------:R-:W-:Y:S02]  /*f360*/  LOP3.LUT R62, R62, R93, RZ, 0xfc, !PT ;  /* 0x0000005d3e3e7212 */ /* 0x000fe400078efcff */
[----:B------:R-:W-:Y:S01]  /*f370*/  LOP3.LUT R73, R73, R58, RZ, 0xfc, !PT ;  /* 0x0000003a49497212 */ /* 0x000fe200078efcff */
[----:B----4-:R-:W-:Y:S01]  /*f380*/  IMAD R58, R54, 0x10000, R47 ;  /* 0x00010000363a7824 */ /* 0x010fe200078e022f */
[----:B------:R-:W-:Y:S01]  /*f390*/  LOP3.LUT R59, R59, 0x8080808, R68, 0x60, !PT ;  /* 0x080808083b3b7812 */ /* 0x000fe200078e6044 */
[----:B------:R-:W-:Y:S01]  /*f3a0*/  STS [R20], R83 ;  /* 0x0000005314007388 */ /* 0x000fe20000000800 */
[----:B------:R-:W-:-:S02]  /*f3b0*/  LOP3.LUT R54, R66, 0xf0f0f0f, RZ, 0xc0, !PT ;  /* 0x0f0f0f0f42367812 */ /* 0x000fc400078ec0ff */
[----:B------:R-:W-:Y:S01]  /*f3c0*/  LOP3.LUT R71, R71, R52, RZ, 0xfc, !PT ;  /* 0x0000003447477212 */ /* 0x000fe200078efcff */
[----:B------:R0:W-:Y:S01]  /*f3d0*/  STS [R21], R62 ;  /* 0x0000003e15007388 */ /* 0x0001e20000000800 */
[----:B------:R-:W-:Y:S01]  /*f3e0*/  PRMT R52, R59, 0xba98, RZ ;  /* 0x0000ba983b347816 */ /* 0x000fe200000000ff */
[----:B------:R-:W-:Y:S01]  /*f3f0*/  VIADD R59, R54, 0x78787878 ;  /* 0x78787878363b7836 */ /* 0x000fe20000000000 */
[----:B------:R-:W-:Y:S02]  /*f400*/  LOP3.LUT R60, R58, 0xf0f0f0f, RZ, 0xc0, !PT ;  /* 0x0f0f0f0f3a3c7812 */ /* 0x000fe400078ec0ff */
[----:B------:R-:W-:Y:S02]  /*f410*/  PRMT R47, R68, 0xba98, RZ ;  /* 0x0000ba98442f7816 */ /* 0x000fe400000000ff */
[----:B0-----:R-:W-:Y:S02]  /*f420*/  SHF.R.U32.HI R62, RZ, 0x4, R58 ;  /* 0x00000004ff3e7819 */ /* 0x001fe4000001163a */
[----:B------:R-:W-:-:S02]  /*f430*/  LOP3.LUT R51, R52, 0x80808080, R51, 0x6, !PT ;  /* 0x8080808034337812 */ /* 0x000fc400078e0633 */
[----:B------:R-:W-:Y:S01]  /*f440*/  LOP3.LUT R64, R62, 0xf0f0f0f, RZ, 0xc0, !PT ;  /* 0x0f0f0f0f3e407812 */ /* 0x000fe200078ec0ff */
[----:B------:R-:W-:Y:S01]  /*f450*/  VIADD R69, R60, 0x78787878 ;  /* 0x787878783c457836 */ /* 0x000fe20000000000 */
[----:B------:R-:W-:Y:S02]  /*f460*/  LOP3.LUT R52, R52, 0x7f7f7f7f, R47, 0x60, !PT ;  /* 0x7f7f7f7f34347812 */ /* 0x000fe400078e602f */
[----:B------:R-:W-:Y:S02]  /*f470*/  LOP3.LUT R47, R59, R66, RZ, 0x3c, !PT ;  /* 0x000000423b2f7212 */ /* 0x000fe400078e3cff */
[----:B------:R-:W-:Y:S01]  /*f480*/  IADD3 R75, PT, PT, R64, 0x78787878, RZ ;  /* 0x78787878404b7810 */ /* 0x000fe20007ffe0ff */
[----:B------:R0:W-:Y:S01]  /*f490*/  STS [R21+0x10], R56 ;  /* 0x0000103815007388 */ /* 0x0001e20000000800 */
[----:B------:R-:W-:Y:S02]  /*f4a0*/  LOP3.LUT R47, R47, 0x8080808, R54, 0x60, !PT ;  /* 0x080808082f2f7812 */ /* 0x000fe400078e6036 */
[----:B------:R-:W-:Y:S01]  /*f4b0*/  LOP3.LUT R77, R75, R62, RZ, 0x3c, !PT ;  /* 0x0000003e4b4d7212 */ /* 0x000fe200078e3cff */
[----:B------:R1:W-:Y:S03]  /*f4c0*/  STS [R22], R71 ;  /* 0x0000004716007388 */ /* 0x0003e60000000800 */
[----:B------:R-:W-:-:S02]  /*f4d0*/  LOP3.LUT R77, R77, 0x8080808, R64, 0x60, !PT ;  /* 0x080808084d4d7812 */ /* 0x000fc400078e6040 */
[----:B0-----:R-:W-:Y:S02]  /*f4e0*/  PRMT R56, R47, 0xba98, RZ ;  /* 0x0000ba982f387816 */ /* 0x001fe400000000ff */
[----:B-1----:R-:W-:Y:S02]  /*f4f0*/  LOP3.LUT R71, R69, R58, RZ, 0x3c, !PT ;  /* 0x0000003a45477212 */ /* 0x002fe400078e3cff */
[----:B------:R-:W-:Y:S02]  /*f500*/  PRMT R47, R54, 0xba98, RZ ;  /* 0x0000ba98362f7816 */ /* 0x000fe400000000ff */
[----:B------:R-:W-:Y:S02]  /*f510*/  LOP3.LUT R71, R71, 0x8080808, R60, 0x60, !PT ;  /* 0x0808080847477812 */ /* 0x000fe400078e603c */
[----:B------:R-:W-:Y:S02]  /*f520*/  LOP3.LUT R59, R56, 0x80808080, R59, 0x6, !PT ;  /* 0x80808080383b7812 */ /* 0x000fe400078e063b */
[----:B------:R-:W-:-:S02]  /*f530*/  LOP3.LUT R52, R51, R52, RZ, 0xfc, !PT ;  /* 0x0000003433347212 */ /* 0x000fc400078efcff */
[----:B------:R-:W-:Y:S02]  /*f540*/  PRMT R54, R71, 0xba98, RZ ;  /* 0x0000ba9847367816 */ /* 0x000fe400000000ff */
        /* <DEDUP_REMOVED lines=8> */
[----:B------:R-:W-:Y:S01]  /*f5d0*/  LOP3.LUT R56, R59, R56, RZ, 0xfc, !PT ;  /* 0x000000383b387212 */ /* 0x000fe200078efcff */
[----:B------:R-:W-:Y:S01]  /*f5e0*/  HADD2.F32 R50, -RZ, R50.H0_H0 ;  /* 0x20000032ff327230 */ /* 0x000fe20000004100 */
[----:B------:R-:W-:Y:S02]  /*f5f0*/  LOP3.LUT R69, R69, R54, RZ, 0xfc, !PT ;  /* 0x0000003645457212 */ /* 0x000fe400078efcff */
[----:B------:R-:W-:Y:S01]  /*f600*/  LOP3.LUT R75, R75, R58, RZ, 0xfc, !PT ;  /* 0x0000003a4b4b7212 */ /* 0x000fe200078efcff */
[----:B------:R-:W-:Y:S01]  /*f610*/  HADD2.F32 R47, -RZ, R48.H0_H0 ;  /* 0x20000030ff2f7230 */ /* 0x000fe20000004100 */
[----:B------:R-:W-:Y:S01]  /*f620*/  STS [R22+0x10], R73 ;  /* 0x0000104916007388 */ /* 0x000fe20000000800 */
[----:B------:R-:W-:-:S02]  /*f630*/  HADD2.F32 R46, -RZ, R46.H0_H0 ;  /* 0x2000002eff2e7230 */ /* 0x000fc40000004100 */
        /* <DEDUP_REMOVED lines=8> */
[----:B------:R-:W-:Y:S04]  /*f6c0*/  STS [R135+0x3240], R44 ;  /* 0x0032402c87007388 */ /* 0x000fe80000000800 */
[----:B---3--:R-:W-:Y:S04]  /*f6d0*/  STS [R2+0x140], R99 ;  /* 0x0001406302007388 */ /* 0x008fe80000000800 */
        /* <DEDUP_REMOVED lines=10> */
[----:B------:R-:W-:Y:S01]  /*f780*/  STS [R2+0x2d40], R53 ;  /* 0x002d403502007388 */ /* 0x000fe20000000800 */
[----:B------:R-:W-:Y:S01]  /*f790*/  BAR.SYNC.DEFER_BLOCKING 0x0 ;  /* 0x0000000000007b1d */ /* 0x000fe20000010000 */
[----:B------:R-:W-:Y:S01]  /*f7a0*/  MOV R108, R186 ;  /* 0x000000ba006c7202 */ /* 0x000fe20000000f00 */
[----:B0-----:R-:W-:Y:S01]  /*f7b0*/  IMAD.SHL.U32 R50, R127, 0x10, RZ ;  /* 0x000000107f327824 */ /* 0x001fe200078e00ff */
[----:B------:R-:W-:-:S04]  /*f7c0*/  IADD3 R150, P4, PT, R182, 0x31e0, RZ ;  /* 0x000031e0b6967810 */ /* 0x000fc80007f9e0ff */
[----:B------:R-:W-:Y:S01]  /*f7d0*/  LOP3.LUT R50, R50, 0x3fe0, RZ, 0xc0, !PT ;  /* 0x00003fe032327812 */ /* 0x000fe200078ec0ff */
[----:B------:R-:W-:Y:S01]  /*f7e0*/  IMAD.X R151, RZ, RZ, R183, P4 ;  /* 0x000000ffff977224 */ /* 0x000fe200020e06b7 */
[----:B------:R-:W-:Y:S04]  /*f7f0*/  LDS R68, [R140+0x150] ;  /* 0x000150008c447984 */ /* 0x000fe80000000800 */
[----:B------:R-:W-:Y:S04]  /*f800*/  LDS R69, [R140+0x160] ;  /* 0x000160008c457984 */ /* 0x000fe80000000800 */
[----:B------:R-:W0:Y:S04]  /*f810*/  LDSM.16.M88.4 R108, [R108] ;  /* 0x000000006c6c783b */ /* 0x000e280000000200 */
[----:B------:R-:W3:Y:S01]  /*f820*/  LDSM.16.M88.4 R92, [R92] ;  /* 0x000000005c5c783b */ /* 0x000ee20000000200 */
[----:B------:R-:W-:-:S02]  /*f830*/  IADD3 R48, P5, PT, R182, 0x44e0, RZ ;  /* 0x000044e0b6307810 */ /* 0x000fc40007fbe0ff */
[----:B------:R-:W-:Y:S01]  /*f840*/  MOV R150, R150 ;  /* 0x0000009600967202 */ /* 0x000fe20000000f00 */
[----:B------:R-:W-:Y:S01]  /*f850*/  IMAD.IADD R151, R7, 0x1, R50 ;  /* 0x0000000107977824 */ /* 0x000fe200078e0232 */
[----:B------:R-:W-:Y:S01]  /*f860*/  LDS R74, [R140+0xa50] ;  /* 0x000a50008c4a7984 */ /* 0x000fe20000000800 */
[----:B------:R-:W-:Y:S02]  /*f870*/  IMAD R142, R8, 0x120, R141 ;  /* 0x00000120088e7824 */ /* 0x000fe400078e028d */
[--C-:B-1----:R-:W-:Y:S01]  /*f880*/  IMAD.X R49, RZ, RZ, R183.reuse, P5 ;  /* 0x000000ffff317224 */ /* 0x102fe200028e06b7 */
[C---:B------:R-:W-:Y:S01]  /*f890*/  IADD3 R44, P5, PT, R182.reuse, 0x4500, RZ ;  /* 0x00004500b62c7810 */ /* 0x040fe20007fbe0ff */
[----:B------:R-:W-:Y:S01]  /*f8a0*/  IMAD R151, R151, 0x130, R0 ;  /* 0x0000013097977824 */ /* 0x000fe200078e0200 */
[----:B------:R-:W-:Y:S01]  /*f8b0*/  IADD3 R46, P4, PT, R182, 0x3200, RZ ;  /* 0x00003200b62e7810 */ /* 0x000fe20007f9e0ff */
[----:B------:R-:W1:Y:S02]  /*f8c0*/  LDS.128 R56, [R142+0x140] ;  /* 0x000140008e387984 */ /* 0x000e640000000c00 */
[----:B--2---:R-:W-:Y:S01]  /*f8d0*/  IMAD.X R45, RZ, RZ, R183, P5 ;  /* 0x000000ffff2d7224 */ /* 0x004fe200028e06b7 */
[----:B------:R-:W-:Y:S01]  /*f8e0*/  IADD3.X R47, PT, PT, RZ, R183, RZ, P4, !PT ;  /* 0x000000b7ff2f7210 */ /* 0x000fe200027fe4ff */
[----:B------:R-:W-:Y:S04]  /*f8f0*/  LDS R75, [R140+0xa60] ;  /* 0x000a60008c4b7984 */ /* 0x000fe80000000800 */
[----:B------:R-:W2:Y:S01]  /*f900*/  LDS.128 R52, [R151+0x3bc0] ;  /* 0x003bc00097347984 */ /* 0x000ea20000000c00 */
[----:B------:R-:W-:-:S03]  /*f910*/  MOV R146, R46 ;  /* 0x0000002e00927202 */ /* 0x000fc60000000f00 */
[----:B------:R-:W4:Y:S01]  /*f920*/  LDS.128 R76, [R142+0x1d0] ;  /* 0x0001d0008e4c7984 */ /* 0x000f220000000c00 */
[C---:B------:R-:W-:Y:S02]  /*f930*/  IADD3 R46, P4, PT, R182.reuse, 0x3220, RZ ;  /* 0x00003220b62e7810 */ /* 0x040fe40007f9e0ff */
[----:B------:R-:W-:Y:S01]  /*f940*/  MOV R145, R44 ;  /* 0x0000002c00917202 */ /* 0x000fe20000000f00 */
[----:B------:R-:W5:Y:S01]  /*f950*/  LDS.128 R60, [R151+0x3240] ;  /* 0x00324000973c7984 */ /* 0x000f620000000c00 */
[----:B------:R-:W-:Y:S01]  /*f960*/  IADD3 R44, P5, PT, R182, 0x4520, RZ ;  /* 0x00004520b62c7810 */ /* 0x000fe20007fbe0ff */
[----:B------:R-:W-:Y:S02]  /*f970*/  IMAD.X R47, RZ, RZ, R183, P4 ;  /* 0x000000ffff2f7224 */ /* 0x000fe400020e06b7 */
[----:B------:R-:W-:Y:S01]  /*f980*/  LDS.128 R80, [R142+0xa40] ;  /* 0x000a40008e507984 */ /* 0x000fe20000000c00 */
[----:B------:R-:W-:Y:S01]  /*f990*/  IADD3.X R45, PT, PT, RZ, R183, RZ, P5, !PT ;  /* 0x000000b7ff2d7210 */ /* 0x000fe20002ffe4ff */
[-C--:B0-----:R-:W-:Y:S01]  /*f9a0*/  IMMA.16832.S8.S8 R64, R108.ROW, R68.reuse.COL, RZ ;  /* 0x000000446c407237 */ /* 0x081fe20000405cff */
[----:B------:R-:W-:Y:S01]  /*f9b0*/  MOV R144, R46 ;  /* 0x0000002e00907202 */ /* 0x000fe20000000f00 */
[----:B------:R-:W-:Y:S01]  /*f9c0*/  IMAD.WIDE R104, R26, 0x90, R104 ;  /* 0x000000901a687825 */ /* 0x000fe200078e0268 */
[----:B------:R-:W-:Y:S01]  /*f9d0*/  MOV R143, R44 ;  /* 0x0000002c008f7202 */ /* 0x000fe20000000f00 */
[----:B------:R-:W-:Y:S04]  /*f9e0*/  LDS R72, [R140+0x170] ;  /* 0x000170008c487984 */ /* 0x000fe80000000800 */
[----:B------:R-:W0:Y:S01]  /*f9f0*/  LDS.128 R44, [R151+0x4540] ;  /* 0x00454000972c7984 */ /* 0x000e220000000c00 */
[----:B---3--:R-:W-:Y:S01]  /*fa00*/  IMMA.16832.S8.S8 R68, R92.ROW, R68.COL, RZ ;  /* 0x000000445c447237 */ /* 0x008fe20000405cff */
[----:B------:R-:W-:-:S02]  /*fa10*/  MOV R148, R48 ;  /* 0x0000003000947202 */ /* 0x000fc40000000f00 */
[----:B------:R-:W3:Y:S01]  /*fa20*/  LDS.128 R48, [R151+0x4ec0] ;  /* 0x004ec00097307984 */ /* 0x000ee20000000c00 */
[----:B------:R-:W-:Y:S02]  /*fa30*/  MOV R162, R162 ;  /* 0x000000a200a27202 */ /* 0x000fe40000000f00 */
[----:B------:R-:W-:Y:S01]  /*fa40*/  MOV R160, R160 ;  /* 0x000000a000a07202 */ /* 0x000fe20000000f00 */
[----:B------:R-:W-:Y:S04]  /*fa50*/  LDS R73, [R140+0x180] ;  /* 0x000180008c497984 */ /* 0x000fe80000000800 */
[----:B------:R-:W3:Y:S04]  /*fa60*/  LDSM.16.M88.4 R96, [R96] ;  /* 0x000000006060783b */ /* 0x000ee80000000200 */
        /* <DEDUP_REMOVED lines=12> */
[----:B------:R-:W-:-:S02]  /*fb30*/  I2FP.F32.S32 R203, R64 ;  /* 0x0000004000cb7245 */ /* 0x000fc40000201400 */
[----:B------:R-:W-:Y:S02]  /*fb40*/  I2FP.F32.S32 R209, R65 ;  /* 0x0000004100d17245 */ /* 0x000fe40000201400 */
[----:B------:R-:W-:Y:S02]  /*fb50*/  I2FP.F32.S32 R211, R66 ;  /* 0x0000004200d37245 */ /* 0x000fe40000201400 */
[----:B------:R-:W-:Y:S02]  /*fb60*/  I2FP.F32.S32 R213, R67 ;  /* 0x0000004300d57245 */ /* 0x000fe40000201400 */
[----:B------:R-:W-:Y:S04]  /*fb70*/  LDS.128 R64, [R142+0xad0] ;  /* 0x000ad0008e407984 */ /* 0x000fe80000000c00 */
[----:B-1----:R-:W1:Y:S01]  /*fb80*/  LDSM.16.M88.4 R104, [R106] ;  /* 0x000000006a68783b */ /* 0x002e620000000200 */
[----:B------:R-:W-:Y:S01]  /*fb90*/  MOV R204, R204 ;  /* 0x000000cc00cc7202 */ /* 0x000fe20000000f00 */
[----:B------:R-:W-:Y:S01]  /*fba0*/  HADD2.F32 R207, -RZ, R56.H0_H0 ;  /* 0x20000038ffcf7230 */ /* 0x000fe20000004100 */
[----:B------:R-:W-:Y:S01]  /*fbb0*/  I2FP.F32.S32 R215, R68 ;  /* 0x0000004400d77245 */ /* 0x000fe20000201400 */
[----:B------:R-:W-:-:S02]  /*fbc0*/  HADD2.F32 R205, -RZ, R57.H0_H0 ;  /* 0x20000039ffcd7230 */ /* 0x000fc40000004100 */
[----:B--2---:R-:W-:Y:S01]  /*fbd0*/  FMUL R68, R52, R211 ;  /* 0x000000d334447220 */ /* 0x004fe20000400000 */
[----:B------:R-:W-:Y:S02]  /*fbe0*/  HADD2.F32 R172, -RZ, R58.H0_H0 ;  /* 0x2000003affac7230 */ /* 0x000fe40000004100 */
[----:B------:R-:W-:Y:S02]  /*fbf0*/  HADD2.F32 R158, -RZ, R59.H0_H0 ;  /* 0x2000003bff9e7230 */ /* 0x000fe40000004100 */
[----:B------:R-:W-:Y:S01]  /*fc00*/  IMMA.16832.S8.S8 R56, R108.ROW, R74.COL, RZ ;  /* 0x0000004a6c387237 */ /* 0x000fe20000405cff */
[----:B----4-:R-:W-:Y:S01]  /*fc10*/  HADD2.F32 R206, -RZ, R76.H0_H0 ;  /* 0x2000004cffce7230 */ /* 0x010fe20000004100 */
[----:B------:R-:W-:Y:S01]  /*fc20*/  I2FP.F32.S32 R219, R69 ;  /* 0x0000004500db7245 */ /* 0x000fe20000201400 */
[----:B------:R-:W-:Y:S01]  /*fc30*/  FFMA R76, R207, R68, R199 ;  /* 0x00000044cf4c7223 */ /* 0x000fe200000000c7 */
[----:B------:R-:W-:Y:S02]  /*fc40*/  I2FP.F32.S32 R221, R70 ;  /* 0x0000004600dd7245 */ /* 0x000fe40000201400 */
[----:B------:R-:W-:-:S02]  /*fc50*/  I2FP.F32.S32 R223, R71 ;  /* 0x0000004700df7245 */ /* 0x000fc40000201400 */
[----:B------:R-:W-:Y:S01]  /*fc60*/  IMMA.16832.S8.S8 R68, R92.ROW, R74.COL, RZ ;  /* 0x0000004a5c447237 */ /* 0x000fe20000405cff */
[----:B------:R-:W-:Y:S01]  /*fc70*/  LDS R74, [R140+0xa70] ;  /* 0x000a70008c4a7984 */ /* 0x000fe20000000800 */
[----:B-----5:R-:W-:-:S03]  /*fc80*/  FMUL R203, R60, R203 ;  /* 0x000000cb3ccb7220 */ /* 0x020fc60000400000 */
[----:B------:R-:W2:Y:S01]  /*fc90*/  LDS R75, [R140+0xa80] ;  /* 0x000a80008c4b7984 */ /* 0x000ea20000000800 */
[C---:B0-----:R-:W-:Y:S01]  /*fca0*/  FMUL R215, R44.reuse, R215 ;  /* 0x000000d72cd77220 */ /* 0x041fe20000400000 */
[C---:B------:R-:W-:Y:S01]  /*fcb0*/  FFMA R200, R207.reuse, R203, R200 ;  /* 0x000000cbcfc87223 */ /* 0x040fe200000000c8 */
[----:B------:R-:W-:Y:S01]  /*fcc0*/  FMUL R219, R44, R219 ;  /* 0x000000db2cdb7220 */ /* 0x000fe20000400000 */
[----:B------:R-:W-:Y:S02]  /*fcd0*/  FMUL R203, R60, R209 ;  /* 0x000000d13ccb7220 */ /* 0x000fe40000400000 */
[----:B------:R-:W-:Y:S01]  /*fce0*/  I2FP.F32.S32 R199, R56 ;  /* 0x0000003800c77245 */ /* 0x000fe20000201400 */
[----:B------:R-:W-:Y:S01]  /*fcf0*/  FFMA R218, R207, R215, R84 ;  /* 0x000000d7cfda7223 */ /* 0x000fe20000000054 */
[----:B------:R-:W-:Y:S01]  /*fd00*/  I2FP.F32.S32 R209, R58 ;  /* 0x0000003a00d17245 */ /* 0x000fe20000201400 */
[----:B---3--:R-:W-:Y:S01]  /*fd10*/  FMUL R221, R48, R221 ;  /* 0x000000dd30dd7220 */ /* 0x008fe20000400000 */
[----:B------:R-:W-:Y:S01]  /*fd20*/  FFMA R84, R206, R219, R101 ;  /* 0x000000dbce547223 */ /* 0x000fe20000000065 */
[----:B------:R-:W-:Y:S01]  /*fd30*/  FMUL R208, R52, R213 ;  /* 0x000000d534d07220 */ /* 0x000fe20000400000 */
[----:B------:R-:W-:-:S02]  /*fd40*/  HADD2.F32 R101, -RZ, R80.H0_H0 ;  /* 0x20000050ff657230 */ /* 0x000fc40000004100 */
[----:B------:R-:W-:Y:S01]  /*fd50*/  FMUL R199, R60, R199 ;  /* 0x000000c73cc77220 */ /* 0x000fe20000400000 */
[----:B------:R-:W-:Y:S01]  /*fd60*/  I2FP.F32.S32 R213, R68 ;  /* 0x0000004400d57245 */ /* 0x000fe20000201400 */
[----:B------:R-:W-:Y:S01]  /*fd70*/  FMUL R68, R52, R209 ;  /* 0x000000d134447220 */ /* 0x000fe20000400000 */
[----:B------:R-:W-:Y:S01]  /*fd80*/  FFMA R100, R207, R221, R100 ;  /* 0x000000ddcf647223 */ /* 0x000fe20000000064 */
[----:B------:R-:W-:Y:S01]  /*fd90*/  I2FP.F32.S32 R207, R57 ;  /* 0x0000003900cf7245 */ /* 0x000fe20000201400 */
[C---:B------:R-:W-:Y:S01]  /*fda0*/  FFMA R210, R101.reuse, R199, R202 ;  /* 0x000000c765d27223 */ /* 0x040fe200000000ca */
[----:B------:R-:W-:Y:S01]  /*fdb0*/  I2FP.F32.S32 R211, R59 ;  /* 0x0000003b00d37245 */ /* 0x000fe20000201400 */
[----:B------:R-:W-:Y:S01]  /*fdc0*/  FFMA R199, R101, R68, R201 ;  /* 0x0000004465c77223 */ /* 0x000fe200000000c9 */
[----:B------:R-:W-:Y:S01]  /*fdd0*/  IMMA.16832.S8.S8 R56, R96.ROW, R72.COL, RZ ;  /* 0x0000004860387237 */ /* 0x000fe20000405cff */
[----:B------:R-:W-:Y:S02]  /*fde0*/  I2FP.F32.S32 R219, R70 ;  /* 0x0000004600db7245 */ /* 0x000fe40000201400 */
[----:B------:R-:W-:-:S02]  /*fdf0*/  I2FP.F32.S32 R215, R69 ;  /* 0x0000004500d77245 */ /* 0x000fc40000201400 */
[----:B------:R-:W-:-:S03]  /*fe00*/  I2FP.F32.S32 R221, R71 ;  /* 0x0000004700dd7245 */ /* 0x000fc60000201400 */
[----:B-1----:R-:W-:Y:S01]  /*fe10*/  IMMA.16832.S8.S8 R68, R104.ROW, R72.COL, RZ ;  /* 0x0000004868447237 */ /* 0x002fe20000405cff */
[C---:B------:R-:W-:Y:S01]  /*fe20*/  FFMA R203, R206.reuse, R203, R198 ;  /* 0x000000cbcecb7223 */ /* 0x040fe200000000c6 */
[----:B------:R-:W-:Y:S01]  /*fe30*/  FFMA R197, R206, R208, R197 ;  /* 0x000000d0cec57223 */ /* 0x000fe200000000c5 */
[----:B------:R-:W-:Y:S01]  /*fe40*/  FMUL R198, R48, R223 ;  /* 0x000000df30c67220 */ /* 0x000fe20000400000 */
[----:B------:R-:W-:Y:S02]  /*fe50*/  HADD2.F32 R64, -RZ, R64.H0_H0 ;  /* 0x20000040ff407230 */ /* 0x000fe40000004100 */
[----:B------:R-:W-:Y:S01]  /*fe60*/  FMUL R213, R44, R213 ;  /* 0x000000d52cd57220 */ /* 0x000fe20000400000 */
[----:B------:R-:W-:Y:S01]  /*fe70*/  FMUL R208, R52, R211 ;  /* 0x000000d334d07220 */ /* 0x000fe20000400000 */
[----:B------:R-:W-:Y:S02]  /*fe80*/  FFMA R91, R206, R198, R91 ;  /* 0x000000c6ce5b7223 */ /* 0x000fe4000000005b */
[----:B------:R-:W-:Y:S01]  /*fe90*/  FFMA R198, R101, R213, R88 ;  /* 0x000000d565c67223 */ /* 0x000fe20000000058 */
[----:B------:R-:W-:Y:S01]  /*fea0*/  FFMA R208, R64, R208, R89 ;  /* 0x000000d040d07223 */ /* 0x000fe20000000059 */
[----:B------:R-:W-:Y:S01]  /*feb0*/  LDS R88, [R140+0x1350] ;  /* 0x001350008c587984 */ /* 0x000fe20000000800 */
[----:B------:R-:W-:Y:S01]  /*fec0*/  FMUL R207, R60, R207 ;  /* 0x000000cf3ccf7220 */ /* 0x000fe20000400000 */
[----:B------:R-:W-:-:S02]  /*fed0*/  FMUL R72, R44, R215 ;  /* 0x000000d72c487220 */ /* 0x000fc40000400000 */
[----:B------:R-:W0:Y:S01]  /*fee0*/  LDS R89, [R140+0x1360] ;  /* 0x001360008c597984 */ /* 0x000e220000000800 */
[----:B------:R-:W-:Y:S01]  /*fef0*/  FMUL R206, R48, R221 ;  /* 0x000000dd30ce7220 */ /* 0x000fe20000400000 */
[----:B------:R-:W-:Y:S01]  /*ff00*/  FFMA R209, R64, R207, R90 ;  /* 0x000000cf40d17223 */ /* 0x000fe2000000005a */
[----:B------:R-:W-:Y:S01]  /*ff10*/  FMUL R219, R48, R219 ;  /* 0x000000db30db7220 */ /* 0x000fe20000400000 */
[C---:B------:R-:W-:Y:S01]  /*ff20*/  FFMA R207, R64.reuse, R72, R87 ;  /* 0x0000004840cf7223 */ /* 0x040fe20000000057 */
[----:B------:R-:W-:Y:S01]  /*ff30*/  I2FP.F32.S32 R72, R58 ;  /* 0x0000003a00487245 */ /* 0x000fe20000201400 */
[----:B------:R-:W-:Y:S01]  /*ff40*/  FFMA R206, R64, R206, R85 ;  /* 0x000000ce40ce7223 */ /* 0x000fe20000000055 */
[----:B------:R-:W-:Y:S01]  /*ff50*/  I2FP.F32.S32 R64, R56 ;  /* 0x0000003800407245 */ /* 0x000fe20000201400 */
[----:B------:R-:W-:Y:S01]  /*ff60*/  FFMA R80, R101, R219, R86 ;  /* 0x000000db65507223 */ /* 0x000fe20000000056 */
[----:B------:R-:W-:Y:S02]  /*ff70*/  I2FP.F32.S32 R68, R68 ;  /* 0x0000004400447245 */ /* 0x000fe40000201400 */
[----:B------:R-:W-:Y:S01]  /*ff80*/  I2FP.F32.S32 R70, R70 ;  /* 0x0000004600467245 */ /* 0x000fe20000201400 */
[----:B------:R-:W-:Y:S01]  /*ff90*/  FMUL R211, R53, R72 ;  /* 0x0000004835d37220 */ /* 0x000fe20000400000 */
[----:B------:R-:W-:-:S02]  /*ffa0*/  I2FP.F32.S32 R86, R57 ;  /* 0x0000003900567245 */ /* 0x000fc40000201400 */
[----:B------:R-:W-:Y:S01]  /*ffb0*/  I2FP.F32.S32 R90, R59 ;  /* 0x0000003b005a7245 */ /* 0x000fe20000201400 */
[----:B------:R-:W-:Y:S01]  /*ffc0*/  FMUL R64, R61, R64 ;  /* 0x000000403d407220 */ /* 0x000fe20000400000 */
[-C--:B--2---:R-:W-:Y:S01]  /*ffd0*/  IMMA.16832.S8.S8 R56, R96.ROW, R74.reuse.COL, RZ ;  /* 0x0000004a60387237 */ /* 0x084fe20000405cff */
[----:B------:R-:W-:Y:S01]  /*ffe0*/  I2FP.F32.S32 R202, R69 ;  /* 0x0000004500ca7245 */ /* 0x000fe20000201400 */
[----:B------:R-:W-:Y:S01]  /*fff0*/  FMUL R215, R45, R68 ;  /* 0x000000442dd77220 */ /* 0x000fe20000400000 */
[----:B------:R-:W-:Y:S01]  /*10000*/  FMUL R69, R49, R70 ;  /* 0x0000004631457220 */ /* 0x000fe20000400000 */
[----:B------:R-:W-:Y:S04]  /*10010*/  LDS R101, [R140+0x1380] ;  /* 0x001380008c657984 */ /* 0x000fe80000000800 */
[----:B------:R-:W-:Y:S01]  /*10020*/  IMMA.16832.S8.S8 R72, R104.ROW, R74.COL, RZ ;  /* 0x0000004a68487237 */ /* 0x000fe20000405cff */
[C---:B------:R-:W-:Y:S01]  /*10030*/  FFMA R213, R205.reuse, R64, R200 ;  /* 0x00000040cdd57223 */ /* 0x040fe200000000c8 */
[C---:B------:R-:W-:Y:S01]  /*10040*/  FFMA R211, R205.reuse, R211, R76 ;  /* 0x000000d3cdd37223 */ /* 0x040fe2000000004c */
[C---:B------:R-:W-:Y:S01]  /*10050*/  FFMA R215, R205.reuse, R215, R218 ;  /* 0x000000d7cdd77223 */ /* 0x040fe200000000da */
[----:B------:R-:W-:-:S02]  /*10060*/  FFMA R205, R205, R69, R100 ;  /* 0x00000045cdcd7223 */ /* 0x000fc40000000064 */
[----:B------:R-:W1:Y:S01]  /*10070*/  LDS R100, [R140+0x1370] ;  /* 0x001370008c647984 */ /* 0x000e620000000800 */
[----:B------:R-:W-:Y:S01]  /*10080*/  I2FP.F32.S32 R220, R71 ;  /* 0x0000004700dc7245 */ /* 0x000fe20000201400 */
[----:B------:R-:W-:Y:S02]  /*10090*/  HADD2.F32 R200, -RZ, R77.H0_H0 ;  /* 0x2000004dffc87230 */ /* 0x000fe40000004100 */
[----:B------:R-:W-:Y:S01]  /*100a0*/  FMUL R86, R61, R86 ;  /* 0x000000563d567220 */ /* 0x000fe20000400000 */
[----:B------:R-:W-:Y:S01]  /*100b0*/  FMUL R90, R53, R90 ;  /* 0x0000005a355a7220 */ /* 0x000fe20000400000 */
[----:B------:R-:W-:Y:S01]  /*100c0*/  FMUL R201, R45, R202 ;  /* 0x000000ca2dc97220 */ /* 0x000fe20000400000 */
[----:B------:R-:W-:Y:S01]  /*100d0*/  FMUL R220, R49, R220 ;  /* 0x000000dc31dc7220 */ /* 0x000fe20000400000 */
[----:B------:R-:W2:Y:S01]  /*100e0*/  LDS.128 R68, [R142+0x1340] ;  /* 0x001340008e447984 */ /* 0x000ea20000000c00 */
        /* <DEDUP_REMOVED lines=10> */
[----:B------:R-:W3:Y:S01]  /*10190*/  LDS.128 R72, [R142+0x13d0] ;  /* 0x0013d0008e487984 */ /* 0x000ee20000000c00 */
[----:B------:R-:W-:Y:S01]  /*101a0*/  I2FP.F32.S32 R56, R56 ;  /* 0x0000003800387245 */ /* 0x000fe20000201400 */
[-C--:B0-----:R-:W-:Y:S01]  /*101b0*/  IMMA.16832.S8.S8 R84, R108.ROW, R88.reuse.COL, RZ ;  /* 0x000000586c547237 */ /* 0x081fe20000405cff */
[----:B------:R-:W-:Y:S01]  /*101c0*/  I2FP.F32.S32 R64, R57 ;  /* 0x0000003900407245 */ /* 0x000fe20000201400 */
[----:B------:R-:W-:Y:S02]  /*101d0*/  FMUL R197, R49, R90 ;  /* 0x0000005a31c57220 */ /* 0x000fe40000400000 */
[----:B------:R-:W-:Y:S01]  /*101e0*/  FMUL R56, R61, R56 ;  /* 0x000000383d387220 */ /* 0x000fe20000400000 */
[----:B------:R-:W-:Y:S01]  /*101f0*/  FMUL R57, R45, R76 ;  /* 0x0000004c2d397220 */ /* 0x000fe20000400000 */
[----:B------:R-:W-:Y:S01]  /*10200*/  FMUL R64, R61, R64 ;  /* 0x000000403d407220 */ /* 0x000fe20000400000 */
[----:B------:R-:W-:Y:S01]  /*10210*/  I2FP.F32.S32 R58, R58 ;  /* 0x0000003a003a7245 */ /* 0x000fe20000201400 */
[----:B------:R-:W-:Y:S01]  /*10220*/  IMMA.16832.S8.S8 R88, R92.ROW, R88.COL, RZ ;  /* 0x000000585c587237 */ /* 0x000fe20000405cff */
[----:B------:R-:W-:Y:S01]  /*10230*/  FFMA R210, R81, R56, R210 ;  /* 0x0000003851d27223 */ /* 0x000fe200000000d2 */
[----:B------:R-:W-:Y:S01]  /*10240*/  HADD2.F32 R56, -RZ, R65.H0_H0 ;  /* 0x20000041ff387230 */ /* 0x000fe20000004100 */
[----:B------:R-:W0:Y:S01]  /*10250*/  LDS R76, [R140+0x1c50] ;  /* 0x001c50008c4c7984 */ /* 0x000e220000000800 */
[----:B------:R-:W-:Y:S01]  /*10260*/  I2FP.F32.S32 R218, R59 ;  /* 0x0000003b00da7245 */ /* 0x000fe20000201400 */
[----:B------:R-:W-:-:S02]  /*10270*/  FMUL R58, R53, R58 ;  /* 0x0000003a353a7220 */ /* 0x000fc40000400000 */
[C---:B------:R-:W-:Y:S01]  /*10280*/  FFMA R209, R56.reuse, R64, R209 ;  /* 0x0000004038d17223 */ /* 0x040fe200000000d1 */
[----:B------:R-:W-:Y:S01]  /*10290*/  LDS R65, [R140+0x2560] ;  /* 0x002560008c417984 */ /* 0x000fe20000000800 */
[----:B------:R-:W-:Y:S01]  /*102a0*/  FFMA R198, R81, R57, R198 ;  /* 0x0000003951c67223 */ /* 0x000fe200000000c6 */
[----:B------:R-:W-:Y:S02]  /*102b0*/  FMUL R57, R53, R218 ;  /* 0x000000da35397220 */ /* 0x000fe40000400000 */
[----:B------:R-:W4:Y:S01]  /*102c0*/  LDS R64, [R140+0x2550] ;  /* 0x002550008c407984 */ /* 0x000f220000000800 */
        /* <DEDUP_REMOVED lines=15> */
[----:B--2---:R-:W-:Y:S02]  /*103c0*/  HADD2.F32 R68, -RZ, R68.H0_H0 ;  /* 0x20000044ff447230 */ /* 0x004fe40000004100 */
        /* <DEDUP_REMOVED lines=25> */
[----:B------:R-:W-:Y:S02]  /*10560*/  I2FP.F32.S32 R224, R85 ;  /* 0x0000005500e07245 */ /* 0x000fe40000201400 */
[----:B------:R-:W-:Y:S01]  /*10570*/  I2FP.F32.S32 R86, R86 ;  /* 0x0000005600567245 */ /* 0x000fe20000201400 */
[----:B------:R-:W-:Y:S01]  /*10580*/  HADD2.F32 R212, -RZ, R69.H0_H0 ;  /* 0x20000045ffd47230 */ /* 0x000fe20000004100 */
[----:B------:R-:W-:Y:S01]  /*10590*/  I2FP.F32.S32 R220, R57 ;  /* 0x0000003900dc7245 */ /* 0x000fe20000201400 */
[----:B------:R-:W-:Y:S01]  /*105a0*/  FMUL R56, R61, R56 ;  /* 0x000000383d387220 */ /* 0x000fe20000400000 */
[----:B------:R-:W-:Y:S01]  /*105b0*/  FMUL R58, R53, R58 ;  /* 0x0000003a353a7220 */ /* 0x000fe20000400000 */
[----:B------:R-:W-:Y:S01]  /*105c0*/  FMUL R57, R45, R84 ;  /* 0x000000542d397220 */ /* 0x000fe20000400000 */
[----:B------:R-:W-:-:S02]  /*105d0*/  HADD2.F32 R69, -RZ, R73.H0_H0 ;  /* 0x20000049ff457230 */ /* 0x000fc40000004100 */
[----:B------:R-:W-:Y:S01]  /*105e0*/  FMUL R86, R49, R86 ;  /* 0x0000005631567220 */ /* 0x000fe20000400000 */
[----:B------:R-:W-:Y:S01]  /*105f0*/  FMUL R73, R53, R222 ;  /* 0x000000de35497220 */ /* 0x000fe20000400000 */
[----:B------:R-:W-:Y:S01]  /*10600*/  FMUL R85, R45, R224 ;  /* 0x000000e02d557220 */ /* 0x000fe20000400000 */
[C---:B------:R-:W-:Y:S01]  /*10610*/  FFMA R217, R212.reuse, R56, R193 ;  /* 0x00000038d4d97223 */ /* 0x040fe200000000c1 */
[C---:B------:R-:W-:Y:S01]  /*10620*/  FFMA R216, R212.reuse, R58, R191 ;  /* 0x0000003ad4d87223 */ /* 0x040fe200000000bf */
[C---:B------:R-:W-:Y:S01]  /*10630*/  FFMA R214, R212.reuse, R57, R88 ;  /* 0x00000039d4d67223 */ /* 0x040fe20000000058 */
[-C--:B0-----:R-:W-:Y:S01]  /*10640*/  IMMA.16832.S8.S8 R100, R108.ROW, R76.reuse.COL, RZ ;  /* 0x0000004c6c647237 */ /* 0x081fe20000405cff */
[----:B------:R-:W-:Y:S01]  /*10650*/  I2FP.F32.S32 R226, R87 ;  /* 0x0000005700e27245 */ /* 0x000fe20000201400 */
[----:B------:R-:W-:Y:S01]  /*10660*/  FFMA R212, R212, R86, R227 ;  /* 0x00000056d4d47223 */ /* 0x000fe200000000e3 */
[----:B------:R-:W0:Y:S05]  /*10670*/  LDS.128 R88, [R142+0x1c40] ;  /* 0x001c40008e587984 */ /* 0x000e2a0000000c00 */
[----:B------:R-:W-:Y:S01]  /*10680*/  IMMA.16832.S8.S8 R56, R92.ROW, R76.COL, RZ ;  /* 0x0000004c5c387237 */ /* 0x000fe20000405cff */
[C---:B------:R-:W-:Y:S01]  /*10690*/  FFMA R76, R69.reuse, R73, R72 ;  /* 0x00000049454c7223 */ /* 0x040fe20000000048 */
[----:B------:R-:W-:-:S02]  /*106a0*/  FFMA R73, R69, R85, R218 ;  /* 0x0000005545497223 */ /* 0x000fc400000000da */
[----:B------:R-:W2:Y:S04]  /*106b0*/  LDS.128 R84, [R142+0x1cd0] ;  /* 0x001cd0008e547984 */ /* 0x000ea80000000c00 */
[-C--:B----4-:R-:W-:Y:S08]  /*106c0*/  IMMA.16832.S8.S8 R108, R108.ROW, R64.reuse.COL, RZ ;  /* 0x000000406c6c7237 */ /* 0x090ff00000405cff */
        /* <DEDUP_REMOVED lines=24> */
[----:B------:R-:W-:Y:S01]  /*10850*/  FMUL R229, R44, R57 ;  /* 0x000000392ce57220 */ /* 0x000fe20000400000 */
        /* <DEDUP_REMOVED lines=8> */
[----:B------:R-:W-:Y:S01]  /*108e0*/  I2FP.F32.S32 R193, R59 ;  /* 0x0000003b00c17245 */ /* 0x000fe20000201400 */
[----:B0-----:R-:W-:-:S02]  /*108f0*/  HADD2.F32 R44, -RZ, R88.H0_H0 ;  /* 0x20000058ff2c7230 */ /* 0x001fc40000004100 */
[----:B------:R-:W-:Y:S01]  /*10900*/  FMUL R59, R48, R57 ;  /* 0x00000039303b7220 */ /* 0x000fe20000400000 */
[----:B------:R-:W-:Y:S01]  /*10910*/  I2FP.F32.S32 R225, R94 ;  /* 0x0000005e00e17245 */ /* 0x000fe20000201400 */
[----:B--2---:R-:W-:Y:S01]  /*10920*/  HADD2.F32 R57, -RZ, R84.H0_H0 ;  /* 0x20000054ff397230 */ /* 0x004fe20000004100 */
[----:B------:R-:W-:Y:S02]  /*10930*/  I2FP.F32.S32 R233, R95 ;  /* 0x0000005f00e97245 */ /* 0x000fe40000201400 */
[----:B------:R-:W-:Y:S01]  /*10940*/  IMMA.16832.S8.S8 R92, R104.ROW, R80.COL, RZ ;  /* 0x00000050685c7237 */ /* 0x000fe20000405cff */
[C---:B------:R-:W-:Y:S01]  /*10950*/  FFMA R195, R44.reuse, R68, R195 ;  /* 0x000000442cc37223 */ /* 0x040fe200000000c3 */
[C---:B------:R-:W-:Y:S01]  /*10960*/  FFMA R194, R44.reuse, R101, R194 ;  /* 0x000000652cc27223 */ /* 0x040fe200000000c2 */
[C---:B------:R-:W-:Y:S01]  /*10970*/  FFMA R88, R44.reuse, R227, R192 ;  /* 0x000000e32c587223 */ /* 0x040fe200000000c0 */
[----:B------:R-:W-:Y:S01]  /*10980*/  FFMA R81, R44, R59, R190 ;  /* 0x0000003b2c517223 */ /* 0x000fe200000000be */
[C---:B------:R-:W-:Y:S01]  /*10990*/  FFMA R44, R57.reuse, R103, R176 ;  /* 0x00000067392c7223 */ /* 0x040fe200000000b0 */
[C---:B------:R-:W-:Y:S01]  /*109a0*/  FFMA R80, R57.reuse, R229, R174 ;  /* 0x000000e539507223 */ /* 0x040fe200000000ae */
[----:B------:R-:W-:Y:S01]  /*109b0*/  FFMA R178, R57, R69, R178 ;  /* 0x0000004539b27223 */ /* 0x000fe200000000b2 */
[----:B---3--:R-:W-:Y:S01]  /*109c0*/  IMMA.16832.S8.S8 R96, R96.ROW, R64.COL, RZ ;  /* 0x0000004060607237 */ /* 0x008fe20000405cff */
[----:B------:R-:W-:Y:S01]  /*109d0*/  I2FP.F32.S32 R84, R109 ;  /* 0x0000006d00547245 */ /* 0x000fe20000201400 */
[----:B------:R-:W-:Y:S01]  /*109e0*/  LDS R68, [R140+0x190] ;  /* 0x000190008c447984 */ /* 0x000fe20000000800 */
[----:B------:R-:W-:-:S02]  /*109f0*/  I2FP.F32.S32 R174, R110 ;  /* 0x0000006e00ae7245 */ /* 0x000fc40000201400 */
[----:B------:R-:W-:Y:S01]  /*10a00*/  I2FP.F32.S32 R176, R111 ;  /* 0x0000006f00b07245 */ /* 0x000fe20000201400 */
[----:B------:R-:W-:Y:S02]  /*10a10*/  LDS R69, [R140+0x1a0] ;  /* 0x0001a0008c457984 */ /* 0x000fe40000000800 */
[----:B------:R-:W-:Y:S01]  /*10a20*/  IMMA.16832.S8.S8 R104, R104.ROW, R64.COL, RZ ;  /* 0x0000004068687237 */ /* 0x000fe20000405cff */
[----:B------:R-:W-:Y:S01]  /*10a30*/  I2FP.F32.S32 R64, R108 ;  /* 0x0000006c00407245 */ /* 0x000fe20000201400 */
[----:B------:R-:W-:Y:S04]  /*10a40*/  LDSM.16.M88.4 R100, [R204] ;  /* 0x00000000cc64783b */ /* 0x000fe80000000200 */
[----:B------:R-:W0:Y:S01]  /*10a50*/  LDSM.16.M88.4 R108, [R196] ;  /* 0x00000000c46c783b */ /* 0x000e220000000200 */
[----:B------:R-:W-:Y:S01]  /*10a60*/  FMUL R231, R48, R193 ;  /* 0x000000c130e77220 */ /* 0x000fe20000400000 */
[----:B------:R-:W-:-:S03]  /*10a70*/  I2FP.F32.S32 R92, R92 ;  /* 0x0000005c005c7245 */ /* 0x000fc60000201400 */
[----:B------:R-:W-:Y:S02]  /*10a80*/  FFMA R180, R57, R231, R180 ;  /* 0x000000e739b47223 */ /* 0x000fe400000000b4 */
[----:B------:R-:W1:Y:S01]  /*10a90*/  LDS.128 R56, [R142+0x2540] ;  /* 0x002540008e387984 */ /* 0x000e620000000c00 */
[C---:B------:R-:W-:Y:S01]  /*10aa0*/  FMUL R225, R48.reuse, R225 ;  /* 0x000000e130e17220 */ /* 0x040fe20000400000 */
[----:B------:R-:W-:Y:S01]  /*10ab0*/  FMUL R193, R48, R233 ;  /* 0x000000e930c17220 */ /* 0x000fe20000400000 */
[----:B------:R-:W-:Y:S02]  /*10ac0*/  HADD2.F32 R48, -RZ, R89.H0_H0 ;  /* 0x20000059ff307230 */ /* 0x000fe40000004100 */
[----:B------:R-:W-:Y:S01]  /*10ad0*/  FMUL R64, R61, R64 ;  /* 0x000000403d407220 */ /* 0x000fe20000400000 */
[----:B------:R-:W-:Y:S01]  /*10ae0*/  FMUL R65, R45, R92 ;  /* 0x0000005c2d417220 */ /* 0x000fe20000400000 */
[----:B------:R-:W-:Y:S02]  /*10af0*/  FMUL R89, R53, R174 ;  /* 0x000000ae35597220 */ /* 0x000fe40000400000 */
[C---:B------:R-:W-:Y:S01]  /*10b00*/  FFMA R174, R48.reuse, R64, R195 ;  /* 0x0000004030ae7223 */ /* 0x040fe200000000c3 */
[----:B------:R-:W-:Y:S01]  /*10b10*/  FFMA R88, R48, R65, R88 ;  /* 0x0000004130587223 */ /* 0x000fe20000000058 */
[----:B------:R-:W-:Y:S04]  /*10b20*/  LDS R64, [R140+0xa90] ;  /* 0x000a90008c407984 */ /* 0x000fe80000000800 */
[----:B------:R-:W2:Y:S01]  /*10b30*/  LDS R65, [R140+0xaa0] ;  /* 0x000aa0008c417984 */ /* 0x000ea20000000800 */
[----:B------:R-:W-:-:S02]  /*10b40*/  I2FP.F32.S32 R94, R94 ;  /* 0x0000005e005e7245 */ /* 0x000fc40000201400 */
[----:B------:R-:W-:Y:S01]  /*10b50*/  I2FP.F32.S32 R190, R93 ;  /* 0x0000005d00be7245 */ /* 0x000fe20000201400 */
[----:B------:R-:W-:Y:S01]  /*10b60*/  HADD2.F32 R93, -RZ, R85.H0_H0 ;  /* 0x20000055ff5d7230 */ /* 0x000fe20000004100 */
[----:B------:R-:W-:Y:S01]  /*10b70*/  I2FP.F32.S32 R192, R95 ;  /* 0x0000005f00c07245 */ /* 0x000fe20000201400 */
[----:B------:R-:W-:Y:S01]  /*10b80*/  FMUL R94, R49, R94 ;  /* 0x0000005e315e7220 */ /* 0x000fe20000400000 */
[----:B------:R-:W-:Y:S01]  /*10b90*/  FMUL R84, R61, R84 ;  /* 0x000000543d547220 */ /* 0x000fe20000400000 */
[----:B------:R-:W-:Y:S01]  /*10ba0*/  FMUL R85, R53, R176 ;  /* 0x000000b035557220 */ /* 0x000fe20000400000 */
[----:B------:R-:W-:Y:S02]  /*10bb0*/  I2FP.F32.S32 R96, R96 ;  /* 0x0000006000607245 */ /* 0x000fe40000201400 */
[----:B------:R-:W-:Y:S01]  /*10bc0*/  I2FP.F32.S32 R98, R98 ;  /* 0x0000006200627245 */ /* 0x000fe20000201400 */
[C---:B------:R-:W-:Y:S01]  /*10bd0*/  FFMA R89, R48.reuse, R89, R194 ;  /* 0x0000005930597223 */ /* 0x040fe200000000c2 */
[----:B------:R-:W-:Y:S01]  /*10be0*/  FFMA R81, R48, R94, R81 ;  /* 0x0000005e30517223 */ /* 0x000fe20000000051 */
[C---:B------:R-:W-:Y:S01]  /*10bf0*/  FFMA R176, R93.reuse, R84, R178 ;  /* 0x000000545db07223 */ /* 0x040fe200000000b2 */
        /* <DEDUP_REMOVED lines=8> */
[-C--:B0-----:R-:W-:Y:S01]  /*10c80*/  IMMA.16832.S8.S8 R96, R108.ROW, R68.reuse.COL, RZ ;  /* 0x000000446c607237 */ /* 0x081fe20000405cff */
[C---:B------:R-:W-:Y:S01]  /*10c90*/  FFMA R80, R93.reuse, R95, R80 ;  /* 0x0000005f5d507223 */ /* 0x040fe20000000050 */
[----:B------:R-:W-:Y:S01]  /*10ca0*/  FFMA R178, R93, R178, R180 ;  /* 0x000000b25db27223 */ /* 0x000fe200000000b4 */
[----:B------:R-:W-:Y:S01]  /*10cb0*/  FMUL R53, R53, R84 ;  /* 0x0000005435357220 */ /* 0x000fe20000400000 */
[----:B------:R-:W-:Y:S01]  /*10cc0*/  I2FP.F32.S32 R84, R105 ;  /* 0x0000006900547245 */ /* 0x000fe20000201400 */
[----:B------:R-:W-:Y:S01]  /*10cd0*/  FMUL R227, R45, R104 ;  /* 0x000000682de37220 */ /* 0x000fe20000400000 */
[----:B------:R-:W-:Y:S02]  /*10ce0*/  LDS R105, [R140+0x13a0] ;  /* 0x0013a0008c697984 */ /* 0x000fe40000000800 */
[----:B------:R-:W-:Y:S02]  /*10cf0*/  IMMA.16832.S8.S8 R92, R100.ROW, R68.COL, RZ ;  /* 0x00000044645c7237 */ /* 0x000fe40000405cff */
[----:B------:R-:W0:Y:S01]  /*10d00*/  LDS R104, [R140+0x1390] ;  /* 0x001390008c687984 */ /* 0x000e220000000800 */
[----:B------:R-:W-:Y:S01]  /*10d10*/  FMUL R61, R61, R48 ;  /* 0x000000303d3d7220 */ /* 0x000fe20000400000 */
[----:B------:R-:W-:Y:S01]  /*10d20*/  I2FP.F32.S32 R48, R107 ;  /* 0x0000006b00307245 */ /* 0x000fe20000201400 */
[----:B-1----:R-:W-:Y:S01]  /*10d30*/  HADD2.F32 R107, -RZ, R56.H0_H0 ;  /* 0x20000038ff6b7230 */ /* 0x002fe20000004100 */
[----:B------:R-:W-:Y:S01]  /*10d40*/  I2FP.F32.S32 R106, R106 ;  /* 0x0000006a006a7245 */ /* 0x000fe20000201400 */
[----:B------:R-:W-:Y:S01]  /*10d50*/  FMUL R84, R45, R84 ;  /* 0x000000542d547220 */ /* 0x000fe20000400000 */
[----:B------:R-:W-:-:S02]  /*10d60*/  HADD2.F32 R57, -RZ, R57.H0_H0 ;  /* 0x20000039ff397230 */ /* 0x000fc40000004100 */
[----:B------:R-:W-:Y:S01]  /*10d70*/  FFMA R170, R107, R219, R170 ;  /* 0x000000db6baa7223 */ /* 0x000fe200000000aa */
[----:B------:R-:W-:Y:S01]  /*10d80*/  FMUL R45, R49, R106 ;  /* 0x0000006a312d7220 */ /* 0x000fe20000400000 */
[C---:B------:R-:W-:Y:S01]  /*10d90*/  FFMA R168, R107.reuse, R221, R168 ;  /* 0x000000dd6ba87223 */ /* 0x040fe200000000a8 */
[C---:B------:R-:W-:Y:S01]  /*10da0*/  FFMA R166, R107.reuse, R223, R166 ;  /* 0x000000df6ba67223 */ /* 0x040fe200000000a6 */
[----:B------:R-:W-:Y:S01]  /*10db0*/  FFMA R164, R107, R225, R164 ;  /* 0x000000e16ba47223 */ /* 0x000fe200000000a4 */
[----:B------:R-:W-:Y:S02]  /*10dc0*/  I2FP.F32.S32 R219, R97 ;  /* 0x0000006100db7245 */ /* 0x000fe40000201400 */
[----:B------:R-:W-:Y:S01]  /*10dd0*/  I2FP.F32.S32 R97, R98 ;  /* 0x0000006200617245 */ /* 0x000fe20000201400 */
        /* <DEDUP_REMOVED lines=10> */
[----:B--2---:R-:W-:Y:S01]  /*10e80*/  IMMA.16832.S8.S8 R92, R100.ROW, R64.COL, RZ ;  /* 0x00000040645c7237 */ /* 0x004fe20000405cff */
[----:B------:R-:W-:Y:S02]  /*10e90*/  I2FP.F32.S32 R107, R96 ;  /* 0x00000060006b7245 */ /* 0x000fe40000201400 */
[----:B------:R-:W-:-:S05]  /*10ea0*/  I2FP.F32.S32 R221, R99 ;  /* 0x0000006300dd7245 */ /* 0x000fca0000201400 */
[----:B------:R-:W-:Y:S01]  /*10eb0*/  IMMA.16832.S8.S8 R96, R108.ROW, R64.COL, RZ ;  /* 0x000000406c607237 */ /* 0x000fe20000405cff */
[----:B------:R-:W-:Y:S01]  /*10ec0*/  FMUL R48, R46, R107 ;  /* 0x0000006b2e307220 */ /* 0x000fe20000400000 */
[----:B------:R-:W-:Y:S02]  /*10ed0*/  FMUL R44, R54, R49 ;  /* 0x00000031362c7220 */ /* 0x000fe40000400000 */
[----:B------:R-:W-:Y:S01]  /*10ee0*/  LDS R49, [R140+0x1ca0] ;  /* 0x001ca0008c317984 */ /* 0x000fe20000000800 */
[----:B------:R-:W-:Y:S01]  /*10ef0*/  FFMA R215, R172, R48, R215 ;  /* 0x00000030acd77223 */ /* 0x000fe200000000d7 */
[C---:B------:R-:W-:Y:S02]  /*10f00*/  FMUL R45, R62.reuse, R45 ;  /* 0x0000002d3e2d7220 */ /* 0x040fe40000400000 */
[----:B------:R-:W1:Y:S01]  /*10f10*/  LDS R48, [R140+0x1c90] ;  /* 0x001c90008c307984 */ /* 0x000e620000000800 */
[----:B------:R-:W-:Y:S02]  /*10f20*/  HADD2.F32 R78, -RZ, R78.H0_H0 ;  /* 0x2000004eff4e7230 */ /* 0x000fe40000004100 */
[----:B------:R-:W-:Y:S01]  /*10f30*/  FMUL R57, R62, R57 ;  /* 0x000000393e397220 */ /* 0x000fe20000400000 */
[----:B------:R-:W-:Y:S01]  /*10f40*/  FMUL R69, R54, R69 ;  /* 0x0000004536457220 */ /* 0x000fe20000400000 */
[C---:B------:R-:W-:Y:S01]  /*10f50*/  FFMA R213, R172.reuse, R45, R213 ;  /* 0x0000002dacd57223 */ /* 0x040fe200000000d5 */
[C---:B------:R-:W-:Y:S01]  /*10f60*/  FFMA R211, R172.reuse, R44, R211 ;  /* 0x0000002cacd37223 */ /* 0x040fe200000000d3 */
[----:B------:R-:W-:Y:S01]  /*10f70*/  FFMA R195, R172, R68, R205 ;  /* 0x00000044acc37223 */ /* 0x000fe200000000cd */
[----:B------:R-:W-:Y:S01]  /*10f80*/  I2FP.F32.S32 R45, R92 ;  /* 0x0000005c002d7245 */ /* 0x000fe20000201400 */
        /* <DEDUP_REMOVED lines=9> */
[-C--:B0-----:R-:W-:Y:S01]  /*11020*/  IMMA.16832.S8.S8 R92, R100.ROW, R104.reuse.COL, RZ ;  /* 0x00000068645c7237 */ /* 0x081fe20000405cff */
[----:B------:R-:W-:Y:S01]  /*11030*/  FFMA R172, R78, R172, R201 ;  /* 0x000000ac4eac7223 */ /* 0x000fe200000000c9 */
[----:B------:R-:W-:Y:S01]  /*11040*/  FMUL R45, R62, R45 ;  /* 0x0000002d3e2d7220 */ /* 0x000fe20000400000 */
[----:B------:R-:W-:Y:S01]  /*11050*/  I2FP.F32.S32 R201, R97 ;  /* 0x0000006100c97245 */ /* 0x000fe20000201400 */
[----:B------:R-:W-:Y:S01]  /*11060*/  FMUL R97, R46, R107 ;  /* 0x0000006b2e617220 */ /* 0x000fe20000400000 */
[----:B------:R-:W-:Y:S02]  /*11070*/  HADD2.F32 R66, -RZ, R66.H0_H0 ;  /* 0x20000042ff427230 */ /* 0x000fe40000004100 */
[----:B------:R-:W-:Y:S01]  /*11080*/  FFMA R204, R82, R45, R210 ;  /* 0x0000002d52cc7223 */ /* 0x000fe200000000d2 */
[----:B------:R-:W-:Y:S01]  /*11090*/  I2FP.F32.S32 R99, R99 ;  /* 0x0000006300637245 */ /* 0x000fe20000201400 */
[----:B------:R-:W-:Y:S01]  /*110a0*/  IMMA.16832.S8.S8 R104, R108.ROW, R104.COL, RZ ;  /* 0x000000686c687237 */ /* 0x000fe20000405cff */
[----:B------:R-:W0:Y:S01]  /*110b0*/  LDS R45, [R140+0x25a0] ;  /* 0x0025a0008c2d7984 */ /* 0x000e220000000800 */
[----:B------:R-:W-:Y:S01]  /*110c0*/  FMUL R57, R62, R57 ;  /* 0x000000393e397220 */ /* 0x000fe20000400000 */
[----:B------:R-:W-:Y:S01]  /*110d0*/  FMUL R65, R54, R65 ;  /* 0x0000004136417220 */ /* 0x000fe20000400000 */
[----:B------:R-:W-:Y:S01]  /*110e0*/  HADD2.F32 R70, -RZ, R70.H0_H0 ;  /* 0x20000046ff467230 */ /* 0x000fe20000004100 */
[----:B------:R-:W-:Y:S01]  /*110f0*/  LDS R68, [R140+0xab0] ;  /* 0x000ab0008c447984 */ /* 0x000fe20000000800 */
[----:B------:R-:W-:Y:S01]  /*11100*/  FFMA R209, R66, R57, R209 ;  /* 0x0000003942d17223 */ /* 0x000fe200000000d1 */
[----:B------:R-:W-:-:S03]  /*11110*/  FFMA R210, R82, R65, R199 ;  /* 0x0000004152d27223 */ /* 0x000fc600000000c7 */
[----:B------:R-:W-:Y:S01]  /*11120*/  I2FP.F32.S32 R57, R92 ;  /* 0x0000005c00397245 */ /* 0x000fe20000201400 */
[----:B------:R-:W-:Y:S01]  /*11130*/  FMUL R69, R54, R69 ;  /* 0x0000004536457220 */ /* 0x000fe20000400000 */
[----:B------:R-:W-:Y:S01]  /*11140*/  I2FP.F32.S32 R65, R93 ;  /* 0x0000005d00417245 */ /* 0x000fe20000201400 */
[----:B------:R-:W-:Y:S02]  /*11150*/  FMUL R99, R50, R99 ;  /* 0x0000006332637220 */ /* 0x000fe40000400000 */
[----:B------:R-:W-:-:S04]  /*11160*/  FMUL R57, R62, R57 ;  /* 0x000000393e397220 */ /* 0x000fc80000400000 */
[----:B------:R-:W-:Y:S01]  /*11170*/  I2FP.F32.S32 R93, R104 ;  /* 0x00000068005d7245 */ /* 0x000fe20000201400 */
[----:B------:R-:W-:Y:S01]  /*11180*/  FMUL R64, R46, R201 ;  /* 0x000000c92e407220 */ /* 0x000fe20000400000 */
[----:B------:R-:W-:Y:S01]  /*11190*/  FFMA R199, R66, R69, R208 ;  /* 0x0000004542c77223 */ /* 0x000fe200000000d0 */
[----:B------:R-:W-:Y:S01]  /*111a0*/  FFMA R194, R70, R57, R217 ;  /* 0x0000003946c27223 */ /* 0x000fe200000000d9 */
[----:B------:R-:W-:Y:S01]  /*111b0*/  I2FP.F32.S32 R203, R98 ;  /* 0x0000006200cb7245 */ /* 0x000fe20000201400 */
[----:B------:R-:W-:Y:S01]  /*111c0*/  FFMA R198, R82, R97, R198 ;  /* 0x0000006152c67223 */ /* 0x000fe200000000c6 */
[----:B------:R-:W-:Y:S01]  /*111d0*/  FFMA R192, R66, R99, R206 ;  /* 0x0000006342c07223 */ /* 0x000fe200000000ce */
[----:B------:R-:W-:Y:S01]  /*111e0*/  I2FP.F32.S32 R69, R94 ;  /* 0x0000005e00457245 */ /* 0x000fe20000201400 */
[----:B------:R-:W-:Y:S01]  /*111f0*/  FMUL R57, R46, R93 ;  /* 0x0000005d2e397220 */ /* 0x000fe20000400000 */
[----:B------:R-:W-:Y:S01]  /*11200*/  I2FP.F32.S32 R201, R95 ;  /* 0x0000005f00c97245 */ /* 0x000fe20000201400 */
[-C--:B-1----:R-:W-:Y:S08]  /*11210*/  IMMA.16832.S8.S8 R96, R100.ROW, R48.reuse.COL, RZ ;  /* 0x0000003064607237 */ /* 0x082ff00000405cff */
[----:B------:R-:W-:Y:S01]  /*11220*/  IMMA.16832.S8.S8 R92, R108.ROW, R48.COL, RZ ;  /* 0x000000306c5c7237 */ /* 0x000fe20000405cff */
[----:B------:R-:W-:Y:S01]  /*11230*/  I2FP.F32.S32 R107, R107 ;  /* 0x0000006b006b7245 */ /* 0x000fe20000201400 */
[----:B------:R-:W-:Y:S01]  /*11240*/  FMUL R196, R50, R203 ;  /* 0x000000cb32c47220 */ /* 0x000fe20000400000 */
[----:B------:R-:W-:Y:S01]  /*11250*/  I2FP.F32.S32 R105, R105 ;  /* 0x0000006900697245 */ /* 0x000fe20000201400 */
[----:B------:R-:W-:-:S02]  /*11260*/  HADD2.F32 R74, -RZ, R74.H0_H0 ;  /* 0x2000004aff4a7230 */ /* 0x000fc40000004100 */
[----:B------:R-:W-:Y:S01]  /*11270*/  FMUL R69, R54, R69 ;  /* 0x0000004536457220 */ /* 0x000fe20000400000 */
[----:B------:R-:W-:Y:S01]  /*11280*/  FMUL R65, R62, R65 ;  /* 0x000000413e417220 */ /* 0x000fe20000400000 */
[----:B------:R-:W-:Y:S01]  /*11290*/  FMUL R201, R54, R201 ;  /* 0x000000c936c97220 */ /* 0x000fe20000400000 */
[----:B------:R-:W-:Y:S01]  /*112a0*/  FMUL R49, R50, R107 ;  /* 0x0000006b32317220 */ /* 0x000fe20000400000 */
[----:B------:R-:W-:Y:S01]  /*112b0*/  FFMA R196, R82, R196, R197 ;  /* 0x000000c452c47223 */ /* 0x000fe200000000c5 */
[----:B------:R-:W-:Y:S01]  /*112c0*/  FFMA R197, R66, R64, R207 ;  /* 0x0000004042c57223 */ /* 0x000fe200000000cf */
[----:B------:R-:W-:Y:S01]  /*112d0*/  I2FP.F32.S32 R203, R106 ;  /* 0x0000006a00cb7245 */ /* 0x000fe20000201400 */
[C---:B------:R-:W-:Y:S01]  /*112e0*/  FFMA R216, R70.reuse, R69, R216 ;  /* 0x0000004546d87223 */ /* 0x040fe200000000d8 */
[----:B------:R-:W-:Y:S01]  /*112f0*/  FFMA R214, R70, R57, R214 ;  /* 0x0000003946d67223 */ /* 0x000fe200000000d6 */
[----:B------:R-:W-:Y:S01]  /*11300*/  FMUL R208, R46, R105 ;  /* 0x000000692ed07220 */ /* 0x000fe20000400000 */
[C---:B------:R-:W-:Y:S01]  /*11310*/  FFMA R207, R74.reuse, R65, R77 ;  /* 0x000000414acf7223 */ /* 0x040fe2000000004d */
[----:B0-----:R-:W-:Y:S01]  /*11320*/  IMMA.16832.S8.S8 R100, R100.ROW, R44.COL, RZ ;  /* 0x0000002c64647237 */ /* 0x001fe20000405cff */
[C---:B------:R-:W-:Y:S01]  /*11330*/  FFMA R217, R74.reuse, R201, R76 ;  /* 0x000000c94ad97223 */ /* 0x040fe2000000004c */
[----:B------:R-:W-:Y:S01]  /*11340*/  FFMA R218, R74, R49, R72 ;  /* 0x000000314ada7223 */ /* 0x000fe20000000048 */
[----:B------:R-:W-:Y:S01]  /*11350*/  LDS R76, [R140+0x1b0] ;  /* 0x0001b0008c4c7984 */ /* 0x000fe20000000800 */
[----:B------:R-:W-:-:S02]  /*11360*/  I2FP.F32.S32 R49, R97 ;  /* 0x0000006100317245 */ /* 0x000fc40000201400 */
[----:B------:R-:W-:Y:S01]  /*11370*/  I2FP.F32.S32 R57, R98 ;  /* 0x0000006200397245 */ /* 0x000fe20000201400 */
[----:B------:R-:W-:Y:S01]  /*11380*/  LDS R77, [R140+0x1c0] ;  /* 0x0001c0008c4d7984 */ /* 0x000fe20000000800 */
[----:B------:R-:W-:Y:S01]  /*11390*/  IMMA.16832.S8.S8 R108, R108.ROW, R44.COL, RZ ;  /* 0x0000002c6c6c7237 */ /* 0x000fe20000405cff */
[----:B------:R-:W-:Y:S02]  /*113a0*/  I2FP.F32.S32 R45, R96 ;  /* 0x00000060002d7245 */ /* 0x000fe40000201400 */
[----:B------:R0:W1:Y:S01]  /*113b0*/  LDSM.16.M88.4 R104, [R162] ;  /* 0x00000000a268783b */ /* 0x0000620000000200 */
[----:B------:R-:W-:Y:S02]  /*113c0*/  I2FP.F32.S32 R65, R99 ;  /* 0x0000006300417245 */ /* 0x000fe40000201400 */
[----:B------:R-:W-:Y:S01]  /*113d0*/  I2FP.F32.S32 R69, R92 ;  /* 0x0000005c00457245 */ /* 0x000fe20000201400 */
[----:B------:R2:W3:Y:S01]  /*113e0*/  LDSM.16.M88.4 R96, [R160] ;  /* 0x00000000a060783b */ /* 0x0004e20000000200 */
[----:B------:R-:W-:-:S03]  /*113f0*/  HADD2.F32 R219, -RZ, R90.H0_H0 ;  /* 0x2000005affdb7230 */ /* 0x000fc60000004100 */
[----:B------:R-:W-:Y:S01]  /*11400*/  FMUL R69, R46, R69 ;  /* 0x000000452e457220 */ /* 0x000fe20000400000 */
[----:B0-----:R-:W-:-:S03]  /*11410*/  FMUL R162, R54, R57 ;  /* 0x0000003936a27220 */ /* 0x001fc60000400000 */
[C---:B--2---:R-:W-:Y:S02]  /*11420*/  FFMA R160, R219.reuse, R69, R88 ;  /* 0x00000045dba07223 */ /* 0x044fe40000000058 */
[----:B------:R-:W0:Y:S01]  /*11430*/  LDS R69, [R140+0xac0] ;  /* 0x000ac0008c457984 */ /* 0x000e220000000800 */
[----:B------:R-:W-:Y:S01]  /*11440*/  FMUL R45, R62, R45 ;  /* 0x0000002d3e2d7220 */ /* 0x000fe20000400000 */
[----:B------:R-:W-:Y:S02]  /*11450*/  I2FP.F32.S32 R57, R94 ;  /* 0x0000005e00397245 */ /* 0x000fe40000201400 */
        /* <DEDUP_REMOVED lines=13> */
[C---:B------:R-:W-:Y:S01]  /*11530*/  FFMA R81, R45.reuse, R44, R85 ;  /* 0x0000002c2d517223 */ /* 0x040fe20000000055 */
[C---:B------:R-:W-:Y:S01]  /*11540*/  FFMA R80, R45.reuse, R93, R80 ;  /* 0x0000005d2d507223 */ /* 0x040fe20000000050 */
[----:B------:R-:W-:Y:S01]  /*11550*/  I2FP.F32.S32 R103, R103 ;  /* 0x0000006700677245 */ /* 0x000fe20000201400 */
[----:B------:R-:W-:Y:S01]  /*11560*/  FFMA R88, R45, R88, R178 ;  /* 0x000000582d587223 */ /* 0x000fe200000000b2 */
[----:B------:R-:W-:Y:S01]  /*11570*/  I2FP.F32.S32 R45, R108 ;  /* 0x0000006c002d7245 */ /* 0x000fe20000201400 */
[C---:B------:R-:W-:Y:S01]  /*11580*/  FMUL R65, R54.reuse, R57 ;  /* 0x0000003936417220 */ /* 0x040fe20000400000 */
[----:B------:R-:W-:Y:S01]  /*11590*/  LDS R44, [R140+0x13b0] ;  /* 0x0013b0008c2c7984 */ /* 0x000fe20000000800 */
[----:B------:R-:W-:-:S02]  /*115a0*/  FMUL R57, R54, R103 ;  /* 0x0000006736397220 */ /* 0x000fc40000400000 */
[----:B------:R-:W-:Y:S02]  /*115b0*/  FMUL R103, R46, R45 ;  /* 0x0000002d2e677220 */ /* 0x000fe40000400000 */
[----:B------:R-:W2:Y:S01]  /*115c0*/  LDS R45, [R140+0x13c0] ;  /* 0x0013c0008c2d7984 */ /* 0x000ea20000000800 */
[----:B------:R-:W-:Y:S02]  /*115d0*/  I2FP.F32.S32 R49, R100 ;  /* 0x0000006400317245 */ /* 0x000fe40000201400 */
[----:B------:R-:W-:Y:S01]  /*115e0*/  I2FP.F32.S32 R101, R101 ;  /* 0x0000006500657245 */ /* 0x000fe20000201400 */
[----:B------:R-:W-:Y:S02]  /*115f0*/  FMUL R221, R50, R221 ;  /* 0x000000dd32dd7220 */ /* 0x000fe40000400000 */
[C---:B------:R-:W-:Y:S01]  /*11600*/  FMUL R48, R62.reuse, R49 ;  /* 0x000000313e307220 */ /* 0x040fe20000400000 */
[----:B------:R-:W-:Y:S01]  /*11610*/  I2FP.F32.S32 R49, R110 ;  /* 0x0000006e00317245 */ /* 0x000fe20000201400 */
[----:B------:R-:W-:Y:S01]  /*11620*/  FMUL R62, R62, R101 ;  /* 0x000000653e3e7220 */ /* 0x000fe20000400000 */
[----:B------:R-:W-:Y:S01]  /*11630*/  FFMA R200, R78, R221, R200 ;  /* 0x000000dd4ec87223 */ /* 0x000fe200000000c8 */
[----:B-1----:R-:W-:Y:S01]  /*11640*/  IMMA.16832.S8.S8 R92, R104.ROW, R76.COL, RZ ;  /* 0x0000004c685c7237 */ /* 0x002fe20000405cff */
[----:B------:R-:W-:-:S02]  /*11650*/  HADD2.F32 R101, -RZ, R79.H0_H0 ;  /* 0x2000004fff657230 */ /* 0x000fc40000004100 */
[----:B------:R-:W-:Y:S01]  /*11660*/  FFMA R208, R74, R208, R73 ;  /* 0x000000d04ad07223 */ /* 0x000fe20000000049 */
[----:B------:R-:W-:Y:S02]  /*11670*/  I2FP.F32.S32 R85, R109 ;  /* 0x0000006d00557245 */ /* 0x000fe40000201400 */
[----:B------:R-:W-:Y:S02]  /*11680*/  I2FP.F32.S32 R73, R111 ;  /* 0x0000006f00497245 */ /* 0x000fe40000201400 */
[----:B---3--:R-:W-:Y:S01]  /*11690*/  IMMA.16832.S8.S8 R76, R96.ROW, R76.COL, RZ ;  /* 0x0000004c604c7237 */ /* 0x008fe20000405cff */
[----:B------:R-:W-:Y:S01]  /*116a0*/  FMUL R111, R50, R49 ;  /* 0x00000031326f7220 */ /* 0x000fe20000400000 */
[----:B------:R-:W-:Y:S02]  /*116b0*/  HADD2.F32 R49, -RZ, R58.H0_H0 ;  /* 0x2000003aff317230 */ /* 0x000fe40000004100 */
[----:B------:R-:W-:Y:S01]  /*116c0*/  FMUL R85, R46, R85 ;  /* 0x000000552e557220 */ /* 0x000fe20000400000 */
[----:B------:R-:W-:Y:S01]  /*116d0*/  FMUL R86, R50, R73 ;  /* 0x0000004932567220 */ /* 0x000fe20000400000 */
[----:B------:R-:W-:-:S02]  /*116e0*/  HADD2.F32 R73, -RZ, R83.H0_H0 ;  /* 0x20000053ff497230 */ /* 0x000fc40000004100 */
[----:B------:R-:W-:Y:S02]  /*116f0*/  HADD2.F32 R46, -RZ, R87.H0_H0 ;  /* 0x20000057ff2e7230 */ /* 0x000fe40000004100 */
        /* <DEDUP_REMOVED lines=8> */
[----:B------:R-:W-:Y:S01]  /*11780*/  FMUL R203, R50, R203 ;  /* 0x000000cb32cb7220 */ /* 0x000fe20000400000 */
[----:B------:R-:W-:Y:S01]  /*11790*/  HADD2.F32 R109, -RZ, R71.H0_H0 ;  /* 0x20000047ff6d7230 */ /* 0x000fe20000004100 */
[----:B------:R-:W-:-:S02]  /*117a0*/  I2FP.F32.S32 R72, R93 ;  /* 0x0000005d00487245 */ /* 0x000fc40000201400 */
[----:B------:R-:W-:Y:S01]  /*117b0*/  FFMA R212, R70, R203, R212 ;  /* 0x000000cb46d47223 */ /* 0x000fe200000000d4 */
[----:B------:R-:W-:Y:S01]  /*117c0*/  I2FP.F32.S32 R76, R76 ;  /* 0x0000004c004c7245 */ /* 0x000fe20000201400 */
[----:B------:R-:W-:Y:S01]  /*117d0*/  IMMA.16832.S8.S8 R68, R96.ROW, R68.COL, RZ ;  /* 0x0000004460447237 */ /* 0x000fe20000405cff */
[----:B------:R-:W-:Y:S01]  /*117e0*/  I2FP.F32.S32 R78, R78 ;  /* 0x0000004e004e7245 */ /* 0x000fe20000201400 */
[----:B------:R-:W-:Y:S01]  /*117f0*/  FMUL R72, R63, R72 ;  /* 0x000000483f487220 */ /* 0x000fe20000400000 */
[----:B------:R-:W-:Y:S01]  /*11800*/  I2FP.F32.S32 R74, R95 ;  /* 0x0000005f004a7245 */ /* 0x000fe20000201400 */
[----:B------:R-:W-:Y:S02]  /*11810*/  FMUL R76, R47, R76 ;  /* 0x0000004c2f4c7220 */ /* 0x000fe40000400000 */
[----:B------:R-:W-:Y:S01]  /*11820*/  FMUL R78, R51, R78 ;  /* 0x0000004e334e7220 */ /* 0x000fe20000400000 */
[----:B------:R-:W-:Y:S01]  /*11830*/  FFMA R202, R101, R72, R190 ;  /* 0x0000004865ca7223 */ /* 0x000fe200000000be */
[C---:B------:R-:W-:Y:S01]  /*11840*/  FFMA R100, R158.reuse, R76, R215 ;  /* 0x0000004c9e647223 */ /* 0x040fe200000000d7 */
[----:B------:R-:W-:Y:S01]  /*11850*/  FMUL R201, R55, R74 ;  /* 0x0000004a37c97220 */ /* 0x000fe20000400000 */
[----:B------:R-:W-:Y:S01]  /*11860*/  FFMA R102, R158, R78, R195 ;  /* 0x0000004e9e667223 */ /* 0x000fe200000000c3 */
[----:B------:R-:W-:-:S02]  /*11870*/  I2FP.F32.S32 R92, R92 ;  /* 0x0000005c005c7245 */ /* 0x000fc40000201400 */
[----:B------:R-:W-:Y:S02]  /*11880*/  I2FP.F32.S32 R94, R94 ;  /* 0x0000005e005e7245 */ /* 0x000fe40000201400 */
        /* <DEDUP_REMOVED lines=36> */
[----:B------:R-:W-:Y:S01]  /*11ad0*/  FMUL R75, R47, R68 ;  /* 0x000000442f4b7220 */ /* 0x000fe20000400000 */
[----:B------:R-:W-:-:S06]  /*11ae0*/  FMUL R77, R51, R70 ;  /* 0x00000046334d7220 */ /* 0x000fcc0000400000 */
[----:B------:R-:W-:Y:S01]  /*11af0*/  IMMA.16832.S8.S8 R68, R96.ROW, R44.COL, RZ ;  /* 0x0000002c60447237 */ /* 0x000fe20000405cff */
[----:B------:R-:W-:Y:S01]  /*11b00*/  FMUL R54, R63, R54 ;  /* 0x000000363f367220 */ /* 0x000fe20000400000 */
[----:B------:R-:W-:Y:S01]  /*11b10*/  HADD2.F32 R91, -RZ, R91.H0_H0 ;  /* 0x2000005bff5b7230 */ /* 0x000fe20000004100 */
[----:B------:R-:W-:Y:S02]  /*11b20*/  LDS R44, [R140+0x25b0] ;  /* 0x0025b0008c2c7984 */ /* 0x000fe40000000800 */
[----:B------:R-:W-:Y:S02]  /*11b30*/  FFMA R194, R109, R54, R194 ;  /* 0x000000366dc27223 */ /* 0x000fe400000000c2 */
[----:B------:R-:W0:Y:S04]  /*11b40*/  LDS R45, [R140+0x25c0] ;  /* 0x0025c0008c2d7984 */ /* 0x000e280000000800 */
[----:B------:R-:W-:-:S02]  /*11b50*/  I2FP.F32.S32 R64, R64 ;  /* 0x0000004000407245 */ /* 0x000fc40000201400 */
[----:B------:R-:W-:Y:S02]  /*11b60*/  I2FP.F32.S32 R66, R66 ;  /* 0x0000004200427245 */ /* 0x000fe40000201400 */
[----:B------:R-:W-:Y:S01]  /*11b70*/  I2FP.F32.S32 R54, R65 ;  /* 0x0000004100367245 */ /* 0x000fe20000201400 */
[----:B------:R-:W-:Y:S02]  /*11b80*/  FMUL R65, R47, R64 ;  /* 0x000000402f417220 */ /* 0x000fe40000400000 */
[----:B------:R-:W-:Y:S01]  /*11b90*/  FMUL R66, R51, R66 ;  /* 0x0000004233427220 */ /* 0x000fe20000400000 */
[----:B------:R-:W-:Y:S02]  /*11ba0*/  I2FP.F32.S32 R68, R68 ;  /* 0x0000004400447245 */ /* 0x000fe40000201400 */
[----:B------:R-:W-:Y:S01]  /*11bb0*/  I2FP.F32.S32 R94, R69 ;  /* 0x00000045005e7245 */ /* 0x000fe20000201400 */
[C---:B------:R-:W-:Y:S01]  /*11bc0*/  FFMA R160, R91.reuse, R65, R160 ;  /* 0x000000415ba07223 */ /* 0x040fe200000000a0 */
[----:B------:R-:W-:Y:S01]  /*11bd0*/  FFMA R158, R91, R66, R219 ;  /* 0x000000425b9e7223 */ /* 0x000fe200000000db */
[----:B------:R-:W-:Y:S01]  /*11be0*/  FMUL R69, R47, R68 ;  /* 0x000000442f457220 */ /* 0x000fe20000400000 */
[----:B------:R-:W-:-:S02]  /*11bf0*/  I2FP.F32.S32 R68, R67 ;  /* 0x0000004300447245 */ /* 0x000fc40000201400 */
[----:B------:R-:W1:Y:S01]  /*11c00*/  LDS.128 R64, [R142+0x25d0] ;  /* 0x0025d0008e407984 */ /* 0x000e620000000c00 */
[----:B------:R-:W-:Y:S01]  /*11c10*/  BAR.SYNC.DEFER_BLOCKING 0x0 ;  /* 0x0000000000007b1d */ /* 0x000fe20000010000 */
[----:B------:R-:W-:Y:S01]  /*11c20*/  FMUL R72, R63, R72 ;  /* 0x000000483f487220 */ /* 0x000fe20000400000 */
[C---:B------:R-:W-:Y:S01]  /*11c30*/  FFMA R198, R73.reuse, R75, R198 ;  /* 0x0000004b49c67223 */ /* 0x040fe200000000c6 */
[C---:B------:R-:W-:Y:S02]  /*11c40*/  FFMA R196, R73.reuse, R77, R196 ;  /* 0x0000004d49c47223 */ /* 0x040fe400000000c4 */
[----:B------:R-:W-:Y:S02]  /*11c50*/  FFMA R204, R73, R72, R204 ;  /* 0x0000004849cc7223 */ /* 0x000fe400000000cc */
[C---:B------:R-:W-:Y:S01]  /*11c60*/  IMMA.16832.S8.S8 R72, R104.reuse.ROW, R48.COL, RZ ;  /* 0x0000003068487237 */ /* 0x040fe20000405cff */
[----:B------:R-:W-:Y:S01]  /*11c70*/  I2FP.F32.S32 R108, R71 ;  /* 0x00000047006c7245 */ /* 0x000fe20000201400 */
[----:B------:R-:W-:Y:S01]  /*11c80*/  FMUL R49, R55, R78 ;  /* 0x0000004e37317220 */ /* 0x000fe20000400000 */
[----:B------:R-:W-:Y:S01]  /*11c90*/  FFMA R178, R109, R69, R214 ;  /* 0x000000456db27223 */ /* 0x000fe200000000d6 */
[----:B------:R-:W-:Y:S01]  /*11ca0*/  FMUL R76, R63, R76 ;  /* 0x0000004c3f4c7220 */ /* 0x000fe20000400000 */
[----:B------:R-:W-:Y:S01]  /*11cb0*/  FMUL R92, R55, R92 ;  /* 0x0000005c375c7220 */ /* 0x000fe20000400000 */
[----:B------:R-:W-:Y:S01]  /*11cc0*/  FFMA R190, R109, R49, R216 ;  /* 0x000000316dbe7223 */ /* 0x000fe200000000d8 */
        /* <DEDUP_REMOVED lines=13> */
[----:B------:R-:W-:Y:S01]  /*11da0*/  FMUL R69, R51, R108 ;  /* 0x0000006c33457220 */ /* 0x000fe20000400000 */
[C---:B------:R-:W-:Y:S01]  /*11db0*/  FFMA R192, R50.reuse, R76, R207 ;  /* 0x0000004c32c07223 */ /* 0x040fe200000000cf */
[C---:B------:R-:W-:Y:S01]  /*11dc0*/  FFMA R180, R50.reuse, R92, R217 ;  /* 0x0000005c32b47223 */ /* 0x040fe200000000d9 */
[----:B------:R-:W-:Y:S01]  /*11dd0*/  BAR.SYNC.DEFER_BLOCKING 0x0 ;  /* 0x0000000000007b1d */ /* 0x000fe20000010000 */
[C---:B------:R-:W-:Y:S01]  /*11de0*/  FFMA R176, R50.reuse, R49, R208 ;  /* 0x0000003132b07223 */ /* 0x040fe200000000d0 */
[----:B------:R-:W-:Y:S01]  /*11df0*/  FFMA R172, R50, R69, R218 ;  /* 0x0000004532ac7223 */ /* 0x000fe200000000da */
[----:B------:R-:W-:Y:S01]  /*11e00*/  I2FP.F32.S32 R50, R75 ;  /* 0x0000004b00327245 */ /* 0x000fe20000201400 */
[----:B0-----:R-:W-:Y:S04]  /*11e10*/  IMMA.16832.S8.S8 R104, R104.ROW, R44.COL, RZ ;  /* 0x0000002c68687237 */ /* 0x001fe80000405cff */
[----:B------:R-:W-:-:S04]  /*11e20*/  FMUL R50, R55, R50 ;  /* 0x0000003237327220 */ /* 0x000fc80000400000 */
[----:B------:R-:W-:Y:S01]  /*11e30*/  IMMA.16832.S8.S8 R96, R96.ROW, R44.COL, RZ ;  /* 0x0000002c60607237 */ /* 0x000fe20000405cff */
[----:B------:R-:W-:Y:S01]  /*11e40*/  FMUL R45, R47, R54 ;  /* 0x000000362f2d7220 */ /* 0x000fe20000400000 */
[C---:B------:R-:W-:Y:S01]  /*11e50*/  FFMA R168, R46.reuse, R50, R81 ;  /* 0x000000322ea87223 */ /* 0x040fe20000000051 */
[----:B------:R-:W-:Y:S02]  /*11e60*/  I2FP.F32.S32 R70, R70 ;  /* 0x0000004600467245 */ /* 0x000fe40000201400 */
[----:B------:R-:W-:Y:S02]  /*11e70*/  FFMA R166, R46, R45, R80 ;  /* 0x0000002d2ea67223 */ /* 0x000fe40000000050 */
[----:B------:R-:W-:Y:S04]  /*11e80*/  LDS R80, [R140+0x150] ;  /* 0x000150008c507984 */ /* 0x000fe80000000800 */
[----:B------:R-:W-:Y:S04]  /*11e90*/  LDS R81, [R140+0x160] ;  /* 0x000160008c517984 */ /* 0x000fe80000000800 */
[----:B------:R-:W0:Y:S01]  /*11ea0*/  LDSM.16.M88.4 R92, [R157] ;  /* 0x000000009d5c783b */ /* 0x000e220000000200 */
[----:B------:R-:W-:Y:S01]  /*11eb0*/  FMUL R71, R51, R70 ;  /* 0x0000004633477220 */ /* 0x000fe20000400000 */
[----:B------:R-:W-:-:S02]  /*11ec0*/  I2FP.F32.S32 R72, R72 ;  /* 0x0000004800487245 */ /* 0x000fc40000201400 */
[----:B------:R-:W-:Y:S01]  /*11ed0*/  I2FP.F32.S32 R44, R105 ;  /* 0x00000069002c7245 */ /* 0x000fe20000201400 */
[----:B------:R-:W-:Y:S02]  /*11ee0*/  FFMA R174, R109, R71, R212 ;  /* 0x000000476dae7223 */ /* 0x000fe400000000d4 */
[----:B------:R-:W4:Y:S01]  /*11ef0*/  LDSM.16.M88.4 R108, [R156] ;  /* 0x000000009c6c783b */ /* 0x000f220000000200 */
[----:B------:R-:W-:Y:S01]  /*11f00*/  I2FP.F32.S32 R48, R73 ;  /* 0x0000004900307245 */ /* 0x000fe20000201400 */
[C---:B------:R-:W-:Y:S01]  /*11f10*/  FMUL R72, R63.reuse, R72 ;  /* 0x000000483f487220 */ /* 0x040fe20000400000 */
[----:B------:R-:W-:Y:S01]  /*11f20*/  I2FP.F32.S32 R74, R74 ;  /* 0x0000004a004a7245 */ /* 0x000fe20000201400 */
[C---:B------:R-:W-:Y:S01]  /*11f30*/  FMUL R70, R63.reuse, R44 ;  /* 0x0000002c3f467220 */ /* 0x040fe20000400000 */
[----:B------:R-:W-:Y:S01]  /*11f40*/  I2FP.F32.S32 R44, R107 ;  /* 0x0000006b002c7245 */ /* 0x000fe20000201400 */
[----:B------:R-:W-:Y:S01]  /*11f50*/  FMUL R48, R63, R48 ;  /* 0x000000303f307220 */ /* 0x000fe20000400000 */
[----:B------:R-:W-:Y:S01]  /*11f60*/  FMUL R45, R51, R68 ;  /* 0x00000044332d7220 */ /* 0x000fe20000400000 */
[----:B------:R-:W-:Y:S01]  /*11f70*/  FMUL R49, R55, R74 ;  /* 0x0000004a37317220 */ /* 0x000fe20000400000 */
[----:B------:R-:W-:-:S02]  /*11f80*/  FFMA R164, R91, R72, R90 ;  /* 0x000000485ba47223 */ /* 0x000fc4000000005a */
[----:B------:R-:W5:Y:S01]  /*11f90*/  LDS.128 R72, [R142+0x140] ;  /* 0x000140008e487984 */ /* 0x000f620000000c00 */
[C---:B------:R-:W-:Y:S01]  /*11fa0*/  FFMA R170, R46.reuse, R48, R89 ;  /* 0x000000302eaa7223 */ /* 0x040fe20000000059 */
[----:B--2---:R-:W-:Y:S01]  /*11fb0*/  FFMA R165, R46, R45, R88 ;  /* 0x0000002d2ea57223 */ /* 0x004fe20000000058 */
[----:B------:R-:W-:Y:S01]  /*11fc0*/  FMUL R69, R55, R44 ;  /* 0x0000002c37457220 */ /* 0x000fe20000400000 */
[----:B------:R-:W-:Y:S01]  /*11fd0*/  I2FP.F32.S32 R96, R96 ;  /* 0x0000006000607245 */ /* 0x000fe20000201400 */
[----:B------:R-:W-:Y:S01]  /*11fe0*/  FFMA R162, R91, R49, R162 ;  /* 0x000000315ba27223 */ /* 0x000fe200000000a2 */
[----:B------:R-:W-:Y:S01]  /*11ff0*/  I2FP.F32.S32 R46, R97 ;  /* 0x00000061002e7245 */ /* 0x000fe20000201400 */
[----:B-1----:R-:W-:Y:S01]  /*12000*/  HADD2.F32 R64, -RZ, R64.H0_H0 ;  /* 0x20000040ff407230 */ /* 0x002fe20000004100 */
[----:B------:R-:W-:Y:S01]  /*12010*/  I2FP.F32.S32 R44, R99 ;  /* 0x00000063002c7245 */ /* 0x000fe20000201400 */
[C---:B------:R-:W-:Y:S01]  /*12020*/  FMUL R96, R47.reuse, R96 ;  /* 0x000000602f607220 */ /* 0x040fe20000400000 */
[----:B------:R-:W-:Y:S01]  /*12030*/  LDS R90, [R140+0xa50] ;  /* 0x000a50008c5a7984 */ /* 0x000fe20000000800 */
[----:B------:R-:W-:-:S02]  /*12040*/  FMUL R71, R47, R46 ;  /* 0x0000002e2f477220 */ /* 0x000fc40000400000 */
[----:B------:R-:W-:Y:S01]  /*12050*/  FMUL R89, R51, R44 ;  /* 0x0000002c33597220 */ /* 0x000fe20000400000 */
[----:B------:R-:W1:Y:S01]  /*12060*/  LDS R91, [R140+0xa60] ;  /* 0x000a60008c5b7984 */ /* 0x000e620000000800 */
[----:B------:R-:W-:-:S03]  /*12070*/  HADD2.F32 R65, -RZ, R65.H0_H0 ;  /* 0x20000041ff417230 */ /* 0x000fc60000004100 */
[----:B------:R-:W2:Y:S01]  /*12080*/  LDS.128 R44, [R151+0x3250] ;  /* 0x00325000972c7984 */ /* 0x000ea20000000c00 */
        /* <DEDUP_REMOVED lines=8> */
[----:B------:R-:W-:Y:S02]  /*12110*/  HADD2.F32 R66, -RZ, R66.H0_H0 ;  /* 0x20000042ff427230 */ /* 0x000fe40000004100 */
[----:B------:R-:W-:Y:S01]  /*12120*/  FFMA R61, R65, R61, R60 ;  /* 0x0000003d413d7223 */ /* 0x000fe2000000003c */
[----:B---3--:R-:W-:Y:S01]  /*12130*/  FMUL R159, R55, R106 ;  /* 0x0000006a379f7220 */ /* 0x008fe20000400000 */
[C---:B------:R-:W-:Y:S01]  /*12140*/  FFMA R154, R65.reuse, R53, R154 ;  /* 0x00000035419a7223 */ /* 0x040fe2000000009a */
[C---:B------:R-:W-:Y:S01]  /*12150*/  FFMA R84, R65.reuse, R84, R153 ;  /* 0x0000005441547223 */ /* 0x040fe20000000099 */
[----:B------:R-:W-:Y:S01]  /*12160*/  FFMA R193, R65, R56, R193 ;  /* 0x0000003841c17223 */ /* 0x000fe200000000c1 */
[----:B------:R-:W-:Y:S01]  /*12170*/  FMUL R104, R63, R104 ;  /* 0x000000683f687220 */ /* 0x000fe20000400000 */
[----:B------:R-:W-:Y:S01]  /*12180*/  FMUL R163, R51, R98 ;  /* 0x0000006233a37220 */ /* 0x000fe20000400000 */
[----:B------:R-:W3:Y:S01]  /*12190*/  LDS.128 R52, [R142+0x1d0] ;  /* 0x0001d0008e347984 */ /* 0x000ee20000000c00 */
[C---:B------:R-:W-:Y:S01]  /*121a0*/  FFMA R155, R66.reuse, R62, R61 ;  /* 0x0000003e429b7223 */ /* 0x040fe2000000003d */
[----:B------:R-:W-:Y:S01]  /*121b0*/  FFMA R154, R66, R57, R154 ;  /* 0x00000039429a7223 */ /* 0x000fe2000000009a */
[----:B0-----:R-:W-:Y:S01]  /*121c0*/  IMMA.16832.S8.S8 R76, R92.ROW, R80.COL, RZ ;  /* 0x000000505c4c7237 */ /* 0x001fe20000405cff */
[----:B------:R-:W-:Y:S01]  /*121d0*/  FFMA R159, R68, R159, R58 ;  /* 0x0000009f449f7223 */ /* 0x000fe2000000003a */
[----:B------:R-:W-:Y:S01]  /*121e0*/  HADD2.F32 R67, -RZ, R67.H0_H0 ;  /* 0x20000043ff437230 */ /* 0x000fe20000004100 */
[----:B------:R-:W0:Y:S01]  /*121f0*/  LDS.128 R48, [R151+0x3bd0] ;  /* 0x003bd00097307984 */ /* 0x000e220000000c00 */
[C---:B------:R-:W-:Y:S01]  /*12200*/  FFMA R84, R66.reuse, R85, R84 ;  /* 0x0000005542547223 */ /* 0x040fe20000000054 */
[----:B------:R-:W-:-:S02]  /*12210*/  FFMA R86, R66, R86, R193 ;  /* 0x0000005642567223 */ /* 0x000fc400000000c1 */
[----:B------:R-:W0:Y:S04]  /*12220*/  LDS.128 R56, [R151+0x4550] ;  /* 0x0045500097387984 */ /* 0x000e280000000c00 */
[----:B------:R1:W0:Y:S01]  /*12230*/  LDS.128 R60, [R151+0x4ed0] ;  /* 0x004ed000973c7984 */ /* 0x0002220000000c00 */
[C---:B------:R-:W-:Y:S01]  /*12240*/  FFMA R155, R67.reuse, R70, R155 ;  /* 0x00000046439b7223 */ /* 0x040fe2000000009b */
[C---:B------:R-:W-:Y:S01]  /*12250*/  FFMA R154, R67.reuse, R69, R154 ;  /* 0x00000045439a7223 */ /* 0x040fe2000000009a */
[C---:B------:R-:W-:Y:S01]  /*12260*/  FFMA R153, R67.reuse, R71, R84 ;  /* 0x0000004743997223 */ /* 0x040fe20000000054 */
[----:B------:R-:W-:Y:S01]  /*12270*/  FFMA R152, R67, R89, R86 ;  /* 0x0000005943987223 */ /* 0x000fe20000000056 */
[----:B------:R-:W-:Y:S01]  /*12280*/  LDS R88, [R140+0x170] ;  /* 0x000170008c587984 */ /* 0x000fe20000000800 */
[C---:B------:R-:W-:Y:S01]  /*12290*/  FFMA R157, R68.reuse, R96, R83 ;  /* 0x00000060449d7223 */ /* 0x040fe20000000053 */
[----:B------:R-:W-:-:S02]  /*122a0*/  FFMA R163, R68, R163, R82 ;  /* 0x000000a344a37223 */ /* 0x000fc40000000052 */
[----:B------:R-:W-:Y:S01]  /*122b0*/  LDS R89, [R140+0x180] ;  /* 0x000180008c597984 */ /* 0x000fe20000000800 */
[----:B----4-:R-:W-:Y:S03]  /*122c0*/  IMMA.16832.S8.S8 R80, R108.ROW, R80.COL, RZ ;  /* 0x000000506c507237 */ /* 0x010fe60000405cff */
[----:B------:R-:W4:Y:S01]  /*122d0*/  LDSM.16.M88.4 R64, [R150] ;  /* 0x000000009640783b */ /* 0x000f220000000200 */
[----:B------:R-:W-:-:S03]  /*122e0*/  FFMA R161, R68, R104, R87 ;  /* 0x0000006844a17223 */ /* 0x000fc60000000057 */
[----:B------:R-:W4:Y:S01]  /*122f0*/  LDS.128 R68, [R142+0xa40] ;  /* 0x000a40008e447984 */ /* 0x000f220000000c00 */
[----:B-----5:R-:W-:Y:S01]  /*12300*/  HADD2.F32 R98, -RZ, R72.H0_H0 ;  /* 0x20000048ff627230 */ /* 0x020fe20000004100 */
[----:B------:R-:W-:Y:S01]  /*12310*/  I2FP.F32.S32 R97, R76 ;  /* 0x0000004c00617245 */ /* 0x000fe20000201400 */
[----:B------:R-:W-:Y:S01]  /*12320*/  HADD2.F32 R177, -RZ, R73.H0_H0 ;  /* 0x20000049ffb17230 */ /* 0x000fe20000004100 */
[----:B------:R-:W-:Y:S01]  /*12330*/  I2FP.F32.S32 R99, R77 ;  /* 0x0000004d00637245 */ /* 0x000fe20000201400 */
[----:B------:R-:W-:Y:S01]  /*12340*/  HADD2.F32 R156, -RZ, R74.H0_H0 ;  /* 0x2000004aff9c7230 */ /* 0x000fe20000004100 */
[----:B------:R-:W-:Y:S01]  /*12350*/  I2FP.F32.S32 R105, R78 ;  /* 0x0000004e00697245 */ /* 0x000fe20000201400 */
[----:B-1----:R-:W-:Y:S01]  /*12360*/  HADD2.F32 R151, -RZ, R75.H0_H0 ;  /* 0x2000004bff977230 */ /* 0x002fe20000004100 */
[----:B------:R-:W-:Y:S01]  /*12370*/  I2FP.F32.S32 R107, R79 ;  /* 0x0000004f006b7245 */ /* 0x000fe20000201400 */
[----:B------:R1:W-:Y:S04]  /*12380*/  LDSM.16.M88.4 R72, [R148] ;  /* 0x000000009448783b */ /* 0x0003e80000000200 */
[----:B------:R-:W5:Y:S01]  /*12390*/  LDS.128 R76, [R142+0xad0] ;  /* 0x000ad0008e4c7984 */ /* 0x000f620000000c00 */
[----:B------:R-:W-:Y:S01]  /*123a0*/  IMMA.16832.S8.S8 R84, R92.ROW, R90.COL, RZ ;  /* 0x0000005a5c547237 */ /* 0x000fe20000405cff */
[----:B--2---:R-:W-:Y:S01]  /*123b0*/  FMUL R96, R44, R97 ;  /* 0x000000612c607220 */ /* 0x004fe20000400000 */
[----:B------:R-:W-:-:S02]  /*123c0*/  I2FP.F32.S32 R171, R80 ;  /* 0x0000005000ab7245 */ /* 0x000fc40000201400 */
[----:B------:R-:W-:Y:S02]  /*123d0*/  I2FP.F32.S32 R97, R81 ;  /* 0x0000005100617245 */ /* 0x000fe40000201400 */
[----:B------:R-:W-:Y:S02]  /*123e0*/  I2FP.F32.S32 R173, R82 ;  /* 0x0000005200ad7245 */ /* 0x000fe40000201400 */
[----:B------:R-:W-:Y:S02]  /*123f0*/  I2FP.F32.S32 R175, R83 ;  /* 0x0000005300af7245 */ /* 0x000fe40000201400 */
[----:B------:R-:W-:Y:S01]  /*12400*/  IMMA.16832.S8.S8 R80, R108.ROW, R90.COL, RZ ;  /* 0x0000005a6c507237 */ /* 0x000fe20000405cff */
[----:B------:R-:W-:Y:S04]  /*12410*/  LDS R90, [R140+0xa70] ;  /* 0x000a70008c5a7984 */ /* 0x000fe80000000800 */
[----:B------:R-:W2:Y:S01]  /*12420*/  LDS R91, [R140+0xa80] ;  /* 0x000a80008c5b7984 */ /* 0x000ea20000000800 */
[----:B---3--:R-:W-:-:S02]  /*12430*/  HADD2.F32 R104, -RZ, R52.H0_H0 ;  /* 0x20000034ff687230 */ /* 0x008fc40000004100 */
[----:B0-----:R-:W-:Y:S01]  /*12440*/  FMUL R105, R48, R105 ;  /* 0x0000006930697220 */ /* 0x001fe20000400000 */
[----:B------:R-:W-:Y:S01]  /*12450*/  FMUL R99, R44, R99 ;  /* 0x000000632c637220 */ /* 0x000fe20000400000 */
[----:B------:R-:W-:Y:S01]  /*12460*/  FMUL R97, R56, R97 ;  /* 0x0000006138617220 */ /* 0x000fe20000400000 */
[----:B-1----:R-:W-:Y:S01]  /*12470*/  FMUL R148, R60, R175 ;  /* 0x000000af3c947220 */ /* 0x002fe20000400000 */
[----:B------:R-:W-:Y:S01]  /*12480*/  FFMA R52, R98, R105, R205 ;  /* 0x0000006962347223 */ /* 0x000fe200000000cd */
[C---:B------:R-:W-:Y:S01]  /*12490*/  FFMA R169, R104.reuse, R99, R202 ;  /* 0x0000006368a97223 */ /* 0x040fe200000000ca */
[C---:B------:R-:W-:Y:S01]  /*124a0*/  FFMA R103, R104.reuse, R97, R103 ;  /* 0x0000006168677223 */ /* 0x040fe20000000067 */
[----:B------:R-:W-:Y:S01]  /*124b0*/  FFMA R148, R104, R148, R101 ;  /* 0x0000009468947223 */ /* 0x000fe20000000065 */
[----:B------:R-:W-:Y:S02]  /*124c0*/  I2FP.F32.S32 R97, R84 ;  /* 0x0000005400617245 */ /* 0x000fe40000201400 */
[----:B------:R-:W-:-:S02]  /*124d0*/  I2FP.F32.S32 R101, R86 ;  /* 0x0000005600657245 */ /* 0x000fc40000201400 */
[----:B------:R-:W-:Y:S02]  /*124e0*/  I2FP.F32.S32 R99, R85 ;  /* 0x0000005500637245 */ /* 0x000fe40000201400 */
[----:B------:R-:W-:Y:S01]  /*124f0*/  I2FP.F32.S32 R105, R87 ;  /* 0x0000005700697245 */ /* 0x000fe20000201400 */
[----:B------:R-:W-:Y:S01]  /*12500*/  FMUL R106, R48, R107 ;  /* 0x0000006b306a7220 */ /* 0x000fe20000400000 */
[----:B----4-:R-:W-:Y:S01]  /*12510*/  IMMA.16832.S8.S8 R84, R64.ROW, R88.COL, RZ ;  /* 0x0000005840547237 */ /* 0x010fe20000405cff */
[----:B------:R-:W-:Y:S02]  /*12520*/  FMUL R171, R56, R171 ;  /* 0x000000ab38ab7220 */ /* 0x000fe40000400000 */
[----:B------:R-:W-:Y:S01]  /*12530*/  FFMA R167, R104, R106, R201 ;  /* 0x0000006a68a77223 */ /* 0x000fe200000000c9 */
[----:B------:R-:W-:Y:S01]  /*12540*/  FMUL R173, R60, R173 ;  /* 0x000000ad3cad7220 */ /* 0x000fe20000400000 */
[----:B------:R-:W-:Y:S01]  /*12550*/  FFMA R106, R98, R171, R100 ;  /* 0x000000ab626a7223 */ /* 0x000fe20000000064 */
[----:B------:R-:W-:-:S02]  /*12560*/  HADD2.F32 R171, -RZ, R68.H0_H0 ;  /* 0x20000044ffab7230 */ /* 0x000fc40000004100 */
[----:B------:R-:W-:Y:S01]  /*12570*/  FMUL R101, R48, R101 ;  /* 0x0000006530657220 */ /* 0x000fe20000400000 */
[----:B------:R-:W-:Y:S01]  /*12580*/  I2FP.F32.S32 R179, R81 ;  /* 0x0000005100b37245 */ /* 0x000fe20000201400 */
[----:B------:R-:W-:Y:S01]  /*12590*/  FFMA R102, R98, R173, R102 ;  /* 0x000000ad62667223 */ /* 0x000fe20000000066 */
[----:B------:R-:W-:Y:S01]  /*125a0*/  I2FP.F32.S32 R107, R80 ;  /* 0x00000050006b7245 */ /* 0x000fe20000201400 */
[----:B------:R-:W-:Y:S01]  /*125b0*/  FFMA R175, R171, R101, R206 ;  /* 0x00000065abaf7223 */ /* 0x000fe200000000ce */
[----:B------:R-:W-:Y:S01]  /*125c0*/  I2FP.F32.S32 R173, R82 ;  /* 0x0000005200ad7245 */ /* 0x000fe20000201400 */
[----:B-----5:R-:W-:Y:S01]  /*125d0*/  HADD2.F32 R76, -RZ, R76.H0_H0 ;  /* 0x2000004cff4c7230 */ /* 0x020fe20000004100 */
[----:B------:R-:W-:Y:S01]  /*125e0*/  I2FP.F32.S32 R181, R83 ;  /* 0x0000005300b57245 */ /* 0x000fe20000201400 */
[----:B------:R-:W-:Y:S01]  /*125f0*/  LDS R100, [R140+0x1350] ;  /* 0x001350008c647984 */ /* 0x000fe20000000800 */
[----:B------:R-:W-:Y:S01]  /*12600*/  IMMA.16832.S8.S8 R80, R72.ROW, R88.COL, RZ ;  /* 0x0000005848507237 */ /* 0x000fe20000405cff */
[----:B------:R-:W-:-:S02]  /*12610*/  FMUL R88, R56, R179 ;  /* 0x000000b338587220 */ /* 0x000fc40000400000 */
[----:B------:R-:W0:Y:S01]  /*12620*/  LDS R101, [R140+0x1360] ;  /* 0x001360008c657984 */ /* 0x000e220000000800 */
[----:B------:R-:W-:Y:S01]  /*12630*/  FFMA R96, R98, R96, R203 ;  /* 0x0000006062607223 */ /* 0x000fe200000000cb */
[----:B------:R-:W-:Y:S01]  /*12640*/  FMUL R98, R60, R181 ;  /* 0x000000b53c627220 */ /* 0x000fe20000400000 */
[----:B------:R-:W-:Y:S01]  /*12650*/  FMUL R99, R44, R99 ;  /* 0x000000632c637220 */ /* 0x000fe20000400000 */
[----:B------:R-:W-:Y:S01]  /*12660*/  FMUL R68, R48, R105 ;  /* 0x0000006930447220 */ /* 0x000fe20000400000 */
[C---:B------:R-:W-:Y:S01]  /*12670*/  FFMA R181, R76.reuse, R88, R197 ;  /* 0x000000584cb57223 */ /* 0x040fe200000000c5 */
        /* <DEDUP_REMOVED lines=9> */
[----:B------:R-:W-:Y:S01]  /*12710*/  LDS R104, [R140+0x1370] ;  /* 0x001370008c687984 */ /* 0x000fe20000000800 */
[----:B--2---:R-:W-:Y:S01]  /*12720*/  IMMA.16832.S8.S8 R84, R64.ROW, R90.COL, RZ ;  /* 0x0000005a40547237 */ /* 0x004fe20000405cff */
[----:B------:R-:W-:-:S02]  /*12730*/  I2FP.F32.S32 R80, R80 ;  /* 0x0000005000507245 */ /* 0x000fc40000201400 */
[----:B------:R-:W-:Y:S01]  /*12740*/  I2FP.F32.S32 R82, R82 ;  /* 0x0000005200527245 */ /* 0x000fe20000201400 */
[----:B------:R-:W1:Y:S04]  /*12750*/  LDS R105, [R140+0x1380] ;  /* 0x001380008c697984 */ /* 0x000e680000000800 */
[----:B------:R-:W-:Y:S01]  /*12760*/  IMMA.16832.S8.S8 R88, R72.ROW, R90.COL, RZ ;  /* 0x0000005a48587237 */ /* 0x000fe20000405cff */
[----:B------:R-:W-:Y:S01]  /*12770*/  FFMA R204, R171, R97, R204 ;  /* 0x00000061abcc7223 */ /* 0x000fe200000000cc */
[----:B------:R-:W-:Y:S01]  /*12780*/  FMUL R107, R56, R107 ;  /* 0x0000006b386b7220 */ /* 0x000fe20000400000 */
[----:B------:R-:W-:Y:S01]  /*12790*/  FMUL R97, R60, R173 ;  /* 0x000000ad3c617220 */ /* 0x000fe20000400000 */
[----:B------:R-:W-:Y:S01]  /*127a0*/  I2FP.F32.S32 R150, R81 ;  /* 0x0000005100967245 */ /* 0x000fe20000201400 */
        /* <DEDUP_REMOVED lines=14> */
[----:B------:R-:W-:Y:S01]  /*12890*/  I2FP.F32.S32 R102, R90 ;  /* 0x0000005a00667245 */ /* 0x000fe20000201400 */
[C---:B------:R-:W-:Y:S01]  /*128a0*/  FMUL R53, R61.reuse, R196 ;  /* 0x000000c43d357220 */ /* 0x040fe20000400000 */
[----:B------:R-:W2:Y:S01]  /*128b0*/  LDS.128 R80, [R142+0x1340] ;  /* 0x001340008e507984 */ /* 0x000ea20000000c00 */
[----:B------:R-:W-:Y:S02]  /*128c0*/  HADD2.F32 R69, -RZ, R69.H0_H0 ;  /* 0x20000045ff457230 */ /* 0x000fe40000004100 */
        /* <DEDUP_REMOVED lines=11> */
[-C--:B0-----:R-:W-:Y:S01]  /*12980*/  IMMA.16832.S8.S8 R88, R92.ROW, R100.reuse.COL, RZ ;  /* 0x000000645c587237 */ /* 0x081fe20000405cff */
[----:B------:R-:W-:Y:S02]  /*12990*/  I2FP.F32.S32 R76, R85 ;  /* 0x00000055004c7245 */ /* 0x000fe40000201400 */
[----:B------:R-:W-:Y:S02]  /*129a0*/  I2FP.F32.S32 R68, R86 ;  /* 0x0000005600447245 */ /* 0x000fe40000201400 */
[----:B------:R-:W-:Y:S02]  /*129b0*/  I2FP.F32.S32 R96, R87 ;  /* 0x0000005700607245 */ /* 0x000fe40000201400 */
[----:B------:R-:W0:Y:S01]  /*129c0*/  LDS.128 R84, [R142+0x13d0] ;  /* 0x0013d0008e547984 */ /* 0x000e220000000c00 */
[----:B------:R-:W-:Y:S01]  /*129d0*/  IMMA.16832.S8.S8 R100, R108.ROW, R100.COL, RZ ;  /* 0x000000646c647237 */ /* 0x000fe20000405cff */
[----:B------:R-:W-:Y:S01]  /*129e0*/  FMUL R52, R45, R52 ;  /* 0x000000342d347220 */ /* 0x000fe20000400000 */
[----:B------:R-:W-:Y:S01]  /*129f0*/  FMUL R68, R49, R68 ;  /* 0x0000004431447220 */ /* 0x000fe20000400000 */
[----:B------:R-:W-:-:S02]  /*12a00*/  FMUL R98, R57, R98 ;  /* 0x0000006239627220 */ /* 0x000fc40000400000 */
        /* <DEDUP_REMOVED lines=10> */
[C---:B------:R-:W-:Y:S01]  /*12ab0*/  FFMA R191, R52.reuse, R96, R191 ;  /* 0x0000006034bf7223 */ /* 0x040fe200000000bf */
[C---:B------:R-:W-:Y:S01]  /*12ac0*/  FFMA R181, R52.reuse, R106, R181 ;  /* 0x0000006a34b57223 */ /* 0x040fe200000000b5 */
[----:B------:R-:W3:Y:S01]  /*12ad0*/  LDS R69, [R140+0x1c60] ;  /* 0x001c60008c457984 */ /* 0x000ee20000000800 */
[----:B------:R-:W-:Y:S01]  /*12ae0*/  FFMA R179, R52, R198, R179 ;  /* 0x000000c634b37223 */ /* 0x000fe200000000b3 */
[----:B------:R-:W-:-:S02]  /*12af0*/  I2FP.F32.S32 R203, R100 ;  /* 0x0000006400cb7245 */ /* 0x000fc40000201400 */
[----:B------:R-:W4:Y:S01]  /*12b00*/  LDS R52, [R140+0x2550] ;  /* 0x002550008c347984 */ /* 0x000f220000000800 */
[----:B------:R-:W-:Y:S02]  /*12b10*/  I2FP.F32.S32 R207, R102 ;  /* 0x0000006600cf7245 */ /* 0x000fe40000201400 */
[----:B------:R-:W-:Y:S02]  /*12b20*/  I2FP.F32.S32 R205, R101 ;  /* 0x0000006500cd7245 */ /* 0x000fe40000201400 */
[----:B------:R-:W-:Y:S02]  /*12b30*/  I2FP.F32.S32 R209, R103 ;  /* 0x0000006700d17245 */ /* 0x000fe40000201400 */
[----:B------:R-:W-:Y:S01]  /*12b40*/  I2FP.F32.S32 R107, R88 ;  /* 0x00000058006b7245 */ /* 0x000fe20000201400 */
[-C--:B-1----:R-:W-:Y:S01]  /*12b50*/  IMMA.16832.S8.S8 R100, R72.ROW, R104.reuse.COL, RZ ;  /* 0x0000006848647237 */ /* 0x082fe20000405cff */
[----:B------:R-:W-:Y:S01]  /*12b60*/  I2FP.F32.S32 R201, R90 ;  /* 0x0000005a00c97245 */ /* 0x000fe20000201400 */
[----:B--2---:R-:W-:Y:S01]  /*12b70*/  HADD2.F32 R77, -RZ, R80.H0_H0 ;  /* 0x20000050ff4d7230 */ /* 0x004fe20000004100 */
[----:B------:R-:W-:Y:S01]  /*12b80*/  I2FP.F32.S32 R89, R89 ;  /* 0x0000005900597245 */ /* 0x000fe20000201400 */
[----:B------:R-:W-:Y:S04]  /*12b90*/  LDS R76, [R140+0x1c70] ;  /* 0x001c70008c4c7984 */ /* 0x000fe80000000800 */
[----:B------:R-:W-:Y:S01]  /*12ba0*/  IMMA.16832.S8.S8 R96, R64.ROW, R104.COL, RZ ;  /* 0x0000006840607237 */ /* 0x000fe20000405cff */
        /* <DEDUP_REMOVED lines=14> */
[----:B------:R-:W-:Y:S01]  /*12c90*/  FMUL R209, R60, R209 ;  /* 0x000000d13cd17220 */ /* 0x000fe20000400000 */
[----:B------:R-:W-:-:S03]  /*12ca0*/  I2FP.F32.S32 R194, R103 ;  /* 0x0000006700c27245 */ /* 0x000fc60000201400 */
        /* <DEDUP_REMOVED lines=10> */
[----:B------:R-:W0:Y:S01]  /*12d50*/  LDS R77, [R140+0x1c80] ;  /* 0x001c80008c4d7984 */ /* 0x000e220000000800 */
[----:B------:R-:W-:Y:S01]  /*12d60*/  FFMA R174, R96, R81, R174 ;  /* 0x0000005160ae7223 */ /* 0x000fe200000000ae */
[----:B------:R-:W-:Y:S01]  /*12d70*/  FMUL R104, R45, R104 ;  /* 0x000000682d687220 */ /* 0x000fe20000400000 */
        /* <DEDUP_REMOVED lines=8> */
[----:B------:R-:W-:Y:S01]  /*12e00*/  FFMA R176, R96, R100, R203 ;  /* 0x0000006460b07223 */ /* 0x000fe200000000cb */
[C---:B------:R-:W-:Y:S01]  /*12e10*/  FFMA R178, R81.reuse, R106, R178 ;  /* 0x0000006a51b27223 */ /* 0x040fe200000000b2 */
[----:B------:R-:W-:Y:S01]  /*12e20*/  FFMA R84, R81, R105, R84 ;  /* 0x0000006951547223 */ /* 0x000fe20000000054 */
[----:B------:R-:W1:Y:S01]  /*12e30*/  LDS.128 R96, [R142+0x1c40] ;  /* 0x001c40008e607984 */ /* 0x000e620000000c00 */
[----:B---3--:R-:W-:Y:S03]  /*12e40*/  IMMA.16832.S8.S8 R88, R92.ROW, R68.COL, RZ ;  /* 0x000000445c587237 */ /* 0x008fe60000405cff */
[----:B------:R-:W2:Y:S01]  /*12e50*/  LDS.128 R104, [R142+0x1cd0] ;  /* 0x001cd0008e687984 */ /* 0x000ea20000000c00 */
        /* <DEDUP_REMOVED lines=20> */
[C---:B------:R-:W-:Y:S01]  /*12fa0*/  FMUL R192, R44.reuse, R201 ;  /* 0x000000c92cc07220 */ /* 0x040fe20000400000 */
[----:B------:R-:W-:Y:S01]  /*12fb0*/  I2FP.F32.S32 R101, R101 ;  /* 0x0000006500657245 */ /* 0x000fe20000201400 */
[----:B------:R-:W-:Y:S01]  /*12fc0*/  FMUL R44, R44, R93 ;  /* 0x0000005d2c2c7220 */ /* 0x000fe20000400000 */
[C---:B------:R-:W-:Y:S01]  /*12fd0*/  FMUL R201, R48.reuse, R81 ;  /* 0x0000005130c97220 */ /* 0x040fe20000400000 */
[C---:B------:R-:W-:Y:S01]  /*12fe0*/  FMUL R203, R48.reuse, R91 ;  /* 0x0000005b30cb7220 */ /* 0x040fe20000400000 */
[C---:B------:R-:W-:Y:S01]  /*12ff0*/  FMUL R81, R48.reuse, R95 ;  /* 0x0000005f30517220 */ /* 0x040fe20000400000 */
[----:B------:R-:W-:Y:S01]  /*13000*/  I2FP.F32.S32 R69, R100 ;  /* 0x0000006400457245 */ /* 0x000fe20000201400 */
[-C--:B0-----:R-:W-:Y:S01]  /*13010*/  IMMA.16832.S8.S8 R88, R64.ROW, R76.reuse.COL, RZ ;  /* 0x0000004c40587237 */ /* 0x081fe20000405cff */
[----:B------:R-:W-:Y:S01]  /*13020*/  I2FP.F32.S32 R93, R108 ;  /* 0x0000006c005d7245 */ /* 0x000fe20000201400 */
[----:B------:R-:W-:Y:S01]  /*13030*/  FMUL R194, R48, R205 ;  /* 0x000000cd30c27220 */ /* 0x000fe20000400000 */
[----:B------:R-:W-:Y:S01]  /*13040*/  I2FP.F32.S32 R95, R109 ;  /* 0x0000006d005f7245 */ /* 0x000fe20000201400 */
[C---:B------:R-:W-:Y:S01]  /*13050*/  FMUL R205, R56.reuse, R101 ;  /* 0x0000006538cd7220 */ /* 0x040fe20000400000 */
[----:B------:R-:W-:Y:S01]  /*13060*/  I2FP.F32.S32 R101, R102 ;  /* 0x0000006600657245 */ /* 0x000fe20000201400 */
[C---:B------:R-:W-:Y:S01]  /*13070*/  FMUL R109, R56.reuse, R69 ;  /* 0x00000045386d7220 */ /* 0x040fe20000400000 */
[C---:B------:R-:W-:Y:S01]  /*13080*/  FMUL R48, R56.reuse, R93 ;  /* 0x0000005d38307220 */ /* 0x040fe20000400000 */
[----:B------:R-:W-:Y:S01]  /*13090*/  FMUL R56, R56, R95 ;  /* 0x0000005f38387220 */ /* 0x000fe20000400000 */
[----:B------:R-:W-:Y:S01]  /*130a0*/  I2FP.F32.S32 R207, R103 ;  /* 0x0000006700cf7245 */ /* 0x000fe20000201400 */
[----:B------:R-:W-:Y:S01]  /*130b0*/  IMMA.16832.S8.S8 R92, R72.ROW, R76.COL, RZ ;  /* 0x0000004c485c7237 */ /* 0x000fe20000405cff */
[----:B------:R-:W-:Y:S01]  /*130c0*/  FMUL R103, R60, R101 ;  /* 0x000000653c677220 */ /* 0x000fe20000400000 */
[----:B-1----:R-:W-:-:S02]  /*130d0*/  HADD2.F32 R69, -RZ, R96.H0_H0 ;  /* 0x20000060ff457230 */ /* 0x002fc40000004100 */
[----:B--2---:R-:W-:Y:S02]  /*130e0*/  HADD2.F32 R101, -RZ, R104.H0_H0 ;  /* 0x20000068ff657230 */ /* 0x004fe40000004100 */
        /* <DEDUP_REMOVED lines=12> */
[----:B------:R-:W-:-:S03]  /*131b0*/  FMUL R198, R60, R209 ;  /* 0x000000d13cc67220 */ /* 0x000fc60000400000 */
[----:B------:R-:W-:Y:S01]  /*131c0*/  LDS R69, [R140+0x1a0] ;  /* 0x0001a0008c457984 */ /* 0x000fe20000000800 */
[----:B------:R-:W-:-:S03]  /*131d0*/  FMUL R77, R60, R111 ;  /* 0x0000006f3c4d7220 */ /* 0x000fc60000400000 */
[----:B------:R0:W1:Y:S01]  /*131e0*/  LDSM.16.M88.4 R100, [R146] ;  /* 0x000000009264783b */ /* 0x0000620000000200 */
[----:B---3--:R-:W-:Y:S01]  /*131f0*/  IMMA.16832.S8.S8 R64, R64.ROW, R52.COL, RZ ;  /* 0x0000003440407237 */ /* 0x008fe20000405cff */
[----:B------:R-:W-:Y:S02]  /*13200*/  I2FP.F32.S32 R60, R89 ;  /* 0x00000059003c7245 */ /* 0x000fe40000201400 */
[----:B------:R-:W-:Y:S01]  /*13210*/  I2FP.F32.S32 R160, R90 ;  /* 0x0000005a00a07245 */ /* 0x000fe20000201400 */
[----:B------:R-:W2:Y:S01]  /*13220*/  LDS.128 R108, [R142+0x2540] ;  /* 0x002540008e6c7984 */ /* 0x000ea20000000c00 */
[----:B------:R-:W-:-:S03]  /*13230*/  I2FP.F32.S32 R166, R91 ;  /* 0x0000005b00a67245 */ /* 0x000fc60000201400 */
[----:B------:R-:W-:Y:S01]  /*13240*/  IMMA.16832.S8.S8 R72, R72.ROW, R52.COL, RZ ;  /* 0x0000003448487237 */ /* 0x000fe20000405cff */
[----:B------:R-:W-:Y:S02]  /*13250*/  I2FP.F32.S32 R52, R88 ;  /* 0x0000005800347245 */ /* 0x000fe40000201400 */
[----:B------:R3:W4:Y:S01]  /*13260*/  LDSM.16.M88.4 R88, [R145] ;  /* 0x000000009158783b */ /* 0x0007220000000200 */
        /* <DEDUP_REMOVED lines=12> */
[----:B---3--:R-:W-:Y:S01]  /*13330*/  FFMA R145, R53, R95, R158 ;  /* 0x0000005f35917223 */ /* 0x008fe2000000009e */
[----:B------:R-:W-:Y:S04]  /*13340*/  LDS R52, [R140+0xa90] ;  /* 0x000a90008c347984 */ /* 0x000fe80000000800 */
[----:B------:R-:W0:Y:S01]  /*13350*/  LDS R53, [R140+0xaa0] ;  /* 0x000aa0008c357984 */ /* 0x000e220000000800 */
[----:B------:R-:W-:-:S02]  /*13360*/  HADD2.F32 R93, -RZ, R105.H0_H0 ;  /* 0x20000069ff5d7230 */ /* 0x000fc40000004100 */
[----:B------:R-:W-:Y:S01]  /*13370*/  FMUL R60, R45, R60 ;  /* 0x0000003c2d3c7220 */ /* 0x000fe20000400000 */
        /* <DEDUP_REMOVED lines=9> */
[----:B------:R-:W-:Y:S01]  /*13410*/  FMUL R94, R49, R66 ;  /* 0x00000042315e7220 */ /* 0x000fe20000400000 */
[----:B------:R-:W-:Y:S01]  /*13420*/  I2FP.F32.S32 R72, R72 ;  /* 0x0000004800487245 */ /* 0x000fe20000201400 */
[-C--:B-1----:R-:W-:Y:S01]  /*13430*/  IMMA.16832.S8.S8 R64, R100.ROW, R68.reuse.COL, RZ ;  /* 0x0000004464407237 */ /* 0x082fe20000405cff */
[C---:B------:R-:W-:Y:S01]  /*13440*/  FFMA R160, R93.reuse, R160, R76 ;  /* 0x000000a05da07223 */ /* 0x040fe2000000004c */
[C---:B------:R-:W-:Y:S01]  /*13450*/  FFMA R105, R93.reuse, R105, R168 ;  /* 0x000000695d697223 */ /* 0x040fe200000000a8 */
[----:B------:R-:W-:Y:S01]  /*13460*/  FFMA R96, R93, R95, R96 ;  /* 0x0000005f5d607223 */ /* 0x000fe20000000060 */
[----:B------:R-:W-:Y:S01]  /*13470*/  FMUL R45, R45, R60 ;  /* 0x0000003c2d2d7220 */ /* 0x000fe20000400000 */
[----:B------:R-:W-:Y:S01]  /*13480*/  FMUL R76, R49, R80 ;  /* 0x00000050314c7220 */ /* 0x000fe20000400000 */
[----:B------:R-:W-:Y:S01]  /*13490*/  I2FP.F32.S32 R60, R73 ;  /* 0x00000049003c7245 */ /* 0x000fe20000201400 */
[C---:B------:R-:W-:Y:S01]  /*134a0*/  FMUL R93, R57.reuse, R72 ;  /* 0x00000048395d7220 */ /* 0x040fe20000400000 */
[----:B------:R-:W-:Y:S01]  /*134b0*/  I2FP.F32.S32 R80, R74 ;  /* 0x0000004a00507245 */ /* 0x000fe20000201400 */
[----:B--2---:R-:W-:Y:S01]  /*134c0*/  HADD2.F32 R108, -RZ, R108.H0_H0 ;  /* 0x2000006cff6c7230 */ /* 0x004fe20000004100 */
[----:B------:R-:W-:Y:S01]  /*134d0*/  I2FP.F32.S32 R164, R75 ;  /* 0x0000004b00a47245 */ /* 0x000fe20000201400 */
[----:B------:R-:W-:Y:S01]  /*134e0*/  LDS R49, [R140+0x13a0] ;  /* 0x0013a0008c317984 */ /* 0x000fe20000000800 */
[----:B----4-:R-:W-:Y:S01]  /*134f0*/  IMMA.16832.S8.S8 R72, R88.ROW, R68.COL, RZ ;  /* 0x0000004458487237 */ /* 0x010fe20000405cff */
[----:B------:R-:W-:Y:S01]  /*13500*/  FMUL R57, R57, R60 ;  /* 0x0000003c39397220 */ /* 0x000fe20000400000 */
[C---:B------:R-:W-:Y:S01]  /*13510*/  FFMA R68, R108.reuse, R48, R157 ;  /* 0x000000306c447223 */ /* 0x040fe2000000009d */
[----:B------:R-:W-:Y:S01]  /*13520*/  HADD2.F32 R60, -RZ, R109.H0_H0 ;  /* 0x2000006dff3c7230 */ /* 0x000fe20000004100 */
[----:B------:R-:W1:Y:S01]  /*13530*/  LDS R48, [R140+0x1390] ;  /* 0x001390008c307984 */ /* 0x000e620000000800 */
[----:B------:R-:W-:Y:S01]  /*13540*/  FFMA R159, R108, R194, R159 ;  /* 0x000000c26c9f7223 */ /* 0x000fe2000000009f */
[C---:B------:R-:W-:Y:S01]  /*13550*/  FMUL R162, R61.reuse, R80 ;  /* 0x000000503da27220 */ /* 0x040fe20000400000 */
[----:B------:R-:W-:Y:S01]  /*13560*/  FMUL R80, R61, R164 ;  /* 0x000000a43d507220 */ /* 0x000fe20000400000 */
[C---:B------:R-:W-:Y:S01]  /*13570*/  FFMA R68, R60.reuse, R93, R68 ;  /* 0x0000005d3c447223 */ /* 0x040fe20000000044 */
[----:B------:R-:W-:Y:S01]  /*13580*/  FFMA R109, R60, R94, R159 ;  /* 0x0000005e3c6d7223 */ /* 0x000fe2000000009f */
[----:B------:R-:W-:-:S02]  /*13590*/  I2FP.F32.S32 R61, R64 ;  /* 0x00000040003d7245 */ /* 0x000fc40000201400 */
[----:B------:R-:W-:Y:S02]  /*135a0*/  I2FP.F32.S32 R93, R65 ;  /* 0x00000041005d7245 */ /* 0x000fe40000201400 */
[----:B------:R-:W-:Y:S02]  /*135b0*/  I2FP.F32.S32 R95, R66 ;  /* 0x00000042005f7245 */ /* 0x000fe40000201400 */
[----:B------:R-:W-:Y:S02]  /*135c0*/  I2FP.F32.S32 R159, R67 ;  /* 0x00000043009f7245 */ /* 0x000fe40000201400 */
[----:B0-----:R-:W-:Y:S01]  /*135d0*/  IMMA.16832.S8.S8 R64, R100.ROW, R52.COL, RZ ;  /* 0x0000003464407237 */ /* 0x001fe20000405cff */
[C---:B------:R-:W-:Y:S01]  /*135e0*/  FFMA R69, R108.reuse, R198, R163 ;  /* 0x000000c66c457223 */ /* 0x040fe200000000a3 */
[----:B------:R-:W-:Y:S01]  /*135f0*/  I2FP.F32.S32 R163, R73 ;  /* 0x0000004900a37245 */ /* 0x000fe20000201400 */
[----:B------:R-:W-:Y:S01]  /*13600*/  FFMA R161, R108, R192, R161 ;  /* 0x000000c06ca17223 */ /* 0x000fe200000000a1 */
[----:B------:R-:W-:Y:S01]  /*13610*/  I2FP.F32.S32 R73, R74 ;  /* 0x0000004a00497245 */ /* 0x000fe20000201400 */
[C---:B------:R-:W-:Y:S01]  /*13620*/  FFMA R69, R60.reuse, R162, R69 ;  /* 0x000000a23c457223 */ /* 0x040fe20000000045 */
[----:B------:R-:W-:Y:S01]  /*13630*/  I2FP.F32.S32 R165, R75 ;  /* 0x0000004b00a57245 */ /* 0x000fe20000201400 */
[----:B------:R-:W-:Y:S01]  /*13640*/  FFMA R157, R60, R92, R161 ;  /* 0x0000005c3c9d7223 */ /* 0x000fe200000000a1 */
[----:B------:R-:W-:Y:S01]  /*13650*/  I2FP.F32.S32 R161, R72 ;  /* 0x0000004800a17245 */ /* 0x000fe20000201400 */
[----:B------:R-:W-:-:S02]  /*13660*/  FMUL R60, R62, R73 ;  /* 0x000000493e3c7220 */ /* 0x000fc40000400000 */
[----:B------:R-:W-:Y:S01]  /*13670*/  IMMA.16832.S8.S8 R72, R88.ROW, R52.COL, RZ ;  /* 0x0000003458487237 */ /* 0x000fe20000405cff */
[----:B------:R-:W-:Y:S01]  /*13680*/  LDS R52, [R140+0x1c90] ;  /* 0x001c90008c347984 */ /* 0x000fe20000000800 */
[----:B------:R-:W-:-:S03]  /*13690*/  FMUL R61, R46, R61 ;  /* 0x0000003d2e3d7220 */ /* 0x000fc60000400000 */
[----:B------:R-:W0:Y:S01]  /*136a0*/  LDS R53, [R140+0x1ca0] ;  /* 0x001ca0008c357984 */ /* 0x000e220000000800 */
[----:B------:R-:W-:Y:S01]  /*136b0*/  FMUL R162, R50, R95 ;  /* 0x0000005f32a27220 */ /* 0x000fe20000400000 */
[----:B------:R-:W-:Y:S01]  /*136c0*/  FMUL R108, R58, R161 ;  /* 0x000000a13a6c7220 */ /* 0x000fe20000400000 */
[C---:B------:R-:W-:Y:S01]  /*136d0*/  FFMA R200, R156.reuse, R61, R197 ;  /* 0x0000003d9cc87223 */ /* 0x040fe200000000c5 */
[----:B------:R-:W-:Y:S01]  /*136e0*/  I2FP.F32.S32 R61, R64 ;  /* 0x00000040003d7245 */ /* 0x000fe20000201400 */
[C---:B------:R-:W-:Y:S01]  /*136f0*/  FFMA R162, R156.reuse, R162, R195 ;  /* 0x000000a29ca27223 */ /* 0x040fe200000000c3 */
[C---:B------:R-:W-:Y:S01]  /*13700*/  FFMA R108, R156.reuse, R108, R199 ;  /* 0x0000006c9c6c7223 */ /* 0x040fe200000000c7 */
[----:B------:R-:W-:Y:S01]  /*13710*/  FFMA R156, R156, R60, R177 ;  /* 0x0000003c9c9c7223 */ /* 0x000fe200000000b1 */
[----:B------:R-:W-:Y:S02]  /*13720*/  HADD2.F32 R54, -RZ, R54.H0_H0 ;  /* 0x20000036ff367230 */ /* 0x000fe40000004100 */
[----:B------:R-:W-:Y:S01]  /*13730*/  FMUL R60, R50, R159 ;  /* 0x0000009f323c7220 */ /* 0x000fe20000400000 */
[----:B------:R-:W-:-:S02]  /*13740*/  HADD2.F32 R70, -RZ, R70.H0_H0 ;  /* 0x20000046ff467230 */ /* 0x000fc40000004100 */
[C---:B------:R-:W-:Y:S01]  /*13750*/  FMUL R61, R46.reuse, R61 ;  /* 0x0000003d2e3d7220 */ /* 0x040fe20000400000 */
[----:B------:R-:W-:Y:S01]  /*13760*/  FMUL R93, R46, R93 ;  /* 0x0000005d2e5d7220 */ /* 0x000fe20000400000 */
[----:B------:R-:W-:Y:S01]  /*13770*/  FMUL R163, R58, R163 ;  /* 0x000000a33aa37220 */ /* 0x000fe20000400000 */
[----:B------:R-:W-:Y:S01]  /*13780*/  FFMA R167, R54, R60, R167 ;  /* 0x0000003c36a77223 */ /* 0x000fe200000000a7 */
[----:B------:R-:W-:Y:S01]  /*13790*/  FFMA R196, R70, R61, R196 ;  /* 0x0000003d46c47223 */ /* 0x000fe200000000c4 */
[C---:B------:R-:W-:Y:S01]  /*137a0*/  FFMA R169, R54.reuse, R93, R169 ;  /* 0x0000005d36a97223 */ /* 0x040fe200000000a9 */
[----:B------:R-:W-:Y:S01]  /*137b0*/  FFMA R150, R54, R163, R150 ;  /* 0x000000a336967223 */ /* 0x000fe20000000096 */
[----:B------:R-:W-:Y:S01]  /*137c0*/  LDS R60, [R140+0x2590] ;  /* 0x002590008c3c7984 */ /* 0x000fe20000000800 */
[----:B------:R-:W-:Y:S01]  /*137d0*/  I2FP.F32.S32 R93, R65 ;  /* 0x00000041005d7245 */ /* 0x000fe20000201400 */
[----:B------:R-:W-:Y:S01]  /*137e0*/  FMUL R165, R62, R165 ;  /* 0x000000a53ea57220 */ /* 0x000fe20000400000 */
[----:B------:R-:W-:Y:S01]  /*137f0*/  I2FP.F32.S32 R95, R66 ;  /* 0x00000042005f7245 */ /* 0x000fe20000201400 */
[----:B------:R-:W2:Y:S01]  /*13800*/  LDS R61, [R140+0x25a0] ;  /* 0x0025a0008c3d7984 */ /* 0x000ea20000000800 */
[----:B------:R-:W-:-:S02]  /*13810*/  I2FP.F32.S32 R159, R67 ;  /* 0x00000043009f7245 */ /* 0x000fc40000201400 */
[----:B------:R-:W-:Y:S01]  /*13820*/  I2FP.F32.S32 R163, R73 ;  /* 0x0000004900a37245 */ /* 0x000fe20000201400 */
[-C--:B-1----:R-:W-:Y:S01]  /*13830*/  IMMA.16832.S8.S8 R64, R100.ROW, R48.reuse.COL, RZ ;  /* 0x0000003064407237 */ /* 0x082fe20000405cff */
[----:B------:R-:W-:Y:S01]  /*13840*/  I2FP.F32.S32 R73, R74 ;  /* 0x0000004a00497245 */ /* 0x000fe20000201400 */
[----:B------:R-:W-:Y:S01]  /*13850*/  FFMA R148, R54, R165, R148 ;  /* 0x000000a536947223 */ /* 0x000fe20000000094 */
[----:B------:R-:W-:Y:S02]  /*13860*/  I2FP.F32.S32 R161, R72 ;  /* 0x0000004800a17245 */ /* 0x000fe40000201400 */
[----:B------:R-:W-:Y:S01]  /*13870*/  I2FP.F32.S32 R165, R75 ;  /* 0x0000004b00a57245 */ /* 0x000fe20000201400 */
[----:B------:R-:W-:Y:S02]  /*13880*/  FMUL R92, R62, R73 ;  /* 0x000000493e5c7220 */ /* 0x000fe40000400000 */
[----:B------:R-:W-:Y:S01]  /*13890*/  IMMA.16832.S8.S8 R72, R88.ROW, R48.COL, RZ ;  /* 0x0000003058487237 */ /* 0x000fe20000405cff */
[----:B------:R-:W-:-:S02]  /*138a0*/  HADD2.F32 R78, -RZ, R78.H0_H0 ;  /* 0x2000004eff4e7230 */ /* 0x000fc40000004100 */
        /* <DEDUP_REMOVED lines=13> */
[----:B------:R-:W-:-:S02]  /*13980*/  HADD2.F32 R49, -RZ, R82.H0_H0 ;  /* 0x20000052ff317230 */ /* 0x000fc40000004100 */
[----:B------:R-:W-:Y:S01]  /*13990*/  FMUL R54, R58, R163 ;  /* 0x000000a33a367220 */ /* 0x000fe20000400000 */
[----:B------:R-:W-:Y:S01]  /*139a0*/  FMUL R70, R62, R165 ;  /* 0x000000a53e467220 */ /* 0x000fe20000400000 */
[----:B------:R-:W-:Y:S01]  /*139b0*/  FMUL R159, R50, R159 ;  /* 0x0000009f329f7220 */ /* 0x000fe20000400000 */
[----:B------:R-:W-:Y:S02]  /*139c0*/  I2FP.F32.S32 R163, R72 ;  /* 0x0000004800a37245 */ /* 0x000fe40000201400 */
[----:B------:R-:W-:Y:S02]  /*139d0*/  I2FP.F32.S32 R165, R73 ;  /* 0x0000004900a57245 */ /* 0x000fe40000201400 */
[----:B------:R-:W-:Y:S02]  /*139e0*/  I2FP.F32.S32 R177, R74 ;  /* 0x0000004a00b17245 */ /* 0x000fe40000201400 */
[----:B------:R-:W-:Y:S02]  /*139f0*/  I2FP.F32.S32 R195, R75 ;  /* 0x0000004b00c37245 */ /* 0x000fe40000201400 */
[----:B------:R-:W-:Y:S01]  /*13a00*/  IMMA.16832.S8.S8 R72, R88.ROW, R52.COL, RZ ;  /* 0x0000003458487237 */ /* 0x000fe20000405cff */
[----:B------:R-:W-:Y:S01]  /*13a10*/  FFMA R180, R49, R159, R180 ;  /* 0x0000009f31b47223 */ /* 0x000fe200000000b4 */
[----:B------:R-:W-:Y:S01]  /*13a20*/  FMUL R93, R46, R93 ;  /* 0x0000005d2e5d7220 */ /* 0x000fe20000400000 */
[----:B------:R-:W-:-:S02]  /*13a30*/  HADD2.F32 R159, -RZ, R86.H0_H0 ;  /* 0x20000056ff9f7230 */ /* 0x000fc40000004100 */
[----:B------:R-:W-:Y:S01]  /*13a40*/  FMUL R95, R46, R95 ;  /* 0x0000005f2e5f7220 */ /* 0x000fe20000400000 */
[----:B------:R-:W-:Y:S01]  /*13a50*/  FMUL R161, R50, R161 ;  /* 0x000000a132a17220 */ /* 0x000fe20000400000 */
[----:B------:R-:W-:Y:S01]  /*13a60*/  FFMA R190, R49, R93, R190 ;  /* 0x0000005d31be7223 */ /* 0x000fe200000000be */
[----:B------:R-:W-:Y:S01]  /*13a70*/  FMUL R214, R58, R165 ;  /* 0x000000a53ad67220 */ /* 0x000fe20000400000 */
[----:B------:R-:W-:Y:S01]  /*13a80*/  FFMA R178, R159, R95, R178 ;  /* 0x0000005f9fb27223 */ /* 0x000fe200000000b2 */
[----:B------:R-:W-:Y:S01]  /*13a90*/  FMUL R195, R62, R195 ;  /* 0x000000c33ec37220 */ /* 0x000fe20000400000 */
[----:B------:R-:W-:Y:S01]  /*13aa0*/  LDS R52, [R140+0x1b0] ;  /* 0x0001b0008c347984 */ /* 0x000fe20000000800 */
[----:B------:R-:W-:-:S03]  /*13ab0*/  FMUL R163, R58, R163 ;  /* 0x000000a33aa37220 */ /* 0x000fc60000400000 */
[----:B------:R-:W-:Y:S01]  /*13ac0*/  LDS R53, [R140+0x1c0] ;  /* 0x0001c0008c357984 */ /* 0x000fe20000000800 */
[----:B------:R-:W-:-:S03]  /*13ad0*/  FMUL R177, R62, R177 ;  /* 0x000000b13eb17220 */ /* 0x000fc60000400000 */
[----:B------:R-:W0:Y:S01]  /*13ae0*/  LDSM.16.M88.4 R92, [R144] ;  /* 0x00000000905c783b */ /* 0x000e220000000200 */
[----:B--2---:R-:W-:Y:S01]  /*13af0*/  IMMA.16832.S8.S8 R100, R100.ROW, R60.COL, RZ ;  /* 0x0000003c64647237 */ /* 0x004fe20000405cff */
[C---:B------:R-:W-:Y:S01]  /*13b00*/  FFMA R172, R159.reuse, R161, R172 ;  /* 0x000000a19fac7223 */ /* 0x040fe200000000ac */
[C---:B------:R-:W-:Y:S01]  /*13b10*/  FFMA R214, R159.reuse, R214, R85 ;  /* 0x000000d69fd67223 */ /* 0x040fe20000000055 */
[----:B------:R-:W-:Y:S01]  /*13b20*/  FFMA R212, R159, R195, R84 ;  /* 0x000000c39fd47223 */ /* 0x000fe20000000054 */
[----:B------:R-:W-:-:S04]  /*13b30*/  I2FP.F32.S32 R159, R66 ;  /* 0x00000042009f7245 */ /* 0x000fc80000201400 */
[----:B------:R-:W-:Y:S01]  /*13b40*/  IMMA.16832.S8.S8 R88, R88.ROW, R60.COL, RZ ;  /* 0x0000003c58587237 */ /* 0x000fe20000405cff */
[----:B------:R-:W-:Y:S01]  /*13b50*/  I2FP.F32.S32 R61, R64 ;  /* 0x00000040003d7245 */ /* 0x000fe20000201400 */
[C---:B------:R-:W-:Y:S01]  /*13b60*/  FFMA R176, R49.reuse, R163, R176 ;  /* 0x000000a331b07223 */ /* 0x040fe200000000b0 */
[----:B------:R-:W-:Y:S01]  /*13b70*/  FFMA R174, R49, R177, R174 ;  /* 0x000000b131ae7223 */ /* 0x000fe200000000ae */
[----:B------:R-:W-:Y:S01]  /*13b80*/  FFMA R191, R78, R48, R191 ;  /* 0x000000304ebf7223 */ /* 0x000fe200000000bf */
[----:B------:R-:W-:Y:S01]  /*13b90*/  HADD2.F32 R49, -RZ, R98.H0_H0 ;  /* 0x20000062ff317230 */ /* 0x000fe20000004100 */
[----:B------:R-:W-:Y:S01]  /*13ba0*/  I2FP.F32.S32 R85, R65 ;  /* 0x0000004100557245 */ /* 0x000fe20000201400 */
[----:B------:R-:W-:Y:S01]  /*13bb0*/  FMUL R61, R46, R61 ;  /* 0x0000003d2e3d7220 */ /* 0x000fe20000400000 */
[----:B------:R-:W-:Y:S01]  /*13bc0*/  I2FP.F32.S32 R161, R67 ;  /* 0x0000004300a17245 */ /* 0x000fe20000201400 */
[----:B------:R-:W-:Y:S01]  /*13bd0*/  FMUL R48, R50, R159 ;  /* 0x0000009f32307220 */ /* 0x000fe20000400000 */
[----:B------:R-:W1:Y:S01]  /*13be0*/  LDSM.16.M88.4 R64, [R143] ;  /* 0x000000008f40783b */ /* 0x000e620000000200 */
[----:B------:R-:W-:-:S02]  /*13bf0*/  I2FP.F32.S32 R163, R72 ;  /* 0x0000004800a37245 */ /* 0x000fc40000201400 */
[----:B------:R-:W-:Y:S01]  /*13c00*/  I2FP.F32.S32 R159, R74 ;  /* 0x0000004a009f7245 */ /* 0x000fe20000201400 */
[C---:B------:R-:W-:Y:S01]  /*13c10*/  FFMA R146, R49.reuse, R61, R146 ;  /* 0x0000003d31927223 */ /* 0x040fe20000000092 */
[----:B------:R-:W-:Y:S01]  /*13c20*/  FFMA R97, R49, R48, R97 ;  /* 0x0000003031617223 */ /* 0x000fe20000000061 */
[----:B------:R-:W-:Y:S01]  /*13c30*/  FFMA R181, R78, R54, R181 ;  /* 0x000000364eb57223 */ /* 0x000fe200000000b5 */
        /* <DEDUP_REMOVED lines=9> */
[----:B------:R-:W2:Y:S01]  /*13cd0*/  LDS R49, [R140+0xac0] ;  /* 0x000ac0008c317984 */ /* 0x000ea20000000800 */
[----:B------:R-:W-:Y:S01]  /*13ce0*/  I2FP.F32.S32 R75, R75 ;  /* 0x0000004b004b7245 */ /* 0x000fe20000201400 */
[----:B------:R-:W-:Y:S01]  /*13cf0*/  FMUL R85, R46, R85 ;  /* 0x000000552e557220 */ /* 0x000fe20000400000 */
[----:B------:R-:W-:Y:S01]  /*13d00*/  FMUL R73, R58, R73 ;  /* 0x000000493a497220 */ /* 0x000fe20000400000 */
[----:B------:R-:W-:Y:S01]  /*13d10*/  FFMA R179, R78, R70, R179 ;  /* 0x000000464eb37223 */ /* 0x000fe200000000b3 */
[----:B------:R-:W-:Y:S01]  /*13d20*/  LDS R60, [R140+0x13b0] ;  /* 0x0013b0008c3c7984 */ /* 0x000fe20000000800 */
[----:B------:R-:W-:Y:S01]  /*13d30*/  FMUL R75, R62, R75 ;  /* 0x0000004b3e4b7220 */ /* 0x000fe20000400000 */
        /* <DEDUP_REMOVED lines=8> */
[----:B------:R-:W-:Y:S02]  /*13dc0*/  FMUL R70, R46, R73 ;  /* 0x000000492e467220 */ /* 0x000fe40000400000 */
[----:B------:R-:W-:Y:S01]  /*13dd0*/  FMUL R89, R58, R61 ;  /* 0x0000003d3a597220 */ /* 0x000fe20000400000 */
[----:B0-----:R-:W-:Y:S01]  /*13de0*/  IMMA.16832.S8.S8 R72, R92.ROW, R52.COL, RZ ;  /* 0x000000345c487237 */ /* 0x001fe20000405cff */
[----:B------:R-:W0:Y:S01]  /*13df0*/  LDS R61, [R140+0x13c0] ;  /* 0x0013c0008c3d7984 */ /* 0x000e220000000800 */
[----:B------:R-:W-:Y:S01]  /*13e00*/  I2FP.F32.S32 R101, R101 ;  /* 0x0000006500657245 */ /* 0x000fe20000201400 */
[----:B------:R-:W-:-:S04]  /*13e10*/  HADD2.F32 R82, -RZ, R55.H0_H0 ;  /* 0x20000037ff527230 */ /* 0x000fc80000004100 */
[----:B------:R-:W-:Y:S01]  /*13e20*/  FMUL R46, R46, R101 ;  /* 0x000000652e2e7220 */ /* 0x000fe20000400000 */
[----:B------:R-:W-:Y:S01]  /*13e30*/  I2FP.F32.S32 R101, R90 ;  /* 0x0000005a00657245 */ /* 0x000fe20000201400 */
[----:B-1----:R-:W-:Y:S01]  /*13e40*/  IMMA.16832.S8.S8 R52, R64.ROW, R52.COL, RZ ;  /* 0x0000003440347237 */ /* 0x002fe20000405cff */
[----:B------:R-:W-:-:S03]  /*13e50*/  HADD2.F32 R110, -RZ, R110.H0_H0 ;  /* 0x2000006eff6e7230 */ /* 0x000fc60000004100 */
[----:B------:R-:W-:Y:S01]  /*13e60*/  FMUL R164, R62, R101 ;  /* 0x000000653ea47220 */ /* 0x000fe20000400000 */
[----:B------:R-:W-:Y:S01]  /*13e70*/  FMUL R58, R58, R85 ;  /* 0x000000553a3a7220 */ /* 0x000fe20000400000 */
[----:B------:R-:W-:Y:S02]  /*13e80*/  HADD2.F32 R85, -RZ, R71.H0_H0 ;  /* 0x20000047ff557230 */ /* 0x000fe40000004100 */
[C---:B------:R-:W-:Y:S01]  /*13e90*/  FFMA R157, R110.reuse, R70, R157 ;  /* 0x000000466e9d7223 */ /* 0x040fe2000000009d */
[C---:B------:R-:W-:Y:S01]  /*13ea0*/  FFMA R166, R110.reuse, R89, R68 ;  /* 0x000000596ea67223 */ /* 0x040fe20000000044 */
[----:B------:R-:W-:Y:S01]  /*13eb0*/  FFMA R164, R110, R164, R69 ;  /* 0x000000a46ea47223 */ /* 0x000fe20000000045 */
[----:B------:R-:W-:Y:S01]  /*13ec0*/  I2FP.F32.S32 R72, R72 ;  /* 0x0000004800487245 */ /* 0x000fe20000201400 */
[----:B--2---:R-:W-:Y:S01]  /*13ed0*/  IMMA.16832.S8.S8 R68, R92.ROW, R48.COL, RZ ;  /* 0x000000305c447237 */ /* 0x004fe20000405cff */
        /* <DEDUP_REMOVED lines=22> */
[----:B------:R-:W-:Y:S01]  /*14040*/  FFMA R109, R110, R78, R109 ;  /* 0x0000004e6e6d7223 */ /* 0x000fe2000000006d */
[----:B------:R-:W-:Y:S01]  /*14050*/  I2FP.F32.S32 R90, R69 ;  /* 0x00000045005a7245 */ /* 0x000fe20000201400 */
[----:B------:R-:W-:Y:S01]  /*14060*/  LDS R78, [R140+0x1cb0] ;  /* 0x001cb0008c4e7984 */ /* 0x000fe20000000800 */
[----:B------:R-:W-:-:S02]  /*14070*/  I2FP.F32.S32 R86, R70 ;  /* 0x0000004600567245 */ /* 0x000fc40000201400 */
[----:B------:R-:W-:Y:S01]  /*14080*/  I2FP.F32.S32 R98, R71 ;  /* 0x0000004700627245 */ /* 0x000fe20000201400 */
[----:B------:R-:W1:Y:S01]  /*14090*/  LDS R79, [R140+0x1cc0] ;  /* 0x001cc0008c4f7984 */ /* 0x000e620000000800 */
[----:B0-----:R-:W-:Y:S01]  /*140a0*/  IMMA.16832.S8.S8 R68, R64.ROW, R60.COL, RZ ;  /* 0x0000003c40447237 */ /* 0x001fe20000405cff */
[----:B------:R-:W-:Y:S01]  /*140b0*/  FMUL R53, R59, R52 ;  /* 0x000000343b357220 */ /* 0x000fe20000400000 */
[----:B------:R-:W-:Y:S01]  /*140c0*/  I2FP.F32.S32 R72, R72 ;  /* 0x0000004800487245 */ /* 0x000fe20000201400 */
[----:B------:R-:W-:Y:S01]  /*140d0*/  LDS R48, [R140+0x25b0] ;  /* 0x0025b0008c307984 */ /* 0x000fe20000000800 */
[----:B------:R-:W-:Y:S01]  /*140e0*/  I2FP.F32.S32 R74, R74 ;  /* 0x0000004a004a7245 */ /* 0x000fe20000201400 */
[----:B------:R-:W-:Y:S01]  /*140f0*/  FFMA R84, R151, R53, R108 ;  /* 0x0000003597547223 */ /* 0x000fe2000000006c */
[----:B------:R-:W-:Y:S01]  /*14100*/  I2FP.F32.S32 R108, R75 ;  /* 0x0000004b006c7245 */ /* 0x000fe20000201400 */
[----:B------:R-:W0:Y:S01]  /*14110*/  LDS R49, [R140+0x25c0] ;  /* 0x0025c0008c317984 */ /* 0x000e220000000800 */
[----:B------:R-:W-:Y:S01]  /*14120*/  FMUL R86, R51, R86 ;  /* 0x0000005633567220 */ /* 0x000fe20000400000 */
[----:B------:R-:W-:Y:S01]  /*14130*/  I2FP.F32.S32 R54, R54 ;  /* 0x0000003600367245 */ /* 0x000fe20000201400 */
        /* <DEDUP_REMOVED lines=8> */
[----:B------:R-:W-:Y:S01]  /*141c0*/  FMUL R55, R63, R54 ;  /* 0x000000363f377220 */ /* 0x000fe20000400000 */
[----:B------:R-:W-:Y:S01]  /*141d0*/  FFMA R85, R102, R108, R179 ;  /* 0x0000006c66557223 */ /* 0x000fe200000000b3 */
[----:B------:R-:W-:-:S02]  /*141e0*/  I2FP.F32.S32 R108, R69 ;  /* 0x00000045006c7245 */ /* 0x000fc40000201400 */
[----:B------:R-:W-:Y:S01]  /*141f0*/  I2FP.F32.S32 R110, R71 ;  /* 0x00000047006e7245 */ /* 0x000fe20000201400 */
[----:B------:R-:W-:Y:S01]  /*14200*/  FFMA R100, R151, R55, R156 ;  /* 0x0000003797647223 */ /* 0x000fe2000000009c */
[----:B------:R-:W-:Y:S01]  /*14210*/  I2FP.F32.S32 R103, R103 ;  /* 0x0000006700677245 */ /* 0x000fe20000201400 */
[----:B------:R-:W-:Y:S01]  /*14220*/  HADD2.F32 R143, -RZ, R83.H0_H0 ;  /* 0x20000053ff8f7230 */ /* 0x000fe20000004100 */
[----:B------:R-:W-:Y:S01]  /*14230*/  IMMA.16832.S8.S8 R52, R92.ROW, R60.COL, RZ ;  /* 0x0000003c5c347237 */ /* 0x000fe20000405cff */
        /* <DEDUP_REMOVED lines=9> */
[----:B------:R-:W-:-:S02]  /*142d0*/  FFMA R212, R83, R71, R212 ;  /* 0x0000004753d47223 */ /* 0x000fc400000000d4 */
[----:B------:R-:W2:Y:S01]  /*142e0*/  LDS.128 R68, [R142+0x25d0] ;  /* 0x0025d0008e447984 */ /* 0x000ea20000000c00 */
[----:B------:R-:W-:Y:S01]  /*142f0*/  I2FP.F32.S32 R106, R73 ;  /* 0x00000049006a7245 */ /* 0x000fe20000201400 */
[----:B------:R-:W-:-:S04]  /*14300*/  FMUL R98, R51, R98 ;  /* 0x0000006233627220 */ /* 0x000fc80000400000 */
[----:B------:R-:W-:Y:S01]  /*14310*/  FMUL R106, R59, R106 ;  /* 0x0000006a3b6a7220 */ /* 0x000fe20000400000 */
[C---:B------:R-:W-:Y:S01]  /*14320*/  FFMA R89, R102.reuse, R98, R191 ;  /* 0x0000006266597223 */ /* 0x040fe200000000bf */
[-C--:B-1----:R-:W-:Y:S01]  /*14330*/  IMMA.16832.S8.S8 R72, R92.ROW, R78.reuse.COL, RZ ;  /* 0x0000004e5c487237 */ /* 0x082fe20000405cff */
[----:B------:R-:W-:Y:S01]  /*14340*/  I2FP.F32.S32 R60, R52 ;  /* 0x00000034003c7245 */ /* 0x000fe20000201400 */
[----:B------:R-:W-:Y:S01]  /*14350*/  FFMA R87, R102, R106, R181 ;  /* 0x0000006a66577223 */ /* 0x000fe200000000b5 */
[----:B------:R-:W-:Y:S02]  /*14360*/  I2FP.F32.S32 R82, R53 ;  /* 0x0000003500527245 */ /* 0x000fe40000201400 */
[----:B------:R-:W-:Y:S02]  /*14370*/  I2FP.F32.S32 R98, R54 ;  /* 0x0000003600627245 */ /* 0x000fe40000201400 */
[----:B------:R-:W-:Y:S02]  /*14380*/  I2FP.F32.S32 R106, R55 ;  /* 0x00000037006a7245 */ /* 0x000fe40000201400 */
[----:B------:R-:W-:Y:S08]  /*14390*/  IMMA.16832.S8.S8 R52, R64.ROW, R78.COL, RZ ;  /* 0x0000004e40347237 */ /* 0x000ff00000405cff */
[-C--:B0-----:R-:W-:Y:S08]  /*143a0*/  IMMA.16832.S8.S8 R92, R92.ROW, R48.reuse.COL, RZ ;  /* 0x000000305c5c7237 */ /* 0x081ff00000405cff */
[----:B------:R-:W-:Y:S01]  /*143b0*/  IMMA.16832.S8.S8 R64, R64.ROW, R48.COL, RZ ;  /* 0x0000003040407237 */ /* 0x000fe20000405cff */
[----:B------:R-:W-:-:S02]  /*143c0*/  I2FP.F32.S32 R48, R73 ;  /* 0x0000004900307245 */ /* 0x000fc40000201400 */
[----:B------:R-:W-:Y:S02]  /*143d0*/  I2FP.F32.S32 R52, R52 ;  /* 0x0000003400347245 */ /* 0x000fe40000201400 */
[----:B------:R-:W-:Y:S01]  /*143e0*/  I2FP.F32.S32 R54, R54 ;  /* 0x0000003600367245 */ /* 0x000fe20000201400 */
[----:B------:R-:W-:Y:S02]  /*143f0*/  HADD2.F32 R107, -RZ, R107.H0_H0 ;  /* 0x2000006bff6b7230 */ /* 0x000fe40000004100 */
[C---:B------:R-:W-:Y:S01]  /*14400*/  FMUL R82, R47.reuse, R82 ;  /* 0x000000522f527220 */ /* 0x040fe20000400000 */
[C---:B------:R-:W-:Y:S01]  /*14410*/  FMUL R90, R47.reuse, R90 ;  /* 0x0000005a2f5a7220 */ /* 0x040fe20000400000 */
[C---:B------:R-:W-:Y:S01]  /*14420*/  FMUL R48, R47.reuse, R48 ;  /* 0x000000302f307220 */ /* 0x040fe20000400000 */
[----:B------:R-:W-:Y:S02]  /*14430*/  HADD2.F32 R99, -RZ, R99.H0_H0 ;  /* 0x20000063ff637230 */ /* 0x000fe40000004100 */
[----:B------:R-:W-:Y:S01]  /*14440*/  FMUL R60, R47, R60 ;  /* 0x0000003c2f3c7220 */ /* 0x000fe20000400000 */
[----:B------:R-:W-:Y:S01]  /*14450*/  I2FP.F32.S32 R78, R53 ;  /* 0x00000035004e7245 */ /* 0x000fe20000201400 */
[----:B------:R-:W-:Y:S01]  /*14460*/  FMUL R49, R59, R52 ;  /* 0x000000343b317220 */ /* 0x000fe20000400000 */
[----:B------:R-:W-:Y:S01]  /*14470*/  FMUL R54, R63, R54 ;  /* 0x000000363f367220 */ /* 0x000fe20000400000 */
[----:B------:R-:W-:-:S02]  /*14480*/  VIADD R147, R147, 0x8 ;  /* 0x0000000893937836 */ /* 0x000fc40000000000 */
[----:B------:R-:W-:Y:S01]  /*14490*/  FFMA R217, R83, R82, R178 ;  /* 0x0000005253d97223 */ /* 0x000fe200000000b2 */
[----:B------:R-:W-:Y:S01]  /*144a0*/  I2FP.F32.S32 R52, R55 ;  /* 0x0000003700347245 */ /* 0x000fe20000201400 */
[----:B------:R-:W-:Y:S01]  /*144b0*/  FFMA R90, R102, R90, R193 ;  /* 0x0000005a665a7223 */ /* 0x000fe200000000c1 */
[----:B------:R-:W-:Y:S01]  /*144c0*/  I2FP.F32.S32 R72, R72 ;  /* 0x0000004800487245 */ /* 0x000fe20000201400 */
[----:B------:R-:W-:Y:S01]  /*144d0*/  FFMA R178, R107, R48, R158 ;  /* 0x000000306bb27223 */ /* 0x000fe2000000009e */
[----:B------:R-:W-:Y:S01]  /*144e0*/  I2FP.F32.S32 R92, R92 ;  /* 0x0000005c005c7245 */ /* 0x000fe20000201400 */
[----:B------:R-:W-:Y:S01]  /*144f0*/  FFMA R193, R143, R60, R190 ;  /* 0x0000003c8fc17223 */ /* 0x000fe200000000be */
[----:B------:R-:W-:Y:S01]  /*14500*/  I2FP.F32.S32 R48, R93 ;  /* 0x0000005d00307245 */ /* 0x000fe20000201400 */
[----:B--2---:R-:W-:Y:S01]  /*14510*/  HADD2.F32 R68, -RZ, R68.H0_H0 ;  /* 0x20000044ff447230 */ /* 0x004fe20000004100 */
[----:B------:R-:W-:Y:S01]  /*14520*/  I2FP.F32.S32 R74, R74 ;  /* 0x0000004a004a7245 */ /* 0x000fe20000201400 */
[C---:B------:R-:W-:Y:S01]  /*14530*/  FFMA R192, R99.reuse, R49, R104 ;  /* 0x0000003163c07223 */ /* 0x040fe20000000068 */
[----:B------:R-:W-:Y:S01]  /*14540*/  I2FP.F32.S32 R60, R75 ;  /* 0x0000004b003c7245 */ /* 0x000fe20000201400 */
        /* <DEDUP_REMOVED lines=8> */
[----:B------:R-:W-:Y:S01]  /*145d0*/  ISETP.GE.AND P4, PT, R147, R4, PT ;  /* 0x000000049300720c */ /* 0x000fe20003f86270 */
[C---:B------:R-:W-:Y:S01]  /*145e0*/  FMUL R72, R47.reuse, R72 ;  /* 0x000000482f487220 */ /* 0x040fe20000400000 */
[----:B------:R-:W-:Y:S01]  /*145f0*/  FMUL R92, R47, R92 ;  /* 0x0000005c2f5c7220 */ /* 0x000fe20000400000 */
[----:B------:R-:W-:Y:S02]  /*14600*/  HADD2.F32 R69, -RZ, R69.H0_H0 ;  /* 0x20000045ff457230 */ /* 0x000fe40000004100 */
[----:B------:R-:W-:Y:S01]  /*14610*/  FFMA R102, R143, R61, R174 ;  /* 0x0000003d8f667223 */ /* 0x000fe200000000ae */
[----:B------:R-:W-:Y:S01]  /*14620*/  FMUL R47, R47, R48 ;  /* 0x000000302f2f7220 */ /* 0x000fe20000400000 */
[C---:B------:R-:W-:Y:S01]  /*14630*/  FFMA R44, R68.reuse, R44, R155 ;  /* 0x0000002c442c7223 */ /* 0x040fe2000000009b */
[C---:B------:R-:W-:Y:S01]  /*14640*/  FFMA R81, R68.reuse, R81, R154 ;  /* 0x0000005144517223 */ /* 0x040fe2000000009a */
[C---:B------:R-:W-:Y:S01]  /*14650*/  FFMA R56, R68.reuse, R56, R153 ;  /* 0x0000003844387223 */ /* 0x040fe20000000099 */
[----:B------:R-:W-:Y:S01]  /*14660*/  FFMA R77, R68, R77, R152 ;  /* 0x0000004d444d7223 */ /* 0x000fe20000000098 */
[----:B------:R-:W-:Y:S01]  /*14670*/  FFMA R191, R143, R191, R180 ;  /* 0x000000bf8fbf7223 */ /* 0x000fe200000000b4 */
[C---:B------:R-:W-:Y:S01]  /*14680*/  FMUL R61, R51.reuse, R106 ;  /* 0x0000006a333d7220 */ /* 0x040fe20000400000 */
[C---:B------:R-:W-:Y:S01]  /*14690*/  FMUL R74, R51.reuse, R74 ;  /* 0x0000004a334a7220 */ /* 0x040fe20000400000 */
[----:B------:R-:W-:Y:S01]  /*146a0*/  FMUL R60, R51, R60 ;  /* 0x0000003c333c7220 */ /* 0x000fe20000400000 */
[----:B------:R-:W-:Y:S01]  /*146b0*/  FFMA R174, R107, R49, R96 ;  /* 0x000000316bae7223 */ /* 0x000fe20000000060 */
[----:B------:R-:W-:Y:S01]  /*146c0*/  FMUL R94, R51, R94 ;  /* 0x0000005e335e7220 */ /* 0x000fe20000400000 */
[----:B------:R-:W-:-:S02]  /*146d0*/  HADD2.F32 R48, -RZ, R111.H0_H0 ;  /* 0x2000006fff307230 */ /* 0x000fc40000004100 */
        /* <DEDUP_REMOVED lines=35> */
.L_x_2633:
[----:B------:R-:W-:Y:S01]  /*14910*/  BSSY.RECONVERGENT B0, `(.L_x_2635) ;  /* 0x0000011000007945 */ /* 0x000fe20003800200 */
[----:B------:R-:W-:-:S03]  /*14920*/  IMAD R0, R125, 0x2800, RZ ;  /* 0x000028007d007824 */ /* 0x000fc600078e02ff */
[----:B------:R-:W-:Y:S05]  /*14930*/  @P0 BRA `(.L_x_2636) ;  /* 0x0000000000380947 */ /* 0x000fea0003800000 */
[----:B------:R-:W1:Y:S01]  /*14940*/  LDS.64 R4, [R6] ;  /* 0x0000000006047984 */ /* 0x000e620000000a00 */
[----:B------:R-:W2:Y:S01]  /*14950*/  LDCU.64 UR4, c[0x0][0x3a8] ;  /* 0x00007500ff0477ac */ /* 0x000ea20008000a00 */
[----:B-1----:R-:W-:Y:S01]  /*14960*/  IMAD R7, R4, 0x80, R3 ;  /* 0x0000008004077824 */ /* 0x002fe200078e0203 */
[----:B------:R-:W-:-:S04]  /*14970*/  LEA R5, R5, R3, 0x7 ;  /* 0x0000000305057211 */ /* 0x000fc800078e38ff */
[C---:B------:R-:W-:Y:S02]  /*14980*/  IADD3 R9, P4, PT, R0.reuse, R7, RZ ;  /* 0x0000000700097210 */ /* 0x040fe40007f9e0ff */
[----:B0-----:R-:W-:Y:S02]  /*14990*/  IADD3 R2, P5, PT, R0, R5, RZ ;  /* 0x0000000500027210 */ /* 0x001fe40007fbe0ff */
        /* <DEDUP_REMOVED lines=8> */
.L_x_2636:
[----:B------:R-:W-:Y:S05]  /*14a20*/  BSYNC.RECONVERGENT B0 ;  /* 0x0000000000007941 */ /* 0x000fea0003800200 */
.L_x_2635:
[----:B------:R-:W-:Y:S04]  /*14a30*/  BSSY.RECONVERGENT B0, `(.L_x_2637) ;  /* 0x0000012000007945 */ /* 0x000fe80003800200 */
[----:B------:R-:W-:Y:S05]  /*14a40*/  @P1 BRA `(.L_x_2638) ;  /* 0x0000000000401947 */ /* 0x000fea0003800000 */
[----:B-1----:R-:W0:Y:S01]  /*14a50*/  LDS.64 R4, [R6] ;  /* 0x0000000006047984 */ /* 0x002e220000000a00 */
[----:B------:R-:W1:Y:S01]  /*14a60*/  LDCU.64 UR4, c[0x0][0x3a8] ;  /* 0x00007500ff0477ac */ /* 0x000e620008000a00 */
[----:B0-----:R-:W-:Y:S02]  /*14a70*/  IMAD.SHL.U32 R2, R4, 0x80, RZ ;  /* 0x0000008004027824 */ /* 0x001fe400078e00ff */
        /* <DEDUP_REMOVED lines=13> */
.L_x_2638:
[----:B------:R-:W-:Y:S05]  /*14b50*/  BSYNC.RECONVERGENT B0 ;  /* 0x0000000000007941 */ /* 0x000fea0003800200 */
.L_x_2637:
[----:B------:R-:W-:Y:S01]  /*14b60*/  BSSY.RECONVERGENT B0, `(.L_x_2639) ;  /* 0x0000011000007945 */ /* 0x000fe20003800200 */
[----:B-12---:R-:W-:-:S03]  /*14b70*/  VIADD R5, R3, 0x10 ;  /* 0x0000001003057836 */ /* 0x006fc60000000000 */
[----:B------:R-:W-:Y:S05]  /*14b80*/  @P2 BRA `(.L_x_2640) ;  /* 0x0000000000382947 */ /* 0x000fea0003800000 */
[----:B------:R-:W1:Y:S01]  /*14b90*/  LDS.64 R8, [R6] ;  /* 0x0000000006087984 */ /* 0x000e620000000a00 */
[----:B------:R-:W2:Y:S01]  /*14ba0*/  LDCU.64 UR4, c[0x0][0x3a8] ;  /* 0x00007500ff0477ac */ /* 0x000ea20008000a00 */
[----:B-1----:R-:W-:Y:S01]  /*14bb0*/  LEA R7, R8, R5, 0x7 ;  /* 0x0000000508077211 */ /* 0x002fe200078e38ff */
[----:B------:R-:W-:-:S03]  /*14bc0*/  IMAD R9, R9, 0x80, R5 ;  /* 0x0000008009097824 */ /* 0x000fc600078e0205 */
        /* <DEDUP_REMOVED lines=10> */
.L_x_2640:
[----:B------:R-:W-:Y:S05]  /*14c70*/  BSYNC.RECONVERGENT B0 ;  /* 0x0000000000007941 */ /* 0x000fea0003800200 */
.L_x_2639:
[----:B------:R-:W-:Y:S04]  /*14c80*/  BSSY.RECONVERGENT B0, `(.L_x_2641) ;  /* 0x0000012000007945 */ /* 0x000fe80003800200 */
[----:B------:R-:W-:Y:S05]  /*14c90*/  @P3 BRA `(.L_x_2642) ;  /* 0x0000000000403947 */ /* 0x000fea0003800000 */
[----:B-1----:R-:W1:Y:S01]  /*14ca0*/  LDS.64 R8, [R6] ;  /* 0x0000000006087984 */ /* 0x002e620000000a00 */
[----:B------:R-:W2:Y:S01]  /*14cb0*/  LDCU.64 UR4, c[0x0][0x3a8] ;  /* 0x00007500ff0477ac */ /* 0x000ea20008000a00 */
[----:B-1----:R-:W-:Y:S02]  /*14cc0*/  IMAD.SHL.U32 R8, R8, 0x80, RZ ;  /* 0x0000008008087824 */ /* 0x002fe400078e00ff */
[----:B0-----:R-:W-:-:S03]  /*14cd0*/  IMAD.SHL.U32 R2, R9, 0x80, RZ ;  /* 0x0000008009027824 */ /* 0x001fc600078e00ff */
        /* <DEDUP_REMOVED lines=12> */
.L_x_2642:
[----:B------:R-:W-:Y:S05]  /*14da0*/  BSYNC.RECONVERGENT B0 ;  /* 0x0000000000007941 */ /* 0x000fea0003800200 */
.L_x_2641:
[----:B------:R-:W-:Y:S04]  /*14db0*/  BSSY.RECONVERGENT B0, `(.L_x_2643) ;  /* 0x0000010000007945 */ /* 0x000fe80003800200 */
[----:B------:R-:W-:Y:S05]  /*14dc0*/  @P0 BRA `(.L_x_2644) ;  /* 0x0000000000380947 */ /* 0x000fea0003800000 */
[----:B-12---:R-:W1:Y:S01]  /*14dd0*/  LDS.64 R8, [R6+0x40] ;  /* 0x0000400006087984 */ /* 0x006e620000000a00 */
        /* <DEDUP_REMOVED lines=13> */
.L_x_2644:
[----:B------:R-:W-:Y:S05]  /*14eb0*/  BSYNC.RECONVERGENT B0 ;  /* 0x0000000000007941 */ /* 0x000fea0003800200 */
.L_x_2643:
[----:B------:R-:W-:Y:S04]  /*14ec0*/  BSSY.RECONVERGENT B0, `(.L_x_2645) ;  /* 0x0000012000007945 */ /* 0x000fe80003800200 */
[----:B------:R-:W-:Y:S05]  /*14ed0*/  @P1 BRA `(.L_x_2646) ;  /* 0x0000000000401947 */ /* 0x000fea0003800000 */
[----:B-123--:R-:W0:Y:S01]  /*14ee0*/  LDS.64 R8, [R6+0x40] ;  /* 0x0000400006087984 */ /* 0x00ee220000000a00 */
        /* <DEDUP_REMOVED lines=9> */
[C---:B-1----:R-:W-:Y:S02]  /*14f80*/  LEA R8, P4, R9.reuse, UR4, 0x2 ;  /* 0x0000000409087c11 */ /* 0x042fe4000f8810ff */
[C---:B------:R-:W-:Y:S02]  /*14f90*/  LEA R10, P5, R4.reuse, UR4, 0x2 ;  /* 0x00000004040a7c11 */ /* 0x040fe4000f8a10ff */
[----:B------:R-:W-:Y:S02]  /*14fa0*/  LEA.HI.X R9, R9, UR5, R12, 0x2, P4 ;  /* 0x0000000509097c11 */ /* 0x000fe4000a0f140c */
[----:B------:R-:W-:-:S03]  /*14fb0*/  LEA.HI.X R11, R4, UR5, R7, 0x2, P5 ;  /* 0x00000005040b7c11 */ /* 0x000fc6000a8f1407 */
[----:B------:R4:W-:Y:S04]  /*14fc0*/  STG.E desc[UR6][R8.64+0x20], R201 ;  /* 0x000020c908007986 */ /* 0x0009e8000c101906 */
[----:B------:R4:W-:Y:S02]  /*14fd0*/  STG.E desc[UR6][R10.64+0x20], R89 ;  /* 0x000020590a007986 */ /* 0x0009e4000c101906 */
.L_x_2646:
[----:B------:R-:W-:Y:S05]  /*14fe0*/  BSYNC.RECONVERGENT B0 ;  /* 0x0000000000007941 */ /* 0x000fea0003800200 */
.L_x_2645:
[----:B------:R-:W-:Y:S04]  /*14ff0*/  BSSY.RECONVERGENT B0, `(.L_x_2647) ;  /* 0x0000010000007945 */ /* 0x000fe80003800200 */
[----:B------:R-:W-:Y:S05]  /*15000*/  @P2 BRA `(.L_x_2648) ;  /* 0x0000000000382947 */ /* 0x000fea0003800000 */
[----:B-1234-:R-:W1:Y:S01]  /*15010*/  LDS.64 R8, [R6+0x40] ;  /* 0x0000400006087984 */ /* 0x01ee620000000a00 */
        /* <DEDUP_REMOVED lines=13> */
.L_x_2648:
[----:B------:R-:W-:Y:S05]  /*150f0*/  BSYNC.RECONVERGENT B0 ;  /* 0x0000000000007941 */ /* 0x000fea0003800200 */
.L_x_2647:
[----:B------:R-:W-:Y:S04]  /*15100*/  BSSY.RECONVERGENT B0, `(.L_x_2649) ;  /* 0x0000012000007945 */ /* 0x000fe80003800200 */
[----:B------:R-:W-:Y:S05]  /*15110*/  @P3 BRA `(.L_x_2650) ;  /* 0x0000000000403947 */ /* 0x000fea0003800000 */
[----:B01234-:R-:W0:Y:S01]  /*15120*/  LDS.64 R8, [R6+0x40] ;  /* 0x0000400006087984 */ /* 0x01fe220000000a00 */
        /* <DEDUP_REMOVED lines=15> */
.L_x_2650:
[----:B------:R-:W-:Y:S05]  /*15220*/  BSYNC.RECONVERGENT B0 ;  /* 0x0000000000007941 */ /* 0x000fea0003800200 */
.L_x_2649:
        /* <DEDUP_REMOVED lines=16> */
.L_x_2652:
[----:B------:R-:W-:Y:S05]  /*15330*/  BSYNC.RECONVERGENT B0 ;  /* 0x0000000000007941 */ /* 0x000fea0003800200 */
.L_x_2651:
        /* <DEDUP_REMOVED lines=18> */
.L_x_2654:
[----:B------:R-:W-:Y:S05]  /*15460*/  BSYNC.RECONVERGENT B0 ;  /* 0x0000000000007941 */ /* 0x000fea0003800200 */
.L_x_2653:
        /* <DEDUP_REMOVED lines=16> */
.L_x_2656:
[----:B------:R-:W-:Y:S05]  /*15570*/  BSYNC.RECONVERGENT B0 ;  /* 0x0000000000007941 */ /* 0x000fea0003800200 */
.L_x_2655:
        /* <DEDUP_REMOVED lines=18> */
.L_x_2658:
[----:B------:R-:W-:Y:S05]  /*156a0*/  BSYNC.RECONVERGENT B0 ;  /* 0x0000000000007941 */ /* 0x000fea0003800200 */
.L_x_2657:
        /* <DEDUP_REMOVED lines=16> */
.L_x_2660:
[----:B------:R-:W-:Y:S05]  /*157b0*/  BSYNC.RECONVERGENT B0 ;  /* 0x0000000000007941 */ /* 0x000fea0003800200 */
.L_x_2659:
        /* <DEDUP_REMOVED lines=18> */
.L_x_2662:
[----:B------:R-:W-:Y:S05]  /*158e0*/  BSYNC.RECONVERGENT B0 ;  /* 0x0000000000007941 */ /* 0x000fea0003800200 */
.L_x_2661:
        /* <DEDUP_REMOVED lines=16> */
.L_x_2664:
[----:B------:R-:W-:Y:S05]  /*159f0*/  BSYNC.RECONVERGENT B0 ;  /* 0x0000000000007941 */ /* 0x000fea0003800200 */
.L_x_2663:
        /* <DEDUP_REMOVED lines=18> */
.L_x_2666:
[----:B------:R-:W-:Y:S05]  /*15b20*/  BSYNC.RECONVERGENT B0 ;  /* 0x0000000000007941 */ /* 0x000fea0003800200 */
.L_x_2665:
        /* <DEDUP_REMOVED lines=16> */
.L_x_2668:
[----:B------:R-:W-:Y:S05]  /*15c30*/  BSYNC.RECONVERGENT B0 ;  /* 0x0000000000007941 */ /* 0x000fea0003800200 */
.L_x_2667:
        /* <DEDUP_REMOVED lines=8> */
[----:B------:R-:W-:Y:S02]  /*15cc0*/  IADD3 R9, P4, P5, R0, R4, R3 ;  /* 0x0000000400097210 */ /* 0x000fe40007d9e003 */
[----:B------:R-:W-:Y:S02]  /*15cd0*/  SHF.R.S32.HI R4, RZ, 0x1f, R4 ;  /* 0x0000001fff047819 */ /* 0x000fe40000011404 */
[----:B------:R-:W-:Y:S02]  /*15ce0*/  IADD3.X R7, PT, PT, RZ, R7, RZ, P0, P1 ;  /* 0x00000007ff077210 */ /* 0x000fe400007e24ff */
[----:B-1----:R-:W-:-:S02]  /*15cf0*/  LEA R2, P0, R10, UR4, 0x2 ;  /* 0x000000040a027c11 */ /* 0x002fc4000f8010ff */
[----:B------:R-:W-:Y:S02]  /*15d00*/  IADD3.X R4, PT, PT, RZ, R4, RZ, P4, P5 ;  /* 0x00000004ff047210 */ /* 0x000fe400027ea4ff */
[C---:B------:R-:W-:Y:S02]  /*15d10*/  LEA R8, P1, R9.reuse, UR4, 0x2 ;  /* 0x0000000409087c11 */ /* 0x040fe4000f8210ff */
[----:B------:R-:W-:Y:S02]  /*15d20*/  LEA.HI.X R3, R10, UR5, R7, 0x2, P0 ;  /* 0x000000050a037c11 */ /* 0x000fe400080f1407 */
[----:B------:R-:W-:-:S03]  /*15d30*/  LEA.HI.X R9, R9, UR5, R4, 0x2, P1 ;  /* 0x0000000509097c11 */ /* 0x000fc600088f1404 */
[----:B------:R0:W-:Y:S04]  /*15d40*/  STG.E desc[UR6][R2.64+0x20], R168 ;  /* 0x000020a802007986 */ /* 0x0001e8000c101906 */
[----:B------:R0:W-:Y:S02]  /*15d50*/  STG.E desc[UR6][R8.64+0x20], R154 ;  /* 0x0000209a08007986 */ /* 0x0001e4000c101906 */
.L_x_2670:
[----:B------:R-:W-:Y:S05]  /*15d60*/  BSYNC.RECONVERGENT B0 ;  /* 0x0000000000007941 */ /* 0x000fea0003800200 */
.L_x_2669:
        /* <DEDUP_REMOVED lines=16> */
.L_x_2672:
[----:B------:R-:W-:Y:S05]  /*15e70*/  BSYNC.RECONVERGENT B0 ;  /* 0x0000000000007941 */ /* 0x000fea0003800200 */
.L_x_2671:
[----:B------:R-:W-:Y:S05]  /*15e80*/  @P3 EXIT ;  /* 0x000000000000394d */ /* 0x000fea0003800000 */
[----:B------:R-:W0:Y:S01]  /*15e90*/  LDS.64 R6, [R6+0x100] ;  /* 0x0001000006067984 */ /* 0x000e220000000a00 */
[----:B------:R-:W5:Y:S01]  /*15ea0*/  LDCU.64 UR4, c[0x0][0x3a8] ;  /* 0x00007500ff0477ac */ /* 0x000f620008000a00 */
[----:B0-----:R-:W-:Y:S02]  /*15eb0*/  IMAD.SHL.U32 R2, R6, 0x80, RZ ;  /* 0x0000008006027824 */ /* 0x001fe400078e00ff */
[----:B------:R-:W-:-:S03]  /*15ec0*/  IMAD.SHL.U32 R7, R7, 0x80, RZ ;  /* 0x0000008007077824 */ /* 0x000fc600078e00ff */
[C-C-:B------:R-:W-:Y:S02]  /*15ed0*/  IADD3 R3, P0, P1, R0.reuse, R2, R5.reuse ;  /* 0x0000000200037210 */ /* 0x140fe4000791e005 */
[----:B-1234-:R-:W-:Y:S02]  /*15ee0*/  SHF.R.S32.HI R8, RZ, 0x1f, R2 ;  /* 0x0000001fff087819 */ /* 0x01efe40000011402 */
        /* <DEDUP_REMOVED lines=11> */
        .weak           $__internal_60_$__cuda_sm20_div_s64
        .type           $__internal_60_$__cuda_sm20_div_s64,@function
        .size           $__internal_60_$__cuda_sm20_div_s64,($__internal_61_$__cuda_sm20_rem_s64 - $__internal_60_$__cuda_sm20_div_s64)
$__internal_60_$__cuda_sm20_div_s64:
        /* <DEDUP_REMOVED lines=21> */
[----:B------:R-:W-:Y:S02]  /*160f0*/  IADD3 R9, P2, PT, R27, R8, RZ ;  /* 0x000000081b097210 */ /* 0x000fe40007f5e0ff */
[----:B------:R-:W-:Y:S02]  /*16100*/  IADD3.X R8, PT, PT, R25, R7, RZ, P0, !PT ;  /* 0x0000000719087210 */ /* 0x000fe400007fe4ff */
[----:B------:R-:W-:Y:S01]  /*16110*/  IADD3 R27, P4, PT, RZ, -R16, RZ ;  /* 0x80000010ff1b7210 */ /* 0x000fe20007f9e0ff */
[----:B------:R-:W-:Y:S01]  /*16120*/  IMAD.WIDE.U32 R6, R9, R10, RZ ;  /* 0x0000000a09067225 */ /* 0x000fe200078e00ff */
[----:B------:R-:W-:Y:S02]  /*16130*/  IADD3.X R15, PT, PT, RZ, RZ, R8, P2, P1 ;  /* 0x000000ffff0f7210 */ /* 0x000fe400017e2408 */
[----:B------:R-:W-:Y:S01]  /*16140*/  SEL R27, R27, R16, !P3 ;  /* 0x000000101b1b7207 */ /* 0x000fe20005800000 */
[----:B------:R-:W-:Y:S01]  /*16150*/  IMAD R7, R9, R11, R7 ;  /* 0x0000000b09077224 */ /* 0x000fe200078e0207 */
[----:B------:R-:W-:-:S03]  /*16160*/  IADD3 R25, P0, PT, RZ, -R6, RZ ;  /* 0x80000006ff197210 */ /* 0x000fc60007f1e0ff */
[----:B------:R-:W-:Y:S02]  /*16170*/  IMAD R7, R15, R10, R7 ;  /* 0x0000000a0f077224 */ /* 0x000fe400078e0207 */
[----:B------:R-:W-:-:S04]  /*16180*/  IMAD.HI.U32 R8, R9, R25, RZ ;  /* 0x0000001909087227 */ /* 0x000fc800078e00ff */
[----:B------:R-:W-:Y:S02]  /*16190*/  IMAD.X R6, RZ, RZ, ~R7, P0 ;  /* 0x000000ffff067224 */ /* 0x000fe400000e0e07 */
[----:B------:R-:W-:Y:S02]  /*161a0*/  IMAD.X R7, RZ, RZ, ~R18, P4 ;  /* 0x000000ffff077224 */ /* 0x000fe400020e0e12 */
[----:B------:R-:W-:-:S03]  /*161b0*/  IMAD.WIDE.U32 R8, P0, R9, R6, R8 ;  /* 0x0000000609087225 */ /* 0x000fc60007800008 */
        /* <DEDUP_REMOVED lines=49> */
[----:B------:R-:W-:Y:S06]  /*164d0*/  RET.REL.NODEC R6 `(mul_mat_q40_80_8_true) ;  /* 0xfffffe9806c87950 */ /* 0x000fec0003c3ffff */
        .weak           $__internal_61_$__cuda_sm20_rem_s64
        .type           $__internal_61_$__cuda_sm20_rem_s64,@function
        .size           $__internal_61_$__cuda_sm20_rem_s64,(.L_x_3747 - $__internal_61_$__cuda_sm20_rem_s64)
$__internal_61_$__cuda_sm20_rem_s64:
        /* <DEDUP_REMOVED lines=77> */
[----:B------:R-:W-:Y:S06]  /*169b0*/  RET.REL.NODEC R6 `(mul_mat_q40_80_8_true) ;  /* 0xfffffe9406907950 */ /* 0x000fec0003c3ffff */
.L_x_2673:
        /* <DEDUP_REMOVED lines=12> */
.L_x_3747:


//--------------------- .text.mul_mat_q40_stream_k_fixup_64_8_true --------------------------
	.section	.text.mul_mat_q40_stream_k_fixup_64_8_true,"ax",@progbits
	.align	128
        .global         mul_mat_q40_stream_k_fixup_64_8_true
        .type           mul_mat_q40_stream_k_fixup_64_8_true,@function
        .size           mul_mat_q40_stream_k_fixup_64_8_true,(.L_x_3749 - mul_mat_q40_stream_k_fixup_64_8_true)
        .other          mul_mat_q40_stream_k_fixup_64_8_true,@"STO_CUDA_ENTRY STV_DEFAULT"
mul_mat_q40_stream_k_fixup_64_8_true:
.text.mul_mat_q40_stream_k_fixup_64_8_true:
        /* <DEDUP_REMOVED lines=60> */
.L_x_2674:
[----:B------:R-:W-:Y:S01]  /*03c0*/  IMAD.U32 R52, RZ, RZ, UR12 ;  /* 0x0000000cff347e24 */ /* 0x000fe2000f8e00ff */
[----:B------:R-:W-:Y:S01]  /*03d0*/  MOV R46, 0x430 ;  /* 0x00000430002e7802 */ /* 0x000fe20000000f00 */
[----:B------:R-:W-:Y:S01]  /*03e0*/  IMAD.U32 R53, RZ, RZ, UR13 ;  /* 0x0000000dff357e24 */ /* 0x000fe2000f8e00ff */
[----:B0-----:R-:W-:Y:S01]  /*03f0*/  UMOV UR14, UR11 ;  /* 0x0000000b000e7c82 */ /* 0x001fe20008000000 */
[----:B------:R-:W-:Y:S01]  /*0400*/  IMAD.U32 R47, RZ, RZ, UR4 ;  /* 0x00000004ff2f7e24 */ /* 0x000fe2000f8e00ff */
[----:B------:R-:W-:-:S06]  /*0410*/  UMOV UR4, URZ ;  /* 0x000000ff00047c82 */ /* 0x000fcc0008000000 */
[----:B------:R-:W-:Y:S05]  /*0420*/  CALL.REL.NOINC `($__internal_62_$__cuda_sm20_div_s64) ;  /* 0x0000005000807944 */ /* 0x000fea0003c00000 */
[----:B------:R-:W-:Y:S02]  /*0430*/  IMAD.MOV.U32 R2, RZ, RZ, R56 ;  /* 0x000000ffff027224 */ /* 0x000fe400078e0038 */
[----:B------:R-:W-:-:S07]  /*0440*/  IMAD.MOV.U32 R3, RZ, RZ, R57 ;  /* 0x000000ffff037224 */ /* 0x000fce00078e0039 */
.L_x_2675:
        /* <DEDUP_REMOVED lines=41> */
.L_x_2676:
[----:B------:R-:W-:Y:S01]  /*06e0*/  IMAD.U32 R52, RZ, RZ, UR12 ;  /* 0x0000000cff347e24 */ /* 0x000fe2000f8e00ff */
[----:B------:R-:W-:Y:S01]  /*06f0*/  MOV R46, 0x750 ;  /* 0x00000750002e7802 */ /* 0x000fe20000000f00 */
[----:B------:R-:W-:Y:S01]  /*0700*/  IMAD.U32 R53, RZ, RZ, UR13 ;  /* 0x0000000dff357e24 */ /* 0x000fe2000f8e00ff */
[----:B------:R-:W-:Y:S01]  /*0710*/  UMOV UR14, UR11 ;  /* 0x0000000b000e7c82 */ /* 0x000fe20008000000 */
[----:B------:R-:W-:Y:S01]  /*0720*/  IMAD.U32 R47, RZ, RZ, UR4 ;  /* 0x00000004ff2f7e24 */ /* 0x000fe2000f8e00ff */
[----:B------:R-:W-:-:S06]  /*0730*/  UMOV UR4, URZ ;  /* 0x000000ff00047c82 */ /* 0x000fcc0008000000 */
[----:B------:R-:W-:Y:S05]  /*0740*/  CALL.REL.NOINC `($__internal_62_$__cuda_sm20_div_s64) ;  /* 0x0000004c00b87944 */ /* 0x000fea0003c00000 */
[----:B------:R-:W-:Y:S02]  /*0750*/  IMAD.MOV.U32 R4, RZ, RZ, R56 ;  /* 0x000000ffff047224 */ /* 0x000fe400078e0038 */
[----:B------:R-:W-:-:S07]  /*0760*/  IMAD.MOV.U32 R5, RZ, RZ, R57 ;  /* 0x000000ffff057224 */ /* 0x000fce00078e0039 */
.L_x_2677:
        /* <DEDUP_REMOVED lines=21> */
.L_x_2678:
[----:B------:R-:W-:Y:S01]  /*08c0*/  IMAD.MOV.U32 R52, RZ, RZ, R2 ;  /* 0x000000ffff347224 */ /* 0x000fe200078e0002 */
[----:B------:R-:W-:Y:S01]  /*08d0*/  MOV R32, 0x900 ;  /* 0x0000090000207802 */ /* 0x000fe20000000f00 */
[----:B------:R-:W-:-:S07]  /*08e0*/  IMAD.MOV.U32 R47, RZ, RZ, R3 ;  /* 0x000000ffff2f7224 */ /* 0x000fce00078e0003 */
[----:B------:R-:W-:Y:S05]  /*08f0*/  CALL.REL.NOINC `($__internal_63_$__cuda_sm20_rem_s64) ;  /* 0x00000050009c7944 */ /* 0x000fea0003c00000 */
[----:B------:R-:W-:-:S07]  /*0900*/  IMAD.MOV.U32 R7, RZ, RZ, R34 ;  /* 0x000000ffff077224 */ /* 0x000fce00078e0022 */
.L_x_2679:
        /* <DEDUP_REMOVED lines=28> */
.L_x_2680:
[----:B------:R-:W-:Y:S01]  /*0ad0*/  IMAD.MOV.U32 R52, RZ, RZ, R4 ;  /* 0x000000ffff347224 */ /* 0x000fe200078e0004 */
[----:B------:R-:W-:Y:S01]  /*0ae0*/  MOV R32, 0xb10 ;  /* 0x00000b1000207802 */ /* 0x000fe20000000f00 */
[----:B------:R-:W-:-:S07]  /*0af0*/  IMAD.MOV.U32 R47, RZ, RZ, R5 ;  /* 0x000000ffff2f7224 */ /* 0x000fce00078e0005 */
[----:B------:R-:W-:Y:S05]  /*0b00*/  CALL.REL.NOINC `($__internal_63_$__cuda_sm20_rem_s64) ;  /* 0x0000005000187944 */ /* 0x000fea0003c00000 */
[----:B------:R-:W-:-:S07]  /*0b10*/  IMAD.MOV.U32 R0, RZ, RZ, R34 ;  /* 0x000000ffff007224 */ /* 0x000fce00078e0022 */
.L_x_2681:
        /* <DEDUP_REMOVED lines=33> */
.L_x_2682:
[----:B------:R-:W-:Y:S01]  /*0d30*/  IMAD.MOV.U32 R52, RZ, RZ, R30 ;  /* 0x000000ffff347224 */ /* 0x000fe200078e001e */
[----:B------:R-:W-:Y:S01]  /*0d40*/  MOV R46, 0xd90 ;  /* 0x00000d90002e7802 */ /* 0x000fe20000000f00 */
[----:B------:R-:W-:Y:S01]  /*0d50*/  IMAD.MOV.U32 R47, RZ, RZ, R31 ;  /* 0x000000ffff2f7224 */ /* 0x000fe200078e001f */
[----:B------:R-:W-:Y:S01]  /*0d60*/  UMOV UR14, UR6 ;  /* 0x00000006000e7c82 */ /* 0x000fe20008000000 */
[----:B------:R-:W-:-:S05]  /*0d70*/  UMOV UR4, UR7 ;  /* 0x0000000700047c82 */ /* 0x000fca0008000000 */
[----:B------:R-:W-:Y:S05]  /*0d80*/  CALL.REL.NOINC `($__internal_62_$__cuda_sm20_div_s64) ;  /* 0x0000004800287944 */ /* 0x000fea0003c00000 */
        /* <DEDUP_REMOVED lines=9> */
.L_x_2683:
        /* <DEDUP_REMOVED lines=23> */
.L_x_2684:
[----:B------:R-:W-:Y:S01]  /*0f90*/  IMAD.MOV.U32 R52, RZ, RZ, R3 ;  /* 0x000000ffff347224 */ /* 0x000fe200078e0003 */
[----:B------:R-:W-:Y:S01]  /*0fa0*/  MOV R46, 0xff0 ;  /* 0x00000ff0002e7802 */ /* 0x000fe20000000f00 */
[----:B------:R-:W-:Y:S01]  /*0fb0*/  IMAD.MOV.U32 R47, RZ, RZ, R5 ;  /* 0x000000ffff2f7224 */ /* 0x000fe200078e0005 */
[----:B------:R-:W-:Y:S01]  /*0fc0*/  UMOV UR14, UR6 ;  /* 0x00000006000e7c82 */ /* 0x000fe20008000000 */
[----:B------:R-:W-:-:S05]  /*0fd0*/  UMOV UR4, UR7 ;  /* 0x0000000700047c82 */ /* 0x000fca0008000000 */
[----:B------:R-:W-:Y:S05]  /*0fe0*/  CALL.REL.NOINC `($__internal_62_$__cuda_sm20_div_s64) ;  /* 0x0000004400907944 */ /* 0x000fea0003c00000 */
.L_x_2685:
        /* <DEDUP_REMOVED lines=26> */
.L_x_2687:
[----:B------:R-:W-:Y:S01]  /*1190*/  IMAD.MOV.U32 R52, RZ, RZ, R3 ;  /* 0x000000ffff347224 */ /* 0x000fe200078e0003 */
[----:B------:R-:W-:Y:S01]  /*11a0*/  MOV R32, 0x11d0 ;  /* 0x000011d000207802 */ /* 0x000fe20000000f00 */
[----:B------:R-:W-:-:S07]  /*11b0*/  IMAD.MOV.U32 R47, RZ, RZ, R5 ;  /* 0x000000ffff2f7224 */ /* 0x000fce00078e0005 */
[----:B------:R-:W-:Y:S05]  /*11c0*/  CALL.REL.NOINC `($__internal_63_$__cuda_sm20_rem_s64) ;  /* 0x0000004800687944 */ /* 0x000fea0003c00000 */
[----:B------:R-:W-:-:S04]  /*11d0*/  ISETP.NE.U32.AND P0, PT, R34, RZ, PT ;  /* 0x000000ff2200720c */ /* 0x000fc80003f05070 */
[----:B------:R-:W-:-:S13]  /*11e0*/  ISETP.NE.AND.EX P0, PT, R35, RZ, PT, P0 ;  /* 0x000000ff2300720c */ /* 0x000fda0003f05300 */
.L_x_2686:
        /* <DEDUP_REMOVED lines=29> */
[----:B------:R-:W-:Y:S01]  /*13c0*/  CS2R R40, SRZ ;  /* 0x0000000000287805 */ /* 0x000fe2000001ff00 */
[----:B------:R-:W-:Y:S01]  /*13d0*/  IMAD.MOV.U32 R39, RZ, RZ, RZ ;  /* 0x000000ffff277224 */ /* 0x000fe200078e00ff */
[----:B------:R-:W2:Y:S01]  /*13e0*/  LDCU.64 UR18, c[0x0][0x358] ;  /* 0x00006b00ff1277ac */ /* 0x000ea20008000a00 */
[----:B------:R-:W-:-:S02]  /*13f0*/  IMAD.MOV.U32 R43, RZ, RZ, RZ ;  /* 0x000000ffff2b7224 */ /* 0x000fc400078e00ff */
[----:B------:R-:W-:Y:S01]  /*1400*/  IMAD.MOV.U32 R49, RZ, RZ, R30 ;  /* 0x000000ffff317224 */ /* 0x000fe200078e001e */
[----:B------:R-:W3:Y:S01]  /*1410*/  LDCU.64 UR22, c[0x0][0x398] ;  /* 0x00007300ff1677ac */ /* 0x000ee20008000a00 */
[----:B------:R-:W-:Y:S02]  /*1420*/  IMAD.U32 R50, RZ, RZ, UR5 ;  /* 0x00000005ff327e24 */ /* 0x000fe4000f8e00ff */
[C---:B0-----:R-:W-:Y:S01]  /*1430*/  VIADD R45, R37.reuse, 0x20 ;  /* 0x00000020252d7836 */ /* 0x041fe20000000000 */
[----:B------:R-:W-:Y:S01]  /*1440*/  UIADD3 UR15, UPT, UPT, UR21, UR4, URZ ;  /* 0x00000004150f7290 */ /* 0x000fe2000fffe0ff */
[C---:B------:R-:W-:Y:S02]  /*1450*/  VIADD R44, R37.reuse, 0x40 ;  /* 0x00000040252c7836 */ /* 0x040fe40000000000 */
[----:B------:R-:W-:Y:S02]  /*1460*/  VIADD R42, R37, 0x60 ;  /* 0x00000060252a7836 */ /* 0x000fe40000000000 */
[----:B-1----:R-:W-:-:S07]  /*1470*/  IMAD.U32 R51, RZ, RZ, UR12 ;  /* 0x0000000cff337e24 */ /* 0x002fce000f8e00ff */
.L_x_2698:
        /* <DEDUP_REMOVED lines=36> */
.L_x_2688:
[----:B------:R-:W-:Y:S01]  /*16c0*/  MOV R46, 0x1700 ;  /* 0x00001700002e7802 */ /* 0x000fe20000000f00 */
[----:B------:R-:W-:Y:S01]  /*16d0*/  UMOV UR14, UR11 ;  /* 0x0000000b000e7c82 */ /* 0x000fe20008000000 */
[----:B------:R-:W-:-:S05]  /*16e0*/  UMOV UR4, URZ ;  /* 0x000000ff00047c82 */ /* 0x000fca0008000000 */
[----:B--23--:R-:W-:Y:S05]  /*16f0*/  CALL.REL.NOINC `($__internal_62_$__cuda_sm20_div_s64) ;  /* 0x0000003c00cc7944 */ /* 0x00cfea0003c00000 */
.L_x_2689:
        /* <DEDUP_REMOVED lines=22> */
.L_x_2690:
[----:B------:R-:W-:Y:S01]  /*1860*/  IMAD.MOV.U32 R52, RZ, RZ, R56 ;  /* 0x000000ffff347224 */ /* 0x000fe200078e0038 */
[----:B------:R-:W-:Y:S01]  /*1870*/  MOV R32, 0x18a0 ;  /* 0x000018a000207802 */ /* 0x000fe20000000f00 */
[----:B------:R-:W-:-:S07]  /*1880*/  IMAD.MOV.U32 R47, RZ, RZ, R57 ;  /* 0x000000ffff2f7224 */ /* 0x000fce00078e0039 */
[----:B--23--:R-:W-:Y:S05]  /*1890*/  CALL.REL.NOINC `($__internal_63_$__cuda_sm20_rem_s64) ;  /* 0x0000004000b47944 */ /* 0x00cfea0003c00000 */
.L_x_2691:
        /* <DEDUP_REMOVED lines=13> */
[----:B---3--:R-:W-:-:S03]  /*1970*/  LEA R32, P0, R33, UR22, 0x2 ;  /* 0x0000001621207c11 */ /* 0x008fc6000f8010ff */
        /* <DEDUP_REMOVED lines=52> */
[----:B------:R-:W-:Y:S01]  /*1cc0*/  FADD R16, R16, R53 ;  /* 0x0000003510107221 */ /* 0x000fe20000000000 */
        /* <DEDUP_REMOVED lines=13> */
[----:B-----5:R-:W-:Y:S01]  /*1da0*/  FADD R20, R20, R35 ;  /* 0x0000002314147221 */ /* 0x020fe20000000000 */
[----:B------:R-:W-:Y:S01]  /*1db0*/  FADD R22, R22, R49 ;  /* 0x0000003116167221 */ /* 0x000fe20000000000 */
        /* <DEDUP_REMOVED lines=21> */
.L_x_2693:
[----:B------:R-:W-:-:S07]  /*1f10*/  MOV R32, 0x1f30 ;  /* 0x00001f3000207802 */ /* 0x000fce0000000f00 */
[----:B------:R-:W-:Y:S05]  /*1f20*/  CALL.REL.NOINC `($__internal_63_$__cuda_sm20_rem_s64) ;  /* 0x0000003c00107944 */ /* 0x000fea0003c00000 */
[----:B------:R-:W-:-:S04]  /*1f30*/  ISETP.NE.U32.AND P0, PT, R34, RZ, PT ;  /* 0x000000ff2200720c */ /* 0x000fc80003f05070 */
[----:B------:R-:W-:-:S13]  /*1f40*/  ISETP.NE.AND.EX P0, PT, R35, RZ, PT, P0 ;  /* 0x000000ff2300720c */ /* 0x000fda0003f05300 */
.L_x_2694:
        /* <DEDUP_REMOVED lines=24> */
.L_x_2696:
[----:B------:R-:W-:Y:S01]  /*20d0*/  MOV R46, 0x2110 ;  /* 0x00002110002e7802 */ /* 0x000fe20000000f00 */
[----:B------:R-:W-:Y:S01]  /*20e0*/  UMOV UR14, UR6 ;  /* 0x00000006000e7c82 */ /* 0x000fe20008000000 */
[----:B------:R-:W-:-:S05]  /*20f0*/  UMOV UR4, UR7 ;  /* 0x0000000700047c82 */ /* 0x000fca0008000000 */
[----:B------:R-:W-:Y:S05]  /*2100*/  CALL.REL.NOINC `($__internal_62_$__cuda_sm20_div_s64) ;  /* 0x0000003400487944 */ /* 0x000fea0003c00000 */
.L_x_2697:
[----:B------:R-:W-:-:S04]  /*2110*/  ISETP.GE.U32.AND P0, PT, R56, R28, PT ;  /* 0x0000001c3800720c */ /* 0x000fc80003f06070 */
[----:B------:R-:W-:-:S13]  /*2120*/  ISETP.GE.AND.EX P0, PT, R57, R29, PT, P0 ;  /* 0x0000001d3900720c */ /* 0x000fda0003f06300 */
[----:B------:R-:W-:Y:S05]  /*2130*/  @!P0 BRA `(.L_x_2695) ;  /* 0x0000000000148947 */ /* 0x000fea0003800000 */
.L_x_2692:
[----:B------:R-:W-:Y:S01]  /*2140*/  IADD3 R50, P0, PT, R50, -0x1, RZ ;  /* 0xffffffff32327810 */ /* 0x000fe20007f1e0ff */
[----:B------:R-:W-:Y:S02]  /*2150*/  IMAD.MOV.U32 R49, RZ, RZ, R52 ;  /* 0x000000ffff317224 */ /* 0x000fe400078e0034 */
[----:B------:R-:W-:Y:S01]  /*2160*/  IMAD.MOV.U32 R48, RZ, RZ, R47 ;  /* 0x000000ffff307224 */ /* 0x000fe200078e002f */
[----:B------:R-:W-:Y:S01]  /*2170*/  IADD3.X R51, PT, PT, R51, -0x1, RZ, P0, !PT ;  /* 0xffffffff33337810 */ /* 0x000fe200007fe4ff */
[----:B------:R-:W-:Y:S08]  /*2180*/  BRA `(.L_x_2698) ;  /* 0xfffffff000bc7947 */ /* 0x000ff0000383ffff */
.L_x_2695:
        /* <DEDUP_REMOVED lines=30> */
.L_x_2699:
[----:B------:R-:W-:Y:S01]  /*2370*/  IMAD.MOV.U32 R52, RZ, RZ, R30 ;  /* 0x000000ffff347224 */ /* 0x000fe200078e001e */
[----:B------:R-:W-:Y:S01]  /*2380*/  MOV R46, 0x23c0 ;  /* 0x000023c0002e7802 */ /* 0x000fe20000000f00 */
[----:B------:R-:W-:Y:S01]  /*2390*/  UMOV UR14, UR4 ;  /* 0x00000004000e7c82 */ /* 0x000fe20008000000 */
[----:B------:R-:W-:-:S05]  /*23a0*/  UMOV UR4, UR11 ;  /* 0x0000000b00047c82 */ /* 0x000fca0008000000 */
[----:B------:R-:W-:Y:S05]  /*23b0*/  CALL.REL.NOINC `($__internal_62_$__cuda_sm20_div_s64) ;  /* 0x00000030009c7944 */ /* 0x000fea0003c00000 */
[----:B------:R-:W-:-:S07]  /*23c0*/  IMAD.MOV.U32 R49, RZ, RZ, R56 ;  /* 0x000000ffff317224 */ /* 0x000fce00078e0038 */
.L_x_2700:
        /* <DEDUP_REMOVED lines=31> */
.L_x_2701:
[----:B------:R-:W-:Y:S01]  /*25c0*/  MOV R46, 0x25f0 ;  /* 0x000025f0002e7802 */ /* 0x000fe20000000f00 */
[----:B------:R-:W-:-:S06]  /*25d0*/  UMOV UR14, UR10 ;  /* 0x0000000a000e7c82 */ /* 0x000fcc0008000000 */
[----:B------:R-:W-:Y:S05]  /*25e0*/  CALL.REL.NOINC `($__internal_62_$__cuda_sm20_div_s64) ;  /* 0x0000003000107944 */ /* 0x000fea0003c00000 */
[----:B------:R-:W-:-:S07]  /*25f0*/  IMAD.MOV.U32 R30, RZ, RZ, R56 ;  /* 0x000000ffff1e7224 */ /* 0x000fce00078e0038 */
.L_x_2702:
        /* <DEDUP_REMOVED lines=25> */
.L_x_2703:
[----:B------:R-:W-:Y:S01]  /*2790*/  MOV R46, 0x27d0 ;  /* 0x000027d0002e7802 */ /* 0x000fe20000000f00 */
[----:B------:R-:W-:Y:S01]  /*27a0*/  UMOV UR14, UR6 ;  /* 0x00000006000e7c82 */ /* 0x000fe20008000000 */
[----:B------:R-:W-:-:S05]  /*27b0*/  UMOV UR4, UR7 ;  /* 0x0000000700047c82 */ /* 0x000fca0008000000 */
[----:B------:R-:W-:Y:S05]  /*27c0*/  CALL.REL.NOINC `($__internal_62_$__cuda_sm20_div_s64) ;  /* 0x0000002c00987944 */ /* 0x000fea0003c00000 */
.L_x_2704:
[----:B------:R-:W0:Y:S02]  /*27d0*/  LDCU.64 UR4, c[0x0][0x380] ;  /* 0x00007000ff0477ac */ /* 0x000e240008000a00 */
[----:B0-----:R-:W-:-:S04]  /*27e0*/  UISETP.NE.U32.AND UP0, UPT, UR4, URZ, UPT ;  /* 0x000000ff0400728c */ /* 0x001fc8000bf05070 */
[----:B------:R-:W-:-:S09]  /*27f0*/  UISETP.NE.AND.EX UP0, UPT, UR5, URZ, UPT, UP0 ;  /* 0x000000ff0500728c */ /* 0x000fd2000bf05300 */
[----:B------:R-:W-:Y:S05]  /*2800*/  BRA.U UP0, `(.L_x_2705) ;  /* 0x00000011009c7547 */ /* 0x000fea000b800000 */
[----:B------:R-:W0:Y:S01]  /*2810*/  LDC.64 R28, c[0x0][0x3a8] ;  /* 0x0000ea00ff1c7b82 */ /* 0x000e220000000a00 */
[----:B------:R-:W-:Y:S01]  /*2820*/  IMAD.SHL.U32 R34, R56, 0x40, RZ ;  /* 0x0000004038227824 */ /* 0x000fe200078e00ff */
[----:B------:R-:W1:Y:S01]  /*2830*/  LDCU UR4, c[0x0][0x3a4] ;  /* 0x00007480ff0477ac */ /* 0x000e620008000800 */
[----:B------:R-:W-:-:S03]  /*2840*/  IMAD.SHL.U32 R49, R49, 0x80, RZ ;  /* 0x0000008031317824 */ /* 0x000fc600078e00ff */
[----:B------:R-:W-:Y:S02]  /*2850*/  LOP3.LUT R35, RZ, R34, RZ, 0x33, !PT ;  /* 0x00000022ff237212 */ /* 0x000fe400078e33ff */
[----:B------:R-:W2:Y:S03]  /*2860*/  LDC R31, c[0x0][0x3b4] ;  /* 0x0000ed00ff1f7b82 */ /* 0x000ea60000000800 */
[----:B0-----:R-:W-:Y:S01]  /*2870*/  IMAD.IADD R35, R35, 0x1, R28 ;  /* 0x0000000123237824 */ /* 0x001fe200078e021c */
[----:B------:R-:W-:-:S04]  /*2880*/  LOP3.LUT R28, RZ, R49, RZ, 0x33, !PT ;  /* 0x00000031ff1c7212 */ /* 0x000fc800078e33ff */
[----:B------:R-:W-:Y:S01]  /*2890*/  ISETP.GT.AND P0, PT, R38, R35, PT ;  /* 0x000000232600720c */ /* 0x000fe20003f04270 */
[----:B-1----:R-:W-:-:S12]  /*28a0*/  VIADD R51, R28, UR4 ;  /* 0x000000041c337c36 */ /* 0x002fd80008000000 */
[----:B--2---:R-:W-:Y:S05]  /*28b0*/  @P0 EXIT ;  /* 0x000000000000094d */ /* 0x004fea0003800000 */
[----:B------:R-:W-:Y:S01]  /*28c0*/  ISETP.GT.AND P3, PT, R37, R51, PT ;  /* 0x000000332500720c */ /* 0x000fe20003f64270 */
[----:B------:R-:W0:Y:S01]  /*28d0*/  LDCU.64 UR4, c[0x0][0x390] ;  /* 0x00007200ff0477ac */ /* 0x000e220008000a00 */
[----:B------:R-:W-:Y:S02]  /*28e0*/  IMAD R30, R30, R31, R49 ;  /* 0x0000001f1e1e7224 */ /* 0x000fe400078e0231 */
[-C--:B------:R-:W-:Y:S02]  /*28f0*/  IMAD R46, R38, R29.reuse, RZ ;  /* 0x0000001d262e7224 */ /* 0x080fe400078e02ff */
[----:B------:R-:W-:-:S05]  /*2900*/  IMAD R34, R34, R29, R30 ;  /* 0x0000001d22227224 */ /* 0x000fca00078e021e */
[----:B------:R-:W-:Y:S02]  /*2910*/  SHF.R.S32.HI R28, RZ, 0x1f, R34 ;  /* 0x0000001fff1c7819 */ /* 0x000fe40000011422 */
[----:B------:R-:W-:-:S05]  /*2920*/  @!P3 IMAD.IADD R31, R46, 0x1, R37 ;  /* 0x000000012e1fb824 */ /* 0x000fca00078e0225 */
        /* <DEDUP_REMOVED lines=22> */
.L_x_2707:
[----:B------:R-:W-:Y:S05]  /*2a90*/  BSYNC.RECONVERGENT B0 ;  /* 0x0000000000007941 */ /* 0x000fea0003800200 */
.L_x_2706:
[----:B------:R-:W-:Y:S04]  /*2aa0*/  BSSY.RECONVERGENT B0, `(.L_x_2708) ;  /* 0x0000005000007945 */ /* 0x000fe80003800200 */
[----:B------:R-:W-:Y:S05]  /*2ab0*/  @P1 BRA `(.L_x_2709) ;  /* 0x00000000000c1947 */ /* 0x000fea0003800000 */
[----:B0-----:R-:W2:Y:S02]  /*2ac0*/  LDG.E R30, desc[UR18][R32.64+0x100] ;  /* 0x00010012201e7981 */ /* 0x001ea4000c1e1900 */
[----:B--2---:R-:W-:-:S05]  /*2ad0*/  FADD R39, R39, R30 ;  /* 0x0000001e27277221 */ /* 0x004fca0000000000 */
[----:B------:R2:W-:Y:S02]  /*2ae0*/  STG.E desc[UR18][R32.64+0x100], R39 ;  /* 0x0001002720007986 */ /* 0x0005e4000c101912 */
.L_x_2709:
[----:B------:R-:W-:Y:S05]  /*2af0*/  BSYNC.RECONVERGENT B0 ;  /* 0x0000000000007941 */ /* 0x000fea0003800200 */
.L_x_2708:
[----:B------:R-:W-:Y:S04]  /*2b00*/  BSSY.RECONVERGENT B0, `(.L_x_2710) ;  /* 0x0000005000007945 */ /* 0x000fe80003800200 */
[----:B------:R-:W-:Y:S05]  /*2b10*/  @P0 BRA `(.L_x_2711) ;  /* 0x00000000000c0947 */ /* 0x000fea0003800000 */
[----:B0-----:R-:W3:Y:S02]  /*2b20*/  LDG.E R31, desc[UR18][R32.64+0x180] ;  /* 0x00018012201f7981 */ /* 0x001ee4000c1e1900 */
[----:B---3--:R-:W-:-:S05]  /*2b30*/  FADD R31, R40, R31 ;  /* 0x0000001f281f7221 */ /* 0x008fca0000000000 */
[----:B------:R3:W-:Y:S02]  /*2b40*/  STG.E desc[UR18][R32.64+0x180], R31 ;  /* 0x0001801f20007986 */ /* 0x0007e4000c101912 */
.L_x_2711:
[----:B------:R-:W-:Y:S05]  /*2b50*/  BSYNC.RECONVERGENT B0 ;  /* 0x0000000000007941 */ /* 0x000fea0003800200 */
.L_x_2710:
        /* <DEDUP_REMOVED lines=14> */
[----:B------:R-:W-:-:S02]  /*2c40*/  ISETP.GT.AND P4, PT, R40, R35, PT ;  /* 0x000000232800720c */ /* 0x000fc40003f84270 */
[----:B------:R-:W-:Y:S01]  /*2c50*/  LEA.HI.X R31, R41, UR5, R42, 0x2, P5 ;  /* 0x00000005291f7c11 */ /* 0x000fe2000a8f142a */
[----:B--2---:R-:W-:-:S05]  /*2c60*/  @!P3 FADD R39, R0, R39 ;  /* 0x000000270027b221 */ /* 0x004fca0000000000 */
[----:B------:R0:W-:Y:S01]  /*2c70*/  @!P3 STG.E desc[UR18][R32.64], R39 ;  /* 0x000000272000b986 */ /* 0x0001e2000c101912 */
[----:B------:R-:W-:Y:S05]  /*2c80*/  @P2 BRA `(.L_x_2713) ;  /* 0x00000000000c2947 */ /* 0x000fea0003800000 */
[----:B0-----:R-:W2:Y:S02]  /*2c90*/  LDG.E R33, desc[UR18][R30.64+0x80] ;  /* 0x000080121e217981 */ /* 0x001ea4000c1e1900 */
[----:B--2---:R-:W-:-:S05]  /*2ca0*/  FADD R33, R2, R33 ;  /* 0x0000002102217221 */ /* 0x004fca0000000000 */
[----:B------:R1:W-:Y:S02]  /*2cb0*/  STG.E desc[UR18][R30.64+0x80], R33 ;  /* 0x000080211e007986 */ /* 0x0003e4000c101912 */
.L_x_2713:
[----:B------:R-:W-:Y:S05]  /*2cc0*/  BSYNC.RECONVERGENT B0 ;  /* 0x0000000000007941 */ /* 0x000fea0003800200 */
.L_x_2712:
[----:B------:R-:W-:Y:S04]  /*2cd0*/  BSSY.RECONVERGENT B0, `(.L_x_2714) ;  /* 0x0000005000007945 */ /* 0x000fe80003800200 */
[----:B------:R-:W-:Y:S05]  /*2ce0*/  @P1 BRA `(.L_x_2715) ;  /* 0x00000000000c1947 */ /* 0x000fea0003800000 */
[----:B------:R-:W2:Y:S02]  /*2cf0*/  LDG.E R0, desc[UR18][R30.64+0x100] ;  /* 0x000100121e007981 */ /* 0x000ea4000c1e1900 */
[----:B--2---:R-:W-:-:S05]  /*2d00*/  FADD R3, R3, R0 ;  /* 0x0000000003037221 */ /* 0x004fca0000000000 */
[----:B------:R2:W-:Y:S02]  /*2d10*/  STG.E desc[UR18][R30.64+0x100], R3 ;  /* 0x000100031e007986 */ /* 0x0005e4000c101912 */
.L_x_2715:
[----:B------:R-:W-:Y:S05]  /*2d20*/  BSYNC.RECONVERGENT B0 ;  /* 0x0000000000007941 */ /* 0x000fea0003800200 */
.L_x_2714:
[----:B------:R-:W-:Y:S04]  /*2d30*/  BSSY.RECONVERGENT B0, `(.L_x_2716) ;  /* 0x0000005000007945 */ /* 0x000fe80003800200 */
[----:B------:R-:W-:Y:S05]  /*2d40*/  @P0 BRA `(.L_x_2717) ;  /* 0x00000000000c0947 */ /* 0x000fea0003800000 */
[----:B--2---:R-:W2:Y:S02]  /*2d50*/  LDG.E R3, desc[UR18][R30.64+0x180] ;  /* 0x000180121e037981 */ /* 0x004ea4000c1e1900 */
[----:B--2---:R-:W-:-:S05]  /*2d60*/  FADD R3, R4, R3 ;  /* 0x0000000304037221 */ /* 0x004fca0000000000 */
[----:B------:R3:W-:Y:S02]  /*2d70*/  STG.E desc[UR18][R30.64+0x180], R3 ;  /* 0x000180031e007986 */ /* 0x0007e4000c101912 */
.L_x_2717:
[----:B------:R-:W-:Y:S05]  /*2d80*/  BSYNC.RECONVERGENT B0 ;  /* 0x0000000000007941 */ /* 0x000fea0003800200 */
.L_x_2716:
        /* <DEDUP_REMOVED lines=22> */
.L_x_2719:
[----:B------:R-:W-:Y:S05]  /*2ef0*/  BSYNC.RECONVERGENT B0 ;  /* 0x0000000000007941 */ /* 0x000fea0003800200 */
.L_x_2718:
[----:B------:R-:W-:Y:S04]  /*2f00*/  BSSY.RECONVERGENT B0, `(.L_x_2720) ;  /* 0x0000005000007945 */ /* 0x000fe80003800200 */
[----:B------:R-:W-:Y:S05]  /*2f10*/  @P1 BRA `(.L_x_2721) ;  /* 0x00000000000c1947 */ /* 0x000fea0003800000 */
[----:B------:R-:W2:Y:S02]  /*2f20*/  LDG.E R4, desc[UR18][R2.64+0x100] ;  /* 0x0001001202047981 */ /* 0x000ea4000c1e1900 */
[----:B--2---:R-:W-:-:S05]  /*2f30*/  FADD R7, R7, R4 ;  /* 0x0000000407077221 */ /* 0x004fca0000000000 */
[----:B------:R2:W-:Y:S02]  /*2f40*/  STG.E desc[UR18][R2.64+0x100], R7 ;  /* 0x0001000702007986 */ /* 0x0005e4000c101912 */
.L_x_2721:
[----:B------:R-:W-:Y:S05]  /*2f50*/  BSYNC.RECONVERGENT B0 ;  /* 0x0000000000007941 */ /* 0x000fea0003800200 */
.L_x_2720:
[----:B------:R-:W-:Y:S04]  /*2f60*/  BSSY.RECONVERGENT B0, `(.L_x_2722) ;  /* 0x0000005000007945 */ /* 0x000fe80003800200 */
[----:B------:R-:W-:Y:S05]  /*2f70*/  @P0 BRA `(.L_x_2723) ;  /* 0x00000000000c0947 */ /* 0x000fea0003800000 */
[----:B01----:R-:W3:Y:S02]  /*2f80*/  LDG.E R5, desc[UR18][R2.64+0x180] ;  /* 0x0001801202057981 */ /* 0x003ee4000c1e1900 */
[----:B---3--:R-:W-:-:S05]  /*2f90*/  FADD R5, R8, R5 ;  /* 0x0000000508057221 */ /* 0x008fca0000000000 */
[----:B------:R3:W-:Y:S02]  /*2fa0*/  STG.E desc[UR18][R2.64+0x180], R5 ;  /* 0x0001800502007986 */ /* 0x0007e4000c101912 */
.L_x_2723:
[----:B------:R-:W-:Y:S05]  /*2fb0*/  BSYNC.RECONVERGENT B0 ;  /* 0x0000000000007941 */ /* 0x000fea0003800200 */
.L_x_2722:
        /* <DEDUP_REMOVED lines=8> */
[--C-:B0-----:R-:W-:Y:S01]  /*3040*/  SHF.R.S32.HI R5, RZ, 0x1f, R0.reuse ;  /* 0x0000001fff057819 */ /* 0x101fe20000011400 */
[----:B------:R-:W-:Y:S01]  /*3050*/  BSSY.RECONVERGENT B0, `(.L_x_2724) ;  /* 0x000000d000007945 */ /* 0x000fe20003800200 */
[----:B------:R-:W-:Y:S01]  /*3060*/  IADD3 R7, P4, P5, R34, R37, R0 ;  /* 0x0000002522077210 */ /* 0x000fe20007d9e000 */
[----:B------:R-:W-:-:S03]  /*3070*/  VIADD R0, R38, 0x20 ;  /* 0x0000002026007836 */ /* 0x000fc60000000000 */
[----:B------:R-:W-:Y:S02]  /*3080*/  IADD3.X R8, PT, PT, R28, RZ, R5, P4, P5 ;  /* 0x000000ff1c087210 */ /* 0x000fe400027ea405 */
[C---:B------:R-:W-:Y:S02]  /*3090*/  LEA R4, P5, R7.reuse, UR4, 0x2 ;  /* 0x0000000407047c11 */ /* 0x040fe4000f8a10ff */
        /* <DEDUP_REMOVED lines=8> */
.L_x_2725:
[----:B------:R-:W-:Y:S05]  /*3120*/  BSYNC.RECONVERGENT B0 ;  /* 0x0000000000007941 */ /* 0x000fea0003800200 */
.L_x_2724:
[----:B------:R-:W-:Y:S04]  /*3130*/  BSSY.RECONVERGENT B0, `(.L_x_2726) ;  /* 0x0000005000007945 */ /* 0x000fe80003800200 */
[----:B------:R-:W-:Y:S05]  /*3140*/  @P1 BRA `(.L_x_2727) ;  /* 0x00000000000c1947 */ /* 0x000fea0003800000 */
[----:B------:R-:W2:Y:S02]  /*3150*/  LDG.E R0, desc[UR18][R4.64+0x100] ;  /* 0x0001001204007981 */ /* 0x000ea4000c1e1900 */
[----:B--2---:R-:W-:-:S05]  /*3160*/  FADD R11, R11, R0 ;  /* 0x000000000b0b7221 */ /* 0x004fca0000000000 */
[----:B------:R2:W-:Y:S02]  /*3170*/  STG.E desc[UR18][R4.64+0x100], R11 ;  /* 0x0001000b04007986 */ /* 0x0005e4000c101912 */
.L_x_2727:
[----:B------:R-:W-:Y:S05]  /*3180*/  BSYNC.RECONVERGENT B0 ;  /* 0x0000000000007941 */ /* 0x000fea0003800200 */
.L_x_2726:
[----:B------:R-:W-:Y:S04]  /*3190*/  BSSY.RECONVERGENT B0, `(.L_x_2728) ;  /* 0x0000005000007945 */ /* 0x000fe80003800200 */
[----:B------:R-:W-:Y:S05]  /*31a0*/  @P0 BRA `(.L_x_2729) ;  /* 0x00000000000c0947 */ /* 0x000fea0003800000 */
[----:B01----:R-:W3:Y:S02]  /*31b0*/  LDG.E R3, desc[UR18][R4.64+0x180] ;  /* 0x0001801204037981 */ /* 0x003ee4000c1e1900 */
[----:B---3--:R-:W-:-:S05]  /*31c0*/  FADD R3, R12, R3 ;  /* 0x000000030c037221 */ /* 0x008fca0000000000 */
[----:B------:R3:W-:Y:S02]  /*31d0*/  STG.E desc[UR18][R4.64+0x180], R3 ;  /* 0x0001800304007986 */ /* 0x0007e4000c101912 */
.L_x_2729:
[----:B------:R-:W-:Y:S05]  /*31e0*/  BSYNC.RECONVERGENT B0 ;  /* 0x0000000000007941 */ /* 0x000fea0003800200 */
.L_x_2728:
[----:B------:R-:W-:Y:S05]  /*31f0*/  @P4 EXIT ;  /* 0x000000000000494d */ /* 0x000fea0003800000 */
[----:B------:R-:W-:-:S04]  /*3200*/  IMAD R46, R29, 0x20, R46 ;  /* 0x000000201d2e7824 */ /* 0x000fc800078e022e */
[----:B01-3--:R-:W-:-:S05]  /*3210*/  @!P3 IMAD.IADD R3, R46, 0x1, R37 ;  /* 0x000000012e03b824 */ /* 0x00bfca00078e0225 */
[----:B------:R-:W-:-:S04]  /*3220*/  @!P3 IADD3 R0, P4, PT, R34, R3, RZ ;  /* 0x000000032200b210 */ /* 0x000fc80007f9e0ff */
        /* <DEDUP_REMOVED lines=18> */
.L_x_2731:
[----:B------:R-:W-:Y:S05]  /*3350*/  BSYNC.RECONVERGENT B0 ;  /* 0x0000000000007941 */ /* 0x000fea0003800200 */
.L_x_2730:
[----:B------:R-:W-:Y:S04]  /*3360*/  BSSY.RECONVERGENT B0, `(.L_x_2732) ;  /* 0x0000005000007945 */ /* 0x000fe80003800200 */
[----:B------:R-:W-:Y:S05]  /*3370*/  @P1 BRA `(.L_x_2733) ;  /* 0x00000000000c1947 */ /* 0x000fea0003800000 */
[----:B------:R-:W2:Y:S02]  /*3380*/  LDG.E R0, desc[UR18][R2.64+0x100] ;  /* 0x0001001202007981 */ /* 0x000ea4000c1e1900 */
[----:B--2---:R-:W-:-:S05]  /*3390*/  FADD R15, R15, R0 ;  /* 0x000000000f0f7221 */ /* 0x004fca0000000000 */
[----:B------:R2:W-:Y:S02]  /*33a0*/  STG.E desc[UR18][R2.64+0x100], R15 ;  /* 0x0001000f02007986 */ /* 0x0005e4000c101912 */
.L_x_2733:
[----:B------:R-:W-:Y:S05]  /*33b0*/  BSYNC.RECONVERGENT B0 ;  /* 0x0000000000007941 */ /* 0x000fea0003800200 */
.L_x_2732:
[----:B------:R-:W-:Y:S04]  /*33c0*/  BSSY.RECONVERGENT B0, `(.L_x_2734) ;  /* 0x0000005000007945 */ /* 0x000fe80003800200 */
[----:B------:R-:W-:Y:S05]  /*33d0*/  @P0 BRA `(.L_x_2735) ;  /* 0x00000000000c0947 */ /* 0x000fea0003800000 */
[----:B01----:R-:W3:Y:S02]  /*33e0*/  LDG.E R5, desc[UR18][R2.64+0x180] ;  /* 0x0001801202057981 */ /* 0x003ee4000c1e1900 */
[----:B---3--:R-:W-:-:S05]  /*33f0*/  FADD R5, R16, R5 ;  /* 0x0000000510057221 */ /* 0x008fca0000000000 */
[----:B------:R3:W-:Y:S02]  /*3400*/  STG.E desc[UR18][R2.64+0x180], R5 ;  /* 0x0001800502007986 */ /* 0x0007e4000c101912 */
.L_x_2735:
[----:B------:R-:W-:Y:S05]  /*3410*/  BSYNC.RECONVERGENT B0 ;  /* 0x0000000000007941 */ /* 0x000fea0003800200 */
.L_x_2734:
        /* <DEDUP_REMOVED lines=22> */
.L_x_2737:
[----:B------:R-:W-:Y:S05]  /*3580*/  BSYNC.RECONVERGENT B0 ;  /* 0x0000000000007941 */ /* 0x000fea0003800200 */
.L_x_2736:
[----:B------:R-:W-:Y:S04]  /*3590*/  BSSY.RECONVERGENT B0, `(.L_x_2738) ;  /* 0x0000005000007945 */ /* 0x000fe80003800200 */
[----:B------:R-:W-:Y:S05]  /*35a0*/  @P1 BRA `(.L_x_2739) ;  /* 0x00000000000c1947 */ /* 0x000fea0003800000 */
[----:B------:R-:W2:Y:S02]  /*35b0*/  LDG.E R0, desc[UR18][R2.64+0x100] ;  /* 0x0001001202007981 */ /* 0x000ea4000c1e1900 */
[----:B--2---:R-:W-:-:S05]  /*35c0*/  FADD R19, R19, R0 ;  /* 0x0000000013137221 */ /* 0x004fca0000000000 */
[----:B------:R2:W-:Y:S02]  /*35d0*/  STG.E desc[UR18][R2.64+0x100], R19 ;  /* 0x0001001302007986 */ /* 0x0005e4000c101912 */
.L_x_2739:
[----:B------:R-:W-:Y:S05]  /*35e0*/  BSYNC.RECONVERGENT B0 ;  /* 0x0000000000007941 */ /* 0x000fea0003800200 */
.L_x_2738:
[----:B------:R-:W-:Y:S04]  /*35f0*/  BSSY.RECONVERGENT B0, `(.L_x_2740) ;  /* 0x0000005000007945 */ /* 0x000fe80003800200 */
[----:B------:R-:W-:Y:S05]  /*3600*/  @P0 BRA `(.L_x_2741) ;  /* 0x00000000000c0947 */ /* 0x000fea0003800000 */
[----:B01----:R-:W3:Y:S02]  /*3610*/  LDG.E R5, desc[UR18][R2.64+0x180] ;  /* 0x0001801202057981 */ /* 0x003ee4000c1e1900 */
[----:B---3--:R-:W-:-:S05]  /*3620*/  FADD R5, R20, R5 ;  /* 0x0000000514057221 */ /* 0x008fca0000000000 */
[----:B------:R3:W-:Y:S02]  /*3630*/  STG.E desc[UR18][R2.64+0x180], R5 ;  /* 0x0001800502007986 */ /* 0x0007e4000c101912 */
.L_x_2741:
[----:B------:R-:W-:Y:S05]  /*3640*/  BSYNC.RECONVERGENT B0 ;  /* 0x0000000000007941 */ /* 0x000fea0003800200 */
.L_x_2740:
        /* <DEDUP_REMOVED lines=22> */
.L_x_2743:
[----:B------:R-:W-:Y:S05]  /*37b0*/  BSYNC.RECONVERGENT B0 ;  /* 0x0000000000007941 */ /* 0x000fea0003800200 */
.L_x_2742:
[----:B------:R-:W-:Y:S04]  /*37c0*/  BSSY.RECONVERGENT B0, `(.L_x_2744) ;  /* 0x0000005000007945 */ /* 0x000fe80003800200 */
[----:B------:R-:W-:Y:S05]  /*37d0*/  @P1 BRA `(.L_x_2745) ;  /* 0x00000000000c1947 */ /* 0x000fea0003800000 */
[----:B------:R-:W2:Y:S02]  /*37e0*/  LDG.E R0, desc[UR18][R4.64+0x100] ;  /* 0x0001001204007981 */ /* 0x000ea4000c1e1900 */
[----:B--2---:R-:W-:-:S05]  /*37f0*/  FADD R23, R23, R0 ;  /* 0x0000000017177221 */ /* 0x004fca0000000000 */
[----:B------:R2:W-:Y:S02]  /*3800*/  STG.E desc[UR18][R4.64+0x100], R23 ;  /* 0x0001001704007986 */ /* 0x0005e4000c101912 */
.L_x_2745:
[----:B------:R-:W-:Y:S05]  /*3810*/  BSYNC.RECONVERGENT B0 ;  /* 0x0000000000007941 */ /* 0x000fea0003800200 */
.L_x_2744:
[----:B------:R-:W-:Y:S04]  /*3820*/  BSSY.RECONVERGENT B0, `(.L_x_2746) ;  /* 0x0000005000007945 */ /* 0x000fe80003800200 */
[----:B------:R-:W-:Y:S05]  /*3830*/  @P0 BRA `(.L_x_2747) ;  /* 0x00000000000c0947 */ /* 0x000fea0003800000 */
[----:B01----:R-:W3:Y:S02]  /*3840*/  LDG.E R3, desc[UR18][R4.64+0x180] ;  /* 0x0001801204037981 */ /* 0x003ee4000c1e1900 */
[----:B---3--:R-:W-:-:S05]  /*3850*/  FADD R3, R24, R3 ;  /* 0x0000000318037221 */ /* 0x008fca0000000000 */
[----:B------:R3:W-:Y:S02]  /*3860*/  STG.E desc[UR18][R4.64+0x180], R3 ;  /* 0x0001800304007986 */ /* 0x0007e4000c101912 */
.L_x_2747:
[----:B------:R-:W-:Y:S05]  /*3870*/  BSYNC.RECONVERGENT B0 ;  /* 0x0000000000007941 */ /* 0x000fea0003800200 */
.L_x_2746:
[----:B------:R-:W-:Y:S05]  /*3880*/  @P4 EXIT ;  /* 0x000000000000494d */ /* 0x000fea0003800000 */
[----:B------:R-:W-:-:S04]  /*3890*/  IMAD R46, R29, 0x8, R46 ;  /* 0x000000081d2e7824 */ /* 0x000fc800078e022e */
[----:B01-3--:R-:W-:-:S05]  /*38a0*/  @!P3 IMAD.IADD R3, R46, 0x1, R37 ;  /* 0x000000012e03b824 */ /* 0x00bfca00078e0225 */
[----:B------:R-:W-:-:S04]  /*38b0*/  @!P3 IADD3 R0, P4, PT, R34, R3, RZ ;  /* 0x000000032200b210 */ /* 0x000fc80007f9e0ff */
[----:B------:R-:W-:Y:S02]  /*38c0*/  @!P3 LEA.HI.X.SX32 R3, R3, R28, 0x1, P4 ;  /* 0x0000001c0303b211 */ /* 0x000fe400020f0eff */
[----:B------:R-:W-:-:S04]  /*38d0*/  @!P3 LEA R2, P4, R0, UR4, 0x2 ;  /* 0x000000040002bc11 */ /* 0x000fc8000f8810ff */
[----:B------:R-:W-:-:S05]  /*38e0*/  @!P3 LEA.HI.X R3, R0, UR5, R3, 0x2, P4 ;  /* 0x000000050003bc11 */ /* 0x000fca000a0f1403 */
[----:B------:R-:W3:Y:S01]  /*38f0*/  @!P3 LDG.E R0, desc[UR18][R2.64] ;  /* 0x000000120200b981 */ /* 0x000ee2000c1e1900 */
[--C-:B------:R-:W-:Y:S01]  /*3900*/  IADD3 R34, P4, P5, R34, R37, R46.reuse ;  /* 0x0000002522227210 */ /* 0x100fe20007d9e02e */
[----:B------:R-:W-:Y:S01]  /*3910*/  BSSY.RECONVERGENT B0, `(.L_x_2748) ;  /* 0x000000b000007945 */ /* 0x000fe20003800200 */
[----:B--2---:R-:W-:-:S04]  /*3920*/  SHF.R.S32.HI R5, RZ, 0x1f, R46 ;  /* 0x0000001fff057819 */ /* 0x004fc8000001142e */
[----:B------:R-:W-:Y:S02]  /*3930*/  IADD3.X R5, PT, PT, R28, RZ, R5, P4, P5 ;  /* 0x000000ff1c057210 */ /* 0x000fe400027ea405 */
[----:B------:R-:W-:-:S04]  /*3940*/  LEA R4, P4, R34, UR4, 0x2 ;  /* 0x0000000422047c11 */ /* 0x000fc8000f8810ff */
[----:B------:R-:W-:Y:S01]  /*3950*/  LEA.HI.X R5, R34, UR5, R5, 0x2, P4 ;  /* 0x0000000522057c11 */ /* 0x000fe2000a0f1405 */
[----:B---3--:R-:W-:-:S05]  /*3960*/  @!P3 FADD R25, R25, R0 ;  /* 0x000000001919b221 */ /* 0x008fca0000000000 */
[----:B------:R0:W-:Y:S01]  /*3970*/  @!P3 STG.E desc[UR18][R2.64], R25 ;  /* 0x000000190200b986 */ /* 0x0001e2000c101912 */
[----:B------:R-:W-:Y:S05]  /*3980*/  @P2 BRA `(.L_x_2749) ;  /* 0x00000000000c2947 */ /* 0x000fea0003800000 */
[----:B0-----:R-:W2:Y:S02]  /*3990*/  LDG.E R3, desc[UR18][R4.64+0x80] ;  /* 0x0000801204037981 */ /* 0x001ea4000c1e1900 */
[----:B--2---:R-:W-:-:S05]  /*39a0*/  FADD R3, R26, R3 ;  /* 0x000000031a037221 */ /* 0x004fca0000000000 */
[----:B------:R1:W-:Y:S02]  /*39b0*/  STG.E desc[UR18][R4.64+0x80], R3 ;  /* 0x0000800304007986 */ /* 0x0003e4000c101912 */
.L_x_2749:
[----:B------:R-:W-:Y:S05]  /*39c0*/  BSYNC.RECONVERGENT B0 ;  /* 0x0000000000007941 */ /* 0x000fea0003800200 */
.L_x_2748:
[----:B------:R-:W-:Y:S04]  /*39d0*/  BSSY.RECONVERGENT B0, `(.L_x_2750) ;  /* 0x0000005000007945 */ /* 0x000fe80003800200 */
[----:B------:R-:W-:Y:S05]  /*39e0*/  @P1 BRA `(.L_x_2751) ;  /* 0x00000000000c1947 */ /* 0x000fea0003800000 */
[----:B------:R-:W2:Y:S02]  /*39f0*/  LDG.E R0, desc[UR18][R4.64+0x100] ;  /* 0x0001001204007981 */ /* 0x000ea4000c1e1900 */
[----:B--2---:R-:W-:-:S05]  /*3a00*/  FADD R27, R27, R0 ;  /* 0x000000001b1b7221 */ /* 0x004fca0000000000 */
[----:B------:R2:W-:Y:S02]  /*3a10*/  STG.E desc[UR18][R4.64+0x100], R27 ;  /* 0x0001001b04007986 */ /* 0x0005e4000c101912 */
.L_x_2751:
[----:B------:R-:W-:Y:S05]  /*3a20*/  BSYNC.RECONVERGENT B0 ;  /* 0x0000000000007941 */ /* 0x000fea0003800200 */
.L_x_2750:
[----:B------:R-:W-:Y:S05]  /*3a30*/  @P0 EXIT ;  /* 0x000000000000094d */ /* 0x000fea0003800000 */
[----:B01----:R-:W3:Y:S02]  /*3a40*/  LDG.E R3, desc[UR18][R4.64+0x180] ;  /* 0x0001801204037981 */ /* 0x003ee4000c1e1900 */
[----:B---3--:R-:W-:-:S05]  /*3a50*/  FADD R3, R36, R3 ;  /* 0x0000000324037221 */ /* 0x008fca0000000000 */
[----:B------:R-:W-:Y:S01]  /*3a60*/  STG.E desc[UR18][R4.64+0x180], R3 ;  /* 0x0001800304007986 */ /* 0x000fe2000c101912 */
[----:B------:R-:W-:Y:S05]  /*3a70*/  EXIT ;  /* 0x000000000000794d */ /* 0x000fea0003800000 */
.L_x_2705:
        /* <DEDUP_REMOVED lines=20> */
[----:B------:R-:W-:-:S05]  /*3bc0*/  IMAD R56, R56, 0x40, R47 ;  /* 0x0000004038387824 */ /* 0x000fca00078e022f */
[----:B------:R-:W-:-:S05]  /*3bd0*/  LOP3.LUT R31, RZ, R56, RZ, 0x33, !PT ;  /* 0x00000038ff1f7212 */ /* 0x000fca00078e33ff */
[----:B---3--:R-:W-:Y:S01]  /*3be0*/  IMAD.IADD R31, R28, 0x1, R31 ;  /* 0x000000011c1f7824 */ /* 0x008fe200078e021f */
[----:B0-----:R-:W-:-:S05]  /*3bf0*/  @!P0 LEA R35, R35, R30, 0x18 ;  /* 0x0000001e23238211 */ /* 0x001fca00078ec0ff */
[----:B------:R-:W-:Y:S01]  /*3c00*/  @!P0 IMAD R35, R34, 0x4, R35 ;  /* 0x0000000422238824 */ /* 0x000fe200078e0223 */
[----:B------:R-:W-:Y:S01]  /*3c10*/  ISETP.GT.AND P1, PT, R38, R31, PT ;  /* 0x0000001f2600720c */ /* 0x000fe20003f24270 */
        /* <DEDUP_REMOVED lines=211> */
[----:B------:R-:W-:Y:S01]  /*4950*/  ISETP.GT.AND P4, PT, R0, R31, PT ;  /* 0x0000001f0000720c */ /* 0x000fe20003f84270 */
        /* <DEDUP_REMOVED lines=190> */
.L_x_2753:
[----:B------:R-:W-:Y:S05]  /*5540*/  BSYNC.RECONVERGENT B0 ;  /* 0x0000000000007941 */ /* 0x000fea0003800200 */
.L_x_2752:
        /* <DEDUP_REMOVED lines=14> */
        .weak           $__internal_62_$__cuda_sm20_div_s64
        .type           $__internal_62_$__cuda_sm20_div_s64,@function
        .size           $__internal_62_$__cuda_sm20_div_s64,($__internal_63_$__cuda_sm20_rem_s64 - $__internal_62_$__cuda_sm20_div_s64)
$__internal_62_$__cuda_sm20_div_s64:
        /* <DEDUP_REMOVED lines=27> */
[----:B------:R-:W-:Y:S01]  /*57e0*/  IADD3 R55, P4, PT, RZ, -R52, RZ ;  /* 0x80000034ff377210 */ /* 0x000fe20007f9e0ff */
[----:B------:R-:W-:Y:S02]  /*57f0*/  IMAD R32, R33, UR12, R32 ;  /* 0x0000000c21207c24 */ /* 0x000fe4000f8e0220 */
        /* <DEDUP_REMOVED lines=10> */
[----:B------:R-:W-:-:S03]  /*58a0*/  SEL R53, R54, R47, !P3 ;  /* 0x0000002f36357207 */ /* 0x000fc60005800000 */
[----:B------:R-:W-:Y:S01]  /*58b0*/  IMAD.HI.U32 R32, R34, R35, RZ ;  /* 0x0000002322207227 */ /* 0x000fe200078e00ff */
[----:B------:R-:W-:-:S03]  /*58c0*/  IADD3.X R54, PT, PT, RZ, RZ, R33, P2, P1 ;  /* 0x000000ffff367210 */ /* 0x000fc600017e2421 */
[----:B------:R-:W-:Y:S02]  /*58d0*/  IMAD.MOV.U32 R33, RZ, RZ, RZ ;  /* 0x000000ffff217224 */ /* 0x000fe400078e00ff */
        /* <DEDUP_REMOVED lines=40> */
[----:B------:R-:W-:Y:S05]  /*5b60*/  RET.REL.NODEC R32 `(mul_mat_q40_stream_k_fixup_64_8_true) ;  /* 0xffffffa420247950 */ /* 0x000fea0003c3ffff */
        .weak           $__internal_63_$__cuda_sm20_rem_s64
        .type           $__internal_63_$__cuda_sm20_rem_s64,@function
        .size           $__internal_63_$__cuda_sm20_rem_s64,(.L_x_3749 - $__internal_63_$__cuda_sm20_rem_s64)
$__internal_63_$__cuda_sm20_rem_s64:
        /* <DEDUP_REMOVED lines=76> */
[----:B------:R-:W-:Y:S06]  /*6030*/  RET.REL.NODEC R32 `(mul_mat_q40_stream_k_fixup_64_8_true) ;  /* 0xffffff9c20f07950 */ /* 0x000fec0003c3ffff */
.L_x_2754:
        /* <DEDUP_REMOVED lines=12> */
.L_x_3749:


//--------------------- .text.mul_mat_q40_64_8_true --------------------------
	.section	.text.mul_mat_q40_64_8_true,"ax",@progbits
	.align	128
        .global         mul_mat_q40_64_8_true
        .type           mul_mat_q40_64_8_true,@function
        .size           mul_mat_q40_64_8_true,(.L_x_3751 - mul_mat_q40_64_8_true)
        .other          mul_mat_q40_64_8_true,@"STO_CUDA_ENTRY STV_DEFAULT"
mul_mat_q40_64_8_true:
.text.mul_mat_q40_64_8_true:
        /* <DEDUP_REMOVED lines=11> */
[----:B------:R-:W-:Y:S01]  /*00b0*/  USHF.R.S32.HI UR5, URZ, 0x1f, UR4 ;  /* 0x0000001fff057899 */ /* 0x000fe20008011404 */
[----:B------:R-:W-:Y:S02]  /*00c0*/  LEA.HI R3, R3, R4, RZ, 0x5 ;  /* 0x0000000403037211 */ /* 0x000fe400078f28ff */
[----:B------:R-:W0:Y:S01]  /*00d0*/  LDC R4, c[0x0][0x3cc] ;  /* 0x0000f300ff047b82 */ /* 0x000e220000000800 */
[----:B------:R-:W-:Y:S01]  /*00e0*/  ULEA.HI UR4, UR5, UR4, URZ, 0x6 ;  /* 0x0000000405047291 */ /* 0x000fe2000f8f30ff */
[----:B------:R-:W-:Y:S02]  /*00f0*/  SHF.R.S32.HI R159, RZ, 0x5, R3 ;  /* 0x00000005ff9f7819 */ /* 0x000fe40000011403 */
[----:B------:R-:W-:Y:S01]  /*0100*/  SHF.R.S32.HI R3, RZ, 0x1f, R0 ;  /* 0x0000001fff037819 */ /* 0x000fe20000011400 */
[----:B------:R-:W-:Y:S01]  /*0110*/  USHF.R.S32.HI UR4, URZ, 0x6, UR4 ;  /* 0x00000006ff047899 */ /* 0x000fe20008011404 */
[----:B------:R-:W-:Y:S01]  /*0120*/  SHF.R.S32.HI R133, RZ, 0x1f, R159 ;  /* 0x0000001fff857819 */ /* 0x000fe2000001149f */
[----:B---3--:R-:W-:Y:S01]  /*0130*/  IMAD.SHL.U32 R164, R136, 0x20, RZ ;  /* 0x0000002088a47824 */ /* 0x008fe200078e00ff */
[----:B------:R-:W-:Y:S01]  /*0140*/  LEA.HI R0, R3, R0, RZ, 0x7 ;  /* 0x0000000003007211 */ /* 0x000fe200078f38ff */
[----:B-1----:R-:W-:Y:S01]  /*0150*/  IMAD.WIDE.U32 R2, R159, R134, RZ ;  /* 0x000000869f027225 */ /* 0x002fe200078e00ff */
[----:B------:R-:W-:-:S02]  /*0160*/  USHF.R.S32.HI UR8, URZ, 0x1f, UR4 ;  /* 0x0000001fff087899 */ /* 0x000fc40008011404 */
[----:B------:R-:W-:Y:S01]  /*0170*/  SHF.R.S32.HI R11, RZ, 0x7, R0 ;  /* 0x00000007ff0b7819 */ /* 0x000fe20000011400 */
[----:B------:R-:W-:Y:S01]  /*0180*/  IMAD R5, R133, R134, RZ ;  /* 0x0000008685057224 */ /* 0x000fe200078e02ff */
[----:B------:R-:W-:Y:S01]  /*0190*/  UMOV UR5, 0x400 ;  /* 0x0000040000057882 */ /* 0x000fe20000000000 */
[----:B-----5:R-:W-:Y:S01]  /*01a0*/  IMAD.IADD R161, R164, 0x1, R135 ;  /* 0x00000001a4a17824 */ /* 0x020fe200078e0287 */
[----:B------:R-:W-:Y:S01]  /*01b0*/  SHF.R.S32.HI R21, RZ, 0x1f, R11 ;  /* 0x0000001fff157819 */ /* 0x000fe2000001140b */
[----:B------:R-:W-:Y:S01]  /*01c0*/  IMAD.IADD R0, R3, 0x1, R5 ;  /* 0x0000000103007824 */ /* 0x000fe200078e0205 */
[----:B----4-:R-:W-:Y:S02]  /*01d0*/  ULEA UR5, UR6, UR5, 0x18 ;  /* 0x0000000506057291 */ /* 0x010fe4000f8ec0ff */
[----:B------:R-:W-:Y:S01]  /*01e0*/  ISETP.GT.U32.AND P0, PT, R161, 0x3f, PT ;  /* 0x0000003fa100780c */ /* 0x000fe20003f04070 */
        /* <DEDUP_REMOVED lines=38> */
.L_x_2755:
[----:B------:R-:W-:Y:S01]  /*0450*/  IMAD.MOV.U32 R14, RZ, RZ, R4 ;  /* 0x000000ffff0e7224 */ /* 0x000fe200078e0004 */
[----:B------:R-:W-:Y:S01]  /*0460*/  MOV R18, 0x490 ;  /* 0x0000049000127802 */ /* 0x000fe20000000f00 */
[----:B------:R-:W-:-:S07]  /*0470*/  IMAD.MOV.U32 R17, RZ, RZ, RZ ;  /* 0x000000ffff117224 */ /* 0x000fce00078e00ff */
[----:B------:R-:W-:Y:S05]  /*0480*/  CALL.REL.NOINC `($__internal_64_$__cuda_sm20_div_s64) ;  /* 0x0000013000407944 */ /* 0x000fea0003c00000 */
[----:B------:R-:W-:Y:S01]  /*0490*/  IMAD.MOV.U32 R2, RZ, RZ, R8 ;  /* 0x000000ffff027224 */ /* 0x000fe200078e0008 */
[----:B------:R-:W-:-:S07]  /*04a0*/  MOV R3, R9 ;  /* 0x0000000900037202 */ /* 0x000fce0000000f00 */
.L_x_2756:
[----:B------:R-:W-:Y:S01]  /*04b0*/  VIADD R4, R134, 0x1 ;  /* 0x0000000186047836 */ /* 0x000fe20000000000 */
[----:B------:R-:W0:Y:S03]  /*04c0*/  LDC R9, c[0x0][0x3cc] ;  /* 0x0000f300ff097b82 */ /* 0x000e260000000800 */
        /* <DEDUP_REMOVED lines=37> */
.L_x_2757:
[----:B------:R-:W-:Y:S01]  /*0720*/  IMAD.MOV.U32 R14, RZ, RZ, R6 ;  /* 0x000000ffff0e7224 */ /* 0x000fe200078e0006 */
[----:B------:R-:W-:Y:S01]  /*0730*/  MOV R18, 0x760 ;  /* 0x0000076000127802 */ /* 0x000fe20000000f00 */
[----:B------:R-:W-:-:S07]  /*0740*/  IMAD.MOV.U32 R17, RZ, RZ, RZ ;  /* 0x000000ffff117224 */ /* 0x000fce00078e00ff */
[----:B------:R-:W-:Y:S05]  /*0750*/  CALL.REL.NOINC `($__internal_64_$__cuda_sm20_div_s64) ;  /* 0x0000012c008c7944 */ /* 0x000fea0003c00000 */
[----:B------:R-:W-:Y:S02]  /*0760*/  IMAD.MOV.U32 R4, RZ, RZ, R8 ;  /* 0x000000ffff047224 */ /* 0x000fe400078e0008 */
[----:B------:R-:W-:-:S07]  /*0770*/  IMAD.MOV.U32 R5, RZ, RZ, R9 ;  /* 0x000000ffff057224 */ /* 0x000fce00078e0009 */
.L_x_2758:
        /* <DEDUP_REMOVED lines=21> */
.L_x_2759:
[----:B------:R-:W-:Y:S01]  /*08d0*/  MOV R14, R2 ;  /* 0x00000002000e7202 */ /* 0x000fe20000000f00 */
[----:B------:R-:W-:Y:S01]  /*08e0*/  IMAD.MOV.U32 R15, RZ, RZ, R3 ;  /* 0x000000ffff0f7224 */ /* 0x000fe200078e0003 */
[----:B------:R-:W-:-:S07]  /*08f0*/  MOV R16, 0x910 ;  /* 0x0000091000107802 */ /* 0x000fce0000000f00 */
[----:B------:R-:W-:Y:S05]  /*0900*/  CALL.REL.NOINC `($__internal_65_$__cuda_sm20_rem_s64) ;  /* 0x0000013000707944 */ /* 0x000fea0003c00000 */
.L_x_2760:
        /* <DEDUP_REMOVED lines=28> */
.L_x_2761:
[----:B------:R-:W-:Y:S01]  /*0ad0*/  IMAD.MOV.U32 R14, RZ, RZ, R4 ;  /* 0x000000ffff0e7224 */ /* 0x000fe200078e0004 */
[----:B------:R-:W-:Y:S01]  /*0ae0*/  MOV R16, 0xb10 ;  /* 0x00000b1000107802 */ /* 0x000fe20000000f00 */
[----:B------:R-:W-:-:S07]  /*0af0*/  IMAD.MOV.U32 R15, RZ, RZ, R5 ;  /* 0x000000ffff0f7224 */ /* 0x000fce00078e0005 */
[----:B------:R-:W-:Y:S05]  /*0b00*/  CALL.REL.NOINC `($__internal_65_$__cuda_sm20_rem_s64) ;  /* 0x0000012c00f07944 */ /* 0x000fea0003c00000 */
[----:B------:R-:W-:-:S07]  /*0b10*/  MOV R0, R8 ;  /* 0x0000000800007202 */ /* 0x000fce0000000f00 */
.L_x_2762:
        /* <DEDUP_REMOVED lines=29> */
.L_x_2763:
[----:B------:R-:W-:Y:S01]  /*0cf0*/  IMAD.MOV.U32 R14, RZ, RZ, R131 ;  /* 0x000000ffff0e7224 */ /* 0x000fe200078e0083 */
[----:B------:R-:W-:Y:S01]  /*0d00*/  MOV R16, 0xd30 ;  /* 0x00000d3000107802 */ /* 0x000fe20000000f00 */
[----:B------:R-:W-:-:S07]  /*0d10*/  IMAD.MOV.U32 R15, RZ, RZ, R130 ;  /* 0x000000ffff0f7224 */ /* 0x000fce00078e0082 */
[----:B------:R-:W-:Y:S05]  /*0d20*/  CALL.REL.NOINC `($__internal_65_$__cuda_sm20_rem_s64) ;  /* 0x0000012c00687944 */ /* 0x000fea0003c00000 */
[----:B------:R-:W-:Y:S01]  /*0d30*/  MOV R162, R8 ;  /* 0x0000000800a27202 */ /* 0x000fe20000000f00 */
[----:B------:R-:W-:-:S07]  /*0d40*/  IMAD.MOV.U32 R163, RZ, RZ, R9 ;  /* 0x000000ffffa37224 */ /* 0x000fce00078e0009 */
.L_x_2764:
        /* <DEDUP_REMOVED lines=20> */
[----:B------:R-:W-:Y:S01]  /*0e90*/  IMAD.SHL.U32 R154, R136, 0x8, RZ ;  /* 0x00000008889a7824 */ /* 0x000fe200078e00ff */
[----:B------:R-:W-:Y:S02]  /*0ea0*/  LOP3.LUT R5, R135, 0xf, RZ, 0xc0, !PT ;  /* 0x0000000f87057812 */ /* 0x000fe400078ec0ff */
[----:B------:R-:W-:Y:S02]  /*0eb0*/  LOP3.LUT R6, R158, 0xfc, RZ, 0xc0, !PT ;  /* 0x000000fc9e067812 */ /* 0x000fe400078ec0ff */
[C---:B------:R-:W-:Y:S02]  /*0ec0*/  LOP3.LUT R3, R136.reuse, 0x1, RZ, 0xc0, !PT ;  /* 0x0000000188037812 */ /* 0x040fe400078ec0ff */
[----:B------:R-:W-:Y:S01]  /*0ed0*/  LOP3.LUT R4, R136, 0x3fe, RZ, 0xc0, !PT ;  /* 0x000003fe88047812 */ /* 0x000fe200078ec0ff */
[----:B------:R-:W-:Y:S01]  /*0ee0*/  IMAD R5, R5, 0x4c, R6 ;  /* 0x0000004c05057824 */ /* 0x000fe200078e0206 */
[----:B------:R-:W-:Y:S01]  /*0ef0*/  ISETP.NE.U32.AND P0, PT, R3, 0x1, PT ;  /* 0x000000010300780c */ /* 0x000fe20003f05070 */
[C---:B------:R-:W-:Y:S01]  /*0f00*/  IMAD.SHL.U32 R3, R135.reuse, 0x2, RZ ;  /* 0x0000000287037824 */ /* 0x040fe200078e00ff */
[----:B------:R-:W-:Y:S01]  /*0f10*/  LOP3.LUT R157, R135, 0x3, RZ, 0xc0, !PT ;  /* 0x00000003879d7812 */ /* 0x000fe200078ec0ff */
[----:B------:R-:W-:-:S02]  /*0f20*/  IMAD R5, R4, 0x4c0, R5 ;  /* 0x000004c004057824 */ /* 0x000fc400078e0205 */
[----:B------:R-:W-:Y:S01]  /*0f30*/  IMAD.SHL.U32 R4, R136, 0x4, RZ ;  /* 0x0000000488047824 */ /* 0x000fe200078e00ff */
[----:B------:R-:W-:Y:S01]  /*0f40*/  LOP3.LUT R3, R3, 0x6, RZ, 0xc0, !PT ;  /* 0x0000000603037812 */ /* 0x000fe200078ec0ff */
[----:B------:R-:W-:-:S03]  /*0f50*/  IMAD R156, R158, 0x8, R157 ;  /* 0x000000089e9c7824 */ /* 0x000fc600078e029d */
[----:B------:R-:W-:Y:S02]  /*0f60*/  LOP3.LUT R154, R3, 0x8, R154, 0xf8, !PT ;  /* 0x00000008039a7812 */ /* 0x000fe400078ef89a */
[----:B------:R-:W-:Y:S01]  /*0f70*/  IADD3 R3, PT, PT, R0, 0x480, RZ ;  /* 0x0000048000037810 */ /* 0x000fe20007ffe0ff */
[----:B-1----:R-:W-:Y:S01]  /*0f80*/  IMAD R160, R160, UR4, RZ ;  /* 0x00000004a0a07c24 */ /* 0x002fe2000f8e02ff */
[----:B------:R-:W-:Y:S01]  /*0f90*/  LEA.HI R155, R135, R4, RZ, 0x1d ;  /* 0x00000004879b7211 */ /* 0x000fe200078fe8ff */
[----:B------:R-:W-:Y:S01]  /*0fa0*/  @P0 IMAD.MOV R3, RZ, RZ, R0 ;  /* 0x000000ffff030224 */ /* 0x000fe200078e0200 */
[-C--:B------:R-:W-:Y:S01]  /*0fb0*/  LEA R147, R154, R0.reuse, 0x2 ;  /* 0x000000009a937211 */ /* 0x080fe200078e10ff */
[----:B------:R-:W-:Y:S01]  /*0fc0*/  IMAD.WIDE.U32 R196, R160, R159, RZ ;  /* 0x0000009fa0c47225 */ /* 0x000fe200078e00ff */
[----:B------:R-:W-:Y:S02]  /*0fd0*/  SHF.R.S32.HI R6, RZ, 0x1f, R160 ;  /* 0x0000001fff067819 */ /* 0x000fe400000114a0 */
[----:B------:R-:W-:-:S02]  /*0fe0*/  MOV R198, R0 ;  /* 0x0000000000c67202 */ /* 0x000fc40000000f00 */
[----:B0-----:R-:W-:Y:S01]  /*0ff0*/  MOV R199, R7 ;  /* 0x0000000700c77202 */ /* 0x001fe20000000f00 */
[----:B------:R-:W-:Y:S01]  /*1000*/  VIADD R4, R3, 0x100 ;  /* 0x0000010003047836 */ /* 0x000fe20000000000 */
[----:B------:R-:W-:Y:S01]  /*1010*/  LOP3.LUT R148, R154, 0x10, RZ, 0xfc, !PT ;  /* 0x000000109a947812 */ /* 0x000fe200078efcff */
[----:B------:R-:W-:Y:S01]  /*1020*/  IMAD R6, R6, R159, RZ ;  /* 0x0000009f06067224 */ /* 0x000fe200078e02ff */
[C---:B------:R-:W-:Y:S01]  /*1030*/  LOP3.LUT R146, R154.reuse, 0x11, RZ, 0xfc, !PT ;  /* 0x000000119a927812 */ /* 0x040fe200078efcff */
[----:B------:R-:W-:Y:S01]  /*1040*/  IMAD.WIDE.U32 R198, R5, 0x4, R198 ;  /* 0x0000000405c67825 */ /* 0x000fe200078e00c6 */
[C---:B------:R-:W-:Y:S02]  /*1050*/  LOP3.LUT R144, R154.reuse, 0x20, RZ, 0xfc, !PT ;  /* 0x000000209a907812 */ /* 0x040fe400078efcff */
[----:B------:R-:W-:Y:S01]  /*1060*/  LOP3.LUT R142, R154, 0x21, RZ, 0xfc, !PT ;  /* 0x000000219a8e7812 */ /* 0x000fe200078efcff */
[----:B------:R-:W-:Y:S01]  /*1070*/  IMAD.SHL.U32 R5, R136, 0x10, RZ ;  /* 0x0000001088057824 */ /* 0x000fe200078e00ff */
[----:B------:R-:W-:Y:S01]  /*1080*/  IADD3 R182, P0, PT, R198, 0x2500, RZ ;  /* 0x00002500c6b67810 */ /* 0x000fe20007f1e0ff */
[----:B------:R-:W-:Y:S01]  /*1090*/  IMAD R3, R160, R133, R6 ;  /* 0x00000085a0037224 */ /* 0x000fe200078e0206 */
[C---:B------:R-:W-:Y:S01]  /*10a0*/  LOP3.LUT R140, R154.reuse, 0x30, RZ, 0xfc, !PT ;  /* 0x000000309a8c7812 */ /* 0x040fe200078efcff */
[----:B------:R-:W-:Y:S01]  /*10b0*/  IMAD R125, R157, 0x120, R4 ;  /* 0x000001209d7d7824 */ /* 0x000fe200078e0204 */
[----:B------:R-:W-:Y:S01]  /*10c0*/  LOP3.LUT R5, R5, 0x3fe0, RZ, 0xc0, !PT ;  /* 0x00003fe005057812 */ /* 0x000fe200078ec0ff */
[----:B------:R-:W-:Y:S01]  /*10d0*/  IMAD.IADD R132, R197, 0x1, R3 ;  /* 0x00000001c5847824 */ /* 0x000fe200078e0203 */
[----:B------:R-:W-:-:S02]  /*10e0*/  LOP3.LUT R138, R154, 0x31, RZ, 0xfc, !PT ;  /* 0x000000319a8a7812 */ /* 0x000fc400078efcff */
[----:B------:R-:W-:Y:S01]  /*10f0*/  IADD3.X R183, PT, PT, RZ, R199, RZ, P0, !PT ;  /* 0x000000c7ffb77210 */ /* 0x000fe200007fe4ff */
[C---:B------:R-:W-:Y:S02]  /*1100*/  IMAD.IADD R149, R158.reuse, 0x1, R5 ;  /* 0x000000019e957824 */ /* 0x040fe400078e0205 */
[----:B------:R-:W-:Y:S02]  /*1110*/  IMAD R5, R158, 0x1c, R156 ;  /* 0x0000001c9e057824 */ /* 0x000fe400078e029c */
[C---:B------:R-:W-:Y:S02]  /*1120*/  VIADD R145, R149.reuse, 0x8 ;  /* 0x0000000895917836 */ /* 0x040fe40000000000 */
[C---:B------:R-:W-:Y:S02]  /*1130*/  VIADD R143, R149.reuse, 0x10 ;  /* 0x00000010958f7836 */ /* 0x040fe40000000000 */
[----:B------:R-:W-:Y:S02]  /*1140*/  VIADD R141, R149, 0x18 ;  /* 0x00000018958d7836 */ /* 0x000fe40000000000 */
[----:B------:R-:W-:-:S07]  /*1150*/  IMAD R126, R5, 0x4, R4 ;  /* 0x00000004057e7824 */ /* 0x000fce00078e0204 */
.L_x_2847:
        /* <DEDUP_REMOVED lines=24> */
.L_x_2766:
[----:B------:R-:W-:Y:S01]  /*12e0*/  IMAD.MOV.U32 R15, RZ, RZ, R196 ;  /* 0x000000ffff0f7224 */ /* 0x000fe200078e00c4 */
[----:B------:R-:W-:Y:S01]  /*12f0*/  MOV R18, 0x1330 ;  /* 0x0000133000127802 */ /* 0x000fe20000000f00 */
[----:B------:R-:W-:Y:S02]  /*1300*/  IMAD.MOV.U32 R14, RZ, RZ, R131 ;  /* 0x000000ffff0e7224 */ /* 0x000fe400078e0083 */
[----:B------:R-:W-:-:S07]  /*1310*/  IMAD.MOV.U32 R17, RZ, RZ, R132 ;  /* 0x000000ffff117224 */ /* 0x000fce00078e0084 */
[----:B------:R-:W-:Y:S05]  /*1320*/  CALL.REL.NOINC `($__internal_64_$__cuda_sm20_div_s64) ;  /* 0x0000012000987944 */ /* 0x000fea0003c00000 */
[----:B------:R-:W-:-:S07]  /*1330*/  MOV R124, R8 ;  /* 0x00000008007c7202 */ /* 0x000fce0000000f00 */
.L_x_2767:
        /* <DEDUP_REMOVED lines=31> */
.L_x_2768:
[----:B------:R-:W-:Y:S01]  /*1530*/  IMAD.MOV.U32 R15, RZ, RZ, R4 ;  /* 0x000000ffff0f7224 */ /* 0x000fe200078e0004 */
[----:B------:R-:W-:Y:S02]  /*1540*/  MOV R14, R12 ;  /* 0x0000000c000e7202 */ /* 0x000fe40000000f00 */
[----:B------:R-:W-:-:S07]  /*1550*/  MOV R18, 0x1570 ;  /* 0x0000157000127802 */ /* 0x000fce0000000f00 */
[----:B------:R-:W-:Y:S05]  /*1560*/  CALL.REL.NOINC `($__internal_64_$__cuda_sm20_div_s64) ;  /* 0x0000012000087944 */ /* 0x000fea0003c00000 */
[----:B------:R-:W-:-:S07]  /*1570*/  IMAD.MOV.U32 R10, RZ, RZ, R8 ;  /* 0x000000ffff0a7224 */ /* 0x000fce00078e0008 */
.L_x_2769:
        /* <DEDUP_REMOVED lines=26> */
.L_x_2770:
[----:B------:R-:W-:Y:S01]  /*1720*/  IMAD.MOV.U32 R15, RZ, RZ, R159 ;  /* 0x000000ffff0f7224 */ /* 0x000fe200078e009f */
[----:B------:R-:W-:Y:S01]  /*1730*/  MOV R18, 0x1760 ;  /* 0x0000176000127802 */ /* 0x000fe20000000f00 */
[----:B------:R-:W-:-:S07]  /*1740*/  IMAD.MOV.U32 R17, RZ, RZ, R133 ;  /* 0x000000ffff117224 */ /* 0x000fce00078e0085 */
[----:B------:R-:W-:Y:S05]  /*1750*/  CALL.REL.NOINC `($__internal_64_$__cuda_sm20_div_s64) ;  /* 0x0000011c008c7944 */ /* 0x000fea0003c00000 */
[----:B------:R-:W-:-:S07]  /*1760*/  MOV R3, R8 ;  /* 0x0000000800037202 */ /* 0x000fce0000000f00 */
.L_x_2771:
        /* <DEDUP_REMOVED lines=52> */
.L_x_2774:
[----:B------:R-:W-:Y:S01]  /*1ab0*/  IMAD.MOV.U32 R14, RZ, RZ, R131 ;  /* 0x000000ffff0e7224 */ /* 0x000fe200078e0083 */
[----:B------:R-:W-:Y:S01]  /*1ac0*/  MOV R16, 0x1af0 ;  /* 0x00001af000107802 */ /* 0x000fe20000000f00 */
[----:B------:R-:W-:-:S07]  /*1ad0*/  IMAD.MOV.U32 R15, RZ, RZ, R130 ;  /* 0x000000ffff0f7224 */ /* 0x000fce00078e0082 */
[----:B------:R-:W-:Y:S05]  /*1ae0*/  CALL.REL.NOINC `($__internal_65_$__cuda_sm20_rem_s64) ;  /* 0x0000011c00f87944 */ /* 0x000fea0003c00000 */
[----:B------:R-:W-:Y:S02]  /*1af0*/  IMAD.MOV.U32 R4, RZ, RZ, R8 ;  /* 0x000000ffff047224 */ /* 0x000fe400078e0008 */
[----:B------:R-:W-:-:S07]  /*1b00*/  IMAD.MOV.U32 R5, RZ, RZ, R9 ;  /* 0x000000ffff057224 */ /* 0x000fce00078e0009 */
.L_x_2775:
        /* <DEDUP_REMOVED lines=8> */
.L_x_2773:
        /* <DEDUP_REMOVED lines=9> */
.L_x_2778:
[----:B------:R-:W-:Y:S05]  /*1c20*/  BSYNC.RECONVERGENT B0 ;  /* 0x0000000000007941 */ /* 0x000fea0003800200 */
.L_x_2777:
[----:B------:R-:W-:Y:S01]  /*1c30*/  BAR.SYNC.DEFER_BLOCKING 0x0 ;  /* 0x0000000000007b1d */ /* 0x000fe20000010000 */
[----:B------:R-:W-:Y:S02]  /*1c40*/  IMAD.MOV.U32 R3, RZ, RZ, RZ ;  /* 0x000000ffff037224 */ /* 0x000fe400078e00ff */
[----:B------:R-:W-:-:S07]  /*1c50*/  IMAD.MOV.U32 R139, RZ, RZ, RZ ;  /* 0x000000ffff8b7224 */ /* 0x000fce00078e00ff */
.L_x_2772:
[----:B------:R-:W1:Y:S01]  /*1c60*/  LDC R9, c[0x0][0x3c8] ;  /* 0x0000f200ff097b82 */ /* 0x000e620000000800 */
[----:B------:R-:W2:Y:S01]  /*1c70*/  LDCU UR9, c[0x0][0x3b4] ;  /* 0x00007680ff0977ac */ /* 0x000ea20008000800 */
[----:B------:R-:W-:Y:S01]  /*1c80*/  IMAD.IADD R8, R14, 0x1, R8 ;  /* 0x000000010e087824 */ /* 0x000fe200078e0208 */
[----:B------:R-:W-:Y:S01]  /*1c90*/  ISETP.GE.AND P4, PT, R162, R159, PT ;  /* 0x0000009fa200720c */ /* 0x000fe20003f86270 */
[----:B------:R-:W-:Y:S01]  /*1ca0*/  IMAD.SHL.U32 R124, R124, 0x80, RZ ;  /* 0x000000807c7c7824 */ /* 0x000fe200078e00ff */
[----:B------:R-:W-:Y:S01]  /*1cb0*/  CS2R R172, SRZ ;  /* 0x0000000000ac7805 */ /* 0x000fe2000001ff00 */
[----:B------:R-:W-:Y:S01]  /*1cc0*/  IMAD R24, R8, 0x24, R3 ;  /* 0x0000002408187824 */ /* 0x000fe200078e0203 */
        /* <DEDUP_REMOVED lines=12> */
[----:B--2---:R-:W-:Y:S01]  /*1d90*/  VIADD R25, R3, UR9 ;  /* 0x0000000903197c36 */ /* 0x004fe20008000000 */
[----:B------:R-:W-:Y:S01]  /*1da0*/  CS2R R214, SRZ ;  /* 0x0000000000d67805 */ /* 0x000fe2000001ff00 */
[----:B------:R-:W-:Y:S01]  /*1db0*/  IMAD.MOV.U32 R219, RZ, RZ, RZ ;  /* 0x000000ffffdb7224 */ /* 0x000fe200078e00ff */
[----:B------:R-:W-:Y:S02]  /*1dc0*/  CS2R R222, SRZ ;  /* 0x0000000000de7805 */ /* 0x000fe4000001ff00 */
[----:B------:R-:W-:Y:S02]  /*1dd0*/  CS2R R212, SRZ ;  /* 0x0000000000d47805 */ /* 0x000fe4000001ff00 */
[----:B-1----:R-:W-:Y:S01]  /*1de0*/  IABS R7, R9 ;  /* 0x0000000900077213 */ /* 0x002fe20000000000 */
[----:B------:R-:W-:Y:S01]  /*1df0*/  IMAD.MOV.U32 R211, RZ, RZ, RZ ;  /* 0x000000ffffd37224 */ /* 0x000fe200078e00ff */
[----:B------:R-:W-:-:S02]  /*1e00*/  ISETP.GT.AND P3, PT, R145, R25, PT ;  /* 0x000000199100720c */ /* 0x000fc40003f64270 */
[----:B------:R-:W-:Y:S01]  /*1e10*/  CS2R R98, SRZ ;  /* 0x0000000000627805 */ /* 0x000fe2000001ff00 */
[----:B------:R-:W1:Y:S01]  /*1e20*/  I2F.RP R6, R7 ;  /* 0x0000000700067306 */ /* 0x000e620000209400 */
[----:B------:R-:W-:Y:S02]  /*1e30*/  CS2R R96, SRZ ;  /* 0x0000000000607805 */ /* 0x000fe4000001ff00 */
[----:B------:R-:W-:-:S05]  /*1e40*/  CS2R R220, SRZ ;  /* 0x0000000000dc7805 */ /* 0x000fca000001ff00 */
        /* <DEDUP_REMOVED lines=9> */
[----:B------:R-:W-:Y:S02]  /*1ee0*/  LOP3.LUT R4, RZ, R14, RZ, 0x33, !PT ;  /* 0x0000000eff047212 */ /* 0x000fe400078e33ff */
[----:B------:R-:W-:Y:S02]  /*1ef0*/  ISETP.GE.AND P2, PT, R10, RZ, PT ;  /* 0x000000ff0a00720c */ /* 0x000fe40003f46270 */
[----:B------:R-:W-:Y:S01]  /*1f00*/  IADD3 R123, PT, PT, R4, R123, RZ ;  /* 0x0000007b047b7210 */ /* 0x000fe20007ffe0ff */
        /* <DEDUP_REMOVED lines=8> */
[----:B------:R-:W-:Y:S01]  /*1f90*/  @P0 VIADD R5, R5, 0x1 ;  /* 0x0000000105050836 */ /* 0x000fe20000000000 */
[----:B------:R-:W-:-:S03]  /*1fa0*/  ISETP.GT.AND P0, PT, R149, R25, PT ;  /* 0x000000199500720c */ /* 0x000fc60003f04270 */
[----:B------:R-:W-:Y:S01]  /*1fb0*/  @!P2 IMAD.MOV R5, RZ, RZ, -R5 ;  /* 0x000000ffff05a224 */ /* 0x000fe200078e0a05 */
[----:B------:R-:W-:Y:S02]  /*1fc0*/  @!P1 LOP3.LUT R5, RZ, R9, RZ, 0x33, !PT ;  /* 0x00000009ff059212 */ /* 0x000fe400078e33ff */
[-C--:B------:R-:W-:Y:S02]  /*1fd0*/  ISETP.GT.AND P2, PT, R143, R25.reuse, PT ;  /* 0x000000198f00720c */ /* 0x080fe40003f44270 */
[----:B------:R-:W-:Y:S01]  /*1fe0*/  ISETP.GT.AND P1, PT, R141, R25, PT ;  /* 0x000000198d00720c */ /* 0x000fe20003f24270 */
[----:B------:R-:W-:-:S12]  /*1ff0*/  @P4 BRA `(.L_x_2779) ;  /* 0x0000006c00384947 */ /* 0x000fd80003800000 */
[----:B------:R-:W0:Y:S01]  /*2000*/  LDC.64 R8, c[0x0][0x388] ;  /* 0x0000e200ff087b82 */ /* 0x000e220000000a00 */
[----:B------:R-:W1:Y:S01]  /*2010*/  LDCU UR9, c[0x0][0x3bc] ;  /* 0x00007780ff0977ac */ /* 0x000e620008000800 */
[--C-:B------:R-:W-:Y:S01]  /*2020*/  VIADDMNMX R23, R136, 0x40, R25.reuse, PT ;  /* 0x0000004088177846 */ /* 0x100fe20003800119 */
[----:B------:R-:W-:Y:S01]  /*2030*/  VIADD R7, R0, 0x2500 ;  /* 0x0000250000077836 */ /* 0x000fe20000000000 */
[----:B------:R-:W-:Y:S01]  /*2040*/  SHF.R.S32.HI R26, RZ, 0x1f, R24 ;  /* 0x0000001fff1a7819 */ /* 0x000fe20000011418 */
[----:B------:R-:W2:Y:S01]  /*2050*/  LDCU UR10, c[0x0][0x3d0] ;  /* 0x00007a00ff0a77ac */ /* 0x000ea20008000800 */
[C-C-:B------:R-:W-:Y:S01]  /*2060*/  VIADDMNMX R11, R136.reuse, 0x8, R25.reuse, PT ;  /* 0x00000008880b7846 */ /* 0x140fe20003800119 */
[--C-:B------:R-:W-:Y:S01]  /*2070*/  IMAD R14, R23, 0x4c, R156.reuse ;  /* 0x0000004c170e7824 */ /* 0x100fe200078e029c */
[C-C-:B------:R-:W-:Y:S01]  /*2080*/  VIADDMNMX R13, R136.reuse, 0x10, R25.reuse, PT ;  /* 0x00000010880d7846 */ /* 0x140fe20003800119 */
[----:B------:R-:W3:Y:S01]  /*2090*/  LDC R129, c[0x0][0x3c0] ;  /* 0x0000f000ff817b82 */ /* 0x000ee20000000800 */
[----:B------:R-:W-:Y:S01]  /*20a0*/  VIADDMNMX R15, R136, 0x20, R25, PT ;  /* 0x00000020880f7846 */ /* 0x000fe20003800119 */
[----:B------:R-:W-:Y:S01]  /*20b0*/  IMAD R113, R14, 0x4, R7 ;  /* 0x000000040e717824 */ /* 0x000fe200078e0207 */
        /* <DEDUP_REMOVED lines=8> */
[--C-:B------:R-:W-:Y:S01]  /*2140*/  VIADDMNMX R55, R155, 0x20, R25.reuse, PT ;  /* 0x000000209b377846 */ /* 0x100fe20003800119 */
[----:B-1----:R-:W-:Y:S01]  /*2150*/  IMAD R29, R13, UR9, RZ ;  /* 0x000000090d1d7c24 */ /* 0x002fe2000f8e02ff */
[----:B------:R-:W-:Y:S01]  /*2160*/  LOP3.LUT R14, R135, 0x7, RZ, 0xc0, !PT ;  /* 0x00000007870e7812 */ /* 0x000fe200078ec0ff */
[----:B------:R-:W-:Y:S01]  /*2170*/  IMAD R33, R15, UR9, RZ ;  /* 0x000000090f217c24 */ /* 0x000fe2000f8e02ff */
[----:B0-----:R-:W-:Y:S01]  /*2180*/  LEA R4, P4, R24, R8, 0x2 ;  /* 0x0000000818047211 */ /* 0x001fe200078810ff */
[----:B------:R-:W-:Y:S01]  /*2190*/  IMAD R37, R17, UR9, RZ ;  /* 0x0000000911257c24 */ /* 0x000fe2000f8e02ff */
[--C-:B------:R-:W-:Y:S01]  /*21a0*/  VIADDMNMX R27, R136, 0x48, R25.reuse, PT ;  /* 0x00000048881b7846 */ /* 0x100fe20003800119 */
[----:B------:R-:W-:Y:S01]  /*21b0*/  IMAD R12, R19, 0x4c, R156 ;  /* 0x0000004c130c7824 */ /* 0x000fe200078e029c */
[----:B------:R-:W-:Y:S01]  /*21c0*/  LEA.HI.X R8, R24, R9, R26, 0x2, P4 ;  /* 0x0000000918087211 */ /* 0x000fe200020f141a */
[----:B------:R-:W-:Y:S01]  /*21d0*/  IMAD R13, R59, UR9, RZ ;  /* 0x000000093b0d7c24 */ /* 0x000fe2000f8e02ff */
[----:B------:R-:W-:Y:S01]  /*21e0*/  VIMNMX R3, PT, PT, R25, R136, PT ;  /* 0x0000008819037248 */ /* 0x000fe20003fe0100 */
[----:B------:R-:W-:Y:S01]  /*21f0*/  IMAD R15, R57, UR9, RZ ;  /* 0x00000009390f7c24 */ /* 0x000fe2000f8e02ff */
[C-C-:B------:R-:W-:Y:S01]  /*2200*/  VIADDMNMX R21, R136.reuse, 0x38, R25.reuse, PT ;  /* 0x0000003888157846 */ /* 0x140fe20003800119 */
[----:B------:R-:W-:Y:S01]  /*2210*/  IMAD R17, R55, UR9, RZ ;  /* 0x0000000937117c24 */ /* 0x000fe2000f8e02ff */
[C-C-:B------:R-:W-:Y:S01]  /*2220*/  VIADDMNMX R31, R136.reuse, 0x50, R25.reuse, PT ;  /* 0x00000050881f7846 */ /* 0x140fe20003800119 */
[C---:B------:R-:W-:Y:S01]  /*2230*/  IMAD R112, R27.reuse, 0x4c, R156 ;  /* 0x0000004c1b707824 */ /* 0x040fe200078e029c */
[C-C-:B------:R-:W-:Y:S01]  /*2240*/  VIADDMNMX R35, R136.reuse, 0x58, R25.reuse, PT ;  /* 0x0000005888237846 */ /* 0x140fe20003800119 */
[----:B------:R-:W-:Y:S01]  /*2250*/  IMAD R51, R27, UR9, RZ ;  /* 0x000000091b337c24 */ /* 0x000fe2000f8e02ff */
[----:B------:R-:W-:Y:S01]  /*2260*/  VIADDMNMX R43, R136, 0x68, R25, PT ;  /* 0x00000068882b7846 */ /* 0x000fe20003800119 */
[----:B------:R-:W-:Y:S01]  /*2270*/  IMAD R117, R10, 0x4, R7 ;  /* 0x000000040a757824 */ /* 0x000fe200078e0207 */
[C-C-:B------:R-:W-:Y:S01]  /*2280*/  VIADDMNMX R45, R136.reuse, 0x70, R25.reuse, PT ;  /* 0x00000070882d7846 */ /* 0x140fe20003800119 */
[----:B------:R-:W-:Y:S01]  /*2290*/  IMAD R41, R19, UR9, RZ ;  /* 0x0000000913297c24 */ /* 0x000fe2000f8e02ff */
[--C-:B------:R-:W-:Y:S01]  /*22a0*/  VIADDMNMX R53, R136, 0x78, R25.reuse, PT ;  /* 0x0000007888357846 */ /* 0x100fe20003800119 */
[----:B------:R-:W-:Y:S01]  /*22b0*/  IMAD R137, R124, UR9, R162 ;  /* 0x000000097c897c24 */ /* 0x000fe2000f8e02a2 */
[C-C-:B------:R-:W-:Y:S01]  /*22c0*/  VIADDMNMX R119, R136.reuse, 0x18, R25.reuse, PT ;  /* 0x0000001888777846 */ /* 0x140fe20003800119 */
[C---:B------:R-:W-:Y:S01]  /*22d0*/  IMAD R20, R45.reuse, 0x4c, R156 ;  /* 0x0000004c2d147824 */ /* 0x040fe200078e029c */
[----:B------:R-:W-:Y:S01]  /*22e0*/  VIADDMNMX R109, R136, 0x60, R25, PT ;  /* 0x00000060886d7846 */ /* 0x000fe20003800119 */
[----:B------:R-:W-:Y:S01]  /*22f0*/  IMAD R27, R45, UR9, RZ ;  /* 0x000000092d1b7c24 */ /* 0x000fe2000f8e02ff */
[----:B------:R-:W-:Y:S01]  /*2300*/  VIMNMX R9, PT, PT, R155, R25, PT ;  /* 0x000000199b097248 */ /* 0x000fe20003fe0100 */
[----:B------:R-:W-:Y:S01]  /*2310*/  IMAD R25, R11, UR9, RZ ;  /* 0x000000090b197c24 */ /* 0x000fe2000f8e02ff */
[----:B------:R-:W0:Y:S01]  /*2320*/  LDC.64 R200, c[0x0][0x380] ;  /* 0x0000e000ffc87b82 */ /* 0x000e220000000a00 */
[----:B------:R-:W-:-:S02]  /*2330*/  IMAD R11, R59, 0x4c, R14 ;  /* 0x0000004c3b0b7824 */ /* 0x000fc400078e020e */
[----:B------:R-:W-:Y:S02]  /*2340*/  IMAD R122, R3, 0x4c, R156 ;  /* 0x0000004c037a7824 */ /* 0x000fe400078e029c */
[----:B------:R-:W-:Y:S01]  /*2350*/  IMAD R115, R12, 0x4, R7 ;  /* 0x000000040c737824 */ /* 0x000fe200078e0207 */
[----:B------:R-:W-:Y:S01]  /*2360*/  IADD3 R12, P5, PT, R14, R17, RZ ;  /* 0x000000110e0c7210 */ /* 0x000fe20007fbe0ff */
[----:B------:R-:W-:Y:S01]  /*2370*/  IMAD R49, R23, UR9, RZ ;  /* 0x0000000917317c24 */ /* 0x000fe2000f8e02ff */
[----:B------:R-:W-:Y:S01]  /*2380*/  LEA R122, R122, R7, 0x2 ;  /* 0x000000077a7a7211 */ /* 0x000fe200078e10ff */
[----:B------:R-:W-:Y:S01]  /*2390*/  IMAD R19, R9, UR9, RZ ;  /* 0x0000000909137c24 */ /* 0x000fe2000f8e02ff */
[----:B------:R-:W-:Y:S01]  /*23a0*/  LEA.HI.X.SX32 R17, R17, RZ, 0x1, P5 ;  /* 0x000000ff11117211 */ /* 0x000fe200028f0eff */
[----:B------:R-:W-:Y:S01]  /*23b0*/  IMAD R45, R9, 0x4c, R14 ;  /* 0x0000004c092d7824 */ /* 0x000fe200078e020e */
[C---:B------:R-:W-:Y:S01]  /*23c0*/  IADD3 R9, P4, PT, R14.reuse, R13, RZ ;  /* 0x0000000d0e097210 */ /* 0x040fe20007f9e0ff */
[----:B------:R-:W-:Y:S01]  /*23d0*/  IMAD R10, R11, 0x4, R0 ;  /* 0x000000040b0a7824 */ /* 0x000fe200078e0200 */
[----:B------:R-:W-:Y:S01]  /*23e0*/  IADD3 R11, P6, PT, R14, R15, RZ ;  /* 0x0000000f0e0b7210 */ /* 0x000fe20007fde0ff */
[--C-:B------:R-:W-:Y:S01]  /*23f0*/  IMAD R16, R31, 0x4c, R156.reuse ;  /* 0x0000004c1f107824 */ /* 0x100fe200078e029c */
[----:B------:R-:W-:Y:S01]  /*2400*/  LEA.HI.X.SX32 R13, R13, RZ, 0x1, P4 ;  /* 0x000000ff0d0d7211 */ /* 0x000fe200020f0eff */
[----:B------:R-:W-:Y:S01]  /*2410*/  IMAD R18, R43, 0x4c, R156 ;  /* 0x0000004c2b127824 */ /* 0x000fe200078e029c */
[----:B------:R-:W-:Y:S01]  /*2420*/  LEA.HI.X.SX32 R15, R15, RZ, 0x1, P6 ;  /* 0x000000ff0f0f7211 */ /* 0x000fe200030f0eff */
[----:B------:R-:W-:-:S02]  /*2430*/  IMAD R3, R3, UR9, RZ ;  /* 0x0000000903037c24 */ /* 0x000fc4000f8e02ff */
[----:B------:R-:W-:Y:S02]  /*2440*/  IMAD R23, R53, UR9, RZ ;  /* 0x0000000935177c24 */ /* 0x000fe4000f8e02ff */
[----:B------:R-:W-:Y:S02]  /*2450*/  IMAD R39, R31, UR9, RZ ;  /* 0x000000091f277c24 */ /* 0x000fe4000f8e02ff */
[----:B--2---:R-:W-:Y:S02]  /*2460*/  IMAD R137, R5, UR10, R137 ;  /* 0x0000000a05897c24 */ /* 0x004fe4000f8e0289 */
[--C-:B------:R-:W-:Y:S02]  /*2470*/  IMAD R114, R21, 0x4c, R156.reuse ;  /* 0x0000004c15727824 */ /* 0x100fe400078e029c */
[----:B------:R-:W-:Y:S02]  /*2480*/  IMAD R31, R43, UR9, RZ ;  /* 0x000000092b1f7c24 */ /* 0x000fe4000f8e02ff */
[--C-:B------:R-:W-:Y:S01]  /*2490*/  IMAD R110, R35, 0x4c, R156.reuse ;  /* 0x0000004c236e7824 */ /* 0x100fe200078e029c */
[----:B------:R-:W-:Y:S01]  /*24a0*/  LEA R114, R114, R7, 0x2 ;  /* 0x0000000772727211 */ /* 0x000fe200078e10ff */
[----:B------:R-:W-:-:S02]  /*24b0*/  IMAD R118, R119, 0x4c, R156 ;  /* 0x0000004c77767824 */ /* 0x000fc400078e029c */
[----:B------:R-:W-:Y:S02]  /*24c0*/  IMAD R108, R109, 0x4c, R156 ;  /* 0x0000004c6d6c7824 */ /* 0x000fe400078e029c */
[--C-:B------:R-:W-:Y:S01]  /*24d0*/  IMAD R111, R16, 0x4, R7.reuse ;  /* 0x00000004106f7824 */ /* 0x100fe200078e0207 */
[----:B------:R-:W-:Y:S01]  /*24e0*/  IADD3 R16, P6, PT, R158, R3, RZ ;  /* 0x000000039e107210 */ /* 0x000fe20007fde0ff */
[--C-:B------:R-:W-:Y:S01]  /*24f0*/  IMAD R5, R18, 0x4, R7.reuse ;  /* 0x0000000412057824 */ /* 0x100fe200078e0207 */
[----:B------:R-:W-:Y:S01]  /*2500*/  IADD3 R18, P5, PT, R158, R23, RZ ;  /* 0x000000179e127210 */ /* 0x000fe20007fbe0ff */
[--C-:B------:R-:W-:Y:S02]  /*2510*/  IMAD R43, R57, 0x4c, R14.reuse ;  /* 0x0000004c392b7824 */ /* 0x100fe400078e020e */
[----:B------:R-:W-:Y:S01]  /*2520*/  IMAD R55, R55, 0x4c, R14 ;  /* 0x0000004c37377824 */ /* 0x000fe200078e020e */
[----:B------:R-:W-:Y:S01]  /*2530*/  IADD3 R14, P4, PT, R14, R19, RZ ;  /* 0x000000130e0e7210 */ /* 0x000fe20007f9e0ff */
[----:B------:R-:W-:Y:S01]  /*2540*/  IMAD R22, R53, 0x4c, R156 ;  /* 0x0000004c35167824 */ /* 0x000fe200078e029c */
[----:B------:R-:W-:Y:S01]  /*2550*/  LEA.HI.X.SX32 R23, R23, RZ, 0x1, P5 ;  /* 0x000000ff17177211 */ /* 0x000fe200028f0eff */
[--C-:B------:R-:W-:Y:S01]  /*2560*/  IMAD R121, R6, 0x4, R7.reuse ;  /* 0x0000000406797824 */ /* 0x100fe200078e0207 */
[----:B------:R-:W-:Y:S01]  /*2570*/  LEA R6, R20, R7, 0x2 ;  /* 0x0000000714067211 */ /* 0x000fe200078e10ff */
[--C-:B------:R-:W-:Y:S01]  /*2580*/  IMAD R120, R120, 0x4, R7.reuse ;  /* 0x0000000478787824 */ /* 0x100fe200078e0207 */
[----:B------:R-:W-:Y:S01]  /*2590*/  LEA.HI.X.SX32 R19, R19, RZ, 0x1, P4 ;  /* 0x000000ff13137211 */ /* 0x000fe200020f0eff */
[--C-:B------:R-:W-:Y:S01]  /*25a0*/  IMAD R116, R116, 0x4, R7.reuse ;  /* 0x0000000474747824 */ /* 0x100fe200078e0207 */
[----:B------:R-:W-:Y:S01]  /*25b0*/  IADD3 R20, P4, PT, R158, R25, RZ ;  /* 0x000000199e147210 */ /* 0x000fe20007f9e0ff */
        /* <DEDUP_REMOVED lines=8> */
[----:B------:R-:W-:Y:S01]  /*2640*/  IMAD R47, R21, UR9, RZ ;  /* 0x00000009152f7c24 */ /* 0x000fe2000f8e02ff */
[----:B------:R-:W-:Y:S01]  /*2650*/  LEA.HI.X.SX32 R21, R3, RZ, 0x1, P6 ;  /* 0x000000ff03157211 */ /* 0x000fe200030f0eff */
[----:B------:R-:W-:Y:S01]  /*2660*/  IMAD R7, R22, 0x4, R7 ;  /* 0x0000000416077824 */ /* 0x000fe200078e0207 */
[C---:B------:R-:W-:Y:S01]  /*2670*/  IADD3 R22, P6, PT, R158.reuse, R27, RZ ;  /* 0x0000001b9e167210 */ /* 0x040fe20007fde0ff */
[----:B------:R-:W-:Y:S01]  /*2680*/  IMAD R35, R35, UR9, RZ ;  /* 0x0000000923237c24 */ /* 0x000fe2000f8e02ff */
[----:B------:R-:W-:Y:S01]  /*2690*/  LEA.HI.X.SX32 R31, R31, RZ, 0x1, P4 ;  /* 0x000000ff1f1f7211 */ /* 0x000fe200020f0eff */
[----:B------:R-:W-:Y:S01]  /*26a0*/  IMAD.MOV.U32 R174, RZ, RZ, RZ ;  /* 0x000000ffffae7224 */ /* 0x000fe200078e00ff */
[----:B------:R-:W-:Y:S01]  /*26b0*/  LEA.HI.X.SX32 R27, R27, RZ, 0x1, P6 ;  /* 0x000000ff1b1b7211 */ /* 0x000fe200030f0eff */
[--C-:B------:R-:W-:Y:S01]  /*26c0*/  IMAD R44, R55, 0x4, R0.reuse ;  /* 0x00000004372c7824 */ /* 0x100fe200078e0200 */
[C---:B------:R-:W-:Y:S01]  /*26d0*/  IADD3 R28, P6, PT, R158.reuse, R33, RZ ;  /* 0x000000219e1c7210 */ /* 0x040fe20007fde0ff */
[----:B------:R-:W-:Y:S01]  /*26e0*/  IMAD R45, R45, 0x4, R0 ;  /* 0x000000042d2d7824 */ /* 0x000fe200078e0200 */
[----:B------:R-:W-:-:S02]  /*26f0*/  IADD3 R30, P5, PT, R158, R35, RZ ;  /* 0x000000239e1e7210 */ /* 0x000fc40007fbe0ff */
[----:B------:R-:W-:Y:S02]  /*2700*/  LEA.HI.X.SX32 R33, R33, RZ, 0x1, P6 ;  /* 0x000000ff21217211 */ /* 0x000fe400030f0eff */
[----:B------:R-:W-:Y:S02]  /*2710*/  LEA.HI.X.SX32 R35, R35, RZ, 0x1, P5 ;  /* 0x000000ff23237211 */ /* 0x000fe400028f0eff */
[C---:B------:R-:W-:Y:S02]  /*2720*/  IADD3 R32, P4, PT, R158.reuse, R37, RZ ;  /* 0x000000259e207210 */ /* 0x040fe40007f9e0ff */
[C---:B------:R-:W-:Y:S02]  /*2730*/  IADD3 R34, P6, PT, R158.reuse, R39, RZ ;  /* 0x000000279e227210 */ /* 0x040fe40007fde0ff */
[----:B------:R-:W-:Y:S02]  /*2740*/  IADD3 R36, P5, PT, R158, R41, RZ ;  /* 0x000000299e247210 */ /* 0x000fe40007fbe0ff */
[----:B------:R-:W-:-:S02]  /*2750*/  LEA.HI.X.SX32 R37, R37, RZ, 0x1, P4 ;  /* 0x000000ff25257211 */ /* 0x000fc400020f0eff */
[----:B------:R-:W-:Y:S02]  /*2760*/  LEA.HI.X.SX32 R39, R39, RZ, 0x1, P6 ;  /* 0x000000ff27277211 */ /* 0x000fe400030f0eff */
[----:B------:R-:W-:Y:S02]  /*2770*/  LEA.HI.X.SX32 R41, R41, RZ, 0x1, P5 ;  /* 0x000000ff29297211 */ /* 0x000fe400028f0eff */
[C---:B------:R-:W-:Y:S02]  /*2780*/  IADD3 R38, P4, PT, R158.reuse, R51, RZ ;  /* 0x000000339e267210 */ /* 0x040fe40007f9e0ff */
[C---:B------:R-:W-:Y:S02]  /*2790*/  IADD3 R40, P6, PT, R158.reuse, R47, RZ ;  /* 0x0000002f9e287210 */ /* 0x040fe40007fde0ff */
[----:B------:R-:W-:Y:S02]  /*27a0*/  IADD3 R42, P5, PT, R158, R49, RZ ;  /* 0x000000319e2a7210 */ /* 0x000fe40007fbe0ff */
[----:B------:R-:W-:-:S02]  /*27b0*/  LEA R43, R43, R0, 0x2 ;  /* 0x000000002b2b7211 */ /* 0x000fc400078e10ff */
[----:B------:R-:W-:Y:S02]  /*27c0*/  LEA.HI.X.SX32 R46, R51, RZ, 0x1, P4 ;  /* 0x000000ff332e7211 */ /* 0x000fe400020f0eff */
[----:B------:R-:W-:Y:S02]  /*27d0*/  LEA.HI.X.SX32 R47, R47, RZ, 0x1, P6 ;  /* 0x000000ff2f2f7211 */ /* 0x000fe400030f0eff */
[----:B0--3--:R-:W-:-:S07]  /*27e0*/  LEA.HI.X.SX32 R3, R49, RZ, 0x1, P5 ;  /* 0x000000ff31037211 */ /* 0x009fce00028f0eff */
.L_x_2780:
        /* <DEDUP_REMOVED lines=9> */
[----:B------:R-:W-:-:S05]  /*2880*/  MOV R52, R48 ;  /* 0x0000003000347202 */ /* 0x000fca0000000f00 */
[----:B------:R-:W2:Y:S04]  /*2890*/  LDG.E.U16.CONSTANT R66, desc[UR6][R52.64+-0x2] ;  /* 0xfffffe0634427981 */ /* 0x000ea8000c1e9500 */
[----:B------:R0:W2:Y:S01]  /*28a0*/  LDG.E.U16.CONSTANT R67, desc[UR6][R52.64] ;  /* 0x0000000634437981 */ /* 0x0000a2000c1e9500 */
[----:B------:R-:W-:-:S05]  /*28b0*/  IADD3 R49, P4, PT, R137, R20, RZ ;  /* 0x0000001489317210 */ /* 0x000fca0007f9e0ff */
[----:B------:R-:W-:Y:S01]  /*28c0*/  IMAD.X R48, R64, 0x1, R25, P4 ;  /* 0x0000000140307824 */ /* 0x000fe200020e0619 */
[----:B------:R-:W-:-:S03]  /*28d0*/  IADD3 R55, P4, PT, R137, R24, RZ ;  /* 0x0000001889377210 */ /* 0x000fc60007f9e0ff */
[----:B------:R-:W-:Y:S02]  /*28e0*/  IMAD R51, R48, 0x12, RZ ;  /* 0x0000001230337824 */ /* 0x000fe400078e02ff */
[----:B------:R-:W-:-:S04]  /*28f0*/  IMAD.WIDE.U32 R48, R49, 0x12, R56 ;  /* 0x0000001231307825 */ /* 0x000fc800078e0038 */
[----:B------:R-:W-:Y:S02]  /*2900*/  IMAD.IADD R51, R49, 0x1, R51 ;  /* 0x0000000131337824 */ /* 0x000fe400078e0233 */
[----:B------:R-:W-:Y:S02]  /*2910*/  IMAD.X R49, R64, 0x1, R29, P4 ;  /* 0x0000000140317824 */ /* 0x000fe400020e061d */
[----:B------:R-:W-:Y:S02]  /*2920*/  IMAD.MOV.U32 R50, RZ, RZ, R48 ;  /* 0x000000ffff327224 */ /* 0x000fe400078e0030 */
[----:B0-----:R-:W-:Y:S02]  /*2930*/  IMAD R53, R49, 0x12, RZ ;  /* 0x0000001231357824 */ /* 0x001fe400078e02ff */
[----:B------:R-:W-:Y:S01]  /*2940*/  IMAD.WIDE.U32 R48, R55, 0x12, R56 ;  /* 0x0000001237307825 */ /* 0x000fe200078e0038 */
[----:B------:R-:W3:Y:S04]  /*2950*/  LDG.E.U16.CONSTANT R65, desc[UR6][R50.64+-0x2] ;  /* 0xfffffe0632417981 */ /* 0x000ee8000c1e9500 */
[----:B------:R0:W3:Y:S01]  /*2960*/  LDG.E.U16.CONSTANT R68, desc[UR6][R50.64] ;  /* 0x0000000632447981 */ /* 0x0000e2000c1e9500 */
[----:B------:R-:W-:Y:S01]  /*2970*/  IMAD.IADD R53, R49, 0x1, R53 ;  /* 0x0000000131357824 */ /* 0x000fe200078e0235 */
[----:B------:R-:W-:-:S05]  /*2980*/  MOV R52, R48 ;  /* 0x0000003000347202 */ /* 0x000fca0000000f00 */
[----:B------:R-:W4:Y:S04]  /*2990*/  LDG.E.U16.CONSTANT R69, desc[UR6][R52.64+-0x2] ;  /* 0xfffffe0634457981 */ /* 0x000f28000c1e9500 */
[----:B------:R1:W4:Y:S01]  /*29a0*/  LDG.E.U16.CONSTANT R70, desc[UR6][R52.64] ;  /* 0x0000000634467981 */ /* 0x000322000c1e9500 */
[----:B------:R-:W-:-:S05]  /*29b0*/  IMAD R48, R119, UR9, RZ ;  /* 0x0000000977307c24 */ /* 0x000fca000f8e02ff */
[--C-:B------:R-:W-:Y:S02]  /*29c0*/  SHF.R.S32.HI R49, RZ, 0x1f, R48.reuse ;  /* 0x0000001fff317819 */ /* 0x100fe40000011430 */
[----:B------:R-:W-:-:S04]  /*29d0*/  IADD3 R55, P4, P5, R137, R158, R48 ;  /* 0x0000009e89377210 */ /* 0x000fc80007d9e030 */
[----:B------:R-:W-:-:S05]  /*29e0*/  IADD3.X R49, PT, PT, R64, RZ, R49, P4, P5 ;  /* 0x000000ff40317210 */ /* 0x000fca00027ea431 */
[----:B0-----:R-:W-:Y:S02]  /*29f0*/  IMAD R51, R49, 0x12, RZ ;  /* 0x0000001231337824 */ /* 0x001fe400078e02ff */
[----:B------:R-:W-:-:S04]  /*2a00*/  IMAD.WIDE.U32 R48, R55, 0x12, R56 ;  /* 0x0000001237307825 */ /* 0x000fc800078e0038 */
[----:B------:R-:W-:Y:S01]  /*2a10*/  IMAD.IADD R51, R49, 0x1, R51 ;  /* 0x0000000131337824 */ /* 0x000fe200078e0233 */
[----:B------:R-:W-:Y:S01]  /*2a20*/  IADD3 R49, P4, PT, R137, R28, RZ ;  /* 0x0000001c89317210 */ /* 0x000fe20007f9e0ff */
[----:B------:R-:W-:-:S05]  /*2a30*/  IMAD.MOV.U32 R50, RZ, RZ, R48 ;  /* 0x000000ffff327224 */ /* 0x000fca00078e0030 */
[----:B------:R-:W5:Y:S04]  /*2a40*/  LDG.E.U16.CONSTANT R71, desc[UR6][R50.64+-0x2] ;  /* 0xfffffe0632477981 */ /* 0x000f68000c1e9500 */
[----:B------:R0:W5:Y:S01]  /*2a50*/  LDG.E.U16.CONSTANT R72, desc[UR6][R50.64] ;  /* 0x0000000632487981 */ /* 0x000162000c1e9500 */
[----:B------:R-:W-:-:S04]  /*2a60*/  IMAD.X R48, R64, 0x1, R33, P4 ;  /* 0x0000000140307824 */ /* 0x000fc800020e0621 */
[----:B-1----:R-:W-:Y:S02]  /*2a70*/  IMAD R53, R48, 0x12, RZ ;  /* 0x0000001230357824 */ /* 0x002fe400078e02ff */
[----:B------:R-:W-:-:S04]  /*2a80*/  IMAD.WIDE.U32 R48, R49, 0x12, R56 ;  /* 0x0000001231307825 */ /* 0x000fc800078e0038 */
[----:B------:R-:W-:Y:S02]  /*2a90*/  IMAD.IADD R53, R49, 0x1, R53 ;  /* 0x0000000131357824 */ /* 0x000fe400078e0235 */
[----:B------:R-:W-:Y:S01]  /*2aa0*/  IMAD.MOV.U32 R52, RZ, RZ, R48 ;  /* 0x000000ffff347224 */ /* 0x000fe200078e0030 */
[----:B------:R-:W-:-:S04]  /*2ab0*/  IADD3 R49, P4, PT, R137, R32, RZ ;  /* 0x0000002089317210 */ /* 0x000fc80007f9e0ff */
[----:B------:R-:W5:Y:S04]  /*2ac0*/  LDG.E.U16.CONSTANT R73, desc[UR6][R52.64+-0x2] ;  /* 0xfffffe0634497981 */ /* 0x000f68000c1e9500 */
[----:B------:R1:W5:Y:S01]  /*2ad0*/  LDG.E.U16.CONSTANT R74, desc[UR6][R52.64] ;  /* 0x00000006344a7981 */ /* 0x000362000c1e9500 */
[----:B------:R-:W-:-:S05]  /*2ae0*/  IADD3.X R48, PT, PT, R64, R37, RZ, P4, !PT ;  /* 0x0000002540307210 */ /* 0x000fca00027fe4ff */
[----:B------:R-:W-:Y:S02]  /*2af0*/  IMAD R55, R48, 0x12, RZ ;  /* 0x0000001230377824 */ /* 0x000fe400078e02ff */
[----:B------:R-:W-:-:S04]  /*2b00*/  IMAD.WIDE.U32 R48, R49, 0x12, R56 ;  /* 0x0000001231307825 */ /* 0x000fc800078e0038 */
[----:B0-----:R-:W-:Y:S02]  /*2b10*/  IMAD.IADD R51, R49, 0x1, R55 ;  /* 0x0000000131337824 */ /* 0x001fe400078e0237 */
[----:B------:R-:W-:-:S05]  /*2b20*/  IMAD.MOV.U32 R50, RZ, RZ, R48 ;  /* 0x000000ffff327224 */ /* 0x000fca00078e0030 */
[----:B------:R-:W5:Y:S04]  /*2b30*/  LDG.E.U16.CONSTANT R75, desc[UR6][R50.64+-0x2] ;  /* 0xfffffe06324b7981 */ /* 0x000f68000c1e9500 */
[----:B------:R0:W5:Y:S01]  /*2b40*/  LDG.E.U16.CONSTANT R76, desc[UR6][R50.64] ;  /* 0x00000006324c7981 */ /* 0x000162000c1e9500 */
[----:B------:R-:W-:-:S05]  /*2b50*/  IADD3 R49, P4, PT, R137, R36, RZ ;  /* 0x0000002489317210 */ /* 0x000fca0007f9e0ff */
[----:B------:R-:W-:-:S04]  /*2b60*/  IMAD.X R48, R64, 0x1, R41, P4 ;  /* 0x0000000140307824 */ /* 0x000fc800020e0629 */
[----:B-1----:R-:W-:Y:S02]  /*2b70*/  IMAD R53, R48, 0x12, RZ ;  /* 0x0000001230357824 */ /* 0x002fe400078e02ff */
[----:B------:R-:W-:-:S04]  /*2b80*/  IMAD.WIDE.U32 R48, R49, 0x12, R56 ;  /* 0x0000001231307825 */ /* 0x000fc800078e0038 */
[----:B------:R-:W-:Y:S01]  /*2b90*/  IMAD.IADD R53, R49, 0x1, R53 ;  /* 0x0000000131357824 */ /* 0x000fe200078e0235 */
[----:B------:R-:W-:Y:S01]  /*2ba0*/  IADD3 R49, P4, PT, R137, R40, RZ ;  /* 0x0000002889317210 */ /* 0x000fe20007f9e0ff */
[----:B------:R-:W-:-:S05]  /*2bb0*/  IMAD.MOV.U32 R52, RZ, RZ, R48 ;  /* 0x000000ffff347224 */ /* 0x000fca00078e0030 */
[----:B------:R-:W5:Y:S04]  /*2bc0*/  LDG.E.U16.CONSTANT R77, desc[UR6][R52.64+-0x2] ;  /* 0xfffffe06344d7981 */ /* 0x000f68000c1e9500 */
[----:B------:R1:W5:Y:S01]  /*2bd0*/  LDG.E.U16.CONSTANT R78, desc[UR6][R52.64] ;  /* 0x00000006344e7981 */ /* 0x000362000c1e9500 */
[----:B------:R-:W-:-:S05]  /*2be0*/  IADD3.X R48, PT, PT, R64, R47, RZ, P4, !PT ;  /* 0x0000002f40307210 */ /* 0x000fca00027fe4ff */
[----:B0-----:R-:W-:Y:S02]  /*2bf0*/  IMAD R51, R48, 0x12, RZ ;  /* 0x0000001230337824 */ /* 0x001fe400078e02ff */
[----:B------:R-:W-:-:S04]  /*2c00*/  IMAD.WIDE.U32 R48, R49, 0x12, R56 ;  /* 0x0000001231307825 */ /* 0x000fc800078e0038 */
[----:B------:R-:W-:Y:S02]  /*2c10*/  IMAD.IADD R51, R49, 0x1, R51 ;  /* 0x0000000131337824 */ /* 0x000fe400078e0233 */
[----:B------:R-:W-:Y:S01]  /*2c20*/  IMAD.MOV.U32 R50, RZ, RZ, R48 ;  /* 0x000000ffff327224 */ /* 0x000fe200078e0030 */
[----:B------:R-:W-:-:S04]  /*2c30*/  IADD3 R49, P4, PT, R137, R42, RZ ;  /* 0x0000002a89317210 */ /* 0x000fc80007f9e0ff */
[----:B------:R-:W5:Y:S04]  /*2c40*/  LDG.E.U16.CONSTANT R79, desc[UR6][R50.64+-0x2] ;  /* 0xfffffe06324f7981 */ /* 0x000f68000c1e9500 */
[----:B------:R0:W5:Y:S01]  /*2c50*/  LDG.E.U16.CONSTANT R80, desc[UR6][R50.64] ;  /* 0x0000000632507981 */ /* 0x000162000c1e9500 */
[----:B------:R-:W-:-:S04]  /*2c60*/  IMAD.X R48, R64, 0x1, R3, P4 ;  /* 0x0000000140307824 */ /* 0x000fc800020e0603 */
[----:B------:R-:W-:Y:S02]  /*2c70*/  IMAD R59, R48, 0x12, RZ ;  /* 0x00000012303b7824 */ /* 0x000fe400078e02ff */
[----:B------:R-:W-:-:S04]  /*2c80*/  IMAD.WIDE.U32 R48, R49, 0x12, R56 ;  /* 0x0000001231307825 */ /* 0x000fc800078e0038 */
[----:B------:R-:W-:Y:S01]  /*2c90*/  IMAD.IADD R59, R49, 0x1, R59 ;  /* 0x00000001313b7824 */ /* 0x000fe200078e023b */
[----:B------:R-:W-:Y:S01]  /*2ca0*/  IADD3 R49, P4, PT, R137, R38, RZ ;  /* 0x0000002689317210 */ /* 0x000fe20007f9e0ff */
[----:B------:R-:W-:-:S05]  /*2cb0*/  IMAD.MOV.U32 R58, RZ, RZ, R48 ;  /* 0x000000ffff3a7224 */ /* 0x000fca00078e0030 */
[----:B------:R-:W5:Y:S04]  /*2cc0*/  LDG.E.U16.CONSTANT R81, desc[UR6][R58.64+-0x2] ;  /* 0xfffffe063a517981 */ /* 0x000f68000c1e9500 */
[----:B------:R0:W5:Y:S01]  /*2cd0*/  LDG.E.U16.CONSTANT R82, desc[UR6][R58.64] ;  /* 0x000000063a527981 */ /* 0x000162000c1e9500 */
[----:B------:R-:W-:Y:S01]  /*2ce0*/  IADD3.X R48, PT, PT, R64, R46, RZ, P4, !PT ;  /* 0x0000002e40307210 */ /* 0x000fe200027fe4ff */
[----:B-1----:R-:W-:Y:S01]  /*2cf0*/  IMAD.WIDE R52, R162, R129, RZ ;  /* 0x00000081a2347225 */ /* 0x002fe200078e02ff */
[----:B------:R-:W-:-:S03]  /*2d00*/  IADD3 R61, P4, PT, R137, R34, RZ ;  /* 0x00000022893d7210 */ /* 0x000fc60007f9e0ff */
[----:B------:R-:W-:Y:S02]  /*2d10*/  IMAD R55, R48, 0x12, RZ ;  /* 0x0000001230377824 */ /* 0x000fe400078e02ff */
[----:B------:R-:W-:-:S04]  /*2d20*/  IMAD.WIDE.U32 R48, R49, 0x12, R56 ;  /* 0x0000001231307825 */ /* 0x000fc800078e0038 */
[----:B------:R-:W-:Y:S02]  /*2d30*/  IMAD.IADD R55, R49, 0x1, R55 ;  /* 0x0000000131377824 */ /* 0x000fe400078e0237 */
[----:B------:R-:W-:Y:S02]  /*2d40*/  IMAD.MOV.U32 R54, RZ, RZ, R48 ;  /* 0x000000ffff367224 */ /* 0x000fe400078e0030 */
[----:B0-----:R-:W-:Y:S02]  /*2d50*/  IMAD.MOV.U32 R50, RZ, RZ, R161 ;  /* 0x000000ffff327224 */ /* 0x001fe400078e00a1 */
[----:B------:R-:W-:Y:S01]  /*2d60*/  IMAD.MOV.U32 R51, RZ, RZ, RZ ;  /* 0x000000ffff337224 */ /* 0x000fe200078e00ff */
[----:B------:R-:W5:Y:S01]  /*2d70*/  LDG.E.U16.CONSTANT R83, desc[UR6][R54.64+-0x2] ;  /* 0xfffffe0636537981 */ /* 0x000f62000c1e9500 */
[----:B------:R-:W-:Y:S02]  /*2d80*/  IMAD R53, R53, 0x9, RZ ;  /* 0x0000000935357824 */ /* 0x000fe400078e02ff */
[----:B------:R-:W-:Y:S01]  /*2d90*/  IMAD.WIDE.U32 R50, R52, 0x9, R50 ;  /* 0x0000000934327825 */ /* 0x000fe200078e0032 */
[----:B------:R0:W5:Y:S03]  /*2da0*/  LDG.E.U16.CONSTANT R84, desc[UR6][R54.64] ;  /* 0x0000000636547981 */ /* 0x000166000c1e9500 */
[----:B------:R-:W-:Y:S01]  /*2db0*/  IMAD.X R49, R64, 0x1, R39, P4 ;  /* 0x0000000140317824 */ /* 0x000fe200020e0627 */
[----:B------:R-:W-:Y:S01]  /*2dc0*/  IADD3 R51, PT, PT, R51, R53, RZ ;  /* 0x0000003533337210 */ /* 0x000fe20007ffe0ff */
[----:B------:R-:W-:-:S04]  /*2dd0*/  IMAD.WIDE.U32 R52, R61, 0x12, R56 ;  /* 0x000000123d347825 */ /* 0x000fc800078e0038 */
[----:B------:R-:W-:-:S04]  /*2de0*/  IMAD R59, R49, 0x12, RZ ;  /* 0x00000012313b7824 */ /* 0x000fc800078e02ff */
[----:B------:R-:W-:Y:S01]  /*2df0*/  IMAD.IADD R53, R53, 0x1, R59 ;  /* 0x0000000135357824 */ /* 0x000fe200078e023b */
[----:B------:R-:W-:Y:S02]  /*2e00*/  IADD3 R48, P5, PT, R198, 0x3800, RZ ;  /* 0x00003800c6307810 */ /* 0x000fe40007fbe0ff */
[C---:B------:R-:W-:Y:S02]  /*2e10*/  LEA R100, P4, R50.reuse, R4, 0x2 ;  /* 0x0000000432647211 */ /* 0x040fe400078810ff */
[----:B------:R-:W5:Y:S04]  /*2e20*/  LDG.E.U16.CONSTANT R85, desc[UR6][R52.64+-0x2] ;  /* 0xfffffe0634557981 */ /* 0x000f68000c1e9500 */
[----:B------:R1:W5:Y:S01]  /*2e30*/  LDG.E.U16.CONSTANT R86, desc[UR6][R52.64] ;  /* 0x0000000634567981 */ /* 0x000362000c1e9500 */
[----:B------:R-:W-:Y:S01]  /*2e40*/  IMAD.X R49, RZ, RZ, R199, P5 ;  /* 0x000000ffff317224 */ /* 0x000fe200028e06c7 */
[----:B------:R-:W-:-:S02]  /*2e50*/  LEA.HI.X R101, R50, R8, R51, 0x2, P4 ;  /* 0x0000000832657211 */ /* 0x000fc400020f1433 */
[----:B------:R-:W-:Y:S02]  /*2e60*/  IADD3 R51, P4, PT, R137, R30, RZ ;  /* 0x0000001e89337210 */ /* 0x000fe40007f9e0ff */
[----:B------:R-:W-:-:S03]  /*2e70*/  MOV R88, R48 ;  /* 0x0000003000587202 */ /* 0x000fc60000000f00 */
[----:B------:R-:W-:Y:S01]  /*2e80*/  IMAD.X R49, R64, 0x1, R35, P4 ;  /* 0x0000000140317824 */ /* 0x000fe200020e0623 */
[C---:B------:R-:W-:Y:S01]  /*2e90*/  IADD3 R48, P4, PT, R198.reuse, 0x2540, RZ ;  /* 0x00002540c6307810 */ /* 0x040fe20007f9e0ff */
[----:B------:R-:W-:Y:S01]  /*2ea0*/  IMAD.WIDE.U32 R50, R51, 0x12, R56 ;  /* 0x0000001233327825 */ /* 0x000fe200078e0038 */
[----:B------:R-:W-:-:S03]  /*2eb0*/  IADD3 R92, P5, PT, R198, 0x2520, RZ ;  /* 0x00002520c65c7810 */ /* 0x000fc60007fbe0ff */
[----:B0-----:R-:W-:Y:S01]  /*2ec0*/  IMAD R55, R49, 0x12, RZ ;  /* 0x0000001231377824 */ /* 0x001fe200078e02ff */
[----:B------:R-:W-:-:S03]  /*2ed0*/  IADD3.X R49, PT, PT, RZ, R199, RZ, P4, !PT ;  /* 0x000000c7ff317210 */ /* 0x000fc600027fe4ff */
[----:B------:R-:W-:Y:S01]  /*2ee0*/  IMAD.IADD R51, R51, 0x1, R55 ;  /* 0x0000000133337824 */ /* 0x000fe200078e0237 */
[----:B------:R-:W-:Y:S01]  /*2ef0*/  MOV R218, R48 ;  /* 0x0000003000da7202 */ /* 0x000fe20000000f00 */
[--C-:B------:R-:W-:Y:S01]  /*2f00*/  IMAD.X R93, RZ, RZ, R199.reuse, P5 ;  /* 0x000000ffff5d7224 */ /* 0x100fe200028e06c7 */
[C---:B------:R-:W-:Y:S01]  /*2f10*/  IADD3 R102, P6, PT, R198.reuse, 0x3820, RZ ;  /* 0x00003820c6667810 */ /* 0x040fe20007fde0ff */
[----:B------:R-:W-:Y:S01]  /*2f20*/  IMAD R54, R109, UR9, RZ ;  /* 0x000000096d367c24 */ /* 0x000fe2000f8e02ff */
[----:B------:R-:W-:Y:S01]  /*2f30*/  IADD3 R48, P5, PT, R198, 0x3840, RZ ;  /* 0x00003840c6307810 */ /* 0x000fe20007fbe0ff */
[----:B------:R-:W5:Y:S04]  /*2f40*/  LDG.E.U16.CONSTANT R87, desc[UR6][R50.64+-0x2] ;  /* 0xfffffe0632577981 */ /* 0x000f68000c1e9500 */
[----:B------:R-:W5:Y:S01]  /*2f50*/  LDG.E.U16.CONSTANT R90, desc[UR6][R50.64] ;  /* 0x00000006325a7981 */ /* 0x000f62000c1e9500 */
[--C-:B------:R-:W-:Y:S01]  /*2f60*/  IMAD.X R103, RZ, RZ, R199.reuse, P6 ;  /* 0x000000ffff677224 */ /* 0x100fe200030e06c7 */
[--C-:B-1----:R-:W-:Y:S01]  /*2f70*/  SHF.R.S32.HI R53, RZ, 0x1f, R54.reuse ;  /* 0x0000001fff357819 */ /* 0x102fe20000011436 */
[----:B------:R-:W-:Y:S01]  /*2f80*/  IMAD.X R49, RZ, RZ, R199, P5 ;  /* 0x000000ffff317224 */ /* 0x000fe200028e06c7 */
[----:B------:R-:W-:-:S02]  /*2f90*/  IADD3 R55, P5, P6, R137, R158, R54 ;  /* 0x0000009e89377210 */ /* 0x000fc40007ebe036 */
[----:B------:R-:W-:Y:S02]  /*2fa0*/  IADD3 R184, P4, PT, R198, 0x2560, RZ ;  /* 0x00002560c6b87810 */ /* 0x000fe40007f9e0ff */
[----:B------:R-:W-:Y:S02]  /*2fb0*/  IADD3.X R53, PT, PT, R64, RZ, R53, P5, P6 ;  /* 0x000000ff40357210 */ /* 0x000fe40002fec435 */
[----:B------:R-:W-:Y:S02]  /*2fc0*/  IADD3 R91, P5, PT, R137, R26, RZ ;  /* 0x0000001a895b7210 */ /* 0x000fe40007fbe0ff */
[----:B------:R-:W-:Y:S01]  /*2fd0*/  MOV R92, R92 ;  /* 0x0000005c005c7202 */ /* 0x000fe20000000f00 */
[----:B------:R-:W-:Y:S01]  /*2fe0*/  IMAD R53, R53, 0x12, RZ ;  /* 0x0000001235357824 */ /* 0x000fe200078e02ff */
[----:B------:R-:W-:Y:S01]  /*2ff0*/  MOV R210, R48 ;  /* 0x0000003000d27202 */ /* 0x000fe20000000f00 */
[----:B------:R-:W-:Y:S01]  /*3000*/  IMAD.WIDE.U32 R48, R55, 0x12, R56 ;  /* 0x0000001237307825 */ /* 0x000fe200078e0038 */
[----:B------:R-:W-:-:S03]  /*3010*/  MOV R102, R102 ;  /* 0x0000006600667202 */ /* 0x000fc60000000f00 */
[C---:B------:R-:W-:Y:S01]  /*3020*/  IMAD.X R93, R64.reuse, 0x1, R31, P5 ;  /* 0x00000001405d7824 */ /* 0x040fe200028e061f */
[C---:B------:R-:W-:Y:S01]  /*3030*/  IADD3 R103, P5, PT, R137.reuse, R11, RZ ;  /* 0x0000000b89677210 */ /* 0x040fe20007fbe0ff */
[----:B------:R-:W-:Y:S01]  /*3040*/  IMAD.X R185, RZ, RZ, R199, P4 ;  /* 0x000000ffffb97224 */ /* 0x000fe200020e06c7 */
[----:B------:R-:W-:Y:S01]  /*3050*/  IADD3 R107, P4, PT, R137, R9, RZ ;  /* 0x00000009896b7210 */ /* 0x000fe20007f9e0ff */
[----:B------:R-:W-:Y:S02]  /*3060*/  IMAD.IADD R63, R49, 0x1, R53 ;  /* 0x00000001313f7824 */ /* 0x000fe400078e0235 */
[----:B------:R-:W-:Y:S01]  /*3070*/  IMAD.MOV.U32 R62, RZ, RZ, R48 ;  /* 0x000000ffff3e7224 */ /* 0x000fe200078e0030 */
[C---:B------:R-:W-:Y:S01]  /*3080*/  IADD3.X R106, PT, PT, R64.reuse, R13, RZ, P4, !PT ;  /* 0x0000000d406a7210 */ /* 0x040fe200027fe4ff */
[C---:B------:R-:W-:Y:S01]  /*3090*/  IMAD.X R105, R64.reuse, 0x1, R15, P5 ;  /* 0x0000000140697824 */ /* 0x040fe200028e060f */
[C---:B------:R-:W-:Y:S02]  /*30a0*/  IADD3 R53, P4, PT, R137.reuse, R12, RZ ;  /* 0x0000000c89357210 */ /* 0x040fe40007f9e0ff */
[C---:B------:R-:W-:Y:S01]  /*30b0*/  IADD3 R55, P5, PT, R137.reuse, R14, RZ ;  /* 0x0000000e89377210 */ /* 0x040fe20007fbe0ff */
[----:B------:R-:W5:Y:S04]  /*30c0*/  LDG.E.U16.CONSTANT R89, desc[UR6][R62.64+-0x2] ;  /* 0xfffffe063e597981 */ /* 0x000f68000c1e9500 */
[----:B------:R0:W5:Y:S01]  /*30d0*/  LDG.E.U16.CONSTANT R94, desc[UR6][R62.64] ;  /* 0x000000063e5e7981 */ /* 0x000162000c1e9500 */
[C---:B------:R-:W-:Y:S01]  /*30e0*/  IMAD.X R95, R64.reuse, 0x1, R17, P4 ;  /* 0x00000001405f7824 */ /* 0x040fe200020e0611 */
[C---:B------:R-:W-:Y:S01]  /*30f0*/  IADD3 R61, P4, PT, R137.reuse, R18, RZ ;  /* 0x00000012893d7210 */ /* 0x040fe20007f9e0ff */
[----:B------:R-:W-:Y:S01]  /*3100*/  IMAD.X R48, R64, 0x1, R19, P5 ;  /* 0x0000000140307824 */ /* 0x000fe200028e0613 */
[----:B------:R-:W-:Y:S01]  /*3110*/  IADD3 R59, P5, PT, R137, R22, RZ ;  /* 0x00000016893b7210 */ /* 0x000fe20007fbe0ff */
[----:B------:R-:W-:-:S02]  /*3120*/  IMAD R93, R93, 0x12, RZ ;  /* 0x000000125d5d7824 */ /* 0x000fc400078e02ff */
[----:B------:R-:W-:-:S04]  /*3130*/  IMAD.WIDE.U32 R60, R61, 0x12, R56 ;  /* 0x000000123d3c7825 */ /* 0x000fc800078e0038 */
[----:B------:R-:W-:-:S04]  /*3140*/  IMAD.WIDE.U32 R58, R59, 0x12, R56 ;  /* 0x000000123b3a7825 */ /* 0x000fc800078e0038 */
[----:B------:R-:W-:-:S04]  /*3150*/  IMAD.WIDE.U32 R56, R91, 0x12, R56 ;  /* 0x000000125b387825 */ /* 0x000fc800078e0038 */
[----:B------:R-:W-:Y:S02]  /*3160*/  IMAD R151, R48, 0x12, RZ ;  /* 0x0000001230977824 */ /* 0x000fe400078e02ff */
[----:B0-----:R-:W-:Y:S02]  /*3170*/  IMAD R63, R106, 0x12, RZ ;  /* 0x000000126a3f7824 */ /* 0x001fe400078e02ff */
[----:B------:R-:W-:Y:S02]  /*3180*/  IMAD.X R62, R64, 0x1, R27, P5 ;  /* 0x00000001403e7824 */ /* 0x000fe400028e061b */
[----:B------:R-:W-:-:S04]  /*3190*/  IMAD.WIDE.U32 R48, R107, 0x12, R200 ;  /* 0x000000126b307825 */ /* 0x000fc800078e00c8 */
[----:B------:R-:W-:Y:S02]  /*31a0*/  IMAD.IADD R57, R57, 0x1, R93 ;  /* 0x0000000139397824 */ /* 0x000fe400078e025d */
[----:B------:R-:W-:Y:S02]  /*31b0*/  IMAD.IADD R49, R49, 0x1, R63 ;  /* 0x0000000131317824 */ /* 0x000fe400078e023f */
[----:B------:R-:W-:Y:S01]  /*31c0*/  IMAD R91, R62, 0x12, RZ ;  /* 0x000000123e5b7824 */ /* 0x000fe200078e02ff */
[----:B------:R-:W5:Y:S01]  /*31d0*/  LDG.E.U16.CONSTANT R63, desc[UR6][R56.64] ;  /* 0x00000006383f7981 */ /* 0x000f62000c1e9500 */
[----:B--2---:R-:W-:-:S03]  /*31e0*/  IMAD R66, R67, 0x10000, R66 ;  /* 0x0001000043427824 */ /* 0x004fc600078e0242 */
[----:B------:R0:W2:Y:S01]  /*31f0*/  LDG.E.U16.CONSTANT R62, desc[UR6][R56.64+-0x2] ;  /* 0xfffffe06383e7981 */ /* 0x0000a2000c1e9500 */
[----:B------:R-:W-:-:S04]  /*3200*/  IMAD.WIDE.U32 R54, R55, 0x12, R200 ;  /* 0x0000001237367825 */ /* 0x000fc800078e00c8 */
[----:B------:R-:W-:-:S04]  /*3210*/  IMAD.WIDE.U32 R52, R53, 0x12, R200 ;  /* 0x0000001235347825 */ /* 0x000fc800078e00c8 */
[----:B------:R-:W-:Y:S01]  /*3220*/  IMAD R95, R95, 0x12, RZ ;  /* 0x000000125f5f7824 */ /* 0x000fe200078e02ff */
[----:B------:R-:W2:Y:S01]  /*3230*/  LDG.E.U16.CONSTANT R48, desc[UR6][R48.64] ;  /* 0x0000000630307981 */ /* 0x000ea2000c1e9500 */
[----:B------:R-:W-:Y:S01]  /*3240*/  IMAD.X R93, R64, 0x1, R23, P4 ;  /* 0x00000001405d7824 */ /* 0x000fe200020e0617 */
[----:B------:R-:W-:Y:S01]  /*3250*/  SHF.R.U32.HI R64, RZ, 0x4, R66 ;  /* 0x00000004ff407819 */ /* 0x000fe20000011642 */
[----:B------:R-:W-:Y:S01]  /*3260*/  IMAD.IADD R55, R55, 0x1, R151 ;  /* 0x0000000137377824 */ /* 0x000fe200078e0297 */
[----:B------:R-:W-:Y:S02]  /*3270*/  IADD3 R53, PT, PT, R53, R95, RZ ;  /* 0x0000005f35357210 */ /* 0x000fe40007ffe0ff */
[----:B0-----:R-:W-:Y:S02]  /*3280*/  LOP3.LUT R57, R64, 0xf0f0f0f, RZ, 0xc0, !PT ;  /* 0x0f0f0f0f40397812 */ /* 0x001fe400078ec0ff */
[----:B------:R-:W-:Y:S01]  /*3290*/  IADD3 R59, PT, PT, R59, R91, RZ ;  /* 0x0000005b3b3b7210 */ /* 0x000fe20007ffe0ff */
[----:B------:R0:W2:Y:S01]  /*32a0*/  LDG.E.U16.CONSTANT R54, desc[UR6][R54.64] ;  /* 0x0000000636367981 */ /* 0x0000a2000c1e9500 */
[----:B------:R-:W-:-:S03]  /*32b0*/  LOP3.LUT R67, R66, 0xf0f0f0f, RZ, 0xc0, !PT ;  /* 0x0f0f0f0f42437812 */ /* 0x000fc600078ec0ff */
[----:B------:R-:W2:Y:S02]  /*32c0*/  LDG.E.U16.CONSTANT R52, desc[UR6][R52.64] ;  /* 0x0000000634347981 */ /* 0x000ea4000c1e9500 */
[----:B------:R-:W-:Y:S02]  /*32d0*/  VIADD R91, R67, 0x78787878 ;  /* 0x78787878435b7836 */ /* 0x000fe40000000000 */
[----:B------:R-:W2:Y:S01]  /*32e0*/  LDG.E.U16.CONSTANT R56, desc[UR6][R58.64] ;  /* 0x000000063a387981 */ /* 0x000ea2000c1e9500 */
[----:B0-----:R-:W-:-:S03]  /*32f0*/  VIADD R55, R57, 0x78787878 ;  /* 0x7878787839377836 */ /* 0x001fc60000000000 */
[----:B------:R0:W2:Y:S02]  /*3300*/  LDG.E.U16.CONSTANT R53, desc[UR6][R58.64+-0x2] ;  /* 0xfffffe063a357981 */ /* 0x0000a4000c1e9500 */
[----:B------:R-:W-:Y:S01]  /*3310*/  LOP3.LUT R64, R55, R64, RZ, 0x3c, !PT ;  /* 0x0000004037407212 */ /* 0x000fe200078e3cff */
[----:B------:R-:W-:Y:S01]  /*3320*/  IMAD R93, R93, 0x12, RZ ;  /* 0x000000125d5d7824 */ /* 0x000fe200078e02ff */
[----:B------:R-:W-:Y:S01]  /*3330*/  LOP3.LUT R66, R91, R66, RZ, 0x3c, !PT ;  /* 0x000000425b427212 */ /* 0x000fe200078e3cff */
[----:B------:R-:W-:Y:S01]  /*3340*/  IMAD.WIDE.U32 R50, R103, 0x12, R200 ;  /* 0x0000001267327825 */ /* 0x000fe200078e00c8 */
[----:B------:R-:W-:Y:S02]  /*3350*/  LOP3.LUT R64, R64, 0x8080808, R57, 0x60, !PT ;  /* 0x0808080840407812 */ /* 0x000fe400078e6039 */
[----:B------:R-:W-:Y:S01]  /*3360*/  LOP3.LUT R66, R66, 0x8080808, R67, 0x60, !PT ;  /* 0x0808080842427812 */ /* 0x000fe200078e6043 */
[----:B------:R-:W-:Y:S02]  /*3370*/  IMAD R105, R105, 0x12, RZ ;  /* 0x0000001269697824 */ /* 0x000fe400078e02ff */
[----:B------:R-:W-:Y:S01]  /*3380*/  IMAD.IADD R61, R61, 0x1, R93 ;  /* 0x000000013d3d7824 */ /* 0x000fe200078e025d */
[----:B------:R-:W-:Y:S01]  /*3390*/  PRMT R64, R64, 0xba98, RZ ;  /* 0x0000ba9840407816 */ /* 0x000fe200000000ff */
[----:B------:R-:W-:Y:S01]  /*33a0*/  IMAD.IADD R51, R51, 0x1, R105 ;  /* 0x0000000133337824 */ /* 0x000fe200078e0269 */
[----:B------:R-:W-:Y:S01]  /*33b0*/  PRMT R66, R66, 0xba98, RZ ;  /* 0x0000ba9842427816 */ /* 0x000fe200000000ff */
[----:B---3--:R-:W-:Y:S01]  /*33c0*/  IMAD R65, R68, 0x10000, R65 ;  /* 0x0001000044417824 */ /* 0x008fe200078e0241 */
[----:B------:R-:W-:Y:S01]  /*33d0*/  PRMT R57, R57, 0xba98, RZ ;  /* 0x0000ba9839397816 */ /* 0x000fe200000000ff */
[----:B------:R-:W3:Y:S01]  /*33e0*/  LDG.E.U16.CONSTANT R49, desc[UR6][R60.64+-0x2] ;  /* 0xfffffe063c317981 */ /* 0x000ee2000c1e9500 */
[----:B------:R-:W-:-:S02]  /*33f0*/  PRMT R67, R67, 0xba98, RZ ;  /* 0x0000ba9843437816 */ /* 0x000fc400000000ff */
[----:B------:R-:W-:Y:S01]  /*3400*/  LOP3.LUT R55, R64, 0x80808080, R55, 0x6, !PT ;  /* 0x8080808040377812 */ /* 0x000fe200078e0637 */
[----:B------:R-:W3:Y:S01]  /*3410*/  LDG.E.U16.CONSTANT R58, desc[UR6][R60.64] ;  /* 0x000000063c3a7981 */ /* 0x000ee2000c1e9500 */
[----:B------:R-:W-:Y:S02]  /*3420*/  LOP3.LUT R91, R66, 0x80808080, R91, 0x6, !PT ;  /* 0x80808080425b7812 */ /* 0x000fe400078e065b */
[----:B------:R-:W-:Y:S01]  /*3430*/  LOP3.LUT R64, R64, 0x7f7f7f7f, R57, 0x60, !PT ;  /* 0x7f7f7f7f40407812 */ /* 0x000fe200078e6039 */
[----:B------:R1:W3:Y:S01]  /*3440*/  LDG.E.U16.CONSTANT R50, desc[UR6][R50.64] ;  /* 0x0000000632327981 */ /* 0x0002e2000c1e9500 */
[----:B------:R-:W-:Y:S02]  /*3450*/  LOP3.LUT R66, R66, 0x7f7f7f7f, R67, 0x60, !PT ;  /* 0x7f7f7f7f42427812 */ /* 0x000fe400078e6043 */
[----:B------:R-:W-:Y:S01]  /*3460*/  SHF.R.U32.HI R57, RZ, 0x4, R65 ;  /* 0x00000004ff397819 */ /* 0x000fe20000011641 */
[----:B----4-:R-:W-:Y:S01]  /*3470*/  IMAD R69, R70, 0x10000, R69 ;  /* 0x0001000046457824 */ /* 0x010fe200078e0245 */
[----:B------:R-:W-:-:S02]  /*3480*/  LOP3.LUT R91, R91, R66, RZ, 0xfc, !PT ;  /* 0x000000425b5b7212 */ /* 0x000fc400078efcff */
[----:B0-----:R-:W-:Y:S02]  /*3490*/  LOP3.LUT R59, R57, 0xf0f0f0f, RZ, 0xc0, !PT ;  /* 0x0f0f0f0f393b7812 */ /* 0x001fe400078ec0ff */
[----:B-1----:R-:W-:-:S04]  /*34a0*/  LOP3.LUT R51, R65, 0xf0f0f0f, RZ, 0xc0, !PT ;  /* 0x0f0f0f0f41337812 */ /* 0x002fc800078ec0ff */
[----:B------:R-:W-:Y:S01]  /*34b0*/  IADD3 R66, PT, PT, R51, 0x78787878, RZ ;  /* 0x7878787833427810 */ /* 0x000fe20007ffe0ff */
[----:B------:R-:W-:Y:S01]  /*34c0*/  VIADD R68, R59, 0x78787878 ;  /* 0x787878783b447836 */ /* 0x000fe20000000000 */
[----:B------:R-:W-:Y:S02]  /*34d0*/  LOP3.LUT R55, R55, R64, RZ, 0xfc, !PT ;  /* 0x0000004037377212 */ /* 0x000fe400078efcff */
[----:B------:R-:W-:Y:S02]  /*34e0*/  LOP3.LUT R64, R66, R65, RZ, 0x3c, !PT ;  /* 0x0000004142407212 */ /* 0x000fe400078e3cff */
[----:B------:R-:W-:Y:S02]  /*34f0*/  SHF.R.U32.HI R65, RZ, 0x4, R69 ;  /* 0x00000004ff417819 */ /* 0x000fe40000011645 */
[----:B------:R-:W-:Y:S02]  /*3500*/  LOP3.LUT R64, R64, 0x8080808, R51, 0x60, !PT ;  /* 0x0808080840407812 */ /* 0x000fe400078e6033 */
[----:B------:R-:W-:-:S02]  /*3510*/  LOP3.LUT R61, R69, 0xf0f0f0f, RZ, 0xc0, !PT ;  /* 0x0f0f0f0f453d7812 */ /* 0x000fc400078ec0ff */
[----:B------:R-:W-:Y:S02]  /*3520*/  LOP3.LUT R70, R68, R57, RZ, 0x3c, !PT ;  /* 0x0000003944467212 */ /* 0x000fe400078e3cff */
[----:B------:R-:W-:Y:S02]  /*3530*/  LOP3.LUT R67, R65, 0xf0f0f0f, RZ, 0xc0, !PT ;  /* 0x0f0f0f0f41437812 */ /* 0x000fe400078ec0ff */
[----:B------:R-:W-:Y:S01]  /*3540*/  PRMT R57, R64, 0xba98, RZ ;  /* 0x0000ba9840397816 */ /* 0x000fe200000000ff */
[----:B------:R-:W-:Y:S01]  /*3550*/  VIADD R64, R61, 0x78787878 ;  /* 0x787878783d407836 */ /* 0x000fe20000000000 */
[----:B------:R-:W-:Y:S01]  /*3560*/  PRMT R60, R51, 0xba98, RZ ;  /* 0x0000ba98333c7816 */ /* 0x000fe200000000ff */
[----:B------:R-:W-:Y:S01]  /*3570*/  VIADD R106, R67, 0x78787878 ;  /* 0x78787878436a7836 */ /* 0x000fe20000000000 */
[----:B------:R-:W-:Y:S02]  /*3580*/  LOP3.LUT R70, R70, 0x8080808, R59, 0x60, !PT ;  /* 0x0808080846467812 */ /* 0x000fe400078e603b */
[----:B------:R-:W-:-:S02]  /*3590*/  LOP3.LUT R66, R57, 0x80808080, R66, 0x6, !PT ;  /* 0x8080808039427812 */ /* 0x000fc400078e0642 */
[----:B------:R-:W-:Y:S02]  /*35a0*/  LOP3.LUT R57, R57, 0x7f7f7f7f, R60, 0x60, !PT ;  /* 0x7f7f7f7f39397812 */ /* 0x000fe400078e603c */
[----:B------:R-:W-:Y:S02]  /*35b0*/  PRMT R51, R70, 0xba98, RZ ;  /* 0x0000ba9846337816 */ /* 0x000fe400000000ff */
[----:B------:R-:W-:Y:S02]  /*35c0*/  PRMT R60, R59, 0xba98, RZ ;  /* 0x0000ba983b3c7816 */ /* 0x000fe400000000ff */
[----:B------:R-:W-:Y:S01]  /*35d0*/  LOP3.LUT R70, R64, R69, RZ, 0x3c, !PT ;  /* 0x0000004540467212 */ /* 0x000fe200078e3cff */
[----:B------:R0:W-:Y:S01]  /*35e0*/  STS [R122+0x10], R55 ;  /* 0x000010377a007388 */ /* 0x0001e20000000800 */
[----:B------:R-:W-:Y:S02]  /*35f0*/  LOP3.LUT R150, R106, R65, RZ, 0x3c, !PT ;  /* 0x000000416a967212 */ /* 0x000fe400078e3cff */
[C---:B------:R-:W-:Y:S01]  /*3600*/  LOP3.LUT R68, R51.reuse, 0x80808080, R68, 0x6, !PT ;  /* 0x8080808033447812 */ /* 0x040fe200078e0644 */
[----:B------:R1:W-:Y:S01]  /*3610*/  STS [R122], R91 ;  /* 0x0000005b7a007388 */ /* 0x0003e20000000800 */
[----:B------:R-:W-:-:S02]  /*3620*/  LOP3.LUT R51, R51, 0x7f7f7f7f, R60, 0x60, !PT ;  /* 0x7f7f7f7f33337812 */ /* 0x000fc400078e603c */
[----:B------:R-:W-:Y:S01]  /*3630*/  LOP3.LUT R70, R70, 0x8080808, R61, 0x60, !PT ;  /* 0x0808080846467812 */ /* 0x000fe200078e603d */
[----:B-----5:R-:W-:Y:S01]  /*3640*/  IMAD R72, R72, 0x10000, R71 ;  /* 0x0001000048487824 */ /* 0x020fe200078e0247 */
[----:B------:R-:W-:Y:S01]  /*3650*/  LOP3.LUT R150, R150, 0x8080808, R67, 0x60, !PT ;  /* 0x0808080896967812 */ /* 0x000fe200078e6043 */
[----:B------:R-:W4:Y:S01]  /*3660*/  LDG.E.CONSTANT R71, desc[UR6][R100.64+0x400] ;  /* 0x0004000664477981 */ /* 0x000f22000c1e9900 */
[----:B------:R-:W-:Y:S02]  /*3670*/  LOP3.LUT R68, R68, R51, RZ, 0xfc, !PT ;  /* 0x0000003344447212 */ /* 0x000fe400078efcff */
[----:B------:R-:W-:Y:S01]  /*3680*/  PRMT R51, R70, 0xba98, RZ ;  /* 0x0000ba9846337816 */ /* 0x000fe200000000ff */
[----:B------:R-:W5:Y:S01]  /*3690*/  LDG.E.CONSTANT R69, desc[UR6][R100.64+0x800] ;  /* 0x0008000664457981 */ /* 0x000f62000c1e9900 */
[----:B0-----:R-:W-:Y:S02]  /*36a0*/  PRMT R55, R150, 0xba98, RZ ;  /* 0x0000ba9896377816 */ /* 0x001fe400000000ff */
[----:B------:R-:W-:Y:S01]  /*36b0*/  PRMT R60, R61, 0xba98, RZ ;  /* 0x0000ba983d3c7816 */ /* 0x000fe200000000ff */
[----:B------:R-:W5:Y:S01]  /*36c0*/  LDG.E.CONSTANT R65, desc[UR6][R100.64+0x1000] ;  /* 0x0010000664417981 */ /* 0x000f62000c1e9900 */
[----:B------:R-:W-:-:S02]  /*36d0*/  PRMT R70, R67, 0xba98, RZ ;  /* 0x0000ba9843467816 */ /* 0x000fc400000000ff */
[----:B------:R-:W-:Y:S01]  /*36e0*/  LOP3.LUT R64, R51, 0x80808080, R64, 0x6, !PT ;  /* 0x8080808033407812 */ /* 0x000fe200078e0640 */
[----:B------:R-:W5:Y:S01]  /*36f0*/  LDG.E.CONSTANT R67, desc[UR6][R100.64+0xc00] ;  /* 0x000c000664437981 */ /* 0x000f62000c1e9900 */
[----:B------:R-:W-:Y:S02]  /*3700*/  LOP3.LUT R106, R55, 0x80808080, R106, 0x6, !PT ;  /* 0x80808080376a7812 */ /* 0x000fe400078e066a */
[----:B------:R-:W-:Y:S01]  /*3710*/  LOP3.LUT R51, R51, 0x7f7f7f7f, R60, 0x60, !PT ;  /* 0x7f7f7f7f33337812 */ /* 0x000fe200078e603c */
[----:B------:R-:W5:Y:S01]  /*3720*/  LDG.E.CONSTANT R61, desc[UR6][R100.64+0x1400] ;  /* 0x00140006643d7981 */ /* 0x000f62000c1e9900 */
[----:B------:R-:W-:Y:S02]  /*3730*/  LOP3.LUT R55, R55, 0x7f7f7f7f, R70, 0x60, !PT ;  /* 0x7f7f7f7f37377812 */ /* 0x000fe400078e6046 */
[----:B------:R-:W-:Y:S01]  /*3740*/  LOP3.LUT R66, R66, R57, RZ, 0xfc, !PT ;  /* 0x0000003942427212 */ /* 0x000fe200078efcff */
[----:B------:R-:W5:Y:S01]  /*3750*/  LDG.E.CONSTANT R59, desc[UR6][R100.64+0x1800] ;  /* 0x00180006643b7981 */ /* 0x000f62000c1e9900 */
[----:B-1----:R-:W-:-:S02]  /*3760*/  LOP3.LUT R91, R64, R51, RZ, 0xfc, !PT ;  /* 0x00000033405b7212 */ /* 0x002fc400078efcff */
[----:B------:R-:W-:Y:S01]  /*3770*/  LOP3.LUT R93, R106, R55, RZ, 0xfc, !PT ;  /* 0x000000376a5d7212 */ /* 0x000fe200078efcff */
[----:B------:R-:W4:Y:S04]  /*3780*/  LDG.E.CONSTANT R51, desc[UR6][R100.64] ;  /* 0x0000000664337981 */ /* 0x000f28000c1e9900 */
[----:B------:R-:W5:Y:S04]  /*3790*/  LDG.E.CONSTANT R57, desc[UR6][R100.64+0x1c00] ;  /* 0x001c000664397981 */ /* 0x000f68000c1e9900 */
[----:B------:R-:W5:Y:S01]  /*37a0*/  LDG.E.CONSTANT R55, desc[UR6][R100.64+0x2000] ;  /* 0x0020000664377981 */ /* 0x000f62000c1e9900 */
[----:B------:R-:W-:-:S02]  /*37b0*/  LOP3.LUT R60, R72, 0xf0f0f0f, RZ, 0xc0, !PT ;  /* 0x0f0f0f0f483c7812 */ /* 0x000fc400078ec0ff */
[----:B------:R-:W-:Y:S01]  /*37c0*/  SHF.R.U32.HI R64, RZ, 0x4, R72 ;  /* 0x00000004ff407819 */ /* 0x000fe20000011648 */
[----:B------:R0:W-:Y:S01]  /*37d0*/  STS [R121], R66 ;  /* 0x0000004279007388 */ /* 0x0001e20000000800 */
[----:B------:R-:W-:Y:S01]  /*37e0*/  IADD3 R95, PT, PT, R60, 0x78787878, RZ ;  /* 0x787878783c5f7810 */ /* 0x000fe20007ffe0ff */
[----:B------:R-:W-:-:S03]  /*37f0*/  IMAD R74, R74, 0x10000, R73 ;  /* 0x000100004a4a7824 */ /* 0x000fc600078e0249 */
[----:B------:R-:W-:Y:S02]  /*3800*/  LOP3.LUT R103, R95, R72, RZ, 0x3c, !PT ;  /* 0x000000485f677212 */ /* 0x000fe400078e3cff */
[----:B0-----:R-:W-:Y:S02]  /*3810*/  LOP3.LUT R66, R64, 0xf0f0f0f, RZ, 0xc0, !PT ;  /* 0x0f0f0f0f40427812 */ /* 0x001fe400078ec0ff */
[----:B------:R-:W-:-:S03]  /*3820*/  LOP3.LUT R103, R103, 0x8080808, R60, 0x60, !PT ;  /* 0x0808080867677812 */ /* 0x000fc600078e603c */
[----:B------:R-:W-:Y:S01]  /*3830*/  VIADD R105, R66, 0x78787878 ;  /* 0x7878787842697836 */ /* 0x000fe20000000000 */
[----:B------:R0:W-:Y:S01]  /*3840*/  STS [R121+0x10], R68 ;  /* 0x0000104479007388 */ /* 0x0001e20000000800 */
[----:B------:R-:W-:-:S03]  /*3850*/  PRMT R73, R60, 0xba98, RZ ;  /* 0x0000ba983c497816 */ /* 0x000fc600000000ff */
[----:B------:R-:W-:Y:S02]  /*3860*/  LOP3.LUT R107, R105, R64, RZ, 0x3c, !PT ;  /* 0x00000040696b7212 */ /* 0x000fe400078e3cff */
[----:B------:R-:W-:Y:S02]  /*3870*/  PRMT R64, R103, 0xba98, RZ ;  /* 0x0000ba9867407816 */ /* 0x000fe400000000ff */
[----:B0-----:R-:W-:Y:S01]  /*3880*/  LOP3.LUT R68, R74, 0xf0f0f0f, RZ, 0xc0, !PT ;  /* 0x0f0f0f0f4a447812 */ /* 0x001fe200078ec0ff */
[----:B------:R0:W-:Y:S01]  /*3890*/  STS [R120], R91 ;  /* 0x0000005b78007388 */ /* 0x0001e20000000800 */
[----:B------:R-:W-:Y:S02]  /*38a0*/  LOP3.LUT R107, R107, 0x8080808, R66, 0x60, !PT ;  /* 0x080808086b6b7812 */ /* 0x000fe400078e6042 */
[C---:B------:R-:W-:Y:S02]  /*38b0*/  LOP3.LUT R95, R64.reuse, 0x80808080, R95, 0x6, !PT ;  /* 0x80808080405f7812 */ /* 0x040fe400078e065f */
[----:B------:R-:W-:-:S02]  /*38c0*/  LOP3.LUT R64, R64, 0x7f7f7f7f, R73, 0x60, !PT ;  /* 0x7f7f7f7f40407812 */ /* 0x000fc400078e6049 */
[----:B------:R-:W-:Y:S01]  /*38d0*/  PRMT R73, R66, 0xba98, RZ ;  /* 0x0000ba9842497816 */ /* 0x000fe200000000ff */
[----:B0-----:R-:W-:Y:S01]  /*38e0*/  VIADD R91, R68, 0x78787878 ;  /* 0x78787878445b7836 */ /* 0x001fe20000000000 */
[----:B------:R-:W-:Y:S01]  /*38f0*/  PRMT R60, R107, 0xba98, RZ ;  /* 0x0000ba986b3c7816 */ /* 0x000fe200000000ff */
[----:B------:R0:W-:Y:S01]  /*3900*/  STS [R120+0x10], R93 ;  /* 0x0000105d78007388 */ /* 0x0001e20000000800 */
[----:B------:R-:W-:Y:S02]  /*3910*/  SHF.R.U32.HI R66, RZ, 0x4, R74 ;  /* 0x00000004ff427819 */ /* 0x000fe4000001164a */
[----:B------:R-:W-:Y:S02]  /*3920*/  LOP3.LUT R105, R60, 0x80808080, R105, 0x6, !PT ;  /* 0x808080803c697812 */ /* 0x000fe400078e0669 */
[----:B------:R-:W-:Y:S02]  /*3930*/  LOP3.LUT R70, R66, 0xf0f0f0f, RZ, 0xc0, !PT ;  /* 0x0f0f0f0f42467812 */ /* 0x000fe400078ec0ff */
[----:B------:R-:W-:-:S02]  /*3940*/  LOP3.LUT R60, R60, 0x7f7f7f7f, R73, 0x60, !PT ;  /* 0x7f7f7f7f3c3c7812 */ /* 0x000fc400078e6049 */
[----:B0-----:R-:W-:Y:S01]  /*3950*/  LOP3.LUT R93, R91, R74, RZ, 0x3c, !PT ;  /* 0x0000004a5b5d7212 */ /* 0x001fe200078e3cff */
[----:B------:R-:W-:-:S03]  /*3960*/  VIADD R103, R70, 0x78787878 ;  /* 0x7878787846677836 */ /* 0x000fc60000000000 */
[----:B------:R-:W-:Y:S01]  /*3970*/  LOP3.LUT R93, R93, 0x8080808, R68, 0x60, !PT ;  /* 0x080808085d5d7812 */ /* 0x000fe200078e6044 */
[----:B------:R-:W-:Y:S01]  /*3980*/  IMAD R76, R76, 0x10000, R75 ;  /* 0x000100004c4c7824 */ /* 0x000fe200078e024b */
[----:B------:R-:W-:Y:S02]  /*3990*/  LOP3.LUT R105, R105, R60, RZ, 0xfc, !PT ;  /* 0x0000003c69697212 */ /* 0x000fe400078efcff */
[----:B------:R-:W-:Y:S02]  /*39a0*/  PRMT R60, R93, 0xba98, RZ ;  /* 0x0000ba985d3c7816 */ /* 0x000fe400000000ff */
[----:B------:R-:W-:Y:S02]  /*39b0*/  PRMT R73, R68, 0xba98, RZ ;  /* 0x0000ba9844497816 */ /* 0x000fe400000000ff */
[----:B------:R-:W-:Y:S02]  /*39c0*/  LOP3.LUT R75, R103, R66, RZ, 0x3c, !PT ;  /* 0x00000042674b7212 */ /* 0x000fe400078e3cff */
[----:B------:R-:W-:-:S02]  /*39d0*/  LOP3.LUT R91, R60, 0x80808080, R91, 0x6, !PT ;  /* 0x808080803c5b7812 */ /* 0x000fc400078e065b */
[----:B------:R-:W-:Y:S02]  /*39e0*/  LOP3.LUT R60, R60, 0x7f7f7f7f, R73, 0x60, !PT ;  /* 0x7f7f7f7f3c3c7812 */ /* 0x000fe400078e6049 */
[----:B------:R-:W-:Y:S02]  /*39f0*/  SHF.R.U32.HI R68, RZ, 0x4, R76 ;  /* 0x00000004ff447819 */ /* 0x000fe4000001164c */
[----:B------:R-:W-:Y:S02]  /*3a00*/  LOP3.LUT R66, R76, 0xf0f0f0f, RZ, 0xc0, !PT ;  /* 0x0f0f0f0f4c427812 */ /* 0x000fe400078ec0ff */
[----:B------:R-:W-:Y:S02]  /*3a10*/  LOP3.LUT R75, R75, 0x8080808, R70, 0x60, !PT ;  /* 0x080808084b4b7812 */ /* 0x000fe400078e6046 */
[----:B------:R-:W-:Y:S02]  /*3a20*/  PRMT R73, R70, 0xba98, RZ ;  /* 0x0000ba9846497816 */ /* 0x000fe400000000ff */
[----:B------:R-:W-:-:S02]  /*3a30*/  LOP3.LUT R60, R91, R60, RZ, 0xfc, !PT ;  /* 0x0000003c5b3c7212 */ /* 0x000fc400078efcff */
[----:B------:R-:W-:Y:S02]  /*3a40*/  LOP3.LUT R70, R68, 0xf0f0f0f, RZ, 0xc0, !PT ;  /* 0x0f0f0f0f44467812 */ /* 0x000fe400078ec0ff */
[----:B------:R-:W-:Y:S02]  /*3a50*/  IADD3 R91, PT, PT, R66, 0x78787878, RZ ;  /* 0x78787878425b7810 */ /* 0x000fe40007ffe0ff */
[----:B------:R-:W-:Y:S01]  /*3a60*/  LOP3.LUT R95, R95, R64, RZ, 0xfc, !PT ;  /* 0x000000405f5f7212 */ /* 0x000fe200078efcff */
[----:B------:R-:W-:Y:S01]  /*3a70*/  VIADD R93, R70, 0x78787878 ;  /* 0x78787878465d7836 */ /* 0x000fe20000000000 */
[----:B------:R-:W-:Y:S02]  /*3a80*/  PRMT R64, R75, 0xba98, RZ ;  /* 0x0000ba984b407816 */ /* 0x000fe400000000ff */
[----:B------:R-:W-:Y:S01]  /*3a90*/  LOP3.LUT R75, R91, R76, RZ, 0x3c, !PT ;  /* 0x0000004c5b4b7212 */ /* 0x000fe200078e3cff */
[----:B------:R0:W-:Y:S03]  /*3aa0*/  STS [R118], R95 ;  /* 0x0000005f76007388 */ /* 0x0001e60000000800 */
[----:B------:R-:W-:-:S02]  /*3ab0*/  LOP3.LUT R75, R75, 0x8080808, R66, 0x60, !PT ;  /* 0x080808084b4b7812 */ /* 0x000fc400078e6042 */
[C---:B------:R-:W-:Y:S02]  /*3ac0*/  LOP3.LUT R103, R64.reuse, 0x80808080, R103, 0x6, !PT ;  /* 0x8080808040677812 */ /* 0x040fe400078e0667 */
[----:B------:R-:W-:Y:S02]  /*3ad0*/  LOP3.LUT R64, R64, 0x7f7f7f7f, R73, 0x60, !PT ;  /* 0x7f7f7f7f40407812 */ /* 0x000fe400078e6049 */
[----:B0-----:R-:W-:Y:S02]  /*3ae0*/  LOP3.LUT R95, R93, R68, RZ, 0x3c, !PT ;  /* 0x000000445d5f7212 */ /* 0x001fe400078e3cff */
        /* <DEDUP_REMOVED lines=8> */
[----:B------:R-:W-:Y:S01]  /*3b70*/  LOP3.LUT R72, R77, 0xf0f0f0f, RZ, 0xc0, !PT ;  /* 0x0f0f0f0f4d487812 */ /* 0x000fe200078ec0ff */
[----:B------:R-:W-:Y:S01]  /*3b80*/  STS [R118+0x10], R105 ;  /* 0x0000106976007388 */ /* 0x000fe20000000800 */
[----:B------:R-:W-:-:S02]  /*3b90*/  LOP3.LUT R93, R66, 0x80808080, R93, 0x6, !PT ;  /* 0x80808080425d7812 */ /* 0x000fc400078e065d */
[----:B------:R-:W-:Y:S01]  /*3ba0*/  LOP3.LUT R91, R91, R68, RZ, 0xfc, !PT ;  /* 0x000000445b5b7212 */ /* 0x000fe200078efcff */
[----:B------:R0:W-:Y:S01]  /*3bb0*/  STS [R117], R60 ;  /* 0x0000003c75007388 */ /* 0x0001e20000000800 */
[----:B------:R-:W-:Y:S02]  /*3bc0*/  LOP3.LUT R66, R66, 0x7f7f7f7f, R73, 0x60, !PT ;  /* 0x7f7f7f7f42427812 */ /* 0x000fe400078e6049 */
[----:B------:R-:W-:Y:S02]  /*3bd0*/  SHF.R.U32.HI R68, RZ, 0x4, R77 ;  /* 0x00000004ff447819 */ /* 0x000fe4000001164d */
[----:B------:R-:W-:Y:S02]  /*3be0*/  LOP3.LUT R93, R93, R66, RZ, 0xfc, !PT ;  /* 0x000000425d5d7212 */ /* 0x000fe400078efcff */
[----:B------:R-:W-:Y:S01]  /*3bf0*/  LOP3.LUT R66, R68, 0xf0f0f0f, RZ, 0xc0, !PT ;  /* 0x0f0f0f0f44427812 */ /* 0x000fe200078ec0ff */
[----:B0-----:R-:W-:-:S04]  /*3c00*/  VIADD R60, R72, 0x78787878 ;  /* 0x78787878483c7836 */ /* 0x001fc80000000000 */
[----:B------:R-:W-:Y:S01]  /*3c10*/  VIADD R73, R66, 0x78787878 ;  /* 0x7878787842497836 */ /* 0x000fe20000000000 */
[----:B------:R-:W-:Y:S01]  /*3c20*/  LOP3.LUT R77, R60, R77, RZ, 0x3c, !PT ;  /* 0x0000004d3c4d7212 */ /* 0x000fe200078e3cff */
[----:B------:R-:W-:-:S03]  /*3c30*/  IMAD R79, R80, 0x10000, R79 ;  /* 0x00010000504f7824 */ /* 0x000fc600078e024f */
[----:B------:R-:W-:Y:S02]  /*3c40*/  LOP3.LUT R77, R77, 0x8080808, R72, 0x60, !PT ;  /* 0x080808084d4d7812 */ /* 0x000fe400078e6048 */
[----:B------:R-:W-:Y:S02]  /*3c50*/  LOP3.LUT R75, R73, R68, RZ, 0x3c, !PT ;  /* 0x00000044494b7212 */ /* 0x000fe400078e3cff */
[----:B------:R-:W-:Y:S02]  /*3c60*/  PRMT R77, R77, 0xba98, RZ ;  /* 0x0000ba984d4d7816 */ /* 0x000fe400000000ff */
[----:B------:R-:W-:Y:S02]  /*3c70*/  PRMT R72, R72, 0xba98, RZ ;  /* 0x0000ba9848487816 */ /* 0x000fe400000000ff */
[----:B------:R-:W-:Y:S02]  /*3c80*/  LOP3.LUT R64, R103, R64, RZ, 0xfc, !PT ;  /* 0x0000004067407212 */ /* 0x000fe400078efcff */
[----:B------:R-:W-:-:S02]  /*3c90*/  LOP3.LUT R70, R79, 0xf0f0f0f, RZ, 0xc0, !PT ;  /* 0x0f0f0f0f4f467812 */ /* 0x000fc400078ec0ff */
[----:B------:R-:W-:Y:S02]  /*3ca0*/  LOP3.LUT R60, R77, 0x80808080, R60, 0x6, !PT ;  /* 0x808080804d3c7812 */ /* 0x000fe400078e063c */
[----:B------:R-:W-:Y:S02]  /*3cb0*/  LOP3.LUT R75, R75, 0x8080808, R66, 0x60, !PT ;  /* 0x080808084b4b7812 */ /* 0x000fe400078e6042 */
[----:B------:R-:W-:Y:S01]  /*3cc0*/  LOP3.LUT R77, R77, 0x7f7f7f7f, R72, 0x60, !PT ;  /* 0x7f7f7f7f4d4d7812 */ /* 0x000fe200078e6048 */
[----:B------:R0:W-:Y:S01]  /*3cd0*/  STS [R117+0x10], R64 ;  /* 0x0000104075007388 */ /* 0x0001e20000000800 */
[----:B------:R-:W-:Y:S02]  /*3ce0*/  IADD3 R68, PT, PT, R70, 0x78787878, RZ ;  /* 0x7878787846447810 */ /* 0x000fe40007ffe0ff */
[----:B------:R-:W-:Y:S02]  /*3cf0*/  SHF.R.U32.HI R72, RZ, 0x4, R79 ;  /* 0x00000004ff487819 */ /* 0x000fe4000001164f */
[----:B------:R-:W-:-:S02]  /*3d00*/  LOP3.LUT R79, R68, R79, RZ, 0x3c, !PT ;  /* 0x0000004f444f7212 */ /* 0x000fc400078e3cff */
[----:B0-----:R-:W-:Y:S02]  /*3d10*/  PRMT R64, R75, 0xba98, RZ ;  /* 0x0000ba984b407816 */ /* 0x001fe400000000ff */
[----:B------:R-:W-:Y:S02]  /*3d20*/  PRMT R75, R66, 0xba98, RZ ;  /* 0x0000ba98424b7816 */ /* 0x000fe400000000ff */
[----:B------:R-:W-:Y:S02]  /*3d30*/  LOP3.LUT R66, R72, 0xf0f0f0f, RZ, 0xc0, !PT ;  /* 0x0f0f0f0f48427812 */ /* 0x000fe400078ec0ff */
[C---:B------:R-:W-:Y:S02]  /*3d40*/  LOP3.LUT R73, R64.reuse, 0x80808080, R73, 0x6, !PT ;  /* 0x8080808040497812 */ /* 0x040fe400078e0649 */
[----:B------:R-:W-:Y:S02]  /*3d50*/  LOP3.LUT R79, R79, 0x8080808, R70, 0x60, !PT ;  /* 0x080808084f4f7812 */ /* 0x000fe400078e6046 */
[----:B------:R-:W-:Y:S01]  /*3d60*/  LOP3.LUT R64, R64, 0x7f7f7f7f, R75, 0x60, !PT ;  /* 0x7f7f7f7f40407812 */ /* 0x000fe200078e604b */
[----:B------:R-:W-:Y:S01]  /*3d70*/  VIADD R75, R66, 0x78787878 ;  /* 0x78787878424b7836 */ /* 0x000fe20000000000 */
[----:B------:R-:W-:Y:S01]  /*3d80*/  PRMT R79, R79, 0xba98, RZ ;  /* 0x0000ba984f4f7816 */ /* 0x000fe200000000ff */
[----:B------:R-:W-:Y:S01]  /*3d90*/  IMAD R81, R82, 0x10000, R81 ;  /* 0x0001000052517824 */ /* 0x000fe200078e0251 */
[----:B------:R-:W-:-:S02]  /*3da0*/  PRMT R70, R70, 0xba98, RZ ;  /* 0x0000ba9846467816 */ /* 0x000fc400000000ff */
[----:B------:R-:W-:Y:S02]  /*3db0*/  LOP3.LUT R64, R73, R64, RZ, 0xfc, !PT ;  /* 0x0000004049407212 */ /* 0x000fe400078efcff */
[----:B------:R-:W-:Y:S02]  /*3dc0*/  LOP3.LUT R73, R75, R72, RZ, 0x3c, !PT ;  /* 0x000000484b497212 */ /* 0x000fe400078e3cff */
[C---:B------:R-:W-:Y:S02]  /*3dd0*/  LOP3.LUT R68, R79.reuse, 0x80808080, R68, 0x6, !PT ;  /* 0x808080804f447812 */ /* 0x040fe400078e0644 */
[----:B------:R-:W-:Y:S02]  /*3de0*/  LOP3.LUT R79, R79, 0x7f7f7f7f, R70, 0x60, !PT ;  /* 0x7f7f7f7f4f4f7812 */ /* 0x000fe400078e6046 */
[----:B------:R-:W-:Y:S02]  /*3df0*/  LOP3.LUT R73, R73, 0x8080808, R66, 0x60, !PT ;  /* 0x0808080849497812 */ /* 0x000fe400078e6042 */
[----:B------:R-:W-:-:S02]  /*3e00*/  SHF.R.U32.HI R72, RZ, 0x4, R81 ;  /* 0x00000004ff487819 */ /* 0x000fc40000011651 */
[----:B------:R-:W-:Y:S02]  /*3e10*/  LOP3.LUT R79, R68, R79, RZ, 0xfc, !PT ;  /* 0x0000004f444f7212 */ /* 0x000fe400078efcff */
[----:B------:R-:W-:Y:S02]  /*3e20*/  PRMT R68, R73, 0xba98, RZ ;  /* 0x0000ba9849447816 */ /* 0x000fe400000000ff */
[----:B------:R-:W-:Y:S02]  /*3e30*/  LOP3.LUT R70, R81, 0xf0f0f0f, RZ, 0xc0, !PT ;  /* 0x0f0f0f0f51467812 */ /* 0x000fe400078ec0ff */
[----:B------:R-:W-:Y:S02]  /*3e40*/  PRMT R73, R66, 0xba98, RZ ;  /* 0x0000ba9842497816 */ /* 0x000fe400000000ff */
[----:B------:R-:W-:Y:S02]  /*3e50*/  LOP3.LUT R74, R72, 0xf0f0f0f, RZ, 0xc0, !PT ;  /* 0x0f0f0f0f484a7812 */ /* 0x000fe400078ec0ff */
[----:B------:R-:W-:Y:S01]  /*3e60*/  LOP3.LUT R75, R68, 0x80808080, R75, 0x6, !PT ;  /* 0x80808080444b7812 */ /* 0x000fe200078e064b */
[----:B------:R-:W-:Y:S01]  /*3e70*/  VIADD R66, R70, 0x78787878 ;  /* 0x7878787846427836 */ /* 0x000fe20000000000 */
[----:B------:R-:W-:Y:S01]  /*3e80*/  LOP3.LUT R68, R68, 0x7f7f7f7f, R73, 0x60, !PT ;  /* 0x7f7f7f7f44447812 */ /* 0x000fe200078e6049 */
[----:B------:R-:W-:Y:S01]  /*3e90*/  VIADD R73, R74, 0x78787878 ;  /* 0x787878784a497836 */ /* 0x000fe20000000000 */
[----:B------:R-:W-:-:S02]  /*3ea0*/  LOP3.LUT R60, R60, R77, RZ, 0xfc, !PT ;  /* 0x0000004d3c3c7212 */ /* 0x000fc400078efcff */
[----:B------:R-:W-:Y:S02]  /*3eb0*/  LOP3.LUT R81, R66, R81, RZ, 0x3c, !PT ;  /* 0x0000005142517212 */ /* 0x000fe400078e3cff */
[----:B------:R-:W-:Y:S01]  /*3ec0*/  LOP3.LUT R77, R73, R72, RZ, 0x3c, !PT ;  /* 0x00000048494d7212 */ /* 0x000fe200078e3cff */
[----:B------:R-:W-:Y:S01]  /*3ed0*/  IMAD R84, R84, 0x10000, R83 ;  /* 0x0001000054547824 */ /* 0x000fe200078e0253 */
[----:B------:R-:W-:Y:S02]  /*3ee0*/  LOP3.LUT R81, R81, 0x8080808, R70, 0x60, !PT ;  /* 0x0808080851517812 */ /* 0x000fe400078e6046 */
[----:B------:R-:W-:Y:S01]  /*3ef0*/  LOP3.LUT R77, R77, 0x8080808, R74, 0x60, !PT ;  /* 0x080808084d4d7812 */ /* 0x000fe200078e604a */
[----:B------:R-:W-:Y:S01]  /*3f00*/  STS [R116], R91 ;  /* 0x0000005b74007388 */ /* 0x000fe20000000800 */
[----:B------:R-:W-:-:S03]  /*3f10*/  PRMT R81, R81, 0xba98, RZ ;  /* 0x0000ba9851517816 */ /* 0x000fc600000000ff */
[----:B------:R-:W-:Y:S01]  /*3f20*/  STS [R116+0x10], R93 ;  /* 0x0000105d74007388 */ /* 0x000fe20000000800 */
[----:B------:R-:W-:-:S03]  /*3f30*/  LOP3.LUT R75, R75, R68, RZ, 0xfc, !PT ;  /* 0x000000444b4b7212 */ /* 0x000fc600078efcff */
[----:B------:R0:W-:Y:S01]  /*3f40*/  STS [R115], R60 ;  /* 0x0000003c73007388 */ /* 0x0001e20000000800 */
[----:B------:R-:W-:Y:S02]  /*3f50*/  PRMT R70, R70, 0xba98, RZ ;  /* 0x0000ba9846467816 */ /* 0x000fe400000000ff */
[----:B------:R-:W-:Y:S01]  /*3f60*/  PRMT R83, R74, 0xba98, RZ ;  /* 0x0000ba984a537816 */ /* 0x000fe200000000ff */
[----:B------:R1:W-:Y:S01]  /*3f70*/  STS [R115+0x10], R64 ;  /* 0x0000104073007388 */ /* 0x0003e20000000800 */
[----:B------:R-:W-:Y:S02]  /*3f80*/  SHF.R.U32.HI R68, RZ, 0x4, R84 ;  /* 0x00000004ff447819 */ /* 0x000fe40000011654 */
[----:B0-----:R-:W-:Y:S02]  /*3f90*/  PRMT R60, R77, 0xba98, RZ ;  /* 0x0000ba984d3c7816 */ /* 0x001fe400000000ff */
[----:B------:R-:W-:Y:S02]  /*3fa0*/  LOP3.LUT R66, R81, 0x80808080, R66, 0x6, !PT ;  /* 0x8080808051427812 */ /* 0x000fe400078e0642 */
[----:B-1----:R-:W-:-:S02]  /*3fb0*/  LOP3.LUT R64, R84, 0xf0f0f0f, RZ, 0xc0, !PT ;  /* 0x0f0f0f0f54407812 */ /* 0x002fc400078ec0ff */
[C---:B------:R-:W-:Y:S02]  /*3fc0*/  LOP3.LUT R73, R60.reuse, 0x80808080, R73, 0x6, !PT ;  /* 0x808080803c497812 */ /* 0x040fe400078e0649 */
[----:B------:R-:W-:Y:S02]  /*3fd0*/  LOP3.LUT R81, R81, 0x7f7f7f7f, R70, 0x60, !PT ;  /* 0x7f7f7f7f51517812 */ /* 0x000fe400078e6046 */
[----:B------:R-:W-:Y:S02]  /*3fe0*/  LOP3.LUT R60, R60, 0x7f7f7f7f, R83, 0x60, !PT ;  /* 0x7f7f7f7f3c3c7812 */ /* 0x000fe400078e6053 */
[----:B------:R-:W-:Y:S02]  /*3ff0*/  IADD3 R77, PT, PT, R64, 0x78787878, RZ ;  /* 0x78787878404d7810 */ /* 0x000fe40007ffe0ff */
[----:B------:R-:W-:Y:S01]  /*4000*/  LOP3.LUT R70, R68, 0xf0f0f0f, RZ, 0xc0, !PT ;  /* 0x0f0f0f0f44467812 */ /* 0x000fe200078ec0ff */
[----:B------:R0:W-:Y:S01]  /*4010*/  STS [R114], R79 ;  /* 0x0000004f72007388 */ /* 0x0001e20000000800 */
[----:B------:R-:W-:-:S02]  /*4020*/  LOP3.LUT R60, R73, R60, RZ, 0xfc, !PT ;  /* 0x0000003c493c7212 */ /* 0x000fc400078efcff */
[----:B------:R-:W-:Y:S01]  /*4030*/  LOP3.LUT R73, R77, R84, RZ, 0x3c, !PT ;  /* 0x000000544d497212 */ /* 0x000fe200078e3cff */
[----:B------:R-:W-:Y:S01]  /*4040*/  IMAD R85, R86, 0x10000, R85 ;  /* 0x0001000056557824 */ /* 0x000fe200078e0255 */
[----:B------:R-:W-:Y:S02]  /*4050*/  LOP3.LUT R66, R66, R81, RZ, 0xfc, !PT ;  /* 0x0000005142427212 */ /* 0x000fe400078efcff */
[----:B------:R-:W-:Y:S01]  /*4060*/  LOP3.LUT R73, R73, 0x8080808, R64, 0x60, !PT ;  /* 0x0808080849497812 */ /* 0x000fe200078e6040 */
[----:B0-----:R-:W-:Y:S01]  /*4070*/  VIADD R79, R70, 0x78787878 ;  /* 0x78787878464f7836 */ /* 0x001fe20000000000 */
[----:B------:R-:W-:Y:S01]  /*4080*/  LOP3.LUT R72, R85, 0xf0f0f0f, RZ, 0xc0, !PT ;  /* 0x0f0f0f0f55487812 */ /* 0x000fe200078ec0ff */
[----:B------:R-:W-:Y:S03]  /*4090*/  STS [R114+0x10], R75 ;  /* 0x0000104b72007388 */ /* 0x000fe60000000800 */
[----:B------:R-:W-:-:S02]  /*40a0*/  LOP3.LUT R81, R79, R68, RZ, 0x3c, !PT ;  /* 0x000000444f517212 */ /* 0x000fc400078e3cff */
[----:B------:R-:W-:Y:S01]  /*40b0*/  PRMT R68, R73, 0xba98, RZ ;  /* 0x0000ba9849447816 */ /* 0x000fe200000000ff */
[----:B------:R0:W-:Y:S01]  /*40c0*/  STS [R113+0x10], R60 ;  /* 0x0000103c71007388 */ /* 0x0001e20000000800 */
[----:B------:R-:W-:Y:S02]  /*40d0*/  PRMT R73, R64, 0xba98, RZ ;  /* 0x0000ba9840497816 */ /* 0x000fe400000000ff */
[----:B------:R-:W-:Y:S01]  /*40e0*/  LOP3.LUT R81, R81, 0x8080808, R70, 0x60, !PT ;  /* 0x0808080851517812 */ /* 0x000fe200078e6046 */
[----:B------:R1:W-:Y:S01]  /*40f0*/  STS [R113], R66 ;  /* 0x0000004271007388 */ /* 0x0003e20000000800 */
[C---:B------:R-:W-:Y:S02]  /*4100*/  LOP3.LUT R77, R68.reuse, 0x80808080, R77, 0x6, !PT ;  /* 0x80808080444d7812 */ /* 0x040fe400078e064d */
[----:B------:R-:W-:Y:S02]  /*4110*/  LOP3.LUT R68, R68, 0x7f7f7f7f, R73, 0x60, !PT ;  /* 0x7f7f7f7f44447812 */ /* 0x000fe400078e6049 */
[----:B0-----:R-:W-:-:S02]  /*4120*/  SHF.R.U32.HI R60, RZ, 0x4, R85 ;  /* 0x00000004ff3c7819 */ /* 0x001fc40000011655 */
[----:B------:R-:W-:Y:S01]  /*4130*/  PRMT R64, R81, 0xba98, RZ ;  /* 0x0000ba9851407816 */ /* 0x000fe200000000ff */
[----:B-1----:R-:W-:Y:S01]  /*4140*/  VIADD R66, R72, 0x78787878 ;  /* 0x7878787848427836 */ /* 0x002fe20000000000 */
[----:B------:R-:W-:Y:S02]  /*4150*/  PRMT R73, R70, 0xba98, RZ ;  /* 0x0000ba9846497816 */ /* 0x000fe400000000ff */
[----:B------:R-:W-:Y:S02]  /*4160*/  LOP3.LUT R70, R60, 0xf0f0f0f, RZ, 0xc0, !PT ;  /* 0x0f0f0f0f3c467812 */ /* 0x000fe400078ec0ff */
[----:B------:R-:W-:Y:S02]  /*4170*/  LOP3.LUT R85, R66, R85, RZ, 0x3c, !PT ;  /* 0x0000005542557212 */ /* 0x000fe400078e3cff */
        /* <DEDUP_REMOVED lines=8> */
[----:B------:R-:W-:Y:S02]  /*4200*/  LOP3.LUT R66, R85, 0x80808080, R66, 0x6, !PT ;  /* 0x8080808055427812 */ /* 0x000fe400078e0642 */
[----:B------:R-:W-:Y:S02]  /*4210*/  LOP3.LUT R75, R75, 0x8080808, R70, 0x60, !PT ;  /* 0x080808084b4b7812 */ /* 0x000fe400078e6046 */
[----:B------:R-:W-:Y:S02]  /*4220*/  LOP3.LUT R79, R79, R64, RZ, 0xfc, !PT ;  /* 0x000000404f4f7212 */ /* 0x000fe400078efcff */
[----:B------:R-:W-:-:S02]  /*4230*/  LOP3.LUT R85, R85, 0x7f7f7f7f, R72, 0x60, !PT ;  /* 0x7f7f7f7f55557812 */ /* 0x000fc400078e6048 */
[----:B------:R-:W-:Y:S02]  /*4240*/  LOP3.LUT R64, R87, 0xf0f0f0f, RZ, 0xc0, !PT ;  /* 0x0f0f0f0f57407812 */ /* 0x000fe400078ec0ff */
[----:B------:R-:W-:Y:S02]  /*4250*/  SHF.R.U32.HI R72, RZ, 0x4, R87 ;  /* 0x00000004ff487819 */ /* 0x000fe40000011657 */
[----:B------:R-:W-:Y:S02]  /*4260*/  PRMT R60, R75, 0xba98, RZ ;  /* 0x0000ba984b3c7816 */ /* 0x000fe400000000ff */
[----:B------:R-:W-:Y:S02]  /*4270*/  LOP3.LUT R77, R77, R68, RZ, 0xfc, !PT ;  /* 0x000000444d4d7212 */ /* 0x000fe400078efcff */
[----:B------:R-:W-:Y:S02]  /*4280*/  PRMT R75, R70, 0xba98, RZ ;  /* 0x0000ba98464b7816 */ /* 0x000fe400000000ff */
[----:B------:R-:W-:-:S02]  /*4290*/  IADD3 R68, PT, PT, R64, 0x78787878, RZ ;  /* 0x7878787840447810 */ /* 0x000fc40007ffe0ff */
[----:B------:R-:W-:Y:S02]  /*42a0*/  LOP3.LUT R70, R72, 0xf0f0f0f, RZ, 0xc0, !PT ;  /* 0x0f0f0f0f48467812 */ /* 0x000fe400078ec0ff */
[----:B------:R-:W-:Y:S02]  /*42b0*/  LOP3.LUT R73, R60, 0x80808080, R73, 0x6, !PT ;  /* 0x808080803c497812 */ /* 0x000fe400078e0649 */
[----:B------:R-:W-:Y:S02]  /*42c0*/  LOP3.LUT R87, R68, R87, RZ, 0x3c, !PT ;  /* 0x0000005744577212 */ /* 0x000fe400078e3cff */
[----:B------:R-:W-:Y:S01]  /*42d0*/  LOP3.LUT R60, R60, 0x7f7f7f7f, R75, 0x60, !PT ;  /* 0x7f7f7f7f3c3c7812 */ /* 0x000fe200078e604b */
[----:B------:R-:W-:Y:S01]  /*42e0*/  VIADD R75, R70, 0x78787878 ;  /* 0x78787878464b7836 */ /* 0x000fe20000000000 */
[----:B------:R-:W-:Y:S02]  /*42f0*/  LOP3.LUT R87, R87, 0x8080808, R64, 0x60, !PT ;  /* 0x0808080857577812 */ /* 0x000fe400078e6040 */
[----:B------:R-:W-:-:S02]  /*4300*/  LOP3.LUT R60, R73, R60, RZ, 0xfc, !PT ;  /* 0x0000003c493c7212 */ /* 0x000fc400078efcff */
[----:B------:R-:W-:Y:S02]  /*4310*/  LOP3.LUT R73, R75, R72, RZ, 0x3c, !PT ;  /* 0x000000484b497212 */ /* 0x000fe400078e3cff */
[----:B------:R-:W-:Y:S02]  /*4320*/  PRMT R87, R87, 0xba98, RZ ;  /* 0x0000ba9857577816 */ /* 0x000fe400000000ff */
[----:B------:R-:W-:Y:S01]  /*4330*/  PRMT R64, R64, 0xba98, RZ ;  /* 0x0000ba9840407816 */ /* 0x000fe200000000ff */
[----:B------:R-:W-:Y:S01]  /*4340*/  IMAD R89, R94, 0x10000, R89 ;  /* 0x000100005e597824 */ /* 0x000fe200078e0259 */
[----:B------:R-:W-:Y:S02]  /*4350*/  LOP3.LUT R73, R73, 0x8080808, R70, 0x60, !PT ;  /* 0x0808080849497812 */ /* 0x000fe400078e6046 */
[C---:B------:R-:W-:Y:S02]  /*4360*/  LOP3.LUT R68, R87.reuse, 0x80808080, R68, 0x6, !PT ;  /* 0x8080808057447812 */ /* 0x040fe400078e0644 */
[----:B------:R-:W-:-:S02]  /*4370*/  LOP3.LUT R87, R87, 0x7f7f7f7f, R64, 0x60, !PT ;  /* 0x7f7f7f7f57577812 */ /* 0x000fc400078e6040 */
[----:B------:R-:W-:Y:S02]  /*4380*/  PRMT R64, R73, 0xba98, RZ ;  /* 0x0000ba9849407816 */ /* 0x000fe400000000ff */
[----:B------:R-:W-:Y:S02]  /*4390*/  PRMT R73, R70, 0xba98, RZ ;  /* 0x0000ba9846497816 */ /* 0x000fe400000000ff */
[----:B------:R-:W-:Y:S02]  /*43a0*/  SHF.R.U32.HI R70, RZ, 0x4, R89 ;  /* 0x00000004ff467819 */ /* 0x000fe40000011659 */
[----:B------:R-:W-:Y:S02]  /*43b0*/  LOP3.LUT R87, R68, R87, RZ, 0xfc, !PT ;  /* 0x0000005744577212 */ /* 0x000fe400078efcff */
[----:B------:R-:W-:Y:S02]  /*43c0*/  LOP3.LUT R68, R70, 0xf0f0f0f, RZ, 0xc0, !PT ;  /* 0x0f0f0f0f46447812 */ /* 0x000fe400078ec0ff */
[----:B------:R-:W-:-:S02]  /*43d0*/  LOP3.LUT R75, R64, 0x80808080, R75, 0x6, !PT ;  /* 0x80808080404b7812 */ /* 0x000fc400078e064b */
[----:B------:R-:W-:Y:S02]  /*43e0*/  LOP3.LUT R66, R66, R85, RZ, 0xfc, !PT ;  /* 0x0000005542427212 */ /* 0x000fe400078efcff */
[----:B------:R-:W-:Y:S01]  /*43f0*/  LOP3.LUT R64, R64, 0x7f7f7f7f, R73, 0x60, !PT ;  /* 0x7f7f7f7f40407812 */ /* 0x000fe200078e6049 */
[----:B------:R-:W-:Y:S01]  /*4400*/  VIADD R73, R68, 0x78787878 ;  /* 0x7878787844497836 */ /* 0x000fe20000000000 */
[----:B------:R-:W-:Y:S01]  /*4410*/  LOP3.LUT R72, R89, 0xf0f0f0f, RZ, 0xc0, !PT ;  /* 0x0f0f0f0f59487812 */ /* 0x000fe200078ec0ff */
[----:B------:R0:W-:Y:S01]  /*4420*/  STS [R112], R77 ;  /* 0x0000004d70007388 */ /* 0x0001e20000000800 */
[----:B--2---:R-:W-:-:S03]  /*4430*/  IMAD R62, R63, 0x10000, R62 ;  /* 0x000100003f3e7824 */ /* 0x004fc600078e023e */
[----:B------:R-:W-:Y:S04]  /*4440*/  STS [R112+0x10], R79 ;  /* 0x0000104f70007388 */ /* 0x000fe80000000800 */
[----:B------:R1:W-:Y:S01]  /*4450*/  STS [R111], R66 ;  /* 0x000000426f007388 */ /* 0x0003e20000000800 */
[----:B0-----:R-:W-:Y:S02]  /*4460*/  LOP3.LUT R77, R73, R70, RZ, 0x3c, !PT ;  /* 0x00000046494d7212 */ /* 0x001fe400078e3cff */
[----:B------:R-:W-:Y:S02]  /*4470*/  LOP3.LUT R75, R75, R64, RZ, 0xfc, !PT ;  /* 0x000000404b4b7212 */ /* 0x000fe400078efcff */
[----:B------:R-:W-:Y:S01]  /*4480*/  LOP3.LUT R77, R77, 0x8080808, R68, 0x60, !PT ;  /* 0x080808084d4d7812 */ /* 0x000fe200078e6044 */
[----:B-1----:R-:W-:Y:S01]  /*4490*/  VIADD R66, R72, 0x78787878 ;  /* 0x7878787848427836 */ /* 0x002fe20000000000 */
[----:B------:R-:W-:Y:S01]  /*44a0*/  SHF.R.U32.HI R70, RZ, 0x4, R62 ;  /* 0x00000004ff467819 */ /* 0x000fe2000001163e */
[----:B------:R0:W-:Y:S01]  /*44b0*/  STS [R111+0x10], R60 ;  /* 0x0000103c6f007388 */ /* 0x0001e20000000800 */
[----:B------:R-:W-:-:S02]  /*44c0*/  LOP3.LUT R64, R62, 0xf0f0f0f, RZ, 0xc0, !PT ;  /* 0x0f0f0f0f3e407812 */ /* 0x000fc400078ec0ff */
[----:B------:R-:W-:Y:S01]  /*44d0*/  LOP3.LUT R89, R66, R89, RZ, 0x3c, !PT ;  /* 0x0000005942597212 */ /* 0x000fe200078e3cff */
[----:B------:R1:W-:Y:S01]  /*44e0*/  STS [R110+0x10], R75 ;  /* 0x0000104b6e007388 */ /* 0x0003e20000000800 */
[----:B------:R-:W-:Y:S02]  /*44f0*/  PRMT R63, R68, 0xba98, RZ ;  /* 0x0000ba98443f7816 */ /* 0x000fe400000000ff */
[----:B------:R-:W-:Y:S02]  /*4500*/  LOP3.LUT R89, R89, 0x8080808, R72, 0x60, !PT ;  /* 0x0808080859597812 */ /* 0x000fe400078e6048 */
[----:B------:R-:W-:Y:S02]  /*4510*/  LOP3.LUT R68, R70, 0xf0f0f0f, RZ, 0xc0, !PT ;  /* 0x0f0f0f0f46447812 */ /* 0x000fe400078ec0ff */
[----:B0-----:R-:W-:Y:S02]  /*4520*/  PRMT R60, R77, 0xba98, RZ ;  /* 0x0000ba984d3c7816 */ /* 0x001fe400000000ff */
[----:B-1----:R-:W-:-:S02]  /*4530*/  IADD3 R75, PT, PT, R64, 0x78787878, RZ ;  /* 0x78787878404b7810 */ /* 0x002fc40007ffe0ff */
[----:B------:R-:W-:Y:S01]  /*4540*/  LOP3.LUT R73, R60, 0x80808080, R73, 0x6, !PT ;  /* 0x808080803c497812 */ /* 0x000fe200078e0649 */
[----:B------:R-:W-:Y:S01]  /*4550*/  VIADD R77, R68, 0x78787878 ;  /* 0x78787878444d7836 */ /* 0x000fe20000000000 */
[----:B------:R-:W-:Y:S02]  /*4560*/  PRMT R89, R89, 0xba98, RZ ;  /* 0x0000ba9859597816 */ /* 0x000fe400000000ff */
[----:B------:R-:W-:Y:S02]  /*4570*/  LOP3.LUT R60, R60, 0x7f7f7f7f, R63, 0x60, !PT ;  /* 0x7f7f7f7f3c3c7812 */ /* 0x000fe400078e603f */
[----:B------:R-:W-:Y:S02]  /*4580*/  PRMT R72, R72, 0xba98, RZ ;  /* 0x0000ba9848487816 */ /* 0x000fe400000000ff */
[----:B------:R-:W-:Y:S01]  /*4590*/  LOP3.LUT R63, R75, R62, RZ, 0x3c, !PT ;  /* 0x0000003e4b3f7212 */ /* 0x000fe200078e3cff */
[----:B------:R-:W-:Y:S01]  /*45a0*/  IMAD R62, R56, 0x10000, R53 ;  /* 0x00010000383e7824 */ /* 0x000fe200078e0235 */
[----:B------:R-:W-:-:S02]  /*45b0*/  LOP3.LUT R66, R89, 0x80808080, R66, 0x6, !PT ;  /* 0x8080808059427812 */ /* 0x000fc400078e0642 */
[----:B------:R-:W-:Y:S02]  /*45c0*/  LOP3.LUT R89, R89, 0x7f7f7f7f, R72, 0x60, !PT ;  /* 0x7f7f7f7f59597812 */ /* 0x000fe400078e6048 */
[----:B------:R-:W-:Y:S02]  /*45d0*/  LOP3.LUT R63, R63, 0x8080808, R64, 0x60, !PT ;  /* 0x080808083f3f7812 */ /* 0x000fe400078e6040 */
[----:B------:R-:W-:Y:S02]  /*45e0*/  LOP3.LUT R79, R77, R70, RZ, 0x3c, !PT ;  /* 0x000000464d4f7212 */ /* 0x000fe400078e3cff */
[----:B------:R-:W-:Y:S02]  /*45f0*/  LOP3.LUT R89, R66, R89, RZ, 0xfc, !PT ;  /* 0x0000005942597212 */ /* 0x000fe400078efcff */
[----:B------:R-:W-:Y:S02]  /*4600*/  PRMT R56, R63, 0xba98, RZ ;  /* 0x0000ba983f387816 */ /* 0x000fe400000000ff */
[----:B------:R-:W-:-:S02]  /*4610*/  LOP3.LUT R79, R79, 0x8080808, R68, 0x60, !PT ;  /* 0x080808084f4f7812 */ /* 0x000fc400078e6044 */
[----:B------:R-:W-:Y:S02]  /*4620*/  LOP3.LUT R66, R62, 0xf0f0f0f, RZ, 0xc0, !PT ;  /* 0x0f0f0f0f3e427812 */ /* 0x000fe400078ec0ff */
[----:B------:R-:W-:Y:S02]  /*4630*/  PRMT R53, R64, 0xba98, RZ ;  /* 0x0000ba9840357816 */ /* 0x000fe400000000ff */
[----:B------:R-:W-:Y:S02]  /*4640*/  LOP3.LUT R73, R73, R60, RZ, 0xfc, !PT ;  /* 0x0000003c49497212 */ /* 0x000fe400078efcff */
[C---:B------:R-:W-:Y:S02]  /*4650*/  LOP3.LUT R75, R56.reuse, 0x80808080, R75, 0x6, !PT ;  /* 0x80808080384b7812 */ /* 0x040fe400078e064b */
[----:B------:R-:W-:Y:S02]  /*4660*/  PRMT R60, R79, 0xba98, RZ ;  /* 0x0000ba984f3c7816 */ /* 0x000fe400000000ff */
[----:B------:R-:W-:Y:S01]  /*4670*/  LOP3.LUT R56, R56, 0x7f7f7f7f, R53, 0x60, !PT ;  /* 0x7f7f7f7f38387812 */ /* 0x000fe200078e6035 */
[----:B------:R-:W-:Y:S01]  /*4680*/  VIADD R53, R66, 0x78787878 ;  /* 0x7878787842357836 */ /* 0x000fe20000000000 */
[----:B------:R-:W-:-:S02]  /*4690*/  PRMT R63, R68, 0xba98, RZ ;  /* 0x0000ba98443f7816 */ /* 0x000fc400000000ff */
[----:B------:R-:W-:Y:S01]  /*46a0*/  LOP3.LUT R77, R60, 0x80808080, R77, 0x6, !PT ;  /* 0x808080803c4d7812 */ /* 0x000fe200078e064d */
[----:B---3--:R-:W-:Y:S01]  /*46b0*/  IMAD R68, R58, 0x10000, R49 ;  /* 0x000100003a447824 */ /* 0x008fe200078e0231 */
[----:B------:R-:W-:Y:S02]  /*46c0*/  LOP3.LUT R60, R60, 0x7f7f7f7f, R63, 0x60, !PT ;  /* 0x7f7f7f7f3c3c7812 */ /* 0x000fe400078e603f */
[----:B------:R-:W-:Y:S02]  /*46d0*/  LOP3.LUT R63, R53, R62, RZ, 0x3c, !PT ;  /* 0x0000003e353f7212 */ /* 0x000fe400078e3cff */
[----:B------:R-:W-:Y:S02]  /*46e0*/  SHF.R.U32.HI R62, RZ, 0x4, R62 ;  /* 0x00000004ff3e7819 */ /* 0x000fe4000001163e */
[----:B------:R-:W-:Y:S02]  /*46f0*/  LOP3.LUT R63, R63, 0x8080808, R66, 0x60, !PT ;  /* 0x080808083f3f7812 */ /* 0x000fe400078e6042 */
[----:B------:R-:W-:-:S02]  /*4700*/  SHF.R.U32.HI R72, RZ, 0x4, R68 ;  /* 0x00000004ff487819 */ /* 0x000fc40000011644 */
[----:B------:R-:W-:Y:S02]  /*4710*/  LOP3.LUT R64, R62, 0xf0f0f0f, RZ, 0xc0, !PT ;  /* 0x0f0f0f0f3e407812 */ /* 0x000fe400078ec0ff */
[----:B------:R-:W-:Y:S02]  /*4720*/  PRMT R58, R63, 0xba98, RZ ;  /* 0x0000ba983f3a7816 */ /* 0x000fe400000000ff */
[----:B------:R-:W-:Y:S02]  /*4730*/  PRMT R49, R66, 0xba98, RZ ;  /* 0x0000ba9842317816 */ /* 0x000fe400000000ff */
[----:B------:R-:W-:Y:S02]  /*4740*/  LOP3.LUT R70, R68, 0xf0f0f0f, RZ, 0xc0, !PT ;  /* 0x0f0f0f0f44467812 */ /* 0x000fe400078ec0ff */
[----:B------:R-:W-:Y:S02]  /*4750*/  LOP3.LUT R66, R72, 0xf0f0f0f, RZ, 0xc0, !PT ;  /* 0x0f0f0f0f48427812 */ /* 0x000fe400078ec0ff */
[----:B------:R-:W-:Y:S01]  /*4760*/  IADD3 R63, PT, PT, R64, 0x78787878, RZ ;  /* 0x78787878403f7810 */ /* 0x000fe20007ffe0ff */
[----:B------:R-:W-:Y:S01]  /*4770*/  STS [R110], R87 ;  /* 0x000000576e007388 */ /* 0x000fe20000000800 */
[----:B------:R-:W-:Y:S01]  /*4780*/  LOP3.LUT R53, R58, 0x80808080, R53, 0x6, !PT ;  /* 0x808080803a357812 */ /* 0x000fe200078e0635 */
[----:B------:R-:W-:Y:S01]  /*4790*/  VIADD R79, R66, 0x78787878 ;  /* 0x78787878424f7836 */ /* 0x000fe20000000000 */
[----:B------:R-:W-:Y:S01]  /*47a0*/  LOP3.LUT R58, R58, 0x7f7f7f7f, R49, 0x60, !PT ;  /* 0x7f7f7f7f3a3a7812 */ /* 0x000fe200078e6031 */
[----:B------:R0:W-:Y:S01]  /*47b0*/  STS [R108+0x10], R73 ;  /* 0x000010496c007388 */ /* 0x0001e20000000800 */
[----:B------:R-:W-:-:S02]  /*47c0*/  LOP3.LUT R49, R63, R62, RZ, 0x3c, !PT ;  /* 0x0000003e3f317212 */ /* 0x000fc400078e3cff */
[----:B------:R-:W-:Y:S02]  /*47d0*/  LOP3.LUT R56, R75, R56, RZ, 0xfc, !PT ;  /* 0x000000384b387212 */ /* 0x000fe400078efcff */
[----:B------:R-:W-:Y:S01]  /*47e0*/  LOP3.LUT R49, R49, 0x8080808, R64, 0x60, !PT ;  /* 0x0808080831317812 */ /* 0x000fe200078e6040 */
[----:B0-----:R-:W-:Y:S01]  /*47f0*/  VIADD R73, R70, 0x78787878 ;  /* 0x7878787846497836 */ /* 0x001fe20000000000 */
[----:B------:R-:W-:Y:S01]  /*4800*/  LOP3.LUT R81, R79, R72, RZ, 0x3c, !PT ;  /* 0x000000484f517212 */ /* 0x000fe200078e3cff */
[----:B------:R-:W-:Y:S03]  /*4810*/  STS [R108], R89 ;  /* 0x000000596c007388 */ /* 0x000fe60000000800 */
[----:B------:R-:W-:Y:S01]  /*4820*/  LOP3.LUT R75, R73, R68, RZ, 0x3c, !PT ;  /* 0x00000044494b7212 */ /* 0x000fe200078e3cff */
[----:B------:R0:W-:Y:S01]  /*4830*/  STS [R5], R56 ;  /* 0x0000003805007388 */ /* 0x0001e20000000800 */
[----:B------:R-:W-:-:S02]  /*4840*/  LOP3.LUT R81, R81, 0x8080808, R66, 0x60, !PT ;  /* 0x0808080851517812 */ /* 0x000fc400078e6042 */
[----:B------:R-:W-:Y:S02]  /*4850*/  LOP3.LUT R75, R75, 0x8080808, R70, 0x60, !PT ;  /* 0x080808084b4b7812 */ /* 0x000fe400078e6046 */
[----:B------:R-:W-:Y:S02]  /*4860*/  LOP3.LUT R53, R53, R58, RZ, 0xfc, !PT ;  /* 0x0000003a35357212 */ /* 0x000fe400078efcff */
[----:B0-----:R-:W-:Y:S02]  /*4870*/  PRMT R56, R49, 0xba98, RZ ;  /* 0x0000ba9831387816 */ /* 0x001fe400000000ff */
[----:B------:R-:W-:Y:S02]  /*4880*/  PRMT R49, R64, 0xba98, RZ ;  /* 0x0000ba9840317816 */ /* 0x000fe400000000ff */
        /* <DEDUP_REMOVED lines=27> */
[----:B----4-:R1:W-:Y:S04]  /*4a40*/  STS [R2+0x100], R51 ;  /* 0x0001003302007388 */ /* 0x0103e80000000800 */
[----:B------:R-:W-:Y:S04]  /*4a50*/  STS [R2+0x500], R71 ;  /* 0x0005004702007388 */ /* 0x000fe80000000800 */
[----:B-----5:R-:W-:Y:S04]  /*4a60*/  STS [R2+0x900], R69 ;  /* 0x0009004502007388 */ /* 0x020fe80000000800 */
        /* <DEDUP_REMOVED lines=11> */
[----:B------:R-:W-:Y:S01]  /*4b20*/  IADD3 R48, P5, PT, R198, 0x25a0, RZ ;  /* 0x000025a0c6307810 */ /* 0x000fe20007fbe0ff */
[----:B------:R-:W-:Y:S04]  /*4b30*/  LDS R80, [R126+0x10] ;  /* 0x000010007e507984 */ /* 0x000fe80000000800 */
[----:B------:R-:W-:Y:S04]  /*4b40*/  LDS R81, [R126+0x20] ;  /* 0x000020007e517984 */ /* 0x000fe80000000800 */
[----:B------:R-:W0:Y:S04]  /*4b50*/  LDSM.16.M88.4 R104, [R104] ;  /* 0x000000006868783b */ /* 0x000e280000000200 */
[----:B------:R-:W2:Y:S01]  /*4b60*/  LDSM.16.M88.4 R88, [R88] ;  /* 0x000000005858783b */ /* 0x000ea20000000200 */
[----:B-1----:R-:W-:-:S02]  /*4b70*/  IMAD.X R51, RZ, RZ, R199, P4 ;  /* 0x000000ffff337224 */ /* 0x002fc400020e06c7 */
[--C-:B------:R-:W-:Y:S01]  /*4b80*/  IMAD.X R49, RZ, RZ, R199.reuse, P5 ;  /* 0x000000ffff317224 */ /* 0x100fe200028e06c7 */
[----:B------:R-:W1:Y:S01]  /*4b90*/  LDS.128 R60, [R125] ;  /* 0x000000007d3c7984 */ /* 0x000e620000000c00 */
[----:B------:R-:W-:Y:S01]  /*4ba0*/  IMAD R170, R149, 0x130, R0 ;  /* 0x0000013095aa7824 */ /* 0x000fe200078e0200 */
[----:B------:R-:W-:Y:S02]  /*4bb0*/  MOV R175, R50 ;  /* 0x0000003200af7202 */ /* 0x000fe40000000f00 */
[----:B------:R-:W-:Y:S01]  /*4bc0*/  MOV R169, R48 ;  /* 0x0000003000a97202 */ /* 0x000fe20000000f00 */
[----:B------:R-:W-:Y:S01]  /*4bd0*/  LDS.128 R72, [R125+0x90] ;  /* 0x000090007d487984 */ /* 0x000fe20000000c00 */
[C---:B------:R-:W-:Y:S02]  /*4be0*/  IADD3 R50, P4, PT, R198.reuse, 0x25c0, RZ ;  /* 0x000025c0c6327810 */ /* 0x040fe40007f9e0ff */
[C---:B------:R-:W-:Y:S01]  /*4bf0*/  IADD3 R48, P5, PT, R198.reuse, 0x38c0, RZ ;  /* 0x000038c0c6307810 */ /* 0x040fe20007fbe0ff */
[----:B------:R-:W3:Y:S04]  /*4c00*/  LDS.128 R64, [R170+0x2600] ;  /* 0x00260000aa407984 */ /* 0x000ee80000000c00 */
[----:B------:R-:W4:Y:S01]  /*4c10*/  LDS.128 R56, [R170+0x2f80] ;  /* 0x002f8000aa387984 */ /* 0x000f220000000c00 */
[--C-:B------:R-:W-:Y:S01]  /*4c20*/  IMAD.X R51, RZ, RZ, R199.reuse, P4 ;  /* 0x000000ffff337224 */ /* 0x100fe200020e06c7 */
[----:B------:R-:W-:Y:S01]  /*4c30*/  IADD3 R176, P6, PT, R198, 0x2580, RZ ;  /* 0x00002580c6b07810 */ /* 0x000fe20007fde0ff */
[----:B------:R-:W-:Y:S01]  /*4c40*/  IMAD.X R49, RZ, RZ, R199, P5 ;  /* 0x000000ffff317224 */ /* 0x000fe200028e06c7 */
[----:B------:R-:W-:Y:S02]  /*4c50*/  LDS R86, [R126+0x910] ;  /* 0x000910007e567984 */ /* 0x000fe40000000800 */
[----:B------:R-:W-:-:S02]  /*4c60*/  MOV R167, R50 ;  /* 0x0000003200a77202 */ /* 0x000fc40000000f00 */
[----:B------:R-:W5:Y:S01]  /*4c70*/  LDS R87, [R126+0x920] ;  /* 0x000920007e577984 */ /* 0x000f620000000800 */
[----:B------:R-:W-:Y:S01]  /*4c80*/  MOV R166, R48 ;  /* 0x0000003000a67202 */ /* 0x000fe20000000f00 */
[--C-:B------:R-:W-:Y:S01]  /*4c90*/  IMAD.X R177, RZ, RZ, R199.reuse, P6 ;  /* 0x000000ffffb17224 */ /* 0x100fe200030e06c7 */
[C---:B------:R-:W-:Y:S01]  /*4ca0*/  IADD3 R50, P4, PT, R198.reuse, 0x25e0, RZ ;  /* 0x000025e0c6327810 */ /* 0x040fe20007f9e0ff */
[----:B------:R-:W-:Y:S01]  /*4cb0*/  LDS R84, [R126+0x30] ;  /* 0x000030007e547984 */ /* 0x000fe20000000800 */
[C---:B------:R-:W-:Y:S02]  /*4cc0*/  IADD3 R48, P5, PT, R198.reuse, 0x38e0, RZ ;  /* 0x000038e0c6307810 */ /* 0x040fe40007fbe0ff */
[----:B------:R-:W-:Y:S01]  /*4cd0*/  IADD3 R52, P6, PT, R198, 0x38a0, RZ ;  /* 0x000038a0c6347810 */ /* 0x000fe20007fde0ff */
[--C-:B------:R-:W-:Y:S01]  /*4ce0*/  IMAD.X R51, RZ, RZ, R199.reuse, P4 ;  /* 0x000000ffff337224 */ /* 0x100fe200020e06c7 */
[----:B------:R-:W-:Y:S01]  /*4cf0*/  LDS R85, [R126+0x40] ;  /* 0x000040007e557984 */ /* 0x000fe20000000800 */
[----:B------:R-:W-:Y:S01]  /*4d00*/  IMAD.X R49, RZ, RZ, R199, P5 ;  /* 0x000000ffff317224 */ /* 0x000fe200028e06c7 */
[----:B------:R-:W-:Y:S01]  /*4d10*/  IADD3.X R53, PT, PT, RZ, R199, RZ, P6, !PT ;  /* 0x000000c7ff357210 */ /* 0x000fe200037fe4ff */
[----:B0-----:R-:W-:Y:S01]  /*4d20*/  IMMA.16832.S8.S8 R68, R104.ROW, R80.COL, RZ ;  /* 0x0000005068447237 */ /* 0x001fe20000405cff */
[----:B------:R-:W-:Y:S01]  /*4d30*/  MOV R165, R50 ;  /* 0x0000003200a57202 */ /* 0x000fe20000000f00 */
[----:B------:R-:W-:Y:S01]  /*4d40*/  LDSM.16.M88.4 R92, [R92] ;  /* 0x000000005c5c783b */ /* 0x000fe20000000200 */
[----:B------:R-:W-:-:S02]  /*4d50*/  MOV R168, R52 ;  /* 0x0000003400a87202 */ /* 0x000fc40000000f00 */
[----:B------:R-:W-:Y:S01]  /*4d60*/  MOV R163, R48 ;  /* 0x0000003000a37202 */ /* 0x000fe20000000f00 */
[----:B------:R-:W-:Y:S04]  /*4d70*/  LDS.128 R52, [R170+0x4280] ;  /* 0x00428000aa347984 */ /* 0x000fe80000000c00 */
[----:B------:R-:W0:Y:S01]  /*4d80*/  LDS.128 R48, [R170+0x3900] ;  /* 0x00390000aa307984 */ /* 0x000e220000000c00 */
[----:B--2---:R-:W-:Y:S03]  /*4d90*/  IMMA.16832.S8.S8 R80, R88.ROW, R80.COL, RZ ;  /* 0x0000005058507237 */ /* 0x004fe60000405cff */
[----:B------:R-:W2:Y:S01]  /*4da0*/  LDS.128 R76, [R125+0x900] ;  /* 0x000900007d4c7984 */ /* 0x000ea20000000c00 */
[----:B------:R-:W-:-:S04]  /*4db0*/  IMAD.WIDE R100, R129, 0x90, R100 ;  /* 0x0000009081647825 */ /* 0x000fc800078e0264 */
[----:B-1----:R-:W-:Y:S01]  /*4dc0*/  HADD2.F32 R224, -RZ, R61.H0_H0 ;  /* 0x2000003dffe07230 */ /* 0x002fe20000004100 */
[----:B------:R-:W-:Y:S01]  /*4dd0*/  I2FP.F32.S32 R61, R68 ;  /* 0x00000044003d7245 */ /* 0x000fe20000201400 */
[----:B------:R-:W-:Y:S01]  /*4de0*/  HADD2.F32 R178, -RZ, R63.H0_H0 ;  /* 0x2000003fffb27230 */ /* 0x000fe20000004100 */
[----:B------:R-:W-:Y:S01]  /*4df0*/  I2FP.F32.S32 R153, R70 ;  /* 0x0000004600997245 */ /* 0x000fe20000201400 */
[----:B------:R-:W2:Y:S01]  /*4e00*/  LDG.E.CONSTANT R179, desc[UR6][R100.64+0x400] ;  /* 0x0004000664b37981 */ /* 0x000ea2000c1e9900 */
[----:B------:R-:W-:Y:S02]  /*4e10*/  I2FP.F32.S32 R63, R69 ;  /* 0x00000045003f7245 */ /* 0x000fe40000201400 */
[----:B------:R-:W-:Y:S01]  /*4e20*/  I2FP.F32.S32 R225, R71 ;  /* 0x0000004700e17245 */ /* 0x000fe20000201400 */
[----:B------:R-:W2:Y:S01]  /*4e30*/  LDG.E.CONSTANT R195, desc[UR6][R100.64+0xc00] ;  /* 0x000c000664c37981 */ /* 0x000ea2000c1e9900 */
[----:B------:R-:W-:Y:S01]  /*4e40*/  MOV R184, R184 ;  /* 0x000000b800b87202 */ /* 0x000fe20000000f00 */
[----:B------:R-:W-:Y:S01]  /*4e50*/  HADD2.F32 R151, -RZ, R60.H0_H0 ;  /* 0x2000003cff977230 */ /* 0x000fe20000004100 */
[----:B------:R-:W-:Y:S01]  /*4e60*/  MOV R180, R180 ;  /* 0x000000b400b47202 */ /* 0x000fe20000000f00 */
[----:B------:R-:W1:Y:S01]  /*4e70*/  LDS.128 R68, [R125+0x990] ;  /* 0x000990007d447984 */ /* 0x000e620000000c00 */
[----:B------:R-:W-:Y:S01]  /*4e80*/  MOV R176, R176 ;  /* 0x000000b000b07202 */ /* 0x000fe20000000f00 */
[----:B---3--:R-:W-:Y:S01]  /*4e90*/  FMUL R61, R64, R61 ;  /* 0x0000003d403d7220 */ /* 0x008fe20000400000 */
[----:B----4-:R-:W-:Y:S01]  /*4ea0*/  FMUL R60, R56, R153 ;  /* 0x00000099383c7220 */ /* 0x010fe20000400000 */
[----:B------:R-:W3:Y:S01]  /*4eb0*/  LDG.E.CONSTANT R181, desc[UR6][R100.64] ;  /* 0x0000000664b57981 */ /* 0x000ee2000c1e9900 */
[----:B------:R-:W-:-:S02]  /*4ec0*/  HADD2.F32 R150, -RZ, R72.H0_H0 ;  /* 0x20000048ff967230 */ /* 0x000fc40000004100 */
[----:B------:R-:W-:Y:S01]  /*4ed0*/  FMUL R153, R64, R63 ;  /* 0x0000003f40997220 */ /* 0x000fe20000400000 */
[----:B------:R-:W4:Y:S01]  /*4ee0*/  LDG.E.CONSTANT R177, desc[UR6][R100.64+0x800] ;  /* 0x0008000664b17981 */ /* 0x000f22000c1e9900 */
[----:B------:R-:W-:-:S03]  /*4ef0*/  FMUL R72, R56, R225 ;  /* 0x000000e138487220 */ /* 0x000fc60000400000 */
[----:B------:R-:W4:Y:S04]  /*4f00*/  LDG.E.CONSTANT R193, desc[UR6][R100.64+0x1000] ;  /* 0x0010000664c17981 */ /* 0x000f28000c1e9900 */
[----:B------:R-:W4:Y:S04]  /*4f10*/  LDG.E.CONSTANT R191, desc[UR6][R100.64+0x1400] ;  /* 0x0014000664bf7981 */ /* 0x000f28000c1e9900 */
[----:B------:R-:W4:Y:S04]  /*4f20*/  LDG.E.CONSTANT R189, desc[UR6][R100.64+0x1800] ;  /* 0x0018000664bd7981 */ /* 0x000f28000c1e9900 */
[----:B------:R-:W4:Y:S04]  /*4f30*/  LDG.E.CONSTANT R187, desc[UR6][R100.64+0x1c00] ;  /* 0x001c000664bb7981 */ /* 0x000f28000c1e9900 */
[----:B------:R5:W4:Y:S01]  /*4f40*/  LDG.E.CONSTANT R185, desc[UR6][R100.64+0x2000] ;  /* 0x0020000664b97981 */ /* 0x000b22000c1e9900 */
[C---:B------:R-:W-:Y:S01]  /*4f50*/  FFMA R227, R151.reuse, R61, R220 ;  /* 0x0000003d97e37223 */ /* 0x040fe200000000dc */
[----:B------:R-:W-:Y:S01]  /*4f60*/  I2FP.F32.S32 R229, R80 ;  /* 0x0000005000e57245 */ /* 0x000fe20000201400 */
[C---:B------:R-:W-:Y:S01]  /*4f70*/  FFMA R220, R150.reuse, R153, R96 ;  /* 0x0000009996dc7223 */ /* 0x040fe20000000060 */
[----:B------:R-:W-:Y:S01]  /*4f80*/  I2FP.F32.S32 R231, R81 ;  /* 0x0000005100e77245 */ /* 0x000fe20000201400 */
[----:B------:R-:W-:Y:S01]  /*4f90*/  FFMA R72, R150, R72, R97 ;  /* 0x0000004896487223 */ /* 0x000fe20000000061 */
[----:B------:R-:W-:Y:S01]  /*4fa0*/  I2FP.F32.S32 R233, R82 ;  /* 0x0000005200e97245 */ /* 0x000fe20000201400 */
[----:B------:R-:W-:Y:S04]  /*4fb0*/  LDS R96, [R126+0x930] ;  /* 0x000930007e607984 */ /* 0x000fe80000000800 */
[----:B-----5:R-:W5:Y:S01]  /*4fc0*/  LDSM.16.M88.4 R100, [R102] ;  /* 0x000000006664783b */ /* 0x020f620000000200 */
[----:B------:R-:W-:Y:S01]  /*4fd0*/  I2FP.F32.S32 R235, R83 ;  /* 0x0000005300eb7245 */ /* 0x000fe20000201400 */
[----:B------:R-:W-:Y:S01]  /*4fe0*/  HADD2.F32 R186, -RZ, R62.H0_H0 ;  /* 0x2000003effba7230 */ /* 0x000fe20000004100 */
[----:B------:R-:W-:Y:S01]  /*4ff0*/  IMMA.16832.S8.S8 R80, R104.ROW, R86.COL, RZ ;  /* 0x0000005668507237 */ /* 0x000fe20000405cff */
[----:B------:R-:W5:Y:S01]  /*5000*/  LDS R97, [R126+0x940] ;  /* 0x000940007e617984 */ /* 0x000f620000000800 */
[----:B------:R-:W-:-:S06]  /*5010*/  FFMA R221, R151, R60, R221 ;  /* 0x0000003c97dd7223 */ /* 0x000fcc00000000dd */
[----:B------:R-:W-:Y:S01]  /*5020*/  IMMA.16832.S8.S8 R60, R88.ROW, R86.COL, RZ ;  /* 0x00000056583c7237 */ /* 0x000fe20000405cff */
[----:B0-----:R-:W-:Y:S01]  /*5030*/  FMUL R229, R48, R229 ;  /* 0x000000e530e57220 */ /* 0x001fe20000400000 */
[----:B------:R-:W-:Y:S01]  /*5040*/  FMUL R152, R52, R233 ;  /* 0x000000e934987220 */ /* 0x000fe20000400000 */
[----:B------:R-:W-:Y:S02]  /*5050*/  FMUL R86, R48, R231 ;  /* 0x000000e730567220 */ /* 0x000fe40000400000 */
[C---:B------:R-:W-:Y:S01]  /*5060*/  FFMA R231, R151.reuse, R229, R98 ;  /* 0x000000e597e77223 */ /* 0x040fe20000000062 */
[----:B------:R-:W-:-:S05]  /*5070*/  FFMA R211, R151, R152, R211 ;  /* 0x0000009897d37223 */ /* 0x000fca00000000d3 */
[----:B------:R-:W-:Y:S01]  /*5080*/  I2FP.F32.S32 R87, R80 ;  /* 0x0000005000577245 */ /* 0x000fe20000201400 */
[----:B--2---:R-:W-:Y:S01]  /*5090*/  HADD2.F32 R76, -RZ, R76.H0_H0 ;  /* 0x2000004cff4c7230 */ /* 0x004fe20000004100 */
[----:B------:R-:W-:Y:S01]  /*50a0*/  I2FP.F32.S32 R153, R82 ;  /* 0x0000005200997245 */ /* 0x000fe20000201400 */
[----:B------:R-:W-:Y:S01]  /*50b0*/  FMUL R235, R52, R235 ;  /* 0x000000eb34eb7220 */ /* 0x000fe20000400000 */
[----:B------:R-:W-:Y:S01]  /*50c0*/  I2FP.F32.S32 R151, R81 ;  /* 0x0000005100977245 */ /* 0x000fe20000201400 */
[----:B------:R-:W-:Y:S01]  /*50d0*/  LDS R152, [R126+0x1210] ;  /* 0x001210007e987984 */ /* 0x000fe20000000800 */
[----:B------:R-:W-:Y:S02]  /*50e0*/  I2FP.F32.S32 R225, R83 ;  /* 0x0000005300e17245 */ /* 0x000fe40000201400 */
[----:B------:R-:W-:Y:S01]  /*50f0*/  IMMA.16832.S8.S8 R80, R92.ROW, R84.COL, RZ ;  /* 0x000000545c507237 */ /* 0x000fe20000405cff */
[----:B------:R-:W-:Y:S01]  /*5100*/  I2FP.F32.S32 R229, R60 ;  /* 0x0000003c00e57245 */ /* 0x000fe20000201400 */
[----:B------:R-:W-:Y:S01]  /*5110*/  FMUL R153, R56, R153 ;  /* 0x0000009938997220 */ /* 0x000fe20000400000 */
[----:B------:R-:W-:-:S03]  /*5120*/  I2FP.F32.S32 R233, R62 ;  /* 0x0000003e00e97245 */ /* 0x000fc60000201400 */
[----:B------:R-:W-:Y:S01]  /*5130*/  FMUL R60, R48, R229 ;  /* 0x000000e5303c7220 */ /* 0x000fe20000400000 */
[----:B------:R-:W-:Y:S01]  /*5140*/  FMUL R87, R64, R87 ;  /* 0x0000005740577220 */ /* 0x000fe20000400000 */
[----:B------:R-:W-:Y:S01]  /*5150*/  I2FP.F32.S32 R63, R63 ;  /* 0x0000003f003f7245 */ /* 0x000fe20000201400 */
[----:B------:R-:W-:Y:S01]  /*5160*/  FMUL R230, R52, R233 ;  /* 0x000000e934e67220 */ /* 0x000fe20000400000 */
[----:B------:R-:W-:Y:S01]  /*5170*/  I2FP.F32.S32 R61, R61 ;  /* 0x0000003d003d7245 */ /* 0x000fe20000201400 */
[C---:B------:R-:W-:Y:S01]  /*5180*/  FFMA R229, R76.reuse, R60, R223 ;  /* 0x0000003c4ce57223 */ /* 0x040fe200000000df */
[----:B------:R-:W-:Y:S01]  /*5190*/  FFMA R228, R76, R153, R222 ;  /* 0x000000994ce47223 */ /* 0x000fe200000000de */
[----:B-1----:R-:W-:Y:S02]  /*51a0*/  HADD2.F32 R60, -RZ, R68.H0_H0 ;  /* 0x20000044ff3c7230 */ /* 0x002fe40000004100 */
[----:B------:R-:W-:Y:S01]  /*51b0*/  FMUL R151, R64, R151 ;  /* 0x0000009740977220 */ /* 0x000fe20000400000 */
[----:B------:R-:W0:Y:S01]  /*51c0*/  LDS R153, [R126+0x1220] ;  /* 0x001220007e997984 */ /* 0x000e220000000800 */
[----:B------:R-:W-:Y:S01]  /*51d0*/  FFMA R99, R150, R86, R99 ;  /* 0x0000005696637223 */ /* 0x000fe20000000063 */
[----:B------:R-:W-:Y:S01]  /*51e0*/  FFMA R226, R76, R87, R217 ;  /* 0x000000574ce27223 */ /* 0x000fe200000000d9 */
[----:B------:R-:W-:Y:S01]  /*51f0*/  FMUL R225, R56, R225 ;  /* 0x000000e138e17220 */ /* 0x000fe20000400000 */
[----:B-----5:R-:W-:Y:S01]  /*5200*/  IMMA.16832.S8.S8 R84, R100.ROW, R84.COL, RZ ;  /* 0x0000005464547237 */ /* 0x020fe20000405cff */
[----:B------:R-:W-:Y:S01]  /*5210*/  FFMA R230, R76, R230, R215 ;  /* 0x000000e64ce67223 */ /* 0x000fe200000000d7 */
[----:B------:R-:W-:Y:S01]  /*5220*/  FMUL R63, R52, R63 ;  /* 0x0000003f343f7220 */ /* 0x000fe20000400000 */
[----:B------:R-:W-:Y:S01]  /*5230*/  FMUL R76, R48, R61 ;  /* 0x0000003d304c7220 */ /* 0x000fe20000400000 */
[----:B------:R-:W-:Y:S01]  /*5240*/  FFMA R212, R150, R235, R212 ;  /* 0x000000eb96d47223 */ /* 0x000fe200000000d4 */
[C---:B------:R-:W-:Y:S01]  /*5250*/  FFMA R222, R60.reuse, R151, R213 ;  /* 0x000000973cde7223 */ /* 0x040fe200000000d5 */
[C---:B------:R-:W-:Y:S01]  /*5260*/  FFMA R68, R60.reuse, R225, R214 ;  /* 0x000000e13c447223 */ /* 0x040fe200000000d6 */
[----:B------:R-:W-:Y:S01]  /*5270*/  LDS R150, [R126+0x1b10] ;  /* 0x001b10007e967984 */ /* 0x000fe20000000800 */
[C---:B------:R-:W-:Y:S01]  /*5280*/  FFMA R225, R60.reuse, R63, R216 ;  /* 0x0000003f3ce17223 */ /* 0x040fe200000000d8 */
[----:B------:R-:W-:-:S02]  /*5290*/  FFMA R76, R60, R76, R219 ;  /* 0x0000004c3c4c7223 */ /* 0x000fc400000000db */
[----:B------:R-:W1:Y:S01]  /*52a0*/  LDS R151, [R126+0x1b20] ;  /* 0x001b20007e977984 */ /* 0x000e620000000800 */
[----:B------:R-:W-:Y:S01]  /*52b0*/  I2FP.F32.S32 R98, R80 ;  /* 0x0000005000627245 */ /* 0x000fe20000201400 */
[----:B------:R-:W-:Y:S01]  /*52c0*/  IMMA.16832.S8.S8 R60, R92.ROW, R96.COL, RZ ;  /* 0x000000605c3c7237 */ /* 0x000fe20000405cff */
[----:B------:R-:W-:Y:S02]  /*52d0*/  I2FP.F32.S32 R214, R81 ;  /* 0x0000005100d67245 */ /* 0x000fe40000201400 */
[----:B------:R-:W-:Y:S02]  /*52e0*/  I2FP.F32.S32 R216, R82 ;  /* 0x0000005200d87245 */ /* 0x000fe40000201400 */
[----:B------:R-:W-:-:S03]  /*52f0*/  I2FP.F32.S32 R232, R83 ;  /* 0x0000005300e87245 */ /* 0x000fc60000201400 */
[----:B------:R-:W-:Y:S01]  /*5300*/  IMMA.16832.S8.S8 R80, R100.ROW, R96.COL, RZ ;  /* 0x0000006064507237 */ /* 0x000fe20000405cff */
[----:B------:R-:W-:Y:S02]  /*5310*/  I2FP.F32.S32 R234, R85 ;  /* 0x0000005500ea7245 */ /* 0x000fe40000201400 */
        /* <DEDUP_REMOVED lines=8> */
[----:B------:R-:W-:Y:S01]  /*53a0*/  FMUL R87, R53, R236 ;  /* 0x000000ec35577220 */ /* 0x000fe20000400000 */
[----:B------:R-:W-:-:S02]  /*53b0*/  I2FP.F32.S32 R60, R60 ;  /* 0x0000003c003c7245 */ /* 0x000fc40000201400 */
[----:B------:R-:W-:Y:S01]  /*53c0*/  I2FP.F32.S32 R62, R62 ;  /* 0x0000003e003e7245 */ /* 0x000fe20000201400 */
[C---:B------:R-:W-:Y:S01]  /*53d0*/  FFMA R215, R224.reuse, R216, R221 ;  /* 0x000000d8e0d77223 */ /* 0x040fe200000000dd */
[C---:B------:R-:W-:Y:S02]  /*53e0*/  FFMA R217, R73.reuse, R214, R220 ;  /* 0x000000d649d97223 */ /* 0x040fe400000000dc */
        /* <DEDUP_REMOVED lines=8> */
[----:B------:R-:W-:Y:S01]  /*5470*/  LDS R72, [R126+0x1230] ;  /* 0x001230007e487984 */ /* 0x000fe20000000800 */
[----:B------:R-:W-:Y:S01]  /*5480*/  HADD2.F32 R77, -RZ, R77.H0_H0 ;  /* 0x2000004dff4d7230 */ /* 0x000fe20000004100 */
[----:B------:R-:W-:Y:S01]  /*5490*/  I2FP.F32.S32 R234, R63 ;  /* 0x0000003f00ea7245 */ /* 0x000fe20000201400 */
[----:B------:R-:W-:Y:S01]  /*54a0*/  FMUL R60, R65, R60 ;  /* 0x0000003c413c7220 */ /* 0x000fe20000400000 */
[----:B------:R-:W2:Y:S01]  /*54b0*/  LDS R73, [R126+0x1240] ;  /* 0x001240007e497984 */ /* 0x000ea20000000800 */
[----:B------:R-:W-:Y:S01]  /*54c0*/  I2FP.F32.S32 R236, R81 ;  /* 0x0000005100ec7245 */ /* 0x000fe20000201400 */
        /* <DEDUP_REMOVED lines=13> */
[----:B------:R-:W-:Y:S01]  /*55a0*/  I2FP.F32.S32 R232, R61 ;  /* 0x0000003d00e87245 */ /* 0x000fe20000201400 */
[----:B0-----:R-:W-:Y:S01]  /*55b0*/  IMMA.16832.S8.S8 R96, R104.ROW, R152.COL, RZ ;  /* 0x0000009868607237 */ /* 0x001fe20000405cff */
[----:B------:R-:W-:Y:S01]  /*55c0*/  I2FP.F32.S32 R238, R83 ;  /* 0x0000005300ee7245 */ /* 0x000fe20000201400 */
[----:B------:R-:W0:Y:S02]  /*55d0*/  LDS.128 R84, [R125+0x1200] ;  /* 0x001200007d547984 */ /* 0x000e240000000c00 */
[----:B------:R-:W-:-:S04]  /*55e0*/  FMUL R232, R65, R232 ;  /* 0x000000e841e87220 */ /* 0x000fc80000400000 */
[----:B------:R-:W-:Y:S01]  /*55f0*/  IMMA.16832.S8.S8 R60, R88.ROW, R152.COL, RZ ;  /* 0x00000098583c7237 */ /* 0x000fe20000405cff */
[C---:B------:R-:W-:Y:S01]  /*5600*/  FFMA R152, R69.reuse, R77, R68 ;  /* 0x0000004d45987223 */ /* 0x040fe20000000044 */
[----:B------:R-:W-:Y:S01]  /*5610*/  FFMA R77, R69, R81, R76 ;  /* 0x00000051454d7223 */ /* 0x000fe2000000004c */
[----:B------:R-:W-:Y:S01]  /*5620*/  FMUL R238, R53, R238 ;  /* 0x000000ee35ee7220 */ /* 0x000fe20000400000 */
[----:B------:R-:W5:Y:S01]  /*5630*/  LDS.128 R80, [R125+0x1290] ;  /* 0x001290007d507984 */ /* 0x000f620000000c00 */
[----:B------:R-:W-:-:S03]  /*5640*/  FFMA R222, R69, R232, R222 ;  /* 0x000000e845de7223 */ /* 0x000fc600000000de */
[-C--:B-1----:R-:W-:Y:S01]  /*5650*/  IMMA.16832.S8.S8 R104, R104.ROW, R150.reuse.COL, RZ ;  /* 0x0000009668687237 */ /* 0x082fe20000405cff */
[----:B------:R-:W-:Y:S01]  /*5660*/  FFMA R76, R69, R238, R225 ;  /* 0x000000ee454c7223 */ /* 0x000fe200000000e1 */
[----:B------:R-:W-:Y:S04]  /*5670*/  LDS R68, [R126+0x1b30] ;  /* 0x001b30007e447984 */ /* 0x000fe80000000800 */
[----:B------:R-:W1:Y:S01]  /*5680*/  LDS R69, [R126+0x1b40] ;  /* 0x001b40007e457984 */ /* 0x000e620000000800 */
[----:B------:R-:W-:Y:S01]  /*5690*/  I2FP.F32.S32 R97, R97 ;  /* 0x0000006100617245 */ /* 0x000fe20000201400 */
[----:B------:R-:W-:Y:S01]  /*56a0*/  IMMA.16832.S8.S8 R88, R88.ROW, R150.COL, RZ ;  /* 0x0000009658587237 */ /* 0x000fe20000405cff */
[----:B------:R-:W-:Y:S02]  /*56b0*/  I2FP.F32.S32 R151, R96 ;  /* 0x0000006000977245 */ /* 0x000fe40000201400 */
[----:B------:R-:W-:Y:S01]  /*56c0*/  I2FP.F32.S32 R227, R99 ;  /* 0x0000006300e37245 */ /* 0x000fe20000201400 */
[----:B------:R-:W-:-:S02]  /*56d0*/  FMUL R97, R64, R97 ;  /* 0x0000006140617220 */ /* 0x000fc40000400000 */
[----:B------:R-:W-:-:S05]  /*56e0*/  FMUL R99, R64, R151 ;  /* 0x0000009740637220 */ /* 0x000fca0000400000 */
[----:B------:R-:W-:Y:S02]  /*56f0*/  I2FP.F32.S32 R225, R104 ;  /* 0x0000006800e17245 */ /* 0x000fe40000201400 */
[----:B------:R-:W-:Y:S02]  /*5700*/  I2FP.F32.S32 R105, R105 ;  /* 0x0000006900697245 */ /* 0x000fe40000201400 */
[----:B------:R-:W-:Y:S01]  /*5710*/  I2FP.F32.S32 R107, R107 ;  /* 0x0000006b006b7245 */ /* 0x000fe20000201400 */
[C---:B------:R-:W-:Y:S01]  /*5720*/  FMUL R225, R64.reuse, R225 ;  /* 0x000000e140e17220 */ /* 0x040fe20000400000 */
[----:B------:R-:W-:Y:S01]  /*5730*/  I2FP.F32.S32 R229, R106 ;  /* 0x0000006a00e57245 */ /* 0x000fe20000201400 */
[----:B------:R-:W-:Y:S01]  /*5740*/  FMUL R64, R64, R105 ;  /* 0x0000006940407220 */ /* 0x000fe20000400000 */
[----:B------:R-:W-:Y:S01]  /*5750*/  I2FP.F32.S32 R153, R98 ;  /* 0x0000006200997245 */ /* 0x000fe20000201400 */
[C---:B------:R-:W-:Y:S02]  /*5760*/  FMUL R151, R56.reuse, R107 ;  /* 0x0000006b38977220 */ /* 0x040fe40000400000 */
[----:B--2---:R-:W-:Y:S01]  /*5770*/  IMMA.16832.S8.S8 R104, R92.ROW, R72.COL, RZ ;  /* 0x000000485c687237 */ /* 0x004fe20000405cff */
[----:B------:R-:W-:Y:S01]  /*5780*/  I2FP.F32.S32 R61, R61 ;  /* 0x0000003d003d7245 */ /* 0x000fe20000201400 */
        /* <DEDUP_REMOVED lines=8> */
[----:B0-----:R-:W-:Y:S01]  /*5810*/  HADD2.F32 R61, -RZ, R84.H0_H0 ;  /* 0x20000054ff3d7230 */ /* 0x001fe20000004100 */
[----:B------:R-:W-:Y:S01]  /*5820*/  I2FP.F32.S32 R231, R90 ;  /* 0x0000005a00e77245 */ /* 0x000fe20000201400 */
[----:B-----5:R-:W-:Y:S01]  /*5830*/  HADD2.F32 R63, -RZ, R80.H0_H0 ;  /* 0x20000050ff3f7230 */ /* 0x020fe20000004100 */
[----:B------:R-:W-:Y:S01]  /*5840*/  I2FP.F32.S32 R237, R91 ;  /* 0x0000005b00ed7245 */ /* 0x000fe20000201400 */
[C---:B------:R-:W-:Y:S01]  /*5850*/  FMUL R150, R56.reuse, R227 ;  /* 0x000000e338967220 */ /* 0x040fe20000400000 */
[----:B------:R-:W-:Y:S01]  /*5860*/  FMUL R227, R56, R229 ;  /* 0x000000e538e37220 */ /* 0x000fe20000400000 */
[----:B------:R-:W-:Y:S01]  /*5870*/  I2FP.F32.S32 R229, R88 ;  /* 0x0000005800e57245 */ /* 0x000fe20000201400 */
[----:B------:R-:W-:Y:S01]  /*5880*/  FMUL R56, R48, R89 ;  /* 0x0000005930387220 */ /* 0x000fe20000400000 */
[C---:B------:R-:W-:Y:S01]  /*5890*/  FMUL R84, R52.reuse, R153 ;  /* 0x0000009934547220 */ /* 0x040fe20000400000 */
[----:B------:R-:W-:Y:S01]  /*58a0*/  IMMA.16832.S8.S8 R88, R100.ROW, R72.COL, RZ ;  /* 0x0000004864587237 */ /* 0x000fe20000405cff */
[C---:B------:R-:W-:Y:S01]  /*58b0*/  FFMA R206, R61.reuse, R99, R206 ;  /* 0x000000633dce7223 */ /* 0x040fe200000000ce */
[----:B------:R-:W-:Y:S01]  /*58c0*/  FFMA R207, R61, R96, R207 ;  /* 0x000000603dcf7223 */ /* 0x000fe200000000cf */
[----:B------:R-:W-:Y:S01]  /*58d0*/  FFMA R202, R63, R97, R202 ;  /* 0x000000613fca7223 */ /* 0x000fe200000000ca */
[C---:B------:R-:W-:Y:S01]  /*58e0*/  FMUL R231, R52.reuse, R231 ;  /* 0x000000e734e77220 */ /* 0x040fe20000400000 */
[----:B------:R-:W-:Y:S01]  /*58f0*/  FMUL R153, R52, R237 ;  /* 0x000000ed34997220 */ /* 0x000fe20000400000 */
[----:B------:R-:W-:Y:S01]  /*5900*/  LDS R72, [R126+0x50] ;  /* 0x000050007e487984 */ /* 0x000fe20000000800 */
[----:B------:R-:W-:Y:S01]  /*5910*/  I2FP.F32.S32 R52, R104 ;  /* 0x0000006800347245 */ /* 0x000fe20000201400 */
[----:B-1----:R-:W-:Y:S01]  /*5920*/  IMMA.16832.S8.S8 R92, R92.ROW, R68.COL, RZ ;  /* 0x000000445c5c7237 */ /* 0x002fe20000405cff */
[----:B------:R-:W-:Y:S01]  /*5930*/  I2FP.F32.S32 R80, R105 ;  /* 0x0000006900507245 */ /* 0x000fe20000201400 */
[----:B------:R-:W-:Y:S01]  /*5940*/  LDS R73, [R126+0x60] ;  /* 0x000060007e497984 */ /* 0x000fe20000000800 */
[----:B------:R-:W-:-:S03]  /*5950*/  I2FP.F32.S32 R226, R107 ;  /* 0x0000006b00e27245 */ /* 0x000fc60000201400 */
[----:B------:R0:W1:Y:S02]  /*5960*/  LDSM.16.M88.4 R96, [R218] ;  /* 0x00000000da60783b */ /* 0x0000640000000200 */
[----:B------:R-:W-:Y:S01]  /*5970*/  IMMA.16832.S8.S8 R100, R100.ROW, R68.COL, RZ ;  /* 0x0000004464647237 */ /* 0x000fe20000405cff */
[----:B------:R-:W-:Y:S02]  /*5980*/  I2FP.F32.S32 R68, R106 ;  /* 0x0000006a00447245 */ /* 0x000fe40000201400 */
[----:B------:R-:W2:Y:S01]  /*5990*/  LDSM.16.M88.4 R104, [R210] ;  /* 0x00000000d268783b */ /* 0x000ea20000000200 */
[----:B------:R-:W-:Y:S01]  /*59a0*/  FMUL R229, R48, R229 ;  /* 0x000000e530e57220 */ /* 0x000fe20000400000 */
[C---:B------:R-:W-:Y:S01]  /*59b0*/  FFMA R208, R61.reuse, R233, R208 ;  /* 0x000000e93dd07223 */ /* 0x040fe200000000d0 */
[----:B------:R-:W-:Y:S01]  /*59c0*/  FFMA R84, R61, R84, R209 ;  /* 0x000000543d547223 */ /* 0x000fe200000000d1 */
[C---:B------:R-:W-:Y:S01]  /*59d0*/  FFMA R150, R63.reuse, R150, R203 ;  /* 0x000000963f967223 */ /* 0x040fe200000000cb */
[C---:B------:R-:W-:Y:S01]  /*59e0*/  FFMA R48, R63.reuse, R235, R204 ;  /* 0x000000eb3f307223 */ /* 0x040fe200000000cc */
[----:B------:R-:W-:-:S02]  /*59f0*/  FFMA R205, R63, R60, R205 ;  /* 0x0000003c3fcd7223 */ /* 0x000fc400000000cd */
[----:B------:R-:W5:Y:S01]  /*5a00*/  LDS.128 R60, [R125+0x1b00] ;  /* 0x001b00007d3c7984 */ /* 0x000f620000000c00 */
        /* <DEDUP_REMOVED lines=13> */
[----:B------:R-:W-:Y:S01]  /*5ae0*/  HADD2.F32 R89, -RZ, R81.H0_H0 ;  /* 0x20000051ff597230 */ /* 0x000fe20000004100 */
[----:B0-----:R-:W-:-:S02]  /*5af0*/  I2FP.F32.S32 R218, R91 ;  /* 0x0000005b00da7245 */ /* 0x001fc40000201400 */
[----:B------:R-:W0:Y:S01]  /*5b00*/  LDS R69, [R126+0x960] ;  /* 0x000960007e457984 */ /* 0x000e220000000800 */
[----:B------:R-:W-:Y:S01]  /*5b10*/  FMUL R80, R65, R80 ;  /* 0x0000005041507220 */ /* 0x000fe20000400000 */
[----:B------:R-:W-:Y:S01]  /*5b20*/  FMUL R81, R57, R226 ;  /* 0x000000e239517220 */ /* 0x000fe20000400000 */
[----:B------:R-:W-:Y:S01]  /*5b30*/  I2FP.F32.S32 R94, R94 ;  /* 0x0000005e005e7245 */ /* 0x000fe20000201400 */
[----:B------:R-:W-:Y:S01]  /*5b40*/  FMUL R91, R49, R228 ;  /* 0x000000e4315b7220 */ /* 0x000fe20000400000 */
[----:B------:R-:W-:Y:S01]  /*5b50*/  FFMA R202, R89, R80, R202 ;  /* 0x0000005059ca7223 */ /* 0x000fe200000000ca */
[----:B------:R-:W-:Y:S01]  /*5b60*/  I2FP.F32.S32 R92, R92 ;  /* 0x0000005c005c7245 */ /* 0x000fe20000201400 */
[----:B------:R-:W-:Y:S01]  /*5b70*/  FMUL R218, R53, R218 ;  /* 0x000000da35da7220 */ /* 0x000fe20000400000 */
        /* <DEDUP_REMOVED lines=8> */
[----:B-1----:R-:W-:Y:S01]  /*5c00*/  IMMA.16832.S8.S8 R88, R96.ROW, R72.COL, RZ ;  /* 0x0000004860587237 */ /* 0x002fe20000405cff */
[----:B------:R-:W-:Y:S01]  /*5c10*/  FMUL R65, R65, R52 ;  /* 0x0000003441417220 */ /* 0x000fe20000400000 */
[----:B------:R-:W-:-:S02]  /*5c20*/  I2FP.F32.S32 R100, R100 ;  /* 0x0000006400647245 */ /* 0x000fc40000201400 */
[----:B------:R-:W-:Y:S02]  /*5c30*/  I2FP.F32.S32 R80, R101 ;  /* 0x0000006500507245 */ /* 0x000fe40000201400 */
[----:B------:R-:W-:Y:S02]  /*5c40*/  I2FP.F32.S32 R102, R102 ;  /* 0x0000006600667245 */ /* 0x000fe40000201400 */
[----:B------:R-:W-:Y:S01]  /*5c50*/  I2FP.F32.S32 R52, R103 ;  /* 0x0000006700347245 */ /* 0x000fe20000201400 */
[----:B--2---:R-:W-:Y:S01]  /*5c60*/  IMMA.16832.S8.S8 R92, R104.ROW, R72.COL, RZ ;  /* 0x00000048685c7237 */ /* 0x004fe20000405cff */
[----:B-----5:R-:W-:Y:S02]  /*5c70*/  HADD2.F32 R101, -RZ, R60.H0_H0 ;  /* 0x2000003cff657230 */ /* 0x020fe40000004100 */
[C---:B------:R-:W-:Y:S01]  /*5c80*/  FMUL R103, R49.reuse, R100 ;  /* 0x0000006431677220 */ /* 0x040fe20000400000 */
[----:B------:R-:W-:Y:S01]  /*5c90*/  FMUL R80, R49, R80 ;  /* 0x0000005031507220 */ /* 0x000fe20000400000 */
[C---:B------:R-:W-:Y:S01]  /*5ca0*/  FMUL R49, R53.reuse, R102 ;  /* 0x0000006635317220 */ /* 0x040fe20000400000 */
[----:B------:R-:W-:-:S02]  /*5cb0*/  FMUL R60, R53, R52 ;  /* 0x00000034353c7220 */ /* 0x000fc40000400000 */
[----:B------:R-:W-:Y:S04]  /*5cc0*/  LDS R52, [R126+0x1250] ;  /* 0x001250007e347984 */ /* 0x000fe80000000800 */
[----:B------:R-:W1:Y:S01]  /*5cd0*/  LDS R53, [R126+0x1260] ;  /* 0x001260007e357984 */ /* 0x000e620000000800 */
[----:B------:R-:W-:Y:S02]  /*5ce0*/  HADD2.F32 R61, -RZ, R61.H0_H0 ;  /* 0x2000003dff3d7230 */ /* 0x000fe40000004100 */
[C---:B------:R-:W-:Y:S01]  /*5cf0*/  FFMA R188, R101.reuse, R231, R188 ;  /* 0x000000e765bc7223 */ /* 0x040fe200000000bc */
[----:B------:R-:W-:-:S03]  /*5d00*/  FFMA R192, R101, R227, R192 ;  /* 0x000000e365c07223 */ /* 0x000fc600000000c0 */
[C---:B------:R-:W-:Y:S01]  /*5d10*/  FFMA R188, R61.reuse, R49, R188 ;  /* 0x000000313dbc7223 */ /* 0x040fe200000000bc */
[----:B------:R-:W-:Y:S01]  /*5d20*/  I2FP.F32.S32 R49, R88 ;  /* 0x0000005800317245 */ /* 0x000fe20000201400 */
[----:B------:R-:W-:Y:S01]  /*5d30*/  FFMA R192, R61, R207, R192 ;  /* 0x000000cf3dc07223 */ /* 0x000fe200000000c0 */
[C---:B------:R-:W-:Y:S01]  /*5d40*/  FFMA R225, R101.reuse, R225, R190 ;  /* 0x000000e165e17223 */ /* 0x040fe200000000be */
[----:B------:R-:W-:Y:S01]  /*5d50*/  I2FP.F32.S32 R207, R93 ;  /* 0x0000005d00cf7245 */ /* 0x000fe20000201400 */
[----:B------:R-:W-:Y:S01]  /*5d60*/  FFMA R190, R101, R229, R194 ;  /* 0x000000e565be7223 */ /* 0x000fe200000000c2 */
[----:B------:R-:W-:Y:S01]  /*5d70*/  I2FP.F32.S32 R93, R94 ;  /* 0x0000005e005d7245 */ /* 0x000fe20000201400 */
[----:B------:R-:W-:Y:S01]  /*5d80*/  FMUL R49, R66, R49 ;  /* 0x0000003142317220 */ /* 0x000fe20000400000 */
[----:B------:R-:W-:Y:S01]  /*5d90*/  I2FP.F32.S32 R209, R95 ;  /* 0x0000005f00d17245 */ /* 0x000fe20000201400 */
[C---:B------:R-:W-:Y:S01]  /*5da0*/  FFMA R190, R61.reuse, R103, R190 ;  /* 0x000000673dbe7223 */ /* 0x040fe200000000be */
[----:B------:R-:W-:Y:S01]  /*5db0*/  I2FP.F32.S32 R103, R92 ;  /* 0x0000005c00677245 */ /* 0x000fe20000201400 */
[----:B------:R-:W-:Y:S01]  /*5dc0*/  FMUL R100, R54, R93 ;  /* 0x0000005d36647220 */ /* 0x000fe20000400000 */
[----:B------:R-:W-:Y:S01]  /*5dd0*/  FFMA R194, R61, R48, R225 ;  /* 0x000000303dc27223 */ /* 0x000fe200000000e1 */
[----:B0-----:R-:W-:Y:S01]  /*5de0*/  IMMA.16832.S8.S8 R92, R104.ROW, R68.COL, RZ ;  /* 0x00000044685c7237 */ /* 0x001fe20000405cff */
[----:B------:R-:W-:Y:S01]  /*5df0*/  FFMA R223, R186, R49, R223 ;  /* 0x00000031badf7223 */ /* 0x000fe200000000df */
[----:B------:R-:W-:Y:S01]  /*5e00*/  LDS R48, [R126+0x1b50] ;  /* 0x001b50007e307984 */ /* 0x000fe20000000800 */
[----:B------:R-:W-:-:S02]  /*5e10*/  I2FP.F32.S32 R61, R89 ;  /* 0x00000059003d7245 */ /* 0x000fc40000201400 */
[----:B------:R-:W-:Y:S01]  /*5e20*/  I2FP.F32.S32 R73, R90 ;  /* 0x0000005a00497245 */ /* 0x000fe20000201400 */
[----:B------:R-:W0:Y:S01]  /*5e30*/  LDS R49, [R126+0x1b60] ;  /* 0x001b60007e317984 */ /* 0x000e220000000800 */
[----:B------:R-:W-:Y:S02]  /*5e40*/  I2FP.F32.S32 R101, R91 ;  /* 0x0000005b00657245 */ /* 0x000fe40000201400 */
[----:B------:R-:W-:Y:S01]  /*5e50*/  IMMA.16832.S8.S8 R88, R96.ROW, R68.COL, RZ ;  /* 0x0000004460587237 */ /* 0x000fe20000405cff */
[----:B------:R-:W-:Y:S02]  /*5e60*/  HADD2.F32 R74, -RZ, R74.H0_H0 ;  /* 0x2000004aff4a7230 */ /* 0x000fe40000004100 */
[----:B------:R-:W-:Y:S01]  /*5e70*/  FMUL R209, R54, R209 ;  /* 0x000000d136d17220 */ /* 0x000fe20000400000 */
[----:B------:R-:W-:Y:S01]  /*5e80*/  FMUL R73, R58, R73 ;  /* 0x000000493a497220 */ /* 0x000fe20000400000 */
[----:B------:R-:W-:Y:S01]  /*5e90*/  FMUL R72, R50, R103 ;  /* 0x0000006732487220 */ /* 0x000fe20000400000 */
[----:B------:R-:W-:Y:S01]  /*5ea0*/  FMUL R61, R66, R61 ;  /* 0x0000003d423d7220 */ /* 0x000fe20000400000 */
[----:B------:R-:W-:Y:S01]  /*5eb0*/  FMUL R101, R58, R101 ;  /* 0x000000653a657220 */ /* 0x000fe20000400000 */
[----:B------:R-:W-:-:S02]  /*5ec0*/  FFMA R212, R74, R209, R212 ;  /* 0x000000d14ad47223 */ /* 0x000fc400000000d4 */
[----:B------:R-:W-:Y:S02]  /*5ed0*/  I2FP.F32.S32 R103, R92 ;  /* 0x0000005c00677245 */ /* 0x000fe40000201400 */
[----:B------:R-:W-:Y:S02]  /*5ee0*/  I2FP.F32.S32 R225, R93 ;  /* 0x0000005d00e17245 */ /* 0x000fe40000201400 */
[----:B------:R-:W-:Y:S02]  /*5ef0*/  I2FP.F32.S32 R209, R94 ;  /* 0x0000005e00d17245 */ /* 0x000fe40000201400 */
[----:B------:R-:W-:Y:S02]  /*5f00*/  I2FP.F32.S32 R227, R95 ;  /* 0x0000005f00e37245 */ /* 0x000fe40000201400 */
[----:B-1----:R-:W-:Y:S01]  /*5f10*/  IMMA.16832.S8.S8 R92, R104.ROW, R52.COL, RZ ;  /* 0x00000034685c7237 */ /* 0x002fe20000405cff */
[----:B------:R-:W-:Y:S01]  /*5f20*/  FFMA R215, R186, R73, R215 ;  /* 0x00000049bad77223 */ /* 0x000fe200000000d7 */
[C---:B------:R-:W-:Y:S01]  /*5f30*/  FFMA R217, R74.reuse, R61, R217 ;  /* 0x0000003d4ad97223 */ /* 0x040fe200000000d9 */
[----:B------:R-:W-:Y:S01]  /*5f40*/  FFMA R216, R74, R101, R216 ;  /* 0x000000654ad87223 */ /* 0x000fe200000000d8 */
[----:B------:R-:W-:-:S02]  /*5f50*/  I2FP.F32.S32 R61, R88 ;  /* 0x00000058003d7245 */ /* 0x000fc40000201400 */
[----:B------:R-:W-:Y:S02]  /*5f60*/  I2FP.F32.S32 R69, R89 ;  /* 0x0000005900457245 */ /* 0x000fe40000201400 */
[----:B------:R-:W-:Y:S02]  /*5f70*/  I2FP.F32.S32 R73, R90 ;  /* 0x0000005a00497245 */ /* 0x000fe40000201400 */
[----:B------:R-:W-:Y:S02]  /*5f80*/  I2FP.F32.S32 R101, R91 ;  /* 0x0000005b00657245 */ /* 0x000fe40000201400 */
[----:B------:R-:W-:Y:S01]  /*5f90*/  IMMA.16832.S8.S8 R88, R96.ROW, R52.COL, RZ ;  /* 0x0000003460587237 */ /* 0x000fe20000405cff */
[----:B------:R-:W-:Y:S01]  /*5fa0*/  FMUL R207, R50, R207 ;  /* 0x000000cf32cf7220 */ /* 0x000fe20000400000 */
[----:B------:R-:W-:Y:S02]  /*5fb0*/  HADD2.F32 R78, -RZ, R78.H0_H0 ;  /* 0x2000004eff4e7230 */ /* 0x000fe40000004100 */
[----:B------:R-:W-:Y:S01]  /*5fc0*/  FMUL R61, R66, R61 ;  /* 0x0000003d423d7220 */ /* 0x000fe20000400000 */
[----:B------:R-:W-:-:S03]  /*5fd0*/  FFMA R214, R74, R207, R214 ;  /* 0x000000cf4ad67223 */ /* 0x000fc600000000d6 */
        /* <DEDUP_REMOVED lines=10> */
[C---:B------:R-:W-:Y:S01]  /*6080*/  FFMA R213, R186.reuse, R72, R213 ;  /* 0x00000048bad57223 */ /* 0x040fe200000000d5 */
[----:B------:R-:W-:Y:S01]  /*6090*/  FFMA R211, R186, R100, R211 ;  /* 0x00000064bad37223 */ /* 0x000fe200000000d3 */
[----:B------:R-:W-:Y:S01]  /*60a0*/  FMUL R52, R54, R209 ;  /* 0x000000d136347220 */ /* 0x000fe20000400000 */
[C---:B------:R-:W-:Y:S01]  /*60b0*/  FFMA R209, R78.reuse, R73, R221 ;  /* 0x000000494ed17223 */ /* 0x040fe200000000dd */
[----:B------:R-:W-:Y:S01]  /*60c0*/  FFMA R208, R78, R103, R220 ;  /* 0x000000674ed07223 */ /* 0x000fe200000000dc */
        /* <DEDUP_REMOVED lines=9> */
[----:B------:R-:W-:Y:S01]  /*6160*/  I2FP.F32.S32 R49, R88 ;  /* 0x0000005800317245 */ /* 0x000fe20000201400 */
[----:B------:R-:W-:Y:S01]  /*6170*/  FMUL R48, R50, R77 ;  /* 0x0000004d32307220 */ /* 0x000fe20000400000 */
[----:B------:R0:W1:Y:S01]  /*6180*/  LDSM.16.M88.4 R100, [R184] ;  /* 0x00000000b864783b */ /* 0x0000620000000200 */
[----:B------:R-:W-:-:S03]  /*6190*/  I2FP.F32.S32 R69, R91 ;  /* 0x0000005b00457245 */ /* 0x000fc60000201400 */
[----:B------:R2:W5:Y:S04]  /*61a0*/  LDSM.16.M88.4 R88, [R180] ;  /* 0x00000000b458783b */ /* 0x0005680000000200 */
[----:B------:R-:W-:Y:S04]  /*61b0*/  LDS R76, [R126+0x970] ;  /* 0x000970007e4c7984 */ /* 0x000fe80000000800 */
[----:B------:R-:W3:Y:S01]  /*61c0*/  LDS R77, [R126+0x980] ;  /* 0x000980007e4d7984 */ /* 0x000ee20000000800 */
[----:B------:R-:W-:Y:S02]  /*61d0*/  HADD2.F32 R86, -RZ, R86.H0_H0 ;  /* 0x20000056ff567230 */ /* 0x000fe40000004100 */
[----:B0-----:R-:W-:Y:S01]  /*61e0*/  FMUL R184, R58, R61 ;  /* 0x0000003d3ab87220 */ /* 0x001fe20000400000 */
[C---:B------:R-:W-:Y:S01]  /*61f0*/  FMUL R49, R66.reuse, R49 ;  /* 0x0000003142317220 */ /* 0x040fe20000400000 */
[----:B------:R-:W-:Y:S01]  /*6200*/  I2FP.F32.S32 R61, R94 ;  /* 0x0000005e003d7245 */ /* 0x000fe20000201400 */
[----:B------:R-:W-:-:S02]  /*6210*/  FMUL R53, R66, R53 ;  /* 0x0000003542357220 */ /* 0x000fc40000400000 */
[----:B------:R-:W-:Y:S01]  /*6220*/  FFMA R220, R86, R49, R204 ;  /* 0x0000003156dc7223 */ /* 0x000fe200000000cc */
[----:B------:R-:W-:Y:S02]  /*6230*/  HADD2.F32 R49, -RZ, R82.H0_H0 ;  /* 0x20000052ff317230 */ /* 0x000fe40000004100 */
[----:B------:R-:W-:Y:S01]  /*6240*/  FMUL R61, R54, R61 ;  /* 0x0000003d363d7220 */ /* 0x000fe20000400000 */
[----:B------:R-:W-:Y:S02]  /*6250*/  I2FP.F32.S32 R93, R93 ;  /* 0x0000005d005d7245 */ /* 0x000fe40000201400 */
[----:B------:R-:W-:Y:S01]  /*6260*/  I2FP.F32.S32 R95, R95 ;  /* 0x0000005f005f7245 */ /* 0x000fe20000201400 */
[C---:B--2---:R-:W-:Y:S01]  /*6270*/  FFMA R180, R86.reuse, R61, R84 ;  /* 0x0000003d56b47223 */ /* 0x044fe20000000054 */
[C---:B------:R-:W-:Y:S01]  /*6280*/  FFMA R84, R49.reuse, R53, R202 ;  /* 0x0000003531547223 */ /* 0x040fe200000000ca */
[----:B------:R-:W-:Y:S01]  /*6290*/  I2FP.F32.S32 R53, R96 ;  /* 0x0000006000357245 */ /* 0x000fe20000201400 */
[----:B------:R-:W-:Y:S01]  /*62a0*/  FFMA R85, R86, R48, R85 ;  /* 0x0000003056557223 */ /* 0x000fe20000000055 */
[----:B------:R-:W-:Y:S01]  /*62b0*/  FMUL R82, R50, R93 ;  /* 0x0000005d32527220 */ /* 0x000fe20000400000 */
[----:B------:R-:W-:Y:S01]  /*62c0*/  FMUL R69, R58, R69 ;  /* 0x000000453a457220 */ /* 0x000fe20000400000 */
[----:B------:R-:W-:Y:S01]  /*62d0*/  FMUL R48, R54, R95 ;  /* 0x0000005f36307220 */ /* 0x000fe20000400000 */
[----:B------:R-:W-:Y:S01]  /*62e0*/  FFMA R219, R78, R52, R219 ;  /* 0x000000344edb7223 */ /* 0x000fe200000000db */
[----:B------:R-:W-:Y:S01]  /*62f0*/  I2FP.F32.S32 R97, R97 ;  /* 0x0000006100617245 */ /* 0x000fe20000201400 */
[C---:B------:R-:W-:Y:S01]  /*6300*/  FFMA R82, R49.reuse, R82, R81 ;  /* 0x0000005231527223 */ /* 0x040fe20000000051 */
[C---:B------:R-:W-:Y:S01]  /*6310*/  FMUL R52, R66.reuse, R53 ;  /* 0x0000003542347220 */ /* 0x040fe20000400000 */
[C---:B------:R-:W-:Y:S01]  /*6320*/  FFMA R218, R49.reuse, R69, R150 ;  /* 0x0000004531da7223 */ /* 0x040fe20000000096 */
[----:B------:R-:W-:Y:S01]  /*6330*/  FFMA R81, R49, R48, R205 ;  /* 0x0000003031517223 */ /* 0x000fe200000000cd */
[----:B------:R-:W-:Y:S01]  /*6340*/  I2FP.F32.S32 R53, R104 ;  /* 0x0000006800357245 */ /* 0x000fe20000201400 */
[----:B------:R-:W-:Y:S01]  /*6350*/  FMUL R66, R66, R97 ;  /* 0x0000006142427220 */ /* 0x000fe20000400000 */
[----:B------:R-:W-:Y:S01]  /*6360*/  I2FP.F32.S32 R49, R98 ;  /* 0x0000006200317245 */ /* 0x000fe20000201400 */
[----:B------:R-:W-:Y:S02]  /*6370*/  LDS R48, [R126+0x1270] ;  /* 0x001270007e307984 */ /* 0x000fe40000000800 */
[----:B------:R-:W-:Y:S01]  /*6380*/  FMUL R97, R50, R53 ;  /* 0x0000003532617220 */ /* 0x000fe20000400000 */
[----:B------:R-:W-:Y:S01]  /*6390*/  I2FP.F32.S32 R53, R106 ;  /* 0x0000006a00357245 */ /* 0x000fe20000201400 */
[----:B------:R-:W-:-:S02]  /*63a0*/  FMUL R69, R58, R49 ;  /* 0x000000313a457220 */ /* 0x000fc40000400000 */
[----:B------:R-:W0:Y:S01]  /*63b0*/  LDS R49, [R126+0x1280] ;  /* 0x001280007e317984 */ /* 0x000e220000000800 */
[----:B------:R-:W-:Y:S01]  /*63c0*/  FFMA R184, R86, R184, R203 ;  /* 0x000000b856b87223 */ /* 0x000fe200000000cb */
[----:B------:R-:W-:Y:S01]  /*63d0*/  I2FP.F32.S32 R107, R107 ;  /* 0x0000006b006b7245 */ /* 0x000fe20000201400 */
[C---:B------:R-:W-:Y:S01]  /*63e0*/  FMUL R203, R54.reuse, R53 ;  /* 0x0000003536cb7220 */ /* 0x040fe20000400000 */
[----:B------:R-:W-:Y:S01]  /*63f0*/  HADD2.F32 R53, -RZ, R62.H0_H0 ;  /* 0x2000003eff357230 */ /* 0x000fe20000004100 */
[----:B------:R-:W-:Y:S01]  /*6400*/  I2FP.F32.S32 R61, R99 ;  /* 0x00000063003d7245 */ /* 0x000fe20000201400 */
[----:B-1----:R-:W-:Y:S01]  /*6410*/  IMMA.16832.S8.S8 R92, R100.ROW, R72.COL, RZ ;  /* 0x00000048645c7237 */ /* 0x002fe20000405cff */
[----:B------:R-:W-:Y:S02]  /*6420*/  HADD2.F32 R99, -RZ, R75.H0_H0 ;  /* 0x2000004bff637230 */ /* 0x000fe40000004100 */
[----:B------:R-:W-:Y:S01]  /*6430*/  FMUL R152, R54, R107 ;  /* 0x0000006b36987220 */ /* 0x000fe20000400000 */
[----:B------:R-:W-:-:S02]  /*6440*/  HADD2.F32 R107, -RZ, R71.H0_H0 ;  /* 0x20000047ff6b7230 */ /* 0x000fc40000004100 */
[C---:B------:R-:W-:Y:S02]  /*6450*/  FFMA R62, R53.reuse, R69, R192 ;  /* 0x00000045353e7223 */ /* 0x040fe400000000c0 */
[----:B-----5:R-:W-:Y:S08]  /*6460*/  IMMA.16832.S8.S8 R72, R88.ROW, R72.COL, RZ ;  /* 0x0000004858487237 */ /* 0x020ff00000405cff */
[----:B---3--:R-:W-:Y:S01]  /*6470*/  IMMA.16832.S8.S8 R68, R100.ROW, R76.COL, RZ ;  /* 0x0000004c64447237 */ /* 0x008fe20000405cff */
[----:B------:R-:W-:Y:S01]  /*6480*/  I2FP.F32.S32 R105, R105 ;  /* 0x0000006900697245 */ /* 0x000fe20000201400 */
[C---:B------:R-:W-:Y:S01]  /*6490*/  FFMA R97, R53.reuse, R97, R190 ;  /* 0x0000006135617223 */ /* 0x040fe200000000be */
[----:B------:R-:W-:-:S03]  /*64a0*/  FFMA R96, R53, R203, R188 ;  /* 0x000000cb35607223 */ /* 0x000fc600000000bc */
[----:B------:R-:W-:Y:S01]  /*64b0*/  FMUL R86, R50, R105 ;  /* 0x0000006932567220 */ /* 0x000fe20000400000 */
[----:B------:R-:W-:Y:S02]  /*64c0*/  HADD2.F32 R105, -RZ, R87.H0_H0 ;  /* 0x20000057ff697230 */ /* 0x000fe40000004100 */
[----:B------:R-:W-:Y:S01]  /*64d0*/  FFMA R87, R53, R52, R194 ;  /* 0x0000003435577223 */ /* 0x000fe200000000c2 */
[----:B------:R-:W-:Y:S01]  /*64e0*/  FMUL R61, R58, R61 ;  /* 0x0000003d3a3d7220 */ /* 0x000fe20000400000 */
[----:B------:R-:W-:Y:S01]  /*64f0*/  LDS R52, [R126+0x1b70] ;  /* 0x001b70007e347984 */ /* 0x000fe20000000800 */
[----:B------:R-:W-:Y:S01]  /*6500*/  HADD2.F32 R150, -RZ, R79.H0_H0 ;  /* 0x2000004fff967230 */ /* 0x000fe20000004100 */
[----:B------:R-:W-:Y:S02]  /*6510*/  I2FP.F32.S32 R50, R93 ;  /* 0x0000005d00327245 */ /* 0x000fe40000201400 */
[----:B------:R-:W1:Y:S01]  /*6520*/  LDS R53, [R126+0x1b80] ;  /* 0x001b80007e357984 */ /* 0x000e620000000800 */
[----:B------:R-:W-:Y:S01]  /*6530*/  I2FP.F32.S32 R54, R95 ;  /* 0x0000005f00367245 */ /* 0x000fe20000201400 */
[----:B------:R-:W-:Y:S01]  /*6540*/  IMMA.16832.S8.S8 R76, R88.ROW, R76.COL, RZ ;  /* 0x0000004c584c7237 */ /* 0x000fe20000405cff */
        /* <DEDUP_REMOVED lines=18> */
[----:B------:R-:W-:Y:S01]  /*6670*/  I2FP.F32.S32 R50, R69 ;  /* 0x0000004500327245 */ /* 0x000fe20000201400 */
[----:B------:R-:W-:Y:S01]  /*6680*/  FFMA R207, R150, R68, R207 ;  /* 0x0000004496cf7223 */ /* 0x000fe200000000cf */
[----:B------:R-:W-:Y:S01]  /*6690*/  I2FP.F32.S32 R54, R70 ;  /* 0x0000004600367245 */ /* 0x000fe20000201400 */
[----:B0-----:R-:W-:Y:S01]  /*66a0*/  IMMA.16832.S8.S8 R72, R100.ROW, R48.COL, RZ ;  /* 0x0000003064487237 */ /* 0x001fe20000405cff */
[----:B------:R-:W-:-:S07]  /*66b0*/  I2FP.F32.S32 R58, R71 ;  /* 0x00000047003a7245 */ /* 0x000fce0000201400 */
[----:B------:R-:W-:Y:S01]  /*66c0*/  IMMA.16832.S8.S8 R68, R88.ROW, R48.COL, RZ ;  /* 0x0000003058447237 */ /* 0x000fe20000405cff */
[----:B------:R-:W-:Y:S01]  /*66d0*/  I2FP.F32.S32 R76, R76 ;  /* 0x0000004c004c7245 */ /* 0x000fe20000201400 */
[----:B------:R-:W-:Y:S01]  /*66e0*/  FMUL R54, R59, R54 ;  /* 0x000000363b367220 */ /* 0x000fe20000400000 */
[----:B------:R-:W-:-:S03]  /*66f0*/  I2FP.F32.S32 R104, R79 ;  /* 0x0000004f00687245 */ /* 0x000fc60000201400 */
[----:B------:R-:W-:Y:S01]  /*6700*/  FMUL R49, R51, R76 ;  /* 0x0000004c33317220 */ /* 0x000fe20000400000 */
[----:B------:R-:W-:-:S03]  /*6710*/  FFMA R209, R150, R54, R209 ;  /* 0x0000003696d17223 */ /* 0x000fc600000000d1 */
[----:B------:R-:W-:Y:S01]  /*6720*/  FFMA R208, R150, R49, R208 ;  /* 0x0000003196d07223 */ /* 0x000fe200000000d0 */
[----:B------:R-:W-:Y:S01]  /*6730*/  FMUL R49, R55, R104 ;  /* 0x0000006837317220 */ /* 0x000fe20000400000 */
[----:B------:R-:W-:Y:S01]  /*6740*/  I2FP.F32.S32 R54, R74 ;  /* 0x0000004a00367245 */ /* 0x000fe20000201400 */
[----:B------:R-:W-:Y:S01]  /*6750*/  FMUL R50, R67, R50 ;  /* 0x0000003243327220 */ /* 0x000fe20000400000 */
[----:B------:R-:W-:Y:S01]  /*6760*/  FMUL R58, R59, R58 ;  /* 0x0000003a3b3a7220 */ /* 0x000fe20000400000 */
[----:B------:R-:W-:-:S04]  /*6770*/  FFMA R202, R107, R49, R186 ;  /* 0x000000316bca7223 */ /* 0x000fc800000000ba */
[----:B------:R-:W-:Y:S01]  /*6780*/  I2FP.F32.S32 R68, R68 ;  /* 0x0000004400447245 */ /* 0x000fe20000201400 */
[----:B------:R-:W-:Y:S01]  /*6790*/  FMUL R49, R59, R54 ;  /* 0x000000363b317220 */ /* 0x000fe20000400000 */
[----:B------:R-:W-:Y:S01]  /*67a0*/  I2FP.F32.S32 R70, R70 ;  /* 0x0000004600467245 */ /* 0x000fe20000201400 */
[----:B------:R-:W-:Y:S02]  /*67b0*/  FFMA R190, R107, R50, R222 ;  /* 0x000000326bbe7223 */ /* 0x000fe400000000de */
[----:B------:R-:W-:Y:S01]  /*67c0*/  FMUL R68, R51, R68 ;  /* 0x0000004433447220 */ /* 0x000fe20000400000 */
[----:B------:R-:W-:Y:S01]  /*67d0*/  FFMA R206, R107, R58, R206 ;  /* 0x0000003a6bce7223 */ /* 0x000fe200000000ce */
[----:B------:R-:W-:Y:S01]  /*67e0*/  I2FP.F32.S32 R48, R72 ;  /* 0x0000004800307245 */ /* 0x000fe20000201400 */
[----:B-1----:R-:W-:Y:S01]  /*67f0*/  IMMA.16832.S8.S8 R100, R100.ROW, R52.COL, RZ ;  /* 0x0000003464647237 */ /* 0x002fe20000405cff */
[----:B------:R-:W-:Y:S01]  /*6800*/  I2FP.F32.S32 R50, R73 ;  /* 0x0000004900327245 */ /* 0x000fe20000201400 */
[C---:B------:R-:W-:Y:S01]  /*6810*/  FFMA R186, R105.reuse, R49, R184 ;  /* 0x0000003169ba7223 */ /* 0x040fe200000000b8 */
[----:B------:R-:W-:Y:S01]  /*6820*/  I2FP.F32.S32 R58, R75 ;  /* 0x0000004b003a7245 */ /* 0x000fe20000201400 */
[----:B------:R-:W-:Y:S01]  /*6830*/  FFMA R184, R105, R68, R85 ;  /* 0x0000004469b87223 */ /* 0x000fe20000000055 */
[----:B------:R-:W-:-:S03]  /*6840*/  I2FP.F32.S32 R76, R71 ;  /* 0x00000047004c7245 */ /* 0x000fc60000201400 */
[----:B------:R-:W-:Y:S01]  /*6850*/  IMMA.16832.S8.S8 R72, R88.ROW, R52.COL, RZ ;  /* 0x0000003458487237 */ /* 0x000fe20000405cff */
[----:B------:R-:W-:Y:S01]  /*6860*/  I2FP.F32.S32 R52, R69 ;  /* 0x0000004500347245 */ /* 0x000fe20000201400 */
[----:B------:R-:W-:Y:S02]  /*6870*/  FMUL R53, R55, R70 ;  /* 0x0000004637357220 */ /* 0x000fe40000400000 */
[----:B------:R-:W0:Y:S01]  /*6880*/  LDS.128 R68, [R125+0x1b90] ;  /* 0x001b90007d447984 */ /* 0x000e220000000c00 */
[----:B------:R-:W-:Y:S01]  /*6890*/  BAR.SYNC.DEFER_BLOCKING 0x0 ;  /* 0x0000000000007b1d */ /* 0x000fe20000010000 */
[----:B------:R-:W-:Y:S02]  /*68a0*/  I2FP.F32.S32 R92, R92 ;  /* 0x0000005c005c7245 */ /* 0x000fe40000201400 */
[----:B------:R-:W-:Y:S01]  /*68b0*/  I2FP.F32.S32 R94, R94 ;  /* 0x0000005e005e7245 */ /* 0x000fe20000201400 */
[----:B------:R-:W-:Y:S02]  /*68c0*/  HADD2.F32 R83, -RZ, R83.H0_H0 ;  /* 0x20000053ff537230 */ /* 0x000fe40000004100 */
[----:B------:R-:W-:Y:S04]  /*68d0*/  STS [R2+0x100], R181 ;  /* 0x000100b502007388 */ /* 0x000fe80000000800 */
[----:B------:R-:W-:Y:S04]  /*68e0*/  STS [R2+0x500], R179 ;  /* 0x000500b302007388 */ /* 0x000fe80000000800 */
[----:B----4-:R1:W-:Y:S04]  /*68f0*/  STS [R2+0x900], R177 ;  /* 0x000900b102007388 */ /* 0x0103e80000000800 */
        /* <DEDUP_REMOVED lines=8> */
[----:B------:R-:W-:Y:S01]  /*6980*/  FMUL R94, R59, R94 ;  /* 0x0000005e3b5e7220 */ /* 0x000fe20000400000 */
[----:B------:R-:W-:-:S02]  /*6990*/  FMUL R50, R67, R50 ;  /* 0x0000003243327220 */ /* 0x000fc40000400000 */
[C---:B------:R-:W-:Y:S01]  /*69a0*/  FFMA R95, R178.reuse, R92, R223 ;  /* 0x0000005cb25f7223 */ /* 0x040fe200000000df */
[----:B------:R-:W-:Y:S01]  /*69b0*/  FFMA R94, R178, R94, R215 ;  /* 0x0000005eb25e7223 */ /* 0x000fe200000000d7 */
[----:B------:R-:W-:Y:S01]  /*69c0*/  FFMA R178, R83, R50, R84 ;  /* 0x0000003253b27223 */ /* 0x000fe20000000054 */
[----:B------:R-:W-:Y:S01]  /*69d0*/  FMUL R48, R67, R48 ;  /* 0x0000003043307220 */ /* 0x000fe20000400000 */
[----:B------:R-:W-:-:S03]  /*69e0*/  I2FP.F32.S32 R92, R77 ;  /* 0x0000004d005c7245 */ /* 0x000fc60000201400 */
[----:B------:R-:W-:Y:S01]  /*69f0*/  FFMA R188, R105, R48, R220 ;  /* 0x0000003069bc7223 */ /* 0x000fe200000000dc */
[----:B------:R-:W-:Y:S02]  /*6a00*/  I2FP.F32.S32 R48, R101 ;  /* 0x0000006500307245 */ /* 0x000fe40000201400 */
[----:B------:R-:W-:Y:S01]  /*6a10*/  I2FP.F32.S32 R78, R78 ;  /* 0x0000004e004e7245 */ /* 0x000fe20000201400 */
[----:B------:R-:W-:Y:S04]  /*6a20*/  LDS R84, [R126+0x10] ;  /* 0x000010007e547984 */ /* 0x000fe80000000800 */
[----:B------:R-:W-:Y:S04]  /*6a30*/  LDS R85, [R126+0x20] ;  /* 0x000020007e557984 */ /* 0x000fe80000000800 */
[----:B------:R-:W3:Y:S01]  /*6a40*/  LDSM.16.M88.4 R88, [R176] ;  /* 0x00000000b058783b */ /* 0x000ee20000000200 */
[----:B------:R-:W-:Y:S01]  /*6a50*/  FMUL R205, R51, R92 ;  /* 0x0000005c33cd7220 */ /* 0x000fe20000400000 */
[----:B------:R-:W-:Y:S01]  /*6a60*/  FMUL R101, R67, R48 ;  /* 0x0000003043657220 */ /* 0x000fe20000400000 */
[C---:B------:R-:W-:Y:S01]  /*6a70*/  FMUL R78, R55.reuse, R78 ;  /* 0x0000004e374e7220 */ /* 0x040fe20000400000 */
[----:B------:R-:W-:Y:S01]  /*6a80*/  FMUL R76, R55, R76 ;  /* 0x0000004c374c7220 */ /* 0x000fe20000400000 */
[----:B------:R-:W-:Y:S01]  /*6a90*/  I2FP.F32.S32 R48, R103 ;  /* 0x0000006700307245 */ /* 0x000fe20000201400 */
[----:B------:R-:W-:Y:S01]  /*6aa0*/  FFMA R205, R107, R205, R210 ;  /* 0x000000cd6bcd7223 */ /* 0x000fe200000000d2 */
[----:B------:R-:W-:Y:S01]  /*6ab0*/  FFMA R180, R105, R53, R180 ;  /* 0x0000003569b47223 */ /* 0x000fe200000000b4 */
[----:B------:R-:W-:Y:S01]  /*6ac0*/  I2FP.F32.S32 R50, R72 ;  /* 0x0000004800327245 */ /* 0x000fe20000201400 */
[----:B------:R4:W5:Y:S01]  /*6ad0*/  LDSM.16.M88.4 R104, [R175] ;  /* 0x00000000af68783b */ /* 0x0009620000000200 */
[----:B------:R-:W-:Y:S01]  /*6ae0*/  FFMA R150, R150, R78, R219 ;  /* 0x0000004e96967223 */ /* 0x000fe200000000db */
[----:B------:R-:W-:Y:S01]  /*6af0*/  FMUL R49, R51, R52 ;  /* 0x0000003433317220 */ /* 0x000fe20000400000 */
[----:B-1----:R-:W-:Y:S01]  /*6b00*/  FFMA R177, R83, R76, R81 ;  /* 0x0000004c53b17223 */ /* 0x002fe20000000051 */
[----:B------:R-:W-:Y:S01]  /*6b10*/  FMUL R72, R59, R48 ;  /* 0x000000303b487220 */ /* 0x000fe20000400000 */
[----:B------:R-:W-:Y:S01]  /*6b20*/  I2FP.F32.S32 R52, R73 ;  /* 0x0000004900347245 */ /* 0x000fe20000201400 */
[----:B------:R-:W1:Y:S01]  /*6b30*/  LDS.128 R76, [R125] ;  /* 0x000000007d4c7984 */ /* 0x000e620000000c00 */
[----:B------:R-:W-:Y:S01]  /*6b40*/  I2FP.F32.S32 R48, R75 ;  /* 0x0000004b00307245 */ /* 0x000fe20000201400 */
[----:B------:R-:W-:Y:S01]  /*6b50*/  FFMA R179, R83, R49, R82 ;  /* 0x0000003153b37223 */ /* 0x000fe20000000052 */
[----:B------:R-:W-:Y:S01]  /*6b60*/  I2FP.F32.S32 R54, R74 ;  /* 0x0000004a00367245 */ /* 0x000fe20000201400 */
[C---:B--2---:R-:W-:Y:S01]  /*6b70*/  FMUL R185, R51.reuse, R50 ;  /* 0x0000003233b97220 */ /* 0x044fe20000400000 */
[----:B------:R-:W-:Y:S01]  /*6b80*/  FMUL R74, R51, R52 ;  /* 0x00000034334a7220 */ /* 0x000fe20000400000 */
[----:B------:R-:W-:Y:S01]  /*6b90*/  FMUL R75, R55, R48 ;  /* 0x00000030374b7220 */ /* 0x000fe20000400000 */
[----:B0-----:R-:W-:Y:S01]  /*6ba0*/  HADD2.F32 R68, -RZ, R68.H0_H0 ;  /* 0x20000044ff447230 */ /* 0x001fe20000004100 */
[----:B------:R-:W0:Y:S01]  /*6bb0*/  LDS.128 R48, [R170+0x2610] ;  /* 0x00261000aa307984 */ /* 0x000e220000000c00 */
[----:B------:R-:W-:Y:S01]  /*6bc0*/  I2FP.F32.S32 R100, R100 ;  /* 0x0000006400647245 */ /* 0x000fe20000201400 */
[----:B------:R-:W-:Y:S01]  /*6bd0*/  FMUL R58, R59, R58 ;  /* 0x0000003a3b3a7220 */ /* 0x000fe20000400000 */
[----:B------:R-:W-:Y:S01]  /*6be0*/  I2FP.F32.S32 R102, R102 ;  /* 0x0000006600667245 */ /* 0x000fe20000201400 */
[----:B------:R-:W-:-:S02]  /*6bf0*/  HADD2.F32 R69, -RZ, R69.H0_H0 ;  /* 0x20000045ff457230 */ /* 0x000fc40000004100 */
[C---:B------:R-:W-:Y:S01]  /*6c00*/  FFMA R172, R68.reuse, R151, R172 ;  /* 0x0000009744ac7223 */ /* 0x040fe200000000ac */
[C---:B------:R-:W-:Y:S01]  /*6c10*/  FFMA R173, R68.reuse, R56, R173 ;  /* 0x0000003844ad7223 */ /* 0x040fe200000000ad */
[----:B------:R-:W-:Y:S01]  /*6c20*/  LDS R92, [R126+0x910] ;  /* 0x000910007e5c7984 */ /* 0x000fe20000000800 */
[----:B------:R-:W-:Y:S01]  /*6c30*/  FMUL R100, R67, R100 ;  /* 0x0000006443647220 */ /* 0x000fe20000400000 */
[----:B------:R-:W-:Y:S02]  /*6c40*/  FFMA R181, R83, R58, R218 ;  /* 0x0000003a53b57223 */ /* 0x000fe400000000da */
[----:B------:R-:W2:Y:S01]  /*6c50*/  LDS R93, [R126+0x920] ;  /* 0x000920007e5d7984 */ /* 0x000ea20000000800 */
[----:B------:R-:W-:Y:S01]  /*6c60*/  FMUL R67, R59, R102 ;  /* 0x000000663b437220 */ /* 0x000fe20000400000 */
[C---:B------:R-:W-:Y:S01]  /*6c70*/  FFMA R172, R69.reuse, R57, R172 ;  /* 0x0000003945ac7223 */ /* 0x040fe200000000ac */
[----:B------:R-:W-:Y:S01]  /*6c80*/  FFMA R173, R69, R80, R173 ;  /* 0x0000005045ad7223 */ /* 0x000fe200000000ad */
[----:B------:R-:W2:Y:S01]  /*6c90*/  LDS.128 R56, [R125+0x90] ;  /* 0x000090007d387984 */ /* 0x000ea20000000c00 */
[----:B------:R-:W-:Y:S01]  /*6ca0*/  FFMA R64, R68, R64, R171 ;  /* 0x0000004044407223 */ /* 0x000fe200000000ab */
[----:B---3--:R-:W-:Y:S01]  /*6cb0*/  IMMA.16832.S8.S8 R80, R88.ROW, R84.COL, RZ ;  /* 0x0000005458507237 */ /* 0x008fe20000405cff */
[----:B------:R-:W-:-:S02]  /*6cc0*/  HADD2.F32 R176, -RZ, R63.H0_H0 ;  /* 0x2000003fffb07230 */ /* 0x000fc40000004100 */
[----:B------:R-:W-:Y:S01]  /*6cd0*/  FMUL R73, R55, R54 ;  /* 0x0000003637497220 */ /* 0x000fe20000400000 */
[----:B------:R-:W-:Y:S02]  /*6ce0*/  HADD2.F32 R70, -RZ, R70.H0_H0 ;  /* 0x20000046ff467230 */ /* 0x000fe40000004100 */
[----:B------:R-:W-:Y:S01]  /*6cf0*/  FFMA R153, R68, R153, R174 ;  /* 0x0000009944997223 */ /* 0x000fe200000000ae */
[C---:B------:R-:W-:Y:S01]  /*6d00*/  FFMA R65, R69.reuse, R65, R64 ;  /* 0x0000004145417223 */ /* 0x040fe20000000040 */
[----:B------:R-:W3:Y:S01]  /*6d10*/  LDS.128 R52, [R170+0x2f90] ;  /* 0x002f9000aa347984 */ /* 0x000ee20000000c00 */
[----:B------:R-:W-:Y:S01]  /*6d20*/  FFMA R174, R176, R67, R62 ;  /* 0x00000043b0ae7223 */ /* 0x000fe2000000003e */
[----:B------:R-:W-:Y:S01]  /*6d30*/  FFMA R153, R69, R60, R153 ;  /* 0x0000003c45997223 */ /* 0x000fe20000000099 */
[C---:B------:R-:W-:Y:S01]  /*6d40*/  FFMA R171, R70.reuse, R61, R172 ;  /* 0x0000003d46ab7223 */ /* 0x040fe200000000ac */
[----:B------:R-:W-:Y:S01]  /*6d50*/  FFMA R68, R70, R66, R65 ;  /* 0x0000004246447223 */ /* 0x000fe20000000041 */
[----:B------:R-:W3:Y:S01]  /*6d60*/  LDS.128 R60, [R170+0x3910] ;  /* 0x00391000aa3c7984 */ /* 0x000ee20000000c00 */
[----:B------:R-:W-:-:S03]  /*6d70*/  HADD2.F32 R71, -RZ, R71.H0_H0 ;  /* 0x20000047ff477230 */ /* 0x000fc60000004100 */
[----:B------:R0:W3:Y:S01]  /*6d80*/  LDS.128 R64, [R170+0x4290] ;  /* 0x00429000aa407984 */ /* 0x0000e20000000c00 */
[C---:B------:R-:W-:Y:S01]  /*6d90*/  FFMA R173, R70.reuse, R86, R173 ;  /* 0x0000005646ad7223 */ /* 0x040fe200000000ad */
[----:B------:R-:W-:Y:S01]  /*6da0*/  FFMA R152, R70, R152, R153 ;  /* 0x0000009846987223 */ /* 0x000fe20000000099 */
[C---:B----4-:R-:W-:Y:S01]  /*6db0*/  FFMA R175, R176.reuse, R100, R87 ;  /* 0x00000064b0af7223 */ /* 0x050fe20000000057 */
[C---:B------:R-:W-:Y:S01]  /*6dc0*/  FFMA R185, R176.reuse, R185, R97 ;  /* 0x000000b9b0b97223 */ /* 0x040fe20000000061 */
[----:B-----5:R-:W-:Y:S01]  /*6dd0*/  IMMA.16832.S8.S8 R84, R104.ROW, R84.COL, RZ ;  /* 0x0000005468547237 */ /* 0x020fe20000405cff */
[----:B------:R-:W-:Y:S01]  /*6de0*/  FFMA R176, R176, R73, R96 ;  /* 0x00000049b0b07223 */ /* 0x000fe20000000060 */
[C---:B------:R-:W-:Y:S01]  /*6df0*/  FFMA R171, R71.reuse, R72, R171 ;  /* 0x0000004847ab7223 */ /* 0x040fe200000000ab */
[C---:B------:R-:W-:Y:S01]  /*6e00*/  FFMA R153, R71.reuse, R74, R173 ;  /* 0x0000004a47997223 */ /* 0x040fe200000000ad */
[C---:B------:R-:W-:Y:S01]  /*6e10*/  FFMA R152, R71.reuse, R75, R152 ;  /* 0x0000004b47987223 */ /* 0x040fe20000000098 */
[----:B-1----:R-:W-:Y:S01]  /*6e20*/  HADD2.F32 R187, -RZ, R77.H0_H0 ;  /* 0x2000004dffbb7230 */ /* 0x002fe20000004100 */
[----:B------:R-:W1:Y:S01]  /*6e30*/  LDS.128 R72, [R125+0x900] ;  /* 0x000900007d487984 */ /* 0x000e620000000c00 */
[----:B------:R-:W-:Y:S01]  /*6e40*/  I2FP.F32.S32 R77, R80 ;  /* 0x00000050004d7245 */ /* 0x000fe20000201400 */
[----:B------:R-:W-:Y:S01]  /*6e50*/  FFMA R172, R71, R101, R68 ;  /* 0x0000006547ac7223 */ /* 0x000fe20000000044 */
[----:B------:R-:W-:Y:S01]  /*6e60*/  HADD2.F32 R101, -RZ, R76.H0_H0 ;  /* 0x2000004cff657230 */ /* 0x000fe20000004100 */
[----:B------:R-:W-:Y:S01]  /*6e70*/  LDS R96, [R126+0x30] ;  /* 0x000030007e607984 */ /* 0x000fe20000000800 */
[----:B------:R-:W-:-:S02]  /*6e80*/  HADD2.F32 R173, -RZ, R78.H0_H0 ;  /* 0x2000004effad7230 */ /* 0x000fc40000004100 */
[----:B0-----:R-:W-:Y:S01]  /*6e90*/  FMUL R210, R48, R77 ;  /* 0x0000004d30d27220 */ /* 0x001fe20000400000 */
[----:B------:R-:W-:Y:S01]  /*6ea0*/  HADD2.F32 R170, -RZ, R79.H0_H0 ;  /* 0x2000004fffaa7230 */ /* 0x000fe20000004100 */
[----:B------:R-:W-:Y:S04]  /*6eb0*/  LDS R97, [R126+0x40] ;  /* 0x000040007e617984 */ /* 0x000fe80000000800 */
[----:B------:R0:W4:Y:S04]  /*6ec0*/  LDSM.16.M88.4 R68, [R169] ;  /* 0x00000000a944783b */ /* 0x0001280000000200 */
[----:B------:R-:W5:Y:S01]  /*6ed0*/  LDSM.16.M88.4 R76, [R168] ;  /* 0x00000000a84c783b */ /* 0x000f620000000200 */
[----:B------:R-:W-:-:S02]  /*6ee0*/  I2FP.F32.S32 R103, R81 ;  /* 0x0000005100677245 */ /* 0x000fc40000201400 */
[----:B------:R-:W-:Y:S01]  /*6ef0*/  I2FP.F32.S32 R151, R82 ;  /* 0x0000005200977245 */ /* 0x000fe20000201400 */
[----:B------:R-:W-:Y:S01]  /*6f00*/  LDS R102, [R126+0x930] ;  /* 0x000930007e667984 */ /* 0x000fe20000000800 */
[----:B------:R-:W-:Y:S02]  /*6f10*/  I2FP.F32.S32 R189, R83 ;  /* 0x0000005300bd7245 */ /* 0x000fe40000201400 */
[----:B------:R-:W-:Y:S01]  /*6f20*/  I2FP.F32.S32 R193, R84 ;  /* 0x0000005400c17245 */ /* 0x000fe20000201400 */
[----:B------:R-:W5:Y:S01]  /*6f30*/  LDS.128 R80, [R125+0x990] ;  /* 0x000990007d507984 */ /* 0x000f620000000c00 */
[----:B0-----:R-:W-:Y:S02]  /*6f40*/  I2FP.F32.S32 R169, R85 ;  /* 0x0000005500a97245 */ /* 0x001fe40000201400 */
[----:B------:R-:W-:Y:S02]  /*6f50*/  I2FP.F32.S32 R195, R86 ;  /* 0x0000005600c37245 */ /* 0x000fe40000201400 */
[----:B------:R-:W-:-:S02]  /*6f60*/  I2FP.F32.S32 R213, R87 ;  /* 0x0000005700d57245 */ /* 0x000fc40000201400 */
[----:B--2---:R-:W-:Y:S01]  /*6f70*/  IMMA.16832.S8.S8 R84, R88.ROW, R92.COL, RZ ;  /* 0x0000005c58547237 */ /* 0x004fe20000405cff */
[----:B------:R-:W-:Y:S02]  /*6f80*/  HADD2.F32 R211, -RZ, R56.H0_H0 ;  /* 0x20000038ffd37230 */ /* 0x000fe40000004100 */
[----:B------:R-:W-:Y:S01]  /*6f90*/  FMUL R103, R48, R103 ;  /* 0x0000006730677220 */ /* 0x000fe20000400000 */
[----:B---3--:R-:W-:-:S03]  /*6fa0*/  FMUL R100, R52, R189 ;  /* 0x000000bd34647220 */ /* 0x008fc60000400000 */
[C---:B------:R-:W-:Y:S02]  /*6fb0*/  FFMA R191, R211.reuse, R103, R204 ;  /* 0x00000067d3bf7223 */ /* 0x040fe400000000cc */
[----:B------:R-:W0:Y:S01]  /*6fc0*/  LDS R103, [R126+0x940] ;  /* 0x000940007e677984 */ /* 0x000e220000000800 */
[----:B------:R-:W-:Y:S01]  /*6fd0*/  FMUL R151, R52, R151 ;  /* 0x0000009734977220 */ /* 0x000fe20000400000 */
[----:B------:R-:W-:Y:S01]  /*6fe0*/  FFMA R189, R211, R100, R203 ;  /* 0x00000064d3bd7223 */ /* 0x000fe200000000cb */
[----:B------:R-:W-:Y:S01]  /*6ff0*/  FMUL R169, R60, R169 ;  /* 0x000000a93ca97220 */ /* 0x000fe20000400000 */
[----:B------:R-:W-:Y:S01]  /*7000*/  FMUL R100, R64, R213 ;  /* 0x000000d540647220 */ /* 0x000fe20000400000 */
[C---:B------:R-:W-:Y:S01]  /*7010*/  FFMA R210, R101.reuse, R210, R95 ;  /* 0x000000d265d27223 */ /* 0x040fe2000000005f */
[----:B------:R-:W-:Y:S01]  /*7020*/  FFMA R56, R101, R151, R94 ;  /* 0x0000009765387223 */ /* 0x000fe2000000005e */
[C---:B------:R-:W-:Y:S01]  /*7030*/  FFMA R169, R211.reuse, R169, R194 ;  /* 0x000000a9d3a97223 */ /* 0x040fe200000000c2 */
[----:B------:R-:W-:Y:S01]  /*7040*/  IMMA.16832.S8.S8 R92, R104.ROW, R92.COL, RZ ;  /* 0x0000005c685c7237 */ /* 0x000fe20000405cff */
[----:B------:R-:W-:Y:S01]  /*7050*/  FFMA R211, R211, R100, R99 ;  /* 0x00000064d3d37223 */ /* 0x000fe20000000063 */
[----:B------:R-:W-:Y:S01]  /*7060*/  I2FP.F32.S32 R99, R84 ;  /* 0x0000005400637245 */ /* 0x000fe20000201400 */
[----:B------:R-:W-:Y:S01]  /*7070*/  FMUL R193, R60, R193 ;  /* 0x000000c13cc17220 */ /* 0x000fe20000400000 */
[----:B------:R-:W-:Y:S01]  /*7080*/  FMUL R195, R64, R195 ;  /* 0x000000c340c37220 */ /* 0x000fe20000400000 */
[----:B-1----:R-:W-:Y:S01]  /*7090*/  HADD2.F32 R72, -RZ, R72.H0_H0 ;  /* 0x20000048ff487230 */ /* 0x002fe20000004100 */
[----:B------:R-:W-:Y:S01]  /*70a0*/  I2FP.F32.S32 R151, R85 ;  /* 0x0000005500977245 */ /* 0x000fe20000201400 */
[----:B------:R-:W-:Y:S01]  /*70b0*/  FMUL R99, R48, R99 ;  /* 0x0000006330637220 */ /* 0x000fe20000400000 */
[C---:B------:R-:W-:Y:S01]  /*70c0*/  FFMA R212, R101.reuse, R193, R98 ;  /* 0x000000c165d47223 */ /* 0x040fe20000000062 */
[----:B------:R-:W-:Y:S01]  /*70d0*/  FFMA R214, R101, R195, R192 ;  /* 0x000000c365d67223 */ /* 0x000fe200000000c0 */
[----:B------:R-:W-:Y:S01]  /*70e0*/  I2FP.F32.S32 R101, R86 ;  /* 0x0000005600657245 */ /* 0x000fe20000201400 */
[----:B------:R-:W-:Y:S01]  /*70f0*/  FFMA R207, R72, R99, R207 ;  /* 0x0000006348cf7223 */ /* 0x000fe200000000cf */
[----:B------:R-:W-:Y:S01]  /*7100*/  I2FP.F32.S32 R193, R87 ;  /* 0x0000005700c17245 */ /* 0x000fe20000201400 */
[----:B------:R-:W-:Y:S01]  /*7110*/  LDS R100, [R126+0x1210] ;  /* 0x001210007e647984 */ /* 0x000fe20000000800 */
[-C--:B----4-:R-:W-:Y:S08]  /*7120*/  IMMA.16832.S8.S8 R84, R68.ROW, R96.reuse.COL, RZ ;  /* 0x0000006044547237 */ /* 0x090ff00000405cff */
[----:B-----5:R-:W-:Y:S01]  /*7130*/  IMMA.16832.S8.S8 R96, R76.ROW, R96.COL, RZ ;  /* 0x000000604c607237 */ /* 0x020fe20000405cff */
[----:B------:R-:W-:-:S02]  /*7140*/  I2FP.F32.S32 R195, R92 ;  /* 0x0000005c00c37245 */ /* 0x000fc40000201400 */
[----:B------:R-:W-:Y:S01]  /*7150*/  I2FP.F32.S32 R215, R94 ;  /* 0x0000005e00d77245 */ /* 0x000fe20000201400 */
[----:B------:R-:W-:Y:S01]  /*7160*/  FMUL R92, R52, R101 ;  /* 0x00000065345c7220 */ /* 0x000fe20000400000 */
[----:B------:R-:W-:Y:S01]  /*7170*/  I2FP.F32.S32 R213, R93 ;  /* 0x0000005d00d57245 */ /* 0x000fe20000201400 */
[----:B------:R-:W1:Y:S01]  /*7180*/  LDS R101, [R126+0x1220] ;  /* 0x001220007e657984 */ /* 0x000e620000000800 */
[----:B------:R-:W-:Y:S01]  /*7190*/  I2FP.F32.S32 R95, R95 ;  /* 0x0000005f005f7245 */ /* 0x000fe20000201400 */
[----:B------:R-:W-:Y:S01]  /*71a0*/  FMUL R195, R60, R195 ;  /* 0x000000c33cc37220 */ /* 0x000fe20000400000 */
[----:B------:R-:W-:Y:S01]  /*71b0*/  FMUL R215, R64, R215 ;  /* 0x000000d740d77220 */ /* 0x000fe20000400000 */
[----:B------:R-:W-:Y:S02]  /*71c0*/  HADD2.F32 R93, -RZ, R80.H0_H0 ;  /* 0x20000050ff5d7230 */ /* 0x000fe40000004100 */
[----:B------:R-:W-:Y:S01]  /*71d0*/  FMUL R151, R48, R151 ;  /* 0x0000009730977220 */ /* 0x000fe20000400000 */
[----:B------:R-:W-:Y:S01]  /*71e0*/  FFMA R209, R72, R92, R209 ;  /* 0x0000005c48d17223 */ /* 0x000fe200000000d1 */
[----:B------:R-:W-:Y:S01]  /*71f0*/  FMUL R193, R52, R193 ;  /* 0x000000c134c17220 */ /* 0x000fe20000400000 */
[C---:B------:R-:W-:Y:S01]  /*7200*/  FFMA R203, R72.reuse, R195, R208 ;  /* 0x000000c348cb7223 */ /* 0x040fe200000000d0 */
[----:B------:R-:W-:Y:S01]  /*7210*/  FFMA R80, R72, R215, R150 ;  /* 0x000000d748507223 */ /* 0x000fe20000000096 */
        /* <DEDUP_REMOVED lines=15> */
[----:B------:R-:W-:-:S03]  /*7310*/  I2FP.F32.S32 R202, R85 ;  /* 0x0000005500ca7245 */ /* 0x000fc60000201400 */
[----:B------:R-:W-:Y:S01]  /*7320*/  FMUL R85, R53, R86 ;  /* 0x0000005635557220 */ /* 0x000fe20000400000 */
[----:B------:R-:W-:Y:S01]  /*7330*/  I2FP.F32.S32 R84, R84 ;  /* 0x0000005400547245 */ /* 0x000fe20000201400 */
[----:B------:R-:W-:Y:S02]  /*7340*/  FMUL R202, R49, R202 ;  /* 0x000000ca31ca7220 */ /* 0x000fe40000400000 */
[----:B------:R-:W-:Y:S01]  /*7350*/  FFMA R194, R187, R85, R56 ;  /* 0x00000055bbc27223 */ /* 0x000fe20000000038 */
[----:B------:R-:W-:Y:S01]  /*7360*/  HADD2.F32 R56, -RZ, R57.H0_H0 ;  /* 0x20000039ff387230 */ /* 0x000fe20000004100 */
[----:B------:R-:W-:Y:S02]  /*7370*/  I2FP.F32.S32 R206, R87 ;  /* 0x0000005700ce7245 */ /* 0x000fe40000201400 */
[----:B------:R-:W-:Y:S02]  /*7380*/  I2FP.F32.S32 R92, R92 ;  /* 0x0000005c005c7245 */ /* 0x000fe40000201400 */
[----:B------:R-:W-:-:S02]  /*7390*/  I2FP.F32.S32 R102, R93 ;  /* 0x0000005d00667245 */ /* 0x000fc40000201400 */
[----:B------:R-:W-:Y:S02]  /*73a0*/  I2FP.F32.S32 R94, R94 ;  /* 0x0000005e005e7245 */ /* 0x000fe40000201400 */
[----:B------:R-:W-:Y:S01]  /*73b0*/  I2FP.F32.S32 R96, R96 ;  /* 0x0000006000607245 */ /* 0x000fe20000201400 */
        /* <DEDUP_REMOVED lines=8> */
[----:B------:R-:W-:-:S02]  /*7440*/  HADD2.F32 R202, -RZ, R73.H0_H0 ;  /* 0x20000049ffca7230 */ /* 0x000fc40000004100 */
        /* <DEDUP_REMOVED lines=13> */
[----:B------:R-:W-:Y:S01]  /*7520*/  I2FP.F32.S32 R212, R99 ;  /* 0x0000006300d47245 */ /* 0x000fe20000201400 */
[----:B------:R-:W-:Y:S01]  /*7530*/  FMUL R73, R65, R98 ;  /* 0x0000006241497220 */ /* 0x000fe20000400000 */
[C---:B------:R-:W-:Y:S01]  /*7540*/  FFMA R203, R202.reuse, R96, R203 ;  /* 0x00000060cacb7223 */ /* 0x040fe200000000cb */
[----:B------:R-:W0:Y:S01]  /*7550*/  LDS R57, [R126+0x1240] ;  /* 0x001240007e397984 */ /* 0x000e220000000800 */
[-C--:B-1----:R-:W-:Y:S01]  /*7560*/  IMMA.16832.S8.S8 R84, R88.ROW, R100.reuse.COL, RZ ;  /* 0x0000006458547237 */ /* 0x082fe20000405cff */
[----:B------:R-:W-:Y:S01]  /*7570*/  I2FP.F32.S32 R208, R95 ;  /* 0x0000005f00d07245 */ /* 0x000fe20000201400 */
[C---:B------:R-:W-:Y:S01]  /*7580*/  FFMA R207, R202.reuse, R92, R207 ;  /* 0x0000005ccacf7223 */ /* 0x040fe200000000cf */
[C---:B------:R-:W-:Y:S01]  /*7590*/  FFMA R206, R202.reuse, R94, R209 ;  /* 0x0000005ecace7223 */ /* 0x040fe200000000d1 */
[----:B------:R-:W-:Y:S01]  /*75a0*/  FFMA R205, R81, R102, R72 ;  /* 0x0000006651cd7223 */ /* 0x000fe20000000048 */
[----:B------:R-:W1:Y:S03]  /*75b0*/  LDS.128 R92, [R125+0x1200] ;  /* 0x001200007d5c7984 */ /* 0x000e660000000c00 */
[----:B------:R-:W-:Y:S01]  /*75c0*/  IMMA.16832.S8.S8 R96, R104.ROW, R100.COL, RZ ;  /* 0x0000006468607237 */ /* 0x000fe20000405cff */
[----:B------:R-:W3:Y:S01]  /*75d0*/  LDS.128 R100, [R125+0x1290] ;  /* 0x001290007d647984 */ /* 0x000ee20000000c00 */
[----:B------:R-:W-:Y:S01]  /*75e0*/  FFMA R202, R202, R73, R80 ;  /* 0x00000049caca7223 */ /* 0x000fe20000000050 */
[----:B------:R-:W-:-:S02]  /*75f0*/  FMUL R73, R65, R212 ;  /* 0x000000d441497220 */ /* 0x000fc40000400000 */
[----:B------:R-:W-:Y:S03]  /*7600*/  LDS R72, [R126+0x1b30] ;  /* 0x001b30007e487984 */ /* 0x000fe60000000800 */
[-C--:B--2---:R-:W-:Y:S01]  /*7610*/  IMMA.16832.S8.S8 R88, R88.ROW, R150.reuse.COL, RZ ;  /* 0x0000009658587237 */ /* 0x084fe20000405cff */
[----:B------:R-:W-:Y:S02]  /*7620*/  FFMA R168, R81, R73, R168 ;  /* 0x0000004951a87223 */ /* 0x000fe400000000a8 */
[----:B------:R-:W2:Y:S05]  /*7630*/  LDS R73, [R126+0x1b40] ;  /* 0x001b40007e497984 */ /* 0x000eaa0000000800 */
[----:B------:R-:W-:Y:S01]  /*7640*/  IMMA.16832.S8.S8 R104, R104.ROW, R150.COL, RZ ;  /* 0x0000009668687237 */ /* 0x000fe20000405cff */
[----:B------:R-:W-:Y:S01]  /*7650*/  FMUL R208, R53, R208 ;  /* 0x000000d035d07220 */ /* 0x000fe20000400000 */
[----:B------:R-:W-:Y:S01]  /*7660*/  FMUL R210, R61, R210 ;  /* 0x000000d23dd27220 */ /* 0x000fe20000400000 */
[----:B------:R-:W-:-:S02]  /*7670*/  I2FP.F32.S32 R151, R86 ;  /* 0x0000005600977245 */ /* 0x000fc40000201400 */
[C---:B------:R-:W-:Y:S01]  /*7680*/  FFMA R195, R81.reuse, R208, R195 ;  /* 0x000000d051c37223 */ /* 0x040fe200000000c3 */
[----:B------:R-:W-:Y:S01]  /*7690*/  FFMA R193, R81, R210, R193 ;  /* 0x000000d251c17223 */ /* 0x000fe200000000c1 */
[----:B------:R-:W-:Y:S01]  /*76a0*/  I2FP.F32.S32 R81, R84 ;  /* 0x0000005400517245 */ /* 0x000fe20000201400 */
[----:B------:R-:W-:-:S03]  /*76b0*/  FMUL R215, R52, R151 ;  /* 0x0000009734d77220 */ /* 0x000fc60000400000 */
[----:B------:R-:W-:Y:S02]  /*76c0*/  I2FP.F32.S32 R89, R89 ;  /* 0x0000005900597245 */ /* 0x000fe40000201400 */
[----:B------:R-:W-:Y:S01]  /*76d0*/  I2FP.F32.S32 R91, R91 ;  /* 0x0000005b005b7245 */ /* 0x000fe20000201400 */
[C---:B------:R-:W-:Y:S01]  /*76e0*/  FMUL R210, R48.reuse, R81 ;  /* 0x0000005130d27220 */ /* 0x040fe20000400000 */
[----:B------:R-:W-:Y:S01]  /*76f0*/  I2FP.F32.S32 R85, R85 ;  /* 0x0000005500557245 */ /* 0x000fe20000201400 */
[----:B------:R-:W-:Y:S01]  /*7700*/  FMUL R81, R48, R89 ;  /* 0x0000005930517220 */ /* 0x000fe20000400000 */
[----:B------:R-:W-:Y:S02]  /*7710*/  I2FP.F32.S32 R209, R88 ;  /* 0x0000005800d17245 */ /* 0x000fe40000201400 */
[----:B------:R-:W-:Y:S01]  /*7720*/  I2FP.F32.S32 R151, R105 ;  /* 0x0000006900977245 */ /* 0x000fe20000201400 */
[----:B------:R-:W-:Y:S01]  /*7730*/  FMUL R80, R52, R91 ;  /* 0x0000005b34507220 */ /* 0x000fe20000400000 */
[----:B------:R-:W-:-:S02]  /*7740*/  I2FP.F32.S32 R87, R87 ;  /* 0x0000005700577245 */ /* 0x000fc40000201400 */
[----:B------:R-:W-:Y:S02]  /*7750*/  I2FP.F32.S32 R89, R96 ;  /* 0x0000006000597245 */ /* 0x000fe40000201400 */
[----:B------:R-:W-:Y:S01]  /*7760*/  I2FP.F32.S32 R91, R104 ;  /* 0x00000068005b7245 */ /* 0x000fe20000201400 */
[----:B------:R-:W-:Y:S01]  /*7770*/  FMUL R150, R60, R151 ;  /* 0x000000973c967220 */ /* 0x000fe20000400000 */
[----:B------:R-:W-:Y:S02]  /*7780*/  I2FP.F32.S32 R211, R90 ;  /* 0x0000005a00d37245 */ /* 0x000fe40000201400 */
[----:B------:R-:W-:Y:S01]  /*7790*/  I2FP.F32.S32 R97, R97 ;  /* 0x0000006100617245 */ /* 0x000fe20000201400 */
[C---:B------:R-:W-:Y:S01]  /*77a0*/  FMUL R213, R48.reuse, R85 ;  /* 0x0000005530d57220 */ /* 0x040fe20000400000 */
[----:B------:R-:W-:Y:S01]  /*77b0*/  I2FP.F32.S32 R151, R98 ;  /* 0x0000006200977245 */ /* 0x000fe20000201400 */
[----:B------:R-:W-:Y:S01]  /*77c0*/  FMUL R208, R48, R209 ;  /* 0x000000d130d07220 */ /* 0x000fe20000400000 */
[----:B------:R-:W-:Y:S01]  /*77d0*/  I2FP.F32.S32 R99, R99 ;  /* 0x0000006300637245 */ /* 0x000fe20000201400 */
[----:B------:R-:W-:Y:S01]  /*77e0*/  FMUL R212, R52, R87 ;  /* 0x0000005734d47220 */ /* 0x000fe20000400000 */
[C---:B------:R-:W-:Y:S01]  /*77f0*/  FMUL R105, R60.reuse, R89 ;  /* 0x000000593c697220 */ /* 0x040fe20000400000 */
[----:B------:R-:W-:Y:S01]  /*7800*/  FMUL R48, R60, R91 ;  /* 0x0000005b3c307220 */ /* 0x000fe20000400000 */
[----:B------:R-:W-:Y:S01]  /*7810*/  FMUL R209, R52, R211 ;  /* 0x000000d334d17220 */ /* 0x000fe20000400000 */
[----:B0-----:R-:W-:Y:S01]  /*7820*/  IMMA.16832.S8.S8 R84, R68.ROW, R56.COL, RZ ;  /* 0x0000003844547237 */ /* 0x001fe20000405cff */
[----:B------:R-:W-:Y:S01]  /*7830*/  FMUL R52, R60, R97 ;  /* 0x000000613c347220 */ /* 0x000fe20000400000 */
[----:B------:R-:W-:Y:S01]  /*7840*/  I2FP.F32.S32 R211, R106 ;  /* 0x0000006a00d37245 */ /* 0x000fe20000201400 */
[----:B-1----:R-:W-:Y:S01]  /*7850*/  HADD2.F32 R97, -RZ, R92.H0_H0 ;  /* 0x2000005cff617230 */ /* 0x002fe20000004100 */
[----:B------:R-:W-:Y:S01]  /*7860*/  I2FP.F32.S32 R107, R107 ;  /* 0x0000006b006b7245 */ /* 0x000fe20000201400 */
[----:B---3--:R-:W-:-:S03]  /*7870*/  HADD2.F32 R100, -RZ, R100.H0_H0 ;  /* 0x20000064ff647230 */ /* 0x008fc60000004100 */
[----:B------:R-:W-:Y:S01]  /*7880*/  IMMA.16832.S8.S8 R88, R76.ROW, R56.COL, RZ ;  /* 0x000000384c587237 */ /* 0x000fe20000405cff */
        /* <DEDUP_REMOVED lines=9> */
[----:B------:R-:W-:Y:S04]  /*7920*/  LDS R57, [R126+0x60] ;  /* 0x000060007e397984 */ /* 0x000fe80000000800 */
[----:B------:R-:W-:Y:S04]  /*7930*/  LDS R56, [R126+0x50] ;  /* 0x000050007e387984 */ /* 0x000fe80000000800 */
[----:B------:R-:W0:Y:S01]  /*7940*/  LDSM.16.M88.4 R96, [R167] ;  /* 0x00000000a760783b */ /* 0x000e220000000200 */
[----:B--2---:R-:W-:Y:S01]  /*7950*/  IMMA.16832.S8.S8 R68, R68.ROW, R72.COL, RZ ;  /* 0x0000004844447237 */ /* 0x004fe20000405cff */
[C---:B------:R-:W-:Y:S01]  /*7960*/  FFMA R178, R100.reuse, R213, R178 ;  /* 0x000000d564b27223 */ /* 0x040fe200000000b2 */
[C---:B------:R-:W-:Y:S01]  /*7970*/  FFMA R181, R100.reuse, R212, R181 ;  /* 0x000000d464b57223 */ /* 0x040fe200000000b5 */
[----:B------:R-:W1:Y:S01]  /*7980*/  LDS.128 R104, [R125+0x1b00] ;  /* 0x001b00007d687984 */ /* 0x000e620000000c00 */
[----:B------:R-:W-:Y:S01]  /*7990*/  FFMA R52, R100, R52, R179 ;  /* 0x0000003464347223 */ /* 0x000fe200000000b3 */
[----:B------:R-:W-:-:S02]  /*79a0*/  I2FP.F32.S32 R92, R85 ;  /* 0x00000055005c7245 */ /* 0x000fc40000201400 */
[----:B------:R-:W-:Y:S01]  /*79b0*/  I2FP.F32.S32 R100, R86 ;  /* 0x0000005600647245 */ /* 0x000fe20000201400 */
[----:B------:R-:W-:Y:S01]  /*79c0*/  IMMA.16832.S8.S8 R76, R76.ROW, R72.COL, RZ ;  /* 0x000000484c4c7237 */ /* 0x000fe20000405cff */
[----:B------:R-:W-:Y:S02]  /*79d0*/  I2FP.F32.S32 R72, R84 ;  /* 0x0000005400487245 */ /* 0x000fe40000201400 */
[----:B------:R-:W-:Y:S02]  /*79e0*/  I2FP.F32.S32 R180, R87 ;  /* 0x0000005700b47245 */ /* 0x000fe40000201400 */
[----:B------:R-:W-:Y:S01]  /*79f0*/  I2FP.F32.S32 R90, R90 ;  /* 0x0000005a005a7245 */ /* 0x000fe20000201400 */
[----:B------:R2:W3:Y:S01]  /*7a00*/  LDSM.16.M88.4 R84, [R166] ;  /* 0x00000000a654783b */ /* 0x0004e20000000200 */
[----:B------:R-:W-:Y:S01]  /*7a10*/  I2FP.F32.S32 R210, R89 ;  /* 0x0000005900d27245 */ /* 0x000fe20000201400 */
[----:B------:R-:W-:Y:S01]  /*7a20*/  HADD2.F32 R93, -RZ, R93.H0_H0 ;  /* 0x2000005dff5d7230 */ /* 0x000fe20000004100 */
[----:B------:R-:W-:Y:S01]  /*7a30*/  I2FP.F32.S32 R88, R88 ;  /* 0x0000005800587245 */ /* 0x000fe20000201400 */
[----:B------:R-:W-:-:S04]  /*7a40*/  FMUL R89, R65, R90 ;  /* 0x0000005a41597220 */ /* 0x000fc80000400000 */
[----:B------:R-:W-:Y:S01]  /*7a50*/  FMUL R177, R61, R88 ;  /* 0x000000583db17220 */ /* 0x000fe20000400000 */
[----:B------:R-:W-:Y:S01]  /*7a60*/  FFMA R60, R93, R89, R60 ;  /* 0x000000595d3c7223 */ /* 0x000fe2000000003c */
[----:B------:R-:W-:Y:S04]  /*7a70*/  LDS R88, [R126+0x950] ;  /* 0x000950007e587984 */ /* 0x000fe80000000800 */
[----:B------:R-:W4:Y:S01]  /*7a80*/  LDS R89, [R126+0x960] ;  /* 0x000960007e597984 */ /* 0x000f220000000800 */
[----:B------:R-:W-:Y:S01]  /*7a90*/  FMUL R73, R53, R100 ;  /* 0x0000006435497220 */ /* 0x000fe20000400000 */
[----:B------:R-:W-:Y:S01]  /*7aa0*/  I2FP.F32.S32 R212, R91 ;  /* 0x0000005b00d47245 */ /* 0x000fe20000201400 */
[----:B------:R-:W-:Y:S02]  /*7ab0*/  HADD2.F32 R101, -RZ, R101.H0_H0 ;  /* 0x20000065ff657230 */ /* 0x000fe40000004100 */
[----:B------:R-:W-:Y:S01]  /*7ac0*/  FMUL R72, R49, R72 ;  /* 0x0000004831487220 */ /* 0x000fe20000400000 */
[----:B--2---:R-:W-:Y:S01]  /*7ad0*/  FFMA R166, R93, R73, R186 ;  /* 0x000000495da67223 */ /* 0x004fe200000000ba */
[----:B------:R-:W-:Y:S01]  /*7ae0*/  FMUL R73, R49, R92 ;  /* 0x0000005c31497220 */ /* 0x000fe20000400000 */
[----:B------:R-:W-:Y:S01]  /*7af0*/  FMUL R91, R61, R210 ;  /* 0x000000d23d5b7220 */ /* 0x000fe20000400000 */
[----:B------:R-:W-:-:S02]  /*7b00*/  I2FP.F32.S32 R68, R68 ;  /* 0x0000004400447245 */ /* 0x000fc40000201400 */
[----:B------:R-:W-:Y:S01]  /*7b10*/  I2FP.F32.S32 R70, R70 ;  /* 0x0000004600467245 */ /* 0x000fe20000201400 */
[----:B------:R-:W-:Y:S01]  /*7b20*/  FFMA R167, R93, R72, R188 ;  /* 0x000000485da77223 */ /* 0x000fe200000000bc */
[C---:B------:R-:W-:Y:S01]  /*7b30*/  FFMA R73, R101.reuse, R73, R178 ;  /* 0x0000004965497223 */ /* 0x040fe200000000b2 */
[----:B------:R-:W-:Y:S01]  /*7b40*/  FFMA R100, R101, R91, R52 ;  /* 0x0000005b65647223 */ /* 0x000fe20000000034 */
[----:B------:R-:W-:Y:S01]  /*7b50*/  FMUL R72, R53, R180 ;  /* 0x000000b435487220 */ /* 0x000fe20000400000 */
[----:B------:R-:W-:Y:S01]  /*7b60*/  I2FP.F32.S32 R52, R69 ;  /* 0x0000004500347245 */ /* 0x000fe20000201400 */
[----:B------:R-:W-:Y:S01]  /*7b70*/  FMUL R90, R49, R68 ;  /* 0x00000044315a7220 */ /* 0x000fe20000400000 */
[----:B------:R-:W-:Y:S01]  /*7b80*/  I2FP.F32.S32 R92, R71 ;  /* 0x00000047005c7245 */ /* 0x000fe20000201400 */
[----:B------:R-:W-:Y:S01]  /*7b90*/  FMUL R178, R53, R70 ;  /* 0x0000004635b27220 */ /* 0x000fe20000400000 */
[----:B------:R-:W-:Y:S01]  /*7ba0*/  FMUL R212, R65, R212 ;  /* 0x000000d441d47220 */ /* 0x000fe20000400000 */
[----:B0-----:R-:W-:Y:S01]  /*7bb0*/  IMMA.16832.S8.S8 R68, R96.ROW, R56.COL, RZ ;  /* 0x0000003860447237 */ /* 0x001fe20000405cff */
[----:B------:R-:W-:-:S02]  /*7bc0*/  FFMA R72, R101, R72, R181 ;  /* 0x0000004865487223 */ /* 0x000fc400000000b5 */
[----:B------:R-:W-:Y:S01]  /*7bd0*/  FFMA R101, R101, R212, R64 ;  /* 0x000000d465657223 */ /* 0x000fe20000000040 */
[----:B------:R-:W-:Y:S01]  /*7be0*/  FMUL R64, R49, R52 ;  /* 0x0000003431407220 */ /* 0x000fe20000400000 */
[----:B------:R-:W-:Y:S02]  /*7bf0*/  I2FP.F32.S32 R76, R76 ;  /* 0x0000004c004c7245 */ /* 0x000fe40000201400 */
[----:B------:R-:W-:Y:S01]  /*7c00*/  I2FP.F32.S32 R52, R77 ;  /* 0x0000004d00347245 */ /* 0x000fe20000201400 */
[----:B-1----:R-:W-:Y:S02]  /*7c10*/  HADD2.F32 R104, -RZ, R104.H0_H0 ;  /* 0x20000068ff687230 */ /* 0x002fe40000004100 */
[----:B------:R-:W-:Y:S01]  /*7c20*/  FFMA R177, R93, R177, R184 ;  /* 0x000000b15db17223 */ /* 0x000fe200000000b8 */
[----:B------:R-:W-:Y:S01]  /*7c30*/  FMUL R92, R53, R92 ;  /* 0x0000005c355c7220 */ /* 0x000fe20000400000 */
[----:B------:R-:W-:Y:S01]  /*7c40*/  I2FP.F32.S32 R180, R78 ;  /* 0x0000004e00b47245 */ /* 0x000fe20000201400 */
[C---:B------:R-:W-:Y:S01]  /*7c50*/  FMUL R49, R61.reuse, R76 ;  /* 0x0000004c3d317220 */ /* 0x040fe20000400000 */
[----:B------:R-:W-:Y:S01]  /*7c60*/  I2FP.F32.S32 R184, R79 ;  /* 0x0000004f00b87245 */ /* 0x000fe20000201400 */
[----:B------:R-:W-:Y:S01]  /*7c70*/  FMUL R93, R61, R52 ;  /* 0x000000343d5d7220 */ /* 0x000fe20000400000 */
[----:B---3--:R-:W-:Y:S01]  /*7c80*/  IMMA.16832.S8.S8 R76, R84.ROW, R56.COL, RZ ;  /* 0x00000038544c7237 */ /* 0x008fe20000405cff */
[----:B------:R-:W-:Y:S01]  /*7c90*/  LDS R52, [R126+0x1250] ;  /* 0x001250007e347984 */ /* 0x000fe20000000800 */
[----:B------:R-:W-:-:S02]  /*7ca0*/  HADD2.F32 R56, -RZ, R105.H0_H0 ;  /* 0x20000069ff387230 */ /* 0x000fc40000004100 */
[C---:B------:R-:W-:Y:S01]  /*7cb0*/  FFMA R48, R104.reuse, R48, R185 ;  /* 0x0000003068307223 */ /* 0x040fe200000000b9 */
[----:B------:R-:W0:Y:S01]  /*7cc0*/  LDS R53, [R126+0x1260] ;  /* 0x001260007e357984 */ /* 0x000e220000000800 */
[C---:B------:R-:W-:Y:S01]  /*7cd0*/  FFMA R175, R104.reuse, R208, R175 ;  /* 0x000000d068af7223 */ /* 0x040fe200000000af */
[C---:B------:R-:W-:Y:S01]  /*7ce0*/  FFMA R61, R104.reuse, R209, R174 ;  /* 0x000000d1683d7223 */ /* 0x040fe200000000ae */
[----:B------:R-:W-:Y:S01]  /*7cf0*/  FMUL R57, R65, R180 ;  /* 0x000000b441397220 */ /* 0x000fe20000400000 */
[----:B------:R-:W-:Y:S01]  /*7d00*/  FFMA R104, R104, R211, R176 ;  /* 0x000000d368687223 */ /* 0x000fe200000000b0 */
[C---:B------:R-:W-:Y:S01]  /*7d10*/  FFMA R174, R56.reuse, R49, R48 ;  /* 0x0000003138ae7223 */ /* 0x040fe20000000030 */
[----:B------:R-:W-:Y:S02]  /*7d20*/  I2FP.F32.S32 R49, R68 ;  /* 0x0000004400317245 */ /* 0x000fe40000201400 */
[----:B------:R-:W-:Y:S01]  /*7d30*/  I2FP.F32.S32 R91, R70 ;  /* 0x00000046005b7245 */ /* 0x000fe20000201400 */
[----:B------:R-:W-:Y:S01]  /*7d40*/  FFMA R104, R56, R57, R104 ;  /* 0x0000003938687223 */ /* 0x000fe20000000068 */
[----:B------:R-:W-:-:S02]  /*7d50*/  I2FP.F32.S32 R57, R69 ;  /* 0x0000004500397245 */ /* 0x000fc40000201400 */
[----:B------:R-:W-:Y:S01]  /*7d60*/  I2FP.F32.S32 R181, R71 ;  /* 0x0000004700b57245 */ /* 0x000fe20000201400 */
[----:B------:R-:W-:Y:S01]  /*7d70*/  FFMA R175, R56, R90, R175 ;  /* 0x0000005a38af7223 */ /* 0x000fe200000000af */
[-C--:B----4-:R-:W-:Y:S01]  /*7d80*/  IMMA.16832.S8.S8 R68, R96.ROW, R88.reuse.COL, RZ ;  /* 0x0000005860447237 */ /* 0x090fe20000405cff */
[----:B------:R-:W-:Y:S01]  /*7d90*/  FMUL R49, R50, R49 ;  /* 0x0000003132317220 */ /* 0x000fe20000400000 */
[----:B------:R-:W-:Y:S01]  /*7da0*/  FMUL R221, R54, R91 ;  /* 0x0000005b36dd7220 */ /* 0x000fe20000400000 */
[----:B------:R-:W-:Y:S02]  /*7db0*/  LDS R48, [R126+0x1b50] ;  /* 0x001b50007e307984 */ /* 0x000fe40000000800 */
[----:B------:R-:W-:Y:S02]  /*7dc0*/  FFMA R105, R173, R49, R204 ;  /* 0x00000031ad697223 */ /* 0x000fe400000000cc */
[----:B------:R-:W1:Y:S01]  /*7dd0*/  LDS R49, [R126+0x1b60] ;  /* 0x001b60007e317984 */ /* 0x000e620000000800 */
[----:B------:R-:W-:Y:S01]  /*7de0*/  IMMA.16832.S8.S8 R88, R84.ROW, R88.COL, RZ ;  /* 0x0000005854587237 */ /* 0x000fe20000405cff */
[----:B------:R-:W-:-:S02]  /*7df0*/  I2FP.F32.S32 R179, R76 ;  /* 0x0000004c00b37245 */ /* 0x000fc40000201400 */
[----:B------:R-:W-:Y:S01]  /*7e00*/  I2FP.F32.S32 R185, R78 ;  /* 0x0000004e00b97245 */ /* 0x000fe20000201400 */
[----:B------:R-:W-:Y:S01]  /*7e10*/  FFMA R61, R56, R178, R61 ;  /* 0x000000b2383d7223 */ /* 0x000fe2000000003d */
[----:B------:R-:W-:Y:S01]  /*7e20*/  FMUL R56, R54, R181 ;  /* 0x000000b536387220 */ /* 0x000fe20000400000 */
[----:B------:R-:W-:Y:S02]  /*7e30*/  FMUL R179, R62, R179 ;  /* 0x000000b33eb37220 */ /* 0x000fe40000400000 */
[----:B------:R-:W-:Y:S01]  /*7e40*/  FMUL R185, R66, R185 ;  /* 0x000000b942b97220 */ /* 0x000fe20000400000 */
[----:B------:R-:W-:Y:S02]  /*7e50*/  I2FP.F32.S32 R77, R77 ;  /* 0x0000004d004d7245 */ /* 0x000fe40000201400 */
[----:B------:R-:W-:Y:S01]  /*7e60*/  I2FP.F32.S32 R181, R69 ;  /* 0x0000004500b57245 */ /* 0x000fe20000201400 */
[C---:B------:R-:W-:Y:S01]  /*7e70*/  FFMA R221, R173.reuse, R221, R194 ;  /* 0x000000ddaddd7223 */ /* 0x040fe200000000c2 */
[----:B------:R-:W-:Y:S01]  /*7e80*/  I2FP.F32.S32 R79, R79 ;  /* 0x0000004f004f7245 */ /* 0x000fe20000201400 */
[C---:B------:R-:W-:Y:S01]  /*7e90*/  FFMA R179, R173.reuse, R179, R192 ;  /* 0x000000b3adb37223 */ /* 0x040fe200000000c0 */
[----:B------:R-:W-:Y:S01]  /*7ea0*/  I2FP.F32.S32 R69, R70 ;  /* 0x0000004600457245 */ /* 0x000fe20000201400 */
[----:B------:R-:W-:Y:S01]  /*7eb0*/  FFMA R173, R173, R185, R190 ;  /* 0x000000b9adad7223 */ /* 0x000fe200000000be */
[----:B------:R-:W-:Y:S01]  /*7ec0*/  HADD2.F32 R58, -RZ, R58.H0_H0 ;  /* 0x2000003aff3a7230 */ /* 0x000fe20000004100 */
[----:B------:R-:W-:Y:S01]  /*7ed0*/  I2FP.F32.S32 R185, R71 ;  /* 0x0000004700b97245 */ /* 0x000fe20000201400 */
[----:B------:R-:W-:Y:S01]  /*7ee0*/  FMUL R57, R50, R57 ;  /* 0x0000003932397220 */ /* 0x000fe20000400000 */
[----:B------:R-:W-:Y:S01]  /*7ef0*/  HADD2.F32 R74, -RZ, R74.H0_H0 ;  /* 0x2000004aff4a7230 */ /* 0x000fe20000004100 */
        /* <DEDUP_REMOVED lines=10> */
[----:B------:R-:W-:Y:S01]  /*7fa0*/  FFMA R206, R74, R69, R206 ;  /* 0x000000454ace7223 */ /* 0x000fe200000000ce */
[-C--:B0-----:R-:W-:Y:S08]  /*7fb0*/  IMMA.16832.S8.S8 R76, R96.ROW, R52.reuse.COL, RZ ;  /* 0x00000034604c7237 */ /* 0x081ff00000405cff */
[----:B------:R-:W-:Y:S01]  /*7fc0*/  IMMA.16832.S8.S8 R68, R84.ROW, R52.COL, RZ ;  /* 0x0000003454447237 */ /* 0x000fe20000405cff */
[----:B------:R-:W-:-:S05]  /*7fd0*/  I2FP.F32.S32 R209, R90 ;  /* 0x0000005a00d17245 */ /* 0x000fca0000201400 */
[----:B------:R-:W-:Y:S01]  /*7fe0*/  FMUL R209, R66, R209 ;  /* 0x000000d142d17220 */ /* 0x000fe20000400000 */
[----:B------:R-:W-:Y:S01]  /*7ff0*/  I2FP.F32.S32 R89, R89 ;  /* 0x0000005900597245 */ /* 0x000fe20000201400 */
[----:B-1----:R-:W-:Y:S02]  /*8000*/  IMMA.16832.S8.S8 R96, R96.ROW, R48.COL, RZ ;  /* 0x0000003060607237 */ /* 0x002fe40000405cff */
[----:B------:R-:W-:Y:S01]  /*8010*/  FFMA R202, R74, R209, R202 ;  /* 0x000000d14aca7223 */ /* 0x000fe200000000ca */
[----:B------:R-:W-:-:S05]  /*8020*/  I2FP.F32.S32 R91, R91 ;  /* 0x0000005b005b7245 */ /* 0x000fca0000201400 */
[----:B------:R-:W-:Y:S01]  /*8030*/  IMMA.16832.S8.S8 R84, R84.ROW, R48.COL, RZ ;  /* 0x0000003054547237 */ /* 0x000fe20000405cff */
[----:B------:R-:W-:Y:S02]  /*8040*/  I2FP.F32.S32 R49, R76 ;  /* 0x0000004c00317245 */ /* 0x000fe40000201400 */
[----:B------:R-:W-:Y:S01]  /*8050*/  I2FP.F32.S32 R209, R68 ;  /* 0x0000004400d17245 */ /* 0x000fe20000201400 */
[----:B------:R-:W-:Y:S01]  /*8060*/  FFMA R203, R74, R56, R203 ;  /* 0x000000384acb7223 */ /* 0x000fe200000000cb */
[----:B------:R-:W-:Y:S01]  /*8070*/  FMUL R57, R50, R57 ;  /* 0x0000003932397220 */ /* 0x000fe20000400000 */
[----:B------:R-:W-:Y:S02]  /*8080*/  HADD2.F32 R82, -RZ, R82.H0_H0 ;  /* 0x20000052ff527230 */ /* 0x000fe40000004100 */
[----:B------:R-:W-:Y:S01]  /*8090*/  FMUL R56, R62, R89 ;  /* 0x000000593e387220 */ /* 0x000fe20000400000 */
[----:B------:R-:W-:Y:S02]  /*80a0*/  HADD2.F32 R94, -RZ, R94.H0_H0 ;  /* 0x2000005eff5e7230 */ /* 0x000fe40000004100 */
        /* <DEDUP_REMOVED lines=15> */
[----:B------:R-:W-:-:S03]  /*81a0*/  I2FP.F32.S32 R185, R79 ;  /* 0x0000004f00b97245 */ /* 0x000fc60000201400 */
[----:B------:R0:W1:Y:S04]  /*81b0*/  LDSM.16.M88.4 R88, [R165] ;  /* 0x00000000a558783b */ /* 0x0000680000000200 */
[----:B------:R-:W-:Y:S04]  /*81c0*/  LDS R48, [R126+0x970] ;  /* 0x000970007e307984 */ /* 0x000fe80000000800 */
[----:B------:R-:W2:Y:S04]  /*81d0*/  LDS R49, [R126+0x980] ;  /* 0x000980007e317984 */ /* 0x000ea80000000800 */
[----:B------:R-:W3:Y:S01]  /*81e0*/  LDSM.16.M88.4 R76, [R163] ;  /* 0x00000000a34c783b */ /* 0x000ee20000000200 */
[----:B------:R-:W-:Y:S01]  /*81f0*/  HADD2.F32 R102, -RZ, R102.H0_H0 ;  /* 0x20000066ff667230 */ /* 0x000fe20000004100 */
[----:B0-----:R-:W-:Y:S01]  /*8200*/  I2FP.F32.S32 R165, R70 ;  /* 0x0000004600a57245 */ /* 0x001fe20000201400 */
[----:B------:R-:W-:Y:S01]  /*8210*/  FMUL R53, R50, R53 ;  /* 0x0000003532357220 */ /* 0x000fe20000400000 */
[----:B------:R-:W-:Y:S01]  /*8220*/  FFMA R195, R82, R52, R195 ;  /* 0x0000003452c37223 */ /* 0x000fe200000000c3 */
[----:B------:R-:W-:Y:S01]  /*8230*/  I2FP.F32.S32 R69, R69 ;  /* 0x0000004500457245 */ /* 0x000fe20000201400 */
[----:B------:R-:W-:Y:S01]  /*8240*/  LDS R52, [R126+0x1270] ;  /* 0x001270007e347984 */ /* 0x000fe20000000800 */
[----:B------:R-:W-:Y:S01]  /*8250*/  FFMA R82, R102, R53, R73 ;  /* 0x0000003566527223 */ /* 0x000fe20000000049 */
[----:B------:R-:W-:Y:S01]  /*8260*/  FMUL R165, R66, R165 ;  /* 0x000000a542a57220 */ /* 0x000fe20000400000 */
[----:B------:R-:W-:Y:S01]  /*8270*/  I2FP.F32.S32 R53, R96 ;  /* 0x0000006000357245 */ /* 0x000fe20000201400 */
[----:B------:R-:W-:-:S02]  /*8280*/  FMUL R69, R62, R69 ;  /* 0x000000453e457220 */ /* 0x000fc40000400000 */
[----:B------:R-:W-:Y:S02]  /*8290*/  FFMA R209, R94, R165, R60 ;  /* 0x000000a55ed17223 */ /* 0x000fe4000000003c */
[----:B------:R-:W-:Y:S01]  /*82a0*/  FMUL R60, R50, R53 ;  /* 0x00000035323c7220 */ /* 0x000fe20000400000 */
[----:B------:R-:W-:Y:S01]  /*82b0*/  I2FP.F32.S32 R53, R84 ;  /* 0x0000005400357245 */ /* 0x000fe20000201400 */
[----:B------:R-:W-:Y:S01]  /*82c0*/  FFMA R100, R102, R69, R100 ;  /* 0x0000004566647223 */ /* 0x000fe20000000064 */
[----:B------:R-:W-:Y:S02]  /*82d0*/  I2FP.F32.S32 R71, R71 ;  /* 0x0000004700477245 */ /* 0x000fe40000201400 */
[----:B------:R-:W-:Y:S01]  /*82e0*/  I2FP.F32.S32 R69, R98 ;  /* 0x0000006200457245 */ /* 0x000fe20000201400 */
[----:B------:R-:W-:Y:S01]  /*82f0*/  FMUL R73, R62, R53 ;  /* 0x000000353e497220 */ /* 0x000fe20000400000 */
[----:B------:R-:W-:Y:S01]  /*8300*/  FMUL R181, R54, R181 ;  /* 0x000000b536b57220 */ /* 0x000fe20000400000 */
[----:B------:R-:W0:Y:S01]  /*8310*/  LDS R53, [R126+0x1280] ;  /* 0x001280007e357984 */ /* 0x000e220000000800 */
[----:B------:R-:W-:-:S02]  /*8320*/  HADD2.F32 R106, -RZ, R106.H0_H0 ;  /* 0x2000006aff6a7230 */ /* 0x000fc40000004100 */
[----:B------:R-:W-:Y:S01]  /*8330*/  FMUL R185, R54, R185 ;  /* 0x000000b936b97220 */ /* 0x000fe20000400000 */
[----:B------:R-:W-:Y:S01]  /*8340*/  FMUL R71, R66, R71 ;  /* 0x0000004742477220 */ /* 0x000fe20000400000 */
[----:B------:R-:W-:Y:S01]  /*8350*/  FMUL R192, R54, R69 ;  /* 0x0000004536c07220 */ /* 0x000fe20000400000 */
[----:B------:R-:W-:Y:S01]  /*8360*/  FFMA R166, R94, R181, R166 ;  /* 0x000000b55ea67223 */ /* 0x000fe200000000a6 */
[C---:B------:R-:W-:Y:S01]  /*8370*/  FFMA R94, R102.reuse, R185, R72 ;  /* 0x000000b9665e7223 */ /* 0x040fe20000000048 */
[----:B------:R-:W-:Y:S01]  /*8380*/  FFMA R101, R102, R71, R101 ;  /* 0x0000004766657223 */ /* 0x000fe20000000065 */
[----:B------:R-:W-:Y:S02]  /*8390*/  HADD2.F32 R215, -RZ, R75.H0_H0 ;  /* 0x2000004bffd77230 */ /* 0x000fe40000004100 */
[----:B------:R-:W-:Y:S01]  /*83a0*/  FFMA R174, R106, R73, R174 ;  /* 0x000000496aae7223 */ /* 0x000fe200000000ae */
[----:B-1----:R-:W-:Y:S01]  /*83b0*/  IMMA.16832.S8.S8 R68, R88.ROW, R56.COL, RZ ;  /* 0x0000003858447237 */ /* 0x002fe20000405cff */
[----:B------:R-:W-:-:S02]  /*83c0*/  HADD2.F32 R212, -RZ, R59.H0_H0 ;  /* 0x2000003bffd47230 */ /* 0x000fc40000004100 */
[C---:B------:R-:W-:Y:S01]  /*83d0*/  FFMA R175, R106.reuse, R60, R175 ;  /* 0x0000003c6aaf7223 */ /* 0x040fe200000000af */
[----:B------:R-:W-:Y:S01]  /*83e0*/  FFMA R192, R106, R192, R61 ;  /* 0x000000c06ac07223 */ /* 0x000fe2000000003d */
[----:B------:R-:W-:Y:S03]  /*83f0*/  LDS R60, [R126+0x1b70] ;  /* 0x001b70007e3c7984 */ /* 0x000fe60000000800 */
[----:B--2---:R-:W-:Y:S01]  /*8400*/  IMMA.16832.S8.S8 R72, R88.ROW, R48.COL, RZ ;  /* 0x0000003058487237 */ /* 0x004fe20000405cff */
[----:B------:R-:W1:Y:S01]  /*8410*/  LDS R61, [R126+0x1b80] ;  /* 0x001b80007e3d7984 */ /* 0x000e620000000800 */
[----:B------:R-:W-:-:S06]  /*8420*/  I2FP.F32.S32 R97, R97 ;  /* 0x0000006100617245 */ /* 0x000fcc0000201400 */
[----:B---3--:R-:W-:Y:S01]  /*8430*/  IMMA.16832.S8.S8 R56, R76.ROW, R56.COL, RZ ;  /* 0x000000384c387237 */ /* 0x008fe20000405cff */
[----:B------:R-:W-:Y:S01]  /*8440*/  FMUL R50, R50, R97 ;  /* 0x0000006132327220 */ /* 0x000fe20000400000 */
[----:B------:R-:W-:-:S05]  /*8450*/  I2FP.F32.S32 R97, R86 ;  /* 0x0000005600617245 */ /* 0x000fca0000201400 */
[----:B------:R-:W-:Y:S01]  /*8460*/  FMUL R97, R66, R97 ;  /* 0x0000006142617220 */ /* 0x000fe20000400000 */
[----:B------:R-:W-:Y:S02]  /*8470*/  I2FP.F32.S32 R86, R69 ;  /* 0x0000004500567245 */ /* 0x000fe40000201400 */
[----:B------:R-:W-:Y:S01]  /*8480*/  I2FP.F32.S32 R96, R71 ;  /* 0x0000004700607245 */ /* 0x000fe20000201400 */
[----:B------:R-:W-:Y:S01]  /*8490*/  FFMA R104, R106, R97, R104 ;  /* 0x000000616a687223 */ /* 0x000fe20000000068 */
[----:B------:R-:W-:Y:S02]  /*84a0*/  I2FP.F32.S32 R72, R72 ;  /* 0x0000004800487245 */ /* 0x000fe40000201400 */
[----:B------:R-:W-:Y:S01]  /*84b0*/  I2FP.F32.S32 R74, R74 ;  /* 0x0000004a004a7245 */ /* 0x000fe20000201400 */
[----:B------:R-:W-:Y:S01]  /*84c0*/  FMUL R86, R51, R86 ;  /* 0x0000005633567220 */ /* 0x000fe20000400000 */
[----:B------:R-:W-:-:S03]  /*84d0*/  I2FP.F32.S32 R68, R68 ;  /* 0x0000004400447245 */ /* 0x000fc60000201400 */
        /* <DEDUP_REMOVED lines=15> */
[----:B------:R-:W-:Y:S01]  /*85d0*/  I2FP.F32.S32 R86, R75 ;  /* 0x0000004b00567245 */ /* 0x000fe20000201400 */
[----:B------:R-:W-:-:S02]  /*85e0*/  FFMA R222, R215, R74, R206 ;  /* 0x0000004ad7de7223 */ /* 0x000fc400000000ce */
[----:B------:R-:W2:Y:S01]  /*85f0*/  LDS.128 R72, [R125+0x1b90] ;  /* 0x001b90007d487984 */ /* 0x000ea20000000c00 */
[----:B------:R-:W-:Y:S01]  /*8600*/  I2FP.F32.S32 R99, R99 ;  /* 0x0000006300637245 */ /* 0x000fe20000201400 */
[C---:B------:R-:W-:Y:S01]  /*8610*/  FFMA R220, R170.reuse, R68, R105 ;  /* 0x00000044aadc7223 */ /* 0x040fe20000000069 */
[----:B------:R-:W-:Y:S01]  /*8620*/  FFMA R221, R170, R70, R221 ;  /* 0x00000046aadd7223 */ /* 0x000fe200000000dd */
[C---:B------:R-:W-:Y:S01]  /*8630*/  FMUL R102, R63.reuse, R102 ;  /* 0x000000663f667220 */ /* 0x040fe20000400000 */
[----:B0-----:R-:W-:Y:S01]  /*8640*/  IMMA.16832.S8.S8 R68, R88.ROW, R52.COL, RZ ;  /* 0x0000003458447237 */ /* 0x001fe20000405cff */
[----:B------:R-:W-:Y:S01]  /*8650*/  FMUL R98, R63, R98 ;  /* 0x000000623f627220 */ /* 0x000fe20000400000 */
[C---:B------:R-:W-:Y:S01]  /*8660*/  FMUL R106, R67.reuse, R106 ;  /* 0x0000006a436a7220 */ /* 0x040fe20000400000 */
[----:B------:R-:W-:Y:S01]  /*8670*/  FMUL R176, R67, R176 ;  /* 0x000000b043b07220 */ /* 0x000fe20000400000 */
[----:B------:R-:W-:Y:S01]  /*8680*/  FMUL R54, R54, R99 ;  /* 0x0000006336367220 */ /* 0x000fe20000400000 */
[----:B------:R-:W-:Y:S01]  /*8690*/  FFMA R99, R212, R102, R187 ;  /* 0x00000066d4637223 */ /* 0x000fe200000000bb */
[C---:B------:R-:W-:Y:S01]  /*86a0*/  FFMA R98, R170.reuse, R98, R179 ;  /* 0x00000062aa627223 */ /* 0x040fe200000000b3 */
[----:B------:R-:W-:Y:S01]  /*86b0*/  FFMA R211, R170, R106, R173 ;  /* 0x0000006aaad37223 */ /* 0x000fe200000000ad */
[----:B------:R-:W-:Y:S01]  /*86c0*/  FFMA R212, R212, R176, R169 ;  /* 0x000000b0d4d47223 */ /* 0x000fe200000000a9 */
[----:B------:R-:W-:-:S02]  /*86d0*/  I2FP.F32.S32 R102, R56 ;  /* 0x0000003800667245 */ /* 0x000fc40000201400 */
[----:B------:R-:W-:Y:S02]  /*86e0*/  I2FP.F32.S32 R106, R57 ;  /* 0x00000039006a7245 */ /* 0x000fe40000201400 */
[----:B------:R-:W-:Y:S02]  /*86f0*/  I2FP.F32.S32 R170, R58 ;  /* 0x0000003a00aa7245 */ /* 0x000fe40000201400 */
[----:B------:R-:W-:Y:S01]  /*8700*/  I2FP.F32.S32 R176, R59 ;  /* 0x0000003b00b07245 */ /* 0x000fe20000201400 */
[----:B-1----:R-:W-:Y:S01]  /*8710*/  IMMA.16832.S8.S8 R88, R88.ROW, R60.COL, RZ ;  /* 0x0000003c58587237 */ /* 0x002fe20000405cff */
[----:B------:R-:W-:Y:S02]  /*8720*/  HADD2.F32 R216, -RZ, R83.H0_H0 ;  /* 0x20000053ffd87230 */ /* 0x000fe40000004100 */
[----:B------:R-:W-:-:S05]  /*8730*/  FMUL R48, R51, R48 ;  /* 0x0000003033307220 */ /* 0x000fca0000400000 */
[C---:B------:R-:W-:Y:S01]  /*8740*/  IMMA.16832.S8.S8 R56, R76.reuse.ROW, R52.COL, RZ ;  /* 0x000000344c387237 */ /* 0x040fe20000405cff */
[----:B------:R-:W-:Y:S01]  /*8750*/  FFMA R213, R216, R48, R205 ;  /* 0x00000030d8d57223 */ /* 0x000fe200000000cd */
[----:B------:R-:W-:Y:S01]  /*8760*/  I2FP.F32.S32 R48, R69 ;  /* 0x0000004500307245 */ /* 0x000fe20000201400 */
[----:B------:R-:W-:Y:S01]  /*8770*/  FMUL R102, R63, R102 ;  /* 0x000000663f667220 */ /* 0x000fe20000400000 */
[----:B------:R-:W-:Y:S01]  /*8780*/  FMUL R49, R67, R170 ;  /* 0x000000aa43317220 */ /* 0x000fe20000400000 */
[----:B------:R-:W-:Y:S02]  /*8790*/  HADD2.F32 R103, -RZ, R103.H0_H0 ;  /* 0x20000067ff677230 */ /* 0x000fe40000004100 */
[----:B------:R-:W-:Y:S01]  /*87a0*/  FMUL R48, R51, R48 ;  /* 0x0000003033307220 */ /* 0x000fe20000400000 */
[C---:B------:R-:W-:Y:S01]  /*87b0*/  FFMA R223, R215.reuse, R102, R203 ;  /* 0x00000066d7df7223 */ /* 0x040fe200000000cb */
[----:B------:R-:W-:Y:S01]  /*87c0*/  IMMA.16832.S8.S8 R76, R76.ROW, R60.COL, RZ ;  /* 0x0000003c4c4c7237 */ /* 0x000fe20000405cff */
[----:B------:R-:W-:Y:S01]  /*87d0*/  FFMA R215, R215, R49, R202 ;  /* 0x00000031d7d77223 */ /* 0x000fe200000000ca */
[----:B------:R-:W-:Y:S01]  /*87e0*/  FMUL R86, R55, R86 ;  /* 0x0000005637567220 */ /* 0x000fe20000400000 */
[----:B------:R-:W-:Y:S01]  /*87f0*/  FMUL R106, R63, R106 ;  /* 0x0000006a3f6a7220 */ /* 0x000fe20000400000 */
[----:B------:R-:W-:Y:S01]  /*8800*/  FMUL R49, R67, R176 ;  /* 0x000000b043317220 */ /* 0x000fe20000400000 */
[----:B------:R-:W-:Y:S01]  /*8810*/  I2FP.F32.S32 R68, R68 ;  /* 0x0000004400447245 */ /* 0x000fe20000201400 */
[----:B------:R-:W-:Y:S01]  /*8820*/  FFMA R202, R103, R48, R82 ;  /* 0x0000003067ca7223 */ /* 0x000fe20000000052 */
[----:B------:R-:W-:-:S03]  /*8830*/  I2FP.F32.S32 R88, R88 ;  /* 0x0000005800587245 */ /* 0x000fc60000201400 */
[----:B------:R-:W-:Y:S01]  /*8840*/  I2FP.F32.S32 R60, R57 ;  /* 0x00000039003c7245 */ /* 0x000fe20000201400 */
[C---:B------:R-:W-:Y:S01]  /*8850*/  FFMA R214, R216.reuse, R86, R195 ;  /* 0x00000056d8d67223 */ /* 0x040fe200000000c3 */
[----:B------:R-:W-:Y:S01]  /*8860*/  I2FP.F32.S32 R48, R89 ;  /* 0x0000005900307245 */ /* 0x000fe20000201400 */
[C---:B------:R-:W-:Y:S01]  /*8870*/  FFMA R219, R216.reuse, R106, R193 ;  /* 0x0000006ad8db7223 */ /* 0x040fe200000000c1 */
[----:B------:R-:W-:Y:S01]  /*8880*/  FFMA R216, R216, R49, R168 ;  /* 0x00000031d8d87223 */ /* 0x000fe200000000a8 */
[----:B------:R-:W-:Y:S01]  /*8890*/  FMUL R49, R63, R60 ;  /* 0x0000003c3f317220 */ /* 0x000fe20000400000 */
[C---:B------:R-:W-:Y:S01]  /*88a0*/  FMUL R68, R51.reuse, R68 ;  /* 0x0000004433447220 */ /* 0x040fe20000400000 */
[C---:B------:R-:W-:Y:S01]  /*88b0*/  FMUL R88, R51.reuse, R88 ;  /* 0x0000005833587220 */ /* 0x040fe20000400000 */
[----:B------:R-:W-:Y:S01]  /*88c0*/  I2FP.F32.S32 R70, R70 ;  /* 0x0000004600467245 */ /* 0x000fe20000201400 */
[----:B------:R-:W-:Y:S01]  /*88d0*/  FMUL R51, R51, R48 ;  /* 0x0000003033337220 */ /* 0x000fe20000400000 */
[----:B------:R-:W-:Y:S01]  /*88e0*/  I2FP.F32.S32 R52, R71 ;  /* 0x0000004700347245 */ /* 0x000fe20000201400 */
[----:B------:R-:W-:Y:S01]  /*88f0*/  VIADD R162, R162, 0x8 ;  /* 0x00000008a2a27836 */ /* 0x000fe20000000000 */
[----:B------:R-:W-:Y:S01]  /*8900*/  I2FP.F32.S32 R90, R90 ;  /* 0x0000005a005a7245 */ /* 0x000fe20000201400 */
[----:B------:R-:W-:Y:S01]  /*8910*/  FFMA R204, R103, R49, R100 ;  /* 0x0000003167cc7223 */ /* 0x000fe20000000064 */
[----:B------:R-:W-:-:S02]  /*8920*/  I2FP.F32.S32 R56, R56 ;  /* 0x0000003800387245 */ /* 0x000fc40000201400 */
[----:B------:R-:W-:Y:S01]  /*8930*/  I2FP.F32.S32 R48, R91 ;  /* 0x0000005b00307245 */ /* 0x000fe20000201400 */
[----:B--2---:R-:W-:Y:S02]  /*8940*/  HADD2.F32 R49, -RZ, R72.H0_H0 ;  /* 0x20000048ff317230 */ /* 0x004fe40000004100 */
[C---:B------:R-:W-:Y:S01]  /*8950*/  FMUL R207, R55.reuse, R70 ;  /* 0x0000004637cf7220 */ /* 0x040fe20000400000 */
[----:B------:R-:W-:Y:S02]  /*8960*/  HADD2.F32 R84, -RZ, R95.H0_H0 ;  /* 0x2000005fff547230 */ /* 0x000fe40000004100 */
[C---:B------:R-:W-:Y:S01]  /*8970*/  FMUL R52, R55.reuse, R52 ;  /* 0x0000003437347220 */ /* 0x040fe20000400000 */
[----:B------:R-:W-:Y:S01]  /*8980*/  FMUL R53, R55, R90 ;  /* 0x0000005a37357220 */ /* 0x000fe20000400000 */
[----:B------:R-:W-:Y:S01]  /*8990*/  ISETP.GE.AND P4, PT, R162, R159, PT ;  /* 0x0000009fa200720c */ /* 0x000fe20003f86270 */
[----:B------:R-:W-:Y:S01]  /*89a0*/  FMUL R56, R63, R56 ;  /* 0x000000383f387220 */ /* 0x000fe20000400000 */
[----:B------:R-:W-:Y:S01]  /*89b0*/  FMUL R55, R55, R48 ;  /* 0x0000003037377220 */ /* 0x000fe20000400000 */
[----:B------:R-:W-:Y:S01]  /*89c0*/  I2FP.F32.S32 R85, R85 ;  /* 0x0000005500557245 */ /* 0x000fe20000201400 */
[----:B------:R-:W-:Y:S01]  /*89d0*/  HADD2.F32 R48, -RZ, R73.H0_H0 ;  /* 0x20000049ff307230 */ /* 0x000fe20000004100 */
[----:B------:R-:W-:Y:S01]  /*89e0*/  I2FP.F32.S32 R87, R87 ;  /* 0x0000005700577245 */ /* 0x000fe20000201400 */
[----:B------:R-:W-:Y:S01]  /*89f0*/  FMUL R65, R65, R184 ;  /* 0x000000b841417220 */ /* 0x000fe20000400000 */
[C---:B------:R-:W-:Y:S01]  /*8a00*/  FFMA R81, R49.reuse, R81, R172 ;  /* 0x0000005131517223 */ /* 0x040fe200000000ac */
[C---:B------:R-:W-:Y:S01]  /*8a10*/  FFMA R171, R49.reuse, R80, R171 ;  /* 0x0000005031ab7223 */ /* 0x040fe200000000ab */
[C---:B------:R-:W-:Y:S01]  /*8a20*/  FFMA R150, R49.reuse, R150, R153 ;  /* 0x0000009631967223 */ /* 0x040fe20000000099 */
[----:B------:R-:W-:Y:S01]  /*8a30*/  FFMA R152, R49, R151, R152 ;  /* 0x0000009731987223 */ /* 0x000fe20000000098 */
[----:B------:R-:W-:Y:S01]  /*8a40*/  FFMA R208, R84, R56, R177 ;  /* 0x0000003854d07223 */ /* 0x000fe200000000b1 */
        /* <DEDUP_REMOVED lines=14> */
[----:B------:R-:W-:-:S02]  /*8b30*/  HADD2.F32 R107, -RZ, R107.H0_H0 ;  /* 0x2000006bff6b7230 */ /* 0x000fc40000004100 */
[----:B------:R-:W-:Y:S01]  /*8b40*/  FMUL R57, R63, R76 ;  /* 0x0000004c3f397220 */ /* 0x000fe20000400000 */
[----:B------:R-:W-:Y:S02]  /*8b50*/  HADD2.F32 R75, -RZ, R75.H0_H0 ;  /* 0x2000004bff4b7230 */ /* 0x000fe40000004100 */
[C---:B------:R-:W-:Y:S01]  /*8b60*/  FMUL R58, R67.reuse, R58 ;  /* 0x0000003a433a7220 */ /* 0x040fe20000400000 */
        /* <DEDUP_REMOVED lines=23> */
.L_x_2779:
[-C--:B------:R-:W-:Y:S01]  /*8ce0*/  ISETP.GT.OR P6, PT, R154, R123.reuse, P0 ;  /* 0x0000007b9a00720c */ /* 0x080fe200007c4670 */
[----:B------:R-:W-:Y:S01]  /*8cf0*/  IMAD.IADD R124, R124, 0x1, R139 ;  /* 0x000000017c7c7824 */ /* 0x000fe200078e028b */
[----:B------:R-:W-:Y:S01]  /*8d00*/  BSSY.RECONVERGENT B0, `(.L_x_2781) ;  /* 0x000000d000007945 */ /* 0x000fe20003800200 */
[CC--:B------:R-:W-:Y:S02]  /*8d10*/  ISETP.GE.OR P4, PT, R154.reuse, R123.reuse, P0 ;  /* 0x0000007b9a00720c */ /* 0x0c0fe40000786670 */
[----:B------:R-:W-:Y:S02]  /*8d20*/  ISETP.GT.OR P5, PT, R154, R123, P3 ;  /* 0x0000007b9a00720c */ /* 0x000fe40001fa4670 */
        /* <DEDUP_REMOVED lines=10> */
.L_x_2782:
[----:B------:R-:W-:Y:S05]  /*8dd0*/  BSYNC.RECONVERGENT B0 ;  /* 0x0000000000007941 */ /* 0x000fea0003800200 */
.L_x_2781:
        /* <DEDUP_REMOVED lines=10> */
.L_x_2784:
[----:B------:R-:W-:Y:S05]  /*8e80*/  BSYNC.RECONVERGENT B0 ;  /* 0x0000000000007941 */ /* 0x000fea0003800200 */
.L_x_2783:
        /* <DEDUP_REMOVED lines=11> */
.L_x_2786:
[----:B------:R-:W-:Y:S05]  /*8f40*/  BSYNC.RECONVERGENT B0 ;  /* 0x0000000000007941 */ /* 0x000fea0003800200 */
.L_x_2785:
[CC--:B------:R-:W-:Y:S01]  /*8f50*/  ISETP.GE.OR P5, PT, R154.reuse, R123.reuse, P3 ;  /* 0x0000007b9a00720c */ /* 0x0c0fe20001fa6670 */
[----:B------:R-:W-:Y:S01]  /*8f60*/  BSSY.RECONVERGENT B0, `(.L_x_2787) ;  /* 0x000000c000007945 */ /* 0x000fe20003800200 */
[----:B------:R-:W-:-:S11]  /*8f70*/  ISETP.GT.OR P4, PT, R154, R123, P2 ;  /* 0x0000007b9a00720c */ /* 0x000fd60001784670 */
        /* <DEDUP_REMOVED lines=10> */
.L_x_2788:
[----:B------:R-:W-:Y:S05]  /*9020*/  BSYNC.RECONVERGENT B0 ;  /* 0x0000000000007941 */ /* 0x000fea0003800200 */
.L_x_2787:
[----:B------:R-:W-:Y:S01]  /*9030*/  BSSY.RECONVERGENT B0, `(.L_x_2789) ;  /* 0x000000c000007945 */ /* 0x000fe20003800200 */
[CC--:B------:R-:W-:Y:S02]  /*9040*/  ISETP.GE.OR P5, PT, R154.reuse, R123.reuse, P2 ;  /* 0x0000007b9a00720c */ /* 0x0c0fe400017a6670 */
[----:B------:R-:W-:Y:S01]  /*9050*/  ISETP.GT.OR P6, PT, R154, R123, P1 ;  /* 0x0000007b9a00720c */ /* 0x000fe20000fc4670 */
        /* <DEDUP_REMOVED lines=9> */
.L_x_2790:
[----:B------:R-:W-:Y:S05]  /*90f0*/  BSYNC.RECONVERGENT B0 ;  /* 0x0000000000007941 */ /* 0x000fea0003800200 */
.L_x_2789:
        /* <DEDUP_REMOVED lines=11> */
.L_x_2792:
[----:B------:R-:W-:Y:S05]  /*91b0*/  BSYNC.RECONVERGENT B0 ;  /* 0x0000000000007941 */ /* 0x000fea0003800200 */
.L_x_2791:
        /* <DEDUP_REMOVED lines=11> */
.L_x_2794:
[----:B------:R-:W-:Y:S05]  /*9270*/  BSYNC.RECONVERGENT B0 ;  /* 0x0000000000007941 */ /* 0x000fea0003800200 */
.L_x_2793:
        /* <DEDUP_REMOVED lines=12> */
.L_x_2796:
[----:B------:R-:W-:Y:S05]  /*9340*/  BSYNC.RECONVERGENT B0 ;  /* 0x0000000000007941 */ /* 0x000fea0003800200 */
.L_x_2795:
        /* <DEDUP_REMOVED lines=12> */
.L_x_2798:
[----:B------:R-:W-:Y:S05]  /*9410*/  BSYNC.RECONVERGENT B0 ;  /* 0x0000000000007941 */ /* 0x000fea0003800200 */
.L_x_2797:
        /* <DEDUP_REMOVED lines=11> */
.L_x_2800:
[----:B------:R-:W-:Y:S05]  /*94d0*/  BSYNC.RECONVERGENT B0 ;  /* 0x0000000000007941 */ /* 0x000fea0003800200 */
.L_x_2799:
        /* <DEDUP_REMOVED lines=11> */
.L_x_2802:
[----:B------:R-:W-:Y:S05]  /*9590*/  BSYNC.RECONVERGENT B0 ;  /* 0x0000000000007941 */ /* 0x000fea0003800200 */
.L_x_2801:
        /* <DEDUP_REMOVED lines=12> */
.L_x_2804:
[----:B------:R-:W-:Y:S05]  /*9660*/  BSYNC.RECONVERGENT B0 ;  /* 0x0000000000007941 */ /* 0x000fea0003800200 */
.L_x_2803:
        /* <DEDUP_REMOVED lines=12> */
.L_x_2806:
[----:B------:R-:W-:Y:S05]  /*9730*/  BSYNC.RECONVERGENT B0 ;  /* 0x0000000000007941 */ /* 0x000fea0003800200 */
.L_x_2805:
        /* <DEDUP_REMOVED lines=11> */
.L_x_2808:
[----:B------:R-:W-:Y:S05]  /*97f0*/  BSYNC.RECONVERGENT B0 ;  /* 0x0000000000007941 */ /* 0x000fea0003800200 */
.L_x_2807:
        /* <DEDUP_REMOVED lines=11> */
.L_x_2810:
[----:B------:R-:W-:Y:S05]  /*98b0*/  BSYNC.RECONVERGENT B0 ;  /* 0x0000000000007941 */ /* 0x000fea0003800200 */
.L_x_2809:
        /* <DEDUP_REMOVED lines=12> */
.L_x_2812:
[----:B------:R-:W-:Y:S05]  /*9980*/  BSYNC.RECONVERGENT B0 ;  /* 0x0000000000007941 */ /* 0x000fea0003800200 */
.L_x_2811:
        /* <DEDUP_REMOVED lines=12> */
.L_x_2814:
[----:B------:R-:W-:Y:S05]  /*9a50*/  BSYNC.RECONVERGENT B0 ;  /* 0x0000000000007941 */ /* 0x000fea0003800200 */
.L_x_2813:
        /* <DEDUP_REMOVED lines=11> */
.L_x_2816:
[----:B------:R-:W-:Y:S05]  /*9b10*/  BSYNC.RECONVERGENT B0 ;  /* 0x0000000000007941 */ /* 0x000fea0003800200 */
.L_x_2815:
        /* <DEDUP_REMOVED lines=11> */
.L_x_2818:
[----:B------:R-:W-:Y:S05]  /*9bd0*/  BSYNC.RECONVERGENT B0 ;  /* 0x0000000000007941 */ /* 0x000fea0003800200 */
.L_x_2817:
        /* <DEDUP_REMOVED lines=12> */
.L_x_2820:
[----:B------:R-:W-:Y:S05]  /*9ca0*/  BSYNC.RECONVERGENT B0 ;  /* 0x0000000000007941 */ /* 0x000fea0003800200 */
.L_x_2819:
[----:B------:R-:W-:Y:S01]  /*9cb0*/  IADD3 R131, P5, PT, R159, R131, RZ ;  /* 0x000000839f837210 */ /* 0x000fe20007fbe0ff */
[----:B------:R-:W-:Y:S01]  /*9cc0*/  BSSY.RECONVERGENT B0, `(.L_x_2821) ;  /* 0x000000c000007945 */ /* 0x000fe20003800200 */
[----:B------:R-:W-:-:S03]  /*9cd0*/  ISETP.GT.OR P4, PT, R142, R123, P2 ;  /* 0x0000007b8e00720c */ /* 0x000fc60001784670 */
        /* <DEDUP_REMOVED lines=10> */
.L_x_2822:
[----:B------:R-:W-:Y:S05]  /*9d80*/  BSYNC.RECONVERGENT B0 ;  /* 0x0000000000007941 */ /* 0x000fea0003800200 */
.L_x_2821:
[----:B------:R-:W-:Y:S01]  /*9d90*/  BSSY.RECONVERGENT B0, `(.L_x_2823) ;  /* 0x000000d000007945 */ /* 0x000fe20003800200 */
[-C--:B------:R-:W-:Y:S02]  /*9da0*/  ISETP.GT.OR P5, PT, R144, R123.reuse, P1 ;  /* 0x0000007b9000720c */ /* 0x080fe40000fa4670 */
[----:B------:R-:W-:Y:S02]  /*9db0*/  ISETP.GT.OR P6, PT, R142, R123, P1 ;  /* 0x0000007b8e00720c */ /* 0x000fe40000fc4670 */
[----:B------:R-:W-:Y:S01]  /*9dc0*/  LOP3.LUT R7, R130, R133, RZ, 0xfc, !PT ;  /* 0x0000008582077212 */ /* 0x000fe200078efcff */
        /* <DEDUP_REMOVED lines=9> */
.L_x_2824:
[----:B------:R-:W-:Y:S05]  /*9e60*/  BSYNC.RECONVERGENT B0 ;  /* 0x0000000000007941 */ /* 0x000fea0003800200 */
.L_x_2823:
        /* <DEDUP_REMOVED lines=11> */
.L_x_2826:
[----:B------:R-:W-:Y:S05]  /*9f20*/  BSYNC.RECONVERGENT B0 ;  /* 0x0000000000007941 */ /* 0x000fea0003800200 */
.L_x_2825:
[----:B------:R-:W-:Y:S01]  /*9f30*/  BSSY.RECONVERGENT B0, `(.L_x_2827) ;  /* 0x000000c000007945 */ /* 0x000fe20003800200 */
[----:B------:R-:W-:-:S03]  /*9f40*/  ISETP.NE.U32.AND P5, PT, R7, RZ, PT ;  /* 0x000000ff0700720c */ /* 0x000fc60003fa5070 */
        /* <DEDUP_REMOVED lines=10> */
.L_x_2828:
[----:B------:R-:W-:Y:S05]  /*9ff0*/  BSYNC.RECONVERGENT B0 ;  /* 0x0000000000007941 */ /* 0x000fea0003800200 */
.L_x_2827:
[CC--:B------:R-:W-:Y:S01]  /*a000*/  ISETP.GT.OR P6, PT, R140.reuse, R123.reuse, P0 ;  /* 0x0000007b8c00720c */ /* 0x0c0fe200007c4670 */
[----:B------:R-:W-:Y:S01]  /*a010*/  BSSY.RECONVERGENT B0, `(.L_x_2829) ;  /* 0x000000d000007945 */ /* 0x000fe20003800200 */
[-C--:B------:R-:W-:Y:S02]  /*a020*/  ISETP.GT.OR P4, PT, R140, R123.reuse, P3 ;  /* 0x0000007b8c00720c */ /* 0x080fe40001f84670 */
[CC--:B------:R-:W-:Y:S02]  /*a030*/  ISETP.GT.OR P0, PT, R138.reuse, R123.reuse, P0 ;  /* 0x0000007b8a00720c */ /* 0x0c0fe40000704670 */
[----:B------:R-:W-:-:S07]  /*a040*/  ISETP.GT.OR P3, PT, R138, R123, P3 ;  /* 0x0000007b8a00720c */ /* 0x000fce0001f64670 */
        /* <DEDUP_REMOVED lines=9> */
.L_x_2830:
[----:B------:R-:W-:Y:S05]  /*a0e0*/  BSYNC.RECONVERGENT B0 ;  /* 0x0000000000007941 */ /* 0x000fea0003800200 */
.L_x_2829:
        /* <DEDUP_REMOVED lines=10> */
.L_x_2832:
[----:B------:R-:W-:Y:S05]  /*a190*/  BSYNC.RECONVERGENT B0 ;  /* 0x0000000000007941 */ /* 0x000fea0003800200 */
.L_x_2831:
        /* <DEDUP_REMOVED lines=11> */
.L_x_2834:
[----:B------:R-:W-:Y:S05]  /*a250*/  BSYNC.RECONVERGENT B0 ;  /* 0x0000000000007941 */ /* 0x000fea0003800200 */
.L_x_2833:
[----:B------:R-:W-:Y:S01]  /*a260*/  BSSY.RECONVERGENT B0, `(.L_x_2835) ;  /* 0x000000f000007945 */ /* 0x000fe20003800200 */
[CC--:B------:R-:W-:Y:S02]  /*a270*/  ISETP.GT.OR P0, PT, R140.reuse, R123.reuse, P2 ;  /* 0x0000007b8c00720c */ /* 0x0c0fe40001704670 */
[-C--:B------:R-:W-:Y:S02]  /*a280*/  ISETP.GT.OR P4, PT, R140, R123.reuse, P1 ;  /* 0x0000007b8c00720c */ /* 0x080fe40000f84670 */
[CC--:B------:R-:W-:Y:S02]  /*a290*/  ISETP.GT.OR P2, PT, R138.reuse, R123.reuse, P2 ;  /* 0x0000007b8a00720c */ /* 0x0c0fe40001744670 */
[----:B------:R-:W-:Y:S01]  /*a2a0*/  ISETP.GT.OR P1, PT, R138, R123, P1 ;  /* 0x0000007b8a00720c */ /* 0x000fe20000f24670 */
[----:B------:R-:W-:-:S12]  /*a2b0*/  @P3 BRA `(.L_x_2836) ;  /* 0x0000000000243947 */ /* 0x000fd80003800000 */
        /* <DEDUP_REMOVED lines=9> */
.L_x_2836:
[----:B------:R-:W-:Y:S05]  /*a350*/  BSYNC.RECONVERGENT B0 ;  /* 0x0000000000007941 */ /* 0x000fea0003800200 */
.L_x_2835:
        /* <DEDUP_REMOVED lines=10> */
.L_x_2838:
[----:B------:R-:W-:Y:S05]  /*a400*/  BSYNC.RECONVERGENT B0 ;  /* 0x0000000000007941 */ /* 0x000fea0003800200 */
.L_x_2837:
        /* <DEDUP_REMOVED lines=10> */
.L_x_2840:
[----:B------:R-:W-:Y:S05]  /*a4b0*/  BSYNC.RECONVERGENT B0 ;  /* 0x0000000000007941 */ /* 0x000fea0003800200 */
.L_x_2839:
        /* <DEDUP_REMOVED lines=11> */
.L_x_2842:
[----:B------:R-:W-:Y:S05]  /*a570*/  BSYNC.RECONVERGENT B0 ;  /* 0x0000000000007941 */ /* 0x000fea0003800200 */
.L_x_2841:
        /* <DEDUP_REMOVED lines=11> */
.L_x_2844:
[----:B------:R-:W-:Y:S05]  /*a630*/  BSYNC.RECONVERGENT B0 ;  /* 0x0000000000007941 */ /* 0x000fea0003800200 */
.L_x_2843:
        /* <DEDUP_REMOVED lines=20> */
.L_x_2845:
[----:B------:R-:W-:Y:S01]  /*a780*/  IMAD.MOV.U32 R14, RZ, RZ, R131 ;  /* 0x000000ffff0e7224 */ /* 0x000fe200078e0083 */
[----:B------:R-:W-:Y:S01]  /*a790*/  MOV R16, 0xa7c0 ;  /* 0x0000a7c000107802 */ /* 0x000fe20000000f00 */
[----:B------:R-:W-:-:S07]  /*a7a0*/  IMAD.MOV.U32 R15, RZ, RZ, R130 ;  /* 0x000000ffff0f7224 */ /* 0x000fce00078e0082 */
[----:B01234-:R-:W-:Y:S05]  /*a7b0*/  CALL.REL.NOINC `($__internal_65_$__cuda_sm20_rem_s64) ;  /* 0x0000009000c47944 */ /* 0x01ffea0003c00000 */
[----:B------:R-:W-:Y:S01]  /*a7c0*/  MOV R4, R8 ;  /* 0x0000000800047202 */ /* 0x000fe20000000f00 */
[----:B------:R-:W-:-:S07]  /*a7d0*/  IMAD.MOV.U32 R5, RZ, RZ, R9 ;  /* 0x000000ffff057224 */ /* 0x000fce00078e0009 */
.L_x_2846:
[----:B------:R-:W-:-:S04]  /*a7e0*/  IADD3 R131, P0, PT, -R4, R131, RZ ;  /* 0x0000008304837210 */ /* 0x000fc80007f1e1ff */
[----:B------:R-:W-:Y:S01]  /*a7f0*/  IADD3 R4, P1, PT, -R131, R128, RZ ;  /* 0x0000008083047210 */ /* 0x000fe20007f3e1ff */
[----:B------:R-:W-:-:S03]  /*a800*/  IMAD.X R130, R130, 0x1, ~R5, P0 ;  /* 0x0000000182827824 */ /* 0x000fc600000e0e05 */
[----:B------:R-:W-:Y:S01]  /*a810*/  ISETP.LT.U32.AND P0, PT, R159, R4, PT ;  /* 0x000000049f00720c */ /* 0x000fe20003f01070 */
[----:B------:R-:W-:-:S05]  /*a820*/  IMAD.X R6, R127, 0x1, ~R130, P1 ;  /* 0x000000017f067824 */ /* 0x000fca00008e0e82 */
[----:B------:R-:W-:-:S04]  /*a830*/  ISETP.LT.AND.EX P0, PT, R133, R6, PT, P0 ;  /* 0x000000068500720c */ /* 0x000fc80003f01300 */
[----:B------:R-:W-:-:S09]  /*a840*/  SEL R3, R159, R4, P0 ;  /* 0x000000049f037207 */ /* 0x000fd20000000000 */
.L_x_2776:
[----:B------:R-:W-:Y:S01]  /*a850*/  ISETP.GE.U32.AND P0, PT, R131, R128, PT ;  /* 0x000000808300720c */ /* 0x000fe20003f06070 */
[----:B------:R-:W-:Y:S01]  /*a860*/  IMAD.MOV.U32 R162, RZ, RZ, RZ ;  /* 0x000000ffffa27224 */ /* 0x000fe200078e00ff */
[----:B------:R-:W-:Y:S02]  /*a870*/  ISETP.EQ.AND P2, PT, R159, R3, PT ;  /* 0x000000039f00720c */ /* 0x000fe40003f42270 */
[----:B------:R-:W-:-:S04]  /*a880*/  ISETP.GE.AND.EX P0, PT, R130, R127, PT, P0 ;  /* 0x0000007f8200720c */ /* 0x000fc80003f06300 */
[----:B------:R-:W-:-:S09]  /*a890*/  PLOP3.LUT P1, PT, P0, PT, PT, 0x8, 0x80 ;  /* 0x000000000080781c */ /* 0x000fd2000072e170 */
[----:B------:R-:W-:Y:S05]  /*a8a0*/  @!P0 BRA P2, `(.L_x_2847) ;  /* 0xffffff68002c8947 */ /* 0x000fea000103ffff */
.L_x_2765:
        /* <DEDUP_REMOVED lines=32> */
.L_x_2848:
[----:B------:R-:W-:Y:S01]  /*aab0*/  IMAD.MOV.U32 R15, RZ, RZ, R4 ;  /* 0x000000ffff0f7224 */ /* 0x000fe200078e0004 */
[----:B------:R-:W-:Y:S01]  /*aac0*/  MOV R18, 0xaaf0 ;  /* 0x0000aaf000127802 */ /* 0x000fe20000000f00 */
[----:B------:R-:W-:-:S07]  /*aad0*/  IMAD.MOV.U32 R14, RZ, RZ, R131 ;  /* 0x000000ffff0e7224 */ /* 0x000fce00078e0083 */
[----:B------:R-:W-:Y:S05]  /*aae0*/  CALL.REL.NOINC `($__internal_64_$__cuda_sm20_div_s64) ;  /* 0x0000008800a87944 */ /* 0x000fea0003c00000 */
[----:B------:R-:W-:-:S07]  /*aaf0*/  IMAD.MOV.U32 R10, RZ, RZ, R8 ;  /* 0x000000ffff0a7224 */ /* 0x000fce00078e0008 */
.L_x_2849:
        /* <DEDUP_REMOVED lines=31> */
.L_x_2850:
[----:B------:R-:W-:Y:S01]  /*acf0*/  IMAD.MOV.U32 R15, RZ, RZ, R4 ;  /* 0x000000ffff0f7224 */ /* 0x000fe200078e0004 */
[----:B------:R-:W-:Y:S01]  /*ad00*/  MOV R18, 0xad30 ;  /* 0x0000ad3000127802 */ /* 0x000fe20000000f00 */
[----:B------:R-:W-:-:S07]  /*ad10*/  IMAD.MOV.U32 R14, RZ, RZ, R131 ;  /* 0x000000ffff0e7224 */ /* 0x000fce00078e0083 */
[----:B------:R-:W-:Y:S05]  /*ad20*/  CALL.REL.NOINC `($__internal_64_$__cuda_sm20_div_s64) ;  /* 0x0000008800187944 */ /* 0x000fea0003c00000 */
[----:B------:R-:W-:-:S07]  /*ad30*/  IMAD.MOV.U32 R12, RZ, RZ, R8 ;  /* 0x000000ffff0c7224 */ /* 0x000fce00078e0008 */
.L_x_2851:
        /* <DEDUP_REMOVED lines=27> */
.L_x_2852:
[----:B------:R-:W-:Y:S01]  /*aef0*/  IMAD.MOV.U32 R15, RZ, RZ, R159 ;  /* 0x000000ffff0f7224 */ /* 0x000fe200078e009f */
[----:B------:R-:W-:Y:S01]  /*af00*/  MOV R18, 0xaf30 ;  /* 0x0000af3000127802 */ /* 0x000fe20000000f00 */
[----:B------:R-:W-:-:S07]  /*af10*/  IMAD.MOV.U32 R17, RZ, RZ, R133 ;  /* 0x000000ffff117224 */ /* 0x000fce00078e0085 */
[----:B------:R-:W-:Y:S05]  /*af20*/  CALL.REL.NOINC `($__internal_64_$__cuda_sm20_div_s64) ;  /* 0x0000008400987944 */ /* 0x000fea0003c00000 */
.L_x_2853:
        /* <DEDUP_REMOVED lines=18> */
[----:B------:R-:W-:Y:S01]  /*b050*/  SHF.L.U32 R14, R8, 0x6, RZ ;  /* 0x00000006080e7819 */ /* 0x000fe200000006ff */
        /* <DEDUP_REMOVED lines=9> */
.L_x_2854:
[----:B------:R-:W1:Y:S01]  /*b0f0*/  LDC R11, c[0x0][0x3c8] ;  /* 0x0000f200ff0b7b82 */ /* 0x000e620000000800 */
[----:B------:R-:W-:Y:S01]  /*b100*/  MOV R4, RZ ;  /* 0x000000ff00047202 */ /* 0x000fe20000000f00 */
[----:B------:R-:W2:Y:S01]  /*b110*/  LDCU UR4, c[0x0][0x3b4] ;  /* 0x00007680ff0477ac */ /* 0x000ea20008000800 */
[----:B------:R-:W-:Y:S02]  /*b120*/  IABS R14, R12 ;  /* 0x0000000c000e7213 */ /* 0x000fe40000000000 */
[----:B------:R-:W-:Y:S02]  /*b130*/  CS2R R218, SRZ ;  /* 0x0000000000da7805 */ /* 0x000fe4000001ff00 */
[----:B------:R-:W-:Y:S02]  /*b140*/  LEA R7, R8, R7, 0x6 ;  /* 0x0000000708077211 */ /* 0x000fe400078e30ff */
[----:B------:R-:W-:Y:S02]  /*b150*/  CS2R R96, SRZ ;  /* 0x0000000000607805 */ /* 0x000fe4000001ff00 */
[----:B------:R-:W-:Y:S01]  /*b160*/  ISETP.GE.AND P4, PT, R162, R3, PT ;  /* 0x00000003a200720c */ /* 0x000fe20003f86270 */
[----:B------:R-:W3:Y:S01]  /*b170*/  LDC.64 R168, c[0x0][0x388] ;  /* 0x0000e200ffa87b82 */ /* 0x000ee20000000a00 */
[----:B------:R-:W-:-:S02]  /*b180*/  CS2R R98, SRZ ;  /* 0x0000000000627805 */ /* 0x000fc4000001ff00 */
        /* <DEDUP_REMOVED lines=9> */
[----:B------:R-:W-:-:S02]  /*b220*/  CS2R R208, SRZ ;  /* 0x0000000000d07805 */ /* 0x000fc4000001ff00 */
[----:B------:R-:W-:Y:S02]  /*b230*/  CS2R R206, SRZ ;  /* 0x0000000000ce7805 */ /* 0x000fe4000001ff00 */
[----:B------:R-:W-:Y:S01]  /*b240*/  CS2R R140, SRZ ;  /* 0x00000000008c7805 */ /* 0x000fe2000001ff00 */
[----:B------:R-:W-:Y:S01]  /*b250*/  IMAD.MOV.U32 R160, RZ, RZ, RZ ;  /* 0x000000ffffa07224 */ /* 0x000fe200078e00ff */
[----:B------:R-:W-:Y:S02]  /*b260*/  MOV R158, RZ ;  /* 0x000000ff009e7202 */ /* 0x000fe40000000f00 */
[----:B------:R-:W-:Y:S02]  /*b270*/  CS2R R138, SRZ ;  /* 0x00000000008a7805 */ /* 0x000fe4000001ff00 */
[-C--:B-1----:R-:W-:Y:S01]  /*b280*/  IABS R16, R11.reuse ;  /* 0x0000000b00107213 */ /* 0x082fe20000000000 */
[----:B------:R-:W-:Y:S01]  /*b290*/  IMAD.MOV.U32 R156, RZ, RZ, RZ ;  /* 0x000000ffff9c7224 */ /* 0x000fe200078e00ff */
[----:B------:R-:W-:-:S02]  /*b2a0*/  LOP3.LUT R12, R12, R11, RZ, 0x3c, !PT ;  /* 0x0000000b0c0c7212 */ /* 0x000fc400078e3cff */
[----:B------:R-:W1:Y:S02]  /*b2b0*/  I2F.RP R9, R16 ;  /* 0x0000001000097306 */ /* 0x000e640000209400 */
[----:B------:R-:W-:-:S06]  /*b2c0*/  ISETP.GE.AND P2, PT, R12, RZ, PT ;  /* 0x000000ff0c00720c */ /* 0x000fcc0003f46270 */
[----:B-1----:R-:W1:Y:S02]  /*b2d0*/  MUFU.RCP R9, R9 ;  /* 0x0000000900097308 */ /* 0x002e640000001000 */
[----:B-1----:R-:W-:Y:S02]  /*b2e0*/  VIADD R13, R9, 0xffffffe ;  /* 0x0ffffffe090d7836 */ /* 0x002fe40000000000 */
[----:B------:R-:W-:-:S04]  /*b2f0*/  IMAD R9, R7, 0x24, R6 ;  /* 0x0000002407097824 */ /* 0x000fc800078e0206 */
[----:B------:R-:W1:Y:S01]  /*b300*/  F2I.FTZ.U32.TRUNC.NTZ R5, R13 ;  /* 0x0000000d00057305 */ /* 0x000e62000021f000 */
[----:B---3--:R-:W-:-:S04]  /*b310*/  IMAD.WIDE R168, R9, 0x4, R168 ;  /* 0x0000000409a87825 */ /* 0x008fc800078e02a8 */
[----:B------:R-:W-:Y:S02]  /*b320*/  IMAD.SHL.U32 R9, R10, 0x80, RZ ;  /* 0x000000800a097824 */ /* 0x000fe400078e00ff */
        /* <DEDUP_REMOVED lines=12> */
[----:B------:R-:W-:-:S05]  /*b3f0*/  IMAD.SHL.U32 R5, R135, 0x8, RZ ;  /* 0x0000000887057824 */ /* 0x000fca00078e00ff */
[----:B------:R-:W-:-:S04]  /*b400*/  LOP3.LUT R5, R5, 0x18, RZ, 0xc0, !PT ;  /* 0x0000001805057812 */ /* 0x000fc800078ec0ff */
[----:B------:R-:W-:Y:S01]  /*b410*/  LOP3.LUT R7, R5, 0x20, R164, 0xf8, !PT ;  /* 0x0000002005077812 */ /* 0x000fe200078ef8a4 */
[----:B------:R-:W-:Y:S01]  /*b420*/  IMAD.MOV.U32 R164, RZ, RZ, RZ ;  /* 0x000000ffffa47224 */ /* 0x000fe200078e00ff */
[----:B------:R-:W-:Y:S01]  /*b430*/  LOP3.LUT R5, RZ, R9, RZ, 0x33, !PT ;  /* 0x00000009ff057212 */ /* 0x000fe200078e33ff */
[----:B------:R-:W-:Y:S02]  /*b440*/  @P0 VIADD R4, R4, 0x1 ;  /* 0x0000000104040836 */ /* 0x000fe40000000000 */
[----:B------:R-:W-:Y:S02]  /*b450*/  IMAD.IADD R6, R0, 0x1, R7 ;  /* 0x0000000100067824 */ /* 0x000fe400078e0207 */
[----:B------:R-:W-:Y:S02]  /*b460*/  IMAD.MOV.U32 R8, RZ, RZ, R4 ;  /* 0x000000ffff087224 */ /* 0x000fe400078e0004 */
[----:B------:R-:W-:Y:S02]  /*b470*/  IMAD.SHL.U32 R4, R136, 0x10, RZ ;  /* 0x0000001088047824 */ /* 0x000fe400078e00ff */
[----:B--2---:R-:W-:-:S02]  /*b480*/  VIADD R7, R5, UR4 ;  /* 0x0000000405077c36 */ /* 0x004fc40008000000 */
[----:B------:R-:W-:Y:S01]  /*b490*/  @!P2 IMAD.MOV R8, RZ, RZ, -R8 ;  /* 0x000000ffff08a224 */ /* 0x000fe200078e0a08 */
[----:B------:R-:W-:Y:S02]  /*b4a0*/  LOP3.LUT R4, R4, 0x3fe0, RZ, 0xc0, !PT ;  /* 0x00003fe004047812 */ /* 0x000fe400078ec0ff */
[----:B------:R-:W-:Y:S02]  /*b4b0*/  @!P1 LOP3.LUT R8, RZ, R11, RZ, 0x33, !PT ;  /* 0x0000000bff089212 */ /* 0x000fe400078e33ff */
[----:B------:R-:W-:-:S04]  /*b4c0*/  LEA.HI R4, R135, R4, RZ, 0x1e ;  /* 0x0000000487047211 */ /* 0x000fc800078ff0ff */
[C---:B------:R-:W-:Y:S02]  /*b4d0*/  ISETP.GT.U32.AND P0, PT, R4.reuse, 0x80, PT ;  /* 0x000000800400780c */ /* 0x040fe40003f04070 */
[C---:B------:R-:W-:Y:S02]  /*b4e0*/  ISETP.GT.U32.AND P1, PT, R4.reuse, 0x78, PT ;  /* 0x000000780400780c */ /* 0x040fe40003f24070 */
[C---:B------:R-:W-:Y:S02]  /*b4f0*/  ISETP.GT.U32.AND P2, PT, R4.reuse, 0x70, PT ;  /* 0x000000700400780c */ /* 0x040fe40003f44070 */
[----:B------:R-:W-:Y:S01]  /*b500*/  ISETP.GT.U32.AND P3, PT, R4, 0x68, PT ;  /* 0x000000680400780c */ /* 0x000fe20003f64070 */
[----:B------:R-:W-:-:S12]  /*b510*/  @P4 BRA `(.L_x_2855) ;  /* 0x0000006c00984947 */ /* 0x000fd80003800000 */
[----:B------:R-:W1:Y:S01]  /*b520*/  LDCU UR4, c[0x0][0x3bc] ;  /* 0x00007780ff0477ac */ /* 0x000e620008000800 */
[----:B------:R-:W2:Y:S01]  /*b530*/  LDC.64 R172, c[0x0][0x380] ;  /* 0x0000e000ffac7b82 */ /* 0x000ea20000000a00 */
[----:B------:R-:W3:Y:S01]  /*b540*/  S2R R37, SR_SWINHI ;  /* 0x0000000000257919 */ /* 0x000ee20000002f00 */
[----:B------:R-:W-:Y:S01]  /*b550*/  LOP3.LUT R11, R136, 0x1, RZ, 0xc0, !PT ;  /* 0x00000001880b7812 */ /* 0x000fe200078ec0ff */
[----:B------:R-:W4:Y:S01]  /*b560*/  LDCU UR5, c[0x0][0x3d0] ;  /* 0x00007a00ff0577ac */ /* 0x000f220008000800 */
[----:B------:R-:W-:Y:S01]  /*b570*/  SHF.R.U32.HI R56, RZ, 0x2, R135 ;  /* 0x00000002ff387819 */ /* 0x000fe20000011687 */
[----:B------:R-:W-:Y:S01]  /*b580*/  VIADD R23, R0, 0x2500 ;  /* 0x0000250000177836 */ /* 0x000fe20000000000 */
[----:B------:R-:W-:Y:S01]  /*b590*/  LOP3.LUT R27, R135, 0x3, RZ, 0xc0, !PT ;  /* 0x00000003871b7812 */ /* 0x000fe200078ec0ff */
[----:B------:R-:W-:Y:S01]  /*b5a0*/  IMAD.MOV.U32 R219, RZ, RZ, RZ ;  /* 0x000000ffffdb7224 */ /* 0x000fe200078e00ff */
[----:B------:R-:W-:Y:S02]  /*b5b0*/  ISETP.NE.U32.AND P4, PT, R11, 0x1, PT ;  /* 0x000000010b00780c */ /* 0x000fe40003f85070 */
[----:B------:R-:W-:Y:S01]  /*b5c0*/  LOP3.LUT R10, R135, 0xf, RZ, 0xc0, !PT ;  /* 0x0000000f870a7812 */ /* 0x000fe200078ec0ff */
[----:B------:R-:W-:Y:S01]  /*b5d0*/  IMAD R25, R56, 0x8, R27 ;  /* 0x0000000838197824 */ /* 0x000fe200078e021b */
[----:B------:R-:W-:-:S02]  /*b5e0*/  VIADDMNMX R31, R136, 0x20, R7, PT ;  /* 0x00000020881f7846 */ /* 0x000fc40003800107 */
[----:B------:R-:W-:Y:S01]  /*b5f0*/  VIADDMNMX R39, R136, 0x50, R7, PT ;  /* 0x0000005088277846 */ /* 0x000fe20003800107 */
[C-C-:B------:R-:W-:Y:S01]  /*b600*/  IMAD R44, R56.reuse, 0x1c, R25.reuse ;  /* 0x0000001c382c7824 */ /* 0x140fe200078e0219 */
[----:B------:R-:W-:Y:S01]  /*b610*/  VIMNMX R26, PT, PT, R7, R136, PT ;  /* 0x00000088071a7248 */ /* 0x000fe20003fe0100 */
[----:B-1----:R-:W-:Y:S01]  /*b620*/  IMAD R5, R9, UR4, R162 ;  /* 0x0000000409057c24 */ /* 0x002fe2000f8e02a2 */
[----:B------:R-:W-:Y:S01]  /*b630*/  LOP3.LUT R9, R56, 0xfc, RZ, 0xc0, !PT ;  /* 0x000000fc38097812 */ /* 0x000fe200078ec0ff */
[----:B------:R-:W-:Y:S01]  /*b640*/  IMAD R11, R31, 0x4c, R25 ;  /* 0x0000004c1f0b7824 */ /* 0x000fe200078e0219 */
[----:B------:R-:W-:Y:S01]  /*b650*/  VIADDMNMX R28, R136, 0x8, R7, PT ;  /* 0x00000008881c7846 */ /* 0x000fe20003800107 */
[----:B----4-:R-:W-:Y:S01]  /*b660*/  IMAD R5, R8, UR5, R5 ;  /* 0x0000000508057c24 */ /* 0x010fe2000f8e0205 */
[C-C-:B------:R-:W-:Y:S01]  /*b670*/  VIADDMNMX R29, R136.reuse, 0x10, R7.reuse, PT ;  /* 0x00000010881d7846 */ /* 0x140fe20003800107 */
[C---:B------:R-:W-:Y:S01]  /*b680*/  IMAD.SHL.U32 R8, R136.reuse, 0x4, RZ ;  /* 0x0000000488087824 */ /* 0x040fe200078e00ff */
[----:B------:R-:W-:Y:S01]  /*b690*/  VIADDMNMX R30, R136, 0x18, R7, PT ;  /* 0x00000018881e7846 */ /* 0x000fe20003800107 */
[----:B------:R-:W-:Y:S01]  /*b6a0*/  IMAD R33, R10, 0x4c, R9 ;  /* 0x0000004c0a217824 */ /* 0x000fe200078e0209 */
[C---:B------:R-:W-:Y:S01]  /*b6b0*/  VIADDMNMX R32, R136.reuse, 0x28, R7, PT ;  /* 0x0000002888207846 */ /* 0x040fe20003800107 */
        /* <DEDUP_REMOVED lines=11> */
[----:B------:R-:W-:Y:S01]  /*b770*/  LEA.HI R8, R135, R8, RZ, 0x1d ;  /* 0x0000000887087211 */ /* 0x000fe200078fe8ff */
        /* <DEDUP_REMOVED lines=9> */
[C---:B------:R-:W-:Y:S01]  /*b810*/  VIMNMX R51, PT, PT, R8.reuse, R7, PT ;  /* 0x0000000708337248 */ /* 0x040fe20003fe0100 */
[----:B------:R-:W-:Y:S01]  /*b820*/  IMAD R21, R47, 0x4c, R25 ;  /* 0x0000004c2f157824 */ /* 0x000fe200078e0219 */
[----:B------:R-:W-:Y:S01]  /*b830*/  VIADDMNMX R52, R8, 0x20, R7, PT ;  /* 0x0000002008347846 */ /* 0x000fe20003800107 */
[----:B------:R-:W-:Y:S01]  /*b840*/  IMAD R22, R50, 0x4c, R25 ;  /* 0x0000004c32167824 */ /* 0x000fe200078e0219 */
[C---:B------:R-:W-:Y:S01]  /*b850*/  VIADDMNMX R53, R8.reuse, 0x40, R7, PT ;  /* 0x0000004008357846 */ /* 0x040fe20003800107 */
[----:B--2---:R-:W-:Y:S01]  /*b860*/  IMAD.WIDE.U32 R58, R27, 0x4, R172 ;  /* 0x000000041b3a7825 */ /* 0x004fe200078e00ac */
[----:B------:R-:W-:-:S02]  /*b870*/  VIADDMNMX R54, R8, 0x60, R7, PT ;  /* 0x0000006008367846 */ /* 0x000fc40003800107 */
[-C--:B------:R-:W-:Y:S01]  /*b880*/  LEA R11, R11, R23.reuse, 0x2 ;  /* 0x000000170b0b7211 */ /* 0x080fe200078e10ff */
[--C-:B------:R-:W-:Y:S01]  /*b890*/  IMAD R7, R26, 0x4c, R25.reuse ;  /* 0x0000004c1a077824 */ /* 0x100fe200078e0219 */
[----:B------:R-:W-:Y:S01]  /*b8a0*/  LEA R17, R17, R23, 0x2 ;  /* 0x0000001711117211 */ /* 0x000fe200078e10ff */
[----:B------:R-:W-:Y:S01]  /*b8b0*/  IMAD R8, R28, 0x4c, R25 ;  /* 0x0000004c1c087824 */ /* 0x000fe200078e0219 */
[C---:B------:R-:W-:Y:S01]  /*b8c0*/  LOP3.LUT R24, R136.reuse, 0x3fe, RZ, 0xc0, !PT ;  /* 0x000003fe88187812 */ /* 0x040fe200078ec0ff */
[--C-:B------:R-:W-:Y:S01]  /*b8d0*/  IMAD R7, R7, 0x4, R23.reuse ;  /* 0x0000000407077824 */ /* 0x100fe200078e0217 */
[----:B------:R-:W-:Y:S01]  /*b8e0*/  SHF.L.U32 R136, R136, 0x4, RZ ;  /* 0x0000000488887819 */ /* 0x000fe200000006ff */
[--C-:B------:R-:W-:Y:S01]  /*b8f0*/  IMAD R8, R8, 0x4, R23.reuse ;  /* 0x0000000408087824 */ /* 0x100fe200078e0217 */
[----:B------:R-:W-:Y:S02]  /*b900*/  MOV R48, R0 ;  /* 0x0000000000307202 */ /* 0x000fe40000000f00 */
[----:B---3--:R-:W-:Y:S01]  /*b910*/  MOV R49, R37 ;  /* 0x0000002500317202 */ /* 0x008fe20000000f00 */
[--C-:B------:R-:W-:Y:S01]  /*b920*/  IMAD R9, R9, 0x4, R23.reuse ;  /* 0x0000000409097824 */ /* 0x100fe200078e0217 */
[----:B------:R-:W-:Y:S01]  /*b930*/  LOP3.LUT R41, R136, 0x3fe0, RZ, 0xc0, !PT ;  /* 0x00003fe088297812 */ /* 0x000fe200078ec0ff */
[--C-:B------:R-:W-:Y:S01]  /*b940*/  IMAD R10, R10, 0x4, R23.reuse ;  /* 0x000000040a0a7824 */ /* 0x100fe200078e0217 */
[----:B------:R-:W-:Y:S01]  /*b950*/  LOP3.LUT R135, R135, 0x7, RZ, 0xc0, !PT ;  /* 0x0000000787877812 */ /* 0x000fe200078ec0ff */
[----:B------:R-:W-:-:S02]  /*b960*/  IMAD R12, R12, 0x4, R23 ;  /* 0x000000040c0c7824 */ /* 0x000fc400078e0217 */
[--C-:B------:R-:W-:Y:S02]  /*b970*/  IMAD R13, R13, 0x4, R23.reuse ;  /* 0x000000040d0d7824 */ /* 0x100fe400078e0217 */
[--C-:B------:R-:W-:Y:S02]  /*b980*/  IMAD R14, R14, 0x4, R23.reuse ;  /* 0x000000040e0e7824 */ /* 0x100fe400078e0217 */
[--C-:B------:R-:W-:Y:S02]  /*b990*/  IMAD R15, R15, 0x4, R23.reuse ;  /* 0x000000040f0f7824 */ /* 0x100fe400078e0217 */
[--C-:B------:R-:W-:Y:S02]  /*b9a0*/  IMAD R16, R16, 0x4, R23.reuse ;  /* 0x0000000410107824 */ /* 0x100fe400078e0217 */
[--C-:B------:R-:W-:Y:S02]  /*b9b0*/  IMAD R18, R18, 0x4, R23.reuse ;  /* 0x0000000412127824 */ /* 0x100fe400078e0217 */
[----:B------:R-:W-:-:S02]  /*b9c0*/  IMAD R19, R19, 0x4, R23 ;  /* 0x0000000413137824 */ /* 0x000fc400078e0217 */
[--C-:B------:R-:W-:Y:S02]  /*b9d0*/  IMAD R20, R20, 0x4, R23.reuse ;  /* 0x0000000414147824 */ /* 0x100fe400078e0217 */
[--C-:B------:R-:W-:Y:S02]  /*b9e0*/  IMAD R21, R21, 0x4, R23.reuse ;  /* 0x0000000415157824 */ /* 0x100fe400078e0217 */
[----:B------:R-:W-:Y:S01]  /*b9f0*/  IMAD R22, R22, 0x4, R23 ;  /* 0x0000000416167824 */ /* 0x000fe200078e0217 */
[----:B------:R-:W-:Y:S01]  /*ba00*/  IADD3 R23, PT, PT, R0, 0x480, RZ ;  /* 0x0000048000177810 */ /* 0x000fe20007ffe0ff */
[----:B------:R-:W-:Y:S01]  /*ba10*/  @P4 IMAD.MOV R23, RZ, RZ, R0 ;  /* 0x000000ffff174224 */ /* 0x000fe200078e0200 */
[----:B------:R-:W-:Y:S01]  /*ba20*/  IADD3 R170, P4, PT, R58, 0x4, RZ ;  /* 0x000000043aaa7810 */ /* 0x000fe20007f9e0ff */
[----:B------:R-:W-:Y:S02]  /*ba30*/  IMAD R28, R28, UR4, RZ ;  /* 0x000000041c1c7c24 */ /* 0x000fe4000f8e02ff */
[----:B------:R-:W-:Y:S01]  /*ba40*/  IMAD R26, R26, UR4, RZ ;  /* 0x000000041a1a7c24 */ /* 0x000fe2000f8e02ff */
[----:B------:R-:W-:Y:S01]  /*ba50*/  IADD3.X R171, PT, PT, RZ, R59, RZ, P4, !PT ;  /* 0x0000003bffab7210 */ /* 0x000fe200027fe4ff */
[----:B------:R-:W-:Y:S01]  /*ba60*/  IMAD R50, R50, UR4, RZ ;  /* 0x0000000432327c24 */ /* 0x000fe2000f8e02ff */
[C---:B------:R-:W-:Y:S01]  /*ba70*/  IADD3 R114, P4, PT, R56.reuse, R28, RZ ;  /* 0x0000001c38727210 */ /* 0x040fe20007f9e0ff */
[----:B------:R-:W-:Y:S01]  /*ba80*/  IMAD R111, R47, UR4, RZ ;  /* 0x000000042f6f7c24 */ /* 0x000fe2000f8e02ff */
[----:B------:R-:W-:Y:S01]  /*ba90*/  IADD3 R118, P6, PT, R56, R26, RZ ;  /* 0x0000001a38767210 */ /* 0x000fe20007fde0ff */
[----:B------:R-:W-:Y:S01]  /*baa0*/  IMAD R33, R24, 0x4c0, R33 ;  /* 0x000004c018217824 */ /* 0x000fe200078e0221 */
[----:B------:R-:W-:Y:S01]  /*bab0*/  IADD3 R116, P5, PT, R56, R50, RZ ;  /* 0x0000003238747210 */ /* 0x000fe20007fbe0ff */
[----:B------:R-:W-:Y:S01]  /*bac0*/  IMAD R47, R46, UR4, RZ ;  /* 0x000000042e2f7c24 */ /* 0x000fe2000f8e02ff */
[----:B------:R-:W-:Y:S01]  /*bad0*/  LEA.HI.X.SX32 R113, R28, RZ, 0x1, P4 ;  /* 0x000000ff1c717211 */ /* 0x000fe200020f0eff */
[----:B------:R-:W-:Y:S01]  /*bae0*/  VIADD R24, R0, 0x2600 ;  /* 0x0000260000187836 */ /* 0x000fe20000000000 */
[----:B------:R-:W-:Y:S01]  /*baf0*/  LEA.HI.X.SX32 R117, R26, RZ, 0x1, P6 ;  /* 0x000000ff1a757211 */ /* 0x000fe200030f0eff */
[C---:B------:R-:W-:Y:S01]  /*bb00*/  IMAD.IADD R41, R56.reuse, 0x1, R41 ;  /* 0x0000000138297824 */ /* 0x040fe200078e0229 */
[C---:B------:R-:W-:Y:S01]  /*bb10*/  IADD3 R108, P4, PT, R56.reuse, R47, RZ ;  /* 0x0000002f386c7210 */ /* 0x040fe20007f9e0ff */
[----:B------:R-:W-:Y:S01]  /*bb20*/  IMAD.WIDE.U32 R48, R33, 0x4, R48 ;  /* 0x0000000421307825 */ /* 0x000fe200078e0030 */
[----:B------:R-:W-:-:S02]  /*bb30*/  IADD3 R112, P6, PT, R56, R111, RZ ;  /* 0x0000006f38707210 */ /* 0x000fc40007fde0ff */
[----:B------:R-:W-:Y:S01]  /*bb40*/  LEA.HI.X.SX32 R115, R50, RZ, 0x1, P5 ;  /* 0x000000ff32737211 */ /* 0x000fe200028f0eff */
[----:B------:R-:W-:Y:S01]  /*bb50*/  IMAD R29, R29, UR4, RZ ;  /* 0x000000041d1d7c24 */ /* 0x000fe2000f8e02ff */
[----:B------:R-:W-:Y:S01]  /*bb60*/  LEA.HI.X.SX32 R47, R47, RZ, 0x1, P4 ;  /* 0x000000ff2f2f7211 */ /* 0x000fe200020f0eff */
[----:B------:R-:W-:Y:S01]  /*bb70*/  VIADD R25, R23, 0x100 ;  /* 0x0000010017197836 */ /* 0x000fe20000000000 */
[----:B------:R-:W-:Y:S01]  /*bb80*/  LEA.HI.X.SX32 R111, R111, RZ, 0x1, P6 ;  /* 0x000000ff6f6f7211 */ /* 0x000fe200030f0eff */
[----:B------:R-:W-:Y:S01]  /*bb90*/  IMAD R33, R31, UR4, RZ ;  /* 0x000000041f217c24 */ /* 0x000fe2000f8e02ff */
[----:B------:R-:W-:Y:S01]  /*bba0*/  IADD3 R110, P5, PT, R56, R29, RZ ;  /* 0x0000001d386e7210 */ /* 0x000fe20007fbe0ff */
[----:B------:R-:W-:Y:S02]  /*bbb0*/  IMAD R30, R30, UR4, RZ ;  /* 0x000000041e1e7c24 */ /* 0x000fe4000f8e02ff */
[----:B------:R-:W-:Y:S01]  /*bbc0*/  IMAD R23, R41, 0x130, R24 ;  /* 0x0000013029177824 */ /* 0x000fe200078e0218 */
[----:B------:R-:W-:Y:S01]  /*bbd0*/  IADD3 R28, P4, PT, R56, R33, RZ ;  /* 0x00000021381c7210 */ /* 0x000fe20007f9e0ff */
[----:B------:R-:W-:Y:S01]  /*bbe0*/  IMAD R24, R44, 0x4, R25 ;  /* 0x000000042c187824 */ /* 0x000fe200078e0219 */
[----:B------:R-:W-:Y:S01]  /*bbf0*/  IADD3 R46, P6, PT, R56, R30, RZ ;  /* 0x0000001e382e7210 */ /* 0x000fe20007fde0ff */
[----:B------:R-:W-:Y:S01]  /*bc00*/  IMAD R31, R42, UR4, RZ ;  /* 0x000000042a1f7c24 */ /* 0x000fe2000f8e02ff */
[----:B------:R-:W-:Y:S01]  /*bc10*/  LEA.HI.X.SX32 R109, R29, RZ, 0x1, P5 ;  /* 0x000000ff1d6d7211 */ /* 0x000fe200028f0eff */
[----:B------:R-:W-:Y:S01]  /*bc20*/  IMAD R44, R35, UR4, RZ ;  /* 0x00000004232c7c24 */ /* 0x000fe2000f8e02ff */
[----:B------:R-:W-:Y:S01]  /*bc30*/  LEA.HI.X.SX32 R33, R33, RZ, 0x1, P4 ;  /* 0x000000ff21217211 */ /* 0x000fe200020f0eff */
[----:B------:R-:W-:Y:S01]  /*bc40*/  IMAD R39, R39, UR4, RZ ;  /* 0x0000000427277c24 */ /* 0x000fe2000f8e02ff */
        /* <DEDUP_REMOVED lines=16> */
[C---:B------:R-:W-:Y:S01]  /*bd50*/  IADD3 R40, P4, PT, R56.reuse, R44, RZ ;  /* 0x0000002c38287210 */ /* 0x040fe20007f9e0ff */
[----:B------:R-:W-:Y:S01]  /*bd60*/  IMAD R25, R27, 0x120, R25 ;  /* 0x000001201b197824 */ /* 0x000fe200078e0219 */
[C---:B------:R-:W-:Y:S01]  /*bd70*/  IADD3 R36, P6, PT, R56.reuse, R41, RZ ;  /* 0x0000002938247210 */ /* 0x040fe20007fde0ff */
[----:B------:R-:W1:Y:S01]  /*bd80*/  LDC R27, c[0x0][0x3c0] ;  /* 0x0000f000ff1b7b82 */ /* 0x000e620000000800 */
[----:B------:R-:W-:Y:S01]  /*bd90*/  LEA.HI.X.SX32 R37, R37, RZ, 0x1, P5 ;  /* 0x000000ff25257211 */ /* 0x000fe200028f0eff */
[C---:B------:R-:W-:Y:S01]  /*bda0*/  IMAD R50, R51.reuse, UR4, RZ ;  /* 0x0000000433327c24 */ /* 0x040fe2000f8e02ff */
[----:B------:R-:W-:Y:S01]  /*bdb0*/  IADD3 R38, P5, PT, R56, R43, RZ ;  /* 0x0000002b38267210 */ /* 0x000fe20007fbe0ff */
[----:B------:R-:W-:Y:S01]  /*bdc0*/  IMAD R128, R52, UR4, RZ ;  /* 0x0000000434807c24 */ /* 0x000fe2000f8e02ff */
[----:B------:R-:W-:Y:S01]  /*bdd0*/  LEA.HI.X.SX32 R44, R44, RZ, 0x1, P4 ;  /* 0x000000ff2c2c7211 */ /* 0x000fe200020f0eff */
[--C-:B------:R-:W-:Y:S01]  /*bde0*/  IMAD R127, R51, 0x4c, R135.reuse ;  /* 0x0000004c337f7824 */ /* 0x100fe200078e0287 */
[----:B------:R-:W-:Y:S01]  /*bdf0*/  LEA.HI.X.SX32 R41, R41, RZ, 0x1, P6 ;  /* 0x000000ff29297211 */ /* 0x000fe200030f0eff */
[--C-:B------:R-:W-:Y:S01]  /*be00*/  IMAD R125, R52, 0x4c, R135.reuse ;  /* 0x0000004c347d7824 */ /* 0x100fe200078e0287 */
[----:B------:R-:W-:Y:S01]  /*be10*/  IADD3 R126, P4, PT, R135, R54, RZ ;  /* 0x00000036877e7210 */ /* 0x000fe20007f9e0ff */
[----:B------:R-:W-:Y:S01]  /*be20*/  IMAD R123, R53, 0x4c, R135 ;  /* 0x0000004c357b7824 */ /* 0x000fe200078e0287 */
[----:B------:R-:W-:Y:S01]  /*be30*/  IADD3 R42, P6, PT, R56, R45, RZ ;  /* 0x0000002d382a7210 */ /* 0x000fe20007fde0ff */
[--C-:B------:R-:W-:Y:S01]  /*be40*/  IMAD R127, R127, 0x4, R0.reuse ;  /* 0x000000047f7f7824 */ /* 0x100fe200078e0200 */
[----:B------:R-:W-:Y:S01]  /*be50*/  LEA.HI.X.SX32 R43, R43, RZ, 0x1, P5 ;  /* 0x000000ff2b2b7211 */ /* 0x000fe200028f0eff */
[--C-:B------:R-:W-:Y:S01]  /*be60*/  IMAD R125, R125, 0x4, R0.reuse ;  /* 0x000000047d7d7824 */ /* 0x100fe200078e0200 */
[----:B------:R-:W-:Y:S01]  /*be70*/  IADD3 R124, P5, PT, R135, R119, RZ ;  /* 0x00000077877c7210 */ /* 0x000fe20007fbe0ff */
[--C-:B------:R-:W-:Y:S01]  /*be80*/  IMAD R123, R123, 0x4, R0.reuse ;  /* 0x000000047b7b7824 */ /* 0x100fe200078e0200 */
[----:B------:R-:W-:Y:S01]  /*be90*/  LEA.HI.X.SX32 R121, R54, RZ, 0x1, P4 ;  /* 0x000000ff36797211 */ /* 0x000fe200020f0eff */
[----:B------:R-:W-:Y:S01]  /*bea0*/  IMAD R129, R129, 0x4, R0 ;  /* 0x0000000481817824 */ /* 0x000fe200078e0200 */
[----:B------:R-:W-:-:S02]  /*beb0*/  LEA.HI.X.SX32 R45, R45, RZ, 0x1, P6 ;  /* 0x000000ff2d2d7211 */ /* 0x000fc400030f0eff */
[C---:B------:R-:W-:Y:S02]  /*bec0*/  IADD3 R202, P4, PT, R48.reuse, 0x2520, RZ ;  /* 0x0000252030ca7810 */ /* 0x040fe40007f9e0ff */
[C---:B------:R-:W-:Y:S02]  /*bed0*/  IADD3 R204, P6, PT, R48.reuse, 0x2500, RZ ;  /* 0x0000250030cc7810 */ /* 0x040fe40007fde0ff */
[----:B------:R-:W-:Y:S01]  /*bee0*/  LEA.HI.X.SX32 R119, R119, RZ, 0x1, P5 ;  /* 0x000000ff77777211 */ /* 0x000fe200028f0eff */
[--C-:B------:R-:W-:Y:S01]  /*bef0*/  IMAD.X R203, RZ, RZ, R49.reuse, P4 ;  /* 0x000000ffffcb7224 */ /* 0x100fe200020e0631 */
[C---:B------:R-:W-:Y:S01]  /*bf00*/  IADD3 R200, P5, PT, R48.reuse, 0x2540, RZ ;  /* 0x0000254030c87810 */ /* 0x040fe20007fbe0ff */
[----:B------:R-:W-:Y:S01]  /*bf10*/  IMAD.X R205, RZ, RZ, R49, P6 ;  /* 0x000000ffffcd7224 */ /* 0x000fe200030e0631 */
[C---:B------:R-:W-:Y:S02]  /*bf20*/  IADD3 R196, P4, PT, R48.reuse, 0x3800, RZ ;  /* 0x0000380030c47810 */ /* 0x040fe40007f9e0ff */
[----:B------:R-:W-:-:S02]  /*bf30*/  IADD3 R198, P6, PT, R48, 0x2560, RZ ;  /* 0x0000256030c67810 */ /* 0x000fc40007fde0ff */
[----:B------:R-:W-:Y:S01]  /*bf40*/  IADD3.X R201, PT, PT, RZ, R49, RZ, P5, !PT ;  /* 0x00000031ffc97210 */ /* 0x000fe20002ffe4ff */
[--C-:B------:R-:W-:Y:S01]  /*bf50*/  IMAD.X R197, RZ, RZ, R49.reuse, P4 ;  /* 0x000000ffffc57224 */ /* 0x100fe200020e0631 */
[C---:B------:R-:W-:Y:S01]  /*bf60*/  IADD3 R194, P5, PT, R48.reuse, 0x3820, RZ ;  /* 0x0000382030c27810 */ /* 0x040fe20007fbe0ff */
[--C-:B------:R-:W-:Y:S01]  /*bf70*/  IMAD.X R199, RZ, RZ, R49.reuse, P6 ;  /* 0x000000ffffc77224 */ /* 0x100fe200030e0631 */
[C---:B------:R-:W-:Y:S02]  /*bf80*/  IADD3 R190, P4, PT, R48.reuse, 0x3860, RZ ;  /* 0x0000386030be7810 */ /* 0x040fe40007f9e0ff */
[C---:B------:R-:W-:Y:S01]  /*bf90*/  IADD3 R192, P6, PT, R48.reuse, 0x3840, RZ ;  /* 0x0000384030c07810 */ /* 0x040fe20007fde0ff */
[--C-:B------:R-:W-:Y:S01]  /*bfa0*/  IMAD.X R195, RZ, RZ, R49.reuse, P5 ;  /* 0x000000ffffc37224 */ /* 0x100fe200028e0631 */
[C---:B------:R-:W-:Y:S01]  /*bfb0*/  IADD3 R188, P5, PT, R48.reuse, 0x2580, RZ ;  /* 0x0000258030bc7810 */ /* 0x040fe20007fbe0ff */
[--C-:B------:R-:W-:Y:S01]  /*bfc0*/  IMAD.X R191, RZ, RZ, R49.reuse, P4 ;  /* 0x000000ffffbf7224 */ /* 0x100fe200020e0631 */
[C---:B------:R-:W-:Y:S01]  /*bfd0*/  IADD3 R184, P4, PT, R48.reuse, 0x25c0, RZ ;  /* 0x000025c030b87810 */ /* 0x040fe20007f9e0ff */
[----:B------:R-:W-:Y:S01]  /*bfe0*/  IMAD.X R193, RZ, RZ, R49, P6 ;  /* 0x000000ffffc17224 */ /* 0x000fe200030e0631 */
[----:B------:R-:W-:-:S02]  /*bff0*/  IADD3 R186, P6, PT, R48, 0x25a0, RZ ;  /* 0x000025a030ba7810 */ /* 0x000fc40007fde0ff */
[-C--:B------:R-:W-:Y:S01]  /*c000*/  IADD3.X R189, PT, PT, RZ, R49.reuse, RZ, P5, !PT ;  /* 0x00000031ffbd7210 */ /* 0x080fe20002ffe4ff */
        /* <DEDUP_REMOVED lines=8> */
[----:B------:R-:W-:Y:S01]  /*c090*/  IADD3 R174, P4, PT, R48, 0x38e0, RZ ;  /* 0x000038e030ae7810 */ /* 0x000fe20007f9e0ff */
[----:B------:R-:W-:Y:S01]  /*c0a0*/  IMAD.X R181, RZ, RZ, R49, P6 ;  /* 0x000000ffffb57224 */ /* 0x000fe200030e0631 */
[----:B------:R-:W-:-:S02]  /*c0b0*/  IADD3.X R177, PT, PT, RZ, R49, RZ, P5, !PT ;  /* 0x00000031ffb17210 */ /* 0x000fc40002ffe4ff */
[C---:B------:R-:W-:Y:S01]  /*c0c0*/  IADD3 R122, P6, PT, R135.reuse, R128, RZ ;  /* 0x00000080877a7210 */ /* 0x040fe20007fde0ff */
[----:B------:R-:W-:Y:S01]  /*c0d0*/  IMAD.X R175, RZ, RZ, R49, P4 ;  /* 0x000000ffffaf7224 */ /* 0x000fe200020e0631 */
[----:B------:R-:W-:Y:S02]  /*c0e0*/  IADD3 R120, P5, PT, R135, R50, RZ ;  /* 0x0000003287787210 */ /* 0x000fe40007fbe0ff */
[----:B-1----:R-:W-:Y:S02]  /*c0f0*/  SHF.R.S32.HI R131, RZ, 0x1f, R27 ;  /* 0x0000001fff837819 */ /* 0x002fe4000001141b */
[----:B------:R-:W-:Y:S02]  /*c100*/  LEA.HI.X.SX32 R128, R128, RZ, 0x1, P6 ;  /* 0x000000ff80807211 */ /* 0x000fe400030f0eff */
[----:B------:R-:W-:-:S07]  /*c110*/  LEA.HI.X.SX32 R0, R50, RZ, 0x1, P5 ;  /* 0x000000ff32007211 */ /* 0x000fce00028f0eff */
.L_x_2856:
[----:B------:R-:W-:Y:S02]  /*c120*/  SHF.R.S32.HI R88, RZ, 0x1f, R5 ;  /* 0x0000001fff587819 */ /* 0x000fe40000011405 */
[----:B------:R-:W-:-:S05]  /*c130*/  IADD3 R49, P4, PT, R5, R118, RZ ;  /* 0x0000007605317210 */ /* 0x000fca0007f9e0ff */
[----:B------:R-:W-:Y:S02]  /*c140*/  IMAD.X R50, R88, 0x1, R117, P4 ;  /* 0x0000000158327824 */ /* 0x000fe400020e0675 */
[----:B------:R-:W-:-:S04]  /*c150*/  IMAD.WIDE.U32 R48, R49, 0x12, R170 ;  /* 0x0000001231307825 */ /* 0x000fc800078e00aa */
[----:B------:R-:W-:Y:S01]  /*c160*/  IMAD R51, R50, 0x12, RZ ;  /* 0x0000001232337824 */ /* 0x000fe200078e02ff */
[----:B------:R-:W-:-:S03]  /*c170*/  MOV R50, R48 ;  /* 0x0000003000327202 */ /* 0x000fc60000000f00 */
        /* <DEDUP_REMOVED lines=9> */
[----:B------:R-:W3:Y:S01]  /*c210*/  LDG.E.U16.CONSTANT R62, desc[UR6][R48.64+-0x2] ;  /* 0xfffffe06303e7981 */ /* 0x000ee2000c1e9500 */
[----:B------:R-:W-:Y:S02]  /*c220*/  IMAD.X R52, R88, 0x1, R109, P4 ;  /* 0x0000000158347824 */ /* 0x000fe400020e066d */
[----:B-1----:R-:W-:Y:S01]  /*c230*/  IMAD.WIDE.U32 R50, R53, 0x12, R170 ;  /* 0x0000001235327825 */ /* 0x002fe200078e00aa */
[----:B------:R1:W3:Y:S03]  /*c240*/  LDG.E.U16.CONSTANT R65, desc[UR6][R48.64] ;  /* 0x0000000630417981 */ /* 0x0002e6000c1e9500 */
[----:B------:R-:W-:-:S04]  /*c250*/  IMAD R53, R52, 0x12, RZ ;  /* 0x0000001234357824 */ /* 0x000fc800078e02ff */
[----:B------:R-:W-:-:S05]  /*c260*/  IMAD.IADD R51, R51, 0x1, R53 ;  /* 0x0000000133337824 */ /* 0x000fca00078e0235 */
[----:B------:R-:W4:Y:S04]  /*c270*/  LDG.E.U16.CONSTANT R63, desc[UR6][R50.64+-0x2] ;  /* 0xfffffe06323f7981 */ /* 0x000f28000c1e9500 */
[----:B------:R5:W4:Y:S01]  /*c280*/  LDG.E.U16.CONSTANT R64, desc[UR6][R50.64] ;  /* 0x0000000632407981 */ /* 0x000b22000c1e9500 */
[----:B------:R-:W-:-:S05]  /*c290*/  IADD3 R53, P4, PT, R5, R46, RZ ;  /* 0x0000002e05357210 */ /* 0x000fca0007f9e0ff */
[----:B------:R-:W-:Y:S02]  /*c2a0*/  IMAD.X R54, R88, 0x1, R29, P4 ;  /* 0x0000000158367824 */ /* 0x000fe400020e061d */
[----:B------:R-:W-:-:S04]  /*c2b0*/  IMAD.WIDE.U32 R52, R53, 0x12, R170 ;  /* 0x0000001235347825 */ /* 0x000fc800078e00aa */
[----:B------:R-:W-:Y:S01]  /*c2c0*/  IMAD R55, R54, 0x12, RZ ;  /* 0x0000001236377824 */ /* 0x000fe200078e02ff */
[----:B-1----:R-:W-:-:S04]  /*c2d0*/  IADD3 R49, P4, PT, R5, R28, RZ ;  /* 0x0000001c05317210 */ /* 0x002fc80007f9e0ff */
[----:B------:R-:W-:Y:S01]  /*c2e0*/  IADD3 R53, PT, PT, R53, R55, RZ ;  /* 0x0000003735357210 */ /* 0x000fe20007ffe0ff */
[----:B------:R-:W-:-:S04]  /*c2f0*/  IMAD.X R54, R88, 0x1, R33, P4 ;  /* 0x0000000158367824 */ /* 0x000fc800020e0621 */
[----:B------:R-:W4:Y:S04]  /*c300*/  LDG.E.U16.CONSTANT R69, desc[UR6][R52.64+-0x2] ;  /* 0xfffffe0634457981 */ /* 0x000f28000c1e9500 */
[----:B------:R1:W4:Y:S01]  /*c310*/  LDG.E.U16.CONSTANT R70, desc[UR6][R52.64] ;  /* 0x0000000634467981 */ /* 0x000322000c1e9500 */
[----:B------:R-:W-:-:S04]  /*c320*/  IMAD.WIDE.U32 R48, R49, 0x12, R170 ;  /* 0x0000001231307825 */ /* 0x000fc800078e00aa */
[----:B-----5:R-:W-:-:S04]  /*c330*/  IMAD R51, R54, 0x12, RZ ;  /* 0x0000001236337824 */ /* 0x020fc800078e02ff */
        /* <DEDUP_REMOVED lines=34> */
[----:B-1----:R-:W-:-:S05]  /*c560*/  IMAD R51, R54, 0x12, RZ ;  /* 0x0000001236337824 */ /* 0x002fca00078e02ff */
[----:B------:R-:W-:Y:S02]  /*c570*/  IADD3 R49, PT, PT, R49, R51, RZ ;  /* 0x0000003331317210 */ /* 0x000fe40007ffe0ff */
[----:B------:R-:W-:-:S03]  /*c580*/  IADD3 R51, P4, PT, R5, R34, RZ ;  /* 0x0000002205337210 */ /* 0x000fc60007f9e0ff */
[----:B------:R-:W5:Y:S04]  /*c590*/  LDG.E.U16.CONSTANT R78, desc[UR6][R48.64+-0x2] ;  /* 0xfffffe06304e7981 */ /* 0x000f68000c1e9500 */
[----:B------:R1:W5:Y:S01]  /*c5a0*/  LDG.E.U16.CONSTANT R79, desc[UR6][R48.64] ;  /* 0x00000006304f7981 */ /* 0x000362000c1e9500 */
[----:B------:R-:W-:Y:S02]  /*c5b0*/  IMAD.X R54, R88, 0x1, R39, P4 ;  /* 0x0000000158367824 */ /* 0x000fe400020e0627 */
[----:B------:R-:W-:-:S04]  /*c5c0*/  IMAD.WIDE.U32 R50, R51, 0x12, R170 ;  /* 0x0000001233327825 */ /* 0x000fc800078e00aa */
[----:B0-----:R-:W-:-:S04]  /*c5d0*/  IMAD R53, R54, 0x12, RZ ;  /* 0x0000001236357824 */ /* 0x001fc800078e02ff */
[----:B------:R-:W-:-:S05]  /*c5e0*/  IMAD.IADD R51, R51, 0x1, R53 ;  /* 0x0000000133337824 */ /* 0x000fca00078e0235 */
[----:B------:R-:W5:Y:S04]  /*c5f0*/  LDG.E.U16.CONSTANT R80, desc[UR6][R50.64+-0x2] ;  /* 0xfffffe0632507981 */ /* 0x000f68000c1e9500 */
[----:B------:R0:W5:Y:S01]  /*c600*/  LDG.E.U16.CONSTANT R81, desc[UR6][R50.64] ;  /* 0x0000000632517981 */ /* 0x000162000c1e9500 */
[----:B------:R-:W-:-:S05]  /*c610*/  IADD3 R53, P4, PT, R5, R30, RZ ;  /* 0x0000001e05357210 */ /* 0x000fca0007f9e0ff */
[----:B------:R-:W-:Y:S02]  /*c620*/  IMAD.X R52, R88, 0x1, R35, P4 ;  /* 0x0000000158347824 */ /* 0x000fe400020e0623 */
[----:B-1----:R-:W-:Y:S01]  /*c630*/  IMAD.WIDE.U32 R48, R53, 0x12, R170 ;  /* 0x0000001235307825 */ /* 0x002fe200078e00aa */
[----:B------:R-:W-:-:S03]  /*c640*/  IADD3 R83, P4, PT, R5, R108, RZ ;  /* 0x0000006c05537210 */ /* 0x000fc60007f9e0ff */
[----:B------:R-:W-:Y:S01]  /*c650*/  IMAD R57, R52, 0x12, RZ ;  /* 0x0000001234397824 */ /* 0x000fe200078e02ff */
[----:B------:R-:W-:-:S03]  /*c660*/  MOV R56, R48 ;  /* 0x0000003000387202 */ /* 0x000fc60000000f00 */
[----:B------:R-:W-:Y:S01]  /*c670*/  IMAD.IADD R57, R49, 0x1, R57 ;  /* 0x0000000131397824 */ /* 0x000fe200078e0239 */
[----:B------:R-:W-:Y:S01]  /*c680*/  IADD3 R61, P6, PT, R5, R116, RZ ;  /* 0x00000074053d7210 */ /* 0x000fe20007fde0ff */
[----:B------:R-:W-:Y:S01]  /*c690*/  IMAD.WIDE.U32 R52, R83, 0x12, R170 ;  /* 0x0000001253347825 */ /* 0x000fe200078e00aa */
[----:B------:R-:W-:Y:S02]  /*c6a0*/  SHF.R.S32.HI R84, RZ, 0x1f, R162 ;  /* 0x0000001fff547819 */ /* 0x000fe400000114a2 */
[----:B------:R-:W5:Y:S01]  /*c6b0*/  LDG.E.U16.CONSTANT R82, desc[UR6][R56.64+-0x2] ;  /* 0xfffffe0638527981 */ /* 0x000f62000c1e9500 */
[----:B------:R-:W-:-:S03]  /*c6c0*/  IMAD.X R87, R88, 0x1, R115, P6 ;  /* 0x0000000158577824 */ /* 0x000fc600030e0673 */
[----:B------:R1:W5:Y:S01]  /*c6d0*/  LDG.E.U16.CONSTANT R83, desc[UR6][R56.64] ;  /* 0x0000000638537981 */ /* 0x000362000c1e9500 */
[----:B------:R-:W-:Y:S01]  /*c6e0*/  IADD3 R55, P6, PT, R5, R26, RZ ;  /* 0x0000001a05377210 */ /* 0x000fe20007fde0ff */
[----:B------:R-:W-:-:S04]  /*c6f0*/  IMAD R91, R84, R27, RZ ;  /* 0x0000001b545b7224 */ /* 0x000fc800078e02ff */
[----:B------:R-:W-:Y:S02]  /*c700*/  IMAD.X R84, R88, 0x1, R31, P6 ;  /* 0x0000000158547824 */ /* 0x000fe400030e061f */
[----:B0-----:R-:W-:-:S04]  /*c710*/  IMAD.WIDE.U32 R50, R55, 0x12, R170 ;  /* 0x0000001237327825 */ /* 0x001fc800078e00aa */
[----:B-1----:R-:W-:Y:S02]  /*c720*/  IMAD R57, R84, 0x12, RZ ;  /* 0x0000001254397824 */ /* 0x002fe400078e02ff */
[----:B------:R-:W-:-:S04]  /*c730*/  IMAD.WIDE.U32 R60, R61, 0x12, R170 ;  /* 0x000000123d3c7825 */ /* 0x000fc800078e00aa */
[----:B------:R-:W-:Y:S02]  /*c740*/  IMAD R87, R87, 0x12, RZ ;  /* 0x0000001257577824 */ /* 0x000fe400078e02ff */
[----:B------:R-:W-:-:S03]  /*c750*/  IMAD.IADD R51, R51, 0x1, R57 ;  /* 0x0000000133337824 */ /* 0x000fc600078e0239 */
[----:B------:R-:W-:Y:S02]  /*c760*/  IADD3 R61, PT, PT, R61, R87, RZ ;  /* 0x000000573d3d7210 */ /* 0x000fe40007ffe0ff */
[----:B------:R-:W5:Y:S04]  /*c770*/  LDG.E.U16.CONSTANT R84, desc[UR6][R50.64+-0x2] ;  /* 0xfffffe0632547981 */ /* 0x000f68000c1e9500 */
[----:B------:R0:W5:Y:S01]  /*c780*/  LDG.E.U16.CONSTANT R87, desc[UR6][R50.64] ;  /* 0x0000000632577981 */ /* 0x000162000c1e9500 */
[----:B------:R-:W-:Y:S01]  /*c790*/  IMAD.X R85, R88, 0x1, R47, P4 ;  /* 0x0000000158557824 */ /* 0x000fe200020e062f */
[----:B------:R-:W-:-:S03]  /*c7a0*/  IADD3 R59, P5, PT, R5, R112, RZ ;  /* 0x00000070053b7210 */ /* 0x000fc60007fbe0ff */
[----:B------:R-:W-:Y:S02]  /*c7b0*/  IMAD R85, R85, 0x12, RZ ;  /* 0x0000001255557824 */ /* 0x000fe400078e02ff */
[----:B------:R-:W-:Y:S02]  /*c7c0*/  IMAD.X R86, R88, 0x1, R111, P5 ;  /* 0x0000000158567824 */ /* 0x000fe400028e066f */
[----:B------:R-:W-:Y:S02]  /*c7d0*/  IMAD.IADD R53, R53, 0x1, R85 ;  /* 0x0000000135357824 */ /* 0x000fe400078e0255 */
[----:B------:R-:W-:Y:S02]  /*c7e0*/  IMAD R93, R86, 0x12, RZ ;  /* 0x00000012565d7824 */ /* 0x000fe400078e02ff */
[----:B------:R-:W-:Y:S01]  /*c7f0*/  IMAD.WIDE.U32 R58, R59, 0x12, R170 ;  /* 0x000000123b3a7825 */ /* 0x000fe200078e00aa */
[----:B------:R-:W5:Y:S01]  /*c800*/  LDG.E.U16.CONSTANT R85, desc[UR6][R52.64+-0x2] ;  /* 0xfffffe0634557981 */ /* 0x000f62000c1e9500 */
[----:B------:R-:W-:-:S03]  /*c810*/  IADD3 R57, P4, PT, R5, R120, RZ ;  /* 0x0000007805397210 */ /* 0x000fc60007f9e0ff */
[----:B------:R1:W5:Y:S01]  /*c820*/  LDG.E.U16.CONSTANT R86, desc[UR6][R52.64] ;  /* 0x0000000634567981 */ /* 0x000362000c1e9500 */
[----:B------:R-:W-:Y:S01]  /*c830*/  IMAD.IADD R59, R59, 0x1, R93 ;  /* 0x000000013b3b7824 */ /* 0x000fe200078e025d */
[----:B------:R-:W-:Y:S01]  /*c840*/  IADD3 R93, P6, PT, R5, R126, RZ ;  /* 0x0000007e055d7210 */ /* 0x000fe20007fde0ff */
[----:B------:R-:W-:-:S04]  /*c850*/  IMAD.WIDE.U32 R54, R162, R27, RZ ;  /* 0x0000001ba2367225 */ /* 0x000fc800078e00ff */
[----:B------:R-:W-:Y:S02]  /*c860*/  IMAD R91, R162, R131, R91 ;  /* 0x00000083a25b7224 */ /* 0x000fe400078e025b */
[----:B------:R-:W-:Y:S02]  /*c870*/  IMAD.X R94, R88, 0x1, R121, P6 ;  /* 0x00000001585e7824 */ /* 0x000fe400030e0679 */
[----:B------:R-:W-:Y:S01]  /*c880*/  IMAD.IADD R102, R55, 0x1, R91 ;  /* 0x0000000137667824 */ /* 0x000fe200078e025b */
[C---:B------:R-:W-:Y:S02]  /*c890*/  IADD3 R91, P5, PT, R5.reuse, R124, RZ ;  /* 0x0000007c055b7210 */ /* 0x040fe40007fbe0ff */
[----:B--2---:R-:W-:Y:S01]  /*c8a0*/  LEA R90, R90, R89, 0x10 ;  /* 0x000000595a5a7211 */ /* 0x004fe200078e80ff */
[----:B------:R-:W-:Y:S01]  /*c8b0*/  IMAD.X R89, R88, 0x1, R0, P4 ;  /* 0x0000000158597824 */ /* 0x000fe200020e0600 */
[----:B------:R-:W-:Y:S01]  /*c8c0*/  IADD3 R55, P6, PT, R5, R122, RZ ;  /* 0x0000007a05377210 */ /* 0x000fe20007fde0ff */
[----:B------:R-:W-:Y:S01]  /*c8d0*/  IMAD.WIDE.U32 R56, R57, 0x12, R172 ;  /* 0x0000001239387825 */ /* 0x000fe200078e00ac */
[----:B------:R-:W-:-:S03]  /*c8e0*/  SHF.R.U32.HI R100, RZ, 0x4, R90 ;  /* 0x00000004ff647819 */ /* 0x000fc6000001165a */
[----:B------:R-:W-:Y:S02]  /*c8f0*/  IMAD R101, R89, 0x12, RZ ;  /* 0x0000001259657824 */ /* 0x000fe400078e02ff */
[----:B------:R-:W-:Y:S02]  /*c900*/  IMAD.X R92, R88, 0x1, R119, P5 ;  /* 0x00000001585c7824 */ /* 0x000fe400028e0677 */
[----:B------:R-:W-:Y:S01]  /*c910*/  IMAD.IADD R57, R57, 0x1, R101 ;  /* 0x0000000139397824 */ /* 0x000fe200078e0265 */
[----:B------:R-:W-:Y:S01]  /*c920*/  LOP3.LUT R101, R100, 0xf0f0f0f, RZ, 0xc0, !PT ;  /* 0x0f0f0f0f64657812 */ /* 0x000fe200078ec0ff */
[----:B------:R-:W-:Y:S02]  /*c930*/  IMAD.X R88, R88, 0x1, R128, P6 ;  /* 0x0000000158587824 */ /* 0x000fe400030e0680 */
[----:B------:R-:W-:Y:S01]  /*c940*/  IMAD R89, R94, 0x12, RZ ;  /* 0x000000125e597824 */ /* 0x000fe200078e02ff */
[----:B------:R2:W5:Y:S01]  /*c950*/  LDG.E.U16.CONSTANT R56, desc[UR6][R56.64] ;  /* 0x0000000638387981 */ /* 0x000562000c1e9500 */
[----:B0-----:R-:W-:-:S04]  /*c960*/  IMAD.WIDE.U32 R50, R93, 0x12, R172 ;  /* 0x000000125d327825 */ /* 0x001fc800078e00ac */
[----:B-1----:R-:W-:-:S04]  /*c970*/  IMAD.WIDE.U32 R52, R91, 0x12, R172 ;  /* 0x000000125b347825 */ /* 0x002fc800078e00ac */
[----:B------:R-:W-:Y:S02]  /*c980*/  IMAD.MOV.U32 R48, RZ, RZ, R161 ;  /* 0x000000ffff307224 */ /* 0x000fe400078e00a1 */
[----:B------:R-:W-:Y:S02]  /*c990*/  IMAD.MOV.U32 R49, RZ, RZ, RZ ;  /* 0x000000ffff317224 */ /* 0x000fe400078e00ff */
[----:B------:R-:W-:Y:S01]  /*c9a0*/  IMAD R91, R92, 0x12, RZ ;  /* 0x000000125c5b7824 */ /* 0x000fe200078e02ff */
[----:B------:R-:W-:Y:S01]  /*c9b0*/  LOP3.LUT R92, R90, 0xf0f0f0f, RZ, 0xc0, !PT ;  /* 0x0f0f0f0f5a5c7812 */ /* 0x000fe200078ec0ff */
[----:B------:R-:W-:Y:S02]  /*c9c0*/  IMAD R95, R88, 0x12, RZ ;  /* 0x00000012585f7824 */ /* 0x000fe400078e02ff */
[----:B------:R-:W-:Y:S01]  /*c9d0*/  IMAD.IADD R51, R51, 0x1, R89 ;  /* 0x0000000133337824 */ /* 0x000fe200078e0259 */
[----:B------:R-:W5:Y:S01]  /*c9e0*/  LDG.E.U16.CONSTANT R88, desc[UR6][R58.64+-0x2] ;  /* 0xfffffe063a587981 */ /* 0x000f62000c1e9500 */
[----:B------:R-:W-:-:S03]  /*c9f0*/  VIADD R103, R101, 0x78787878 ;  /* 0x7878787865677836 */ /* 0x000fc60000000000 */
[----:B------:R0:W5:Y:S01]  /*ca00*/  LDG.E.U16.CONSTANT R89, desc[UR6][R58.64] ;  /* 0x000000063a597981 */ /* 0x000162000c1e9500 */
[----:B------:R-:W-:Y:S01]  /*ca10*/  IMAD.WIDE.U32 R48, R54, 0x9, R48 ;  /* 0x0000000936307825 */ /* 0x000fe200078e0030 */
[----:B------:R-:W-:Y:S02]  /*ca20*/  LOP3.LUT R100, R103, R100, RZ, 0x3c, !PT ;  /* 0x0000006467647212 */ /* 0x000fe400078e3cff */
[----:B------:R-:W-:Y:S01]  /*ca30*/  IADD3 R53, PT, PT, R53, R91, RZ ;  /* 0x0000005b35357210 */ /* 0x000fe20007ffe0ff */
[----:B------:R-:W-:-:S04]  /*ca40*/  IMAD.WIDE.U32 R54, R55, 0x12, R172 ;  /* 0x0000001237367825 */ /* 0x000fc800078e00ac */
[----:B------:R-:W-:Y:S01]  /*ca50*/  VIADD R93, R92, 0x78787878 ;  /* 0x787878785c5d7836 */ /* 0x000fe20000000000 */
[----:B--2---:R-:W-:Y:S01]  /*ca60*/  LOP3.LUT R57, R100, 0x8080808, R101, 0x60, !PT ;  /* 0x0808080864397812 */ /* 0x004fe200078e6065 */
[----:B------:R-:W-:Y:S01]  /*ca70*/  IMAD.IADD R55, R55, 0x1, R95 ;  /* 0x0000000137377824 */ /* 0x000fe200078e025f */
[----:B------:R-:W2:Y:S01]  /*ca80*/  LDG.E.U16.CONSTANT R52, desc[UR6][R52.64] ;  /* 0x0000000634347981 */ /* 0x000ea2000c1e9500 */
[----:B0-----:R-:W-:Y:S01]  /*ca90*/  IMAD R59, R102, 0x9, RZ ;  /* 0x00000009663b7824 */ /* 0x001fe200078e02ff */
[----:B------:R-:W-:Y:S02]  /*caa0*/  LOP3.LUT R91, R93, R90, RZ, 0x3c, !PT ;  /* 0x0000005a5d5b7212 */ /* 0x000fe400078e3cff */
[----:B------:R0:W2:Y:S01]  /*cab0*/  LDG.E.U16.CONSTANT R54, desc[UR6][R54.64] ;  /* 0x0000000636367981 */ /* 0x0000a2000c1e9500 */
[----:B------:R-:W-:Y:S01]  /*cac0*/  PRMT R58, R57, 0xba98, RZ ;  /* 0x0000ba98393a7816 */ /* 0x000fe200000000ff */
[----:B---3--:R-:W-:Y:S01]  /*cad0*/  IMAD R62, R65, 0x10000, R62 ;  /* 0x00010000413e7824 */ /* 0x008fe200078e023e */
[----:B------:R-:W-:Y:S01]  /*cae0*/  PRMT R101, R101, 0xba98, RZ ;  /* 0x0000ba9865657816 */ /* 0x000fe200000000ff */
[----:B------:R-:W3:Y:S01]  /*caf0*/  LDG.E.U16.CONSTANT R90, desc[UR6][R60.64+-0x2] ;  /* 0xfffffe063c5a7981 */ /* 0x000ee2000c1e9500 */
[----:B------:R-:W-:-:S02]  /*cb00*/  LOP3.LUT R94, R91, 0x8080808, R92, 0x60, !PT ;  /* 0x080808085b5e7812 */ /* 0x000fc400078e605c */
[----:B------:R-:W-:Y:S01]  /*cb10*/  LEA R100, P4, R48, R168, 0x2 ;  /* 0x000000a830647211 */ /* 0x000fe200078810ff */
[----:B------:R-:W3:Y:S01]  /*cb20*/  LDG.E.U16.CONSTANT R91, desc[UR6][R60.64] ;  /* 0x000000063c5b7981 */ /* 0x000ee2000c1e9500 */
[----:B0-----:R-:W-:Y:S01]  /*cb30*/  IMAD.IADD R55, R49, 0x1, R59 ;  /* 0x0000000131377824 */ /* 0x001fe200078e023b */
[----:B------:R-:W-:Y:S01]  /*cb40*/  LOP3.LUT R103, R58, 0x80808080, R103, 0x6, !PT ;  /* 0x808080803a677812 */ /* 0x000fe200078e0667 */
[----:B----4-:R-:W-:Y:S01]  /*cb50*/  IMAD R63, R64, 0x10000, R63 ;  /* 0x00010000403f7824 */ /* 0x010fe200078e023f */
[----:B------:R-:W-:Y:S01]  /*cb60*/  LOP3.LUT R58, R58, 0x7f7f7f7f, R101, 0x60, !PT ;  /* 0x7f7f7f7f3a3a7812 */ /* 0x000fe200078e6065 */
[----:B------:R0:W4:Y:S01]  /*cb70*/  LDG.E.U16.CONSTANT R50, desc[UR6][R50.64] ;  /* 0x0000000632327981 */ /* 0x000122000c1e9500 */
[----:B------:R-:W-:Y:S02]  /*cb80*/  LEA.HI.X R101, R48, R169, R55, 0x2, P4 ;  /* 0x000000a930657211 */ /* 0x000fe400020f1437 */
[----:B------:R-:W-:Y:S02]  /*cb90*/  SHF.R.U32.HI R48, RZ, 0x4, R62 ;  /* 0x00000004ff307819 */ /* 0x000fe4000001163e */
[----:B------:R-:W-:Y:S01]  /*cba0*/  LOP3.LUT R49, R62, 0xf0f0f0f, RZ, 0xc0, !PT ;  /* 0x0f0f0f0f3e317812 */ /* 0x000fe200078ec0ff */
[----:B------:R-:W4:Y:S01]  /*cbb0*/  LDG.E.CONSTANT R65, desc[UR6][R100.64] ;  /* 0x0000000664417981 */ /* 0x000f22000c1e9900 */
[----:B------:R-:W-:-:S02]  /*cbc0*/  LOP3.LUT R53, R48, 0xf0f0f0f, RZ, 0xc0, !PT ;  /* 0x0f0f0f0f30357812 */ /* 0x000fc400078ec0ff */
[----:B------:R-:W-:-:S03]  /*cbd0*/  SHF.R.U32.HI R59, RZ, 0x4, R63 ;  /* 0x00000004ff3b7819 */ /* 0x000fc6000001163f */
[----:B------:R-:W-:Y:S01]  /*cbe0*/  VIADD R55, R53, 0x78787878 ;  /* 0x7878787835377836 */ /* 0x000fe20000000000 */
[----:B------:R-:W-:Y:S02]  /*cbf0*/  LOP3.LUT R58, R103, R58, RZ, 0xfc, !PT ;  /* 0x0000003a673a7212 */ /* 0x000fe400078efcff */
[----:B0-----:R-:W-:Y:S02]  /*cc00*/  IADD3 R51, PT, PT, R49, 0x78787878, RZ ;  /* 0x7878787831337810 */ /* 0x001fe40007ffe0ff */
[----:B------:R-:W-:Y:S02]  /*cc10*/  LOP3.LUT R57, R63, 0xf0f0f0f, RZ, 0xc0, !PT ;  /* 0x0f0f0f0f3f397812 */ /* 0x000fe400078ec0ff */
[----:B------:R-:W-:Y:S02]  /*cc20*/  LOP3.LUT R61, R59, 0xf0f0f0f, RZ, 0xc0, !PT ;  /* 0x0f0f0f0f3b3d7812 */ /* 0x000fe400078ec0ff */
[----:B------:R-:W-:Y:S01]  /*cc30*/  LOP3.LUT R48, R55, R48, RZ, 0x3c, !PT ;  /* 0x0000003037307212 */ /* 0x000fe200078e3cff */
[----:B------:R0:W-:Y:S01]  /*cc40*/  STS [R7+0x10], R58 ;  /* 0x0000103a07007388 */ /* 0x0001e20000000800 */
[----:B------:R-:W-:Y:S01]  /*cc50*/  LOP3.LUT R62, R51, R62, RZ, 0x3c, !PT ;  /* 0x0000003e333e7212 */ /* 0x000fe200078e3cff */
[----:B------:R-:W-:Y:S01]  /*cc60*/  VIADD R64, R61, 0x78787878 ;  /* 0x787878783d407836 */ /* 0x000fe20000000000 */
[----:B------:R-:W-:-:S02]  /*cc70*/  LOP3.LUT R48, R48, 0x8080808, R53, 0x60, !PT ;  /* 0x0808080830307812 */ /* 0x000fc400078e6035 */
[----:B------:R-:W-:Y:S02]  /*cc80*/  PRMT R94, R94, 0xba98, RZ ;  /* 0x0000ba985e5e7816 */ /* 0x000fe400000000ff */
[----:B------:R-:W-:Y:S01]  /*cc90*/  LOP3.LUT R62, R62, 0x8080808, R49, 0x60, !PT ;  /* 0x080808083e3e7812 */ /* 0x000fe200078e6031 */
[----:B0-----:R-:W-:Y:S01]  /*cca0*/  VIADD R58, R57, 0x78787878 ;  /* 0x78787878393a7836 */ /* 0x001fe20000000000 */
[----:B------:R-:W-:Y:S02]  /*ccb0*/  PRMT R95, R92, 0xba98, RZ ;  /* 0x0000ba985c5f7816 */ /* 0x000fe400000000ff */
[----:B------:R-:W-:Y:S02]  /*ccc0*/  PRMT R48, R48, 0xba98, RZ ;  /* 0x0000ba9830307816 */ /* 0x000fe400000000ff */
[----:B------:R-:W-:Y:S02]  /*ccd0*/  PRMT R53, R53, 0xba98, RZ ;  /* 0x0000ba9835357816 */ /* 0x000fe400000000ff */
[----:B------:R-:W-:-:S02]  /*cce0*/  LOP3.LUT R60, R58, R63, RZ, 0x3c, !PT ;  /* 0x0000003f3a3c7212 */ /* 0x000fc400078e3cff */
[----:B------:R-:W-:Y:S01]  /*ccf0*/  LOP3.LUT R92, R64, R59, RZ, 0x3c, !PT ;  /* 0x0000003b405c7212 */ /* 0x000fe200078e3cff */
[----:B------:R-:W4:Y:S01]  /*cd00*/  LDG.E.CONSTANT R63, desc[UR6][R100.64+0x400] ;  /* 0x00040006643f7981 */ /* 0x000f22000c1e9900 */
[----:B------:R-:W-:Y:S02]  /*cd10*/  LOP3.LUT R93, R94, 0x80808080, R93, 0x6, !PT ;  /* 0x808080805e5d7812 */ /* 0x000fe400078e065d */
[----:B------:R-:W-:Y:S01]  /*cd20*/  PRMT R62, R62, 0xba98, RZ ;  /* 0x0000ba983e3e7816 */ /* 0x000fe200000000ff */
[----:B------:R-:W4:Y:S01]  /*cd30*/  LDG.E.CONSTANT R59, desc[UR6][R100.64+0xc00] ;  /* 0x000c0006643b7981 */ /* 0x000f22000c1e9900 */
[----:B------:R-:W-:Y:S02]  /*cd40*/  LOP3.LUT R94, R94, 0x7f7f7f7f, R95, 0x60, !PT ;  /* 0x7f7f7f7f5e5e7812 */ /* 0x000fe400078e605f */
[----:B------:R-:W-:Y:S02]  /*cd50*/  PRMT R49, R49, 0xba98, RZ ;  /* 0x0000ba9831317816 */ /* 0x000fe400000000ff */
[----:B------:R-:W-:-:S02]  /*cd60*/  LOP3.LUT R55, R48, 0x80808080, R55, 0x6, !PT ;  /* 0x8080808030377812 */ /* 0x000fc400078e0637 */
[----:B------:R-:W-:Y:S02]  /*cd70*/  LOP3.LUT R48, R48, 0x7f7f7f7f, R53, 0x60, !PT ;  /* 0x7f7f7f7f30307812 */ /* 0x000fe400078e6035 */
[----:B------:R-:W-:Y:S02]  /*cd80*/  LOP3.LUT R60, R60, 0x8080808, R57, 0x60, !PT ;  /* 0x080808083c3c7812 */ /* 0x000fe400078e6039 */
[----:B------:R-:W-:Y:S02]  /*cd90*/  LOP3.LUT R92, R92, 0x8080808, R61, 0x60, !PT ;  /* 0x080808085c5c7812 */ /* 0x000fe400078e603d */
[C---:B------:R-:W-:Y:S02]  /*cda0*/  LOP3.LUT R51, R62.reuse, 0x80808080, R51, 0x6, !PT ;  /* 0x808080803e337812 */ /* 0x040fe400078e0633 */
[----:B------:R-:W-:Y:S02]  /*cdb0*/  LOP3.LUT R94, R93, R94, RZ, 0xfc, !PT ;  /* 0x0000005e5d5e7212 */ /* 0x000fe400078efcff */
[----:B------:R-:W-:-:S02]  /*cdc0*/  LOP3.LUT R62, R62, 0x7f7f7f7f, R49, 0x60, !PT ;  /* 0x7f7f7f7f3e3e7812 */ /* 0x000fc400078e6031 */
[----:B------:R-:W-:Y:S02]  /*cdd0*/  LOP3.LUT R93, R55, R48, RZ, 0xfc, !PT ;  /* 0x00000030375d7212 */ /* 0x000fe400078efcff */
[----:B------:R-:W-:Y:S02]  /*cde0*/  PRMT R49, R60, 0xba98, RZ ;  /* 0x0000ba983c317816 */ /* 0x000fe400000000ff */
[----:B------:R-:W-:Y:S01]  /*cdf0*/  PRMT R53, R92, 0xba98, RZ ;  /* 0x0000ba985c357816 */ /* 0x000fe200000000ff */
[----:B------:R-:W-:Y:S01]  /*ce00*/  STS [R7], R94 ;  /* 0x0000005e07007388 */ /* 0x000fe20000000800 */
[----:B------:R-:W-:Y:S02]  /*ce10*/  PRMT R48, R57, 0xba98, RZ ;  /* 0x0000ba9839307816 */ /* 0x000fe400000000ff */
[----:B------:R-:W-:Y:S01]  /*ce20*/  PRMT R60, R61, 0xba98, RZ ;  /* 0x0000ba983d3c7816 */ /* 0x000fe200000000ff */
[----:B------:R-:W4:Y:S01]  /*ce30*/  LDG.E.CONSTANT R57, desc[UR6][R100.64+0x1000] ;  /* 0x0010000664397981 */ /* 0x000f22000c1e9900 */
[----:B------:R-:W-:-:S02]  /*ce40*/  LOP3.LUT R58, R49, 0x80808080, R58, 0x6, !PT ;  /* 0x80808080313a7812 */ /* 0x000fc400078e063a */
[----:B------:R-:W-:Y:S01]  /*ce50*/  LOP3.LUT R64, R53, 0x80808080, R64, 0x6, !PT ;  /* 0x8080808035407812 */ /* 0x000fe200078e0640 */
[----:B------:R-:W4:Y:S01]  /*ce60*/  LDG.E.CONSTANT R61, desc[UR6][R100.64+0x800] ;  /* 0x00080006643d7981 */ /* 0x000f22000c1e9900 */
[----:B------:R-:W-:Y:S02]  /*ce70*/  LOP3.LUT R51, R51, R62, RZ, 0xfc, !PT ;  /* 0x0000003e33337212 */ /* 0x000fe400078efcff */
[----:B------:R-:W-:Y:S01]  /*ce80*/  LOP3.LUT R49, R49, 0x7f7f7f7f, R48, 0x60, !PT ;  /* 0x7f7f7f7f31317812 */ /* 0x000fe200078e6030 */
[----:B------:R-:W4:Y:S01]  /*ce90*/  LDG.E.CONSTANT R55, desc[UR6][R100.64+0x1400] ;  /* 0x0014000664377981 */ /* 0x000f22000c1e9900 */
[----:B------:R-:W-:Y:S02]  /*cea0*/  LOP3.LUT R53, R53, 0x7f7f7f7f, R60, 0x60, !PT ;  /* 0x7f7f7f7f35357812 */ /* 0x000fe400078e603c */
[----:B------:R-:W-:Y:S01]  /*ceb0*/  LOP3.LUT R58, R58, R49, RZ, 0xfc, !PT ;  /* 0x000000313a3a7212 */ /* 0x000fe200078efcff */
[----:B------:R0:W-:Y:S01]  /*cec0*/  STS [R8], R51 ;  /* 0x0000003308007388 */ /* 0x0001e20000000800 */
[----:B------:R-:W-:-:S03]  /*ced0*/  LOP3.LUT R64, R64, R53, RZ, 0xfc, !PT ;  /* 0x0000003540407212 */ /* 0x000fc600078efcff */
[----:B------:R-:W4:Y:S04]  /*cee0*/  LDG.E.CONSTANT R53, desc[UR6][R100.64+0x1800] ;  /* 0x0018000664357981 */ /* 0x000f28000c1e9900 */
[----:B------:R-:W4:Y:S04]  /*cef0*/  LDG.E.CONSTANT R49, desc[UR6][R100.64+0x2000] ;  /* 0x0020000664317981 */ /* 0x000f28000c1e9900 */
[----:B0-----:R-:W4:Y:S01]  /*cf00*/  LDG.E.CONSTANT R51, desc[UR6][R100.64+0x1c00] ;  /* 0x001c000664337981 */ /* 0x001f22000c1e9900 */
[----:B------:R-:W-:-:S05]  /*cf10*/  IMAD R69, R70, 0x10000, R69 ;  /* 0x0001000046457824 */ /* 0x000fca00078e0245 */
[----:B------:R-:W-:Y:S02]  /*cf20*/  SHF.R.U32.HI R62, RZ, 0x4, R69 ;  /* 0x00000004ff3e7819 */ /* 0x000fe40000011645 */
[----:B------:R-:W-:Y:S02]  /*cf30*/  LOP3.LUT R48, R69, 0xf0f0f0f, RZ, 0xc0, !PT ;  /* 0x0f0f0f0f45307812 */ /* 0x000fe400078ec0ff */
[----:B------:R-:W-:Y:S02]  /*cf40*/  LOP3.LUT R70, R62, 0xf0f0f0f, RZ, 0xc0, !PT ;  /* 0x0f0f0f0f3e467812 */ /* 0x000fe400078ec0ff */
[----:B------:R-:W-:Y:S01]  /*cf50*/  IADD3 R60, PT, PT, R48, 0x78787878, RZ ;  /* 0x78787878303c7810 */ /* 0x000fe20007ffe0ff */
[----:B-----5:R-:W-:Y:S02]  /*cf60*/  IMAD R66, R67, 0x10000, R66 ;  /* 0x0001000043427824 */ /* 0x020fe400078e0242 */
[----:B------:R-:W-:Y:S01]  /*cf70*/  VIADD R95, R70, 0x78787878 ;  /* 0x78787878465f7836 */ /* 0x000fe20000000000 */
[----:B------:R-:W-:-:S04]  /*cf80*/  LOP3.LUT R69, R60, R69, RZ, 0x3c, !PT ;  /* 0x000000453c457212 */ /* 0x000fc800078e3cff */
        /* <DEDUP_REMOVED lines=9> */
[----:B------:R-:W-:Y:S01]  /*d020*/  LOP3.LUT R69, R69, 0x7f7f7f7f, R48, 0x60, !PT ;  /* 0x7f7f7f7f45457812 */ /* 0x000fe200078e6030 */
[----:B0-----:R-:W-:Y:S01]  /*d030*/  VIADD R93, R62, 0x78787878 ;  /* 0x787878783e5d7836 */ /* 0x001fe20000000000 */
[----:B------:R-:W-:Y:S02]  /*d040*/  PRMT R48, R67, 0xba98, RZ ;  /* 0x0000ba9843307816 */ /* 0x000fe400000000ff */
[----:B------:R-:W-:Y:S02]  /*d050*/  PRMT R67, R70, 0xba98, RZ ;  /* 0x0000ba9846437816 */ /* 0x000fe400000000ff */
[----:B-1----:R-:W-:Y:S01]  /*d060*/  SHF.R.U32.HI R58, RZ, 0x4, R66 ;  /* 0x00000004ff3a7819 */ /* 0x002fe20000011642 */
[----:B------:R0:W-:Y:S01]  /*d070*/  STS [R9+0x10], R64 ;  /* 0x0000104009007388 */ /* 0x0001e20000000800 */
[----:B------:R-:W-:Y:S02]  /*d080*/  LOP3.LUT R103, R93, R66, RZ, 0x3c, !PT ;  /* 0x000000425d677212 */ /* 0x000fe400078e3cff */
[----:B------:R-:W-:-:S02]  /*d090*/  LOP3.LUT R95, R48, 0x80808080, R95, 0x6, !PT ;  /* 0x80808080305f7812 */ /* 0x000fc400078e065f */
[----:B------:R-:W-:Y:S02]  /*d0a0*/  LOP3.LUT R48, R48, 0x7f7f7f7f, R67, 0x60, !PT ;  /* 0x7f7f7f7f30307812 */ /* 0x000fe400078e6043 */
[----:B------:R-:W-:Y:S02]  /*d0b0*/  LOP3.LUT R103, R103, 0x8080808, R62, 0x60, !PT ;  /* 0x0808080867677812 */ /* 0x000fe400078e603e */
[----:B0-----:R-:W-:Y:S01]  /*d0c0*/  LOP3.LUT R64, R58, 0xf0f0f0f, RZ, 0xc0, !PT ;  /* 0x0f0f0f0f3a407812 */ /* 0x001fe200078ec0ff */
[----:B------:R-:W-:Y:S01]  /*d0d0*/  IMAD R68, R71, 0x10000, R68 ;  /* 0x0001000047447824 */ /* 0x000fe200078e0244 */
[----:B------:R-:W-:Y:S02]  /*d0e0*/  LOP3.LUT R95, R95, R48, RZ, 0xfc, !PT ;  /* 0x000000305f5f7212 */ /* 0x000fe400078efcff */
[----:B------:R-:W-:Y:S01]  /*d0f0*/  PRMT R48, R103, 0xba98, RZ ;  /* 0x0000ba9867307816 */ /* 0x000fe200000000ff */
[----:B------:R-:W-:Y:S01]  /*d100*/  VIADD R105, R64, 0x78787878 ;  /* 0x7878787840697836 */ /* 0x000fe20000000000 */
[----:B------:R-:W-:-:S02]  /*d110*/  PRMT R67, R62, 0xba98, RZ ;  /* 0x0000ba983e437816 */ /* 0x000fc400000000ff */
[----:B------:R-:W-:Y:S02]  /*d120*/  LOP3.LUT R93, R48, 0x80808080, R93, 0x6, !PT ;  /* 0x80808080305d7812 */ /* 0x000fe400078e065d */
[----:B------:R-:W-:Y:S02]  /*d130*/  LOP3.LUT R71, R105, R58, RZ, 0x3c, !PT ;  /* 0x0000003a69477212 */ /* 0x000fe400078e3cff */
[----:B------:R-:W-:Y:S02]  /*d140*/  LOP3.LUT R69, R60, R69, RZ, 0xfc, !PT ;  /* 0x000000453c457212 */ /* 0x000fe400078efcff */
[----:B------:R-:W-:Y:S02]  /*d150*/  LOP3.LUT R48, R48, 0x7f7f7f7f, R67, 0x60, !PT ;  /* 0x7f7f7f7f30307812 */ /* 0x000fe400078e6043 */
[----:B------:R-:W-:Y:S02]  /*d160*/  SHF.R.U32.HI R62, RZ, 0x4, R68 ;  /* 0x00000004ff3e7819 */ /* 0x000fe40000011644 */
[----:B------:R-:W-:-:S02]  /*d170*/  LOP3.LUT R60, R68, 0xf0f0f0f, RZ, 0xc0, !PT ;  /* 0x0f0f0f0f443c7812 */ /* 0x000fc400078ec0ff */
[----:B------:R-:W-:Y:S02]  /*d180*/  LOP3.LUT R71, R71, 0x8080808, R64, 0x60, !PT ;  /* 0x0808080847477812 */ /* 0x000fe400078e6040 */
[----:B------:R-:W-:Y:S02]  /*d190*/  PRMT R67, R64, 0xba98, RZ ;  /* 0x0000ba9840437816 */ /* 0x000fe400000000ff */
[----:B------:R-:W-:Y:S02]  /*d1a0*/  LOP3.LUT R48, R93, R48, RZ, 0xfc, !PT ;  /* 0x000000305d307212 */ /* 0x000fe400078efcff */
[----:B------:R-:W-:Y:S02]  /*d1b0*/  LOP3.LUT R64, R62, 0xf0f0f0f, RZ, 0xc0, !PT ;  /* 0x0f0f0f0f3e407812 */ /* 0x000fe400078ec0ff */
[----:B------:R-:W-:Y:S01]  /*d1c0*/  IADD3 R93, PT, PT, R60, 0x78787878, RZ ;  /* 0x787878783c5d7810 */ /* 0x000fe20007ffe0ff */
[----:B------:R0:W-:Y:S01]  /*d1d0*/  STS [R10], R69 ;  /* 0x000000450a007388 */ /* 0x0001e20000000800 */
[----:B------:R-:W-:-:S02]  /*d1e0*/  PRMT R58, R71, 0xba98, RZ ;  /* 0x0000ba98473a7816 */ /* 0x000fc400000000ff */
[----:B------:R-:W-:Y:S01]  /*d1f0*/  LOP3.LUT R71, R93, R68, RZ, 0x3c, !PT ;  /* 0x000000445d477212 */ /* 0x000fe200078e3cff */
[----:B------:R-:W-:Y:S02]  /*d200*/  IMAD R72, R73, 0x10000, R72 ;  /* 0x0001000049487824 */ /* 0x000fe400078e0248 */
[----:B0-----:R-:W-:Y:S01]  /*d210*/  VIADD R69, R64, 0x78787878 ;  /* 0x7878787840457836 */ /* 0x001fe20000000000 */
[----:B------:R-:W-:Y:S02]  /*d220*/  LOP3.LUT R71, R71, 0x8080808, R60, 0x60, !PT ;  /* 0x0808080847477812 */ /* 0x000fe400078e603c */
[C---:B------:R-:W-:Y:S02]  /*d230*/  LOP3.LUT R105, R58.reuse, 0x80808080, R105, 0x6, !PT ;  /* 0x808080803a697812 */ /* 0x040fe400078e0669 */
[----:B------:R-:W-:Y:S02]  /*d240*/  LOP3.LUT R103, R69, R62, RZ, 0x3c, !PT ;  /* 0x0000003e45677212 */ /* 0x000fe400078e3cff */
[----:B------:R-:W-:-:S02]  /*d250*/  LOP3.LUT R58, R58, 0x7f7f7f7f, R67, 0x60, !PT ;  /* 0x7f7f7f7f3a3a7812 */ /* 0x000fc400078e6043 */
[----:B------:R-:W-:Y:S02]  /*d260*/  PRMT R62, R71, 0xba98, RZ ;  /* 0x0000ba98473e7816 */ /* 0x000fe400000000ff */
[----:B------:R-:W-:Y:S02]  /*d270*/  PRMT R67, R60, 0xba98, RZ ;  /* 0x0000ba983c437816 */ /* 0x000fe400000000ff */
[----:B------:R-:W-:Y:S02]  /*d280*/  LOP3.LUT R103, R103, 0x8080808, R64, 0x60, !PT ;  /* 0x0808080867677812 */ /* 0x000fe400078e6040 */
[----:B------:R-:W-:Y:S02]  /*d290*/  LOP3.LUT R66, R72, 0xf0f0f0f, RZ, 0xc0, !PT ;  /* 0x0f0f0f0f48427812 */ /* 0x000fe400078ec0ff */
[C---:B------:R-:W-:Y:S02]  /*d2a0*/  LOP3.LUT R93, R62.reuse, 0x80808080, R93, 0x6, !PT ;  /* 0x808080803e5d7812 */ /* 0x040fe400078e065d */
[----:B------:R-:W-:-:S02]  /*d2b0*/  LOP3.LUT R62, R62, 0x7f7f7f7f, R67, 0x60, !PT ;  /* 0x7f7f7f7f3e3e7812 */ /* 0x000fc400078e6043 */
[----:B------:R-:W-:Y:S01]  /*d2c0*/  PRMT R60, R103, 0xba98, RZ ;  /* 0x0000ba98673c7816 */ /* 0x000fe200000000ff */
[----:B------:R-:W-:Y:S01]  /*d2d0*/  VIADD R71, R66, 0x78787878 ;  /* 0x7878787842477836 */ /* 0x000fe20000000000 */
[----:B------:R-:W-:Y:S02]  /*d2e0*/  PRMT R67, R64, 0xba98, RZ ;  /* 0x0000ba9840437816 */ /* 0x000fe400000000ff */
[C---:B------:R-:W-:Y:S02]  /*d2f0*/  LOP3.LUT R69, R60.reuse, 0x80808080, R69, 0x6, !PT ;  /* 0x808080803c457812 */ /* 0x040fe400078e0645 */
[----:B------:R-:W-:Y:S02]  /*d300*/  LOP3.LUT R93, R93, R62, RZ, 0xfc, !PT ;  /* 0x0000003e5d5d7212 */ /* 0x000fe400078efcff */
[----:B------:R-:W-:Y:S02]  /*d310*/  LOP3.LUT R60, R60, 0x7f7f7f7f, R67, 0x60, !PT ;  /* 0x7f7f7f7f3c3c7812 */ /* 0x000fe400078e6043 */
[----:B------:R-:W-:-:S02]  /*d320*/  SHF.R.U32.HI R62, RZ, 0x4, R72 ;  /* 0x00000004ff3e7819 */ /* 0x000fc40000011648 */
[----:B------:R-:W-:Y:S02]  /*d330*/  LOP3.LUT R67, R71, R72, RZ, 0x3c, !PT ;  /* 0x0000004847437212 */ /* 0x000fe400078e3cff */
[----:B------:R-:W-:Y:S02]  /*d340*/  LOP3.LUT R69, R69, R60, RZ, 0xfc, !PT ;  /* 0x0000003c45457212 */ /* 0x000fe400078efcff */
[----:B------:R-:W-:Y:S01]  /*d350*/  LOP3.LUT R60, R62, 0xf0f0f0f, RZ, 0xc0, !PT ;  /* 0x0f0f0f0f3e3c7812 */ /* 0x000fe200078ec0ff */
[----:B------:R-:W-:Y:S01]  /*d360*/  IMAD R74, R75, 0x10000, R74 ;  /* 0x000100004b4a7824 */ /* 0x000fe200078e024a */
[----:B------:R-:W-:Y:S01]  /*d370*/  LOP3.LUT R67, R67, 0x8080808, R66, 0x60, !PT ;  /* 0x0808080843437812 */ /* 0x000fe200078e6042 */
[----:B------:R-:W-:Y:S02]  /*d380*/  STS [R10+0x10], R95 ;  /* 0x0000105f0a007388 */ /* 0x000fe40000000800 */
[----:B------:R-:W-:Y:S02]  /*d390*/  VIADD R73, R60, 0x78787878 ;  /* 0x787878783c497836 */ /* 0x000fe40000000000 */
[----:B------:R0:W-:Y:S01]  /*d3a0*/  STS [R11], R48 ;  /* 0x000000300b007388 */ /* 0x0001e20000000800 */
[----:B------:R-:W-:-:S02]  /*d3b0*/  LOP3.LUT R64, R74, 0xf0f0f0f, RZ, 0xc0, !PT ;  /* 0x0f0f0f0f4a407812 */ /* 0x000fc400078ec0ff */
[----:B------:R-:W-:Y:S02]  /*d3c0*/  LOP3.LUT R75, R73, R62, RZ, 0x3c, !PT ;  /* 0x0000003e494b7212 */ /* 0x000fe400078e3cff */
[----:B0-----:R-:W-:Y:S02]  /*d3d0*/  PRMT R48, R67, 0xba98, RZ ;  /* 0x0000ba9843307816 */ /* 0x001fe400000000ff */
[----:B------:R-:W-:Y:S02]  /*d3e0*/  PRMT R67, R66, 0xba98, RZ ;  /* 0x0000ba9842437816 */ /* 0x000fe400000000ff */
[C---:B------:R-:W-:Y:S02]  /*d3f0*/  LOP3.LUT R71, R48.reuse, 0x80808080, R71, 0x6, !PT ;  /* 0x8080808030477812 */ /* 0x040fe400078e0647 */
[----:B------:R-:W-:Y:S02]  /*d400*/  LOP3.LUT R48, R48, 0x7f7f7f7f, R67, 0x60, !PT ;  /* 0x7f7f7f7f30307812 */ /* 0x000fe400078e6043 */
[----:B------:R-:W-:-:S02]  /*d410*/  IADD3 R95, PT, PT, R64, 0x78787878, RZ ;  /* 0x78787878405f7810 */ /* 0x000fc40007ffe0ff */
[----:B------:R-:W-:Y:S02]  /*d420*/  SHF.R.U32.HI R62, RZ, 0x4, R74 ;  /* 0x00000004ff3e7819 */ /* 0x000fe4000001164a */
[----:B------:R-:W-:Y:S02]  /*d430*/  LOP3.LUT R58, R105, R58, RZ, 0xfc, !PT ;  /* 0x0000003a693a7212 */ /* 0x000fe400078efcff */
[----:B------:R-:W-:Y:S02]  /*d440*/  LOP3.LUT R75, R75, 0x8080808, R60, 0x60, !PT ;  /* 0x080808084b4b7812 */ /* 0x000fe400078e603c */
[----:B------:R-:W-:Y:S02]  /*d450*/  LOP3.LUT R48, R71, R48, RZ, 0xfc, !PT ;  /* 0x0000003047307212 */ /* 0x000fe400078efcff */
[----:B------:R-:W-:Y:S02]  /*d460*/  LOP3.LUT R71, R95, R74, RZ, 0x3c, !PT ;  /* 0x0000004a5f477212 */ /* 0x000fe400078e3cff */
[----:B------:R-:W-:Y:S01]  /*d470*/  LOP3.LUT R66, R62, 0xf0f0f0f, RZ, 0xc0, !PT ;  /* 0x0f0f0f0f3e427812 */ /* 0x000fe200078ec0ff */
[----:B------:R0:W-:Y:S01]  /*d480*/  STS [R11+0x10], R58 ;  /* 0x0000103a0b007388 */ /* 0x0001e20000000800 */
[----:B------:R-:W-:-:S02]  /*d490*/  PRMT R67, R60, 0xba98, RZ ;  /* 0x0000ba983c437816 */ /* 0x000fc400000000ff */
[----:B------:R-:W-:Y:S01]  /*d4a0*/  LOP3.LUT R71, R71, 0x8080808, R64, 0x60, !PT ;  /* 0x0808080847477812 */ /* 0x000fe200078e6040 */
[----:B------:R1:W-:Y:S01]  /*d4b0*/  STS [R12+0x10], R69 ;  /* 0x000010450c007388 */ /* 0x0003e20000000800 */
[----:B------:R-:W-:Y:S01]  /*d4c0*/  IMAD R76, R77, 0x10000, R76 ;  /* 0x000100004d4c7824 */ /* 0x000fe200078e024c */
[----:B0-----:R-:W-:Y:S01]  /*d4d0*/  PRMT R58, R75, 0xba98, RZ ;  /* 0x0000ba984b3a7816 */ /* 0x001fe200000000ff */
[----:B-1----:R-:W-:-:S03]  /*d4e0*/  VIADD R69, R66, 0x78787878 ;  /* 0x7878787842457836 */ /* 0x002fc60000000000 */
[C---:B------:R-:W-:Y:S02]  /*d4f0*/  LOP3.LUT R73, R58.reuse, 0x80808080, R73, 0x6, !PT ;  /* 0x808080803a497812 */ /* 0x040fe400078e0649 */
[----:B------:R-:W-:Y:S02]  /*d500*/  LOP3.LUT R58, R58, 0x7f7f7f7f, R67, 0x60, !PT ;  /* 0x7f7f7f7f3a3a7812 */ /* 0x000fe400078e6043 */
[----:B------:R-:W-:Y:S02]  /*d510*/  PRMT R60, R71, 0xba98, RZ ;  /* 0x0000ba98473c7816 */ /* 0x000fe400000000ff */
[----:B------:R-:W-:Y:S02]  /*d520*/  PRMT R67, R64, 0xba98, RZ ;  /* 0x0000ba9840437816 */ /* 0x000fe400000000ff */
[----:B------:R-:W-:Y:S02]  /*d530*/  LOP3.LUT R71, R69, R62, RZ, 0x3c, !PT ;  /* 0x0000003e45477212 */ /* 0x000fe400078e3cff */
[----:B------:R-:W-:-:S02]  /*d540*/  LOP3.LUT R95, R60, 0x80808080, R95, 0x6, !PT ;  /* 0x808080803c5f7812 */ /* 0x000fc400078e065f */
[----:B------:R-:W-:Y:S02]  /*d550*/  SHF.R.U32.HI R64, RZ, 0x4, R76 ;  /* 0x00000004ff407819 */ /* 0x000fe4000001164c */
[----:B------:R-:W-:Y:S02]  /*d560*/  LOP3.LUT R60, R60, 0x7f7f7f7f, R67, 0x60, !PT ;  /* 0x7f7f7f7f3c3c7812 */ /* 0x000fe400078e6043 */
[----:B------:R-:W-:Y:S02]  /*d570*/  LOP3.LUT R71, R71, 0x8080808, R66, 0x60, !PT ;  /* 0x0808080847477812 */ /* 0x000fe400078e6042 */
[----:B------:R-:W-:Y:S02]  /*d580*/  LOP3.LUT R62, R76, 0xf0f0f0f, RZ, 0xc0, !PT ;  /* 0x0f0f0f0f4c3e7812 */ /* 0x000fe400078ec0ff */
[----:B------:R-:W-:Y:S02]  /*d590*/  PRMT R67, R66, 0xba98, RZ ;  /* 0x0000ba9842437816 */ /* 0x000fe400000000ff */
[----:B------:R-:W-:-:S02]  /*d5a0*/  LOP3.LUT R66, R64, 0xf0f0f0f, RZ, 0xc0, !PT ;  /* 0x0f0f0f0f40427812 */ /* 0x000fc400078ec0ff */
[----:B------:R-:W-:Y:S02]  /*d5b0*/  LOP3.LUT R95, R95, R60, RZ, 0xfc, !PT ;  /* 0x0000003c5f5f7212 */ /* 0x000fe400078efcff */
[----:B------:R-:W-:Y:S01]  /*d5c0*/  PRMT R60, R71, 0xba98, RZ ;  /* 0x0000ba98473c7816 */ /* 0x000fe200000000ff */
[----:B------:R-:W-:Y:S01]  /*d5d0*/  VIADD R71, R62, 0x78787878 ;  /* 0x787878783e477836 */ /* 0x000fe20000000000 */
[----:B------:R-:W-:Y:S01]  /*d5e0*/  LOP3.LUT R58, R73, R58, RZ, 0xfc, !PT ;  /* 0x0000003a493a7212 */ /* 0x000fe200078efcff */
[----:B------:R-:W-:Y:S01]  /*d5f0*/  VIADD R73, R66, 0x78787878 ;  /* 0x7878787842497836 */ /* 0x000fe20000000000 */
[C---:B------:R-:W-:Y:S02]  /*d600*/  LOP3.LUT R69, R60.reuse, 0x80808080, R69, 0x6, !PT ;  /* 0x808080803c457812 */ /* 0x040fe400078e0645 */
[----:B------:R-:W-:Y:S02]  /*d610*/  LOP3.LUT R60, R60, 0x7f7f7f7f, R67, 0x60, !PT ;  /* 0x7f7f7f7f3c3c7812 */ /* 0x000fe400078e6043 */
[----:B------:R-:W-:-:S02]  /*d620*/  LOP3.LUT R67, R71, R76, RZ, 0x3c, !PT ;  /* 0x0000004c47437212 */ /* 0x000fc400078e3cff */
[----:B------:R-:W-:Y:S01]  /*d630*/  LOP3.LUT R75, R73, R64, RZ, 0x3c, !PT ;  /* 0x00000040494b7212 */ /* 0x000fe200078e3cff */
[----:B------:R-:W-:Y:S01]  /*d640*/  IMAD R78, R79, 0x10000, R78 ;  /* 0x000100004f4e7824 */ /* 0x000fe200078e024e */
[----:B------:R-:W-:Y:S01]  /*d650*/  LOP3.LUT R67, R67, 0x8080808, R62, 0x60, !PT ;  /* 0x0808080843437812 */ /* 0x000fe200078e603e */
[----:B------:R-:W-:Y:S01]  /*d660*/  STS [R12], R93 ;  /* 0x0000005d0c007388 */ /* 0x000fe20000000800 */
[----:B------:R-:W-:-:S03]  /*d670*/  LOP3.LUT R75, R75, 0x8080808, R66, 0x60, !PT ;  /* 0x080808084b4b7812 */ /* 0x000fc600078e6042 */
[----:B------:R0:W-:Y:S01]  /*d680*/  STS [R13], R48 ;  /* 0x000000300d007388 */ /* 0x0001e20000000800 */
[----:B------:R-:W-:Y:S02]  /*d690*/  LOP3.LUT R69, R69, R60, RZ, 0xfc, !PT ;  /* 0x0000003c45457212 */ /* 0x000fe400078efcff */
[----:B------:R-:W-:Y:S01]  /*d6a0*/  PRMT R60, R75, 0xba98, RZ ;  /* 0x0000ba984b3c7816 */ /* 0x000fe200000000ff */
[----:B------:R1:W-:Y:S01]  /*d6b0*/  STS [R13+0x10], R58 ;  /* 0x0000103a0d007388 */ /* 0x0003e20000000800 */
[----:B------:R-:W-:Y:S02]  /*d6c0*/  PRMT R77, R66, 0xba98, RZ ;  /* 0x0000ba98424d7816 */ /* 0x000fe400000000ff */
[----:B0-----:R-:W-:Y:S02]  /*d6d0*/  PRMT R48, R67, 0xba98, RZ ;  /* 0x0000ba9843307816 */ /* 0x001fe400000000ff */
[----:B------:R-:W-:Y:S02]  /*d6e0*/  PRMT R67, R62, 0xba98, RZ ;  /* 0x0000ba983e437816 */ /* 0x000fe400000000ff */
[----:B-1----:R-:W-:-:S02]  /*d6f0*/  LOP3.LUT R58, R78, 0xf0f0f0f, RZ, 0xc0, !PT ;  /* 0x0f0f0f0f4e3a7812 */ /* 0x002fc400078ec0ff */
[----:B------:R-:W-:Y:S02]  /*d700*/  SHF.R.U32.HI R62, RZ, 0x4, R78 ;  /* 0x00000004ff3e7819 */ /* 0x000fe4000001164e */
[C---:B------:R-:W-:Y:S02]  /*d710*/  LOP3.LUT R71, R48.reuse, 0x80808080, R71, 0x6, !PT ;  /* 0x8080808030477812 */ /* 0x040fe400078e0647 */
[----:B------:R-:W-:Y:S02]  /*d720*/  LOP3.LUT R48, R48, 0x7f7f7f7f, R67, 0x60, !PT ;  /* 0x7f7f7f7f30307812 */ /* 0x000fe400078e6043 */
[----:B------:R-:W-:Y:S02]  /*d730*/  LOP3.LUT R73, R60, 0x80808080, R73, 0x6, !PT ;  /* 0x808080803c497812 */ /* 0x000fe400078e0649 */
[----:B------:R-:W-:Y:S02]  /*d740*/  IADD3 R67, PT, PT, R58, 0x78787878, RZ ;  /* 0x787878783a437810 */ /* 0x000fe40007ffe0ff */
[----:B------:R-:W-:-:S02]  /*d750*/  LOP3.LUT R60, R60, 0x7f7f7f7f, R77, 0x60, !PT ;  /* 0x7f7f7f7f3c3c7812 */ /* 0x000fc400078e604d */
[----:B------:R-:W-:Y:S02]  /*d760*/  LOP3.LUT R64, R62, 0xf0f0f0f, RZ, 0xc0, !PT ;  /* 0x0f0f0f0f3e407812 */ /* 0x000fe400078ec0ff */
[----:B------:R-:W-:Y:S02]  /*d770*/  LOP3.LUT R48, R71, R48, RZ, 0xfc, !PT ;  /* 0x0000003047307212 */ /* 0x000fe400078efcff */
[----:B------:R-:W-:Y:S02]  /*d780*/  LOP3.LUT R71, R67, R78, RZ, 0x3c, !PT ;  /* 0x0000004e43477212 */ /* 0x000fe400078e3cff */
[----:B------:R-:W-:Y:S01]  /*d790*/  LOP3.LUT R60, R73, R60, RZ, 0xfc, !PT ;  /* 0x0000003c493c7212 */ /* 0x000fe200078efcff */
[----:B------:R-:W-:Y:S01]  /*d7a0*/  VIADD R73, R64, 0x78787878 ;  /* 0x7878787840497836 */ /* 0x000fe20000000000 */
[----:B------:R-:W-:Y:S01]  /*d7b0*/  LOP3.LUT R71, R71, 0x8080808, R58, 0x60, !PT ;  /* 0x0808080847477812 */ /* 0x000fe200078e603a */
[----:B------:R-:W-:-:S03]  /*d7c0*/  IMAD R80, R81, 0x10000, R80 ;  /* 0x0001000051507824 */ /* 0x000fc600078e0250 */
[----:B------:R-:W-:Y:S02]  /*d7d0*/  LOP3.LUT R75, R73, R62, RZ, 0x3c, !PT ;  /* 0x0000003e494b7212 */ /* 0x000fe400078e3cff */
[----:B------:R-:W-:Y:S02]  /*d7e0*/  PRMT R62, R71, 0xba98, RZ ;  /* 0x0000ba98473e7816 */ /* 0x000fe400000000ff */
[----:B------:R-:W-:Y:S02]  /*d7f0*/  PRMT R71, R58, 0xba98, RZ ;  /* 0x0000ba983a477816 */ /* 0x000fe400000000ff */
[----:B------:R-:W-:Y:S01]  /*d800*/  LOP3.LUT R58, R80, 0xf0f0f0f, RZ, 0xc0, !PT ;  /* 0x0f0f0f0f503a7812 */ /* 0x000fe200078ec0ff */
[----:B------:R-:W-:Y:S01]  /*d810*/  STS [R14], R95 ;  /* 0x0000005f0e007388 */ /* 0x000fe20000000800 */
[C---:B------:R-:W-:Y:S02]  /*d820*/  LOP3.LUT R67, R62.reuse, 0x80808080, R67, 0x6, !PT ;  /* 0x808080803e437812 */ /* 0x040fe400078e0643 */
[----:B------:R-:W-:Y:S01]  /*d830*/  LOP3.LUT R75, R75, 0x8080808, R64, 0x60, !PT ;  /* 0x080808084b4b7812 */ /* 0x000fe200078e6040 */
[----:B------:R0:W-:Y:S01]  /*d840*/  STS [R14+0x10], R69 ;  /* 0x000010450e007388 */ /* 0x0001e20000000800 */
[----:B------:R-:W-:Y:S01]  /*d850*/  LOP3.LUT R62, R62, 0x7f7f7f7f, R71, 0x60, !PT ;  /* 0x7f7f7f7f3e3e7812 */ /* 0x000fe200078e6047 */
[----:B------:R-:W-:-:S02]  /*d860*/  VIADD R71, R58, 0x78787878 ;  /* 0x787878783a477836 */ /* 0x000fc40000000000 */
[----:B------:R1:W-:Y:S04]  /*d870*/  STS [R15+0x10], R60 ;  /* 0x0000103c0f007388 */ /* 0x0003e80000000800 */
[----:B------:R5:W-:Y:S01]  /*d880*/  STS [R15], R48 ;  /* 0x000000300f007388 */ /* 0x000be20000000800 */
[----:B0-----:R-:W-:Y:S02]  /*d890*/  PRMT R69, R64, 0xba98, RZ ;  /* 0x0000ba9840457816 */ /* 0x001fe400000000ff */
[----:B-1----:R-:W-:Y:S02]  /*d8a0*/  SHF.R.U32.HI R60, RZ, 0x4, R80 ;  /* 0x00000004ff3c7819 */ /* 0x002fe40000011650 */
[----:B-----5:R-:W-:Y:S02]  /*d8b0*/  PRMT R48, R75, 0xba98, RZ ;  /* 0x0000ba984b307816 */ /* 0x020fe400000000ff */
[----:B------:R-:W-:-:S02]  /*d8c0*/  LOP3.LUT R75, R71, R80, RZ, 0x3c, !PT ;  /* 0x00000050474b7212 */ /* 0x000fc400078e3cff */
[----:B------:R-:W-:Y:S02]  /*d8d0*/  LOP3.LUT R64, R60, 0xf0f0f0f, RZ, 0xc0, !PT ;  /* 0x0f0f0f0f3c407812 */ /* 0x000fe400078ec0ff */
[C---:B------:R-:W-:Y:S02]  /*d8e0*/  LOP3.LUT R73, R48.reuse, 0x80808080, R73, 0x6, !PT ;  /* 0x8080808030497812 */ /* 0x040fe400078e0649 */
[----:B------:R-:W-:Y:S01]  /*d8f0*/  LOP3.LUT R48, R48, 0x7f7f7f7f, R69, 0x60, !PT ;  /* 0x7f7f7f7f30307812 */ /* 0x000fe200078e6045 */
[----:B------:R-:W-:Y:S01]  /*d900*/  VIADD R77, R64, 0x78787878 ;  /* 0x78787878404d7836 */ /* 0x000fe20000000000 */
[----:B------:R-:W-:Y:S02]  /*d910*/  LOP3.LUT R75, R75, 0x8080808, R58, 0x60, !PT ;  /* 0x080808084b4b7812 */ /* 0x000fe400078e603a */
[----:B------:R-:W-:Y:S01]  /*d920*/  LOP3.LUT R73, R73, R48, RZ, 0xfc, !PT ;  /* 0x0000003049497212 */ /* 0x000fe200078efcff */
[----:B------:R-:W-:Y:S01]  /*d930*/  IMAD R82, R83, 0x10000, R82 ;  /* 0x0001000053527824 */ /* 0x000fe200078e0252 */
[----:B------:R-:W-:-:S02]  /*d940*/  PRMT R48, R75, 0xba98, RZ ;  /* 0x0000ba984b307816 */ /* 0x000fc400000000ff */
[----:B------:R-:W-:Y:S02]  /*d950*/  PRMT R69, R58, 0xba98, RZ ;  /* 0x0000ba983a457816 */ /* 0x000fe400000000ff */
[----:B------:R-:W-:Y:S02]  /*d960*/  LOP3.LUT R75, R77, R60, RZ, 0x3c, !PT ;  /* 0x0000003c4d4b7212 */ /* 0x000fe400078e3cff */
[C---:B------:R-:W-:Y:S02]  /*d970*/  LOP3.LUT R71, R48.reuse, 0x80808080, R71, 0x6, !PT ;  /* 0x8080808030477812 */ /* 0x040fe400078e0647 */
[----:B------:R-:W-:Y:S02]  /*d980*/  LOP3.LUT R48, R48, 0x7f7f7f7f, R69, 0x60, !PT ;  /* 0x7f7f7f7f30307812 */ /* 0x000fe400078e6045 */
[----:B------:R-:W-:Y:S02]  /*d990*/  LOP3.LUT R67, R67, R62, RZ, 0xfc, !PT ;  /* 0x0000003e43437212 */ /* 0x000fe400078efcff */
[----:B------:R-:W-:-:S02]  /*d9a0*/  LOP3.LUT R60, R82, 0xf0f0f0f, RZ, 0xc0, !PT ;  /* 0x0f0f0f0f523c7812 */ /* 0x000fc400078ec0ff */
[----:B------:R-:W-:Y:S02]  /*d9b0*/  LOP3.LUT R75, R75, 0x8080808, R64, 0x60, !PT ;  /* 0x080808084b4b7812 */ /* 0x000fe400078e6040 */
[----:B------:R-:W-:Y:S02]  /*d9c0*/  SHF.R.U32.HI R62, RZ, 0x4, R82 ;  /* 0x00000004ff3e7819 */ /* 0x000fe40000011652 */
[----:B------:R-:W-:Y:S02]  /*d9d0*/  LOP3.LUT R48, R71, R48, RZ, 0xfc, !PT ;  /* 0x0000003047307212 */ /* 0x000fe400078efcff */
[----:B------:R-:W-:Y:S02]  /*d9e0*/  IADD3 R71, PT, PT, R60, 0x78787878, RZ ;  /* 0x787878783c477810 */ /* 0x000fe40007ffe0ff */
[----:B------:R-:W-:Y:S02]  /*d9f0*/  PRMT R58, R75, 0xba98, RZ ;  /* 0x0000ba984b3a7816 */ /* 0x000fe400000000ff */
[----:B------:R-:W-:-:S02]  /*da00*/  PRMT R69, R64, 0xba98, RZ ;  /* 0x0000ba9840457816 */ /* 0x000fc400000000ff */
[----:B------:R-:W-:Y:S02]  /*da10*/  LOP3.LUT R64, R62, 0xf0f0f0f, RZ, 0xc0, !PT ;  /* 0x0f0f0f0f3e407812 */ /* 0x000fe400078ec0ff */
[----:B------:R-:W-:Y:S02]  /*da20*/  LOP3.LUT R75, R71, R82, RZ, 0x3c, !PT ;  /* 0x00000052474b7212 */ /* 0x000fe400078e3cff */
[C---:B------:R-:W-:Y:S02]  /*da30*/  LOP3.LUT R77, R58.reuse, 0x80808080, R77, 0x6, !PT ;  /* 0x808080803a4d7812 */ /* 0x040fe400078e064d */
[----:B------:R-:W-:Y:S01]  /*da40*/  LOP3.LUT R58, R58, 0x7f7f7f7f, R69, 0x60, !PT ;  /* 0x7f7f7f7f3a3a7812 */ /* 0x000fe200078e6045 */
[----:B------:R-:W-:Y:S01]  /*da50*/  VIADD R69, R64, 0x78787878 ;  /* 0x7878787840457836 */ /* 0x000fe20000000000 */
[----:B------:R-:W-:Y:S02]  /*da60*/  LOP3.LUT R75, R75, 0x8080808, R60, 0x60, !PT ;  /* 0x080808084b4b7812 */ /* 0x000fe400078e603c */
[----:B------:R-:W-:Y:S01]  /*da70*/  LOP3.LUT R58, R77, R58, RZ, 0xfc, !PT ;  /* 0x0000003a4d3a7212 */ /* 0x000fe200078efcff */
[----:B------:R0:W-:Y:S01]  /*da80*/  STS [R16], R67 ;  /* 0x0000004310007388 */ /* 0x0001e20000000800 */
[----:B------:R-:W-:Y:S01]  /*da90*/  LOP3.LUT R77, R69, R62, RZ, 0x3c, !PT ;  /* 0x0000003e454d7212 */ /* 0x000fe200078e3cff */
[----:B------:R-:W-:Y:S01]  /*daa0*/  IMAD R84, R87, 0x10000, R84 ;  /* 0x0001000057547824 */ /* 0x000fe200078e0254 */
[----:B------:R-:W-:Y:S01]  /*dab0*/  PRMT R62, R75, 0xba98, RZ ;  /* 0x0000ba984b3e7816 */ /* 0x000fe200000000ff */
[----:B------:R1:W-:Y:S01]  /*dac0*/  STS [R16+0x10], R73 ;  /* 0x0000104910007388 */ /* 0x0003e20000000800 */
[----:B------:R-:W-:-:S02]  /*dad0*/  LOP3.LUT R77, R77, 0x8080808, R64, 0x60, !PT ;  /* 0x080808084d4d7812 */ /* 0x000fc400078e6040 */
[----:B------:R-:W-:Y:S02]  /*dae0*/  LOP3.LUT R71, R62, 0x80808080, R71, 0x6, !PT ;  /* 0x808080803e477812 */ /* 0x000fe400078e0647 */
[----:B0-----:R-:W-:Y:S01]  /*daf0*/  PRMT R67, R60, 0xba98, RZ ;  /* 0x0000ba983c437816 */ /* 0x001fe200000000ff */
[----:B------:R0:W-:Y:S01]  /*db00*/  STS [R17], R48 ;  /* 0x0000003011007388 */ /* 0x0001e20000000800 */
[----:B------:R-:W-:Y:S02]  /*db10*/  LOP3.LUT R66, R84, 0xf0f0f0f, RZ, 0xc0, !PT ;  /* 0x0f0f0f0f54427812 */ /* 0x000fe400078ec0ff */
[----:B------:R-:W-:Y:S02]  /*db20*/  LOP3.LUT R62, R62, 0x7f7f7f7f, R67, 0x60, !PT ;  /* 0x7f7f7f7f3e3e7812 */ /* 0x000fe400078e6043 */
[----:B------:R-:W-:Y:S01]  /*db30*/  PRMT R60, R77, 0xba98, RZ ;  /* 0x0000ba984d3c7816 */ /* 0x000fe200000000ff */
[----:B-1----:R-:W-:Y:S01]  /*db40*/  VIADD R73, R66, 0x78787878 ;  /* 0x7878787842497836 */ /* 0x002fe20000000000 */
[----:B------:R-:W-:-:S02]  /*db50*/  LOP3.LUT R71, R71, R62, RZ, 0xfc, !PT ;  /* 0x0000003e47477212 */ /* 0x000fc400078efcff */
[----:B0-----:R-:W-:Y:S02]  /*db60*/  SHF.R.U32.HI R48, RZ, 0x4, R84 ;  /* 0x00000004ff307819 */ /* 0x001fe40000011654 */
        /* <DEDUP_REMOVED lines=8> */
[----:B------:R-:W-:Y:S02]  /*dbf0*/  LOP3.LUT R77, R75, R48, RZ, 0x3c, !PT ;  /* 0x000000304b4d7212 */ /* 0x000fe400078e3cff */
[----:B------:R-:W-:Y:S02]  /*dc00*/  PRMT R48, R67, 0xba98, RZ ;  /* 0x0000ba9843307816 */ /* 0x000fe400000000ff */
[----:B------:R-:W-:Y:S02]  /*dc10*/  PRMT R67, R66, 0xba98, RZ ;  /* 0x0000ba9842437816 */ /* 0x000fe400000000ff */
[----:B------:R-:W-:Y:S02]  /*dc20*/  LOP3.LUT R77, R77, 0x8080808, R62, 0x60, !PT ;  /* 0x080808084d4d7812 */ /* 0x000fe400078e603e */
[----:B------:R-:W-:Y:S01]  /*dc30*/  SHF.R.U32.HI R64, RZ, 0x4, R85 ;  /* 0x00000004ff407819 */ /* 0x000fe20000011655 */
[----:B------:R0:W-:Y:S01]  /*dc40*/  STS [R17+0x10], R58 ;  /* 0x0000103a11007388 */ /* 0x0001e20000000800 */
[----:B------:R-:W-:-:S02]  /*dc50*/  LOP3.LUT R73, R48, 0x80808080, R73, 0x6, !PT ;  /* 0x8080808030497812 */ /* 0x000fc400078e0649 */
[----:B------:R-:W-:Y:S02]  /*dc60*/  LOP3.LUT R48, R48, 0x7f7f7f7f, R67, 0x60, !PT ;  /* 0x7f7f7f7f30307812 */ /* 0x000fe400078e6043 */
[----:B------:R-:W-:Y:S02]  /*dc70*/  PRMT R67, R62, 0xba98, RZ ;  /* 0x0000ba983e437816 */ /* 0x000fe400000000ff */
[----:B------:R-:W-:Y:S02]  /*dc80*/  LOP3.LUT R66, R64, 0xf0f0f0f, RZ, 0xc0, !PT ;  /* 0x0f0f0f0f40427812 */ /* 0x000fe400078ec0ff */
[----:B0-----:R-:W-:Y:S02]  /*dc90*/  PRMT R58, R77, 0xba98, RZ ;  /* 0x0000ba984d3a7816 */ /* 0x001fe400000000ff */
[----:B------:R-:W-:Y:S02]  /*dca0*/  LOP3.LUT R69, R69, R60, RZ, 0xfc, !PT ;  /* 0x0000003c45457212 */ /* 0x000fe400078efcff */
[----:B------:R-:W-:-:S02]  /*dcb0*/  LOP3.LUT R75, R58, 0x80808080, R75, 0x6, !PT ;  /* 0x808080803a4b7812 */ /* 0x000fc400078e064b */
[----:B------:R-:W-:Y:S01]  /*dcc0*/  LOP3.LUT R58, R58, 0x7f7f7f7f, R67, 0x60, !PT ;  /* 0x7f7f7f7f3a3a7812 */ /* 0x000fe200078e6043 */
[----:B------:R-:W-:Y:S01]  /*dcd0*/  VIADD R67, R66, 0x78787878 ;  /* 0x7878787842437836 */ /* 0x000fe20000000000 */
[----:B------:R0:W-:Y:S01]  /*dce0*/  STS [R18+0x10], R69 ;  /* 0x0000104512007388 */ /* 0x0001e20000000800 */
[----:B------:R-:W-:Y:S01]  /*dcf0*/  LOP3.LUT R60, R85, 0xf0f0f0f, RZ, 0xc0, !PT ;  /* 0x0f0f0f0f553c7812 */ /* 0x000fe200078ec0ff */
[----:B------:R-:W-:Y:S02]  /*dd00*/  IMAD R88, R89, 0x10000, R88 ;  /* 0x0001000059587824 */ /* 0x000fe400078e0258 */
[----:B0-----:R-:W-:Y:S02]  /*dd10*/  LOP3.LUT R69, R67, R64, RZ, 0x3c, !PT ;  /* 0x0000004043457212 */ /* 0x001fe400078e3cff */
[----:B------:R-:W-:Y:S02]  /*dd20*/  IADD3 R62, PT, PT, R60, 0x78787878, RZ ;  /* 0x787878783c3e7810 */ /* 0x000fe40007ffe0ff */
[----:B------:R-:W-:-:S02]  /*dd30*/  LOP3.LUT R69, R69, 0x8080808, R66, 0x60, !PT ;  /* 0x0808080845457812 */ /* 0x000fc400078e6042 */
[----:B------:R-:W-:Y:S02]  /*dd40*/  LOP3.LUT R68, R88, 0xf0f0f0f, RZ, 0xc0, !PT ;  /* 0x0f0f0f0f58447812 */ /* 0x000fe400078ec0ff */
[----:B------:R-:W-:Y:S02]  /*dd50*/  PRMT R64, R69, 0xba98, RZ ;  /* 0x0000ba9845407816 */ /* 0x000fe400000000ff */
[----:B------:R-:W-:Y:S02]  /*dd60*/  PRMT R69, R66, 0xba98, RZ ;  /* 0x0000ba9842457816 */ /* 0x000fe400000000ff */
[----:B------:R-:W-:Y:S02]  /*dd70*/  LOP3.LUT R85, R62, R85, RZ, 0x3c, !PT ;  /* 0x000000553e557212 */ /* 0x000fe400078e3cff */
[C---:B------:R-:W-:Y:S02]  /*dd80*/  LOP3.LUT R67, R64.reuse, 0x80808080, R67, 0x6, !PT ;  /* 0x8080808040437812 */ /* 0x040fe400078e0643 */
[----:B------:R-:W-:Y:S01]  /*dd90*/  LOP3.LUT R64, R64, 0x7f7f7f7f, R69, 0x60, !PT ;  /* 0x7f7f7f7f40407812 */ /* 0x000fe200078e6045 */
[----:B------:R-:W-:Y:S01]  /*dda0*/  VIADD R69, R68, 0x78787878 ;  /* 0x7878787844457836 */ /* 0x000fe20000000000 */
[----:B------:R-:W-:Y:S01]  /*ddb0*/  LOP3.LUT R85, R85, 0x8080808, R60, 0x60, !PT ;  /* 0x0808080855557812 */ /* 0x000fe200078e603c */
[----:B------:R0:W-:Y:S01]  /*ddc0*/  STS [R18], R71 ;  /* 0x0000004712007388 */ /* 0x0001e20000000800 */
[----:B------:R-:W-:Y:S01]  /*ddd0*/  PRMT R60, R60, 0xba98, RZ ;  /* 0x0000ba983c3c7816 */ /* 0x000fe200000000ff */
[----:B---3--:R-:W-:Y:S01]  /*dde0*/  IMAD R90, R91, 0x10000, R90 ;  /* 0x000100005b5a7824 */ /* 0x008fe200078e025a */
[----:B------:R-:W-:-:S02]  /*ddf0*/  PRMT R85, R85, 0xba98, RZ ;  /* 0x0000ba9855557816 */ /* 0x000fc400000000ff */
[----:B------:R-:W-:Y:S02]  /*de00*/  LOP3.LUT R48, R73, R48, RZ, 0xfc, !PT ;  /* 0x0000003049307212 */ /* 0x000fe400078efcff */
[----:B------:R-:W-:Y:S02]  /*de10*/  LOP3.LUT R62, R85, 0x80808080, R62, 0x6, !PT ;  /* 0x80808080553e7812 */ /* 0x000fe400078e063e */
[----:B0-----:R-:W-:Y:S02]  /*de20*/  LOP3.LUT R71, R69, R88, RZ, 0x3c, !PT ;  /* 0x0000005845477212 */ /* 0x001fe400078e3cff */
[----:B------:R-:W-:Y:S02]  /*de30*/  SHF.R.U32.HI R88, RZ, 0x4, R88 ;  /* 0x00000004ff587819 */ /* 0x000fe40000011658 */
[----:B------:R-:W-:Y:S02]  /*de40*/  LOP3.LUT R85, R85, 0x7f7f7f7f, R60, 0x60, !PT ;  /* 0x7f7f7f7f55557812 */ /* 0x000fe400078e603c */
[----:B------:R-:W-:-:S02]  /*de50*/  LOP3.LUT R67, R67, R64, RZ, 0xfc, !PT ;  /* 0x0000004043437212 */ /* 0x000fc400078efcff */
[----:B------:R-:W-:Y:S02]  /*de60*/  LOP3.LUT R71, R71, 0x8080808, R68, 0x60, !PT ;  /* 0x0808080847477812 */ /* 0x000fe400078e6044 */
[----:B------:R-:W-:Y:S01]  /*de70*/  SHF.R.U32.HI R64, RZ, 0x4, R90 ;  /* 0x00000004ff407819 */ /* 0x000fe2000001165a */
[----:B------:R0:W-:Y:S01]  /*de80*/  STS [R19], R48 ;  /* 0x0000003013007388 */ /* 0x0001e20000000800 */
[----:B------:R-:W-:Y:S02]  /*de90*/  LOP3.LUT R60, R88, 0xf0f0f0f, RZ, 0xc0, !PT ;  /* 0x0f0f0f0f583c7812 */ /* 0x000fe400078ec0ff */
[----:B------:R-:W-:Y:S02]  /*dea0*/  LOP3.LUT R85, R62, R85, RZ, 0xfc, !PT ;  /* 0x000000553e557212 */ /* 0x000fe400078efcff */
[----:B------:R-:W-:Y:S02]  /*deb0*/  LOP3.LUT R62, R90, 0xf0f0f0f, RZ, 0xc0, !PT ;  /* 0x0f0f0f0f5a3e7812 */ /* 0x000fe400078ec0ff */
[----:B------:R-:W-:-:S02]  /*dec0*/  LOP3.LUT R66, R64, 0xf0f0f0f, RZ, 0xc0, !PT ;  /* 0x0f0f0f0f40427812 */ /* 0x000fc400078ec0ff */
[----:B0-----:R-:W-:Y:S02]  /*ded0*/  PRMT R48, R71, 0xba98, RZ ;  /* 0x0000ba9847307816 */ /* 0x001fe400000000ff */
[----:B------:R-:W-:Y:S02]  /*dee0*/  PRMT R71, R68, 0xba98, RZ ;  /* 0x0000ba9844477816 */ /* 0x000fe400000000ff */
[----:B------:R-:W-:Y:S02]  /*def0*/  IADD3 R73, PT, PT, R60, 0x78787878, RZ ;  /* 0x787878783c497810 */ /* 0x000fe40007ffe0ff */
[----:B------:R-:W-:Y:S01]  /*df00*/  LOP3.LUT R69, R48, 0x80808080, R69, 0x6, !PT ;  /* 0x8080808030457812 */ /* 0x000fe200078e0645 */
[----:B------:R-:W-:Y:S01]  /*df10*/  VIADD R81, R66, 0x78787878 ;  /* 0x7878787842517836 */ /* 0x000fe20000000000 */
[----:B------:R-:W-:Y:S01]  /*df20*/  LOP3.LUT R58, R75, R58, RZ, 0xfc, !PT ;  /* 0x0000003a4b3a7212 */ /* 0x000fe200078efcff */
[----:B------:R-:W-:Y:S01]  /*df30*/  VIADD R75, R62, 0x78787878 ;  /* 0x787878783e4b7836 */ /* 0x000fe20000000000 */
[----:B------:R-:W-:-:S02]  /*df40*/  LOP3.LUT R48, R48, 0x7f7f7f7f, R71, 0x60, !PT ;  /* 0x7f7f7f7f30307812 */ /* 0x000fc400078e6047 */
[----:B------:R-:W-:Y:S02]  /*df50*/  LOP3.LUT R71, R73, R88, RZ, 0x3c, !PT ;  /* 0x0000005849477212 */ /* 0x000fe400078e3cff */
[----:B------:R-:W-:Y:S02]  /*df60*/  LOP3.LUT R77, R75, R90, RZ, 0x3c, !PT ;  /* 0x0000005a4b4d7212 */ /* 0x000fe400078e3cff */
[----:B------:R-:W-:Y:S02]  /*df70*/  LOP3.LUT R71, R71, 0x8080808, R60, 0x60, !PT ;  /* 0x0808080847477812 */ /* 0x000fe400078e603c */
[----:B------:R-:W-:Y:S01]  /*df80*/  LOP3.LUT R83, R81, R64, RZ, 0x3c, !PT ;  /* 0x0000004051537212 */ /* 0x000fe200078e3cff */
[----:B------:R0:W-:Y:S01]  /*df90*/  STS [R19+0x10], R58 ;  /* 0x0000103a13007388 */ /* 0x0001e20000000800 */
[----:B------:R-:W-:Y:S02]  /*dfa0*/  LOP3.LUT R48, R69, R48, RZ, 0xfc, !PT ;  /* 0x0000003045307212 */ /* 0x000fe400078efcff */
[----:B------:R-:W-:-:S02]  /*dfb0*/  LOP3.LUT R77, R77, 0x8080808, R62, 0x60, !PT ;  /* 0x080808084d4d7812 */ /* 0x000fc400078e603e */
[----:B------:R-:W-:Y:S02]  /*dfc0*/  PRMT R69, R60, 0xba98, RZ ;  /* 0x0000ba983c457816 */ /* 0x000fe400000000ff */
[----:B------:R-:W-:Y:S02]  /*dfd0*/  LOP3.LUT R83, R83, 0x8080808, R66, 0x60, !PT ;  /* 0x0808080853537812 */ /* 0x000fe400078e6042 */
[----:B0-----:R-:W-:Y:S02]  /*dfe0*/  PRMT R58, R71, 0xba98, RZ ;  /* 0x0000ba98473a7816 */ /* 0x001fe400000000ff */
[----:B------:R-:W-:Y:S02]  /*dff0*/  PRMT R79, R62, 0xba98, RZ ;  /* 0x0000ba983e4f7816 */ /* 0x000fe400000000ff */
[----:B------:R-:W-:Y:S02]  /*e000*/  LOP3.LUT R73, R58, 0x80808080, R73, 0x6, !PT ;  /* 0x808080803a497812 */ /* 0x000fe400078e0649 */
[----:B------:R-:W-:-:S02]  /*e010*/  PRMT R60, R77, 0xba98, RZ ;  /* 0x0000ba984d3c7816 */ /* 0x000fc400000000ff */
[----:B------:R-:W-:Y:S02]  /*e020*/  LOP3.LUT R58, R58, 0x7f7f7f7f, R69, 0x60, !PT ;  /* 0x7f7f7f7f3a3a7812 */ /* 0x000fe400078e6045 */
[----:B------:R-:W-:Y:S02]  /*e030*/  PRMT R62, R83, 0xba98, RZ ;  /* 0x0000ba98533e7816 */ /* 0x000fe400000000ff */
[----:B------:R-:W-:Y:S02]  /*e040*/  PRMT R69, R66, 0xba98, RZ ;  /* 0x0000ba9842457816 */ /* 0x000fe400000000ff */
[----:B------:R-:W-:Y:S02]  /*e050*/  LOP3.LUT R75, R60, 0x80808080, R75, 0x6, !PT ;  /* 0x808080803c4b7812 */ /* 0x000fe400078e064b */
[----:B------:R-:W-:Y:S02]  /*e060*/  LOP3.LUT R81, R62, 0x80808080, R81, 0x6, !PT ;  /* 0x808080803e517812 */ /* 0x000fe400078e0651 */
[----:B------:R-:W-:-:S02]  /*e070*/  LOP3.LUT R60, R60, 0x7f7f7f7f, R79, 0x60, !PT ;  /* 0x7f7f7f7f3c3c7812 */ /* 0x000fc400078e604f */
[----:B------:R-:W-:Y:S02]  /*e080*/  LOP3.LUT R62, R62, 0x7f7f7f7f, R69, 0x60, !PT ;  /* 0x7f7f7f7f3e3e7812 */ /* 0x000fe400078e6045 */
[----:B------:R-:W-:Y:S01]  /*e090*/  LOP3.LUT R58, R73, R58, RZ, 0xfc, !PT ;  /* 0x0000003a493a7212 */ /* 0x000fe200078efcff */
[----:B------:R-:W-:Y:S01]  /*e0a0*/  HADD2.F32 R56, -RZ, R56.H0_H0 ;  /* 0x20000038ff387230 */ /* 0x000fe20000004100 */
[----:B------:R-:W-:Y:S02]  /*e0b0*/  LOP3.LUT R75, R75, R60, RZ, 0xfc, !PT ;  /* 0x0000003c4b4b7212 */ /* 0x000fe400078efcff */
[----:B------:R-:W-:Y:S01]  /*e0c0*/  LOP3.LUT R81, R81, R62, RZ, 0xfc, !PT ;  /* 0x0000003e51517212 */ /* 0x000fe200078efcff */
[----:B--2---:R-:W-:Y:S01]  /*e0d0*/  HADD2.F32 R54, -RZ, R54.H0_H0 ;  /* 0x20000036ff367230 */ /* 0x004fe20000004100 */
[----:B------:R-:W-:Y:S01]  /*e0e0*/  STS [R20], R85 ;  /* 0x0000005514007388 */ /* 0x000fe20000000800 */
[----:B------:R-:W-:Y:S02]  /*e0f0*/  HADD2.F32 R52, -RZ, R52.H0_H0 ;  /* 0x20000034ff347230 */ /* 0x000fe40000004100 */
[----:B----4-:R-:W-:Y:S01]  /*e100*/  HADD2.F32 R50, -RZ, R50.H0_H0 ;  /* 0x20000032ff327230 */ /* 0x010fe20000004100 */
        /* <DEDUP_REMOVED lines=26> */
[----:B------:R-:W4:Y:S04]  /*e2b0*/  LDS.128 R64, [R23] ;  /* 0x0000000017407984 */ /* 0x000f280000000c00 */
[----:B------:R-:W5:Y:S04]  /*e2c0*/  LDS.128 R56, [R23+0x980] ;  /* 0x0009800017387984 */ /* 0x000f680000000c00 */
[----:B------:R-:W5:Y:S04]  /*e2d0*/  LDS.128 R68, [R25+0x90] ;  /* 0x0000900019447984 */ /* 0x000f680000000c00 */
[----:B------:R-:W-:Y:S04]  /*e2e0*/  LDS R86, [R24+0x910] ;  /* 0x0009100018567984 */ /* 0x000fe80000000800 */
[----:B------:R-:W5:Y:S01]  /*e2f0*/  LDS R87, [R24+0x920] ;  /* 0x0009200018577984 */ /* 0x000f620000000800 */
[----:B0-----:R-:W-:-:S02]  /*e300*/  IMAD R49, R131, 0x90, RZ ;  /* 0x0000009083317824 */ /* 0x001fc400078e02ff */
[----:B------:R-:W-:Y:S01]  /*e310*/  IMAD.WIDE.U32 R100, R27, 0x90, R100 ;  /* 0x000000901b647825 */ /* 0x000fe200078e0064 */
[----:B------:R-:W-:Y:S01]  /*e320*/  MOV R92, R202 ;  /* 0x000000ca005c7202 */ /* 0x000fe20000000f00 */
[----:B------:R-:W-:Y:S04]  /*e330*/  LDS.128 R52, [R23+0x1c80] ;  /* 0x001c800017347984 */ /* 0x000fe80000000c00 */
[----:B------:R-:W-:Y:S01]  /*e340*/  LDS R84, [R24+0x30] ;  /* 0x0000300018547984 */ /* 0x000fe20000000800 */
[-C--:B-1----:R-:W-:Y:S01]  /*e350*/  IMMA.16832.S8.S8 R72, R104.ROW, R80.reuse.COL, RZ ;  /* 0x0000005068487237 */ /* 0x082fe20000405cff */
[----:B------:R-:W-:Y:S02]  /*e360*/  IMAD.IADD R101, R101, 0x1, R49 ;  /* 0x0000000165657824 */ /* 0x000fe400078e0231 */
[----:B------:R-:W-:Y:S04]  /*e370*/  LDS R85, [R24+0x40] ;  /* 0x0000400018557984 */ /* 0x000fe80000000800 */
[----:B------:R-:W0:Y:S01]  /*e380*/  LDS.128 R48, [R23+0x1300] ;  /* 0x0013000017307984 */ /* 0x000e220000000c00 */
[----:B--2---:R-:W-:Y:S01]  /*e390*/  IMMA.16832.S8.S8 R80, R88.ROW, R80.COL, RZ ;  /* 0x0000005058507237 */ /* 0x004fe20000405cff */
[----:B---3--:R-:W-:-:S02]  /*e3a0*/  HADD2.F32 R223, -RZ, R61.H0_H0 ;  /* 0x2000003dffdf7230 */ /* 0x008fc40000004100 */
[----:B------:R-:W-:Y:S01]  /*e3b0*/  LDSM.16.M88.4 R92, [R92] ;  /* 0x000000005c5c783b */ /* 0x000fe20000000200 */
[----:B------:R-:W-:Y:S01]  /*e3c0*/  HADD2.F32 R225, -RZ, R60.H0_H0 ;  /* 0x2000003cffe17230 */ /* 0x000fe20000004100 */
[----:B------:R-:W-:Y:S01]  /*e3d0*/  MOV R102, R194 ;  /* 0x000000c200667202 */ /* 0x000fe20000000f00 */
[----:B------:R-:W-:Y:S01]  /*e3e0*/  HADD2.F32 R146, -RZ, R63.H0_H0 ;  /* 0x2000003fff927230 */ /* 0x000fe20000004100 */
[----:B------:R-:W1:Y:S04]  /*e3f0*/  LDS.128 R76, [R25+0x900] ;  /* 0x00090000194c7984 */ /* 0x000e680000000c00 */
[----:B------:R-:W2:Y:S01]  /*e400*/  LDG.E.CONSTANT R167, desc[UR6][R100.64] ;  /* 0x0000000664a77981 */ /* 0x000ea2000c1e9900 */
[----:B------:R-:W-:Y:S02]  /*e410*/  I2FP.F32.S32 R61, R72 ;  /* 0x00000048003d7245 */ /* 0x000fe40000201400 */
[----:B------:R-:W-:Y:S01]  /*e420*/  I2FP.F32.S32 R227, R74 ;  /* 0x0000004a00e37245 */ /* 0x000fe20000201400 */
[----:B------:R-:W3:Y:S01]  /*e430*/  LDG.E.CONSTANT R165, desc[UR6][R100.64+0x400] ;  /* 0x0004000664a57981 */ /* 0x000ee2000c1e9900 */
[----:B------:R-:W-:Y:S01]  /*e440*/  I2FP.F32.S32 R63, R73 ;  /* 0x00000049003f7245 */ /* 0x000fe20000201400 */
[----:B----4-:R-:W-:Y:S01]  /*e450*/  FMUL R224, R64, R61 ;  /* 0x0000003d40e07220 */ /* 0x010fe20000400000 */
[----:B------:R-:W-:Y:S01]  /*e460*/  I2FP.F32.S32 R229, R75 ;  /* 0x0000004b00e57245 */ /* 0x000fe20000201400 */
[----:B------:R-:W4:Y:S01]  /*e470*/  LDG.E.CONSTANT R163, desc[UR6][R100.64+0x800] ;  /* 0x0008000664a37981 */ /* 0x000f22000c1e9900 */
[----:B-----5:R-:W-:Y:S01]  /*e480*/  FMUL R227, R56, R227 ;  /* 0x000000e338e37220 */ /* 0x020fe20000400000 */
[----:B------:R-:W-:Y:S01]  /*e490*/  FFMA R224, R225, R224, R219 ;  /* 0x000000e0e1e07223 */ /* 0x000fe200000000db */
[----:B------:R-:W-:Y:S01]  /*e4a0*/  HADD2.F32 R219, -RZ, R68.H0_H0 ;  /* 0x20000044ffdb7230 */ /* 0x000fe20000004100 */
[----:B------:R-:W5:Y:S01]  /*e4b0*/  LDG.E.CONSTANT R159, desc[UR6][R100.64+0xc00] ;  /* 0x000c0006649f7981 */ /* 0x000f62000c1e9900 */
[----:B------:R-:W-:Y:S01]  /*e4c0*/  FMUL R68, R64, R63 ;  /* 0x0000003f40447220 */ /* 0x000fe20000400000 */
[----:B------:R-:W-:-:S02]  /*e4d0*/  FMUL R229, R56, R229 ;  /* 0x000000e538e57220 */ /* 0x000fc40000400000 */
[----:B------:R-:W5:Y:S04]  /*e4e0*/  LDG.E.CONSTANT R157, desc[UR6][R100.64+0x1000] ;  /* 0x00100006649d7981 */ /* 0x000f68000c1e9900 */
[----:B------:R-:W5:Y:S04]  /*e4f0*/  LDG.E.CONSTANT R155, desc[UR6][R100.64+0x1400] ;  /* 0x00140006649b7981 */ /* 0x000f68000c1e9900 */
[----:B------:R-:W5:Y:S04]  /*e500*/  LDG.E.CONSTANT R153, desc[UR6][R100.64+0x1800] ;  /* 0x0018000664997981 */ /* 0x000f68000c1e9900 */
[----:B------:R-:W5:Y:S04]  /*e510*/  LDG.E.CONSTANT R149, desc[UR6][R100.64+0x1c00] ;  /* 0x001c000664957981 */ /* 0x000f68000c1e9900 */
[----:B------:R0:W5:Y:S04]  /*e520*/  LDG.E.CONSTANT R147, desc[UR6][R100.64+0x2000] ;  /* 0x0020000664937981 */ /* 0x000168000c1e9900 */
[----:B------:R-:W1:Y:S01]  /*e530*/  LDS.128 R72, [R25+0x990] ;  /* 0x0009900019487984 */ /* 0x000e620000000c00 */
[----:B------:R-:W-:Y:S01]  /*e540*/  FFMA R218, R225, R227, R218 ;  /* 0x000000e3e1da7223 */ /* 0x000fe200000000da */
[----:B------:R-:W-:-:S02]  /*e550*/  FFMA R227, R219, R68, R97 ;  /* 0x00000044dbe37223 */ /* 0x000fc40000000061 */
[----:B0-----:R-:W0:Y:S01]  /*e560*/  LDSM.16.M88.4 R100, [R102] ;  /* 0x000000006664783b */ /* 0x001e220000000200 */
[----:B------:R-:W-:Y:S01]  /*e570*/  FFMA R68, R219, R229, R96 ;  /* 0x000000e5db447223 */ /* 0x000fe20000000060 */
[----:B------:R-:W-:Y:S02]  /*e580*/  I2FP.F32.S32 R231, R80 ;  /* 0x0000005000e77245 */ /* 0x000fe40000201400 */
[----:B------:R-:W-:Y:S01]  /*e590*/  I2FP.F32.S32 R233, R81 ;  /* 0x0000005100e97245 */ /* 0x000fe20000201400 */
[----:B------:R-:W-:Y:S01]  /*e5a0*/  LDS R96, [R24+0x930] ;  /* 0x0009300018607984 */ /* 0x000fe20000000800 */
[----:B------:R-:W-:Y:S02]  /*e5b0*/  I2FP.F32.S32 R235, R82 ;  /* 0x0000005200eb7245 */ /* 0x000fe40000201400 */
[----:B------:R-:W-:Y:S01]  /*e5c0*/  I2FP.F32.S32 R237, R83 ;  /* 0x0000005300ed7245 */ /* 0x000fe20000201400 */
[----:B------:R-:W0:Y:S01]  /*e5d0*/  LDS R97, [R24+0x940] ;  /* 0x0009400018617984 */ /* 0x000e220000000800 */
[----:B------:R-:W-:Y:S01]  /*e5e0*/  IMMA.16832.S8.S8 R80, R104.ROW, R86.COL, RZ ;  /* 0x0000005668507237 */ /* 0x000fe20000405cff */
[----:B------:R-:W-:-:S02]  /*e5f0*/  HADD2.F32 R154, -RZ, R62.H0_H0 ;  /* 0x2000003eff9a7230 */ /* 0x000fc40000004100 */
[----:B------:R-:W-:-:S05]  /*e600*/  FMUL R231, R48, R231 ;  /* 0x000000e730e77220 */ /* 0x000fca0000400000 */
[----:B------:R-:W-:Y:S01]  /*e610*/  IMMA.16832.S8.S8 R60, R88.ROW, R86.COL, RZ ;  /* 0x00000056583c7237 */ /* 0x000fe20000405cff */
[----:B------:R-:W-:Y:S01]  /*e620*/  FMUL R233, R48, R233 ;  /* 0x000000e930e97220 */ /* 0x000fe20000400000 */
[C---:B------:R-:W-:Y:S01]  /*e630*/  FMUL R234, R52.reuse, R235 ;  /* 0x000000eb34ea7220 */ /* 0x040fe20000400000 */
[----:B------:R-:W-:Y:S01]  /*e640*/  FMUL R237, R52, R237 ;  /* 0x000000ed34ed7220 */ /* 0x000fe20000400000 */
[----:B------:R-:W-:Y:S01]  /*e650*/  FFMA R232, R225, R231, R98 ;  /* 0x000000e7e1e87223 */ /* 0x000fe20000000062 */
[----:B------:R-:W-:Y:S01]  /*e660*/  FFMA R214, R219, R233, R214 ;  /* 0x000000e9dbd67223 */ /* 0x000fe200000000d6 */
[----:B------:R-:W-:Y:S01]  /*e670*/  FFMA R234, R225, R234, R151 ;  /* 0x000000eae1ea7223 */ /* 0x000fe20000000097 */
[----:B------:R-:W-:Y:S01]  /*e680*/  FFMA R98, R219, R237, R150 ;  /* 0x000000eddb627223 */ /* 0x000fe20000000096 */
[----:B-1----:R-:W-:Y:S01]  /*e690*/  HADD2.F32 R76, -RZ, R76.H0_H0 ;  /* 0x2000004cff4c7230 */ /* 0x002fe20000004100 */
[----:B------:R-:W-:Y:S02]  /*e6a0*/  LDS R150, [R24+0x1210] ;  /* 0x0012100018967984 */ /* 0x000fe40000000800 */
[----:B------:R-:W-:-:S02]  /*e6b0*/  I2FP.F32.S32 R87, R80 ;  /* 0x0000005000577245 */ /* 0x000fc40000201400 */
[----:B------:R-:W-:Y:S02]  /*e6c0*/  I2FP.F32.S32 R151, R82 ;  /* 0x0000005200977245 */ /* 0x000fe40000201400 */
[----:B------:R-:W-:Y:S02]  /*e6d0*/  I2FP.F32.S32 R219, R81 ;  /* 0x0000005100db7245 */ /* 0x000fe40000201400 */
[----:B------:R-:W-:Y:S02]  /*e6e0*/  I2FP.F32.S32 R225, R83 ;  /* 0x0000005300e17245 */ /* 0x000fe40000201400 */
[----:B------:R-:W-:Y:S01]  /*e6f0*/  IMMA.16832.S8.S8 R80, R92.ROW, R84.COL, RZ ;  /* 0x000000545c507237 */ /* 0x000fe20000405cff */
[----:B------:R-:W-:Y:S01]  /*e700*/  FMUL R151, R56, R151 ;  /* 0x0000009738977220 */ /* 0x000fe20000400000 */
[----:B------:R-:W-:Y:S01]  /*e710*/  I2FP.F32.S32 R229, R60 ;  /* 0x0000003c00e57245 */ /* 0x000fe20000201400 */
[----:B------:R-:W-:Y:S01]  /*e720*/  FMUL R87, R64, R87 ;  /* 0x0000005740577220 */ /* 0x000fe20000400000 */
[----:B------:R-:W-:-:S02]  /*e730*/  I2FP.F32.S32 R231, R62 ;  /* 0x0000003e00e77245 */ /* 0x000fc40000201400 */
[----:B------:R-:W-:Y:S02]  /*e740*/  I2FP.F32.S32 R61, R61 ;  /* 0x0000003d003d7245 */ /* 0x000fe40000201400 */
[----:B------:R-:W-:Y:S01]  /*e750*/  I2FP.F32.S32 R63, R63 ;  /* 0x0000003f003f7245 */ /* 0x000fe20000201400 */
[----:B------:R-:W-:Y:S01]  /*e760*/  FFMA R222, R76, R151, R222 ;  /* 0x000000974cde7223 */ /* 0x000fe200000000de */
[----:B------:R-:W-:Y:S01]  /*e770*/  FMUL R229, R48, R229 ;  /* 0x000000e530e57220 */ /* 0x000fe20000400000 */
[----:B------:R-:W-:Y:S01]  /*e780*/  FFMA R230, R76, R87, R217 ;  /* 0x000000574ce67223 */ /* 0x000fe200000000d9 */
[----:B------:R-:W1:Y:S01]  /*e790*/  LDS R151, [R24+0x1220] ;  /* 0x0012200018977984 */ /* 0x000e620000000800 */
[----:B------:R-:W-:Y:S01]  /*e7a0*/  FMUL R231, R52, R231 ;  /* 0x000000e734e77220 */ /* 0x000fe20000400000 */
[----:B------:R-:W-:Y:S01]  /*e7b0*/  HADD2.F32 R228, -RZ, R72.H0_H0 ;  /* 0x20000048ffe47230 */ /* 0x000fe20000004100 */
[----:B0-----:R-:W-:Y:S01]  /*e7c0*/  IMMA.16832.S8.S8 R84, R100.ROW, R84.COL, RZ ;  /* 0x0000005464547237 */ /* 0x001fe20000405cff */
        /* <DEDUP_REMOVED lines=25> */
[----:B------:R-:W-:Y:S01]  /*e960*/  HADD2.F32 R69, -RZ, R69.H0_H0 ;  /* 0x20000045ff457230 */ /* 0x000fe20000004100 */
[----:B------:R-:W-:Y:S01]  /*e970*/  I2FP.F32.S32 R62, R62 ;  /* 0x0000003e003e7245 */ /* 0x000fe20000201400 */
[----:B------:R-:W-:Y:S01]  /*e980*/  FMUL R219, R57, R236 ;  /* 0x000000ec39db7220 */ /* 0x000fe20000400000 */
[----:B------:R-:W-:Y:S01]  /*e990*/  I2FP.F32.S32 R60, R60 ;  /* 0x0000003c003c7245 */ /* 0x000fe20000201400 */
[----:B------:R-:W-:Y:S01]  /*e9a0*/  FMUL R87, R49, R240 ;  /* 0x000000f031577220 */ /* 0x000fe20000400000 */
[----:B------:R-:W-:Y:S01]  /*e9b0*/  FFMA R217, R223, R217, R232 ;  /* 0x000000d9dfd97223 */ /* 0x000fe200000000e8 */
[----:B------:R-:W-:Y:S01]  /*e9c0*/  FMUL R220, R65, R220 ;  /* 0x000000dc41dc7220 */ /* 0x000fe20000400000 */
[----:B------:R-:W-:-:S02]  /*e9d0*/  FMUL R85, R57, R238 ;  /* 0x000000ee39557220 */ /* 0x000fc40000400000 */
[----:B------:R-:W-:Y:S02]  /*e9e0*/  I2FP.F32.S32 R80, R80 ;  /* 0x0000005000507245 */ /* 0x000fe40000201400 */
[----:B------:R-:W-:Y:S01]  /*e9f0*/  I2FP.F32.S32 R82, R82 ;  /* 0x0000005200527245 */ /* 0x000fe20000201400 */
[----:B------:R-:W-:Y:S01]  /*ea00*/  FMUL R97, R53, R242 ;  /* 0x000000f235617220 */ /* 0x000fe20000400000 */
[----:B------:R-:W-:Y:S01]  /*ea10*/  I2FP.F32.S32 R232, R61 ;  /* 0x0000003d00e87245 */ /* 0x000fe20000201400 */
[----:B------:R-:W-:Y:S02]  /*ea20*/  HADD2.F32 R77, -RZ, R77.H0_H0 ;  /* 0x2000004dff4d7230 */ /* 0x000fe40000004100 */
[C---:B------:R-:W-:Y:S01]  /*ea30*/  FFMA R225, R223.reuse, R216, R224 ;  /* 0x000000d8dfe17223 */ /* 0x040fe200000000e0 */
[----:B------:R-:W-:Y:S01]  /*ea40*/  FFMA R215, R223, R215, R234 ;  /* 0x000000d7dfd77223 */ /* 0x000fe200000000ea */
[----:B------:R-:W-:Y:S01]  /*ea50*/  FMUL R61, R57, R62 ;  /* 0x0000003e393d7220 */ /* 0x000fe20000400000 */
[----:B------:R-:W-:Y:S01]  /*ea60*/  FFMA R219, R223, R219, R218 ;  /* 0x000000dbdfdb7223 */ /* 0x000fe200000000da */
        /* <DEDUP_REMOVED lines=8> */
[----:B------:R-:W-:Y:S01]  /*eaf0*/  I2FP.F32.S32 R236, R81 ;  /* 0x0000005100ec7245 */ /* 0x000fe20000201400 */
[----:B------:R-:W-:Y:S01]  /*eb00*/  LDS R68, [R24+0x1230] ;  /* 0x0012300018447984 */ /* 0x000fe20000000800 */
[----:B------:R-:W-:Y:S01]  /*eb10*/  I2FP.F32.S32 R238, R83 ;  /* 0x0000005300ee7245 */ /* 0x000fe20000201400 */
[----:B------:R-:W-:-:S02]  /*eb20*/  FFMA R224, R77, R61, R222 ;  /* 0x0000003d4de07223 */ /* 0x000fc400000000de */
[----:B------:R-:W0:Y:S01]  /*eb30*/  LDS R69, [R24+0x1240] ;  /* 0x0012400018457984 */ /* 0x000e220000000800 */
[C---:B------:R-:W-:Y:S01]  /*eb40*/  FFMA R227, R77.reuse, R60, R230 ;  /* 0x0000003c4de37223 */ /* 0x040fe200000000e6 */
[C---:B------:R-:W-:Y:S01]  /*eb50*/  FFMA R223, R77.reuse, R80, R229 ;  /* 0x000000504ddf7223 */ /* 0x040fe200000000e5 */
[----:B------:R-:W-:Y:S01]  /*eb60*/  FFMA R222, R77, R82, R231 ;  /* 0x000000524dde7223 */ /* 0x000fe200000000e7 */
[----:B------:R-:W-:Y:S02]  /*eb70*/  HADD2.F32 R73, -RZ, R73.H0_H0 ;  /* 0x20000049ff497230 */ /* 0x000fe40000004100 */
[----:B------:R-:W-:Y:S01]  /*eb80*/  FMUL R77, R57, R234 ;  /* 0x000000ea394d7220 */ /* 0x000fe20000400000 */
[----:B------:R-:W-:Y:S01]  /*eb90*/  FMUL R81, R49, R236 ;  /* 0x000000ec31517220 */ /* 0x000fe20000400000 */
[----:B------:R-:W-:Y:S01]  /*eba0*/  FMUL R83, R53, R238 ;  /* 0x000000ee35537220 */ /* 0x000fe20000400000 */
[-C--:B-1----:R-:W-:Y:S01]  /*ebb0*/  IMMA.16832.S8.S8 R96, R104.ROW, R150.reuse.COL, RZ ;  /* 0x0000009668607237 */ /* 0x082fe20000405cff */
[----:B------:R-:W-:Y:S07]  /*ebc0*/  LDS.128 R84, [R25+0x1200] ;  /* 0x0012000019547984 */ /* 0x000fee0000000c00 */
[----:B------:R-:W-:Y:S01]  /*ebd0*/  IMMA.16832.S8.S8 R60, R88.ROW, R150.COL, RZ ;  /* 0x00000096583c7237 */ /* 0x000fe20000405cff */
[C---:B------:R-:W-:Y:S01]  /*ebe0*/  FFMA R150, R73.reuse, R77, R72 ;  /* 0x0000004d49967223 */ /* 0x040fe20000000048 */
[C---:B------:R-:W-:Y:S01]  /*ebf0*/  FFMA R77, R73.reuse, R81, R76 ;  /* 0x00000051494d7223 */ /* 0x040fe2000000004c */
[----:B------:R-:W-:Y:S01]  /*ec00*/  FFMA R76, R73, R83, R228 ;  /* 0x00000053494c7223 */ /* 0x000fe200000000e4 */
[----:B------:R-:W-:Y:S01]  /*ec10*/  FMUL R232, R65, R232 ;  /* 0x000000e841e87220 */ /* 0x000fe20000400000 */
[----:B------:R-:W1:Y:S03]  /*ec20*/  LDS.128 R80, [R25+0x1290] ;  /* 0x0012900019507984 */ /* 0x000e660000000c00 */
[-C--:B0-----:R-:W-:Y:S01]  /*ec30*/  IMMA.16832.S8.S8 R104, R104.ROW, R144.reuse.COL, RZ ;  /* 0x0000009068687237 */ /* 0x081fe20000405cff */
[----:B------:R-:W-:Y:S01]  /*ec40*/  FFMA R226, R73, R232, R226 ;  /* 0x000000e849e27223 */ /* 0x000fe200000000e2 */
[----:B------:R-:W-:Y:S04]  /*ec50*/  LDS R72, [R24+0x1b30] ;  /* 0x001b300018487984 */ /* 0x000fe80000000800 */
[----:B------:R-:W0:Y:S02]  /*ec60*/  LDS R73, [R24+0x1b40] ;  /* 0x001b400018497984 */ /* 0x000e240000000800 */
[----:B------:R-:W-:Y:S01]  /*ec70*/  IMMA.16832.S8.S8 R88, R88.ROW, R144.COL, RZ ;  /* 0x0000009058587237 */ /* 0x000fe20000405cff */
[----:B------:R-:W-:-:S02]  /*ec80*/  I2FP.F32.S32 R237, R96 ;  /* 0x0000006000ed7245 */ /* 0x000fc40000201400 */
[----:B------:R-:W-:Y:S02]  /*ec90*/  I2FP.F32.S32 R97, R97 ;  /* 0x0000006100617245 */ /* 0x000fe40000201400 */
[----:B------:R-:W-:Y:S01]  /*eca0*/  I2FP.F32.S32 R145, R98 ;  /* 0x0000006200917245 */ /* 0x000fe20000201400 */
[----:B------:R-:W-:-:S05]  /*ecb0*/  FMUL R237, R64, R237 ;  /* 0x000000ed40ed7220 */ /* 0x000fca0000400000 */
[----:B------:R-:W-:Y:S02]  /*ecc0*/  I2FP.F32.S32 R229, R104 ;  /* 0x0000006800e57245 */ /* 0x000fe40000201400 */
[----:B------:R-:W-:Y:S02]  /*ecd0*/  I2FP.F32.S32 R105, R105 ;  /* 0x0000006900697245 */ /* 0x000fe40000201400 */
[----:B------:R-:W-:Y:S01]  /*ece0*/  I2FP.F32.S32 R107, R107 ;  /* 0x0000006b006b7245 */ /* 0x000fe20000201400 */
[C---:B------:R-:W-:Y:S01]  /*ecf0*/  FMUL R97, R64.reuse, R97 ;  /* 0x0000006140617220 */ /* 0x040fe20000400000 */
[----:B------:R-:W-:Y:S01]  /*ed00*/  FMUL R229, R64, R229 ;  /* 0x000000e540e57220 */ /* 0x000fe20000400000 */
[----:B------:R-:W-:Y:S01]  /*ed10*/  FMUL R96, R56, R145 ;  /* 0x0000009138607220 */ /* 0x000fe20000400000 */
[----:B------:R-:W-:Y:S01]  /*ed20*/  I2FP.F32.S32 R231, R106 ;  /* 0x0000006a00e77245 */ /* 0x000fe20000201400 */
[----:B------:R-:W-:Y:S01]  /*ed30*/  FMUL R64, R64, R105 ;  /* 0x0000006940407220 */ /* 0x000fe20000400000 */
[----:B------:R-:W-:Y:S01]  /*ed40*/  FMUL R145, R56, R107 ;  /* 0x0000006b38917220 */ /* 0x000fe20000400000 */
[----:B------:R-:W-:Y:S01]  /*ed50*/  I2FP.F32.S32 R99, R99 ;  /* 0x0000006300637245 */ /* 0x000fe20000201400 */
[----:B------:R-:W-:Y:S01]  /*ed60*/  IMMA.16832.S8.S8 R104, R92.ROW, R68.COL, RZ ;  /* 0x000000445c687237 */ /* 0x000fe20000405cff */
        /* <DEDUP_REMOVED lines=9> */
[----:B------:R-:W-:-:S02]  /*ee00*/  I2FP.F32.S32 R241, R91 ;  /* 0x0000005b00f17245 */ /* 0x000fc40000201400 */
[----:B------:R-:W-:Y:S01]  /*ee10*/  IMMA.16832.S8.S8 R88, R100.ROW, R68.COL, RZ ;  /* 0x0000004464587237 */ /* 0x000fe20000405cff */
[----:B------:R-:W-:Y:S01]  /*ee20*/  FMUL R69, R52, R63 ;  /* 0x0000003f34457220 */ /* 0x000fe20000400000 */
[C---:B------:R-:W-:Y:S01]  /*ee30*/  FMUL R60, R48.reuse, R61 ;  /* 0x0000003d303c7220 */ /* 0x040fe20000400000 */
[----:B-1----:R-:W-:Y:S02]  /*ee40*/  HADD2.F32 R63, -RZ, R80.H0_H0 ;  /* 0x20000050ff3f7230 */ /* 0x002fe40000004100 */
[----:B------:R-:W-:Y:S01]  /*ee50*/  FMUL R239, R48, R151 ;  /* 0x0000009730ef7220 */ /* 0x000fe20000400000 */
[----:B------:R-:W-:Y:S01]  /*ee60*/  HADD2.F32 R61, -RZ, R84.H0_H0 ;  /* 0x20000054ff3d7230 */ /* 0x000fe20000004100 */
[----:B------:R-:W-:Y:S01]  /*ee70*/  MOV R221, R200 ;  /* 0x000000c800dd7202 */ /* 0x000fe20000000f00 */
[----:B------:R-:W-:Y:S01]  /*ee80*/  LDS R68, [R24+0x50] ;  /* 0x0000500018447984 */ /* 0x000fe20000000800 */
[----:B------:R-:W-:Y:S01]  /*ee90*/  I2FP.F32.S32 R151, R62 ;  /* 0x0000003e00977245 */ /* 0x000fe20000201400 */
[----:B------:R-:W-:Y:S01]  /*eea0*/  FFMA R144, R63, R99, R208 ;  /* 0x000000633f907223 */ /* 0x000fe200000000d0 */
[----:B------:R-:W-:Y:S01]  /*eeb0*/  MOV R213, R192 ;  /* 0x000000c000d57202 */ /* 0x000fe20000000f00 */
[----:B------:R-:W-:Y:S01]  /*eec0*/  FFMA R211, R61, R96, R211 ;  /* 0x000000603dd37223 */ /* 0x000fe200000000d3 */
[C---:B------:R-:W-:Y:S01]  /*eed0*/  FFMA R166, R63.reuse, R97, R166 ;  /* 0x000000613fa67223 */ /* 0x040fe200000000a6 */
[----:B------:R-:W-:Y:S01]  /*eee0*/  FFMA R208, R63, R69, R206 ;  /* 0x000000453fd07223 */ /* 0x000fe200000000ce */
[C---:B------:R-:W-:Y:S01]  /*eef0*/  FMUL R84, R52.reuse, R151 ;  /* 0x0000009734547220 */ /* 0x040fe20000400000 */
[----:B------:R-:W-:Y:S01]  /*ef00*/  LDS R69, [R24+0x60] ;  /* 0x0000600018457984 */ /* 0x000fe20000000800 */
[C---:B------:R-:W-:Y:S01]  /*ef10*/  FMUL R235, R52.reuse, R235 ;  /* 0x000000eb34eb7220 */ /* 0x040fe20000400000 */
[----:B------:R-:W-:Y:S01]  /*ef20*/  FMUL R151, R52, R241 ;  /* 0x000000f134977220 */ /* 0x000fe20000400000 */
[----:B0-----:R-:W-:Y:S01]  /*ef30*/  IMMA.16832.S8.S8 R92, R92.ROW, R72.COL, RZ ;  /* 0x000000485c5c7237 */ /* 0x001fe20000405cff */
[----:B------:R-:W0:Y:S01]  /*ef40*/  LDSM.16.M88.4 R96, [R221] ;  /* 0x00000000dd60783b */ /* 0x000e220000000200 */
[----:B------:R-:W-:-:S02]  /*ef50*/  I2FP.F32.S32 R52, R104 ;  /* 0x0000006800347245 */ /* 0x000fc40000201400 */
[----:B------:R-:W-:Y:S02]  /*ef60*/  I2FP.F32.S32 R80, R105 ;  /* 0x0000006900507245 */ /* 0x000fe40000201400 */
[----:B------:R-:W-:Y:S02]  /*ef70*/  I2FP.F32.S32 R228, R107 ;  /* 0x0000006b00e47245 */ /* 0x000fe40000201400 */
[----:B------:R-:W-:Y:S01]  /*ef80*/  IMMA.16832.S8.S8 R100, R100.ROW, R72.COL, RZ ;  /* 0x0000004864647237 */ /* 0x000fe20000405cff */
[----:B------:R-:W-:Y:S02]  /*ef90*/  I2FP.F32.S32 R72, R106 ;  /* 0x0000006a00487245 */ /* 0x000fe40000201400 */
[----:B------:R-:W1:Y:S01]  /*efa0*/  LDSM.16.M88.4 R104, [R213] ;  /* 0x00000000d568783b */ /* 0x000e620000000200 */
[----:B------:R-:W-:Y:S01]  /*efb0*/  FMUL R233, R48, R233 ;  /* 0x000000e930e97220 */ /* 0x000fe20000400000 */
[C---:B------:R-:W-:Y:S01]  /*efc0*/  FFMA R212, R61.reuse, R237, R212 ;  /* 0x000000ed3dd47223 */ /* 0x040fe200000000d4 */
[C---:B------:R-:W-:Y:S01]  /*efd0*/  FFMA R210, R61.reuse, R239, R210 ;  /* 0x000000ef3dd27223 */ /* 0x040fe200000000d2 */
[----:B------:R-:W-:Y:S01]  /*efe0*/  FFMA R84, R61, R84, R209 ;  /* 0x000000543d547223 */ /* 0x000fe200000000d1 */
[----:B------:R-:W-:-:S02]  /*eff0*/  FFMA R48, R63, R60, R207 ;  /* 0x0000003c3f307223 */ /* 0x000fc400000000cf */
[----:B------:R-:W2:Y:S01]  /*f000*/  LDS.128 R60, [R25+0x1b00] ;  /* 0x001b0000193c7984 */ /* 0x000ea20000000c00 */
        /* <DEDUP_REMOVED lines=13> */
[----:B------:R-:W-:Y:S01]  /*f0e0*/  I2FP.F32.S32 R232, R91 ;  /* 0x0000005b00e87245 */ /* 0x000fe20000201400 */
[----:B------:R-:W-:-:S02]  /*f0f0*/  HADD2.F32 R89, -RZ, R81.H0_H0 ;  /* 0x20000051ff597230 */ /* 0x000fc40000004100 */
[----:B------:R-:W3:Y:S01]  /*f100*/  LDS R73, [R24+0x960] ;  /* 0x0009600018497984 */ /* 0x000ee20000000800 */
[----:B------:R-:W-:Y:S01]  /*f110*/  FMUL R80, R65, R80 ;  /* 0x0000005041507220 */ /* 0x000fe20000400000 */
[----:B------:R-:W-:Y:S01]  /*f120*/  FMUL R81, R57, R228 ;  /* 0x000000e439517220 */ /* 0x000fe20000400000 */
[----:B------:R-:W-:Y:S01]  /*f130*/  FMUL R91, R49, R230 ;  /* 0x000000e6315b7220 */ /* 0x000fe20000400000 */
[----:B------:R-:W-:Y:S01]  /*f140*/  FMUL R232, R53, R232 ;  /* 0x000000e835e87220 */ /* 0x000fe20000400000 */
[C---:B------:R-:W-:Y:S01]  /*f150*/  FFMA R166, R89.reuse, R80, R166 ;  /* 0x0000005059a67223 */ /* 0x040fe200000000a6 */
[----:B------:R-:W-:Y:S02]  /*f160*/  I2FP.F32.S32 R94, R94 ;  /* 0x0000005e005e7245 */ /* 0x000fe40000201400 */
[----:B------:R-:W-:Y:S02]  /*f170*/  I2FP.F32.S32 R92, R92 ;  /* 0x0000005c005c7245 */ /* 0x000fe40000201400 */
[----:B------:R-:W-:Y:S01]  /*f180*/  I2FP.F32.S32 R80, R95 ;  /* 0x0000005f00507245 */ /* 0x000fe20000201400 */
[C---:B------:R-:W-:Y:S01]  /*f190*/  FFMA R144, R89.reuse, R81, R144 ;  /* 0x0000005159907223 */ /* 0x040fe20000000090 */
[----:B------:R-:W-:Y:S01]  /*f1a0*/  I2FP.F32.S32 R52, R93 ;  /* 0x0000005d00347245 */ /* 0x000fe20000201400 */
[C---:B------:R-:W-:Y:S01]  /*f1b0*/  FFMA R81, R89.reuse, R91, R48 ;  /* 0x0000005b59517223 */ /* 0x040fe20000000030 */
[----:B------:R-:W-:Y:S01]  /*f1c0*/  FFMA R208, R89, R232, R208 ;  /* 0x000000e859d07223 */ /* 0x000fe200000000d0 */
[----:B------:R-:W-:Y:S01]  /*f1d0*/  FMUL R209, R57, R94 ;  /* 0x0000005e39d17220 */ /* 0x000fe20000400000 */
[----:B0-----:R-:W-:Y:S01]  /*f1e0*/  IMMA.16832.S8.S8 R88, R96.ROW, R68.COL, RZ ;  /* 0x0000004460587237 */ /* 0x001fe20000405cff */
[----:B------:R-:W-:Y:S01]  /*f1f0*/  FMUL R48, R65, R92 ;  /* 0x0000005c41307220 */ /* 0x000fe20000400000 */
[----:B------:R-:W-:Y:S01]  /*f200*/  FMUL R57, R57, R80 ;  /* 0x0000005039397220 */ /* 0x000fe20000400000 */
[----:B------:R-:W-:Y:S01]  /*f210*/  FMUL R65, R65, R52 ;  /* 0x0000003441417220 */ /* 0x000fe20000400000 */
[----:B------:R-:W-:-:S02]  /*f220*/  I2FP.F32.S32 R100, R100 ;  /* 0x0000006400647245 */ /* 0x000fc40000201400 */
[----:B------:R-:W-:Y:S02]  /*f230*/  I2FP.F32.S32 R80, R101 ;  /* 0x0000006500507245 */ /* 0x000fe40000201400 */
[----:B------:R-:W-:Y:S01]  /*f240*/  I2FP.F32.S32 R102, R102 ;  /* 0x0000006600667245 */ /* 0x000fe20000201400 */
[----:B-1----:R-:W-:Y:S01]  /*f250*/  IMMA.16832.S8.S8 R92, R104.ROW, R68.COL, RZ ;  /* 0x00000044685c7237 */ /* 0x002fe20000405cff */
[----:B------:R-:W-:Y:S01]  /*f260*/  I2FP.F32.S32 R52, R103 ;  /* 0x0000006700347245 */ /* 0x000fe20000201400 */
[----:B--2---:R-:W-:Y:S02]  /*f270*/  HADD2.F32 R101, -RZ, R60.H0_H0 ;  /* 0x2000003cff657230 */ /* 0x004fe40000004100 */
[C---:B------:R-:W-:Y:S01]  /*f280*/  FMUL R103, R49.reuse, R100 ;  /* 0x0000006431677220 */ /* 0x040fe20000400000 */
[----:B------:R-:W-:Y:S01]  /*f290*/  FMUL R80, R49, R80 ;  /* 0x0000005031507220 */ /* 0x000fe20000400000 */
[C---:B------:R-:W-:Y:S01]  /*f2a0*/  FMUL R49, R53.reuse, R102 ;  /* 0x0000006635317220 */ /* 0x040fe20000400000 */
[----:B------:R-:W-:-:S02]  /*f2b0*/  FMUL R60, R53, R52 ;  /* 0x00000034353c7220 */ /* 0x000fc40000400000 */
[----:B------:R-:W-:Y:S04]  /*f2c0*/  LDS R52, [R24+0x1250] ;  /* 0x0012500018347984 */ /* 0x000fe80000000800 */
[----:B------:R-:W0:Y:S01]  /*f2d0*/  LDS R53, [R24+0x1260] ;  /* 0x0012600018357984 */ /* 0x000e220000000800 */
[----:B------:R-:W-:Y:S02]  /*f2e0*/  HADD2.F32 R61, -RZ, R61.H0_H0 ;  /* 0x2000003dff3d7230 */ /* 0x000fe40000004100 */
[C---:B------:R-:W-:Y:S01]  /*f2f0*/  FFMA R156, R101.reuse, R235, R156 ;  /* 0x000000eb659c7223 */ /* 0x040fe2000000009c */
[----:B------:R-:W-:-:S03]  /*f300*/  FFMA R160, R101, R231, R160 ;  /* 0x000000e765a07223 */ /* 0x000fc600000000a0 */
[C---:B------:R-:W-:Y:S01]  /*f310*/  FFMA R156, R61.reuse, R49, R156 ;  /* 0x000000313d9c7223 */ /* 0x040fe2000000009c */
[----:B------:R-:W-:Y:S01]  /*f320*/  I2FP.F32.S32 R49, R88 ;  /* 0x0000005800317245 */ /* 0x000fe20000201400 */
[----:B------:R-:W-:Y:S01]  /*f330*/  FFMA R160, R61, R209, R160 ;  /* 0x000000d13da07223 */ /* 0x000fe200000000a0 */
[----:B------:R-:W-:Y:S01]  /*f340*/  I2FP.F32.S32 R209, R93 ;  /* 0x0000005d00d17245 */ /* 0x000fe20000201400 */
[C---:B------:R-:W-:Y:S01]  /*f350*/  FFMA R158, R101.reuse, R233, R158 ;  /* 0x000000e9659e7223 */ /* 0x040fe2000000009e */
[----:B------:R-:W-:Y:S01]  /*f360*/  I2FP.F32.S32 R93, R94 ;  /* 0x0000005e005d7245 */ /* 0x000fe20000201400 */
[----:B------:R-:W-:Y:S01]  /*f370*/  FMUL R49, R66, R49 ;  /* 0x0000003142317220 */ /* 0x000fe20000400000 */
[----:B------:R-:W-:Y:S01]  /*f380*/  FFMA R164, R101, R229, R164 ;  /* 0x000000e565a47223 */ /* 0x000fe200000000a4 */
[C---:B------:R-:W-:Y:S01]  /*f390*/  FFMA R158, R61.reuse, R103, R158 ;  /* 0x000000673d9e7223 */ /* 0x040fe2000000009e */
[----:B------:R-:W-:Y:S01]  /*f3a0*/  I2FP.F32.S32 R103, R92 ;  /* 0x0000005c00677245 */ /* 0x000fe20000201400 */
[----:B------:R-:W-:Y:S01]  /*f3b0*/  FMUL R100, R54, R93 ;  /* 0x0000005d36647220 */ /* 0x000fe20000400000 */
[----:B------:R-:W-:Y:S01]  /*f3c0*/  I2FP.F32.S32 R211, R95 ;  /* 0x0000005f00d37245 */ /* 0x000fe20000201400 */
[----:B------:R-:W-:Y:S01]  /*f3d0*/  FFMA R164, R61, R48, R164 ;  /* 0x000000303da47223 */ /* 0x000fe200000000a4 */
[----:B------:R-:W-:Y:S01]  /*f3e0*/  FFMA R225, R154, R49, R225 ;  /* 0x000000319ae17223 */ /* 0x000fe200000000e1 */
[----:B---3--:R-:W-:Y:S01]  /*f3f0*/  IMMA.16832.S8.S8 R92, R104.ROW, R72.COL, RZ ;  /* 0x00000048685c7237 */ /* 0x008fe20000405cff */
[----:B------:R-:W-:Y:S01]  /*f400*/  LDS R48, [R24+0x1b50] ;  /* 0x001b500018307984 */ /* 0x000fe20000000800 */
[----:B------:R-:W-:-:S02]  /*f410*/  I2FP.F32.S32 R69, R89 ;  /* 0x0000005900457245 */ /* 0x000fc40000201400 */
[----:B------:R-:W-:Y:S01]  /*f420*/  I2FP.F32.S32 R61, R90 ;  /* 0x0000005a003d7245 */ /* 0x000fe20000201400 */
[----:B------:R-:W1:Y:S01]  /*f430*/  LDS R49, [R24+0x1b60] ;  /* 0x001b600018317984 */ /* 0x000e620000000800 */
[----:B------:R-:W-:Y:S02]  /*f440*/  I2FP.F32.S32 R101, R91 ;  /* 0x0000005b00657245 */ /* 0x000fe40000201400 */
[----:B------:R-:W-:Y:S01]  /*f450*/  IMMA.16832.S8.S8 R88, R96.ROW, R72.COL, RZ ;  /* 0x0000004860587237 */ /* 0x000fe20000405cff */
[----:B------:R-:W-:Y:S01]  /*f460*/  FMUL R61, R58, R61 ;  /* 0x0000003d3a3d7220 */ /* 0x000fe20000400000 */
[----:B------:R-:W-:-:S03]  /*f470*/  FMUL R209, R50, R209 ;  /* 0x000000d132d17220 */ /* 0x000fc60000400000 */
[----:B------:R-:W-:Y:S01]  /*f480*/  FFMA R219, R154, R61, R219 ;  /* 0x0000003d9adb7223 */ /* 0x000fe200000000db */
[----:B------:R-:W-:Y:S02]  /*f490*/  HADD2.F32 R61, -RZ, R70.H0_H0 ;  /* 0x20000046ff3d7230 */ /* 0x000fe40000004100 */
[----:B------:R-:W-:Y:S01]  /*f4a0*/  FMUL R69, R66, R69 ;  /* 0x0000004542457220 */ /* 0x000fe20000400000 */
[----:B------:R-:W-:Y:S01]  /*f4b0*/  FMUL R101, R58, R101 ;  /* 0x000000653a657220 */ /* 0x000fe20000400000 */
[----:B------:R-:W-:Y:S01]  /*f4c0*/  FMUL R211, R54, R211 ;  /* 0x000000d336d37220 */ /* 0x000fe20000400000 */
[----:B------:R-:W-:Y:S01]  /*f4d0*/  FMUL R68, R50, R103 ;  /* 0x0000006732447220 */ /* 0x000fe20000400000 */
[----:B------:R-:W-:Y:S01]  /*f4e0*/  FFMA R216, R61, R209, R216 ;  /* 0x000000d13dd87223 */ /* 0x000fe200000000d8 */
[----:B------:R-:W-:Y:S02]  /*f4f0*/  I2FP.F32.S32 R103, R92 ;  /* 0x0000005c00677245 */ /* 0x000fe40000201400 */
[----:B------:R-:W-:-:S02]  /*f500*/  I2FP.F32.S32 R213, R93 ;  /* 0x0000005d00d57245 */ /* 0x000fc40000201400 */
[----:B------:R-:W-:Y:S02]  /*f510*/  I2FP.F32.S32 R209, R94 ;  /* 0x0000005e00d17245 */ /* 0x000fe40000201400 */
[----:B------:R-:W-:Y:S01]  /*f520*/  I2FP.F32.S32 R221, R95 ;  /* 0x0000005f00dd7245 */ /* 0x000fe20000201400 */
[C---:B------:R-:W-:Y:S01]  /*f530*/  FFMA R220, R61.reuse, R69, R220 ;  /* 0x000000453ddc7223 */ /* 0x040fe200000000dc */
[----:B0-----:R-:W-:Y:S01]  /*f540*/  IMMA.16832.S8.S8 R92, R104.ROW, R52.COL, RZ ;  /* 0x00000034685c7237 */ /* 0x001fe20000405cff */
[C---:B------:R-:W-:Y:S01]  /*f550*/  FFMA R218, R61.reuse, R101, R218 ;  /* 0x000000653dda7223 */ /* 0x040fe200000000da */
[----:B------:R-:W-:Y:S01]  /*f560*/  FFMA R214, R61, R211, R214 ;  /* 0x000000d33dd67223 */ /* 0x000fe200000000d6 */
[----:B------:R-:W-:Y:S02]  /*f570*/  I2FP.F32.S32 R61, R88 ;  /* 0x00000058003d7245 */ /* 0x000fe40000201400 */
[----:B------:R-:W-:Y:S02]  /*f580*/  I2FP.F32.S32 R69, R89 ;  /* 0x0000005900457245 */ /* 0x000fe40000201400 */
[----:B------:R-:W-:-:S02]  /*f590*/  I2FP.F32.S32 R73, R90 ;  /* 0x0000005a00497245 */ /* 0x000fc40000201400 */
[----:B------:R-:W-:Y:S02]  /*f5a0*/  I2FP.F32.S32 R101, R91 ;  /* 0x0000005b00657245 */ /* 0x000fe40000201400 */
[----:B------:R-:W-:Y:S01]  /*f5b0*/  IMMA.16832.S8.S8 R88, R96.ROW, R52.COL, RZ ;  /* 0x0000003460587237 */ /* 0x000fe20000405cff */
[----:B------:R-:W-:Y:S02]  /*f5c0*/  HADD2.F32 R78, -RZ, R78.H0_H0 ;  /* 0x2000004eff4e7230 */ /* 0x000fe40000004100 */
[----:B------:R-:W-:Y:S01]  /*f5d0*/  FMUL R61, R66, R61 ;  /* 0x0000003d423d7220 */ /* 0x000fe20000400000 */
[----:B------:R-:W-:Y:S01]  /*f5e0*/  FMUL R209, R54, R209 ;  /* 0x000000d136d17220 */ /* 0x000fe20000400000 */
[C---:B------:R-:W-:Y:S01]  /*f5f0*/  FFMA R217, R154.reuse, R68, R217 ;  /* 0x000000449ad97223 */ /* 0x040fe200000000d9 */
[----:B------:R-:W-:Y:S01]  /*f600*/  FFMA R215, R154, R100, R215 ;  /* 0x000000649ad77223 */ /* 0x000fe200000000d7 */
[----:B------:R-:W-:Y:S01]  /*f610*/  FFMA R210, R78, R61, R227 ;  /* 0x0000003d4ed27223 */ /* 0x000fe200000000e3 */
[----:B------:R-:W-:-:S02]  /*f620*/  HADD2.F32 R61, -RZ, R74.H0_H0 ;  /* 0x2000004aff3d7230 */ /* 0x000fc40000004100 */
[----:B------:R-:W-:Y:S01]  /*f630*/  FMUL R154, R50, R213 ;  /* 0x000000d5329a7220 */ /* 0x000fe20000400000 */
[----:B------:R-:W-:Y:S01]  /*f640*/  FFMA R222, R78, R209, R222 ;  /* 0x000000d14ede7223 */ /* 0x000fe200000000de */
[C---:B------:R-:W-:Y:S01]  /*f650*/  FMUL R209, R58.reuse, R101 ;  /* 0x000000653ad17220 */ /* 0x040fe20000400000 */
[----:B------:R-:W-:Y:S01]  /*f660*/  FMUL R73, R58, R73 ;  /* 0x000000493a497220 */ /* 0x000fe20000400000 */
[----:B------:R-:W-:Y:S01]  /*f670*/  FMUL R69, R66, R69 ;  /* 0x0000004542457220 */ /* 0x000fe20000400000 */
[----:B------:R-:W-:Y:S01]  /*f680*/  FMUL R221, R54, R221 ;  /* 0x000000dd36dd7220 */ /* 0x000fe20000400000 */
[----:B------:R-:W-:Y:S01]  /*f690*/  MOV R148, R190 ;  /* 0x000000be00947202 */ /* 0x000fe20000000f00 */
[C---:B------:R-:W-:Y:S01]  /*f6a0*/  FFMA R154, R61.reuse, R154, R77 ;  /* 0x0000009a3d9a7223 */ /* 0x040fe2000000004d */
[----:B------:R-:W-:Y:S01]  /*f6b0*/  MOV R152, R198 ;  /* 0x000000c600987202 */ /* 0x000fe20000000f00 */
[C---:B------:R-:W-:Y:S01]  /*f6c0*/  FFMA R209, R61.reuse, R209, R150 ;  /* 0x000000d13dd17223 */ /* 0x040fe20000000096 */
[----:B------:R-:W-:Y:S01]  /*f6d0*/  I2FP.F32.S32 R77, R92 ;  /* 0x0000005c004d7245 */ /* 0x000fe20000201400 */
[----:B------:R-:W-:Y:S01]  /*f6e0*/  FFMA R212, R78, R73, R224 ;  /* 0x000000494ed47223 */ /* 0x000fe200000000e0 */
[C---:B------:R-:W-:Y:S01]  /*f6f0*/  FFMA R226, R61.reuse, R69, R226 ;  /* 0x000000453de27223 */ /* 0x040fe200000000e2 */
[----:B-1----:R-:W-:Y:S01]  /*f700*/  IMMA.16832.S8.S8 R96, R96.ROW, R48.COL, RZ ;  /* 0x0000003060607237 */ /* 0x002fe20000405cff */
[----:B------:R-:W-:Y:S01]  /*f710*/  FFMA R150, R61, R221, R76 ;  /* 0x000000dd3d967223 */ /* 0x000fe2000000004c */
[----:B------:R-:W-:Y:S01]  /*f720*/  I2FP.F32.S32 R53, R89 ;  /* 0x0000005900357245 */ /* 0x000fe20000201400 */
[----:B------:R-:W-:Y:S01]  /*f730*/  FMUL R52, R50, R103 ;  /* 0x0000006732347220 */ /* 0x000fe20000400000 */
[----:B------:R-:W-:Y:S01]  /*f740*/  I2FP.F32.S32 R61, R90 ;  /* 0x0000005a003d7245 */ /* 0x000fe20000201400 */
[----:B------:R-:W-:Y:S01]  /*f750*/  LDS R68, [R24+0x70] ;  /* 0x0000700018447984 */ /* 0x000fe20000000800 */
[----:B------:R-:W-:-:S02]  /*f760*/  I2FP.F32.S32 R73, R91 ;  /* 0x0000005b00497245 */ /* 0x000fc40000201400 */
[----:B------:R-:W-:Y:S01]  /*f770*/  IMMA.16832.S8.S8 R104, R104.ROW, R48.COL, RZ ;  /* 0x0000003068687237 */ /* 0x000fe20000405cff */
[----:B------:R-:W-:Y:S01]  /*f780*/  I2FP.F32.S32 R49, R88 ;  /* 0x0000005800317245 */ /* 0x000fe20000201400 */
[----:B------:R-:W-:Y:S04]  /*f790*/  LDS R69, [R24+0x80] ;  /* 0x0000800018457984 */ /* 0x000fe80000000800 */
[----:B------:R0:W-:Y:S04]  /*f7a0*/  LDSM.16.M88.4 R88, [R148] ;  /* 0x000000009458783b */ /* 0x0001e80000000200 */
[----:B------:R1:W2:Y:S01]  /*f7b0*/  LDSM.16.M88.4 R100, [R152] ;  /* 0x000000009864783b */ /* 0x0002a20000000200 */
[----:B0-----:R-:W-:-:S03]  /*f7c0*/  FMUL R148, R50, R77 ;  /* 0x0000004d32947220 */ /* 0x001fc60000400000 */
[----:B------:R-:W-:Y:S04]  /*f7d0*/  LDS R76, [R24+0x970] ;  /* 0x00097000184c7984 */ /* 0x000fe80000000800 */
[----:B------:R-:W0:Y:S01]  /*f7e0*/  LDS R77, [R24+0x980] ;  /* 0x00098000184d7984 */ /* 0x000e220000000800 */
[----:B------:R-:W-:Y:S02]  /*f7f0*/  HADD2.F32 R86, -RZ, R86.H0_H0 ;  /* 0x20000056ff567230 */ /* 0x000fe40000004100 */
[C---:B------:R-:W-:Y:S01]  /*f800*/  FMUL R49, R66.reuse, R49 ;  /* 0x0000003142317220 */ /* 0x040fe20000400000 */
[----:B------:R-:W-:Y:S01]  /*f810*/  I2FP.F32.S32 R213, R94 ;  /* 0x0000005e00d57245 */ /* 0x000fe20000201400 */
[----:B------:R-:W-:Y:S01]  /*f820*/  FMUL R53, R66, R53 ;  /* 0x0000003542357220 */ /* 0x000fe20000400000 */
[----:B------:R-:W-:Y:S01]  /*f830*/  I2FP.F32.S32 R93, R93 ;  /* 0x0000005d005d7245 */ /* 0x000fe20000201400 */
[----:B-1----:R-:W-:Y:S01]  /*f840*/  FFMA R152, R86, R49, R207 ;  /* 0x0000003156987223 */ /* 0x002fe200000000cf */
[----:B------:R-:W-:-:S02]  /*f850*/  HADD2.F32 R49, -RZ, R82.H0_H0 ;  /* 0x20000052ff317230 */ /* 0x000fc40000004100 */
[----:B------:R-:W-:Y:S01]  /*f860*/  FMUL R213, R54, R213 ;  /* 0x000000d536d57220 */ /* 0x000fe20000400000 */
[----:B------:R-:W-:Y:S01]  /*f870*/  I2FP.F32.S32 R95, R95 ;  /* 0x0000005f005f7245 */ /* 0x000fe20000201400 */
[----:B------:R-:W-:Y:S01]  /*f880*/  FFMA R148, R86, R148, R85 ;  /* 0x0000009456947223 */ /* 0x000fe20000000055 */
[----:B------:R-:W-:Y:S01]  /*f890*/  FMUL R73, R58, R73 ;  /* 0x000000493a497220 */ /* 0x000fe20000400000 */
[----:B------:R-:W-:Y:S01]  /*f8a0*/  FFMA R85, R86, R213, R84 ;  /* 0x000000d556557223 */ /* 0x000fe20000000054 */
[C---:B------:R-:W-:Y:S01]  /*f8b0*/  FFMA R84, R49.reuse, R53, R166 ;  /* 0x0000003531547223 */ /* 0x040fe200000000a6 */
[----:B------:R-:W-:Y:S01]  /*f8c0*/  I2FP.F32.S32 R53, R96 ;  /* 0x0000006000357245 */ /* 0x000fe20000201400 */
        /* <DEDUP_REMOVED lines=9> */
[----:B------:R-:W-:Y:S01]  /*f960*/  LDS R48, [R24+0x1270] ;  /* 0x0012700018307984 */ /* 0x000fe20000000800 */
[----:B------:R-:W-:Y:S01]  /*f970*/  I2FP.F32.S32 R49, R98 ;  /* 0x0000006200317245 */ /* 0x000fe20000201400 */
[----:B------:R-:W-:-:S02]  /*f980*/  FMUL R66, R66, R97 ;  /* 0x0000006142427220 */ /* 0x000fc40000400000 */
[----:B------:R-:W-:Y:S01]  /*f990*/  FMUL R97, R50, R53 ;  /* 0x0000003532617220 */ /* 0x000fe20000400000 */
[----:B------:R-:W-:Y:S01]  /*f9a0*/  I2FP.F32.S32 R53, R106 ;  /* 0x0000006a00357245 */ /* 0x000fe20000201400 */
[----:B------:R-:W-:Y:S02]  /*f9b0*/  FMUL R73, R58, R49 ;  /* 0x000000313a497220 */ /* 0x000fe40000400000 */
[----:B------:R-:W1:Y:S01]  /*f9c0*/  LDS R49, [R24+0x1280] ;  /* 0x0012800018317984 */ /* 0x000e620000000800 */
[----:B------:R-:W-:Y:S01]  /*f9d0*/  I2FP.F32.S32 R107, R107 ;  /* 0x0000006b006b7245 */ /* 0x000fe20000201400 */
[----:B------:R-:W-:Y:S01]  /*f9e0*/  FMUL R207, R54, R53 ;  /* 0x0000003536cf7220 */ /* 0x000fe20000400000 */
[----:B------:R-:W-:Y:S02]  /*f9f0*/  HADD2.F32 R53, -RZ, R62.H0_H0 ;  /* 0x2000003eff357230 */ /* 0x000fe40000004100 */
[----:B------:R-:W-:Y:S01]  /*fa00*/  FMUL R61, R58, R61 ;  /* 0x0000003d3a3d7220 */ /* 0x000fe20000400000 */
[----:B--2---:R-:W-:Y:S01]  /*fa10*/  IMMA.16832.S8.S8 R92, R100.ROW, R68.COL, RZ ;  /* 0x00000044645c7237 */ /* 0x004fe20000405cff */
[----:B------:R-:W-:Y:S01]  /*fa20*/  FMUL R213, R54, R107 ;  /* 0x0000006b36d57220 */ /* 0x000fe20000400000 */
[----:B------:R-:W-:-:S02]  /*fa30*/  HADD2.F32 R107, -RZ, R75.H0_H0 ;  /* 0x2000004bff6b7230 */ /* 0x000fc40000004100 */
[----:B------:R-:W-:Y:S01]  /*fa40*/  FFMA R62, R53, R73, R160 ;  /* 0x00000049353e7223 */ /* 0x000fe200000000a0 */
[----:B------:R-:W-:Y:S01]  /*fa50*/  FFMA R223, R86, R61, R206 ;  /* 0x0000003d56df7223 */ /* 0x000fe200000000ce */
[----:B------:R-:W-:Y:S01]  /*fa60*/  I2FP.F32.S32 R61, R99 ;  /* 0x00000063003d7245 */ /* 0x000fe20000201400 */
[----:B------:R-:W-:Y:S01]  /*fa70*/  HADD2.F32 R99, -RZ, R71.H0_H0 ;  /* 0x20000047ff637230 */ /* 0x000fe20000004100 */
[----:B0-----:R-:W-:Y:S01]  /*fa80*/  IMMA.16832.S8.S8 R72, R100.ROW, R76.COL, RZ ;  /* 0x0000004c64487237 */ /* 0x001fe20000405cff */
[----:B------:R-:W-:-:S07]  /*fa90*/  I2FP.F32.S32 R105, R105 ;  /* 0x0000006900697245 */ /* 0x000fce0000201400 */
[----:B------:R-:W-:Y:S01]  /*faa0*/  IMMA.16832.S8.S8 R68, R88.ROW, R68.COL, RZ ;  /* 0x0000004458447237 */ /* 0x000fe20000405cff */
[----:B------:R-:W-:Y:S01]  /*fab0*/  FMUL R86, R50, R105 ;  /* 0x0000006932567220 */ /* 0x000fe20000400000 */
[----:B------:R-:W-:Y:S02]  /*fac0*/  HADD2.F32 R105, -RZ, R87.H0_H0 ;  /* 0x20000057ff697230 */ /* 0x000fe40000004100 */
[C---:B------:R-:W-:Y:S01]  /*fad0*/  FFMA R87, R53.reuse, R52, R164 ;  /* 0x0000003435577223 */ /* 0x040fe200000000a4 */
[C---:B------:R-:W-:Y:S01]  /*fae0*/  FFMA R97, R53.reuse, R97, R158 ;  /* 0x0000006135617223 */ /* 0x040fe2000000009e */
[----:B------:R-:W-:Y:S01]  /*faf0*/  FFMA R96, R53, R207, R156 ;  /* 0x000000cf35607223 */ /* 0x000fe2000000009c */
[----:B------:R-:W-:Y:S01]  /*fb00*/  LDS R52, [R24+0x1b70] ;  /* 0x001b700018347984 */ /* 0x000fe20000000800 */
[----:B------:R-:W-:-:S03]  /*fb10*/  I2FP.F32.S32 R50, R93 ;  /* 0x0000005d00327245 */ /* 0x000fc60000201400 */
[----:B------:R-:W0:Y:S01]  /*fb20*/  LDS R53, [R24+0x1b80] ;  /* 0x001b800018357984 */ /* 0x000e220000000800 */
[----:B------:R-:W-:Y:S01]  /*fb30*/  I2FP.F32.S32 R72, R72 ;  /* 0x0000004800487245 */ /* 0x000fe20000201400 */
[----:B------:R-:W-:Y:S01]  /*fb40*/  FMUL R61, R58, R61 ;  /* 0x0000003d3a3d7220 */ /* 0x000fe20000400000 */
[----:B------:R-:W-:Y:S01]  /*fb50*/  I2FP.F32.S32 R54, R95 ;  /* 0x0000005f00367245 */ /* 0x000fe20000201400 */
[----:B------:R-:W-:Y:S02]  /*fb60*/  HADD2.F32 R227, -RZ, R79.H0_H0 ;  /* 0x2000004fffe37230 */ /* 0x000fe40000004100 */
[C---:B------:R-:W-:Y:S01]  /*fb70*/  FMUL R50, R67.reuse, R50 ;  /* 0x0000003243327220 */ /* 0x040fe20000400000 */
[----:B------:R-:W-:Y:S01]  /*fb80*/  IMMA.16832.S8.S8 R76, R88.ROW, R76.COL, RZ ;  /* 0x0000004c584c7237 */ /* 0x000fe20000405cff */
        /* <DEDUP_REMOVED lines=9> */
[----:B------:R-:W-:-:S02]  /*fc20*/  I2FP.F32.S32 R50, R73 ;  /* 0x0000004900327245 */ /* 0x000fc40000201400 */
[----:B------:R-:W-:Y:S02]  /*fc30*/  I2FP.F32.S32 R54, R74 ;  /* 0x0000004a00367245 */ /* 0x000fe40000201400 */
[----:B------:R-:W-:Y:S02]  /*fc40*/  I2FP.F32.S32 R58, R75 ;  /* 0x0000004b003a7245 */ /* 0x000fe40000201400 */
[-C--:B-1----:R-:W-:Y:S01]  /*fc50*/  IMMA.16832.S8.S8 R72, R88.ROW, R48.reuse.COL, RZ ;  /* 0x0000003058487237 */ /* 0x082fe20000405cff */
[----:B------:R-:W-:Y:S01]  /*fc60*/  FMUL R68, R51, R68 ;  /* 0x0000004433447220 */ /* 0x000fe20000400000 */
[----:B------:R-:W-:Y:S01]  /*fc70*/  FMUL R70, R55, R70 ;  /* 0x0000004637467220 */ /* 0x000fe20000400000 */
[C---:B------:R-:W-:Y:S01]  /*fc80*/  FFMA R206, R99.reuse, R69, R218 ;  /* 0x0000004563ce7223 */ /* 0x040fe200000000da */
[----:B------:R-:W-:Y:S01]  /*fc90*/  FFMA R164, R99, R71, R216 ;  /* 0x0000004763a47223 */ /* 0x000fe200000000d8 */
[C---:B------:R-:W-:Y:S01]  /*fca0*/  FFMA R98, R146.reuse, R68, R217 ;  /* 0x0000004492627223 */ /* 0x040fe200000000d9 */
[----:B------:R-:W-:Y:S01]  /*fcb0*/  FFMA R160, R146, R70, R215 ;  /* 0x0000004692a07223 */ /* 0x000fe200000000d7 */
[----:B------:R-:W-:Y:S01]  /*fcc0*/  I2FP.F32.S32 R92, R92 ;  /* 0x0000005c005c7245 */ /* 0x000fe20000201400 */
[----:B------:R-:W-:Y:S01]  /*fcd0*/  IMMA.16832.S8.S8 R68, R100.ROW, R48.COL, RZ ;  /* 0x0000003064447237 */ /* 0x000fe20000405cff */
[----:B------:R-:W-:-:S03]  /*fce0*/  I2FP.F32.S32 R78, R78 ;  /* 0x0000004e004e7245 */ /* 0x000fc60000201400 */
[----:B------:R-:W-:Y:S01]  /*fcf0*/  FMUL R92, R67, R92 ;  /* 0x0000005c435c7220 */ /* 0x000fe20000400000 */
[----:B------:R-:W-:Y:S01]  /*fd00*/  I2FP.F32.S32 R94, R94 ;  /* 0x0000005e005e7245 */ /* 0x000fe20000201400 */
[----:B------:R-:W-:Y:S01]  /*fd10*/  FMUL R49, R55, R78 ;  /* 0x0000004e37317220 */ /* 0x000fe20000400000 */
[----:B------:R-:W-:Y:S01]  /*fd20*/  I2FP.F32.S32 R76, R76 ;  /* 0x0000004c004c7245 */ /* 0x000fe20000201400 */
[C---:B------:R-:W-:Y:S01]  /*fd30*/  FFMA R95, R146.reuse, R92, R225 ;  /* 0x0000005c925f7223 */ /* 0x040fe200000000e1 */
[----:B------:R-:W-:Y:S02]  /*fd40*/  I2FP.F32.S32 R92, R77 ;  /* 0x0000004d005c7245 */ /* 0x000fe40000201400 */
[----:B------:R-:W-:Y:S01]  /*fd50*/  I2FP.F32.S32 R74, R74 ;  /* 0x0000004a004a7245 */ /* 0x000fe20000201400 */
[----:B------:R-:W-:Y:S01]  /*fd60*/  FMUL R54, R59, R54 ;  /* 0x000000363b367220 */ /* 0x000fe20000400000 */
[----:B------:R-:W-:Y:S01]  /*fd70*/  FMUL R50, R67, R50 ;  /* 0x0000003243327220 */ /* 0x000fe20000400000 */
[----:B------:R-:W-:Y:S01]  /*fd80*/  FMUL R58, R59, R58 ;  /* 0x0000003a3b3a7220 */ /* 0x000fe20000400000 */
[----:B------:R-:W-:Y:S01]  /*fd90*/  FFMA R156, R227, R49, R222 ;  /* 0x00000031e39c7223 */ /* 0x000fe200000000de */
[----:B------:R-:W-:Y:S01]  /*fda0*/  FMUL R94, R59, R94 ;  /* 0x0000005e3b5e7220 */ /* 0x000fe20000400000 */
[C---:B------:R-:W-:Y:S01]  /*fdb0*/  FMUL R76, R51.reuse, R76 ;  /* 0x0000004c334c7220 */ /* 0x040fe20000400000 */
[----:B------:R-:W-:Y:S01]  /*fdc0*/  FMUL R49, R51, R92 ;  /* 0x0000005c33317220 */ /* 0x000fe20000400000 */
[----:B------:R-:W-:Y:S01]  /*fdd0*/  I2FP.F32.S32 R72, R72 ;  /* 0x0000004800487245 */ /* 0x000fe20000201400 */
[----:B------:R-:W-:Y:S01]  /*fde0*/  FMUL R74, R55, R74 ;  /* 0x0000004a374a7220 */ /* 0x000fe20000400000 */
[----:B------:R-:W-:Y:S01]  /*fdf0*/  FFMA R212, R227, R54, R212 ;  /* 0x00000036e3d47223 */ /* 0x000fe200000000d4 */
[C---:B------:R-:W-:Y:S01]  /*fe00*/  FFMA R158, R107.reuse, R50, R226 ;  /* 0x000000326b9e7223 */ /* 0x040fe200000000e2 */
[----:B------:R-:W-:Y:S01]  /*fe10*/  FFMA R209, R107, R58, R209 ;  /* 0x0000003a6bd17223 */ /* 0x000fe200000000d1 */
[----:B------:R-:W-:Y:S01]  /*fe20*/  I2FP.F32.S32 R48, R68 ;  /* 0x0000004400307245 */ /* 0x000fe20000201400 */
[----:B------:R-:W-:Y:S01]  /*fe30*/  FFMA R94, R146, R94, R219 ;  /* 0x0000005e925e7223 */ /* 0x000fe200000000db */
[----:B------:R-:W-:Y:S01]  /*fe40*/  I2FP.F32.S32 R50, R69 ;  /* 0x0000004500327245 */ /* 0x000fe20000201400 */
[----:B------:R-:W-:Y:S01]  /*fe50*/  FFMA R211, R227, R76, R211 ;  /* 0x0000004ce3d37223 */ /* 0x000fe200000000d3 */
[----:B------:R-:W-:Y:S01]  /*fe60*/  I2FP.F32.S32 R54, R70 ;  /* 0x0000004600367245 */ /* 0x000fe20000201400 */
[----:B0-----:R-:W-:Y:S01]  /*fe70*/  IMMA.16832.S8.S8 R100, R100.ROW, R52.COL, RZ ;  /* 0x0000003464647237 */ /* 0x001fe20000405cff */
[----:B------:R-:W-:Y:S01]  /*fe80*/  I2FP.F32.S32 R58, R71 ;  /* 0x00000047003a7245 */ /* 0x000fe20000201400 */
[----:B------:R-:W-:Y:S01]  /*fe90*/  FFMA R208, R107, R49, R154 ;  /* 0x000000316bd07223 */ /* 0x000fe2000000009a */
[----:B------:R-:W-:Y:S01]  /*fea0*/  I2FP.F32.S32 R76, R75 ;  /* 0x0000004b004c7245 */ /* 0x000fe20000201400 */
[----:B------:R-:W-:Y:S01]  /*feb0*/  FMUL R49, R51, R72 ;  /* 0x0000004833317220 */ /* 0x000fe20000400000 */
[----:B------:R-:W-:-:S03]  /*fec0*/  FFMA R146, R105, R74, R85 ;  /* 0x0000004a69927223 */ /* 0x000fc60000000055 */
[----:B------:R-:W-:Y:S01]  /*fed0*/  IMMA.16832.S8.S8 R68, R88.ROW, R52.COL, RZ ;  /* 0x0000003458447237 */ /* 0x000fe20000405cff */
[----:B------:R-:W-:Y:S02]  /*fee0*/  I2FP.F32.S32 R52, R73 ;  /* 0x0000004900347245 */ /* 0x000fe40000201400 */
[----:B------:R-:W0:Y:S01]  /*fef0*/  LDS.128 R72, [R25+0x1b90] ;  /* 0x001b900019487984 */ /* 0x000e220000000c00 */
[----:B------:R-:W-:Y:S01]  /*ff00*/  BAR.SYNC.DEFER_BLOCKING 0x0 ;  /* 0x0000000000007b1d */ /* 0x000fe20000010000 */
[----:B------:R-:W-:Y:S01]  /*ff10*/  HADD2.F32 R83, -RZ, R83.H0_H0 ;  /* 0x20000053ff537230 */ /* 0x000fe20000004100 */
[----:B------:R-:W-:Y:S01]  /*ff20*/  MOV R143, R188 ;  /* 0x000000bc008f7202 */ /* 0x000fe20000000f00 */
[----:B------:R-:W-:-:S03]  /*ff30*/  FMUL R50, R67, R50 ;  /* 0x0000003243327220 */ /* 0x000fc60000400000 */
[----:B------:R-:W-:Y:S04]  /*ff40*/  STS [R2+0x100], R167 ;  /* 0x000100a702007388 */ /* 0x000fe80000000800 */
[----:B------:R-:W-:Y:S04]  /*ff50*/  STS [R2+0x500], R165 ;  /* 0x000500a502007388 */ /* 0x000fe80000000800 */
[----:B----4-:R-:W-:Y:S04]  /*ff60*/  STS [R2+0x900], R163 ;  /* 0x000900a302007388 */ /* 0x010fe80000000800 */
[----:B-----5:R-:W-:Y:S04]  /*ff70*/  STS [R2+0xd00], R159 ;  /* 0x000d009f02007388 */ /* 0x020fe80000000800 */
[----:B------:R-:W-:Y:S04]  /*ff80*/  STS [R2+0x1100], R157 ;  /* 0x0011009d02007388 */ /* 0x000fe80000000800 */
[----:B------:R-:W-:Y:S04]  /*ff90*/  STS [R2+0x1500], R155 ;  /* 0x0015009b02007388 */ /* 0x000fe80000000800 */
[----:B------:R-:W-:Y:S04]  /*ffa0*/  STS [R2+0x1900], R153 ;  /* 0x0019009902007388 */ /* 0x000fe80000000800 */
[----:B------:R1:W-:Y:S04]  /*ffb0*/  STS [R2+0x1d00], R149 ;  /* 0x001d009502007388 */ /* 0x0003e80000000800 */
[----:B------:R2:W-:Y:S01]  /*ffc0*/  STS [R2+0x2100], R147 ;  /* 0x0021009302007388 */ /* 0x0005e20000000800 */
[----:B------:R-:W-:Y:S01]  /*ffd0*/  BAR.SYNC.DEFER_BLOCKING 0x0 ;  /* 0x0000000000007b1d */ /* 0x000fe20000010000 */
[----:B------:R-:W-:Y:S01]  /*ffe0*/  FFMA R144, R83, R50, R84 ;  /* 0x0000003253907223 */ /* 0x000fe20000000054 */
[----:B------:R-:W-:Y:S01]  /*fff0*/  FMUL R48, R67, R48 ;  /* 0x0000003043307220 */ /* 0x000fe20000400000 */
[----:B------:R-:W-:Y:S01]  /*10000*/  FMUL R93, R55, R104 ;  /* 0x00000068375d7220 */ /* 0x000fe20000400000 */
[----:B------:R-:W-:-:S02]  /*10010*/  I2FP.F32.S32 R104, R79 ;  /* 0x0000004f00687245 */ /* 0x000fc40000201400 */
[----:B------:R-:W-:Y:S01]  /*10020*/  FFMA R152, R105, R48, R152 ;  /* 0x0000003069987223 */ /* 0x000fe20000000098 */
[----:B------:R-:W-:Y:S02]  /*10030*/  I2FP.F32.S32 R100, R100 ;  /* 0x0000006400647245 */ /* 0x000fe40000201400 */
[----:B------:R-:W-:Y:S01]  /*10040*/  I2FP.F32.S32 R48, R101 ;  /* 0x0000006500307245 */ /* 0x000fe20000201400 */
[----:B------:R-:W-:Y:S01]  /*10050*/  FMUL R77, R55, R104 ;  /* 0x00000068374d7220 */ /* 0x000fe20000400000 */
[----:B------:R-:W-:Y:S01]  /*10060*/  MOV R142, R180 ;  /* 0x000000b4008e7202 */ /* 0x000fe20000000f00 */
[----:B-1----:R-:W-:Y:S01]  /*10070*/  FMUL R149, R67, R100 ;  /* 0x0000006443957220 */ /* 0x002fe20000400000 */
[----:B------:R-:W-:Y:S01]  /*10080*/  FMUL R54, R59, R54 ;  /* 0x000000363b367220 */ /* 0x000fe20000400000 */
[----:B------:R-:W-:Y:S04]  /*10090*/  LDS R84, [R24+0x10] ;  /* 0x0000100018547984 */ /* 0x000fe80000000800 */
[----:B------:R-:W-:Y:S04]  /*100a0*/  LDS R85, [R24+0x20] ;  /* 0x0000200018557984 */ /* 0x000fe80000000800 */
[----:B------:R-:W1:Y:S01]  /*100b0*/  LDSM.16.M88.4 R88, [R143] ;  /* 0x000000008f58783b */ /* 0x000e620000000200 */
[----:B------:R-:W-:Y:S01]  /*100c0*/  FMUL R100, R67, R48 ;  /* 0x0000003043647220 */ /* 0x000fe20000400000 */
[----:B------:R-:W-:Y:S01]  /*100d0*/  FMUL R76, R55, R76 ;  /* 0x0000004c374c7220 */ /* 0x000fe20000400000 */
[----:B------:R-:W-:Y:S01]  /*100e0*/  I2FP.F32.S32 R48, R103 ;  /* 0x0000006700307245 */ /* 0x000fe20000201400 */
[----:B------:R-:W-:Y:S01]  /*100f0*/  FFMA R166, R107, R77, R150 ;  /* 0x0000004d6ba67223 */ /* 0x000fe20000000096 */
[C---:B------:R-:W-:Y:S01]  /*10100*/  FFMA R150, R105.reuse, R54, R223 ;  /* 0x0000003669967223 */ /* 0x040fe200000000df */
[----:B------:R-:W-:Y:S01]  /*10110*/  FFMA R148, R105, R49, R148 ;  /* 0x0000003169947223 */ /* 0x000fe20000000094 */
[----:B------:R-:W-:Y:S01]  /*10120*/  I2FP.F32.S32 R50, R69 ;  /* 0x0000004500327245 */ /* 0x000fe20000201400 */
[----:B------:R-:W3:Y:S01]  /*10130*/  LDSM.16.M88.4 R104, [R142] ;  /* 0x000000008e68783b */ /* 0x000ee20000000200 */
[----:B------:R-:W-:Y:S01]  /*10140*/  FFMA R153, R83, R76, R81 ;  /* 0x0000004c53997223 */ /* 0x000fe20000000051 */
[----:B------:R-:W-:Y:S01]  /*10150*/  I2FP.F32.S32 R102, R102 ;  /* 0x0000006600667245 */ /* 0x000fe20000201400 */
[----:B------:R-:W-:Y:S01]  /*10160*/  FMUL R69, R59, R48 ;  /* 0x000000303b457220 */ /* 0x000fe20000400000 */
[----:B------:R-:W-:Y:S01]  /*10170*/  FMUL R49, R51, R52 ;  /* 0x0000003433317220 */ /* 0x000fe20000400000 */
[----:B------:R-:W-:Y:S01]  /*10180*/  I2FP.F32.S32 R68, R68 ;  /* 0x0000004400447245 */ /* 0x000fe20000201400 */
[----:B------:R-:W4:Y:S01]  /*10190*/  LDS.128 R76, [R25] ;  /* 0x00000000194c7984 */ /* 0x000f220000000c00 */
[----:B------:R-:W-:Y:S01]  /*101a0*/  I2FP.F32.S32 R48, R71 ;  /* 0x0000004700307245 */ /* 0x000fe20000201400 */
[----:B--2---:R-:W-:Y:S01]  /*101b0*/  FMUL R147, R59, R102 ;  /* 0x000000663b937220 */ /* 0x004fe20000400000 */
[----:B------:R-:W-:Y:S01]  /*101c0*/  FFMA R154, R83, R49, R82 ;  /* 0x00000031539a7223 */ /* 0x000fe20000000052 */
[C---:B------:R-:W-:Y:S01]  /*101d0*/  FMUL R71, R51.reuse, R68 ;  /* 0x0000004433477220 */ /* 0x040fe20000400000 */
[----:B------:R-:W-:Y:S01]  /*101e0*/  FMUL R102, R51, R50 ;  /* 0x0000003233667220 */ /* 0x000fe20000400000 */
[----:B------:R-:W-:Y:S01]  /*101f0*/  FMUL R103, R55, R48 ;  /* 0x0000003037677220 */ /* 0x000fe20000400000 */
[----:B0-----:R-:W-:Y:S01]  /*10200*/  HADD2.F32 R72, -RZ, R72.H0_H0 ;  /* 0x20000048ff487230 */ /* 0x001fe20000004100 */
[----:B------:R-:W0:Y:S01]  /*10210*/  LDS.128 R48, [R23+0x10] ;  /* 0x0000100017307984 */ /* 0x000e220000000c00 */
[----:B------:R-:W-:Y:S01]  /*10220*/  FMUL R58, R59, R58 ;  /* 0x0000003a3b3a7220 */ /* 0x000fe20000400000 */
[----:B------:R-:W-:-:S02]  /*10230*/  HADD2.F32 R73, -RZ, R73.H0_H0 ;  /* 0x20000049ff497230 */ /* 0x000fc40000004100 */
[----:B------:R-:W-:Y:S01]  /*10240*/  FFMA R99, R99, R93, R214 ;  /* 0x0000005d63637223 */ /* 0x000fe200000000d6 */
[C---:B------:R-:W-:Y:S01]  /*10250*/  FFMA R140, R72.reuse, R145, R140 ;  /* 0x00000091488c7223 */ /* 0x040fe2000000008c */
[C---:B------:R-:W-:Y:S01]  /*10260*/  FFMA R139, R72.reuse, R56, R139 ;  /* 0x00000038488b7223 */ /* 0x040fe2000000008b */
[----:B------:R-:W-:Y:S01]  /*10270*/  LDS R92, [R24+0x910] ;  /* 0x00091000185c7984 */ /* 0x000fe20000000800 */
[----:B------:R-:W-:Y:S01]  /*10280*/  FFMA R155, R83, R58, R221 ;  /* 0x0000003a539b7223 */ /* 0x000fe200000000dd */
[C---:B------:R-:W-:Y:S02]  /*10290*/  FFMA R140, R73.reuse, R57, R140 ;  /* 0x00000039498c7223 */ /* 0x040fe4000000008c */
[----:B------:R-:W-:Y:S01]  /*102a0*/  LDS R93, [R24+0x920] ;  /* 0x00092000185d7984 */ /* 0x000fe20000000800 */
[----:B------:R-:W-:Y:S01]  /*102b0*/  I2FP.F32.S32 R70, R70 ;  /* 0x0000004600467245 */ /* 0x000fe20000201400 */
[----:B------:R-:W-:Y:S01]  /*102c0*/  FFMA R139, R73, R80, R139 ;  /* 0x00000050498b7223 */ /* 0x000fe2000000008b */
[----:B------:R-:W-:Y:S01]  /*102d0*/  FFMA R64, R72, R64, R141 ;  /* 0x0000004048407223 */ /* 0x000fe2000000008d */
[----:B------:R-:W2:Y:S01]  /*102e0*/  LDS.128 R56, [R25+0x90] ;  /* 0x0000900019387984 */ /* 0x000ea20000000c00 */
[----:B-1----:R-:W-:Y:S01]  /*102f0*/  IMMA.16832.S8.S8 R80, R88.ROW, R84.COL, RZ ;  /* 0x0000005458507237 */ /* 0x002fe20000405cff */
[----:B------:R-:W-:Y:S01]  /*10300*/  FMUL R101, R55, R70 ;  /* 0x0000004637657220 */ /* 0x000fe20000400000 */
[----:B------:R-:W-:-:S02]  /*10310*/  HADD2.F32 R74, -RZ, R74.H0_H0 ;  /* 0x2000004aff4a7230 */ /* 0x000fc40000004100 */
[C---:B------:R-:W-:Y:S01]  /*10320*/  FFMA R65, R73.reuse, R65, R64 ;  /* 0x0000004149417223 */ /* 0x040fe20000000040 */
[----:B------:R-:W1:Y:S01]  /*10330*/  LDS.128 R52, [R23+0x990] ;  /* 0x0009900017347984 */ /* 0x000e620000000c00 */
[----:B------:R-:W-:Y:S01]  /*10340*/  FFMA R151, R72, R151, R138 ;  /* 0x0000009748977223 */ /* 0x000fe2000000008a */
[----:B------:R-:W-:Y:S02]  /*10350*/  HADD2.F32 R68, -RZ, R63.H0_H0 ;  /* 0x2000003fff447230 */ /* 0x000fe40000004100 */
[C---:B------:R-:W-:Y:S02]  /*10360*/  FFMA R141, R74.reuse, R66, R65 ;  /* 0x000000424a8d7223 */ /* 0x040fe40000000041 */
[----:B------:R-:W5:Y:S01]  /*10370*/  LDS.128 R64, [R23+0x1c90] ;  /* 0x001c900017407984 */ /* 0x000f620000000c00 */
[----:B------:R-:W-:Y:S01]  /*10380*/  FFMA R60, R73, R60, R151 ;  /* 0x0000003c493c7223 */ /* 0x000fe20000000097 */
[----:B------:R-:W-:Y:S01]  /*10390*/  FFMA R139, R74, R86, R139 ;  /* 0x000000564a8b7223 */ /* 0x000fe2000000008b */
[----:B------:R-:W-:Y:S01]  /*103a0*/  FFMA R149, R68, R149, R87 ;  /* 0x0000009544957223 */ /* 0x000fe20000000057 */
[C---:B------:R-:W-:Y:S01]  /*103b0*/  FFMA R140, R74.reuse, R61, R140 ;  /* 0x0000003d4a8c7223 */ /* 0x040fe2000000008c */
[----:B---3--:R-:W-:Y:S01]  /*103c0*/  IMMA.16832.S8.S8 R84, R104.ROW, R84.COL, RZ ;  /* 0x0000005468547237 */ /* 0x008fe20000405cff */
[----:B------:R-:W-:Y:S01]  /*103d0*/  FFMA R138, R74, R213, R60 ;  /* 0x000000d54a8a7223 */ /* 0x000fe2000000003c */
[----:B------:R-:W-:Y:S01]  /*103e0*/  FFMA R147, R68, R147, R62 ;  /* 0x0000009344937223 */ /* 0x000fe2000000003e */
[----:B------:R-:W-:Y:S01]  /*103f0*/  HADD2.F32 R70, -RZ, R75.H0_H0 ;  /* 0x2000004bff467230 */ /* 0x000fe20000004100 */
[----:B------:R-:W3:Y:S01]  /*10400*/  LDS.128 R60, [R23+0x1310] ;  /* 0x00131000173c7984 */ /* 0x000ee20000000c00 */
[----:B----4-:R-:W-:Y:S01]  /*10410*/  HADD2.F32 R157, -RZ, R77.H0_H0 ;  /* 0x2000004dff9d7230 */ /* 0x010fe20000004100 */
[----:B------:R-:W-:-:S02]  /*10420*/  MOV R137, R186 ;  /* 0x000000ba00897202 */ /* 0x000fc40000000f00 */
[----:B------:R-:W4:Y:S01]  /*10430*/  LDS.128 R72, [R25+0x900] ;  /* 0x0009000019487984 */ /* 0x000f220000000c00 */
[----:B------:R-:W-:Y:S02]  /*10440*/  I2FP.F32.S32 R77, R80 ;  /* 0x00000050004d7245 */ /* 0x000fe40000201400 */
        /* <DEDUP_REMOVED lines=8> */
[----:B------:R-:W-:-:S02]  /*104d0*/  HADD2.F32 R101, -RZ, R76.H0_H0 ;  /* 0x2000004cff657230 */ /* 0x000fc40000004100 */
[----:B0-----:R-:W-:Y:S01]  /*104e0*/  FMUL R214, R48, R77 ;  /* 0x0000004d30d67220 */ /* 0x001fe20000400000 */
[----:B------:R-:W-:Y:S01]  /*104f0*/  HADD2.F32 R143, -RZ, R78.H0_H0 ;  /* 0x2000004eff8f7230 */ /* 0x000fe20000004100 */
[----:B------:R-:W-:Y:S01]  /*10500*/  LDS R97, [R24+0x40] ;  /* 0x0000400018617984 */ /* 0x000fe20000000800 */
[----:B------:R-:W-:-:S03]  /*10510*/  HADD2.F32 R142, -RZ, R79.H0_H0 ;  /* 0x2000004fff8e7230 */ /* 0x000fc60000004100 */
[----:B------:R0:W4:Y:S04]  /*10520*/  LDSM.16.M88.4 R68, [R137] ;  /* 0x000000008944783b */ /* 0x0001280000000200 */
[----:B------:R-:W4:Y:S01]  /*10530*/  LDSM.16.M88.4 R76, [R136] ;  /* 0x00000000884c783b */ /* 0x000f220000000200 */
[----:B------:R-:W-:Y:S02]  /*10540*/  I2FP.F32.S32 R103, R81 ;  /* 0x0000005100677245 */ /* 0x000fe40000201400 */
[----:B------:R-:W-:Y:S02]  /*10550*/  I2FP.F32.S32 R167, R84 ;  /* 0x0000005400a77245 */ /* 0x000fe40000201400 */
[----:B------:R-:W-:Y:S02]  /*10560*/  I2FP.F32.S32 R213, R86 ;  /* 0x0000005600d57245 */ /* 0x000fe40000201400 */
[----:B------:R-:W-:-:S02]  /*10570*/  I2FP.F32.S32 R215, R87 ;  /* 0x0000005700d77245 */ /* 0x000fc40000201400 */
[----:B------:R-:W-:Y:S02]  /*10580*/  I2FP.F32.S32 R159, R82 ;  /* 0x00000052009f7245 */ /* 0x000fe40000201400 */
[----:B------:R-:W-:Y:S01]  /*10590*/  I2FP.F32.S32 R163, R83 ;  /* 0x0000005300a37245 */ /* 0x000fe20000201400 */
[----:B--2---:R-:W-:Y:S01]  /*105a0*/  HADD2.F32 R100, -RZ, R56.H0_H0 ;  /* 0x20000038ff647230 */ /* 0x004fe20000004100 */
[----:B0-----:R-:W-:Y:S01]  /*105b0*/  I2FP.F32.S32 R137, R85 ;  /* 0x0000005500897245 */ /* 0x001fe20000201400 */
[----:B------:R-:W0:Y:S01]  /*105c0*/  LDS.128 R80, [R25+0x990] ;  /* 0x0009900019507984 */ /* 0x000e220000000c00 */
[----:B------:R-:W-:Y:S01]  /*105d0*/  IMMA.16832.S8.S8 R84, R88.ROW, R92.COL, RZ ;  /* 0x0000005c58547237 */ /* 0x000fe20000405cff */
[----:B------:R-:W-:Y:S01]  /*105e0*/  FMUL R103, R48, R103 ;  /* 0x0000006730677220 */ /* 0x000fe20000400000 */
[----:B-1----:R-:W-:Y:S01]  /*105f0*/  FMUL R163, R52, R163 ;  /* 0x000000a334a37220 */ /* 0x002fe20000400000 */
[----:B------:R-:W-:Y:S02]  /*10600*/  LDS R102, [R24+0x930] ;  /* 0x0009300018667984 */ /* 0x000fe40000000800 */
[----:B------:R-:W-:-:S02]  /*10610*/  FFMA R165, R100, R103, R207 ;  /* 0x0000006764a57223 */ /* 0x000fc400000000cf */
[----:B------:R-:W1:Y:S01]  /*10620*/  LDS R103, [R24+0x940] ;  /* 0x0009400018677984 */ /* 0x000e620000000800 */
[----:B------:R-:W-:Y:S01]  /*10630*/  FFMA R163, R100, R163, R206 ;  /* 0x000000a364a37223 */ /* 0x000fe200000000ce */
[----:B-----5:R-:W-:Y:S01]  /*10640*/  FMUL R206, R64, R215 ;  /* 0x000000d740ce7220 */ /* 0x020fe20000400000 */
[----:B------:R-:W-:Y:S01]  /*10650*/  FMUL R159, R52, R159 ;  /* 0x0000009f349f7220 */ /* 0x000fe20000400000 */
[----:B------:R-:W-:Y:S01]  /*10660*/  FMUL R213, R64, R213 ;  /* 0x000000d540d57220 */ /* 0x000fe20000400000 */
[C---:B------:R-:W-:Y:S01]  /*10670*/  FFMA R214, R101.reuse, R214, R95 ;  /* 0x000000d665d67223 */ /* 0x040fe2000000005f */
[----:B------:R-:W-:Y:S01]  /*10680*/  FFMA R206, R100, R206, R99 ;  /* 0x000000ce64ce7223 */ /* 0x000fe20000000063 */
[C---:B------:R-:W-:Y:S01]  /*10690*/  FFMA R56, R101.reuse, R159, R94 ;  /* 0x0000009f65387223 */ /* 0x040fe2000000005e */
[----:B------:R-:W-:Y:S01]  /*106a0*/  LDS R136, [R24+0x1b10] ;  /* 0x001b100018887984 */ /* 0x000fe20000000800 */
[----:B------:R-:W-:Y:S03]  /*106b0*/  IMMA.16832.S8.S8 R92, R104.ROW, R92.COL, RZ ;  /* 0x0000005c685c7237 */ /* 0x000fe60000405cff */
[----:B------:R-:W-:Y:S01]  /*106c0*/  I2FP.F32.S32 R99, R84 ;  /* 0x0000005400637245 */ /* 0x000fe20000201400 */
[C---:B---3--:R-:W-:Y:S01]  /*106d0*/  FMUL R167, R60.reuse, R167 ;  /* 0x000000a73ca77220 */ /* 0x048fe20000400000 */
[----:B------:R-:W-:Y:S01]  /*106e0*/  FMUL R137, R60, R137 ;  /* 0x000000893c897220 */ /* 0x000fe20000400000 */
[----:B------:R-:W-:Y:S01]  /*106f0*/  FFMA R218, R101, R213, R160 ;  /* 0x000000d565da7223 */ /* 0x000fe200000000a0 */
[----:B----4-:R-:W-:-:S02]  /*10700*/  HADD2.F32 R213, -RZ, R72.H0_H0 ;  /* 0x20000048ffd57230 */ /* 0x010fc40000004100 */
[----:B------:R-:W-:Y:S01]  /*10710*/  FMUL R99, R48, R99 ;  /* 0x0000006330637220 */ /* 0x000fe20000400000 */
[----:B------:R-:W-:Y:S01]  /*10720*/  FFMA R216, R101, R167, R98 ;  /* 0x000000a765d87223 */ /* 0x000fe20000000062 */
[----:B------:R-:W-:Y:S01]  /*10730*/  FFMA R159, R100, R137, R164 ;  /* 0x00000089649f7223 */ /* 0x000fe200000000a4 */
[----:B------:R-:W-:Y:S01]  /*10740*/  I2FP.F32.S32 R101, R86 ;  /* 0x0000005600657245 */ /* 0x000fe20000201400 */
[----:B------:R-:W-:Y:S01]  /*10750*/  FFMA R210, R213, R99, R210 ;  /* 0x00000063d5d27223 */ /* 0x000fe200000000d2 */
[----:B------:R-:W-:Y:S01]  /*10760*/  I2FP.F32.S32 R137, R85 ;  /* 0x0000005500897245 */ /* 0x000fe20000201400 */
[----:B------:R-:W-:Y:S01]  /*10770*/  LDS R100, [R24+0x1210] ;  /* 0x0012100018647984 */ /* 0x000fe20000000800 */
[----:B------:R-:W-:Y:S02]  /*10780*/  I2FP.F32.S32 R167, R87 ;  /* 0x0000005700a77245 */ /* 0x000fe40000201400 */
[----:B------:R-:W-:Y:S01]  /*10790*/  IMMA.16832.S8.S8 R84, R68.ROW, R96.COL, RZ ;  /* 0x0000006044547237 */ /* 0x000fe20000405cff */
[----:B------:R-:W-:-:S07]  /*107a0*/  FMUL R101, R52, R101 ;  /* 0x0000006534657220 */ /* 0x000fce0000400000 */
[----:B------:R-:W-:Y:S01]  /*107b0*/  IMMA.16832.S8.S8 R96, R76.ROW, R96.COL, RZ ;  /* 0x000000604c607237 */ /* 0x000fe20000405cff */
[----:B------:R-:W-:Y:S01]  /*107c0*/  FFMA R212, R213, R101, R212 ;  /* 0x00000065d5d47223 */ /* 0x000fe200000000d4 */
[----:B------:R-:W-:Y:S01]  /*107d0*/  I2FP.F32.S32 R207, R92 ;  /* 0x0000005c00cf7245 */ /* 0x000fe20000201400 */
[----:B------:R-:W2:Y:S01]  /*107e0*/  LDS R101, [R24+0x1220] ;  /* 0x0012200018657984 */ /* 0x000ea20000000800 */
[----:B------:R-:W-:Y:S01]  /*107f0*/  I2FP.F32.S32 R215, R93 ;  /* 0x0000005d00d77245 */ /* 0x000fe20000201400 */
[----:B0-----:R-:W-:Y:S02]  /*10800*/  HADD2.F32 R93, -RZ, R80.H0_H0 ;  /* 0x20000050ff5d7230 */ /* 0x001fe40000004100 */
[----:B------:R-:W-:Y:S01]  /*10810*/  FMUL R80, R48, R137 ;  /* 0x0000008930507220 */ /* 0x000fe20000400000 */
[----:B------:R-:W-:Y:S01]  /*10820*/  I2FP.F32.S32 R217, R94 ;  /* 0x0000005e00d97245 */ /* 0x000fe20000201400 */
[----:B------:R-:W-:Y:S01]  /*10830*/  FMUL R72, R60, R207 ;  /* 0x000000cf3c487220 */ /* 0x000fe20000400000 */
[----:B------:R-:W-:Y:S01]  /*10840*/  I2FP.F32.S32 R95, R95 ;  /* 0x0000005f005f7245 */ /* 0x000fe20000201400 */
[----:B------:R-:W-:Y:S01]  /*10850*/  FFMA R80, R93, R80, R158 ;  /* 0x000000505d507223 */ /* 0x000fe2000000009e */
[----:B------:R-:W0:Y:S01]  /*10860*/  LDS R137, [R24+0x1b20] ;  /* 0x001b200018897984 */ /* 0x000e220000000800 */
[----:B------:R-:W-:Y:S01]  /*10870*/  FFMA R207, R213, R72, R211 ;  /* 0x00000048d5cf7223 */ /* 0x000fe200000000d3 */
[----:B------:R-:W-:Y:S01]  /*10880*/  FMUL R217, R64, R217 ;  /* 0x000000d940d97220 */ /* 0x000fe20000400000 */
[----:B------:R-:W-:Y:S01]  /*10890*/  FMUL R72, R52, R167 ;  /* 0x000000a734487220 */ /* 0x000fe20000400000 */
[----:B------:R-:W-:Y:S01]  /*108a0*/  FMUL R215, R60, R215 ;  /* 0x000000d73cd77220 */ /* 0x000fe20000400000 */
[----:B------:R-:W-:-:S02]  /*108b0*/  FMUL R95, R64, R95 ;  /* 0x0000005f405f7220 */ /* 0x000fc40000400000 */
[----:B------:R-:W-:Y:S02]  /*108c0*/  I2FP.F32.S32 R158, R96 ;  /* 0x00000060009e7245 */ /* 0x000fe40000201400 */
[----:B------:R-:W-:Y:S02]  /*108d0*/  I2FP.F32.S32 R222, R97 ;  /* 0x0000006100de7245 */ /* 0x000fe40000201400 */
[----:B------:R-:W-:Y:S02]  /*108e0*/  I2FP.F32.S32 R160, R98 ;  /* 0x0000006200a07245 */ /* 0x000fe40000201400 */
[----:B------:R-:W-:Y:S02]  /*108f0*/  I2FP.F32.S32 R224, R99 ;  /* 0x0000006300e07245 */ /* 0x000fe40000201400 */
[----:B-1----:R-:W-:Y:S01]  /*10900*/  IMMA.16832.S8.S8 R96, R76.ROW, R102.COL, RZ ;  /* 0x000000664c607237 */ /* 0x002fe20000405cff */
[----:B------:R-:W-:Y:S01]  /*10910*/  FFMA R213, R213, R217, R156 ;  /* 0x000000d9d5d57223 */ /* 0x000fe2000000009c */
[C---:B------:R-:W-:Y:S01]  /*10920*/  FFMA R167, R93.reuse, R72, R209 ;  /* 0x000000485da77223 */ /* 0x040fe200000000d1 */
[C---:B------:R-:W-:Y:S01]  /*10930*/  FFMA R72, R93.reuse, R215, R208 ;  /* 0x000000d75d487223 */ /* 0x040fe200000000d0 */
[----:B------:R-:W-:-:S04]  /*10940*/  FFMA R156, R93, R95, R166 ;  /* 0x0000005f5d9c7223 */ /* 0x000fc800000000a6 */
        /* <DEDUP_REMOVED lines=20> */
[----:B------:R-:W-:-:S02]  /*10a90*/  I2FP.F32.S32 R92, R92 ;  /* 0x0000005c005c7245 */ /* 0x000fc40000201400 */
[----:B------:R-:W-:Y:S02]  /*10aa0*/  I2FP.F32.S32 R102, R93 ;  /* 0x0000005d00667245 */ /* 0x000fe40000201400 */
[----:B------:R-:W-:Y:S02]  /*10ab0*/  I2FP.F32.S32 R94, R94 ;  /* 0x0000005e005e7245 */ /* 0x000fe40000201400 */
[----:B------:R-:W-:Y:S01]  /*10ac0*/  I2FP.F32.S32 R216, R99 ;  /* 0x0000006300d87245 */ /* 0x000fe20000201400 */
[----:B------:R-:W-:Y:S01]  /*10ad0*/  FFMA R157, R56, R157, R206 ;  /* 0x0000009d389d7223 */ /* 0x000fe200000000ce */
[----:B------:R-:W-:Y:S01]  /*10ae0*/  I2FP.F32.S32 R214, R97 ;  /* 0x0000006100d67245 */ /* 0x000fe20000201400 */
[C---:B------:R-:W-:Y:S01]  /*10af0*/  FFMA R207, R73.reuse, R96, R207 ;  /* 0x0000006049cf7223 */ /* 0x040fe200000000cf */
[----:B------:R-:W-:Y:S01]  /*10b00*/  FFMA R206, R73, R98, R213 ;  /* 0x0000006249ce7223 */ /* 0x000fe200000000d5 */
[----:B--2---:R-:W-:Y:S01]  /*10b10*/  IMMA.16832.S8.S8 R84, R88.ROW, R100.COL, RZ ;  /* 0x0000006458547237 */ /* 0x004fe20000405cff */
[----:B------:R-:W-:Y:S01]  /*10b20*/  FMUL R166, R49, R166 ;  /* 0x000000a631a67220 */ /* 0x000fe20000400000 */
[----:B------:R-:W-:Y:S01]  /*10b30*/  FMUL R220, R53, R220 ;  /* 0x000000dc35dc7220 */ /* 0x000fe20000400000 */
[----:B------:R-:W-:Y:S01]  /*10b40*/  FMUL R222, R61, R222 ;  /* 0x000000de3dde7220 */ /* 0x000fe20000400000 */
[----:B------:R-:W-:Y:S01]  /*10b50*/  FMUL R92, R49, R92 ;  /* 0x0000005c315c7220 */ /* 0x000fe20000400000 */
[----:B------:R-:W-:Y:S01]  /*10b60*/  FMUL R93, R53, R94 ;  /* 0x0000005e355d7220 */ /* 0x000fe20000400000 */
[----:B------:R-:W-:-:S02]  /*10b70*/  HADD2.F32 R81, -RZ, R81.H0_H0 ;  /* 0x20000051ff517230 */ /* 0x000fc40000004100 */
[----:B------:R-:W-:Y:S01]  /*10b80*/  FMUL R102, R49, R102 ;  /* 0x0000006631667220 */ /* 0x000fe20000400000 */
[----:B------:R-:W-:Y:S01]  /*10b90*/  IMMA.16832.S8.S8 R96, R104.ROW, R100.COL, RZ ;  /* 0x0000006468607237 */ /* 0x000fe20000405cff */
[----:B------:R-:W-:Y:S01]  /*10ba0*/  FMUL R101, R65, R216 ;  /* 0x000000d841657220 */ /* 0x000fe20000400000 */
[C---:B------:R-:W-:Y:S01]  /*10bb0*/  FFMA R165, R56.reuse, R166, R165 ;  /* 0x000000a638a57223 */ /* 0x040fe200000000a5 */
[C---:B------:R-:W-:Y:S01]  /*10bc0*/  FFMA R163, R56.reuse, R220, R163 ;  /* 0x000000dc38a37223 */ /* 0x040fe200000000a3 */
[----:B------:R-:W-:Y:S01]  /*10bd0*/  FFMA R159, R56, R222, R159 ;  /* 0x000000de389f7223 */ /* 0x000fe2000000009f */
[C---:B------:R-:W-:Y:S01]  /*10be0*/  FFMA R211, R73.reuse, R92, R210 ;  /* 0x0000005c49d37223 */ /* 0x040fe200000000d2 */
[----:B------:R-:W-:Y:S01]  /*10bf0*/  I2FP.F32.S32 R166, R95 ;  /* 0x0000005f00a67245 */ /* 0x000fe20000201400 */
[----:B------:R-:W-:Y:S01]  /*10c00*/  LDS R56, [R24+0x1230] ;  /* 0x0012300018387984 */ /* 0x000fe20000000800 */
[----:B------:R-:W-:Y:S01]  /*10c10*/  FFMA R210, R73, R93, R212 ;  /* 0x0000005d49d27223 */ /* 0x000fe200000000d4 */
[C---:B------:R-:W-:Y:S01]  /*10c20*/  FFMA R209, R81.reuse, R102, R80 ;  /* 0x0000006651d17223 */ /* 0x040fe20000000050 */
[----:B------:R-:W-:Y:S01]  /*10c30*/  FFMA R156, R81, R101, R156 ;  /* 0x00000065519c7223 */ /* 0x000fe2000000009c */
[----:B------:R-:W1:Y:S01]  /*10c40*/  LDS R57, [R24+0x1240] ;  /* 0x0012400018397984 */ /* 0x000e620000000800 */
[-C--:B0-----:R-:W-:Y:S03]  /*10c50*/  IMMA.16832.S8.S8 R88, R88.ROW, R136.reuse.COL, RZ ;  /* 0x0000008858587237 */ /* 0x081fe60000405cff */
[----:B------:R-:W0:Y:S04]  /*10c60*/  LDS.128 R92, [R25+0x1200] ;  /* 0x00120000195c7984 */ /* 0x000e280000000c00 */
[----:B------:R-:W2:Y:S01]  /*10c70*/  LDS.128 R100, [R25+0x1290] ;  /* 0x0012900019647984 */ /* 0x000ea20000000c00 */
[----:B------:R-:W-:Y:S01]  /*10c80*/  IMMA.16832.S8.S8 R104, R104.ROW, R136.COL, RZ ;  /* 0x0000008868687237 */ /* 0x000fe20000405cff */
[----:B------:R-:W-:Y:S01]  /*10c90*/  FMUL R166, R53, R166 ;  /* 0x000000a635a67220 */ /* 0x000fe20000400000 */
[----:B------:R-:W-:-:S03]  /*10ca0*/  FMUL R73, R61, R214 ;  /* 0x000000d63d497220 */ /* 0x000fc60000400000 */
[C---:B------:R-:W-:Y:S01]  /*10cb0*/  FFMA R167, R81.reuse, R166, R167 ;  /* 0x000000a651a77223 */ /* 0x040fe200000000a7 */
[----:B------:R-:W-:Y:S01]  /*10cc0*/  FFMA R166, R81, R73, R72 ;  /* 0x0000004951a67223 */ /* 0x000fe20000000048 */
[----:B------:R-:W-:Y:S01]  /*10cd0*/  I2FP.F32.S32 R81, R84 ;  /* 0x0000005400517245 */ /* 0x000fe20000201400 */
[----:B------:R-:W-:Y:S01]  /*10ce0*/  LDS R72, [R24+0x1b30] ;  /* 0x001b300018487984 */ /* 0x000fe20000000800 */
[----:B------:R-:W-:-:S03]  /*10cf0*/  I2FP.F32.S32 R137, R86 ;  /* 0x0000005600897245 */ /* 0x000fc60000201400 */
[----:B------:R-:W3:Y:S01]  /*10d00*/  LDS R73, [R24+0x1b40] ;  /* 0x001b400018497984 */ /* 0x000ee20000000800 */
[----:B------:R-:W-:Y:S02]  /*10d10*/  I2FP.F32.S32 R215, R88 ;  /* 0x0000005800d77245 */ /* 0x000fe40000201400 */
[----:B------:R-:W-:Y:S02]  /*10d20*/  I2FP.F32.S32 R89, R89 ;  /* 0x0000005900597245 */ /* 0x000fe40000201400 */
        /* <DEDUP_REMOVED lines=22> */
[----:B-1----:R-:W-:Y:S01]  /*10e90*/  IMMA.16832.S8.S8 R84, R68.ROW, R56.COL, RZ ;  /* 0x0000003844547237 */ /* 0x002fe20000405cff */
[----:B------:R-:W-:Y:S01]  /*10ea0*/  I2FP.F32.S32 R221, R106 ;  /* 0x0000006a00dd7245 */ /* 0x000fe20000201400 */
[----:B0-----:R-:W-:Y:S01]  /*10eb0*/  HADD2.F32 R97, -RZ, R92.H0_H0 ;  /* 0x2000005cff617230 */ /* 0x001fe20000004100 */
[----:B------:R-:W-:Y:S01]  /*10ec0*/  I2FP.F32.S32 R107, R107 ;  /* 0x0000006b006b7245 */ /* 0x000fe20000201400 */
[----:B------:R-:W-:Y:S01]  /*10ed0*/  FMUL R99, R64, R137 ;  /* 0x0000008940637220 */ /* 0x000fe20000400000 */
[----:B------:R-:W-:-:S03]  /*10ee0*/  MOV R135, R184 ;  /* 0x000000b800877202 */ /* 0x000fc60000000f00 */
[----:B------:R-:W-:Y:S01]  /*10ef0*/  IMMA.16832.S8.S8 R88, R76.ROW, R56.COL, RZ ;  /* 0x000000384c587237 */ /* 0x000fe20000405cff */
[C---:B------:R-:W-:Y:S01]  /*10f00*/  FMUL R56, R64.reuse, R219 ;  /* 0x000000db40387220 */ /* 0x040fe20000400000 */
[----:B--2---:R-:W-:Y:S02]  /*10f10*/  HADD2.F32 R57, -RZ, R100.H0_H0 ;  /* 0x20000064ff397230 */ /* 0x004fe40000004100 */
[C---:B------:R-:W-:Y:S01]  /*10f20*/  FMUL R212, R64.reuse, R221 ;  /* 0x000000dd40d47220 */ /* 0x040fe20000400000 */
        /* <DEDUP_REMOVED lines=9> */
[----:B------:R-:W-:Y:S04]  /*10fc0*/  LDSM.16.M88.4 R96, [R135] ;  /* 0x000000008760783b */ /* 0x000fe80000000200 */
[----:B------:R-:W-:Y:S04]  /*10fd0*/  LDS R56, [R24+0x50] ;  /* 0x0000500018387984 */ /* 0x000fe80000000800 */
[----:B------:R-:W0:Y:S04]  /*10fe0*/  LDS R57, [R24+0x60] ;  /* 0x0000600018397984 */ /* 0x000e280000000800 */
[----:B------:R-:W1:Y:S01]  /*10ff0*/  LDS.128 R104, [R25+0x1b00] ;  /* 0x001b000019687984 */ /* 0x000e620000000c00 */
[----:B------:R-:W-:Y:S01]  /*11000*/  MOV R133, R176 ;  /* 0x000000b000857202 */ /* 0x000fe20000000f00 */
[----:B---3--:R-:W-:Y:S01]  /*11010*/  IMMA.16832.S8.S8 R68, R68.ROW, R72.COL, RZ ;  /* 0x0000004844447237 */ /* 0x008fe20000405cff */
[----:B------:R-:W-:-:S02]  /*11020*/  I2FP.F32.S32 R92, R85 ;  /* 0x00000055005c7245 */ /* 0x000fc40000201400 */
[----:B------:R-:W-:Y:S02]  /*11030*/  I2FP.F32.S32 R100, R86 ;  /* 0x0000005600647245 */ /* 0x000fe40000201400 */
[----:B------:R-:W-:-:S03]  /*11040*/  I2FP.F32.S32 R216, R87 ;  /* 0x0000005700d87245 */ /* 0x000fc60000201400 */
[----:B------:R-:W-:Y:S01]  /*11050*/  IMMA.16832.S8.S8 R76, R76.ROW, R72.COL, RZ ;  /* 0x000000484c4c7237 */ /* 0x000fe20000405cff */
[----:B------:R-:W-:Y:S02]  /*11060*/  I2FP.F32.S32 R72, R84 ;  /* 0x0000005400487245 */ /* 0x000fe40000201400 */
[----:B------:R-:W2:Y:S01]  /*11070*/  LDSM.16.M88.4 R84, [R133] ;  /* 0x000000008554783b */ /* 0x000ea20000000200 */
[----:B------:R-:W-:Y:S02]  /*11080*/  HADD2.F32 R93, -RZ, R93.H0_H0 ;  /* 0x2000005dff5d7230 */ /* 0x000fe40000004100 */
[----:B------:R-:W-:Y:S01]  /*11090*/  FMUL R73, R53, R100 ;  /* 0x0000006435497220 */ /* 0x000fe20000400000 */
[----:B------:R-:W-:Y:S01]  /*110a0*/  FMUL R72, R49, R72 ;  /* 0x0000004831487220 */ /* 0x000fe20000400000 */
[----:B------:R-:W-:Y:S02]  /*110b0*/  I2FP.F32.S32 R88, R88 ;  /* 0x0000005800587245 */ /* 0x000fe40000201400 */
[C---:B------:R-:W-:Y:S01]  /*110c0*/  FFMA R146, R93.reuse, R73, R150 ;  /* 0x000000495d927223 */ /* 0x040fe20000000096 */
[----:B------:R-:W-:Y:S01]  /*110d0*/  FFMA R144, R93, R72, R152 ;  /* 0x000000485d907223 */ /* 0x000fe20000000098 */
[----:B------:R-:W-:Y:S01]  /*110e0*/  LDS R73, [R24+0x960] ;  /* 0x0009600018497984 */ /* 0x000fe20000000800 */
[----:B------:R-:W-:Y:S01]  /*110f0*/  I2FP.F32.S32 R218, R89 ;  /* 0x0000005900da7245 */ /* 0x000fe20000201400 */
[----:B------:R-:W-:Y:S01]  /*11100*/  FMUL R89, R61, R88 ;  /* 0x000000583d597220 */ /* 0x000fe20000400000 */
[----:B------:R-:W-:Y:S01]  /*11110*/  I2FP.F32.S32 R90, R90 ;  /* 0x0000005a005a7245 */ /* 0x000fe20000201400 */
[----:B------:R-:W3:Y:S01]  /*11120*/  LDS R72, [R24+0x950] ;  /* 0x0009500018487984 */ /* 0x000ee20000000800 */
[----:B------:R-:W-:-:S02]  /*11130*/  I2FP.F32.S32 R68, R68 ;  /* 0x0000004400447245 */ /* 0x000fc40000201400 */
[----:B------:R-:W-:Y:S01]  /*11140*/  I2FP.F32.S32 R70, R70 ;  /* 0x0000004600467245 */ /* 0x000fe20000201400 */
[----:B------:R-:W-:Y:S01]  /*11150*/  HADD2.F32 R150, -RZ, R101.H0_H0 ;  /* 0x20000065ff967230 */ /* 0x000fe20000004100 */
[----:B------:R-:W-:Y:S01]  /*11160*/  I2FP.F32.S32 R220, R91 ;  /* 0x0000005b00dc7245 */ /* 0x000fe20000201400 */
[----:B------:R-:W-:Y:S01]  /*11170*/  FMUL R91, R65, R90 ;  /* 0x0000005a415b7220 */ /* 0x000fe20000400000 */
[----:B------:R-:W-:Y:S01]  /*11180*/  FFMA R148, R93, R89, R148 ;  /* 0x000000595d947223 */ /* 0x000fe20000000094 */
[C---:B------:R-:W-:Y:S01]  /*11190*/  FMUL R101, R49.reuse, R92 ;  /* 0x0000005c31657220 */ /* 0x040fe20000400000 */
[----:B------:R-:W-:Y:S01]  /*111a0*/  I2FP.F32.S32 R92, R69 ;  /* 0x00000045005c7245 */ /* 0x000fe20000201400 */
[----:B------:R-:W-:Y:S01]  /*111b0*/  FMUL R88, R49, R68 ;  /* 0x0000004431587220 */ /* 0x000fe20000400000 */
[----:B------:R-:W-:Y:S01]  /*111c0*/  I2FP.F32.S32 R90, R71 ;  /* 0x00000047005a7245 */ /* 0x000fe20000201400 */
[----:B------:R-:W-:Y:S02]  /*111d0*/  FMUL R89, R53, R70 ;  /* 0x0000004635597220 */ /* 0x000fe40000400000 */
[----:B0-----:R-:W-:Y:S01]  /*111e0*/  IMMA.16832.S8.S8 R68, R96.ROW, R56.COL, RZ ;  /* 0x0000003860447237 */ /* 0x001fe20000405cff */
[----:B-1----:R-:W-:-:S02]  /*111f0*/  HADD2.F32 R104, -RZ, R104.H0_H0 ;  /* 0x20000068ff687230 */ /* 0x002fc40000004100 */
[----:B------:R-:W-:Y:S01]  /*11200*/  FMUL R135, R61, R218 ;  /* 0x000000da3d877220 */ /* 0x000fe20000400000 */
[----:B------:R-:W-:Y:S01]  /*11210*/  I2FP.F32.S32 R76, R76 ;  /* 0x0000004c004c7245 */ /* 0x000fe20000201400 */
[----:B------:R-:W-:Y:S01]  /*11220*/  FFMA R64, R93, R91, R64 ;  /* 0x0000005b5d407223 */ /* 0x000fe20000000040 */
[----:B------:R-:W-:Y:S01]  /*11230*/  I2FP.F32.S32 R152, R78 ;  /* 0x0000004e00987245 */ /* 0x000fe20000201400 */
[C---:B------:R-:W-:Y:S01]  /*11240*/  FMUL R216, R53.reuse, R216 ;  /* 0x000000d835d87220 */ /* 0x040fe20000400000 */
[----:B------:R-:W-:Y:S01]  /*11250*/  FFMA R135, R150, R135, R154 ;  /* 0x0000008796877223 */ /* 0x000fe2000000009a */
[----:B------:R-:W-:Y:S01]  /*11260*/  FMUL R93, R53, R90 ;  /* 0x0000005a355d7220 */ /* 0x000fe20000400000 */
[----:B------:R-:W-:Y:S01]  /*11270*/  I2FP.F32.S32 R100, R77 ;  /* 0x0000004d00647245 */ /* 0x000fe20000201400 */
[----:B------:R-:W-:Y:S01]  /*11280*/  FFMA R151, R104, R52, R151 ;  /* 0x0000003468977223 */ /* 0x000fe20000000097 */
[----:B------:R-:W-:Y:S01]  /*11290*/  FMUL R92, R49, R92 ;  /* 0x0000005c315c7220 */ /* 0x000fe20000400000 */
[----:B------:R-:W-:Y:S01]  /*112a0*/  I2FP.F32.S32 R154, R79 ;  /* 0x0000004f009a7245 */ /* 0x000fe20000201400 */
[----:B------:R-:W-:Y:S01]  /*112b0*/  LDS R52, [R24+0x1250] ;  /* 0x0012500018347984 */ /* 0x000fe20000000800 */
[----:B------:R-:W-:-:S02]  /*112c0*/  HADD2.F32 R49, -RZ, R105.H0_H0 ;  /* 0x20000069ff317230 */ /* 0x000fc40000004100 */
[----:B------:R-:W-:Y:S01]  /*112d0*/  FMUL R90, R61, R76 ;  /* 0x0000004c3d5a7220 */ /* 0x000fe20000400000 */
[----:B------:R-:W0:Y:S01]  /*112e0*/  LDS R53, [R24+0x1260] ;  /* 0x0012600018357984 */ /* 0x000e220000000800 */
[----:B------:R-:W-:Y:S01]  /*112f0*/  FMUL R152, R65, R152 ;  /* 0x0000009841987220 */ /* 0x000fe20000400000 */
[C---:B------:R-:W-:Y:S01]  /*11300*/  FFMA R136, R104.reuse, R136, R149 ;  /* 0x0000008868887223 */ /* 0x040fe20000000095 */
[C---:B------:R-:W-:Y:S01]  /*11310*/  FFMA R48, R104.reuse, R48, R147 ;  /* 0x0000003068307223 */ /* 0x040fe20000000093 */
[----:B------:R-:W-:Y:S01]  /*11320*/  FFMA R105, R104, R212, R145 ;  /* 0x000000d468697223 */ /* 0x000fe20000000091 */
[----:B------:R-:W-:Y:S01]  /*11330*/  FMUL R61, R61, R100 ;  /* 0x000000643d3d7220 */ /* 0x000fe20000400000 */
[----:B--2---:R-:W-:Y:S01]  /*11340*/  IMMA.16832.S8.S8 R76, R84.ROW, R56.COL, RZ ;  /* 0x00000038544c7237 */ /* 0x004fe20000405cff */
[C---:B------:R-:W-:Y:S01]  /*11350*/  FMUL R220, R65.reuse, R220 ;  /* 0x000000dc41dc7220 */ /* 0x040fe20000400000 */
[----:B------:R-:W-:Y:S01]  /*11360*/  FMUL R100, R65, R154 ;  /* 0x0000009a41647220 */ /* 0x000fe20000400000 */
[C---:B------:R-:W-:Y:S01]  /*11370*/  FFMA R136, R49.reuse, R88, R136 ;  /* 0x0000005831887223 */ /* 0x040fe20000000088 */
[C---:B------:R-:W-:Y:S01]  /*11380*/  FFMA R65, R49.reuse, R89, R48 ;  /* 0x0000005931417223 */ /* 0x040fe20000000030 */
[C---:B------:R-:W-:Y:S01]  /*11390*/  FFMA R104, R49.reuse, R90, R151 ;  /* 0x0000005a31687223 */ /* 0x040fe20000000097 */
[----:B------:R-:W-:Y:S01]  /*113a0*/  FFMA R105, R49, R152, R105 ;  /* 0x0000009831697223 */ /* 0x000fe20000000069 */
[----:B------:R-:W-:Y:S01]  /*113b0*/  I2FP.F32.S32 R49, R68 ;  /* 0x0000004400317245 */ /* 0x000fe20000201400 */
[----:B------:R-:W-:Y:S04]  /*113c0*/  LDS R48, [R24+0x1b50] ;  /* 0x001b500018307984 */ /* 0x000fe80000000800 */
[----:B------:R-:W-:Y:S01]  /*113d0*/  FMUL R49, R50, R49 ;  /* 0x0000003132317220 */ /* 0x000fe20000400000 */
[----:B------:R-:W-:-:S03]  /*113e0*/  I2FP.F32.S32 R57, R69 ;  /* 0x0000004500397245 */ /* 0x000fc60000201400 */
[----:B------:R-:W-:Y:S01]  /*113f0*/  FFMA R219, R143, R49, R208 ;  /* 0x000000318fdb7223 */ /* 0x000fe200000000d0 */
[----:B------:R-:W-:Y:S01]  /*11400*/  I2FP.F32.S32 R89, R70 ;  /* 0x0000004600597245 */ /* 0x000fe20000201400 */
[----:B------:R-:W1:Y:S01]  /*11410*/  LDS R49, [R24+0x1b60] ;  /* 0x001b600018317984 */ /* 0x000e620000000800 */
[----:B------:R-:W-:Y:S02]  /*11420*/  I2FP.F32.S32 R91, R71 ;  /* 0x00000047005b7245 */ /* 0x000fe40000201400 */
[----:B---3--:R-:W-:Y:S01]  /*11430*/  IMMA.16832.S8.S8 R68, R96.ROW, R72.COL, RZ ;  /* 0x0000004860447237 */ /* 0x008fe20000405cff */
[----:B------:R-:W-:Y:S02]  /*11440*/  I2FP.F32.S32 R149, R77 ;  /* 0x0000004d00957245 */ /* 0x000fe40000201400 */
[----:B------:R-:W-:Y:S01]  /*11450*/  I2FP.F32.S32 R77, R78 ;  /* 0x0000004e004d7245 */ /* 0x000fe20000201400 */
[C---:B------:R-:W-:Y:S01]  /*11460*/  FFMA R101, R150.reuse, R101, R214 ;  /* 0x0000006596657223 */ /* 0x040fe200000000d6 */
[C---:B------:R-:W-:Y:S01]  /*11470*/  FFMA R133, R150.reuse, R216, R155 ;  /* 0x000000d896857223 */ /* 0x040fe2000000009b */
[----:B------:R-:W-:Y:S01]  /*11480*/  FFMA R150, R150, R220, R153 ;  /* 0x000000dc96967223 */ /* 0x000fe20000000099 */
[----:B------:R-:W-:Y:S01]  /*11490*/  I2FP.F32.S32 R145, R76 ;  /* 0x0000004c00917245 */ /* 0x000fe20000201400 */
[----:B------:R-:W-:Y:S01]  /*114a0*/  FMUL R151, R66, R77 ;  /* 0x0000004d42977220 */ /* 0x000fe20000400000 */
[----:B------:R-:W-:-:S02]  /*114b0*/  I2FP.F32.S32 R153, R79 ;  /* 0x0000004f00997245 */ /* 0x000fc40000201400 */
[----:B------:R-:W-:Y:S01]  /*114c0*/  IMMA.16832.S8.S8 R76, R84.ROW, R72.COL, RZ ;  /* 0x00000048544c7237 */ /* 0x000fe20000405cff */
[----:B------:R-:W-:Y:S02]  /*114d0*/  HADD2.F32 R58, -RZ, R58.H0_H0 ;  /* 0x2000003aff3a7230 */ /* 0x000fe40000004100 */
[----:B------:R-:W-:Y:S01]  /*114e0*/  FMUL R89, R54, R89 ;  /* 0x0000005936597220 */ /* 0x000fe20000400000 */
[----:B------:R-:W-:Y:S01]  /*114f0*/  FMUL R57, R50, R57 ;  /* 0x0000003932397220 */ /* 0x000fe20000400000 */
[----:B------:R-:W-:Y:S01]  /*11500*/  FMUL R147, R62, R145 ;  /* 0x000000913e937220 */ /* 0x000fe20000400000 */
[----:B------:R-:W-:Y:S01]  /*11510*/  FMUL R56, R54, R91 ;  /* 0x0000005b36387220 */ /* 0x000fe20000400000 */
[----:B------:R-:W-:Y:S01]  /*11520*/  FFMA R145, R143, R89, R164 ;  /* 0x000000598f917223 */ /* 0x000fe200000000a4 */
[----:B------:R-:W-:Y:S01]  /*11530*/  FFMA R165, R58, R57, R165 ;  /* 0x000000393aa57223 */ /* 0x000fe200000000a5 */
[----:B------:R-:W-:Y:S02]  /*11540*/  I2FP.F32.S32 R57, R68 ;  /* 0x0000004400397245 */ /* 0x000fe40000201400 */
[----:B------:R-:W-:-:S02]  /*11550*/  I2FP.F32.S32 R73, R69 ;  /* 0x0000004500497245 */ /* 0x000fc40000201400 */
[----:B------:R-:W-:Y:S02]  /*11560*/  I2FP.F32.S32 R89, R70 ;  /* 0x0000004600597245 */ /* 0x000fe40000201400 */
[----:B------:R-:W-:Y:S02]  /*11570*/  I2FP.F32.S32 R91, R71 ;  /* 0x00000047005b7245 */ /* 0x000fe40000201400 */
[----:B0-----:R-:W-:Y:S01]  /*11580*/  IMMA.16832.S8.S8 R68, R96.ROW, R52.COL, RZ ;  /* 0x0000003460447237 */ /* 0x001fe20000405cff */
[----:B------:R-:W-:Y:S01]  /*11590*/  FMUL R72, R62, R149 ;  /* 0x000000953e487220 */ /* 0x000fe20000400000 */
[----:B------:R-:W-:Y:S01]  /*115a0*/  I2FP.F32.S32 R149, R76 ;  /* 0x0000004c00957245 */ /* 0x000fe20000201400 */
[----:B------:R-:W-:Y:S01]  /*115b0*/  FFMA R163, R58, R56, R163 ;  /* 0x000000383aa37223 */ /* 0x000fe200000000a3 */
[----:B------:R-:W-:Y:S01]  /*115c0*/  FFMA R147, R143, R147, R160 ;  /* 0x000000938f937223 */ /* 0x000fe200000000a0 */
[----:B------:R-:W-:Y:S01]  /*115d0*/  FMUL R88, R66, R153 ;  /* 0x0000009942587220 */ /* 0x000fe20000400000 */
[----:B------:R-:W-:-:S02]  /*115e0*/  HADD2.F32 R74, -RZ, R74.H0_H0 ;  /* 0x2000004aff4a7230 */ /* 0x000fc40000004100 */
[----:B------:R-:W-:Y:S01]  /*115f0*/  FMUL R57, R50, R57 ;  /* 0x0000003932397220 */ /* 0x000fe20000400000 */
[----:B------:R-:W-:Y:S01]  /*11600*/  FMUL R89, R54, R89 ;  /* 0x0000005936597220 */ /* 0x000fe20000400000 */
[----:B------:R-:W-:Y:S01]  /*11610*/  FMUL R56, R62, R149 ;  /* 0x000000953e387220 */ /* 0x000fe20000400000 */
[----:B------:R-:W-:Y:S01]  /*11620*/  MOV R132, R182 ;  /* 0x000000b600847202 */ /* 0x000fe20000000f00 */
[----:B------:R-:W-:Y:S01]  /*11630*/  FFMA R143, R143, R151, R158 ;  /* 0x000000978f8f7223 */ /* 0x000fe2000000009e */
[----:B------:R-:W-:Y:S02]  /*11640*/  I2FP.F32.S32 R151, R77 ;  /* 0x0000004d00977245 */ /* 0x000fe40000201400 */
[----:B------:R-:W-:Y:S02]  /*11650*/  I2FP.F32.S32 R153, R78 ;  /* 0x0000004e00997245 */ /* 0x000fe40000201400 */
[----:B------:R-:W-:Y:S01]  /*11660*/  I2FP.F32.S32 R155, R79 ;  /* 0x0000004f009b7245 */ /* 0x000fe20000201400 */
[----:B-1----:R-:W-:Y:S01]  /*11670*/  IMMA.16832.S8.S8 R96, R96.ROW, R48.COL, RZ ;  /* 0x0000003060607237 */ /* 0x002fe20000405cff */
[----:B------:R-:W-:Y:S01]  /*11680*/  FFMA R157, R58, R88, R157 ;  /* 0x000000583a9d7223 */ /* 0x000fe2000000009d */
[C---:B------:R-:W-:Y:S01]  /*11690*/  FFMA R211, R74.reuse, R57, R211 ;  /* 0x000000394ad37223 */ /* 0x040fe200000000d3 */
[C---:B------:R-:W-:Y:S01]  /*116a0*/  FFMA R210, R74.reuse, R89, R210 ;  /* 0x000000594ad27223 */ /* 0x040fe200000000d2 */
[----:B------:R-:W-:Y:S01]  /*116b0*/  FFMA R207, R74, R56, R207 ;  /* 0x000000384acf7223 */ /* 0x000fe200000000cf */
[----:B------:R-:W-:Y:S03]  /*116c0*/  LDS R57, [R24+0x80] ;  /* 0x0000800018397984 */ /* 0x000fe60000000800 */
[----:B------:R-:W-:Y:S01]  /*116d0*/  IMMA.16832.S8.S8 R76, R84.ROW, R52.COL, RZ ;  /* 0x00000034544c7237 */ /* 0x000fe20000405cff */
[----:B------:R-:W-:Y:S01]  /*116e0*/  FMUL R52, R54, R91 ;  /* 0x0000005b36347220 */ /* 0x000fe20000400000 */
[----:B------:R-:W-:Y:S01]  /*116f0*/  LDS R56, [R24+0x70] ;  /* 0x0000700018387984 */ /* 0x000fe20000000800 */
[----:B------:R-:W-:-:S02]  /*11700*/  HADD2.F32 R82, -RZ, R82.H0_H0 ;  /* 0x20000052ff527230 */ /* 0x000fc40000004100 */
[----:B------:R-:W-:Y:S01]  /*11710*/  FMUL R73, R50, R73 ;  /* 0x0000004932497220 */ /* 0x000fe20000400000 */
[----:B------:R-:W0:Y:S02]  /*11720*/  LDSM.16.M88.4 R88, [R132] ;  /* 0x000000008458783b */ /* 0x000e240000000200 */
[----:B------:R-:W-:Y:S01]  /*11730*/  IMMA.16832.S8.S8 R84, R84.ROW, R48.COL, RZ ;  /* 0x0000003054547237 */ /* 0x000fe20000405cff */
[----:B------:R-:W-:Y:S01]  /*11740*/  I2FP.F32.S32 R49, R68 ;  /* 0x0000004400317245 */ /* 0x000fe20000201400 */
[----:B------:R-:W-:Y:S01]  /*11750*/  FMUL R151, R62, R151 ;  /* 0x000000973e977220 */ /* 0x000fe20000400000 */
[----:B------:R-:W-:Y:S01]  /*11760*/  MOV R130, R174 ;  /* 0x000000ae00827202 */ /* 0x000fe20000000f00 */
[----:B------:R-:W-:Y:S02]  /*11770*/  HADD2.F32 R53, -RZ, R94.H0_H0 ;  /* 0x2000005eff357230 */ /* 0x000fe40000004100 */
[----:B------:R-:W-:Y:S01]  /*11780*/  FFMA R209, R82, R73, R209 ;  /* 0x0000004952d17223 */ /* 0x000fe200000000d1 */
[----:B------:R-:W-:Y:S01]  /*11790*/  FMUL R49, R50, R49 ;  /* 0x0000003132317220 */ /* 0x000fe20000400000 */
[----:B------:R-:W-:Y:S01]  /*117a0*/  FFMA R166, R82, R151, R166 ;  /* 0x0000009752a67223 */ /* 0x000fe200000000a6 */
[----:B------:R-:W-:Y:S01]  /*117b0*/  I2FP.F32.S32 R73, R69 ;  /* 0x0000004500497245 */ /* 0x000fe20000201400 */
[----:B------:R-:W-:Y:S01]  /*117c0*/  LDS R48, [R24+0x970] ;  /* 0x0009700018307984 */ /* 0x000fe20000000800 */
[----:B------:R-:W-:-:S02]  /*117d0*/  I2FP.F32.S32 R149, R70 ;  /* 0x0000004600957245 */ /* 0x000fc40000201400 */
[----:B------:R-:W-:Y:S01]  /*117e0*/  I2FP.F32.S32 R151, R71 ;  /* 0x0000004700977245 */ /* 0x000fe20000201400 */
[----:B------:R-:W-:Y:S01]  /*117f0*/  FFMA R212, R53, R49, R144 ;  /* 0x0000003135d47223 */ /* 0x000fe20000000090 */
[----:B------:R-:W1:Y:S04]  /*11800*/  LDSM.16.M88.4 R68, [R130] ;  /* 0x000000008244783b */ /* 0x000e680000000200 */
[----:B------:R-:W2:Y:S01]  /*11810*/  LDS R49, [R24+0x980] ;  /* 0x0009800018317984 */ /* 0x000ea20000000800 */
[C---:B------:R-:W-:Y:S01]  /*11820*/  FMUL R153, R66.reuse, R153 ;  /* 0x0000009942997220 */ /* 0x040fe20000400000 */
[----:B------:R-:W-:-:S03]  /*11830*/  FMUL R155, R66, R155 ;  /* 0x0000009b429b7220 */ /* 0x000fc60000400000 */
[----:B------:R-:W-:Y:S01]  /*11840*/  FFMA R206, R74, R153, R206 ;  /* 0x000000994ace7223 */ /* 0x000fe200000000ce */
[C---:B------:R-:W-:Y:S01]  /*11850*/  FFMA R156, R82.reuse, R155, R156 ;  /* 0x0000009b529c7223 */ /* 0x040fe2000000009c */
[----:B------:R-:W-:Y:S02]  /*11860*/  I2FP.F32.S32 R153, R76 ;  /* 0x0000004c00997245 */ /* 0x000fe40000201400 */
[----:B------:R-:W-:Y:S01]  /*11870*/  I2FP.F32.S32 R155, R78 ;  /* 0x0000004e009b7245 */ /* 0x000fe20000201400 */
[----:B------:R-:W-:Y:S01]  /*11880*/  FFMA R167, R82, R52, R167 ;  /* 0x0000003452a77223 */ /* 0x000fe200000000a7 */
        /* <DEDUP_REMOVED lines=9> */
[----:B------:R-:W-:Y:S01]  /*11920*/  FFMA R101, R102, R73, R101 ;  /* 0x0000004966657223 */ /* 0x000fe20000000065 */
[----:B------:R-:W-:-:S02]  /*11930*/  I2FP.F32.S32 R53, R96 ;  /* 0x0000006000357245 */ /* 0x000fc40000201400 */
[----:B------:R-:W-:Y:S01]  /*11940*/  I2FP.F32.S32 R73, R98 ;  /* 0x0000006200497245 */ /* 0x000fe20000201400 */
[----:B------:R-:W-:Y:S01]  /*11950*/  FMUL R79, R66, R79 ;  /* 0x0000004f424f7220 */ /* 0x000fe20000400000 */
[----:B------:R-:W-:Y:S02]  /*11960*/  I2FP.F32.S32 R77, R77 ;  /* 0x0000004d004d7245 */ /* 0x000fe40000201400 */
[----:B------:R-:W-:Y:S01]  /*11970*/  I2FP.F32.S32 R97, R97 ;  /* 0x0000006100617245 */ /* 0x000fe20000201400 */
[----:B------:R-:W-:Y:S01]  /*11980*/  FMUL R64, R50, R53 ;  /* 0x0000003532407220 */ /* 0x000fe20000400000 */
[C---:B------:R-:W-:Y:S01]  /*11990*/  FMUL R52, R54.reuse, R151 ;  /* 0x0000009736347220 */ /* 0x040fe20000400000 */
[----:B------:R-:W-:Y:S01]  /*119a0*/  FMUL R160, R54, R73 ;  /* 0x0000004936a07220 */ /* 0x000fe20000400000 */
[----:B------:R-:W-:Y:S01]  /*119b0*/  I2FP.F32.S32 R53, R84 ;  /* 0x0000005400357245 */ /* 0x000fe20000201400 */
[----:B------:R-:W-:Y:S01]  /*119c0*/  FFMA R159, R58, R72, R159 ;  /* 0x000000483a9f7223 */ /* 0x000fe2000000009f */
[----:B------:R-:W-:Y:S01]  /*119d0*/  I2FP.F32.S32 R73, R85 ;  /* 0x0000005500497245 */ /* 0x000fe20000201400 */
[----:B------:R-:W-:Y:S01]  /*119e0*/  FMUL R58, R62, R77 ;  /* 0x0000004d3e3a7220 */ /* 0x000fe20000400000 */
[----:B------:R-:W-:Y:S01]  /*119f0*/  FFMA R94, R102, R79, R150 ;  /* 0x0000004f665e7223 */ /* 0x000fe20000000096 */
[----:B------:R-:W-:Y:S01]  /*11a00*/  FMUL R50, R50, R97 ;  /* 0x0000006132327220 */ /* 0x000fe20000400000 */
[----:B0-----:R-:W-:Y:S01]  /*11a10*/  IMMA.16832.S8.S8 R76, R88.ROW, R56.COL, RZ ;  /* 0x00000038584c7237 */ /* 0x001fe20000405cff */
[----:B------:R-:W-:Y:S01]  /*11a20*/  I2FP.F32.S32 R97, R86 ;  /* 0x0000005600617245 */ /* 0x000fe20000201400 */
[----:B------:R-:W-:Y:S01]  /*11a30*/  FFMA R133, R102, R52, R133 ;  /* 0x0000003466857223 */ /* 0x000fe20000000085 */
[C---:B------:R-:W-:Y:S01]  /*11a40*/  FMUL R85, R62.reuse, R53 ;  /* 0x000000353e557220 */ /* 0x040fe20000400000 */
[----:B------:R-:W-:Y:S01]  /*11a50*/  I2FP.F32.S32 R99, R99 ;  /* 0x0000006300637245 */ /* 0x000fe20000201400 */
[----:B------:R-:W-:Y:S01]  /*11a60*/  FMUL R62, R62, R73 ;  /* 0x000000493e3e7220 */ /* 0x000fe20000400000 */
[----:B------:R-:W-:Y:S01]  /*11a70*/  LDS R52, [R24+0x1270] ;  /* 0x0012700018347984 */ /* 0x000fe20000000800 */
[----:B------:R-:W-:-:S02]  /*11a80*/  HADD2.F32 R73, -RZ, R106.H0_H0 ;  /* 0x2000006aff497230 */ /* 0x000fc40000004100 */
[----:B------:R-:W-:Y:S01]  /*11a90*/  FMUL R72, R66, R97 ;  /* 0x0000006142487220 */ /* 0x000fe20000400000 */
[----:B------:R-:W0:Y:S01]  /*11aa0*/  LDS R53, [R24+0x1280] ;  /* 0x0012800018357984 */ /* 0x000e220000000800 */
[----:B------:R-:W-:Y:S01]  /*11ab0*/  FFMA R135, R102, R58, R135 ;  /* 0x0000003a66877223 */ /* 0x000fe20000000087 */
[----:B------:R-:W-:Y:S02]  /*11ac0*/  HADD2.F32 R150, -RZ, R59.H0_H0 ;  /* 0x2000003bff967230 */ /* 0x000fe40000004100 */
[----:B------:R-:W-:Y:S01]  /*11ad0*/  FMUL R54, R54, R99 ;  /* 0x0000006336367220 */ /* 0x000fe20000400000 */
[----:B-1----:R-:W-:Y:S01]  /*11ae0*/  IMMA.16832.S8.S8 R56, R68.ROW, R56.COL, RZ ;  /* 0x0000003844387237 */ /* 0x002fe20000405cff */
[----:B------:R-:W-:Y:S02]  /*11af0*/  HADD2.F32 R99, -RZ, R75.H0_H0 ;  /* 0x2000004bff637230 */ /* 0x000fe40000004100 */
[C---:B------:R-:W-:Y:S01]  /*11b00*/  FFMA R136, R73.reuse, R64, R136 ;  /* 0x0000004049887223 */ /* 0x040fe20000000088 */
[C---:B------:R-:W-:Y:S01]  /*11b10*/  FFMA R160, R73.reuse, R160, R65 ;  /* 0x000000a049a07223 */ /* 0x040fe20000000041 */
[C---:B------:R-:W-:Y:S01]  /*11b20*/  FFMA R104, R73.reuse, R85, R104 ;  /* 0x0000005549687223 */ /* 0x040fe20000000068 */
[----:B------:R-:W-:Y:S01]  /*11b30*/  FFMA R105, R73, R72, R105 ;  /* 0x0000004849697223 */ /* 0x000fe20000000069 */
[----:B------:R-:W-:Y:S01]  /*11b40*/  LDS R64, [R24+0x1b70] ;  /* 0x001b700018407984 */ /* 0x000fe20000000800 */
[----:B--2---:R-:W-:Y:S03]  /*11b50*/  IMMA.16832.S8.S8 R72, R88.ROW, R48.COL, RZ ;  /* 0x0000003058487237 */ /* 0x004fe60000405cff */
[----:B------:R-:W1:Y:S01]  /*11b60*/  LDS R65, [R24+0x1b80] ;  /* 0x001b800018417984 */ /* 0x000e620000000800 */
        /* <DEDUP_REMOVED lines=9> */
[----:B------:R-:W-:Y:S02]  /*11c00*/  I2FP.F32.S32 R132, R59 ;  /* 0x0000003b00847245 */ /* 0x000fe40000201400 */
[----:B------:R-:W-:Y:S01]  /*11c10*/  IMMA.16832.S8.S8 R56, R68.ROW, R48.COL, RZ ;  /* 0x0000003044387237 */ /* 0x000fe20000405cff */
[----:B------:R-:W-:-:S02]  /*11c20*/  I2FP.F32.S32 R76, R73 ;  /* 0x00000049004c7245 */ /* 0x000fc40000201400 */
[----:B------:R-:W-:Y:S02]  /*11c30*/  I2FP.F32.S32 R78, R74 ;  /* 0x0000004a004e7245 */ /* 0x000fe40000201400 */
[----:B------:R-:W-:Y:S02]  /*11c40*/  I2FP.F32.S32 R96, R77 ;  /* 0x0000004d00607245 */ /* 0x000fe40000201400 */
[----:B------:R-:W-:Y:S01]  /*11c50*/  I2FP.F32.S32 R102, R79 ;  /* 0x0000004f00667245 */ /* 0x000fe20000201400 */
[----:B------:R-:W-:Y:S02]  /*11c60*/  HADD2.F32 R86, -RZ, R83.H0_H0 ;  /* 0x20000053ff567230 */ /* 0x000fe40000004100 */
[----:B------:R-:W-:Y:S01]  /*11c70*/  FMUL R78, R55, R78 ;  /* 0x0000004e374e7220 */ /* 0x000fe20000400000 */
[C---:B------:R-:W-:Y:S01]  /*11c80*/  FMUL R76, R51.reuse, R76 ;  /* 0x0000004c334c7220 */ /* 0x040fe20000400000 */
[----:B------:R-:W-:Y:S01]  /*11c90*/  FMUL R96, R51, R96 ;  /* 0x0000006033607220 */ /* 0x000fe20000400000 */
[----:B------:R-:W-:Y:S01]  /*11ca0*/  FMUL R102, R55, R102 ;  /* 0x0000006637667220 */ /* 0x000fe20000400000 */
[----:B------:R-:W-:Y:S01]  /*11cb0*/  FFMA R222, R99, R78, R210 ;  /* 0x0000004e63de7223 */ /* 0x000fe200000000d2 */
[----:B------:R-:W-:Y:S01]  /*11cc0*/  FFMA R145, R86, R76, R209 ;  /* 0x0000004c56917223 */ /* 0x000fe200000000d1 */
[C---:B------:R-:W-:Y:S01]  /*11cd0*/  FFMA R97, R150.reuse, R96, R165 ;  /* 0x0000006096617223 */ /* 0x040fe200000000a5 */
[----:B------:R-:W2:Y:S01]  /*11ce0*/  LDS.128 R76, [R25+0x1b90] ;  /* 0x001b9000194c7984 */ /* 0x000ea20000000c00 */
[C---:B------:R-:W-:Y:S01]  /*11cf0*/  FMUL R106, R63.reuse, R106 ;  /* 0x0000006a3f6a7220 */ /* 0x040fe20000400000 */
[----:B------:R-:W-:Y:S01]  /*11d00*/  FFMA R96, R150, R102, R163 ;  /* 0x0000006696607223 */ /* 0x000fe200000000a3 */
[----:B------:R-:W-:Y:S01]  /*11d10*/  FMUL R98, R63, R98 ;  /* 0x000000623f627220 */ /* 0x000fe20000400000 */
[C---:B------:R-:W-:Y:S01]  /*11d20*/  FMUL R130, R67.reuse, R130 ;  /* 0x0000008243827220 */ /* 0x040fe20000400000 */
[----:B------:R-:W-:Y:S01]  /*11d30*/  FMUL R132, R67, R132 ;  /* 0x0000008443847220 */ /* 0x000fe20000400000 */
[----:B------:R-:W-:-:S02]  /*11d40*/  I2FP.F32.S32 R48, R72 ;  /* 0x0000004800307245 */ /* 0x000fc40000201400 */
[----:B------:R-:W-:Y:S02]  /*11d50*/  I2FP.F32.S32 R102, R75 ;  /* 0x0000004b00667245 */ /* 0x000fe40000201400 */
[----:B0-----:R-:W-:Y:S01]  /*11d60*/  IMMA.16832.S8.S8 R72, R88.ROW, R52.COL, RZ ;  /* 0x0000003458487237 */ /* 0x001fe20000405cff */
[----:B------:R-:W-:Y:S01]  /*11d70*/  FFMA R214, R150, R106, R159 ;  /* 0x0000006a96d67223 */ /* 0x000fe2000000009f */
[C---:B------:R-:W-:Y:S01]  /*11d80*/  FFMA R98, R142.reuse, R98, R147 ;  /* 0x000000628e627223 */ /* 0x040fe20000000093 */
[----:B------:R-:W-:Y:S01]  /*11d90*/  FFMA R151, R142, R130, R143 ;  /* 0x000000828e977223 */ /* 0x000fe2000000008f */
[----:B------:R-:W-:Y:S01]  /*11da0*/  FFMA R150, R150, R132, R157 ;  /* 0x0000008496967223 */ /* 0x000fe2000000009d */
[----:B------:R-:W-:Y:S02]  /*11db0*/  I2FP.F32.S32 R106, R56 ;  /* 0x00000038006a7245 */ /* 0x000fe40000201400 */
[----:B------:R-:W-:Y:S02]  /*11dc0*/  I2FP.F32.S32 R130, R57 ;  /* 0x0000003900827245 */ /* 0x000fe40000201400 */
[----:B------:R-:W-:-:S02]  /*11dd0*/  I2FP.F32.S32 R132, R58 ;  /* 0x0000003a00847245 */ /* 0x000fc40000201400 */
[----:B------:R-:W-:Y:S02]  /*11de0*/  I2FP.F32.S32 R142, R59 ;  /* 0x0000003b008e7245 */ /* 0x000fe40000201400 */
[----:B------:R-:W-:Y:S01]  /*11df0*/  IMMA.16832.S8.S8 R56, R68.ROW, R52.COL, RZ ;  /* 0x0000003444387237 */ /* 0x000fe20000405cff */
[----:B------:R-:W-:-:S07]  /*11e00*/  FMUL R48, R51, R48 ;  /* 0x0000003033307220 */ /* 0x000fce0000400000 */
[-C--:B-1----:R-:W-:Y:S01]  /*11e10*/  IMMA.16832.S8.S8 R88, R88.ROW, R64.reuse.COL, RZ ;  /* 0x0000004058587237 */ /* 0x082fe20000405cff */
[----:B------:R-:W-:Y:S01]  /*11e20*/  FMUL R106, R63, R106 ;  /* 0x0000006a3f6a7220 */ /* 0x000fe20000400000 */
[----:B------:R-:W-:Y:S01]  /*11e30*/  FFMA R217, R99, R48, R211 ;  /* 0x0000003063d97223 */ /* 0x000fe200000000d3 */
[----:B------:R-:W-:Y:S01]  /*11e40*/  FMUL R49, R67, R132 ;  /* 0x0000008443317220 */ /* 0x000fe20000400000 */
[----:B------:R-:W-:Y:S01]  /*11e50*/  I2FP.F32.S32 R48, R73 ;  /* 0x0000004900307245 */ /* 0x000fe20000201400 */
[C---:B------:R-:W-:Y:S01]  /*11e60*/  FFMA R220, R99.reuse, R106, R207 ;  /* 0x0000006a63dc7223 */ /* 0x040fe200000000cf */
[----:B------:R-:W-:Y:S02]  /*11e70*/  HADD2.F32 R84, -RZ, R103.H0_H0 ;  /* 0x20000067ff547230 */ /* 0x000fe40000004100 */
[----:B------:R-:W-:Y:S01]  /*11e80*/  FFMA R99, R99, R49, R206 ;  /* 0x0000003163637223 */ /* 0x000fe200000000ce */
[----:B------:R-:W-:Y:S01]  /*11e90*/  FMUL R49, R63, R130 ;  /* 0x000000823f317220 */ /* 0x000fe20000400000 */
[----:B------:R-:W-:Y:S01]  /*11ea0*/  FMUL R102, R55, R102 ;  /* 0x0000006637667220 */ /* 0x000fe20000400000 */
[----:B------:R-:W-:Y:S01]  /*11eb0*/  FMUL R215, R67, R142 ;  /* 0x0000008e43d77220 */ /* 0x000fe20000400000 */
[----:B------:R-:W-:Y:S01]  /*11ec0*/  IMMA.16832.S8.S8 R68, R68.ROW, R64.COL, RZ ;  /* 0x0000004044447237 */ /* 0x000fe20000405cff */
[----:B------:R-:W-:Y:S01]  /*11ed0*/  I2FP.F32.S32 R56, R56 ;  /* 0x0000003800387245 */ /* 0x000fe20000201400 */
[----:B------:R-:W-:Y:S01]  /*11ee0*/  FMUL R48, R51, R48 ;  /* 0x0000003033307220 */ /* 0x000fe20000400000 */
[----:B------:R-:W-:Y:S01]  /*11ef0*/  FFMA R216, R86, R49, R166 ;  /* 0x0000003156d87223 */ /* 0x000fe200000000a6 */
[----:B------:R-:W-:-:S02]  /*11f00*/  HADD2.F32 R95, -RZ, R95.H0_H0 ;  /* 0x2000005fff5f7230 */ /* 0x000fc40000004100 */
[C---:B------:R-:W-:Y:S01]  /*11f10*/  FFMA R144, R86.reuse, R102, R167 ;  /* 0x0000006656907223 */ /* 0x040fe200000000a7 */
[----:B------:R-:W-:Y:S01]  /*11f20*/  FFMA R215, R86, R215, R156 ;  /* 0x000000d756d77223 */ /* 0x000fe2000000009c */
[----:B------:R-:W-:Y:S01]  /*11f30*/  I2FP.F32.S32 R72, R72 ;  /* 0x0000004800487245 */ /* 0x000fe20000201400 */
[----:B------:R-:W-:Y:S01]  /*11f40*/  FFMA R166, R84, R48, R101 ;  /* 0x0000003054a67223 */ /* 0x000fe20000000065 */
[----:B------:R-:W-:Y:S01]  /*11f50*/  I2FP.F32.S32 R88, R88 ;  /* 0x0000005800587245 */ /* 0x000fe20000201400 */
[----:B------:R-:W-:Y:S01]  /*11f60*/  FMUL R49, R63, R56 ;  /* 0x000000383f317220 */ /* 0x000fe20000400000 */
[----:B------:R-:W-:Y:S02]  /*11f70*/  I2FP.F32.S32 R86, R59 ;  /* 0x0000003b00567245 */ /* 0x000fe40000201400 */
[----:B------:R-:W-:Y:S01]  /*11f80*/  I2FP.F32.S32 R48, R89 ;  /* 0x0000005900307245 */ /* 0x000fe20000201400 */
[----:B------:R-:W-:Y:S01]  /*11f90*/  FMUL R72, R51, R72 ;  /* 0x0000004833487220 */ /* 0x000fe20000400000 */
[----:B------:R-:W-:Y:S01]  /*11fa0*/  I2FP.F32.S32 R52, R75 ;  /* 0x0000004b00347245 */ /* 0x000fe20000201400 */
[----:B------:R-:W-:Y:S01]  /*11fb0*/  FFMA R210, R95, R49, R148 ;  /* 0x000000315fd27223 */ /* 0x000fe20000000094 */
[----:B------:R-:W-:Y:S01]  /*11fc0*/  FMUL R88, R51, R88 ;  /* 0x0000005833587220 */ /* 0x000fe20000400000 */
[----:B------:R-:W-:Y:S01]  /*11fd0*/  I2FP.F32.S32 R74, R74 ;  /* 0x0000004a004a7245 */ /* 0x000fe20000201400 */
[----:B------:R-:W-:Y:S01]  /*11fe0*/  FMUL R49, R67, R86 ;  /* 0x0000005643317220 */ /* 0x000fe20000400000 */
[----:B------:R-:W-:Y:S01]  /*11ff0*/  FMUL R51, R51, R48 ;  /* 0x0000003033337220 */ /* 0x000fe20000400000 */
[----:B------:R-:W-:Y:S01]  /*12000*/  I2FP.F32.S32 R90, R90 ;  /* 0x0000005a005a7245 */ /* 0x000fe20000201400 */
[----:B------:R-:W-:Y:S01]  /*12010*/  VIADD R162, R162, 0x8 ;  /* 0x00000008a2a27836 */ /* 0x000fe20000000000 */
[----:B------:R-:W-:Y:S01]  /*12020*/  I2FP.F32.S32 R48, R91 ;  /* 0x0000005b00307245 */ /* 0x000fe20000201400 */
[----:B--2---:R-:W-:-:S02]  /*12030*/  HADD2.F32 R76, -RZ, R76.H0_H0 ;  /* 0x2000004cff4c7230 */ /* 0x004fc40000004100 */
[C---:B------:R-:W-:Y:S01]  /*12040*/  FMUL R52, R55.reuse, R52 ;  /* 0x0000003437347220 */ /* 0x040fe20000400000 */
[----:B------:R-:W-:Y:S01]  /*12050*/  FFMA R206, R84, R49, R94 ;  /* 0x0000003154ce7223 */ /* 0x000fe2000000005e */
[----:B------:R-:W-:Y:S01]  /*12060*/  I2FP.F32.S32 R58, R58 ;  /* 0x0000003a003a7245 */ /* 0x000fe20000201400 */
[C---:B------:R-:W-:Y:S01]  /*12070*/  FMUL R74, R55.reuse, R74 ;  /* 0x0000004a374a7220 */ /* 0x040fe20000400000 */
[C---:B------:R-:W-:Y:S01]  /*12080*/  FMUL R49, R55.reuse, R90 ;  /* 0x0000005a37317220 */ /* 0x040fe20000400000 */
[----:B------:R-:W-:Y:S01]  /*12090*/  ISETP.GE.AND P4, PT, R162, R3, PT ;  /* 0x00000003a200720c */ /* 0x000fe20003f86270 */
[----:B------:R-:W-:Y:S01]  /*120a0*/  FMUL R55, R55, R48 ;  /* 0x0000003037377220 */ /* 0x000fe20000400000 */
[----:B------:R-:W-:Y:S01]  /*120b0*/  I2FP.F32.S32 R87, R87 ;  /* 0x0000005700577245 */ /* 0x000fe20000201400 */
[----:B------:R-:W-:Y:S02]  /*120c0*/  HADD2.F32 R48, -RZ, R77.H0_H0 ;  /* 0x2000004dff307230 */ /* 0x000fe40000004100 */
        /* <DEDUP_REMOVED lines=17> */
[----:B------:R-:W-:Y:S01]  /*121e0*/  FMUL R56, R63, R52 ;  /* 0x000000343f387220 */ /* 0x000fe20000400000 */
[----:B------:R-:W-:Y:S01]  /*121f0*/  FMUL R70, R67, R70 ;  /* 0x0000004643467220 */ /* 0x000fe20000400000 */
[----:B------:R-:W-:-:S02]  /*12200*/  HADD2.F32 R107, -RZ, R107.H0_H0 ;  /* 0x2000006bff6b7230 */ /* 0x000fc40000004100 */
[C---:B------:R-:W-:Y:S01]  /*12210*/  FMUL R64, R63.reuse, R64 ;  /* 0x000000403f407220 */ /* 0x040fe20000400000 */
[----:B------:R-:W-:Y:S02]  /*12220*/  HADD2.F32 R52, -RZ, R79.H0_H0 ;  /* 0x2000004fff347230 */ /* 0x000fe40000004100 */
        /* <DEDUP_REMOVED lines=21> */
.L_x_2855:
[----:B------:R-:W-:Y:S01]  /*12380*/  BSSY.RECONVERGENT B0, `(.L_x_2857) ;  /* 0x0000011000007945 */ /* 0x000fe20003800200 */
[----:B------:R-:W-:-:S03]  /*12390*/  IMAD.SHL.U32 R7, R134, 0x2000, RZ ;  /* 0x0000200086077824 */ /* 0x000fc600078e00ff */
[----:B------:R-:W-:Y:S05]  /*123a0*/  @P0 BRA `(.L_x_2858) ;  /* 0x0000000000380947 */ /* 0x000fea0003800000 */
[----:B0-----:R-:W0:Y:S01]  /*123b0*/  LDS.64 R2, [R6] ;  /* 0x0000000006027984 */ /* 0x001e220000000a00 */
        /* <DEDUP_REMOVED lines=13> */
.L_x_2858:
[----:B------:R-:W-:Y:S05]  /*12490*/  BSYNC.RECONVERGENT B0 ;  /* 0x0000000000007941 */ /* 0x000fea0003800200 */
.L_x_2857:
[----:B------:R-:W-:Y:S04]  /*124a0*/  BSSY.RECONVERGENT B0, `(.L_x_2859) ;  /* 0x0000012000007945 */ /* 0x000fe80003800200 */
[----:B------:R-:W-:Y:S05]  /*124b0*/  @P1 BRA `(.L_x_2860) ;  /* 0x0000000000401947 */ /* 0x000fea0003800000 */
[----:B01----:R-:W0:Y:S01]  /*124c0*/  LDS.64 R2, [R6] ;  /* 0x0000000006027984 */ /* 0x003e220000000a00 */
[----:B------:R-:W1:Y:S01]  /*124d0*/  LDCU.64 UR4, c[0x0][0x3a8] ;  /* 0x00007500ff0477ac */ /* 0x000e620008000a00 */
[----:B0-----:R-:W-:Y:S02]  /*124e0*/  IMAD.SHL.U32 R0, R2, 0x80, RZ ;  /* 0x0000008002007824 */ /* 0x001fe400078e00ff */
        /* <DEDUP_REMOVED lines=13> */
.L_x_2860:
[----:B------:R-:W-:Y:S05]  /*125c0*/  BSYNC.RECONVERGENT B0 ;  /* 0x0000000000007941 */ /* 0x000fea0003800200 */
.L_x_2859:
[----:B------:R-:W-:Y:S01]  /*125d0*/  BSSY.RECONVERGENT B0, `(.L_x_2861) ;  /* 0x0000011000007945 */ /* 0x000fe20003800200 */
[----:B------:R-:W-:-:S03]  /*125e0*/  VIADD R0, R4, 0x10 ;  /* 0x0000001004007836 */ /* 0x000fc60000000000 */
[----:B------:R-:W-:Y:S05]  /*125f0*/  @P2 BRA `(.L_x_2862) ;  /* 0x0000000000382947 */ /* 0x000fea0003800000 */
[----:B012---:R-:W0:Y:S01]  /*12600*/  LDS.64 R2, [R6] ;  /* 0x0000000006027984 */ /* 0x007e220000000a00 */
        /* <DEDUP_REMOVED lines=13> */
.L_x_2862:
[----:B------:R-:W-:Y:S05]  /*126e0*/  BSYNC.RECONVERGENT B0 ;  /* 0x0000000000007941 */ /* 0x000fea0003800200 */
.L_x_2861:
[----:B------:R-:W-:Y:S04]  /*126f0*/  BSSY.RECONVERGENT B0, `(.L_x_2863) ;  /* 0x0000012000007945 */ /* 0x000fe80003800200 */
[----:B------:R-:W-:Y:S05]  /*12700*/  @P3 BRA `(.L_x_2864) ;  /* 0x0000000000403947 */ /* 0x000fea0003800000 */
[----:B0123--:R-:W0:Y:S01]  /*12710*/  LDS.64 R2, [R6] ;  /* 0x0000000006027984 */ /* 0x00fe220000000a00 */
        /* <DEDUP_REMOVED lines=15> */
.L_x_2864:
[----:B------:R-:W-:Y:S05]  /*12810*/  BSYNC.RECONVERGENT B0 ;  /* 0x0000000000007941 */ /* 0x000fea0003800200 */
.L_x_2863:
[----:B------:R-:W-:Y:S04]  /*12820*/  BSSY.RECONVERGENT B0, `(.L_x_2865) ;  /* 0x0000010000007945 */ /* 0x000fe80003800200 */
[----:B------:R-:W-:Y:S05]  /*12830*/  @P0 BRA `(.L_x_2866) ;  /* 0x0000000000380947 */ /* 0x000fea0003800000 */
[----:B01234-:R-:W0:Y:S01]  /*12840*/  LDS.64 R2, [R6+0x40] ;  /* 0x0000400006027984 */ /* 0x01fe220000000a00 */
[----:B------:R-:W1:Y:S01]  /*12850*/  LDCU.64 UR4, c[0x0][0x3a8] ;  /* 0x00007500ff0477ac */ /* 0x000e620008000a00 */
        /* <DEDUP_REMOVED lines=12> */
.L_x_2866:
[----:B------:R-:W-:Y:S05]  /*12920*/  BSYNC.RECONVERGENT B0 ;  /* 0x0000000000007941 */ /* 0x000fea0003800200 */
.L_x_2865:
[----:B------:R-:W-:Y:S04]  /*12930*/  BSSY.RECONVERGENT B0, `(.L_x_2867) ;  /* 0x0000012000007945 */ /* 0x000fe80003800200 */
[----:B------:R-:W-:Y:S05]  /*12940*/  @P1 BRA `(.L_x_2868) ;  /* 0x0000000000401947 */ /* 0x000fea0003800000 */
[----:B01234-:R-:W0:Y:S01]  /*12950*/  LDS.64 R2, [R6+0x40] ;  /* 0x0000400006027984 */ /* 0x01fe220000000a00 */
        /* <DEDUP_REMOVED lines=15> */
.L_x_2868:
[----:B------:R-:W-:Y:S05]  /*12a50*/  BSYNC.RECONVERGENT B0 ;  /* 0x0000000000007941 */ /* 0x000fea0003800200 */
.L_x_2867:
        /* <DEDUP_REMOVED lines=16> */
.L_x_2870:
[----:B------:R-:W-:Y:S05]  /*12b60*/  BSYNC.RECONVERGENT B0 ;  /* 0x0000000000007941 */ /* 0x000fea0003800200 */
.L_x_2869:
        /* <DEDUP_REMOVED lines=18> */
.L_x_2872:
[----:B------:R-:W-:Y:S05]  /*12c90*/  BSYNC.RECONVERGENT B0 ;  /* 0x0000000000007941 */ /* 0x000fea0003800200 */
.L_x_2871:
[----:B------:R-:W-:Y:S04]  /*12ca0*/  BSSY.RECONVERGENT B0, `(.L_x_2873) ;  /* 0x0000010000007945 */ /* 0x000fe80003800200 */
[----:B------:R-:W-:Y:S05]  /*12cb0*/  @P0 BRA `(.L_x_2874) ;  /* 0x0000000000380947 */ /* 0x000fea0003800000 */
[----:B01234-:R-:W0:Y:S01]  /*12cc0*/  LDS.64 R2, [R6+0x80] ;  /* 0x0000800006027984 */ /* 0x01fe220000000a00 */
        /* <DEDUP_REMOVED lines=13> */
.L_x_2874:
[----:B------:R-:W-:Y:S05]  /*12da0*/  BSYNC.RECONVERGENT B0 ;  /* 0x0000000000007941 */ /* 0x000fea0003800200 */
.L_x_2873:
        /* <DEDUP_REMOVED lines=18> */
.L_x_2876:
[----:B------:R-:W-:Y:S05]  /*12ed0*/  BSYNC.RECONVERGENT B0 ;  /* 0x0000000000007941 */ /* 0x000fea0003800200 */
.L_x_2875:
        /* <DEDUP_REMOVED lines=16> */
.L_x_2878:
[----:B------:R-:W-:Y:S05]  /*12fe0*/  BSYNC.RECONVERGENT B0 ;  /* 0x0000000000007941 */ /* 0x000fea0003800200 */
.L_x_2877:
        /* <DEDUP_REMOVED lines=18> */
.L_x_2880:
[----:B------:R-:W-:Y:S05]  /*13110*/  BSYNC.RECONVERGENT B0 ;  /* 0x0000000000007941 */ /* 0x000fea0003800200 */
.L_x_2879:
        /* <DEDUP_REMOVED lines=16> */
.L_x_2882:
[----:B------:R-:W-:Y:S05]  /*13220*/  BSYNC.RECONVERGENT B0 ;  /* 0x0000000000007941 */ /* 0x000fea0003800200 */
.L_x_2881:
        /* <DEDUP_REMOVED lines=18> */
.L_x_2884:
[----:B------:R-:W-:Y:S05]  /*13350*/  BSYNC.RECONVERGENT B0 ;  /* 0x0000000000007941 */ /* 0x000fea0003800200 */
.L_x_2883:
        /* <DEDUP_REMOVED lines=16> */
.L_x_2886:
[----:B------:R-:W-:Y:S05]  /*13460*/  BSYNC.RECONVERGENT B0 ;  /* 0x0000000000007941 */ /* 0x000fea0003800200 */
.L_x_2885:
[----:B------:R-:W-:Y:S05]  /*13470*/  @P3 EXIT ;  /* 0x000000000000394d */ /* 0x000fea0003800000 */
[----:B01234-:R-:W0:Y:S01]  /*13480*/  LDS.64 R2, [R6+0xc0] ;  /* 0x0000c00006027984 */ /* 0x01fe220000000a00 */
[----:B------:R-:W1:Y:S01]  /*13490*/  LDCU.64 UR4, c[0x0][0x3a8] ;  /* 0x00007500ff0477ac */ /* 0x000e620008000a00 */
[----:B0-----:R-:W-:Y:S02]  /*134a0*/  IMAD.SHL.U32 R2, R2, 0x80, RZ ;  /* 0x0000008002027824 */ /* 0x001fe400078e00ff */
[----:B------:R-:W-:-:S03]  /*134b0*/  IMAD.SHL.U32 R4, R3, 0x80, RZ ;  /* 0x0000008003047824 */ /* 0x000fc600078e00ff */
[C---:B------:R-:W-:Y:S02]  /*134c0*/  IADD3 R3, P0, P1, R7.reuse, R2, R0 ;  /* 0x0000000207037210 */ /* 0x040fe4000791e000 */
[----:B------:R-:W-:Y:S02]  /*134d0*/  SHF.R.S32.HI R8, RZ, 0x1f, R2 ;  /* 0x0000001fff087819 */ /* 0x000fe40000011402 */
        /* <DEDUP_REMOVED lines=8> */
[----:B------:R-:W-:Y:S04]  /*13560*/  STG.E desc[UR6][R2.64+0x20], R156 ;  /* 0x0000209c02007986 */ /* 0x000fe8000c101906 */
[----:B------:R-:W-:Y:S01]  /*13570*/  STG.E desc[UR6][R4.64+0x20], R138 ;  /* 0x0000208a04007986 */ /* 0x000fe2000c101906 */
[----:B------:R-:W-:Y:S05]  /*13580*/  EXIT ;  /* 0x000000000000794d */ /* 0x000fea0003800000 */
        .weak           $__internal_64_$__cuda_sm20_div_s64
        .type           $__internal_64_$__cuda_sm20_div_s64,@function
        .size           $__internal_64_$__cuda_sm20_div_s64,($__internal_65_$__cuda_sm20_rem_s64 - $__internal_64_$__cuda_sm20_div_s64)
$__internal_64_$__cuda_sm20_div_s64:
        /* <DEDUP_REMOVED lines=34> */
[----:B------:R-:W-:Y:S01]  /*137b0*/  SEL R14, R5, R16, !P3 ;  /* 0x00000010050e7207 */ /* 0x000fe20005800000 */
        /* <DEDUP_REMOVED lines=48> */
[----:B------:R-:W-:Y:S06]  /*13ac0*/  RET.REL.NODEC R4 `(mul_mat_q40_64_8_true) ;  /* 0xfffffec4044c7950 */ /* 0x000fec0003c3ffff */
        .weak           $__internal_65_$__cuda_sm20_rem_s64
        .type           $__internal_65_$__cuda_sm20_rem_s64,@function
        .size           $__internal_65_$__cuda_sm20_rem_s64,(.L_x_3751 - $__internal_65_$__cuda_sm20_rem_s64)
$__internal_65_$__cuda_sm20_rem_s64:
        /* <DEDUP_REMOVED lines=33> */
[----:B------:R-:W-:Y:S01]  /*13ce0*/  MOV R7, RZ ;  /* 0x000000ff00077202 */ /* 0x000fe20000000f00 */
[----:B------:R-:W-:Y:S02]  /*13cf0*/  IMAD.X R14, RZ, RZ, ~R15, P4 ;  /* 0x000000ffff0e7224 */ /* 0x000fe400020e0e0f */
[----:B------:R-:W-:-:S03]  /*13d00*/  IMAD.HI.U32 R9, P2, R13, R17, R8 ;  /* 0x000000110d097227 */ /* 0x000fc60007840008 */
[----:B------:R-:W-:Y:S01]  /*13d10*/  SEL R14, R14, R15, !P1 ;  /* 0x0000000f0e0e7207 */ /* 0x000fe20004800000 */
        /* <DEDUP_REMOVED lines=26> */
[CC--:B------:R-:W-:Y:S02]  /*13ec0*/  ISETP.GE.U32.AND.EX P0, PT, R13.reuse, R11.reuse, PT, P0 ;  /* 0x0000000b0d00720c */ /* 0x0c0fe40003f06100 */
[----:B------:R-:W-:-:S02]  /*13ed0*/  IADD3.X R9, PT, PT, R13, ~R11, RZ, P2, !PT ;  /* 0x8000000b0d097210 */ /* 0x000fc400017fe4ff */
[----:B------:R-:W-:Y:S02]  /*13ee0*/  SEL R8, R8, R7, P0 ;  /* 0x0000000708087207 */ /* 0x000fe40000000000 */
        /* <DEDUP_REMOVED lines=11> */
[----:B------:R-:W-:Y:S06]  /*13fa0*/  RET.REL.NODEC R6 `(mul_mat_q40_64_8_true) ;  /* 0xfffffec006147950 */ /* 0x000fec0003c3ffff */
.L_x_2887:
        /* <DEDUP_REMOVED lines=13> */
.L_x_3751:


//--------------------- .text.mul_mat_q40_stream_k_fixup_48_8_true --------------------------
	.section	.text.mul_mat_q40_stream_k_fixup_48_8_true,"ax",@progbits
	.align	128
        .global         mul_mat_q40_stream_k_fixup_48_8_true
        .type           mul_mat_q40_stream_k_fixup_48_8_true,@function
        .size           mul_mat_q40_stream_k_fixup_48_8_true,(.L_x_3753 - mul_mat_q40_stream_k_fixup_48_8_true)
        .other          mul_mat_q40_stream_k_fixup_48_8_true,@"STO_CUDA_ENTRY STV_DEFAULT"
mul_mat_q40_stream_k_fixup_48_8_true:
.text.mul_mat_q40_stream_k_fixup_48_8_true:
        /* <DEDUP_REMOVED lines=61> */
.L_x_2888:
[----:B------:R-:W-:Y:S01]  /*03d0*/  IMAD.U32 R44, RZ, RZ, UR12 ;  /* 0x0000000cff2c7e24 */ /* 0x000fe2000f8e00ff */
[----:B------:R-:W-:Y:S01]  /*03e0*/  MOV R38, 0x440 ;  /* 0x0000044000267802 */ /* 0x000fe20000000f00 */
[----:B------:R-:W-:Y:S01]  /*03f0*/  IMAD.U32 R45, RZ, RZ, UR13 ;  /* 0x0000000dff2d7e24 */ /* 0x000fe2000f8e00ff */
[----:B0-----:R-:W-:Y:S01]  /*0400*/  UMOV UR14, UR11 ;  /* 0x0000000b000e7c82 */ /* 0x001fe20008000000 */
[----:B------:R-:W-:Y:S01]  /*0410*/  IMAD.U32 R39, RZ, RZ, UR4 ;  /* 0x00000004ff277e24 */ /* 0x000fe2000f8e00ff */
[----:B------:R-:W-:-:S06]  /*0420*/  UMOV UR4, URZ ;  /* 0x000000ff00047c82 */ /* 0x000fcc0008000000 */
[----:B------:R-:W-:Y:S05]  /*0430*/  CALL.REL.NOINC `($__internal_66_$__cuda_sm20_div_s64) ;  /* 0x0000004400847944 */ /* 0x000fea0003c00000 */
[----:B------:R-:W-:Y:S02]  /*0440*/  IMAD.MOV.U32 R2, RZ, RZ, R48 ;  /* 0x000000ffff027224 */ /* 0x000fe400078e0030 */
[----:B------:R-:W-:-:S07]  /*0450*/  IMAD.MOV.U32 R3, RZ, RZ, R49 ;  /* 0x000000ffff037224 */ /* 0x000fce00078e0031 */
.L_x_2889:
        /* <DEDUP_REMOVED lines=41> */
.L_x_2890:
[----:B------:R-:W-:Y:S01]  /*06f0*/  IMAD.U32 R44, RZ, RZ, UR12 ;  /* 0x0000000cff2c7e24 */ /* 0x000fe2000f8e00ff */
[----:B------:R-:W-:Y:S01]  /*0700*/  MOV R38, 0x760 ;  /* 0x0000076000267802 */ /* 0x000fe20000000f00 */
[----:B------:R-:W-:Y:S01]  /*0710*/  IMAD.U32 R45, RZ, RZ, UR13 ;  /* 0x0000000dff2d7e24 */ /* 0x000fe2000f8e00ff */
[----:B------:R-:W-:Y:S01]  /*0720*/  UMOV UR14, UR11 ;  /* 0x0000000b000e7c82 */ /* 0x000fe20008000000 */
[----:B------:R-:W-:Y:S01]  /*0730*/  IMAD.U32 R39, RZ, RZ, UR4 ;  /* 0x00000004ff277e24 */ /* 0x000fe2000f8e00ff */
[----:B------:R-:W-:-:S06]  /*0740*/  UMOV UR4, URZ ;  /* 0x000000ff00047c82 */ /* 0x000fcc0008000000 */
[----:B------:R-:W-:Y:S05]  /*0750*/  CALL.REL.NOINC `($__internal_66_$__cuda_sm20_div_s64) ;  /* 0x0000004000bc7944 */ /* 0x000fea0003c00000 */
[----:B------:R-:W-:Y:S02]  /*0760*/  IMAD.MOV.U32 R4, RZ, RZ, R48 ;  /* 0x000000ffff047224 */ /* 0x000fe400078e0030 */
[----:B------:R-:W-:-:S07]  /*0770*/  IMAD.MOV.U32 R5, RZ, RZ, R49 ;  /* 0x000000ffff057224 */ /* 0x000fce00078e0031 */
.L_x_2891:
        /* <DEDUP_REMOVED lines=21> */
.L_x_2892:
[----:B------:R-:W-:Y:S01]  /*08d0*/  IMAD.MOV.U32 R44, RZ, RZ, R2 ;  /* 0x000000ffff2c7224 */ /* 0x000fe200078e0002 */
[----:B------:R-:W-:Y:S01]  /*08e0*/  MOV R28, 0x910 ;  /* 0x00000910001c7802 */ /* 0x000fe20000000f00 */
[----:B------:R-:W-:-:S07]  /*08f0*/  IMAD.MOV.U32 R39, RZ, RZ, R3 ;  /* 0x000000ffff277224 */ /* 0x000fce00078e0003 */
[----:B------:R-:W-:Y:S05]  /*0900*/  CALL.REL.NOINC `($__internal_67_$__cuda_sm20_rem_s64) ;  /* 0x0000004400a07944 */ /* 0x000fea0003c00000 */
[----:B------:R-:W-:-:S07]  /*0910*/  IMAD.MOV.U32 R7, RZ, RZ, R30 ;  /* 0x000000ffff077224 */ /* 0x000fce00078e001e */
.L_x_2893:
        /* <DEDUP_REMOVED lines=28> */
.L_x_2894:
[----:B------:R-:W-:Y:S01]  /*0ae0*/  IMAD.MOV.U32 R44, RZ, RZ, R4 ;  /* 0x000000ffff2c7224 */ /* 0x000fe200078e0004 */
[----:B------:R-:W-:Y:S01]  /*0af0*/  MOV R28, 0xb20 ;  /* 0x00000b20001c7802 */ /* 0x000fe20000000f00 */
[----:B------:R-:W-:-:S07]  /*0b00*/  IMAD.MOV.U32 R39, RZ, RZ, R5 ;  /* 0x000000ffff277224 */ /* 0x000fce00078e0005 */
[----:B------:R-:W-:Y:S05]  /*0b10*/  CALL.REL.NOINC `($__internal_67_$__cuda_sm20_rem_s64) ;  /* 0x00000044001c7944 */ /* 0x000fea0003c00000 */
[----:B------:R-:W-:-:S07]  /*0b20*/  IMAD.MOV.U32 R0, RZ, RZ, R30 ;  /* 0x000000ffff007224 */ /* 0x000fce00078e001e */
.L_x_2895:
        /* <DEDUP_REMOVED lines=33> */
.L_x_2896:
[----:B------:R-:W-:Y:S01]  /*0d40*/  IMAD.MOV.U32 R44, RZ, RZ, R26 ;  /* 0x000000ffff2c7224 */ /* 0x000fe200078e001a */
[----:B------:R-:W-:Y:S01]  /*0d50*/  MOV R38, 0xda0 ;  /* 0x00000da000267802 */ /* 0x000fe20000000f00 */
[----:B------:R-:W-:Y:S01]  /*0d60*/  IMAD.MOV.U32 R39, RZ, RZ, R27 ;  /* 0x000000ffff277224 */ /* 0x000fe200078e001b */
[----:B------:R-:W-:Y:S01]  /*0d70*/  UMOV UR14, UR7 ;  /* 0x00000007000e7c82 */ /* 0x000fe20008000000 */
[----:B------:R-:W-:-:S05]  /*0d80*/  UMOV UR4, UR6 ;  /* 0x0000000600047c82 */ /* 0x000fca0008000000 */
[----:B------:R-:W-:Y:S05]  /*0d90*/  CALL.REL.NOINC `($__internal_66_$__cuda_sm20_div_s64) ;  /* 0x0000003c002c7944 */ /* 0x000fea0003c00000 */
        /* <DEDUP_REMOVED lines=9> */
.L_x_2897:
        /* <DEDUP_REMOVED lines=23> */
.L_x_2898:
[----:B------:R-:W-:Y:S01]  /*0fa0*/  IMAD.MOV.U32 R44, RZ, RZ, R3 ;  /* 0x000000ffff2c7224 */ /* 0x000fe200078e0003 */
[----:B------:R-:W-:Y:S01]  /*0fb0*/  MOV R38, 0x1000 ;  /* 0x0000100000267802 */ /* 0x000fe20000000f00 */
[----:B------:R-:W-:Y:S01]  /*0fc0*/  IMAD.MOV.U32 R39, RZ, RZ, R5 ;  /* 0x000000ffff277224 */ /* 0x000fe200078e0005 */
[----:B------:R-:W-:Y:S01]  /*0fd0*/  UMOV UR14, UR7 ;  /* 0x00000007000e7c82 */ /* 0x000fe20008000000 */
[----:B------:R-:W-:-:S05]  /*0fe0*/  UMOV UR4, UR6 ;  /* 0x0000000600047c82 */ /* 0x000fca0008000000 */
[----:B------:R-:W-:Y:S05]  /*0ff0*/  CALL.REL.NOINC `($__internal_66_$__cuda_sm20_div_s64) ;  /* 0x0000003800947944 */ /* 0x000fea0003c00000 */
.L_x_2899:
        /* <DEDUP_REMOVED lines=26> */
.L_x_2901:
[----:B------:R-:W-:Y:S01]  /*11a0*/  IMAD.MOV.U32 R44, RZ, RZ, R3 ;  /* 0x000000ffff2c7224 */ /* 0x000fe200078e0003 */
[----:B------:R-:W-:Y:S01]  /*11b0*/  MOV R28, 0x11e0 ;  /* 0x000011e0001c7802 */ /* 0x000fe20000000f00 */
[----:B------:R-:W-:-:S07]  /*11c0*/  IMAD.MOV.U32 R39, RZ, RZ, R5 ;  /* 0x000000ffff277224 */ /* 0x000fce00078e0005 */
[----:B------:R-:W-:Y:S05]  /*11d0*/  CALL.REL.NOINC `($__internal_67_$__cuda_sm20_rem_s64) ;  /* 0x0000003c006c7944 */ /* 0x000fea0003c00000 */
[----:B------:R-:W-:-:S04]  /*11e0*/  ISETP.NE.U32.AND P0, PT, R30, RZ, PT ;  /* 0x000000ff1e00720c */ /* 0x000fc80003f05070 */
[----:B------:R-:W-:-:S13]  /*11f0*/  ISETP.NE.AND.EX P0, PT, R31, RZ, PT, P0 ;  /* 0x000000ff1f00720c */ /* 0x000fda0003f05300 */
.L_x_2900:
        /* <DEDUP_REMOVED lines=31> */
[----:B------:R-:W-:Y:S01]  /*13f0*/  IMAD.MOV.U32 R36, RZ, RZ, RZ ;  /* 0x000000ffff247224 */ /* 0x000fe200078e00ff */
[----:B------:R-:W-:Y:S01]  /*1400*/  UIADD3 UR4, UPT, UPT, UR13, UR4, URZ ;  /* 0x000000040d047290 */ /* 0x000fe2000fffe0ff */
[----:B------:R-:W-:Y:S01]  /*1410*/  IMAD.MOV.U32 R41, RZ, RZ, R26 ;  /* 0x000000ffff297224 */ /* 0x000fe200078e001a */
[----:B------:R-:W-:Y:S01]  /*1420*/  UIMAD.WIDE.U32 UR20, UR12, UR9, URZ ;  /* 0x000000090c1472a5 */ /* 0x000fe2000f8e00ff */
[----:B------:R-:W-:Y:S01]  /*1430*/  IMAD.U32 R42, RZ, RZ, UR14 ;  /* 0x0000000eff2a7e24 */ /* 0x000fe2000f8e00ff */
[----:B------:R-:W-:Y:S01]  /*1440*/  UIMAD UR4, UR4, UR9, URZ ;  /* 0x00000009040472a4 */ /* 0x000fe2000f8e02ff */
[----:B------:R-:W-:Y:S01]  /*1450*/  IMAD.U32 R43, RZ, RZ, UR5 ;  /* 0x00000005ff2b7e24 */ /* 0x000fe2000f8e00ff */
[----:B------:R-:W0:Y:S01]  /*1460*/  LDCU.64 UR18, c[0x0][0x358] ;  /* 0x00006b00ff1277ac */ /* 0x000e220008000a00 */
[----:B-1----:R-:W-:-:S02]  /*1470*/  VIADD R37, R33, 0x20 ;  /* 0x0000002021257836 */ /* 0x002fc40000000000 */
[C---:B------:R-:W-:Y:S01]  /*1480*/  VIADD R35, R33.reuse, 0x40 ;  /* 0x0000004021237836 */ /* 0x040fe20000000000 */
[----:B------:R-:W-:Y:S01]  /*1490*/  UIMAD UR4, UR10, UR12, UR4 ;  /* 0x0000000c0a0472a4 */ /* 0x000fe2000f8e0204 */
[----:B------:R-:W-:Y:S01]  /*14a0*/  VIADD R0, R33, 0x60 ;  /* 0x0000006021007836 */ /* 0x000fe20000000000 */
[----:B------:R-:W1:Y:S02]  /*14b0*/  LDCU.64 UR22, c[0x0][0x398] ;  /* 0x00007300ff1677ac */ /* 0x000e640008000a00 */
[----:B--2---:R-:W-:-:S12]  /*14c0*/  UIADD3 UR15, UPT, UPT, UR21, UR4, URZ ;  /* 0x00000004150f7290 */ /* 0x004fd8000fffe0ff */
.L_x_2912:
        /* <DEDUP_REMOVED lines=26> */
.L_x_2902:
[----:B------:R-:W-:Y:S01]  /*1670*/  MOV R38, 0x16b0 ;  /* 0x000016b000267802 */ /* 0x000fe20000000f00 */
[----:B------:R-:W-:Y:S01]  /*1680*/  UMOV UR14, UR11 ;  /* 0x0000000b000e7c82 */ /* 0x000fe20008000000 */
[----:B------:R-:W-:-:S05]  /*1690*/  UMOV UR4, URZ ;  /* 0x000000ff00047c82 */ /* 0x000fca0008000000 */
[----:B01----:R-:W-:Y:S05]  /*16a0*/  CALL.REL.NOINC `($__internal_66_$__cuda_sm20_div_s64) ;  /* 0x0000003000e87944 */ /* 0x003fea0003c00000 */
.L_x_2903:
        /* <DEDUP_REMOVED lines=22> */
.L_x_2904:
[----:B------:R-:W-:Y:S01]  /*1810*/  IMAD.MOV.U32 R44, RZ, RZ, R48 ;  /* 0x000000ffff2c7224 */ /* 0x000fe200078e0030 */
[----:B------:R-:W-:Y:S01]  /*1820*/  MOV R28, 0x1850 ;  /* 0x00001850001c7802 */ /* 0x000fe20000000f00 */
[----:B------:R-:W-:-:S07]  /*1830*/  IMAD.MOV.U32 R39, RZ, RZ, R49 ;  /* 0x000000ffff277224 */ /* 0x000fce00078e0031 */
[----:B01----:R-:W-:Y:S05]  /*1840*/  CALL.REL.NOINC `($__internal_67_$__cuda_sm20_rem_s64) ;  /* 0x0000003400d07944 */ /* 0x003fea0003c00000 */
.L_x_2905:
        /* <DEDUP_REMOVED lines=66> */
[----:B------:R-:W-:-:S03]  /*1c70*/  FADD R21, R21, R48 ;  /* 0x0000003015157221 */ /* 0x000fc60000000000 */
        /* <DEDUP_REMOVED lines=21> */
.L_x_2907:
[----:B------:R-:W-:-:S07]  /*1dd0*/  MOV R28, 0x1df0 ;  /* 0x00001df0001c7802 */ /* 0x000fce0000000f00 */
[----:B------:R-:W-:Y:S05]  /*1de0*/  CALL.REL.NOINC `($__internal_67_$__cuda_sm20_rem_s64) ;  /* 0x0000003000687944 */ /* 0x000fea0003c00000 */
[----:B------:R-:W-:-:S04]  /*1df0*/  ISETP.NE.U32.AND P0, PT, R30, RZ, PT ;  /* 0x000000ff1e00720c */ /* 0x000fc80003f05070 */
[----:B------:R-:W-:-:S13]  /*1e00*/  ISETP.NE.AND.EX P0, PT, R31, RZ, PT, P0 ;  /* 0x000000ff1f00720c */ /* 0x000fda0003f05300 */
.L_x_2908:
        /* <DEDUP_REMOVED lines=24> */
.L_x_2910:
[----:B------:R-:W-:Y:S01]  /*1f90*/  MOV R38, 0x1fd0 ;  /* 0x00001fd000267802 */ /* 0x000fe20000000f00 */
[----:B------:R-:W-:Y:S01]  /*1fa0*/  UMOV UR14, UR7 ;  /* 0x00000007000e7c82 */ /* 0x000fe20008000000 */
[----:B------:R-:W-:-:S05]  /*1fb0*/  UMOV UR4, UR6 ;  /* 0x0000000600047c82 */ /* 0x000fca0008000000 */
[----:B------:R-:W-:Y:S05]  /*1fc0*/  CALL.REL.NOINC `($__internal_66_$__cuda_sm20_div_s64) ;  /* 0x0000002800a07944 */ /* 0x000fea0003c00000 */
.L_x_2911:
[----:B------:R-:W-:-:S04]  /*1fd0*/  ISETP.GE.U32.AND P0, PT, R48, R24, PT ;  /* 0x000000183000720c */ /* 0x000fc80003f06070 */
[----:B------:R-:W-:-:S13]  /*1fe0*/  ISETP.GE.AND.EX P0, PT, R49, R25, PT, P0 ;  /* 0x000000193100720c */ /* 0x000fda0003f06300 */
[----:B------:R-:W-:Y:S05]  /*1ff0*/  @!P0 BRA `(.L_x_2909) ;  /* 0x0000000000148947 */ /* 0x000fea0003800000 */
.L_x_2906:
[----:B------:R-:W-:Y:S01]  /*2000*/  IADD3 R42, P0, PT, R42, -0x1, RZ ;  /* 0xffffffff2a2a7810 */ /* 0x000fe20007f1e0ff */
[----:B------:R-:W-:Y:S02]  /*2010*/  IMAD.MOV.U32 R41, RZ, RZ, R44 ;  /* 0x000000ffff297224 */ /* 0x000fe400078e002c */
[----:B------:R-:W-:Y:S01]  /*2020*/  IMAD.MOV.U32 R40, RZ, RZ, R39 ;  /* 0x000000ffff287224 */ /* 0x000fe200078e0027 */
[----:B------:R-:W-:Y:S01]  /*2030*/  IADD3.X R43, PT, PT, R43, -0x1, RZ, P0, !PT ;  /* 0xffffffff2b2b7810 */ /* 0x000fe200007fe4ff */
[----:B------:R-:W-:Y:S08]  /*2040*/  BRA `(.L_x_2912) ;  /* 0xfffffff400207947 */ /* 0x000ff0000383ffff */
.L_x_2909:
        /* <DEDUP_REMOVED lines=30> */
.L_x_2913:
[----:B------:R-:W-:Y:S01]  /*2230*/  IMAD.MOV.U32 R44, RZ, RZ, R26 ;  /* 0x000000ffff2c7224 */ /* 0x000fe200078e001a */
[----:B------:R-:W-:Y:S01]  /*2240*/  MOV R38, 0x2280 ;  /* 0x0000228000267802 */ /* 0x000fe20000000f00 */
[----:B------:R-:W-:Y:S01]  /*2250*/  UMOV UR14, UR4 ;  /* 0x00000004000e7c82 */ /* 0x000fe20008000000 */
[----:B------:R-:W-:-:S05]  /*2260*/  UMOV UR4, UR11 ;  /* 0x0000000b00047c82 */ /* 0x000fca0008000000 */
[----:B------:R-:W-:Y:S05]  /*2270*/  CALL.REL.NOINC `($__internal_66_$__cuda_sm20_div_s64) ;  /* 0x0000002400f47944 */ /* 0x000fea0003c00000 */
[----:B------:R-:W-:-:S07]  /*2280*/  IMAD.MOV.U32 R41, RZ, RZ, R48 ;  /* 0x000000ffff297224 */ /* 0x000fce00078e0030 */
.L_x_2914:
        /* <DEDUP_REMOVED lines=30> */
.L_x_2915:
[----:B------:R-:W-:Y:S01]  /*2470*/  IMAD.MOV.U32 R44, RZ, RZ, R27 ;  /* 0x000000ffff2c7224 */ /* 0x000fe200078e001b */
[----:B------:R-:W-:Y:S01]  /*2480*/  MOV R38, 0x24c0 ;  /* 0x000024c000267802 */ /* 0x000fe20000000f00 */
[----:B------:R-:W-:Y:S01]  /*2490*/  UMOV UR14, UR4 ;  /* 0x00000004000e7c82 */ /* 0x000fe20008000000 */
[----:B------:R-:W-:-:S05]  /*24a0*/  UMOV UR4, UR8 ;  /* 0x0000000800047c82 */ /* 0x000fca0008000000 */
[----:B------:R-:W-:Y:S05]  /*24b0*/  CALL.REL.NOINC `($__internal_66_$__cuda_sm20_div_s64) ;  /* 0x0000002400647944 */ /* 0x000fea0003c00000 */
[----:B------:R-:W-:-:S07]  /*24c0*/  IMAD.MOV.U32 R26, RZ, RZ, R48 ;  /* 0x000000ffff1a7224 */ /* 0x000fce00078e0030 */
.L_x_2916:
        /* <DEDUP_REMOVED lines=26> */
.L_x_2917:
[----:B------:R-:W-:Y:S01]  /*2670*/  MOV R38, 0x26b0 ;  /* 0x000026b000267802 */ /* 0x000fe20000000f00 */
[----:B------:R-:W-:Y:S01]  /*2680*/  UMOV UR14, UR7 ;  /* 0x00000007000e7c82 */ /* 0x000fe20008000000 */
[----:B------:R-:W-:-:S05]  /*2690*/  UMOV UR4, UR6 ;  /* 0x0000000600047c82 */ /* 0x000fca0008000000 */
[----:B------:R-:W-:Y:S05]  /*26a0*/  CALL.REL.NOINC `($__internal_66_$__cuda_sm20_div_s64) ;  /* 0x0000002000e87944 */ /* 0x000fea0003c00000 */
.L_x_2918:
        /* <DEDUP_REMOVED lines=26> */
[-C--:B------:R-:W-:Y:S01]  /*2850*/  ISETP.GT.AND P1, PT, R35, R44.reuse, PT ;  /* 0x0000002c2300720c */ /* 0x080fe20003f24270 */
[----:B------:R-:W-:Y:S01]  /*2860*/  VIADD R40, R34, 0x8 ;  /* 0x0000000822287836 */ /* 0x000fe20000000000 */
[----:B------:R-:W-:Y:S01]  /*2870*/  ISETP.GT.AND P2, PT, R37, R44, PT ;  /* 0x0000002c2500720c */ /* 0x000fe20003f44270 */
[----:B------:R-:W-:Y:S01]  /*2880*/  BSSY.RECONVERGENT B0, `(.L_x_2920) ;  /* 0x000000e000007945 */ /* 0x000fe20003800200 */
[--C-:B------:R-:W-:Y:S02]  /*2890*/  SHF.R.S32.HI R39, RZ, 0x1f, R38.reuse ;  /* 0x0000001fff277819 */ /* 0x100fe40000011426 */
[----:B------:R-:W-:-:S04]  /*28a0*/  IADD3 R41, P0, P4, R24, R33, R38 ;  /* 0x0000002118297210 */ /* 0x000fc80007c1e026 */
[----:B------:R-:W-:Y:S02]  /*28b0*/  IADD3.X R42, PT, PT, R30, RZ, R39, P0, P4 ;  /* 0x000000ff1e2a7210 */ /* 0x000fe400007e8427 */
[C---:B------:R-:W-:Y:S02]  /*28c0*/  LEA R28, P5, R41.reuse, UR4, 0x2 ;  /* 0x00000004291c7c11 */ /* 0x040fe4000f8a10ff */
[----:B------:R-:W-:Y:S02]  /*28d0*/  ISETP.GT.AND P0, PT, R0, R44, PT ;  /* 0x0000002c0000720c */ /* 0x000fe40003f04270 */
[----:B------:R-:W-:Y:S01]  /*28e0*/  ISETP.GE.AND P4, PT, R40, R31, PT ;  /* 0x0000001f2800720c */ /* 0x000fe20003f86270 */
[----:B--2---:R-:W-:Y:S01]  /*28f0*/  @!P3 FADD R35, R36, R29 ;  /* 0x0000001d2423b221 */ /* 0x004fe20000000000 */
[----:B------:R-:W-:-:S04]  /*2900*/  LEA.HI.X R29, R41, UR5, R42, 0x2, P5 ;  /* 0x00000005291d7c11 */ /* 0x000fc8000a8f142a */
[----:B------:R0:W-:Y:S01]  /*2910*/  @!P3 STG.E desc[UR18][R26.64], R35 ;  /* 0x000000231a00b986 */ /* 0x0001e2000c101912 */
[----:B------:R-:W-:Y:S06]  /*2920*/  @P2 BRA `(.L_x_2921) ;  /* 0x00000000000c2947 */ /* 0x000fec0003800000 */
[----:B0-----:R-:W2:Y:S02]  /*2930*/  LDG.E R27, desc[UR18][R28.64+0x80] ;  /* 0x000080121c1b7981 */ /* 0x001ea4000c1e1900 */
[----:B--2---:R-:W-:-:S05]  /*2940*/  FADD R27, R2, R27 ;  /* 0x0000001b021b7221 */ /* 0x004fca0000000000 */
[----:B------:R1:W-:Y:S02]  /*2950*/  STG.E desc[UR18][R28.64+0x80], R27 ;  /* 0x0000801b1c007986 */ /* 0x0003e4000c101912 */
.L_x_2921:
[----:B------:R-:W-:Y:S05]  /*2960*/  BSYNC.RECONVERGENT B0 ;  /* 0x0000000000007941 */ /* 0x000fea0003800200 */
.L_x_2920:
[----:B------:R-:W-:Y:S04]  /*2970*/  BSSY.RECONVERGENT B0, `(.L_x_2922) ;  /* 0x0000005000007945 */ /* 0x000fe80003800200 */
[----:B------:R-:W-:Y:S05]  /*2980*/  @P1 BRA `(.L_x_2923) ;  /* 0x00000000000c1947 */ /* 0x000fea0003800000 */
[----:B------:R-:W2:Y:S02]  /*2990*/  LDG.E R0, desc[UR18][R28.64+0x100] ;  /* 0x000100121c007981 */ /* 0x000ea4000c1e1900 */
[----:B--2---:R-:W-:-:S05]  /*29a0*/  FADD R3, R3, R0 ;  /* 0x0000000003037221 */ /* 0x004fca0000000000 */
[----:B------:R2:W-:Y:S02]  /*29b0*/  STG.E desc[UR18][R28.64+0x100], R3 ;  /* 0x000100031c007986 */ /* 0x0005e4000c101912 */
.L_x_2923:
[----:B------:R-:W-:Y:S05]  /*29c0*/  BSYNC.RECONVERGENT B0 ;  /* 0x0000000000007941 */ /* 0x000fea0003800200 */
.L_x_2922:
[----:B------:R-:W-:Y:S04]  /*29d0*/  BSSY.RECONVERGENT B0, `(.L_x_2924) ;  /* 0x0000005000007945 */ /* 0x000fe80003800200 */
[----:B------:R-:W-:Y:S05]  /*29e0*/  @P0 BRA `(.L_x_2925) ;  /* 0x00000000000c0947 */ /* 0x000fea0003800000 */
[----:B--2---:R-:W2:Y:S02]  /*29f0*/  LDG.E R3, desc[UR18][R28.64+0x180] ;  /* 0x000180121c037981 */ /* 0x004ea4000c1e1900 */
[----:B--2---:R-:W-:-:S05]  /*2a00*/  FADD R3, R4, R3 ;  /* 0x0000000304037221 */ /* 0x004fca0000000000 */
[----:B------:R3:W-:Y:S02]  /*2a10*/  STG.E desc[UR18][R28.64+0x180], R3 ;  /* 0x000180031c007986 */ /* 0x0007e4000c101912 */
.L_x_2925:
[----:B------:R-:W-:Y:S05]  /*2a20*/  BSYNC.RECONVERGENT B0 ;  /* 0x0000000000007941 */ /* 0x000fea0003800200 */
.L_x_2924:
[----:B------:R-:W-:Y:S05]  /*2a30*/  @P4 EXIT ;  /* 0x000000000000494d */ /* 0x000fea0003800000 */
[----:B------:R-:W-:-:S04]  /*2a40*/  IMAD R0, R25, 0x8, R38 ;  /* 0x0000000819007824 */ /* 0x000fc800078e0226 */
[----:B--23--:R-:W-:-:S05]  /*2a50*/  @!P3 IMAD.IADD R3, R0, 0x1, R33 ;  /* 0x000000010003b824 */ /* 0x00cfca00078e0221 */
[----:B------:R-:W-:-:S04]  /*2a60*/  @!P3 IADD3 R2, P4, PT, R24, R3, RZ ;  /* 0x000000031802b210 */ /* 0x000fc80007f9e0ff */
[----:B------:R-:W-:Y:S02]  /*2a70*/  @!P3 LEA.HI.X.SX32 R3, R3, R30, 0x1, P4 ;  /* 0x0000001e0303b211 */ /* 0x000fe400020f0eff */
[----:B0-----:R-:W-:-:S04]  /*2a80*/  @!P3 LEA R26, P4, R2, UR4, 0x2 ;  /* 0x00000004021abc11 */ /* 0x001fc8000f8810ff */
[----:B-1----:R-:W-:-:S05]  /*2a90*/  @!P3 LEA.HI.X R27, R2, UR5, R3, 0x2, P4 ;  /* 0x00000005021bbc11 */ /* 0x002fca000a0f1403 */
[----:B------:R-:W2:Y:S01]  /*2aa0*/  @!P3 LDG.E R4, desc[UR18][R26.64] ;  /* 0x000000121a04b981 */ /* 0x000ea2000c1e1900 */
[--C-:B------:R-:W-:Y:S01]  /*2ab0*/  SHF.R.S32.HI R3, RZ, 0x1f, R0.reuse ;  /* 0x0000001fff037819 */ /* 0x100fe20000011400 */
[----:B------:R-:W-:Y:S01]  /*2ac0*/  BSSY.RECONVERGENT B0, `(.L_x_2926) ;  /* 0x000000d000007945 */ /* 0x000fe20003800200 */
[----:B------:R-:W-:Y:S01]  /*2ad0*/  IADD3 R28, P4, P5, R24, R33, R0 ;  /* 0x00000021181c7210 */ /* 0x000fe20007d9e000 */
[----:B------:R-:W-:-:S03]  /*2ae0*/  VIADD R0, R34, 0x10 ;  /* 0x0000001022007836 */ /* 0x000fc60000000000 */
[----:B------:R-:W-:Y:S02]  /*2af0*/  IADD3.X R3, PT, PT, R30, RZ, R3, P4, P5 ;  /* 0x000000ff1e037210 */ /* 0x000fe400027ea403 */
[----:B------:R-:W-:Y:S02]  /*2b00*/  LEA R2, P5, R28, UR4, 0x2 ;  /* 0x000000041c027c11 */ /* 0x000fe4000f8a10ff */
        /* <DEDUP_REMOVED lines=8> */
.L_x_2927:
[----:B------:R-:W-:Y:S05]  /*2b90*/  BSYNC.RECONVERGENT B0 ;  /* 0x0000000000007941 */ /* 0x000fea0003800200 */
.L_x_2926:
[----:B------:R-:W-:Y:S04]  /*2ba0*/  BSSY.RECONVERGENT B0, `(.L_x_2928) ;  /* 0x0000005000007945 */ /* 0x000fe80003800200 */
[----:B------:R-:W-:Y:S05]  /*2bb0*/  @P1 BRA `(.L_x_2929) ;  /* 0x00000000000c1947 */ /* 0x000fea0003800000 */
[----:B------:R-:W2:Y:S02]  /*2bc0*/  LDG.E R0, desc[UR18][R2.64+0x100] ;  /* 0x0001001202007981 */ /* 0x000ea4000c1e1900 */
[----:B--2---:R-:W-:-:S05]  /*2bd0*/  FADD R7, R7, R0 ;  /* 0x0000000007077221 */ /* 0x004fca0000000000 */
[----:B------:R2:W-:Y:S02]  /*2be0*/  STG.E desc[UR18][R2.64+0x100], R7 ;  /* 0x0001000702007986 */ /* 0x0005e4000c101912 */
.L_x_2929:
[----:B------:R-:W-:Y:S05]  /*2bf0*/  BSYNC.RECONVERGENT B0 ;  /* 0x0000000000007941 */ /* 0x000fea0003800200 */
.L_x_2928:
[----:B------:R-:W-:Y:S04]  /*2c00*/  BSSY.RECONVERGENT B0, `(.L_x_2930) ;  /* 0x0000005000007945 */ /* 0x000fe80003800200 */
[----:B------:R-:W-:Y:S05]  /*2c10*/  @P0 BRA `(.L_x_2931) ;  /* 0x00000000000c0947 */ /* 0x000fea0003800000 */
[----:B01----:R-:W3:Y:S02]  /*2c20*/  LDG.E R5, desc[UR18][R2.64+0x180] ;  /* 0x0001801202057981 */ /* 0x003ee4000c1e1900 */
[----:B---3--:R-:W-:-:S05]  /*2c30*/  FADD R5, R8, R5 ;  /* 0x0000000508057221 */ /* 0x008fca0000000000 */
[----:B------:R3:W-:Y:S02]  /*2c40*/  STG.E desc[UR18][R2.64+0x180], R5 ;  /* 0x0001800502007986 */ /* 0x0007e4000c101912 */
.L_x_2931:
[----:B------:R-:W-:Y:S05]  /*2c50*/  BSYNC.RECONVERGENT B0 ;  /* 0x0000000000007941 */ /* 0x000fea0003800200 */
.L_x_2930:
[----:B------:R-:W-:Y:S05]  /*2c60*/  @P4 EXIT ;  /* 0x000000000000494d */ /* 0x000fea0003800000 */
[----:B------:R-:W-:-:S04]  /*2c70*/  IMAD R0, R25, 0x10, R38 ;  /* 0x0000001019007824 */ /* 0x000fc800078e0226 */
[----:B-123--:R-:W-:-:S05]  /*2c80*/  @!P3 IMAD.IADD R3, R0, 0x1, R33 ;  /* 0x000000010003b824 */ /* 0x00efca00078e0221 */
[----:B------:R-:W-:-:S04]  /*2c90*/  @!P3 IADD3 R2, P4, PT, R24, R3, RZ ;  /* 0x000000031802b210 */ /* 0x000fc80007f9e0ff */
[----:B------:R-:W-:Y:S02]  /*2ca0*/  @!P3 LEA.HI.X.SX32 R3, R3, R30, 0x1, P4 ;  /* 0x0000001e0303b211 */ /* 0x000fe400020f0eff */
[----:B------:R-:W-:-:S04]  /*2cb0*/  @!P3 LEA R4, P4, R2, UR4, 0x2 ;  /* 0x000000040204bc11 */ /* 0x000fc8000f8810ff */
[----:B0-----:R-:W-:-:S05]  /*2cc0*/  @!P3 LEA.HI.X R5, R2, UR5, R3, 0x2, P4 ;  /* 0x000000050205bc11 */ /* 0x001fca000a0f1403 */
        /* <DEDUP_REMOVED lines=15> */
.L_x_2933:
[----:B------:R-:W-:Y:S05]  /*2dc0*/  BSYNC.RECONVERGENT B0 ;  /* 0x0000000000007941 */ /* 0x000fea0003800200 */
.L_x_2932:
[----:B------:R-:W-:Y:S04]  /*2dd0*/  BSSY.RECONVERGENT B0, `(.L_x_2934) ;  /* 0x0000005000007945 */ /* 0x000fe80003800200 */
[----:B------:R-:W-:Y:S05]  /*2de0*/  @P1 BRA `(.L_x_2935) ;  /* 0x00000000000c1947 */ /* 0x000fea0003800000 */
[----:B0-----:R-:W2:Y:S02]  /*2df0*/  LDG.E R4, desc[UR18][R2.64+0x100] ;  /* 0x0001001202047981 */ /* 0x001ea4000c1e1900 */
[----:B--2---:R-:W-:-:S05]  /*2e00*/  FADD R11, R11, R4 ;  /* 0x000000040b0b7221 */ /* 0x004fca0000000000 */
[----:B------:R2:W-:Y:S02]  /*2e10*/  STG.E desc[UR18][R2.64+0x100], R11 ;  /* 0x0001000b02007986 */ /* 0x0005e4000c101912 */
.L_x_2935:
[----:B------:R-:W-:Y:S05]  /*2e20*/  BSYNC.RECONVERGENT B0 ;  /* 0x0000000000007941 */ /* 0x000fea0003800200 */
.L_x_2934:
[----:B------:R-:W-:Y:S04]  /*2e30*/  BSSY.RECONVERGENT B0, `(.L_x_2936) ;  /* 0x0000005000007945 */ /* 0x000fe80003800200 */
[----:B------:R-:W-:Y:S05]  /*2e40*/  @P0 BRA `(.L_x_2937) ;  /* 0x00000000000c0947 */ /* 0x000fea0003800000 */
[----:B01----:R-:W3:Y:S02]  /*2e50*/  LDG.E R5, desc[UR18][R2.64+0x180] ;  /* 0x0001801202057981 */ /* 0x003ee4000c1e1900 */
[----:B---3--:R-:W-:-:S05]  /*2e60*/  FADD R5, R12, R5 ;  /* 0x000000050c057221 */ /* 0x008fca0000000000 */
[----:B------:R3:W-:Y:S02]  /*2e70*/  STG.E desc[UR18][R2.64+0x180], R5 ;  /* 0x0001800502007986 */ /* 0x0007e4000c101912 */
.L_x_2937:
[----:B------:R-:W-:Y:S05]  /*2e80*/  BSYNC.RECONVERGENT B0 ;  /* 0x0000000000007941 */ /* 0x000fea0003800200 */
.L_x_2936:
        /* <DEDUP_REMOVED lines=22> */
.L_x_2939:
[----:B------:R-:W-:Y:S05]  /*2ff0*/  BSYNC.RECONVERGENT B0 ;  /* 0x0000000000007941 */ /* 0x000fea0003800200 */
.L_x_2938:
[----:B------:R-:W-:Y:S04]  /*3000*/  BSSY.RECONVERGENT B0, `(.L_x_2940) ;  /* 0x0000005000007945 */ /* 0x000fe80003800200 */
[----:B------:R-:W-:Y:S05]  /*3010*/  @P1 BRA `(.L_x_2941) ;  /* 0x00000000000c1947 */ /* 0x000fea0003800000 */
[----:B------:R-:W2:Y:S02]  /*3020*/  LDG.E R0, desc[UR18][R2.64+0x100] ;  /* 0x0001001202007981 */ /* 0x000ea4000c1e1900 */
[----:B--2---:R-:W-:-:S05]  /*3030*/  FADD R15, R15, R0 ;  /* 0x000000000f0f7221 */ /* 0x004fca0000000000 */
[----:B------:R2:W-:Y:S02]  /*3040*/  STG.E desc[UR18][R2.64+0x100], R15 ;  /* 0x0001000f02007986 */ /* 0x0005e4000c101912 */
.L_x_2941:
[----:B------:R-:W-:Y:S05]  /*3050*/  BSYNC.RECONVERGENT B0 ;  /* 0x0000000000007941 */ /* 0x000fea0003800200 */
.L_x_2940:
[----:B------:R-:W-:Y:S04]  /*3060*/  BSSY.RECONVERGENT B0, `(.L_x_2942) ;  /* 0x0000005000007945 */ /* 0x000fe80003800200 */
[----:B------:R-:W-:Y:S05]  /*3070*/  @P0 BRA `(.L_x_2943) ;  /* 0x00000000000c0947 */ /* 0x000fea0003800000 */
[----:B01----:R-:W3:Y:S02]  /*3080*/  LDG.E R5, desc[UR18][R2.64+0x180] ;  /* 0x0001801202057981 */ /* 0x003ee4000c1e1900 */
[----:B---3--:R-:W-:-:S05]  /*3090*/  FADD R5, R16, R5 ;  /* 0x0000000510057221 */ /* 0x008fca0000000000 */
[----:B------:R3:W-:Y:S02]  /*30a0*/  STG.E desc[UR18][R2.64+0x180], R5 ;  /* 0x0001800502007986 */ /* 0x0007e4000c101912 */
.L_x_2943:
[----:B------:R-:W-:Y:S05]  /*30b0*/  BSYNC.RECONVERGENT B0 ;  /* 0x0000000000007941 */ /* 0x000fea0003800200 */
.L_x_2942:
[----:B------:R-:W-:Y:S05]  /*30c0*/  @P4 EXIT ;  /* 0x000000000000494d */ /* 0x000fea0003800000 */
[----:B------:R-:W-:-:S05]  /*30d0*/  IMAD R38, R25, 0x20, R38 ;  /* 0x0000002019267824 */ /* 0x000fca00078e0226 */
[----:B-123--:R-:W-:-:S04]  /*30e0*/  @!P3 IADD3 R3, PT, PT, R38, R33, RZ ;  /* 0x000000212603b210 */ /* 0x00efc80007ffe0ff */
        /* <DEDUP_REMOVED lines=19> */
.L_x_2945:
[----:B------:R-:W-:Y:S05]  /*3220*/  BSYNC.RECONVERGENT B0 ;  /* 0x0000000000007941 */ /* 0x000fea0003800200 */
.L_x_2944:
[----:B------:R-:W-:Y:S04]  /*3230*/  BSSY.RECONVERGENT B0, `(.L_x_2946) ;  /* 0x0000005000007945 */ /* 0x000fe80003800200 */
[----:B------:R-:W-:Y:S05]  /*3240*/  @P1 BRA `(.L_x_2947) ;  /* 0x00000000000c1947 */ /* 0x000fea0003800000 */
[----:B------:R-:W2:Y:S02]  /*3250*/  LDG.E R0, desc[UR18][R2.64+0x100] ;  /* 0x0001001202007981 */ /* 0x000ea4000c1e1900 */
[----:B--2---:R-:W-:-:S05]  /*3260*/  FADD R19, R19, R0 ;  /* 0x0000000013137221 */ /* 0x004fca0000000000 */
[----:B------:R2:W-:Y:S02]  /*3270*/  STG.E desc[UR18][R2.64+0x100], R19 ;  /* 0x0001001302007986 */ /* 0x0005e4000c101912 */
.L_x_2947:
[----:B------:R-:W-:Y:S05]  /*3280*/  BSYNC.RECONVERGENT B0 ;  /* 0x0000000000007941 */ /* 0x000fea0003800200 */
.L_x_2946:
[----:B------:R-:W-:Y:S04]  /*3290*/  BSSY.RECONVERGENT B0, `(.L_x_2948) ;  /* 0x0000005000007945 */ /* 0x000fe80003800200 */
[----:B------:R-:W-:Y:S05]  /*32a0*/  @P0 BRA `(.L_x_2949) ;  /* 0x00000000000c0947 */ /* 0x000fea0003800000 */
[----:B01----:R-:W3:Y:S02]  /*32b0*/  LDG.E R5, desc[UR18][R2.64+0x180] ;  /* 0x0001801202057981 */ /* 0x003ee4000c1e1900 */
[----:B---3--:R-:W-:-:S05]  /*32c0*/  FADD R5, R20, R5 ;  /* 0x0000000514057221 */ /* 0x008fca0000000000 */
[----:B------:R3:W-:Y:S02]  /*32d0*/  STG.E desc[UR18][R2.64+0x180], R5 ;  /* 0x0001800502007986 */ /* 0x0007e4000c101912 */
.L_x_2949:
[----:B------:R-:W-:Y:S05]  /*32e0*/  BSYNC.RECONVERGENT B0 ;  /* 0x0000000000007941 */ /* 0x000fea0003800200 */
.L_x_2948:
        /* <DEDUP_REMOVED lines=8> */
[--C-:B------:R-:W-:Y:S01]  /*3370*/  IADD3 R24, P4, P5, R24, R33, R38.reuse ;  /* 0x0000002118187210 */ /* 0x100fe20007d9e026 */
[----:B------:R-:W-:Y:S01]  /*3380*/  BSSY.RECONVERGENT B0, `(.L_x_2950) ;  /* 0x000000b000007945 */ /* 0x000fe20003800200 */
[----:B0-----:R-:W-:-:S04]  /*3390*/  SHF.R.S32.HI R5, RZ, 0x1f, R38 ;  /* 0x0000001fff057819 */ /* 0x001fc80000011426 */
[----:B------:R-:W-:Y:S02]  /*33a0*/  IADD3.X R5, PT, PT, R30, RZ, R5, P4, P5 ;  /* 0x000000ff1e057210 */ /* 0x000fe400027ea405 */
[----:B------:R-:W-:-:S04]  /*33b0*/  LEA R4, P4, R24, UR4, 0x2 ;  /* 0x0000000418047c11 */ /* 0x000fc8000f8810ff */
[----:B------:R-:W-:Y:S01]  /*33c0*/  LEA.HI.X R5, R24, UR5, R5, 0x2, P4 ;  /* 0x0000000518057c11 */ /* 0x000fe2000a0f1405 */
[----:B--2---:R-:W-:-:S05]  /*33d0*/  @!P3 FADD R21, R21, R0 ;  /* 0x000000001515b221 */ /* 0x004fca0000000000 */
[----:B------:R0:W-:Y:S01]  /*33e0*/  @!P3 STG.E desc[UR18][R2.64], R21 ;  /* 0x000000150200b986 */ /* 0x0001e2000c101912 */
[----:B------:R-:W-:Y:S05]  /*33f0*/  @P2 BRA `(.L_x_2951) ;  /* 0x00000000000c2947 */ /* 0x000fea0003800000 */
[----:B0-----:R-:W2:Y:S02]  /*3400*/  LDG.E R3, desc[UR18][R4.64+0x80] ;  /* 0x0000801204037981 */ /* 0x001ea4000c1e1900 */
[----:B--2---:R-:W-:-:S05]  /*3410*/  FADD R3, R22, R3 ;  /* 0x0000000316037221 */ /* 0x004fca0000000000 */
[----:B------:R1:W-:Y:S02]  /*3420*/  STG.E desc[UR18][R4.64+0x80], R3 ;  /* 0x0000800304007986 */ /* 0x0003e4000c101912 */
.L_x_2951:
[----:B------:R-:W-:Y:S05]  /*3430*/  BSYNC.RECONVERGENT B0 ;  /* 0x0000000000007941 */ /* 0x000fea0003800200 */
.L_x_2950:
[----:B------:R-:W-:Y:S04]  /*3440*/  BSSY.RECONVERGENT B0, `(.L_x_2952) ;  /* 0x0000005000007945 */ /* 0x000fe80003800200 */
[----:B------:R-:W-:Y:S05]  /*3450*/  @P1 BRA `(.L_x_2953) ;  /* 0x00000000000c1947 */ /* 0x000fea0003800000 */
[----:B------:R-:W2:Y:S02]  /*3460*/  LDG.E R0, desc[UR18][R4.64+0x100] ;  /* 0x0001001204007981 */ /* 0x000ea4000c1e1900 */
[----:B--2---:R-:W-:-:S05]  /*3470*/  FADD R23, R23, R0 ;  /* 0x0000000017177221 */ /* 0x004fca0000000000 */
[----:B------:R2:W-:Y:S02]  /*3480*/  STG.E desc[UR18][R4.64+0x100], R23 ;  /* 0x0001001704007986 */ /* 0x0005e4000c101912 */
.L_x_2953:
[----:B------:R-:W-:Y:S05]  /*3490*/  BSYNC.RECONVERGENT B0 ;  /* 0x0000000000007941 */ /* 0x000fea0003800200 */
.L_x_2952:
[----:B------:R-:W-:Y:S05]  /*34a0*/  @P0 EXIT ;  /* 0x000000000000094d */ /* 0x000fea0003800000 */
[----:B01----:R-:W3:Y:S02]  /*34b0*/  LDG.E R3, desc[UR18][R4.64+0x180] ;  /* 0x0001801204037981 */ /* 0x003ee4000c1e1900 */
[----:B---3--:R-:W-:-:S05]  /*34c0*/  FADD R3, R32, R3 ;  /* 0x0000000320037221 */ /* 0x008fca0000000000 */
[----:B------:R-:W-:Y:S01]  /*34d0*/  STG.E desc[UR18][R4.64+0x180], R3 ;  /* 0x0001800304007986 */ /* 0x000fe2000c101912 */
[----:B------:R-:W-:Y:S05]  /*34e0*/  EXIT ;  /* 0x000000000000794d */ /* 0x000fea0003800000 */
.L_x_2919:
[----:B------:R-:W0:Y:S01]  /*34f0*/  LDC.64 R24, c[0x0][0x388] ;  /* 0x0000e200ff187b82 */ /* 0x000e220000000a00 */
[----:B------:R-:W-:Y:S01]  /*3500*/  SHF.R.S64 R29, RZ, 0x1e, R26 ;  /* 0x0000001eff1d7819 */ /* 0x000fe2000000101a */
[----:B------:R-:W-:Y:S01]  /*3510*/  IMAD R38, R34, 0x20, R33 ;  /* 0x0000002022267824 */ /* 0x000fe200078e0221 */
[----:B------:R-:W-:Y:S01]  /*3520*/  IADD3 R31, P1, PT, RZ, RZ, RZ ;  /* 0x000000ffff1f7210 */ /* 0x000fe20007f3e0ff */
[----:B------:R-:W1:Y:S01]  /*3530*/  LDCU UR4, c[0x0][0x3a4] ;  /* 0x00007480ff0477ac */ /* 0x000e620008000800 */
[----:B0-----:R-:W-:-:S04]  /*3540*/  IADD3 R28, P0, PT, R29, R24, RZ ;  /* 0x000000181d1c7210 */ /* 0x001fc80007f1e0ff */
[----:B------:R-:W-:-:S05]  /*3550*/  LEA.HI.X.SX32 R29, R26, R25, 0x2, P0 ;  /* 0x000000191a1d7211 */ /* 0x000fca00000f16ff */
[----:B------:R0:W2:Y:S01]  /*3560*/  LDG.E R39, desc[UR18][R28.64] ;  /* 0x000000121c277981 */ /* 0x0000a2000c1e1900 */
[----:B------:R-:W-:Y:S02]  /*3570*/  ISETP.GT.U32.AND P0, PT, R38, 0x2f, PT ;  /* 0x0000002f2600780c */ /* 0x000fe40003f04070 */
[----:B------:R-:W-:-:S04]  /*3580*/  IADD3.X R30, PT, PT, R26, 0x1, RZ, P1, !PT ;  /* 0x000000011a1e7810 */ /* 0x000fc80000ffe4ff */
[----:B------:R-:W-:-:S04]  /*3590*/  SHF.R.S64 R31, R31, 0x1e, R30 ;  /* 0x0000001e1f1f7819 */ /* 0x000fc8000000101e */
[----:B------:R-:W-:-:S03]  /*35a0*/  IADD3 R24, P1, PT, R31, R24, RZ ;  /* 0x000000181f187210 */ /* 0x000fc60007f3e0ff */
[----:B------:R-:W3:Y:S01]  /*35b0*/  @!P0 LDC.64 R26, c[0x0][0x380] ;  /* 0x0000e000ff1a8b82 */ /* 0x000ee20000000a00 */
[----:B------:R-:W-:-:S05]  /*35c0*/  LEA.HI.X.SX32 R25, R30, R25, 0x2, P1 ;  /* 0x000000191e197211 */ /* 0x000fca00008f16ff */
[----:B------:R-:W4:Y:S01]  /*35d0*/  LDG.E R24, desc[UR18][R24.64] ;  /* 0x0000001218187981 */ /* 0x000f22000c1e1900 */
[----:B0-----:R-:W0:Y:S01]  /*35e0*/  @!P0 S2R R29, SR_CgaCtaId ;  /* 0x00000000001d8919 */ /* 0x001e220000008800 */
[----:B--2---:R-:W-:-:S04]  /*35f0*/  @!P0 IMAD.IADD R31, R39, 0x1, R38 ;  /* 0x00000001271f8824 */ /* 0x004fc800078e0226 */
[----:B---3--:R-:W-:-:S06]  /*3600*/  @!P0 IMAD.WIDE R26, R31, 0x4, R26 ;  /* 0x000000041f1a8825 */ /* 0x008fcc00078e021a */
[----:B------:R-:W2:Y:S01]  /*3610*/  @!P0 LDG.E R26, desc[UR18][R26.64] ;  /* 0x000000121a1a8981 */ /* 0x000ea2000c1e1900 */
[----:B------:R-:W-:-:S04]  /*3620*/  @!P0 MOV R28, 0x400 ;  /* 0x00000400001c8802 */ /* 0x000fc80000000f00 */
[----:B0-----:R-:W-:-:S05]  /*3630*/  @!P0 LEA R29, R29, R28, 0x18 ;  /* 0x0000001c1d1d8211 */ /* 0x001fca00078ec0ff */
[----:B------:R-:W-:Y:S02]  /*3640*/  @!P0 IMAD R29, R38, 0x4, R29 ;  /* 0x00000004261d8824 */ /* 0x000fe400078e021d */
[----:B------:R-:W-:-:S04]  /*3650*/  IMAD R31, R48, -0x30, -R39 ;  /* 0xffffffd0301f7824 */ /* 0x000fc800078e0a27 */
[----:B----4-:R-:W-:Y:S02]  /*3660*/  IMAD.IADD R31, R24, 0x1, R31 ;  /* 0x00000001181f7824 */ /* 0x010fe400078e021f */
        /* <DEDUP_REMOVED lines=9> */
[----:B------:R-:W-:Y:S02]  /*3700*/  ISETP.GT.AND P0, PT, R33, R40, PT ;  /* 0x000000282100720c */ /* 0x000fe40003f04270 */
[----:B------:R-:W-:-:S11]  /*3710*/  SHF.R.S32.HI R39, RZ, 0x1f, R30 ;  /* 0x0000001fff277819 */ /* 0x000fd6000001141e */
[----:B------:R-:W2:Y:S08]  /*3720*/  @!P0 LDC R27, c[0x0][0x3ac] ;  /* 0x0000eb00ff1b8b82 */ /* 0x000eb00000000800 */
[----:B------:R-:W3:Y:S01]  /*3730*/  @!P0 LDC.64 R24, c[0x0][0x390] ;  /* 0x0000e400ff188b82 */ /* 0x000ee20000000a00 */
[----:B-1----:R-:W-:-:S06]  /*3740*/  ULEA UR4, UR5, UR4, 0x18 ;  /* 0x0000000405047291 */ /* 0x002fcc000f8ec0ff */
[----:B------:R-:W-:-:S05]  /*3750*/  LEA R38, R34, UR4, 0x2 ;  /* 0x0000000422267c11 */ /* 0x000fca000f8e10ff */
[----:B0-----:R-:W2:Y:S02]  /*3760*/  @!P0 LDS R26, [R38] ;  /* 0x00000000261a8984 */ /* 0x001ea40000000800 */
[----:B--2---:R-:W-:-:S05]  /*3770*/  @!P0 IMAD R26, R26, R27, R33 ;  /* 0x0000001b1a1a8224 */ /* 0x004fca00078e0221 */
        /* <DEDUP_REMOVED lines=286> */
.L_x_2955:
[----:B------:R-:W-:Y:S05]  /*4960*/  BSYNC.RECONVERGENT B0 ;  /* 0x0000000000007941 */ /* 0x000fea0003800200 */
.L_x_2954:
        /* <DEDUP_REMOVED lines=14> */
        .weak           $__internal_66_$__cuda_sm20_div_s64
        .type           $__internal_66_$__cuda_sm20_div_s64,@function
        .size           $__internal_66_$__cuda_sm20_div_s64,($__internal_67_$__cuda_sm20_rem_s64 - $__internal_66_$__cuda_sm20_div_s64)
$__internal_66_$__cuda_sm20_div_s64:
        /* <DEDUP_REMOVED lines=26> */
[C---:B------:R-:W-:Y:S01]  /*4bf0*/  IMAD R29, R31.reuse, UR13, R47 ;  /* 0x0000000d1f1d7c24 */ /* 0x040fe2000f8e022f */
[----:B------:R-:W-:Y:S02]  /*4c00*/  IADD3 R45, P0, PT, RZ, -R46, RZ ;  /* 0x8000002eff2d7210 */ /* 0x000fe40007f1e0ff */
[----:B------:R-:W-:Y:S01]  /*4c10*/  IADD3 R47, P4, PT, RZ, -R44, RZ ;  /* 0x8000002cff2f7210 */ /* 0x000fe20007f9e0ff */
[----:B------:R-:W-:Y:S02]  /*4c20*/  IMAD R29, R28, UR12, R29 ;  /* 0x0000000c1c1d7c24 */ /* 0x000fe4000f8e021d */
[----:B------:R-:W-:-:S04]  /*4c30*/  IMAD.HI.U32 R30, R31, R45, RZ ;  /* 0x0000002d1f1e7227 */ /* 0x000fc800078e00ff */
[----:B------:R-:W-:Y:S02]  /*4c40*/  IMAD.X R29, RZ, RZ, ~R29, P0 ;  /* 0x000000ffff1d7224 */ /* 0x000fe400000e0e1d */
[----:B------:R-:W-:Y:S02]  /*4c50*/  IMAD.X R46, RZ, RZ, ~R39, P4 ;  /* 0x000000ffff2e7224 */ /* 0x000fe400020e0e27 */
[----:B------:R-:W-:-:S03]  /*4c60*/  IMAD.WIDE.U32 R30, P0, R31, R29, R30 ;  /* 0x0000001d1f1e7225 */ /* 0x000fc6000780001e */
[----:B------:R-:W-:Y:S01]  /*4c70*/  SEL R46, R46, R39, !P3 ;  /* 0x000000272e2e7207 */ /* 0x000fe20005800000 */
        /* <DEDUP_REMOVED lines=44> */
[----:B------:R-:W-:Y:S01]  /*4f40*/  SEL R48, R28, 0xffffffff, P0 ;  /* 0xffffffff1c307807 */ /* 0x000fe20000000000 */
[----:B------:R-:W-:Y:S01]  /*4f50*/  IMAD.MOV.U32 R28, RZ, RZ, R38 ;  /* 0x000000ffff1c7224 */ /* 0x000fe200078e0026 */
[----:B------:R-:W-:-:S04]  /*4f60*/  SEL R30, R30, R45, !P1 ;  /* 0x0000002d1e1e7207 */ /* 0x000fc80004800000 */
[----:B------:R-:W-:Y:S01]  /*4f70*/  SEL R49, R30, 0xffffffff, P0 ;  /* 0xffffffff1e317807 */ /* 0x000fe20000000000 */
[----:B------:R-:W-:Y:S06]  /*4f80*/  RET.REL.NODEC R28 `(mul_mat_q40_stream_k_fixup_48_8_true) ;  /* 0xffffffb01c1c7950 */ /* 0x000fec0003c3ffff */
        .weak           $__internal_67_$__cuda_sm20_rem_s64
        .type           $__internal_67_$__cuda_sm20_rem_s64,@function
        .size           $__internal_67_$__cuda_sm20_rem_s64,(.L_x_3753 - $__internal_67_$__cuda_sm20_rem_s64)
$__internal_67_$__cuda_sm20_rem_s64:
        /* <DEDUP_REMOVED lines=76> */
[----:B------:R-:W-:Y:S06]  /*5450*/  RET.REL.NODEC R28 `(mul_mat_q40_stream_k_fixup_48_8_true) ;  /* 0xffffffa81ce87950 */ /* 0x000fec0003c3ffff */
.L_x_2956:
        /* <DEDUP_REMOVED lines=10> */
.L_x_3753:


//--------------------- .text.mul_mat_q40_48_8_true --------------------------
	.section	.text.mul_mat_q40_48_8_true,"ax",@progbits
	.align	128
        .global         mul_mat_q40_48_8_true
        .type           mul_mat_q40_48_8_true,@function
        .size           mul_mat_q40_48_8_true,(.L_x_3755 - mul_mat_q40_48_8_true)
        .other          mul_mat_q40_48_8_true,@"STO_CUDA_ENTRY STV_DEFAULT"
mul_mat_q40_48_8_true:
.text.mul_mat_q40_48_8_true:
[----:B------:R-:W-:Y:S08]  /*0000*/  LDC R1, c[0x0][0x37c] ;  /* 0x0000df00ff017b82 */ /* 0x000ff00000000800 */
[----:B------:R-:W0:Y:S01]  /*0010*/  LDC.64 R4, c[0x0][0x3b0] ;  /* 0x0000ec00ff047b82 */ /* 0x000e220000000a00 */
[----:B------:R-:W1:Y:S01]  /*0020*/  S2R R133, SR_CTAID.X ;  /* 0x0000000000857919 */ /* 0x000e620000002500 */
[----:B------:R-:W2:Y:S01]  /*0030*/  LDCU UR4, c[0x0][0x3b8] ;  /* 0x00007700ff0477ac */ /* 0x000ea20008000800 */
[----:B------:R-:W3:Y:S05]  /*0040*/  S2R R135, SR_TID.Y ;  /* 0x0000000000877919 */ /* 0x000eea0000002200 */
[----:B------:R-:W4:Y:S01]  /*0050*/  LDC R9, c[0x0][0x3cc] ;  /* 0x0000f300ff097b82 */ /* 0x000f220000000800 */
[----:B------:R-:W5:Y:S07]  /*0060*/  S2R R134, SR_TID.X ;  /* 0x0000000000867919 */ /* 0x000f6e0000002100 */
[----:B------:R-:W5:Y:S01]  /*0070*/  S2UR UR6, SR_CgaCtaId ;  /* 0x00000000000679c3 */ /* 0x000f620000008800 */
        /* <DEDUP_REMOVED lines=24> */
[----:B------:R-:W-:Y:S01]  /*0200*/  IMAD R0, R0, R11, RZ ;  /* 0x0000000b00007224 */ /* 0x000fe200078e02ff */
[----:B------:R-:W-:-:S03]  /*0210*/  LEA R7, R154, UR5, 0x2 ;  /* 0x000000059a077c11 */ /* 0x000fc6000f8e10ff */
[----:B------:R-:W-:Y:S02]  /*0220*/  IMAD R5, R21, R2, R0 ;  /* 0x0000000215057224 */ /* 0x000fe400078e0200 */
[----:B------:R-:W-:-:S04]  /*0230*/  IMAD.WIDE.U32 R2, R2, R11, RZ ;  /* 0x0000000b02027225 */ /* 0x000fc800078e00ff */
[----:B------:R-:W-:Y:S02]  /*0240*/  IMAD.IADD R0, R3, 0x1, R5 ;  /* 0x0000000103007824 */ /* 0x000fe400078e0205 */
[----:B------:R1:W-:Y:S02]  /*0250*/  @!P0 STS [R7], R154 ;  /* 0x0000009a07008388 */ /* 0x0003e40000000800 */
        /* <DEDUP_REMOVED lines=31> */
.L_x_2957:
[----:B------:R-:W-:Y:S01]  /*0450*/  IMAD.MOV.U32 R14, RZ, RZ, R4 ;  /* 0x000000ffff0e7224 */ /* 0x000fe200078e0004 */
[----:B------:R-:W-:Y:S01]  /*0460*/  MOV R18, 0x490 ;  /* 0x0000049000127802 */ /* 0x000fe20000000f00 */
[----:B------:R-:W-:-:S07]  /*0470*/  IMAD.MOV.U32 R17, RZ, RZ, RZ ;  /* 0x000000ffff117224 */ /* 0x000fce00078e00ff */
[----:B------:R-:W-:Y:S05]  /*0480*/  CALL.REL.NOINC `($__internal_68_$__cuda_sm20_div_s64) ;  /* 0x00000104009c7944 */ /* 0x000fea0003c00000 */
[----:B------:R-:W-:Y:S02]  /*0490*/  IMAD.MOV.U32 R2, RZ, RZ, R8 ;  /* 0x000000ffff027224 */ /* 0x000fe400078e0008 */
[----:B------:R-:W-:-:S07]  /*04a0*/  IMAD.MOV.U32 R3, RZ, RZ, R9 ;  /* 0x000000ffff037224 */ /* 0x000fce00078e0009 */
.L_x_2958:
        /* <DEDUP_REMOVED lines=39> */
.L_x_2959:
[----:B------:R-:W-:Y:S01]  /*0720*/  MOV R14, R6 ;  /* 0x00000006000e7202 */ /* 0x000fe20000000f00 */
[----:B------:R-:W-:Y:S01]  /*0730*/  IMAD.MOV.U32 R17, RZ, RZ, RZ ;  /* 0x000000ffff117224 */ /* 0x000fe200078e00ff */
[----:B------:R-:W-:-:S07]  /*0740*/  MOV R18, 0x760 ;  /* 0x0000076000127802 */ /* 0x000fce0000000f00 */
[----:B------:R-:W-:Y:S05]  /*0750*/  CALL.REL.NOINC `($__internal_68_$__cuda_sm20_div_s64) ;  /* 0x0000010000e87944 */ /* 0x000fea0003c00000 */
[----:B------:R-:W-:Y:S02]  /*0760*/  IMAD.MOV.U32 R4, RZ, RZ, R8 ;  /* 0x000000ffff047224 */ /* 0x000fe400078e0008 */
[----:B------:R-:W-:-:S07]  /*0770*/  IMAD.MOV.U32 R5, RZ, RZ, R9 ;  /* 0x000000ffff057224 */ /* 0x000fce00078e0009 */
.L_x_2960:
        /* <DEDUP_REMOVED lines=21> */
.L_x_2961:
[----:B------:R-:W-:Y:S01]  /*08d0*/  IMAD.MOV.U32 R14, RZ, RZ, R2 ;  /* 0x000000ffff0e7224 */ /* 0x000fe200078e0002 */
[----:B------:R-:W-:Y:S02]  /*08e0*/  MOV R15, R3 ;  /* 0x00000003000f7202 */ /* 0x000fe40000000f00 */
[----:B------:R-:W-:-:S07]  /*08f0*/  MOV R16, 0x910 ;  /* 0x0000091000107802 */ /* 0x000fce0000000f00 */
[----:B------:R-:W-:Y:S05]  /*0900*/  CALL.REL.NOINC `($__internal_69_$__cuda_sm20_rem_s64) ;  /* 0x0000010400cc7944 */ /* 0x000fea0003c00000 */
.L_x_2962:
        /* <DEDUP_REMOVED lines=28> */
.L_x_2963:
[----:B------:R-:W-:Y:S01]  /*0ad0*/  IMAD.MOV.U32 R14, RZ, RZ, R4 ;  /* 0x000000ffff0e7224 */ /* 0x000fe200078e0004 */
[----:B------:R-:W-:Y:S01]  /*0ae0*/  MOV R16, 0xb10 ;  /* 0x00000b1000107802 */ /* 0x000fe20000000f00 */
[----:B------:R-:W-:-:S07]  /*0af0*/  IMAD.MOV.U32 R15, RZ, RZ, R5 ;  /* 0x000000ffff0f7224 */ /* 0x000fce00078e0005 */
[----:B------:R-:W-:Y:S05]  /*0b00*/  CALL.REL.NOINC `($__internal_69_$__cuda_sm20_rem_s64) ;  /* 0x00000104004c7944 */ /* 0x000fea0003c00000 */
[----:B------:R-:W-:-:S07]  /*0b10*/  MOV R0, R8 ;  /* 0x0000000800007202 */ /* 0x000fce0000000f00 */
.L_x_2964:
        /* <DEDUP_REMOVED lines=29> */
.L_x_2965:
[----:B------:R-:W-:Y:S01]  /*0cf0*/  IMAD.MOV.U32 R14, RZ, RZ, R128 ;  /* 0x000000ffff0e7224 */ /* 0x000fe200078e0080 */
[----:B------:R-:W-:Y:S02]  /*0d00*/  MOV R15, R129 ;  /* 0x00000081000f7202 */ /* 0x000fe40000000f00 */
[----:B------:R-:W-:-:S07]  /*0d10*/  MOV R16, 0xd30 ;  /* 0x00000d3000107802 */ /* 0x000fce0000000f00 */
[----:B------:R-:W-:Y:S05]  /*0d20*/  CALL.REL.NOINC `($__internal_69_$__cuda_sm20_rem_s64) ;  /* 0x0000010000c47944 */ /* 0x000fea0003c00000 */
[----:B------:R-:W-:Y:S02]  /*0d30*/  IMAD.MOV.U32 R152, RZ, RZ, R8 ;  /* 0x000000ffff987224 */ /* 0x000fe400078e0008 */
[----:B------:R-:W-:-:S07]  /*0d40*/  IMAD.MOV.U32 R153, RZ, RZ, R9 ;  /* 0x000000ffff997224 */ /* 0x000fce00078e0009 */
.L_x_2966:
        /* <DEDUP_REMOVED lines=20> */
[----:B------:R-:W2:Y:S01]  /*0e90*/  LDCU UR5, c[0x0][0x3c0] ;  /* 0x00007800ff0577ac */ /* 0x000ea20008000800 */
[----:B------:R-:W-:Y:S01]  /*0ea0*/  SHF.R.U32.HI R153, RZ, 0x2, R134 ;  /* 0x00000002ff997819 */ /* 0x000fe20000011686 */
[----:B------:R-:W-:Y:S01]  /*0eb0*/  IMAD.SHL.U32 R8, R135, 0x8, RZ ;  /* 0x0000000887087824 */ /* 0x000fe200078e00ff */
[----:B------:R-:W-:Y:S01]  /*0ec0*/  ISETP.NE.U32.AND P0, PT, R3, 0x1, PT ;  /* 0x000000010300780c */ /* 0x000fe20003f05070 */
[----:B------:R-:W-:Y:S01]  /*0ed0*/  IMAD.WIDE.U32 R190, R155, UR4, RZ ;  /* 0x000000049bbe7c25 */ /* 0x000fe2000f8e00ff */
[----:B------:R-:W3:Y:S01]  /*0ee0*/  LDC R192, c[0x0][0x3cc] ;  /* 0x0000f300ffc07b82 */ /* 0x000ee20000000800 */
[----:B------:R-:W-:Y:S02]  /*0ef0*/  LOP3.LUT R6, R134, 0xf, RZ, 0xc0, !PT ;  /* 0x0000000f86067812 */ /* 0x000fe400078ec0ff */
[----:B------:R-:W-:-:S02]  /*0f00*/  LOP3.LUT R7, R153, 0xfc, RZ, 0xc0, !PT ;  /* 0x000000fc99077812 */ /* 0x000fc400078ec0ff */
[----:B------:R-:W-:Y:S02]  /*0f10*/  LOP3.LUT R124, R134, 0x3, RZ, 0xc0, !PT ;  /* 0x00000003867c7812 */ /* 0x000fe400078ec0ff */
[----:B------:R-:W-:Y:S01]  /*0f20*/  LOP3.LUT R3, R135, 0x3fe, RZ, 0xc0, !PT ;  /* 0x000003fe87037812 */ /* 0x000fe200078ec0ff */
[----:B------:R-:W-:Y:S02]  /*0f30*/  IMAD R6, R6, 0x4c, R7 ;  /* 0x0000004c06067824 */ /* 0x000fe400078e0207 */
[----:B------:R-:W-:Y:S02]  /*0f40*/  IMAD R150, R153, 0x8, R124 ;  /* 0x0000000899967824 */ /* 0x000fe400078e027c */
[----:B------:R-:W-:Y:S01]  /*0f50*/  IMAD R9, R3, 0x4c0, R6 ;  /* 0x000004c003097824 */ /* 0x000fe200078e0206 */
[----:B--2---:R-:W-:Y:S01]  /*0f60*/  USHF.R.S32.HI UR5, URZ, 0x1f, UR5 ;  /* 0x0000001fff057899 */ /* 0x004fe20008011405 */
[----:B------:R-:W-:Y:S02]  /*0f70*/  VIADD R6, R0, 0x480 ;  /* 0x0000048000067836 */ /* 0x000fe40000000000 */
[----:B0-----:R-:W-:-:S04]  /*0f80*/  IMAD.WIDE.U32 R4, R124, 0x4, R4 ;  /* 0x000000047c047825 */ /* 0x001fc800078e0004 */
[----:B------:R-:W-:Y:S01]  /*0f90*/  @P0 IMAD.MOV R6, RZ, RZ, R0 ;  /* 0x000000ffff060224 */ /* 0x000fe200078e0200 */
[----:B------:R-:W-:Y:S01]  /*0fa0*/  IADD3 R188, P0, PT, R4, 0x4, RZ ;  /* 0x0000000404bc7810 */ /* 0x000fe20007f1e0ff */
[----:B------:R-:W-:Y:S02]  /*0fb0*/  IMAD.SHL.U32 R3, R134, 0x2, RZ ;  /* 0x0000000286037824 */ /* 0x000fe400078e00ff */
[----:B---3--:R-:W-:Y:S01]  /*0fc0*/  IMAD R192, R192, UR4, RZ ;  /* 0x00000004c0c07c24 */ /* 0x008fe2000f8e02ff */
[----:B------:R-:W-:Y:S02]  /*0fd0*/  MOV R194, R0 ;  /* 0x0000000000c27202 */ /* 0x000fe40000000f00 */
[----:B-1----:R-:W-:Y:S01]  /*0fe0*/  MOV R195, R11 ;  /* 0x0000000b00c37202 */ /* 0x002fe20000000f00 */
[----:B------:R-:W-:Y:S01]  /*0ff0*/  VIADD R7, R6, 0xc0 ;  /* 0x000000c006077836 */ /* 0x000fe20000000000 */
[----:B------:R-:W-:Y:S01]  /*1000*/  IADD3.X R189, PT, PT, RZ, R5, RZ, P0, !PT ;  /* 0x00000005ffbd7210 */ /* 0x000fe200007fe4ff */
[----:B------:R-:W-:Y:S01]  /*1010*/  IMAD.SHL.U32 R4, R135, 0x10, RZ ;  /* 0x0000001087047824 */ /* 0x000fe200078e00ff */
[----:B------:R-:W-:Y:S01]  /*1020*/  SHF.R.S32.HI R6, RZ, 0x1f, R192 ;  /* 0x0000001fff067819 */ /* 0x000fe200000114c0 */
[----:B------:R-:W-:Y:S01]  /*1030*/  IMAD R5, R155, UR8, RZ ;  /* 0x000000089b057c24 */ /* 0x000fe2000f8e02ff */
[----:B------:R-:W-:Y:S01]  /*1040*/  LOP3.LUT R3, R3, 0x6, RZ, 0xc0, !PT ;  /* 0x0000000603037812 */ /* 0x000fe200078ec0ff */
[----:B------:R-:W-:Y:S01]  /*1050*/  IMAD.WIDE.U32 R194, R9, 0x4, R194 ;  /* 0x0000000409c27825 */ /* 0x000fe200078e00c2 */
[----:B------:R-:W-:-:S02]  /*1060*/  LOP3.LUT R4, R4, 0x3fe0, RZ, 0xc0, !PT ;  /* 0x00003fe004047812 */ /* 0x000fc400078ec0ff */
[----:B------:R-:W-:Y:S01]  /*1070*/  LOP3.LUT R151, R3, 0x8, R8, 0xf8, !PT ;  /* 0x0000000803977812 */ /* 0x000fe200078ef808 */
[----:B------:R-:W-:Y:S01]  /*1080*/  IMAD R131, R132, UR4, R5 ;  /* 0x0000000484837c24 */ /* 0x000fe2000f8e0205 */
[----:B------:R-:W-:Y:S01]  /*1090*/  IADD3 R174, P0, PT, R194, 0x1cc0, RZ ;  /* 0x00001cc0c2ae7810 */ /* 0x000fe20007f1e0ff */
[----:B------:R-:W-:Y:S01]  /*10a0*/  IMAD R5, R6, R155, RZ ;  /* 0x0000009b06057224 */ /* 0x000fe200078e02ff */
[C---:B------:R-:W-:Y:S01]  /*10b0*/  IADD3 R170, P2, PT, R194.reuse, 0x1d20, RZ ;  /* 0x00001d20c2aa7810 */ /* 0x040fe20007f5e0ff */
[----:B------:R-:W-:Y:S01]  /*10c0*/  IMAD.SHL.U32 R3, R135, 0x4, RZ ;  /* 0x0000000487037824 */ /* 0x000fe200078e00ff */
[----:B------:R-:W-:Y:S01]  /*10d0*/  IADD3 R172, P1, PT, R194, 0x1d00, RZ ;  /* 0x00001d00c2ac7810 */ /* 0x000fe20007f3e0ff */
[----:B------:R-:W-:Y:S01]  /*10e0*/  IMAD R5, R192, R132, R5 ;  /* 0x00000084c0057224 */ /* 0x000fe200078e0205 */
[----:B------:R-:W-:Y:S01]  /*10f0*/  LOP3.LUT R147, R151, 0x1, RZ, 0xfc, !PT ;  /* 0x0000000197937812 */ /* 0x000fe200078efcff */
[C---:B------:R-:W-:Y:S01]  /*1100*/  IMAD R10, R153.reuse, 0x1c, R150 ;  /* 0x0000001c990a7824 */ /* 0x040fe200078e0296 */
[----:B------:R-:W-:Y:S01]  /*1110*/  LEA.HI R148, R134, R3, RZ, 0x1d ;  /* 0x0000000386947211 */ /* 0x000fe200078fe8ff */
[----:B------:R-:W-:Y:S01]  /*1120*/  IMAD.IADD R149, R153, 0x1, R4 ;  /* 0x0000000199957824 */ /* 0x000fe200078e0204 */
[C---:B------:R-:W-:Y:S01]  /*1130*/  LOP3.LUT R145, R151.reuse, 0x10, RZ, 0xfc, !PT ;  /* 0x0000001097917812 */ /* 0x040fe200078efcff */
[----:B------:R-:W-:Y:S01]  /*1140*/  IMAD.WIDE.U32 R192, R192, R155, RZ ;  /* 0x0000009bc0c07225 */ /* 0x000fe200078e00ff */
[----:B------:R-:W-:-:S02]  /*1150*/  LOP3.LUT R143, R151, 0x11, RZ, 0xfc, !PT ;  /* 0x00000011978f7812 */ /* 0x000fc400078efcff */
[C---:B------:R-:W-:Y:S01]  /*1160*/  LOP3.LUT R141, R151.reuse, 0x20, RZ, 0xfc, !PT ;  /* 0x00000020978d7812 */ /* 0x040fe200078efcff */
[--C-:B------:R-:W-:Y:S01]  /*1170*/  IMAD R125, R10, 0x4, R7.reuse ;  /* 0x000000040a7d7824 */ /* 0x100fe200078e0207 */
[----:B------:R-:W-:Y:S01]  /*1180*/  LOP3.LUT R139, R151, 0x21, RZ, 0xfc, !PT ;  /* 0x00000021978b7812 */ /* 0x000fe200078efcff */
[----:B------:R-:W-:Y:S01]  /*1190*/  IMAD R124, R124, 0x120, R7 ;  /* 0x000001207c7c7824 */ /* 0x000fe200078e0207 */
[----:B------:R-:W-:Y:S01]  /*11a0*/  IADD3.X R173, PT, PT, RZ, R195, RZ, P1, !PT ;  /* 0x000000c3ffad7210 */ /* 0x000fe20000ffe4ff */
[----:B------:R-:W-:Y:S02]  /*11b0*/  IMAD.IADD R131, R191, 0x1, R131 ;  /* 0x00000001bf837824 */ /* 0x000fe400078e0283 */
[--C-:B------:R-:W-:Y:S02]  /*11c0*/  IMAD R146, R149, 0x130, R0.reuse ;  /* 0x0000013095927824 */ /* 0x100fe400078e0200 */
[----:B------:R-:W-:Y:S02]  /*11d0*/  IMAD R144, R151, 0x4, R0 ;  /* 0x0000000497907824 */ /* 0x000fe400078e0200 */
[----:B------:R-:W-:-:S02]  /*11e0*/  VIADD R142, R149, 0x8 ;  /* 0x00000008958e7836 */ /* 0x000fc40000000000 */
[C---:B------:R-:W-:Y:S02]  /*11f0*/  VIADD R140, R149.reuse, 0x10 ;  /* 0x00000010958c7836 */ /* 0x040fe40000000000 */
[----:B------:R-:W-:Y:S02]  /*1200*/  VIADD R138, R149, 0x18 ;  /* 0x00000018958a7836 */ /* 0x000fe40000000000 */
[----:B------:R-:W-:Y:S02]  /*1210*/  IMAD.IADD R130, R193, 0x1, R5 ;  /* 0x00000001c1827824 */ /* 0x000fe400078e0205 */
[--C-:B------:R-:W-:Y:S02]  /*1220*/  IMAD.X R175, RZ, RZ, R195.reuse, P0 ;  /* 0x000000ffffaf7224 */ /* 0x100fe400000e06c3 */
[----:B------:R-:W-:-:S07]  /*1230*/  IMAD.X R171, RZ, RZ, R195, P2 ;  /* 0x000000ffffab7224 */ /* 0x000fce00010e06c3 */
.L_x_3033:
        /* <DEDUP_REMOVED lines=24> */
.L_x_2968:
[----:B------:R-:W-:Y:S01]  /*13c0*/  IMAD.MOV.U32 R14, RZ, RZ, R128 ;  /* 0x000000ffff0e7224 */ /* 0x000fe200078e0080 */
[----:B------:R-:W-:Y:S01]  /*13d0*/  MOV R15, R192 ;  /* 0x000000c0000f7202 */ /* 0x000fe20000000f00 */
[----:B------:R-:W-:Y:S01]  /*13e0*/  IMAD.MOV.U32 R17, RZ, RZ, R130 ;  /* 0x000000ffff117224 */ /* 0x000fe200078e0082 */
[----:B------:R-:W-:-:S07]  /*13f0*/  MOV R18, 0x1410 ;  /* 0x0000141000127802 */ /* 0x000fce0000000f00 */
[----:B------:R-:W-:Y:S05]  /*1400*/  CALL.REL.NOINC `($__internal_68_$__cuda_sm20_div_s64) ;  /* 0x000000f400bc7944 */ /* 0x000fea0003c00000 */
[----:B------:R-:W-:-:S07]  /*1410*/  IMAD.MOV.U32 R123, RZ, RZ, R8 ;  /* 0x000000ffff7b7224 */ /* 0x000fce00078e0008 */
.L_x_2969:
        /* <DEDUP_REMOVED lines=26> */
.L_x_2970:
[----:B------:R-:W-:Y:S01]  /*15c0*/  IMAD.MOV.U32 R15, RZ, RZ, R190 ;  /* 0x000000ffff0f7224 */ /* 0x000fe200078e00be */
[----:B------:R-:W-:Y:S01]  /*15d0*/  MOV R18, 0x1600 ;  /* 0x0000160000127802 */ /* 0x000fe20000000f00 */
[----:B------:R-:W-:-:S07]  /*15e0*/  IMAD.MOV.U32 R17, RZ, RZ, R131 ;  /* 0x000000ffff117224 */ /* 0x000fce00078e0083 */
[----:B------:R-:W-:Y:S05]  /*15f0*/  CALL.REL.NOINC `($__internal_68_$__cuda_sm20_div_s64) ;  /* 0x000000f400407944 */ /* 0x000fea0003c00000 */
[----:B------:R-:W-:-:S07]  /*1600*/  IMAD.MOV.U32 R10, RZ, RZ, R8 ;  /* 0x000000ffff0a7224 */ /* 0x000fce00078e0008 */
.L_x_2971:
        /* <DEDUP_REMOVED lines=26> */
.L_x_2972:
[----:B------:R-:W-:Y:S01]  /*17b0*/  IMAD.MOV.U32 R15, RZ, RZ, R155 ;  /* 0x000000ffff0f7224 */ /* 0x000fe200078e009b */
[----:B------:R-:W-:Y:S01]  /*17c0*/  MOV R18, 0x17f0 ;  /* 0x000017f000127802 */ /* 0x000fe20000000f00 */
[----:B------:R-:W-:-:S07]  /*17d0*/  IMAD.MOV.U32 R17, RZ, RZ, R132 ;  /* 0x000000ffff117224 */ /* 0x000fce00078e0084 */
[----:B------:R-:W-:Y:S05]  /*17e0*/  CALL.REL.NOINC `($__internal_68_$__cuda_sm20_div_s64) ;  /* 0x000000f000c47944 */ /* 0x000fea0003c00000 */
[----:B------:R-:W-:-:S07]  /*17f0*/  IMAD.MOV.U32 R3, RZ, RZ, R8 ;  /* 0x000000ffff037224 */ /* 0x000fce00078e0008 */
.L_x_2973:
        /* <DEDUP_REMOVED lines=51> */
.L_x_2976:
[----:B------:R-:W-:Y:S01]  /*1b30*/  IMAD.MOV.U32 R14, RZ, RZ, R19 ;  /* 0x000000ffff0e7224 */ /* 0x000fe200078e0013 */
[----:B------:R-:W-:Y:S01]  /*1b40*/  MOV R16, 0x1b70 ;  /* 0x00001b7000107802 */ /* 0x000fe20000000f00 */
[----:B------:R-:W-:-:S07]  /*1b50*/  IMAD.MOV.U32 R15, RZ, RZ, R129 ;  /* 0x000000ffff0f7224 */ /* 0x000fce00078e0081 */
[----:B------:R-:W-:Y:S05]  /*1b60*/  CALL.REL.NOINC `($__internal_69_$__cuda_sm20_rem_s64) ;  /* 0x000000f400347944 */ /* 0x000fea0003c00000 */
[----:B------:R-:W-:Y:S02]  /*1b70*/  IMAD.MOV.U32 R4, RZ, RZ, R8 ;  /* 0x000000ffff047224 */ /* 0x000fe400078e0008 */
[----:B------:R-:W-:-:S07]  /*1b80*/  IMAD.MOV.U32 R5, RZ, RZ, R9 ;  /* 0x000000ffff057224 */ /* 0x000fce00078e0009 */
.L_x_2977:
        /* <DEDUP_REMOVED lines=8> */
.L_x_2975:
        /* <DEDUP_REMOVED lines=9> */
.L_x_2980:
[----:B------:R-:W-:Y:S05]  /*1ca0*/  BSYNC.RECONVERGENT B0 ;  /* 0x0000000000007941 */ /* 0x000fea0003800200 */
.L_x_2979:
[----:B------:R-:W-:Y:S01]  /*1cb0*/  BAR.SYNC.DEFER_BLOCKING 0x0 ;  /* 0x0000000000007b1d */ /* 0x000fe20000010000 */
[----:B------:R-:W-:Y:S02]  /*1cc0*/  IMAD.MOV.U32 R6, RZ, RZ, RZ ;  /* 0x000000ffff067224 */ /* 0x000fe400078e00ff */
[----:B------:R-:W-:-:S07]  /*1cd0*/  IMAD.MOV.U32 R136, RZ, RZ, RZ ;  /* 0x000000ffff887224 */ /* 0x000fce00078e00ff */
.L_x_2974:
[----:B------:R-:W2:Y:S01]  /*1ce0*/  LDC R11, c[0x0][0x3c8] ;  /* 0x0000f200ff0b7b82 */ /* 0x000ea20000000800 */
[----:B------:R-:W-:Y:S01]  /*1cf0*/  IABS R12, R10 ;  /* 0x0000000a000c7213 */ /* 0x000fe20000000000 */
[----:B------:R-:W3:Y:S01]  /*1d00*/  LDCU UR9, c[0x0][0x3b4] ;  /* 0x00007680ff0977ac */ /* 0x000ee20008000800 */
[----:B------:R-:W-:Y:S01]  /*1d10*/  IMAD.SHL.U32 R123, R123, 0x80, RZ ;  /* 0x000000807b7b7824 */ /* 0x000fe200078e00ff */
[----:B------:R-:W-:Y:S01]  /*1d20*/  ISETP.GE.AND P4, PT, R152, R155, PT ;  /* 0x0000009b9800720c */ /* 0x000fe20003f86270 */
[----:B-1----:R-:W-:Y:S01]  /*1d30*/  IMAD R122, R3, -0x30, R122 ;  /* 0xffffffd0037a7824 */ /* 0x002fe200078e027a */
[----:B------:R-:W-:Y:S01]  /*1d40*/  CS2R R202, SRZ ;  /* 0x0000000000ca7805 */ /* 0x000fe2000001ff00 */
[----:B------:R-:W-:Y:S01]  /*1d50*/  IMAD.IADD R9, R15, 0x1, R9 ;  /* 0x000000010f097824 */ /* 0x000fe200078e0209 */
[----:B------:R-:W-:Y:S01]  /*1d60*/  LOP3.LUT R3, RZ, R123, RZ, 0x33, !PT ;  /* 0x0000007bff037212 */ /* 0x000fe200078e33ff */
[----:B------:R-:W-:Y:S01]  /*1d70*/  IMAD.MOV.U32 R163, RZ, RZ, RZ ;  /* 0x000000ffffa37224 */ /* 0x000fe200078e00ff */
[----:B------:R-:W-:Y:S01]  /*1d80*/  CS2R R164, SRZ ;  /* 0x0000000000a47805 */ /* 0x000fe2000001ff00 */
[----:B------:R-:W-:Y:S01]  /*1d90*/  IMAD R6, R9, 0x24, R6 ;  /* 0x0000002409067824 */ /* 0x000fe200078e0206 */
[----:B------:R-:W-:-:S02]  /*1da0*/  MOV R166, RZ ;  /* 0x000000ff00a67202 */ /* 0x000fc40000000f00 */
[----:B------:R-:W-:Y:S02]  /*1db0*/  CS2R R200, SRZ ;  /* 0x0000000000c87805 */ /* 0x000fe4000001ff00 */
[----:B------:R-:W-:Y:S01]  /*1dc0*/  CS2R R198, SRZ ;  /* 0x0000000000c67805 */ /* 0x000fe2000001ff00 */
[----:B------:R-:W-:Y:S01]  /*1dd0*/  IMAD.MOV.U32 R210, RZ, RZ, RZ ;  /* 0x000000ffffd27224 */ /* 0x000fe200078e00ff */
[----:B------:R-:W-:Y:S02]  /*1de0*/  CS2R R206, SRZ ;  /* 0x0000000000ce7805 */ /* 0x000fe4000001ff00 */
[----:B------:R-:W-:Y:S02]  /*1df0*/  CS2R R208, SRZ ;  /* 0x0000000000d07805 */ /* 0x000fe4000001ff00 */
[----:B------:R-:W-:Y:S01]  /*1e00*/  CS2R R204, SRZ ;  /* 0x0000000000cc7805 */ /* 0x000fe2000001ff00 */
[----:B------:R-:W-:Y:S01]  /*1e10*/  IMAD.MOV.U32 R186, RZ, RZ, RZ ;  /* 0x000000ffffba7224 */ /* 0x000fe200078e00ff */
[----:B------:R-:W-:Y:S01]  /*1e20*/  CS2R R214, SRZ ;  /* 0x0000000000d67805 */ /* 0x000fe2000001ff00 */
[----:B------:R-:W-:-:S02]  /*1e30*/  IMAD.MOV.U32 R176, RZ, RZ, RZ ;  /* 0x000000ffffb07224 */ /* 0x000fc400078e00ff */
[----:B------:R-:W-:Y:S01]  /*1e40*/  IMAD.MOV.U32 R213, RZ, RZ, RZ ;  /* 0x000000ffffd57224 */ /* 0x000fe200078e00ff */
[-C--:B--2---:R-:W-:Y:S01]  /*1e50*/  IABS R8, R11.reuse ;  /* 0x0000000b00087213 */ /* 0x084fe20000000000 */
[----:B------:R-:W-:Y:S01]  /*1e60*/  IMAD.MOV.U32 R98, RZ, RZ, RZ ;  /* 0x000000ffff627224 */ /* 0x000fe200078e00ff */
[----:B------:R-:W-:Y:S01]  /*1e70*/  LOP3.LUT R10, R10, R11, RZ, 0x3c, !PT ;  /* 0x0000000b0a0a7212 */ /* 0x000fe200078e3cff */
[----:B------:R-:W-:Y:S01]  /*1e80*/  IMAD.MOV.U32 R106, RZ, RZ, RZ ;  /* 0x000000ffff6a7224 */ /* 0x000fe200078e00ff */
[----:B------:R-:W1:Y:S02]  /*1e90*/  I2F.RP R7, R8 ;  /* 0x0000000800077306 */ /* 0x000e640000209400 */
[----:B------:R-:W-:-:S06]  /*1ea0*/  ISETP.GE.AND P2, PT, R10, RZ, PT ;  /* 0x000000ff0a00720c */ /* 0x000fcc0003f46270 */
[----:B-1----:R-:W1:Y:S02]  /*1eb0*/  MUFU.RCP R7, R7 ;  /* 0x0000000700077308 */ /* 0x002e640000001000 */
[----:B-1----:R-:W-:-:S06]  /*1ec0*/  IADD3 R4, PT, PT, R7, 0xffffffe, RZ ;  /* 0x0ffffffe07047810 */ /* 0x002fcc0007ffe0ff */
[----:B0-----:R0:W1:Y:S02]  /*1ed0*/  F2I.FTZ.U32.TRUNC.NTZ R5, R4 ;  /* 0x0000000400057305 */ /* 0x001064000021f000 */
        /* <DEDUP_REMOVED lines=12> */
[----:B---3--:R-:W-:-:S05]  /*1fa0*/  VIADD R8, R3, UR9 ;  /* 0x0000000903087c36 */ /* 0x008fca0008000000 */
[----:B------:R-:W-:-:S07]  /*1fb0*/  ISETP.GT.AND P3, PT, R142, R8, PT ;  /* 0x000000088e00720c */ /* 0x000fce0003f64270 */
[----:B------:R-:W-:Y:S01]  /*1fc0*/  @P0 VIADD R5, R5, 0x1 ;  /* 0x0000000105050836 */ /* 0x000fe20000000000 */
        /* <DEDUP_REMOVED lines=13> */
[----:B------:R-:W-:Y:S01]  /*20a0*/  VIADDMNMX R11, R135, 0x18, R8, PT ;  /* 0x00000018870b7846 */ /* 0x000fe20003800108 */
[----:B------:R-:W-:Y:S01]  /*20b0*/  IMAD R25, R23, 0x4c, R150 ;  /* 0x0000004c17197824 */ /* 0x000fe200078e0296 */
[----:B------:R-:W-:Y:S01]  /*20c0*/  VIADDMNMX R17, R135, 0x28, R8, PT ;  /* 0x0000002887117846 */ /* 0x000fe20003800108 */
[--C-:B------:R-:W-:Y:S01]  /*20d0*/  IMAD R31, R29, 0x4c, R150.reuse ;  /* 0x0000004c1d1f7824 */ /* 0x100fe200078e0296 */
[----:B------:R-:W-:Y:S01]  /*20e0*/  VIMNMX R3, PT, PT, R8, R135, PT ;  /* 0x0000008708037248 */ /* 0x000fe20003fe0100 */
[----:B------:R-:W-:Y:S01]  /*20f0*/  IMAD R13, R11, 0x4c, R150 ;  /* 0x0000004c0b0d7824 */ /* 0x000fe200078e0296 */
[----:B------:R-:W-:Y:S01]  /*2100*/  VIADDMNMX R7, R135, 0x8, R8, PT ;  /* 0x0000000887077846 */ /* 0x000fe20003800108 */
[----:B------:R-:W-:Y:S01]  /*2110*/  IMAD R19, R17, 0x4c, R150 ;  /* 0x0000004c11137824 */ /* 0x000fe200078e0296 */
[----:B------:R-:W-:Y:S01]  /*2120*/  VIADDMNMX R9, R135, 0x10, R8, PT ;  /* 0x0000001087097846 */ /* 0x000fe20003800108 */
[----:B------:R-:W-:Y:S01]  /*2130*/  IMAD R114, R25, 0x4, R50 ;  /* 0x0000000419727824 */ /* 0x000fe200078e0232 */
[C---:B------:R-:W-:Y:S01]  /*2140*/  VIADDMNMX R25, R148.reuse, 0x40, R8, PT ;  /* 0x0000004094197846 */ /* 0x040fe20003800108 */
[----:B0-----:R-:W-:Y:S01]  /*2150*/  IMAD R137, R123, UR9, R152 ;  /* 0x000000097b897c24 */ /* 0x001fe2000f8e0298 */
[----:B------:R-:W-:Y:S01]  /*2160*/  VIADDMNMX R41, R135, 0x68, R8, PT ;  /* 0x0000006887297846 */ /* 0x000fe20003800108 */
[----:B------:R-:W-:Y:S01]  /*2170*/  IMAD R112, R31, 0x4, R50 ;  /* 0x000000041f707824 */ /* 0x000fe200078e0232 */
[C---:B------:R-:W-:Y:S01]  /*2180*/  VIADDMNMX R31, R148.reuse, 0x60, R8, PT ;  /* 0x00000060941f7846 */ /* 0x040fe20003800108 */
[----:B------:R-:W-:Y:S01]  /*2190*/  IMAD R118, R13, 0x4, R50 ;  /* 0x000000040d767824 */ /* 0x000fe200078e0232 */
[--C-:B------:R-:W-:Y:S01]  /*21a0*/  VIADDMNMX R15, R135, 0x20, R8.reuse, PT ;  /* 0x00000020870f7846 */ /* 0x100fe20003800108 */
[----:B--2---:R-:W-:Y:S01]  /*21b0*/  IMAD R137, R5, UR10, R137 ;  /* 0x0000000a05897c24 */ /* 0x004fe2000f8e0289 */
[----:B------:R-:W-:Y:S01]  /*21c0*/  VIADDMNMX R21, R135, 0x30, R8, PT ;  /* 0x0000003087157846 */ /* 0x000fe20003800108 */
[----:B------:R-:W-:Y:S01]  /*21d0*/  IMAD R116, R19, 0x4, R50 ;  /* 0x0000000413747824 */ /* 0x000fe200078e0232 */
[----:B------:R-:W-:Y:S01]  /*21e0*/  VIADDMNMX R27, R135, 0x40, R8, PT ;  /* 0x00000040871b7846 */ /* 0x000fe20003800108 */
[----:B------:R-:W-:Y:S01]  /*21f0*/  IMAD R121, R3, 0x4c, R150 ;  /* 0x0000004c03797824 */ /* 0x000fe200078e0296 */
[----:B------:R-:W-:Y:S01]  /*2200*/  VIADDMNMX R33, R135, 0x50, R8, PT ;  /* 0x0000005087217846 */ /* 0x000fe20003800108 */
[----:B------:R-:W-:Y:S01]  /*2210*/  IMAD R5, R7, 0x4c, R150 ;  /* 0x0000004c07057824 */ /* 0x000fe200078e0296 */
[--C-:B------:R-:W-:Y:S01]  /*2220*/  VIADDMNMX R35, R135, 0x58, R8.reuse, PT ;  /* 0x0000005887237846 */ /* 0x100fe20003800108 */
[----:B------:R-:W-:Y:S01]  /*2230*/  IMAD R20, R3, UR9, RZ ;  /* 0x0000000903147c24 */ /* 0x000fe2000f8e02ff */
[--C-:B------:R-:W-:Y:S01]  /*2240*/  VIADDMNMX R39, R135, 0x60, R8.reuse, PT ;  /* 0x0000006087277846 */ /* 0x100fe20003800108 */
[----:B------:R-:W-:Y:S01]  /*2250*/  IMAD R32, R11, UR9, RZ ;  /* 0x000000090b207c24 */ /* 0x000fe2000f8e02ff */
[--C-:B------:R-:W-:Y:S01]  /*2260*/  VIADDMNMX R45, R135, 0x70, R8.reuse, PT ;  /* 0x00000070872d7846 */ /* 0x100fe20003800108 */
[----:B------:R-:W-:Y:S01]  /*2270*/  IMAD R11, R31, UR9, RZ ;  /* 0x000000091f0b7c24 */ /* 0x000fe2000f8e02ff */
[C---:B------:R-:W-:Y:S01]  /*2280*/  VIMNMX R13, PT, PT, R148.reuse, R8, PT ;  /* 0x00000008940d7248 */ /* 0x040fe20003fe0100 */
[----:B------:R-:W-:Y:S01]  /*2290*/  IMAD R3, R25, UR9, RZ ;  /* 0x0000000919037c24 */ /* 0x000fe2000f8e02ff */
[----:B------:R-:W-:Y:S01]  /*22a0*/  VIADDMNMX R47, R135, 0x78, R8, PT ;  /* 0x00000078872f7846 */ /* 0x000fe20003800108 */
[----:B------:R-:W-:Y:S01]  /*22b0*/  IMAD R119, R9, 0x4c, R150 ;  /* 0x0000004c09777824 */ /* 0x000fe200078e0296 */
[----:B------:R-:W-:Y:S01]  /*22c0*/  VIADDMNMX R19, R148, 0x20, R8, PT ;  /* 0x0000002094137846 */ /* 0x000fe20003800108 */
[----:B------:R-:W-:Y:S01]  /*22d0*/  IMAD R43, R41, 0x4c, R150 ;  /* 0x0000004c292b7824 */ /* 0x000fe200078e0296 */
[----:B------:R-:W-:Y:S01]  /*22e0*/  LOP3.LUT R12, R134, 0x7, RZ, 0xc0, !PT ;  /* 0x00000007860c7812 */ /* 0x000fe200078ec0ff */
[----:B------:R-:W-:Y:S01]  /*22f0*/  IMAD R40, R17, UR9, RZ ;  /* 0x0000000911287c24 */ /* 0x000fe2000f8e02ff */
[----:B------:R-:W-:Y:S01]  /*2300*/  SHF.R.S32.HI R10, RZ, 0x1f, R6 ;  /* 0x0000001fff0a7819 */ /* 0x000fe20000011406 */
[--C-:B------:R-:W-:Y:S01]  /*2310*/  IMAD R117, R15, 0x4c, R150.reuse ;  /* 0x0000004c0f757824 */ /* 0x100fe200078e0296 */
[----:B-1----:R-:W-:Y:S01]  /*2320*/  LEA R4, P4, R6, R52, 0x2 ;  /* 0x0000003406047211 */ /* 0x002fe200078810ff */
[--C-:B------:R-:W-:Y:S01]  /*2330*/  IMAD R115, R21, 0x4c, R150.reuse ;  /* 0x0000004c15737824 */ /* 0x100fe200078e0296 */
[-C--:B------:R-:W-:Y:S01]  /*2340*/  LEA R119, R119, R50.reuse, 0x2 ;  /* 0x0000003277777211 */ /* 0x080fe200078e10ff */
[--C-:B------:R-:W-:Y:S01]  /*2350*/  IMAD R113, R27, 0x4c, R150.reuse ;  /* 0x0000004c1b717824 */ /* 0x100fe200078e0296 */
[----:B------:R-:W-:Y:S01]  /*2360*/  LEA R108, R43, R50, 0x2 ;  /* 0x000000322b6c7211 */ /* 0x000fe200078e10ff */
[--C-:B------:R-:W-:Y:S01]  /*2370*/  IMAD R111, R33, 0x4c, R150.reuse ;  /* 0x0000004c216f7824 */ /* 0x100fe200078e0296 */
[----:B------:R-:W0:Y:S01]  /*2380*/  LDC.64 R196, c[0x0][0x380] ;  /* 0x0000e000ffc47b82 */ /* 0x000e220000000a00 */
[----:B------:R-:W-:-:S02]  /*2390*/  IMAD R37, R35, 0x4c, R150 ;  /* 0x0000004c23257824 */ /* 0x000fc400078e0296 */
[--C-:B------:R-:W-:Y:S02]  /*23a0*/  IMAD R109, R39, 0x4c, R150.reuse ;  /* 0x0000004c276d7824 */ /* 0x100fe400078e0296 */
[----:B------:R-:W-:Y:S02]  /*23b0*/  IMAD R51, R45, 0x4c, R150 ;  /* 0x0000004c2d337824 */ /* 0x000fe400078e0296 */
[----:B------:R-:W-:Y:S01]  /*23c0*/  IMAD R120, R5, 0x4, R50 ;  /* 0x0000000405787824 */ /* 0x000fe200078e0232 */
[----:B------:R-:W-:Y:S01]  /*23d0*/  LEA.HI.X R5, R6, R53, R10, 0x2, P4 ;  /* 0x0000003506057211 */ /* 0x000fe200020f140a */
[----:B------:R-:W-:Y:S01]  /*23e0*/  IMAD R36, R15, UR9, RZ ;  /* 0x000000090f247c24 */ /* 0x000fe2000f8e02ff */
[----:B------:R-:W1:Y:S01]  /*23f0*/  LDC R6, c[0x0][0x3c0] ;  /* 0x0000f000ff067b82 */ /* 0x000e620000000800 */
[----:B------:R-:W-:Y:S02]  /*2400*/  IMAD R17, R13, UR9, RZ ;  /* 0x000000090d117c24 */ /* 0x000fe4000f8e02ff */
[----:B------:R-:W-:-:S02]  /*2410*/  IMAD R49, R47, 0x4c, R150 ;  /* 0x0000004c2f317824 */ /* 0x000fc400078e0296 */
[----:B------:R-:W-:Y:S01]  /*2420*/  IMAD R24, R7, UR9, RZ ;  /* 0x0000000907187c24 */ /* 0x000fe2000f8e02ff */
[C---:B------:R-:W-:Y:S01]  /*2430*/  IADD3 R7, P5, PT, R12.reuse, R11, RZ ;  /* 0x0000000b0c077210 */ /* 0x040fe20007fbe0ff */
[----:B------:R-:W-:Y:S01]  /*2440*/  IMAD R28, R9, UR9, RZ ;  /* 0x00000009091c7c24 */ /* 0x000fe2000f8e02ff */
[C---:B------:R-:W-:Y:S01]  /*2450*/  IADD3 R9, P4, PT, R12.reuse, R3, RZ ;  /* 0x000000030c097210 */ /* 0x040fe20007f9e0ff */
[----:B------:R-:W-:Y:S01]  /*2460*/  IMAD R13, R13, 0x4c, R12 ;  /* 0x0000004c0d0d7824 */ /* 0x000fe200078e020c */
[----:B------:R-:W-:Y:S01]  /*2470*/  LEA.HI.X.SX32 R11, R11, RZ, 0x1, P5 ;  /* 0x000000ff0b0b7211 */ /* 0x000fe200028f0eff */
[----:B------:R-:W-:Y:S02]  /*2480*/  IMAD R15, R19, UR9, RZ ;  /* 0x00000009130f7c24 */ /* 0x000fe4000f8e02ff */
[--C-:B------:R-:W-:Y:S02]  /*2490*/  IMAD R121, R121, 0x4, R50.reuse ;  /* 0x0000000479797824 */ /* 0x100fe400078e0232 */
[--C-:B------:R-:W-:Y:S01]  /*24a0*/  IMAD R117, R117, 0x4, R50.reuse ;  /* 0x0000000475757824 */ /* 0x100fe200078e0232 */
[----:B------:R-:W-:Y:S01]  /*24b0*/  IADD3 R10, P6, PT, R12, R15, RZ ;  /* 0x0000000f0c0a7210 */ /* 0x000fe20007fde0ff */
[----:B------:R-:W-:-:S02]  /*24c0*/  IMAD R115, R115, 0x4, R50 ;  /* 0x0000000473737824 */ /* 0x000fc400078e0232 */
[--C-:B------:R-:W-:Y:S01]  /*24d0*/  IMAD R113, R113, 0x4, R50.reuse ;  /* 0x0000000471717824 */ /* 0x100fe200078e0232 */
[----:B------:R-:W-:Y:S01]  /*24e0*/  LEA.HI.X.SX32 R15, R15, RZ, 0x1, P6 ;  /* 0x000000ff0f0f7211 */ /* 0x000fe200030f0eff */
[--C-:B------:R-:W-:Y:S02]  /*24f0*/  IMAD R111, R111, 0x4, R50.reuse ;  /* 0x000000046f6f7824 */ /* 0x100fe400078e0232 */
[--C-:B------:R-:W-:Y:S02]  /*2500*/  IMAD R110, R37, 0x4, R50.reuse ;  /* 0x00000004256e7824 */ /* 0x100fe400078e0232 */
[--C-:B------:R-:W-:Y:S02]  /*2510*/  IMAD R109, R109, 0x4, R50.reuse ;  /* 0x000000046d6d7824 */ /* 0x100fe400078e0232 */
[--C-:B------:R-:W-:Y:S02]  /*2520*/  IMAD R51, R51, 0x4, R50.reuse ;  /* 0x0000000433337824 */ /* 0x100fe400078e0232 */
[----:B------:R-:W-:-:S02]  /*2530*/  IMAD R50, R49, 0x4, R50 ;  /* 0x0000000431327824 */ /* 0x000fc400078e0232 */
[----:B------:R-:W-:Y:S02]  /*2540*/  IMAD R26, R45, UR9, RZ ;  /* 0x000000092d1a7c24 */ /* 0x000fe4000f8e02ff */
[----:B------:R-:W-:Y:S02]  /*2550*/  IMAD R22, R47, UR9, RZ ;  /* 0x000000092f167c24 */ /* 0x000fe4000f8e02ff */
[----:B------:R-:W-:Y:S01]  /*2560*/  IMAD R8, R13, 0x4, R0 ;  /* 0x000000040d087824 */ /* 0x000fe200078e0200 */
[----:B------:R-:W-:Y:S01]  /*2570*/  LEA.HI.X.SX32 R13, R3, RZ, 0x1, P4 ;  /* 0x000000ff030d7211 */ /* 0x000fe200020f0eff */
[--C-:B------:R-:W-:Y:S01]  /*2580*/  IMAD R45, R19, 0x4c, R12.reuse ;  /* 0x0000004c132d7824 */ /* 0x100fe200078e020c */
[----:B------:R-:W-:Y:S01]  /*2590*/  IADD3 R14, P4, PT, R153, R20, RZ ;  /* 0x00000014990e7210 */ /* 0x000fe20007f9e0ff */
[--C-:B------:R-:W-:Y:S01]  /*25a0*/  IMAD R47, R25, 0x4c, R12.reuse ;  /* 0x0000004c192f7824 */ /* 0x100fe200078e020c */
        /* <DEDUP_REMOVED lines=19> */
[--C-:B------:R-:W-:Y:S01]  /*26e0*/  IMAD R46, R47, 0x4, R0.reuse ;  /* 0x000000042f2e7824 */ /* 0x100fe200078e0200 */
[----:B------:R-:W-:Y:S01]  /*26f0*/  IADD3 R24, P5, PT, R153, R30, RZ ;  /* 0x0000001e99187210 */ /* 0x000fe20007fbe0ff */
[--C-:B------:R-:W-:Y:S01]  /*2700*/  IMAD R47, R49, 0x4, R0.reuse ;  /* 0x00000004312f7824 */ /* 0x100fe200078e0200 */
[----:B------:R-:W-:Y:S01]  /*2710*/  IADD3 R26, P4, PT, R153, R32, RZ ;  /* 0x00000020991a7210 */ /* 0x000fe20007f9e0ff */
[----:B------:R-:W-:Y:S01]  /*2720*/  IMAD R45, R45, 0x4, R0 ;  /* 0x000000042d2d7824 */ /* 0x000fe200078e0200 */
[----:B------:R-:W-:-:S02]  /*2730*/  LEA.HI.X.SX32 R27, R28, RZ, 0x1, P6 ;  /* 0x000000ff1c1b7211 */ /* 0x000fc400030f0eff */
        /* <DEDUP_REMOVED lines=19> */
[----:B01----:R-:W-:-:S07]  /*2870*/  LEA.HI.X.SX32 R3, R54, RZ, 0x1, P4 ;  /* 0x000000ff36037211 */ /* 0x003fce00020f0eff */
.L_x_2982:
[----:B------:R-:W-:Y:S02]  /*2880*/  SHF.R.S32.HI R80, RZ, 0x1f, R137 ;  /* 0x0000001fff507819 */ /* 0x000fe40000011489 */
[----:B------:R-:W-:-:S05]  /*2890*/  IADD3 R53, P4, PT, R137, R14, RZ ;  /* 0x0000000e89357210 */ /* 0x000fca0007f9e0ff */
[----:B------:R-:W-:Y:S02]  /*28a0*/  IMAD.X R54, R80, 0x1, R19, P4 ;  /* 0x0000000150367824 */ /* 0x000fe400020e0613 */
[----:B------:R-:W-:-:S04]  /*28b0*/  IMAD.WIDE.U32 R52, R53, 0x12, R188 ;  /* 0x0000001235347825 */ /* 0x000fc800078e00bc */
[----:B------:R-:W-:Y:S02]  /*28c0*/  IMAD R57, R54, 0x12, RZ ;  /* 0x0000001236397824 */ /* 0x000fe400078e02ff */
[----:B------:R-:W-:Y:S02]  /*28d0*/  IMAD.MOV.U32 R56, RZ, RZ, R52 ;  /* 0x000000ffff387224 */ /* 0x000fe400078e0034 */
[----:B------:R-:W-:-:S05]  /*28e0*/  IMAD.IADD R57, R53, 0x1, R57 ;  /* 0x0000000135397824 */ /* 0x000fca00078e0239 */
[----:B------:R-:W2:Y:S04]  /*28f0*/  LDG.E.U16.CONSTANT R84, desc[UR6][R56.64+-0x2] ;  /* 0xfffffe0638547981 */ /* 0x000ea8000c1e9500 */
[----:B------:R0:W2:Y:S01]  /*2900*/  LDG.E.U16.CONSTANT R85, desc[UR6][R56.64] ;  /* 0x0000000638557981 */ /* 0x0000a2000c1e9500 */
[----:B------:R-:W-:-:S04]  /*2910*/  IADD3 R53, P4, PT, R137, R18, RZ ;  /* 0x0000001289357210 */ /* 0x000fc80007f9e0ff */
[----:B------:R-:W-:Y:S01]  /*2920*/  IADD3.X R54, PT, PT, R80, R23, RZ, P4, !PT ;  /* 0x0000001750367210 */ /* 0x000fe200027fe4ff */
[----:B------:R-:W-:-:S04]  /*2930*/  IMAD.WIDE.U32 R52, R53, 0x12, R188 ;  /* 0x0000001235347825 */ /* 0x000fc800078e00bc */
[----:B------:R-:W-:Y:S02]  /*2940*/  IMAD R55, R54, 0x12, RZ ;  /* 0x0000001236377824 */ /* 0x000fe400078e02ff */
[----:B------:R-:W-:Y:S02]  /*2950*/  IMAD.MOV.U32 R54, RZ, RZ, R52 ;  /* 0x000000ffff367224 */ /* 0x000fe400078e0034 */
[----:B------:R-:W-:Y:S01]  /*2960*/  IMAD.IADD R55, R53, 0x1, R55 ;  /* 0x0000000135377824 */ /* 0x000fe200078e0237 */
[----:B------:R-:W-:-:S04]  /*2970*/  IADD3 R53, P4, PT, R137, R22, RZ ;  /* 0x0000001689357210 */ /* 0x000fc80007f9e0ff */
[----:B------:R-:W3:Y:S01]  /*2980*/  LDG.E.U16.CONSTANT R72, desc[UR6][R54.64+-0x2] ;  /* 0xfffffe0636487981 */ /* 0x000ee2000c1e9500 */
[----:B------:R-:W-:Y:S02]  /*2990*/  IMAD.X R58, R80, 0x1, R27, P4 ;  /* 0x00000001503a7824 */ /* 0x000fe400020e061b */
[----:B------:R-:W-:Y:S01]  /*29a0*/  IMAD.WIDE.U32 R52, R53, 0x12, R188 ;  /* 0x0000001235347825 */ /* 0x000fe200078e00bc */
[----:B------:R1:W3:Y:S03]  /*29b0*/  LDG.E.U16.CONSTANT R75, desc[UR6][R54.64] ;  /* 0x00000006364b7981 */ /* 0x0002e6000c1e9500 */
[----:B0-----:R-:W-:Y:S02]  /*29c0*/  IMAD R57, R58, 0x12, RZ ;  /* 0x000000123a397824 */ /* 0x001fe400078e02ff */
[----:B------:R-:W-:Y:S02]  /*29d0*/  IMAD.MOV.U32 R56, RZ, RZ, R52 ;  /* 0x000000ffff387224 */ /* 0x000fe400078e0034 */
[----:B------:R-:W-:-:S05]  /*29e0*/  IMAD.IADD R57, R53, 0x1, R57 ;  /* 0x0000000135397824 */ /* 0x000fca00078e0239 */
[----:B------:R-:W4:Y:S04]  /*29f0*/  LDG.E.U16.CONSTANT R73, desc[UR6][R56.64+-0x2] ;  /* 0xfffffe0638497981 */ /* 0x000f28000c1e9500 */
[----:B------:R0:W4:Y:S01]  /*2a00*/  LDG.E.U16.CONSTANT R74, desc[UR6][R56.64] ;  /* 0x00000006384a7981 */ /* 0x000122000c1e9500 */
[----:B------:R-:W-:-:S05]  /*2a10*/  IADD3 R53, P4, PT, R137, R26, RZ ;  /* 0x0000001a89357210 */ /* 0x000fca0007f9e0ff */
[----:B------:R-:W-:Y:S02]  /*2a20*/  IMAD.X R58, R80, 0x1, R31, P4 ;  /* 0x00000001503a7824 */ /* 0x000fe400020e061f */
[----:B------:R-:W-:-:S04]  /*2a30*/  IMAD.WIDE.U32 R52, R53, 0x12, R188 ;  /* 0x0000001235347825 */ /* 0x000fc800078e00bc */
[----:B------:R-:W-:Y:S02]  /*2a40*/  IMAD R59, R58, 0x12, RZ ;  /* 0x000000123a3b7824 */ /* 0x000fe400078e02ff */
[----:B-1----:R-:W-:Y:S02]  /*2a50*/  IMAD.MOV.U32 R54, RZ, RZ, R52 ;  /* 0x000000ffff367224 */ /* 0x002fe400078e0034 */
[----:B------:R-:W-:Y:S01]  /*2a60*/  IMAD.IADD R55, R53, 0x1, R59 ;  /* 0x0000000135377824 */ /* 0x000fe200078e023b */
[----:B------:R-:W-:-:S04]  /*2a70*/  IADD3 R53, P4, PT, R137, R30, RZ ;  /* 0x0000001e89357210 */ /* 0x000fc80007f9e0ff */
[----:B------:R-:W5:Y:S04]  /*2a80*/  LDG.E.U16.CONSTANT R76, desc[UR6][R54.64+-0x2] ;  /* 0xfffffe06364c7981 */ /* 0x000f68000c1e9500 */
[----:B------:R1:W5:Y:S01]  /*2a90*/  LDG.E.U16.CONSTANT R77, desc[UR6][R54.64] ;  /* 0x00000006364d7981 */ /* 0x000362000c1e9500 */
[----:B------:R-:W-:Y:S02]  /*2aa0*/  IMAD.X R58, R80, 0x1, R35, P4 ;  /* 0x00000001503a7824 */ /* 0x000fe400020e0623 */
[----:B------:R-:W-:-:S04]  /*2ab0*/  IMAD.WIDE.U32 R52, R53, 0x12, R188 ;  /* 0x0000001235347825 */ /* 0x000fc800078e00bc */
[----:B0-----:R-:W-:Y:S01]  /*2ac0*/  IMAD R57, R58, 0x12, RZ ;  /* 0x000000123a397824 */ /* 0x001fe200078e02ff */
[----:B------:R-:W-:-:S03]  /*2ad0*/  MOV R56, R52 ;  /* 0x0000003400387202 */ /* 0x000fc60000000f00 */
[----:B------:R-:W-:Y:S01]  /*2ae0*/  IMAD.IADD R57, R53, 0x1, R57 ;  /* 0x0000000135397824 */ /* 0x000fe200078e0239 */
[----:B------:R-:W-:-:S04]  /*2af0*/  IADD3 R53, P4, PT, R137, R34, RZ ;  /* 0x0000002289357210 */ /* 0x000fc80007f9e0ff */
[----:B------:R-:W5:Y:S04]  /*2b00*/  LDG.E.U16.CONSTANT R78, desc[UR6][R56.64+-0x2] ;  /* 0xfffffe06384e7981 */ /* 0x000f68000c1e9500 */
[----:B------:R0:W5:Y:S01]  /*2b10*/  LDG.E.U16.CONSTANT R79, desc[UR6][R56.64] ;  /* 0x00000006384f7981 */ /* 0x000162000c1e9500 */
[----:B------:R-:W-:Y:S02]  /*2b20*/  IMAD.X R58, R80, 0x1, R39, P4 ;  /* 0x00000001503a7824 */ /* 0x000fe400020e0627 */
[----:B------:R-:W-:-:S04]  /*2b30*/  IMAD.WIDE.U32 R52, R53, 0x12, R188 ;  /* 0x0000001235347825 */ /* 0x000fc800078e00bc */
[----:B-1----:R-:W-:Y:S02]  /*2b40*/  IMAD R55, R58, 0x12, RZ ;  /* 0x000000123a377824 */ /* 0x002fe400078e02ff */
[----:B------:R-:W-:Y:S02]  /*2b50*/  IMAD.MOV.U32 R54, RZ, RZ, R52 ;  /* 0x000000ffff367224 */ /* 0x000fe400078e0034 */
[----:B------:R-:W-:-:S05]  /*2b60*/  IMAD.IADD R55, R53, 0x1, R55 ;  /* 0x0000000135377824 */ /* 0x000fca00078e0237 */
[----:B------:R-:W5:Y:S04]  /*2b70*/  LDG.E.U16.CONSTANT R81, desc[UR6][R54.64+-0x2] ;  /* 0xfffffe0636517981 */ /* 0x000f68000c1e9500 */
[----:B------:R1:W5:Y:S01]  /*2b80*/  LDG.E.U16.CONSTANT R82, desc[UR6][R54.64] ;  /* 0x0000000636527981 */ /* 0x000362000c1e9500 */
[----:B------:R-:W-:-:S05]  /*2b90*/  IADD3 R53, P4, PT, R137, R38, RZ ;  /* 0x0000002689357210 */ /* 0x000fca0007f9e0ff */
[----:B------:R-:W-:Y:S02]  /*2ba0*/  IMAD.X R58, R80, 0x1, R43, P4 ;  /* 0x00000001503a7824 */ /* 0x000fe400020e062b */
[----:B------:R-:W-:-:S04]  /*2bb0*/  IMAD.WIDE.U32 R52, R53, 0x12, R188 ;  /* 0x0000001235347825 */ /* 0x000fc800078e00bc */
[----:B0-----:R-:W-:Y:S02]  /*2bc0*/  IMAD R57, R58, 0x12, RZ ;  /* 0x000000123a397824 */ /* 0x001fe400078e02ff */
[----:B------:R-:W-:Y:S02]  /*2bd0*/  IMAD.MOV.U32 R56, RZ, RZ, R52 ;  /* 0x000000ffff387224 */ /* 0x000fe400078e0034 */
        /* <DEDUP_REMOVED lines=14> */
[----:B------:R-:W-:Y:S02]  /*2cc0*/  IMAD R59, R58, 0x12, RZ ;  /* 0x000000123a3b7824 */ /* 0x000fe400078e02ff */
[----:B------:R-:W-:-:S03]  /*2cd0*/  IMAD.MOV.U32 R58, RZ, RZ, R52 ;  /* 0x000000ffff3a7224 */ /* 0x000fc600078e0034 */
[----:B------:R-:W-:Y:S02]  /*2ce0*/  IADD3 R59, PT, PT, R53, R59, RZ ;  /* 0x0000003b353b7210 */ /* 0x000fe40007ffe0ff */
[----:B------:R-:W-:-:S03]  /*2cf0*/  IADD3 R53, P4, PT, R137, R40, RZ ;  /* 0x0000002889357210 */ /* 0x000fc60007f9e0ff */
[----:B------:R-:W5:Y:S04]  /*2d00*/  LDG.E.U16.CONSTANT R91, desc[UR6][R58.64+-0x2] ;  /* 0xfffffe063a5b7981 */ /* 0x000f68000c1e9500 */
[----:B------:R-:W5:Y:S01]  /*2d10*/  LDG.E.U16.CONSTANT R92, desc[UR6][R58.64] ;  /* 0x000000063a5c7981 */ /* 0x000f62000c1e9500 */
[----:B0-----:R-:W-:Y:S01]  /*2d20*/  IMAD.X R56, R80, 0x1, R48, P4 ;  /* 0x0000000150387824 */ /* 0x001fe200020e0630 */
[----:B-1----:R-:W-:Y:S01]  /*2d30*/  IADD3 R55, P4, PT, R137, R36, RZ ;  /* 0x0000002489377210 */ /* 0x002fe20007f9e0ff */
[----:B------:R-:W-:-:S04]  /*2d40*/  IMAD.WIDE.U32 R52, R53, 0x12, R188 ;  /* 0x0000001235347825 */ /* 0x000fc800078e00bc */
[----:B------:R-:W-:Y:S02]  /*2d50*/  IMAD R57, R56, 0x12, RZ ;  /* 0x0000001238397824 */ /* 0x000fe400078e02ff */
[----:B------:R-:W-:Y:S02]  /*2d60*/  IMAD.X R56, R80, 0x1, R41, P4 ;  /* 0x0000000150387824 */ /* 0x000fe400020e0629 */
[----:B------:R-:W-:Y:S02]  /*2d70*/  IMAD.IADD R57, R53, 0x1, R57 ;  /* 0x0000000135397824 */ /* 0x000fe400078e0239 */
[----:B------:R-:W-:Y:S02]  /*2d80*/  IMAD R53, R56, 0x12, RZ ;  /* 0x0000001238357824 */ /* 0x000fe400078e02ff */
[----:B------:R-:W-:-:S05]  /*2d90*/  IMAD.MOV.U32 R56, RZ, RZ, R52 ;  /* 0x000000ffff387224 */ /* 0x000fca00078e0034 */
[----:B------:R-:W5:Y:S04]  /*2da0*/  LDG.E.U16.CONSTANT R93, desc[UR6][R56.64+-0x2] ;  /* 0xfffffe06385d7981 */ /* 0x000f68000c1e9500 */
[----:B------:R-:W5:Y:S01]  /*2db0*/  LDG.E.U16.CONSTANT R94, desc[UR6][R56.64] ;  /* 0x00000006385e7981 */ /* 0x000f62000c1e9500 */
[----:B------:R-:W-:-:S04]  /*2dc0*/  IMAD.WIDE.U32 R54, R55, 0x12, R188 ;  /* 0x0000001237367825 */ /* 0x000fc800078e00bc */
[----:B------:R-:W-:Y:S02]  /*2dd0*/  IMAD.IADD R53, R55, 0x1, R53 ;  /* 0x0000000137357824 */ /* 0x000fe400078e0235 */
[----:B------:R-:W-:Y:S01]  /*2de0*/  IMAD.MOV.U32 R52, RZ, RZ, R54 ;  /* 0x000000ffff347224 */ /* 0x000fe200078e0036 */
[----:B------:R-:W-:-:S04]  /*2df0*/  IADD3 R69, P5, PT, R137, R32, RZ ;  /* 0x0000002089457210 */ /* 0x000fc80007fbe0ff */
[----:B------:R-:W5:Y:S01]  /*2e00*/  LDG.E.U16.CONSTANT R95, desc[UR6][R52.64+-0x2] ;  /* 0xfffffe06345f7981 */ /* 0x000f62000c1e9500 */
[----:B------:R-:W-:-:S03]  /*2e10*/  SHF.R.S32.HI R71, RZ, 0x1f, R152 ;  /* 0x0000001fff477819 */ /* 0x000fc60000011498 */
[----:B------:R0:W5:Y:S01]  /*2e20*/  LDG.E.U16.CONSTANT R96, desc[UR6][R52.64] ;  /* 0x0000000634607981 */ /* 0x000162000c1e9500 */
[----:B------:R-:W-:Y:S02]  /*2e30*/  IMAD.X R86, R80, 0x1, R37, P5 ;  /* 0x0000000150567824 */ /* 0x000fe400028e0625 */
[----:B------:R-:W-:-:S04]  /*2e40*/  IMAD.WIDE.U32 R68, R69, 0x12, R188 ;  /* 0x0000001245447825 */ /* 0x000fc800078e00bc */
[-C--:B------:R-:W-:Y:S02]  /*2e50*/  IMAD R89, R71, R6.reuse, RZ ;  /* 0x0000000647597224 */ /* 0x080fe400078e02ff */
[----:B------:R-:W-:Y:S02]  /*2e60*/  IMAD R99, R86, 0x12, RZ ;  /* 0x0000001256637824 */ /* 0x000fe400078e02ff */
[----:B------:R-:W-:Y:S01]  /*2e70*/  IMAD.WIDE.U32 R70, R152, R6, RZ ;  /* 0x0000000698467225 */ /* 0x000fe200078e00ff */
[----:B------:R-:W-:-:S03]  /*2e80*/  IADD3 R61, P4, PT, R137, R16, RZ ;  /* 0x00000010893d7210 */ /* 0x000fc60007f9e0ff */
[----:B------:R-:W-:Y:S02]  /*2e90*/  IMAD R89, R152, UR5, R89 ;  /* 0x0000000598597c24 */ /* 0x000fe4000f8e0259 */
[----:B0-----:R-:W-:Y:S02]  /*2ea0*/  IMAD.MOV.U32 R52, RZ, RZ, R154 ;  /* 0x000000ffff347224 */ /* 0x001fe400078e009a */
[----:B------:R-:W-:Y:S02]  /*2eb0*/  IMAD.MOV.U32 R53, RZ, RZ, RZ ;  /* 0x000000ffff357224 */ /* 0x000fe400078e00ff */
[----:B------:R-:W-:Y:S01]  /*2ec0*/  IMAD.IADD R69, R69, 0x1, R99 ;  /* 0x0000000145457824 */ /* 0x000fe200078e0263 */
[----:B------:R-:W-:Y:S01]  /*2ed0*/  IADD3 R64, P6, PT, R194, 0x2fc0, RZ ;  /* 0x00002fc0c2407810 */ /* 0x000fe20007fde0ff */
[----:B------:R-:W-:Y:S01]  /*2ee0*/  IMAD.WIDE.U32 R52, R70, 0x9, R52 ;  /* 0x0000000946347825 */ /* 0x000fe200078e0034 */
[----:B------:R-:W-:Y:S02]  /*2ef0*/  IADD3 R62, P5, PT, R194, 0x2fe0, RZ ;  /* 0x00002fe0c23e7810 */ /* 0x000fe40007fbe0ff */
[----:B------:R-:W5:Y:S01]  /*2f00*/  LDG.E.U16.CONSTANT R70, desc[UR6][R68.64+-0x2] ;  /* 0xfffffe0644467981 */ /* 0x000f62000c1e9500 */
[----:B------:R-:W-:-:S03]  /*2f10*/  IMAD.IADD R103, R71, 0x1, R89 ;  /* 0x0000000147677824 */ /* 0x000fc600078e0259 */
[----:B------:R-:W5:Y:S01]  /*2f20*/  LDG.E.U16.CONSTANT R71, desc[UR6][R68.64] ;  /* 0x0000000644477981 */ /* 0x000f62000c1e9500 */
[----:B------:R-:W-:Y:S01]  /*2f30*/  IMAD.X R97, R80, 0x1, R21, P4 ;  /* 0x0000000150617824 */ /* 0x000fe200020e0615 */
[----:B------:R-:W-:Y:S01]  /*2f40*/  IADD3 R66, P4, PT, R194, 0x1ce0, RZ ;  /* 0x00001ce0c2427810 */ /* 0x000fe20007f9e0ff */
[--C-:B------:R-:W-:Y:S02]  /*2f50*/  IMAD.X R65, RZ, RZ, R195.reuse, P6 ;  /* 0x000000ffff417224 */ /* 0x100fe400030e06c3 */
[----:B------:R-:W-:Y:S01]  /*2f60*/  IMAD.X R63, RZ, RZ, R195, P5 ;  /* 0x000000ffff3f7224 */ /* 0x000fe200028e06c3 */
[C---:B------:R-:W-:Y:S02]  /*2f70*/  IADD3 R55, P5, PT, R137.reuse, R28, RZ ;  /* 0x0000001c89377210 */ /* 0x040fe40007fbe0ff */
[----:B------:R-:W-:Y:S02]  /*2f80*/  IADD3 R59, P6, PT, R137, R20, RZ ;  /* 0x00000014893b7210 */ /* 0x000fe40007fde0ff */
[----:B------:R-:W-:-:S02]  /*2f90*/  IADD3.X R67, PT, PT, RZ, R195, RZ, P4, !PT ;  /* 0x000000c3ff437210 */ /* 0x000fc400027fe4ff */
[----:B------:R-:W-:Y:S01]  /*2fa0*/  MOV R89, R64 ;  /* 0x0000004000597202 */ /* 0x000fe20000000f00 */
[C---:B------:R-:W-:Y:S01]  /*2fb0*/  IMAD.X R64, R80.reuse, 0x1, R33, P5 ;  /* 0x0000000150407824 */ /* 0x040fe200028e0621 */
[----:B------:R-:W-:Y:S01]  /*2fc0*/  MOV R86, R66 ;  /* 0x0000004200567202 */ /* 0x000fe20000000f00 */
[----:B------:R-:W-:Y:S02]  /*2fd0*/  IMAD.X R66, R80, 0x1, R25, P6 ;  /* 0x0000000150427824 */ /* 0x000fe400030e0619 */
[----:B------:R-:W-:-:S04]  /*2fe0*/  IMAD.WIDE.U32 R54, R55, 0x12, R188 ;  /* 0x0000001237367825 */ /* 0x000fc800078e00bc */
[----:B------:R-:W-:Y:S02]  /*2ff0*/  IMAD R101, R64, 0x12, RZ ;  /* 0x0000001240657824 */ /* 0x000fe400078e02ff */
[----:B------:R-:W-:-:S04]  /*3000*/  IMAD.WIDE.U32 R58, R59, 0x12, R188 ;  /* 0x000000123b3a7825 */ /* 0x000fc800078e00bc */
[----:B------:R-:W-:Y:S02]  /*3010*/  IMAD R67, R66, 0x12, RZ ;  /* 0x0000001242437824 */ /* 0x000fe400078e02ff */
[----:B------:R-:W-:-:S03]  /*3020*/  IMAD.IADD R55, R55, 0x1, R101 ;  /* 0x0000000137377824 */ /* 0x000fc600078e0265 */
[----:B------:R-:W-:Y:S02]  /*3030*/  IADD3 R59, PT, PT, R59, R67, RZ ;  /* 0x000000433b3b7210 */ /* 0x000fe40007ffe0ff */
[----:B------:R-:W5:Y:S01]  /*3040*/  LDG.E.U16.CONSTANT R66, desc[UR6][R54.64+-0x2] ;  /* 0xfffffe0636427981 */ /* 0x000f62000c1e9500 */
[----:B------:R-:W-:-:S03]  /*3050*/  IADD3 R57, P4, PT, R137, R24, RZ ;  /* 0x0000001889397210 */ /* 0x000fc60007f9e0ff */
[----:B------:R0:W5:Y:S01]  /*3060*/  LDG.E.U16.CONSTANT R67, desc[UR6][R54.64] ;  /* 0x0000000636437981 */ /* 0x000162000c1e9500 */
[----:B------:R-:W-:Y:S01]  /*3070*/  MOV R99, R62 ;  /* 0x0000003e00637202 */ /* 0x000fe20000000f00 */
[----:B------:R-:W-:Y:S01]  /*3080*/  IMAD.X R65, R80, 0x1, R29, P4 ;  /* 0x0000000150417824 */ /* 0x000fe200020e061d */
[----:B------:R-:W-:Y:S01]  /*3090*/  IADD3 R62, P6, PT, R194, 0x3000, RZ ;  /* 0x00003000c23e7810 */ /* 0x000fe20007fde0ff */
[----:B------:R-:W-:-:S04]  /*30a0*/  IMAD.WIDE.U32 R60, R61, 0x12, R188 ;  /* 0x000000123d3c7825 */ /* 0x000fc800078e00bc */
[----:B------:R-:W-:Y:S02]  /*30b0*/  IMAD R97, R97, 0x12, RZ ;  /* 0x0000001261617824 */ /* 0x000fe400078e02ff */
[----:B------:R-:W-:-:S04]  /*30c0*/  IMAD.WIDE.U32 R56, R57, 0x12, R188 ;  /* 0x0000001239387825 */ /* 0x000fc800078e00bc */
[----:B------:R-:W-:Y:S02]  /*30d0*/  IMAD R65, R65, 0x12, RZ ;  /* 0x0000001241417824 */ /* 0x000fe400078e02ff */
[----:B------:R-:W-:Y:S01]  /*30e0*/  IMAD.X R63, RZ, RZ, R195, P6 ;  /* 0x000000ffff3f7224 */ /* 0x000fe200030e06c3 */
[----:B------:R-:W-:Y:S01]  /*30f0*/  IADD3 R101, P6, PT, R137, R7, RZ ;  /* 0x0000000789657210 */ /* 0x000fe20007fde0ff */
[----:B------:R-:W-:Y:S01]  /*3100*/  IMAD.IADD R61, R61, 0x1, R97 ;  /* 0x000000013d3d7824 */ /* 0x000fe200078e0261 */
[----:B------:R-:W-:Y:S01]  /*3110*/  IADD3 R97, P5, PT, R137, R9, RZ ;  /* 0x0000000989617210 */ /* 0x000fe20007fbe0ff */
[----:B------:R-:W-:Y:S01]  /*3120*/  IMAD.IADD R57, R57, 0x1, R65 ;  /* 0x0000000139397824 */ /* 0x000fe200078e0241 */
[----:B------:R-:W-:Y:S01]  /*3130*/  MOV R211, R62 ;  /* 0x0000003e00d37202 */ /* 0x000fe20000000f00 */
[C---:B------:R-:W-:Y:S01]  /*3140*/  IMAD.X R102, R80.reuse, 0x1, R11, P6 ;  /* 0x0000000150667824 */ /* 0x040fe200030e060b */
[----:B------:R-:W-:Y:S01]  /*3150*/  IADD3 R65, P4, PT, R137, R12, RZ ;  /* 0x0000000c89417210 */ /* 0x000fe20007f9e0ff */
[----:B--2---:R-:W-:Y:S01]  /*3160*/  IMAD R84, R85, 0x10000, R84 ;  /* 0x0001000055547824 */ /* 0x004fe200078e0254 */
[----:B------:R-:W-:Y:S01]  /*3170*/  IADD3 R63, P6, PT, R137, R10, RZ ;  /* 0x0000000a893f7210 */ /* 0x000fe20007fde0ff */
[C---:B------:R-:W-:Y:S01]  /*3180*/  IMAD.X R85, R80.reuse, 0x1, R13, P5 ;  /* 0x0000000150557824 */ /* 0x040fe200028e060d */
[----:B------:R-:W2:Y:S01]  /*3190*/  LDG.E.U16.CONSTANT R68, desc[UR6][R56.64+-0x2] ;  /* 0xfffffe0638447981 */ /* 0x000ea2000c1e9500 */
[----:B0-----:R-:W-:-:S03]  /*31a0*/  IMAD.X R54, R80, 0x1, R17, P4 ;  /* 0x0000000150367824 */ /* 0x001fc600020e0611 */
[----:B------:R0:W2:Y:S01]  /*31b0*/  LDG.E.U16.CONSTANT R69, desc[UR6][R56.64] ;  /* 0x0000000638457981 */ /* 0x0000a2000c1e9500 */
[----:B------:R-:W-:Y:S02]  /*31c0*/  IMAD R85, R85, 0x12, RZ ;  /* 0x0000001255557824 */ /* 0x000fe400078e02ff */
[----:B------:R-:W-:Y:S02]  /*31d0*/  IMAD.X R80, R80, 0x1, R15, P6 ;  /* 0x0000000150507824 */ /* 0x000fe400030e060f */
[----:B------:R-:W-:-:S04]  /*31e0*/  IMAD.WIDE.U32 R62, R63, 0x12, R196 ;  /* 0x000000123f3e7825 */ /* 0x000fc800078e00c4 */
[----:B0-----:R-:W-:-:S04]  /*31f0*/  IMAD.WIDE.U32 R56, R97, 0x12, R196 ;  /* 0x0000001261387825 */ /* 0x001fc800078e00c4 */
[----:B------:R-:W-:Y:S01]  /*3200*/  IMAD.IADD R57, R57, 0x1, R85 ;  /* 0x0000000139397824 */ /* 0x000fe200078e0255 */
[----:B------:R-:W-:Y:S01]  /*3210*/  LOP3.LUT R85, R84, 0xf0f0f0f, RZ, 0xc0, !PT ;  /* 0x0f0f0f0f54557812 */ /* 0x000fe200078ec0ff */
[----:B------:R-:W-:Y:S02]  /*3220*/  IMAD R105, R80, 0x12, RZ ;  /* 0x0000001250697824 */ /* 0x000fe400078e02ff */
[----:B------:R-:W-:Y:S01]  /*3230*/  IMAD R107, R54, 0x12, RZ ;  /* 0x00000012366b7824 */ /* 0x000fe200078e02ff */
[----:B------:R-:W2:Y:S01]  /*3240*/  LDG.E.U16.CONSTANT R80, desc[UR6][R58.64+-0x2] ;  /* 0xfffffe063a507981 */ /* 0x000ea2000c1e9500 */
[----:B------:R-:W-:Y:S02]  /*3250*/  IMAD.IADD R63, R63, 0x1, R105 ;  /* 0x000000013f3f7824 */ /* 0x000fe400078e0269 */
[----:B------:R-:W-:Y:S01]  /*3260*/  VIADD R105, R85, 0x78787878 ;  /* 0x7878787855697836 */ /* 0x000fe20000000000 */
[----:B------:R-:W-:Y:S01]  /*3270*/  SHF.R.U32.HI R104, RZ, 0x4, R84 ;  /* 0x00000004ff687819 */ /* 0x000fe20000011654 */
[--C-:B------:R-:W-:Y:S01]  /*3280*/  IMAD.WIDE.U32 R54, R101, 0x12, R196.reuse ;  /* 0x0000001265367825 */ /* 0x100fe200078e00c4 */
[----:B------:R-:W2:Y:S03]  /*3290*/  LDG.E.U16.CONSTANT R56, desc[UR6][R56.64] ;  /* 0x0000000638387981 */ /* 0x000ea6000c1e9500 */
[----:B------:R-:W-:Y:S01]  /*32a0*/  IMAD R97, R102, 0x12, RZ ;  /* 0x0000001266617824 */ /* 0x000fe200078e02ff */
[----:B------:R-:W-:Y:S01]  /*32b0*/  LOP3.LUT R102, R105, R84, RZ, 0x3c, !PT ;  /* 0x0000005469667212 */ /* 0x000fe200078e3cff */
[----:B------:R-:W-:Y:S01]  /*32c0*/  IMAD.WIDE.U32 R64, R65, 0x12, R196 ;  /* 0x0000001241407825 */ /* 0x000fe200078e00c4 */
[----:B------:R-:W2:Y:S02]  /*32d0*/  LDG.E.U16.CONSTANT R101, desc[UR6][R60.64+-0x2] ;  /* 0xfffffe063c657981 */ /* 0x000ea4000c1e9500 */
[----:B------:R-:W-:-:S02]  /*32e0*/  IADD3 R55, PT, PT, R55, R97, RZ ;  /* 0x0000006137377210 */ /* 0x000fc40007ffe0ff */
[----:B------:R0:W2:Y:S01]  /*32f0*/  LDG.E.U16.CONSTANT R97, desc[UR6][R58.64] ;  /* 0x000000063a617981 */ /* 0x0000a2000c1e9500 */
[----:B------:R-:W-:Y:S02]  /*3300*/  LOP3.LUT R84, R102, 0x8080808, R85, 0x60, !PT ;  /* 0x0808080866547812 */ /* 0x000fe400078e6055 */
[----:B------:R-:W-:Y:S01]  /*3310*/  PRMT R85, R85, 0xba98, RZ ;  /* 0x0000ba9855557816 */ /* 0x000fe200000000ff */
[----:B------:R-:W-:Y:S01]  /*3320*/  IMAD.IADD R65, R65, 0x1, R107 ;  /* 0x0000000141417824 */ /* 0x000fe200078e026b */
[----:B------:R-:W-:Y:S01]  /*3330*/  PRMT R84, R84, 0xba98, RZ ;  /* 0x0000ba9854547816 */ /* 0x000fe200000000ff */
[----:B---3--:R-:W-:Y:S01]  /*3340*/  IMAD R72, R75, 0x10000, R72 ;  /* 0x000100004b487824 */ /* 0x008fe200078e0248 */
[----:B------:R-:W-:Y:S01]  /*3350*/  LOP3.LUT R107, R104, 0xf0f0f0f, RZ, 0xc0, !PT ;  /* 0x0f0f0f0f686b7812 */ /* 0x000fe200078ec0ff */
[----:B------:R-:W3:Y:S01]  /*3360*/  LDG.E.U16.CONSTANT R102, desc[UR6][R60.64] ;  /* 0x000000063c667981 */ /* 0x000ee2000c1e9500 */
[C---:B------:R-:W-:Y:S01]  /*3370*/  LOP3.LUT R105, R84.reuse, 0x80808080, R105, 0x6, !PT ;  /* 0x8080808054697812 */ /* 0x040fe200078e0669 */
[----:B0-----:R-:W-:Y:S01]  /*3380*/  IMAD R59, R103, 0x9, RZ ;  /* 0x00000009673b7824 */ /* 0x001fe200078e02ff */
[----:B------:R-:W-:Y:S01]  /*3390*/  LOP3.LUT R84, R84, 0x7f7f7f7f, R85, 0x60, !PT ;  /* 0x7f7f7f7f54547812 */ /* 0x000fe200078e6055 */
[----:B------:R-:W-:Y:S01]  /*33a0*/  VIADD R159, R107, 0x78787878 ;  /* 0x787878786b9f7836 */ /* 0x000fe20000000000 */
[----:B------:R0:W3:Y:S01]  /*33b0*/  LDG.E.U16.CONSTANT R54, desc[UR6][R54.64] ;  /* 0x0000000636367981 */ /* 0x0000e2000c1e9500 */
[----:B------:R-:W-:Y:S01]  /*33c0*/  IMAD.IADD R59, R53, 0x1, R59 ;  /* 0x00000001353b7824 */ /* 0x000fe200078e023b */
[----:B------:R-:W-:-:S02]  /*33d0*/  LOP3.LUT R58, R105, R84, RZ, 0xfc, !PT ;  /* 0x00000054693a7212 */ /* 0x000fc400078efcff */
[----:B------:R-:W-:Y:S01]  /*33e0*/  LEA R84, P4, R52, R4, 0x2 ;  /* 0x0000000434547211 */ /* 0x000fe200078810ff */
[----:B----4-:R-:W-:Y:S01]  /*33f0*/  IMAD R73, R74, 0x10000, R73 ;  /* 0x000100004a497824 */ /* 0x010fe200078e0249 */
[----:B------:R-:W-:Y:S01]  /*3400*/  LOP3.LUT R104, R159, R104, RZ, 0x3c, !PT ;  /* 0x000000689f687212 */ /* 0x000fe200078e3cff */
[----:B------:R1:W4:Y:S01]  /*3410*/  LDG.E.U16.CONSTANT R62, desc[UR6][R62.64] ;  /* 0x000000063e3e7981 */ /* 0x000322000c1e9500 */
[----:B------:R-:W-:Y:S02]  /*3420*/  LEA.HI.X R85, R52, R5, R59, 0x2, P4 ;  /* 0x0000000534557211 */ /* 0x000fe400020f143b */
[----:B------:R-:W-:Y:S01]  /*3430*/  SHF.R.U32.HI R52, RZ, 0x4, R72 ;  /* 0x00000004ff347819 */ /* 0x000fe20000011648 */
[----:B------:R-:W4:Y:S01]  /*3440*/  LDG.E.U16.CONSTANT R64, desc[UR6][R64.64] ;  /* 0x0000000640407981 */ /* 0x000f22000c1e9500 */
[----:B------:R-:W-:Y:S02]  /*3450*/  LOP3.LUT R53, R72, 0xf0f0f0f, RZ, 0xc0, !PT ;  /* 0x0f0f0f0f48357812 */ /* 0x000fe400078ec0ff */
[----:B------:R-:W-:-:S02]  /*3460*/  LOP3.LUT R57, R52, 0xf0f0f0f, RZ, 0xc0, !PT ;  /* 0x0f0f0f0f34397812 */ /* 0x000fc400078ec0ff */
[----:B------:R-:W-:Y:S01]  /*3470*/  LOP3.LUT R104, R104, 0x8080808, R107, 0x60, !PT ;  /* 0x0808080868687812 */ /* 0x000fe200078e606b */
[----:B0-----:R-:W-:Y:S01]  /*3480*/  VIADD R55, R53, 0x78787878 ;  /* 0x7878787835377836 */ /* 0x001fe20000000000 */
[----:B------:R-:W-:Y:S01]  /*3490*/  PRMT R107, R107, 0xba98, RZ ;  /* 0x0000ba986b6b7816 */ /* 0x000fe200000000ff */
[----:B------:R-:W-:Y:S01]  /*34a0*/  VIADD R59, R57, 0x78787878 ;  /* 0x78787878393b7836 */ /* 0x000fe20000000000 */
[----:B------:R-:W-:Y:S01]  /*34b0*/  PRMT R104, R104, 0xba98, RZ ;  /* 0x0000ba9868687816 */ /* 0x000fe200000000ff */
[----:B------:R0:W-:Y:S01]  /*34c0*/  STS [R121], R58 ;  /* 0x0000003a79007388 */ /* 0x0001e20000000800 */
[----:B------:R-:W-:Y:S02]  /*34d0*/  SHF.R.U32.HI R61, RZ, 0x4, R73 ;  /* 0x00000004ff3d7819 */ /* 0x000fe40000011649 */
[C---:B------:R-:W-:Y:S01]  /*34e0*/  LOP3.LUT R159, R104.reuse, 0x80808080, R159, 0x6, !PT ;  /* 0x80808080689f7812 */ /* 0x040fe200078e069f */
[----:B------:R-:W4:Y:S01]  /*34f0*/  LDG.E.CONSTANT R65, desc[UR6][R84.64] ;  /* 0x0000000654417981 */ /* 0x000f22000c1e9900 */
[----:B------:R-:W-:-:S02]  /*3500*/  LOP3.LUT R104, R104, 0x7f7f7f7f, R107, 0x60, !PT ;  /* 0x7f7f7f7f68687812 */ /* 0x000fc400078e606b */
[----:B------:R-:W-:Y:S02]  /*3510*/  LOP3.LUT R72, R55, R72, RZ, 0x3c, !PT ;  /* 0x0000004837487212 */ /* 0x000fe400078e3cff */
[----:B------:R-:W-:Y:S02]  /*3520*/  LOP3.LUT R60, R73, 0xf0f0f0f, RZ, 0xc0, !PT ;  /* 0x0f0f0f0f493c7812 */ /* 0x000fe400078ec0ff */
[----:B------:R-:W-:Y:S02]  /*3530*/  LOP3.LUT R52, R59, R52, RZ, 0x3c, !PT ;  /* 0x000000343b347212 */ /* 0x000fe400078e3cff */
[----:B-1----:R-:W-:Y:S01]  /*3540*/  LOP3.LUT R63, R61, 0xf0f0f0f, RZ, 0xc0, !PT ;  /* 0x0f0f0f0f3d3f7812 */ /* 0x002fe200078ec0ff */
[----:B0-----:R-:W-:Y:S01]  /*3550*/  VIADD R58, R60, 0x78787878 ;  /* 0x787878783c3a7836 */ /* 0x001fe20000000000 */
        /* <DEDUP_REMOVED lines=10> */
[----:B0-----:R-:W-:Y:S02]  /*3600*/  LOP3.LUT R104, R74, R61, RZ, 0x3c, !PT ;  /* 0x0000003d4a687212 */ /* 0x001fe400078e3cff */
[----:B------:R-:W-:Y:S01]  /*3610*/  LOP3.LUT R55, R72, 0x80808080, R55, 0x6, !PT ;  /* 0x8080808048377812 */ /* 0x000fe200078e0637 */
[----:B------:R-:W4:Y:S01]  /*3620*/  LDG.E.CONSTANT R61, desc[UR6][R84.64+0x800] ;  /* 0x00080006543d7981 */ /* 0x000f22000c1e9900 */
[----:B------:R-:W-:-:S02]  /*3630*/  LOP3.LUT R59, R52, 0x80808080, R59, 0x6, !PT ;  /* 0x80808080343b7812 */ /* 0x000fc400078e063b */
[----:B------:R-:W-:Y:S02]  /*3640*/  LOP3.LUT R72, R72, 0x7f7f7f7f, R53, 0x60, !PT ;  /* 0x7f7f7f7f48487812 */ /* 0x000fe400078e6035 */
[----:B------:R-:W-:Y:S02]  /*3650*/  LOP3.LUT R52, R52, 0x7f7f7f7f, R57, 0x60, !PT ;  /* 0x7f7f7f7f34347812 */ /* 0x000fe400078e6039 */
[----:B------:R-:W-:Y:S02]  /*3660*/  LOP3.LUT R57, R73, 0x8080808, R60, 0x60, !PT ;  /* 0x0808080849397812 */ /* 0x000fe400078e603c */
[----:B------:R-:W-:Y:S02]  /*3670*/  LOP3.LUT R104, R104, 0x8080808, R63, 0x60, !PT ;  /* 0x0808080868687812 */ /* 0x000fe400078e603f */
[----:B------:R-:W-:Y:S02]  /*3680*/  LOP3.LUT R53, R55, R72, RZ, 0xfc, !PT ;  /* 0x0000004837357212 */ /* 0x000fe400078efcff */
[----:B------:R-:W-:-:S02]  /*3690*/  LOP3.LUT R73, R59, R52, RZ, 0xfc, !PT ;  /* 0x000000343b497212 */ /* 0x000fc400078efcff */
[----:B------:R-:W-:Y:S02]  /*36a0*/  PRMT R57, R57, 0xba98, RZ ;  /* 0x0000ba9839397816 */ /* 0x000fe400000000ff */
[----:B------:R-:W-:Y:S02]  /*36b0*/  PRMT R55, R104, 0xba98, RZ ;  /* 0x0000ba9868377816 */ /* 0x000fe400000000ff */
[----:B------:R-:W-:Y:S01]  /*36c0*/  PRMT R60, R60, 0xba98, RZ ;  /* 0x0000ba983c3c7816 */ /* 0x000fe200000000ff */
[----:B------:R0:W-:Y:S01]  /*36d0*/  STS [R120], R53 ;  /* 0x0000003578007388 */ /* 0x0001e20000000800 */
[----:B------:R-:W-:Y:S02]  /*36e0*/  PRMT R52, R63, 0xba98, RZ ;  /* 0x0000ba983f347816 */ /* 0x000fe400000000ff */
[----:B------:R-:W-:Y:S01]  /*36f0*/  LOP3.LUT R58, R57, 0x80808080, R58, 0x6, !PT ;  /* 0x80808080393a7812 */ /* 0x000fe200078e063a */
[----:B------:R-:W4:Y:S01]  /*3700*/  LDG.E.CONSTANT R63, desc[UR6][R84.64+0x400] ;  /* 0x00040006543f7981 */ /* 0x000f22000c1e9900 */
[----:B------:R-:W-:-:S02]  /*3710*/  LOP3.LUT R74, R55, 0x80808080, R74, 0x6, !PT ;  /* 0x80808080374a7812 */ /* 0x000fc400078e064a */
[----:B------:R-:W-:Y:S01]  /*3720*/  LOP3.LUT R57, R57, 0x7f7f7f7f, R60, 0x60, !PT ;  /* 0x7f7f7f7f39397812 */ /* 0x000fe200078e603c */
[----:B------:R-:W4:Y:S01]  /*3730*/  LDG.E.CONSTANT R59, desc[UR6][R84.64+0x1800] ;  /* 0x00180006543b7981 */ /* 0x000f22000c1e9900 */
[----:B------:R-:W-:Y:S02]  /*3740*/  LOP3.LUT R55, R55, 0x7f7f7f7f, R52, 0x60, !PT ;  /* 0x7f7f7f7f37377812 */ /* 0x000fe400078e6034 */
[----:B------:R-:W-:Y:S01]  /*3750*/  LOP3.LUT R58, R58, R57, RZ, 0xfc, !PT ;  /* 0x000000393a3a7212 */ /* 0x000fe200078efcff */
[----:B0-----:R-:W4:Y:S01]  /*3760*/  LDG.E.CONSTANT R53, desc[UR6][R84.64+0x1400] ;  /* 0x0014000654357981 */ /* 0x001f22000c1e9900 */
[----:B------:R-:W-:-:S03]  /*3770*/  LOP3.LUT R74, R74, R55, RZ, 0xfc, !PT ;  /* 0x000000374a4a7212 */ /* 0x000fc600078efcff */
[----:B------:R-:W4:Y:S04]  /*3780*/  LDG.E.CONSTANT R57, desc[UR6][R84.64+0xc00] ;  /* 0x000c000654397981 */ /* 0x000f28000c1e9900 */
[----:B------:R-:W4:Y:S01]  /*3790*/  LDG.E.CONSTANT R55, desc[UR6][R84.64+0x1000] ;  /* 0x0010000654377981 */ /* 0x000f22000c1e9900 */
[----:B-----5:R-:W-:-:S05]  /*37a0*/  IMAD R76, R77, 0x10000, R76 ;  /* 0x000100004d4c7824 */ /* 0x020fca00078e024c */
[----:B------:R-:W-:Y:S02]  /*37b0*/  LOP3.LUT R52, R76, 0xf0f0f0f, RZ, 0xc0, !PT ;  /* 0x0f0f0f0f4c347812 */ /* 0x000fe400078ec0ff */
[----:B------:R-:W-:Y:S02]  /*37c0*/  SHF.R.U32.HI R60, RZ, 0x4, R76 ;  /* 0x00000004ff3c7819 */ /* 0x000fe4000001164c */
[----:B------:R-:W-:Y:S02]  /*37d0*/  IADD3 R75, PT, PT, R52, 0x78787878, RZ ;  /* 0x78787878344b7810 */ /* 0x000fe40007ffe0ff */
[----:B------:R-:W-:Y:S02]  /*37e0*/  LOP3.LUT R72, R60, 0xf0f0f0f, RZ, 0xc0, !PT ;  /* 0x0f0f0f0f3c487812 */ /* 0x000fe400078ec0ff */
[----:B------:R-:W-:Y:S01]  /*37f0*/  LOP3.LUT R77, R75, R76, RZ, 0x3c, !PT ;  /* 0x0000004c4b4d7212 */ /* 0x000fe200078e3cff */
[----:B------:R-:W-:Y:S02]  /*3800*/  IMAD R78, R79, 0x10000, R78 ;  /* 0x000100004f4e7824 */ /* 0x000fe400078e024e */
[----:B------:R-:W-:Y:S01]  /*3810*/  VIADD R103, R72, 0x78787878 ;  /* 0x7878787848677836 */ /* 0x000fe20000000000 */
[----:B------:R-:W-:-:S02]  /*3820*/  LOP3.LUT R77, R77, 0x8080808, R52, 0x60, !PT ;  /* 0x080808084d4d7812 */ /* 0x000fc400078e6034 */
[----:B------:R-:W-:Y:S02]  /*3830*/  LOP3.LUT R76, R78, 0xf0f0f0f, RZ, 0xc0, !PT ;  /* 0x0f0f0f0f4e4c7812 */ /* 0x000fe400078ec0ff */
[----:B------:R-:W-:Y:S02]  /*3840*/  LOP3.LUT R79, R103, R60, RZ, 0x3c, !PT ;  /* 0x0000003c674f7212 */ /* 0x000fe400078e3cff */
[----:B------:R-:W-:Y:S02]  /*3850*/  PRMT R60, R77, 0xba98, RZ ;  /* 0x0000ba984d3c7816 */ /* 0x000fe400000000ff */
[----:B------:R-:W-:Y:S01]  /*3860*/  PRMT R77, R52, 0xba98, RZ ;  /* 0x0000ba98344d7816 */ /* 0x000fe200000000ff */
[----:B------:R0:W-:Y:S01]  /*3870*/  STS [R120+0x10], R73 ;  /* 0x0000104978007388 */ /* 0x0001e20000000800 */
[C---:B------:R-:W-:Y:S02]  /*3880*/  LOP3.LUT R75, R60.reuse, 0x80808080, R75, 0x6, !PT ;  /* 0x808080803c4b7812 */ /* 0x040fe400078e064b */
[----:B------:R-:W-:Y:S01]  /*3890*/  LOP3.LUT R79, R79, 0x8080808, R72, 0x60, !PT ;  /* 0x080808084f4f7812 */ /* 0x000fe200078e6048 */
[----:B------:R1:W-:Y:S01]  /*38a0*/  STS [R119], R58 ;  /* 0x0000003a77007388 */ /* 0x0003e20000000800 */
[----:B------:R-:W-:Y:S01]  /*38b0*/  LOP3.LUT R60, R60, 0x7f7f7f7f, R77, 0x60, !PT ;  /* 0x7f7f7f7f3c3c7812 */ /* 0x000fe200078e604d */
[----:B------:R-:W-:Y:S01]  /*38c0*/  VIADD R77, R76, 0x78787878 ;  /* 0x787878784c4d7836 */ /* 0x000fe20000000000 */
[----:B------:R-:W-:-:S02]  /*38d0*/  PRMT R52, R79, 0xba98, RZ ;  /* 0x0000ba984f347816 */ /* 0x000fc400000000ff */
[----:B0-----:R-:W-:Y:S02]  /*38e0*/  PRMT R73, R72, 0xba98, RZ ;  /* 0x0000ba9848497816 */ /* 0x001fe400000000ff */
[----:B-1----:R-:W-:Y:S02]  /*38f0*/  SHF.R.U32.HI R58, RZ, 0x4, R78 ;  /* 0x00000004ff3a7819 */ /* 0x002fe4000001164e */
[----:B------:R-:W-:Y:S02]  /*3900*/  LOP3.LUT R79, R77, R78, RZ, 0x3c, !PT ;  /* 0x0000004e4d4f7212 */ /* 0x000fe400078e3cff */
[----:B------:R-:W-:Y:S02]  /*3910*/  LOP3.LUT R72, R58, 0xf0f0f0f, RZ, 0xc0, !PT ;  /* 0x0f0f0f0f3a487812 */ /* 0x000fe400078ec0ff */
        /* <DEDUP_REMOVED lines=8> */
[----:B------:R-:W-:Y:S02]  /*39a0*/  LOP3.LUT R75, R75, R60, RZ, 0xfc, !PT ;  /* 0x0000003c4b4b7212 */ /* 0x000fe400078efcff */
[----:B------:R-:W-:Y:S02]  /*39b0*/  PRMT R73, R76, 0xba98, RZ ;  /* 0x0000ba984c497816 */ /* 0x000fe400000000ff */
[----:B------:R-:W-:Y:S02]  /*39c0*/  LOP3.LUT R60, R81, 0xf0f0f0f, RZ, 0xc0, !PT ;  /* 0x0f0f0f0f513c7812 */ /* 0x000fe400078ec0ff */
[----:B------:R-:W-:-:S02]  /*39d0*/  LOP3.LUT R79, R79, 0x8080808, R72, 0x60, !PT ;  /* 0x080808084f4f7812 */ /* 0x000fc400078e6048 */
[----:B------:R-:W-:Y:S01]  /*39e0*/  SHF.R.U32.HI R76, RZ, 0x4, R81 ;  /* 0x00000004ff4c7819 */ /* 0x000fe20000011651 */
[----:B------:R0:W-:Y:S01]  /*39f0*/  STS [R119+0x10], R74 ;  /* 0x0000104a77007388 */ /* 0x0001e20000000800 */
[C---:B------:R-:W-:Y:S02]  /*3a00*/  LOP3.LUT R77, R52.reuse, 0x80808080, R77, 0x6, !PT ;  /* 0x80808080344d7812 */ /* 0x040fe400078e064d */
[----:B------:R-:W-:Y:S02]  /*3a10*/  LOP3.LUT R52, R52, 0x7f7f7f7f, R73, 0x60, !PT ;  /* 0x7f7f7f7f34347812 */ /* 0x000fe400078e6049 */
[----:B------:R-:W-:Y:S02]  /*3a20*/  PRMT R58, R79, 0xba98, RZ ;  /* 0x0000ba984f3a7816 */ /* 0x000fe400000000ff */
[----:B------:R-:W-:Y:S02]  /*3a30*/  PRMT R73, R72, 0xba98, RZ ;  /* 0x0000ba9848497816 */ /* 0x000fe400000000ff */
[----:B------:R-:W-:Y:S01]  /*3a40*/  LOP3.LUT R72, R76, 0xf0f0f0f, RZ, 0xc0, !PT ;  /* 0x0f0f0f0f4c487812 */ /* 0x000fe200078ec0ff */
[----:B0-----:R-:W-:Y:S01]  /*3a50*/  VIADD R74, R60, 0x78787878 ;  /* 0x787878783c4a7836 */ /* 0x001fe20000000000 */
[----:B------:R-:W-:-:S02]  /*3a60*/  LOP3.LUT R105, R58, 0x80808080, R105, 0x6, !PT ;  /* 0x808080803a697812 */ /* 0x000fc400078e0669 */
[----:B------:R-:W-:Y:S01]  /*3a70*/  LOP3.LUT R58, R58, 0x7f7f7f7f, R73, 0x60, !PT ;  /* 0x7f7f7f7f3a3a7812 */ /* 0x000fe200078e6049 */
[----:B------:R-:W-:Y:S01]  /*3a80*/  VIADD R73, R72, 0x78787878 ;  /* 0x7878787848497836 */ /* 0x000fe20000000000 */
[----:B------:R-:W-:Y:S01]  /*3a90*/  LOP3.LUT R81, R74, R81, RZ, 0x3c, !PT ;  /* 0x000000514a517212 */ /* 0x000fe200078e3cff */
[----:B------:R0:W-:Y:S03]  /*3aa0*/  STS [R118], R75 ;  /* 0x0000004b76007388 */ /* 0x0001e60000000800 */
[----:B------:R-:W-:Y:S01]  /*3ab0*/  LOP3.LUT R81, R81, 0x8080808, R60, 0x60, !PT ;  /* 0x0808080851517812 */ /* 0x000fe200078e603c */
[----:B------:R-:W-:Y:S01]  /*3ac0*/  IMAD R83, R88, 0x10000, R83 ;  /* 0x0001000058537824 */ /* 0x000fe200078e0253 */
[----:B------:R-:W-:Y:S02]  /*3ad0*/  PRMT R60, R60, 0xba98, RZ ;  /* 0x0000ba983c3c7816 */ /* 0x000fe400000000ff */
[----:B------:R-:W-:-:S02]  /*3ae0*/  PRMT R81, R81, 0xba98, RZ ;  /* 0x0000ba9851517816 */ /* 0x000fc400000000ff */
[----:B0-----:R-:W-:Y:S02]  /*3af0*/  LOP3.LUT R75, R73, R76, RZ, 0x3c, !PT ;  /* 0x0000004c494b7212 */ /* 0x001fe400078e3cff */
[----:B------:R-:W-:Y:S02]  /*3b00*/  LOP3.LUT R74, R81, 0x80808080, R74, 0x6, !PT ;  /* 0x80808080514a7812 */ /* 0x000fe400078e064a */
[----:B------:R-:W-:Y:S02]  /*3b10*/  LOP3.LUT R75, R75, 0x8080808, R72, 0x60, !PT ;  /* 0x080808084b4b7812 */ /* 0x000fe400078e6048 */
[----:B------:R-:W-:Y:S02]  /*3b20*/  LOP3.LUT R52, R77, R52, RZ, 0xfc, !PT ;  /* 0x000000344d347212 */ /* 0x000fe400078efcff */
[----:B------:R-:W-:Y:S02]  /*3b30*/  LOP3.LUT R81, R81, 0x7f7f7f7f, R60, 0x60, !PT ;  /* 0x7f7f7f7f51517812 */ /* 0x000fe400078e603c */
[----:B------:R-:W-:-:S02]  /*3b40*/  LOP3.LUT R76, R83, 0xf0f0f0f, RZ, 0xc0, !PT ;  /* 0x0f0f0f0f534c7812 */ /* 0x000fc400078ec0ff */
[----:B------:R-:W-:Y:S02]  /*3b50*/  PRMT R60, R75, 0xba98, RZ ;  /* 0x0000ba984b3c7816 */ /* 0x000fe400000000ff */
[----:B------:R-:W-:Y:S01]  /*3b60*/  PRMT R75, R72, 0xba98, RZ ;  /* 0x0000ba98484b7816 */ /* 0x000fe200000000ff */
[----:B------:R-:W-:Y:S01]  /*3b70*/  STS [R118+0x10], R103 ;  /* 0x0000106776007388 */ /* 0x000fe20000000800 */
[C---:B------:R-:W-:Y:S02]  /*3b80*/  LOP3.LUT R73, R60.reuse, 0x80808080, R73, 0x6, !PT ;  /* 0x808080803c497812 */ /* 0x040fe400078e0649 */
[----:B------:R-:W-:Y:S01]  /*3b90*/  LOP3.LUT R60, R60, 0x7f7f7f7f, R75, 0x60, !PT ;  /* 0x7f7f7f7f3c3c7812 */ /* 0x000fe200078e604b */
[----:B------:R0:W-:Y:S01]  /*3ba0*/  STS [R117], R52 ;  /* 0x0000003475007388 */ /* 0x0001e20000000800 */
[----:B------:R-:W-:Y:S02]  /*3bb0*/  SHF.R.U32.HI R72, RZ, 0x4, R83 ;  /* 0x00000004ff487819 */ /* 0x000fe40000011653 */
[----:B------:R-:W-:-:S02]  /*3bc0*/  LOP3.LUT R73, R73, R60, RZ, 0xfc, !PT ;  /* 0x0000003c49497212 */ /* 0x000fc400078efcff */
[----:B------:R-:W-:Y:S01]  /*3bd0*/  LOP3.LUT R60, R72, 0xf0f0f0f, RZ, 0xc0, !PT ;  /* 0x0f0f0f0f483c7812 */ /* 0x000fe200078ec0ff */
[----:B0-----:R-:W-:-:S03]  /*3be0*/  VIADD R52, R76, 0x78787878 ;  /* 0x787878784c347836 */ /* 0x001fc60000000000 */
[----:B------:R-:W-:Y:S01]  /*3bf0*/  IADD3 R75, PT, PT, R60, 0x78787878, RZ ;  /* 0x787878783c4b7810 */ /* 0x000fe20007ffe0ff */
[----:B------:R-:W-:Y:S01]  /*3c00*/  IMAD R87, R90, 0x10000, R87 ;  /* 0x000100005a577824 */ /* 0x000fe200078e0257 */
[----:B------:R-:W-:-:S04]  /*3c10*/  LOP3.LUT R83, R52, R83, RZ, 0x3c, !PT ;  /* 0x0000005334537212 */ /* 0x000fc800078e3cff */
[----:B------:R-:W-:Y:S02]  /*3c20*/  LOP3.LUT R83, R83, 0x8080808, R76, 0x60, !PT ;  /* 0x0808080853537812 */ /* 0x000fe400078e604c */
[----:B------:R-:W-:Y:S02]  /*3c30*/  LOP3.LUT R81, R74, R81, RZ, 0xfc, !PT ;  /* 0x000000514a517212 */ /* 0x000fe400078efcff */
[----:B------:R-:W-:Y:S02]  /*3c40*/  PRMT R83, R83, 0xba98, RZ ;  /* 0x0000ba9853537816 */ /* 0x000fe400000000ff */
[----:B------:R-:W-:Y:S02]  /*3c50*/  LOP3.LUT R74, R87, 0xf0f0f0f, RZ, 0xc0, !PT ;  /* 0x0f0f0f0f574a7812 */ /* 0x000fe400078ec0ff */
[----:B------:R-:W-:Y:S02]  /*3c60*/  LOP3.LUT R77, R75, R72, RZ, 0x3c, !PT ;  /* 0x000000484b4d7212 */ /* 0x000fe400078e3cff */
[----:B------:R-:W-:-:S02]  /*3c70*/  PRMT R76, R76, 0xba98, RZ ;  /* 0x0000ba984c4c7816 */ /* 0x000fc400000000ff */
[----:B------:R-:W-:Y:S01]  /*3c80*/  LOP3.LUT R58, R105, R58, RZ, 0xfc, !PT ;  /* 0x0000003a693a7212 */ /* 0x000fe200078efcff */
[----:B------:R-:W-:Y:S01]  /*3c90*/  VIADD R72, R74, 0x78787878 ;  /* 0x787878784a487836 */ /* 0x000fe20000000000 */
[----:B------:R-:W-:Y:S02]  /*3ca0*/  LOP3.LUT R52, R83, 0x80808080, R52, 0x6, !PT ;  /* 0x8080808053347812 */ /* 0x000fe400078e0634 */
[----:B------:R-:W-:Y:S02]  /*3cb0*/  LOP3.LUT R77, R77, 0x8080808, R60, 0x60, !PT ;  /* 0x080808084d4d7812 */ /* 0x000fe400078e603c */
[----:B------:R-:W-:Y:S01]  /*3cc0*/  LOP3.LUT R83, R83, 0x7f7f7f7f, R76, 0x60, !PT ;  /* 0x7f7f7f7f53537812 */ /* 0x000fe200078e604c */
[----:B------:R0:W-:Y:S01]  /*3cd0*/  STS [R117+0x10], R58 ;  /* 0x0000103a75007388 */ /* 0x0001e20000000800 */
[----:B------:R-:W-:Y:S02]  /*3ce0*/  SHF.R.U32.HI R76, RZ, 0x4, R87 ;  /* 0x00000004ff4c7819 */ /* 0x000fe40000011657 */
[----:B------:R-:W-:Y:S01]  /*3cf0*/  LOP3.LUT R87, R72, R87, RZ, 0x3c, !PT ;  /* 0x0000005748577212 */ /* 0x000fe200078e3cff */
[----:B------:R1:W-:Y:S01]  /*3d00*/  STS [R116+0x10], R73 ;  /* 0x0000104974007388 */ /* 0x0003e20000000800 */
[----:B0-----:R-:W-:-:S02]  /*3d10*/  PRMT R58, R77, 0xba98, RZ ;  /* 0x0000ba984d3a7816 */ /* 0x001fc400000000ff */
[----:B------:R-:W-:Y:S02]  /*3d20*/  PRMT R77, R60, 0xba98, RZ ;  /* 0x0000ba983c4d7816 */ /* 0x000fe400000000ff */
[----:B------:R-:W-:Y:S02]  /*3d30*/  LOP3.LUT R60, R76, 0xf0f0f0f, RZ, 0xc0, !PT ;  /* 0x0f0f0f0f4c3c7812 */ /* 0x000fe400078ec0ff */
[----:B------:R-:W-:Y:S02]  /*3d40*/  LOP3.LUT R87, R87, 0x8080808, R74, 0x60, !PT ;  /* 0x0808080857577812 */ /* 0x000fe400078e604a */
[----:B------:R-:W-:Y:S01]  /*3d50*/  LOP3.LUT R75, R58, 0x80808080, R75, 0x6, !PT ;  /* 0x808080803a4b7812 */ /* 0x000fe200078e064b */
[----:B-1----:R-:W-:Y:S01]  /*3d60*/  VIADD R73, R60, 0x78787878 ;  /* 0x787878783c497836 */ /* 0x002fe20000000000 */
[----:B------:R-:W-:Y:S02]  /*3d70*/  LOP3.LUT R58, R58, 0x7f7f7f7f, R77, 0x60, !PT ;  /* 0x7f7f7f7f3a3a7812 */ /* 0x000fe400078e604d */
        /* <DEDUP_REMOVED lines=10> */
[----:B------:R-:W-:Y:S02]  /*3e20*/  LOP3.LUT R74, R91, 0xf0f0f0f, RZ, 0xc0, !PT ;  /* 0x0f0f0f0f5b4a7812 */ /* 0x000fe400078ec0ff */
[----:B------:R-:W-:Y:S02]  /*3e30*/  PRMT R72, R75, 0xba98, RZ ;  /* 0x0000ba984b487816 */ /* 0x000fe400000000ff */
[----:B------:R-:W-:Y:S02]  /*3e40*/  PRMT R75, R60, 0xba98, RZ ;  /* 0x0000ba983c4b7816 */ /* 0x000fe400000000ff */
[----:B------:R-:W-:Y:S01]  /*3e50*/  LOP3.LUT R77, R76, 0xf0f0f0f, RZ, 0xc0, !PT ;  /* 0x0f0f0f0f4c4d7812 */ /* 0x000fe200078ec0ff */
[----:B------:R-:W-:Y:S01]  /*3e60*/  VIADD R60, R74, 0x78787878 ;  /* 0x787878784a3c7836 */ /* 0x000fe20000000000 */
[----:B------:R-:W-:-:S02]  /*3e70*/  LOP3.LUT R73, R72, 0x80808080, R73, 0x6, !PT ;  /* 0x8080808048497812 */ /* 0x000fc400078e0649 */
[----:B------:R-:W-:Y:S01]  /*3e80*/  LOP3.LUT R72, R72, 0x7f7f7f7f, R75, 0x60, !PT ;  /* 0x7f7f7f7f48487812 */ /* 0x000fe200078e604b */
[----:B------:R-:W-:Y:S01]  /*3e90*/  VIADD R75, R77, 0x78787878 ;  /* 0x787878784d4b7836 */ /* 0x000fe20000000000 */
[----:B------:R-:W-:Y:S01]  /*3ea0*/  LOP3.LUT R91, R60, R91, RZ, 0x3c, !PT ;  /* 0x0000005b3c5b7212 */ /* 0x000fe200078e3cff */
[----:B------:R-:W-:Y:S01]  /*3eb0*/  IMAD R93, R94, 0x10000, R93 ;  /* 0x000100005e5d7824 */ /* 0x000fe200078e025d */
[----:B------:R-:W-:Y:S02]  /*3ec0*/  LOP3.LUT R52, R52, R83, RZ, 0xfc, !PT ;  /* 0x0000005334347212 */ /* 0x000fe400078efcff */
[----:B------:R-:W-:Y:S02]  /*3ed0*/  LOP3.LUT R76, R75, R76, RZ, 0x3c, !PT ;  /* 0x0000004c4b4c7212 */ /* 0x000fe400078e3cff */
[----:B------:R-:W-:Y:S01]  /*3ee0*/  LOP3.LUT R91, R91, 0x8080808, R74, 0x60, !PT ;  /* 0x080808085b5b7812 */ /* 0x000fe200078e604a */
[----:B------:R-:W-:Y:S01]  /*3ef0*/  STS [R116], R81 ;  /* 0x0000005174007388 */ /* 0x000fe20000000800 */
[----:B------:R-:W-:-:S02]  /*3f00*/  LOP3.LUT R76, R76, 0x8080808, R77, 0x60, !PT ;  /* 0x080808084c4c7812 */ /* 0x000fc400078e604d */
[----:B------:R-:W-:Y:S01]  /*3f10*/  PRMT R91, R91, 0xba98, RZ ;  /* 0x0000ba985b5b7816 */ /* 0x000fe200000000ff */
[----:B------:R0:W-:Y:S01]  /*3f20*/  STS [R115], R52 ;  /* 0x0000003473007388 */ /* 0x0001e20000000800 */
[----:B------:R-:W-:Y:S02]  /*3f30*/  LOP3.LUT R73, R73, R72, RZ, 0xfc, !PT ;  /* 0x0000004849497212 */ /* 0x000fe400078efcff */
[----:B------:R-:W-:Y:S02]  /*3f40*/  PRMT R74, R74, 0xba98, RZ ;  /* 0x0000ba984a4a7816 */ /* 0x000fe400000000ff */
[----:B------:R-:W-:Y:S02]  /*3f50*/  PRMT R76, R76, 0xba98, RZ ;  /* 0x0000ba984c4c7816 */ /* 0x000fe400000000ff */
[----:B------:R-:W-:Y:S02]  /*3f60*/  PRMT R77, R77, 0xba98, RZ ;  /* 0x0000ba984d4d7816 */ /* 0x000fe400000000ff */
[----:B0-----:R-:W-:-:S02]  /*3f70*/  LOP3.LUT R52, R93, 0xf0f0f0f, RZ, 0xc0, !PT ;  /* 0x0f0f0f0f5d347812 */ /* 0x001fc400078ec0ff */
[----:B------:R-:W-:Y:S01]  /*3f80*/  SHF.R.U32.HI R72, RZ, 0x4, R93 ;  /* 0x00000004ff487819 */ /* 0x000fe2000001165d */
[----:B------:R0:W-:Y:S01]  /*3f90*/  STS [R115+0x10], R58 ;  /* 0x0000103a73007388 */ /* 0x0001e20000000800 */
[C---:B------:R-:W-:Y:S02]  /*3fa0*/  LOP3.LUT R60, R91.reuse, 0x80808080, R60, 0x6, !PT ;  /* 0x808080805b3c7812 */ /* 0x040fe400078e063c */
[----:B------:R-:W-:Y:S02]  /*3fb0*/  LOP3.LUT R91, R91, 0x7f7f7f7f, R74, 0x60, !PT ;  /* 0x7f7f7f7f5b5b7812 */ /* 0x000fe400078e604a */
[C---:B------:R-:W-:Y:S02]  /*3fc0*/  LOP3.LUT R75, R76.reuse, 0x80808080, R75, 0x6, !PT ;  /* 0x808080804c4b7812 */ /* 0x040fe400078e064b */
[----:B------:R-:W-:Y:S02]  /*3fd0*/  LOP3.LUT R76, R76, 0x7f7f7f7f, R77, 0x60, !PT ;  /* 0x7f7f7f7f4c4c7812 */ /* 0x000fe400078e604d */
[----:B------:R-:W-:Y:S01]  /*3fe0*/  LOP3.LUT R74, R72, 0xf0f0f0f, RZ, 0xc0, !PT ;  /* 0x0f0f0f0f484a7812 */ /* 0x000fe200078ec0ff */
[----:B0-----:R-:W-:Y:S01]  /*3ff0*/  VIADD R58, R52, 0x78787878 ;  /* 0x78787878343a7836 */ /* 0x001fe20000000000 */
[----:B------:R-:W-:-:S03]  /*4000*/  LOP3.LUT R76, R75, R76, RZ, 0xfc, !PT ;  /* 0x0000004c4b4c7212 */ /* 0x000fc600078efcff */
        /* <DEDUP_REMOVED lines=8> */
[----:B------:R-:W-:-:S02]  /*4090*/  LOP3.LUT R60, R60, R91, RZ, 0xfc, !PT ;  /* 0x0000005b3c3c7212 */ /* 0x000fc400078efcff */
[----:B------:R-:W-:Y:S02]  /*40a0*/  LOP3.LUT R72, R95, 0xf0f0f0f, RZ, 0xc0, !PT ;  /* 0x0f0f0f0f5f487812 */ /* 0x000fe400078ec0ff */
[C---:B------:R-:W-:Y:S01]  /*40b0*/  LOP3.LUT R58, R93.reuse, 0x80808080, R58, 0x6, !PT ;  /* 0x808080805d3a7812 */ /* 0x040fe200078e063a */
[----:B------:R0:W-:Y:S01]  /*40c0*/  STS [R114+0x10], R73 ;  /* 0x0000104972007388 */ /* 0x0001e20000000800 */
[----:B------:R-:W-:Y:S02]  /*40d0*/  LOP3.LUT R93, R93, 0x7f7f7f7f, R52, 0x60, !PT ;  /* 0x7f7f7f7f5d5d7812 */ /* 0x000fe400078e6034 */
[----:B------:R-:W-:Y:S01]  /*40e0*/  PRMT R52, R77, 0xba98, RZ ;  /* 0x0000ba984d347816 */ /* 0x000fe200000000ff */
[----:B------:R-:W-:Y:S04]  /*40f0*/  STS [R114], R87 ;  /* 0x0000005772007388 */ /* 0x000fe80000000800 */
[----:B------:R1:W-:Y:S01]  /*4100*/  STS [R113], R60 ;  /* 0x0000003c71007388 */ /* 0x0003e20000000800 */
[----:B0-----:R-:W-:-:S02]  /*4110*/  PRMT R73, R74, 0xba98, RZ ;  /* 0x0000ba984a497816 */ /* 0x001fc400000000ff */
[----:B------:R-:W-:Y:S02]  /*4120*/  SHF.R.U32.HI R74, RZ, 0x4, R95 ;  /* 0x00000004ff4a7819 */ /* 0x000fe4000001165f */
[C---:B------:R-:W-:Y:S02]  /*4130*/  LOP3.LUT R75, R52.reuse, 0x80808080, R75, 0x6, !PT ;  /* 0x80808080344b7812 */ /* 0x040fe400078e064b */
[----:B------:R-:W-:Y:S01]  /*4140*/  LOP3.LUT R52, R52, 0x7f7f7f7f, R73, 0x60, !PT ;  /* 0x7f7f7f7f34347812 */ /* 0x000fe200078e6049 */
[----:B-1----:R-:W-:Y:S01]  /*4150*/  VIADD R60, R72, 0x78787878 ;  /* 0x78787878483c7836 */ /* 0x002fe20000000000 */
[----:B------:R-:W-:Y:S01]  /*4160*/  LOP3.LUT R73, R74, 0xf0f0f0f, RZ, 0xc0, !PT ;  /* 0x0f0f0f0f4a497812 */ /* 0x000fe200078ec0ff */
[----:B------:R-:W-:-:S03]  /*4170*/  IMAD R70, R71, 0x10000, R70 ;  /* 0x0001000047467824 */ /* 0x000fc600078e0246 */
[----:B------:R-:W-:Y:S02]  /*4180*/  LOP3.LUT R95, R60, R95, RZ, 0x3c, !PT ;  /* 0x0000005f3c5f7212 */ /* 0x000fe400078e3cff */
[----:B------:R-:W-:Y:S02]  /*4190*/  IADD3 R77, PT, PT, R73, 0x78787878, RZ ;  /* 0x78787878494d7810 */ /* 0x000fe40007ffe0ff */
[----:B------:R-:W-:Y:S02]  /*41a0*/  LOP3.LUT R95, R95, 0x8080808, R72, 0x60, !PT ;  /* 0x080808085f5f7812 */ /* 0x000fe400078e6048 */
[----:B------:R-:W-:Y:S02]  /*41b0*/  LOP3.LUT R75, R75, R52, RZ, 0xfc, !PT ;  /* 0x000000344b4b7212 */ /* 0x000fe400078efcff */
[----:B------:R-:W-:Y:S02]  /*41c0*/  LOP3.LUT R74, R77, R74, RZ, 0x3c, !PT ;  /* 0x0000004a4d4a7212 */ /* 0x000fe400078e3cff */
[----:B------:R-:W-:-:S02]  /*41d0*/  LOP3.LUT R52, R70, 0xf0f0f0f, RZ, 0xc0, !PT ;  /* 0x0f0f0f0f46347812 */ /* 0x000fc400078ec0ff */
[----:B------:R-:W-:Y:S02]  /*41e0*/  PRMT R95, R95, 0xba98, RZ ;  /* 0x0000ba985f5f7816 */ /* 0x000fe400000000ff */
[----:B------:R-:W-:Y:S02]  /*41f0*/  LOP3.LUT R93, R58, R93, RZ, 0xfc, !PT ;  /* 0x0000005d3a5d7212 */ /* 0x000fe400078efcff */
[----:B------:R-:W-:Y:S02]  /*4200*/  PRMT R72, R72, 0xba98, RZ ;  /* 0x0000ba9848487816 */ /* 0x000fe400000000ff */
[----:B------:R-:W-:Y:S02]  /*4210*/  LOP3.LUT R74, R74, 0x8080808, R73, 0x60, !PT ;  /* 0x080808084a4a7812 */ /* 0x000fe400078e6049 */
[----:B------:R-:W-:Y:S01]  /*4220*/  SHF.R.U32.HI R58, RZ, 0x4, R70 ;  /* 0x00000004ff3a7819 */ /* 0x000fe20000011646 */
[----:B------:R-:W-:Y:S01]  /*4230*/  VIADD R71, R52, 0x78787878 ;  /* 0x7878787834477836 */ /* 0x000fe20000000000 */
[----:B------:R-:W-:-:S02]  /*4240*/  LOP3.LUT R60, R95, 0x80808080, R60, 0x6, !PT ;  /* 0x808080805f3c7812 */ /* 0x000fc400078e063c */
[----:B------:R-:W-:Y:S02]  /*4250*/  LOP3.LUT R95, R95, 0x7f7f7f7f, R72, 0x60, !PT ;  /* 0x7f7f7f7f5f5f7812 */ /* 0x000fe400078e6048 */
[----:B------:R-:W-:Y:S02]  /*4260*/  PRMT R74, R74, 0xba98, RZ ;  /* 0x0000ba984a4a7816 */ /* 0x000fe400000000ff */
[----:B------:R-:W-:Y:S02]  /*4270*/  LOP3.LUT R72, R58, 0xf0f0f0f, RZ, 0xc0, !PT ;  /* 0x0f0f0f0f3a487812 */ /* 0x000fe400078ec0ff */
[----:B------:R-:W-:Y:S02]  /*4280*/  PRMT R73, R73, 0xba98, RZ ;  /* 0x0000ba9849497816 */ /* 0x000fe400000000ff */
[----:B------:R-:W-:Y:S01]  /*4290*/  LOP3.LUT R79, R71, R70, RZ, 0x3c, !PT ;  /* 0x00000046474f7212 */ /* 0x000fe200078e3cff */
[----:B------:R-:W-:Y:S01]  /*42a0*/  VIADD R81, R72, 0x78787878 ;  /* 0x7878787848517836 */ /* 0x000fe20000000000 */
[----:B------:R-:W-:-:S02]  /*42b0*/  LOP3.LUT R77, R74, 0x80808080, R77, 0x6, !PT ;  /* 0x808080804a4d7812 */ /* 0x000fc400078e064d */
[----:B------:R-:W-:Y:S02]  /*42c0*/  LOP3.LUT R74, R74, 0x7f7f7f7f, R73, 0x60, !PT ;  /* 0x7f7f7f7f4a4a7812 */ /* 0x000fe400078e6049 */
[----:B------:R-:W-:Y:S01]  /*42d0*/  LOP3.LUT R79, R79, 0x8080808, R52, 0x60, !PT ;  /* 0x080808084f4f7812 */ /* 0x000fe200078e6034 */
[----:B------:R-:W-:Y:S01]  /*42e0*/  IMAD R66, R67, 0x10000, R66 ;  /* 0x0001000043427824 */ /* 0x000fe200078e0242 */
[----:B------:R-:W-:Y:S02]  /*42f0*/  LOP3.LUT R74, R77, R74, RZ, 0xfc, !PT ;  /* 0x0000004a4d4a7212 */ /* 0x000fe400078efcff */
[----:B------:R-:W-:Y:S02]  /*4300*/  LOP3.LUT R77, R81, R58, RZ, 0x3c, !PT ;  /* 0x0000003a514d7212 */ /* 0x000fe400078e3cff */
[----:B------:R-:W-:Y:S02]  /*4310*/  LOP3.LUT R60, R60, R95, RZ, 0xfc, !PT ;  /* 0x0000005f3c3c7212 */ /* 0x000fe400078efcff */
[----:B------:R-:W-:-:S02]  /*4320*/  PRMT R58, R79, 0xba98, RZ ;  /* 0x0000ba984f3a7816 */ /* 0x000fc400000000ff */
[----:B------:R-:W-:Y:S01]  /*4330*/  PRMT R73, R52, 0xba98, RZ ;  /* 0x0000ba9834497816 */ /* 0x000fe200000000ff */
[----:B------:R-:W-:Y:S01]  /*4340*/  STS [R113+0x10], R76 ;  /* 0x0000104c71007388 */ /* 0x000fe20000000800 */
[----:B------:R-:W-:Y:S02]  /*4350*/  LOP3.LUT R77, R77, 0x8080808, R72, 0x60, !PT ;  /* 0x080808084d4d7812 */ /* 0x000fe400078e6048 */
[----:B------:R-:W-:Y:S01]  /*4360*/  LOP3.LUT R71, R58, 0x80808080, R71, 0x6, !PT ;  /* 0x808080803a477812 */ /* 0x000fe200078e0647 */
[----:B------:R-:W-:Y:S01]  /*4370*/  STS [R112], R93 ;  /* 0x0000005d70007388 */ /* 0x000fe20000000800 */
[----:B------:R-:W-:Y:S02]  /*4380*/  LOP3.LUT R70, R66, 0xf0f0f0f, RZ, 0xc0, !PT ;  /* 0x0f0f0f0f42467812 */ /* 0x000fe400078ec0ff */
[----:B------:R-:W-:Y:S01]  /*4390*/  LOP3.LUT R58, R58, 0x7f7f7f7f, R73, 0x60, !PT ;  /* 0x7f7f7f7f3a3a7812 */ /* 0x000fe200078e6049 */
[----:B------:R-:W-:Y:S01]  /*43a0*/  STS [R112+0x10], R75 ;  /* 0x0000104b70007388 */ /* 0x000fe20000000800 */
[----:B------:R-:W-:-:S03]  /*43b0*/  PRMT R52, R77, 0xba98, RZ ;  /* 0x0000ba984d347816 */ /* 0x000fc600000000ff */
[----:B------:R0:W-:Y:S01]  /*43c0*/  STS [R111], R60 ;  /* 0x0000003c6f007388 */ /* 0x0001e20000000800 */
[----:B------:R-:W-:Y:S01]  /*43d0*/  PRMT R67, R72, 0xba98, RZ ;  /* 0x0000ba9848437816 */ /* 0x000fe200000000ff */
[----:B------:R-:W-:Y:S01]  /*43e0*/  VIADD R73, R70, 0x78787878 ;  /* 0x7878787846497836 */ /* 0x000fe20000000000 */
[----:B------:R-:W-:Y:S02]  /*43f0*/  LOP3.LUT R71, R71, R58, RZ, 0xfc, !PT ;  /* 0x0000003a47477212 */ /* 0x000fe400078efcff */
[----:B0-----:R-:W-:Y:S02]  /*4400*/  SHF.R.U32.HI R60, RZ, 0x4, R66 ;  /* 0x00000004ff3c7819 */ /* 0x001fe40000011642 */
[----:B------:R-:W-:Y:S02]  /*4410*/  LOP3.LUT R81, R52, 0x80808080, R81, 0x6, !PT ;  /* 0x8080808034517812 */ /* 0x000fe400078e0651 */
[----:B------:R-:W-:Y:S02]  /*4420*/  LOP3.LUT R58, R60, 0xf0f0f0f, RZ, 0xc0, !PT ;  /* 0x0f0f0f0f3c3a7812 */ /* 0x000fe400078ec0ff */
[----:B------:R-:W-:-:S02]  /*4430*/  LOP3.LUT R52, R52, 0x7f7f7f7f, R67, 0x60, !PT ;  /* 0x7f7f7f7f34347812 */ /* 0x000fc400078e6043 */
[----:B------:R-:W-:Y:S01]  /*4440*/  LOP3.LUT R67, R73, R66, RZ, 0x3c, !PT ;  /* 0x0000004249437212 */ /* 0x000fe200078e3cff */
[----:B------:R-:W-:Y:S02]  /*4450*/  VIADD R75, R58, 0x78787878 ;  /* 0x787878783a4b7836 */ /* 0x000fe40000000000 */
[----:B--2---:R-:W-:Y:S01]  /*4460*/  IMAD R68, R69, 0x10000, R68 ;  /* 0x0001000045447824 */ /* 0x004fe200078e0244 */
[----:B------:R-:W-:Y:S02]  /*4470*/  LOP3.LUT R67, R67, 0x8080808, R70, 0x60, !PT ;  /* 0x0808080843437812 */ /* 0x000fe400078e6046 */
[----:B------:R-:W-:Y:S02]  /*4480*/  LOP3.LUT R77, R75, R60, RZ, 0x3c, !PT ;  /* 0x0000003c4b4d7212 */ /* 0x000fe400078e3cff */
[----:B------:R-:W-:Y:S02]  /*4490*/  LOP3.LUT R81, R81, R52, RZ, 0xfc, !PT ;  /* 0x0000003451517212 */ /* 0x000fe400078efcff */
[----:B------:R-:W-:-:S02]  /*44a0*/  PRMT R52, R67, 0xba98, RZ ;  /* 0x0000ba9843347816 */ /* 0x000fc400000000ff */
[----:B------:R-:W-:Y:S02]  /*44b0*/  PRMT R67, R70, 0xba98, RZ ;  /* 0x0000ba9846437816 */ /* 0x000fe400000000ff */
[----:B------:R-:W-:Y:S02]  /*44c0*/  LOP3.LUT R77, R77, 0x8080808, R58, 0x60, !PT ;  /* 0x080808084d4d7812 */ /* 0x000fe400078e603a */
[----:B------:R-:W-:Y:S02]  /*44d0*/  SHF.R.U32.HI R70, RZ, 0x4, R68 ;  /* 0x00000004ff467819 */ /* 0x000fe40000011644 */
[----:B------:R-:W-:Y:S01]  /*44e0*/  LOP3.LUT R66, R68, 0xf0f0f0f, RZ, 0xc0, !PT ;  /* 0x0f0f0f0f44427812 */ /* 0x000fe200078ec0ff */
[----:B------:R-:W-:Y:S01]  /*44f0*/  STS [R111+0x10], R74 ;  /* 0x0000104a6f007388 */ /* 0x000fe20000000800 */
[C---:B------:R-:W-:Y:S02]  /*4500*/  LOP3.LUT R73, R52.reuse, 0x80808080, R73, 0x6, !PT ;  /* 0x8080808034497812 */ /* 0x040fe400078e0649 */
[----:B------:R-:W-:Y:S01]  /*4510*/  LOP3.LUT R52, R52, 0x7f7f7f7f, R67, 0x60, !PT ;  /* 0x7f7f7f7f34347812 */ /* 0x000fe200078e6043 */
[----:B------:R0:W-:Y:S01]  /*4520*/  STS [R110], R71 ;  /* 0x000000476e007388 */ /* 0x0001e20000000800 */
[----:B------:R-:W-:Y:S01]  /*4530*/  PRMT R60, R77, 0xba98, RZ ;  /* 0x0000ba984d3c7816 */ /* 0x000fe200000000ff */
[----:B------:R-:W-:Y:S01]  /*4540*/  VIADD R69, R66, 0x78787878 ;  /* 0x7878787842457836 */ /* 0x000fe20000000000 */
[----:B------:R-:W-:-:S02]  /*4550*/  PRMT R67, R58, 0xba98, RZ ;  /* 0x0000ba983a437816 */ /* 0x000fc400000000ff */
[----:B------:R-:W-:Y:S02]  /*4560*/  LOP3.LUT R75, R60, 0x80808080, R75, 0x6, !PT ;  /* 0x808080803c4b7812 */ /* 0x000fe400078e064b */
[----:B0-----:R-:W-:Y:S02]  /*4570*/  LOP3.LUT R71, R70, 0xf0f0f0f, RZ, 0xc0, !PT ;  /* 0x0f0f0f0f46477812 */ /* 0x001fe400078ec0ff */
[----:B------:R-:W-:Y:S02]  /*4580*/  LOP3.LUT R60, R60, 0x7f7f7f7f, R67, 0x60, !PT ;  /* 0x7f7f7f7f3c3c7812 */ /* 0x000fe400078e6043 */
[----:B------:R-:W-:Y:S01]  /*4590*/  LOP3.LUT R67, R69, R68, RZ, 0x3c, !PT ;  /* 0x0000004445437212 */ /* 0x000fe200078e3cff */
[----:B------:R-:W-:Y:S02]  /*45a0*/  VIADD R77, R71, 0x78787878 ;  /* 0x78787878474d7836 */ /* 0x000fe40000000000 */
[----:B------:R-:W-:Y:S01]  /*45b0*/  IMAD R80, R97, 0x10000, R80 ;  /* 0x0001000061507824 */ /* 0x000fe200078e0250 */
[----:B------:R-:W-:-:S02]  /*45c0*/  LOP3.LUT R67, R67, 0x8080808, R66, 0x60, !PT ;  /* 0x0808080843437812 */ /* 0x000fc400078e6042 */
[----:B------:R-:W-:Y:S02]  /*45d0*/  LOP3.LUT R70, R77, R70, RZ, 0x3c, !PT ;  /* 0x000000464d467212 */ /* 0x000fe400078e3cff */
[----:B------:R-:W-:Y:S02]  /*45e0*/  PRMT R58, R67, 0xba98, RZ ;  /* 0x0000ba98433a7816 */ /* 0x000fe400000000ff */
[----:B------:R-:W-:Y:S02]  /*45f0*/  LOP3.LUT R70, R70, 0x8080808, R71, 0x60, !PT ;  /* 0x0808080846467812 */ /* 0x000fe400078e6047 */
[----:B------:R-:W-:Y:S02]  /*4600*/  PRMT R67, R66, 0xba98, RZ ;  /* 0x0000ba9842437816 */ /* 0x000fe400000000ff */
[----:B------:R-:W-:Y:S02]  /*4610*/  LOP3.LUT R68, R80, 0xf0f0f0f, RZ, 0xc0, !PT ;  /* 0x0f0f0f0f50447812 */ /* 0x000fe400078ec0ff */
[----:B------:R-:W-:-:S02]  /*4620*/  PRMT R70, R70, 0xba98, RZ ;  /* 0x0000ba9846467816 */ /* 0x000fc400000000ff */
[C---:B------:R-:W-:Y:S02]  /*4630*/  LOP3.LUT R69, R58.reuse, 0x80808080, R69, 0x6, !PT ;  /* 0x808080803a457812 */ /* 0x040fe400078e0645 */
[----:B------:R-:W-:Y:S02]  /*4640*/  PRMT R71, R71, 0xba98, RZ ;  /* 0x0000ba9847477816 */ /* 0x000fe400000000ff */
[----:B------:R-:W-:Y:S02]  /*4650*/  LOP3.LUT R58, R58, 0x7f7f7f7f, R67, 0x60, !PT ;  /* 0x7f7f7f7f3a3a7812 */ /* 0x000fe400078e6043 */
[----:B------:R-:W-:Y:S02]  /*4660*/  IADD3 R67, PT, PT, R68, 0x78787878, RZ ;  /* 0x7878787844437810 */ /* 0x000fe40007ffe0ff */
[C---:B------:R-:W-:Y:S02]  /*4670*/  LOP3.LUT R77, R70.reuse, 0x80808080, R77, 0x6, !PT ;  /* 0x80808080464d7812 */ /* 0x040fe400078e064d */
[----:B------:R-:W-:-:S02]  /*4680*/  LOP3.LUT R70, R70, 0x7f7f7f7f, R71, 0x60, !PT ;  /* 0x7f7f7f7f46467812 */ /* 0x000fc400078e6047 */
[----:B------:R-:W-:Y:S02]  /*4690*/  LOP3.LUT R71, R67, R80, RZ, 0x3c, !PT ;  /* 0x0000005043477212 */ /* 0x000fe400078e3cff */
[----:B------:R-:W-:Y:S01]  /*46a0*/  LOP3.LUT R52, R73, R52, RZ, 0xfc, !PT ;  /* 0x0000003449347212 */ /* 0x000fe200078efcff */
[----:B---3--:R-:W-:Y:S01]  /*46b0*/  IMAD R101, R102, 0x10000, R101 ;  /* 0x0001000066657824 */ /* 0x008fe200078e0265 */
[----:B------:R-:W-:Y:S01]  /*46c0*/  LOP3.LUT R71, R71, 0x8080808, R68, 0x60, !PT ;  /* 0x0808080847477812 */ /* 0x000fe200078e6044 */
[----:B------:R-:W-:Y:S01]  /*46d0*/  STS [R110+0x10], R81 ;  /* 0x000010516e007388 */ /* 0x000fe20000000800 */
[----:B------:R-:W-:-:S03]  /*46e0*/  LOP3.LUT R77, R77, R70, RZ, 0xfc, !PT ;  /* 0x000000464d4d7212 */ /* 0x000fc600078efcff */
[----:B------:R0:W-:Y:S01]  /*46f0*/  STS [R109], R52 ;  /* 0x000000346d007388 */ /* 0x0001e20000000800 */
[----:B------:R-:W-:Y:S02]  /*4700*/  SHF.R.U32.HI R80, RZ, 0x4, R80 ;  /* 0x00000004ff507819 */ /* 0x000fe40000011650 */
[----:B------:R-:W-:Y:S02]  /*4710*/  SHF.R.U32.HI R70, RZ, 0x4, R101 ;  /* 0x00000004ff467819 */ /* 0x000fe40000011665 */
[----:B------:R-:W-:Y:S02]  /*4720*/  LOP3.LUT R69, R69, R58, RZ, 0xfc, !PT ;  /* 0x0000003a45457212 */ /* 0x000fe400078efcff */
[----:B0-----:R-:W-:Y:S02]  /*4730*/  PRMT R52, R71, 0xba98, RZ ;  /* 0x0000ba9847347816 */ /* 0x001fe400000000ff */
[----:B------:R-:W-:Y:S02]  /*4740*/  PRMT R71, R68, 0xba98, RZ ;  /* 0x0000ba9844477816 */ /* 0x000fe400000000ff */
[----:B------:R-:W-:-:S02]  /*4750*/  LOP3.LUT R67, R52, 0x80808080, R67, 0x6, !PT ;  /* 0x8080808034437812 */ /* 0x000fc400078e0643 */
[----:B------:R-:W-:Y:S02]  /*4760*/  LOP3.LUT R58, R80, 0xf0f0f0f, RZ, 0xc0, !PT ;  /* 0x0f0f0f0f503a7812 */ /* 0x000fe400078ec0ff */
[----:B------:R-:W-:Y:S02]  /*4770*/  LOP3.LUT R52, R52, 0x7f7f7f7f, R71, 0x60, !PT ;  /* 0x7f7f7f7f34347812 */ /* 0x000fe400078e6047 */
[----:B------:R-:W-:Y:S02]  /*4780*/  LOP3.LUT R66, R101, 0xf0f0f0f, RZ, 0xc0, !PT ;  /* 0x0f0f0f0f65427812 */ /* 0x000fe400078ec0ff */
[----:B------:R-:W-:Y:S02]  /*4790*/  LOP3.LUT R71, R70, 0xf0f0f0f, RZ, 0xc0, !PT ;  /* 0x0f0f0f0f46477812 */ /* 0x000fe400078ec0ff */
[----:B------:R-:W-:Y:S01]  /*47a0*/  LOP3.LUT R60, R75, R60, RZ, 0xfc, !PT ;  /* 0x0000003c4b3c7212 */ /* 0x000fe200078efcff */
[----:B------:R-:W-:Y:S02]  /*47b0*/  VIADD R73, R58, 0x78787878 ;  /* 0x787878783a497836 */ /* 0x000fe40000000000 */
[----:B------:R-:W-:-:S02]  /*47c0*/  VIADD R68, R66, 0x78787878 ;  /* 0x7878787842447836 */ /* 0x000fc40000000000 */
[----:B------:R-:W-:Y:S01]  /*47d0*/  VIADD R75, R71, 0x78787878 ;  /* 0x78787878474b7836 */ /* 0x000fe20000000000 */
[----:B------:R-:W-:Y:S02]  /*47e0*/  STS [R109+0x10], R60 ;  /* 0x0000103c6d007388 */ /* 0x000fe40000000800 */
[----:B------:R-:W-:Y:S02]  /*47f0*/  LOP3.LUT R101, R68, R101, RZ, 0x3c, !PT ;  /* 0x0000006544657212 */ /* 0x000fe400078e3cff */
[----:B------:R0:W-:Y:S01]  /*4800*/  STS [R108], R69 ;  /* 0x000000456c007388 */ /* 0x0001e20000000800 */
[----:B------:R-:W-:Y:S02]  /*4810*/  LOP3.LUT R70, R75, R70, RZ, 0x3c, !PT ;  /* 0x000000464b467212 */ /* 0x000fe400078e3cff */
[----:B------:R-:W-:Y:S02]  /*4820*/  LOP3.LUT R101, R101, 0x8080808, R66, 0x60, !PT ;  /* 0x0808080865657812 */ /* 0x000fe400078e6042 */
[----:B------:R-:W-:-:S02]  /*4830*/  LOP3.LUT R70, R70, 0x8080808, R71, 0x60, !PT ;  /* 0x0808080846467812 */ /* 0x000fc400078e6047 */
[----:B0-----:R-:W-:-:S04]  /*4840*/  LOP3.LUT R69, R73, R80, RZ, 0x3c, !PT ;  /* 0x0000005049457212 */ /* 0x001fc800078e3cff */
[----:B------:R-:W-:Y:S02]  /*4850*/  LOP3.LUT R69, R69, 0x8080808, R58, 0x60, !PT ;  /* 0x0808080845457812 */ /* 0x000fe400078e603a */
[----:B------:R-:W-:Y:S02]  /*4860*/  LOP3.LUT R52, R67, R52, RZ, 0xfc, !PT ;  /* 0x0000003443347212 */ /* 0x000fe400078efcff */
[----:B------:R-:W-:Y:S02]  /*4870*/  PRMT R60, R69, 0xba98, RZ ;  /* 0x0000ba98453c7816 */ /* 0x000fe400000000ff */
[----:B------:R-:W-:Y:S02]  /*4880*/  PRMT R67, R58, 0xba98, RZ ;  /* 0x0000ba983a437816 */ /* 0x000fe400000000ff */
[----:B------:R-:W-:Y:S02]  /*4890*/  PRMT R101, R101, 0xba98, RZ ;  /* 0x0000ba9865657816 */ /* 0x000fe400000000ff */
[----:B------:R-:W-:-:S02]  /*48a0*/  PRMT R70, R70, 0xba98, RZ ;  /* 0x0000ba9846467816 */ /* 0x000fc400000000ff */
[----:B------:R-:W-:Y:S02]  /*48b0*/  PRMT R66, R66, 0xba98, RZ ;  /* 0x0000ba9842427816 */ /* 0x000fe400000000ff */
[----:B------:R-:W-:Y:S02]  /*48c0*/  PRMT R71, R71, 0xba98, RZ ;  /* 0x0000ba9847477816 */ /* 0x000fe400000000ff */
[C---:B------:R-:W-:Y:S02]  /*48d0*/  LOP3.LUT R73, R60.reuse, 0x80808080, R73, 0x6, !PT ;  /* 0x808080803c497812 */ /* 0x040fe400078e0649 */
[----:B------:R-:W-:Y:S02]  /*48e0*/  LOP3.LUT R60, R60, 0x7f7f7f7f, R67, 0x60, !PT ;  /* 0x7f7f7f7f3c3c7812 */ /* 0x000fe400078e6043 */
[----:B------:R-:W-:Y:S02]  /*48f0*/  LOP3.LUT R68, R101, 0x80808080, R68, 0x6, !PT ;  /* 0x8080808065447812 */ /* 0x000fe400078e0644 */
[----:B------:R-:W-:-:S02]  /*4900*/  LOP3.LUT R75, R70, 0x80808080, R75, 0x6, !PT ;  /* 0x80808080464b7812 */ /* 0x000fc400078e064b */
[----:B------:R-:W-:Y:S02]  /*4910*/  LOP3.LUT R101, R101, 0x7f7f7f7f, R66, 0x60, !PT ;  /* 0x7f7f7f7f65657812 */ /* 0x000fe400078e6042 */
[----:B------:R-:W-:Y:S02]  /*4920*/  LOP3.LUT R70, R70, 0x7f7f7f7f, R71, 0x60, !PT ;  /* 0x7f7f7f7f46467812 */ /* 0x000fe400078e6047 */
[----:B------:R-:W-:Y:S01]  /*4930*/  LOP3.LUT R60, R73, R60, RZ, 0xfc, !PT ;  /* 0x0000003c493c7212 */ /* 0x000fe200078efcff */
[----:B----4-:R-:W-:Y:S01]  /*4940*/  HADD2.F32 R67, -RZ, R64.H0_H0 ;  /* 0x20000040ff437230 */ /* 0x010fe20000004100 */
        /* <DEDUP_REMOVED lines=20> */
[----:B------:R-:W-:Y:S01]  /*4a90*/  STS [R2+0x18c0], R59 ;  /* 0x0018c03b02007388 */ /* 0x000fe20000000800 */
[----:B------:R-:W-:Y:S01]  /*4aa0*/  BAR.SYNC.DEFER_BLOCKING 0x0 ;  /* 0x0000000000007b1d */ /* 0x000fe20000010000 */
[----:B------:R-:W-:-:S02]  /*4ab0*/  MOV R100, R174 ;  /* 0x000000ae00647202 */ /* 0x000fc40000000f00 */
[C---:B------:R-:W-:Y:S02]  /*4ac0*/  IADD3 R56, P6, PT, R194.reuse, 0x3040, RZ ;  /* 0x00003040c2387810 */ /* 0x040fe40007fde0ff */
[C---:B------:R-:W-:Y:S02]  /*4ad0*/  IADD3 R180, P5, PT, R194.reuse, 0x3020, RZ ;  /* 0x00003020c2b47810 */ /* 0x040fe40007fbe0ff */
[C---:B------:R-:W-:Y:S01]  /*4ae0*/  IADD3 R168, P4, PT, R194.reuse, 0x1d40, RZ ;  /* 0x00001d40c2a87810 */ /* 0x040fe20007f9e0ff */
[--C-:B0-----:R-:W-:Y:S02]  /*4af0*/  IMAD.X R57, RZ, RZ, R195.reuse, P6 ;  /* 0x000000ffff397224 */ /* 0x101fe400030e06c3 */
[--C-:B------:R-:W-:Y:S01]  /*4b00*/  IMAD.X R181, RZ, RZ, R195.reuse, P5 ;  /* 0x000000ffffb57224 */ /* 0x100fe200028e06c3 */
[C---:B------:R-:W-:Y:S01]  /*4b10*/  IADD3 R54, P5, PT, R194.reuse, 0x1d60, RZ ;  /* 0x00001d60c2367810 */ /* 0x040fe20007fbe0ff */
[----:B------:R-:W-:Y:S01]  /*4b20*/  IMAD.X R169, RZ, RZ, R195, P4 ;  /* 0x000000ffffa97224 */ /* 0x000fe200020e06c3 */
[----:B------:R-:W-:Y:S01]  /*4b30*/  MOV R167, R56 ;  /* 0x0000003800a77202 */ /* 0x000fe20000000f00 */
[----:B------:R-:W-:Y:S04]  /*4b40*/  LDS R72, [R125+0x10] ;  /* 0x000010007d487984 */ /* 0x000fe80000000800 */
[----:B------:R-:W-:Y:S04]  /*4b50*/  LDS R73, [R125+0x20] ;  /* 0x000020007d497984 */ /* 0x000fe80000000800 */
[----:B------:R-:W0:Y:S01]  /*4b60*/  LDSM.16.M88.4 R100, [R100] ;  /* 0x000000006464783b */ /* 0x000e220000000200 */
[----:B------:R-:W-:-:S02]  /*4b70*/  IADD3 R56, P6, PT, R194, 0x1d80, RZ ;  /* 0x00001d80c2387810 */ /* 0x000fc40007fde0ff */
[----:B------:R-:W-:Y:S01]  /*4b80*/  IADD3 R52, P4, PT, R194, 0x3060, RZ ;  /* 0x00003060c2347810 */ /* 0x000fe20007f9e0ff */
[--C-:B-1----:R-:W-:Y:S01]  /*4b90*/  IMAD.X R55, RZ, RZ, R195.reuse, P5 ;  /* 0x000000ffff377224 */ /* 0x102fe200028e06c3 */
[----:B------:R-:W1:Y:S01]  /*4ba0*/  LDS.128 R76, [R124] ;  /* 0x000000007c4c7984 */ /* 0x000e620000000c00 */
[--C-:B------:R-:W-:Y:S02]  /*4bb0*/  IMAD.X R57, RZ, RZ, R195.reuse, P6 ;  /* 0x000000ffff397224 */ /* 0x100fe400030e06c3 */
[----:B--2---:R-:W-:Y:S01]  /*4bc0*/  IMAD.X R53, RZ, RZ, R195, P4 ;  /* 0x000000ffff357224 */ /* 0x004fe200020e06c3 */
[----:B------:R-:W-:Y:S01]  /*4bd0*/  LDSM.16.M88.4 R88, [R89] ;  /* 0x000000005958783b */ /* 0x000fe20000000200 */
[----:B------:R-:W-:Y:S01]  /*4be0*/  UIMAD UR9, UR5, 0x90, URZ ;  /* 0x00000090050978a4 */ /* 0x000fe2000f8e02ff */
[----:B------:R-:W-:Y:S01]  /*4bf0*/  MOV R160, R56 ;  /* 0x0000003800a07202 */ /* 0x000fe20000000f00 */
[----:B------:R-:W-:Y:S01]  /*4c00*/  IMAD.WIDE.U32 R84, R6, 0x90, R84 ;  /* 0x0000009006547825 */ /* 0x000fe200078e0054 */
[----:B------:R-:W-:Y:S01]  /*4c10*/  MOV R162, R54 ;  /* 0x0000003600a27202 */ /* 0x000fe20000000f00 */
[----:B------:R-:W2:Y:S01]  /*4c20*/  LDS.128 R56, [R124+0x90] ;  /* 0x000090007c387984 */ /* 0x000ea20000000c00 */
[----:B------:R-:W-:-:S03]  /*4c30*/  MOV R161, R52 ;  /* 0x0000003400a17202 */ /* 0x000fc60000000f00 */
[----:B------:R-:W-:Y:S01]  /*4c40*/  LDS.128 R52, [R146+0x1dc0] ;  /* 0x001dc00092347984 */ /* 0x000fe20000000c00 */
[----:B------:R-:W-:-:S03]  /*4c50*/  VIADD R85, R85, UR9 ;  /* 0x0000000955557c36 */ /* 0x000fc60008000000 */
[----:B------:R-:W-:Y:S01]  /*4c60*/  LDS.128 R60, [R146+0x2740] ;  /* 0x00274000923c7984 */ /* 0x000fe20000000c00 */
[----:B------:R-:W-:-:S03]  /*4c70*/  MOV R180, R180 ;  /* 0x000000b400b47202 */ /* 0x000fc60000000f00 */
[----:B------:R-:W-:Y:S01]  /*4c80*/  LDS R96, [R125+0x910] ;  /* 0x000910007d607984 */ /* 0x000fe20000000800 */
[----:B------:R-:W-:-:S03]  /*4c90*/  MOV R168, R168 ;  /* 0x000000a800a87202 */ /* 0x000fc60000000f00 */
[----:B------:R-:W3:Y:S01]  /*4ca0*/  LDS R97, [R125+0x920] ;  /* 0x000920007d617984 */ /* 0x000ee20000000800 */
[C---:B------:R-:W-:Y:S02]  /*4cb0*/  IADD3 R70, P4, PT, R194.reuse, 0x1da0, RZ ;  /* 0x00001da0c2467810 */ /* 0x040fe40007f9e0ff */
[----:B------:R-:W-:Y:S01]  /*4cc0*/  IADD3 R68, P6, PT, R194, 0x30a0, RZ ;  /* 0x000030a0c2447810 */ /* 0x000fe20007fde0ff */
[----:B------:R-:W4:Y:S04]  /*4cd0*/  LDG.E.CONSTANT R187, desc[UR6][R84.64] ;  /* 0x0000000654bb7981 */ /* 0x000f28000c1e9900 */
[----:B------:R-:W5:Y:S04]  /*4ce0*/  LDG.E.CONSTANT R185, desc[UR6][R84.64+0x400] ;  /* 0x0004000654b97981 */ /* 0x000f68000c1e9900 */
[----:B------:R-:W5:Y:S04]  /*4cf0*/  LDG.E.CONSTANT R183, desc[UR6][R84.64+0x800] ;  /* 0x0008000654b77981 */ /* 0x000f68000c1e9900 */
[----:B------:R-:W5:Y:S04]  /*4d00*/  LDG.E.CONSTANT R181, desc[UR6][R84.64+0xc00] ;  /* 0x000c000654b57981 */ /* 0x000f68000c1e9900 */
[----:B------:R-:W5:Y:S04]  /*4d10*/  LDG.E.CONSTANT R179, desc[UR6][R84.64+0x1000] ;  /* 0x0010000654b37981 */ /* 0x000f68000c1e9900 */
[----:B------:R-:W5:Y:S04]  /*4d20*/  LDG.E.CONSTANT R177, desc[UR6][R84.64+0x1400] ;  /* 0x0014000654b17981 */ /* 0x000f68000c1e9900 */
[----:B------:R3:W5:Y:S01]  /*4d30*/  LDG.E.CONSTANT R169, desc[UR6][R84.64+0x1800] ;  /* 0x0018000654a97981 */ /* 0x000762000c1e9900 */
[--C-:B------:R-:W-:Y:S01]  /*4d40*/  IMAD.X R71, RZ, RZ, R195.reuse, P4 ;  /* 0x000000ffff477224 */ /* 0x100fe200020e06c3 */
[----:B0-----:R-:W-:Y:S01]  /*4d50*/  IMMA.16832.S8.S8 R80, R100.ROW, R72.COL, RZ ;  /* 0x0000004864507237 */ /* 0x001fe20000405cff */
[----:B------:R-:W-:Y:S01]  /*4d60*/  IMAD.X R69, RZ, RZ, R195, P6 ;  /* 0x000000ffff457224 */ /* 0x000fe200030e06c3 */
[----:B------:R-:W-:Y:S02]  /*4d70*/  LDS R104, [R125+0x1210] ;  /* 0x001210007d687984 */ /* 0x000fe40000000800 */
[----:B------:R-:W-:-:S02]  /*4d80*/  MOV R158, R70 ;  /* 0x00000046009e7202 */ /* 0x000fc40000000f00 */
[----:B------:R-:W-:Y:S01]  /*4d90*/  MOV R156, R68 ;  /* 0x00000044009c7202 */ /* 0x000fe20000000f00 */
[----:B------:R-:W-:Y:S04]  /*4da0*/  LDS R105, [R125+0x1220] ;  /* 0x001220007d697984 */ /* 0x000fe80000000800 */
[----:B------:R-:W0:Y:S04]  /*4db0*/  LDS.128 R64, [R146+0x30c0] ;  /* 0x0030c00092407984 */ /* 0x000e280000000c00 */
[----:B------:R-:W0:Y:S01]  /*4dc0*/  LDS.128 R68, [R146+0x3a40] ;  /* 0x003a400092447984 */ /* 0x000e220000000c00 */
[----:B------:R-:W-:Y:S01]  /*4dd0*/  IADD3 R74, P5, PT, R194, 0x3080, RZ ;  /* 0x00003080c24a7810 */ /* 0x000fe20007fbe0ff */
[----:B-1----:R-:W-:-:S02]  /*4de0*/  HADD2.F32 R216, -RZ, R77.H0_H0 ;  /* 0x2000004dffd87230 */ /* 0x002fc40000004100 */
[----:B------:R-:W-:Y:S01]  /*4df0*/  HADD2.F32 R178, -RZ, R79.H0_H0 ;  /* 0x2000004fffb27230 */ /* 0x000fe20000004100 */
[----:B------:R-:W-:Y:S01]  /*4e00*/  IADD3.X R75, PT, PT, RZ, R195, RZ, P5, !PT ;  /* 0x000000c3ff4b7210 */ /* 0x000fe20002ffe4ff */
[----:B--2---:R-:W-:Y:S01]  /*4e10*/  HADD2.F32 R220, -RZ, R56.H0_H0 ;  /* 0x20000038ffdc7230 */ /* 0x004fe20000004100 */
[----:B------:R-:W-:Y:S01]  /*4e20*/  I2FP.F32.S32 R81, R81 ;  /* 0x0000005100517245 */ /* 0x000fe20000201400 */
[----:B------:R-:W-:Y:S01]  /*4e30*/  HADD2.F32 R225, -RZ, R76.H0_H0 ;  /* 0x2000004cffe17230 */ /* 0x000fe20000004100 */
[----:B------:R-:W-:Y:S01]  /*4e40*/  MOV R159, R74 ;  /* 0x0000004a009f7202 */ /* 0x000fe20000000f00 */
[----:B---3--:R-:W-:Y:S01]  /*4e50*/  IMMA.16832.S8.S8 R92, R100.ROW, R96.COL, RZ ;  /* 0x00000060645c7237 */ /* 0x008fe20000405cff */
[----:B------:R-:W-:Y:S01]  /*4e60*/  I2FP.F32.S32 R77, R80 ;  /* 0x00000050004d7245 */ /* 0x000fe20000201400 */
[----:B------:R-:W-:Y:S01]  /*4e70*/  LDS R107, [R125+0x40] ;  /* 0x000040007d6b7984 */ /* 0x000fe20000000800 */
[----:B------:R-:W-:Y:S01]  /*4e80*/  I2FP.F32.S32 R79, R82 ;  /* 0x00000052004f7245 */ /* 0x000fe20000201400 */
[C---:B------:R-:W-:Y:S01]  /*4e90*/  FMUL R81, R52.reuse, R81 ;  /* 0x0000005134517220 */ /* 0x040fe20000400000 */
[----:B------:R-:W-:Y:S01]  /*4ea0*/  I2FP.F32.S32 R83, R83 ;  /* 0x0000005300537245 */ /* 0x000fe20000201400 */
[----:B------:R-:W-:Y:S02]  /*4eb0*/  LDSM.16.M88.4 R84, [R86] ;  /* 0x000000005654783b */ /* 0x000fe40000000200 */
[C---:B------:R-:W-:Y:S01]  /*4ec0*/  IMMA.16832.S8.S8 R72, R88.reuse.ROW, R72.COL, RZ ;  /* 0x0000004858487237 */ /* 0x040fe20000405cff */
[----:B------:R-:W-:Y:S01]  /*4ed0*/  FMUL R77, R52, R77 ;  /* 0x0000004d344d7220 */ /* 0x000fe20000400000 */
[C---:B------:R-:W-:Y:S01]  /*4ee0*/  FMUL R79, R60.reuse, R79 ;  /* 0x0000004f3c4f7220 */ /* 0x040fe20000400000 */
[----:B------:R-:W-:Y:S01]  /*4ef0*/  FMUL R56, R60, R83 ;  /* 0x000000533c387220 */ /* 0x000fe20000400000 */
[----:B------:R-:W-:Y:S01]  /*4f00*/  FFMA R214, R220, R81, R214 ;  /* 0x00000051dcd67223 */ /* 0x000fe200000000d6 */
[C---:B------:R-:W-:Y:S01]  /*4f10*/  FFMA R219, R225.reuse, R77, R106 ;  /* 0x0000004de1db7223 */ /* 0x040fe2000000006a */
[----:B------:R-:W-:Y:S01]  /*4f20*/  FFMA R221, R225, R79, R98 ;  /* 0x0000004fe1dd7223 */ /* 0x000fe20000000062 */
[----:B------:R-:W-:Y:S01]  /*4f30*/  LDS R106, [R125+0x30] ;  /* 0x000030007d6a7984 */ /* 0x000fe20000000800 */
[----:B------:R-:W-:Y:S03]  /*4f40*/  IMMA.16832.S8.S8 R80, R88.ROW, R96.COL, RZ ;  /* 0x0000006058507237 */ /* 0x000fe60000405cff */
[----:B------:R-:W1:Y:S08]  /*4f50*/  LDSM.16.M88.4 R96, [R99] ;  /* 0x000000006360783b */ /* 0x000e700000000200 */
[----:B------:R-:W-:-:S02]  /*4f60*/  I2FP.F32.S32 R217, R72 ;  /* 0x0000004800d97245 */ /* 0x000fc40000201400 */
[----:B------:R-:W-:Y:S02]  /*4f70*/  I2FP.F32.S32 R227, R73 ;  /* 0x0000004900e37245 */ /* 0x000fe40000201400 */
[----:B------:R-:W-:Y:S01]  /*4f80*/  I2FP.F32.S32 R231, R75 ;  /* 0x0000004b00e77245 */ /* 0x000fe20000201400 */
[C---:B0-----:R-:W-:Y:S01]  /*4f90*/  FMUL R72, R64.reuse, R217 ;  /* 0x000000d940487220 */ /* 0x041fe20000400000 */
[-C--:B------:R-:W-:Y:S01]  /*4fa0*/  IMMA.16832.S8.S8 R88, R88.ROW, R104.reuse.COL, RZ ;  /* 0x0000006858587237 */ /* 0x080fe20000405cff */
[----:B------:R-:W-:Y:S02]  /*4fb0*/  FMUL R218, R64, R227 ;  /* 0x000000e340da7220 */ /* 0x000fe40000400000 */
[----:B------:R-:W-:Y:S01]  /*4fc0*/  FMUL R76, R68, R231 ;  /* 0x000000e7444c7220 */ /* 0x000fe20000400000 */
[C---:B------:R-:W-:Y:S01]  /*4fd0*/  FFMA R56, R220.reuse, R56, R215 ;  /* 0x00000038dc387223 */ /* 0x040fe200000000d7 */
[C---:B------:R-:W-:Y:S01]  /*4fe0*/  FFMA R218, R220.reuse, R218, R199 ;  /* 0x000000dadcda7223 */ /* 0x040fe200000000c7 */
[----:B------:R-:W-:Y:S01]  /*4ff0*/  HADD2.F32 R184, -RZ, R78.H0_H0 ;  /* 0x2000004effb87230 */ /* 0x000fe20000004100 */
[----:B------:R-:W-:Y:S01]  /*5000*/  I2FP.F32.S32 R229, R74 ;  /* 0x0000004a00e57245 */ /* 0x000fe20000201400 */
[----:B------:R-:W-:Y:S01]  /*5010*/  FFMA R223, R225, R72, R213 ;  /* 0x00000048e1df7223 */ /* 0x000fe200000000d5 */
[----:B------:R-:W-:Y:S01]  /*5020*/  FFMA R220, R220, R76, R201 ;  /* 0x0000004cdcdc7223 */ /* 0x000fe200000000c9 */
[----:B------:R-:W0:Y:S01]  /*5030*/  LDS.128 R72, [R124+0x900] ;  /* 0x000900007c487984 */ /* 0x000e220000000c00 */
[----:B------:R-:W-:Y:S03]  /*5040*/  IMMA.16832.S8.S8 R100, R100.ROW, R104.COL, RZ ;  /* 0x0000006864647237 */ /* 0x000fe60000405cff */
[----:B------:R-:W2:Y:S04]  /*5050*/  LDS.128 R76, [R124+0x990] ;  /* 0x000990007c4c7984 */ /* 0x000ea80000000c00 */
[----:B------:R-:W-:Y:S04]  /*5060*/  LDS R104, [R125+0x930] ;  /* 0x000930007d687984 */ /* 0x000fe80000000800 */
[----:B------:R-:W3:Y:S01]  /*5070*/  LDS R105, [R125+0x940] ;  /* 0x000940007d697984 */ /* 0x000ee20000000800 */
[----:B------:R-:W-:-:S02]  /*5080*/  I2FP.F32.S32 R199, R80 ;  /* 0x0000005000c77245 */ /* 0x000fc40000201400 */
[----:B------:R-:W-:Y:S01]  /*5090*/  I2FP.F32.S32 R89, R89 ;  /* 0x0000005900597245 */ /* 0x000fe20000201400 */
[----:B------:R-:W-:Y:S01]  /*50a0*/  FMUL R229, R68, R229 ;  /* 0x000000e544e57220 */ /* 0x000fe20000400000 */
[----:B------:R-:W-:Y:S01]  /*50b0*/  I2FP.F32.S32 R93, R93 ;  /* 0x0000005d005d7245 */ /* 0x000fe20000201400 */
[C---:B------:R-:W-:Y:S01]  /*50c0*/  FMUL R231, R64.reuse, R199 ;  /* 0x000000c740e77220 */ /* 0x040fe20000400000 */
[----:B------:R-:W-:Y:S01]  /*50d0*/  I2FP.F32.S32 R217, R88 ;  /* 0x0000005800d97245 */ /* 0x000fe20000201400 */
[----:B------:R-:W-:Y:S01]  /*50e0*/  FMUL R199, R64, R89 ;  /* 0x0000005940c77220 */ /* 0x000fe20000400000 */
[----:B------:R-:W-:Y:S01]  /*50f0*/  I2FP.F32.S32 R235, R90 ;  /* 0x0000005a00eb7245 */ /* 0x000fe20000201400 */
[----:B------:R-:W-:Y:S01]  /*5100*/  FFMA R225, R225, R229, R176 ;  /* 0x000000e5e1e17223 */ /* 0x000fe200000000b0 */
[----:B------:R-:W-:Y:S01]  /*5110*/  I2FP.F32.S32 R237, R91 ;  /* 0x0000005b00ed7245 */ /* 0x000fe20000201400 */
[----:B------:R-:W-:Y:S01]  /*5120*/  FMUL R227, R52, R93 ;  /* 0x0000005d34e37220 */ /* 0x000fe20000400000 */
[----:B-1----:R-:W-:Y:S01]  /*5130*/  IMMA.16832.S8.S8 R88, R96.ROW, R106.COL, RZ ;  /* 0x0000006a60587237 */ /* 0x002fe20000405cff */
[----:B------:R-:W-:-:S02]  /*5140*/  I2FP.F32.S32 R229, R92 ;  /* 0x0000005c00e57245 */ /* 0x000fc40000201400 */
[----:B------:R-:W-:Y:S02]  /*5150*/  I2FP.F32.S32 R213, R100 ;  /* 0x0000006400d57245 */ /* 0x000fe40000201400 */
[----:B------:R-:W-:Y:S02]  /*5160*/  I2FP.F32.S32 R101, R101 ;  /* 0x0000006500657245 */ /* 0x000fe40000201400 */
[----:B------:R-:W-:Y:S02]  /*5170*/  I2FP.F32.S32 R93, R94 ;  /* 0x0000005e005d7245 */ /* 0x000fe40000201400 */
[----:B------:R-:W-:Y:S01]  /*5180*/  I2FP.F32.S32 R95, R95 ;  /* 0x0000005f005f7245 */ /* 0x000fe20000201400 */
[C---:B------:R-:W-:Y:S01]  /*5190*/  FMUL R229, R52.reuse, R229 ;  /* 0x000000e534e57220 */ /* 0x040fe20000400000 */
[C---:B------:R-:W-:Y:S01]  /*51a0*/  FMUL R213, R52.reuse, R213 ;  /* 0x000000d534d57220 */ /* 0x040fe20000400000 */
[----:B------:R-:W-:Y:S01]  /*51b0*/  FMUL R176, R52, R101 ;  /* 0x0000006534b07220 */ /* 0x000fe20000400000 */
[----:B------:R-:W-:Y:S01]  /*51c0*/  I2FP.F32.S32 R201, R103 ;  /* 0x0000006700c97245 */ /* 0x000fe20000201400 */
[C---:B------:R-:W-:Y:S01]  /*51d0*/  FMUL R52, R60.reuse, R93 ;  /* 0x0000005d3c347220 */ /* 0x040fe20000400000 */
[----:B------:R-:W-:Y:S01]  /*51e0*/  FMUL R103, R60, R95 ;  /* 0x0000005f3c677220 */ /* 0x000fe20000400000 */
[----:B------:R-:W-:Y:S01]  /*51f0*/  LDS R100, [R125+0x1230] ;  /* 0x001230007d647984 */ /* 0x000fe20000000800 */
[----:B------:R-:W-:Y:S03]  /*5200*/  IMMA.16832.S8.S8 R92, R84.ROW, R106.COL, RZ ;  /* 0x0000006a545c7237 */ /* 0x000fe60000405cff */
[----:B------:R-:W1:Y:S01]  /*5210*/  LDS R101, [R125+0x1240] ;  /* 0x001240007d657984 */ /* 0x000e620000000800 */
[----:B------:R-:W-:-:S02]  /*5220*/  I2FP.F32.S32 R81, R81 ;  /* 0x0000005100517245 */ /* 0x000fc40000201400 */
[----:B------:R-:W-:Y:S02]  /*5230*/  I2FP.F32.S32 R83, R83 ;  /* 0x0000005300537245 */ /* 0x000fe40000201400 */
[----:B------:R-:W-:Y:S01]  /*5240*/  I2FP.F32.S32 R233, R82 ;  /* 0x0000005200e97245 */ /* 0x000fe20000201400 */
[----:B------:R-:W-:Y:S01]  /*5250*/  FMUL R80, R64, R81 ;  /* 0x0000005140507220 */ /* 0x000fe20000400000 */
[----:B------:R-:W-:Y:S01]  /*5260*/  I2FP.F32.S32 R88, R88 ;  /* 0x0000005800587245 */ /* 0x000fe20000201400 */
[C---:B------:R-:W-:Y:S01]  /*5270*/  FMUL R107, R68.reuse, R83 ;  /* 0x00000053446b7220 */ /* 0x040fe20000400000 */
[----:B------:R-:W-:Y:S01]  /*5280*/  I2FP.F32.S32 R90, R90 ;  /* 0x0000005a005a7245 */ /* 0x000fe20000201400 */
[----:B0-----:R-:W-:Y:S01]  /*5290*/  HADD2.F32 R81, -RZ, R72.H0_H0 ;  /* 0x20000048ff517230 */ /* 0x001fe20000004100 */
[----:B------:R-:W-:Y:S01]  /*52a0*/  I2FP.F32.S32 R215, R102 ;  /* 0x0000006600d77245 */ /* 0x000fe20000201400 */
[----:B--2---:R-:W-:Y:S02]  /*52b0*/  HADD2.F32 R83, -RZ, R76.H0_H0 ;  /* 0x2000004cff537230 */ /* 0x004fe40000004100 */
[----:B------:R-:W-:Y:S01]  /*52c0*/  FMUL R72, R68, R233 ;  /* 0x000000e944487220 */ /* 0x000fe20000400000 */
[----:B------:R-:W-:Y:S01]  /*52d0*/  FMUL R88, R65, R88 ;  /* 0x0000005841587220 */ /* 0x000fe20000400000 */
[----:B------:R-:W-:Y:S01]  /*52e0*/  FMUL R90, R69, R90 ;  /* 0x0000005a455a7220 */ /* 0x000fe20000400000 */
        /* <DEDUP_REMOVED lines=14> */
[----:B---3--:R-:W-:Y:S01]  /*53d0*/  IMMA.16832.S8.S8 R80, R84.ROW, R104.COL, RZ ;  /* 0x0000006854507237 */ /* 0x008fe20000405cff */
[----:B------:R-:W-:Y:S01]  /*53e0*/  I2FP.F32.S32 R94, R94 ;  /* 0x0000005e005e7245 */ /* 0x000fe20000201400 */
[C---:B------:R-:W-:Y:S01]  /*53f0*/  FFMA R223, R216.reuse, R88, R223 ;  /* 0x00000058d8df7223 */ /* 0x040fe200000000df */
[----:B------:R-:W-:Y:S01]  /*5400*/  I2FP.F32.S32 R68, R95 ;  /* 0x0000005f00447245 */ /* 0x000fe20000201400 */
[----:B------:R-:W-:Y:S01]  /*5410*/  FFMA R225, R216, R90, R225 ;  /* 0x0000005ad8e17223 */ /* 0x000fe200000000e1 */
[----:B------:R-:W-:-:S02]  /*5420*/  I2FP.F32.S32 R72, R89 ;  /* 0x0000005900487245 */ /* 0x000fc40000201400 */
[----:B------:R-:W-:Y:S02]  /*5430*/  I2FP.F32.S32 R52, R93 ;  /* 0x0000005d00347245 */ /* 0x000fe40000201400 */
[----:B------:R-:W-:Y:S02]  /*5440*/  I2FP.F32.S32 R76, R91 ;  /* 0x0000005b004c7245 */ /* 0x000fe40000201400 */
[----:B------:R-:W-:Y:S01]  /*5450*/  IMMA.16832.S8.S8 R88, R96.ROW, R104.COL, RZ ;  /* 0x0000006860587237 */ /* 0x000fe20000405cff */
[----:B------:R-:W-:Y:S01]  /*5460*/  FMUL R92, R53, R92 ;  /* 0x0000005c355c7220 */ /* 0x000fe20000400000 */
[C---:B------:R-:W-:Y:S01]  /*5470*/  FMUL R94, R61.reuse, R94 ;  /* 0x0000005e3d5e7220 */ /* 0x040fe20000400000 */
[----:B------:R-:W-:Y:S02]  /*5480*/  HADD2.F32 R57, -RZ, R57.H0_H0 ;  /* 0x20000039ff397230 */ /* 0x000fe40000004100 */
[----:B------:R-:W-:Y:S01]  /*5490*/  FMUL R93, R61, R68 ;  /* 0x000000443d5d7220 */ /* 0x000fe20000400000 */
[----:B------:R-:W-:Y:S01]  /*54a0*/  FMUL R95, R65, R72 ;  /* 0x00000048415f7220 */ /* 0x000fe20000400000 */
[----:B------:R-:W-:Y:S01]  /*54b0*/  MOV R212, R172 ;  /* 0x000000ac00d47202 */ /* 0x000fe20000000f00 */
        /* <DEDUP_REMOVED lines=9> */
[----:B------:R-:W-:Y:S04]  /*5550*/  LDS R57, [R125+0x60] ;  /* 0x000060007d397984 */ /* 0x000fe80000000800 */
[----:B------:R-:W0:Y:S01]  /*5560*/  LDSM.16.M88.4 R92, [R212] ;  /* 0x00000000d45c783b */ /* 0x000e220000000200 */
[----:B------:R-:W-:-:S02]  /*5570*/  I2FP.F32.S32 R52, R80 ;  /* 0x0000005000347245 */ /* 0x000fc40000201400 */
[----:B------:R-:W-:Y:S02]  /*5580*/  I2FP.F32.S32 R104, R81 ;  /* 0x0000005100687245 */ /* 0x000fe40000201400 */
[----:B------:R-:W-:Y:S02]  /*5590*/  I2FP.F32.S32 R72, R82 ;  /* 0x0000005200487245 */ /* 0x000fe40000201400 */
[----:B------:R-:W-:Y:S02]  /*55a0*/  I2FP.F32.S32 R106, R83 ;  /* 0x00000053006a7245 */ /* 0x000fe40000201400 */
[----:B------:R-:W2:Y:S01]  /*55b0*/  LDS.128 R80, [R124+0x1200] ;  /* 0x001200007c507984 */ /* 0x000ea20000000c00 */
[----:B------:R-:W-:Y:S01]  /*55c0*/  I2FP.F32.S32 R88, R88 ;  /* 0x0000005800587245 */ /* 0x000fe20000201400 */
[----:B-1----:R-:W-:Y:S01]  /*55d0*/  IMMA.16832.S8.S8 R84, R84.ROW, R100.COL, RZ ;  /* 0x0000006454547237 */ /* 0x002fe20000405cff */
[----:B------:R-:W-:Y:S01]  /*55e0*/  I2FP.F32.S32 R90, R90 ;  /* 0x0000005a005a7245 */ /* 0x000fe20000201400 */
[----:B------:R-:W-:Y:S01]  /*55f0*/  HADD2.F32 R73, -RZ, R73.H0_H0 ;  /* 0x20000049ff497230 */ /* 0x000fe20000004100 */
[----:B------:R-:W-:Y:S01]  /*5600*/  I2FP.F32.S32 R216, R89 ;  /* 0x0000005900d87245 */ /* 0x000fe20000201400 */
[----:B------:R-:W-:-:S04]  /*5610*/  FMUL R72, R61, R72 ;  /* 0x000000483d487220 */ /* 0x000fc80000400000 */
[----:B------:R-:W-:Y:S01]  /*5620*/  IMMA.16832.S8.S8 R96, R96.ROW, R100.COL, RZ ;  /* 0x0000006460607237 */ /* 0x000fe20000405cff */
[----:B------:R1:W3:Y:S01]  /*5630*/  LDSM.16.M88.4 R100, [R211] ;  /* 0x00000000d364783b */ /* 0x0002e20000000200 */
[----:B------:R-:W-:Y:S01]  /*5640*/  FMUL R52, R53, R52 ;  /* 0x0000003435347220 */ /* 0x000fe20000400000 */
[----:B------:R-:W-:Y:S01]  /*5650*/  FMUL R89, R65, R88 ;  /* 0x0000005841597220 */ /* 0x000fe20000400000 */
[----:B------:R-:W-:Y:S02]  /*5660*/  FMUL R90, R69, R90 ;  /* 0x0000005a455a7220 */ /* 0x000fe40000400000 */
[C---:B------:R-:W-:Y:S01]  /*5670*/  FFMA R76, R73.reuse, R52, R186 ;  /* 0x00000034494c7223 */ /* 0x040fe200000000ba */
[C---:B------:R-:W-:Y:S01]  /*5680*/  FFMA R206, R73.reuse, R89, R206 ;  /* 0x0000005949ce7223 */ /* 0x040fe200000000ce */
[C---:B------:R-:W-:Y:S01]  /*5690*/  FFMA R207, R73.reuse, R90, R207 ;  /* 0x0000005a49cf7223 */ /* 0x040fe200000000cf */
[----:B-1----:R-:W-:Y:S02]  /*56a0*/  FFMA R211, R73, R72, R205 ;  /* 0x0000004849d37223 */ /* 0x002fe400000000cd */
[----:B------:R-:W-:Y:S04]  /*56b0*/  LDS R72, [R125+0x950] ;  /* 0x000950007d487984 */ /* 0x000fe80000000800 */
[----:B------:R-:W1:Y:S01]  /*56c0*/  LDS R73, [R125+0x960] ;  /* 0x000960007d497984 */ /* 0x000e620000000800 */
[----:B------:R-:W-:-:S02]  /*56d0*/  I2FP.F32.S32 R86, R86 ;  /* 0x0000005600567245 */ /* 0x000fc40000201400 */
        /* <DEDUP_REMOVED lines=8> */
[C---:B------:R-:W-:Y:S01]  /*5760*/  FMUL R104, R53.reuse, R84 ;  /* 0x0000005435687220 */ /* 0x040fe20000400000 */
[----:B------:R-:W-:Y:S01]  /*5770*/  FMUL R186, R53, R186 ;  /* 0x000000ba35ba7220 */ /* 0x000fe20000400000 */
[----:B------:R-:W-:Y:S01]  /*5780*/  FMUL R61, R61, R52 ;  /* 0x000000343d3d7220 */ /* 0x000fe20000400000 */
[----:B------:R-:W-:Y:S01]  /*5790*/  LDS R53, [R125+0x1260] ;  /* 0x001260007d357984 */ /* 0x000fe20000000800 */
[-C--:B0-----:R-:W-:Y:S03]  /*57a0*/  IMMA.16832.S8.S8 R84, R92.ROW, R56.reuse.COL, RZ ;  /* 0x000000385c547237 */ /* 0x081fe60000405cff */
[----:B------:R-:W0:Y:S01]  /*57b0*/  LDS R52, [R125+0x1250] ;  /* 0x001250007d347984 */ /* 0x000e220000000800 */
[----:B------:R-:W-:Y:S01]  /*57c0*/  FMUL R216, R65, R216 ;  /* 0x000000d841d87220 */ /* 0x000fe20000400000 */
[----:B------:R-:W-:Y:S01]  /*57d0*/  FFMA R77, R89, R77, R204 ;  /* 0x0000004d594d7223 */ /* 0x000fe200000000cc */
[----:B------:R-:W-:Y:S01]  /*57e0*/  FMUL R212, R69, R212 ;  /* 0x000000d445d47220 */ /* 0x000fe20000400000 */
[----:B------:R-:W-:Y:S01]  /*57f0*/  I2FP.F32.S32 R204, R97 ;  /* 0x0000006100cc7245 */ /* 0x000fe20000201400 */
[----:B--2---:R-:W-:Y:S01]  /*5800*/  HADD2.F32 R97, -RZ, R80.H0_H0 ;  /* 0x20000050ff617230 */ /* 0x004fe20000004100 */
[----:B------:R-:W-:Y:S01]  /*5810*/  I2FP.F32.S32 R98, R98 ;  /* 0x0000006200627245 */ /* 0x000fe20000201400 */
[C---:B------:R-:W-:Y:S01]  /*5820*/  FFMA R208, R89.reuse, R91, R208 ;  /* 0x0000005b59d07223 */ /* 0x040fe200000000d0 */
[C---:B------:R-:W-:Y:S01]  /*5830*/  FFMA R209, R89.reuse, R216, R209 ;  /* 0x000000d859d17223 */ /* 0x040fe200000000d1 */
[----:B------:R-:W-:Y:S01]  /*5840*/  FFMA R210, R89, R212, R210 ;  /* 0x000000d459d27223 */ /* 0x000fe200000000d2 */
[----:B------:R-:W-:Y:S01]  /*5850*/  I2FP.F32.S32 R96, R96 ;  /* 0x0000006000607245 */ /* 0x000fe20000201400 */
[----:B---3--:R-:W-:Y:S01]  /*5860*/  IMMA.16832.S8.S8 R88, R100.ROW, R56.COL, RZ ;  /* 0x0000003864587237 */ /* 0x008fe20000405cff */
[----:B------:R-:W-:Y:S01]  /*5870*/  I2FP.F32.S32 R212, R99 ;  /* 0x0000006300d47245 */ /* 0x000fe20000201400 */
[----:B------:R-:W-:-:S02]  /*5880*/  HADD2.F32 R81, -RZ, R81.H0_H0 ;  /* 0x20000051ff517230 */ /* 0x000fc40000004100 */
        /* <DEDUP_REMOVED lines=13> */
[-C--:B-1----:R-:W-:Y:S01]  /*5960*/  IMMA.16832.S8.S8 R84, R92.ROW, R72.reuse.COL, RZ ;  /* 0x000000485c547237 */ /* 0x082fe20000405cff */
[----:B------:R-:W-:Y:S01]  /*5970*/  I2FP.F32.S32 R107, R88 ;  /* 0x00000058006b7245 */ /* 0x000fe20000201400 */
[C---:B------:R-:W-:Y:S01]  /*5980*/  FFMA R80, R81.reuse, R104, R80 ;  /* 0x0000006851507223 */ /* 0x040fe20000000050 */
[C---:B------:R-:W-:Y:S01]  /*5990*/  FFMA R69, R81.reuse, R106, R69 ;  /* 0x0000006a51457223 */ /* 0x040fe20000000045 */
[----:B------:R-:W-:Y:S01]  /*59a0*/  FFMA R65, R81, R96, R65 ;  /* 0x0000006051417223 */ /* 0x000fe20000000041 */
[----:B------:R-:W-:Y:S01]  /*59b0*/  FMUL R57, R54, R57 ;  /* 0x0000003936397220 */ /* 0x000fe20000400000 */
[----:B------:R-:W-:Y:S01]  /*59c0*/  I2FP.F32.S32 R203, R89 ;  /* 0x0000005900cb7245 */ /* 0x000fe20000201400 */
[----:B------:R-:W-:Y:S01]  /*59d0*/  HADD2.F32 R81, -RZ, R58.H0_H0 ;  /* 0x2000003aff517230 */ /* 0x000fe20000004100 */
[----:B------:R-:W-:Y:S01]  /*59e0*/  I2FP.F32.S32 R213, R90 ;  /* 0x0000005a00d57245 */ /* 0x000fe20000201400 */
[----:B------:R-:W-:Y:S01]  /*59f0*/  FMUL R99, R62, R99 ;  /* 0x000000633e637220 */ /* 0x000fe20000400000 */
[----:B------:R-:W-:Y:S01]  /*5a00*/  I2FP.F32.S32 R215, R91 ;  /* 0x0000005b00d77245 */ /* 0x000fe20000201400 */
[----:B------:R-:W-:Y:S01]  /*5a10*/  FMUL R56, R66, R107 ;  /* 0x0000006b42387220 */ /* 0x000fe20000400000 */
[----:B------:R-:W-:Y:S01]  /*5a20*/  FMUL R97, R54, R97 ;  /* 0x0000006136617220 */ /* 0x000fe20000400000 */
[----:B------:R-:W-:Y:S01]  /*5a30*/  MOV R182, R170 ;  /* 0x000000aa00b67202 */ /* 0x000fe20000000f00 */
[----:B------:R-:W-:Y:S01]  /*5a40*/  IMMA.16832.S8.S8 R88, R100.ROW, R72.COL, RZ ;  /* 0x0000004864587237 */ /* 0x000fe20000405cff */
[----:B------:R-:W-:Y:S01]  /*5a50*/  FMUL R105, R62, R105 ;  /* 0x000000693e697220 */ /* 0x000fe20000400000 */
[C---:B------:R-:W-:Y:S01]  /*5a60*/  FFMA R219, R184.reuse, R57, R219 ;  /* 0x00000039b8db7223 */ /* 0x040fe200000000db */
[C---:B------:R-:W-:Y:S01]  /*5a70*/  FFMA R221, R184.reuse, R99, R221 ;  /* 0x00000063b8dd7223 */ /* 0x040fe200000000dd */
[----:B------:R-:W-:Y:S01]  /*5a80*/  FFMA R223, R184, R56, R223 ;  /* 0x00000038b8df7223 */ /* 0x000fe200000000df */
[C---:B------:R-:W-:Y:S01]  /*5a90*/  FFMA R214, R81.reuse, R97, R214 ;  /* 0x0000006151d67223 */ /* 0x040fe200000000d6 */
[----:B------:R-:W-:Y:S02]  /*5aa0*/  LDS R56, [R125+0x70] ;  /* 0x000070007d387984 */ /* 0x000fe40000000800 */
[----:B0-----:R-:W-:Y:S01]  /*5ab0*/  IMMA.16832.S8.S8 R92, R92.ROW, R52.COL, RZ ;  /* 0x000000345c5c7237 */ /* 0x001fe20000405cff */
[----:B------:R-:W-:Y:S01]  /*5ac0*/  FFMA R68, R81, R105, R68 ;  /* 0x0000006951447223 */ /* 0x000fe20000000044 */
[----:B------:R-:W-:Y:S01]  /*5ad0*/  LDS R57, [R125+0x80] ;  /* 0x000080007d397984 */ /* 0x000fe20000000800 */
[----:B------:R-:W-:-:S03]  /*5ae0*/  HADD2.F32 R74, -RZ, R74.H0_H0 ;  /* 0x2000004aff4a7230 */ /* 0x000fc60000004100 */
[----:B------:R0:W1:Y:S02]  /*5af0*/  LDSM.16.M88.4 R96, [R182] ;  /* 0x00000000b660783b */ /* 0x0000640000000200 */
[----:B------:R-:W-:Y:S01]  /*5b00*/  IMMA.16832.S8.S8 R100, R100.ROW, R52.COL, RZ ;  /* 0x0000003464647237 */ /* 0x000fe20000405cff */
[----:B------:R-:W-:Y:S01]  /*5b10*/  I2FP.F32.S32 R53, R84 ;  /* 0x0000005400357245 */ /* 0x000fe20000201400 */
[----:B------:R2:W3:Y:S04]  /*5b20*/  LDSM.16.M88.4 R104, [R180] ;  /* 0x00000000b468783b */ /* 0x0004e80000000200 */
[----:B------:R-:W-:Y:S01]  /*5b30*/  FMUL R53, R54, R53 ;  /* 0x0000003536357220 */ /* 0x000fe20000400000 */
[----:B------:R-:W-:Y:S03]  /*5b40*/  LDS R52, [R125+0x970] ;  /* 0x000970007d347984 */ /* 0x000fe60000000800 */
[----:B------:R-:W-:-:S02]  /*5b50*/  FFMA R198, R74, R53, R76 ;  /* 0x000000354ac67223 */ /* 0x000fc4000000004c */
[----:B------:R-:W4:Y:S01]  /*5b60*/  LDS R53, [R125+0x980] ;  /* 0x000980007d357984 */ /* 0x000f220000000800 */
[----:B------:R-:W-:Y:S01]  /*5b70*/  FMUL R203, R66, R203 ;  /* 0x000000cb42cb7220 */ /* 0x000fe20000400000 */
[C---:B------:R-:W-:Y:S01]  /*5b80*/  FMUL R215, R70.reuse, R215 ;  /* 0x000000d746d77220 */ /* 0x040fe20000400000 */
[----:B------:R-:W-:Y:S01]  /*5b90*/  FMUL R58, R70, R213 ;  /* 0x000000d5463a7220 */ /* 0x000fe20000400000 */
[----:B------:R-:W-:Y:S01]  /*5ba0*/  I2FP.F32.S32 R73, R86 ;  /* 0x0000005600497245 */ /* 0x000fe20000201400 */
[C---:B------:R-:W-:Y:S01]  /*5bb0*/  FFMA R203, R81.reuse, R203, R218 ;  /* 0x000000cb51cb7223 */ /* 0x040fe200000000da */
[----:B------:R-:W-:Y:S01]  /*5bc0*/  FFMA R200, R81, R215, R220 ;  /* 0x000000d751c87223 */ /* 0x000fe200000000dc */
[----:B------:R-:W-:Y:S01]  /*5bd0*/  I2FP.F32.S32 R85, R85 ;  /* 0x0000005500557245 */ /* 0x000fe20000201400 */
[----:B------:R-:W-:Y:S01]  /*5be0*/  LDS R76, [R125+0x1270] ;  /* 0x001270007d4c7984 */ /* 0x000fe20000000800 */
[----:B------:R-:W-:Y:S02]  /*5bf0*/  I2FP.F32.S32 R81, R88 ;  /* 0x0000005800517245 */ /* 0x000fe40000201400 */
[----:B------:R-:W-:Y:S01]  /*5c00*/  I2FP.F32.S32 R89, R89 ;  /* 0x0000005900597245 */ /* 0x000fe20000201400 */
[----:B------:R-:W-:Y:S01]  /*5c10*/  FFMA R225, R184, R58, R225 ;  /* 0x0000003ab8e17223 */ /* 0x000fe200000000e1 */
[----:B------:R-:W-:Y:S01]  /*5c20*/  I2FP.F32.S32 R91, R91 ;  /* 0x0000005b005b7245 */ /* 0x000fe20000201400 */
[----:B0-----:R-:W-:Y:S01]  /*5c30*/  FMUL R182, R62, R73 ;  /* 0x000000493eb67220 */ /* 0x001fe20000400000 */
[----:B------:R-:W-:Y:S01]  /*5c40*/  HADD2.F32 R58, -RZ, R78.H0_H0 ;  /* 0x2000004eff3a7230 */ /* 0x000fe20000004100 */
[----:B------:R-:W-:Y:S01]  /*5c50*/  I2FP.F32.S32 R87, R87 ;  /* 0x0000005700577245 */ /* 0x000fe20000201400 */
[----:B------:R-:W-:Y:S01]  /*5c60*/  FMUL R81, R66, R81 ;  /* 0x0000005142517220 */ /* 0x000fe20000400000 */
[----:B------:R-:W-:Y:S01]  /*5c70*/  I2FP.F32.S32 R213, R90 ;  /* 0x0000005a00d57245 */ /* 0x000fe20000201400 */
[----:B------:R-:W-:Y:S01]  /*5c80*/  FMUL R85, R54, R85 ;  /* 0x0000005536557220 */ /* 0x000fe20000400000 */
[----:B------:R-:W-:Y:S01]  /*5c90*/  FMUL R72, R66, R89 ;  /* 0x0000005942487220 */ /* 0x000fe20000400000 */
[----:B------:R-:W-:Y:S01]  /*5ca0*/  I2FP.F32.S32 R73, R92 ;  /* 0x0000005c00497245 */ /* 0x000fe20000201400 */
[----:B------:R-:W-:Y:S01]  /*5cb0*/  FFMA R182, R74, R182, R211 ;  /* 0x000000b64ab67223 */ /* 0x000fe200000000d3 */
[----:B------:R-:W-:Y:S01]  /*5cc0*/  FMUL R91, R70, R91 ;  /* 0x0000005b465b7220 */ /* 0x000fe20000400000 */
[----:B--2---:R-:W-:Y:S01]  /*5cd0*/  FFMA R180, R74, R81, R206 ;  /* 0x000000514ab47223 */ /* 0x004fe200000000ce */
[C---:B------:R-:W-:Y:S01]  /*5ce0*/  FFMA R184, R58.reuse, R85, R77 ;  /* 0x000000553ab87223 */ /* 0x040fe2000000004d */
[----:B------:R-:W-:Y:S01]  /*5cf0*/  FFMA R211, R58, R72, R209 ;  /* 0x000000483ad37223 */ /* 0x000fe200000000d1 */
[----:B------:R-:W-:Y:S01]  /*5d00*/  FMUL R213, R70, R213 ;  /* 0x000000d546d57220 */ /* 0x000fe20000400000 */
        /* <DEDUP_REMOVED lines=8> */
[----:B------:R-:W-:Y:S01]  /*5d90*/  FFMA R81, R58, R81, R208 ;  /* 0x000000513a517223 */ /* 0x000fe200000000d0 */
[----:B-1----:R-:W-:Y:S01]  /*5da0*/  IMMA.16832.S8.S8 R84, R96.ROW, R56.COL, RZ ;  /* 0x0000003860547237 */ /* 0x002fe20000405cff */
[C---:B------:R-:W-:Y:S01]  /*5db0*/  FMUL R208, R62.reuse, R77 ;  /* 0x0000004d3ed07220 */ /* 0x040fe20000400000 */
[----:B------:R-:W-:Y:S01]  /*5dc0*/  FMUL R89, R62, R89 ;  /* 0x000000593e597220 */ /* 0x000fe20000400000 */
[----:B------:R-:W-:Y:S01]  /*5dd0*/  HADD2.F32 R213, -RZ, R59.H0_H0 ;  /* 0x2000003bffd57230 */ /* 0x000fe20000004100 */
[----:B------:R-:W-:Y:S01]  /*5de0*/  I2FP.F32.S32 R93, R93 ;  /* 0x0000005d005d7245 */ /* 0x000fe20000201400 */
[----:B------:R-:W-:Y:S01]  /*5df0*/  FMUL R62, R66, R73 ;  /* 0x00000049423e7220 */ /* 0x000fe20000400000 */
[----:B------:R-:W-:-:S02]  /*5e00*/  HADD2.F32 R73, -RZ, R82.H0_H0 ;  /* 0x20000052ff497230 */ /* 0x000fc40000004100 */
[----:B------:R-:W-:Y:S01]  /*5e10*/  FMUL R95, R70, R91 ;  /* 0x0000005b465f7220 */ /* 0x000fe20000400000 */
[C---:B---3--:R-:W-:Y:S01]  /*5e20*/  IMMA.16832.S8.S8 R56, R104.reuse.ROW, R56.COL, RZ ;  /* 0x0000003868387237 */ /* 0x048fe20000405cff */
[----:B------:R-:W-:Y:S01]  /*5e30*/  FMUL R88, R54, R93 ;  /* 0x0000005d36587220 */ /* 0x000fe20000400000 */
[----:B------:R-:W-:Y:S02]  /*5e40*/  HADD2.F32 R93, -RZ, R75.H0_H0 ;  /* 0x2000004bff5d7230 */ /* 0x000fe40000004100 */
[C---:B------:R-:W-:Y:S01]  /*5e50*/  FFMA R209, R73.reuse, R209, R80 ;  /* 0x000000d149d17223 */ /* 0x040fe20000000050 */
[C---:B------:R-:W-:Y:S01]  /*5e60*/  FFMA R208, R73.reuse, R208, R69 ;  /* 0x000000d049d07223 */ /* 0x040fe20000000045 */
[C---:B------:R-:W-:Y:S01]  /*5e70*/  FFMA R207, R73.reuse, R62, R65 ;  /* 0x0000003e49cf7223 */ /* 0x040fe20000000041 */
[----:B------:R-:W-:Y:S01]  /*5e80*/  FFMA R90, R73, R95, R64 ;  /* 0x0000005f495a7223 */ /* 0x000fe20000000040 */
[----:B------:R-:W-:Y:S01]  /*5e90*/  I2FP.F32.S32 R101, R101 ;  /* 0x0000006500657245 */ /* 0x000fe20000201400 */
[----:B----4-:R-:W-:Y:S01]  /*5ea0*/  IMMA.16832.S8.S8 R72, R104.ROW, R52.COL, RZ ;  /* 0x0000003468487237 */ /* 0x010fe20000405cff */
[----:B------:R-:W-:Y:S01]  /*5eb0*/  I2FP.F32.S32 R103, R103 ;  /* 0x0000006700677245 */ /* 0x000fe20000201400 */
[----:B------:R-:W0:Y:S01]  /*5ec0*/  LDS R77, [R125+0x1280] ;  /* 0x001280007d4d7984 */ /* 0x000e220000000800 */
[----:B------:R-:W-:Y:S01]  /*5ed0*/  I2FP.F32.S32 R64, R87 ;  /* 0x0000005700407245 */ /* 0x000fe20000201400 */
[----:B------:R-:W-:-:S02]  /*5ee0*/  FMUL R210, R66, R101 ;  /* 0x0000006542d27220 */ /* 0x000fc40000400000 */
[----:B------:R-:W-:-:S04]  /*5ef0*/  FMUL R91, R70, R103 ;  /* 0x00000067465b7220 */ /* 0x000fc80000400000 */
[----:B------:R-:W-:Y:S02]  /*5f00*/  I2FP.F32.S32 R56, R56 ;  /* 0x0000003800387245 */ /* 0x000fe40000201400 */
[----:B------:R-:W-:Y:S02]  /*5f10*/  I2FP.F32.S32 R66, R57 ;  /* 0x0000003900427245 */ /* 0x000fe40000201400 */
[----:B------:R-:W-:Y:S01]  /*5f20*/  I2FP.F32.S32 R70, R58 ;  /* 0x0000003a00467245 */ /* 0x000fe20000201400 */
[----:B------:R-:W-:Y:S01]  /*5f30*/  FMUL R103, R67, R56 ;  /* 0x0000003843677220 */ /* 0x000fe20000400000 */
[----:B------:R-:W-:Y:S02]  /*5f40*/  I2FP.F32.S32 R80, R59 ;  /* 0x0000003b00507245 */ /* 0x000fe40000201400 */
[----:B------:R-:W-:Y:S01]  /*5f50*/  IMMA.16832.S8.S8 R56, R96.ROW, R52.COL, RZ ;  /* 0x0000003460387237 */ /* 0x000fe20000405cff */
[----:B------:R-:W-:Y:S01]  /*5f60*/  I2FP.F32.S32 R84, R84 ;  /* 0x0000005400547245 */ /* 0x000fe20000201400 */
[----:B------:R-:W-:Y:S01]  /*5f70*/  FMUL R53, R63, R64 ;  /* 0x000000403f357220 */ /* 0x000fe20000400000 */
[----:B------:R-:W-:-:S02]  /*5f80*/  I2FP.F32.S32 R86, R86 ;  /* 0x0000005600567245 */ /* 0x000fc40000201400 */
[----:B------:R-:W-:Y:S01]  /*5f90*/  I2FP.F32.S32 R72, R72 ;  /* 0x0000004800487245 */ /* 0x000fe20000201400 */
[----:B------:R-:W-:Y:S01]  /*5fa0*/  FFMA R202, R213, R53, R68 ;  /* 0x00000035d5ca7223 */ /* 0x000fe20000000044 */
[----:B------:R-:W-:Y:S01]  /*5fb0*/  FMUL R84, R55, R84 ;  /* 0x0000005437547220 */ /* 0x000fe20000400000 */
[----:B------:R-:W-:Y:S01]  /*5fc0*/  FMUL R86, R63, R86 ;  /* 0x000000563f567220 */ /* 0x000fe20000400000 */
        /* <DEDUP_REMOVED lines=15> */
[----:B------:R-:W1:Y:S01]  /*60c0*/  LDS.128 R72, [R124+0x1290] ;  /* 0x001290007c487984 */ /* 0x000e620000000c00 */
[----:B------:R-:W-:Y:S01]  /*60d0*/  BAR.SYNC.DEFER_BLOCKING 0x0 ;  /* 0x0000000000007b1d */ /* 0x000fe20000010000 */
[----:B------:R-:W-:Y:S01]  /*60e0*/  HADD2.F32 R54, -RZ, R79.H0_H0 ;  /* 0x2000004fff367230 */ /* 0x000fe20000004100 */
[----:B------:R-:W-:Y:S01]  /*60f0*/  I2FP.F32.S32 R62, R85 ;  /* 0x00000055003e7245 */ /* 0x000fe20000201400 */
[-C--:B0-----:R-:W-:Y:S01]  /*6100*/  IMMA.16832.S8.S8 R104, R104.ROW, R76.reuse.COL, RZ ;  /* 0x0000004c68687237 */ /* 0x081fe20000405cff */
[----:B------:R-:W-:Y:S01]  /*6110*/  FFMA R180, R93, R53, R78 ;  /* 0x000000355db47223 */ /* 0x000fe2000000004e */
[----:B------:R-:W-:Y:S01]  /*6120*/  I2FP.F32.S32 R56, R56 ;  /* 0x0000003800387245 */ /* 0x000fe20000201400 */
[----:B------:R0:W-:Y:S04]  /*6130*/  STS [R2+0xc0], R187 ;  /* 0x0000c0bb02007388 */ /* 0x0001e80000000800 */
[----:B-----5:R2:W-:Y:S04]  /*6140*/  STS [R2+0x4c0], R185 ;  /* 0x0004c0b902007388 */ /* 0x0205e80000000800 */
[----:B------:R3:W-:Y:S04]  /*6150*/  STS [R2+0x8c0], R183 ;  /* 0x0008c0b702007388 */ /* 0x0007e80000000800 */
[----:B------:R-:W-:Y:S04]  /*6160*/  STS [R2+0xcc0], R181 ;  /* 0x000cc0b502007388 */ /* 0x000fe80000000800 */
[----:B------:R-:W-:Y:S04]  /*6170*/  STS [R2+0x10c0], R179 ;  /* 0x0010c0b302007388 */ /* 0x000fe80000000800 */
[----:B------:R-:W-:Y:S04]  /*6180*/  STS [R2+0x14c0], R177 ;  /* 0x0014c0b102007388 */ /* 0x000fe80000000800 */
[----:B------:R4:W-:Y:S01]  /*6190*/  STS [R2+0x18c0], R169 ;  /* 0x0018c0a902007388 */ /* 0x0009e20000000800 */
[----:B------:R-:W-:Y:S01]  /*61a0*/  BAR.SYNC.DEFER_BLOCKING 0x0 ;  /* 0x0000000000007b1d */ /* 0x000fe20000010000 */
[----:B------:R-:W-:Y:S01]  /*61b0*/  IMMA.16832.S8.S8 R76, R96.ROW, R76.COL, RZ ;  /* 0x0000004c604c7237 */ /* 0x000fe20000405cff */
[----:B------:R-:W-:Y:S01]  /*61c0*/  I2FP.F32.S32 R58, R58 ;  /* 0x0000003a003a7245 */ /* 0x000fe20000201400 */
[C---:B------:R-:W-:Y:S01]  /*61d0*/  FMUL R62, R55.reuse, R62 ;  /* 0x0000003e373e7220 */ /* 0x040fe20000400000 */
[----:B------:R-:W-:Y:S01]  /*61e0*/  I2FP.F32.S32 R52, R57 ;  /* 0x0000003900347245 */ /* 0x000fe20000201400 */
[----:B------:R-:W-:-:S02]  /*61f0*/  FMUL R56, R55, R56 ;  /* 0x0000003837387220 */ /* 0x000fc40000400000 */
[----:B------:R-:W-:Y:S01]  /*6200*/  FMUL R57, R63, R58 ;  /* 0x0000003a3f397220 */ /* 0x000fe20000400000 */
[----:B------:R-:W-:Y:S01]  /*6210*/  FFMA R95, R213, R62, R214 ;  /* 0x0000003ed55f7223 */ /* 0x000fe200000000d6 */
[----:B------:R-:W-:Y:S01]  /*6220*/  I2FP.F32.S32 R62, R59 ;  /* 0x0000003b003e7245 */ /* 0x000fe20000201400 */
[----:B------:R-:W-:Y:S01]  /*6230*/  FMUL R53, R55, R52 ;  /* 0x0000003437357220 */ /* 0x000fe20000400000 */
[C---:B------:R-:W-:Y:S01]  /*6240*/  FFMA R198, R93.reuse, R56, R198 ;  /* 0x000000385dc67223 */ /* 0x040fe200000000c6 */
[----:B------:R-:W-:Y:S01]  /*6250*/  FFMA R182, R93, R57, R182 ;  /* 0x000000395db67223 */ /* 0x000fe200000000b6 */
[----:B------:R-:W-:Y:S01]  /*6260*/  FMUL R64, R67, R64 ;  /* 0x0000004043407220 */ /* 0x000fe20000400000 */
[C---:B------:R-:W-:Y:S01]  /*6270*/  FFMA R184, R54.reuse, R53, R184 ;  /* 0x0000003536b87223 */ /* 0x040fe200000000b8 */
[----:B------:R-:W-:Y:S01]  /*6280*/  FMUL R62, R63, R62 ;  /* 0x0000003e3f3e7220 */ /* 0x000fe20000400000 */
[----:B------:R-:W-:Y:S01]  /*6290*/  FMUL R53, R71, R66 ;  /* 0x0000004247357220 */ /* 0x000fe20000400000 */
[----:B------:R-:W-:Y:S04]  /*62a0*/  LDS R68, [R125+0x10] ;  /* 0x000010007d447984 */ /* 0x000fe80000000800 */
[----:B------:R-:W-:Y:S04]  /*62b0*/  LDS R69, [R125+0x20] ;  /* 0x000020007d457984 */ /* 0x000fe80000000800 */
[----:B------:R-:W5:Y:S04]  /*62c0*/  LDSM.16.M88.4 R96, [R168] ;  /* 0x00000000a860783b */ /* 0x000f680000000200 */
[----:B------:R4:W5:Y:S01]  /*62d0*/  LDSM.16.M88.4 R56, [R167] ;  /* 0x00000000a738783b */ /* 0x0009620000000200 */
[C---:B0-----:R-:W-:Y:S01]  /*62e0*/  FFMA R187, R54.reuse, R62, R81 ;  /* 0x0000003e36bb7223 */ /* 0x041fe20000000051 */
[C---:B--2---:R-:W-:Y:S01]  /*62f0*/  FFMA R185, R54.reuse, R64, R211 ;  /* 0x0000004036b97223 */ /* 0x044fe200000000d3 */
[----:B---3--:R-:W-:Y:S01]  /*6300*/  FFMA R183, R54, R53, R92 ;  /* 0x0000003536b77223 */ /* 0x008fe2000000005c */
[----:B------:R-:W-:Y:S01]  /*6310*/  I2FP.F32.S32 R52, R77 ;  /* 0x0000004d00347245 */ /* 0x000fe20000201400 */
[----:B-1----:R-:W-:Y:S01]  /*6320*/  HADD2.F32 R72, -RZ, R72.H0_H0 ;  /* 0x20000048ff487230 */ /* 0x002fe20000004100 */
[----:B------:R-:W-:Y:S01]  /*6330*/  I2FP.F32.S32 R54, R79 ;  /* 0x0000004f00367245 */ /* 0x000fe20000201400 */
[----:B------:R-:W0:Y:S01]  /*6340*/  LDS.128 R84, [R124] ;  /* 0x000000007c547984 */ /* 0x000e220000000c00 */
[----:B------:R-:W-:Y:S01]  /*6350*/  I2FP.F32.S32 R76, R76 ;  /* 0x0000004c004c7245 */ /* 0x000fe20000201400 */
[----:B----4-:R-:W-:Y:S01]  /*6360*/  FMUL R169, R55, R52 ;  /* 0x0000003437a97220 */ /* 0x010fe20000400000 */
[----:B------:R-:W-:Y:S01]  /*6370*/  I2FP.F32.S32 R104, R104 ;  /* 0x0000006800687245 */ /* 0x000fe20000201400 */
[----:B------:R-:W-:Y:S01]  /*6380*/  FMUL R212, R63, R54 ;  /* 0x000000363fd47220 */ /* 0x000fe20000400000 */
[----:B------:R-:W-:Y:S01]  /*6390*/  I2FP.F32.S32 R52, R105 ;  /* 0x0000006900347245 */ /* 0x000fe20000201400 */
[----:B------:R-:W-:Y:S01]  /*63a0*/  LDS R100, [R125+0x1210] ;  /* 0x001210007d647984 */ /* 0x000fe20000000800 */
[----:B------:R-:W-:-:S02]  /*63b0*/  I2FP.F32.S32 R54, R107 ;  /* 0x0000006b00367245 */ /* 0x000fc40000201400 */
        /* <DEDUP_REMOVED lines=8> */
[C---:B------:R-:W-:Y:S01]  /*6440*/  FFMA R165, R72.reuse, R176, R165 ;  /* 0x000000b048a57223 */ /* 0x040fe200000000a5 */
[C---:B------:R-:W-:Y:S01]  /*6450*/  FFMA R166, R72.reuse, R201, R166 ;  /* 0x000000c948a67223 */ /* 0x040fe200000000a6 */
[----:B------:R-:W1:Y:S01]  /*6460*/  LDS.128 R52, [R124+0x90] ;  /* 0x000090007c347984 */ /* 0x000e620000000c00 */
[----:B------:R-:W-:Y:S01]  /*6470*/  FFMA R199, R72, R199, R164 ;  /* 0x000000c748c77223 */ /* 0x000fe200000000a4 */
[----:B------:R-:W-:-:S02]  /*6480*/  FMUL R179, R63, R78 ;  /* 0x0000004e3fb37220 */ /* 0x000fc40000400000 */
[----:B------:R-:W2:Y:S01]  /*6490*/  LDS.128 R64, [R146+0x2750] ;  /* 0x0027500092407984 */ /* 0x000ea20000000c00 */
[----:B------:R-:W-:Y:S01]  /*64a0*/  FMUL R167, R71, R106 ;  /* 0x0000006a47a77220 */ /* 0x000fe20000400000 */
[C---:B------:R-:W-:Y:S02]  /*64b0*/  FFMA R165, R62.reuse, R186, R165 ;  /* 0x000000ba3ea57223 */ /* 0x040fe400000000a5 */
[----:B------:R-:W3:Y:S01]  /*64c0*/  LDS.128 R76, [R146+0x1dd0] ;  /* 0x001dd000924c7984 */ /* 0x000ee20000000c00 */
[C---:B------:R-:W-:Y:S01]  /*64d0*/  FFMA R166, R62.reuse, R61, R166 ;  /* 0x0000003d3ea67223 */ /* 0x040fe200000000a6 */
[C---:B------:R-:W-:Y:S01]  /*64e0*/  FFMA R199, R62.reuse, R204, R199 ;  /* 0x000000cc3ec77223 */ /* 0x040fe200000000c7 */
[----:B------:R-:W-:Y:S01]  /*64f0*/  FFMA R104, R62, R205, R60 ;  /* 0x000000cd3e687223 */ /* 0x000fe2000000003c */
[----:B------:R-:W-:Y:S01]  /*6500*/  HADD2.F32 R106, -RZ, R74.H0_H0 ;  /* 0x2000004aff6a7230 */ /* 0x000fe20000004100 */
[----:B------:R-:W4:Y:S01]  /*6510*/  LDS.128 R60, [R146+0x30d0] ;  /* 0x0030d000923c7984 */ /* 0x000f220000000c00 */
[----:B------:R-:W-:-:S03]  /*6520*/  HADD2.F32 R105, -RZ, R75.H0_H0 ;  /* 0x2000004bff697230 */ /* 0x000fc60000004100 */
[----:B------:R-:W4:Y:S04]  /*6530*/  LDS.128 R72, [R146+0x3a50] ;  /* 0x003a500092487984 */ /* 0x000f280000000c00 */
[----:B------:R-:W-:Y:S04]  /*6540*/  LDS R92, [R125+0x910] ;  /* 0x000910007d5c7984 */ /* 0x000fe80000000800 */
[----:B------:R-:W4:Y:S04]  /*6550*/  LDS R93, [R125+0x920] ;  /* 0x000920007d5d7984 */ /* 0x000f280000000800 */
[----:B------:R-:W4:Y:S01]  /*6560*/  LDS R101, [R125+0x1220] ;  /* 0x001220007d657984 */ /* 0x000f220000000800 */
[----:B------:R-:W-:-:S02]  /*6570*/  HADD2.F32 R168, -RZ, R83.H0_H0 ;  /* 0x20000053ffa87230 */ /* 0x000fc40000004100 */
[-C--:B-----5:R-:W-:Y:S08]  /*6580*/  IMMA.16832.S8.S8 R80, R96.ROW, R68.reuse.COL, RZ ;  /* 0x0000004460507237 */ /* 0x0a0ff00000405cff */
[----:B------:R-:W-:Y:S01]  /*6590*/  IMMA.16832.S8.S8 R68, R56.ROW, R68.COL, RZ ;  /* 0x0000004438447237 */ /* 0x000fe20000405cff */
[C---:B------:R-:W-:Y:S01]  /*65a0*/  FFMA R88, R106.reuse, R88, R165 ;  /* 0x000000586a587223 */ /* 0x040fe200000000a5 */
[----:B------:R-:W-:Y:S01]  /*65b0*/  FFMA R164, R106, R210, R199 ;  /* 0x000000d26aa47223 */ /* 0x000fe200000000c7 */
[----:B------:R-:W-:Y:S01]  /*65c0*/  FFMA R176, R168, R167, R90 ;  /* 0x000000a7a8b07223 */ /* 0x000fe2000000005a */
[----:B0-----:R-:W-:-:S02]  /*65d0*/  HADD2.F32 R186, -RZ, R85.H0_H0 ;  /* 0x20000055ffba7230 */ /* 0x001fc40000004100 */
[----:B------:R-:W-:Y:S02]  /*65e0*/  HADD2.F32 R167, -RZ, R87.H0_H0 ;  /* 0x20000057ffa77230 */ /* 0x000fe40000004100 */
[----:B------:R-:W-:-:S03]  /*65f0*/  FFMA R89, R106, R89, R166 ;  /* 0x000000596a597223 */ /* 0x000fc600000000a6 */
[----:B------:R-:W-:Y:S02]  /*6600*/  I2FP.F32.S32 R83, R83 ;  /* 0x0000005300537245 */ /* 0x000fe40000201400 */
[----:B------:R-:W-:Y:S02]  /*6610*/  I2FP.F32.S32 R85, R80 ;  /* 0x0000005000557245 */ /* 0x000fe40000201400 */
[----:B------:R-:W-:Y:S01]  /*6620*/  I2FP.F32.S32 R87, R82 ;  /* 0x0000005200577245 */ /* 0x000fe20000201400 */
[C---:B------:R-:W-:Y:S01]  /*6630*/  FFMA R166, R105.reuse, R169, R88 ;  /* 0x000000a969a67223 */ /* 0x040fe20000000058 */
[C---:B------:R-:W-:Y:S01]  /*6640*/  FFMA R164, R105.reuse, R107, R164 ;  /* 0x0000006b69a47223 */ /* 0x040fe200000000a4 */
[----:B------:R-:W-:Y:S01]  /*6650*/  I2FP.F32.S32 R81, R81 ;  /* 0x0000005100517245 */ /* 0x000fe20000201400 */
[----:B-1----:R-:W-:Y:S01]  /*6660*/  HADD2.F32 R107, -RZ, R52.H0_H0 ;  /* 0x20000034ff6b7230 */ /* 0x002fe20000004100 */
[----:B------:R-:W-:Y:S01]  /*6670*/  I2FP.F32.S32 R169, R68 ;  /* 0x0000004400a97245 */ /* 0x000fe20000201400 */
[----:B--2---:R-:W-:Y:S01]  /*6680*/  FMUL R83, R64, R83 ;  /* 0x0000005340537220 */ /* 0x004fe20000400000 */
[----:B------:R-:W-:Y:S01]  /*6690*/  FFMA R91, R106, R91, R104 ;  /* 0x0000005b6a5b7223 */ /* 0x000fe20000000068 */
[----:B------:R-:W-:Y:S01]  /*66a0*/  FFMA R181, R168, R181, R209 ;  /* 0x000000b5a8b57223 */ /* 0x000fe200000000d1 */
[----:B------:R-:W-:Y:S01]  /*66b0*/  I2FP.F32.S32 R69, R69 ;  /* 0x0000004500457245 */ /* 0x000fe20000201400 */
[----:B------:R-:W-:Y:S01]  /*66c0*/  HADD2.F32 R209, -RZ, R84.H0_H0 ;  /* 0x20000054ffd17230 */ /* 0x000fe20000004100 */
[----:B------:R-:W-:Y:S01]  /*66d0*/  I2FP.F32.S32 R199, R70 ;  /* 0x0000004600c77245 */ /* 0x000fe20000201400 */
[----:B---3--:R-:W-:Y:S01]  /*66e0*/  FMUL R85, R76, R85 ;  /* 0x000000554c557220 */ /* 0x008fe20000400000 */
[----:B------:R-:W-:Y:S01]  /*66f0*/  FMUL R87, R64, R87 ;  /* 0x0000005740577220 */ /* 0x000fe20000400000 */
[C---:B------:R-:W-:Y:S01]  /*6700*/  FFMA R165, R105.reuse, R212, R89 ;  /* 0x000000d469a57223 */ /* 0x040fe20000000059 */
[----:B------:R-:W-:Y:S01]  /*6710*/  FFMA R163, R105, R216, R91 ;  /* 0x000000d869a37223 */ /* 0x000fe2000000005b */
[----:B------:R-:W-:Y:S01]  /*6720*/  FMUL R52, R76, R81 ;  /* 0x000000514c347220 */ /* 0x000fe20000400000 */
[----:B----4-:R-:W-:Y:S01]  /*6730*/  FMUL R68, R60, R169 ;  /* 0x000000a93c447220 */ /* 0x010fe20000400000 */
[----:B------:R-:W-:Y:S01]  /*6740*/  FFMA R202, R107, R83, R202 ;  /* 0x000000536bca7223 */ /* 0x000fe200000000ca */
[C---:B------:R-:W-:Y:S01]  /*6750*/  FFMA R179, R168.reuse, R179, R208 ;  /* 0x000000b3a8b37223 */ /* 0x040fe200000000d0 */
[----:B------:R-:W-:Y:S01]  /*6760*/  FFMA R177, R168, R214, R207 ;  /* 0x000000d6a8b17223 */ /* 0x000fe200000000cf */
[----:B------:R-:W-:Y:S01]  /*6770*/  LDS R104, [R125+0x30] ;  /* 0x000030007d687984 */ /* 0x000fe20000000800 */
[----:B------:R-:W-:Y:S01]  /*6780*/  FMUL R70, R60, R69 ;  /* 0x000000453c467220 */ /* 0x000fe20000400000 */
[----:B------:R-:W-:Y:S01]  /*6790*/  FMUL R199, R72, R199 ;  /* 0x000000c748c77220 */ /* 0x000fe20000400000 */
[----:B------:R-:W-:Y:S01]  /*67a0*/  HADD2.F32 R168, -RZ, R86.H0_H0 ;  /* 0x20000056ffa87230 */ /* 0x000fe20000004100 */
[----:B------:R-:W-:Y:S01]  /*67b0*/  LDS R105, [R125+0x40] ;  /* 0x000040007d697984 */ /* 0x000fe20000000800 */
[C---:B------:R-:W-:Y:S01]  /*67c0*/  FFMA R201, R209.reuse, R85, R206 ;  /* 0x00000055d1c97223 */ /* 0x040fe200000000ce */
[----:B------:R-:W-:-:S02]  /*67d0*/  FFMA R205, R209, R87, R94 ;  /* 0x00000057d1cd7223 */ /* 0x000fc4000000005e */
[----:B------:R-:W0:Y:S01]  /*67e0*/  LDSM.16.M88.4 R80, [R161] ;  /* 0x00000000a150783b */ /* 0x000e220000000200 */
[C---:B------:R-:W-:Y:S01]  /*67f0*/  IMMA.16832.S8.S8 R88, R96.reuse.ROW, R92.COL, RZ ;  /* 0x0000005c60587237 */ /* 0x040fe20000405cff */
[----:B------:R-:W-:Y:S01]  /*6800*/  I2FP.F32.S32 R211, R71 ;  /* 0x0000004700d37245 */ /* 0x000fe20000201400 */
[----:B------:R-:W-:Y:S01]  /*6810*/  FFMA R207, R209, R68, R103 ;  /* 0x00000044d1cf7223 */ /* 0x000fe20000000067 */
[----:B------:R1:W-:Y:S01]  /*6820*/  LDSM.16.M88.4 R84, [R162] ;  /* 0x00000000a254783b */ /* 0x0003e20000000200 */
[----:B------:R-:W-:Y:S01]  /*6830*/  FFMA R52, R107, R52, R95 ;  /* 0x000000346b347223 */ /* 0x000fe2000000005f */
[----:B------:R-:W-:Y:S01]  /*6840*/  FFMA R209, R209, R199, R102 ;  /* 0x000000c7d1d17223 */ /* 0x000fe20000000066 */
[----:B------:R-:W-:Y:S01]  /*6850*/  FFMA R203, R107, R70, R203 ;  /* 0x000000466bcb7223 */ /* 0x000fe200000000cb */
[----:B------:R-:W-:Y:S01]  /*6860*/  LDS R106, [R125+0x930] ;  /* 0x000930007d6a7984 */ /* 0x000fe20000000800 */
[----:B------:R-:W-:Y:S01]  /*6870*/  IMMA.16832.S8.S8 R96, R96.ROW, R100.COL, RZ ;  /* 0x0000006460607237 */ /* 0x000fe20000405cff */
[----:B------:R-:W-:-:S02]  /*6880*/  FMUL R204, R72, R211 ;  /* 0x000000d348cc7220 */ /* 0x000fc40000400000 */
[----:B------:R-:W2:Y:S05]  /*6890*/  LDS.128 R68, [R124+0x900] ;  /* 0x000900007c447984 */ /* 0x000eaa0000000c00 */
[C---:B------:R-:W-:Y:S01]  /*68a0*/  IMMA.16832.S8.S8 R92, R56.reuse.ROW, R92.COL, RZ ;  /* 0x0000005c385c7237 */ /* 0x040fe20000405cff */
[----:B------:R-:W-:Y:S02]  /*68b0*/  FFMA R204, R107, R204, R200 ;  /* 0x000000cc6bcc7223 */ /* 0x000fe400000000c8 */
[----:B------:R-:W-:Y:S05]  /*68c0*/  LDS R107, [R125+0x940] ;  /* 0x000940007d6b7984 */ /* 0x000fea0000000800 */
[----:B------:R-:W-:Y:S01]  /*68d0*/  IMMA.16832.S8.S8 R100, R56.ROW, R100.COL, RZ ;  /* 0x0000006438647237 */ /* 0x000fe20000405cff */
[----:B------:R-:W3:Y:S01]  /*68e0*/  LDS.128 R56, [R124+0x990] ;  /* 0x000990007c387984 */ /* 0x000ee20000000c00 */
[----:B------:R-:W-:-:S02]  /*68f0*/  I2FP.F32.S32 R169, R88 ;  /* 0x0000005800a97245 */ /* 0x000fc40000201400 */
[----:B------:R-:W-:Y:S02]  /*6900*/  I2FP.F32.S32 R199, R96 ;  /* 0x0000006000c77245 */ /* 0x000fe40000201400 */
[----:B------:R-:W-:Y:S01]  /*6910*/  I2FP.F32.S32 R89, R89 ;  /* 0x0000005900597245 */ /* 0x000fe20000201400 */
[C---:B------:R-:W-:Y:S01]  /*6920*/  FMUL R96, R76.reuse, R169 ;  /* 0x000000a94c607220 */ /* 0x040fe20000400000 */
[----:B------:R-:W-:Y:S01]  /*6930*/  I2FP.F32.S32 R169, R98 ;  /* 0x0000006200a97245 */ /* 0x000fe20000201400 */
[C---:B-1----:R-:W-:Y:S01]  /*6940*/  FMUL R162, R76.reuse, R199 ;  /* 0x000000c74ca27220 */ /* 0x042fe20000400000 */
[----:B------:R-:W-:Y:S01]  /*6950*/  I2FP.F32.S32 R97, R97 ;  /* 0x0000006100617245 */ /* 0x000fe20000201400 */
[----:B------:R-:W-:Y:S01]  /*6960*/  FMUL R211, R76, R89 ;  /* 0x000000594cd37220 */ /* 0x000fe20000400000 */
[----:B------:R-:W-:Y:S01]  /*6970*/  I2FP.F32.S32 R89, R90 ;  /* 0x0000005a00597245 */ /* 0x000fe20000201400 */
[----:B------:R-:W-:Y:S01]  /*6980*/  FMUL R200, R64, R169 ;  /* 0x000000a940c87220 */ /* 0x000fe20000400000 */
[----:B------:R-:W-:-:S05]  /*6990*/  I2FP.F32.S32 R91, R91 ;  /* 0x0000005b005b7245 */ /* 0x000fca0000201400 */
[----:B------:R-:W-:Y:S02]  /*69a0*/  I2FP.F32.S32 R101, R101 ;  /* 0x0000006500657245 */ /* 0x000fe40000201400 */
[----:B------:R-:W-:Y:S02]  /*69b0*/  I2FP.F32.S32 R199, R99 ;  /* 0x0000006300c77245 */ /* 0x000fe40000201400 */
[----:B------:R-:W-:Y:S01]  /*69c0*/  I2FP.F32.S32 R215, R100 ;  /* 0x0000006400d77245 */ /* 0x000fe20000201400 */
[----:B------:R-:W-:Y:S01]  /*69d0*/  FMUL R169, R60, R101 ;  /* 0x000000653ca97220 */ /* 0x000fe20000400000 */
[----:B------:R-:W-:Y:S01]  /*69e0*/  I2FP.F32.S32 R93, R93 ;  /* 0x0000005d005d7245 */ /* 0x000fe20000201400 */
[----:B------:R-:W-:Y:S01]  /*69f0*/  LDS R100, [R125+0x1230] ;  /* 0x001230007d647984 */ /* 0x000fe20000000800 */
[----:B------:R-:W-:-:S03]  /*6a00*/  FMUL R161, R76, R97 ;  /* 0x000000614ca17220 */ /* 0x000fc60000400000 */
[----:B------:R-:W1:Y:S01]  /*6a10*/  LDS R101, [R125+0x1240] ;  /* 0x001240007d657984 */ /* 0x000e620000000800 */
[C---:B------:R-:W-:Y:S01]  /*6a20*/  FMUL R99, R64.reuse, R89 ;  /* 0x0000005940637220 */ /* 0x040fe20000400000 */
[C---:B------:R-:W-:Y:S01]  /*6a30*/  FMUL R98, R64.reuse, R91 ;  /* 0x0000005b40627220 */ /* 0x040fe20000400000 */
[----:B------:R-:W-:Y:S01]  /*6a40*/  FMUL R76, R64, R199 ;  /* 0x000000c7404c7220 */ /* 0x000fe20000400000 */
[C---:B------:R-:W-:Y:S01]  /*6a50*/  FMUL R64, R60.reuse, R215 ;  /* 0x000000d73c407220 */ /* 0x040fe20000400000 */
[----:B------:R-:W-:Y:S01]  /*6a60*/  I2FP.F32.S32 R97, R92 ;  /* 0x0000005c00617245 */ /* 0x000fe20000201400 */
[C---:B------:R-:W-:Y:S01]  /*6a70*/  FMUL R206, R60.reuse, R93 ;  /* 0x0000005d3cce7220 */ /* 0x040fe20000400000 */
[----:B------:R-:W-:Y:S02]  /*6a80*/  I2FP.F32.S32 R199, R94 ;  /* 0x0000005e00c77245 */ /* 0x000fe40000201400 */
[----:B------:R-:W-:Y:S02]  /*6a90*/  I2FP.F32.S32 R215, R95 ;  /* 0x0000005f00d77245 */ /* 0x000fe40000201400 */
[----:B0-----:R-:W-:Y:S01]  /*6aa0*/  IMMA.16832.S8.S8 R92, R80.ROW, R104.COL, RZ ;  /* 0x00000068505c7237 */ /* 0x001fe20000405cff */
[----:B------:R-:W-:Y:S01]  /*6ab0*/  FMUL R213, R60, R97 ;  /* 0x000000613cd57220 */ /* 0x000fe20000400000 */
[----:B------:R-:W-:Y:S01]  /*6ac0*/  I2FP.F32.S32 R219, R103 ;  /* 0x0000006700db7245 */ /* 0x000fe20000201400 */
[----:B--2---:R-:W-:-:S05]  /*6ad0*/  HADD2.F32 R97, -RZ, R68.H0_H0 ;  /* 0x20000044ff617230 */ /* 0x004fca0000004100 */
[C---:B------:R-:W-:Y:S01]  /*6ae0*/  IMMA.16832.S8.S8 R88, R84.reuse.ROW, R104.COL, RZ ;  /* 0x0000006854587237 */ /* 0x040fe20000405cff */
[----:B---3--:R-:W-:Y:S02]  /*6af0*/  HADD2.F32 R104, -RZ, R56.H0_H0 ;  /* 0x20000038ff687230 */ /* 0x008fe40000004100 */
[----:B------:R-:W-:Y:S01]  /*6b00*/  FMUL R103, R72, R199 ;  /* 0x000000c748677220 */ /* 0x000fe20000400000 */
[C---:B------:R-:W-:Y:S01]  /*6b10*/  FFMA R198, R97.reuse, R96, R198 ;  /* 0x0000006061c67223 */ /* 0x040fe200000000c6 */
[C---:B------:R-:W-:Y:S01]  /*6b20*/  FFMA R182, R97.reuse, R99, R182 ;  /* 0x0000006361b67223 */ /* 0x040fe200000000b6 */
[C---:B------:R-:W-:Y:S01]  /*6b30*/  FFMA R56, R97.reuse, R213, R178 ;  /* 0x000000d561387223 */ /* 0x040fe200000000b2 */
[----:B------:R-:W-:Y:S01]  /*6b40*/  FFMA R180, R97, R103, R180 ;  /* 0x0000006761b47223 */ /* 0x000fe200000000b4 */
[----:B------:R-:W-:Y:S02]  /*6b50*/  FFMA R187, R104, R98, R187 ;  /* 0x0000006268bb7223 */ /* 0x000fe400000000bb */
[----:B------:R-:W-:Y:S01]  /*6b60*/  IMMA.16832.S8.S8 R96, R84.ROW, R106.COL, RZ ;  /* 0x0000006a54607237 */ /* 0x000fe20000405cff */
[----:B------:R-:W-:Y:S01]  /*6b70*/  I2FP.F32.S32 R217, R102 ;  /* 0x0000006600d97245 */ /* 0x000fe20000201400 */
[----:B------:R-:W-:Y:S01]  /*6b80*/  FMUL R60, R72, R215 ;  /* 0x000000d7483c7220 */ /* 0x000fe20000400000 */
[----:B------:R-:W-:Y:S01]  /*6b90*/  FFMA R178, R104, R206, R185 ;  /* 0x000000ce68b27223 */ /* 0x000fe200000000b9 */
[----:B------:R-:W-:-:S02]  /*6ba0*/  I2FP.F32.S32 R102, R92 ;  /* 0x0000005c00667245 */ /* 0x000fc40000201400 */
[----:B------:R-:W-:Y:S02]  /*6bb0*/  I2FP.F32.S32 R206, R93 ;  /* 0x0000005d00ce7245 */ /* 0x000fe40000201400 */
[----:B------:R-:W-:Y:S02]  /*6bc0*/  I2FP.F32.S32 R208, R94 ;  /* 0x0000005e00d07245 */ /* 0x000fe40000201400 */
[----:B------:R-:W-:Y:S01]  /*6bd0*/  I2FP.F32.S32 R210, R95 ;  /* 0x0000005f00d27245 */ /* 0x000fe20000201400 */
[C---:B------:R-:W-:Y:S01]  /*6be0*/  FFMA R184, R104.reuse, R211, R184 ;  /* 0x000000d368b87223 */ /* 0x040fe200000000b8 */
[----:B------:R-:W-:Y:S01]  /*6bf0*/  IMMA.16832.S8.S8 R92, R80.ROW, R106.COL, RZ ;  /* 0x0000006a505c7237 */ /* 0x000fe20000405cff */
[----:B------:R-:W-:Y:S01]  /*6c00*/  I2FP.F32.S32 R88, R88 ;  /* 0x0000005800587245 */ /* 0x000fe20000201400 */
[----:B------:R-:W-:Y:S01]  /*6c10*/  FFMA R104, R104, R60, R183 ;  /* 0x0000003c68687223 */ /* 0x000fe200000000b7 */
        /* <DEDUP_REMOVED lines=19> */
[----:B------:R-:W-:Y:S01]  /*6d50*/  I2FP.F32.S32 R186, R96 ;  /* 0x0000006000ba7245 */ /* 0x000fe20000201400 */
[----:B------:R-:W-:Y:S01]  /*6d60*/  FFMA R60, R103, R60, R52 ;  /* 0x0000003c673c7223 */ /* 0x000fe20000000034 */
[----:B------:R-:W-:Y:S01]  /*6d70*/  I2FP.F32.S32 R202, R97 ;  /* 0x0000006100ca7245 */ /* 0x000fe20000201400 */
[----:B------:R-:W-:Y:S01]  /*6d80*/  LDS R52, [R125+0x50] ;  /* 0x000050007d347984 */ /* 0x000fe20000000800 */
[----:B------:R-:W-:-:S02]  /*6d90*/  I2FP.F32.S32 R204, R98 ;  /* 0x0000006200cc7245 */ /* 0x000fc40000201400 */
[----:B------:R-:W-:Y:S01]  /*6da0*/  I2FP.F32.S32 R206, R99 ;  /* 0x0000006300ce7245 */ /* 0x000fe20000201400 */
[----:B------:R-:W-:Y:S01]  /*6db0*/  LDS R53, [R125+0x60] ;  /* 0x000060007d357984 */ /* 0x000fe20000000800 */
[-C--:B-1----:R-:W-:Y:S03]  /*6dc0*/  IMMA.16832.S8.S8 R84, R84.ROW, R100.reuse.COL, RZ ;  /* 0x0000006454547237 */ /* 0x082fe60000405cff */
[----:B------:R-:W0:Y:S04]  /*6dd0*/  LDS.128 R96, [R124+0x1200] ;  /* 0x001200007c607984 */ /* 0x000e280000000c00 */
[----:B------:R1:W2:Y:S01]  /*6de0*/  LDSM.16.M88.4 R88, [R160] ;  /* 0x00000000a058783b */ /* 0x0002a20000000200 */
[----:B------:R-:W-:Y:S03]  /*6df0*/  IMMA.16832.S8.S8 R80, R80.ROW, R100.COL, RZ ;  /* 0x0000006450507237 */ /* 0x000fe60000405cff */
[----:B------:R3:W4:Y:S01]  /*6e00*/  LDSM.16.M88.4 R100, [R159] ;  /* 0x000000009f64783b */ /* 0x0007220000000200 */
[----:B------:R-:W-:Y:S01]  /*6e10*/  I2FP.F32.S32 R92, R92 ;  /* 0x0000005c005c7245 */ /* 0x000fe20000201400 */
[----:B------:R-:W-:Y:S01]  /*6e20*/  HADD2.F32 R69, -RZ, R69.H0_H0 ;  /* 0x20000045ff457230 */ /* 0x000fe20000004100 */
[----:B-1----:R-:W-:Y:S01]  /*6e30*/  I2FP.F32.S32 R160, R93 ;  /* 0x0000005d00a07245 */ /* 0x002fe20000201400 */
[----:B------:R-:W-:-:S02]  /*6e40*/  HADD2.F32 R93, -RZ, R57.H0_H0 ;  /* 0x20000039ff5d7230 */ /* 0x000fc40000004100 */
[----:B------:R-:W-:Y:S01]  /*6e50*/  FMUL R186, R77, R186 ;  /* 0x000000ba4dba7220 */ /* 0x000fe20000400000 */
[----:B------:R-:W-:-:S03]  /*6e60*/  FMUL R57, R61, R92 ;  /* 0x0000005c3d397220 */ /* 0x000fc60000400000 */
[C---:B------:R-:W-:Y:S01]  /*6e70*/  FFMA R198, R69.reuse, R186, R198 ;  /* 0x000000ba45c67223 */ /* 0x040fe200000000c6 */
[----:B------:R-:W-:Y:S02]  /*6e80*/  FFMA R186, R69, R57, R56 ;  /* 0x0000003945ba7223 */ /* 0x000fe40000000038 */
[----:B------:R-:W-:Y:S04]  /*6e90*/  LDS R56, [R125+0x950] ;  /* 0x000950007d387984 */ /* 0x000fe80000000800 */
[----:B------:R-:W1:Y:S01]  /*6ea0*/  LDS R57, [R125+0x960] ;  /* 0x000960007d397984 */ /* 0x000e620000000800 */
[----:B------:R-:W-:Y:S02]  /*6eb0*/  I2FP.F32.S32 R94, R94 ;  /* 0x0000005e005e7245 */ /* 0x000fe40000201400 */
[----:B------:R-:W-:Y:S01]  /*6ec0*/  I2FP.F32.S32 R208, R95 ;  /* 0x0000005f00d07245 */ /* 0x000fe20000201400 */
[----:B------:R-:W-:Y:S01]  /*6ed0*/  FMUL R204, R65, R204 ;  /* 0x000000cc41cc7220 */ /* 0x000fe20000400000 */
[----:B------:R-:W-:Y:S01]  /*6ee0*/  FMUL R202, R77, R202 ;  /* 0x000000ca4dca7220 */ /* 0x000fe20000400000 */
[C---:B------:R-:W-:Y:S01]  /*6ef0*/  FMUL R95, R73.reuse, R94 ;  /* 0x0000005e495f7220 */ /* 0x040fe20000400000 */
[----:B------:R-:W-:Y:S01]  /*6f00*/  I2FP.F32.S32 R84, R84 ;  /* 0x0000005400547245 */ /* 0x000fe20000201400 */
[----:B------:R-:W-:Y:S01]  /*6f10*/  FMUL R105, R73, R208 ;  /* 0x000000d049697220 */ /* 0x000fe20000400000 */
[----:B------:R-:W-:Y:S01]  /*6f20*/  I2FP.F32.S32 R92, R85 ;  /* 0x00000055005c7245 */ /* 0x000fe20000201400 */
[C---:B------:R-:W-:Y:S01]  /*6f30*/  FFMA R182, R69.reuse, R204, R182 ;  /* 0x000000cc45b67223 */ /* 0x040fe200000000b6 */
[----:B------:R-:W-:Y:S01]  /*6f40*/  FFMA R180, R69, R95, R180 ;  /* 0x0000005f45b47223 */ /* 0x000fe200000000b4 */
[----:B------:R-:W-:Y:S01]  /*6f50*/  FFMA R69, R93, R202, R184 ;  /* 0x000000ca5d457223 */ /* 0x000fe200000000b8 */
[----:B------:R-:W-:Y:S01]  /*6f60*/  FMUL R95, R61, R160 ;  /* 0x000000a03d5f7220 */ /* 0x000fe20000400000 */
[----:B------:R-:W-:Y:S01]  /*6f70*/  FMUL R184, R77, R84 ;  /* 0x000000544db87220 */ /* 0x000fe20000400000 */
[----:B------:R-:W-:Y:S01]  /*6f80*/  FFMA R160, R93, R105, R104 ;  /* 0x000000695da07223 */ /* 0x000fe20000000068 */
[----:B------:R-:W-:Y:S01]  /*6f90*/  FMUL R77, R77, R92 ;  /* 0x0000005c4d4d7220 */ /* 0x000fe20000400000 */
[----:B------:R-:W-:-:S02]  /*6fa0*/  I2FP.F32.S32 R92, R86 ;  /* 0x00000056005c7245 */ /* 0x000fc40000201400 */
[----:B------:R-:W-:Y:S01]  /*6fb0*/  I2FP.F32.S32 R104, R87 ;  /* 0x0000005700687245 */ /* 0x000fe20000201400 */
[C---:B------:R-:W-:Y:S01]  /*6fc0*/  FMUL R206, R65.reuse, R206 ;  /* 0x000000ce41ce7220 */ /* 0x040fe20000400000 */
[----:B------:R-:W-:Y:S01]  /*6fd0*/  I2FP.F32.S32 R94, R80 ;  /* 0x00000050005e7245 */ /* 0x000fe20000201400 */
[----:B0-----:R-:W-:Y:S01]  /*6fe0*/  HADD2.F32 R96, -RZ, R96.H0_H0 ;  /* 0x20000060ff607230 */ /* 0x001fe20000004100 */
[----:B------:R-:W-:Y:S01]  /*6ff0*/  I2FP.F32.S32 R202, R81 ;  /* 0x0000005100ca7245 */ /* 0x000fe20000201400 */
[----:B--2---:R-:W-:Y:S01]  /*7000*/  IMMA.16832.S8.S8 R84, R88.ROW, R52.COL, RZ ;  /* 0x0000003458547237 */ /* 0x004fe20000405cff */
[C---:B------:R-:W-:Y:S01]  /*7010*/  FMUL R80, R65.reuse, R92 ;  /* 0x0000005c41507220 */ /* 0x040fe20000400000 */
[----:B------:R-:W-:Y:S01]  /*7020*/  FMUL R104, R65, R104 ;  /* 0x0000006841687220 */ /* 0x000fe20000400000 */
[----:B------:R-:W-:Y:S01]  /*7030*/  I2FP.F32.S32 R82, R82 ;  /* 0x0000005200527245 */ /* 0x000fe20000201400 */
[----:B------:R-:W-:Y:S01]  /*7040*/  FMUL R199, R72, R217 ;  /* 0x000000d948c77220 */ /* 0x000fe20000400000 */
[C---:B---3--:R-:W-:Y:S01]  /*7050*/  FFMA R159, R93.reuse, R206, R187 ;  /* 0x000000ce5d9f7223 */ /* 0x048fe200000000bb */
[----:B------:R-:W-:Y:S01]  /*7060*/  FFMA R178, R93, R95, R178 ;  /* 0x0000005f5db27223 */ /* 0x000fe200000000b2 */
[----:B------:R-:W-:-:S02]  /*7070*/  FMUL R65, R61, R94 ;  /* 0x0000005e3d417220 */ /* 0x000fc40000400000 */
[----:B----4-:R-:W-:Y:S01]  /*7080*/  IMMA.16832.S8.S8 R92, R100.ROW, R52.COL, RZ ;  /* 0x00000034645c7237 */ /* 0x010fe20000405cff */
[----:B------:R-:W-:Y:S02]  /*7090*/  HADD2.F32 R53, -RZ, R97.H0_H0 ;  /* 0x20000061ff357230 */ /* 0x000fe40000004100 */
        /* <DEDUP_REMOVED lines=13> */
[----:B-1----:R-:W-:Y:S01]  /*7170*/  IMMA.16832.S8.S8 R80, R88.ROW, R56.COL, RZ ;  /* 0x0000003858507237 */ /* 0x002fe20000405cff */
[----:B------:R-:W-:Y:S01]  /*7180*/  I2FP.F32.S32 R61, R84 ;  /* 0x00000054003d7245 */ /* 0x000fe20000201400 */
[----:B------:R-:W-:Y:S01]  /*7190*/  HADD2.F32 R58, -RZ, R58.H0_H0 ;  /* 0x2000003aff3a7230 */ /* 0x000fe20000004100 */
[----:B------:R-:W-:Y:S01]  /*71a0*/  I2FP.F32.S32 R65, R86 ;  /* 0x0000005600417245 */ /* 0x000fe20000201400 */
[----:B------:R-:W-:Y:S01]  /*71b0*/  LDS R64, [R125+0x1270] ;  /* 0x001270007d407984 */ /* 0x000fe20000000800 */
[----:B------:R-:W-:Y:S01]  /*71c0*/  I2FP.F32.S32 R179, R92 ;  /* 0x0000005c00b37245 */ /* 0x000fe20000201400 */
[----:B------:R-:W-:Y:S01]  /*71d0*/  FMUL R61, R78, R61 ;  /* 0x0000003d4e3d7220 */ /* 0x000fe20000400000 */
[----:B------:R-:W-:Y:S01]  /*71e0*/  I2FP.F32.S32 R85, R85 ;  /* 0x0000005500557245 */ /* 0x000fe20000201400 */
[----:B------:R-:W-:Y:S01]  /*71f0*/  FMUL R176, R66, R65 ;  /* 0x0000004142b07220 */ /* 0x000fe20000400000 */
[----:B------:R-:W-:Y:S02]  /*7200*/  I2FP.F32.S32 R87, R87 ;  /* 0x0000005700577245 */ /* 0x000fe40000201400 */
[----:B------:R-:W-:Y:S01]  /*7210*/  I2FP.F32.S32 R65, R94 ;  /* 0x0000005e00417245 */ /* 0x000fe20000201400 */
[----:B------:R-:W-:Y:S01]  /*7220*/  FFMA R184, R168, R61, R201 ;  /* 0x0000003da8b87223 */ /* 0x000fe200000000c9 */
[----:B------:R-:W-:-:S02]  /*7230*/  HADD2.F32 R201, -RZ, R54.H0_H0 ;  /* 0x20000036ffc97230 */ /* 0x000fc40000004100 */
[----:B------:R-:W-:Y:S01]  /*7240*/  FMUL R179, R62, R179 ;  /* 0x000000b33eb37220 */ /* 0x000fe20000400000 */
[----:B------:R-:W-:Y:S01]  /*7250*/  I2FP.F32.S32 R181, R93 ;  /* 0x0000005d00b57245 */ /* 0x000fe20000201400 */
        /* <DEDUP_REMOVED lines=9> */
[----:B------:R-:W-:Y:S01]  /*72f0*/  FFMA R68, R201, R87, R68 ;  /* 0x00000057c9447223 */ /* 0x000fe20000000044 */
[----:B------:R-:W-:Y:S01]  /*7300*/  FMUL R54, R62, R181 ;  /* 0x000000b53e367220 */ /* 0x000fe20000400000 */
        /* <DEDUP_REMOVED lines=10> */
[----:B------:R-:W-:-:S02]  /*73b0*/  I2FP.F32.S32 R183, R92 ;  /* 0x0000005c00b77245 */ /* 0x000fc40000201400 */
        /* <DEDUP_REMOVED lines=10> */
[C---:B------:R-:W-:Y:S01]  /*7460*/  FFMA R198, R61.reuse, R65, R198 ;  /* 0x000000413dc67223 */ /* 0x040fe200000000c6 */
[----:B------:R-:W-:Y:S01]  /*7470*/  IMMA.16832.S8.S8 R100, R100.ROW, R52.COL, RZ ;  /* 0x0000003464647237 */ /* 0x000fe20000405cff */
[----:B------:R-:W-:Y:S01]  /*7480*/  FMUL R54, R66, R181 ;  /* 0x000000b542367220 */ /* 0x000fe20000400000 */
[----:B------:R-:W-:Y:S01]  /*7490*/  FMUL R93, R62, R93 ;  /* 0x0000005d3e5d7220 */ /* 0x000fe20000400000 */
[----:B------:R-:W-:Y:S01]  /*74a0*/  FFMA R204, R58, R107, R69 ;  /* 0x0000006b3acc7223 */ /* 0x000fe20000000045 */
[----:B------:R-:W-:Y:S01]  /*74b0*/  FMUL R95, R74, R95 ;  /* 0x0000005f4a5f7220 */ /* 0x000fe20000400000 */
[----:B------:R-:W-:Y:S01]  /*74c0*/  I2FP.F32.S32 R53, R88 ;  /* 0x0000005800357245 */ /* 0x000fe20000201400 */
[----:B------:R-:W-:Y:S01]  /*74d0*/  LDS R60, [R125+0x970] ;  /* 0x000970007d3c7984 */ /* 0x000fe20000000800 */
[----:B------:R-:W-:Y:S01]  /*74e0*/  I2FP.F32.S32 R65, R90 ;  /* 0x0000005a00417245 */ /* 0x000fe20000201400 */
[C---:B------:R-:W-:Y:S01]  /*74f0*/  FFMA R182, R61.reuse, R179, R182 ;  /* 0x000000b33db67223 */ /* 0x040fe200000000b6 */
[----:B------:R-:W-:Y:S01]  /*7500*/  I2FP.F32.S32 R89, R89 ;  /* 0x0000005900597245 */ /* 0x000fe20000201400 */
[C---:B------:R-:W-:Y:S01]  /*7510*/  FFMA R206, R61.reuse, R183, R186 ;  /* 0x000000b73dce7223 */ /* 0x040fe200000000ba */
[----:B------:R-:W-:Y:S01]  /*7520*/  I2FP.F32.S32 R69, R91 ;  /* 0x0000005b00457245 */ /* 0x000fe20000201400 */
[----:B------:R-:W-:Y:S01]  /*7530*/  FFMA R180, R61, R185, R180 ;  /* 0x000000b93db47223 */ /* 0x000fe200000000b4 */
[C---:B------:R-:W-:Y:S01]  /*7540*/  FFMA R159, R58.reuse, R54, R159 ;  /* 0x000000363a9f7223 */ /* 0x040fe2000000009f */
[----:B------:R-:W0:Y:S01]  /*7550*/  LDS R61, [R125+0x980] ;  /* 0x000980007d3d7984 */ /* 0x000e220000000800 */
[C---:B------:R-:W-:Y:S01]  /*7560*/  FFMA R178, R58.reuse, R93, R178 ;  /* 0x0000005d3ab27223 */ /* 0x040fe200000000b2 */
[----:B------:R-:W-:Y:S01]  /*7570*/  FFMA R160, R58, R95, R160 ;  /* 0x0000005f3aa07223 */ /* 0x000fe200000000a0 */
[----:B------:R-:W-:Y:S01]  /*7580*/  FMUL R58, R78, R53 ;  /* 0x000000354e3a7220 */ /* 0x000fe20000400000 */
[----:B------:R-:W-:Y:S01]  /*7590*/  FMUL R95, R66, R65 ;  /* 0x00000041425f7220 */ /* 0x000fe20000400000 */
[----:B------:R-:W-:Y:S01]  /*75a0*/  FMUL R78, R78, R89 ;  /* 0x000000594e4e7220 */ /* 0x000fe20000400000 */
[----:B------:R-:W-:Y:S01]  /*75b0*/  FMUL R66, R66, R69 ;  /* 0x0000004542427220 */ /* 0x000fe20000400000 */
[-C--:B-1----:R-:W-:Y:S01]  /*75c0*/  IMMA.16832.S8.S8 R88, R84.ROW, R56.reuse.COL, RZ ;  /* 0x0000003854587237 */ /* 0x082fe20000405cff */
[----:B------:R-:W-:Y:S01]  /*75d0*/  HADD2.F32 R69, -RZ, R55.H0_H0 ;  /* 0x20000037ff457230 */ /* 0x000fe20000004100 */
[----:B------:R-:W1:Y:S06]  /*75e0*/  LDS R65, [R125+0x1280] ;  /* 0x001280007d417984 */ /* 0x000e6c0000000800 */
[----:B--2---:R-:W-:Y:S01]  /*75f0*/  IMMA.16832.S8.S8 R52, R80.ROW, R56.COL, RZ ;  /* 0x0000003850347237 */ /* 0x004fe20000405cff */
[----:B------:R-:W-:-:S02]  /*7600*/  I2FP.F32.S32 R93, R100 ;  /* 0x00000064005d7245 */ /* 0x000fc40000201400 */
[----:B------:R-:W-:Y:S01]  /*7610*/  I2FP.F32.S32 R57, R102 ;  /* 0x0000006600397245 */ /* 0x000fe20000201400 */
[----:B------:R-:W-:-:S07]  /*7620*/  FMUL R187, R74, R187 ;  /* 0x000000bb4abb7220 */ /* 0x000fce0000400000 */
[----:B------:R-:W-:Y:S02]  /*7630*/  I2FP.F32.S32 R70, R89 ;  /* 0x0000005900467245 */ /* 0x000fe40000201400 */
[----:B------:R-:W-:Y:S01]  /*7640*/  I2FP.F32.S32 R92, R91 ;  /* 0x0000005b005c7245 */ /* 0x000fe20000201400 */
[----:B------:R-:W-:-:S05]  /*7650*/  FFMA R201, R201, R187, R106 ;  /* 0x000000bbc9c97223 */ /* 0x000fca000000006a */
        /* <DEDUP_REMOVED lines=14> */
[----:B------:R-:W2:Y:S01]  /*7740*/  LDS.128 R68, [R124+0x1290] ;  /* 0x001290007c447984 */ /* 0x000ea20000000c00 */
[C---:B------:R-:W-:Y:S01]  /*7750*/  FFMA R177, R98.reuse, R58, R177 ;  /* 0x0000003a62b17223 */ /* 0x040fe200000000b1 */
[C---:B------:R-:W-:Y:S01]  /*7760*/  FFMA R162, R98.reuse, R95, R162 ;  /* 0x0000005f62a27223 */ /* 0x040fe200000000a2 */
[C---:B------:R-:W-:Y:S01]  /*7770*/  FFMA R97, R98.reuse, R56, R97 ;  /* 0x0000003862617223 */ /* 0x040fe20000000061 */
[----:B------:R-:W-:Y:S01]  /*7780*/  FFMA R96, R98, R57, R96 ;  /* 0x0000003962607223 */ /* 0x000fe20000000060 */
[----:B------:R-:W-:-:S02]  /*7790*/  I2FP.F32.S32 R94, R52 ;  /* 0x00000034005e7245 */ /* 0x000fc40000201400 */
[----:B------:R-:W-:Y:S02]  /*77a0*/  I2FP.F32.S32 R98, R54 ;  /* 0x0000003600627245 */ /* 0x000fe40000201400 */
[----:B0-----:R-:W-:Y:S01]  /*77b0*/  IMMA.16832.S8.S8 R52, R80.ROW, R60.COL, RZ ;  /* 0x0000003c50347237 */ /* 0x001fe20000405cff */
[----:B------:R-:W-:Y:S01]  /*77c0*/  HADD2.F32 R93, -RZ, R59.H0_H0 ;  /* 0x2000003bff5d7230 */ /* 0x000fe20000004100 */
[----:B------:R-:W-:-:S06]  /*77d0*/  I2FP.F32.S32 R90, R90 ;  /* 0x0000005a005a7245 */ /* 0x000fcc0000201400 */
[----:B------:R-:W-:Y:S01]  /*77e0*/  IMMA.16832.S8.S8 R56, R84.ROW, R60.COL, RZ ;  /* 0x0000003c54387237 */ /* 0x000fe20000405cff */
[----:B------:R-:W-:-:S07]  /*77f0*/  FMUL R90, R67, R90 ;  /* 0x0000005a435a7220 */ /* 0x000fce0000400000 */
[----:B-1----:R-:W-:Y:S03]  /*7800*/  IMMA.16832.S8.S8 R84, R84.ROW, R64.COL, RZ ;  /* 0x0000004054547237 */ /* 0x002fe60000405cff */
        /* <DEDUP_REMOVED lines=8> */
[----:B------:R-:W-:Y:S02]  /*7890*/  FFMA R206, R207, R53, R206 ;  /* 0x00000035cfce7223 */ /* 0x000fe400000000ce */
[----:B------:R-:W-:Y:S01]  /*78a0*/  FMUL R53, R75, R90 ;  /* 0x0000005a4b357220 */ /* 0x000fe20000400000 */
[----:B------:R-:W-:Y:S01]  /*78b0*/  VIADD R152, R152, 0x8 ;  /* 0x0000000898987836 */ /* 0x000fe20000000000 */
[----:B------:R-:W-:Y:S01]  /*78c0*/  I2FP.F32.S32 R56, R56 ;  /* 0x0000003800387245 */ /* 0x000fe20000201400 */
[----:B------:R-:W-:Y:S01]  /*78d0*/  FMUL R88, R79, R88 ;  /* 0x000000584f587220 */ /* 0x000fe20000400000 */
[----:B------:R-:W-:Y:S01]  /*78e0*/  I2FP.F32.S32 R60, R57 ;  /* 0x00000039003c7245 */ /* 0x000fe20000201400 */
[----:B------:R-:W-:Y:S01]  /*78f0*/  FFMA R210, R93, R53, R160 ;  /* 0x000000355dd27223 */ /* 0x000fe200000000a0 */
[----:B------:R-:W-:Y:S01]  /*7900*/  I2FP.F32.S32 R58, R58 ;  /* 0x0000003a003a7245 */ /* 0x000fe20000201400 */
[----:B--2---:R-:W-:Y:S01]  /*7910*/  HADD2.F32 R53, -RZ, R68.H0_H0 ;  /* 0x20000044ff357230 */ /* 0x004fe20000004100 */
[----:B------:R-:W-:Y:S01]  /*7920*/  I2FP.F32.S32 R84, R84 ;  /* 0x0000005400547245 */ /* 0x000fe20000201400 */
[----:B------:R-:W-:Y:S01]  /*7930*/  FMUL R72, R72, R219 ;  /* 0x000000db48487220 */ /* 0x000fe20000400000 */
[----:B------:R-:W-:-:S02]  /*7940*/  I2FP.F32.S32 R54, R54 ;  /* 0x0000003600367245 */ /* 0x000fc40000201400 */
[----:B------:R-:W-:Y:S01]  /*7950*/  I2FP.F32.S32 R52, R85 ;  /* 0x0000005500347245 */ /* 0x000fe20000201400 */
[----:B------:R-:W-:Y:S01]  /*7960*/  FMUL R56, R79, R56 ;  /* 0x000000384f387220 */ /* 0x000fe20000400000 */
[----:B------:R-:W-:Y:S01]  /*7970*/  ISETP.GE.AND P4, PT, R152, R155, PT ;  /* 0x0000009b9800720c */ /* 0x000fe20003f86270 */
[----:B------:R-:W-:Y:S01]  /*7980*/  FFMA R106, R167, R88, R184 ;  /* 0x00000058a76a7223 */ /* 0x000fe200000000b8 */
[----:B------:R-:W-:Y:S01]  /*7990*/  I2FP.F32.S32 R101, R101 ;  /* 0x0000006500657245 */ /* 0x000fe20000201400 */
[----:B------:R-:W-:Y:S01]  /*79a0*/  FMUL R58, R67, R58 ;  /* 0x0000003a433a7220 */ /* 0x000fe20000400000 */
[----:B------:R-:W-:Y:S01]  /*79b0*/  I2FP.F32.S32 R103, R103 ;  /* 0x0000006700677245 */ /* 0x000fe20000201400 */
[C---:B------:R-:W-:Y:S01]  /*79c0*/  FMUL R60, R79.reuse, R60 ;  /* 0x0000003c4f3c7220 */ /* 0x040fe20000400000 */
[----:B------:R-:W-:Y:S01]  /*79d0*/  FMUL R84, R79, R84 ;  /* 0x000000544f547220 */ /* 0x000fe20000400000 */
[----:B------:R-:W-:Y:S01]  /*79e0*/  HADD2.F32 R69, -RZ, R69.H0_H0 ;  /* 0x20000045ff457230 */ /* 0x000fe20000004100 */
        /* <DEDUP_REMOVED lines=10> */
[C---:B------:R-:W-:Y:S01]  /*7a90*/  FFMA R186, R207.reuse, R56, R198 ;  /* 0x00000038cfba7223 */ /* 0x040fe200000000c6 */
[----:B------:R-:W-:Y:S01]  /*7aa0*/  I2FP.F32.S32 R54, R81 ;  /* 0x0000005100367245 */ /* 0x000fe20000201400 */
[C---:B------:R-:W-:Y:S01]  /*7ab0*/  FFMA R205, R207.reuse, R58, R182 ;  /* 0x0000003acfcd7223 */ /* 0x040fe200000000b6 */
[----:B------:R-:W-:Y:S01]  /*7ac0*/  I2FP.F32.S32 R82, R82 ;  /* 0x0000005200527245 */ /* 0x000fe20000201400 */
[----:B------:R-:W-:Y:S01]  /*7ad0*/  HADD2.F32 R70, -RZ, R70.H0_H0 ;  /* 0x20000046ff467230 */ /* 0x000fe20000004100 */
        /* <DEDUP_REMOVED lines=39> */
.L_x_2981:
        /* <DEDUP_REMOVED lines=15> */
.L_x_2984:
[----:B------:R-:W-:Y:S05]  /*7e40*/  BSYNC.RECONVERGENT B0 ;  /* 0x0000000000007941 */ /* 0x000fea0003800200 */
.L_x_2983:
        /* <DEDUP_REMOVED lines=10> */
.L_x_2986:
[----:B------:R-:W-:Y:S05]  /*7ef0*/  BSYNC.RECONVERGENT B0 ;  /* 0x0000000000007941 */ /* 0x000fea0003800200 */
.L_x_2985:
        /* <DEDUP_REMOVED lines=11> */
.L_x_2988:
[----:B------:R-:W-:Y:S05]  /*7fb0*/  BSYNC.RECONVERGENT B0 ;  /* 0x0000000000007941 */ /* 0x000fea0003800200 */
.L_x_2987:
        /* <DEDUP_REMOVED lines=13> */
.L_x_2990:
[----:B------:R-:W-:Y:S05]  /*8090*/  BSYNC.RECONVERGENT B0 ;  /* 0x0000000000007941 */ /* 0x000fea0003800200 */
.L_x_2989:
[----:B------:R-:W-:Y:S01]  /*80a0*/  BSSY.RECONVERGENT B0, `(.L_x_2991) ;  /* 0x000000c000007945 */ /* 0x000fe20003800200 */
[-C--:B------:R-:W-:Y:S02]  /*80b0*/  ISETP.GE.OR P4, PT, R147, R122.reuse, P2 ;  /* 0x0000007a9300720c */ /* 0x080fe40001786670 */
        /* <DEDUP_REMOVED lines=10> */
.L_x_2992:
[----:B------:R-:W-:Y:S05]  /*8160*/  BSYNC.RECONVERGENT B0 ;  /* 0x0000000000007941 */ /* 0x000fea0003800200 */
.L_x_2991:
        /* <DEDUP_REMOVED lines=11> */
.L_x_2994:
[----:B------:R-:W-:Y:S05]  /*8220*/  BSYNC.RECONVERGENT B0 ;  /* 0x0000000000007941 */ /* 0x000fea0003800200 */
.L_x_2993:
        /* <DEDUP_REMOVED lines=11> */
.L_x_2996:
[----:B------:R-:W-:Y:S05]  /*82e0*/  BSYNC.RECONVERGENT B0 ;  /* 0x0000000000007941 */ /* 0x000fea0003800200 */
.L_x_2995:
        /* <DEDUP_REMOVED lines=12> */
.L_x_2998:
[----:B------:R-:W-:Y:S05]  /*83b0*/  BSYNC.RECONVERGENT B0 ;  /* 0x0000000000007941 */ /* 0x000fea0003800200 */
.L_x_2997:
        /* <DEDUP_REMOVED lines=12> */
.L_x_3000:
[----:B------:R-:W-:Y:S05]  /*8480*/  BSYNC.RECONVERGENT B0 ;  /* 0x0000000000007941 */ /* 0x000fea0003800200 */
.L_x_2999:
        /* <DEDUP_REMOVED lines=11> */
.L_x_3002:
[----:B------:R-:W-:Y:S05]  /*8540*/  BSYNC.RECONVERGENT B0 ;  /* 0x0000000000007941 */ /* 0x000fea0003800200 */
.L_x_3001:
        /* <DEDUP_REMOVED lines=11> */
.L_x_3004:
[----:B------:R-:W-:Y:S05]  /*8600*/  BSYNC.RECONVERGENT B0 ;  /* 0x0000000000007941 */ /* 0x000fea0003800200 */
.L_x_3003:
        /* <DEDUP_REMOVED lines=12> */
.L_x_3006:
[----:B------:R-:W-:Y:S05]  /*86d0*/  BSYNC.RECONVERGENT B0 ;  /* 0x0000000000007941 */ /* 0x000fea0003800200 */
.L_x_3005:
[----:B------:R-:W-:Y:S01]  /*86e0*/  IADD3 R19, P6, PT, R155, R128, RZ ;  /* 0x000000809b137210 */ /* 0x000fe20007fde0ff */
[----:B------:R-:W-:Y:S01]  /*86f0*/  BSSY.RECONVERGENT B0, `(.L_x_3007) ;  /* 0x000000c000007945 */ /* 0x000fe20003800200 */
[----:B------:R-:W-:-:S03]  /*8700*/  ISETP.GE.OR P4, PT, R143, R122, P2 ;  /* 0x0000007a8f00720c */ /* 0x000fc60001786670 */
[----:B------:R-:W-:Y:S01]  /*8710*/  IMAD.X R129, R132, 0x1, R129, P6 ;  /* 0x0000000184817824 */ /* 0x000fe200030e0681 */
[----:B------:R-:W-:Y:S09]  /*8720*/  @P5 BRA `(.L_x_3008) ;  /* 0x0000000000205947 */ /* 0x000ff20003800000 */
        /* <DEDUP_REMOVED lines=8> */
.L_x_3008:
[----:B------:R-:W-:Y:S05]  /*87b0*/  BSYNC.RECONVERGENT B0 ;  /* 0x0000000000007941 */ /* 0x000fea0003800200 */
.L_x_3007:
[----:B------:R-:W-:Y:S01]  /*87c0*/  BSSY.RECONVERGENT B0, `(.L_x_3009) ;  /* 0x000000d000007945 */ /* 0x000fe20003800200 */
[-C--:B------:R-:W-:Y:S02]  /*87d0*/  ISETP.GE.OR P5, PT, R145, R122.reuse, P1 ;  /* 0x0000007a9100720c */ /* 0x080fe40000fa6670 */
[----:B------:R-:W-:Y:S02]  /*87e0*/  ISETP.GE.OR P6, PT, R143, R122, P1 ;  /* 0x0000007a8f00720c */ /* 0x000fe40000fc6670 */
        /* <DEDUP_REMOVED lines=10> */
.L_x_3010:
[----:B------:R-:W-:Y:S05]  /*8890*/  BSYNC.RECONVERGENT B0 ;  /* 0x0000000000007941 */ /* 0x000fea0003800200 */
.L_x_3009:
        /* <DEDUP_REMOVED lines=11> */
.L_x_3012:
[----:B------:R-:W-:Y:S05]  /*8950*/  BSYNC.RECONVERGENT B0 ;  /* 0x0000000000007941 */ /* 0x000fea0003800200 */
.L_x_3011:
[----:B------:R-:W-:Y:S01]  /*8960*/  BSSY.RECONVERGENT B0, `(.L_x_3013) ;  /* 0x000000c000007945 */ /* 0x000fe20003800200 */
[----:B------:R-:W-:-:S03]  /*8970*/  ISETP.NE.U32.AND P5, PT, R7, RZ, PT ;  /* 0x000000ff0700720c */ /* 0x000fc60003fa5070 */
        /* <DEDUP_REMOVED lines=10> */
.L_x_3014:
[----:B------:R-:W-:Y:S05]  /*8a20*/  BSYNC.RECONVERGENT B0 ;  /* 0x0000000000007941 */ /* 0x000fea0003800200 */
.L_x_3013:
[CC--:B------:R-:W-:Y:S01]  /*8a30*/  ISETP.GE.OR P6, PT, R141.reuse, R122.reuse, P0 ;  /* 0x0000007a8d00720c */ /* 0x0c0fe200007c6670 */
[----:B------:R-:W-:Y:S01]  /*8a40*/  BSSY.RECONVERGENT B0, `(.L_x_3015) ;  /* 0x000000d000007945 */ /* 0x000fe20003800200 */
[-C--:B------:R-:W-:Y:S02]  /*8a50*/  ISETP.GE.OR P4, PT, R141, R122.reuse, P3 ;  /* 0x0000007a8d00720c */ /* 0x080fe40001f86670 */
[CC--:B------:R-:W-:Y:S02]  /*8a60*/  ISETP.GE.OR P0, PT, R139.reuse, R122.reuse, P0 ;  /* 0x0000007a8b00720c */ /* 0x0c0fe40000706670 */
[----:B------:R-:W-:-:S07]  /*8a70*/  ISETP.GE.OR P3, PT, R139, R122, P3 ;  /* 0x0000007a8b00720c */ /* 0x000fce0001f66670 */
        /* <DEDUP_REMOVED lines=9> */
.L_x_3016:
[----:B------:R-:W-:Y:S05]  /*8b10*/  BSYNC.RECONVERGENT B0 ;  /* 0x0000000000007941 */ /* 0x000fea0003800200 */
.L_x_3015:
        /* <DEDUP_REMOVED lines=10> */
.L_x_3018:
[----:B------:R-:W-:Y:S05]  /*8bc0*/  BSYNC.RECONVERGENT B0 ;  /* 0x0000000000007941 */ /* 0x000fea0003800200 */
.L_x_3017:
        /* <DEDUP_REMOVED lines=11> */
.L_x_3020:
[----:B------:R-:W-:Y:S05]  /*8c80*/  BSYNC.RECONVERGENT B0 ;  /* 0x0000000000007941 */ /* 0x000fea0003800200 */
.L_x_3019:
[----:B------:R-:W-:Y:S01]  /*8c90*/  BSSY.RECONVERGENT B0, `(.L_x_3021) ;  /* 0x000000f000007945 */ /* 0x000fe20003800200 */
[CC--:B------:R-:W-:Y:S02]  /*8ca0*/  ISETP.GE.OR P0, PT, R141.reuse, R122.reuse, P2 ;  /* 0x0000007a8d00720c */ /* 0x0c0fe40001706670 */
[-C--:B------:R-:W-:Y:S02]  /*8cb0*/  ISETP.GE.OR P4, PT, R141, R122.reuse, P1 ;  /* 0x0000007a8d00720c */ /* 0x080fe40000f86670 */
[CC--:B------:R-:W-:Y:S02]  /*8cc0*/  ISETP.GE.OR P2, PT, R139.reuse, R122.reuse, P2 ;  /* 0x0000007a8b00720c */ /* 0x0c0fe40001746670 */
[----:B------:R-:W-:Y:S01]  /*8cd0*/  ISETP.GE.OR P1, PT, R139, R122, P1 ;  /* 0x0000007a8b00720c */ /* 0x000fe20000f26670 */
        /* <DEDUP_REMOVED lines=10> */
.L_x_3022:
[----:B------:R-:W-:Y:S05]  /*8d80*/  BSYNC.RECONVERGENT B0 ;  /* 0x0000000000007941 */ /* 0x000fea0003800200 */
.L_x_3021:
        /* <DEDUP_REMOVED lines=10> */
.L_x_3024:
[----:B------:R-:W-:Y:S05]  /*8e30*/  BSYNC.RECONVERGENT B0 ;  /* 0x0000000000007941 */ /* 0x000fea0003800200 */
.L_x_3023:
        /* <DEDUP_REMOVED lines=10> */
.L_x_3026:
[----:B------:R-:W-:Y:S05]  /*8ee0*/  BSYNC.RECONVERGENT B0 ;  /* 0x0000000000007941 */ /* 0x000fea0003800200 */
.L_x_3025:
        /* <DEDUP_REMOVED lines=11> */
.L_x_3028:
[----:B------:R-:W-:Y:S05]  /*8fa0*/  BSYNC.RECONVERGENT B0 ;  /* 0x0000000000007941 */ /* 0x000fea0003800200 */
.L_x_3027:
[----:B------:R-:W-:Y:S04]  /*8fb0*/  BSSY.RECONVERGENT B0, `(.L_x_3029) ;  /* 0x000000b000007945 */ /* 0x000fe80003800200 */
[----:B------:R-:W-:Y:S05]  /*8fc0*/  @P1 BRA `(.L_x_3030) ;  /* 0x0000000000241947 */ /* 0x000fea0003800000 */
[----:B------:R-:W0:Y:S01]  /*8fd0*/  LDS R3, [R144+0x84] ;  /* 0x0000840090037984 */ /* 0x000e220000000800 */
[----:B------:R-:W5:Y:S01]  /*8fe0*/  LDCU.64 UR10, c[0x0][0x3a0] ;  /* 0x00007400ff0a77ac */ /* 0x000f620008000a00 */
[----:B01234-:R-:W-:-:S05]  /*8ff0*/  IMAD R5, R3, UR13, RZ ;  /* 0x0000000d03057c24 */ /* 0x01ffca000f8e02ff */
[----:B------:R-:W-:Y:S02]  /*9000*/  IADD3 R3, P0, P1, R136, R5, R140 ;  /* 0x0000000588037210 */ /* 0x000fe4000791e08c */
[----:B------:R-:W-:-:S04]  /*9010*/  SHF.R.S32.HI R5, RZ, 0x1f, R5 ;  /* 0x0000001fff057819 */ /* 0x000fc80000011405 */
[----:B------:R-:W-:Y:S02]  /*9020*/  IADD3.X R6, PT, PT, R8, R5, RZ, P0, P1 ;  /* 0x0000000508067210 */ /* 0x000fe400007e24ff */
[----:B-----5:R-:W-:-:S04]  /*9030*/  LEA R4, P0, R3, UR10, 0x2 ;  /* 0x0000000a03047c11 */ /* 0x020fc8000f8010ff */
[----:B------:R-:W-:-:S05]  /*9040*/  LEA.HI.X R5, R3, UR11, R6, 0x2, P0 ;  /* 0x0000000b03057c11 */ /* 0x000fca00080f1406 */
[----:B------:R0:W-:Y:S04]  /*9050*/  STG.E desc[UR6][R4.64+0x20], R163 ;  /* 0x000020a304007986 */ /* 0x0001e8000c101906 */
.L_x_3030:
[----:B------:R-:W-:Y:S05]  /*9060*/  BSYNC.RECONVERGENT B0 ;  /* 0x0000000000007941 */ /* 0x000fea0003800200 */
.L_x_3029:
        /* <DEDUP_REMOVED lines=20> */
.L_x_3031:
[----:B------:R-:W-:Y:S01]  /*91b0*/  IMAD.MOV.U32 R14, RZ, RZ, R19 ;  /* 0x000000ffff0e7224 */ /* 0x000fe200078e0013 */
[----:B------:R-:W-:Y:S01]  /*91c0*/  MOV R16, 0x91f0 ;  /* 0x000091f000107802 */ /* 0x000fe20000000f00 */
[----:B------:R-:W-:-:S07]  /*91d0*/  IMAD.MOV.U32 R15, RZ, RZ, R129 ;  /* 0x000000ffff0f7224 */ /* 0x000fce00078e0081 */
[----:B01234-:R-:W-:Y:S05]  /*91e0*/  CALL.REL.NOINC `($__internal_69_$__cuda_sm20_rem_s64) ;  /* 0x0000007c00947944 */ /* 0x01ffea0003c00000 */
[----:B------:R-:W-:Y:S02]  /*91f0*/  IMAD.MOV.U32 R4, RZ, RZ, R8 ;  /* 0x000000ffff047224 */ /* 0x000fe400078e0008 */
[----:B------:R-:W-:-:S07]  /*9200*/  IMAD.MOV.U32 R5, RZ, RZ, R9 ;  /* 0x000000ffff057224 */ /* 0x000fce00078e0009 */
.L_x_3032:
[----:B------:R-:W-:-:S04]  /*9210*/  IADD3 R128, P0, PT, -R4, R19, RZ ;  /* 0x0000001304807210 */ /* 0x000fc80007f1e1ff */
[----:B------:R-:W-:Y:S01]  /*9220*/  IADD3 R4, P1, PT, -R128, R127, RZ ;  /* 0x0000007f80047210 */ /* 0x000fe20007f3e1ff */
[----:B------:R-:W-:-:S03]  /*9230*/  IMAD.X R129, R129, 0x1, ~R5, P0 ;  /* 0x0000000181817824 */ /* 0x000fc600000e0e05 */
[----:B------:R-:W-:Y:S01]  /*9240*/  ISETP.LT.U32.AND P0, PT, R155, R4, PT ;  /* 0x000000049b00720c */ /* 0x000fe20003f01070 */
[----:B------:R-:W-:-:S05]  /*9250*/  IMAD.X R3, R126, 0x1, ~R129, P1 ;  /* 0x000000017e037824 */ /* 0x000fca00008e0e81 */
[----:B------:R-:W-:-:S04]  /*9260*/  ISETP.LT.AND.EX P0, PT, R132, R3, PT, P0 ;  /* 0x000000038400720c */ /* 0x000fc80003f01300 */
[----:B------:R-:W-:-:S09]  /*9270*/  SEL R3, R155, R4, P0 ;  /* 0x000000049b037207 */ /* 0x000fd20000000000 */
.L_x_2978:
[----:B------:R-:W-:Y:S01]  /*9280*/  ISETP.GE.U32.AND P0, PT, R128, R127, PT ;  /* 0x0000007f8000720c */ /* 0x000fe20003f06070 */
[----:B------:R-:W-:Y:S01]  /*9290*/  IMAD.MOV.U32 R152, RZ, RZ, RZ ;  /* 0x000000ffff987224 */ /* 0x000fe200078e00ff */
[----:B------:R-:W-:Y:S02]  /*92a0*/  ISETP.EQ.AND P2, PT, R155, R3, PT ;  /* 0x000000039b00720c */ /* 0x000fe40003f42270 */
[----:B------:R-:W-:-:S04]  /*92b0*/  ISETP.GE.AND.EX P0, PT, R129, R126, PT, P0 ;  /* 0x0000007e8100720c */ /* 0x000fc80003f06300 */
[----:B------:R-:W-:-:S09]  /*92c0*/  PLOP3.LUT P1, PT, P0, PT, PT, 0x8, 0x80 ;  /* 0x000000000080781c */ /* 0x000fd2000072e170 */
[----:B------:R-:W-:Y:S05]  /*92d0*/  @!P0 BRA P2, `(.L_x_3033) ;  /* 0xffffff7c00d88947 */ /* 0x000fea000103ffff */
.L_x_2967:
        /* <DEDUP_REMOVED lines=32> */
.L_x_3034:
[----:B------:R-:W-:Y:S01]  /*94e0*/  IMAD.MOV.U32 R15, RZ, RZ, R4 ;  /* 0x000000ffff0f7224 */ /* 0x000fe200078e0004 */
[----:B------:R-:W-:Y:S01]  /*94f0*/  MOV R18, 0x9520 ;  /* 0x0000952000127802 */ /* 0x000fe20000000f00 */
[----:B------:R-:W-:-:S07]  /*9500*/  IMAD.MOV.U32 R14, RZ, RZ, R128 ;  /* 0x000000ffff0e7224 */ /* 0x000fce00078e0080 */
[----:B------:R-:W-:Y:S05]  /*9510*/  CALL.REL.NOINC `($__internal_68_$__cuda_sm20_div_s64) ;  /* 0x0000007400787944 */ /* 0x000fea0003c00000 */
[----:B------:R-:W-:-:S07]  /*9520*/  MOV R11, R8 ;  /* 0x00000008000b7202 */ /* 0x000fce0000000f00 */
.L_x_3035:
        /* <DEDUP_REMOVED lines=31> */
.L_x_3036:
[----:B------:R-:W-:Y:S02]  /*9720*/  MOV R15, R4 ;  /* 0x00000004000f7202 */ /* 0x000fe40000000f00 */
[----:B------:R-:W-:-:S07]  /*9730*/  MOV R18, 0x9750 ;  /* 0x0000975000127802 */ /* 0x000fce0000000f00 */
[----:B------:R-:W-:Y:S05]  /*9740*/  CALL.REL.NOINC `($__internal_68_$__cuda_sm20_div_s64) ;  /* 0x0000007000ec7944 */ /* 0x000fea0003c00000 */
[----:B------:R-:W-:-:S07]  /*9750*/  IMAD.MOV.U32 R10, RZ, RZ, R8 ;  /* 0x000000ffff0a7224 */ /* 0x000fce00078e0008 */
.L_x_3037:
        /* <DEDUP_REMOVED lines=27> */
.L_x_3038:
[----:B------:R-:W-:Y:S01]  /*9910*/  MOV R15, R155 ;  /* 0x0000009b000f7202 */ /* 0x000fe20000000f00 */
[----:B------:R-:W-:Y:S01]  /*9920*/  IMAD.MOV.U32 R17, RZ, RZ, R132 ;  /* 0x000000ffff117224 */ /* 0x000fe200078e0084 */
[----:B------:R-:W-:-:S07]  /*9930*/  MOV R18, 0x9950 ;  /* 0x0000995000127802 */ /* 0x000fce0000000f00 */
[----:B------:R-:W-:Y:S05]  /*9940*/  CALL.REL.NOINC `($__internal_68_$__cuda_sm20_div_s64) ;  /* 0x00000070006c7944 */ /* 0x000fea0003c00000 */
.L_x_3039:
        /* <DEDUP_REMOVED lines=28> */
.L_x_3040:
[----:B------:R-:W1:Y:S01]  /*9b10*/  LDC R13, c[0x0][0x3c8] ;  /* 0x0000f200ff0d7b82 */ /* 0x000e620000000800 */
[----:B------:R-:W-:Y:S01]  /*9b20*/  IMAD R7, R8, 0x30, R7 ;  /* 0x0000003008077824 */ /* 0x000fe200078e0207 */
[----:B------:R-:W2:Y:S01]  /*9b30*/  LDCU UR4, c[0x0][0x3b4] ;  /* 0x00007680ff0477ac */ /* 0x000ea20008000800 */
[----:B------:R-:W-:Y:S01]  /*9b40*/  ISETP.GE.AND P4, PT, R152, R3, PT ;  /* 0x000000039800720c */ /* 0x000fe20003f86270 */
[----:B------:R-:W-:Y:S01]  /*9b50*/  IMAD.SHL.U32 R11, R11, 0x80, RZ ;  /* 0x000000800b0b7824 */ /* 0x000fe200078e00ff */
[----:B------:R-:W-:Y:S01]  /*9b60*/  CS2R R208, SRZ ;  /* 0x0000000000d07805 */ /* 0x000fe2000001ff00 */
[----:B------:R-:W-:Y:S01]  /*9b70*/  IMAD.MOV.U32 R102, RZ, RZ, RZ ;  /* 0x000000ffff667224 */ /* 0x000fe200078e00ff */
        /* <DEDUP_REMOVED lines=13> */
[----:B-1----:R-:W-:-:S04]  /*9c50*/  IABS R15, R13 ;  /* 0x0000000d000f7213 */ /* 0x002fc80000000000 */
[----:B------:R-:W1:Y:S08]  /*9c60*/  I2F.RP R14, R15 ;  /* 0x0000000f000e7306 */ /* 0x000e700000209400 */
[----:B-1----:R-:W1:Y:S02]  /*9c70*/  MUFU.RCP R14, R14 ;  /* 0x0000000e000e7308 */ /* 0x002e640000001000 */
[----:B-1----:R-:W-:-:S06]  /*9c80*/  VIADD R4, R14, 0xffffffe ;  /* 0x0ffffffe0e047836 */ /* 0x002fcc0000000000 */
[----:B------:R1:W3:Y:S02]  /*9c90*/  F2I.FTZ.U32.TRUNC.NTZ R5, R4 ;  /* 0x0000000400057305 */ /* 0x0002e4000021f000 */
[----:B-1----:R-:W-:Y:S02]  /*9ca0*/  IMAD.MOV.U32 R4, RZ, RZ, RZ ;  /* 0x000000ffff047224 */ /* 0x002fe400078e00ff */
[----:B---3--:R-:W-:-:S04]  /*9cb0*/  IMAD.MOV R12, RZ, RZ, -R5 ;  /* 0x000000ffff0c7224 */ /* 0x008fc800078e0a05 */
[----:B------:R-:W-:Y:S01]  /*9cc0*/  IMAD R9, R12, R15, RZ ;  /* 0x0000000f0c097224 */ /* 0x000fe200078e02ff */
[----:B------:R-:W-:Y:S02]  /*9cd0*/  IABS R12, R10 ;  /* 0x0000000a000c7213 */ /* 0x000fe40000000000 */
[----:B------:R-:W-:Y:S01]  /*9ce0*/  LOP3.LUT R10, R10, R13, RZ, 0x3c, !PT ;  /* 0x0000000d0a0a7212 */ /* 0x000fe200078e3cff */
[----:B------:R-:W-:-:S03]  /*9cf0*/  IMAD.HI.U32 R9, R5, R9, R4 ;  /* 0x0000000905097227 */ /* 0x000fc600078e0004 */
[----:B------:R-:W-:Y:S01]  /*9d00*/  ISETP.GE.AND P2, PT, R10, RZ, PT ;  /* 0x000000ff0a00720c */ /* 0x000fe20003f46270 */
[----:B------:R-:W-:Y:S02]  /*9d10*/  IMAD.SHL.U32 R10, R134, 0x8, RZ ;  /* 0x00000008860a7824 */ /* 0x000fe400078e00ff */
[----:B------:R-:W-:-:S03]  /*9d20*/  IMAD.HI.U32 R9, R9, R12, RZ ;  /* 0x0000000c09097227 */ /* 0x000fc600078e00ff */
[----:B------:R-:W-:Y:S01]  /*9d30*/  LOP3.LUT R10, R10, 0x18, RZ, 0xc0, !PT ;  /* 0x000000180a0a7812 */ /* 0x000fe200078ec0ff */
[----:B------:R-:W-:-:S04]  /*9d40*/  IMAD.MOV R5, RZ, RZ, -R9 ;  /* 0x000000ffff057224 */ /* 0x000fc800078e0a09 */
[C---:B------:R-:W-:Y:S02]  /*9d50*/  IMAD R12, R15.reuse, R5, R12 ;  /* 0x000000050f0c7224 */ /* 0x040fe400078e020c */
[----:B------:R-:W1:Y:S03]  /*9d60*/  LDC.64 R4, c[0x0][0x388] ;  /* 0x0000e200ff047b82 */ /* 0x000e660000000a00 */
[----:B------:R-:W-:-:S13]  /*9d70*/  ISETP.GT.U32.AND P1, PT, R15, R12, PT ;  /* 0x0000000c0f00720c */ /* 0x000fda0003f24070 */
[----:B------:R-:W-:Y:S01]  /*9d80*/  @!P1 IMAD.IADD R12, R12, 0x1, -R15 ;  /* 0x000000010c0c9824 */ /* 0x000fe200078e0a0f */
[----:B------:R-:W-:Y:S02]  /*9d90*/  @!P1 IADD3 R9, PT, PT, R9, 0x1, RZ ;  /* 0x0000000109099810 */ /* 0x000fe40007ffe0ff */
[----:B------:R-:W-:Y:S02]  /*9da0*/  ISETP.NE.AND P1, PT, R13, RZ, PT ;  /* 0x000000ff0d00720c */ /* 0x000fe40003f25270 */
[----:B------:R-:W-:-:S13]  /*9db0*/  ISETP.GE.U32.AND P0, PT, R12, R15, PT ;  /* 0x0000000f0c00720c */ /* 0x000fda0003f06070 */
[----:B------:R-:W-:-:S04]  /*9dc0*/  @P0 VIADD R9, R9, 0x1 ;  /* 0x0000000109090836 */ /* 0x000fc80000000000 */
[----:B------:R-:W-:Y:S02]  /*9dd0*/  IMAD.MOV.U32 R8, RZ, RZ, R9 ;  /* 0x000000ffff087224 */ /* 0x000fe400078e0009 */
[----:B------:R-:W-:Y:S01]  /*9de0*/  IMAD R9, R7, 0x24, R6 ;  /* 0x0000002407097824 */ /* 0x000fe200078e0206 */
[----:B------:R-:W-:Y:S01]  /*9df0*/  LOP3.LUT R7, R10, 0x20, R157, 0xf8, !PT ;  /* 0x000000200a077812 */ /* 0x000fe200078ef89d */
[----:B------:R-:W-:Y:S01]  /*9e00*/  @!P2 IMAD.MOV R8, RZ, RZ, -R8 ;  /* 0x000000ffff08a224 */ /* 0x000fe200078e0a08 */
[----:B------:R-:W-:Y:S01]  /*9e10*/  @!P1 LOP3.LUT R8, RZ, R13, RZ, 0x33, !PT ;  /* 0x0000000dff089212 */ /* 0x000fe200078e33ff */
[----:B-1----:R-:W-:-:S04]  /*9e20*/  IMAD.WIDE R156, R9, 0x4, R4 ;  /* 0x00000004099c7825 */ /* 0x002fc800078e0204 */
[----:B------:R-:W-:Y:S02]  /*9e30*/  IMAD.SHL.U32 R4, R135, 0x10, RZ ;  /* 0x0000001087047824 */ /* 0x000fe400078e00ff */
[----:B------:R-:W-:-:S03]  /*9e40*/  IMAD.IADD R6, R0, 0x1, R7 ;  /* 0x0000000100067824 */ /* 0x000fc600078e0207 */
[----:B------:R-:W-:-:S04]  /*9e50*/  LOP3.LUT R5, R4, 0x3fe0, RZ, 0xc0, !PT ;  /* 0x00003fe004057812 */ /* 0x000fc800078ec0ff */
[----:B------:R-:W-:Y:S02]  /*9e60*/  LEA.HI R4, R134, R5, RZ, 0x1e ;  /* 0x0000000586047211 */ /* 0x000fe400078ff0ff */
[----:B------:R-:W-:Y:S02]  /*9e70*/  LOP3.LUT R5, RZ, R11, RZ, 0x33, !PT ;  /* 0x0000000bff057212 */ /* 0x000fe400078e33ff */
[C---:B------:R-:W-:Y:S02]  /*9e80*/  ISETP.GT.U32.AND P0, PT, R4.reuse, 0x80, PT ;  /* 0x000000800400780c */ /* 0x040fe40003f04070 */
[C---:B------:R-:W-:Y:S01]  /*9e90*/  ISETP.GT.U32.AND P1, PT, R4.reuse, 0x78, PT ;  /* 0x000000780400780c */ /* 0x040fe20003f24070 */
[----:B--2---:R-:W-:Y:S01]  /*9ea0*/  VIADD R52, R5, UR4 ;  /* 0x0000000405347c36 */ /* 0x004fe20008000000 */
[C---:B------:R-:W-:Y:S02]  /*9eb0*/  ISETP.GT.U32.AND P2, PT, R4.reuse, 0x70, PT ;  /* 0x000000700400780c */ /* 0x040fe40003f44070 */
[----:B------:R-:W-:Y:S01]  /*9ec0*/  ISETP.GT.U32.AND P3, PT, R4, 0x68, PT ;  /* 0x000000680400780c */ /* 0x000fe20003f64070 */
[----:B------:R-:W-:-:S12]  /*9ed0*/  @P4 BRA `(.L_x_3041) ;  /* 0x0000005c00a44947 */ /* 0x000fd80003800000 */
[----:B------:R-:W-:Y:S01]  /*9ee0*/  SHF.R.U32.HI R58, RZ, 0x2, R134 ;  /* 0x00000002ff3a7819 */ /* 0x000fe20000011686 */
[----:B------:R-:W1:Y:S01]  /*9ef0*/  LDCU UR4, c[0x0][0x3bc] ;  /* 0x00007780ff0477ac */ /* 0x000e620008000800 */
[----:B------:R-:W2:Y:S01]  /*9f00*/  LDC.64 R160, c[0x0][0x380] ;  /* 0x0000e000ffa07b82 */ /* 0x000ea20000000a00 */
[----:B------:R-:W-:Y:S01]  /*9f10*/  LOP3.LUT R7, R134, 0xf, RZ, 0xc0, !PT ;  /* 0x0000000f86077812 */ /* 0x000fe200078ec0ff */
[----:B------:R-:W3:Y:S01]  /*9f20*/  S2R R35, SR_SWINHI ;  /* 0x0000000000237919 */ /* 0x000ee20000002f00 */
[----:B------:R-:W-:Y:S01]  /*9f30*/  LOP3.LUT R10, R58, 0xfc, RZ, 0xc0, !PT ;  /* 0x000000fc3a0a7812 */ /* 0x000fe200078ec0ff */
[----:B------:R-:W4:Y:S01]  /*9f40*/  LDCU UR5, c[0x0][0x3d0] ;  /* 0x00007a00ff0577ac */ /* 0x000f220008000800 */
[----:B------:R-:W-:Y:S01]  /*9f50*/  LOP3.LUT R9, R135, 0x1, RZ, 0xc0, !PT ;  /* 0x0000000187097812 */ /* 0x000fe200078ec0ff */
[----:B------:R-:W-:Y:S01]  /*9f60*/  VIADD R23, R0, 0x1cc0 ;  /* 0x00001cc000177836 */ /* 0x000fe20000000000 */
[----:B------:R-:W-:Y:S01]  /*9f70*/  LOP3.LUT R27, R134, 0x3, RZ, 0xc0, !PT ;  /* 0x00000003861b7812 */ /* 0x000fe200078ec0ff */
[----:B------:R-:W-:Y:S01]  /*9f80*/  IMAD R31, R7, 0x4c, R10 ;  /* 0x0000004c071f7824 */ /* 0x000fe200078e020a */
[----:B------:R-:W-:Y:S01]  /*9f90*/  ISETP.NE.U32.AND P4, PT, R9, 0x1, PT ;  /* 0x000000010900780c */ /* 0x000fe20003f85070 */
[C---:B------:R-:W-:Y:S01]  /*9fa0*/  IMAD.SHL.U32 R7, R135.reuse, 0x4, RZ ;  /* 0x0000000487077824 */ /* 0x040fe200078e00ff */
[----:B------:R-:W-:Y:S01]  /*9fb0*/  VIMNMX R26, PT, PT, R52, R135, PT ;  /* 0x00000087341a7248 */ /* 0x000fe20003fe0100 */
[----:B------:R-:W-:Y:S01]  /*9fc0*/  IMAD R25, R58, 0x8, R27 ;  /* 0x000000083a197824 */ /* 0x000fe200078e021b */
[C-C-:B------:R-:W-:Y:S01]  /*9fd0*/  VIADDMNMX R28, R135.reuse, 0x8, R52.reuse, PT ;  /* 0x00000008871c7846 */ /* 0x140fe20003800134 */
[----:B------:R-:W-:Y:S01]  /*9fe0*/  IMAD.MOV.U32 R102, RZ, RZ, RZ ;  /* 0x000000ffff667224 */ /* 0x000fe200078e00ff */
[----:B------:R-:W-:Y:S01]  /*9ff0*/  LEA.HI R7, R134, R7, RZ, 0x1d ;  /* 0x0000000786077211 */ /* 0x000fe200078fe8ff */
[----:B------:R-:W-:Y:S01]  /*a000*/  IMAD R46, R58, 0x1c, R25 ;  /* 0x0000001c3a2e7824 */ /* 0x000fe200078e0219 */
[----:B------:R-:W-:Y:S01]  /*a010*/  VIADDMNMX R29, R135, 0x10, R52, PT ;  /* 0x00000010871d7846 */ /* 0x000fe20003800134 */
[----:B-1----:R-:W-:Y:S01]  /*a020*/  IMAD R5, R11, UR4, R152 ;  /* 0x000000040b057c24 */ /* 0x002fe2000f8e0298 */
[----:B------:R-:W-:-:S02]  /*a030*/  VIADDMNMX R30, R135, 0x18, R52, PT ;  /* 0x00000018871e7846 */ /* 0x000fc40003800134 */
[C-C-:B------:R-:W-:Y:S01]  /*a040*/  VIADDMNMX R32, R135.reuse, 0x20, R52.reuse, PT ;  /* 0x0000002087207846 */ /* 0x140fe20003800134 */
[----:B----4-:R-:W-:Y:S01]  /*a050*/  IMAD R5, R8, UR5, R5 ;  /* 0x0000000508057c24 */ /* 0x010fe2000f8e0205 */
        /* <DEDUP_REMOVED lines=20> */
[C---:B------:R-:W-:Y:S01]  /*a1a0*/  VIMNMX R53, PT, PT, R7.reuse, R52, PT ;  /* 0x0000003407357248 */ /* 0x040fe20003fe0100 */
[--C-:B------:R-:W-:Y:S01]  /*a1b0*/  IMAD R17, R40, 0x4c, R25.reuse ;  /* 0x0000004c28117824 */ /* 0x100fe200078e0219 */
[C-C-:B------:R-:W-:Y:S01]  /*a1c0*/  VIADDMNMX R54, R7.reuse, 0x20, R52.reuse, PT ;  /* 0x0000002007367846 */ /* 0x140fe20003800134 */
[--C-:B------:R-:W-:Y:S01]  /*a1d0*/  IMAD R19, R44, 0x4c, R25.reuse ;  /* 0x0000004c2c137824 */ /* 0x100fe200078e0219 */
[C-C-:B------:R-:W-:Y:S01]  /*a1e0*/  VIADDMNMX R55, R7.reuse, 0x40, R52.reuse, PT ;  /* 0x0000004007377846 */ /* 0x140fe20003800134 */
[--C-:B------:R-:W-:Y:S01]  /*a1f0*/  IMAD R20, R50, 0x4c, R25.reuse ;  /* 0x0000004c32147824 */ /* 0x100fe200078e0219 */
[--C-:B------:R-:W-:Y:S01]  /*a200*/  VIADDMNMX R56, R7, 0x60, R52.reuse, PT ;  /* 0x0000006007387846 */ /* 0x100fe20003800134 */
[--C-:B------:R-:W-:Y:S01]  /*a210*/  IMAD R7, R26, 0x4c, R25.reuse ;  /* 0x0000004c1a077824 */ /* 0x100fe200078e0219 */
[----:B------:R-:W-:Y:S01]  /*a220*/  VIADDMNMX R52, R135, 0x78, R52, PT ;  /* 0x0000007887347846 */ /* 0x000fe20003800134 */
[----:B------:R-:W-:Y:S01]  /*a230*/  IMAD R21, R51, 0x4c, R25 ;  /* 0x0000004c33157824 */ /* 0x000fe200078e0219 */
[-C--:B------:R-:W-:Y:S01]  /*a240*/  LEA R8, R8, R23.reuse, 0x2 ;  /* 0x0000001708087211 */ /* 0x080fe200078e10ff */
[----:B--2---:R-:W-:Y:S01]  /*a250*/  IMAD.WIDE.U32 R60, R27, 0x4, R160 ;  /* 0x000000041b3c7825 */ /* 0x004fe200078e00a0 */
[----:B------:R-:W-:-:S02]  /*a260*/  LEA R18, R18, R23, 0x2 ;  /* 0x0000001712127211 */ /* 0x000fc400078e10ff */
[----:B------:R-:W-:Y:S01]  /*a270*/  LOP3.LUT R24, R135, 0x3fe, RZ, 0xc0, !PT ;  /* 0x000003fe87187812 */ /* 0x000fe200078ec0ff */
[----:B------:R-:W-:Y:S01]  /*a280*/  IMAD R22, R52, 0x4c, R25 ;  /* 0x0000004c34167824 */ /* 0x000fe200078e0219 */
[----:B------:R-:W-:Y:S02]  /*a290*/  MOV R48, R0 ;  /* 0x0000000000307202 */ /* 0x000fe40000000f00 */
[----:B---3--:R-:W-:Y:S01]  /*a2a0*/  MOV R49, R35 ;  /* 0x0000002300317202 */ /* 0x008fe20000000f00 */
[--C-:B------:R-:W-:Y:S01]  /*a2b0*/  IMAD R7, R7, 0x4, R23.reuse ;  /* 0x0000000407077824 */ /* 0x100fe200078e0217 */
[----:B------:R-:W-:Y:S01]  /*a2c0*/  LOP3.LUT R57, R134, 0x7, RZ, 0xc0, !PT ;  /* 0x0000000786397812 */ /* 0x000fe200078ec0ff */
[--C-:B------:R-:W-:Y:S02]  /*a2d0*/  IMAD R9, R9, 0x4, R23.reuse ;  /* 0x0000000409097824 */ /* 0x100fe400078e0217 */
[--C-:B------:R-:W-:Y:S02]  /*a2e0*/  IMAD R10, R10, 0x4, R23.reuse ;  /* 0x000000040a0a7824 */ /* 0x100fe400078e0217 */
        /* <DEDUP_REMOVED lines=9> */
[--C-:B------:R-:W-:Y:S02]  /*a380*/  IMAD R21, R21, 0x4, R23.reuse ;  /* 0x0000000415157824 */ /* 0x100fe400078e0217 */
[----:B------:R-:W-:Y:S02]  /*a390*/  IMAD R22, R22, 0x4, R23 ;  /* 0x0000000416167824 */ /* 0x000fe400078e0217 */
[----:B------:R-:W-:Y:S02]  /*a3a0*/  VIADD R23, R0, 0x480 ;  /* 0x0000048000177836 */ /* 0x000fe40000000000 */
[----:B------:R-:W-:Y:S01]  /*a3b0*/  @P4 IMAD.MOV R23, RZ, RZ, R0 ;  /* 0x000000ffff174224 */ /* 0x000fe200078e0200 */
[----:B------:R-:W-:Y:S01]  /*a3c0*/  IADD3 R158, P4, PT, R60, 0x4, RZ ;  /* 0x000000043c9e7810 */ /* 0x000fe20007f9e0ff */
[----:B------:R-:W-:-:S02]  /*a3d0*/  IMAD R52, R52, UR4, RZ ;  /* 0x0000000434347c24 */ /* 0x000fc4000f8e02ff */
[----:B------:R-:W-:Y:S02]  /*a3e0*/  IMAD R28, R28, UR4, RZ ;  /* 0x000000041c1c7c24 */ /* 0x000fe4000f8e02ff */
[----:B------:R-:W-:Y:S01]  /*a3f0*/  IMAD R26, R26, UR4, RZ ;  /* 0x000000041a1a7c24 */ /* 0x000fe2000f8e02ff */
[C---:B------:R-:W-:Y:S01]  /*a400*/  IADD3 R112, P5, PT, R58.reuse, R52, RZ ;  /* 0x000000343a707210 */ /* 0x040fe20007fbe0ff */
[----:B------:R-:W-:Y:S02]  /*a410*/  IMAD.SHL.U32 R135, R135, 0x10, RZ ;  /* 0x0000001087877824 */ /* 0x000fe400078e00ff */
[----:B------:R-:W-:Y:S01]  /*a420*/  IMAD.X R159, RZ, RZ, R61, P4 ;  /* 0x000000ffff9f7224 */ /* 0x000fe200020e063d */
[C---:B------:R-:W-:Y:S01]  /*a430*/  IADD3 R110, P4, PT, R58.reuse, R28, RZ ;  /* 0x0000001c3a6e7210 */ /* 0x040fe20007f9e0ff */
[----:B------:R-:W-:Y:S01]  /*a440*/  IMAD R29, R29, UR4, RZ ;  /* 0x000000041d1d7c24 */ /* 0x000fe2000f8e02ff */
[----:B------:R-:W-:Y:S01]  /*a450*/  IADD3 R114, P6, PT, R58, R26, RZ ;  /* 0x0000001a3a727210 */ /* 0x000fe20007fde0ff */
[----:B------:R-:W-:Y:S01]  /*a460*/  IMAD R50, R50, UR4, RZ ;  /* 0x0000000432327c24 */ /* 0x000fe2000f8e02ff */
[----:B------:R-:W-:Y:S01]  /*a470*/  LOP3.LUT R135, R135, 0x3fe0, RZ, 0xc0, !PT ;  /* 0x00003fe087877812 */ /* 0x000fe200078ec0ff */
[----:B------:R-:W-:Y:S01]  /*a480*/  IMAD R31, R24, 0x4c0, R31 ;  /* 0x000004c0181f7824 */ /* 0x000fe200078e021f */
[----:B------:R-:W-:Y:S01]  /*a490*/  LEA.HI.X.SX32 R111, R52, RZ, 0x1, P5 ;  /* 0x000000ff346f7211 */ /* 0x000fe200028f0eff */
[----:B------:R-:W-:Y:S01]  /*a4a0*/  IMAD R51, R51, UR4, RZ ;  /* 0x0000000433337c24 */ /* 0x000fe2000f8e02ff */
[----:B------:R-:W-:Y:S01]  /*a4b0*/  IADD3 R106, P5, PT, R58, R29, RZ ;  /* 0x0000001d3a6a7210 */ /* 0x000fe20007fbe0ff */
[----:B------:R-:W-:Y:S01]  /*a4c0*/  IMAD.WIDE.U32 R48, R31, 0x4, R48 ;  /* 0x000000041f307825 */ /* 0x000fe200078e0030 */
[----:B------:R-:W-:-:S02]  /*a4d0*/  LEA.HI.X.SX32 R109, R28, RZ, 0x1, P4 ;  /* 0x000000ff1c6d7211 */ /* 0x000fc400020f0eff */
        /* <DEDUP_REMOVED lines=9> */
[----:B------:R-:W-:Y:S01]  /*a570*/  VIADD R24, R0, 0x1dc0 ;  /* 0x00001dc000187836 */ /* 0x000fe20000000000 */
[----:B------:R-:W-:Y:S01]  /*a580*/  LEA.HI.X.SX32 R107, R51, RZ, 0x1, P6 ;  /* 0x000000ff336b7211 */ /* 0x000fe200030f0eff */
[C---:B------:R-:W-:Y:S01]  /*a590*/  IMAD.IADD R135, R58.reuse, 0x1, R135 ;  /* 0x000000013a877824 */ /* 0x040fe200078e0287 */
[C---:B------:R-:W-:Y:S01]  /*a5a0*/  IADD3 R30, P4, PT, R58.reuse, R35, RZ ;  /* 0x000000233a1e7210 */ /* 0x040fe20007f9e0ff */
[----:B------:R-:W-:Y:S01]  /*a5b0*/  VIADD R25, R23, 0xc0 ;  /* 0x000000c017197836 */ /* 0x000fe20000000000 */
[C---:B------:R-:W-:Y:S01]  /*a5c0*/  IADD3 R26, P6, PT, R58.reuse, R31, RZ ;  /* 0x0000001f3a1a7210 */ /* 0x040fe20007fde0ff */
[----:B------:R-:W-:Y:S01]  /*a5d0*/  IMAD R47, R37, UR4, RZ ;  /* 0x00000004252f7c24 */ /* 0x000fe2000f8e02ff */
[----:B------:R-:W-:Y:S01]  /*a5e0*/  IADD3 R28, P5, PT, R58, R33, RZ ;  /* 0x000000213a1c7210 */ /* 0x000fe20007fbe0ff */
[----:B------:R-:W-:Y:S01]  /*a5f0*/  IMAD R41, R40, UR4, RZ ;  /* 0x0000000428297c24 */ /* 0x000fe2000f8e02ff */
[----:B------:R-:W-:Y:S01]  /*a600*/  LEA.HI.X.SX32 R35, R35, RZ, 0x1, P4 ;  /* 0x000000ff23237211 */ /* 0x000fe200020f0eff */
[----:B------:R-:W-:Y:S01]  /*a610*/  IMAD R37, R42, UR4, RZ ;  /* 0x000000042a257c24 */ /* 0x000fe2000f8e02ff */
[----:B------:R-:W-:Y:S01]  /*a620*/  LEA.HI.X.SX32 R31, R31, RZ, 0x1, P6 ;  /* 0x000000ff1f1f7211 */ /* 0x000fe200030f0eff */
[----:B------:R-:W-:Y:S01]  /*a630*/  IMAD R23, R135, 0x130, R24 ;  /* 0x0000013087177824 */ /* 0x000fe200078e0218 */
[----:B------:R-:W-:Y:S01]  /*a640*/  LEA R24, R46, R25, 0x2 ;  /* 0x000000192e187211 */ /* 0x000fe200078e10ff */
[----:B------:R-:W-:Y:S01]  /*a650*/  IMAD R46, R36, UR4, RZ ;  /* 0x00000004242e7c24 */ /* 0x000fe2000f8e02ff */
[----:B------:R-:W-:Y:S01]  /*a660*/  IADD3 R36, P4, PT, R58, R41, RZ ;  /* 0x000000293a247210 */ /* 0x000fe20007f9e0ff */
[----:B------:R-:W-:Y:S01]  /*a670*/  IMAD R43, R34, UR4, RZ ;  /* 0x00000004222b7c24 */ /* 0x000fe2000f8e02ff */
[----:B------:R-:W-:Y:S01]  /*a680*/  IADD3 R32, P6, PT, R58, R37, RZ ;  /* 0x000000253a207210 */ /* 0x000fe20007fde0ff */
[----:B------:R-:W-:Y:S01]  /*a690*/  IMAD R45, R38, UR4, RZ ;  /* 0x00000004262d7c24 */ /* 0x000fe2000f8e02ff */
[----:B------:R-:W-:Y:S01]  /*a6a0*/  LEA.HI.X.SX32 R33, R33, RZ, 0x1, P5 ;  /* 0x000000ff21217211 */ /* 0x000fe200028f0eff */
[----:B------:R-:W-:Y:S01]  /*a6b0*/  IMAD R51, R56, 0x4c, R57 ;  /* 0x0000004c38337824 */ /* 0x000fe200078e0239 */
[----:B------:R-:W-:Y:S01]  /*a6c0*/  IADD3 R34, P5, PT, R58, R39, RZ ;  /* 0x000000273a227210 */ /* 0x000fe20007fbe0ff */
[----:B------:R-:W-:Y:S01]  /*a6d0*/  IMAD R56, R56, UR4, RZ ;  /* 0x0000000438387c24 */ /* 0x000fe2000f8e02ff */
[----:B------:R-:W-:Y:S01]  /*a6e0*/  LEA.HI.X.SX32 R41, R41, RZ, 0x1, P4 ;  /* 0x000000ff29297211 */ /* 0x000fe200020f0eff */
[----:B------:R-:W-:Y:S01]  /*a6f0*/  IMAD R115, R55, UR4, RZ ;  /* 0x0000000437737c24 */ /* 0x000fe2000f8e02ff */
[----:B------:R-:W-:Y:S01]  /*a700*/  LEA.HI.X.SX32 R37, R37, RZ, 0x1, P6 ;  /* 0x000000ff25257211 */ /* 0x000fe200030f0eff */
[----:B------:R-:W-:Y:S01]  /*a710*/  IMAD R25, R27, 0x120, R25 ;  /* 0x000001201b197824 */ /* 0x000fe200078e0219 */
[C---:B------:R-:W-:Y:S01]  /*a720*/  IADD3 R42, P4, PT, R58.reuse, R46, RZ ;  /* 0x0000002e3a2a7210 */ /* 0x040fe20007f9e0ff */
[----:B------:R-:W1:Y:S01]  /*a730*/  LDC R27, c[0x0][0x3c0] ;  /* 0x0000f000ff1b7b82 */ /* 0x000e620000000800 */
[----:B------:R-:W-:Y:S01]  /*a740*/  IADD3 R38, P6, PT, R58, R43, RZ ;  /* 0x0000002b3a267210 */ /* 0x000fe20007fde0ff */
[----:B------:R-:W-:Y:S01]  /*a750*/  IMAD R50, R53, UR4, RZ ;  /* 0x0000000435327c24 */ /* 0x000fe2000f8e02ff */
[----:B------:R-:W-:Y:S01]  /*a760*/  LEA.HI.X.SX32 R39, R39, RZ, 0x1, P5 ;  /* 0x000000ff27277211 */ /* 0x000fe200028f0eff */
[----:B------:R-:W-:Y:S01]  /*a770*/  IMAD R124, R54, UR4, RZ ;  /* 0x00000004367c7c24 */ /* 0x000fe2000f8e02ff */
[----:B------:R-:W-:Y:S01]  /*a780*/  IADD3 R40, P5, PT, R58, R45, RZ ;  /* 0x0000002d3a287210 */ /* 0x000fe20007fbe0ff */
[--C-:B------:R-:W-:Y:S01]  /*a790*/  IMAD R123, R53, 0x4c, R57.reuse ;  /* 0x0000004c357b7824 */ /* 0x100fe200078e0239 */
[----:B------:R-:W-:Y:S01]  /*a7a0*/  LEA.HI.X.SX32 R46, R46, RZ, 0x1, P4 ;  /* 0x000000ff2e2e7211 */ /* 0x000fe200020f0eff */
[--C-:B------:R-:W-:Y:S01]  /*a7b0*/  IMAD R121, R54, 0x4c, R57.reuse ;  /* 0x0000004c36797824 */ /* 0x100fe200078e0239 */
[----:B------:R-:W-:Y:S01]  /*a7c0*/  LEA.HI.X.SX32 R43, R43, RZ, 0x1, P6 ;  /* 0x000000ff2b2b7211 */ /* 0x000fe200030f0eff */
[----:B------:R-:W-:Y:S01]  /*a7d0*/  IMAD R119, R55, 0x4c, R57 ;  /* 0x0000004c37777824 */ /* 0x000fe200078e0239 */
[----:B------:R-:W-:Y:S01]  /*a7e0*/  IADD3 R122, P4, PT, R57, R56, RZ ;  /* 0x00000038397a7210 */ /* 0x000fe20007f9e0ff */
[--C-:B------:R-:W-:Y:S01]  /*a7f0*/  IMAD R123, R123, 0x4, R0.reuse ;  /* 0x000000047b7b7824 */ /* 0x100fe200078e0200 */
[----:B------:R-:W-:Y:S01]  /*a800*/  IADD3 R44, P6, PT, R58, R47, RZ ;  /* 0x0000002f3a2c7210 */ /* 0x000fe20007fde0ff */
[--C-:B------:R-:W-:Y:S01]  /*a810*/  IMAD R121, R121, 0x4, R0.reuse ;  /* 0x0000000479797824 */ /* 0x100fe200078e0200 */
[----:B------:R-:W-:Y:S01]  /*a820*/  LEA.HI.X.SX32 R45, R45, RZ, 0x1, P5 ;  /* 0x000000ff2d2d7211 */ /* 0x000fe200028f0eff */
[----:B------:R-:W-:Y:S01]  /*a830*/  IMAD R119, R119, 0x4, R0 ;  /* 0x0000000477777824 */ /* 0x000fe200078e0200 */
[----:B------:R-:W-:-:S02]  /*a840*/  IADD3 R120, P5, PT, R57, R115, RZ ;  /* 0x0000007339787210 */ /* 0x000fc40007fbe0ff */
[----:B------:R-:W-:Y:S02]  /*a850*/  LEA.HI.X.SX32 R117, R56, RZ, 0x1, P4 ;  /* 0x000000ff38757211 */ /* 0x000fe400020f0eff */
[----:B------:R-:W-:Y:S02]  /*a860*/  LEA.HI.X.SX32 R47, R47, RZ, 0x1, P6 ;  /* 0x000000ff2f2f7211 */ /* 0x000fe400030f0eff */
[C---:B------:R-:W-:Y:S02]  /*a870*/  IADD3 R190, P4, PT, R48.reuse, 0x1ce0, RZ ;  /* 0x00001ce030be7810 */ /* 0x040fe40007f9e0ff */
[C---:B------:R-:W-:Y:S02]  /*a880*/  IADD3 R192, P6, PT, R48.reuse, 0x1cc0, RZ ;  /* 0x00001cc030c07810 */ /* 0x040fe40007fde0ff */
[----:B------:R-:W-:Y:S01]  /*a890*/  LEA.HI.X.SX32 R115, R115, RZ, 0x1, P5 ;  /* 0x000000ff73737211 */ /* 0x000fe200028f0eff */
[--C-:B------:R-:W-:Y:S01]  /*a8a0*/  IMAD.X R191, RZ, RZ, R49.reuse, P4 ;  /* 0x000000ffffbf7224 */ /* 0x100fe200020e0631 */
[C---:B------:R-:W-:Y:S01]  /*a8b0*/  IADD3 R188, P5, PT, R48.reuse, 0x1d00, RZ ;  /* 0x00001d0030bc7810 */ /* 0x040fe20007fbe0ff */
[----:B------:R-:W-:Y:S01]  /*a8c0*/  IMAD.X R193, RZ, RZ, R49, P6 ;  /* 0x000000ffffc17224 */ /* 0x000fe200030e0631 */
[----:B------:R-:W-:-:S02]  /*a8d0*/  IADD3 R184, P4, PT, R48, 0x2fc0, RZ ;  /* 0x00002fc030b87810 */ /* 0x000fc40007f9e0ff */
[C---:B------:R-:W-:Y:S01]  /*a8e0*/  IADD3 R186, P6, PT, R48.reuse, 0x1d20, RZ ;  /* 0x00001d2030ba7810 */ /* 0x040fe20007fde0ff */
[--C-:B------:R-:W-:Y:S01]  /*a8f0*/  IMAD.X R189, RZ, RZ, R49.reuse, P5 ;  /* 0x000000ffffbd7224 */ /* 0x100fe200028e0631 */
[C---:B------:R-:W-:Y:S01]  /*a900*/  IADD3 R182, P5, PT, R48.reuse, 0x2fe0, RZ ;  /* 0x00002fe030b67810 */ /* 0x040fe20007fbe0ff */
[--C-:B------:R-:W-:Y:S01]  /*a910*/  IMAD.X R185, RZ, RZ, R49.reuse, P4 ;  /* 0x000000ffffb97224 */ /* 0x100fe200020e0631 */
[C---:B------:R-:W-:Y:S01]  /*a920*/  IADD3 R178, P4, PT, R48.reuse, 0x3020, RZ ;  /* 0x0000302030b27810 */ /* 0x040fe20007f9e0ff */
[--C-:B------:R-:W-:Y:S01]  /*a930*/  IMAD.X R187, RZ, RZ, R49.reuse, P6 ;  /* 0x000000ffffbb7224 */ /* 0x100fe200030e0631 */
[----:B------:R-:W-:Y:S02]  /*a940*/  IADD3.X R183, PT, PT, RZ, R49, RZ, P5, !PT ;  /* 0x00000031ffb77210 */ /* 0x000fe40002ffe4ff */
        /* <DEDUP_REMOVED lines=17> */
[C---:B------:R-:W-:Y:S01]  /*aa60*/  IADD3 R118, P6, PT, R57.reuse, R124, RZ ;  /* 0x0000007c39767210 */ /* 0x040fe20007fde0ff */
[--C-:B------:R-:W-:Y:S01]  /*aa70*/  IMAD.X R165, RZ, RZ, R49.reuse, P5 ;  /* 0x000000ffffa57224 */ /* 0x100fe200028e0631 */
[----:B------:R-:W-:Y:S01]  /*aa80*/  IADD3 R116, P5, PT, R57, R50, RZ ;  /* 0x0000003239747210 */ /* 0x000fe20007fbe0ff */
[----:B------:R-:W-:Y:S01]  /*aa90*/  IMAD.X R163, RZ, RZ, R49, P4 ;  /* 0x000000ffffa37224 */ /* 0x000fe200020e0631 */
[----:B------:R-:W-:-:S02]  /*aaa0*/  LEA R126, R51, R0, 0x2 ;  /* 0x00000000337e7211 */ /* 0x000fc400078e10ff */
[----:B-1----:R-:W-:Y:S02]  /*aab0*/  SHF.R.S32.HI R125, RZ, 0x1f, R27 ;  /* 0x0000001fff7d7819 */ /* 0x002fe4000001141b */
[----:B------:R-:W-:Y:S02]  /*aac0*/  LEA.HI.X.SX32 R124, R124, RZ, 0x1, P6 ;  /* 0x000000ff7c7c7211 */ /* 0x000fe400030f0eff */
[----:B------:R-:W-:-:S07]  /*aad0*/  LEA.HI.X.SX32 R0, R50, RZ, 0x1, P5 ;  /* 0x000000ff32007211 */ /* 0x000fce00028f0eff */
.L_x_3042:
        /* <DEDUP_REMOVED lines=16> */
[----:B------:R-:W-:Y:S01]  /*abe0*/  IMAD.WIDE.U32 R52, R53, 0x12, R158 ;  /* 0x0000001235347825 */ /* 0x000fe200078e009e */
[----:B------:R4:W3:Y:S03]  /*abf0*/  LDG.E.U16.CONSTANT R65, desc[UR6][R50.64] ;  /* 0x0000000632417981 */ /* 0x0008e6000c1e9500 */
[----:B-1----:R-:W-:-:S04]  /*ac00*/  IMAD R49, R54, 0x12, RZ ;  /* 0x0000001236317824 */ /* 0x002fc800078e02ff */
[----:B------:R-:W-:-:S05]  /*ac10*/  IMAD.IADD R53, R53, 0x1, R49 ;  /* 0x0000000135357824 */ /* 0x000fca00078e0231 */
[----:B------:R-:W5:Y:S04]  /*ac20*/  LDG.E.U16.CONSTANT R63, desc[UR6][R52.64+-0x2] ;  /* 0xfffffe06343f7981 */ /* 0x000f68000c1e9500 */
[----:B------:R1:W5:Y:S01]  /*ac30*/  LDG.E.U16.CONSTANT R66, desc[UR6][R52.64] ;  /* 0x0000000634427981 */ /* 0x000362000c1e9500 */
[----:B------:R-:W-:-:S05]  /*ac40*/  IADD3 R49, P4, PT, R5, R26, RZ ;  /* 0x0000001a05317210 */ /* 0x000fca0007f9e0ff */
[----:B------:R-:W-:Y:S02]  /*ac50*/  IMAD.X R54, R80, 0x1, R31, P4 ;  /* 0x0000000150367824 */ /* 0x000fe400020e061f */
[----:B------:R-:W-:-:S04]  /*ac60*/  IMAD.WIDE.U32 R48, R49, 0x12, R158 ;  /* 0x0000001231307825 */ /* 0x000fc800078e009e */
[----:B------:R-:W-:-:S05]  /*ac70*/  IMAD R55, R54, 0x12, RZ ;  /* 0x0000001236377824 */ /* 0x000fca00078e02ff */
[----:B------:R-:W-:Y:S02]  /*ac80*/  IADD3 R49, PT, PT, R49, R55, RZ ;  /* 0x0000003731317210 */ /* 0x000fe40007ffe0ff */
[----:B----4-:R-:W-:-:S03]  /*ac90*/  IADD3 R51, P4, PT, R5, R30, RZ ;  /* 0x0000001e05337210 */ /* 0x010fc60007f9e0ff */
[----:B------:R-:W4:Y:S04]  /*aca0*/  LDG.E.U16.CONSTANT R68, desc[UR6][R48.64+-0x2] ;  /* 0xfffffe0630447981 */ /* 0x000f28000c1e9500 */
[----:B------:R0:W4:Y:S01]  /*acb0*/  LDG.E.U16.CONSTANT R71, desc[UR6][R48.64] ;  /* 0x0000000630477981 */ /* 0x000122000c1e9500 */
[----:B------:R-:W-:Y:S02]  /*acc0*/  IMAD.X R54, R80, 0x1, R35, P4 ;  /* 0x0000000150367824 */ /* 0x000fe400020e0623 */
[----:B------:R-:W-:-:S04]  /*acd0*/  IMAD.WIDE.U32 R50, R51, 0x12, R158 ;  /* 0x0000001233327825 */ /* 0x000fc800078e009e */
[----:B-1----:R-:W-:-:S04]  /*ace0*/  IMAD R53, R54, 0x12, RZ ;  /* 0x0000001236357824 */ /* 0x002fc800078e02ff */
[----:B------:R-:W-:Y:S01]  /*acf0*/  IMAD.IADD R51, R51, 0x1, R53 ;  /* 0x0000000133337824 */ /* 0x000fe200078e0235 */
[----:B------:R-:W-:-:S04]  /*ad00*/  IADD3 R53, P4, PT, R5, R34, RZ ;  /* 0x0000002205357210 */ /* 0x000fc80007f9e0ff */
[----:B------:R-:W4:Y:S04]  /*ad10*/  LDG.E.U16.CONSTANT R64, desc[UR6][R50.64+-0x2] ;  /* 0xfffffe0632407981 */ /* 0x000f28000c1e9500 */
[----:B------:R1:W4:Y:S01]  /*ad20*/  LDG.E.U16.CONSTANT R67, desc[UR6][R50.64] ;  /* 0x0000000632437981 */ /* 0x000322000c1e9500 */
[----:B------:R-:W-:Y:S02]  /*ad30*/  IMAD.X R52, R80, 0x1, R39, P4 ;  /* 0x0000000150347824 */ /* 0x000fe400020e0627 */
[----:B0-----:R-:W-:-:S04]  /*ad40*/  IMAD.WIDE.U32 R48, R53, 0x12, R158 ;  /* 0x0000001235307825 */ /* 0x001fc800078e009e */
        /* <DEDUP_REMOVED lines=13> */
[----:B0-----:R-:W-:-:S04]  /*ae20*/  IMAD.WIDE.U32 R48, R53, 0x12, R158 ;  /* 0x0000001235307825 */ /* 0x001fc800078e009e */
[----:B------:R-:W-:-:S04]  /*ae30*/  IMAD R53, R52, 0x12, RZ ;  /* 0x0000001234357824 */ /* 0x000fc800078e02ff */
[----:B------:R-:W-:Y:S01]  /*ae40*/  IMAD.IADD R49, R49, 0x1, R53 ;  /* 0x0000000131317824 */ /* 0x000fe200078e0235 */
[----:B------:R-:W-:-:S04]  /*ae50*/  IADD3 R53, P4, PT, R5, R44, RZ ;  /* 0x0000002c05357210 */ /* 0x000fc80007f9e0ff */
[----:B------:R-:W4:Y:S04]  /*ae60*/  LDG.E.U16.CONSTANT R74, desc[UR6][R48.64+-0x2] ;  /* 0xfffffe06304a7981 */ /* 0x000f28000c1e9500 */
[----:B------:R0:W4:Y:S01]  /*ae70*/  LDG.E.U16.CONSTANT R75, desc[UR6][R48.64] ;  /* 0x00000006304b7981 */ /* 0x000122000c1e9500 */
[----:B------:R-:W-:Y:S02]  /*ae80*/  IMAD.X R54, R80, 0x1, R47, P4 ;  /* 0x0000000150367824 */ /* 0x000fe400020e062f */
[----:B------:R-:W-:-:S04]  /*ae90*/  IMAD.WIDE.U32 R52, R53, 0x12, R158 ;  /* 0x0000001235347825 */ /* 0x000fc800078e009e */
[----:B-1----:R-:W-:-:S05]  /*aea0*/  IMAD R51, R54, 0x12, RZ ;  /* 0x0000001236337824 */ /* 0x002fca00078e02ff */
[----:B------:R-:W-:Y:S02]  /*aeb0*/  IADD3 R53, PT, PT, R53, R51, RZ ;  /* 0x0000003335357210 */ /* 0x000fe40007ffe0ff */
[----:B------:R-:W-:-:S03]  /*aec0*/  IADD3 R51, P4, PT, R5, R40, RZ ;  /* 0x0000002805337210 */ /* 0x000fc60007f9e0ff */
        /* <DEDUP_REMOVED lines=11> */
[----:B-1----:R-:W-:-:S04]  /*af80*/  IMAD R53, R54, 0x12, RZ ;  /* 0x0000001236357824 */ /* 0x002fc800078e02ff */
[----:B------:R-:W-:-:S05]  /*af90*/  IMAD.IADD R51, R51, 0x1, R53 ;  /* 0x0000000133337824 */ /* 0x000fca00078e0235 */
[----:B------:R-:W4:Y:S04]  /*afa0*/  LDG.E.U16.CONSTANT R82, desc[UR6][R50.64+-0x2] ;  /* 0xfffffe0632527981 */ /* 0x000f28000c1e9500 */
[----:B------:R1:W4:Y:S01]  /*afb0*/  LDG.E.U16.CONSTANT R83, desc[UR6][R50.64] ;  /* 0x0000000632537981 */ /* 0x000322000c1e9500 */
[----:B------:R-:W-:-:S05]  /*afc0*/  IADD3 R53, P4, PT, R5, R32, RZ ;  /* 0x0000002005357210 */ /* 0x000fca0007f9e0ff */
[----:B------:R-:W-:Y:S02]  /*afd0*/  IMAD.X R52, R80, 0x1, R37, P4 ;  /* 0x0000000150347824 */ /* 0x000fe400020e0625 */
[----:B0-----:R-:W-:-:S04]  /*afe0*/  IMAD.WIDE.U32 R48, R53, 0x12, R158 ;  /* 0x0000001235307825 */ /* 0x001fc800078e009e */
[----:B------:R-:W-:Y:S02]  /*aff0*/  IMAD R61, R52, 0x12, RZ ;  /* 0x00000012343d7824 */ /* 0x000fe400078e02ff */
[----:B------:R-:W-:Y:S02]  /*b000*/  IMAD.MOV.U32 R60, RZ, RZ, R48 ;  /* 0x000000ffff3c7224 */ /* 0x000fe400078e0030 */
[----:B------:R-:W-:Y:S01]  /*b010*/  IMAD.IADD R61, R49, 0x1, R61 ;  /* 0x00000001313d7824 */ /* 0x000fe200078e023d */
[----:B------:R-:W-:-:S04]  /*b020*/  IADD3 R57, P6, PT, R5, R112, RZ ;  /* 0x0000007005397210 */ /* 0x000fc80007fde0ff */
[----:B------:R-:W4:Y:S04]  /*b030*/  LDG.E.U16.CONSTANT R84, desc[UR6][R60.64+-0x2] ;  /* 0xfffffe063c547981 */ /* 0x000f28000c1e9500 */
[----:B------:R0:W4:Y:S01]  /*b040*/  LDG.E.U16.CONSTANT R85, desc[UR6][R60.64] ;  /* 0x000000063c557981 */ /* 0x000122000c1e9500 */
[----:B------:R-:W-:Y:S01]  /*b050*/  IMAD.X R88, R80, 0x1, R111, P6 ;  /* 0x0000000150587824 */ /* 0x000fe200030e066f */
[----:B------:R-:W-:Y:S02]  /*b060*/  SHF.R.S32.HI R86, RZ, 0x1f, R152 ;  /* 0x0000001fff567819 */ /* 0x000fe40000011498 */
[C---:B------:R-:W-:Y:S02]  /*b070*/  IADD3 R59, P6, PT, R5.reuse, R28, RZ ;  /* 0x0000001c053b7210 */ /* 0x040fe40007fde0ff */
[----:B------:R-:W-:Y:S01]  /*b080*/  IADD3 R53, P5, PT, R5, R108, RZ ;  /* 0x0000006c05357210 */ /* 0x000fe20007fbe0ff */
[----:B------:R-:W-:-:S02]  /*b090*/  IMAD R92, R86, R27, RZ ;  /* 0x0000001b565c7224 */ /* 0x000fc400078e02ff */
[C---:B------:R-:W-:Y:S02]  /*b0a0*/  IMAD.X R86, R80.reuse, 0x1, R33, P6 ;  /* 0x0000000150567824 */ /* 0x040fe400030e0621 */
[----:B------:R-:W-:Y:S02]  /*b0b0*/  IMAD.X R87, R80, 0x1, R107, P5 ;  /* 0x0000000150577824 */ /* 0x000fe400028e066b */
[----:B------:R-:W-:-:S04]  /*b0c0*/  IMAD.WIDE.U32 R58, R59, 0x12, R158 ;  /* 0x000000123b3a7825 */ /* 0x000fc800078e009e */
[----:B------:R-:W-:Y:S02]  /*b0d0*/  IMAD R91, R86, 0x12, RZ ;  /* 0x00000012565b7824 */ /* 0x000fe400078e02ff */
[----:B------:R-:W-:Y:S02]  /*b0e0*/  IMAD R87, R87, 0x12, RZ ;  /* 0x0000001257577824 */ /* 0x000fe400078e02ff */
[----:B------:R-:W-:-:S04]  /*b0f0*/  IMAD.WIDE.U32 R52, R53, 0x12, R158 ;  /* 0x0000001235347825 */ /* 0x000fc800078e009e */
[----:B------:R-:W-:Y:S02]  /*b100*/  IMAD.IADD R59, R59, 0x1, R91 ;  /* 0x000000013b3b7824 */ /* 0x000fe400078e025b */
[----:B-1----:R-:W-:Y:S01]  /*b110*/  IMAD.WIDE.U32 R50, R57, 0x12, R158 ;  /* 0x0000001239327825 */ /* 0x002fe200078e009e */
[----:B------:R-:W-:Y:S02]  /*b120*/  MOV R49, RZ ;  /* 0x000000ff00317202 */ /* 0x000fe40000000f00 */
[----:B------:R-:W4:Y:S01]  /*b130*/  LDG.E.U16.CONSTANT R86, desc[UR6][R58.64+-0x2] ;  /* 0xfffffe063a567981 */ /* 0x000f22000c1e9500 */
[----:B------:R-:W-:Y:S01]  /*b140*/  IMAD.WIDE.U32 R56, R152, R27, RZ ;  /* 0x0000001b98387225 */ /* 0x000fe200078e00ff */
[----:B------:R-:W-:-:S03]  /*b150*/  IADD3 R55, P4, PT, R5, R104, RZ ;  /* 0x0000006805377210 */ /* 0x000fc60007f9e0ff */
[----:B------:R-:W-:Y:S02]  /*b160*/  IMAD.IADD R53, R53, 0x1, R87 ;  /* 0x0000000135357824 */ /* 0x000fe400078e0257 */
[----:B------:R-:W4:Y:S01]  /*b170*/  LDG.E.U16.CONSTANT R87, desc[UR6][R58.64] ;  /* 0x000000063a577981 */ /* 0x000f22000c1e9500 */
[----:B------:R-:W-:Y:S02]  /*b180*/  IMAD.MOV.U32 R48, RZ, RZ, R154 ;  /* 0x000000ffff307224 */ /* 0x000fe400078e009a */
[----:B------:R-:W-:Y:S02]  /*b190*/  IMAD R93, R152, R125, R92 ;  /* 0x0000007d985d7224 */ /* 0x000fe400078e025c */
[----:B------:R-:W-:-:S04]  /*b1a0*/  IMAD.WIDE.U32 R48, R56, 0x9, R48 ;  /* 0x0000000938307825 */ /* 0x000fc800078e0030 */
[----:B------:R-:W-:Y:S02]  /*b1b0*/  IMAD.X R56, R80, 0x1, R29, P4 ;  /* 0x0000000150387824 */ /* 0x000fe400020e061d */
[----:B------:R-:W-:-:S04]  /*b1c0*/  IMAD.WIDE.U32 R54, R55, 0x12, R158 ;  /* 0x0000001237367825 */ /* 0x000fc800078e009e */
[----:B0-----:R-:W-:Y:S02]  /*b1d0*/  IMAD R61, R56, 0x12, RZ ;  /* 0x00000012383d7824 */ /* 0x001fe400078e02ff */
[----:B------:R-:W-:Y:S01]  /*b1e0*/  IMAD.IADD R101, R57, 0x1, R93 ;  /* 0x0000000139657824 */ /* 0x000fe200078e025d */
[----:B------:R-:W-:Y:S01]  /*b1f0*/  IADD3 R93, P6, PT, R5, R122, RZ ;  /* 0x0000007a055d7210 */ /* 0x000fe20007fde0ff */
[----:B------:R-:W-:Y:S02]  /*b200*/  IMAD R89, R88, 0x12, RZ ;  /* 0x0000001258597824 */ /* 0x000fe400078e02ff */
[----:B------:R-:W-:Y:S01]  /*b210*/  IMAD.IADD R55, R55, 0x1, R61 ;  /* 0x0000000137377824 */ /* 0x000fe200078e023d */
[C---:B------:R-:W-:Y:S01]  /*b220*/  IADD3 R91, P5, PT, R5.reuse, R120, RZ ;  /* 0x00000078055b7210 */ /* 0x040fe20007fbe0ff */
[----:B------:R-:W-:Y:S01]  /*b230*/  IMAD.X R95, R80, 0x1, R117, P6 ;  /* 0x00000001505f7824 */ /* 0x000fe200030e0675 */
[----:B------:R-:W-:Y:S01]  /*b240*/  IADD3 R57, P4, PT, R5, R116, RZ ;  /* 0x0000007405397210 */ /* 0x000fe20007f9e0ff */
[----:B------:R-:W-:Y:S01]  /*b250*/  IMAD.IADD R51, R51, 0x1, R89 ;  /* 0x0000000133337824 */ /* 0x000fe200078e0259 */
[----:B------:R-:W-:Y:S01]  /*b260*/  IADD3 R61, P6, PT, R5, R118, RZ ;  /* 0x00000076053d7210 */ /* 0x000fe20007fde0ff */
[----:B------:R-:W4:Y:S01]  /*b270*/  LDG.E.U16.CONSTANT R88, desc[UR6][R54.64+-0x2] ;  /* 0xfffffe0636587981 */ /* 0x000f22000c1e9500 */
[----:B--2---:R-:W-:-:S03]  /*b280*/  LEA R81, R90, R81, 0x10 ;  /* 0x000000515a517211 */ /* 0x004fc600078e80ff */
[----:B------:R0:W2:Y:S01]  /*b290*/  LDG.E.U16.CONSTANT R89, desc[UR6][R54.64] ;  /* 0x0000000636597981 */ /* 0x0000a2000c1e9500 */
[C---:B------:R-:W-:Y:S02]  /*b2a0*/  IMAD.X R92, R80.reuse, 0x1, R115, P5 ;  /* 0x00000001505c7824 */ /* 0x040fe400028e0673 */
[C---:B------:R-:W-:Y:S02]  /*b2b0*/  IMAD.X R90, R80.reuse, 0x1, R0, P4 ;  /* 0x00000001505a7824 */ /* 0x040fe400020e0600 */
[----:B------:R-:W-:Y:S02]  /*b2c0*/  IMAD.X R80, R80, 0x1, R124, P6 ;  /* 0x0000000150507824 */ /* 0x000fe400030e067c */
[----:B------:R-:W-:Y:S02]  /*b2d0*/  IMAD R95, R95, 0x12, RZ ;  /* 0x000000125f5f7824 */ /* 0x000fe400078e02ff */
[----:B------:R-:W-:Y:S01]  /*b2e0*/  IMAD R97, R80, 0x12, RZ ;  /* 0x0000001250617824 */ /* 0x000fe200078e02ff */
[----:B------:R-:W-:Y:S01]  /*b2f0*/  LOP3.LUT R80, R81, 0xf0f0f0f, RZ, 0xc0, !PT ;  /* 0x0f0f0f0f51507812 */ /* 0x000fe200078ec0ff */
[----:B0-----:R-:W-:-:S04]  /*b300*/  IMAD.WIDE.U32 R54, R93, 0x12, R160 ;  /* 0x000000125d367825 */ /* 0x001fc800078e00a0 */
[----:B------:R-:W-:-:S04]  /*b310*/  IMAD.WIDE.U32 R60, R61, 0x12, R160 ;  /* 0x000000123d3c7825 */ /* 0x000fc800078e00a0 */
[----:B------:R-:W-:-:S04]  /*b320*/  IMAD.WIDE.U32 R58, R91, 0x12, R160 ;  /* 0x000000125b3a7825 */ /* 0x000fc800078e00a0 */
[----:B------:R-:W-:Y:S01]  /*b330*/  IMAD.IADD R55, R55, 0x1, R95 ;  /* 0x0000000137377824 */ /* 0x000fe200078e025f */
[----:B------:R-:W-:Y:S01]  /*b340*/  SHF.R.U32.HI R95, RZ, 0x4, R81 ;  /* 0x00000004ff5f7819 */ /* 0x000fe20000011651 */
[----:B------:R-:W-:Y:S02]  /*b350*/  IMAD R91, R92, 0x12, RZ ;  /* 0x000000125c5b7824 */ /* 0x000fe400078e02ff */
[----:B------:R-:W-:Y:S01]  /*b360*/  VIADD R98, R80, 0x78787878 ;  /* 0x7878787850627836 */ /* 0x000fe20000000000 */
[----:B---3--:R-:W-:Y:S01]  /*b370*/  LEA R62, R65, R62, 0x10 ;  /* 0x0000003e413e7211 */ /* 0x008fe200078e80ff */
[----:B------:R-:W-:Y:S01]  /*b380*/  IMAD.IADD R61, R61, 0x1, R97 ;  /* 0x000000013d3d7824 */ /* 0x000fe200078e0261 */
[----:B------:R-:W-:Y:S01]  /*b390*/  LOP3.LUT R97, R95, 0xf0f0f0f, RZ, 0xc0, !PT ;  /* 0x0f0f0f0f5f617812 */ /* 0x000fe200078ec0ff */
[----:B------:R-:W-:Y:S01]  /*b3a0*/  IMAD R99, R90, 0x12, RZ ;  /* 0x000000125a637824 */ /* 0x000fe200078e02ff */
[----:B------:R-:W-:Y:S01]  /*b3b0*/  LOP3.LUT R93, R98, R81, RZ, 0x3c, !PT ;  /* 0x00000051625d7212 */ /* 0x000fe200078e3cff */
[----:B------:R-:W-:Y:S01]  /*b3c0*/  IMAD.IADD R59, R59, 0x1, R91 ;  /* 0x000000013b3b7824 */ /* 0x000fe200078e025b */
[----:B------:R-:W3:Y:S01]  /*b3d0*/  LDG.E.U16.CONSTANT R90, desc[UR6][R52.64+-0x2] ;  /* 0xfffffe06345a7981 */ /* 0x000ee2000c1e9500 */
[----:B------:R-:W-:-:S03]  /*b3e0*/  VIADD R100, R97, 0x78787878 ;  /* 0x7878787861647836 */ /* 0x000fc60000000000 */
[----:B------:R0:W3:Y:S01]  /*b3f0*/  LDG.E.U16.CONSTANT R91, desc[UR6][R52.64] ;  /* 0x00000006345b7981 */ /* 0x0000e2000c1e9500 */
[----:B------:R-:W-:Y:S01]  /*b400*/  LOP3.LUT R81, R93, 0x8080808, R80, 0x60, !PT ;  /* 0x080808085d517812 */ /* 0x000fe200078e6050 */
[----:B------:R-:W-:Y:S01]  /*b410*/  IMAD R101, R101, 0x9, RZ ;  /* 0x0000000965657824 */ /* 0x000fe200078e02ff */
[----:B------:R-:W-:Y:S01]  /*b420*/  PRMT R80, R80, 0xba98, RZ ;  /* 0x0000ba9850507816 */ /* 0x000fe200000000ff */
[----:B------:R-:W3:Y:S01]  /*b430*/  LDG.E.U16.CONSTANT R92, desc[UR6][R50.64+-0x2] ;  /* 0xfffffe06325c7981 */ /* 0x000ee2000c1e9500 */
[----:B------:R-:W-:Y:S01]  /*b440*/  PRMT R81, R81, 0xba98, RZ ;  /* 0x0000ba9851517816 */ /* 0x000fe200000000ff */
[----:B------:R-:W-:Y:S02]  /*b450*/  IMAD.IADD R101, R49, 0x1, R101 ;  /* 0x0000000131657824 */ /* 0x000fe400078e0265 */
[----:B------:R1:W3:Y:S01]  /*b460*/  LDG.E.U16.CONSTANT R93, desc[UR6][R50.64] ;  /* 0x00000006325d7981 */ /* 0x0002e2000c1e9500 */
[----:B0-----:R-:W-:Y:S02]  /*b470*/  LOP3.LUT R52, R100, R95, RZ, 0x3c, !PT ;  /* 0x0000005f64347212 */ /* 0x001fe400078e3cff */
[----:B------:R-:W-:Y:S01]  /*b480*/  LOP3.LUT R98, R81, 0x80808080, R98, 0x6, !PT ;  /* 0x8080808051627812 */ /* 0x000fe200078e0662 */
[----:B------:R-:W-:Y:S01]  /*b490*/  IMAD.WIDE.U32 R56, R57, 0x12, R160 ;  /* 0x0000001239387825 */ /* 0x000fe200078e00a0 */
[----:B------:R-:W-:Y:S01]  /*b4a0*/  LOP3.LUT R81, R81, 0x7f7f7f7f, R80, 0x60, !PT ;  /* 0x7f7f7f7f51517812 */ /* 0x000fe200078e6050 */
[----:B------:R-:W3:Y:S01]  /*b4b0*/  LDG.E.U16.CONSTANT R58, desc[UR6][R58.64] ;  /* 0x000000063a3a7981 */ /* 0x000ee2000c1e9500 */
[----:B------:R-:W-:-:S02]  /*b4c0*/  LOP3.LUT R52, R52, 0x8080808, R97, 0x60, !PT ;  /* 0x0808080834347812 */ /* 0x000fc400078e6061 */
[----:B------:R-:W-:Y:S01]  /*b4d0*/  LEA R80, P4, R48, R156, 0x2 ;  /* 0x0000009c30507211 */ /* 0x000fe200078810ff */
[----:B-----5:R-:W-:Y:S01]  /*b4e0*/  IMAD R63, R66, 0x10000, R63 ;  /* 0x00010000423f7824 */ /* 0x020fe200078e023f */
[----:B------:R-:W-:Y:S01]  /*b4f0*/  LOP3.LUT R98, R98, R81, RZ, 0xfc, !PT ;  /* 0x0000005162627212 */ /* 0x000fe200078efcff */
[----:B------:R0:W5:Y:S01]  /*b500*/  LDG.E.U16.CONSTANT R54, desc[UR6][R54.64] ;  /* 0x0000000636367981 */ /* 0x000162000c1e9500 */
[----:B-1----:R-:W-:Y:S02]  /*b510*/  PRMT R51, R52, 0xba98, RZ ;  /* 0x0000ba9834337816 */ /* 0x002fe400000000ff */
[----:B------:R-:W-:Y:S01]  /*b520*/  PRMT R50, R97, 0xba98, RZ ;  /* 0x0000ba9861327816 */ /* 0x000fe200000000ff */
[----:B------:R-:W5:Y:S01]  /*b530*/  LDG.E.U16.CONSTANT R60, desc[UR6][R60.64] ;  /* 0x000000063c3c7981 */ /* 0x000f62000c1e9500 */
[----:B------:R-:W-:Y:S02]  /*b540*/  LOP3.LUT R49, R62, 0xf0f0f0f, RZ, 0xc0, !PT ;  /* 0x0f0f0f0f3e317812 */ /* 0x000fe400078ec0ff */
[----:B------:R-:W-:-:S02]  /*b550*/  LEA.HI.X R81, R48, R157, R101, 0x2, P4 ;  /* 0x0000009d30517211 */ /* 0x000fc400020f1465 */
[----:B------:R-:W-:Y:S02]  /*b560*/  SHF.R.U32.HI R48, RZ, 0x4, R62 ;  /* 0x00000004ff307819 */ /* 0x000fe4000001163e */
[----:B------:R-:W-:Y:S01]  /*b570*/  LOP3.LUT R100, R51, 0x80808080, R100, 0x6, !PT ;  /* 0x8080808033647812 */ /* 0x000fe200078e0664 */
[----:B------:R-:W-:Y:S01]  /*b580*/  IMAD.IADD R57, R57, 0x1, R99 ;  /* 0x0000000139397824 */ /* 0x000fe200078e0263 */
[----:B------:R-:W-:Y:S01]  /*b590*/  LOP3.LUT R51, R51, 0x7f7f7f7f, R50, 0x60, !PT ;  /* 0x7f7f7f7f33337812 */ /* 0x000fe200078e6032 */
[----:B------:R-:W-:Y:S01]  /*b5a0*/  VIADD R53, R49, 0x78787878 ;  /* 0x7878787831357836 */ /* 0x000fe20000000000 */
[----:B------:R-:W-:Y:S01]  /*b5b0*/  LOP3.LUT R50, R48, 0xf0f0f0f, RZ, 0xc0, !PT ;  /* 0x0f0f0f0f30327812 */ /* 0x000fe200078ec0ff */
[----:B------:R1:W-:Y:S01]  /*b5c0*/  STS [R7], R98 ;  /* 0x0000006207007388 */ /* 0x0003e20000000800 */
[----:B------:R-:W-:Y:S02]  /*b5d0*/  LOP3.LUT R100, R100, R51, RZ, 0xfc, !PT ;  /* 0x0000003364647212 */ /* 0x000fe400078efcff */
[----:B------:R-:W-:Y:S01]  /*b5e0*/  LOP3.LUT R62, R53, R62, RZ, 0x3c, !PT ;  /* 0x0000003e353e7212 */ /* 0x000fe200078e3cff */
[----:B------:R1:W5:Y:S01]  /*b5f0*/  LDG.E.U16.CONSTANT R56, desc[UR6][R56.64] ;  /* 0x0000000638387981 */ /* 0x000362000c1e9500 */
[----:B------:R-:W-:Y:S01]  /*b600*/  VIADD R51, R50, 0x78787878 ;  /* 0x7878787832337836 */ /* 0x000fe20000000000 */
[----:B------:R-:W-:-:S02]  /*b610*/  LOP3.LUT R52, R63, 0xf0f0f0f, RZ, 0xc0, !PT ;  /* 0x0f0f0f0f3f347812 */ /* 0x000fc400078ec0ff */
[----:B------:R-:W-:Y:S01]  /*b620*/  LOP3.LUT R62, R62, 0x8080808, R49, 0x60, !PT ;  /* 0x080808083e3e7812 */ /* 0x000fe200078e6031 */
[----:B------:R-:W5:Y:S01]  /*b630*/  LDG.E.CONSTANT R61, desc[UR6][R80.64] ;  /* 0x00000006503d7981 */ /* 0x000f62000c1e9900 */
[----:B0-----:R-:W-:Y:S02]  /*b640*/  LOP3.LUT R55, R51, R48, RZ, 0x3c, !PT ;  /* 0x0000003033377212 */ /* 0x001fe400078e3cff */
[----:B-1----:R-:W-:-:S04]  /*b650*/  SHF.R.U32.HI R57, RZ, 0x4, R63 ;  /* 0x00000004ff397819 */ /* 0x002fc8000001163f */
[----:B------:R-:W-:Y:S02]  /*b660*/  LOP3.LUT R59, R57, 0xf0f0f0f, RZ, 0xc0, !PT ;  /* 0x0f0f0f0f393b7812 */ /* 0x000fe400078ec0ff */
[----:B------:R-:W-:Y:S01]  /*b670*/  PRMT R62, R62, 0xba98, RZ ;  /* 0x0000ba983e3e7816 */ /* 0x000fe200000000ff */
[----:B------:R-:W-:Y:S01]  /*b680*/  VIADD R66, R52, 0x78787878 ;  /* 0x7878787834427836 */ /* 0x000fe20000000000 */
[----:B------:R-:W-:Y:S01]  /*b690*/  PRMT R49, R49, 0xba98, RZ ;  /* 0x0000ba9831317816 */ /* 0x000fe200000000ff */
[----:B------:R-:W-:Y:S01]  /*b6a0*/  VIADD R98, R59, 0x78787878 ;  /* 0x787878783b627836 */ /* 0x000fe20000000000 */
[----:B------:R-:W-:Y:S02]  /*b6b0*/  LOP3.LUT R55, R55, 0x8080808, R50, 0x60, !PT ;  /* 0x0808080837377812 */ /* 0x000fe400078e6032 */
[C---:B------:R-:W-:Y:S01]  /*b6c0*/  LOP3.LUT R53, R62.reuse, 0x80808080, R53, 0x6, !PT ;  /* 0x808080803e357812 */ /* 0x040fe200078e0635 */
[----:B------:R0:W-:Y:S01]  /*b6d0*/  STS [R7+0x10], R100 ;  /* 0x0000106407007388 */ /* 0x0001e20000000800 */
[----:B------:R-:W-:-:S02]  /*b6e0*/  LOP3.LUT R62, R62, 0x7f7f7f7f, R49, 0x60, !PT ;  /* 0x7f7f7f7f3e3e7812 */ /* 0x000fc400078e6031 */
[----:B------:R-:W-:Y:S02]  /*b6f0*/  PRMT R48, R55, 0xba98, RZ ;  /* 0x0000ba9837307816 */ /* 0x000fe400000000ff */
[----:B------:R-:W-:Y:S01]  /*b700*/  PRMT R49, R50, 0xba98, RZ ;  /* 0x0000ba9832317816 */ /* 0x000fe200000000ff */
[----:B------:R-:W5:Y:S01]  /*b710*/  LDG.E.CONSTANT R55, desc[UR6][R80.64+0xc00] ;  /* 0x000c000650377981 */ /* 0x000f62000c1e9900 */
[----:B------:R-:W-:Y:S02]  /*b720*/  LOP3.LUT R63, R66, R63, RZ, 0x3c, !PT ;  /* 0x0000003f423f7212 */ /* 0x000fe400078e3cff */
[----:B0-----:R-:W-:Y:S02]  /*b730*/  LOP3.LUT R100, R98, R57, RZ, 0x3c, !PT ;  /* 0x0000003962647212 */ /* 0x001fe400078e3cff */
[C---:B------:R-:W-:Y:S01]  /*b740*/  LOP3.LUT R51, R48.reuse, 0x80808080, R51, 0x6, !PT ;  /* 0x8080808030337812 */ /* 0x040fe200078e0633 */
[----:B------:R-:W5:Y:S01]  /*b750*/  LDG.E.CONSTANT R57, desc[UR6][R80.64+0x800] ;  /* 0x0008000650397981 */ /* 0x000f62000c1e9900 */
[----:B------:R-:W-:-:S02]  /*b760*/  LOP3.LUT R48, R48, 0x7f7f7f7f, R49, 0x60, !PT ;  /* 0x7f7f7f7f30307812 */ /* 0x000fc400078e6031 */
[----:B------:R-:W-:Y:S02]  /*b770*/  LOP3.LUT R50, R63, 0x8080808, R52, 0x60, !PT ;  /* 0x080808083f327812 */ /* 0x000fe400078e6034 */
[----:B------:R-:W-:Y:S02]  /*b780*/  LOP3.LUT R100, R100, 0x8080808, R59, 0x60, !PT ;  /* 0x0808080864647812 */ /* 0x000fe400078e603b */
[----:B------:R-:W-:Y:S02]  /*b790*/  LOP3.LUT R49, R53, R62, RZ, 0xfc, !PT ;  /* 0x0000003e35317212 */ /* 0x000fe400078efcff */
[----:B------:R-:W-:Y:S02]  /*b7a0*/  LOP3.LUT R63, R51, R48, RZ, 0xfc, !PT ;  /* 0x00000030333f7212 */ /* 0x000fe400078efcff */
[----:B------:R-:W-:Y:S02]  /*b7b0*/  PRMT R51, R50, 0xba98, RZ ;  /* 0x0000ba9832337816 */ /* 0x000fe400000000ff */
[----:B------:R-:W-:-:S02]  /*b7c0*/  PRMT R53, R100, 0xba98, RZ ;  /* 0x0000ba9864357816 */ /* 0x000fc400000000ff */
[----:B------:R-:W-:Y:S02]  /*b7d0*/  PRMT R52, R52, 0xba98, RZ ;  /* 0x0000ba9834347816 */ /* 0x000fe400000000ff */
[----:B------:R-:W-:Y:S02]  /*b7e0*/  PRMT R48, R59, 0xba98, RZ ;  /* 0x0000ba983b307816 */ /* 0x000fe400000000ff */
[----:B------:R-:W-:Y:S01]  /*b7f0*/  LOP3.LUT R66, R51, 0x80808080, R66, 0x6, !PT ;  /* 0x8080808033427812 */ /* 0x000fe200078e0642 */
[----:B------:R0:W-:Y:S01]  /*b800*/  STS [R8], R49 ;  /* 0x0000003108007388 */ /* 0x0001e20000000800 */
[----:B------:R-:W-:Y:S02]  /*b810*/  LOP3.LUT R98, R53, 0x80808080, R98, 0x6, !PT ;  /* 0x8080808035627812 */ /* 0x000fe400078e0662 */
[----:B------:R-:W-:Y:S01]  /*b820*/  LOP3.LUT R51, R51, 0x7f7f7f7f, R52, 0x60, !PT ;  /* 0x7f7f7f7f33337812 */ /* 0x000fe200078e6034 */
[----:B------:R-:W5:Y:S01]  /*b830*/  LDG.E.CONSTANT R59, desc[UR6][R80.64+0x400] ;  /* 0x00040006503b7981 */ /* 0x000f62000c1e9900 */
[----:B------:R-:W-:-:S02]  /*b840*/  LOP3.LUT R53, R53, 0x7f7f7f7f, R48, 0x60, !PT ;  /* 0x7f7f7f7f35357812 */ /* 0x000fc400078e6030 */
[----:B------:R-:W-:Y:S02]  /*b850*/  LOP3.LUT R66, R66, R51, RZ, 0xfc, !PT ;  /* 0x0000003342427212 */ /* 0x000fe400078efcff */
[----:B------:R-:W-:Y:S01]  /*b860*/  LOP3.LUT R98, R98, R53, RZ, 0xfc, !PT ;  /* 0x0000003562627212 */ /* 0x000fe200078efcff */
[----:B------:R-:W5:Y:S04]  /*b870*/  LDG.E.CONSTANT R51, desc[UR6][R80.64+0x1400] ;  /* 0x0014000650337981 */ /* 0x000f68000c1e9900 */
[----:B------:R-:W5:Y:S04]  /*b880*/  LDG.E.CONSTANT R53, desc[UR6][R80.64+0x1000] ;  /* 0x0010000650357981 */ /* 0x000f68000c1e9900 */
[----:B0-----:R-:W5:Y:S01]  /*b890*/  LDG.E.CONSTANT R49, desc[UR6][R80.64+0x1800] ;  /* 0x0018000650317981 */ /* 0x001f62000c1e9900 */
[----:B----4-:R-:W-:-:S05]  /*b8a0*/  IMAD R68, R71, 0x10000, R68 ;  /* 0x0001000047447824 */ /* 0x010fca00078e0244 */
[----:B------:R-:W-:Y:S02]  /*b8b0*/  LOP3.LUT R48, R68, 0xf0f0f0f, RZ, 0xc0, !PT ;  /* 0x0f0f0f0f44307812 */ /* 0x000fe400078ec0ff */
[----:B------:R-:W-:-:S03]  /*b8c0*/  SHF.R.U32.HI R50, RZ, 0x4, R68 ;  /* 0x00000004ff327819 */ /* 0x000fc60000011644 */
[----:B------:R-:W-:Y:S01]  /*b8d0*/  VIADD R65, R48, 0x78787878 ;  /* 0x7878787830417836 */ /* 0x000fe20000000000 */
[----:B------:R-:W-:-:S04]  /*b8e0*/  LOP3.LUT R52, R50, 0xf0f0f0f, RZ, 0xc0, !PT ;  /* 0x0f0f0f0f32347812 */ /* 0x000fc800078ec0ff */
[----:B------:R-:W-:Y:S01]  /*b8f0*/  LOP3.LUT R71, R65, R68, RZ, 0x3c, !PT ;  /* 0x0000004441477212 */ /* 0x000fe200078e3cff */
[----:B------:R-:W-:Y:S01]  /*b900*/  VIADD R95, R52, 0x78787878 ;  /* 0x78787878345f7836 */ /* 0x000fe20000000000 */
[----:B------:R-:W-:Y:S02]  /*b910*/  LEA R64, R67, R64, 0x10 ;  /* 0x0000004043407211 */ /* 0x000fe400078e80ff */
[----:B------:R-:W-:Y:S02]  /*b920*/  LOP3.LUT R71, R71, 0x8080808, R48, 0x60, !PT ;  /* 0x0808080847477812 */ /* 0x000fe400078e6030 */
[----:B------:R-:W-:Y:S02]  /*b930*/  LOP3.LUT R97, R95, R50, RZ, 0x3c, !PT ;  /* 0x000000325f617212 */ /* 0x000fe400078e3cff */
[----:B------:R-:W-:Y:S02]  /*b940*/  PRMT R50, R71, 0xba98, RZ ;  /* 0x0000ba9847327816 */ /* 0x000fe400000000ff */
[----:B------:R-:W-:-:S02]  /*b950*/  PRMT R67, R48, 0xba98, RZ ;  /* 0x0000ba9830437816 */ /* 0x000fc400000000ff */
[----:B------:R-:W-:Y:S02]  /*b960*/  LOP3.LUT R62, R64, 0xf0f0f0f, RZ, 0xc0, !PT ;  /* 0x0f0f0f0f403e7812 */ /* 0x000fe400078ec0ff */
[C---:B------:R-:W-:Y:S02]  /*b970*/  LOP3.LUT R65, R50.reuse, 0x80808080, R65, 0x6, !PT ;  /* 0x8080808032417812 */ /* 0x040fe400078e0641 */
[----:B------:R-:W-:Y:S02]  /*b980*/  LOP3.LUT R97, R97, 0x8080808, R52, 0x60, !PT ;  /* 0x0808080861617812 */ /* 0x000fe400078e6034 */
[----:B------:R-:W-:Y:S01]  /*b990*/  LOP3.LUT R50, R50, 0x7f7f7f7f, R67, 0x60, !PT ;  /* 0x7f7f7f7f32327812 */ /* 0x000fe200078e6043 */
[----:B------:R-:W-:Y:S01]  /*b9a0*/  VIADD R67, R62, 0x78787878 ;  /* 0x787878783e437836 */ /* 0x000fe20000000000 */
[----:B------:R0:W-:Y:S01]  /*b9b0*/  STS [R8+0x10], R63 ;  /* 0x0000103f08007388 */ /* 0x0001e20000000800 */
[----:B------:R-:W-:-:S03]  /*b9c0*/  PRMT R48, R97, 0xba98, RZ ;  /* 0x0000ba9861307816 */ /* 0x000fc600000000ff */
[----:B------:R-:W-:Y:S02]  /*b9d0*/  LOP3.LUT R71, R67, R64, RZ, 0x3c, !PT ;  /* 0x0000004043477212 */ /* 0x000fe400078e3cff */
[----:B0-----:R-:W-:Y:S02]  /*b9e0*/  PRMT R63, R52, 0xba98, RZ ;  /* 0x0000ba98343f7816 */ /* 0x001fe400000000ff */
[----:B------:R-:W-:Y:S02]  /*b9f0*/  SHF.R.U32.HI R52, RZ, 0x4, R64 ;  /* 0x00000004ff347819 */ /* 0x000fe40000011640 */
[----:B------:R-:W-:Y:S02]  /*ba00*/  LOP3.LUT R95, R48, 0x80808080, R95, 0x6, !PT ;  /* 0x80808080305f7812 */ /* 0x000fe400078e065f */
[----:B------:R-:W-:Y:S02]  /*ba10*/  LOP3.LUT R64, R52, 0xf0f0f0f, RZ, 0xc0, !PT ;  /* 0x0f0f0f0f34407812 */ /* 0x000fe400078ec0ff */
[----:B------:R-:W-:-:S02]  /*ba20*/  LOP3.LUT R48, R48, 0x7f7f7f7f, R63, 0x60, !PT ;  /* 0x7f7f7f7f30307812 */ /* 0x000fc400078e603f */
[----:B------:R-:W-:Y:S01]  /*ba30*/  LOP3.LUT R71, R71, 0x8080808, R62, 0x60, !PT ;  /* 0x0808080847477812 */ /* 0x000fe200078e603e */
[----:B------:R-:W-:Y:S01]  /*ba40*/  VIADD R97, R64, 0x78787878 ;  /* 0x7878787840617836 */ /* 0x000fe20000000000 */
[----:B------:R-:W-:Y:S01]  /*ba50*/  LOP3.LUT R95, R95, R48, RZ, 0xfc, !PT ;  /* 0x000000305f5f7212 */ /* 0x000fe200078efcff */
[----:B------:R-:W-:Y:S01]  /*ba60*/  IMAD R70, R70, 0x10000, R69 ;  /* 0x0001000046467824 */ /* 0x000fe200078e0245 */
[----:B------:R-:W-:Y:S02]  /*ba70*/  PRMT R48, R71, 0xba98, RZ ;  /* 0x0000ba9847307816 */ /* 0x000fe400000000ff */
[----:B------:R-:W-:Y:S02]  /*ba80*/  PRMT R63, R62, 0xba98, RZ ;  /* 0x0000ba983e3f7816 */ /* 0x000fe400000000ff */
[----:B------:R-:W-:Y:S02]  /*ba90*/  LOP3.LUT R69, R97, R52, RZ, 0x3c, !PT ;  /* 0x0000003461457212 */ /* 0x000fe400078e3cff */
[----:B------:R-:W-:-:S02]  /*baa0*/  LOP3.LUT R67, R48, 0x80808080, R67, 0x6, !PT ;  /* 0x8080808030437812 */ /* 0x000fc400078e0643 */
[----:B------:R-:W-:Y:S02]  /*bab0*/  LOP3.LUT R48, R48, 0x7f7f7f7f, R63, 0x60, !PT ;  /* 0x7f7f7f7f30307812 */ /* 0x000fe400078e603f */
[----:B------:R-:W-:Y:S02]  /*bac0*/  LOP3.LUT R52, R70, 0xf0f0f0f, RZ, 0xc0, !PT ;  /* 0x0f0f0f0f46347812 */ /* 0x000fe400078ec0ff */
[----:B------:R-:W-:Y:S02]  /*bad0*/  SHF.R.U32.HI R62, RZ, 0x4, R70 ;  /* 0x00000004ff3e7819 */ /* 0x000fe40000011646 */
[----:B------:R-:W-:Y:S02]  /*bae0*/  LOP3.LUT R65, R65, R50, RZ, 0xfc, !PT ;  /* 0x0000003241417212 */ /* 0x000fe400078efcff */
[----:B------:R-:W-:Y:S02]  /*baf0*/  LOP3.LUT R69, R69, 0x8080808, R64, 0x60, !PT ;  /* 0x0808080845457812 */ /* 0x000fe400078e6040 */
[----:B------:R-:W-:Y:S01]  /*bb00*/  LOP3.LUT R48, R67, R48, RZ, 0xfc, !PT ;  /* 0x0000003043307212 */ /* 0x000fe200078efcff */
[----:B------:R-:W-:Y:S01]  /*bb10*/  VIADD R67, R52, 0x78787878 ;  /* 0x7878787834437836 */ /* 0x000fe20000000000 */
[----:B------:R-:W-:-:S02]  /*bb20*/  PRMT R63, R64, 0xba98, RZ ;  /* 0x0000ba98403f7816 */ /* 0x000fc400000000ff */
[----:B------:R-:W-:Y:S01]  /*bb30*/  LOP3.LUT R64, R62, 0xf0f0f0f, RZ, 0xc0, !PT ;  /* 0x0f0f0f0f3e407812 */ /* 0x000fe200078ec0ff */
[----:B------:R-:W-:Y:S01]  /*bb40*/  STS [R9], R66 ;  /* 0x0000004209007388 */ /* 0x000fe20000000800 */
[----:B------:R-:W-:-:S03]  /*bb50*/  PRMT R50, R69, 0xba98, RZ ;  /* 0x0000ba9845327816 */ /* 0x000fc600000000ff */
[----:B------:R-:W-:Y:S01]  /*bb60*/  STS [R9+0x10], R98 ;  /* 0x0000106209007388 */ /* 0x000fe20000000800 */
[----:B------:R-:W-:-:S03]  /*bb70*/  LOP3.LUT R69, R67, R70, RZ, 0x3c, !PT ;  /* 0x0000004643457212 */ /* 0x000fc600078e3cff */
[----:B------:R0:W-:Y:S01]  /*bb80*/  STS [R10], R65 ;  /* 0x000000410a007388 */ /* 0x0001e20000000800 */
[----:B------:R-:W-:Y:S02]  /*bb90*/  LOP3.LUT R69, R69, 0x8080808, R52, 0x60, !PT ;  /* 0x0808080845457812 */ /* 0x000fe400078e6034 */
[----:B------:R-:W-:Y:S01]  /*bba0*/  LOP3.LUT R97, R50, 0x80808080, R97, 0x6, !PT ;  /* 0x8080808032617812 */ /* 0x000fe200078e0661 */
[----:B0-----:R-:W-:Y:S01]  /*bbb0*/  VIADD R65, R64, 0x78787878 ;  /* 0x7878787840417836 */ /* 0x001fe20000000000 */
[----:B------:R-:W-:-:S04]  /*bbc0*/  LOP3.LUT R50, R50, 0x7f7f7f7f, R63, 0x60, !PT ;  /* 0x7f7f7f7f32327812 */ /* 0x000fc800078e603f */
[----:B------:R-:W-:Y:S02]  /*bbd0*/  LOP3.LUT R71, R65, R62, RZ, 0x3c, !PT ;  /* 0x0000003e41477212 */ /* 0x000fe400078e3cff */
[----:B------:R-:W-:Y:S02]  /*bbe0*/  PRMT R62, R69, 0xba98, RZ ;  /* 0x0000ba98453e7816 */ /* 0x000fe400000000ff */
[----:B------:R-:W-:Y:S02]  /*bbf0*/  PRMT R63, R52, 0xba98, RZ ;  /* 0x0000ba98343f7816 */ /* 0x000fe400000000ff */
[----:B------:R-:W-:Y:S01]  /*bc00*/  LOP3.LUT R71, R71, 0x8080808, R64, 0x60, !PT ;  /* 0x0808080847477812 */ /* 0x000fe200078e6040 */
[----:B------:R-:W-:Y:S01]  /*bc10*/  IMAD R72, R73, 0x10000, R72 ;  /* 0x0001000049487824 */ /* 0x000fe200078e0248 */
[C---:B------:R-:W-:Y:S02]  /*bc20*/  LOP3.LUT R67, R62.reuse, 0x80808080, R67, 0x6, !PT ;  /* 0x808080803e437812 */ /* 0x040fe400078e0643 */
[----:B------:R-:W-:-:S02]  /*bc30*/  LOP3.LUT R62, R62, 0x7f7f7f7f, R63, 0x60, !PT ;  /* 0x7f7f7f7f3e3e7812 */ /* 0x000fc400078e603f */
[----:B------:R-:W-:Y:S02]  /*bc40*/  PRMT R52, R71, 0xba98, RZ ;  /* 0x0000ba9847347816 */ /* 0x000fe400000000ff */
[----:B------:R-:W-:Y:S02]  /*bc50*/  PRMT R63, R64, 0xba98, RZ ;  /* 0x0000ba98403f7816 */ /* 0x000fe400000000ff */
[----:B------:R-:W-:Y:S02]  /*bc60*/  LOP3.LUT R65, R52, 0x80808080, R65, 0x6, !PT ;  /* 0x8080808034417812 */ /* 0x000fe400078e0641 */
[----:B------:R-:W-:Y:S02]  /*bc70*/  LOP3.LUT R66, R72, 0xf0f0f0f, RZ, 0xc0, !PT ;  /* 0x0f0f0f0f48427812 */ /* 0x000fe400078ec0ff */
[----:B------:R-:W-:Y:S02]  /*bc80*/  LOP3.LUT R67, R67, R62, RZ, 0xfc, !PT ;  /* 0x0000003e43437212 */ /* 0x000fe400078efcff */
[----:B------:R-:W-:-:S02]  /*bc90*/  LOP3.LUT R52, R52, 0x7f7f7f7f, R63, 0x60, !PT ;  /* 0x7f7f7f7f34347812 */ /* 0x000fc400078e603f */
[----:B------:R-:W-:Y:S01]  /*bca0*/  SHF.R.U32.HI R62, RZ, 0x4, R72 ;  /* 0x00000004ff3e7819 */ /* 0x000fe20000011648 */
[----:B------:R-:W-:Y:S01]  /*bcb0*/  VIADD R69, R66, 0x78787878 ;  /* 0x7878787842457836 */ /* 0x000fe20000000000 */
[----:B------:R-:W-:Y:S02]  /*bcc0*/  LOP3.LUT R65, R65, R52, RZ, 0xfc, !PT ;  /* 0x0000003441417212 */ /* 0x000fe400078efcff */
[----:B------:R-:W-:Y:S01]  /*bcd0*/  LOP3.LUT R52, R62, 0xf0f0f0f, RZ, 0xc0, !PT ;  /* 0x0f0f0f0f3e347812 */ /* 0x000fe200078ec0ff */
[----:B------:R-:W-:Y:S01]  /*bce0*/  IMAD R74, R75, 0x10000, R74 ;  /* 0x000100004b4a7824 */ /* 0x000fe200078e024a */
[----:B------:R-:W-:-:S03]  /*bcf0*/  LOP3.LUT R63, R69, R72, RZ, 0x3c, !PT ;  /* 0x00000048453f7212 */ /* 0x000fc600078e3cff */
[----:B------:R-:W-:Y:S01]  /*bd00*/  VIADD R71, R52, 0x78787878 ;  /* 0x7878787834477836 */ /* 0x000fe20000000000 */
[----:B------:R-:W-:Y:S02]  /*bd10*/  LOP3.LUT R64, R74, 0xf0f0f0f, RZ, 0xc0, !PT ;  /* 0x0f0f0f0f4a407812 */ /* 0x000fe400078ec0ff */
[----:B------:R-:W-:Y:S02]  /*bd20*/  LOP3.LUT R50, R97, R50, RZ, 0xfc, !PT ;  /* 0x0000003261327212 */ /* 0x000fe400078efcff */
[----:B------:R-:W-:Y:S01]  /*bd30*/  LOP3.LUT R63, R63, 0x8080808, R66, 0x60, !PT ;  /* 0x080808083f3f7812 */ /* 0x000fe200078e6042 */
[----:B------:R-:W-:Y:S01]  /*bd40*/  STS [R10+0x10], R95 ;  /* 0x0000105f0a007388 */ /* 0x000fe20000000800 */
[----:B------:R-:W-:Y:S02]  /*bd50*/  LOP3.LUT R73, R71, R62, RZ, 0x3c, !PT ;  /* 0x0000003e47497212 */ /* 0x000fe400078e3cff */
[----:B------:R-:W-:Y:S01]  /*bd60*/  IADD3 R75, PT, PT, R64, 0x78787878, RZ ;  /* 0x78787878404b7810 */ /* 0x000fe20007ffe0ff */
[----:B------:R0:W-:Y:S01]  /*bd70*/  STS [R11], R48 ;  /* 0x000000300b007388 */ /* 0x0001e20000000800 */
[----:B------:R-:W-:-:S02]  /*bd80*/  SHF.R.U32.HI R62, RZ, 0x4, R74 ;  /* 0x00000004ff3e7819 */ /* 0x000fc4000001164a */
[----:B------:R-:W-:Y:S01]  /*bd90*/  LOP3.LUT R73, R73, 0x8080808, R52, 0x60, !PT ;  /* 0x0808080849497812 */ /* 0x000fe200078e6034 */
[----:B------:R-:W-:Y:S04]  /*bda0*/  STS [R11+0x10], R50 ;  /* 0x000010320b007388 */ /* 0x000fe80000000800 */
[----:B------:R1:W-:Y:S01]  /*bdb0*/  STS [R12], R67 ;  /* 0x000000430c007388 */ /* 0x0003e20000000800 */
[----:B0-----:R-:W-:Y:S02]  /*bdc0*/  PRMT R48, R63, 0xba98, RZ ;  /* 0x0000ba983f307816 */ /* 0x001fe400000000ff */
[----:B------:R-:W-:Y:S02]  /*bdd0*/  PRMT R63, R66, 0xba98, RZ ;  /* 0x0000ba98423f7816 */ /* 0x000fe400000000ff */
[----:B------:R-:W-:-:S02]  /*bde0*/  LOP3.LUT R66, R62, 0xf0f0f0f, RZ, 0xc0, !PT ;  /* 0x0f0f0f0f3e427812 */ /* 0x000fc400078ec0ff */
[C---:B------:R-:W-:Y:S02]  /*bdf0*/  LOP3.LUT R69, R48.reuse, 0x80808080, R69, 0x6, !PT ;  /* 0x8080808030457812 */ /* 0x040fe400078e0645 */
[----:B-1----:R-:W-:Y:S01]  /*be00*/  LOP3.LUT R67, R75, R74, RZ, 0x3c, !PT ;  /* 0x0000004a4b437212 */ /* 0x002fe200078e3cff */
[----:B------:R0:W-:Y:S01]  /*be10*/  STS [R12+0x10], R65 ;  /* 0x000010410c007388 */ /* 0x0001e20000000800 */
[----:B------:R-:W-:Y:S02]  /*be20*/  LOP3.LUT R48, R48, 0x7f7f7f7f, R63, 0x60, !PT ;  /* 0x7f7f7f7f30307812 */ /* 0x000fe400078e603f */
[----:B------:R-:W-:Y:S02]  /*be30*/  PRMT R50, R73, 0xba98, RZ ;  /* 0x0000ba9849327816 */ /* 0x000fe400000000ff */
[----:B------:R-:W-:Y:S02]  /*be40*/  PRMT R63, R52, 0xba98, RZ ;  /* 0x0000ba98343f7816 */ /* 0x000fe400000000ff */
[----:B------:R-:W-:Y:S01]  /*be50*/  LOP3.LUT R67, R67, 0x8080808, R64, 0x60, !PT ;  /* 0x0808080843437812 */ /* 0x000fe200078e6040 */
[----:B0-----:R-:W-:Y:S01]  /*be60*/  VIADD R65, R66, 0x78787878 ;  /* 0x7878787842417836 */ /* 0x001fe20000000000 */
[C---:B------:R-:W-:Y:S01]  /*be70*/  LOP3.LUT R71, R50.reuse, 0x80808080, R71, 0x6, !PT ;  /* 0x8080808032477812 */ /* 0x040fe200078e0647 */
[----:B------:R-:W-:Y:S01]  /*be80*/  IMAD R76, R77, 0x10000, R76 ;  /* 0x000100004d4c7824 */ /* 0x000fe200078e024c */
[----:B------:R-:W-:-:S02]  /*be90*/  LOP3.LUT R50, R50, 0x7f7f7f7f, R63, 0x60, !PT ;  /* 0x7f7f7f7f32327812 */ /* 0x000fc400078e603f */
[----:B------:R-:W-:Y:S02]  /*bea0*/  PRMT R52, R67, 0xba98, RZ ;  /* 0x0000ba9843347816 */ /* 0x000fe400000000ff */
[----:B------:R-:W-:Y:S02]  /*beb0*/  PRMT R63, R64, 0xba98, RZ ;  /* 0x0000ba98403f7816 */ /* 0x000fe400000000ff */
[----:B------:R-:W-:Y:S02]  /*bec0*/  LOP3.LUT R67, R65, R62, RZ, 0x3c, !PT ;  /* 0x0000003e41437212 */ /* 0x000fe400078e3cff */
[C---:B------:R-:W-:Y:S02]  /*bed0*/  LOP3.LUT R75, R52.reuse, 0x80808080, R75, 0x6, !PT ;  /* 0x80808080344b7812 */ /* 0x040fe400078e064b */
[----:B------:R-:W-:Y:S02]  /*bee0*/  LOP3.LUT R52, R52, 0x7f7f7f7f, R63, 0x60, !PT ;  /* 0x7f7f7f7f34347812 */ /* 0x000fe400078e603f */
[----:B------:R-:W-:-:S02]  /*bef0*/  SHF.R.U32.HI R64, RZ, 0x4, R76 ;  /* 0x00000004ff407819 */ /* 0x000fc4000001164c */
[----:B------:R-:W-:Y:S02]  /*bf00*/  LOP3.LUT R67, R67, 0x8080808, R66, 0x60, !PT ;  /* 0x0808080843437812 */ /* 0x000fe400078e6042 */
[----:B------:R-:W-:Y:S02]  /*bf10*/  LOP3.LUT R62, R76, 0xf0f0f0f, RZ, 0xc0, !PT ;  /* 0x0f0f0f0f4c3e7812 */ /* 0x000fe400078ec0ff */
[----:B------:R-:W-:Y:S02]  /*bf20*/  PRMT R63, R66, 0xba98, RZ ;  /* 0x0000ba98423f7816 */ /* 0x000fe400000000ff */
[----:B------:R-:W-:Y:S02]  /*bf30*/  LOP3.LUT R75, R75, R52, RZ, 0xfc, !PT ;  /* 0x000000344b4b7212 */ /* 0x000fe400078efcff */
[----:B------:R-:W-:Y:S02]  /*bf40*/  LOP3.LUT R66, R64, 0xf0f0f0f, RZ, 0xc0, !PT ;  /* 0x0f0f0f0f40427812 */ /* 0x000fe400078ec0ff */
[----:B------:R-:W-:Y:S01]  /*bf50*/  PRMT R52, R67, 0xba98, RZ ;  /* 0x0000ba9843347816 */ /* 0x000fe200000000ff */
[----:B------:R-:W-:Y:S01]  /*bf60*/  VIADD R67, R62, 0x78787878 ;  /* 0x787878783e437836 */ /* 0x000fe20000000000 */
[----:B------:R-:W-:Y:S01]  /*bf70*/  LOP3.LUT R48, R69, R48, RZ, 0xfc, !PT ;  /* 0x0000003045307212 */ /* 0x000fe200078efcff */
[----:B------:R-:W-:Y:S01]  /*bf80*/  VIADD R69, R66, 0x78787878 ;  /* 0x7878787842457836 */ /* 0x000fe20000000000 */
[----:B------:R-:W-:-:S02]  /*bf90*/  LOP3.LUT R65, R52, 0x80808080, R65, 0x6, !PT ;  /* 0x8080808034417812 */ /* 0x000fc400078e0641 */
[----:B------:R-:W-:Y:S02]  /*bfa0*/  LOP3.LUT R52, R52, 0x7f7f7f7f, R63, 0x60, !PT ;  /* 0x7f7f7f7f34347812 */ /* 0x000fe400078e603f */
[----:B------:R-:W-:Y:S02]  /*bfb0*/  LOP3.LUT R63, R67, R76, RZ, 0x3c, !PT ;  /* 0x0000004c433f7212 */ /* 0x000fe400078e3cff */
[----:B------:R-:W-:Y:S01]  /*bfc0*/  LOP3.LUT R50, R71, R50, RZ, 0xfc, !PT ;  /* 0x0000003247327212 */ /* 0x000fe200078efcff */
[----:B------:R-:W-:Y:S01]  /*bfd0*/  IMAD R78, R79, 0x10000, R78 ;  /* 0x000100004f4e7824 */ /* 0x000fe200078e024e */
[----:B------:R-:W-:Y:S02]  /*bfe0*/  LOP3.LUT R71, R69, R64, RZ, 0x3c, !PT ;  /* 0x0000004045477212 */ /* 0x000fe400078e3cff */
[----:B------:R-:W-:Y:S01]  /*bff0*/  LOP3.LUT R63, R63, 0x8080808, R62, 0x60, !PT ;  /* 0x080808083f3f7812 */ /* 0x000fe200078e603e */
[----:B------:R0:W-:Y:S01]  /*c000*/  STS [R13], R48 ;  /* 0x000000300d007388 */ /* 0x0001e20000000800 */
[----:B------:R-:W-:-:S03]  /*c010*/  LOP3.LUT R71, R71, 0x8080808, R66, 0x60, !PT ;  /* 0x0808080847477812 */ /* 0x000fc600078e6042 */
[----:B------:R1:W-:Y:S01]  /*c020*/  STS [R13+0x10], R50 ;  /* 0x000010320d007388 */ /* 0x0003e20000000800 */
[----:B------:R-:W-:Y:S02]  /*c030*/  LOP3.LUT R65, R65, R52, RZ, 0xfc, !PT ;  /* 0x0000003441417212 */ /* 0x000fe400078efcff */
[----:B------:R-:W-:Y:S02]  /*c040*/  PRMT R52, R71, 0xba98, RZ ;  /* 0x0000ba9847347816 */ /* 0x000fe400000000ff */
[----:B0-----:R-:W-:Y:S02]  /*c050*/  PRMT R48, R63, 0xba98, RZ ;  /* 0x0000ba983f307816 */ /* 0x001fe400000000ff */
[----:B------:R-:W-:Y:S02]  /*c060*/  PRMT R63, R62, 0xba98, RZ ;  /* 0x0000ba983e3f7816 */ /* 0x000fe400000000ff */
[----:B-1----:R-:W-:Y:S02]  /*c070*/  LOP3.LUT R50, R78, 0xf0f0f0f, RZ, 0xc0, !PT ;  /* 0x0f0f0f0f4e327812 */ /* 0x002fe400078ec0ff */
[----:B------:R-:W-:-:S02]  /*c080*/  PRMT R73, R66, 0xba98, RZ ;  /* 0x0000ba9842497816 */ /* 0x000fc400000000ff */
[C---:B------:R-:W-:Y:S02]  /*c090*/  LOP3.LUT R67, R48.reuse, 0x80808080, R67, 0x6, !PT ;  /* 0x8080808030437812 */ /* 0x040fe400078e0643 */
[----:B------:R-:W-:Y:S02]  /*c0a0*/  SHF.R.U32.HI R62, RZ, 0x4, R78 ;  /* 0x00000004ff3e7819 */ /* 0x000fe4000001164e */
[----:B------:R-:W-:Y:S01]  /*c0b0*/  LOP3.LUT R48, R48, 0x7f7f7f7f, R63, 0x60, !PT ;  /* 0x7f7f7f7f30307812 */ /* 0x000fe200078e603f */
[----:B------:R-:W-:Y:S01]  /*c0c0*/  VIADD R63, R50, 0x78787878 ;  /* 0x78787878323f7836 */ /* 0x000fe20000000000 */
[C---:B------:R-:W-:Y:S02]  /*c0d0*/  LOP3.LUT R69, R52.reuse, 0x80808080, R69, 0x6, !PT ;  /* 0x8080808034457812 */ /* 0x040fe400078e0645 */
[----:B------:R-:W-:Y:S02]  /*c0e0*/  LOP3.LUT R52, R52, 0x7f7f7f7f, R73, 0x60, !PT ;  /* 0x7f7f7f7f34347812 */ /* 0x000fe400078e6049 */
[----:B------:R-:W-:-:S02]  /*c0f0*/  LOP3.LUT R64, R62, 0xf0f0f0f, RZ, 0xc0, !PT ;  /* 0x0f0f0f0f3e407812 */ /* 0x000fc400078ec0ff */
        /* <DEDUP_REMOVED lines=9> */
[----:B------:R-:W-:Y:S02]  /*c190*/  LOP3.LUT R50, R82, 0xf0f0f0f, RZ, 0xc0, !PT ;  /* 0x0f0f0f0f52327812 */ /* 0x000fe400078ec0ff */
[----:B------:R-:W-:Y:S02]  /*c1a0*/  LOP3.LUT R63, R62, 0x80808080, R63, 0x6, !PT ;  /* 0x808080803e3f7812 */ /* 0x000fe400078e063f */
[----:B------:R-:W-:-:S02]  /*c1b0*/  LOP3.LUT R71, R71, 0x8080808, R64, 0x60, !PT ;  /* 0x0808080847477812 */ /* 0x000fc400078e6040 */
[----:B------:R-:W-:Y:S01]  /*c1c0*/  LOP3.LUT R62, R62, 0x7f7f7f7f, R67, 0x60, !PT ;  /* 0x7f7f7f7f3e3e7812 */ /* 0x000fe200078e6043 */
[----:B------:R-:W-:Y:S01]  /*c1d0*/  VIADD R67, R50, 0x78787878 ;  /* 0x7878787832437836 */ /* 0x000fe20000000000 */
[----:B------:R-:W-:Y:S04]  /*c1e0*/  STS [R14], R75 ;  /* 0x0000004b0e007388 */ /* 0x000fe80000000800 */
[----:B------:R0:W-:Y:S04]  /*c1f0*/  STS [R14+0x10], R65 ;  /* 0x000010410e007388 */ /* 0x0001e80000000800 */
[----:B------:R1:W-:Y:S04]  /*c200*/  STS [R15], R48 ;  /* 0x000000300f007388 */ /* 0x0003e80000000800 */
[----:B------:R4:W-:Y:S01]  /*c210*/  STS [R15+0x10], R52 ;  /* 0x000010340f007388 */ /* 0x0009e20000000800 */
[----:B0-----:R-:W-:-:S02]  /*c220*/  PRMT R65, R64, 0xba98, RZ ;  /* 0x0000ba9840417816 */ /* 0x001fc400000000ff */
[----:B-1----:R-:W-:Y:S02]  /*c230*/  PRMT R48, R71, 0xba98, RZ ;  /* 0x0000ba9847307816 */ /* 0x002fe400000000ff */
[----:B------:R-:W-:Y:S02]  /*c240*/  LOP3.LUT R71, R67, R82, RZ, 0x3c, !PT ;  /* 0x0000005243477212 */ /* 0x000fe400078e3cff */
[----:B----4-:R-:W-:Y:S02]  /*c250*/  SHF.R.U32.HI R52, RZ, 0x4, R82 ;  /* 0x00000004ff347819 */ /* 0x010fe40000011652 */
[C---:B------:R-:W-:Y:S02]  /*c260*/  LOP3.LUT R69, R48.reuse, 0x80808080, R69, 0x6, !PT ;  /* 0x8080808030457812 */ /* 0x040fe400078e0645 */
[----:B------:R-:W-:Y:S02]  /*c270*/  LOP3.LUT R48, R48, 0x7f7f7f7f, R65, 0x60, !PT ;  /* 0x7f7f7f7f30307812 */ /* 0x000fe400078e6041 */
[----:B------:R-:W-:-:S02]  /*c280*/  LOP3.LUT R64, R52, 0xf0f0f0f, RZ, 0xc0, !PT ;  /* 0x0f0f0f0f34407812 */ /* 0x000fc400078ec0ff */
[----:B------:R-:W-:Y:S01]  /*c290*/  LOP3.LUT R71, R71, 0x8080808, R50, 0x60, !PT ;  /* 0x0808080847477812 */ /* 0x000fe200078e6032 */
[----:B------:R-:W-:Y:S01]  /*c2a0*/  IMAD R84, R85, 0x10000, R84 ;  /* 0x0001000055547824 */ /* 0x000fe200078e0254 */
[----:B------:R-:W-:Y:S02]  /*c2b0*/  LOP3.LUT R69, R69, R48, RZ, 0xfc, !PT ;  /* 0x0000003045457212 */ /* 0x000fe400078efcff */
[----:B------:R-:W-:Y:S02]  /*c2c0*/  IADD3 R73, PT, PT, R64, 0x78787878, RZ ;  /* 0x7878787840497810 */ /* 0x000fe40007ffe0ff */
[----:B------:R-:W-:Y:S02]  /*c2d0*/  PRMT R48, R71, 0xba98, RZ ;  /* 0x0000ba9847307816 */ /* 0x000fe400000000ff */
[----:B------:R-:W-:Y:S02]  /*c2e0*/  PRMT R65, R50, 0xba98, RZ ;  /* 0x0000ba9832417816 */ /* 0x000fe400000000ff */
[----:B------:R-:W-:-:S02]  /*c2f0*/  LOP3.LUT R71, R73, R52, RZ, 0x3c, !PT ;  /* 0x0000003449477212 */ /* 0x000fc400078e3cff */
[C---:B------:R-:W-:Y:S02]  /*c300*/  LOP3.LUT R67, R48.reuse, 0x80808080, R67, 0x6, !PT ;  /* 0x8080808030437812 */ /* 0x040fe400078e0643 */
[----:B------:R-:W-:Y:S02]  /*c310*/  LOP3.LUT R48, R48, 0x7f7f7f7f, R65, 0x60, !PT ;  /* 0x7f7f7f7f30307812 */ /* 0x000fe400078e6041 */
[----:B------:R-:W-:Y:S02]  /*c320*/  LOP3.LUT R52, R84, 0xf0f0f0f, RZ, 0xc0, !PT ;  /* 0x0f0f0f0f54347812 */ /* 0x000fe400078ec0ff */
[----:B------:R-:W-:Y:S02]  /*c330*/  LOP3.LUT R63, R63, R62, RZ, 0xfc, !PT ;  /* 0x0000003e3f3f7212 */ /* 0x000fe400078efcff */
[----:B------:R-:W-:Y:S02]  /*c340*/  LOP3.LUT R71, R71, 0x8080808, R64, 0x60, !PT ;  /* 0x0808080847477812 */ /* 0x000fe400078e6040 */
[----:B------:R-:W-:-:S02]  /*c350*/  SHF.R.U32.HI R62, RZ, 0x4, R84 ;  /* 0x00000004ff3e7819 */ /* 0x000fc40000011654 */
[----:B------:R-:W-:Y:S01]  /*c360*/  LOP3.LUT R48, R67, R48, RZ, 0xfc, !PT ;  /* 0x0000003043307212 */ /* 0x000fe200078efcff */
[----:B------:R-:W-:Y:S01]  /*c370*/  VIADD R67, R52, 0x78787878 ;  /* 0x7878787834437836 */ /* 0x000fe20000000000 */
[----:B------:R-:W-:Y:S02]  /*c380*/  PRMT R50, R71, 0xba98, RZ ;  /* 0x0000ba9847327816 */ /* 0x000fe400000000ff */
[----:B------:R-:W-:Y:S02]  /*c390*/  PRMT R65, R64, 0xba98, RZ ;  /* 0x0000ba9840417816 */ /* 0x000fe400000000ff */
[----:B------:R-:W-:Y:S02]  /*c3a0*/  LOP3.LUT R64, R62, 0xf0f0f0f, RZ, 0xc0, !PT ;  /* 0x0f0f0f0f3e407812 */ /* 0x000fe400078ec0ff */
[----:B------:R-:W-:Y:S02]  /*c3b0*/  LOP3.LUT R71, R67, R84, RZ, 0x3c, !PT ;  /* 0x0000005443477212 */ /* 0x000fe400078e3cff */
[----:B------:R-:W-:-:S02]  /*c3c0*/  LOP3.LUT R73, R50, 0x80808080, R73, 0x6, !PT ;  /* 0x8080808032497812 */ /* 0x000fc400078e0649 */
        /* <DEDUP_REMOVED lines=25> */
[----:B--2---:R-:W-:-:S03]  /*c560*/  IMAD R88, R89, 0x10000, R88 ;  /* 0x0001000059587824 */ /* 0x004fc600078e0258 */
[----:B------:R-:W-:Y:S02]  /*c570*/  LOP3.LUT R63, R63, 0x8080808, R66, 0x60, !PT ;  /* 0x080808083f3f7812 */ /* 0x000fe400078e6042 */
[----:B------:R-:W-:Y:S02]  /*c580*/  LOP3.LUT R73, R71, R48, RZ, 0x3c, !PT ;  /* 0x0000003047497212 */ /* 0x000fe400078e3cff */
[----:B------:R-:W-:Y:S02]  /*c590*/  LOP3.LUT R65, R65, R52, RZ, 0xfc, !PT ;  /* 0x0000003441417212 */ /* 0x000fe400078efcff */
[----:B------:R-:W-:Y:S02]  /*c5a0*/  PRMT R48, R63, 0xba98, RZ ;  /* 0x0000ba983f307816 */ /* 0x000fe400000000ff */
[----:B------:R-:W-:Y:S02]  /*c5b0*/  PRMT R63, R66, 0xba98, RZ ;  /* 0x0000ba98423f7816 */ /* 0x000fe400000000ff */
[----:B------:R-:W-:-:S02]  /*c5c0*/  LOP3.LUT R73, R73, 0x8080808, R62, 0x60, !PT ;  /* 0x0808080849497812 */ /* 0x000fc400078e603e */
[----:B------:R-:W-:Y:S02]  /*c5d0*/  LOP3.LUT R52, R88, 0xf0f0f0f, RZ, 0xc0, !PT ;  /* 0x0f0f0f0f58347812 */ /* 0x000fe400078ec0ff */
[----:B------:R-:W-:Y:S01]  /*c5e0*/  SHF.R.U32.HI R64, RZ, 0x4, R88 ;  /* 0x00000004ff407819 */ /* 0x000fe20000011658 */
[----:B------:R0:W-:Y:S01]  /*c5f0*/  STS [R17+0x10], R50 ;  /* 0x0000103211007388 */ /* 0x0001e20000000800 */
[C---:B------:R-:W-:Y:S02]  /*c600*/  LOP3.LUT R69, R48.reuse, 0x80808080, R69, 0x6, !PT ;  /* 0x8080808030457812 */ /* 0x040fe400078e0645 */
[----:B------:R-:W-:Y:S01]  /*c610*/  LOP3.LUT R48, R48, 0x7f7f7f7f, R63, 0x60, !PT ;  /* 0x7f7f7f7f30307812 */ /* 0x000fe200078e603f */
[----:B------:R1:W-:Y:S01]  /*c620*/  STS [R18+0x10], R65 ;  /* 0x0000104112007388 */ /* 0x0003e20000000800 */
[----:B------:R-:W-:Y:S02]  /*c630*/  PRMT R63, R62, 0xba98, RZ ;  /* 0x0000ba983e3f7816 */ /* 0x000fe400000000ff */
[----:B------:R-:W-:-:S02]  /*c640*/  LOP3.LUT R66, R64, 0xf0f0f0f, RZ, 0xc0, !PT ;  /* 0x0f0f0f0f40427812 */ /* 0x000fc400078ec0ff */
[----:B0-----:R-:W-:Y:S01]  /*c650*/  PRMT R50, R73, 0xba98, RZ ;  /* 0x0000ba9849327816 */ /* 0x001fe200000000ff */
[----:B-1----:R-:W-:-:S03]  /*c660*/  VIADD R65, R52, 0x78787878 ;  /* 0x7878787834417836 */ /* 0x002fc60000000000 */
[C---:B------:R-:W-:Y:S01]  /*c670*/  LOP3.LUT R71, R50.reuse, 0x80808080, R71, 0x6, !PT ;  /* 0x8080808032477812 */ /* 0x040fe200078e0647 */
[----:B------:R0:W-:Y:S01]  /*c680*/  STS [R18], R67 ;  /* 0x0000004312007388 */ /* 0x0001e20000000800 */
[----:B------:R-:W-:Y:S02]  /*c690*/  LOP3.LUT R50, R50, 0x7f7f7f7f, R63, 0x60, !PT ;  /* 0x7f7f7f7f32327812 */ /* 0x000fe400078e603f */
[----:B------:R-:W-:Y:S02]  /*c6a0*/  LOP3.LUT R63, R65, R88, RZ, 0x3c, !PT ;  /* 0x00000058413f7212 */ /* 0x000fe400078e3cff */
[----:B------:R-:W-:Y:S01]  /*c6b0*/  LOP3.LUT R48, R69, R48, RZ, 0xfc, !PT ;  /* 0x0000003045307212 */ /* 0x000fe200078efcff */
[----:B0-----:R-:W-:Y:S01]  /*c6c0*/  VIADD R67, R66, 0x78787878 ;  /* 0x7878787842437836 */ /* 0x001fe20000000000 */
[----:B------:R-:W-:Y:S02]  /*c6d0*/  LOP3.LUT R63, R63, 0x8080808, R52, 0x60, !PT ;  /* 0x080808083f3f7812 */ /* 0x000fe400078e6034 */
[----:B---3--:R-:W-:-:S02]  /*c6e0*/  LEA R90, R91, R90, 0x10 ;  /* 0x0000005a5b5a7211 */ /* 0x008fc400078e80ff */
[----:B------:R-:W-:Y:S02]  /*c6f0*/  LOP3.LUT R69, R67, R64, RZ, 0x3c, !PT ;  /* 0x0000004043457212 */ /* 0x000fe400078e3cff */
[----:B------:R-:W-:Y:S02]  /*c700*/  PRMT R62, R63, 0xba98, RZ ;  /* 0x0000ba983f3e7816 */ /* 0x000fe400000000ff */
[----:B------:R-:W-:Y:S02]  /*c710*/  LOP3.LUT R69, R69, 0x8080808, R66, 0x60, !PT ;  /* 0x0808080845457812 */ /* 0x000fe400078e6042 */
[----:B------:R-:W-:Y:S02]  /*c720*/  LOP3.LUT R64, R90, 0xf0f0f0f, RZ, 0xc0, !PT ;  /* 0x0f0f0f0f5a407812 */ /* 0x000fe400078ec0ff */
[----:B------:R-:W-:Y:S02]  /*c730*/  PRMT R63, R52, 0xba98, RZ ;  /* 0x0000ba98343f7816 */ /* 0x000fe400000000ff */
[----:B------:R-:W-:-:S02]  /*c740*/  LOP3.LUT R65, R62, 0x80808080, R65, 0x6, !PT ;  /* 0x808080803e417812 */ /* 0x000fc400078e0641 */
[----:B------:R-:W-:Y:S02]  /*c750*/  PRMT R52, R69, 0xba98, RZ ;  /* 0x0000ba9845347816 */ /* 0x000fe400000000ff */
[----:B------:R-:W-:Y:S01]  /*c760*/  LOP3.LUT R62, R62, 0x7f7f7f7f, R63, 0x60, !PT ;  /* 0x7f7f7f7f3e3e7812 */ /* 0x000fe200078e603f */
[----:B------:R-:W-:Y:S01]  /*c770*/  VIADD R63, R64, 0x78787878 ;  /* 0x78787878403f7836 */ /* 0x000fe20000000000 */
[----:B------:R-:W-:Y:S02]  /*c780*/  PRMT R69, R66, 0xba98, RZ ;  /* 0x0000ba9842457816 */ /* 0x000fe400000000ff */
[C---:B------:R-:W-:Y:S02]  /*c790*/  LOP3.LUT R67, R52.reuse, 0x80808080, R67, 0x6, !PT ;  /* 0x8080808034437812 */ /* 0x040fe400078e0643 */
[----:B------:R-:W-:Y:S01]  /*c7a0*/  LOP3.LUT R52, R52, 0x7f7f7f7f, R69, 0x60, !PT ;  /* 0x7f7f7f7f34347812 */ /* 0x000fe200078e6045 */
[----:B------:R-:W-:Y:S01]  /*c7b0*/  IMAD R92, R93, 0x10000, R92 ;  /* 0x000100005d5c7824 */ /* 0x000fe200078e025c */
[----:B------:R-:W-:-:S02]  /*c7c0*/  LOP3.LUT R69, R63, R90, RZ, 0x3c, !PT ;  /* 0x0000005a3f457212 */ /* 0x000fc400078e3cff */
[----:B------:R-:W-:Y:S02]  /*c7d0*/  SHF.R.U32.HI R90, RZ, 0x4, R90 ;  /* 0x00000004ff5a7819 */ /* 0x000fe4000001165a */
[----:B------:R-:W-:Y:S02]  /*c7e0*/  LOP3.LUT R67, R67, R52, RZ, 0xfc, !PT ;  /* 0x0000003443437212 */ /* 0x000fe400078efcff */
[----:B------:R-:W-:Y:S02]  /*c7f0*/  LOP3.LUT R69, R69, 0x8080808, R64, 0x60, !PT ;  /* 0x0808080845457812 */ /* 0x000fe400078e6040 */
[----:B------:R-:W-:Y:S01]  /*c800*/  LOP3.LUT R52, R90, 0xf0f0f0f, RZ, 0xc0, !PT ;  /* 0x0f0f0f0f5a347812 */ /* 0x000fe200078ec0ff */
[----:B------:R0:W-:Y:S01]  /*c810*/  STS [R19], R48 ;  /* 0x0000003013007388 */ /* 0x0001e20000000800 */
[----:B------:R-:W-:Y:S02]  /*c820*/  SHF.R.U32.HI R66, RZ, 0x4, R92 ;  /* 0x00000004ff427819 */ /* 0x000fe4000001165c */
[----:B------:R-:W-:Y:S01]  /*c830*/  LOP3.LUT R50, R71, R50, RZ, 0xfc, !PT ;  /* 0x0000003247327212 */ /* 0x000fe200078efcff */
[----:B------:R-:W-:Y:S01]  /*c840*/  VIADD R71, R52, 0x78787878 ;  /* 0x7878787834477836 */ /* 0x000fe20000000000 */
[----:B------:R-:W-:-:S02]  /*c850*/  LOP3.LUT R65, R65, R62, RZ, 0xfc, !PT ;  /* 0x0000003e41417212 */ /* 0x000fc400078efcff */
[----:B------:R-:W-:Y:S02]  /*c860*/  LOP3.LUT R62, R92, 0xf0f0f0f, RZ, 0xc0, !PT ;  /* 0x0f0f0f0f5c3e7812 */ /* 0x000fe400078ec0ff */
[----:B0-----:R-:W-:Y:S02]  /*c870*/  PRMT R48, R69, 0xba98, RZ ;  /* 0x0000ba9845307816 */ /* 0x001fe400000000ff */
[----:B------:R-:W-:Y:S02]  /*c880*/  PRMT R69, R64, 0xba98, RZ ;  /* 0x0000ba9840457816 */ /* 0x000fe400000000ff */
[----:B------:R-:W-:Y:S01]  /*c890*/  LOP3.LUT R64, R66, 0xf0f0f0f, RZ, 0xc0, !PT ;  /* 0x0f0f0f0f42407812 */ /* 0x000fe200078ec0ff */
[----:B------:R-:W-:Y:S01]  /*c8a0*/  STS [R19+0x10], R50 ;  /* 0x0000103213007388 */ /* 0x000fe20000000800 */
[----:B------:R-:W-:-:S03]  /*c8b0*/  VIADD R73, R62, 0x78787878 ;  /* 0x787878783e497836 */ /* 0x000fc60000000000 */
[----:B------:R0:W-:Y:S01]  /*c8c0*/  STS [R20], R65 ;  /* 0x0000004114007388 */ /* 0x0001e20000000800 */
[----:B------:R-:W-:Y:S01]  /*c8d0*/  VIADD R77, R64, 0x78787878 ;  /* 0x78787878404d7836 */ /* 0x000fe20000000000 */
[C---:B------:R-:W-:Y:S02]  /*c8e0*/  LOP3.LUT R63, R48.reuse, 0x80808080, R63, 0x6, !PT ;  /* 0x80808080303f7812 */ /* 0x040fe400078e063f */
[----:B------:R-:W-:Y:S02]  /*c8f0*/  LOP3.LUT R48, R48, 0x7f7f7f7f, R69, 0x60, !PT ;  /* 0x7f7f7f7f30307812 */ /* 0x000fe400078e6045 */
[----:B0-----:R-:W-:Y:S02]  /*c900*/  LOP3.LUT R65, R71, R90, RZ, 0x3c, !PT ;  /* 0x0000005a47417212 */ /* 0x001fe400078e3cff */
[----:B------:R-:W-:Y:S02]  /*c910*/  LOP3.LUT R69, R73, R92, RZ, 0x3c, !PT ;  /* 0x0000005c49457212 */ /* 0x000fe400078e3cff */
[----:B------:R-:W-:-:S02]  /*c920*/  LOP3.LUT R65, R65, 0x8080808, R52, 0x60, !PT ;  /* 0x0808080841417812 */ /* 0x000fc400078e6034 */
[----:B------:R-:W-:Y:S02]  /*c930*/  LOP3.LUT R79, R77, R66, RZ, 0x3c, !PT ;  /* 0x000000424d4f7212 */ /* 0x000fe400078e3cff */
[----:B------:R-:W-:Y:S02]  /*c940*/  LOP3.LUT R48, R63, R48, RZ, 0xfc, !PT ;  /* 0x000000303f307212 */ /* 0x000fe400078efcff */
[----:B------:R-:W-:Y:S02]  /*c950*/  PRMT R50, R65, 0xba98, RZ ;  /* 0x0000ba9841327816 */ /* 0x000fe400000000ff */
[----:B------:R-:W-:Y:S02]  /*c960*/  LOP3.LUT R69, R69, 0x8080808, R62, 0x60, !PT ;  /* 0x0808080845457812 */ /* 0x000fe400078e603e */
[----:B------:R-:W-:Y:S02]  /*c970*/  PRMT R63, R52, 0xba98, RZ ;  /* 0x0000ba98343f7816 */ /* 0x000fe400000000ff */
[----:B------:R-:W-:-:S02]  /*c980*/  LOP3.LUT R79, R79, 0x8080808, R64, 0x60, !PT ;  /* 0x080808084f4f7812 */ /* 0x000fc400078e6040 */
[----:B------:R-:W-:Y:S02]  /*c990*/  PRMT R75, R62, 0xba98, RZ ;  /* 0x0000ba983e4b7816 */ /* 0x000fe400000000ff */
[C---:B------:R-:W-:Y:S02]  /*c9a0*/  LOP3.LUT R71, R50.reuse, 0x80808080, R71, 0x6, !PT ;  /* 0x8080808032477812 */ /* 0x040fe400078e0647 */
[----:B------:R-:W-:Y:S02]  /*c9b0*/  PRMT R52, R69, 0xba98, RZ ;  /* 0x0000ba9845347816 */ /* 0x000fe400000000ff */
[----:B------:R-:W-:Y:S02]  /*c9c0*/  LOP3.LUT R50, R50, 0x7f7f7f7f, R63, 0x60, !PT ;  /* 0x7f7f7f7f32327812 */ /* 0x000fe400078e603f */
[----:B------:R-:W-:Y:S02]  /*c9d0*/  PRMT R62, R79, 0xba98, RZ ;  /* 0x0000ba984f3e7816 */ /* 0x000fe400000000ff */
[----:B------:R-:W-:-:S02]  /*c9e0*/  PRMT R63, R64, 0xba98, RZ ;  /* 0x0000ba98403f7816 */ /* 0x000fc400000000ff */
[----:B------:R-:W-:Y:S02]  /*c9f0*/  LOP3.LUT R73, R52, 0x80808080, R73, 0x6, !PT ;  /* 0x8080808034497812 */ /* 0x000fe400078e0649 */
[----:B------:R-:W-:Y:S02]  /*ca00*/  LOP3.LUT R77, R62, 0x80808080, R77, 0x6, !PT ;  /* 0x808080803e4d7812 */ /* 0x000fe400078e064d */
[----:B------:R-:W-:Y:S02]  /*ca10*/  LOP3.LUT R52, R52, 0x7f7f7f7f, R75, 0x60, !PT ;  /* 0x7f7f7f7f34347812 */ /* 0x000fe400078e604b */
[----:B------:R-:W-:Y:S02]  /*ca20*/  LOP3.LUT R62, R62, 0x7f7f7f7f, R63, 0x60, !PT ;  /* 0x7f7f7f7f3e3e7812 */ /* 0x000fe400078e603f */
[----:B------:R-:W-:Y:S01]  /*ca30*/  LOP3.LUT R50, R71, R50, RZ, 0xfc, !PT ;  /* 0x0000003247327212 */ /* 0x000fe200078efcff */
[----:B-----5:R-:W-:Y:S01]  /*ca40*/  HADD2.F32 R56, -RZ, R56.H0_H0 ;  /* 0x20000038ff387230 */ /* 0x020fe20000004100 */
[----:B------:R-:W-:-:S02]  /*ca50*/  LOP3.LUT R73, R73, R52, RZ, 0xfc, !PT ;  /* 0x0000003449497212 */ /* 0x000fc400078efcff */
        /* <DEDUP_REMOVED lines=28> */
[----:B------:R-:W-:-:S03]  /*cc20*/  IMAD R65, R125, 0x90, RZ ;  /* 0x000000907d417824 */ /* 0x000fc600078e02ff */
[----:B------:R-:W3:Y:S01]  /*cc30*/  LDS.128 R52, [R25+0x90] ;  /* 0x0000900019347984 */ /* 0x000ee20000000c00 */
[----:B------:R-:W-:-:S03]  /*cc40*/  IMAD.WIDE.U32 R80, R27, 0x90, R80 ;  /* 0x000000901b507825 */ /* 0x000fc600078e0050 */
[----:B------:R-:W4:Y:S04]  /*cc50*/  LDS.128 R48, [R23] ;  /* 0x0000000017307984 */ /* 0x000f280000000c00 */
[----:B------:R-:W5:Y:S01]  /*cc60*/  LDS.128 R60, [R23+0x1300] ;  /* 0x00130000173c7984 */ /* 0x000f620000000c00 */
[----:B------:R-:W-:-:S03]  /*cc70*/  IMAD.IADD R81, R65, 0x1, R81 ;  /* 0x0000000141517824 */ /* 0x000fc600078e0251 */
        /* <DEDUP_REMOVED lines=22> */
[----:B------:R-:W-:-:S04]  /*cde0*/  I2FP.F32.S32 R79, R79 ;  /* 0x0000004f004f7245 */ /* 0x000fc80000201400 */
[----:B------:R-:W-:Y:S01]  /*cdf0*/  I2FP.F32.S32 R215, R68 ;  /* 0x0000004400d77245 */ /* 0x000fe20000201400 */
[C---:B----4-:R-:W-:Y:S01]  /*ce00*/  FMUL R77, R48.reuse, R77 ;  /* 0x0000004d304d7220 */ /* 0x050fe20000400000 */
[----:B------:R-:W-:Y:S01]  /*ce10*/  MOV R95, R182 ;  /* 0x000000b6005f7202 */ /* 0x000fe20000000f00 */
[----:B------:R-:W-:Y:S01]  /*ce20*/  FMUL R73, R48, R73 ;  /* 0x0000004930497220 */ /* 0x000fe20000400000 */
[----:B------:R-:W-:Y:S02]  /*ce30*/  HADD2.F32 R142, -RZ, R75.H0_H0 ;  /* 0x2000004bff8e7230 */ /* 0x000fe40000004100 */
[----:B-----5:R-:W-:Y:S01]  /*ce40*/  FMUL R215, R60, R215 ;  /* 0x000000d73cd77220 */ /* 0x020fe20000400000 */
[----:B------:R-:W-:Y:S01]  /*ce50*/  I2FP.F32.S32 R75, R78 ;  /* 0x0000004e004b7245 */ /* 0x000fe20000201400 */
[----:B------:R-:W-:Y:S01]  /*ce60*/  FMUL R52, R56, R79 ;  /* 0x0000004f38347220 */ /* 0x000fe20000400000 */
[----:B------:R-:W-:Y:S01]  /*ce70*/  FFMA R210, R72, R77, R210 ;  /* 0x0000004d48d27223 */ /* 0x000fe200000000d2 */
[-C--:B------:R-:W-:Y:S01]  /*ce80*/  IMMA.16832.S8.S8 R88, R96.ROW, R92.reuse.COL, RZ ;  /* 0x0000005c60587237 */ /* 0x080fe20000405cff */
[C---:B------:R-:W-:Y:S01]  /*ce90*/  FFMA R212, R213.reuse, R73, R102 ;  /* 0x00000049d5d47223 */ /* 0x040fe20000000066 */
[----:B------:R-:W-:Y:S01]  /*cea0*/  FFMA R218, R213, R215, R94 ;  /* 0x000000d7d5da7223 */ /* 0x000fe2000000005e */
[----:B------:R-:W-:Y:S04]  /*ceb0*/  LDS R102, [R24+0x30] ;  /* 0x0000300018667984 */ /* 0x000fe80000000800 */
[----:B------:R-:W2:Y:S01]  /*cec0*/  LDSM.16.M88.4 R80, [R82] ;  /* 0x000000005250783b */ /* 0x000ea20000000200 */
[----:B------:R-:W-:Y:S03]  /*ced0*/  IMMA.16832.S8.S8 R76, R84.ROW, R92.COL, RZ ;  /* 0x0000005c544c7237 */ /* 0x000fe60000405cff */
[----:B------:R-:W3:Y:S01]  /*cee0*/  LDSM.16.M88.4 R92, [R95] ;  /* 0x000000005f5c783b */ /* 0x000ee20000000200 */
[----:B------:R-:W-:-:S02]  /*cef0*/  I2FP.F32.S32 R221, R71 ;  /* 0x0000004700dd7245 */ /* 0x000fc40000201400 */
[----:B------:R-:W-:Y:S02]  /*cf00*/  I2FP.F32.S32 R217, R69 ;  /* 0x0000004500d97245 */ /* 0x000fe40000201400 */
[-C--:B0-----:R-:W-:Y:S01]  /*cf10*/  IMMA.16832.S8.S8 R96, R96.ROW, R100.reuse.COL, RZ ;  /* 0x0000006460607237 */ /* 0x081fe20000405cff */
[----:B------:R-:W-:Y:S02]  /*cf20*/  HADD2.F32 R148, -RZ, R74.H0_H0 ;  /* 0x2000004aff947230 */ /* 0x000fe40000004100 */
[----:B------:R-:W-:Y:S01]  /*cf30*/  FMUL R75, R56, R75 ;  /* 0x0000004b384b7220 */ /* 0x000fe20000400000 */
[----:B-1----:R-:W-:Y:S01]  /*cf40*/  FMUL R74, R64, R221 ;  /* 0x000000dd404a7220 */ /* 0x002fe20000400000 */
[----:B------:R-:W-:Y:S01]  /*cf50*/  FMUL R214, R60, R217 ;  /* 0x000000d93cd67220 */ /* 0x000fe20000400000 */
[----:B------:R-:W-:Y:S01]  /*cf60*/  I2FP.F32.S32 R219, R70 ;  /* 0x0000004600db7245 */ /* 0x000fe20000201400 */
[----:B------:R-:W-:Y:S01]  /*cf70*/  FFMA R216, R213, R75, R208 ;  /* 0x0000004bd5d87223 */ /* 0x000fe200000000d0 */
[C---:B------:R-:W-:Y:S01]  /*cf80*/  FFMA R52, R72.reuse, R52, R209 ;  /* 0x0000003448347223 */ /* 0x040fe200000000d1 */
[----:B------:R-:W-:Y:S01]  /*cf90*/  IMMA.16832.S8.S8 R84, R84.ROW, R100.COL, RZ ;  /* 0x0000006454547237 */ /* 0x000fe20000405cff */
[----:B------:R-:W0:Y:S01]  /*cfa0*/  LDS.128 R68, [R25+0x900] ;  /* 0x0009000019447984 */ /* 0x000e220000000c00 */
[C---:B------:R-:W-:Y:S01]  /*cfb0*/  FFMA R214, R72.reuse, R214, R195 ;  /* 0x000000d648d67223 */ /* 0x040fe200000000c3 */
[----:B------:R-:W-:-:S02]  /*cfc0*/  FFMA R215, R72, R74, R155 ;  /* 0x0000004a48d77223 */ /* 0x000fc4000000009b */
[----:B------:R-:W1:Y:S01]  /*cfd0*/  LDS.128 R72, [R25+0x990] ;  /* 0x0009900019487984 */ /* 0x000e620000000c00 */
[----:B------:R-:W-:-:S03]  /*cfe0*/  I2FP.F32.S32 R89, R89 ;  /* 0x0000005900597245 */ /* 0x000fc60000201400 */
[----:B------:R-:W-:Y:S01]  /*cff0*/  LDS R100, [R24+0x930] ;  /* 0x0009300018647984 */ /* 0x000fe20000000800 */
[----:B------:R-:W-:-:S03]  /*d000*/  I2FP.F32.S32 R195, R96 ;  /* 0x0000006000c37245 */ /* 0x000fc60000201400 */
[----:B------:R-:W4:Y:S01]  /*d010*/  LDS R101, [R24+0x940] ;  /* 0x0009400018657984 */ /* 0x000f220000000800 */
[C---:B------:R-:W-:Y:S01]  /*d020*/  FMUL R222, R48.reuse, R89 ;  /* 0x0000005930de7220 */ /* 0x040fe20000400000 */
[----:B------:R-:W-:Y:S01]  /*d030*/  I2FP.F32.S32 R89, R90 ;  /* 0x0000005a00597245 */ /* 0x000fe20000201400 */
[----:B------:R-:W-:Y:S01]  /*d040*/  FMUL R208, R48, R195 ;  /* 0x000000c330d07220 */ /* 0x000fe20000400000 */
[----:B------:R-:W-:Y:S01]  /*d050*/  I2FP.F32.S32 R91, R91 ;  /* 0x0000005b005b7245 */ /* 0x000fe20000201400 */
[----:B------:R-:W-:Y:S01]  /*d060*/  FMUL R219, R64, R219 ;  /* 0x000000db40db7220 */ /* 0x000fe20000400000 */
[----:B------:R-:W-:Y:S01]  /*d070*/  I2FP.F32.S32 R209, R98 ;  /* 0x0000006200d17245 */ /* 0x000fe20000201400 */
[----:B------:R-:W-:Y:S01]  /*d080*/  LDS R96, [R24+0x1230] ;  /* 0x0012300018607984 */ /* 0x000fe20000000800 */
[----:B------:R-:W-:Y:S02]  /*d090*/  I2FP.F32.S32 R195, R99 ;  /* 0x0000006300c37245 */ /* 0x000fe40000201400 */
[----:B------:R-:W-:Y:S01]  /*d0a0*/  I2FP.F32.S32 R85, R85 ;  /* 0x0000005500557245 */ /* 0x000fe20000201400 */
[----:B------:R-:W-:Y:S01]  /*d0b0*/  FFMA R220, R213, R219, R140 ;  /* 0x000000dbd5dc7223 */ /* 0x000fe2000000008c */
[C---:B------:R-:W-:Y:S01]  /*d0c0*/  FMUL R99, R56.reuse, R89 ;  /* 0x0000005938637220 */ /* 0x040fe20000400000 */
[C---:B------:R-:W-:Y:S01]  /*d0d0*/  FMUL R98, R56.reuse, R91 ;  /* 0x0000005b38627220 */ /* 0x040fe20000400000 */
[C---:B------:R-:W-:Y:S01]  /*d0e0*/  FMUL R209, R56.reuse, R209 ;  /* 0x000000d138d17220 */ /* 0x040fe20000400000 */
[----:B------:R-:W-:Y:S01]  /*d0f0*/  FMUL R195, R56, R195 ;  /* 0x000000c338c37220 */ /* 0x000fe20000400000 */
[----:B------:R-:W-:Y:S01]  /*d100*/  I2FP.F32.S32 R155, R88 ;  /* 0x00000058009b7245 */ /* 0x000fe20000201400 */
[----:B------:R-:W-:Y:S01]  /*d110*/  FMUL R56, R60, R85 ;  /* 0x000000553c387220 */ /* 0x000fe20000400000 */
[----:B------:R-:W-:Y:S01]  /*d120*/  I2FP.F32.S32 R213, R84 ;  /* 0x0000005400d57245 */ /* 0x000fe20000201400 */
[----:B--2---:R-:W-:Y:S01]  /*d130*/  IMMA.16832.S8.S8 R88, R80.ROW, R102.COL, RZ ;  /* 0x0000006650587237 */ /* 0x004fe20000405cff */
[----:B------:R-:W-:-:S02]  /*d140*/  I2FP.F32.S32 R223, R86 ;  /* 0x0000005600df7245 */ /* 0x000fc40000201400 */
[----:B------:R-:W-:Y:S02]  /*d150*/  I2FP.F32.S32 R225, R87 ;  /* 0x0000005700e17245 */ /* 0x000fe40000201400 */
[----:B------:R-:W-:-:S03]  /*d160*/  I2FP.F32.S32 R97, R97 ;  /* 0x0000006100617245 */ /* 0x000fc60000201400 */
[----:B---3--:R-:W-:Y:S01]  /*d170*/  IMMA.16832.S8.S8 R84, R92.ROW, R102.COL, RZ ;  /* 0x000000665c547237 */ /* 0x008fe20000405cff */
[C---:B------:R-:W-:Y:S01]  /*d180*/  FMUL R217, R48.reuse, R155 ;  /* 0x0000009b30d97220 */ /* 0x040fe20000400000 */
[----:B------:R-:W-:Y:S01]  /*d190*/  FMUL R140, R48, R97 ;  /* 0x00000061308c7220 */ /* 0x000fe20000400000 */
[----:B------:R-:W-:Y:S01]  /*d1a0*/  I2FP.F32.S32 R155, R76 ;  /* 0x0000004c009b7245 */ /* 0x000fe20000201400 */
[----:B------:R-:W2:Y:S01]  /*d1b0*/  LDS R97, [R24+0x1240] ;  /* 0x0012400018617984 */ /* 0x000ea20000000800 */
[----:B------:R-:W-:Y:S02]  /*d1c0*/  I2FP.F32.S32 R77, R77 ;  /* 0x0000004d004d7245 */ /* 0x000fe40000201400 */
[----:B------:R-:W-:Y:S01]  /*d1d0*/  I2FP.F32.S32 R221, R79 ;  /* 0x0000004f00dd7245 */ /* 0x000fe20000201400 */
[C---:B------:R-:W-:Y:S01]  /*d1e0*/  FMUL R48, R60.reuse, R155 ;  /* 0x0000009b3c307220 */ /* 0x040fe20000400000 */
[----:B------:R-:W-:Y:S01]  /*d1f0*/  I2FP.F32.S32 R155, R78 ;  /* 0x0000004e009b7245 */ /* 0x000fe20000201400 */
[C---:B------:R-:W-:Y:S01]  /*d200*/  FMUL R219, R60.reuse, R77 ;  /* 0x0000004d3cdb7220 */ /* 0x040fe20000400000 */
[----:B------:R-:W-:Y:S01]  /*d210*/  FMUL R213, R60, R213 ;  /* 0x000000d53cd57220 */ /* 0x000fe20000400000 */
[----:B0-----:R-:W-:-:S02]  /*d220*/  HADD2.F32 R77, -RZ, R68.H0_H0 ;  /* 0x20000044ff4d7230 */ /* 0x001fc40000004100 */
[C---:B------:R-:W-:Y:S01]  /*d230*/  FMUL R76, R64.reuse, R221 ;  /* 0x000000dd404c7220 */ /* 0x040fe20000400000 */
[----:B-1----:R-:W-:Y:S01]  /*d240*/  HADD2.F32 R60, -RZ, R72.H0_H0 ;  /* 0x20000048ff3c7230 */ /* 0x002fe20000004100 */
[----:B------:R-:W-:Y:S01]  /*d250*/  I2FP.F32.S32 R88, R88 ;  /* 0x0000005800587245 */ /* 0x000fe20000201400 */
[C---:B------:R-:W-:Y:S01]  /*d260*/  FMUL R79, R64.reuse, R155 ;  /* 0x0000009b404f7220 */ /* 0x040fe20000400000 */
[----:B------:R-:W-:Y:S02]  /*d270*/  I2FP.F32.S32 R90, R90 ;  /* 0x0000005a005a7245 */ /* 0x000fe40000201400 */
[----:B------:R-:W-:Y:S01]  /*d280*/  I2FP.F32.S32 R84, R84 ;  /* 0x0000005400547245 */ /* 0x000fe20000201400 */
[C---:B------:R-:W-:Y:S01]  /*d290*/  FMUL R103, R64.reuse, R223 ;  /* 0x000000df40677220 */ /* 0x040fe20000400000 */
[----:B------:R-:W-:Y:S01]  /*d2a0*/  I2FP.F32.S32 R86, R86 ;  /* 0x0000005600567245 */ /* 0x000fe20000201400 */
[----:B------:R-:W-:Y:S01]  /*d2b0*/  FMUL R155, R64, R225 ;  /* 0x000000e1409b7220 */ /* 0x000fe20000400000 */
[C---:B------:R-:W-:Y:S01]  /*d2c0*/  FFMA R72, R77.reuse, R217, R202 ;  /* 0x000000d94d487223 */ /* 0x040fe200000000ca */
[C---:B------:R-:W-:Y:S01]  /*d2d0*/  FFMA R64, R77.reuse, R48, R199 ;  /* 0x000000304d407223 */ /* 0x040fe200000000c7 */
[----:B------:R-:W-:Y:S01]  /*d2e0*/  FFMA R202, R77, R99, R200 ;  /* 0x000000634dca7223 */ /* 0x000fe200000000c8 */
[C---:B------:R-:W-:Y:S01]  /*d2f0*/  FFMA R48, R60.reuse, R222, R201 ;  /* 0x000000de3c307223 */ /* 0x040fe200000000c9 */
[C---:B------:R-:W-:Y:S01]  /*d300*/  FFMA R199, R60.reuse, R76, R203 ;  /* 0x0000004c3cc77223 */ /* 0x040fe200000000cb */
[----:B------:R-:W-:Y:S01]  /*d310*/  I2FP.F32.S32 R200, R85 ;  /* 0x0000005500c87245 */ /* 0x000fe20000201400 */
        /* <DEDUP_REMOVED lines=10> */
[----:B----4-:R-:W-:Y:S01]  /*d3c0*/  IMMA.16832.S8.S8 R76, R80.ROW, R100.COL, RZ ;  /* 0x00000064504c7237 */ /* 0x010fe20000405cff */
[----:B------:R-:W-:Y:S01]  /*d3d0*/  I2FP.F32.S32 R60, R89 ;  /* 0x00000059003c7245 */ /* 0x000fe20000201400 */
[----:B------:R-:W-:Y:S01]  /*d3e0*/  FFMA R211, R211, R85, R220 ;  /* 0x00000055d3d37223 */ /* 0x000fe200000000dc */
[----:B------:R-:W-:-:S02]  /*d3f0*/  I2FP.F32.S32 R98, R91 ;  /* 0x0000005b00627245 */ /* 0x000fc40000201400 */
[----:B------:R-:W-:-:S03]  /*d400*/  I2FP.F32.S32 R204, R87 ;  /* 0x0000005700cc7245 */ /* 0x000fc60000201400 */
[----:B------:R-:W-:Y:S01]  /*d410*/  IMMA.16832.S8.S8 R84, R92.ROW, R100.COL, RZ ;  /* 0x000000645c547237 */ /* 0x000fe20000405cff */
[----:B------:R-:W-:Y:S02]  /*d420*/  HADD2.F32 R53, -RZ, R53.H0_H0 ;  /* 0x20000035ff357230 */ /* 0x000fe40000004100 */
[----:B------:R-:W-:Y:S01]  /*d430*/  FMUL R60, R49, R60 ;  /* 0x0000003c313c7220 */ /* 0x000fe20000400000 */
[----:B------:R-:W-:Y:S01]  /*d440*/  FMUL R89, R57, R98 ;  /* 0x0000006239597220 */ /* 0x000fe20000400000 */
[----:B------:R-:W-:Y:S01]  /*d450*/  FMUL R91, R61, R200 ;  /* 0x000000c83d5b7220 */ /* 0x000fe20000400000 */
[----:B------:R-:W-:Y:S01]  /*d460*/  MOV R207, R188 ;  /* 0x000000bc00cf7202 */ /* 0x000fe20000000f00 */
[----:B------:R-:W-:Y:S01]  /*d470*/  FMUL R204, R65, R204 ;  /* 0x000000cc41cc7220 */ /* 0x000fe20000400000 */
[C---:B------:R-:W-:Y:S01]  /*d480*/  FFMA R210, R53.reuse, R60, R210 ;  /* 0x0000003c35d27223 */ /* 0x040fe200000000d2 */
[C---:B------:R-:W-:Y:S01]  /*d490*/  FFMA R60, R53.reuse, R89, R52 ;  /* 0x00000059353c7223 */ /* 0x040fe20000000034 */
[C---:B------:R-:W-:Y:S01]  /*d4a0*/  FFMA R214, R53.reuse, R91, R214 ;  /* 0x0000005b35d67223 */ /* 0x040fe200000000d6 */
[----:B------:R-:W-:Y:S01]  /*d4b0*/  FFMA R215, R53, R204, R215 ;  /* 0x000000cc35d77223 */ /* 0x000fe200000000d7 */
[----:B------:R-:W-:Y:S04]  /*d4c0*/  LDS R52, [R24+0x50] ;  /* 0x0000500018347984 */ /* 0x000fe80000000800 */
[----:B------:R-:W-:Y:S04]  /*d4d0*/  LDS R53, [R24+0x60] ;  /* 0x0000600018357984 */ /* 0x000fe80000000800 */
[----:B------:R0:W1:Y:S01]  /*d4e0*/  LDSM.16.M88.4 R88, [R207] ;  /* 0x00000000cf58783b */ /* 0x0000620000000200 */
[----:B------:R-:W-:Y:S01]  /*d4f0*/  MOV R206, R180 ;  /* 0x000000b400ce7202 */ /* 0x000fe20000000f00 */
[----:B--2---:R-:W-:Y:S01]  /*d500*/  IMMA.16832.S8.S8 R80, R80.ROW, R96.COL, RZ ;  /* 0x0000006050507237 */ /* 0x004fe20000405cff */
[----:B------:R-:W-:-:S02]  /*d510*/  I2FP.F32.S32 R100, R76 ;  /* 0x0000004c00647245 */ /* 0x000fc40000201400 */
[----:B------:R-:W-:Y:S02]  /*d520*/  I2FP.F32.S32 R200, R77 ;  /* 0x0000004d00c87245 */ /* 0x000fe40000201400 */
[----:B------:R-:W-:Y:S02]  /*d530*/  I2FP.F32.S32 R204, R78 ;  /* 0x0000004e00cc7245 */ /* 0x000fe40000201400 */
[----:B------:R-:W-:Y:S01]  /*d540*/  I2FP.F32.S32 R212, R79 ;  /* 0x0000004f00d47245 */ /* 0x000fe20000201400 */
[----:B------:R-:W-:Y:S01]  /*d550*/  IMMA.16832.S8.S8 R92, R92.ROW, R96.COL, RZ ;  /* 0x000000605c5c7237 */ /* 0x000fe20000405cff */
[----:B------:R2:W-:Y:S01]  /*d560*/  LDSM.16.M88.4 R96, [R206] ;  /* 0x00000000ce60783b */ /* 0x0005e20000000200 */
[----:B------:R-:W-:Y:S02]  /*d570*/  I2FP.F32.S32 R84, R84 ;  /* 0x0000005400547245 */ /* 0x000fe40000201400 */
[----:B------:R-:W-:Y:S01]  /*d580*/  I2FP.F32.S32 R86, R86 ;  /* 0x0000005600567245 */ /* 0x000fe20000201400 */
[----:B------:R-:W3:Y:S01]  /*d590*/  LDS.128 R76, [R25+0x1200] ;  /* 0x00120000194c7984 */ /* 0x000ee20000000c00 */
        /* <DEDUP_REMOVED lines=13> */
[----:B------:R-:W-:Y:S02]  /*d670*/  HADD2.F32 R85, -RZ, R73.H0_H0 ;  /* 0x20000049ff557230 */ /* 0x000fe40000004100 */
[----:B------:R-:W-:Y:S01]  /*d680*/  FMUL R73, R49, R200 ;  /* 0x000000c831497220 */ /* 0x000fe20000400000 */
[----:B0-----:R-:W-:Y:S01]  /*d690*/  FMUL R207, R61, R216 ;  /* 0x000000d83dcf7220 */ /* 0x001fe20000400000 */
[----:B------:R-:W-:Y:S01]  /*d6a0*/  FMUL R87, R57, R212 ;  /* 0x000000d439577220 */ /* 0x000fe20000400000 */
[----:B------:R-:W-:Y:S01]  /*d6b0*/  I2FP.F32.S32 R82, R82 ;  /* 0x0000005200527245 */ /* 0x000fe20000201400 */
[C---:B------:R-:W-:Y:S01]  /*d6c0*/  FFMA R73, R85.reuse, R73, R48 ;  /* 0x0000004955497223 */ /* 0x040fe20000000030 */
[----:B------:R-:W-:Y:S01]  /*d6d0*/  FFMA R207, R85, R207, R198 ;  /* 0x000000cf55cf7223 */ /* 0x000fe200000000c6 */
[----:B------:R-:W-:-:S02]  /*d6e0*/  I2FP.F32.S32 R80, R80 ;  /* 0x0000005000507245 */ /* 0x000fc40000201400 */
[----:B------:R-:W-:Y:S02]  /*d6f0*/  I2FP.F32.S32 R198, R81 ;  /* 0x0000005100c67245 */ /* 0x000fe40000201400 */
[----:B------:R-:W-:Y:S01]  /*d700*/  I2FP.F32.S32 R48, R83 ;  /* 0x0000005300307245 */ /* 0x000fe20000201400 */
[----:B--2---:R-:W-:Y:S01]  /*d710*/  FFMA R206, R85, R87, R102 ;  /* 0x0000005755ce7223 */ /* 0x004fe20000000066 */
[----:B------:R-:W-:Y:S01]  /*d720*/  FMUL R102, R57, R82 ;  /* 0x0000005239667220 */ /* 0x000fe20000400000 */
[C---:B------:R-:W-:Y:S01]  /*d730*/  FMUL R100, R49.reuse, R80 ;  /* 0x0000005031647220 */ /* 0x040fe20000400000 */
[----:B------:R-:W-:Y:S01]  /*d740*/  FMUL R198, R49, R198 ;  /* 0x000000c631c67220 */ /* 0x000fe20000400000 */
[----:B------:R-:W-:Y:S01]  /*d750*/  FMUL R57, R57, R48 ;  /* 0x0000003039397220 */ /* 0x000fe20000400000 */
[----:B------:R-:W-:Y:S01]  /*d760*/  LDS R49, [R24+0x1260] ;  /* 0x0012600018317984 */ /* 0x000fe20000000800 */
[-C--:B-1----:R-:W-:Y:S03]  /*d770*/  IMMA.16832.S8.S8 R80, R88.ROW, R52.reuse.COL, RZ ;  /* 0x0000003458507237 */ /* 0x082fe60000405cff */
[----:B------:R-:W0:Y:S01]  /*d780*/  LDS R48, [R24+0x1250] ;  /* 0x0012500018307984 */ /* 0x000e220000000800 */
[----:B------:R-:W-:Y:S01]  /*d790*/  FMUL R212, R65, R218 ;  /* 0x000000da41d47220 */ /* 0x000fe20000400000 */
[----:B------:R-:W-:Y:S01]  /*d7a0*/  I2FP.F32.S32 R200, R93 ;  /* 0x0000005d00c87245 */ /* 0x000fe20000201400 */
[----:B---3--:R-:W-:Y:S01]  /*d7b0*/  HADD2.F32 R76, -RZ, R76.H0_H0 ;  /* 0x2000004cff4c7230 */ /* 0x008fe20000004100 */
[----:B------:R-:W-:Y:S01]  /*d7c0*/  I2FP.F32.S32 R92, R92 ;  /* 0x0000005c005c7245 */ /* 0x000fe20000201400 */
[----:B------:R-:W-:Y:S01]  /*d7d0*/  FFMA R212, R85, R212, R199 ;  /* 0x000000d455d47223 */ /* 0x000fe200000000c7 */
[----:B------:R-:W-:Y:S01]  /*d7e0*/  I2FP.F32.S32 R94, R94 ;  /* 0x0000005e005e7245 */ /* 0x000fe20000201400 */
[----:B------:R-:W-:Y:S01]  /*d7f0*/  IMMA.16832.S8.S8 R84, R96.ROW, R52.COL, RZ ;  /* 0x0000003460547237 */ /* 0x000fe20000405cff */
[----:B------:R-:W-:Y:S01]  /*d800*/  I2FP.F32.S32 R216, R95 ;  /* 0x0000005f00d87245 */ /* 0x000fe20000201400 */
[C---:B------:R-:W-:Y:S01]  /*d810*/  FMUL R199, R61.reuse, R200 ;  /* 0x000000c83dc77220 */ /* 0x040fe20000400000 */
[----:B------:R-:W-:Y:S01]  /*d820*/  FMUL R92, R61, R92 ;  /* 0x0000005c3d5c7220 */ /* 0x000fe20000400000 */
[----:B------:R-:W-:Y:S01]  /*d830*/  FMUL R94, R65, R94 ;  /* 0x0000005e415e7220 */ /* 0x000fe20000400000 */
[----:B------:R-:W-:-:S02]  /*d840*/  HADD2.F32 R77, -RZ, R77.H0_H0 ;  /* 0x2000004dff4d7230 */ /* 0x000fc40000004100 */
        /* <DEDUP_REMOVED lines=13> */
[-C--:B----4-:R-:W-:Y:S01]  /*d920*/  IMMA.16832.S8.S8 R80, R88.ROW, R68.reuse.COL, RZ ;  /* 0x0000004458507237 */ /* 0x090fe20000405cff */
        /* <DEDUP_REMOVED lines=9> */
[----:B------:R-:W-:Y:S01]  /*d9c0*/  MOV R146, R186 ;  /* 0x000000ba00927202 */ /* 0x000fe20000000f00 */
[----:B------:R-:W-:Y:S01]  /*d9d0*/  IMMA.16832.S8.S8 R84, R96.ROW, R68.COL, RZ ;  /* 0x0000004460547237 */ /* 0x000fe20000405cff */
[----:B------:R-:W-:Y:S01]  /*d9e0*/  FFMA R77, R148, R54, R203 ;  /* 0x00000036944d7223 */ /* 0x000fe200000000cb */
[----:B------:R-:W-:Y:S01]  /*d9f0*/  MOV R144, R178 ;  /* 0x000000b200907202 */ /* 0x000fe20000000f00 */
[----:B------:R-:W-:Y:S01]  /*da00*/  FMUL R54, R58, R95 ;  /* 0x0000005f3a367220 */ /* 0x000fe20000400000 */
[----:B------:R-:W-:Y:S01]  /*da10*/  FMUL R213, R62, R213 ;  /* 0x000000d53ed57220 */ /* 0x000fe20000400000 */
[C---:B------:R-:W-:Y:S01]  /*da20*/  FMUL R194, R66.reuse, R217 ;  /* 0x000000d942c27220 */ /* 0x040fe20000400000 */
[----:B------:R-:W-:-:S02]  /*da30*/  FMUL R68, R66, R209 ;  /* 0x000000d142447220 */ /* 0x000fc40000400000 */
[-C--:B0-----:R-:W-:Y:S01]  /*da40*/  IMMA.16832.S8.S8 R88, R88.ROW, R48.reuse.COL, RZ ;  /* 0x0000003058587237 */ /* 0x081fe20000405cff */
[C---:B------:R-:W-:Y:S01]  /*da50*/  FFMA R197, R148.reuse, R53, R205 ;  /* 0x0000003594c57223 */ /* 0x040fe200000000cd */
[----:B------:R-:W-:Y:S01]  /*da60*/  FFMA R209, R148, R93, R201 ;  /* 0x0000005d94d17223 */ /* 0x000fe200000000c9 */
[C---:B------:R-:W-:Y:S01]  /*da70*/  FFMA R210, R101.reuse, R52, R210 ;  /* 0x0000003465d27223 */ /* 0x040fe200000000d2 */
[----:B------:R-:W-:Y:S04]  /*da80*/  LDS R53, [R24+0x80] ;  /* 0x0000800018357984 */ /* 0x000fe80000000800 */
[----:B------:R-:W-:Y:S01]  /*da90*/  IMMA.16832.S8.S8 R96, R96.ROW, R48.COL, RZ ;  /* 0x0000003060607237 */ /* 0x000fe20000405cff */
[----:B------:R-:W-:Y:S01]  /*daa0*/  I2FP.F32.S32 R49, R80 ;  /* 0x0000005000317245 */ /* 0x000fe20000201400 */
[----:B------:R-:W-:Y:S01]  /*dab0*/  LDS R52, [R24+0x70] ;  /* 0x0000700018347984 */ /* 0x000fe20000000800 */
[C---:B------:R-:W-:Y:S01]  /*dac0*/  FFMA R60, R101.reuse, R54, R60 ;  /* 0x00000036653c7223 */ /* 0x040fe2000000003c */
[C---:B------:R-:W-:Y:S01]  /*dad0*/  FFMA R214, R101.reuse, R213, R214 ;  /* 0x000000d565d67223 */ /* 0x040fe200000000d6 */
[----:B------:R-:W-:Y:S01]  /*dae0*/  FFMA R194, R101, R194, R215 ;  /* 0x000000c265c27223 */ /* 0x000fe200000000d7 */
[----:B------:R0:W1:Y:S01]  /*daf0*/  LDSM.16.M88.4 R92, [R146] ;  /* 0x00000000925c783b */ /* 0x0000620000000200 */
[----:B------:R-:W-:-:S02]  /*db00*/  HADD2.F32 R69, -RZ, R70.H0_H0 ;  /* 0x20000046ff457230 */ /* 0x000fc40000004100 */
[----:B------:R-:W-:Y:S01]  /*db10*/  FMUL R49, R50, R49 ;  /* 0x0000003132317220 */ /* 0x000fe20000400000 */
[----:B------:R2:W3:Y:S03]  /*db20*/  LDSM.16.M88.4 R100, [R144] ;  /* 0x000000009064783b */ /* 0x0004e60000000200 */
[----:B------:R-:W-:Y:S01]  /*db30*/  FFMA R208, R69, R49, R72 ;  /* 0x0000003145d07223 */ /* 0x000fe20000000048 */
[----:B------:R-:W-:Y:S04]  /*db40*/  LDS R48, [R24+0x970] ;  /* 0x0009700018307984 */ /* 0x000fe80000000800 */
[----:B------:R-:W4:Y:S01]  /*db50*/  LDS R49, [R24+0x980] ;  /* 0x0009800018317984 */ /* 0x000f220000000800 */
        /* <DEDUP_REMOVED lines=8> */
[C---:B0-----:R-:W-:Y:S01]  /*dbe0*/  FFMA R146, R69.reuse, R201, R202 ;  /* 0x000000c945927223 */ /* 0x041fe200000000ca */
[C---:B--2---:R-:W-:Y:S01]  /*dbf0*/  FFMA R144, R69.reuse, R203, R204 ;  /* 0x000000cb45907223 */ /* 0x044fe200000000cc */
[----:B------:R-:W-:Y:S01]  /*dc00*/  I2FP.F32.S32 R83, R83 ;  /* 0x0000005300537245 */ /* 0x000fe20000201400 */
        /* <DEDUP_REMOVED lines=13> */
[----:B------:R-:W-:Y:S01]  /*dce0*/  I2FP.F32.S32 R73, R90 ;  /* 0x0000005a00497245 */ /* 0x000fe20000201400 */
[C---:B------:R-:W-:Y:S01]  /*dcf0*/  FFMA R206, R74.reuse, R83, R206 ;  /* 0x000000534ace7223 */ /* 0x040fe200000000ce */
[----:B------:R-:W-:Y:S01]  /*dd00*/  I2FP.F32.S32 R87, R98 ;  /* 0x0000006200577245 */ /* 0x000fe20000201400 */
[----:B------:R-:W-:Y:S01]  /*dd10*/  FFMA R207, R74, R54, R207 ;  /* 0x000000364acf7223 */ /* 0x000fe200000000cf */
[----:B-1----:R-:W-:Y:S01]  /*dd20*/  IMMA.16832.S8.S8 R80, R92.ROW, R52.COL, RZ ;  /* 0x000000345c507237 */ /* 0x002fe20000405cff */
[----:B------:R-:W-:Y:S01]  /*dd30*/  HADD2.F32 R213, -RZ, R55.H0_H0 ;  /* 0x20000037ffd57230 */ /* 0x000fe20000004100 */
[----:B------:R-:W-:Y:S01]  /*dd40*/  I2FP.F32.S32 R97, R97 ;  /* 0x0000006100617245 */ /* 0x000fe20000201400 */
[----:B------:R-:W-:Y:S01]  /*dd50*/  FMUL R202, R62, R69 ;  /* 0x000000453eca7220 */ /* 0x000fe20000400000 */
[----:B------:R-:W-:-:S02]  /*dd60*/  HADD2.F32 R69, -RZ, R78.H0_H0 ;  /* 0x2000004eff457230 */ /* 0x000fc40000004100 */
[----:B------:R-:W-:Y:S01]  /*dd70*/  FMUL R203, R58, R73 ;  /* 0x000000493acb7220 */ /* 0x000fe20000400000 */
[----:B------:R-:W-:Y:S01]  /*dd80*/  FMUL R86, R66, R87 ;  /* 0x0000005742567220 */ /* 0x000fe20000400000 */
[----:B------:R-:W-:Y:S01]  /*dd90*/  I2FP.F32.S32 R99, R99 ;  /* 0x0000006300637245 */ /* 0x000fe20000201400 */
        /* <DEDUP_REMOVED lines=9> */
[----:B------:R-:W-:Y:S01]  /*de30*/  FMUL R87, R66, R99 ;  /* 0x0000006342577220 */ /* 0x000fe20000400000 */
[----:B------:R-:W-:Y:S02]  /*de40*/  LDS R72, [R24+0x1270] ;  /* 0x0012700018487984 */ /* 0x000fe40000000800 */
[----:B------:R-:W-:Y:S01]  /*de50*/  FMUL R85, R58, R85 ;  /* 0x000000553a557220 */ /* 0x000fe20000400000 */
[----:B------:R-:W-:Y:S01]  /*de60*/  I2FP.F32.S32 R58, R83 ;  /* 0x00000053003a7245 */ /* 0x000fe20000201400 */
[----:B------:R-:W0:Y:S04]  /*de70*/  LDS R73, [R24+0x1280] ;  /* 0x0012800018497984 */ /* 0x000e280000000800 */
[----:B------:R-:W-:-:S02]  /*de80*/  I2FP.F32.S32 R52, R52 ;  /* 0x0000003400347245 */ /* 0x000fc40000201400 */
[----:B------:R-:W-:Y:S02]  /*de90*/  I2FP.F32.S32 R62, R53 ;  /* 0x00000035003e7245 */ /* 0x000fe40000201400 */
[----:B------:R-:W-:Y:S01]  /*dea0*/  I2FP.F32.S32 R66, R54 ;  /* 0x0000003600427245 */ /* 0x000fe20000201400 */
[----:B------:R-:W-:Y:S01]  /*deb0*/  FMUL R99, R63, R52 ;  /* 0x000000343f637220 */ /* 0x000fe20000400000 */
[----:B------:R-:W-:Y:S02]  /*dec0*/  I2FP.F32.S32 R74, R55 ;  /* 0x00000037004a7245 */ /* 0x000fe40000201400 */
[----:B------:R-:W-:Y:S01]  /*ded0*/  IMMA.16832.S8.S8 R52, R92.ROW, R48.COL, RZ ;  /* 0x000000305c347237 */ /* 0x000fe20000405cff */
[----:B------:R-:W-:Y:S01]  /*dee0*/  I2FP.F32.S32 R80, R80 ;  /* 0x0000005000507245 */ /* 0x000fe20000201400 */
[----:B------:R-:W-:Y:S01]  /*def0*/  FMUL R49, R59, R58 ;  /* 0x0000003a3b317220 */ /* 0x000fe20000400000 */
[----:B------:R-:W-:Y:S02]  /*df00*/  I2FP.F32.S32 R82, R82 ;  /* 0x0000005200527245 */ /* 0x000fe40000201400 */
[----:B------:R-:W-:Y:S01]  /*df10*/  I2FP.F32.S32 R68, R68 ;  /* 0x0000004400447245 */ /* 0x000fe20000201400 */
[----:B------:R-:W-:Y:S01]  /*df20*/  FFMA R196, R213, R49, R60 ;  /* 0x00000031d5c47223 */ /* 0x000fe2000000003c */
[----:B------:R-:W-:Y:S01]  /*df30*/  FMUL R80, R51, R80 ;  /* 0x0000005033507220 */ /* 0x000fe20000400000 */
[----:B------:R-:W-:Y:S01]  /*df40*/  FMUL R82, R59, R82 ;  /* 0x000000523b527220 */ /* 0x000fe20000400000 */
[C---:B------:R-:W-:Y:S01]  /*df50*/  FMUL R66, R67.reuse, R66 ;  /* 0x0000004243427220 */ /* 0x040fe20000400000 */
        /* <DEDUP_REMOVED lines=11> */
[----:B------:R-:W-:-:S02]  /*e010*/  FFMA R142, R97, R68, R144 ;  /* 0x00000044618e7223 */ /* 0x000fc40000000090 */
[----:B------:R-:W1:Y:S01]  /*e020*/  LDS.128 R68, [R25+0x1290] ;  /* 0x0012900019447984 */ /* 0x000e620000000c00 */
[----:B------:R-:W-:Y:S01]  /*e030*/  BAR.SYNC.DEFER_BLOCKING 0x0 ;  /* 0x0000000000007b1d */ /* 0x000fe20000010000 */
[----:B------:R-:W-:Y:S01]  /*e040*/  I2FP.F32.S32 R89, R89 ;  /* 0x0000005900597245 */ /* 0x000fe20000201400 */
[-C--:B0-----:R-:W-:Y:S04]  /*e050*/  IMMA.16832.S8.S8 R100, R100.ROW, R72.reuse.COL, RZ ;  /* 0x0000004864647237 */ /* 0x081fe80000405cff */
[----:B------:R-:W-:Y:S01]  /*e060*/  FMUL R84, R50, R89 ;  /* 0x0000005932547220 */ /* 0x000fe20000400000 */
[----:B------:R-:W-:Y:S01]  /*e070*/  HADD2.F32 R89, -RZ, R75.H0_H0 ;  /* 0x2000004bff597230 */ /* 0x000fe20000004100 */
[----:B------:R-:W-:Y:S04]  /*e080*/  STS [R2+0xc0], R153 ;  /* 0x0000c09902007388 */ /* 0x000fe80000000800 */
[----:B------:R0:W-:Y:S04]  /*e090*/  STS [R2+0x4c0], R151 ;  /* 0x0004c09702007388 */ /* 0x0001e80000000800 */
[----:B------:R2:W-:Y:S04]  /*e0a0*/  STS [R2+0x8c0], R149 ;  /* 0x0008c09502007388 */ /* 0x0005e80000000800 */
[----:B------:R-:W-:Y:S04]  /*e0b0*/  STS [R2+0xcc0], R147 ;  /* 0x000cc09302007388 */ /* 0x000fe80000000800 */
[----:B------:R3:W-:Y:S04]  /*e0c0*/  STS [R2+0x10c0], R145 ;  /* 0x0010c09102007388 */ /* 0x0007e80000000800 */
[----:B------:R-:W-:Y:S04]  /*e0d0*/  STS [R2+0x14c0], R143 ;  /* 0x0014c08f02007388 */ /* 0x000fe80000000800 */
[----:B------:R4:W-:Y:S01]  /*e0e0*/  STS [R2+0x18c0], R141 ;  /* 0x0018c08d02007388 */ /* 0x0009e20000000800 */
[----:B------:R-:W-:Y:S01]  /*e0f0*/  BAR.SYNC.DEFER_BLOCKING 0x0 ;  /* 0x0000000000007b1d */ /* 0x000fe20000010000 */
[----:B------:R-:W-:Y:S01]  /*e100*/  IMMA.16832.S8.S8 R72, R92.ROW, R72.COL, RZ ;  /* 0x000000485c487237 */ /* 0x000fe20000405cff */
[----:B------:R-:W-:-:S02]  /*e110*/  MOV R135, R176 ;  /* 0x000000b000877202 */ /* 0x000fc40000000f00 */
[----:B------:R-:W-:Y:S01]  /*e120*/  I2FP.F32.S32 R50, R81 ;  /* 0x0000005100327245 */ /* 0x000fe20000201400 */
[----:B------:R-:W-:Y:S01]  /*e130*/  FFMA R144, R97, R49, R64 ;  /* 0x0000003161907223 */ /* 0x000fe20000000040 */
[----:B------:R-:W-:Y:S02]  /*e140*/  I2FP.F32.S32 R52, R52 ;  /* 0x0000003400347245 */ /* 0x000fe40000201400 */
[----:B------:R-:W-:Y:S01]  /*e150*/  I2FP.F32.S32 R48, R53 ;  /* 0x0000003500307245 */ /* 0x000fe20000201400 */
[C---:B------:R-:W-:Y:S01]  /*e160*/  FMUL R50, R51.reuse, R50 ;  /* 0x0000003233327220 */ /* 0x040fe20000400000 */
[----:B------:R-:W-:Y:S01]  /*e170*/  I2FP.F32.S32 R54, R54 ;  /* 0x0000003600367245 */ /* 0x000fe20000201400 */
[----:B------:R-:W-:Y:S01]  /*e180*/  FMUL R52, R51, R52 ;  /* 0x0000003433347220 */ /* 0x000fe20000400000 */
[----:B------:R-:W-:Y:S01]  /*e190*/  MOV R134, R168 ;  /* 0x000000a800867202 */ /* 0x000fe20000000f00 */
[----:B------:R-:W-:Y:S01]  /*e1a0*/  FFMA R91, R213, R50, R210 ;  /* 0x00000032d55b7223 */ /* 0x000fe200000000d2 */
[----:B------:R-:W-:Y:S01]  /*e1b0*/  I2FP.F32.S32 R50, R55 ;  /* 0x0000003700327245 */ /* 0x000fe20000201400 */
[----:B------:R-:W-:Y:S01]  /*e1c0*/  FMUL R48, R51, R48 ;  /* 0x0000003033307220 */ /* 0x000fe20000400000 */
[----:B------:R-:W-:Y:S04]  /*e1d0*/  LDS R64, [R24+0x10] ;  /* 0x0000100018407984 */ /* 0x000fe80000000800 */
[----:B------:R-:W-:Y:S04]  /*e1e0*/  LDS R65, [R24+0x20] ;  /* 0x0000200018417984 */ /* 0x000fe80000000800 */
[----:B------:R-:W5:Y:S01]  /*e1f0*/  LDSM.16.M88.4 R92, [R135] ;  /* 0x00000000875c783b */ /* 0x000f620000000200 */
[----:B------:R-:W-:Y:S01]  /*e200*/  FMUL R49, R59, R54 ;  /* 0x000000363b317220 */ /* 0x000fe20000400000 */
[----:B------:R-:W-:Y:S01]  /*e210*/  FFMA R150, R97, R52, R208 ;  /* 0x0000003461967223 */ /* 0x000fe200000000d0 */
[----:B------:R-:W-:Y:S01]  /*e220*/  FFMA R148, R89, R48, R148 ;  /* 0x0000003059947223 */ /* 0x000fe20000000094 */
[----:B------:R-:W-:Y:S01]  /*e230*/  FMUL R50, R59, R50 ;  /* 0x000000323b327220 */ /* 0x000fe20000400000 */
[----:B------:R1:W5:Y:S01]  /*e240*/  LDSM.16.M88.4 R52, [R134] ;  /* 0x000000008634783b */ /* 0x0003620000000200 */
[----:B------:R-:W-:-:S02]  /*e250*/  I2FP.F32.S32 R48, R73 ;  /* 0x0000004900307245 */ /* 0x000fc40000201400 */
[----:B0-----:R-:W-:Y:S01]  /*e260*/  FFMA R151, R89, R50, R206 ;  /* 0x0000003259977223 */ /* 0x001fe200000000ce */
[----:B------:R-:W-:Y:S01]  /*e270*/  I2FP.F32.S32 R50, R75 ;  /* 0x0000004b00327245 */ /* 0x000fe20000201400 */
[----:B------:R-:W-:Y:S01]  /*e280*/  FMUL R58, R63, R58 ;  /* 0x0000003a3f3a7220 */ /* 0x000fe20000400000 */
[----:B------:R-:W-:Y:S01]  /*e290*/  FMUL R153, R51, R48 ;  /* 0x0000003033997220 */ /* 0x000fe20000400000 */
[----:B------:R-:W-:Y:S01]  /*e2a0*/  I2FP.F32.S32 R72, R72 ;  /* 0x0000004800487245 */ /* 0x000fe20000201400 */
[----:B------:R-:W0:Y:S01]  /*e2b0*/  LDS.128 R80, [R25] ;  /* 0x0000000019507984 */ /* 0x000e220000000c00 */
[----:B------:R-:W-:Y:S02]  /*e2c0*/  I2FP.F32.S32 R74, R74 ;  /* 0x0000004a004a7245 */ /* 0x000fe40000201400 */
[----:B------:R-:W-:Y:S01]  /*e2d0*/  I2FP.F32.S32 R100, R100 ;  /* 0x0000006400647245 */ /* 0x000fe20000201400 */
[----:B------:R-:W-:Y:S01]  /*e2e0*/  FMUL R197, R63, R62 ;  /* 0x0000003e3fc57220 */ /* 0x000fe20000400000 */
[----:B------:R-:W-:Y:S01]  /*e2f0*/  I2FP.F32.S32 R48, R101 ;  /* 0x0000006500307245 */ /* 0x000fe20000201400 */
[----:B------:R-:W-:Y:S01]  /*e300*/  FFMA R146, R97, R49, R146 ;  /* 0x0000003161927223 */ /* 0x000fe20000000092 */
[----:B------:R-:W-:Y:S01]  /*e310*/  FMUL R208, R59, R50 ;  /* 0x000000323bd07220 */ /* 0x000fe20000400000 */
[----:B------:R-:W-:Y:S01]  /*e320*/  FMUL R49, R67, R60 ;  /* 0x0000003c43317220 */ /* 0x000fe20000400000 */
[----:B--2---:R-:W-:Y:S01]  /*e330*/  FFMA R149, R89, R58, R207 ;  /* 0x0000003a59957223 */ /* 0x004fe200000000cf */
[----:B------:R-:W-:Y:S01]  /*e340*/  I2FP.F32.S32 R50, R102 ;  /* 0x0000006600327245 */ /* 0x000fe20000201400 */
[----:B---3--:R-:W-:Y:S01]  /*e350*/  FMUL R145, R51, R72 ;  /* 0x0000004833917220 */ /* 0x008fe20000400000 */
[----:B------:R-:W-:Y:S01]  /*e360*/  FMUL R206, R59, R74 ;  /* 0x0000004a3bce7220 */ /* 0x000fe20000400000 */
[----:B------:R-:W-:Y:S01]  /*e370*/  I2FP.F32.S32 R58, R103 ;  /* 0x00000067003a7245 */ /* 0x000fe20000201400 */
[C---:B----4-:R-:W-:Y:S01]  /*e380*/  FMUL R141, R63.reuse, R100 ;  /* 0x000000643f8d7220 */ /* 0x050fe20000400000 */
[----:B------:R-:W-:Y:S01]  /*e390*/  FMUL R102, R63, R48 ;  /* 0x000000303f667220 */ /* 0x000fe20000400000 */
[----:B-1----:R-:W-:Y:S01]  /*e3a0*/  HADD2.F32 R68, -RZ, R68.H0_H0 ;  /* 0x20000044ff447230 */ /* 0x002fe20000004100 */
[----:B------:R-:W1:Y:S01]  /*e3b0*/  LDS.128 R72, [R23+0x10] ;  /* 0x0000100017487984 */ /* 0x000e620000000c00 */
[----:B------:R-:W-:-:S03]  /*e3c0*/  FFMA R147, R89, R49, R212 ;  /* 0x0000003159937223 */ /* 0x000fc600000000d4 */
[----:B------:R-:W2:Y:S01]  /*e3d0*/  LDS.128 R60, [R23+0x990] ;  /* 0x00099000173c7984 */ /* 0x000ea20000000c00 */
[C---:B------:R-:W-:Y:S01]  /*e3e0*/  FMUL R103, R67.reuse, R50 ;  /* 0x0000003243677220 */ /* 0x040fe20000400000 */
[----:B------:R-:W-:Y:S01]  /*e3f0*/  FMUL R210, R67, R58 ;  /* 0x0000003a43d27220 */ /* 0x000fe20000400000 */
[----:B------:R-:W-:Y:S01]  /*e400*/  HADD2.F32 R58, -RZ, R69.H0_H0 ;  /* 0x20000045ff3a7230 */ /* 0x000fe20000004100 */
[----:B------:R-:W3:Y:S01]  /*e410*/  LDS.128 R48, [R25+0x90] ;  /* 0x0000900019307984 */ /* 0x000ee20000000c00 */
        /* <DEDUP_REMOVED lines=8> */
[----:B------:R-:W-:Y:S01]  /*e4a0*/  HADD2.F32 R100, -RZ, R70.H0_H0 ;  /* 0x20000046ff647230 */ /* 0x000fe20000004100 */
[----:B------:R-:W4:Y:S01]  /*e4b0*/  LDS.128 R56, [R23+0x1310] ;  /* 0x0013100017387984 */ /* 0x000f220000000c00 */
[----:B------:R-:W-:-:S03]  /*e4c0*/  HADD2.F32 R134, -RZ, R71.H0_H0 ;  /* 0x20000047ff867230 */ /* 0x000fc60000004100 */
[----:B------:R-:W4:Y:S01]  /*e4d0*/  LDS.128 R68, [R23+0x1c90] ;  /* 0x001c900017447984 */ /* 0x000f220000000c00 */
[----:B------:R-:W-:Y:S02]  /*e4e0*/  HADD2.F32 R101, -RZ, R79.H0_H0 ;  /* 0x2000004fff657230 */ /* 0x000fe40000004100 */
[----:B-----5:R-:W-:Y:S01]  /*e4f0*/  IMMA.16832.S8.S8 R76, R92.ROW, R64.COL, RZ ;  /* 0x000000405c4c7237 */ /* 0x020fe20000405cff */
[----:B------:R-:W-:Y:S04]  /*e500*/  LDS R88, [R24+0x910] ;  /* 0x0009100018587984 */ /* 0x000fe80000000800 */
[----:B------:R-:W5:Y:S04]  /*e510*/  LDS R89, [R24+0x920] ;  /* 0x0009200018597984 */ /* 0x000f680000000800 */
[----:B------:R-:W-:Y:S04]  /*e520*/  LDS R96, [R24+0x1210] ;  /* 0x0012100018607984 */ /* 0x000fe80000000800 */
[----:B------:R-:W5:Y:S01]  /*e530*/  LDS R97, [R24+0x1220] ;  /* 0x0012200018617984 */ /* 0x000f620000000800 */
[----:B------:R-:W-:-:S02]  /*e540*/  FFMA R135, R100, R205, R66 ;  /* 0x000000cd64877223 */ /* 0x000fc40000000042 */
[----:B------:R-:W-:Y:S01]  /*e550*/  IMMA.16832.S8.S8 R64, R52.ROW, R64.COL, RZ ;  /* 0x0000004034407237 */ /* 0x000fe20000405cff */
[C---:B------:R-:W-:Y:S01]  /*e560*/  FFMA R84, R100.reuse, R84, R139 ;  /* 0x0000005464547223 */ /* 0x040fe2000000008b */
[----:B------:R-:W-:Y:S01]  /*e570*/  FFMA R85, R100, R85, R138 ;  /* 0x0000005564557223 */ /* 0x000fe2000000008a */
[----:B0-----:R-:W-:Y:S02]  /*e580*/  HADD2.F32 R138, -RZ, R83.H0_H0 ;  /* 0x20000053ff8a7230 */ /* 0x001fe40000004100 */
[----:B------:R-:W-:Y:S01]  /*e590*/  FFMA R137, R134, R153, R84 ;  /* 0x0000009986897223 */ /* 0x000fe20000000054 */
[----:B------:R-:W-:Y:S01]  /*e5a0*/  HADD2.F32 R153, -RZ, R81.H0_H0 ;  /* 0x20000051ff997230 */ /* 0x000fe20000004100 */
[----:B------:R-:W-:Y:S02]  /*e5b0*/  I2FP.F32.S32 R81, R76 ;  /* 0x0000004c00517245 */ /* 0x000fe40000201400 */
[----:B------:R-:W-:Y:S01]  /*e5c0*/  I2FP.F32.S32 R83, R78 ;  /* 0x0000004e00537245 */ /* 0x000fe20000201400 */
[----:B------:R-:W-:Y:S01]  /*e5d0*/  FFMA R141, R101, R141, R202 ;  /* 0x0000008d658d7223 */ /* 0x000fe200000000ca */
[----:B------:R-:W-:-:S02]  /*e5e0*/  HADD2.F32 R202, -RZ, R80.H0_H0 ;  /* 0x20000050ffca7230 */ /* 0x000fc40000004100 */
[----:B-1----:R-:W-:Y:S01]  /*e5f0*/  FMUL R81, R72, R81 ;  /* 0x0000005148517220 */ /* 0x002fe20000400000 */
[----:B------:R-:W-:Y:S01]  /*e600*/  MOV R132, R174 ;  /* 0x000000ae00847202 */ /* 0x000fe20000000f00 */
[----:B--2---:R-:W-:Y:S01]  /*e610*/  FMUL R83, R60, R83 ;  /* 0x000000533c537220 */ /* 0x004fe20000400000 */
[----:B------:R-:W-:Y:S01]  /*e620*/  I2FP.F32.S32 R79, R79 ;  /* 0x0000004f004f7245 */ /* 0x000fe20000201400 */
[C---:B------:R-:W-:Y:S01]  /*e630*/  FFMA R140, R101.reuse, R103, R86 ;  /* 0x00000067658c7223 */ /* 0x040fe20000000056 */
[----:B------:R-:W-:Y:S01]  /*e640*/  I2FP.F32.S32 R77, R77 ;  /* 0x0000004d004d7245 */ /* 0x000fe20000201400 */
[----:B---3--:R-:W-:Y:S02]  /*e650*/  HADD2.F32 R103, -RZ, R48.H0_H0 ;  /* 0x20000030ff677230 */ /* 0x008fe40000004100 */
[----:B------:R-:W-:Y:S01]  /*e660*/  FFMA R87, R100, R87, R200 ;  /* 0x0000005764577223 */ /* 0x000fe200000000c8 */
[C---:B------:R-:W-:Y:S01]  /*e670*/  FFMA R145, R101.reuse, R145, R204 ;  /* 0x0000009165917223 */ /* 0x040fe200000000cc */
[----:B------:R-:W-:Y:S01]  /*e680*/  FFMA R143, R101, R206, R203 ;  /* 0x000000ce658f7223 */ /* 0x000fe200000000cb */
[----:B------:R-:W-:-:S02]  /*e690*/  HADD2.F32 R139, -RZ, R82.H0_H0 ;  /* 0x20000052ff8b7230 */ /* 0x000fc40000004100 */
[C---:B------:R-:W-:Y:S01]  /*e6a0*/  FFMA R48, R202.reuse, R81, R201 ;  /* 0x00000051ca307223 */ /* 0x040fe200000000c9 */
[----:B------:R-:W-:Y:S01]  /*e6b0*/  FFMA R198, R202, R83, R90 ;  /* 0x00000053cac67223 */ /* 0x000fe2000000005a */
[----:B------:R-:W-:Y:S01]  /*e6c0*/  I2FP.F32.S32 R155, R64 ;  /* 0x00000040009b7245 */ /* 0x000fe20000201400 */
[----:B------:R-:W-:Y:S01]  /*e6d0*/  LDS R100, [R24+0x30] ;  /* 0x0000300018647984 */ /* 0x000fe20000000800 */
[----:B------:R-:W-:Y:S01]  /*e6e0*/  FMUL R79, R60, R79 ;  /* 0x0000004f3c4f7220 */ /* 0x000fe20000400000 */
[----:B------:R-:W-:Y:S01]  /*e6f0*/  MOV R131, R166 ;  /* 0x000000a600837202 */ /* 0x000fe20000000f00 */
[----:B------:R-:W-:Y:S01]  /*e700*/  FMUL R64, R72, R77 ;  /* 0x0000004d48407220 */ /* 0x000fe20000400000 */
[----:B------:R-:W-:Y:S01]  /*e710*/  LDS R101, [R24+0x40] ;  /* 0x0000400018657984 */ /* 0x000fe20000000800 */
[----:B------:R-:W-:Y:S02]  /*e720*/  I2FP.F32.S32 R65, R65 ;  /* 0x0000004100417245 */ /* 0x000fe40000201400 */
[----:B------:R-:W-:Y:S01]  /*e730*/  I2FP.F32.S32 R203, R66 ;  /* 0x0000004200cb7245 */ /* 0x000fe20000201400 */
[----:B------:R-:W0:Y:S01]  /*e740*/  LDSM.16.M88.4 R80, [R132] ;  /* 0x000000008450783b */ /* 0x000e220000000200 */
[C---:B------:R-:W-:Y:S01]  /*e750*/  FFMA R195, R103.reuse, R64, R91 ;  /* 0x0000004067c37223 */ /* 0x040fe2000000005b */
[C---:B----4-:R-:W-:Y:S01]  /*e760*/  FMUL R155, R56.reuse, R155 ;  /* 0x0000009b389b7220 */ /* 0x050fe20000400000 */
[----:B------:R-:W-:Y:S01]  /*e770*/  FFMA R199, R103, R79, R196 ;  /* 0x0000004f67c77223 */ /* 0x000fe200000000c4 */
[----:B------:R-:W-:Y:S01]  /*e780*/  FMUL R64, R56, R65 ;  /* 0x0000004138407220 */ /* 0x000fe20000400000 */
[----:B------:R-:W-:Y:S01]  /*e790*/  FMUL R203, R68, R203 ;  /* 0x000000cb44cb7220 */ /* 0x000fe20000400000 */
[----:B------:R1:W2:Y:S01]  /*e7a0*/  LDSM.16.M88.4 R76, [R131] ;  /* 0x00000000834c783b */ /* 0x0002a20000000200 */
[----:B------:R-:W-:Y:S01]  /*e7b0*/  FFMA R197, R213, R197, R214 ;  /* 0x000000c5d5c57223 */ /* 0x000fe200000000d6 */
[C---:B------:R-:W-:Y:S01]  /*e7c0*/  FFMA R136, R134.reuse, R208, R85 ;  /* 0x000000d086887223 */ /* 0x040fe20000000055 */
[C---:B------:R-:W-:Y:S01]  /*e7d0*/  FFMA R135, R134.reuse, R102, R135 ;  /* 0x0000006686877223 */ /* 0x040fe20000000087 */
[----:B------:R-:W-:Y:S01]  /*e7e0*/  FFMA R134, R134, R210, R87 ;  /* 0x000000d286867223 */ /* 0x000fe20000000057 */
[----:B------:R-:W-:Y:S01]  /*e7f0*/  I2FP.F32.S32 R205, R67 ;  /* 0x0000004300cd7245 */ /* 0x000fe20000201400 */
[C---:B-----5:R-:W-:Y:S01]  /*e800*/  IMMA.16832.S8.S8 R84, R92.reuse.ROW, R88.COL, RZ ;  /* 0x000000585c547237 */ /* 0x060fe20000405cff */
[C---:B------:R-:W-:Y:S01]  /*e810*/  FFMA R200, R202.reuse, R155, R99 ;  /* 0x0000009bcac87223 */ /* 0x040fe20000000063 */
[----:B------:R-:W-:Y:S01]  /*e820*/  FFMA R202, R202, R203, R98 ;  /* 0x000000cbcaca7223 */ /* 0x000fe20000000062 */
[C---:B------:R-:W-:Y:S01]  /*e830*/  FFMA R197, R103.reuse, R64, R197 ;  /* 0x0000004067c57223 */ /* 0x040fe200000000c5 */
[----:B------:R-:W-:Y:S01]  /*e840*/  FMUL R201, R68, R205 ;  /* 0x000000cd44c97220 */ /* 0x000fe20000400000 */
[----:B------:R-:W3:Y:S03]  /*e850*/  LDS.128 R64, [R25+0x900] ;  /* 0x0009000019407984 */ /* 0x000ee60000000c00 */
[----:B------:R-:W-:Y:S01]  /*e860*/  IMMA.16832.S8.S8 R92, R92.ROW, R96.COL, RZ ;  /* 0x000000605c5c7237 */ /* 0x000fe20000405cff */
[----:B------:R-:W-:Y:S01]  /*e870*/  FFMA R201, R103, R201, R194 ;  /* 0x000000c967c97223 */ /* 0x000fe200000000c2 */
[----:B------:R-:W-:Y:S04]  /*e880*/  LDS R102, [R24+0x930] ;  /* 0x0009300018667984 */ /* 0x000fe80000000800 */
[----:B------:R-:W-:Y:S02]  /*e890*/  LDS R103, [R24+0x940] ;  /* 0x0009400018677984 */ /* 0x000fe40000000800 */
[C---:B------:R-:W-:Y:S08]  /*e8a0*/  IMMA.16832.S8.S8 R88, R52.reuse.ROW, R88.COL, RZ ;  /* 0x0000005834587237 */ /* 0x040ff00000405cff */
[----:B------:R-:W-:Y:S01]  /*e8b0*/  IMMA.16832.S8.S8 R96, R52.ROW, R96.COL, RZ ;  /* 0x0000006034607237 */ /* 0x000fe20000405cff */
[----:B------:R-:W4:Y:S01]  /*e8c0*/  LDS.128 R52, [R25+0x990] ;  /* 0x0009900019347984 */ /* 0x000f220000000c00 */
[----:B------:R-:W-:-:S02]  /*e8d0*/  I2FP.F32.S32 R85, R85 ;  /* 0x0000005500557245 */ /* 0x000fc40000201400 */
[----:B------:R-:W-:Y:S02]  /*e8e0*/  I2FP.F32.S32 R155, R84 ;  /* 0x00000054009b7245 */ /* 0x000fe40000201400 */
[----:B------:R-:W-:Y:S01]  /*e8f0*/  I2FP.F32.S32 R87, R87 ;  /* 0x0000005700577245 */ /* 0x000fe20000201400 */
[C---:B------:R-:W-:Y:S01]  /*e900*/  FMUL R203, R72.reuse, R85 ;  /* 0x0000005548cb7220 */ /* 0x040fe20000400000 */
[----:B------:R-:W-:Y:S02]  /*e910*/  I2FP.F32.S32 R85, R86 ;  /* 0x0000005600557245 */ /* 0x000fe40000201400 */
[----:B------:R-:W-:Y:S01]  /*e920*/  I2FP.F32.S32 R205, R92 ;  /* 0x0000005c00cd7245 */ /* 0x000fe20000201400 */
[----:B------:R-:W-:Y:S01]  /*e930*/  FMUL R92, R72, R155 ;  /* 0x0000009b485c7220 */ /* 0x000fe20000400000 */
[----:B-1----:R-:W-:Y:S01]  /*e940*/  I2FP.F32.S32 R131, R94 ;  /* 0x0000005e00837245 */ /* 0x002fe20000201400 */
[----:B------:R-:W-:Y:S01]  /*e950*/  FMUL R94, R60, R87 ;  /* 0x000000573c5e7220 */ /* 0x000fe20000400000 */
[----:B------:R-:W-:-:S05]  /*e960*/  I2FP.F32.S32 R155, R95 ;  /* 0x0000005f009b7245 */ /* 0x000fca0000201400 */
[----:B------:R-:W-:Y:S01]  /*e970*/  I2FP.F32.S32 R97, R97 ;  /* 0x0000006100617245 */ /* 0x000fe20000201400 */
[----:B------:R-:W-:Y:S01]  /*e980*/  FMUL R95, R60, R85 ;  /* 0x000000553c5f7220 */ /* 0x000fe20000400000 */
[----:B------:R-:W-:Y:S01]  /*e990*/  I2FP.F32.S32 R93, R93 ;  /* 0x0000005d005d7245 */ /* 0x000fe20000201400 */
[----:B0-----:R-:W-:Y:S01]  /*e9a0*/  IMMA.16832.S8.S8 R84, R80.ROW, R100.COL, RZ ;  /* 0x0000006450547237 */ /* 0x001fe20000405cff */
[----:B------:R-:W-:Y:S01]  /*e9b0*/  I2FP.F32.S32 R207, R96 ;  /* 0x0000006000cf7245 */ /* 0x000fe20000201400 */
[----:B------:R-:W-:Y:S01]  /*e9c0*/  FMUL R132, R56, R97 ;  /* 0x0000006138847220 */ /* 0x000fe20000400000 */
[----:B------:R-:W-:Y:S01]  /*e9d0*/  I2FP.F32.S32 R89, R89 ;  /* 0x0000005900597245 */ /* 0x000fe20000201400 */
[----:B------:R-:W-:Y:S01]  /*e9e0*/  LDS R96, [R24+0x1230] ;  /* 0x0012300018607984 */ /* 0x000fe20000000800 */
[----:B------:R-:W-:-:S03]  /*e9f0*/  FMUL R196, R60, R131 ;  /* 0x000000833cc47220 */ /* 0x000fc60000400000 */
[----:B------:R-:W0:Y:S01]  /*ea00*/  LDS R97, [R24+0x1240] ;  /* 0x0012400018617984 */ /* 0x000e220000000800 */
[----:B------:R-:W-:Y:S01]  /*ea10*/  FMUL R194, R72, R205 ;  /* 0x000000cd48c27220 */ /* 0x000fe20000400000 */
[----:B------:R-:W-:Y:S01]  /*ea20*/  FMUL R131, R60, R155 ;  /* 0x0000009b3c837220 */ /* 0x000fe20000400000 */
[----:B------:R-:W-:Y:S01]  /*ea30*/  FMUL R72, R72, R93 ;  /* 0x0000005d48487220 */ /* 0x000fe20000400000 */
[C---:B------:R-:W-:Y:S01]  /*ea40*/  FMUL R60, R56.reuse, R207 ;  /* 0x000000cf383c7220 */ /* 0x040fe20000400000 */
[----:B------:R-:W-:Y:S01]  /*ea50*/  I2FP.F32.S32 R93, R88 ;  /* 0x00000058005d7245 */ /* 0x000fe20000201400 */
[C---:B------:R-:W-:Y:S01]  /*ea60*/  FMUL R204, R56.reuse, R89 ;  /* 0x0000005938cc7220 */ /* 0x040fe20000400000 */
[----:B------:R-:W-:Y:S02]  /*ea70*/  I2FP.F32.S32 R155, R90 ;  /* 0x0000005a009b7245 */ /* 0x000fe40000201400 */
[----:B------:R-:W-:Y:S02]  /*ea80*/  I2FP.F32.S32 R207, R91 ;  /* 0x0000005b00cf7245 */ /* 0x000fe40000201400 */
[----:B--2---:R-:W-:Y:S01]  /*ea90*/  IMMA.16832.S8.S8 R88, R76.ROW, R100.COL, RZ ;  /* 0x000000644c587237 */ /* 0x004fe20000405cff */
[----:B------:R-:W-:Y:S01]  /*eaa0*/  FMUL R205, R56, R93 ;  /* 0x0000005d38cd7220 */ /* 0x000fe20000400000 */
[----:B------:R-:W-:Y:S01]  /*eab0*/  I2FP.F32.S32 R211, R99 ;  /* 0x0000006300d37245 */ /* 0x000fe20000201400 */
[----:B---3--:R-:W-:-:S02]  /*eac0*/  HADD2.F32 R93, -RZ, R64.H0_H0 ;  /* 0x20000040ff5d7230 */ /* 0x008fc40000004100 */
[C---:B------:R-:W-:Y:S01]  /*ead0*/  FMUL R99, R68.reuse, R155 ;  /* 0x0000009b44637220 */ /* 0x040fe20000400000 */
[----:B----4-:R-:W-:Y:S02]  /*eae0*/  HADD2.F32 R56, -RZ, R52.H0_H0 ;  /* 0x20000034ff387230 */ /* 0x010fe40000004100 */
[----:B------:R-:W-:Y:S01]  /*eaf0*/  FMUL R64, R68, R207 ;  /* 0x000000cf44407220 */ /* 0x000fe20000400000 */
[C---:B------:R-:W-:Y:S01]  /*eb00*/  FFMA R150, R93.reuse, R92, R150 ;  /* 0x0000005c5d967223 */ /* 0x040fe20000000096 */
[C---:B------:R-:W-:Y:S01]  /*eb10*/  FFMA R146, R93.reuse, R95, R146 ;  /* 0x0000005f5d927223 */ /* 0x040fe20000000092 */
[C---:B------:R-:W-:Y:S01]  /*eb20*/  FFMA R52, R93.reuse, R205, R142 ;  /* 0x000000cd5d347223 */ /* 0x040fe2000000008e */
[----:B------:R-:W-:Y:S01]  /*eb30*/  FFMA R144, R93, R99, R144 ;  /* 0x000000635d907223 */ /* 0x000fe20000000090 */
[C---:B------:R-:W-:Y:S01]  /*eb40*/  FFMA R151, R56.reuse, R94, R151 ;  /* 0x0000005e38977223 */ /* 0x040fe20000000097 */
[----:B------:R-:W-:Y:S01]  /*eb50*/  I2FP.F32.S32 R86, R86 ;  /* 0x0000005600567245 */ /* 0x000fe20000201400 */
[----:B------:R-:W-:Y:S01]  /*eb60*/  IMMA.16832.S8.S8 R92, R80.ROW, R102.COL, RZ ;  /* 0x00000066505c7237 */ /* 0x000fe20000405cff */
[----:B------:R-:W-:Y:S01]  /*eb70*/  I2FP.F32.S32 R209, R98 ;  /* 0x0000006200d17245 */ /* 0x000fe20000201400 */
[C---:B------:R-:W-:Y:S01]  /*eb80*/  FFMA R148, R56.reuse, R203, R148 ;  /* 0x000000cb38947223 */ /* 0x040fe20000000094 */
[C---:B------:R-:W-:Y:S01]  /*eb90*/  FFMA R149, R56.reuse, R204, R149 ;  /* 0x000000cc38957223 */ /* 0x040fe20000000095 */
        /* <DEDUP_REMOVED lines=10> */
[----:B------:R-:W-:Y:S01]  /*ec40*/  IMMA.16832.S8.S8 R88, R76.ROW, R102.COL, RZ ;  /* 0x000000664c587237 */ /* 0x000fe20000405cff */
[----:B------:R-:W-:Y:S01]  /*ec50*/  I2FP.F32.S32 R68, R87 ;  /* 0x0000005700447245 */ /* 0x000fe20000201400 */
        /* <DEDUP_REMOVED lines=8> */
[----:B------:R-:W-:Y:S01]  /*ece0*/  MOV R130, R172 ;  /* 0x000000ac00827202 */ /* 0x000fe20000000f00 */
[C---:B------:R-:W-:Y:S01]  /*ecf0*/  FFMA R56, R153.reuse, R98, R200 ;  /* 0x0000006299387223 */ /* 0x040fe200000000c8 */
[----:B------:R-:W-:Y:S01]  /*ed00*/  MOV R129, R164 ;  /* 0x000000a400817202 */ /* 0x000fe20000000f00 */
[C---:B------:R-:W-:Y:S01]  /*ed10*/  FFMA R102, R153.reuse, R49, R202 ;  /* 0x0000003199667223 */ /* 0x040fe200000000ca */
[C---:B------:R-:W-:Y:S01]  /*ed20*/  FFMA R199, R64.reuse, R68, R199 ;  /* 0x0000004440c77223 */ /* 0x040fe200000000c7 */
[C---:B------:R-:W-:Y:S01]  /*ed30*/  FFMA R197, R64.reuse, R100, R197 ;  /* 0x0000006440c57223 */ /* 0x040fe200000000c5 */
[----:B------:R-:W-:Y:S01]  /*ed40*/  I2FP.F32.S32 R68, R92 ;  /* 0x0000005c00447245 */ /* 0x000fe20000201400 */
[----:B------:R-:W-:Y:S01]  /*ed50*/  FFMA R198, R153, R85, R198 ;  /* 0x0000005599c67223 */ /* 0x000fe200000000c6 */
[----:B------:R-:W-:Y:S01]  /*ed60*/  I2FP.F32.S32 R100, R93 ;  /* 0x0000005d00647245 */ /* 0x000fe20000201400 */
[----:B------:R-:W-:Y:S01]  /*ed70*/  FFMA R195, R64, R48, R195 ;  /* 0x0000003040c37223 */ /* 0x000fe200000000c3 */
[----:B------:R-:W-:Y:S01]  /*ed80*/  I2FP.F32.S32 R200, R94 ;  /* 0x0000005e00c87245 */ /* 0x000fe20000201400 */
[-C--:B0-----:R-:W-:Y:S01]  /*ed90*/  IMMA.16832.S8.S8 R80, R80.ROW, R96.reuse.COL, RZ ;  /* 0x0000006050507237 */ /* 0x081fe20000405cff */
[----:B------:R-:W-:Y:S01]  /*eda0*/  I2FP.F32.S32 R202, R95 ;  /* 0x0000005f00ca7245 */ /* 0x000fe20000201400 */
[----:B------:R-:W-:Y:S04]  /*edb0*/  LDS R48, [R24+0x50] ;  /* 0x0000500018307984 */ /* 0x000fe80000000800 */
[----:B------:R-:W0:Y:S02]  /*edc0*/  LDS.128 R92, [R25+0x1200] ;  /* 0x00120000195c7984 */ /* 0x000e240000000c00 */
[----:B------:R-:W-:Y:S01]  /*edd0*/  IMMA.16832.S8.S8 R76, R76.ROW, R96.COL, RZ ;  /* 0x000000604c4c7237 */ /* 0x000fe20000405cff */
[----:B------:R-:W-:Y:S01]  /*ede0*/  HADD2.F32 R65, -RZ, R65.H0_H0 ;  /* 0x20000041ff417230 */ /* 0x000fe20000004100 */
[----:B------:R-:W-:Y:S01]  /*edf0*/  LDS R49, [R24+0x60] ;  /* 0x0000600018317984 */ /* 0x000fe20000000800 */
[----:B------:R-:W-:-:S03]  /*ee00*/  FMUL R68, R73, R68 ;  /* 0x0000004449447220 */ /* 0x000fc60000400000 */
[----:B------:R1:W2:Y:S04]  /*ee10*/  LDSM.16.M88.4 R84, [R130] ;  /* 0x000000008254783b */ /* 0x0002a80000000200 */
[----:B------:R3:W4:Y:S01]  /*ee20*/  LDSM.16.M88.4 R96, [R129] ;  /* 0x000000008160783b */ /* 0x0007220000000200 */
[----:B------:R-:W-:Y:S01]  /*ee30*/  I2FP.F32.S32 R88, R88 ;  /* 0x0000005800587245 */ /* 0x000fe20000201400 */
[----:B------:R-:W-:Y:S01]  /*ee40*/  FFMA R150, R65, R68, R150 ;  /* 0x0000004441967223 */ /* 0x000fe20000000096 */
[----:B------:R-:W-:Y:S02]  /*ee50*/  HADD2.F32 R68, -RZ, R53.H0_H0 ;  /* 0x20000035ff447230 */ /* 0x000fe40000004100 */
[----:B------:R-:W-:Y:S01]  /*ee60*/  FMUL R53, R73, R100 ;  /* 0x0000006449357220 */ /* 0x000fe20000400000 */
[----:B------:R-:W-:-:S03]  /*ee70*/  FMUL R103, R57, R88 ;  /* 0x0000005839677220 */ /* 0x000fc60000400000 */
[----:B------:R-:W-:Y:S01]  /*ee80*/  FFMA R148, R68, R53, R148 ;  /* 0x0000003544947223 */ /* 0x000fe20000000094 */
[----:B------:R-:W-:Y:S01]  /*ee90*/  FFMA R103, R65, R103, R52 ;  /* 0x0000006741677223 */ /* 0x000fe20000000034 */
[----:B------:R-:W-:Y:S01]  /*eea0*/  LDS R53, [R24+0x960] ;  /* 0x0009600018357984 */ /* 0x000fe20000000800 */
[----:B------:R-:W-:-:S03]  /*eeb0*/  FMUL R204, R69, R204 ;  /* 0x000000cc45cc7220 */ /* 0x000fc60000400000 */
[----:B------:R-:W5:Y:S01]  /*eec0*/  LDS R52, [R24+0x950] ;  /* 0x0009500018347984 */ /* 0x000f620000000800 */
[----:B------:R-:W-:Y:S01]  /*eed0*/  FFMA R64, R64, R204, R201 ;  /* 0x000000cc40407223 */ /* 0x000fe200000000c9 */
[----:B-1----:R-:W-:Y:S02]  /*eee0*/  I2FP.F32.S32 R130, R89 ;  /* 0x0000005900827245 */ /* 0x002fe40000201400 */
        /* <DEDUP_REMOVED lines=13> */
[----:B------:R-:W-:Y:S01]  /*efc0*/  FMUL R89, R69, R90 ;  /* 0x0000005a45597220 */ /* 0x000fe20000400000 */
[----:B------:R-:W-:-:S02]  /*efd0*/  I2FP.F32.S32 R88, R83 ;  /* 0x0000005300587245 */ /* 0x000fc40000201400 */
[----:B------:R-:W-:Y:S01]  /*efe0*/  I2FP.F32.S32 R90, R76 ;  /* 0x0000004c005a7245 */ /* 0x000fe20000201400 */
[C---:B------:R-:W-:Y:S01]  /*eff0*/  FMUL R200, R61.reuse, R200 ;  /* 0x000000c83dc87220 */ /* 0x040fe20000400000 */
[C---:B------:R-:W-:Y:S01]  /*f000*/  FMUL R76, R61.reuse, R68 ;  /* 0x000000443d4c7220 */ /* 0x040fe20000400000 */
[----:B------:R-:W-:Y:S01]  /*f010*/  I2FP.F32.S32 R78, R78 ;  /* 0x0000004e004e7245 */ /* 0x000fe20000201400 */
[----:B0-----:R-:W-:Y:S02]  /*f020*/  HADD2.F32 R92, -RZ, R92.H0_H0 ;  /* 0x2000005cff5c7230 */ /* 0x001fe40000004100 */
[----:B------:R-:W-:Y:S01]  /*f030*/  FMUL R68, R61, R88 ;  /* 0x000000583d447220 */ /* 0x000fe20000400000 */
[----:B------:R-:W-:Y:S01]  /*f040*/  FFMA R144, R65, R89, R144 ;  /* 0x0000005941907223 */ /* 0x000fe20000000090 */
[----:B------:R-:W-:Y:S01]  /*f050*/  FMUL R61, R57, R90 ;  /* 0x0000005a393d7220 */ /* 0x000fe20000400000 */
[----:B--2---:R-:W-:Y:S01]  /*f060*/  IMMA.16832.S8.S8 R80, R84.ROW, R48.COL, RZ ;  /* 0x0000003054507237 */ /* 0x004fe20000405cff */
[----:B------:R-:W-:Y:S01]  /*f070*/  FFMA R146, R65, R200, R146 ;  /* 0x000000c841927223 */ /* 0x000fe20000000092 */
[----:B------:R-:W-:Y:S01]  /*f080*/  FMUL R78, R69, R78 ;  /* 0x0000004e454e7220 */ /* 0x000fe20000400000 */
[C---:B---3--:R-:W-:Y:S01]  /*f090*/  FFMA R129, R92.reuse, R194, R145 ;  /* 0x000000c25c817223 */ /* 0x048fe20000000091 */
[C---:B------:R-:W-:Y:S01]  /*f0a0*/  FFMA R60, R92.reuse, R60, R141 ;  /* 0x0000003c5c3c7223 */ /* 0x040fe2000000008d */
[----:B------:R-:W-:-:S03]  /*f0b0*/  FFMA R65, R92, R155, R140 ;  /* 0x0000009b5c417223 */ /* 0x000fc6000000008c */
[----:B----4-:R-:W-:Y:S01]  /*f0c0*/  IMMA.16832.S8.S8 R88, R96.ROW, R48.COL, RZ ;  /* 0x0000003060587237 */ /* 0x010fe20000405cff */
[----:B------:R-:W-:Y:S02]  /*f0d0*/  HADD2.F32 R48, -RZ, R93.H0_H0 ;  /* 0x2000005dff307230 */ /* 0x000fe40000004100 */
[----:B------:R-:W-:Y:S01]  /*f0e0*/  FFMA R93, R92, R196, R143 ;  /* 0x000000c45c5d7223 */ /* 0x000fe2000000008f */
[----:B------:R-:W-:Y:S02]  /*f0f0*/  LDS R49, [R24+0x1260] ;  /* 0x0012600018317984 */ /* 0x000fe40000000800 */
[C---:B------:R-:W-:Y:S01]  /*f100*/  FFMA R129, R48.reuse, R130, R129 ;  /* 0x0000008230817223 */ /* 0x040fe20000000081 */
[C---:B------:R-:W-:Y:S01]  /*f110*/  FFMA R93, R48.reuse, R76, R93 ;  /* 0x0000004c305d7223 */ /* 0x040fe2000000005d */
[C---:B------:R-:W-:Y:S01]  /*f120*/  FFMA R92, R48.reuse, R61, R60 ;  /* 0x0000003d305c7223 */ /* 0x040fe2000000003c */
[----:B------:R-:W-:Y:S01]  /*f130*/  FFMA R65, R48, R78, R65 ;  /* 0x0000004e30417223 */ /* 0x000fe20000000041 */
[----:B------:R-:W-:Y:S01]  /*f140*/  I2FP.F32.S32 R100, R77 ;  /* 0x0000004d00647245 */ /* 0x000fe20000201400 */
[----:B------:R-:W0:Y:S01]  /*f150*/  LDS R48, [R24+0x1250] ;  /* 0x0012500018307984 */ /* 0x000e220000000800 */
[----:B------:R-:W-:-:S02]  /*f160*/  I2FP.F32.S32 R200, R79 ;  /* 0x0000004f00c87245 */ /* 0x000fc40000201400 */
[----:B-----5:R-:W-:Y:S01]  /*f170*/  IMMA.16832.S8.S8 R76, R84.ROW, R52.COL, RZ ;  /* 0x00000034544c7237 */ /* 0x020fe20000405cff */
[----:B------:R-:W-:Y:S01]  /*f180*/  FMUL R100, R57, R100 ;  /* 0x0000006439647220 */ /* 0x000fe20000400000 */
[----:B------:R-:W-:Y:S01]  /*f190*/  I2FP.F32.S32 R57, R80 ;  /* 0x0000005000397245 */ /* 0x000fe20000201400 */
[----:B------:R-:W-:Y:S01]  /*f1a0*/  HADD2.F32 R50, -RZ, R50.H0_H0 ;  /* 0x20000032ff327230 */ /* 0x000fe20000004100 */
[----:B------:R-:W-:Y:S02]  /*f1b0*/  I2FP.F32.S32 R81, R81 ;  /* 0x0000005100517245 */ /* 0x000fe40000201400 */
[----:B------:R-:W-:Y:S02]  /*f1c0*/  MOV R128, R170 ;  /* 0x000000aa00807202 */ /* 0x000fe40000000f00 */
[----:B------:R-:W-:Y:S02]  /*f1d0*/  I2FP.F32.S32 R61, R82 ;  /* 0x00000052003d7245 */ /* 0x000fe40000201400 */
[----:B------:R-:W-:-:S02]  /*f1e0*/  I2FP.F32.S32 R83, R83 ;  /* 0x0000005300537245 */ /* 0x000fc40000201400 */
        /* <DEDUP_REMOVED lines=8> */
[----:B------:R-:W-:Y:S01]  /*f270*/  FMUL R81, R74, R81 ;  /* 0x000000514a517220 */ /* 0x000fe20000400000 */
        /* <DEDUP_REMOVED lines=21> */
[-C--:B0-----:R-:W-:Y:S01]  /*f3d0*/  IMMA.16832.S8.S8 R84, R84.ROW, R48.reuse.COL, RZ ;  /* 0x0000003054547237 */ /* 0x081fe20000405cff */
[----:B------:R-:W-:Y:S01]  /*f3e0*/  I2FP.F32.S32 R203, R88 ;  /* 0x0000005800cb7245 */ /* 0x000fe20000201400 */
[----:B------:R-:W-:Y:S01]  /*f3f0*/  HADD2.F32 R57, -RZ, R66.H0_H0 ;  /* 0x20000042ff397230 */ /* 0x000fe20000004100 */
[----:B------:R-:W-:Y:S01]  /*f400*/  I2FP.F32.S32 R89, R89 ;  /* 0x0000005900597245 */ /* 0x000fe20000201400 */
[----:B------:R-:W-:Y:S01]  /*f410*/  HADD2.F32 R54, -RZ, R54.H0_H0 ;  /* 0x20000036ff367230 */ /* 0x000fe20000004100 */
[----:B------:R-:W-:Y:S01]  /*f420*/  I2FP.F32.S32 R91, R91 ;  /* 0x0000005b005b7245 */ /* 0x000fe20000201400 */
[----:B------:R-:W-:Y:S01]  /*f430*/  FMUL R50, R58, R203 ;  /* 0x000000cb3a327220 */ /* 0x000fe20000400000 */
[----:B------:R-:W-:Y:S01]  /*f440*/  I2FP.F32.S32 R205, R90 ;  /* 0x0000005a00cd7245 */ /* 0x000fe20000201400 */
[----:B------:R-:W-:Y:S01]  /*f450*/  IMMA.16832.S8.S8 R96, R96.ROW, R48.COL, RZ ;  /* 0x0000003060607237 */ /* 0x000fe20000405cff */
[----:B------:R-:W-:Y:S01]  /*f460*/  LDS R56, [R24+0x970] ;  /* 0x0009700018387984 */ /* 0x000fe20000000800 */
[----:B------:R-:W-:Y:S01]  /*f470*/  FFMA R103, R57, R50, R103 ;  /* 0x0000003239677223 */ /* 0x000fe20000000067 */
[----:B------:R-:W-:Y:S01]  /*f480*/  FMUL R50, R62, R201 ;  /* 0x000000c93e327220 */ /* 0x000fe20000400000 */
[----:B------:R-:W-:Y:S01]  /*f490*/  FMUL R153, R74, R153 ;  /* 0x000000994a997220 */ /* 0x000fe20000400000 */
[----:B------:R-:W-:Y:S01]  /*f4a0*/  FMUL R48, R58, R89 ;  /* 0x000000593a307220 */ /* 0x000fe20000400000 */
[----:B------:R-:W-:Y:S01]  /*f4b0*/  LDS R60, [R24+0x1270] ;  /* 0x00127000183c7984 */ /* 0x000fe20000000800 */
[----:B------:R-:W-:Y:S01]  /*f4c0*/  FFMA R151, R54, R50, R151 ;  /* 0x0000003236977223 */ /* 0x000fe20000000097 */
[----:B------:R-:W-:Y:S01]  /*f4d0*/  FMUL R50, R70, R91 ;  /* 0x0000005b46327220 */ /* 0x000fe20000400000 */
[----:B------:R-:W-:-:S02]  /*f4e0*/  FMUL R61, R74, R61 ;  /* 0x0000003d4a3d7220 */ /* 0x000fc40000400000 */
[----:B------:R-:W-:Y:S02]  /*f4f0*/  I2FP.F32.S32 R49, R84 ;  /* 0x0000005400317245 */ /* 0x000fe40000201400 */
[----:B------:R-:W-:Y:S01]  /*f500*/  I2FP.F32.S32 R85, R85 ;  /* 0x0000005500557245 */ /* 0x000fe20000201400 */
[----:B------:R-:W-:Y:S01]  /*f510*/  FMUL R155, R62, R155 ;  /* 0x0000009b3e9b7220 */ /* 0x000fe20000400000 */
[----:B------:R-:W-:Y:S01]  /*f520*/  FMUL R205, R70, R205 ;  /* 0x000000cd46cd7220 */ /* 0x000fe20000400000 */
[C---:B------:R-:W-:Y:S01]  /*f530*/  FFMA R148, R54.reuse, R153, R148 ;  /* 0x0000009936947223 */ /* 0x040fe20000000094 */
[C---:B------:R-:W-:Y:S01]  /*f540*/  FFMA R149, R54.reuse, R48, R149 ;  /* 0x0000003036957223 */ /* 0x040fe20000000095 */
[----:B------:R-:W-:Y:S01]  /*f550*/  FFMA R147, R54, R50, R147 ;  /* 0x0000003236937223 */ /* 0x000fe20000000093 */
[C---:B------:R-:W-:Y:S01]  /*f560*/  FFMA R150, R57.reuse, R61, R150 ;  /* 0x0000003d39967223 */ /* 0x040fe20000000096 */
[C---:B------:R-:W-:Y:S01]  /*f570*/  FMUL R54, R74.reuse, R49 ;  /* 0x000000314a367220 */ /* 0x040fe20000400000 */
[----:B------:R-:W-:Y:S01]  /*f580*/  I2FP.F32.S32 R61, R86 ;  /* 0x00000056003d7245 */ /* 0x000fe20000201400 */
[----:B------:R-:W-:Y:S01]  /*f590*/  FMUL R74, R74, R85 ;  /* 0x000000554a4a7220 */ /* 0x000fe20000400000 */
[----:B------:R-:W-:Y:S01]  /*f5a0*/  I2FP.F32.S32 R89, R87 ;  /* 0x0000005700597245 */ /* 0x000fe20000201400 */
[C---:B------:R-:W-:Y:S01]  /*f5b0*/  FFMA R146, R57.reuse, R155, R146 ;  /* 0x0000009b39927223 */ /* 0x040fe20000000092 */
[----:B------:R-:W-:Y:S01]  /*f5c0*/  FFMA R144, R57, R205, R144 ;  /* 0x000000cd39907223 */ /* 0x000fe20000000090 */
[----:B------:R-:W-:Y:S01]  /*f5d0*/  HADD2.F32 R66, -RZ, R51.H0_H0 ;  /* 0x20000033ff427230 */ /* 0x000fe20000004100 */
[----:B-1----:R-:W-:Y:S01]  /*f5e0*/  IMMA.16832.S8.S8 R84, R80.ROW, R52.COL, RZ ;  /* 0x0000003450547237 */ /* 0x002fe20000405cff */
[----:B------:R-:W0:Y:S01]  /*f5f0*/  LDS R57, [R24+0x980] ;  /* 0x0009800018397984 */ /* 0x000e220000000800 */
[----:B------:R-:W-:-:S06]  /*f600*/  FMUL R88, R62, R61 ;  /* 0x0000003d3e587220 */ /* 0x000fcc0000400000 */
[----:B--2---:R-:W-:Y:S01]  /*f610*/  IMMA.16832.S8.S8 R48, R76.ROW, R52.COL, RZ ;  /* 0x000000344c307237 */ /* 0x004fe20000405cff */
[----:B------:R-:W-:Y:S01]  /*f620*/  FMUL R62, R62, R89 ;  /* 0x000000593e3e7220 */ /* 0x000fe20000400000 */
[----:B------:R-:W-:Y:S01]  /*f630*/  I2FP.F32.S32 R89, R96 ;  /* 0x0000006000597245 */ /* 0x000fe20000201400 */
[----:B------:R-:W1:Y:S01]  /*f640*/  LDS R61, [R24+0x1280] ;  /* 0x00128000183d7984 */ /* 0x000e620000000800 */
[----:B------:R-:W-:Y:S01]  /*f650*/  I2FP.F32.S32 R91, R98 ;  /* 0x00000062005b7245 */ /* 0x000fe20000201400 */
[----:B------:R-:W-:Y:S02]  /*f660*/  HADD2.F32 R94, -RZ, R94.H0_H0 ;  /* 0x2000005eff5e7230 */ /* 0x000fe40000004100 */
[----:B------:R-:W-:Y:S02]  /*f670*/  FMUL R53, R58, R89 ;  /* 0x000000593a357220 */ /* 0x000fe40000400000 */
[----:B------:R-:W-:Y:S01]  /*f680*/  FMUL R52, R70, R91 ;  /* 0x0000005b46347220 */ /* 0x000fe20000400000 */
[C---:B------:R-:W-:Y:S01]  /*f690*/  FFMA R93, R94.reuse, R88, R93 ;  /* 0x000000585e5d7223 */ /* 0x040fe2000000005d */
[C---:B------:R-:W-:Y:S01]  /*f6a0*/  FFMA R129, R94.reuse, R54, R129 ;  /* 0x000000365e817223 */ /* 0x040fe20000000081 */
[C---:B------:R-:W-:Y:S01]  /*f6b0*/  FFMA R92, R94.reuse, R53, R92 ;  /* 0x000000355e5c7223 */ /* 0x040fe2000000005c */
[----:B------:R-:W-:Y:S01]  /*f6c0*/  FFMA R88, R94, R52, R65 ;  /* 0x000000345e587223 */ /* 0x000fe20000000041 */
[----:B------:R-:W-:-:S02]  /*f6d0*/  I2FP.F32.S32 R94, R85 ;  /* 0x00000055005e7245 */ /* 0x000fc40000201400 */
[----:B------:R-:W-:-:S03]  /*f6e0*/  I2FP.F32.S32 R96, R87 ;  /* 0x0000005700607245 */ /* 0x000fc60000201400 */
[----:B------:R-:W-:Y:S02]  /*f6f0*/  I2FP.F32.S32 R128, R49 ;  /* 0x0000003100807245 */ /* 0x000fe40000201400 */
[----:B------:R-:W-:Y:S01]  /*f700*/  I2FP.F32.S32 R142, R51 ;  /* 0x00000033008e7245 */ /* 0x000fe20000201400 */
[----:B------:R-:W-:Y:S01]  /*f710*/  FMUL R210, R75, R94 ;  /* 0x0000005e4bd27220 */ /* 0x000fe20000400000 */
[----:B------:R-:W-:Y:S01]  /*f720*/  FMUL R96, R63, R96 ;  /* 0x000000603f607220 */ /* 0x000fe20000400000 */
[----:B------:R-:W-:Y:S02]  /*f730*/  FMUL R128, R59, R128 ;  /* 0x000000803b807220 */ /* 0x000fe40000400000 */
[----:B------:R-:W-:Y:S01]  /*f740*/  FMUL R155, R71, R142 ;  /* 0x0000008e479b7220 */ /* 0x000fe20000400000 */
[C---:B------:R-:W-:Y:S01]  /*f750*/  FFMA R210, R66.reuse, R210, R195 ;  /* 0x000000d242d27223 */ /* 0x040fe200000000c3 */
[----:B------:R-:W-:Y:S02]  /*f760*/  HADD2.F32 R89, -RZ, R67.H0_H0 ;  /* 0x20000043ff597230 */ /* 0x000fe40000004100 */
[C---:B------:R-:W-:Y:S01]  /*f770*/  FFMA R209, R66.reuse, R96, R199 ;  /* 0x0000006042d17223 */ /* 0x040fe200000000c7 */
[C---:B------:R-:W-:Y:S01]  /*f780*/  FFMA R195, R66.reuse, R128, R197 ;  /* 0x0000008042c37223 */ /* 0x040fe200000000c5 */
[----:B------:R-:W-:-:S02]  /*f790*/  FFMA R155, R66, R155, R64 ;  /* 0x0000009b429b7223 */ /* 0x000fc40000000040 */
[----:B------:R-:W2:Y:S01]  /*f7a0*/  LDS.128 R64, [R25+0x1290] ;  /* 0x0012900019407984 */ /* 0x000ea20000000c00 */
[----:B------:R-:W-:Y:S02]  /*f7b0*/  I2FP.F32.S32 R98, R48 ;  /* 0x0000003000627245 */ /* 0x000fe40000201400 */
[----:B------:R-:W-:Y:S02]  /*f7c0*/  I2FP.F32.S32 R130, R50 ;  /* 0x0000003200827245 */ /* 0x000fe40000201400 */
[----:B0-----:R-:W-:Y:S01]  /*f7d0*/  IMMA.16832.S8.S8 R48, R76.ROW, R56.COL, RZ ;  /* 0x000000384c307237 */ /* 0x001fe20000405cff */
[----:B------:R-:W-:-:S07]  /*f7e0*/  HADD2.F32 R90, -RZ, R55.H0_H0 ;  /* 0x20000037ff5a7230 */ /* 0x000fce0000004100 */
[C---:B------:R-:W-:Y:S08]  /*f7f0*/  IMMA.16832.S8.S8 R52, R80.reuse.ROW, R56.COL, RZ ;  /* 0x0000003850347237 */ /* 0x040ff00000405cff */
[----:B-1----:R-:W-:Y:S03]  /*f800*/  IMMA.16832.S8.S8 R80, R80.ROW, R60.COL, RZ ;  /* 0x0000003c50507237 */ /* 0x002fe60000405cff */
[----:B------:R-:W-:-:S05]  /*f810*/  I2FP.F32.S32 R48, R48 ;  /* 0x0000003000307245 */ /* 0x000fca0000201400 */
[----:B------:R-:W-:Y:S01]  /*f820*/  IMMA.16832.S8.S8 R76, R76.ROW, R60.COL, RZ ;  /* 0x0000003c4c4c7237 */ /* 0x000fe20000405cff */
[----:B------:R-:W-:Y:S01]  /*f830*/  I2FP.F32.S32 R84, R84 ;  /* 0x0000005400547245 */ /* 0x000fe20000201400 */
[----:B------:R-:W-:Y:S01]  /*f840*/  FMUL R48, R59, R48 ;  /* 0x000000303b307220 */ /* 0x000fe20000400000 */
[----:B------:R-:W-:Y:S01]  /*f850*/  VIADD R152, R152, 0x8 ;  /* 0x0000000898987836 */ /* 0x000fe20000000000 */
[----:B------:R-:W-:Y:S02]  /*f860*/  I2FP.F32.S32 R86, R86 ;  /* 0x0000005600567245 */ /* 0x000fe40000201400 */
[----:B------:R-:W-:Y:S01]  /*f870*/  I2FP.F32.S32 R52, R52 ;  /* 0x0000003400347245 */ /* 0x000fe20000201400 */
[----:B------:R-:W-:Y:S01]  /*f880*/  FFMA R199, R89, R48, R103 ;  /* 0x0000003059c77223 */ /* 0x000fe20000000067 */
[----:B------:R-:W-:Y:S01]  /*f890*/  I2FP.F32.S32 R56, R53 ;  /* 0x0000003500387245 */ /* 0x000fe20000201400 */
[----:B------:R-:W-:Y:S02]  /*f8a0*/  FMUL R84, R75, R84 ;  /* 0x000000544b547220 */ /* 0x000fe40000400000 */
[----:B------:R-:W-:Y:S01]  /*f8b0*/  I2FP.F32.S32 R80, R80 ;  /* 0x0000005000507245 */ /* 0x000fe20000201400 */
[----:B--2---:R-:W-:Y:S01]  /*f8c0*/  HADD2.F32 R64, -RZ, R64.H0_H0 ;  /* 0x20000040ff407230 */ /* 0x004fe20000004100 */
[----:B------:R-:W-:Y:S01]  /*f8d0*/  I2FP.F32.S32 R48, R81 ;  /* 0x0000005100307245 */ /* 0x000fe20000201400 */
[----:B------:R-:W-:Y:S01]  /*f8e0*/  FMUL R86, R63, R86 ;  /* 0x000000563f567220 */ /* 0x000fe20000400000 */
[----:B------:R-:W-:Y:S01]  /*f8f0*/  I2FP.F32.S32 R50, R50 ;  /* 0x0000003200327245 */ /* 0x000fe20000201400 */
[C---:B------:R-:W-:Y:S01]  /*f900*/  FMUL R52, R75.reuse, R52 ;  /* 0x000000344b347220 */ /* 0x040fe20000400000 */
[----:B------:R-:W-:Y:S01]  /*f910*/  ISETP.GE.AND P4, PT, R152, R3, PT ;  /* 0x000000039800720c */ /* 0x000fe20003f86270 */
[----:B------:R-:W-:Y:S01]  /*f920*/  FFMA R102, R138, R84, R143 ;  /* 0x000000548a667223 */ /* 0x000fe2000000008f */
[----:B------:R-:W-:Y:S01]  /*f930*/  I2FP.F32.S32 R97, R97 ;  /* 0x0000006100617245 */ /* 0x000fe20000201400 */
[C---:B------:R-:W-:Y:S01]  /*f940*/  FMUL R201, R75.reuse, R56 ;  /* 0x000000384bc97220 */ /* 0x040fe20000400000 */
[----:B------:R-:W-:Y:S01]  /*f950*/  I2FP.F32.S32 R99, R99 ;  /* 0x0000006300637245 */ /* 0x000fe20000201400 */
[----:B------:R-:W-:Y:S01]  /*f960*/  FMUL R80, R75, R80 ;  /* 0x000000504b507220 */ /* 0x000fe20000400000 */
[----:B------:R-:W-:-:S02]  /*f970*/  HADD2.F32 R65, -RZ, R65.H0_H0 ;  /* 0x20000041ff417230 */ /* 0x000fc40000004100 */
        /* <DEDUP_REMOVED lines=10> */
[----:B------:R-:W-:Y:S01]  /*fa20*/  FFMA R208, R138, R86, R141 ;  /* 0x000000568ad07223 */ /* 0x000fe2000000008d */
[----:B------:R-:W-:Y:S01]  /*fa30*/  I2FP.F32.S32 R48, R83 ;  /* 0x0000005300307245 */ /* 0x000fe20000201400 */
        /* <DEDUP_REMOVED lines=15> */
[C---:B------:R-:W-:Y:S01]  /*fb30*/  FMUL R84, R63.reuse, R84 ;  /* 0x000000543f547220 */ /* 0x040fe20000400000 */
[----:B------:R-:W-:Y:S01]  /*fb40*/  FMUL R82, R63, R82 ;  /* 0x000000523f527220 */ /* 0x000fe20000400000 */
[----:B------:R-:W-:Y:S01]  /*fb50*/  FFMA R198, R89, R49, R144 ;  /* 0x0000003159c67223 */ /* 0x000fe20000000090 */
[----:B------:R-:W-:Y:S01]  /*fb60*/  FMUL R63, R63, R48 ;  /* 0x000000303f3f7220 */ /* 0x000fe20000400000 */
[----:B------:R-:W-:-:S02]  /*fb70*/  HADD2.F32 R150, -RZ, R95.H0_H0 ;  /* 0x2000005fff967230 */ /* 0x000fc40000004100 */
[----:B------:R-:W-:Y:S01]  /*fb80*/  FMUL R98, R59, R98 ;  /* 0x000000623b627220 */ /* 0x000fe20000400000 */
[----:B------:R-:W-:Y:S01]  /*fb90*/  FMUL R130, R71, R130 ;  /* 0x0000008247827220 */ /* 0x000fe20000400000 */
[C---:B------:R-:W-:Y:S01]  /*fba0*/  FMUL R60, R59.reuse, R60 ;  /* 0x0000003c3b3c7220 */ /* 0x040fe20000400000 */
[----:B------:R-:W-:Y:S01]  /*fbb0*/  FMUL R49, R59, R76 ;  /* 0x0000004c3b317220 */ /* 0x000fe20000400000 */
[----:B------:R-:W-:Y:S02]  /*fbc0*/  HADD2.F32 R48, -RZ, R67.H0_H0 ;  /* 0x20000043ff307230 */ /* 0x000fe40000004100 */
        /* <DEDUP_REMOVED lines=26> */
.L_x_3041:
[----:B------:R-:W-:Y:S01]  /*fd70*/  BSSY.RECONVERGENT B0, `(.L_x_3043) ;  /* 0x0000011000007945 */ /* 0x000fe20003800200 */
[----:B------:R-:W-:-:S03]  /*fd80*/  IMAD R133, R133, 0x1800, RZ ;  /* 0x0000180085857824 */ /* 0x000fc600078e02ff */
[----:B------:R-:W-:Y:S05]  /*fd90*/  @P0 BRA `(.L_x_3044) ;  /* 0x0000000000380947 */ /* 0x000fea0003800000 */
[----:B0-----:R-:W0:Y:S01]  /*fda0*/  LDS.64 R2, [R6] ;  /* 0x0000000006027984 */ /* 0x001e220000000a00 */
        /* <DEDUP_REMOVED lines=13> */
.L_x_3044:
[----:B------:R-:W-:Y:S05]  /*fe80*/  BSYNC.RECONVERGENT B0 ;  /* 0x0000000000007941 */ /* 0x000fea0003800200 */
.L_x_3043:
        /* <DEDUP_REMOVED lines=18> */
.L_x_3046:
[----:B------:R-:W-:Y:S05]  /*ffb0*/  BSYNC.RECONVERGENT B0 ;  /* 0x0000000000007941 */ /* 0x000fea0003800200 */
.L_x_3045:
[----:B------:R-:W-:Y:S01]  /*ffc0*/  BSSY.RECONVERGENT B0, `(.L_x_3047) ;  /* 0x0000011000007945 */ /* 0x000fe20003800200 */
[----:B------:R-:W-:-:S03]  /*ffd0*/  VIADD R0, R4, 0x10 ;  /* 0x0000001004007836 */ /* 0x000fc60000000000 */
[----:B------:R-:W-:Y:S05]  /*ffe0*/  @P2 BRA `(.L_x_3048) ;  /* 0x0000000000382947 */ /* 0x000fea0003800000 */
[----:B012---:R-:W0:Y:S01]  /*fff0*/  LDS.64 R2, [R6] ;  /* 0x0000000006027984 */ /* 0x007e220000000a00 */
        /* <DEDUP_REMOVED lines=13> */
.L_x_3048:
[----:B------:R-:W-:Y:S05]  /*100d0*/  BSYNC.RECONVERGENT B0 ;  /* 0x0000000000007941 */ /* 0x000fea0003800200 */
.L_x_3047:
        /* <DEDUP_REMOVED lines=18> */
.L_x_3050:
[----:B------:R-:W-:Y:S05]  /*10200*/  BSYNC.RECONVERGENT B0 ;  /* 0x0000000000007941 */ /* 0x000fea0003800200 */
.L_x_3049:
        /* <DEDUP_REMOVED lines=16> */
.L_x_3052:
[----:B------:R-:W-:Y:S05]  /*10310*/  BSYNC.RECONVERGENT B0 ;  /* 0x0000000000007941 */ /* 0x000fea0003800200 */
.L_x_3051:
        /* <DEDUP_REMOVED lines=18> */
.L_x_3054:
[----:B------:R-:W-:Y:S05]  /*10440*/  BSYNC.RECONVERGENT B0 ;  /* 0x0000000000007941 */ /* 0x000fea0003800200 */
.L_x_3053:
        /* <DEDUP_REMOVED lines=16> */
.L_x_3056:
[----:B------:R-:W-:Y:S05]  /*10550*/  BSYNC.RECONVERGENT B0 ;  /* 0x0000000000007941 */ /* 0x000fea0003800200 */
.L_x_3055:
        /* <DEDUP_REMOVED lines=18> */
.L_x_3058:
[----:B------:R-:W-:Y:S05]  /*10680*/  BSYNC.RECONVERGENT B0 ;  /* 0x0000000000007941 */ /* 0x000fea0003800200 */
.L_x_3057:
        /* <DEDUP_REMOVED lines=16> */
.L_x_3060:
[----:B------:R-:W-:Y:S05]  /*10790*/  BSYNC.RECONVERGENT B0 ;  /* 0x0000000000007941 */ /* 0x000fea0003800200 */
.L_x_3059:
        /* <DEDUP_REMOVED lines=13> */
[----:B------:R-:W-:Y:S02]  /*10870*/  LEA R4, P1, R7, UR4, 0x2 ;  /* 0x0000000407047c11 */ /* 0x000fe4000f8210ff */
[----:B------:R-:W-:Y:S02]  /*10880*/  LEA.HI.X R3, R9, UR5, R10, 0x2, P0 ;  /* 0x0000000509037c11 */ /* 0x000fe400080f140a */
[----:B------:R-:W-:-:S03]  /*10890*/  LEA.HI.X R5, R7, UR5, R8, 0x2, P1 ;  /* 0x0000000507057c11 */ /* 0x000fc600088f1408 */
[----:B------:R0:W-:Y:S04]  /*108a0*/  STG.E desc[UR6][R2.64+0x20], R196 ;  /* 0x000020c402007986 */ /* 0x0001e8000c101906 */
[----:B------:R0:W-:Y:S02]  /*108b0*/  STG.E desc[UR6][R4.64+0x20], R138 ;  /* 0x0000208a04007986 */ /* 0x0001e4000c101906 */
.L_x_3062:
[----:B------:R-:W-:Y:S05]  /*108c0*/  BSYNC.RECONVERGENT B0 ;  /* 0x0000000000007941 */ /* 0x000fea0003800200 */
.L_x_3061:
        /* <DEDUP_REMOVED lines=16> */
.L_x_3064:
[----:B------:R-:W-:Y:S05]  /*109d0*/  BSYNC.RECONVERGENT B0 ;  /* 0x0000000000007941 */ /* 0x000fea0003800200 */
.L_x_3063:
[----:B------:R-:W-:Y:S05]  /*109e0*/  @P3 EXIT ;  /* 0x000000000000394d */ /* 0x000fea0003800000 */
[----:B------:R-:W0:Y:S01]  /*109f0*/  LDS.64 R6, [R6+0x80] ;  /* 0x0000800006067984 */ /* 0x000e220000000a00 */
[----:B------:R-:W5:Y:S01]  /*10a00*/  LDCU.64 UR4, c[0x0][0x3a8] ;  /* 0x00007500ff0477ac */ /* 0x000f620008000a00 */
[----:B01234-:R-:W-:Y:S02]  /*10a10*/  IMAD.SHL.U32 R2, R6, 0x80, RZ ;  /* 0x0000008006027824 */ /* 0x01ffe400078e00ff */
        /* <DEDUP_REMOVED lines=14> */
        .weak           $__internal_68_$__cuda_sm20_div_s64
        .type           $__internal_68_$__cuda_sm20_div_s64,@function
        .size           $__internal_68_$__cuda_sm20_div_s64,($__internal_69_$__cuda_sm20_rem_s64 - $__internal_68_$__cuda_sm20_div_s64)
$__internal_68_$__cuda_sm20_div_s64:
        /* <DEDUP_REMOVED lines=83> */
[----:B------:R-:W-:Y:S06]  /*11030*/  RET.REL.NODEC R4 `(mul_mat_q40_48_8_true) ;  /* 0xfffffeec04f07950 */ /* 0x000fec0003c3ffff */
        .weak           $__internal_69_$__cuda_sm20_rem_s64
        .type           $__internal_69_$__cuda_sm20_rem_s64,@function
        .size           $__internal_69_$__cuda_sm20_rem_s64,(.L_x_3755 - $__internal_69_$__cuda_sm20_rem_s64)
$__internal_69_$__cuda_sm20_rem_s64:
        /* <DEDUP_REMOVED lines=77> */
[----:B------:R-:W-:Y:S06]  /*11510*/  RET.REL.NODEC R6 `(mul_mat_q40_48_8_true) ;  /* 0xfffffee806b87950 */ /* 0x000fec0003c3ffff */
.L_x_3065:
        /* <DEDUP_REMOVED lines=14> */
.L_x_3755:


//--------------------- .text.mul_mat_q40_stream_k_fixup_40_8_true --------------------------
	.section	.text.mul_mat_q40_stream_k_fixup_40_8_true,"ax",@progbits
	.align	128
        .global         mul_mat_q40_stream_k_fixup_40_8_true
        .type           mul_mat_q40_stream_k_fixup_40_8_true,@function
        .size           mul_mat_q40_stream_k_fixup_40_8_true,(.L_x_3757 - mul_mat_q40_stream_k_fixup_40_8_true)
        .other          mul_mat_q40_stream_k_fixup_40_8_true,@"STO_CUDA_ENTRY STV_DEFAULT"
mul_mat_q40_stream_k_fixup_40_8_true:
.text.mul_mat_q40_stream_k_fixup_40_8_true:
        /* <DEDUP_REMOVED lines=56> */
[----:B------:R-:W-:Y:S02]  /*0380*/  @P1 IADD3 R2, PT, PT, R2, 0x1, RZ ;  /* 0x0000000102021810 */ /* 0x000fe40007ffe0ff */
[----:B------:R-:W-:Y:S01]  /*0390*/  @!P2 LOP3.LUT R2, RZ, R42, RZ, 0x33, !PT ;  /* 0x0000002aff02a212 */ /* 0x000fe200078e33ff */
[----:B------:R-:W-:Y:S06]  /*03a0*/  BRA `(.L_x_3067) ;  /* 0x0000000000207947 */ /* 0x000fec0003800000 */
.L_x_3066:
[----:B------:R-:W-:Y:S01]  /*03b0*/  IMAD.U32 R41, RZ, RZ, UR9 ;  /* 0x00000009ff297e24 */ /* 0x000fe2000f8e00ff */
[----:B------:R-:W-:Y:S01]  /*03c0*/  MOV R0, 0x410 ;  /* 0x0000041000007802 */ /* 0x000fe20000000f00 */
[----:B------:R-:W-:Y:S02]  /*03d0*/  IMAD.U32 R40, RZ, RZ, UR8 ;  /* 0x00000008ff287e24 */ /* 0x000fe4000f8e00ff */
[----:B------:R-:W-:Y:S02]  /*03e0*/  IMAD.U32 R46, RZ, RZ, UR6 ;  /* 0x00000006ff2e7e24 */ /* 0x000fe4000f8e00ff */
[----:B------:R-:W-:-:S07]  /*03f0*/  IMAD.MOV.U32 R41, RZ, RZ, RZ ;  /* 0x000000ffff297224 */ /* 0x000fce00078e00ff */
[----:B------:R-:W-:Y:S05]  /*0400*/  CALL.REL.NOINC `($__internal_70_$__cuda_sm20_div_s64) ;  /* 0x00000040007c7944 */ /* 0x000fea0003c00000 */
[----:B------:R-:W-:Y:S01]  /*0410*/  MOV R2, R31 ;  /* 0x0000001f00027202 */ /* 0x000fe20000000f00 */
[----:B------:R-:W-:-:S07]  /*0420*/  IMAD.MOV.U32 R3, RZ, RZ, R43 ;  /* 0x000000ffff037224 */ /* 0x000fce00078e002b */
.L_x_3067:
        /* <DEDUP_REMOVED lines=37> */
[----:B------:R-:W-:Y:S01]  /*0680*/  @!P2 LOP3.LUT R4, RZ, R42, RZ, 0x33, !PT ;  /* 0x0000002aff04a212 */ /* 0x000fe200078e33ff */
[----:B------:R-:W-:Y:S06]  /*0690*/  BRA `(.L_x_3069) ;  /* 0x0000000000207947 */ /* 0x000fec0003800000 */
.L_x_3068:
[----:B------:R-:W-:Y:S01]  /*06a0*/  IMAD.U32 R41, RZ, RZ, UR9 ;  /* 0x00000009ff297e24 */ /* 0x000fe2000f8e00ff */
[----:B------:R-:W-:Y:S01]  /*06b0*/  MOV R46, UR6 ;  /* 0x00000006002e7c02 */ /* 0x000fe20008000f00 */
[----:B------:R-:W-:Y:S01]  /*06c0*/  IMAD.U32 R40, RZ, RZ, UR8 ;  /* 0x00000008ff287e24 */ /* 0x000fe2000f8e00ff */
[----:B------:R-:W-:Y:S01]  /*06d0*/  MOV R0, 0x700 ;  /* 0x0000070000007802 */ /* 0x000fe20000000f00 */
[----:B------:R-:W-:-:S07]  /*06e0*/  IMAD.MOV.U32 R41, RZ, RZ, RZ ;  /* 0x000000ffff297224 */ /* 0x000fce00078e00ff */
[----:B------:R-:W-:Y:S05]  /*06f0*/  CALL.REL.NOINC `($__internal_70_$__cuda_sm20_div_s64) ;  /* 0x0000003c00c07944 */ /* 0x000fea0003c00000 */
[----:B------:R-:W-:Y:S02]  /*0700*/  IMAD.MOV.U32 R4, RZ, RZ, R31 ;  /* 0x000000ffff047224 */ /* 0x000fe400078e001f */
[----:B------:R-:W-:-:S07]  /*0710*/  IMAD.MOV.U32 R5, RZ, RZ, R43 ;  /* 0x000000ffff057224 */ /* 0x000fce00078e002b */
.L_x_3069:
        /* <DEDUP_REMOVED lines=21> */
.L_x_3070:
[----:B------:R-:W-:Y:S01]  /*0870*/  IMAD.MOV.U32 R40, RZ, RZ, R2 ;  /* 0x000000ffff287224 */ /* 0x000fe200078e0002 */
[----:B------:R-:W-:Y:S01]  /*0880*/  MOV R31, UR4 ;  /* 0x00000004001f7c02 */ /* 0x000fe20008000f00 */
[----:B------:R-:W-:Y:S01]  /*0890*/  IMAD.MOV.U32 R46, RZ, RZ, R3 ;  /* 0x000000ffff2e7224 */ /* 0x000fe200078e0003 */
[----:B------:R-:W-:Y:S01]  /*08a0*/  MOV R0, 0x8d0 ;  /* 0x000008d000007802 */ /* 0x000fe20000000f00 */
[----:B------:R-:W-:-:S07]  /*08b0*/  IMAD.U32 R30, RZ, RZ, UR14 ;  /* 0x0000000eff1e7e24 */ /* 0x000fce000f8e00ff */
[----:B------:R-:W-:Y:S05]  /*08c0*/  CALL.REL.NOINC `($__internal_71_$__cuda_sm20_rem_s64) ;  /* 0x00000040009c7944 */ /* 0x000fea0003c00000 */
[----:B------:R-:W-:-:S07]  /*08d0*/  IMAD.MOV.U32 R7, RZ, RZ, R41 ;  /* 0x000000ffff077224 */ /* 0x000fce00078e0029 */
.L_x_3071:
        /* <DEDUP_REMOVED lines=28> */
.L_x_3072:
[----:B------:R-:W-:Y:S01]  /*0aa0*/  IMAD.MOV.U32 R40, RZ, RZ, R4 ;  /* 0x000000ffff287224 */ /* 0x000fe200078e0004 */
[----:B------:R-:W-:Y:S01]  /*0ab0*/  MOV R46, R5 ;  /* 0x00000005002e7202 */ /* 0x000fe20000000f00 */
[----:B------:R-:W-:Y:S01]  /*0ac0*/  IMAD.U32 R31, RZ, RZ, UR4 ;  /* 0x00000004ff1f7e24 */ /* 0x000fe2000f8e00ff */
[----:B------:R-:W-:Y:S01]  /*0ad0*/  MOV R0, 0xb00 ;  /* 0x00000b0000007802 */ /* 0x000fe20000000f00 */
[----:B------:R-:W-:-:S07]  /*0ae0*/  IMAD.U32 R30, RZ, RZ, UR14 ;  /* 0x0000000eff1e7e24 */ /* 0x000fce000f8e00ff */
[----:B------:R-:W-:Y:S05]  /*0af0*/  CALL.REL.NOINC `($__internal_71_$__cuda_sm20_rem_s64) ;  /* 0x0000004000107944 */ /* 0x000fea0003c00000 */
[----:B------:R-:W-:-:S07]  /*0b00*/  IMAD.MOV.U32 R0, RZ, RZ, R41 ;  /* 0x000000ffff007224 */ /* 0x000fce00078e0029 */
.L_x_3073:
        /* <DEDUP_REMOVED lines=28> */
[----:B------:R-:W-:Y:S02]  /*0cd0*/  @P1 IADD3 R24, PT, PT, R24, 0x1, RZ ;  /* 0x0000000118181810 */ /* 0x000fe40007ffe0ff */
[----:B------:R-:W-:-:S05]  /*0ce0*/  @!P2 LOP3.LUT R24, RZ, UR4, RZ, 0x33, !PT ;  /* 0x00000004ff18ac12 */ /* 0x000fca000f8e33ff */
[----:B------:R-:W-:-:S04]  /*0cf0*/  IMAD.MOV R7, RZ, RZ, -R24 ;  /* 0x000000ffff077224 */ /* 0x000fc800078e0a18 */
[----:B------:R-:W-:Y:S01]  /*0d00*/  IMAD R6, R7, UR4, R26 ;  /* 0x0000000407067c24 */ /* 0x000fe2000f8e021a */
[----:B------:R-:W-:Y:S06]  /*0d10*/  BRA `(.L_x_3075) ;  /* 0x0000000000387947 */ /* 0x000fec0003800000 */
.L_x_3074:
[----:B------:R-:W-:Y:S01]  /*0d20*/  IMAD.MOV.U32 R40, RZ, RZ, R26 ;  /* 0x000000ffff287224 */ /* 0x000fe200078e001a */
[----:B------:R-:W-:Y:S01]  /*0d30*/  MOV R42, UR4 ;  /* 0x00000004002a7c02 */ /* 0x000fe20008000f00 */
[----:B------:R-:W-:Y:S01]  /*0d40*/  IMAD.MOV.U32 R46, RZ, RZ, R27 ;  /* 0x000000ffff2e7224 */ /* 0x000fe200078e001b */
[----:B------:R-:W-:Y:S01]  /*0d50*/  MOV R0, 0xd80 ;  /* 0x00000d8000007802 */ /* 0x000fe20000000f00 */
[----:B------:R-:W-:-:S07]  /*0d60*/  IMAD.U32 R41, RZ, RZ, UR14 ;  /* 0x0000000eff297e24 */ /* 0x000fce000f8e00ff */
[----:B------:R-:W-:Y:S05]  /*0d70*/  CALL.REL.NOINC `($__internal_70_$__cuda_sm20_div_s64) ;  /* 0x0000003800207944 */ /* 0x000fea0003c00000 */
[----:B------:R-:W-:Y:S01]  /*0d80*/  IADD3 R5, P0, PT, RZ, -R31, RZ ;  /* 0x8000001fff057210 */ /* 0x000fe20007f1e0ff */
[----:B------:R-:W-:Y:S02]  /*0d90*/  IMAD.MOV.U32 R24, RZ, RZ, R31 ;  /* 0x000000ffff187224 */ /* 0x000fe400078e001f */
[--C-:B------:R-:W-:Y:S02]  /*0da0*/  IMAD.MOV.U32 R25, RZ, RZ, R43.reuse ;  /* 0x000000ffff197224 */ /* 0x100fe400078e002b */
[----:B------:R-:W-:Y:S02]  /*0db0*/  IMAD.X R0, RZ, RZ, ~R43, P0 ;  /* 0x000000ffff007224 */ /* 0x000fe400000e0e2b */
[----:B------:R-:W-:-:S04]  /*0dc0*/  IMAD.WIDE.U32 R6, R5, UR4, R26 ;  /* 0x0000000405067c25 */ /* 0x000fc8000f8e001a */
[----:B------:R-:W-:-:S04]  /*0dd0*/  IMAD R0, R0, UR4, RZ ;  /* 0x0000000400007c24 */ /* 0x000fc8000f8e02ff */
[----:B------:R-:W-:-:S04]  /*0de0*/  IMAD R5, R5, UR14, R0 ;  /* 0x0000000e05057c24 */ /* 0x000fc8000f8e0200 */
[----:B------:R-:W-:-:S07]  /*0df0*/  IMAD.IADD R5, R7, 0x1, R5 ;  /* 0x0000000107057824 */ /* 0x000fce00078e0205 */
.L_x_3075:
        /* <DEDUP_REMOVED lines=23> */
.L_x_3076:
[----:B------:R-:W-:Y:S01]  /*0f70*/  IMAD.MOV.U32 R40, RZ, RZ, R4 ;  /* 0x000000ffff287224 */ /* 0x000fe200078e0004 */
[----:B------:R-:W-:Y:S01]  /*0f80*/  MOV R0, 0xfd0 ;  /* 0x00000fd000007802 */ /* 0x000fe20000000f00 */
[----:B------:R-:W-:Y:S02]  /*0f90*/  IMAD.MOV.U32 R46, RZ, RZ, R3 ;  /* 0x000000ffff2e7224 */ /* 0x000fe400078e0003 */
[----:B------:R-:W-:Y:S02]  /*0fa0*/  IMAD.U32 R42, RZ, RZ, UR4 ;  /* 0x00000004ff2a7e24 */ /* 0x000fe4000f8e00ff */
[----:B------:R-:W-:-:S07]  /*0fb0*/  IMAD.U32 R41, RZ, RZ, UR14 ;  /* 0x0000000eff297e24 */ /* 0x000fce000f8e00ff */
[----:B------:R-:W-:Y:S05]  /*0fc0*/  CALL.REL.NOINC `($__internal_70_$__cuda_sm20_div_s64) ;  /* 0x00000034008c7944 */ /* 0x000fea0003c00000 */
[----:B------:R-:W-:-:S07]  /*0fd0*/  MOV R42, R31 ;  /* 0x0000001f002a7202 */ /* 0x000fce0000000f00 */
.L_x_3077:
        /* <DEDUP_REMOVED lines=26> */
.L_x_3079:
[----:B------:R-:W-:Y:S01]  /*1180*/  IMAD.MOV.U32 R40, RZ, RZ, R4 ;  /* 0x000000ffff287224 */ /* 0x000fe200078e0004 */
[----:B------:R-:W-:Y:S01]  /*1190*/  MOV R0, 0x11e0 ;  /* 0x000011e000007802 */ /* 0x000fe20000000f00 */
[----:B------:R-:W-:Y:S02]  /*11a0*/  IMAD.MOV.U32 R46, RZ, RZ, R3 ;  /* 0x000000ffff2e7224 */ /* 0x000fe400078e0003 */
[----:B------:R-:W-:Y:S02]  /*11b0*/  IMAD.U32 R31, RZ, RZ, UR4 ;  /* 0x00000004ff1f7e24 */ /* 0x000fe4000f8e00ff */
[----:B------:R-:W-:-:S07]  /*11c0*/  IMAD.U32 R30, RZ, RZ, UR14 ;  /* 0x0000000eff1e7e24 */ /* 0x000fce000f8e00ff */
[----:B------:R-:W-:Y:S05]  /*11d0*/  CALL.REL.NOINC `($__internal_71_$__cuda_sm20_rem_s64) ;  /* 0x0000003800587944 */ /* 0x000fea0003c00000 */
[----:B------:R-:W-:-:S04]  /*11e0*/  ISETP.NE.U32.AND P0, PT, R41, RZ, PT ;  /* 0x000000ff2900720c */ /* 0x000fc80003f05070 */
[----:B------:R-:W-:-:S13]  /*11f0*/  ISETP.NE.AND.EX P0, PT, R47, RZ, PT, P0 ;  /* 0x000000ff2f00720c */ /* 0x000fda0003f05300 */
.L_x_3078:
        /* <DEDUP_REMOVED lines=8> */
[----:B------:R-:W-:Y:S01]  /*1280*/  HFMA2 R5, -RZ, RZ, 0, 0 ;  /* 0x00000000ff057431 */ /* 0x000fe200000001ff */
[----:B------:R-:W-:Y:S01]  /*1290*/  UIMAD.WIDE.U32 UR20, UR10, UR4, URZ ;  /* 0x000000040a1472a5 */ /* 0x000fe2000f8e00ff */
[----:B------:R-:W1:Y:S01]  /*12a0*/  S2R R4, SR_TID.Y ;  /* 0x0000000000047919 */ /* 0x000e620000002200 */
[----:B------:R-:W-:Y:S01]  /*12b0*/  UIMAD UR6, UR16, UR4, URZ ;  /* 0x00000004100672a4 */ /* 0x000fe2000f8e02ff */
[----:B------:R-:W-:Y:S01]  /*12c0*/  IMAD.MOV.U32 R3, RZ, RZ, R27 ;  /* 0x000000ffff037224 */ /* 0x000fe200078e001b */
        /* <DEDUP_REMOVED lines=17> */
[----:B------:R-:W-:Y:S02]  /*13e0*/  IMAD.U32 R37, RZ, RZ, UR7 ;  /* 0x00000007ff257e24 */ /* 0x000fe4000f8e00ff */
[----:B------:R-:W-:Y:S02]  /*13f0*/  VIADD R38, R29, UR6 ;  /* 0x000000061d267c36 */ /* 0x000fe40008000000 */
[----:B------:R-:W-:-:S02]  /*1400*/  IMAD.U32 R39, RZ, RZ, UR11 ;  /* 0x0000000bff277e24 */ /* 0x000fc4000f8e00ff */
[C---:B0-----:R-:W-:Y:S01]  /*1410*/  VIADD R34, R2.reuse, 0x20 ;  /* 0x0000002002227836 */ /* 0x041fe20000000000 */
[C---:B------:R-:W-:Y:S01]  /*1420*/  IADD3 R35, PT, PT, R2.reuse, 0x40, RZ ;  /* 0x0000004002237810 */ /* 0x040fe20007ffe0ff */
[----:B-1----:R-:W-:-:S07]  /*1430*/  VIADD R36, R2, 0x60 ;  /* 0x0000006002247836 */ /* 0x002fce0000000000 */
.L_x_3090:
[----:B------:R-:W0:Y:S02]  /*1440*/  LDC R43, c[0x0][0x3b0] ;  /* 0x0000ec00ff2b7b82 */ /* 0x000e240000000800 */
[----:B0-----:R-:W-:Y:S01]  /*1450*/  SHF.R.S32.HI R0, RZ, 0x1f, R43 ;  /* 0x0000001fff007819 */ /* 0x001fe2000001142b */
[-C--:B------:R-:W-:Y:S02]  /*1460*/  IMAD R31, R38, R43.reuse, RZ ;  /* 0x0000002b261f7224 */ /* 0x080fe400078e02ff */
[----:B------:R-:W-:-:S04]  /*1470*/  IMAD.WIDE.U32 R40, R28, R43, RZ ;  /* 0x0000002b1c287225 */ /* 0x000fc800078e00ff */
[----:B------:R-:W-:-:S04]  /*1480*/  IMAD R31, R0, R28, R31 ;  /* 0x0000001c001f7224 */ /* 0x000fc800078e021f */
[----:B------:R-:W-:Y:S02]  /*1490*/  IMAD.IADD R0, R41, 0x1, R31 ;  /* 0x0000000129007824 */ /* 0x000fe400078e021f */
[----:B------:R-:W-:-:S04]  /*14a0*/  IMAD.WIDE.U32 R30, R40, UR5, RZ ;  /* 0x00000005281e7c25 */ /* 0x000fc8000f8e00ff */
[----:B------:R-:W-:-:S04]  /*14b0*/  IMAD R41, R0, UR5, RZ ;  /* 0x0000000500297c24 */ /* 0x000fc8000f8e02ff */
[----:B------:R-:W-:-:S05]  /*14c0*/  IMAD R41, R40, UR13, R41 ;  /* 0x0000000d28297c24 */ /* 0x000fca000f8e0229 */
[----:B------:R-:W-:Y:S01]  /*14d0*/  IADD3 R0, PT, PT, R31, R41, RZ ;  /* 0x000000291f007210 */ /* 0x000fe20007ffe0ff */
[----:B------:R-:W-:-:S04]  /*14e0*/  IMAD.WIDE.U32 R40, R30, R37, RZ ;  /* 0x000000251e287225 */ /* 0x000fc800078e00ff */
[----:B------:R-:W-:-:S04]  /*14f0*/  IMAD R0, R0, R37, RZ ;  /* 0x0000002500007224 */ /* 0x000fc800078e02ff */
[----:B------:R-:W-:-:S04]  /*1500*/  IMAD R31, R39, R30, R0 ;  /* 0x0000001e271f7224 */ /* 0x000fc800078e0200 */
[----:B------:R-:W-:-:S05]  /*1510*/  IMAD.IADD R46, R41, 0x1, R31 ;  /* 0x00000001292e7824 */ /* 0x000fca00078e021f */
[----:B------:R-:W-:-:S13]  /*1520*/  ISETP.NE.U32.AND P0, PT, R46, RZ, PT ;  /* 0x000000ff2e00720c */ /* 0x000fda0003f05070 */
[----:B------:R-:W-:Y:S05]  /*1530*/  @P0 BRA `(.L_x_3080) ;  /* 0x0000000000640947 */ /* 0x000fea0003800000 */
[----:B------:R-:W0:Y:S01]  /*1540*/  LDC R41, c[0x0][0x370] ;  /* 0x0000dc00ff297b82 */ /* 0x000e220000000800 */
[----:B------:R-:W-:Y:S01]  /*1550*/  UIMAD UR6, UR4, UR10, URZ ;  /* 0x0000000a040672a4 */ /* 0x000fe2000f8e02ff */
[----:B------:R-:W-:-:S05]  /*1560*/  IMAD.MOV.U32 R51, RZ, RZ, RZ ;  /* 0x000000ffff337224 */ /* 0x000fca00078e00ff */
[----:B------:R-:W-:Y:S01]  /*1570*/  IMAD R43, R43, UR6, RZ ;  /* 0x000000062b2b7c24 */ /* 0x000fe2000f8e02ff */
[----:B0-----:R-:W0:Y:S01]  /*1580*/  I2F.U32.RP R40, R41 ;  /* 0x0000002900287306 */ /* 0x001e220000209000 */
[----:B------:R-:W-:-:S07]  /*1590*/  ISETP.NE.U32.AND P2, PT, R41, RZ, PT ;  /* 0x000000ff2900720c */ /* 0x000fce0003f45070 */
[----:B0-----:R-:W0:Y:S02]  /*15a0*/  MUFU.RCP R40, R40 ;  /* 0x0000002800287308 */ /* 0x001e240000001000 */
[----:B0-----:R-:W-:-:S06]  /*15b0*/  VIADD R30, R40, 0xffffffe ;  /* 0x0ffffffe281e7836 */ /* 0x001fcc0000000000 */
[----:B------:R0:W1:Y:S02]  /*15c0*/  F2I.FTZ.U32.TRUNC.NTZ R31, R30 ;  /* 0x0000001e001f7305 */ /* 0x000064000021f000 */
[----:B0-----:R-:W-:Y:S02]  /*15d0*/  IMAD.MOV.U32 R30, RZ, RZ, RZ ;  /* 0x000000ffff1e7224 */ /* 0x001fe400078e00ff */
[----:B-1----:R-:W-:-:S04]  /*15e0*/  IMAD.MOV R0, RZ, RZ, -R31 ;  /* 0x000000ffff007224 */ /* 0x002fc800078e0a1f */
[----:B------:R-:W-:Y:S02]  /*15f0*/  IMAD R45, R0, R41, RZ ;  /* 0x00000029002d7224 */ /* 0x000fe400078e02ff */
[----:B------:R-:W-:Y:S02]  /*1600*/  IMAD R0, R43, UR5, RZ ;  /* 0x000000052b007c24 */ /* 0x000fe4000f8e02ff */
[----:B------:R-:W-:-:S04]  /*1610*/  IMAD.HI.U32 R31, R31, R45, R30 ;  /* 0x0000002d1f1f7227 */ /* 0x000fc800078e001e */
[----:B------:R-:W-:-:S04]  /*1620*/  IMAD R0, R0, R37, RZ ;  /* 0x0000002500007224 */ /* 0x000fc800078e02ff */
        /* <DEDUP_REMOVED lines=10> */
.L_x_3080:
[----:B------:R-:W0:Y:S01]  /*16d0*/  LDC R42, c[0x0][0x370] ;  /* 0x0000dc00ff2a7b82 */ /* 0x000e220000000800 */
[----:B------:R-:W-:Y:S01]  /*16e0*/  USHF.R.S32.HI UR6, URZ, 0x1f, UR10 ;  /* 0x0000001fff067899 */ /* 0x000fe2000801140a */
[----:B------:R-:W-:Y:S01]  /*16f0*/  MOV R41, RZ ;  /* 0x000000ff00297202 */ /* 0x000fe20000000f00 */
[----:B------:R-:W-:Y:S01]  /*1700*/  UIMAD.WIDE.U32 UR16, UR10, UR4, URZ ;  /* 0x000000040a1072a5 */ /* 0x000fe2000f8e00ff */
[----:B------:R-:W-:Y:S01]  /*1710*/  MOV R0, 0x1790 ;  /* 0x0000179000007802 */ /* 0x000fe20000000f00 */
[----:B------:R-:W-:Y:S02]  /*1720*/  UIMAD UR6, UR6, UR4, URZ ;  /* 0x00000004060672a4 */ /* 0x000fe4000f8e02ff */
[----:B------:R-:W-:Y:S02]  /*1730*/  USHF.R.S32.HI UR13, URZ, 0x1f, UR5 ;  /* 0x0000001fff0d7899 */ /* 0x000fe40008011405 */
[----:B------:R-:W-:Y:S01]  /*1740*/  UIMAD UR6, UR10, UR14, UR6 ;  /* 0x0000000e0a0672a4 */ /* 0x000fe2000f8e0206 */
[----:B------:R-:W-:-:S02]  /*1750*/  IMAD.U32 R29, RZ, RZ, UR17 ;  /* 0x00000011ff1d7e24 */ /* 0x000fc4000f8e00ff */
[----:B------:R-:W-:-:S03]  /*1760*/  IMAD.U32 R28, RZ, RZ, UR16 ;  /* 0x00000010ff1c7e24 */ /* 0x000fc6000f8e00ff */
[----:B------:R-:W-:-:S07]  /*1770*/  VIADD R38, R29, UR6 ;  /* 0x000000061d267c36 */ /* 0x000fce0008000000 */
[----:B0-23--:R-:W-:Y:S05]  /*1780*/  CALL.REL.NOINC `($__internal_70_$__cuda_sm20_div_s64) ;  /* 0x0000002c009c7944 */ /* 0x00dfea0003c00000 */
[----:B------:R-:W-:Y:S02]  /*1790*/  IMAD.MOV.U32 R50, RZ, RZ, R31 ;  /* 0x000000ffff327224 */ /* 0x000fe400078e001f */
[----:B------:R-:W-:-:S07]  /*17a0*/  IMAD.MOV.U32 R51, RZ, RZ, R43 ;  /* 0x000000ffff337224 */ /* 0x000fce00078e002b */
.L_x_3081:
        /* <DEDUP_REMOVED lines=22> */
.L_x_3082:
[----:B------:R-:W-:Y:S01]  /*1910*/  IMAD.MOV.U32 R40, RZ, RZ, R50 ;  /* 0x000000ffff287224 */ /* 0x000fe200078e0032 */
[----:B------:R-:W-:Y:S01]  /*1920*/  MOV R46, R51 ;  /* 0x00000033002e7202 */ /* 0x000fe20000000f00 */
[----:B------:R-:W-:Y:S01]  /*1930*/  IMAD.U32 R31, RZ, RZ, UR4 ;  /* 0x00000004ff1f7e24 */ /* 0x000fe2000f8e00ff */
[----:B------:R-:W-:Y:S01]  /*1940*/  MOV R0, 0x1970 ;  /* 0x0000197000007802 */ /* 0x000fe20000000f00 */
[----:B------:R-:W-:-:S07]  /*1950*/  IMAD.U32 R30, RZ, RZ, UR14 ;  /* 0x0000000eff1e7e24 */ /* 0x000fce000f8e00ff */
[----:B--23--:R-:W-:Y:S05]  /*1960*/  CALL.REL.NOINC `($__internal_71_$__cuda_sm20_rem_s64) ;  /* 0x0000003000747944 */ /* 0x00cfea0003c00000 */
[----:B------:R-:W-:-:S07]  /*1970*/  IMAD.MOV.U32 R46, RZ, RZ, R41 ;  /* 0x000000ffff2e7224 */ /* 0x000fce00078e0029 */
.L_x_3083:
        /* <DEDUP_REMOVED lines=9> */
[----:B------:R-:W-:Y:S02]  /*1a10*/  HFMA2 R31, -RZ, RZ, 0, 0 ;  /* 0x00000000ff1f7431 */ /* 0x000fe400000001ff */
[----:B------:R-:W-:Y:S02]  /*1a20*/  IMAD.SHL.U32 R30, R4, 0x80, RZ ;  /* 0x00000080041e7824 */ /* 0x000fe400078e00ff */
        /* <DEDUP_REMOVED lines=47> */
[----:B------:R-:W-:Y:S01]  /*1d20*/  FADD R11, R11, R48 ;  /* 0x000000300b0b7221 */ /* 0x000fe20000000000 */
        /* <DEDUP_REMOVED lines=21> */
.L_x_3085:
[----:B------:R-:W-:Y:S01]  /*1e80*/  IMAD.U32 R31, RZ, RZ, UR4 ;  /* 0x00000004ff1f7e24 */ /* 0x000fe2000f8e00ff */
[----:B------:R-:W-:Y:S01]  /*1e90*/  MOV R0, 0x1ec0 ;  /* 0x00001ec000007802 */ /* 0x000fe20000000f00 */
[----:B------:R-:W-:-:S07]  /*1ea0*/  IMAD.U32 R30, RZ, RZ, UR14 ;  /* 0x0000000eff1e7e24 */ /* 0x000fce000f8e00ff */
[----:B------:R-:W-:Y:S05]  /*1eb0*/  CALL.REL.NOINC `($__internal_71_$__cuda_sm20_rem_s64) ;  /* 0x0000002c00207944 */ /* 0x000fea0003c00000 */
[----:B------:R-:W-:-:S04]  /*1ec0*/  ISETP.NE.U32.AND P0, PT, R41, RZ, PT ;  /* 0x000000ff2900720c */ /* 0x000fc80003f05070 */
[----:B------:R-:W-:-:S13]  /*1ed0*/  ISETP.NE.AND.EX P0, PT, R47, RZ, PT, P0 ;  /* 0x000000ff2f00720c */ /* 0x000fda0003f05300 */
.L_x_3086:
        /* <DEDUP_REMOVED lines=20> */
[----:B------:R-:W-:-:S12]  /*2020*/  HFMA2 R31, -RZ, RZ, 0, 0 ;  /* 0x00000000ff1f7431 */ /* 0x000fd800000001ff */
[----:B------:R-:W-:Y:S01]  /*2030*/  @P1 VIADD R3, R3, 0x1 ;  /* 0x0000000103031836 */ /* 0x000fe20000000000 */
[----:B------:R-:W-:-:S05]  /*2040*/  @!P2 LOP3.LUT R3, RZ, UR4, RZ, 0x33, !PT ;  /* 0x00000004ff03ac12 */ /* 0x000fca000f8e33ff */
[----:B------:R-:W-:Y:S01]  /*2050*/  IMAD.MOV.U32 R30, RZ, RZ, R3 ;  /* 0x000000ffff1e7224 */ /* 0x000fe200078e0003 */
[----:B------:R-:W-:Y:S06]  /*2060*/  BRA `(.L_x_3089) ;  /* 0x0000000000187947 */ /* 0x000fec0003800000 */
.L_x_3088:
[----:B------:R-:W-:Y:S01]  /*2070*/  IMAD.U32 R42, RZ, RZ, UR4 ;  /* 0x00000004ff2a7e24 */ /* 0x000fe2000f8e00ff */
[----:B------:R-:W-:Y:S01]  /*2080*/  MOV R0, 0x20b0 ;  /* 0x000020b000007802 */ /* 0x000fe20000000f00 */
[----:B------:R-:W-:-:S07]  /*2090*/  IMAD.U32 R41, RZ, RZ, UR14 ;  /* 0x0000000eff297e24 */ /* 0x000fce000f8e00ff */
[----:B------:R-:W-:Y:S05]  /*20a0*/  CALL.REL.NOINC `($__internal_70_$__cuda_sm20_div_s64) ;  /* 0x0000002400547944 */ /* 0x000fea0003c00000 */
[----:B------:R-:W-:Y:S02]  /*20b0*/  IMAD.MOV.U32 R30, RZ, RZ, R31 ;  /* 0x000000ffff1e7224 */ /* 0x000fe400078e001f */
[----:B------:R-:W-:-:S07]  /*20c0*/  IMAD.MOV.U32 R31, RZ, RZ, R43 ;  /* 0x000000ffff1f7224 */ /* 0x000fce00078e002b */
.L_x_3089:
[----:B------:R-:W-:-:S04]  /*20d0*/  ISETP.GE.U32.AND P0, PT, R30, R24, PT ;  /* 0x000000181e00720c */ /* 0x000fc80003f06070 */
[----:B------:R-:W-:-:S13]  /*20e0*/  ISETP.GE.AND.EX P0, PT, R31, R25, PT, P0 ;  /* 0x000000191f00720c */ /* 0x000fda0003f06300 */
[----:B------:R-:W-:Y:S05]  /*20f0*/  @!P0 BRA `(.L_x_3087) ;  /* 0x0000000000148947 */ /* 0x000fea0003800000 */
.L_x_3084:
[----:B------:R-:W-:Y:S01]  /*2100*/  IADD3 R37, P0, PT, R37, -0x1, RZ ;  /* 0xffffffff25257810 */ /* 0x000fe20007f1e0ff */
[----:B------:R-:W-:Y:S01]  /*2110*/  IMAD.MOV.U32 R33, RZ, RZ, R40 ;  /* 0x000000ffff217224 */ /* 0x000fe200078e0028 */
[----:B------:R-:W-:Y:S02]  /*2120*/  MOV R3, R46 ;  /* 0x0000002e00037202 */ /* 0x000fe40000000f00 */
[----:B------:R-:W-:Y:S01]  /*2130*/  IADD3.X R39, PT, PT, R39, -0x1, RZ, P0, !PT ;  /* 0xffffffff27277810 */ /* 0x000fe200007fe4ff */
[----:B------:R-:W-:Y:S08]  /*2140*/  BRA `(.L_x_3090) ;  /* 0xfffffff000bc7947 */ /* 0x000ff0000383ffff */
.L_x_3087:
        /* <DEDUP_REMOVED lines=30> */
.L_x_3091:
[----:B------:R-:W-:Y:S01]  /*2330*/  IMAD.MOV.U32 R40, RZ, RZ, R26 ;  /* 0x000000ffff287224 */ /* 0x000fe200078e001a */
[----:B------:R-:W-:-:S07]  /*2340*/  MOV R0, 0x2360 ;  /* 0x0000236000007802 */ /* 0x000fce0000000f00 */
[----:B------:R-:W-:Y:S05]  /*2350*/  CALL.REL.NOINC `($__internal_70_$__cuda_sm20_div_s64) ;  /* 0x0000002000a87944 */ /* 0x000fea0003c00000 */
[----:B------:R-:W-:-:S07]  /*2360*/  IMAD.MOV.U32 R3, RZ, RZ, R31 ;  /* 0x000000ffff037224 */ /* 0x000fce00078e001f */
.L_x_3092:
[----:B------:R-:W-:Y:S01]  /*2370*/  USHF.R.S32.HI UR6, URZ, 0x1f, UR5 ;  /* 0x0000001fff067899 */ /* 0x000fe20008011405 */
[----:B------:R-:W-:Y:S01]  /*2380*/  IMAD R27, R24, UR4, RZ ;  /* 0x00000004181b7c24 */ /* 0x000fe2000f8e02ff */
[----:B------:R-:W-:Y:S02]  /*2390*/  UIMAD.WIDE.U32 UR10, UR5, UR4, URZ ;  /* 0x00000004050a72a5 */ /* 0x000fe4000f8e00ff */
[----:B------:R-:W-:Y:S01]  /*23a0*/  UIMAD UR6, UR6, UR4, URZ ;  /* 0x00000004060672a4 */ /* 0x000fe2000f8e02ff */
[----:B------:R-:W-:-:S03]  /*23b0*/  IMAD.MOV R27, RZ, RZ, -R27 ;  /* 0x000000ffff1b7224 */ /* 0x000fc600078e0a1b */
[----:B------:R-:W-:Y:S01]  /*23c0*/  UIMAD UR5, UR5, UR14, UR6 ;  /* 0x0000000e050572a4 */ /* 0x000fe2000f8e0206 */
[----:B------:R-:W-:-:S03]  /*23d0*/  IMAD R27, R3, R27, R26 ;  /* 0x0000001b031b7224 */ /* 0x000fc600078e021a */
[----:B------:R-:W-:Y:S02]  /*23e0*/  UIADD3 UR5, UPT, UPT, UR11, UR5, URZ ;  /* 0x000000050b057290 */ /* 0x000fe4000fffe0ff */
        /* <DEDUP_REMOVED lines=23> */
.L_x_3093:
[----:B------:R-:W-:Y:S01]  /*2560*/  IMAD.U32 R42, RZ, RZ, UR10 ;  /* 0x0000000aff2a7e24 */ /* 0x000fe2000f8e00ff */
[----:B------:R-:W-:Y:S01]  /*2570*/  MOV R0, 0x25c0 ;  /* 0x000025c000007802 */ /* 0x000fe20000000f00 */
[----:B------:R-:W-:Y:S02]  /*2580*/  IMAD.U32 R43, RZ, RZ, UR11 ;  /* 0x0000000bff2b7e24 */ /* 0x000fe4000f8e00ff */
[----:B------:R-:W-:Y:S02]  /*2590*/  IMAD.MOV.U32 R40, RZ, RZ, R27 ;  /* 0x000000ffff287224 */ /* 0x000fe400078e001b */
[----:B------:R-:W-:-:S07]  /*25a0*/  IMAD.U32 R41, RZ, RZ, UR5 ;  /* 0x00000005ff297e24 */ /* 0x000fce000f8e00ff */
[----:B------:R-:W-:Y:S05]  /*25b0*/  CALL.REL.NOINC `($__internal_70_$__cuda_sm20_div_s64) ;  /* 0x0000002000107944 */ /* 0x000fea0003c00000 */
[----:B------:R-:W-:-:S07]  /*25c0*/  IMAD.MOV.U32 R26, RZ, RZ, R31 ;  /* 0x000000ffff1a7224 */ /* 0x000fce00078e001f */
.L_x_3094:
[----:B------:R-:W-:-:S05]  /*25d0*/  IADD3 R0, PT, PT, RZ, -UR10, RZ ;  /* 0x8000000aff007c10 */ /* 0x000fca000fffe0ff */
        /* <DEDUP_REMOVED lines=24> */
.L_x_3095:
[----:B------:R-:W-:Y:S01]  /*2760*/  IMAD.U32 R42, RZ, RZ, UR4 ;  /* 0x00000004ff2a7e24 */ /* 0x000fe2000f8e00ff */
[----:B------:R-:W-:Y:S01]  /*2770*/  MOV R0, 0x27a0 ;  /* 0x000027a000007802 */ /* 0x000fe20000000f00 */
[----:B------:R-:W-:-:S07]  /*2780*/  IMAD.U32 R41, RZ, RZ, UR14 ;  /* 0x0000000eff297e24 */ /* 0x000fce000f8e00ff */
[----:B------:R-:W-:Y:S05]  /*2790*/  CALL.REL.NOINC `($__internal_70_$__cuda_sm20_div_s64) ;  /* 0x0000001c00987944 */ /* 0x000fea0003c00000 */
[----:B------:R-:W-:-:S07]  /*27a0*/  IMAD.MOV.U32 R0, RZ, RZ, R31 ;  /* 0x000000ffff007224 */ /* 0x000fce00078e001f */
.L_x_3096:
        /* <DEDUP_REMOVED lines=10> */
[----:B------:R-:W-:Y:S02]  /*2850*/  ISETP.GE.AND P0, PT, R4, R31, PT ;  /* 0x0000001f0400720c */ /* 0x000fe40003f06270 */
[----:B-1----:R-:W-:-:S11]  /*2860*/  IADD3 R39, PT, PT, R24, UR4, RZ ;  /* 0x0000000418277c10 */ /* 0x002fd6000fffe0ff */
        /* <DEDUP_REMOVED lines=17> */
[----:B------:R-:W-:Y:S01]  /*2980*/  BSSY.RECONVERGENT B0, `(.L_x_3098) ;  /* 0x000000e000007945 */ /* 0x000fe20003800200 */
[-C--:B------:R-:W-:Y:S02]  /*2990*/  ISETP.GT.AND P2, PT, R34, R39.reuse, PT ;  /* 0x000000272200720c */ /* 0x080fe40003f44270 */
[----:B------:R-:W-:Y:S02]  /*29a0*/  IADD3.X R34, PT, PT, R24, RZ, R33, P0, P4 ;  /* 0x000000ff18227210 */ /* 0x000fe400007e8421 */
[----:B------:R-:W-:Y:S02]  /*29b0*/  LEA R28, P5, R37, UR4, 0x2 ;  /* 0x00000004251c7c11 */ /* 0x000fe4000f8a10ff */
[----:B------:R-:W-:-:S02]  /*29c0*/  ISETP.GT.AND P1, PT, R35, R39, PT ;  /* 0x000000272300720c */ /* 0x000fc40003f24270 */
        /* <DEDUP_REMOVED lines=9> */
.L_x_3099:
[----:B------:R-:W-:Y:S05]  /*2a60*/  BSYNC.RECONVERGENT B0 ;  /* 0x0000000000007941 */ /* 0x000fea0003800200 */
.L_x_3098:
[----:B------:R-:W-:Y:S04]  /*2a70*/  BSSY.RECONVERGENT B0, `(.L_x_3100) ;  /* 0x0000005000007945 */ /* 0x000fe80003800200 */
[----:B------:R-:W-:Y:S05]  /*2a80*/  @P1 BRA `(.L_x_3101) ;  /* 0x00000000000c1947 */ /* 0x000fea0003800000 */
[----:B-1----:R-:W2:Y:S02]  /*2a90*/  LDG.E R23, desc[UR8][R28.64+0x100] ;  /* 0x000100081c177981 */ /* 0x002ea4000c1e1900 */
[----:B--2---:R-:W-:-:S05]  /*2aa0*/  FADD R23, R22, R23 ;  /* 0x0000001716177221 */ /* 0x004fca0000000000 */
[----:B------:R2:W-:Y:S02]  /*2ab0*/  STG.E desc[UR8][R28.64+0x100], R23 ;  /* 0x000100171c007986 */ /* 0x0005e4000c101908 */
.L_x_3101:
[----:B------:R-:W-:Y:S05]  /*2ac0*/  BSYNC.RECONVERGENT B0 ;  /* 0x0000000000007941 */ /* 0x000fea0003800200 */
.L_x_3100:
[----:B------:R-:W-:Y:S04]  /*2ad0*/  BSSY.RECONVERGENT B0, `(.L_x_3102) ;  /* 0x0000005000007945 */ /* 0x000fe80003800200 */
[----:B------:R-:W-:Y:S05]  /*2ae0*/  @P0 BRA `(.L_x_3103) ;  /* 0x00000000000c0947 */ /* 0x000fea0003800000 */
[----:B------:R-:W3:Y:S02]  /*2af0*/  LDG.E R22, desc[UR8][R28.64+0x180] ;  /* 0x000180081c167981 */ /* 0x000ee4000c1e1900 */
[----:B---3--:R-:W-:-:S05]  /*2b00*/  FADD R21, R21, R22 ;  /* 0x0000001615157221 */ /* 0x008fca0000000000 */
[----:B------:R3:W-:Y:S02]  /*2b10*/  STG.E desc[UR8][R28.64+0x180], R21 ;  /* 0x000180151c007986 */ /* 0x0007e4000c101908 */
.L_x_3103:
[----:B------:R-:W-:Y:S05]  /*2b20*/  BSYNC.RECONVERGENT B0 ;  /* 0x0000000000007941 */ /* 0x000fea0003800200 */
.L_x_3102:
[----:B------:R-:W-:Y:S05]  /*2b30*/  @P4 EXIT ;  /* 0x000000000000494d */ /* 0x000fea0003800000 */
[----:B---3--:R-:W-:-:S04]  /*2b40*/  IMAD R21, R25, 0x8, R0 ;  /* 0x0000000819157824 */ /* 0x008fc800078e0200 */
[----:B------:R-:W-:-:S05]  /*2b50*/  @!P3 IMAD.IADD R22, R21, 0x1, R2 ;  /* 0x000000011516b824 */ /* 0x000fca00078e0202 */
        /* <DEDUP_REMOVED lines=19> */
.L_x_3105:
[----:B------:R-:W-:Y:S05]  /*2c90*/  BSYNC.RECONVERGENT B0 ;  /* 0x0000000000007941 */ /* 0x000fea0003800200 */
.L_x_3104:
[----:B------:R-:W-:Y:S04]  /*2ca0*/  BSSY.RECONVERGENT B0, `(.L_x_3106) ;  /* 0x0000005000007945 */ /* 0x000fe80003800200 */
[----:B------:R-:W-:Y:S05]  /*2cb0*/  @P1 BRA `(.L_x_3107) ;  /* 0x00000000000c1947 */ /* 0x000fea0003800000 */
[----:B-1----:R-:W2:Y:S02]  /*2cc0*/  LDG.E R19, desc[UR8][R26.64+0x100] ;  /* 0x000100081a137981 */ /* 0x002ea4000c1e1900 */
[----:B--2---:R-:W-:-:S05]  /*2cd0*/  FADD R19, R18, R19 ;  /* 0x0000001312137221 */ /* 0x004fca0000000000 */
[----:B------:R2:W-:Y:S02]  /*2ce0*/  STG.E desc[UR8][R26.64+0x100], R19 ;  /* 0x000100131a007986 */ /* 0x0005e4000c101908 */
.L_x_3107:
[----:B------:R-:W-:Y:S05]  /*2cf0*/  BSYNC.RECONVERGENT B0 ;  /* 0x0000000000007941 */ /* 0x000fea0003800200 */
.L_x_3106:
[----:B------:R-:W-:Y:S04]  /*2d00*/  BSSY.RECONVERGENT B0, `(.L_x_3108) ;  /* 0x0000005000007945 */ /* 0x000fe80003800200 */
[----:B------:R-:W-:Y:S05]  /*2d10*/  @P0 BRA `(.L_x_3109) ;  /* 0x00000000000c0947 */ /* 0x000fea0003800000 */
[----:B------:R-:W3:Y:S02]  /*2d20*/  LDG.E R18, desc[UR8][R26.64+0x180] ;  /* 0x000180081a127981 */ /* 0x000ee4000c1e1900 */
[----:B---3--:R-:W-:-:S05]  /*2d30*/  FADD R17, R17, R18 ;  /* 0x0000001211117221 */ /* 0x008fca0000000000 */
[----:B------:R3:W-:Y:S02]  /*2d40*/  STG.E desc[UR8][R26.64+0x180], R17 ;  /* 0x000180111a007986 */ /* 0x0007e4000c101908 */
.L_x_3109:
[----:B------:R-:W-:Y:S05]  /*2d50*/  BSYNC.RECONVERGENT B0 ;  /* 0x0000000000007941 */ /* 0x000fea0003800200 */
.L_x_3108:
[----:B------:R-:W-:Y:S05]  /*2d60*/  @P4 EXIT ;  /* 0x000000000000494d */ /* 0x000fea0003800000 */
[----:B---3--:R-:W-:-:S05]  /*2d70*/  LEA R17, R25, R0, 0x4 ;  /* 0x0000000019117211 */ /* 0x008fca00078e20ff */
[----:B------:R-:W-:-:S05]  /*2d80*/  @!P3 IMAD.IADD R18, R17, 0x1, R2 ;  /* 0x000000011112b824 */ /* 0x000fca00078e0202 */
[----:B-12---:R-:W-:-:S04]  /*2d90*/  @!P3 IADD3 R19, P4, PT, R3, R18, RZ ;  /* 0x000000120313b210 */ /* 0x006fc80007f9e0ff */
[----:B------:R-:W-:Y:S02]  /*2da0*/  @!P3 LEA.HI.X.SX32 R18, R18, R24, 0x1, P4 ;  /* 0x000000181212b211 */ /* 0x000fe400020f0eff */
[----:B------:R-:W-:-:S04]  /*2db0*/  @!P3 LEA R20, P4, R19, UR4, 0x2 ;  /* 0x000000041314bc11 */ /* 0x000fc8000f8810ff */
[----:B------:R-:W-:-:S05]  /*2dc0*/  @!P3 LEA.HI.X R21, R19, UR5, R18, 0x2, P4 ;  /* 0x000000051315bc11 */ /* 0x000fca000a0f1412 */
[----:B0-----:R-:W2:Y:S01]  /*2dd0*/  @!P3 LDG.E R23, desc[UR8][R20.64] ;  /* 0x000000081417b981 */ /* 0x001ea2000c1e1900 */
        /* <DEDUP_REMOVED lines=14> */
.L_x_3111:
[----:B------:R-:W-:Y:S05]  /*2ec0*/  BSYNC.RECONVERGENT B0 ;  /* 0x0000000000007941 */ /* 0x000fea0003800200 */
.L_x_3110:
[----:B------:R-:W-:Y:S04]  /*2ed0*/  BSSY.RECONVERGENT B0, `(.L_x_3112) ;  /* 0x0000005000007945 */ /* 0x000fe80003800200 */
[----:B------:R-:W-:Y:S05]  /*2ee0*/  @P1 BRA `(.L_x_3113) ;  /* 0x00000000000c1947 */ /* 0x000fea0003800000 */
[----:B-1----:R-:W2:Y:S02]  /*2ef0*/  LDG.E R15, desc[UR8][R18.64+0x100] ;  /* 0x00010008120f7981 */ /* 0x002ea4000c1e1900 */
[----:B--2---:R-:W-:-:S05]  /*2f00*/  FADD R15, R14, R15 ;  /* 0x0000000f0e0f7221 */ /* 0x004fca0000000000 */
[----:B------:R2:W-:Y:S02]  /*2f10*/  STG.E desc[UR8][R18.64+0x100], R15 ;  /* 0x0001000f12007986 */ /* 0x0005e4000c101908 */
.L_x_3113:
[----:B------:R-:W-:Y:S05]  /*2f20*/  BSYNC.RECONVERGENT B0 ;  /* 0x0000000000007941 */ /* 0x000fea0003800200 */
.L_x_3112:
[----:B------:R-:W-:Y:S04]  /*2f30*/  BSSY.RECONVERGENT B0, `(.L_x_3114) ;  /* 0x0000005000007945 */ /* 0x000fe80003800200 */
[----:B------:R-:W-:Y:S05]  /*2f40*/  @P0 BRA `(.L_x_3115) ;  /* 0x00000000000c0947 */ /* 0x000fea0003800000 */
[----:B------:R-:W3:Y:S02]  /*2f50*/  LDG.E R14, desc[UR8][R18.64+0x180] ;  /* 0x00018008120e7981 */ /* 0x000ee4000c1e1900 */
[----:B---3--:R-:W-:-:S05]  /*2f60*/  FADD R13, R13, R14 ;  /* 0x0000000e0d0d7221 */ /* 0x008fca0000000000 */
[----:B------:R3:W-:Y:S02]  /*2f70*/  STG.E desc[UR8][R18.64+0x180], R13 ;  /* 0x0001800d12007986 */ /* 0x0007e4000c101908 */
.L_x_3115:
[----:B------:R-:W-:Y:S05]  /*2f80*/  BSYNC.RECONVERGENT B0 ;  /* 0x0000000000007941 */ /* 0x000fea0003800200 */
.L_x_3114:
[----:B------:R-:W-:Y:S05]  /*2f90*/  @P4 EXIT ;  /* 0x000000000000494d */ /* 0x000fea0003800000 */
[----:B---3--:R-:W-:-:S04]  /*2fa0*/  IMAD R13, R25, 0x8, R17 ;  /* 0x00000008190d7824 */ /* 0x008fc800078e0211 */
[----:B------:R-:W-:-:S05]  /*2fb0*/  @!P3 IMAD.IADD R14, R13, 0x1, R2 ;  /* 0x000000010d0eb824 */ /* 0x000fca00078e0202 */
        /* <DEDUP_REMOVED lines=19> */
.L_x_3117:
[----:B------:R-:W-:Y:S05]  /*30f0*/  BSYNC.RECONVERGENT B0 ;  /* 0x0000000000007941 */ /* 0x000fea0003800200 */
.L_x_3116:
[----:B------:R-:W-:Y:S04]  /*3100*/  BSSY.RECONVERGENT B0, `(.L_x_3118) ;  /* 0x0000005000007945 */ /* 0x000fe80003800200 */
[----:B------:R-:W-:Y:S05]  /*3110*/  @P1 BRA `(.L_x_3119) ;  /* 0x00000000000c1947 */ /* 0x000fea0003800000 */
[----:B--2---:R-:W2:Y:S02]  /*3120*/  LDG.E R11, desc[UR8][R14.64+0x100] ;  /* 0x000100080e0b7981 */ /* 0x004ea4000c1e1900 */
[----:B--2---:R-:W-:-:S05]  /*3130*/  FADD R11, R10, R11 ;  /* 0x0000000b0a0b7221 */ /* 0x004fca0000000000 */
[----:B------:R3:W-:Y:S02]  /*3140*/  STG.E desc[UR8][R14.64+0x100], R11 ;  /* 0x0001000b0e007986 */ /* 0x0007e4000c101908 */
.L_x_3119:
[----:B------:R-:W-:Y:S05]  /*3150*/  BSYNC.RECONVERGENT B0 ;  /* 0x0000000000007941 */ /* 0x000fea0003800200 */
.L_x_3118:
[----:B------:R-:W-:Y:S04]  /*3160*/  BSSY.RECONVERGENT B0, `(.L_x_3120) ;  /* 0x0000005000007945 */ /* 0x000fe80003800200 */
[----:B------:R-:W-:Y:S05]  /*3170*/  @P0 BRA `(.L_x_3121) ;  /* 0x00000000000c0947 */ /* 0x000fea0003800000 */
[----:B------:R-:W4:Y:S02]  /*3180*/  LDG.E R4, desc[UR8][R14.64+0x180] ;  /* 0x000180080e047981 */ /* 0x000f24000c1e1900 */
[----:B----4-:R-:W-:-:S05]  /*3190*/  FADD R9, R9, R4 ;  /* 0x0000000409097221 */ /* 0x010fca0000000000 */
[----:B------:R4:W-:Y:S02]  /*31a0*/  STG.E desc[UR8][R14.64+0x180], R9 ;  /* 0x000180090e007986 */ /* 0x0009e4000c101908 */
.L_x_3121:
[----:B------:R-:W-:Y:S05]  /*31b0*/  BSYNC.RECONVERGENT B0 ;  /* 0x0000000000007941 */ /* 0x000fea0003800200 */
.L_x_3120:
[----:B------:R-:W-:Y:S05]  /*31c0*/  @P4 EXIT ;  /* 0x000000000000494d */ /* 0x000fea0003800000 */
[----:B------:R-:W-:-:S05]  /*31d0*/  LEA R25, R25, R0, 0x5 ;  /* 0x0000000019197211 */ /* 0x000fca00078e28ff */
[----:B------:R-:W-:-:S05]  /*31e0*/  @!P3 IMAD.IADD R0, R25, 0x1, R2 ;  /* 0x000000011900b824 */ /* 0x000fca00078e0202 */
[----:B------:R-:W-:-:S04]  /*31f0*/  @!P3 IADD3 R4, P4, PT, R3, R0, RZ ;  /* 0x000000000304b210 */ /* 0x000fc80007f9e0ff */
[----:B----4-:R-:W-:Y:S02]  /*3200*/  @!P3 LEA.HI.X.SX32 R9, R0, R24, 0x1, P4 ;  /* 0x000000180009b211 */ /* 0x010fe400020f0eff */
[----:B------:R-:W-:-:S04]  /*3210*/  @!P3 LEA R10, P4, R4, UR4, 0x2 ;  /* 0x00000004040abc11 */ /* 0x000fc8000f8810ff */
[----:B--23--:R-:W-:-:S05]  /*3220*/  @!P3 LEA.HI.X R11, R4, UR5, R9, 0x2, P4 ;  /* 0x00000005040bbc11 */ /* 0x00cfca000a0f1409 */
[----:B------:R-:W2:Y:S01]  /*3230*/  @!P3 LDG.E R9, desc[UR8][R10.64] ;  /* 0x000000080a09b981 */ /* 0x000ea2000c1e1900 */
[--C-:B------:R-:W-:Y:S01]  /*3240*/  IADD3 R3, P4, P5, R3, R2, R25.reuse ;  /* 0x0000000203037210 */ /* 0x100fe20007d9e019 */
[----:B------:R-:W-:Y:S01]  /*3250*/  BSSY.RECONVERGENT B0, `(.L_x_3122) ;  /* 0x000000b000007945 */ /* 0x000fe20003800200 */
[----:B------:R-:W-:-:S04]  /*3260*/  SHF.R.S32.HI R25, RZ, 0x1f, R25 ;  /* 0x0000001fff197819 */ /* 0x000fc80000011419 */
[----:B------:R-:W-:Y:S02]  /*3270*/  IADD3.X R24, PT, PT, R24, RZ, R25, P4, P5 ;  /* 0x000000ff18187210 */ /* 0x000fe400027ea419 */
[----:B------:R-:W-:-:S04]  /*3280*/  LEA R2, P4, R3, UR4, 0x2 ;  /* 0x0000000403027c11 */ /* 0x000fc8000f8810ff */
[----:B------:R-:W-:Y:S01]  /*3290*/  LEA.HI.X R3, R3, UR5, R24, 0x2, P4 ;  /* 0x0000000503037c11 */ /* 0x000fe2000a0f1418 */
[----:B--2---:R-:W-:-:S05]  /*32a0*/  @!P3 FADD R9, R8, R9 ;  /* 0x000000090809b221 */ /* 0x004fca0000000000 */
[----:B------:R2:W-:Y:S01]  /*32b0*/  @!P3 STG.E desc[UR8][R10.64], R9 ;  /* 0x000000090a00b986 */ /* 0x0005e2000c101908 */
[----:B------:R-:W-:Y:S05]  /*32c0*/  @P2 BRA `(.L_x_3123) ;  /* 0x00000000000c2947 */ /* 0x000fea0003800000 */
[----:B------:R-:W3:Y:S02]  /*32d0*/  LDG.E R0, desc[UR8][R2.64+0x80] ;  /* 0x0000800802007981 */ /* 0x000ee4000c1e1900 */
[----:B---3--:R-:W-:-:S05]  /*32e0*/  FADD R7, R7, R0 ;  /* 0x0000000007077221 */ /* 0x008fca0000000000 */
[----:B------:R3:W-:Y:S02]  /*32f0*/  STG.E desc[UR8][R2.64+0x80], R7 ;  /* 0x0000800702007986 */ /* 0x0007e4000c101908 */
.L_x_3123:
[----:B------:R-:W-:Y:S05]  /*3300*/  BSYNC.RECONVERGENT B0 ;  /* 0x0000000000007941 */ /* 0x000fea0003800200 */
.L_x_3122:
[----:B------:R-:W-:Y:S04]  /*3310*/  BSSY.RECONVERGENT B0, `(.L_x_3124) ;  /* 0x0000005000007945 */ /* 0x000fe80003800200 */
[----:B------:R-:W-:Y:S05]  /*3320*/  @P1 BRA `(.L_x_3125) ;  /* 0x00000000000c1947 */ /* 0x000fea0003800000 */
[----:B---3--:R-:W3:Y:S02]  /*3330*/  LDG.E R7, desc[UR8][R2.64+0x100] ;  /* 0x0001000802077981 */ /* 0x008ee4000c1e1900 */
[----:B---3--:R-:W-:-:S05]  /*3340*/  FADD R7, R6, R7 ;  /* 0x0000000706077221 */ /* 0x008fca0000000000 */
[----:B------:R4:W-:Y:S02]  /*3350*/  STG.E desc[UR8][R2.64+0x100], R7 ;  /* 0x0001000702007986 */ /* 0x0009e4000c101908 */
.L_x_3125:
[----:B------:R-:W-:Y:S05]  /*3360*/  BSYNC.RECONVERGENT B0 ;  /* 0x0000000000007941 */ /* 0x000fea0003800200 */
.L_x_3124:
[----:B------:R-:W-:Y:S05]  /*3370*/  @P0 EXIT ;  /* 0x000000000000094d */ /* 0x000fea0003800000 */
[----:B------:R-:W5:Y:S02]  /*3380*/  LDG.E R0, desc[UR8][R2.64+0x180] ;  /* 0x0001800802007981 */ /* 0x000f64000c1e1900 */
[----:B-----5:R-:W-:-:S05]  /*3390*/  FADD R5, R5, R0 ;  /* 0x0000000005057221 */ /* 0x020fca0000000000 */
[----:B------:R-:W-:Y:S01]  /*33a0*/  STG.E desc[UR8][R2.64+0x180], R5 ;  /* 0x0001800502007986 */ /* 0x000fe2000c101908 */
[----:B------:R-:W-:Y:S05]  /*33b0*/  EXIT ;  /* 0x000000000000794d */ /* 0x000fea0003800000 */
.L_x_3097:
        /* <DEDUP_REMOVED lines=19> */
[----:B------:R-:W-:Y:S01]  /*34f0*/  IMAD R31, R0, -0x28, -R33 ;  /* 0xffffffd8001f7824 */ /* 0x000fe200078e0a21 */
[----:B------:R-:W-:-:S04]  /*3500*/  @!P0 MOV R0, 0x400 ;  /* 0x0000040000008802 */ /* 0x000fc80000000f00 */
[----:B0-----:R-:W-:-:S04]  /*3510*/  @!P0 LEA R29, R29, R0, 0x18 ;  /* 0x000000001d1d8211 */ /* 0x001fc800078ec0ff */
[----:B------:R-:W-:Y:S01]  /*3520*/  @!P0 LEA R29, R30, R29, 0x2 ;  /* 0x0000001d1e1d8211 */ /* 0x000fe200078e10ff */
        /* <DEDUP_REMOVED lines=12> */
[----:B0-----:R-:W0:Y:S08]  /*35f0*/  @!P0 LDC R26, c[0x0][0x3ac] ;  /* 0x0000eb00ff1a8b82 */ /* 0x001e300000000800 */
[----:B------:R-:W2:Y:S01]  /*3600*/  @!P0 LDC.64 R24, c[0x0][0x390] ;  /* 0x0000e400ff188b82 */ /* 0x000ea20000000a00 */
[----:B-1----:R-:W-:-:S06]  /*3610*/  ULEA UR4, UR5, UR4, 0x18 ;  /* 0x0000000405047291 */ /* 0x002fcc000f8ec0ff */
[----:B------:R-:W-:-:S05]  /*3620*/  LEA R0, R4, UR4, 0x2 ;  /* 0x0000000404007c11 */ /* 0x000fca000f8e10ff */
[----:B------:R-:W0:Y:S02]  /*3630*/  @!P0 LDS R27, [R0] ;  /* 0x00000000001b8984 */ /* 0x000e240000000800 */
[----:B0-----:R-:W-:-:S05]  /*3640*/  @!P0 IMAD R27, R27, R26, R2 ;  /* 0x0000001a1b1b8224 */ /* 0x001fca00078e0202 */
[----:B------:R-:W-:-:S04]  /*3650*/  @!P0 IADD3 R26, P1, PT, R3, R27, RZ ;  /* 0x0000001b031a8210 */ /* 0x000fc80007f3e0ff */
[----:B------:R-:W-:Y:S02]  /*3660*/  @!P0 LEA.HI.X.SX32 R27, R27, R30, 0x1, P1 ;  /* 0x0000001e1b1b8211 */ /* 0x000fe400008f0eff */
[----:B--2---:R-:W-:-:S04]  /*3670*/  @!P0 LEA R24, P1, R26, R24, 0x2 ;  /* 0x000000181a188211 */ /* 0x004fc800078210ff */
        /* <DEDUP_REMOVED lines=46> */
[----:B0-----:R-:W0:Y:S01]  /*3960*/  @!P0 LDS R21, [R0+0x20] ;  /* 0x0000200000158984 */ /* 0x001e220000000800 */
[----:B------:R-:W0:Y:S03]  /*3970*/  @!P0 LDC R22, c[0x0][0x3ac] ;  /* 0x0000eb00ff168b82 */ /* 0x000e260000000800 */
        /* <DEDUP_REMOVED lines=98> */
[----:B0-----:R-:W0:Y:S01]  /*3fa0*/  @!P0 LDS R13, [R0+0x60] ;  /* 0x00006000000d8984 */ /* 0x001e220000000800 */
[----:B------:R-:W0:Y:S08]  /*3fb0*/  @!P0 LDC R14, c[0x0][0x3ac] ;  /* 0x0000eb00ff0e8b82 */ /* 0x000e300000000800 */
[----:B------:R-:W1:Y:S08]  /*3fc0*/  @!P0 LDC.64 R18, c[0x0][0x390] ;  /* 0x0000e400ff128b82 */ /* 0x000e700000000a00 */
[----:B------:R-:W2:Y:S08]  /*3fd0*/  @!P1 LDC R17, c[0x0][0x3ac] ;  /* 0x0000eb00ff119b82 */ /* 0x000eb00000000800 */
[----:B------:R-:W3:Y:S08]  /*3fe0*/  @!P1 LDC.64 R20, c[0x0][0x390] ;  /* 0x0000e400ff149b82 */ /* 0x000ef00000000a00 */
[----:B------:R-:W4:Y:S01]  /*3ff0*/  @!P2 LDC.64 R22, c[0x0][0x390] ;  /* 0x0000e400ff16ab82 */ /* 0x000f220000000a00 */
[----:B0-----:R-:W-:-:S05]  /*4000*/  @!P0 IMAD R13, R13, R14, R2 ;  /* 0x0000000e0d0d8224 */ /* 0x001fca00078e0202 */
[----:B------:R-:W-:-:S04]  /*4010*/  @!P0 IADD3 R15, P4, PT, R3, R13, RZ ;  /* 0x0000000d030f8210 */ /* 0x000fc80007f9e0ff */
[----:B------:R-:W-:Y:S02]  /*4020*/  @!P0 LEA.HI.X.SX32 R16, R13, R30, 0x1, P4 ;  /* 0x0000001e0d108211 */ /* 0x000fe400020f0eff */
[----:B-1----:R-:W-:-:S04]  /*4030*/  @!P0 LEA R14, P4, R15, R18, 0x2 ;  /* 0x000000120f0e8211 */ /* 0x002fc800078810ff */
        /* <DEDUP_REMOVED lines=77> */
.L_x_3127:
[----:B------:R-:W-:Y:S05]  /*4510*/  BSYNC.RECONVERGENT B0 ;  /* 0x0000000000007941 */ /* 0x000fea0003800200 */
.L_x_3126:
        /* <DEDUP_REMOVED lines=9> */
[----:B------:R-:W-:-:S05]  /*45b0*/  LEA.HI.X R3, R6, UR7, R3, 0x2, P0 ;  /* 0x0000000706037c11 */ /* 0x000fca00080f1403 */
[----:B------:R-:W2:Y:S02]  /*45c0*/  LDG.E R4, desc[UR8][R2.64+0x180] ;  /* 0x0001800802047981 */ /* 0x000ea4000c1e1900 */
[----:B--2---:R-:W-:-:S05]  /*45d0*/  FADD R5, R5, R4 ;  /* 0x0000000405057221 */ /* 0x004fca0000000000 */
[----:B------:R-:W-:Y:S01]  /*45e0*/  STG.E desc[UR8][R2.64+0x180], R5 ;  /* 0x0001800502007986 */ /* 0x000fe2000c101908 */
[----:B------:R-:W-:Y:S05]  /*45f0*/  EXIT ;  /* 0x000000000000794d */ /* 0x000fea0003800000 */
        .weak           $__internal_70_$__cuda_sm20_div_s64
        .type           $__internal_70_$__cuda_sm20_div_s64,@function
        .size           $__internal_70_$__cuda_sm20_div_s64,($__internal_71_$__cuda_sm20_rem_s64 - $__internal_70_$__cuda_sm20_div_s64)
$__internal_70_$__cuda_sm20_div_s64:
[-C--:B------:R-:W-:Y:S02]  /*4600*/  IADD3 R30, P1, PT, RZ, -R42.reuse, RZ ;  /* 0x8000002aff1e7210 */ /* 0x080fe40007f3e0ff */
[----:B------:R-:W-:Y:S02]  /*4610*/  ISETP.GE.AND P0, PT, R41, RZ, PT ;  /* 0x000000ff2900720c */ /* 0x000fe40003f06270 */
[-C--:B------:R-:W-:Y:S02]  /*4620*/  IADD3.X R31, PT, PT, RZ, ~R41.reuse, RZ, P1, !PT ;  /* 0x80000029ff1f7210 */ /* 0x080fe40000ffe4ff */
        /* <DEDUP_REMOVED lines=26> */
[----:B------:R-:W-:Y:S02]  /*47d0*/  IMAD.MOV.U32 R51, RZ, RZ, RZ ;  /* 0x000000ffff337224 */ /* 0x000fe400078e00ff */
        /* <DEDUP_REMOVED lines=8> */
[----:B------:R-:W-:Y:S01]  /*4860*/  IMAD.X R43, R45, 0x1, R43, P0 ;  /* 0x000000012d2b7824 */ /* 0x000fe200000e062b */
[----:B------:R-:W-:-:S03]  /*4870*/  IADD3.X R48, PT, PT, RZ, ~R46, RZ, P4, !PT ;  /* 0x8000002eff307210 */ /* 0x000fc600027fe4ff */
        /* <DEDUP_REMOVED lines=17> */
[CC--:B------:R-:W-:Y:S02]  /*4990*/  IADD3.X R49, PT, PT, R48.reuse, ~R31.reuse, RZ, P1, !PT ;  /* 0x8000001f30317210 */ /* 0x0c0fe40000ffe4ff */
[----:B------:R-:W-:Y:S02]  /*49a0*/  ISETP.GE.U32.AND.EX P0, PT, R48, R31, PT, P0 ;  /* 0x0000001f3000720c */ /* 0x000fe40003f06100 */
[----:B------:R-:W-:Y:S02]  /*49b0*/  IADD3 R44, P1, PT, R45, 0x1, RZ ;  /* 0x000000012d2c7810 */ /* 0x000fe40007f3e0ff */
[----:B------:R-:W-:Y:S02]  /*49c0*/  SEL R50, R50, R47, P0 ;  /* 0x0000002f32327207 */ /* 0x000fe40000000000 */
[----:B------:R-:W-:Y:S01]  /*49d0*/  SEL R44, R44, R45, P0 ;  /* 0x0000002d2c2c7207 */ /* 0x000fe20000000000 */
[----:B------:R-:W-:Y:S01]  /*49e0*/  IMAD.X R47, RZ, RZ, R43, P1 ;  /* 0x000000ffff2f7224 */ /* 0x000fe200008e062b */
[----:B------:R-:W-:Y:S01]  /*49f0*/  SEL R49, R49, R48, P0 ;  /* 0x0000003031317207 */ /* 0x000fe20000000000 */
[----:B------:R-:W-:Y:S01]  /*4a00*/  IMAD.MOV.U32 R45, RZ, RZ, 0x0 ;  /* 0x00000000ff2d7424 */ /* 0x000fe200078e00ff */
[----:B------:R-:W-:-:S02]  /*4a10*/  ISETP.GE.U32.AND P1, PT, R50, R30, PT ;  /* 0x0000001e3200720c */ /* 0x000fc40003f26070 */
[----:B------:R-:W-:Y:S02]  /*4a20*/  SEL R47, R47, R43, P0 ;  /* 0x0000002b2f2f7207 */ /* 0x000fe40000000000 */
[----:B------:R-:W-:Y:S02]  /*4a30*/  IADD3 R30, P2, PT, R44, 0x1, RZ ;  /* 0x000000012c1e7810 */ /* 0x000fe40007f5e0ff */
[----:B------:R-:W-:Y:S02]  /*4a40*/  ISETP.GE.U32.AND.EX P0, PT, R49, R31, PT, P1 ;  /* 0x0000001f3100720c */ /* 0x000fe40003f06110 */
[----:B------:R-:W-:Y:S01]  /*4a50*/  LOP3.LUT R43, R41, R46, RZ, 0x3c, !PT ;  /* 0x0000002e292b7212 */ /* 0x000fe200078e3cff */
[----:B------:R-:W-:Y:S01]  /*4a60*/  IMAD.X R31, RZ, RZ, R47, P2 ;  /* 0x000000ffff1f7224 */ /* 0x000fe200010e062f */
[----:B------:R-:W-:Y:S01]  /*4a70*/  SEL R30, R30, R44, P0 ;  /* 0x0000002c1e1e7207 */ /* 0x000fe20000000000 */
[----:B------:R-:W-:Y:S01]  /*4a80*/  IMAD.MOV.U32 R44, RZ, RZ, R0 ;  /* 0x000000ffff2c7224 */ /* 0x000fe200078e0000 */
[----:B------:R-:W-:-:S02]  /*4a90*/  ISETP.GE.AND P1, PT, R43, RZ, PT ;  /* 0x000000ff2b00720c */ /* 0x000fc40003f26270 */
[----:B------:R-:W-:Y:S02]  /*4aa0*/  SEL R47, R31, R47, P0 ;  /* 0x0000002f1f2f7207 */ /* 0x000fe40000000000 */
[-C--:B------:R-:W-:Y:S02]  /*4ab0*/  IADD3 R31, P2, PT, RZ, -R30.reuse, RZ ;  /* 0x8000001eff1f7210 */ /* 0x080fe40007f5e0ff */
[----:B------:R-:W-:Y:S02]  /*4ac0*/  ISETP.NE.U32.AND P0, PT, R42, RZ, PT ;  /* 0x000000ff2a00720c */ /* 0x000fe40003f05070 */
[----:B------:R-:W-:Y:S01]  /*4ad0*/  SEL R31, R31, R30, !P1 ;  /* 0x0000001e1f1f7207 */ /* 0x000fe20004800000 */
[----:B------:R-:W-:Y:S01]  /*4ae0*/  IMAD.X R43, RZ, RZ, ~R47, P2 ;  /* 0x000000ffff2b7224 */ /* 0x000fe200010e0e2f */
[----:B------:R-:W-:-:S04]  /*4af0*/  ISETP.NE.AND.EX P0, PT, R41, RZ, PT, P0 ;  /* 0x000000ff2900720c */ /* 0x000fc80003f05300 */
[----:B------:R-:W-:Y:S02]  /*4b00*/  SEL R43, R43, R47, !P1 ;  /* 0x0000002f2b2b7207 */ /* 0x000fe40004800000 */
[----:B------:R-:W-:Y:S02]  /*4b10*/  SEL R31, R31, 0xffffffff, P0 ;  /* 0xffffffff1f1f7807 */ /* 0x000fe40000000000 */
[----:B------:R-:W-:Y:S01]  /*4b20*/  SEL R43, R43, 0xffffffff, P0 ;  /* 0xffffffff2b2b7807 */ /* 0x000fe20000000000 */
[----:B------:R-:W-:Y:S06]  /*4b30*/  RET.REL.NODEC R44 `(mul_mat_q40_stream_k_fixup_40_8_true) ;  /* 0xffffffb42c307950 */ /* 0x000fec0003c3ffff */
        .weak           $__internal_71_$__cuda_sm20_rem_s64
        .type           $__internal_71_$__cuda_sm20_rem_s64,@function
        .size           $__internal_71_$__cuda_sm20_rem_s64,(.L_x_3757 - $__internal_71_$__cuda_sm20_rem_s64)
$__internal_71_$__cuda_sm20_rem_s64:
[-C--:B------:R-:W-:Y:S02]  /*4b40*/  IADD3 R48, P1, PT, RZ, -R31.reuse, RZ ;  /* 0x8000001fff307210 */ /* 0x080fe40007f3e0ff */
[----:B------:R-:W-:Y:S02]  /*4b50*/  ISETP.GE.AND P0, PT, R30, RZ, PT ;  /* 0x000000ff1e00720c */ /* 0x000fe40003f06270 */
[-C--:B------:R-:W-:Y:S02]  /*4b60*/  IADD3.X R41, PT, PT, RZ, ~R30.reuse, RZ, P1, !PT ;  /* 0x8000001eff297210 */ /* 0x080fe40000ffe4ff */
[----:B------:R-:W-:Y:S02]  /*4b70*/  SEL R48, R48, R31, !P0 ;  /* 0x0000001f30307207 */ /* 0x000fe40004000000 */
        /* <DEDUP_REMOVED lines=29> */
[C---:B------:R-:W-:Y:S02]  /*4d50*/  IMAD R45, R42.reuse, R43, RZ ;  /* 0x0000002b2a2d7224 */ /* 0x040fe400078e02ff */
[----:B------:R-:W-:-:S04]  /*4d60*/  IMAD.HI.U32 R44, P2, R42, R44, R52 ;  /* 0x0000002c2a2c7227 */ /* 0x000fc80007840034 */
[----:B------:R-:W-:Y:S01]  /*4d70*/  IMAD.HI.U32 R43, R42, R43, RZ ;  /* 0x0000002b2a2b7227 */ /* 0x000fe200078e00ff */
[----:B------:R-:W-:Y:S02]  /*4d80*/  IADD3 R44, P3, PT, R45, R44, RZ ;  /* 0x0000002c2d2c7210 */ /* 0x000fe40007f7e0ff */
[-C--:B------:R-:W-:Y:S01]  /*4d90*/  IADD3.X R45, PT, PT, RZ, ~R46.reuse, RZ, P4, !PT ;  /* 0x8000002eff2d7210 */ /* 0x080fe200027fe4ff */
        /* <DEDUP_REMOVED lines=35> */
[----:B------:R-:W-:Y:S02]  /*4fd0*/  SEL R31, R31, R48, !P1 ;  /* 0x000000301f1f7207 */ /* 0x000fe40004800000 */
[----:B------:R-:W-:Y:S02]  /*4fe0*/  SEL R41, R41, 0xffffffff, P0 ;  /* 0xffffffff29297807 */ /* 0x000fe40000000000 */
[----:B------:R-:W-:Y:S01]  /*4ff0*/  SEL R47, R31, 0xffffffff, P0 ;  /* 0xffffffff1f2f7807 */ /* 0x000fe20000000000 */
[----:B------:R-:W-:-:S04]  /*5000*/  IMAD.MOV.U32 R31, RZ, RZ, 0x0 ;  /* 0x00000000ff1f7424 */ /* 0x000fc800078e00ff */
[----:B------:R-:W-:Y:S05]  /*5010*/  RET.REL.NODEC R30 `(mul_mat_q40_stream_k_fixup_40_8_true) ;  /* 0xffffffac1ef87950 */ /* 0x000fea0003c3ffff */
.L_x_3128:
        /* <DEDUP_REMOVED lines=14> */
.L_x_3757:


//--------------------- .text.mul_mat_q40_40_8_true --------------------------
	.section	.text.mul_mat_q40_40_8_true,"ax",@progbits
	.align	128
        .global         mul_mat_q40_40_8_true
        .type           mul_mat_q40_40_8_true,@function
        .size           mul_mat_q40_40_8_true,(.L_x_3759 - mul_mat_q40_40_8_true)
        .other          mul_mat_q40_40_8_true,@"STO_CUDA_ENTRY STV_DEFAULT"
mul_mat_q40_40_8_true:
.text.mul_mat_q40_40_8_true:
[----:B------:R-:W-:Y:S08]  /*0000*/  LDC R1, c[0x0][0x37c] ;  /* 0x0000df00ff017b82 */ /* 0x000ff00000000800 */
[----:B------:R-:W0:Y:S01]  /*0010*/  LDC.64 R4, c[0x0][0x3b0] ;  /* 0x0000ec00ff047b82 */ /* 0x000e220000000a00 */
[----:B------:R-:W1:Y:S01]  /*0020*/  S2R R133, SR_CTAID.X ;  /* 0x0000000000857919 */ /* 0x000e620000002500 */
[----:B------:R-:W2:Y:S01]  /*0030*/  LDCU UR4, c[0x0][0x3b8] ;  /* 0x00007700ff0477ac */ /* 0x000ea20008000800 */
[----:B------:R-:W3:Y:S05]  /*0040*/  S2R R136, SR_TID.Y ;  /* 0x0000000000887919 */ /* 0x000eea0000002200 */
[----:B------:R-:W4:Y:S01]  /*0050*/  LDC R9, c[0x0][0x3cc] ;  /* 0x0000f300ff097b82 */ /* 0x000f220000000800 */
[----:B------:R-:W3:Y:S07]  /*0060*/  S2R R135, SR_TID.X ;  /* 0x0000000000877919 */ /* 0x000eee0000002100 */
        /* <DEDUP_REMOVED lines=11> */
[----:B------:R-:W-:Y:S02]  /*0120*/  SHF.R.S32.HI R134, RZ, 0x1f, R155 ;  /* 0x0000001fff867819 */ /* 0x000fe4000001149b */
[----:B------:R-:W-:Y:S01]  /*0130*/  LEA.HI R0, R3, R0, RZ, 0x7 ;  /* 0x0000000003007211 */ /* 0x000fe200078f38ff */
[-C--:B-1----:R-:W-:Y:S01]  /*0140*/  IMAD.WIDE.U32 R2, R155, R133.reuse, RZ ;  /* 0x000000859b027225 */ /* 0x082fe200078e00ff */
[----:B------:R-:W-:Y:S01]  /*0150*/  USHF.R.S32.HI UR12, URZ, 0x1f, UR5 ;  /* 0x0000001fff0c7899 */ /* 0x000fe20008011405 */
[----:B----4-:R-:W-:Y:S01]  /*0160*/  SHF.R.S32.HI R21, RZ, 0x1f, R9 ;  /* 0x0000001fff157819 */ /* 0x010fe20000011409 */
[----:B------:R-:W-:Y:S01]  /*0170*/  UMOV UR4, 0x400 ;  /* 0x0000040000047882 */ /* 0x000fe20000000000 */
[----:B------:R-:W-:Y:S01]  /*0180*/  IMAD R5, R134, R133, RZ ;  /* 0x0000008586057224 */ /* 0x000fe200078e02ff */
[----:B------:R-:W-:Y:S01]  /*0190*/  SHF.R.S32.HI R13, RZ, 0x7, R0 ;  /* 0x00000007ff0d7819 */ /* 0x000fe20000011400 */
[----:B---3--:R-:W-:Y:S01]  /*01a0*/  IMAD R162, R136, 0x20, R135 ;  /* 0x0000002088a27824 */ /* 0x008fe200078e0287 */
[----:B-----5:R-:W-:Y:S01]  /*01b0*/  ULEA UR4, UR6, UR4, 0x18 ;  /* 0x0000000406047291 */ /* 0x020fe2000f8ec0ff */
        /* <DEDUP_REMOVED lines=40> */
.L_x_3129:
[----:B------:R-:W-:Y:S01]  /*0440*/  IMAD.MOV.U32 R16, RZ, RZ, R4 ;  /* 0x000000ffff107224 */ /* 0x000fe200078e0004 */
[----:B------:R-:W-:Y:S01]  /*0450*/  MOV R20, 0x480 ;  /* 0x0000048000147802 */ /* 0x000fe20000000f00 */
[----:B------:R-:W-:-:S07]  /*0460*/  IMAD.MOV.U32 R19, RZ, RZ, RZ ;  /* 0x000000ffff137224 */ /* 0x000fce00078e00ff */
[----:B------:R-:W-:Y:S05]  /*0470*/  CALL.REL.NOINC `($__internal_72_$__cuda_sm20_div_s64) ;  /* 0x000000f400d07944 */ /* 0x000fea0003c00000 */
[----:B------:R-:W-:Y:S02]  /*0480*/  IMAD.MOV.U32 R2, RZ, RZ, R8 ;  /* 0x000000ffff027224 */ /* 0x000fe400078e0008 */
[----:B------:R-:W-:-:S07]  /*0490*/  IMAD.MOV.U32 R3, RZ, RZ, R9 ;  /* 0x000000ffff037224 */ /* 0x000fce00078e0009 */
.L_x_3130:
        /* <DEDUP_REMOVED lines=23> */
[----:B0-----:R-:W-:Y:S01]  /*0610*/  IADD3 R5, PT, PT, R7, 0xffffffe, RZ ;  /* 0x0ffffffe07057810 */ /* 0x001fe20007ffe0ff */
[----:B------:R-:W-:-:S05]  /*0620*/  IMAD.MOV.U32 R7, RZ, RZ, RZ ;  /* 0x000000ffff077224 */ /* 0x000fca00078e00ff */
        /* <DEDUP_REMOVED lines=15> */
.L_x_3131:
[----:B------:R-:W-:Y:S01]  /*0720*/  IMAD.MOV.U32 R16, RZ, RZ, R6 ;  /* 0x000000ffff107224 */ /* 0x000fe200078e0006 */
[----:B------:R-:W-:Y:S01]  /*0730*/  MOV R20, 0x760 ;  /* 0x0000076000147802 */ /* 0x000fe20000000f00 */
[----:B------:R-:W-:-:S07]  /*0740*/  IMAD.MOV.U32 R19, RZ, RZ, RZ ;  /* 0x000000ffff137224 */ /* 0x000fce00078e00ff */
[----:B------:R-:W-:Y:S05]  /*0750*/  CALL.REL.NOINC `($__internal_72_$__cuda_sm20_div_s64) ;  /* 0x000000f400187944 */ /* 0x000fea0003c00000 */
[----:B------:R-:W-:Y:S01]  /*0760*/  IMAD.MOV.U32 R6, RZ, RZ, R8 ;  /* 0x000000ffff067224 */ /* 0x000fe200078e0008 */
[----:B------:R-:W-:-:S07]  /*0770*/  MOV R7, R9 ;  /* 0x0000000900077202 */ /* 0x000fce0000000f00 */
.L_x_3132:
        /* <DEDUP_REMOVED lines=21> */
.L_x_3133:
[----:B------:R-:W-:Y:S01]  /*08d0*/  IMAD.MOV.U32 R16, RZ, RZ, R2 ;  /* 0x000000ffff107224 */ /* 0x000fe200078e0002 */
[----:B------:R-:W-:Y:S01]  /*08e0*/  MOV R18, 0x910 ;  /* 0x0000091000127802 */ /* 0x000fe20000000f00 */
[----:B------:R-:W-:-:S07]  /*08f0*/  IMAD.MOV.U32 R17, RZ, RZ, R3 ;  /* 0x000000ffff117224 */ /* 0x000fce00078e0003 */
[----:B------:R-:W-:Y:S05]  /*0900*/  CALL.REL.NOINC `($__internal_73_$__cuda_sm20_rem_s64) ;  /* 0x000000f400fc7944 */ /* 0x000fea0003c00000 */
[----:B------:R-:W-:-:S07]  /*0910*/  IMAD.MOV.U32 R8, RZ, RZ, R160 ;  /* 0x000000ffff087224 */ /* 0x000fce00078e00a0 */
.L_x_3134:
        /* <DEDUP_REMOVED lines=28> */
.L_x_3135:
[----:B------:R-:W-:Y:S01]  /*0ae0*/  IMAD.MOV.U32 R16, RZ, RZ, R6 ;  /* 0x000000ffff107224 */ /* 0x000fe200078e0006 */
[----:B------:R-:W-:Y:S01]  /*0af0*/  MOV R18, 0xb20 ;  /* 0x00000b2000127802 */ /* 0x000fe20000000f00 */
[----:B------:R-:W-:-:S07]  /*0b00*/  IMAD.MOV.U32 R17, RZ, RZ, R7 ;  /* 0x000000ffff117224 */ /* 0x000fce00078e0007 */
[----:B------:R-:W-:Y:S05]  /*0b10*/  CALL.REL.NOINC `($__internal_73_$__cuda_sm20_rem_s64) ;  /* 0x000000f400787944 */ /* 0x000fea0003c00000 */
[----:B------:R-:W-:-:S07]  /*0b20*/  IMAD.MOV.U32 R0, RZ, RZ, R160 ;  /* 0x000000ffff007224 */ /* 0x000fce00078e00a0 */
.L_x_3136:
        /* <DEDUP_REMOVED lines=29> */
.L_x_3137:
[----:B------:R-:W-:Y:S01]  /*0d00*/  IMAD.MOV.U32 R16, RZ, RZ, R5 ;  /* 0x000000ffff107224 */ /* 0x000fe200078e0005 */
[----:B------:R-:W-:Y:S01]  /*0d10*/  MOV R18, 0xd40 ;  /* 0x00000d4000127802 */ /* 0x000fe20000000f00 */
[----:B------:R-:W-:-:S07]  /*0d20*/  IMAD.MOV.U32 R17, RZ, RZ, R4 ;  /* 0x000000ffff117224 */ /* 0x000fce00078e0004 */
[----:B------:R-:W-:Y:S05]  /*0d30*/  CALL.REL.NOINC `($__internal_73_$__cuda_sm20_rem_s64) ;  /* 0x000000f000f07944 */ /* 0x000fea0003c00000 */
.L_x_3138:
        /* <DEDUP_REMOVED lines=17> */
[----:B------:R-:W0:Y:S01]  /*0e50*/  LDC.64 R2, c[0x0][0x380] ;  /* 0x0000e000ff027b82 */ /* 0x000e220000000a00 */
[----:B------:R-:W-:Y:S01]  /*0e60*/  LOP3.LUT R141, R135, 0x3, RZ, 0xc0, !PT ;  /* 0x00000003878d7812 */ /* 0x000fe200078ec0ff */
[----:B------:R-:W1:Y:S01]  /*0e70*/  LDCU UR9, c[0x0][0x3c0] ;  /* 0x00007800ff0977ac */ /* 0x000e620008000800 */
[----:B------:R-:W-:Y:S01]  /*0e80*/  SHF.R.U32.HI R153, RZ, 0x2, R135 ;  /* 0x00000002ff997819 */ /* 0x000fe20000011687 */
[----:B------:R-:W-:Y:S01]  /*0e90*/  IMAD.WIDE.U32 R190, R155, UR5, RZ ;  /* 0x000000059bbe7c25 */ /* 0x000fe2000f8e00ff */
[----:B------:R-:W-:Y:S02]  /*0ea0*/  LOP3.LUT R6, R135, 0xf, RZ, 0xc0, !PT ;  /* 0x0000000f87067812 */ /* 0x000fe400078ec0ff */
[----:B------:R-:W-:Y:S01]  /*0eb0*/  LOP3.LUT R7, R153, 0xfc, RZ, 0xc0, !PT ;  /* 0x000000fc99077812 */ /* 0x000fe200078ec0ff */
[----:B------:R-:W2:Y:S01]  /*0ec0*/  LDC R192, c[0x0][0x3cc] ;  /* 0x0000f300ffc07b82 */ /* 0x000ea20000000800 */
[----:B------:R-:W-:Y:S02]  /*0ed0*/  IMAD.SHL.U32 R158, R135, 0x2, RZ ;  /* 0x00000002879e7824 */ /* 0x000fe400078e00ff */
[----:B------:R-:W-:-:S02]  /*0ee0*/  IMAD R151, R153, 0x8, R141 ;  /* 0x0000000899977824 */ /* 0x000fc400078e028d */
[----:B------:R-:W-:Y:S01]  /*0ef0*/  IMAD R7, R136, 0x4c0, R7 ;  /* 0x000004c088077824 */ /* 0x000fe200078e0207 */
[----:B------:R-:W-:Y:S01]  /*0f00*/  LOP3.LUT R158, R158, 0x6, RZ, 0xc0, !PT ;  /* 0x000000069e9e7812 */ /* 0x000fe200078ec0ff */
[----:B------:R-:W-:Y:S01]  /*0f10*/  IMAD.SHL.U32 R139, R135, 0x8, RZ ;  /* 0x00000008878b7824 */ /* 0x000fe200078e00ff */
[----:B------:R-:W3:Y:S01]  /*0f20*/  S2UR UR8, SR_SWINHI ;  /* 0x00000000000879c3 */ /* 0x000ee20000002f00 */
[----:B------:R-:W-:Y:S01]  /*0f30*/  IMAD R7, R6, 0x4c, R7 ;  /* 0x0000004c06077824 */ /* 0x000fe200078e0207 */
[C---:B------:R-:W-:Y:S01]  /*0f40*/  LOP3.LUT R156, R158.reuse, 0x1, RZ, 0xfc, !PT ;  /* 0x000000019e9c7812 */ /* 0x040fe200078efcff */
[----:B------:R-:W-:Y:S01]  /*0f50*/  IMAD R143, R153, 0x1c, R151 ;  /* 0x0000001c998f7824 */ /* 0x000fe200078e0297 */
[----:B------:R-:W-:Y:S01]  /*0f60*/  LOP3.LUT R139, R139, 0x18, RZ, 0xc0, !PT ;  /* 0x000000188b8b7812 */ /* 0x000fe200078ec0ff */
[----:B------:R-:W-:Y:S01]  /*0f70*/  IMAD.U32 R6, RZ, RZ, UR4 ;  /* 0x00000004ff067e24 */ /* 0x000fe2000f8e00ff */
[----:B------:R-:W-:Y:S01]  /*0f80*/  LOP3.LUT R154, R158, 0x8, RZ, 0xfc, !PT ;  /* 0x000000089e9a7812 */ /* 0x000fe200078efcff */
[----:B------:R-:W-:Y:S01]  /*0f90*/  IMAD R147, R136, 0x10, R153 ;  /* 0x0000001088937824 */ /* 0x000fe200078e0299 */
[C---:B------:R-:W-:Y:S01]  /*0fa0*/  LOP3.LUT R152, R158.reuse, 0x9, RZ, 0xfc, !PT ;  /* 0x000000099e987812 */ /* 0x040fe200078efcff */
[----:B0-----:R-:W-:Y:S01]  /*0fb0*/  IMAD.WIDE.U32 R2, R141, 0x4, R2 ;  /* 0x000000048d027825 */ /* 0x001fe200078e0002 */
[----:B------:R-:W-:-:S02]  /*0fc0*/  LOP3.LUT R150, R158, 0x10, RZ, 0xfc, !PT ;  /* 0x000000109e967812 */ /* 0x000fc400078efcff */
[----:B------:R-:W-:Y:S01]  /*0fd0*/  LOP3.LUT R148, R158, 0x11, RZ, 0xfc, !PT ;  /* 0x000000119e947812 */ /* 0x000fe200078efcff */
[--C-:B------:R-:W-:Y:S01]  /*0fe0*/  IMAD R141, R141, 0x120, R6.reuse ;  /* 0x000001208d8d7824 */ /* 0x100fe200078e0206 */
[----:B------:R-:W-:Y:S01]  /*0ff0*/  IADD3 R188, P0, PT, R2, 0x4, RZ ;  /* 0x0000000402bc7810 */ /* 0x000fe20007f1e0ff */
[----:B------:R-:W-:Y:S01]  /*1000*/  IMAD R145, R147, 0x130, R6 ;  /* 0x0000013093917824 */ /* 0x000fe200078e0206 */
[----:B------:R-:W-:Y:S01]  /*1010*/  SHF.L.U32 R2, R136, 0x2, RZ ;  /* 0x0000000288027819 */ /* 0x000fe200000006ff */
[----:B--2---:R-:W-:Y:S01]  /*1020*/  IMAD R192, R192, UR5, RZ ;  /* 0x00000005c0c07c24 */ /* 0x004fe2000f8e02ff */
[----:B------:R-:W-:Y:S01]  /*1030*/  LOP3.LUT R146, R158, 0x18, RZ, 0xfc, !PT ;  /* 0x000000189e927812 */ /* 0x000fe200078efcff */
[----:B------:R-:W-:Y:S01]  /*1040*/  IMAD.X R189, RZ, RZ, R3, P0 ;  /* 0x000000ffffbd7224 */ /* 0x000fe200000e0603 */
[----:B------:R-:W-:Y:S01]  /*1050*/  LEA.HI R149, R135, R2, RZ, 0x1d ;  /* 0x0000000287957211 */ /* 0x000fe200078fe8ff */
[----:B------:R-:W-:Y:S01]  /*1060*/  IMAD R3, R155, UR12, RZ ;  /* 0x0000000c9b037c24 */ /* 0x000fe2000f8e02ff */
[----:B------:R-:W-:Y:S01]  /*1070*/  SHF.R.S32.HI R2, RZ, 0x1f, R192 ;  /* 0x0000001fff027819 */ /* 0x000fe200000114c0 */
[----:B------:R-:W-:Y:S01]  /*1080*/  VIADD R137, R147, 0x8 ;  /* 0x0000000893897836 */ /* 0x000fe20000000000 */
[----:B------:R-:W-:Y:S01]  /*1090*/  UMOV UR6, UR4 ;  /* 0x0000000400067c82 */ /* 0x000fe20008000000 */
[----:B---3--:R-:W-:Y:S01]  /*10a0*/  UMOV UR7, UR8 ;  /* 0x0000000800077c82 */ /* 0x008fe20008000000 */
[----:B------:R-:W-:Y:S01]  /*10b0*/  IMAD R3, R134, UR5, R3 ;  /* 0x0000000586037c24 */ /* 0x000fe2000f8e0203 */
[C---:B------:R-:W-:Y:S01]  /*10c0*/  LOP3.LUT R144, R158.reuse, 0x19, RZ, 0xfc, !PT ;  /* 0x000000199e907812 */ /* 0x040fe200078efcff */
[----:B------:R-:W-:Y:S01]  /*10d0*/  IMAD.U32 R194, RZ, RZ, UR6 ;  /* 0x00000006ffc27e24 */ /* 0x000fe2000f8e00ff */
[C---:B------:R-:W-:Y:S01]  /*10e0*/  LOP3.LUT R142, R158.reuse, 0x20, RZ, 0xfc, !PT ;  /* 0x000000209e8e7812 */ /* 0x040fe200078efcff */
[----:B------:R-:W-:Y:S01]  /*10f0*/  IMAD.U32 R195, RZ, RZ, UR7 ;  /* 0x00000007ffc37e24 */ /* 0x000fe2000f8e00ff */
[----:B------:R-:W-:Y:S01]  /*1100*/  LOP3.LUT R140, R158, 0x21, RZ, 0xfc, !PT ;  /* 0x000000219e8c7812 */ /* 0x000fe200078efcff */
[----:B------:R-:W-:Y:S01]  /*1110*/  IMAD.IADD R132, R191, 0x1, R3 ;  /* 0x00000001bf847824 */ /* 0x000fe200078e0203 */
[----:B------:R-:W-:Y:S01]  /*1120*/  LEA R143, R143, UR4, 0x2 ;  /* 0x000000048f8f7c11 */ /* 0x000fe2000f8e10ff */
[----:B------:R-:W-:Y:S01]  /*1130*/  IMAD.WIDE.U32 R194, R7, 0x4, R194 ;  /* 0x0000000407c27825 */ /* 0x000fe200078e00c2 */
[----:B-1----:R-:W-:-:S03]  /*1140*/  USHF.R.S32.HI UR6, URZ, 0x1f, UR9 ;  /* 0x0000001fff067899 */ /* 0x002fc60008011409 */
[-C--:B------:R-:W-:Y:S01]  /*1150*/  IMAD R3, R2, R155.reuse, RZ ;  /* 0x0000009b02037224 */ /* 0x080fe200078e02ff */
[C---:B------:R-:W-:Y:S02]  /*1160*/  IADD3 R186, P0, PT, R194.reuse, 0x18a0, RZ ;  /* 0x000018a0c2ba7810 */ /* 0x040fe40007f1e0ff */
[----:B------:R-:W-:Y:S01]  /*1170*/  IADD3 R184, P1, PT, R194, 0x18c0, RZ ;  /* 0x000018c0c2b87810 */ /* 0x000fe20007f3e0ff */
[----:B------:R-:W-:Y:S01]  /*1180*/  IMAD R3, R192, R134, R3 ;  /* 0x00000086c0037224 */ /* 0x000fe200078e0203 */
[----:B------:R-:W-:Y:S01]  /*1190*/  IADD3 R182, P2, PT, R194, 0x18e0, RZ ;  /* 0x000018e0c2b67810 */ /* 0x000fe20007f5e0ff */
[----:B------:R-:W-:Y:S01]  /*11a0*/  IMAD.WIDE.U32 R192, R192, R155, RZ ;  /* 0x0000009bc0c07225 */ /* 0x000fe200078e00ff */
[C---:B------:R-:W-:Y:S02]  /*11b0*/  IADD3 R180, P3, PT, R194.reuse, 0x1900, RZ ;  /* 0x00001900c2b47810 */ /* 0x040fe40007f7e0ff */
[C---:B------:R-:W-:Y:S01]  /*11c0*/  IADD3 R176, P5, PT, R194.reuse, 0x1980, RZ ;  /* 0x00001980c2b07810 */ /* 0x040fe20007fbe0ff */
[----:B------:R-:W-:Y:S01]  /*11d0*/  IMAD.IADD R131, R193, 0x1, R3 ;  /* 0x00000001c1837824 */ /* 0x000fe200078e0203 */
[----:B------:R-:W-:Y:S01]  /*11e0*/  IADD3 R178, P4, PT, R194, 0x1920, RZ ;  /* 0x00001920c2b27810 */ /* 0x000fe20007f9e0ff */
[----:B------:R-:W-:-:S02]  /*11f0*/  IMAD.X R187, RZ, RZ, R195, P0 ;  /* 0x000000ffffbb7224 */ /* 0x000fc400000e06c3 */
[--C-:B------:R-:W-:Y:S01]  /*1200*/  IMAD.X R185, RZ, RZ, R195.reuse, P1 ;  /* 0x000000ffffb97224 */ /* 0x100fe200008e06c3 */
[----:B------:R-:W-:Y:S01]  /*1210*/  IADD3.X R179, PT, PT, RZ, R195, RZ, P4, !PT ;  /* 0x000000c3ffb37210 */ /* 0x000fe200027fe4ff */
[--C-:B------:R-:W-:Y:S02]  /*1220*/  IMAD.X R183, RZ, RZ, R195.reuse, P2 ;  /* 0x000000ffffb77224 */ /* 0x100fe400010e06c3 */
[--C-:B------:R-:W-:Y:S02]  /*1230*/  IMAD.X R181, RZ, RZ, R195.reuse, P3 ;  /* 0x000000ffffb57224 */ /* 0x100fe400018e06c3 */
[----:B------:R-:W-:-:S07]  /*1240*/  IMAD.X R177, RZ, RZ, R195, P5 ;  /* 0x000000ffffb17224 */ /* 0x000fce00028e06c3 */
.L_x_3197:
        /* <DEDUP_REMOVED lines=24> */
.L_x_3140:
[----:B------:R-:W-:Y:S01]  /*13d0*/  IMAD.MOV.U32 R16, RZ, RZ, R5 ;  /* 0x000000ffff107224 */ /* 0x000fe200078e0005 */
[----:B------:R-:W-:Y:S01]  /*13e0*/  MOV R19, R131 ;  /* 0x0000008300137202 */ /* 0x000fe20000000f00 */
[----:B------:R-:W-:Y:S01]  /*13f0*/  IMAD.MOV.U32 R17, RZ, RZ, R192 ;  /* 0x000000ffff117224 */ /* 0x000fe200078e00c0 */
[----:B------:R-:W-:-:S07]  /*1400*/  MOV R20, 0x1420 ;  /* 0x0000142000147802 */ /* 0x000fce0000000f00 */
[----:B------:R-:W-:Y:S05]  /*1410*/  CALL.REL.NOINC `($__internal_72_$__cuda_sm20_div_s64) ;  /* 0x000000e400e87944 */ /* 0x000fea0003c00000 */
[----:B------:R-:W-:-:S07]  /*1420*/  IMAD.MOV.U32 R12, RZ, RZ, R8 ;  /* 0x000000ffff0c7224 */ /* 0x000fce00078e0008 */
.L_x_3141:
        /* <DEDUP_REMOVED lines=26> */
.L_x_3142:
[----:B------:R-:W-:Y:S01]  /*15d0*/  IMAD.MOV.U32 R17, RZ, RZ, R190 ;  /* 0x000000ffff117224 */ /* 0x000fe200078e00be */
[----:B------:R-:W-:Y:S01]  /*15e0*/  MOV R16, R22 ;  /* 0x0000001600107202 */ /* 0x000fe20000000f00 */
[----:B------:R-:W-:Y:S01]  /*15f0*/  IMAD.MOV.U32 R19, RZ, RZ, R132 ;  /* 0x000000ffff137224 */ /* 0x000fe200078e0084 */
[----:B------:R-:W-:-:S07]  /*1600*/  MOV R20, 0x1620 ;  /* 0x0000162000147802 */ /* 0x000fce0000000f00 */
[----:B------:R-:W-:Y:S05]  /*1610*/  CALL.REL.NOINC `($__internal_72_$__cuda_sm20_div_s64) ;  /* 0x000000e400687944 */ /* 0x000fea0003c00000 */
[----:B------:R-:W-:-:S07]  /*1620*/  IMAD.MOV.U32 R14, RZ, RZ, R8 ;  /* 0x000000ffff0e7224 */ /* 0x000fce00078e0008 */
.L_x_3143:
        /* <DEDUP_REMOVED lines=27> */
.L_x_3144:
[----:B------:R-:W-:Y:S01]  /*17e0*/  MOV R17, R155 ;  /* 0x0000009b00117202 */ /* 0x000fe20000000f00 */
[----:B------:R-:W-:Y:S01]  /*17f0*/  IMAD.MOV.U32 R19, RZ, RZ, R134 ;  /* 0x000000ffff137224 */ /* 0x000fe200078e0086 */
[----:B------:R-:W-:-:S07]  /*1800*/  MOV R20, 0x1820 ;  /* 0x0000182000147802 */ /* 0x000fce0000000f00 */
[----:B------:R-:W-:Y:S05]  /*1810*/  CALL.REL.NOINC `($__internal_72_$__cuda_sm20_div_s64) ;  /* 0x000000e000e87944 */ /* 0x000fea0003c00000 */
[----:B------:R-:W-:-:S07]  /*1820*/  IMAD.MOV.U32 R127, RZ, RZ, R8 ;  /* 0x000000ffff7f7224 */ /* 0x000fce00078e0008 */
.L_x_3145:
        /* <DEDUP_REMOVED lines=51> */
.L_x_3148:
[----:B------:R-:W-:Y:S01]  /*1b60*/  IMAD.MOV.U32 R16, RZ, RZ, R5 ;  /* 0x000000ffff107224 */ /* 0x000fe200078e0005 */
[----:B------:R-:W-:Y:S01]  /*1b70*/  MOV R18, 0x1ba0 ;  /* 0x00001ba000127802 */ /* 0x000fe20000000f00 */
[----:B------:R-:W-:-:S07]  /*1b80*/  IMAD.MOV.U32 R17, RZ, RZ, R7 ;  /* 0x000000ffff117224 */ /* 0x000fce00078e0007 */
[----:B------:R-:W-:Y:S05]  /*1b90*/  CALL.REL.NOINC `($__internal_73_$__cuda_sm20_rem_s64) ;  /* 0x000000e400587944 */ /* 0x000fea0003c00000 */
[----:B------:R-:W-:Y:S02]  /*1ba0*/  IMAD.MOV.U32 R2, RZ, RZ, R160 ;  /* 0x000000ffff027224 */ /* 0x000fe400078e00a0 */
[----:B------:R-:W-:-:S07]  /*1bb0*/  IMAD.MOV.U32 R3, RZ, RZ, R161 ;  /* 0x000000ffff037224 */ /* 0x000fce00078e00a1 */
.L_x_3149:
        /* <DEDUP_REMOVED lines=8> */
.L_x_3147:
        /* <DEDUP_REMOVED lines=9> */
.L_x_3152:
[----:B------:R-:W-:Y:S05]  /*1cd0*/  BSYNC.RECONVERGENT B0 ;  /* 0x0000000000007941 */ /* 0x000fea0003800200 */
.L_x_3151:
[----:B------:R-:W-:Y:S01]  /*1ce0*/  BAR.SYNC.DEFER_BLOCKING 0x0 ;  /* 0x0000000000007b1d */ /* 0x000fe20000010000 */
[----:B------:R-:W-:Y:S02]  /*1cf0*/  IMAD.MOV.U32 R6, RZ, RZ, RZ ;  /* 0x000000ffff067224 */ /* 0x000fe400078e00ff */
[----:B------:R-:W-:-:S07]  /*1d00*/  IMAD.MOV.U32 R128, RZ, RZ, RZ ;  /* 0x000000ffff807224 */ /* 0x000fce00078e00ff */
.L_x_3146:
[----:B------:R-:W2:Y:S01]  /*1d10*/  LDC R11, c[0x0][0x3c8] ;  /* 0x0000f200ff0b7b82 */ /* 0x000ea20000000800 */
[----:B------:R-:W-:Y:S01]  /*1d20*/  IABS R10, R14 ;  /* 0x0000000e000a7213 */ /* 0x000fe20000000000 */
[----:B------:R-:W3:Y:S01]  /*1d30*/  LDCU UR7, c[0x0][0x3b4] ;  /* 0x00007680ff0777ac */ /* 0x000ee20008000800 */
[----:B------:R-:W-:Y:S01]  /*1d40*/  ISETP.GE.AND P4, PT, R160, R155, PT ;  /* 0x0000009ba000720c */ /* 0x000fe20003f86270 */
[----:B------:R-:W-:Y:S01]  /*1d50*/  IMAD.IADD R9, R15, 0x1, R9 ;  /* 0x000000010f097824 */ /* 0x000fe200078e0209 */
[----:B------:R-:W-:Y:S01]  /*1d60*/  MOV R166, RZ ;  /* 0x000000ff00a67202 */ /* 0x000fe20000000f00 */
[----:B-1----:R-:W-:Y:S01]  /*1d70*/  IMAD R127, R127, -0x28, R8 ;  /* 0xffffffd87f7f7824 */ /* 0x002fe200078e0208 */
[----:B------:R-:W-:Y:S01]  /*1d80*/  CS2R R90, SRZ ;  /* 0x00000000005a7805 */ /* 0x000fe2000001ff00 */
        /* <DEDUP_REMOVED lines=8> */
[----:B------:R-:W-:-:S02]  /*1e10*/  IMAD.MOV.U32 R98, RZ, RZ, RZ ;  /* 0x000000ffff627224 */ /* 0x000fc400078e00ff */
[----:B------:R-:W-:Y:S02]  /*1e20*/  IMAD.MOV.U32 R174, RZ, RZ, RZ ;  /* 0x000000ffffae7224 */ /* 0x000fe400078e00ff */
[----:B------:R-:W-:Y:S02]  /*1e30*/  IMAD.MOV.U32 R198, RZ, RZ, RZ ;  /* 0x000000ffffc67224 */ /* 0x000fe400078e00ff */
        /* <DEDUP_REMOVED lines=8> */
[----:B-1----:R-:W-:Y:S02]  /*1ec0*/  VIADD R2, R7, 0xffffffe ;  /* 0x0ffffffe07027836 */ /* 0x002fe40000000000 */
[----:B------:R-:W-:-:S04]  /*1ed0*/  IMAD.SHL.U32 R7, R12, 0x80, RZ ;  /* 0x000000800c077824 */ /* 0x000fc800078e00ff */
[----:B0-----:R0:W1:Y:S01]  /*1ee0*/  F2I.FTZ.U32.TRUNC.NTZ R3, R2 ;  /* 0x0000000200037305 */ /* 0x001062000021f000 */
[----:B------:R-:W-:Y:S02]  /*1ef0*/  IMAD.IADD R128, R7, 0x1, R128 ;  /* 0x0000000107807824 */ /* 0x000fe400078e0280 */
[----:B0-----:R-:W-:Y:S02]  /*1f00*/  IMAD.MOV.U32 R2, RZ, RZ, RZ ;  /* 0x000000ffff027224 */ /* 0x001fe400078e00ff */
[----:B-1----:R-:W-:-:S04]  /*1f10*/  IMAD.MOV R13, RZ, RZ, -R3 ;  /* 0x000000ffff0d7224 */ /* 0x002fc800078e0a03 */
[----:B------:R-:W-:-:S04]  /*1f20*/  IMAD R13, R13, R16, RZ ;  /* 0x000000100d0d7224 */ /* 0x000fc800078e02ff */
[----:B------:R-:W-:Y:S01]  /*1f30*/  IMAD.HI.U32 R3, R3, R13, R2 ;  /* 0x0000000d03037227 */ /* 0x000fe200078e0002 */
[----:B------:R-:W-:Y:S02]  /*1f40*/  MOV R13, R10 ;  /* 0x0000000a000d7202 */ /* 0x000fe40000000f00 */
[----:B------:R-:W-:-:S03]  /*1f50*/  IADD3 R2, P3, PT, R155, R5, RZ ;  /* 0x000000059b027210 */ /* 0x000fc60007f7e0ff */
        /* <DEDUP_REMOVED lines=8> */
[----:B------:R-:W-:-:S05]  /*1fe0*/  IMAD.X R3, R134, 0x1, R4, P3 ;  /* 0x0000000186037824 */ /* 0x000fca00018e0604 */
[----:B------:R-:W-:-:S07]  /*1ff0*/  LOP3.LUT R4, R3, R134, RZ, 0xfc, !PT ;  /* 0x0000008603047212 */ /* 0x000fce00078efcff */
[----:B------:R-:W-:-:S04]  /*2000*/  @P0 VIADD R10, R10, 0x1 ;  /* 0x000000010a0a0836 */ /* 0x000fc80000000000 */
[----:B------:R-:W-:Y:S01]  /*2010*/  @!P2 IMAD.MOV R10, RZ, RZ, -R10 ;  /* 0x000000ffff0aa224 */ /* 0x000fe200078e0a0a */
[----:B------:R-:W-:Y:S02]  /*2020*/  ISETP.NE.U32.AND P2, PT, R4, RZ, PT ;  /* 0x000000ff0400720c */ /* 0x000fe40003f45070 */
[----:B------:R-:W-:Y:S02]  /*2030*/  LOP3.LUT R4, RZ, R7, RZ, 0x33, !PT ;  /* 0x00000007ff047212 */ /* 0x000fe400078e33ff */
[----:B------:R-:W-:-:S03]  /*2040*/  @!P1 LOP3.LUT R10, RZ, R11, RZ, 0x33, !PT ;  /* 0x0000000bff0a9212 */ /* 0x000fc600078e33ff */
[----:B---3--:R-:W-:-:S05]  /*2050*/  VIADD R9, R4, UR7 ;  /* 0x0000000704097c36 */ /* 0x008fca0008000000 */
[-C--:B------:R-:W-:Y:S02]  /*2060*/  ISETP.GT.AND P1, PT, R147, R9.reuse, PT ;  /* 0x000000099300720c */ /* 0x080fe40003f24270 */
[----:B------:R-:W-:Y:S02]  /*2070*/  ISETP.GT.AND P0, PT, R137, R9, PT ;  /* 0x000000098900720c */ /* 0x000fe40003f04270 */
[----:B------:R-:W-:Y:S01]  /*2080*/  ISETP.GE.OR P3, PT, R158, R127, P1 ;  /* 0x0000007f9e00720c */ /* 0x000fe20000f66670 */
[----:B------:R-:W-:-:S12]  /*2090*/  @P4 BRA `(.L_x_3153) ;  /* 0x0000005800144947 */ /* 0x000fd80003800000 */
[----:B------:R-:W0:Y:S01]  /*20a0*/  LDC.64 R4, c[0x0][0x388] ;  /* 0x0000e200ff047b82 */ /* 0x000e220000000a00 */
[----:B------:R-:W1:Y:S01]  /*20b0*/  LDCU UR8, c[0x0][0x3bc] ;  /* 0x00007780ff0877ac */ /* 0x000e620008000800 */
[C-C-:B------:R-:W-:Y:S01]  /*20c0*/  VIADDMNMX R12, R136.reuse, 0x10, R9.reuse, PT ;  /* 0x00000010880c7846 */ /* 0x140fe20003800109 */
[----:B------:R-:W-:Y:S01]  /*20d0*/  IMAD.MOV.U32 R172, RZ, RZ, RZ ;  /* 0x000000ffffac7224 */ /* 0x000fe200078e00ff */
[--C-:B------:R-:W-:Y:S01]  /*20e0*/  VIADDMNMX R14, R136, 0x18, R9.reuse, PT ;  /* 0x00000018880e7846 */ /* 0x100fe20003800109 */
[----:B------:R-:W2:Y:S01]  /*20f0*/  LDCU UR7, c[0x0][0x3d0] ;  /* 0x00007a00ff0777ac */ /* 0x000ea20008000800 */
[C---:B------:R-:W-:Y:S01]  /*2100*/  VIADDMNMX R64, R149.reuse, 0x40, R9, PT ;  /* 0x0000004095407846 */ /* 0x040fe20003800109 */
[----:B------:R-:W-:Y:S01]  /*2110*/  IMAD R124, R12, 0x4c, R151 ;  /* 0x0000004c0c7c7824 */ /* 0x000fe200078e0297 */
[----:B------:R-:W-:Y:S01]  /*2120*/  VIADDMNMX R66, R149, 0x60, R9, PT ;  /* 0x0000006095427846 */ /* 0x000fe20003800109 */
[----:B------:R-:W-:Y:S01]  /*2130*/  IMAD R123, R14, 0x4c, R151 ;  /* 0x0000004c0e7b7824 */ /* 0x000fe200078e0297 */
[----:B------:R-:W-:Y:S01]  /*2140*/  VIADDMNMX R16, R136, 0x20, R9, PT ;  /* 0x0000002088107846 */ /* 0x000fe20003800109 */
[----:B------:R-:W3:Y:S01]  /*2150*/  LDC.64 R196, c[0x0][0x380] ;  /* 0x0000e000ffc47b82 */ /* 0x000ee20000000a00 */
[----:B------:R-:W-:-:S02]  /*2160*/  VIMNMX R8, PT, PT, R9, R136, PT ;  /* 0x0000008809087248 */ /* 0x000fc40003fe0100 */
[----:B------:R-:W-:Y:S01]  /*2170*/  VIADDMNMX R18, R136, 0x28, R9, PT ;  /* 0x0000002888127846 */ /* 0x000fe20003800109 */
[----:B------:R-:W-:Y:S01]  /*2180*/  IMAD R122, R16, 0x4c, R151 ;  /* 0x0000004c107a7824 */ /* 0x000fe200078e0297 */
[C---:B------:R-:W-:Y:S01]  /*2190*/  VIADDMNMX R62, R149.reuse, 0x20, R9, PT ;  /* 0x00000020953e7846 */ /* 0x040fe20003800109 */
[----:B------:R-:W-:Y:S01]  /*21a0*/  IMAD R126, R8, 0x4c, R151 ;  /* 0x0000004c087e7824 */ /* 0x000fe200078e0297 */
[----:B------:R-:W-:Y:S01]  /*21b0*/  VIMNMX R60, PT, PT, R149, R9, PT ;  /* 0x00000009953c7248 */ /* 0x000fe20003fe0100 */
[----:B-1----:R-:W-:Y:S01]  /*21c0*/  IMAD R138, R7, UR8, R160 ;  /* 0x00000008078a7c24 */ /* 0x002fe2000f8e02a0 */
[----:B------:R-:W-:Y:S01]  /*21d0*/  SHF.R.S32.HI R7, RZ, 0x1f, R6 ;  /* 0x0000001fff077819 */ /* 0x000fe20000011406 */
[----:B------:R-:W-:Y:S01]  /*21e0*/  IMAD R28, R12, UR8, RZ ;  /* 0x000000080c1c7c24 */ /* 0x000fe2000f8e02ff */
[----:B------:R-:W-:Y:S01]  /*21f0*/  LOP3.LUT R13, R135, 0x7, RZ, 0xc0, !PT ;  /* 0x00000007870d7812 */ /* 0x000fe200078ec0ff */
[----:B--2---:R-:W-:Y:S01]  /*2200*/  IMAD R138, R10, UR7, R138 ;  /* 0x000000070a8a7c24 */ /* 0x004fe2000f8e028a */
[--C-:B------:R-:W-:Y:S01]  /*2210*/  VIADDMNMX R10, R136, 0x8, R9.reuse, PT ;  /* 0x00000008880a7846 */ /* 0x100fe20003800109 */
[----:B------:R-:W-:Y:S01]  /*2220*/  IMAD R32, R14, UR8, RZ ;  /* 0x000000080e207c24 */ /* 0x000fe2000f8e02ff */
[----:B0-----:R-:W-:Y:S01]  /*2230*/  LEA R4, P4, R6, R4, 0x2 ;  /* 0x0000000406047211 */ /* 0x001fe200078810ff */
[----:B------:R-:W-:Y:S01]  /*2240*/  IMAD R14, R64, UR8, RZ ;  /* 0x00000008400e7c24 */ /* 0x000fe2000f8e02ff */
[--C-:B------:R-:W-:Y:S01]  /*2250*/  VIADDMNMX R38, R136, 0x50, R9.reuse, PT ;  /* 0x0000005088267846 */ /* 0x100fe20003800109 */
[----:B------:R-:W-:Y:S01]  /*2260*/  IMAD R12, R66, UR8, RZ ;  /* 0x00000008420c7c24 */ /* 0x000fe2000f8e02ff */
[----:B------:R-:W-:Y:S01]  /*2270*/  VIADDMNMX R46, R136, 0x58, R9, PT ;  /* 0x00000058882e7846 */ /* 0x000fe20003800109 */
[----:B------:R-:W-:Y:S01]  /*2280*/  IMAD R36, R16, UR8, RZ ;  /* 0x0000000810247c24 */ /* 0x000fe2000f8e02ff */
[----:B------:R-:W-:Y:S01]  /*2290*/  LEA.HI.X R6, R6, R5, R7, 0x2, P4 ;  /* 0x0000000506067211 */ /* 0x000fe200020f1407 */
[----:B------:R-:W-:Y:S01]  /*22a0*/  IMAD R20, R8, UR8, RZ ;  /* 0x0000000808147c24 */ /* 0x000fe2000f8e02ff */
[--C-:B------:R-:W-:Y:S01]  /*22b0*/  VIADDMNMX R22, R136, 0x30, R9.reuse, PT ;  /* 0x0000003088167846 */ /* 0x100fe20003800109 */
[----:B------:R-:W-:Y:S01]  /*22c0*/  IMAD R24, R10, UR8, RZ ;  /* 0x000000080a187c24 */ /* 0x000fe2000f8e02ff */
[----:B------:R-:W-:Y:S01]  /*22d0*/  VIADDMNMX R26, R136, 0x38, R9, PT ;  /* 0x00000038881a7846 */ /* 0x000fe20003800109 */
[----:B------:R-:W-:Y:S01]  /*22e0*/  IMAD R125, R10, 0x4c, R151 ;  /* 0x0000004c0a7d7824 */ /* 0x000fe200078e0297 */
[--C-:B------:R-:W-:Y:S01]  /*22f0*/  VIADDMNMX R56, R136, 0x70, R9.reuse, PT ;  /* 0x0000007088387846 */ /* 0x100fe20003800109 */
[----:B------:R-:W-:Y:S01]  /*2300*/  IMAD R40, R18, UR8, RZ ;  /* 0x0000000812287c24 */ /* 0x000fe2000f8e02ff */
[----:B------:R-:W-:Y:S01]  /*2310*/  VIADDMNMX R58, R136, 0x78, R9, PT ;  /* 0x00000078883a7846 */ /* 0x000fe20003800109 */
[----:B------:R-:W-:Y:S01]  /*2320*/  IMAD R121, R18, 0x4c, R151 ;  /* 0x0000004c12797824 */ /* 0x000fe200078e0297 */
[C---:B------:R-:W-:Y:S01]  /*2330*/  IADD3 R8, P5, PT, R13.reuse, R12, RZ ;  /* 0x0000000c0d087210 */ /* 0x040fe20007fbe0ff */
[----:B------:R-:W-:Y:S01]  /*2340*/  IMAD R16, R62, UR8, RZ ;  /* 0x000000083e107c24 */ /* 0x000fe2000f8e02ff */
[C---:B------:R-:W-:Y:S01]  /*2350*/  IADD3 R10, P4, PT, R13.reuse, R14, RZ ;  /* 0x0000000e0d0a7210 */ /* 0x040fe20007f9e0ff */
        /* <DEDUP_REMOVED lines=8> */
[--C-:B------:R-:W-:Y:S01]  /*23e0*/  IMAD R115, R46, 0x4c, R151.reuse ;  /* 0x0000004c2e737824 */ /* 0x100fe200078e0297 */
[----:B------:R-:W-:Y:S01]  /*23f0*/  IADD3 R11, P6, PT, R13, R16, RZ ;  /* 0x000000100d0b7210 */ /* 0x000fe20007fde0ff */
[----:B------:R-:W-:Y:S01]  /*2400*/  IMAD R44, R22, UR8, RZ ;  /* 0x00000008162c7c24 */ /* 0x000fe2000f8e02ff */
[----:B------:R-:W-:Y:S01]  /*2410*/  LEA.HI.X.SX32 R12, R12, RZ, 0x1, P5 ;  /* 0x000000ff0c0c7211 */ /* 0x000fe200028f0eff */
[--C-:B------:R-:W-:Y:S01]  /*2420*/  IMAD R120, R22, 0x4c, R151.reuse ;  /* 0x0000004c16787824 */ /* 0x100fe200078e0297 */
[----:B------:R-:W-:Y:S01]  /*2430*/  LEA.HI.X.SX32 R14, R14, RZ, 0x1, P4 ;  /* 0x000000ff0e0e7211 */ /* 0x000fe200020f0eff */
[C---:B------:R-:W-:Y:S01]  /*2440*/  IMAD R110, R26.reuse, UR8, RZ ;  /* 0x000000081a6e7c24 */ /* 0x040fe2000f8e02ff */
[----:B------:R-:W-:Y:S01]  /*2450*/  IADD3 R15, P4, PT, R153, R20, RZ ;  /* 0x00000014990f7210 */ /* 0x000fe20007f9e0ff */
[----:B------:R-:W-:Y:S01]  /*2460*/  IMAD R119, R26, 0x4c, R151 ;  /* 0x0000004c1a777824 */ /* 0x000fe200078e0297 */
[----:B------:R-:W-:Y:S01]  /*2470*/  LEA.HI.X.SX32 R16, R16, RZ, 0x1, P6 ;  /* 0x000000ff10107211 */ /* 0x000fe200030f0eff */
[--C-:B------:R-:W-:Y:S01]  /*2480*/  IMAD R9, R60, 0x4c, R13.reuse ;  /* 0x0000004c3c097824 */ /* 0x100fe200078e020d */
[----:B------:R-:W-:Y:S01]  /*2490*/  LEA.HI.X.SX32 R20, R20, RZ, 0x1, P4 ;  /* 0x000000ff14147211 */ /* 0x000fe200020f0eff */
[--C-:B------:R-:W-:Y:S01]  /*24a0*/  IMAD R46, R62, 0x4c, R13.reuse ;  /* 0x0000004c3e2e7824 */ /* 0x100fe200078e020d */
[----:B------:R-:W0:Y:S01]  /*24b0*/  LDC R7, c[0x0][0x3c0] ;  /* 0x0000f000ff077b82 */ /* 0x000e220000000800 */
[--C-:B------:R-:W-:Y:S01]  /*24c0*/  IMAD R47, R64, 0x4c, R13.reuse ;  /* 0x0000004c402f7824 */ /* 0x100fe200078e020d */
[----:B------:R-:W-:Y:S01]  /*24d0*/  UIADD3 UR7, UPT, UPT, UR4, 0x18a0, URZ ;  /* 0x000018a004077890 */ /* 0x000fe2000fffe0ff */
[----:B------:R-:W-:Y:S01]  /*24e0*/  IMAD R108, R66, 0x4c, R13 ;  /* 0x0000004c426c7824 */ /* 0x000fe200078e020d */
[----:B------:R-:W-:Y:S01]  /*24f0*/  IADD3 R13, P5, PT, R13, R18, RZ ;  /* 0x000000120d0d7210 */ /* 0x000fe20007fbe0ff */
[----:B------:R-:W-:Y:S01]  /*2500*/  IMAD R26, R56, UR8, RZ ;  /* 0x00000008381a7c24 */ /* 0x000fe2000f8e02ff */
[----:B------:R-:W-:Y:S01]  /*2510*/  LEA R9, R9, UR4, 0x2 ;  /* 0x0000000409097c11 */ /* 0x000fe2000f8e10ff */
[----:B------:R-:W-:Y:S01]  /*2520*/  IMAD R22, R58, UR8, RZ ;  /* 0x000000083a167c24 */ /* 0x000fe2000f8e02ff */
[----:B------:R-:W-:Y:S01]  /*2530*/  LEA.HI.X.SX32 R18, R18, RZ, 0x1, P5 ;  /* 0x000000ff12127211 */ /* 0x000fe200028f0eff */
[C---:B------:R-:W-:Y:S01]  /*2540*/  IMAD R48, R30.reuse, UR8, RZ ;  /* 0x000000081e307c24 */ /* 0x040fe2000f8e02ff */
[C---:B------:R-:W-:Y:S01]  /*2550*/  IADD3 R19, P5, PT, R153.reuse, R24, RZ ;  /* 0x0000001899137210 */ /* 0x040fe20007fbe0ff */
[--C-:B------:R-:W-:Y:S01]  /*2560*/  IMAD R118, R30, 0x4c, R151.reuse ;  /* 0x0000004c1e767824 */ /* 0x100fe200078e0297 */
[C---:B------:R-:W-:Y:S01]  /*2570*/  IADD3 R17, P6, PT, R153.reuse, R22, RZ ;  /* 0x0000001699117210 */ /* 0x040fe20007fde0ff */
[----:B------:R-:W-:Y:S01]  /*2580*/  IMAD R30, R54, UR8, RZ ;  /* 0x00000008361e7c24 */ /* 0x000fe2000f8e02ff */
[C---:B------:R-:W-:Y:S01]  /*2590*/  IADD3 R21, P4, PT, R153.reuse, R26, RZ ;  /* 0x0000001a99157210 */ /* 0x040fe20007f9e0ff */
[----:B------:R-:W-:Y:S01]  /*25a0*/  IMAD R50, R34, UR8, RZ ;  /* 0x0000000822327c24 */ /* 0x000fe2000f8e02ff */
[----:B------:R-:W-:Y:S01]  /*25b0*/  LEA.HI.X.SX32 R22, R22, RZ, 0x1, P6 ;  /* 0x000000ff16167211 */ /* 0x000fe200030f0eff */
[--C-:B------:R-:W-:Y:S01]  /*25c0*/  IMAD R117, R34, 0x4c, R151.reuse ;  /* 0x0000004c22757824 */ /* 0x100fe200078e0297 */
[----:B------:R-:W-:Y:S01]  /*25d0*/  LEA.HI.X.SX32 R24, R24, RZ, 0x1, P5 ;  /* 0x000000ff18187211 */ /* 0x000fe200028f0eff */
[----:B------:R-:W-:Y:S01]  /*25e0*/  IMAD R34, R52, UR8, RZ ;  /* 0x0000000834227c24 */ /* 0x000fe2000f8e02ff */
[----:B------:R-:W-:Y:S01]  /*25f0*/  LEA.HI.X.SX32 R26, R26, RZ, 0x1, P4 ;  /* 0x000000ff1a1a7211 */ /* 0x000fe200020f0eff */
[--C-:B------:R-:W-:Y:S01]  /*2600*/  IMAD R114, R52, 0x4c, R151.reuse ;  /* 0x0000004c34727824 */ /* 0x100fe200078e0297 */
[C---:B------:R-:W-:Y:S01]  /*2610*/  IADD3 R23, P6, PT, R153.reuse, R28, RZ ;  /* 0x0000001c99177210 */ /* 0x040fe20007fde0ff */
[--C-:B------:R-:W-:Y:S01]  /*2620*/  IMAD R113, R54, 0x4c, R151.reuse ;  /* 0x0000004c36717824 */ /* 0x100fe200078e0297 */
[C---:B------:R-:W-:Y:S01]  /*2630*/  IADD3 R25, P5, PT, R153.reuse, R30, RZ ;  /* 0x0000001e99197210 */ /* 0x040fe20007fbe0ff */
        /* <DEDUP_REMOVED lines=21> */
[----:B------:R-:W-:-:S02]  /*2790*/  LEA R126, R126, UR7, 0x2 ;  /* 0x000000077e7e7c11 */ /* 0x000fc4000f8e10ff */
[----:B------:R-:W-:Y:S02]  /*27a0*/  LEA R125, R125, UR7, 0x2 ;  /* 0x000000077d7d7c11 */ /* 0x000fe4000f8e10ff */
[----:B------:R-:W-:Y:S02]  /*27b0*/  LEA R124, R124, UR7, 0x2 ;  /* 0x000000077c7c7c11 */ /* 0x000fe4000f8e10ff */
[----:B------:R-:W-:Y:S02]  /*27c0*/  LEA R123, R123, UR7, 0x2 ;  /* 0x000000077b7b7c11 */ /* 0x000fe4000f8e10ff */
[----:B------:R-:W-:Y:S02]  /*27d0*/  LEA R122, R122, UR7, 0x2 ;  /* 0x000000077a7a7c11 */ /* 0x000fe4000f8e10ff */
[----:B------:R-:W-:Y:S02]  /*27e0*/  LEA R121, R121, UR7, 0x2 ;  /* 0x0000000779797c11 */ /* 0x000fe4000f8e10ff */
        /* <DEDUP_REMOVED lines=13> */
[----:B------:R-:W-:Y:S02]  /*28c0*/  LEA.HI.X.SX32 R109, R50, RZ, 0x1, P6 ;  /* 0x000000ff326d7211 */ /* 0x000fe400030f0eff */
[----:B------:R-:W-:Y:S02]  /*28d0*/  LEA.HI.X.SX32 R110, R110, RZ, 0x1, P5 ;  /* 0x000000ff6e6e7211 */ /* 0x000fe400028f0eff */
[----:B0--3--:R-:W-:-:S07]  /*28e0*/  LEA.HI.X.SX32 R5, R48, RZ, 0x1, P4 ;  /* 0x000000ff30057211 */ /* 0x009fce00020f0eff */
.L_x_3154:
[----:B------:R-:W-:Y:S02]  /*28f0*/  SHF.R.S32.HI R107, RZ, 0x1f, R138 ;  /* 0x0000001fff6b7819 */ /* 0x000fe4000001148a */
[----:B------:R-:W-:-:S05]  /*2900*/  IADD3 R49, P4, PT, R138, R15, RZ ;  /* 0x0000000f8a317210 */ /* 0x000fca0007f9e0ff */
[----:B------:R-:W-:Y:S02]  /*2910*/  IMAD.X R50, R107, 0x1, R20, P4 ;  /* 0x000000016b327824 */ /* 0x000fe400020e0614 */
[----:B------:R-:W-:-:S04]  /*2920*/  IMAD.WIDE.U32 R48, R49, 0x12, R188 ;  /* 0x0000001231307825 */ /* 0x000fc800078e00bc */
[----:B------:R-:W-:Y:S02]  /*2930*/  IMAD R51, R50, 0x12, RZ ;  /* 0x0000001232337824 */ /* 0x000fe400078e02ff */
[----:B------:R-:W-:-:S03]  /*2940*/  IMAD.MOV.U32 R50, RZ, RZ, R48 ;  /* 0x000000ffff327224 */ /* 0x000fc600078e0030 */
[----:B------:R-:W-:Y:S02]  /*2950*/  IADD3 R51, PT, PT, R49, R51, RZ ;  /* 0x0000003331337210 */ /* 0x000fe40007ffe0ff */
[----:B------:R-:W-:-:S03]  /*2960*/  IADD3 R49, P4, PT, R138, R19, RZ ;  /* 0x000000138a317210 */ /* 0x000fc60007f9e0ff */
[----:B------:R-:W2:Y:S02]  /*2970*/  LDG.E.U16.CONSTANT R66, desc[UR10][R50.64+-0x2] ;  /* 0xfffffe0a32427981 */ /* 0x000ea4000c1e9500 */
[----:B------:R-:W-:Y:S02]  /*2980*/  IMAD.X R52, R107, 0x1, R24, P4 ;  /* 0x000000016b347824 */ /* 0x000fe400020e0618 */
[----:B------:R0:W2:Y:S01]  /*2990*/  LDG.E.U16.CONSTANT R105, desc[UR10][R50.64] ;  /* 0x0000000a32697981 */ /* 0x0000a2000c1e9500 */
[----:B------:R-:W-:-:S04]  /*29a0*/  IMAD.WIDE.U32 R48, R49, 0x12, R188 ;  /* 0x0000001231307825 */ /* 0x000fc800078e00bc */
[----:B------:R-:W-:Y:S02]  /*29b0*/  IMAD R53, R52, 0x12, RZ ;  /* 0x0000001234357824 */ /* 0x000fe400078e02ff */
[----:B------:R-:W-:Y:S02]  /*29c0*/  IMAD.MOV.U32 R52, RZ, RZ, R48 ;  /* 0x000000ffff347224 */ /* 0x000fe400078e0030 */
[----:B------:R-:W-:Y:S01]  /*29d0*/  IMAD.IADD R53, R49, 0x1, R53 ;  /* 0x0000000131357824 */ /* 0x000fe200078e0235 */
[----:B------:R-:W-:-:S04]  /*29e0*/  IADD3 R49, P4, PT, R138, R23, RZ ;  /* 0x000000178a317210 */ /* 0x000fc80007f9e0ff */
[----:B------:R-:W3:Y:S04]  /*29f0*/  LDG.E.U16.CONSTANT R64, desc[UR10][R52.64+-0x2] ;  /* 0xfffffe0a34407981 */ /* 0x000ee8000c1e9500 */
[----:B------:R1:W3:Y:S01]  /*2a00*/  LDG.E.U16.CONSTANT R67, desc[UR10][R52.64] ;  /* 0x0000000a34437981 */ /* 0x0002e2000c1e9500 */
[----:B------:R-:W-:Y:S02]  /*2a10*/  IMAD.X R54, R107, 0x1, R28, P4 ;  /* 0x000000016b367824 */ /* 0x000fe400020e061c */
[----:B------:R-:W-:-:S04]  /*2a20*/  IMAD.WIDE.U32 R48, R49, 0x12, R188 ;  /* 0x0000001231307825 */ /* 0x000fc800078e00bc */
        /* <DEDUP_REMOVED lines=8> */
[----:B-1----:R-:W-:Y:S02]  /*2ab0*/  IMAD R53, R54, 0x12, RZ ;  /* 0x0000001236357824 */ /* 0x002fe400078e02ff */
[----:B------:R-:W-:Y:S02]  /*2ac0*/  IMAD.MOV.U32 R52, RZ, RZ, R48 ;  /* 0x000000ffff347224 */ /* 0x000fe400078e0030 */
[----:B------:R-:W-:-:S05]  /*2ad0*/  IMAD.IADD R53, R49, 0x1, R53 ;  /* 0x0000000131357824 */ /* 0x000fca00078e0235 */
[----:B------:R-:W5:Y:S04]  /*2ae0*/  LDG.E.U16.CONSTANT R72, desc[UR10][R52.64+-0x2] ;  /* 0xfffffe0a34487981 */ /* 0x000f68000c1e9500 */
[----:B------:R1:W5:Y:S01]  /*2af0*/  LDG.E.U16.CONSTANT R75, desc[UR10][R52.64] ;  /* 0x0000000a344b7981 */ /* 0x000362000c1e9500 */
[----:B------:R-:W-:-:S04]  /*2b00*/  IADD3 R49, P4, PT, R138, R31, RZ ;  /* 0x0000001f8a317210 */ /* 0x000fc80007f9e0ff */
[----:B------:R-:W-:Y:S01]  /*2b10*/  IADD3.X R54, PT, PT, R107, R36, RZ, P4, !PT ;  /* 0x000000246b367210 */ /* 0x000fe200027fe4ff */
[----:B------:R-:W-:-:S04]  /*2b20*/  IMAD.WIDE.U32 R48, R49, 0x12, R188 ;  /* 0x0000001231307825 */ /* 0x000fc800078e00bc */
[----:B0-----:R-:W-:Y:S02]  /*2b30*/  IMAD R51, R54, 0x12, RZ ;  /* 0x0000001236337824 */ /* 0x001fe400078e02ff */
[----:B------:R-:W-:Y:S02]  /*2b40*/  IMAD.MOV.U32 R50, RZ, RZ, R48 ;  /* 0x000000ffff327224 */ /* 0x000fe400078e0030 */
        /* <DEDUP_REMOVED lines=10> */
[----:B------:R-:W5:Y:S04]  /*2bf0*/  LDG.E.U16.CONSTANT R73, desc[UR10][R52.64+-0x2] ;  /* 0xfffffe0a34497981 */ /* 0x000f68000c1e9500 */
[----:B------:R1:W5:Y:S01]  /*2c00*/  LDG.E.U16.CONSTANT R76, desc[UR10][R52.64] ;  /* 0x0000000a344c7981 */ /* 0x000362000c1e9500 */
        /* <DEDUP_REMOVED lines=10> */
[----:B-1----:R-:W-:Y:S01]  /*2cb0*/  IMAD R53, R54, 0x12, RZ ;  /* 0x0000001236357824 */ /* 0x002fe200078e02ff */
[----:B------:R-:W-:-:S03]  /*2cc0*/  MOV R52, R48 ;  /* 0x0000003000347202 */ /* 0x000fc60000000f00 */
        /* <DEDUP_REMOVED lines=21> */
[----:B------:R-:W-:-:S04]  /*2e20*/  IMAD.WIDE.U32 R48, R49, 0x12, R188 ;  /* 0x0000001231307825 */ /* 0x000fc800078e00bc */
[----:B0-----:R-:W-:Y:S02]  /*2e30*/  IMAD R51, R54, 0x12, RZ ;  /* 0x0000001236337824 */ /* 0x001fe400078e02ff */
[----:B------:R-:W-:Y:S02]  /*2e40*/  IMAD.MOV.U32 R50, RZ, RZ, R48 ;  /* 0x000000ffff327224 */ /* 0x000fe400078e0030 */
[----:B------:R-:W-:-:S05]  /*2e50*/  IMAD.IADD R51, R49, 0x1, R51 ;  /* 0x0000000131337824 */ /* 0x000fca00078e0233 */
[----:B------:R-:W5:Y:S04]  /*2e60*/  LDG.E.U16.CONSTANT R93, desc[UR10][R50.64+-0x2] ;  /* 0xfffffe0a325d7981 */ /* 0x000f68000c1e9500 */
[----:B------:R0:W5:Y:S01]  /*2e70*/  LDG.E.U16.CONSTANT R94, desc[UR10][R50.64] ;  /* 0x0000000a325e7981 */ /* 0x000162000c1e9500 */
[C---:B------:R-:W-:Y:S02]  /*2e80*/  IADD3 R49, P4, PT, R138.reuse, R33, RZ ;  /* 0x000000218a317210 */ /* 0x040fe40007f9e0ff */
[C---:B------:R-:W-:Y:S02]  /*2e90*/  IADD3 R61, P6, PT, R138.reuse, R17, RZ ;  /* 0x000000118a3d7210 */ /* 0x040fe40007fde0ff */
[C---:B------:R-:W-:Y:S01]  /*2ea0*/  IADD3 R59, P5, PT, R138.reuse, R21, RZ ;  /* 0x000000158a3b7210 */ /* 0x040fe20007fbe0ff */
[C---:B------:R-:W-:Y:S01]  /*2eb0*/  IMAD.X R54, R107.reuse, 0x1, R38, P4 ;  /* 0x000000016b367824 */ /* 0x040fe200020e0626 */
[----:B------:R-:W-:Y:S01]  /*2ec0*/  IADD3.X R63, PT, PT, R107, R22, RZ, P6, !PT ;  /* 0x000000166b3f7210 */ /* 0x000fe200037fe4ff */
[----:B------:R-:W-:Y:S01]  /*2ed0*/  IMAD.WIDE.U32 R48, R49, 0x12, R188 ;  /* 0x0000001231307825 */ /* 0x000fe200078e00bc */
[----:B-1----:R-:W-:-:S02]  /*2ee0*/  IADD3 R53, P6, PT, R138, R29, RZ ;  /* 0x0000001d8a357210 */ /* 0x002fc40007fde0ff */
[----:B------:R-:W-:Y:S01]  /*2ef0*/  IADD3 R55, P4, PT, R138, R25, RZ ;  /* 0x000000198a377210 */ /* 0x000fe20007f9e0ff */
[----:B------:R-:W-:Y:S02]  /*2f00*/  IMAD R57, R54, 0x12, RZ ;  /* 0x0000001236397824 */ /* 0x000fe400078e02ff */
[----:B------:R-:W-:Y:S02]  /*2f10*/  IMAD.MOV.U32 R56, RZ, RZ, R48 ;  /* 0x000000ffff387224 */ /* 0x000fe400078e0030 */
[----:B------:R-:W-:Y:S01]  /*2f20*/  IMAD.IADD R57, R49, 0x1, R57 ;  /* 0x0000000131397824 */ /* 0x000fe200078e0239 */
[----:B------:R-:W-:Y:S01]  /*2f30*/  SHF.R.S32.HI R48, RZ, 0x1f, R160 ;  /* 0x0000001fff307819 */ /* 0x000fe200000114a0 */
[----:B------:R-:W-:Y:S02]  /*2f40*/  IMAD.X R62, R107, 0x1, R34, P6 ;  /* 0x000000016b3e7824 */ /* 0x000fe400030e0622 */
[--C-:B0-----:R-:W-:Y:S01]  /*2f50*/  IMAD.WIDE.U32 R50, R55, 0x12, R188.reuse ;  /* 0x0000001237327825 */ /* 0x101fe200078e00bc */
[----:B------:R-:W5:Y:S03]  /*2f60*/  LDG.E.U16.CONSTANT R96, desc[UR10][R56.64+-0x2] ;  /* 0xfffffe0a38607981 */ /* 0x000f66000c1e9500 */
[----:B------:R-:W-:Y:S01]  /*2f70*/  IMAD.WIDE.U32 R52, R53, 0x12, R188 ;  /* 0x0000001235347825 */ /* 0x000fe200078e00bc */
[----:B------:R0:W5:Y:S03]  /*2f80*/  LDG.E.U16.CONSTANT R99, desc[UR10][R56.64] ;  /* 0x0000000a38637981 */ /* 0x000166000c1e9500 */
[----:B------:R-:W-:-:S02]  /*2f90*/  IMAD R101, R48, R7, RZ ;  /* 0x0000000730657224 */ /* 0x000fc400078e02ff */
[----:B------:R-:W-:Y:S02]  /*2fa0*/  IMAD R157, R62, 0x12, RZ ;  /* 0x000000123e9d7824 */ /* 0x000fe400078e02ff */
[----:B------:R-:W-:-:S04]  /*2fb0*/  IMAD.WIDE.U32 R54, R160, R7, RZ ;  /* 0x00000007a0367225 */ /* 0x000fc800078e00ff */
[----:B------:R-:W-:Y:S02]  /*2fc0*/  IMAD.MOV.U32 R163, RZ, RZ, RZ ;  /* 0x000000ffffa37224 */ /* 0x000fe400078e00ff */
[----:B------:R-:W-:Y:S02]  /*2fd0*/  IMAD R101, R160, UR6, R101 ;  /* 0x00000006a0657c24 */ /* 0x000fe4000f8e0265 */
[----:B------:R-:W-:Y:S02]  /*2fe0*/  IMAD.IADD R53, R53, 0x1, R157 ;  /* 0x0000000135357824 */ /* 0x000fe400078e029d */
[----:B------:R-:W-:-:S03]  /*2ff0*/  IMAD.WIDE.U32 R48, R54, 0x9, R162 ;  /* 0x0000000936307825 */ /* 0x000fc600078e00a2 */
[----:B------:R-:W5:Y:S01]  /*3000*/  LDG.E.U16.CONSTANT R100, desc[UR10][R52.64+-0x2] ;  /* 0xfffffe0a34647981 */ /* 0x000f62000c1e9500 */
[----:B------:R-:W-:Y:S02]  /*3010*/  IMAD.IADD R163, R55, 0x1, R101 ;  /* 0x0000000137a37824 */ /* 0x000fe400078e0265 */
[----:B------:R-:W-:Y:S01]  /*3020*/  IMAD.WIDE.U32 R58, R59, 0x12, R188 ;  /* 0x000000123b3a7825 */ /* 0x000fe200078e00bc */
[----:B------:R1:W5:Y:S03]  /*3030*/  LDG.E.U16.CONSTANT R101, desc[UR10][R52.64] ;  /* 0x0000000a34657981 */ /* 0x000366000c1e9500 */
[----:B------:R-:W-:Y:S02]  /*3040*/  IMAD R103, R63, 0x12, RZ ;  /* 0x000000123f677824 */ /* 0x000fe400078e02ff */
[C---:B------:R-:W-:Y:S02]  /*3050*/  IMAD.X R63, R107.reuse, 0x1, R26, P5 ;  /* 0x000000016b3f7824 */ /* 0x040fe400028e061a */
[----:B------:R-:W-:-:S02]  /*3060*/  IMAD.X R54, R107, 0x1, R30, P4 ;  /* 0x000000016b367824 */ /* 0x000fc400020e061e */
[----:B------:R-:W-:Y:S02]  /*3070*/  IMAD R63, R63, 0x12, RZ ;  /* 0x000000123f3f7824 */ /* 0x000fe400078e02ff */
[----:B0-----:R-:W-:Y:S02]  /*3080*/  IMAD R57, R54, 0x12, RZ ;  /* 0x0000001236397824 */ /* 0x001fe400078e02ff */
[----:B------:R-:W-:Y:S02]  /*3090*/  IMAD.IADD R59, R59, 0x1, R63 ;  /* 0x000000013b3b7824 */ /* 0x000fe400078e023f */
[----:B------:R-:W-:Y:S01]  /*30a0*/  IMAD.WIDE.U32 R60, R61, 0x12, R188 ;  /* 0x000000123d3c7825 */ /* 0x000fe200078e00bc */
[----:B------:R-:W-:-:S03]  /*30b0*/  IADD3 R63, PT, PT, R51, R57, RZ ;  /* 0x00000039333f7210 */ /* 0x000fc60007ffe0ff */
[----:B------:R-:W-:Y:S02]  /*30c0*/  IMAD.MOV.U32 R62, RZ, RZ, R50 ;  /* 0x000000ffff3e7224 */ /* 0x000fe400078e0032 */
[----:B------:R-:W-:Y:S01]  /*30d0*/  IMAD.IADD R61, R61, 0x1, R103 ;  /* 0x000000013d3d7824 */ /* 0x000fe200078e0267 */
[C---:B------:R-:W-:Y:S02]  /*30e0*/  IADD3 R157, P6, PT, R138.reuse, R8, RZ ;  /* 0x000000088a9d7210 */ /* 0x040fe40007fde0ff */
[----:B------:R-:W5:Y:S04]  /*30f0*/  LDG.E.U16.CONSTANT R102, desc[UR10][R62.64+-0x2] ;  /* 0xfffffe0a3e667981 */ /* 0x000f68000c1e9500 */
[----:B------:R-:W5:Y:S01]  /*3100*/  LDG.E.U16.CONSTANT R103, desc[UR10][R62.64] ;  /* 0x0000000a3e677981 */ /* 0x000f62000c1e9500 */
[C---:B------:R-:W-:Y:S01]  /*3110*/  IADD3 R51, P5, PT, R138.reuse, R10, RZ ;  /* 0x0000000a8a337210 */ /* 0x040fe20007fbe0ff */
[----:B------:R-:W-:Y:S01]  /*3120*/  IMAD.X R159, R107, 0x1, R12, P6 ;  /* 0x000000016b9f7824 */ /* 0x000fe200030e060c */
[----:B------:R-:W-:-:S02]  /*3130*/  IADD3 R55, P4, PT, R138, R11, RZ ;  /* 0x0000000b8a377210 */ /* 0x000fc40007f9e0ff */
[----:B------:R-:W-:Y:S01]  /*3140*/  IADD3 R57, P6, PT, R138, R13, RZ ;  /* 0x0000000d8a397210 */ /* 0x000fe20007fde0ff */
[C---:B------:R-:W-:Y:S02]  /*3150*/  IMAD.X R106, R107.reuse, 0x1, R14, P5 ;  /* 0x000000016b6a7824 */ /* 0x040fe400028e060e */
[C---:B------:R-:W-:Y:S02]  /*3160*/  IMAD.X R104, R107.reuse, 0x1, R16, P4 ;  /* 0x000000016b687824 */ /* 0x040fe400020e0610 */
[----:B------:R-:W-:Y:S01]  /*3170*/  IMAD.X R107, R107, 0x1, R18, P6 ;  /* 0x000000016b6b7824 */ /* 0x000fe200030e0612 */
[----:B------:R-:W5:Y:S01]  /*3180*/  LDG.E.U16.CONSTANT R62, desc[UR10][R58.64+-0x2] ;  /* 0xfffffe0a3a3e7981 */ /* 0x000f62000c1e9500 */
[----:B--2---:R-:W-:Y:S02]  /*3190*/  IMAD R66, R105, 0x10000, R66 ;  /* 0x0001000069427824 */ /* 0x004fe400078e0242 */
[----:B-1----:R-:W-:Y:S01]  /*31a0*/  IMAD.WIDE.U32 R52, R51, 0x12, R196 ;  /* 0x0000001233347825 */ /* 0x002fe200078e00c4 */
[----:B------:R-:W2:Y:S03]  /*31b0*/  LDG.E.U16.CONSTANT R63, desc[UR10][R58.64] ;  /* 0x0000000a3a3f7981 */ /* 0x000ea6000c1e9500 */
[----:B------:R-:W-:-:S02]  /*31c0*/  IMAD R161, R107, 0x12, RZ ;  /* 0x000000126ba17824 */ /* 0x000fc400078e02ff */
[----:B------:R-:W-:-:S04]  /*31d0*/  IMAD.WIDE.U32 R50, R157, 0x12, R196 ;  /* 0x000000129d327825 */ /* 0x000fc800078e00c4 */
[----:B------:R-:W-:Y:S01]  /*31e0*/  IMAD R107, R106, 0x12, RZ ;  /* 0x000000126a6b7824 */ /* 0x000fe200078e02ff */
[----:B------:R-:W-:Y:S01]  /*31f0*/  LOP3.LUT R106, R66, 0xf0f0f0f, RZ, 0xc0, !PT ;  /* 0x0f0f0f0f426a7812 */ /* 0x000fe200078ec0ff */
[----:B------:R-:W-:Y:S02]  /*3200*/  IMAD R159, R159, 0x12, RZ ;  /* 0x000000129f9f7824 */ /* 0x000fe400078e02ff */
[----:B------:R-:W-:-:S04]  /*3210*/  IMAD.WIDE.U32 R56, R57, 0x12, R196 ;  /* 0x0000001239387825 */ /* 0x000fc800078e00c4 */
[----:B------:R-:W-:-:S04]  /*3220*/  IMAD.WIDE.U32 R54, R55, 0x12, R196 ;  /* 0x0000001237367825 */ /* 0x000fc800078e00c4 */
[----:B------:R-:W-:Y:S02]  /*3230*/  IMAD R157, R104, 0x12, RZ ;  /* 0x00000012689d7824 */ /* 0x000fe400078e02ff */
[----:B------:R-:W-:Y:S01]  /*3240*/  IMAD.IADD R53, R53, 0x1, R107 ;  /* 0x0000000135357824 */ /* 0x000fe200078e026b */
[----:B------:R-:W-:Y:S01]  /*3250*/  IADD3 R107, PT, PT, R106, 0x78787878, RZ ;  /* 0x787878786a6b7810 */ /* 0x000fe20007ffe0ff */
[----:B------:R-:W-:Y:S01]  /*3260*/  IMAD.IADD R51, R51, 0x1, R159 ;  /* 0x0000000133337824 */ /* 0x000fe200078e029f */
[----:B------:R-:W-:Y:S01]  /*3270*/  SHF.R.U32.HI R159, RZ, 0x4, R66 ;  /* 0x00000004ff9f7819 */ /* 0x000fe20000011642 */
[----:B------:R-:W-:Y:S01]  /*3280*/  IMAD.IADD R57, R57, 0x1, R161 ;  /* 0x0000000139397824 */ /* 0x000fe200078e02a1 */
[----:B------:R-:W-:Y:S01]  /*3290*/  LOP3.LUT R105, R107, R66, RZ, 0x3c, !PT ;  /* 0x000000426b697212 */ /* 0x000fe200078e3cff */
[----:B------:R-:W-:Y:S01]  /*32a0*/  IMAD.IADD R55, R55, 0x1, R157 ;  /* 0x0000000137377824 */ /* 0x000fe200078e029d */
[----:B------:R-:W-:Y:S01]  /*32b0*/  LOP3.LUT R161, R159, 0xf0f0f0f, RZ, 0xc0, !PT ;  /* 0x0f0f0f0f9fa17812 */ /* 0x000fe200078ec0ff */
[----:B---3--:R-:W-:Y:S01]  /*32c0*/  IMAD R64, R67, 0x10000, R64 ;  /* 0x0001000043407824 */ /* 0x008fe200078e0240 */
[----:B------:R-:W-:Y:S01]  /*32d0*/  LOP3.LUT R66, R105, 0x8080808, R106, 0x60, !PT ;  /* 0x0808080869427812 */ /* 0x000fe200078e606a */
[----:B------:R-:W3:Y:S02]  /*32e0*/  LDG.E.U16.CONSTANT R52, desc[UR10][R52.64] ;  /* 0x0000000a34347981 */ /* 0x000ee4000c1e9500 */
[----:B------:R-:W-:-:S02]  /*32f0*/  VIADD R164, R161, 0x78787878 ;  /* 0x78787878a1a47836 */ /* 0x000fc40000000000 */
[----:B------:R0:W3:Y:S01]  /*3300*/  LDG.E.U16.CONSTANT R54, desc[UR10][R54.64] ;  /* 0x0000000a36367981 */ /* 0x0000e2000c1e9500 */
[----:B------:R-:W-:Y:S01]  /*3310*/  PRMT R66, R66, 0xba98, RZ ;  /* 0x0000ba9842427816 */ /* 0x000fe200000000ff */
[----:B------:R-:W-:Y:S01]  /*3320*/  IMAD R163, R163, 0x9, RZ ;  /* 0x00000009a3a37824 */ /* 0x000fe200078e02ff */
[----:B------:R-:W-:Y:S01]  /*3330*/  PRMT R157, R106, 0xba98, RZ ;  /* 0x0000ba986a9d7816 */ /* 0x000fe200000000ff */
[----:B------:R-:W3:Y:S01]  /*3340*/  LDG.E.U16.CONSTANT R104, desc[UR10][R60.64+-0x2] ;  /* 0xfffffe0a3c687981 */ /* 0x000ee2000c1e9500 */
[----:B------:R-:W-:-:S03]  /*3350*/  LOP3.LUT R106, R164, R159, RZ, 0x3c, !PT ;  /* 0x0000009fa46a7212 */ /* 0x000fc600078e3cff */
[----:B------:R-:W3:Y:S01]  /*3360*/  LDG.E.U16.CONSTANT R105, desc[UR10][R60.64] ;  /* 0x0000000a3c697981 */ /* 0x000ee2000c1e9500 */
[----:B0-----:R-:W-:Y:S02]  /*3370*/  LOP3.LUT R55, R64, 0xf0f0f0f, RZ, 0xc0, !PT ;  /* 0x0f0f0f0f40377812 */ /* 0x001fe400078ec0ff */
[C---:B------:R-:W-:Y:S01]  /*3380*/  LOP3.LUT R107, R66.reuse, 0x80808080, R107, 0x6, !PT ;  /* 0x80808080426b7812 */ /* 0x040fe200078e066b */
[----:B------:R0:W3:Y:S02]  /*3390*/  LDG.E.U16.CONSTANT R50, desc[UR10][R50.64] ;  /* 0x0000000a32327981 */ /* 0x0000e4000c1e9500 */
[----:B------:R-:W-:Y:S01]  /*33a0*/  VIADD R53, R55, 0x78787878 ;  /* 0x7878787837357836 */ /* 0x000fe20000000000 */
[----:B------:R-:W-:Y:S01]  /*33b0*/  LOP3.LUT R66, R66, 0x7f7f7f7f, R157, 0x60, !PT ;  /* 0x7f7f7f7f42427812 */ /* 0x000fe200078e609d */
[----:B------:R1:W3:Y:S01]  /*33c0*/  LDG.E.U16.CONSTANT R56, desc[UR10][R56.64] ;  /* 0x0000000a38387981 */ /* 0x0002e2000c1e9500 */
[----:B------:R-:W-:Y:S01]  /*33d0*/  LOP3.LUT R106, R106, 0x8080808, R161, 0x60, !PT ;  /* 0x080808086a6a7812 */ /* 0x000fe200078e60a1 */
[----:B0-----:R-:W-:Y:S01]  /*33e0*/  IMAD.IADD R51, R49, 0x1, R163 ;  /* 0x0000000131337824 */ /* 0x001fe200078e02a3 */
[----:B------:R-:W-:-:S02]  /*33f0*/  SHF.R.U32.HI R49, RZ, 0x4, R64 ;  /* 0x00000004ff317819 */ /* 0x000fc40000011640 */
[----:B------:R-:W-:Y:S02]  /*3400*/  LOP3.LUT R64, R53, R64, RZ, 0x3c, !PT ;  /* 0x0000004035407212 */ /* 0x000fe400078e3cff */
[----:B------:R-:W-:Y:S02]  /*3410*/  LOP3.LUT R107, R107, R66, RZ, 0xfc, !PT ;  /* 0x000000426b6b7212 */ /* 0x000fe400078efcff */
[----:B-1----:R-:W-:Y:S02]  /*3420*/  PRMT R57, R106, 0xba98, RZ ;  /* 0x0000ba986a397816 */ /* 0x002fe400000000ff */
[----:B------:R-:W-:Y:S02]  /*3430*/  LEA R66, P4, R48, R4, 0x2 ;  /* 0x0000000430427211 */ /* 0x000fe400078810ff */
[----:B------:R-:W-:Y:S02]  /*3440*/  PRMT R58, R161, 0xba98, RZ ;  /* 0x0000ba98a13a7816 */ /* 0x000fe400000000ff */
[----:B------:R-:W-:Y:S01]  /*3450*/  LOP3.LUT R64, R64, 0x8080808, R55, 0x60, !PT ;  /* 0x0808080840407812 */ /* 0x000fe200078e6037 */
[----:B----4-:R-:W-:Y:S01]  /*3460*/  IMAD R65, R68, 0x10000, R65 ;  /* 0x0001000044417824 */ /* 0x010fe200078e0241 */
[----:B------:R-:W-:-:S02]  /*3470*/  LOP3.LUT R164, R57, 0x80808080, R164, 0x6, !PT ;  /* 0x8080808039a47812 */ /* 0x000fc400078e06a4 */
[----:B------:R-:W-:Y:S02]  /*3480*/  LEA.HI.X R67, R48, R6, R51, 0x2, P4 ;  /* 0x0000000630437211 */ /* 0x000fe400020f1433 */
[----:B------:R-:W-:Y:S02]  /*3490*/  LOP3.LUT R57, R57, 0x7f7f7f7f, R58, 0x60, !PT ;  /* 0x7f7f7f7f39397812 */ /* 0x000fe400078e603a */
[----:B------:R-:W-:Y:S01]  /*34a0*/  LOP3.LUT R48, R49, 0xf0f0f0f, RZ, 0xc0, !PT ;  /* 0x0f0f0f0f31307812 */ /* 0x000fe200078ec0ff */
[----:B-----5:R-:W-:Y:S01]  /*34b0*/  IMAD R72, R75, 0x10000, R72 ;  /* 0x000100004b487824 */ /* 0x020fe200078e0248 */
[----:B------:R-:W-:Y:S01]  /*34c0*/  PRMT R64, R64, 0xba98, RZ ;  /* 0x0000ba9840407816 */ /* 0x000fe200000000ff */
[----:B------:R-:W4:Y:S01]  /*34d0*/  LDG.E.CONSTANT R75, desc[UR10][R66.64] ;  /* 0x0000000a424b7981 */ /* 0x000f22000c1e9900 */
[----:B------:R-:W-:Y:S01]  /*34e0*/  PRMT R55, R55, 0xba98, RZ ;  /* 0x0000ba9837377816 */ /* 0x000fe200000000ff */
[----:B------:R-:W-:Y:S01]  /*34f0*/  VIADD R58, R48, 0x78787878 ;  /* 0x78787878303a7836 */ /* 0x000fe20000000000 */
[----:B------:R-:W-:Y:S01]  /*3500*/  LOP3.LUT R57, R164, R57, RZ, 0xfc, !PT ;  /* 0x00000039a4397212 */ /* 0x000fe200078efcff */
[----:B------:R-:W5:Y:S01]  /*3510*/  LDG.E.CONSTANT R61, desc[UR10][R66.64+0x800] ;  /* 0x0008000a423d7981 */ /* 0x000f62000c1e9900 */
[----:B------:R-:W-:-:S02]  /*3520*/  LOP3.LUT R53, R64, 0x80808080, R53, 0x6, !PT ;  /* 0x8080808040357812 */ /* 0x000fc400078e0635 */
[----:B------:R-:W-:Y:S01]  /*3530*/  LOP3.LUT R51, R65, 0xf0f0f0f, RZ, 0xc0, !PT ;  /* 0x0f0f0f0f41337812 */ /* 0x000fe200078ec0ff */
[----:B------:R-:W5:Y:S01]  /*3540*/  LDG.E.CONSTANT R59, desc[UR10][R66.64+0xc00] ;  /* 0x000c000a423b7981 */ /* 0x000f62000c1e9900 */
[----:B------:R-:W-:Y:S02]  /*3550*/  LOP3.LUT R64, R64, 0x7f7f7f7f, R55, 0x60, !PT ;  /* 0x7f7f7f7f40407812 */ /* 0x000fe400078e6037 */
[----:B------:R-:W-:Y:S01]  /*3560*/  SHF.R.U32.HI R55, RZ, 0x4, R65 ;  /* 0x00000004ff377819 */ /* 0x000fe20000011641 */
[----:B------:R0:W-:Y:S01]  /*3570*/  STS [R126+0x10], R57 ;  /* 0x000010397e007388 */ /* 0x0001e20000000800 */
[----:B------:R-:W-:Y:S01]  /*3580*/  LOP3.LUT R49, R58, R49, RZ, 0x3c, !PT ;  /* 0x000000313a317212 */ /* 0x000fe200078e3cff */
[----:B------:R-:W-:-:S03]  /*3590*/  VIADD R60, R51, 0x78787878 ;  /* 0x78787878333c7836 */ /* 0x000fc60000000000 */
[----:B------:R-:W-:Y:S02]  /*35a0*/  LOP3.LUT R49, R49, 0x8080808, R48, 0x60, !PT ;  /* 0x0808080831317812 */ /* 0x000fe400078e6030 */
[----:B0-----:R-:W-:Y:S02]  /*35b0*/  LOP3.LUT R57, R55, 0xf0f0f0f, RZ, 0xc0, !PT ;  /* 0x0f0f0f0f37397812 */ /* 0x001fe400078ec0ff */
[----:B------:R-:W-:Y:S02]  /*35c0*/  LOP3.LUT R68, R60, R65, RZ, 0x3c, !PT ;  /* 0x000000413c447212 */ /* 0x000fe400078e3cff */
[----:B------:R-:W-:Y:S01]  /*35d0*/  PRMT R49, R49, 0xba98, RZ ;  /* 0x0000ba9831317816 */ /* 0x000fe200000000ff */
[----:B------:R-:W-:Y:S01]  /*35e0*/  VIADD R106, R57, 0x78787878 ;  /* 0x78787878396a7836 */ /* 0x000fe20000000000 */
[----:B------:R-:W-:Y:S01]  /*35f0*/  PRMT R48, R48, 0xba98, RZ ;  /* 0x0000ba9830307816 */ /* 0x000fe200000000ff */
[----:B------:R-:W5:Y:S01]  /*3600*/  LDG.E.CONSTANT R65, desc[UR10][R66.64+0x400] ;  /* 0x0004000a42417981 */ /* 0x000f62000c1e9900 */
[----:B------:R-:W-:-:S02]  /*3610*/  LOP3.LUT R68, R68, 0x8080808, R51, 0x60, !PT ;  /* 0x0808080844447812 */ /* 0x000fc400078e6033 */
[----:B------:R-:W-:Y:S02]  /*3620*/  LOP3.LUT R164, R106, R55, RZ, 0x3c, !PT ;  /* 0x000000376aa47212 */ /* 0x000fe400078e3cff */
[----:B------:R-:W-:Y:S02]  /*3630*/  LOP3.LUT R64, R53, R64, RZ, 0xfc, !PT ;  /* 0x0000004035407212 */ /* 0x000fe400078efcff */
[C---:B------:R-:W-:Y:S02]  /*3640*/  LOP3.LUT R58, R49.reuse, 0x80808080, R58, 0x6, !PT ;  /* 0x80808080313a7812 */ /* 0x040fe400078e063a */
[----:B------:R-:W-:Y:S02]  /*3650*/  LOP3.LUT R49, R49, 0x7f7f7f7f, R48, 0x60, !PT ;  /* 0x7f7f7f7f31317812 */ /* 0x000fe400078e6030 */
[----:B------:R-:W-:Y:S02]  /*3660*/  PRMT R53, R68, 0xba98, RZ ;  /* 0x0000ba9844357816 */ /* 0x000fe400000000ff */
[----:B------:R-:W-:-:S02]  /*3670*/  PRMT R48, R51, 0xba98, RZ ;  /* 0x0000ba9833307816 */ /* 0x000fc400000000ff */
[----:B------:R-:W-:Y:S01]  /*3680*/  LOP3.LUT R164, R164, 0x8080808, R57, 0x60, !PT ;  /* 0x08080808a4a47812 */ /* 0x000fe200078e6039 */
[----:B------:R-:W5:Y:S01]  /*3690*/  LDG.E.CONSTANT R51, desc[UR10][R66.64+0x1000] ;  /* 0x0010000a42337981 */ /* 0x000f62000c1e9900 */
[----:B------:R-:W-:Y:S02]  /*36a0*/  LOP3.LUT R58, R58, R49, RZ, 0xfc, !PT ;  /* 0x000000313a3a7212 */ /* 0x000fe400078efcff */
[C---:B------:R-:W-:Y:S02]  /*36b0*/  LOP3.LUT R60, R53.reuse, 0x80808080, R60, 0x6, !PT ;  /* 0x80808080353c7812 */ /* 0x040fe400078e063c */
[----:B------:R-:W-:Y:S02]  /*36c0*/  LOP3.LUT R53, R53, 0x7f7f7f7f, R48, 0x60, !PT ;  /* 0x7f7f7f7f35357812 */ /* 0x000fe400078e6030 */
[----:B------:R-:W-:Y:S02]  /*36d0*/  PRMT R49, R164, 0xba98, RZ ;  /* 0x0000ba98a4317816 */ /* 0x000fe400000000ff */
[----:B------:R-:W-:-:S02]  /*36e0*/  PRMT R48, R57, 0xba98, RZ ;  /* 0x0000ba9839307816 */ /* 0x000fc400000000ff */
[C---:B------:R-:W-:Y:S02]  /*36f0*/  LOP3.LUT R106, R49.reuse, 0x80808080, R106, 0x6, !PT ;  /* 0x80808080316a7812 */ /* 0x040fe400078e066a */
[----:B------:R-:W-:Y:S02]  /*3700*/  LOP3.LUT R55, R49, 0x7f7f7f7f, R48, 0x60, !PT ;  /* 0x7f7f7f7f31377812 */ /* 0x000fe400078e6030 */
[----:B------:R0:W5:Y:S01]  /*3710*/  LDG.E.CONSTANT R49, desc[UR10][R66.64+0x1400] ;  /* 0x0014000a42317981 */ /* 0x000162000c1e9900 */
[----:B------:R-:W-:Y:S02]  /*3720*/  LOP3.LUT R48, R72, 0xf0f0f0f, RZ, 0xc0, !PT ;  /* 0x0f0f0f0f48307812 */ /* 0x000fe400078ec0ff */
[----:B------:R-:W-:Y:S02]  /*3730*/  LOP3.LUT R53, R60, R53, RZ, 0xfc, !PT ;  /* 0x000000353c357212 */ /* 0x000fe400078efcff */
[----:B------:R-:W-:Y:S01]  /*3740*/  SHF.R.U32.HI R60, RZ, 0x4, R72 ;  /* 0x00000004ff3c7819 */ /* 0x000fe20000011648 */
[----:B------:R-:W-:Y:S01]  /*3750*/  VIADD R57, R48, 0x78787878 ;  /* 0x7878787830397836 */ /* 0x000fe20000000000 */
[----:B------:R1:W-:Y:S04]  /*3760*/  STS [R126], R107 ;  /* 0x0000006b7e007388 */ /* 0x0003e80000000800 */
[----:B------:R0:W-:Y:S01]  /*3770*/  STS [R125], R64 ;  /* 0x000000407d007388 */ /* 0x0001e20000000800 */
[----:B------:R-:W-:Y:S01]  /*3780*/  IMAD R74, R74, 0x10000, R69 ;  /* 0x000100004a4a7824 */ /* 0x000fe200078e0245 */
[----:B-1----:R-:W-:-:S02]  /*3790*/  LOP3.LUT R107, R57, R72, RZ, 0x3c, !PT ;  /* 0x00000048396b7212 */ /* 0x002fc400078e3cff */
[----:B0-----:R-:W-:Y:S02]  /*37a0*/  LOP3.LUT R64, R60, 0xf0f0f0f, RZ, 0xc0, !PT ;  /* 0x0f0f0f0f3c407812 */ /* 0x001fe400078ec0ff */
[----:B------:R-:W-:Y:S02]  /*37b0*/  LOP3.LUT R107, R107, 0x8080808, R48, 0x60, !PT ;  /* 0x080808086b6b7812 */ /* 0x000fe400078e6030 */
[----:B------:R-:W-:Y:S02]  /*37c0*/  IADD3 R157, PT, PT, R64, 0x78787878, RZ ;  /* 0x78787878409d7810 */ /* 0x000fe40007ffe0ff */
[----:B------:R-:W-:Y:S02]  /*37d0*/  PRMT R69, R48, 0xba98, RZ ;  /* 0x0000ba9830457816 */ /* 0x000fe400000000ff */
[----:B------:R-:W-:Y:S02]  /*37e0*/  LOP3.LUT R159, R157, R60, RZ, 0x3c, !PT ;  /* 0x0000003c9d9f7212 */ /* 0x000fe400078e3cff */
[----:B------:R-:W-:-:S02]  /*37f0*/  PRMT R60, R107, 0xba98, RZ ;  /* 0x0000ba986b3c7816 */ /* 0x000fc400000000ff */
[----:B------:R-:W-:Y:S01]  /*3800*/  LOP3.LUT R68, R74, 0xf0f0f0f, RZ, 0xc0, !PT ;  /* 0x0f0f0f0f4a447812 */ /* 0x000fe200078ec0ff */
[----:B------:R-:W-:Y:S01]  /*3810*/  STS [R125+0x10], R58 ;  /* 0x0000103a7d007388 */ /* 0x000fe20000000800 */
[----:B------:R-:W-:Y:S02]  /*3820*/  LOP3.LUT R57, R60, 0x80808080, R57, 0x6, !PT ;  /* 0x808080803c397812 */ /* 0x000fe400078e0639 */
[----:B------:R-:W-:Y:S01]  /*3830*/  LOP3.LUT R55, R106, R55, RZ, 0xfc, !PT ;  /* 0x000000376a377212 */ /* 0x000fe200078efcff */
[----:B------:R0:W-:Y:S01]  /*3840*/  STS [R124], R53 ;  /* 0x000000357c007388 */ /* 0x0001e20000000800 */
[----:B------:R-:W-:Y:S01]  /*3850*/  LOP3.LUT R60, R60, 0x7f7f7f7f, R69, 0x60, !PT ;  /* 0x7f7f7f7f3c3c7812 */ /* 0x000fe200078e6045 */
[----:B------:R-:W-:Y:S01]  /*3860*/  VIADD R69, R68, 0x78787878 ;  /* 0x7878787844457836 */ /* 0x000fe20000000000 */
[----:B------:R-:W-:Y:S01]  /*3870*/  LOP3.LUT R159, R159, 0x8080808, R64, 0x60, !PT ;  /* 0x080808089f9f7812 */ /* 0x000fe200078e6040 */
[----:B------:R1:W-:Y:S01]  /*3880*/  STS [R124+0x10], R55 ;  /* 0x000010377c007388 */ /* 0x0003e20000000800 */
[----:B0-----:R-:W-:-:S02]  /*3890*/  PRMT R53, R64, 0xba98, RZ ;  /* 0x0000ba9840357816 */ /* 0x001fc400000000ff */
[----:B------:R-:W-:Y:S02]  /*38a0*/  SHF.R.U32.HI R64, RZ, 0x4, R74 ;  /* 0x00000004ff407819 */ /* 0x000fe4000001164a */
[----:B-1----:R-:W-:Y:S02]  /*38b0*/  LOP3.LUT R55, R69, R74, RZ, 0x3c, !PT ;  /* 0x0000004a45377212 */ /* 0x002fe400078e3cff */
[----:B------:R-:W-:Y:S02]  /*38c0*/  LOP3.LUT R72, R64, 0xf0f0f0f, RZ, 0xc0, !PT ;  /* 0x0f0f0f0f40487812 */ /* 0x000fe400078ec0ff */
[----:B------:R-:W-:Y:S02]  /*38d0*/  PRMT R48, R159, 0xba98, RZ ;  /* 0x0000ba989f307816 */ /* 0x000fe400000000ff */
[----:B------:R-:W-:Y:S02]  /*38e0*/  LOP3.LUT R55, R55, 0x8080808, R68, 0x60, !PT ;  /* 0x0808080837377812 */ /* 0x000fe400078e6044 */
[----:B------:R-:W-:Y:S01]  /*38f0*/  LOP3.LUT R60, R57, R60, RZ, 0xfc, !PT ;  /* 0x0000003c393c7212 */ /* 0x000fe200078efcff */
[----:B------:R-:W-:Y:S01]  /*3900*/  VIADD R57, R72, 0x78787878 ;  /* 0x7878787848397836 */ /* 0x000fe20000000000 */
[----:B------:R-:W-:-:S02]  /*3910*/  LOP3.LUT R157, R48, 0x80808080, R157, 0x6, !PT ;  /* 0x80808080309d7812 */ /* 0x000fc400078e069d */
[----:B------:R-:W-:Y:S02]  /*3920*/  LOP3.LUT R48, R48, 0x7f7f7f7f, R53, 0x60, !PT ;  /* 0x7f7f7f7f30307812 */ /* 0x000fe400078e6035 */
[----:B------:R-:W-:Y:S01]  /*3930*/  PRMT R58, R55, 0xba98, RZ ;  /* 0x0000ba98373a7816 */ /* 0x000fe200000000ff */
[----:B------:R-:W-:Y:S01]  /*3940*/  IMAD R73, R76, 0x10000, R73 ;  /* 0x000100004c497824 */ /* 0x000fe200078e0249 */
[----:B------:R-:W-:Y:S02]  /*3950*/  PRMT R53, R68, 0xba98, RZ ;  /* 0x0000ba9844357816 */ /* 0x000fe400000000ff */
[----:B------:R-:W-:Y:S02]  /*3960*/  LOP3.LUT R55, R57, R64, RZ, 0x3c, !PT ;  /* 0x0000004039377212 */ /* 0x000fe400078e3cff */
[C---:B------:R-:W-:Y:S02]  /*3970*/  LOP3.LUT R69, R58.reuse, 0x80808080, R69, 0x6, !PT ;  /* 0x808080803a457812 */ /* 0x040fe400078e0645 */
[----:B------:R-:W-:-:S02]  /*3980*/  LOP3.LUT R58, R58, 0x7f7f7f7f, R53, 0x60, !PT ;  /* 0x7f7f7f7f3a3a7812 */ /* 0x000fc400078e6035 */
[----:B------:R-:W-:Y:S02]  /*3990*/  LOP3.LUT R55, R55, 0x8080808, R72, 0x60, !PT ;  /* 0x0808080837377812 */ /* 0x000fe400078e6048 */
[----:B------:R-:W-:Y:S02]  /*39a0*/  SHF.R.U32.HI R74, RZ, 0x4, R73 ;  /* 0x00000004ff4a7819 */ /* 0x000fe40000011649 */
[----:B------:R-:W-:Y:S02]  /*39b0*/  LOP3.LUT R69, R69, R58, RZ, 0xfc, !PT ;  /* 0x0000003a45457212 */ /* 0x000fe400078efcff */
[----:B------:R-:W-:Y:S02]  /*39c0*/  PRMT R58, R55, 0xba98, RZ ;  /* 0x0000ba98373a7816 */ /* 0x000fe400000000ff */
[----:B------:R-:W-:Y:S02]  /*39d0*/  PRMT R53, R72, 0xba98, RZ ;  /* 0x0000ba9848357816 */ /* 0x000fe400000000ff */
[----:B------:R-:W-:-:S02]  /*39e0*/  LOP3.LUT R55, R74, 0xf0f0f0f, RZ, 0xc0, !PT ;  /* 0x0f0f0f0f4a377812 */ /* 0x000fc400078ec0ff */
[C---:B------:R-:W-:Y:S02]  /*39f0*/  LOP3.LUT R57, R58.reuse, 0x80808080, R57, 0x6, !PT ;  /* 0x808080803a397812 */ /* 0x040fe400078e0639 */
[----:B------:R-:W-:Y:S01]  /*3a00*/  LOP3.LUT R58, R58, 0x7f7f7f7f, R53, 0x60, !PT ;  /* 0x7f7f7f7f3a3a7812 */ /* 0x000fe200078e6035 */
[----:B------:R-:W-:Y:S01]  /*3a10*/  VIADD R53, R55, 0x78787878 ;  /* 0x7878787837357836 */ /* 0x000fe20000000000 */
[----:B------:R-:W-:Y:S01]  /*3a20*/  LOP3.LUT R48, R157, R48, RZ, 0xfc, !PT ;  /* 0x000000309d307212 */ /* 0x000fe200078efcff */
[----:B------:R-:W-:-:S03]  /*3a30*/  IMAD R77, R78, 0x10000, R77 ;  /* 0x000100004e4d7824 */ /* 0x000fc600078e024d */
[----:B------:R-:W-:Y:S01]  /*3a40*/  LOP3.LUT R74, R53, R74, RZ, 0x3c, !PT ;  /* 0x0000004a354a7212 */ /* 0x000fe200078e3cff */
[----:B------:R0:W-:Y:S01]  /*3a50*/  STS [R123+0x10], R48 ;  /* 0x000010307b007388 */ /* 0x0001e20000000800 */
[----:B------:R-:W-:Y:S02]  /*3a60*/  LOP3.LUT R64, R73, 0xf0f0f0f, RZ, 0xc0, !PT ;  /* 0x0f0f0f0f49407812 */ /* 0x000fe400078ec0ff */
[----:B------:R-:W-:Y:S02]  /*3a70*/  LOP3.LUT R74, R74, 0x8080808, R55, 0x60, !PT ;  /* 0x080808084a4a7812 */ /* 0x000fe400078e6037 */
[----:B------:R-:W-:Y:S01]  /*3a80*/  PRMT R55, R55, 0xba98, RZ ;  /* 0x0000ba9837377816 */ /* 0x000fe200000000ff */
[----:B------:R-:W-:Y:S01]  /*3a90*/  VIADD R68, R64, 0x78787878 ;  /* 0x7878787840447836 */ /* 0x000fe20000000000 */
[----:B------:R-:W-:Y:S02]  /*3aa0*/  PRMT R74, R74, 0xba98, RZ ;  /* 0x0000ba984a4a7816 */ /* 0x000fe400000000ff */
[----:B0-----:R-:W-:-:S02]  /*3ab0*/  LOP3.LUT R48, R77, 0xf0f0f0f, RZ, 0xc0, !PT ;  /* 0x0f0f0f0f4d307812 */ /* 0x001fc400078ec0ff */
[----:B------:R-:W-:Y:S02]  /*3ac0*/  LOP3.LUT R57, R57, R58, RZ, 0xfc, !PT ;  /* 0x0000003a39397212 */ /* 0x000fe400078efcff */
[----:B------:R-:W-:Y:S01]  /*3ad0*/  LOP3.LUT R53, R74, 0x80808080, R53, 0x6, !PT ;  /* 0x808080804a357812 */ /* 0x000fe200078e0635 */
[----:B------:R-:W-:Y:S01]  /*3ae0*/  VIADD R58, R48, 0x78787878 ;  /* 0x78787878303a7836 */ /* 0x000fe20000000000 */
[----:B------:R-:W-:Y:S02]  /*3af0*/  LOP3.LUT R74, R74, 0x7f7f7f7f, R55, 0x60, !PT ;  /* 0x7f7f7f7f4a4a7812 */ /* 0x000fe400078e6037 */
[----:B------:R-:W-:Y:S02]  /*3b00*/  LOP3.LUT R73, R68, R73, RZ, 0x3c, !PT ;  /* 0x0000004944497212 */ /* 0x000fe400078e3cff */
[----:B------:R-:W-:Y:S02]  /*3b10*/  SHF.R.U32.HI R55, RZ, 0x4, R77 ;  /* 0x00000004ff377819 */ /* 0x000fe4000001164d */
[----:B------:R-:W-:-:S02]  /*3b20*/  LOP3.LUT R77, R58, R77, RZ, 0x3c, !PT ;  /* 0x0000004d3a4d7212 */ /* 0x000fc400078e3cff */
[----:B------:R-:W-:Y:S02]  /*3b30*/  LOP3.LUT R74, R53, R74, RZ, 0xfc, !PT ;  /* 0x0000004a354a7212 */ /* 0x000fe400078efcff */
[----:B------:R-:W-:Y:S02]  /*3b40*/  LOP3.LUT R73, R73, 0x8080808, R64, 0x60, !PT ;  /* 0x0808080849497812 */ /* 0x000fe400078e6040 */
[----:B------:R-:W-:Y:S01]  /*3b50*/  LOP3.LUT R53, R55, 0xf0f0f0f, RZ, 0xc0, !PT ;  /* 0x0f0f0f0f37357812 */ /* 0x000fe200078ec0ff */
[----:B------:R-:W-:Y:S01]  /*3b60*/  IMAD R79, R80, 0x10000, R79 ;  /* 0x00010000504f7824 */ /* 0x000fe200078e024f */
[----:B------:R-:W-:Y:S01]  /*3b70*/  LOP3.LUT R77, R77, 0x8080808, R48, 0x60, !PT ;  /* 0x080808084d4d7812 */ /* 0x000fe200078e6030 */
[----:B------:R0:W-:Y:S01]  /*3b80*/  STS [R123], R60 ;  /* 0x0000003c7b007388 */ /* 0x0001e20000000800 */
[----:B------:R-:W-:Y:S02]  /*3b90*/  PRMT R73, R73, 0xba98, RZ ;  /* 0x0000ba9849497816 */ /* 0x000fe400000000ff */
[----:B------:R-:W-:Y:S01]  /*3ba0*/  PRMT R64, R64, 0xba98, RZ ;  /* 0x0000ba9840407816 */ /* 0x000fe200000000ff */
[----:B------:R1:W-:Y:S01]  /*3bb0*/  STS [R122], R69 ;  /* 0x000000457a007388 */ /* 0x0003e20000000800 */
[----:B------:R-:W-:-:S02]  /*3bc0*/  PRMT R77, R77, 0xba98, RZ ;  /* 0x0000ba984d4d7816 */ /* 0x000fc400000000ff */
[----:B------:R-:W-:Y:S01]  /*3bd0*/  PRMT R48, R48, 0xba98, RZ ;  /* 0x0000ba9830307816 */ /* 0x000fe200000000ff */
[----:B0-----:R-:W-:Y:S01]  /*3be0*/  VIADD R60, R53, 0x78787878 ;  /* 0x78787878353c7836 */ /* 0x001fe20000000000 */
[C---:B------:R-:W-:Y:S02]  /*3bf0*/  LOP3.LUT R68, R73.reuse, 0x80808080, R68, 0x6, !PT ;  /* 0x8080808049447812 */ /* 0x040fe400078e0644 */
[----:B------:R-:W-:Y:S02]  /*3c00*/  LOP3.LUT R73, R73, 0x7f7f7f7f, R64, 0x60, !PT ;  /* 0x7f7f7f7f49497812 */ /* 0x000fe400078e6040 */
[----:B-1----:R-:W-:Y:S02]  /*3c10*/  LOP3.LUT R69, R79, 0xf0f0f0f, RZ, 0xc0, !PT ;  /* 0x0f0f0f0f4f457812 */ /* 0x002fe400078ec0ff */
[----:B------:R-:W-:Y:S02]  /*3c20*/  LOP3.LUT R64, R60, R55, RZ, 0x3c, !PT ;  /* 0x000000373c407212 */ /* 0x000fe400078e3cff */
[----:B------:R-:W-:-:S02]  /*3c30*/  LOP3.LUT R58, R77, 0x80808080, R58, 0x6, !PT ;  /* 0x808080804d3a7812 */ /* 0x000fc400078e063a */
[----:B------:R-:W-:Y:S02]  /*3c40*/  LOP3.LUT R77, R77, 0x7f7f7f7f, R48, 0x60, !PT ;  /* 0x7f7f7f7f4d4d7812 */ /* 0x000fe400078e6030 */
[----:B------:R-:W-:Y:S01]  /*3c50*/  IADD3 R72, PT, PT, R69, 0x78787878, RZ ;  /* 0x7878787845487810 */ /* 0x000fe20007ffe0ff */
[----:B------:R0:W-:Y:S01]  /*3c60*/  STS [R122+0x10], R57 ;  /* 0x000010397a007388 */ /* 0x0001e20000000800 */
[----:B------:R-:W-:Y:S02]  /*3c70*/  LOP3.LUT R64, R64, 0x8080808, R53, 0x60, !PT ;  /* 0x0808080840407812 */ /* 0x000fe400078e6035 */
[----:B------:R-:W-:Y:S02]  /*3c80*/  LOP3.LUT R77, R58, R77, RZ, 0xfc, !PT ;  /* 0x0000004d3a4d7212 */ /* 0x000fe400078efcff */
[----:B------:R-:W-:Y:S02]  /*3c90*/  LOP3.LUT R58, R72, R79, RZ, 0x3c, !PT ;  /* 0x0000004f483a7212 */ /* 0x000fe400078e3cff */
[----:B------:R-:W-:-:S02]  /*3ca0*/  LOP3.LUT R68, R68, R73, RZ, 0xfc, !PT ;  /* 0x0000004944447212 */ /* 0x000fc400078efcff */
[----:B0-----:R-:W-:Y:S02]  /*3cb0*/  SHF.R.U32.HI R57, RZ, 0x4, R79 ;  /* 0x00000004ff397819 */ /* 0x001fe4000001164f */
[----:B------:R-:W-:Y:S02]  /*3cc0*/  PRMT R55, R64, 0xba98, RZ ;  /* 0x0000ba9840377816 */ /* 0x000fe400000000ff */
[----:B------:R-:W-:Y:S02]  /*3cd0*/  LOP3.LUT R64, R57, 0xf0f0f0f, RZ, 0xc0, !PT ;  /* 0x0f0f0f0f39407812 */ /* 0x000fe400078ec0ff */
[----:B------:R-:W-:Y:S02]  /*3ce0*/  PRMT R48, R53, 0xba98, RZ ;  /* 0x0000ba9835307816 */ /* 0x000fe400000000ff */
[----:B------:R-:W-:Y:S01]  /*3cf0*/  LOP3.LUT R58, R58, 0x8080808, R69, 0x60, !PT ;  /* 0x080808083a3a7812 */ /* 0x000fe200078e6045 */
[----:B------:R0:W-:Y:S01]  /*3d00*/  STS [R121], R68 ;  /* 0x0000004479007388 */ /* 0x0001e20000000800 */
[----:B------:R-:W-:-:S02]  /*3d10*/  LOP3.LUT R60, R55, 0x80808080, R60, 0x6, !PT ;  /* 0x80808080373c7812 */ /* 0x000fc400078e063c */
[----:B------:R-:W-:Y:S02]  /*3d20*/  LOP3.LUT R55, R55, 0x7f7f7f7f, R48, 0x60, !PT ;  /* 0x7f7f7f7f37377812 */ /* 0x000fe400078e6030 */
[----:B------:R-:W-:Y:S02]  /*3d30*/  PRMT R53, R58, 0xba98, RZ ;  /* 0x0000ba983a357816 */ /* 0x000fe400000000ff */
[----:B------:R-:W-:Y:S01]  /*3d40*/  PRMT R48, R69, 0xba98, RZ ;  /* 0x0000ba9845307816 */ /* 0x000fe200000000ff */
[----:B0-----:R-:W-:Y:S01]  /*3d50*/  VIADD R68, R64, 0x78787878 ;  /* 0x7878787840447836 */ /* 0x001fe20000000000 */
[C---:B------:R-:W-:Y:S01]  /*3d60*/  LOP3.LUT R72, R53.reuse, 0x80808080, R72, 0x6, !PT ;  /* 0x8080808035487812 */ /* 0x040fe200078e0648 */
[----:B------:R-:W-:Y:S01]  /*3d70*/  IMAD R81, R82, 0x10000, R81 ;  /* 0x0001000052517824 */ /* 0x000fe200078e0251 */
[----:B------:R-:W-:Y:S02]  /*3d80*/  LOP3.LUT R53, R53, 0x7f7f7f7f, R48, 0x60, !PT ;  /* 0x7f7f7f7f35357812 */ /* 0x000fe400078e6030 */
[----:B------:R-:W-:-:S02]  /*3d90*/  LOP3.LUT R57, R68, R57, RZ, 0x3c, !PT ;  /* 0x0000003944397212 */ /* 0x000fc400078e3cff */
        /* <DEDUP_REMOVED lines=16> */
[----:B------:R-:W-:Y:S01]  /*3ea0*/  STS [R121+0x10], R74 ;  /* 0x0000104a79007388 */ /* 0x000fe20000000800 */
[----:B------:R-:W-:Y:S02]  /*3eb0*/  PRMT R81, R81, 0xba98, RZ ;  /* 0x0000ba9851517816 */ /* 0x000fe400000000ff */
[----:B------:R-:W-:Y:S01]  /*3ec0*/  LOP3.LUT R53, R53, 0x8080808, R60, 0x60, !PT ;  /* 0x0808080835357812 */ /* 0x000fe200078e603c */
[----:B------:R0:W-:Y:S01]  /*3ed0*/  STS [R120+0x10], R55 ;  /* 0x0000103778007388 */ /* 0x0001e20000000800 */
[----:B------:R-:W-:Y:S02]  /*3ee0*/  PRMT R48, R48, 0xba98, RZ ;  /* 0x0000ba9830307816 */ /* 0x000fe400000000ff */
[----:B------:R-:W-:-:S02]  /*3ef0*/  LOP3.LUT R58, R81, 0x80808080, R58, 0x6, !PT ;  /* 0x80808080513a7812 */ /* 0x000fc400078e063a */
[----:B------:R-:W-:Y:S02]  /*3f00*/  PRMT R53, R53, 0xba98, RZ ;  /* 0x0000ba9835357816 */ /* 0x000fe400000000ff */
[----:B------:R-:W-:Y:S02]  /*3f10*/  LOP3.LUT R81, R81, 0x7f7f7f7f, R48, 0x60, !PT ;  /* 0x7f7f7f7f51517812 */ /* 0x000fe400078e6030 */
[----:B0-----:R-:W-:Y:S02]  /*3f20*/  SHF.R.U32.HI R55, RZ, 0x4, R83 ;  /* 0x00000004ff377819 */ /* 0x001fe40000011653 */
[----:B------:R-:W-:Y:S02]  /*3f30*/  LOP3.LUT R68, R68, R57, RZ, 0xfc, !PT ;  /* 0x0000003944447212 */ /* 0x000fe400078efcff */
[----:B------:R-:W-:Y:S02]  /*3f40*/  PRMT R60, R60, 0xba98, RZ ;  /* 0x0000ba983c3c7816 */ /* 0x000fe400000000ff */
[----:B------:R-:W-:-:S02]  /*3f50*/  LOP3.LUT R48, R83, 0xf0f0f0f, RZ, 0xc0, !PT ;  /* 0x0f0f0f0f53307812 */ /* 0x000fc400078ec0ff */
[----:B------:R-:W-:Y:S02]  /*3f60*/  LOP3.LUT R57, R55, 0xf0f0f0f, RZ, 0xc0, !PT ;  /* 0x0f0f0f0f37397812 */ /* 0x000fe400078ec0ff */
[C---:B------:R-:W-:Y:S01]  /*3f70*/  LOP3.LUT R64, R53.reuse, 0x80808080, R64, 0x6, !PT ;  /* 0x8080808035407812 */ /* 0x040fe200078e0640 */
[----:B------:R-:W-:Y:S01]  /*3f80*/  IMAD R93, R94, 0x10000, R93 ;  /* 0x000100005e5d7824 */ /* 0x000fe200078e025d */
[----:B------:R-:W-:Y:S01]  /*3f90*/  LOP3.LUT R53, R53, 0x7f7f7f7f, R60, 0x60, !PT ;  /* 0x7f7f7f7f35357812 */ /* 0x000fe200078e603c */
[----:B------:R-:W-:Y:S01]  /*3fa0*/  VIADD R60, R48, 0x78787878 ;  /* 0x78787878303c7836 */ /* 0x000fe20000000000 */
[----:B------:R-:W-:Y:S01]  /*3fb0*/  LOP3.LUT R81, R58, R81, RZ, 0xfc, !PT ;  /* 0x000000513a517212 */ /* 0x000fe200078efcff */
[----:B------:R-:W-:Y:S01]  /*3fc0*/  VIADD R58, R57, 0x78787878 ;  /* 0x78787878393a7836 */ /* 0x000fe20000000000 */
[----:B------:R-:W-:Y:S02]  /*3fd0*/  LOP3.LUT R53, R64, R53, RZ, 0xfc, !PT ;  /* 0x0000003540357212 */ /* 0x000fe400078efcff */
[----:B------:R-:W-:-:S02]  /*3fe0*/  LOP3.LUT R83, R60, R83, RZ, 0x3c, !PT ;  /* 0x000000533c537212 */ /* 0x000fc400078e3cff */
[----:B------:R-:W-:Y:S02]  /*3ff0*/  LOP3.LUT R69, R93, 0xf0f0f0f, RZ, 0xc0, !PT ;  /* 0x0f0f0f0f5d457812 */ /* 0x000fe400078ec0ff */
[----:B------:R-:W-:Y:S01]  /*4000*/  LOP3.LUT R64, R58, R55, RZ, 0x3c, !PT ;  /* 0x000000373a407212 */ /* 0x000fe200078e3cff */
[----:B------:R-:W-:Y:S01]  /*4010*/  STS [R120], R77 ;  /* 0x0000004d78007388 */ /* 0x000fe20000000800 */
[----:B------:R-:W-:Y:S02]  /*4020*/  LOP3.LUT R83, R83, 0x8080808, R48, 0x60, !PT ;  /* 0x0808080853537812 */ /* 0x000fe400078e6030 */
[----:B------:R-:W-:Y:S01]  /*4030*/  LOP3.LUT R64, R64, 0x8080808, R57, 0x60, !PT ;  /* 0x0808080840407812 */ /* 0x000fe200078e6039 */
[----:B------:R0:W-:Y:S01]  /*4040*/  STS [R119+0x10], R68 ;  /* 0x0000104477007388 */ /* 0x0001e20000000800 */
[----:B------:R-:W-:Y:S02]  /*4050*/  PRMT R83, R83, 0xba98, RZ ;  /* 0x0000ba9853537816 */ /* 0x000fe400000000ff */
[----:B------:R-:W-:-:S02]  /*4060*/  PRMT R48, R48, 0xba98, RZ ;  /* 0x0000ba9830307816 */ /* 0x000fc400000000ff */
[----:B------:R-:W-:Y:S01]  /*4070*/  PRMT R55, R64, 0xba98, RZ ;  /* 0x0000ba9840377816 */ /* 0x000fe200000000ff */
[----:B0-----:R-:W-:Y:S01]  /*4080*/  VIADD R68, R69, 0x78787878 ;  /* 0x7878787845447836 */ /* 0x001fe20000000000 */
[----:B------:R-:W-:-:S04]  /*4090*/  LOP3.LUT R60, R83, 0x80808080, R60, 0x6, !PT ;  /* 0x80808080533c7812 */ /* 0x000fc800078e063c */
[----:B------:R-:W-:Y:S02]  /*40a0*/  LOP3.LUT R64, R68, R93, RZ, 0x3c, !PT ;  /* 0x0000005d44407212 */ /* 0x000fe400078e3cff */
[----:B------:R-:W-:Y:S02]  /*40b0*/  LOP3.LUT R83, R83, 0x7f7f7f7f, R48, 0x60, !PT ;  /* 0x7f7f7f7f53537812 */ /* 0x000fe400078e6030 */
[----:B------:R-:W-:Y:S02]  /*40c0*/  PRMT R48, R57, 0xba98, RZ ;  /* 0x0000ba9839307816 */ /* 0x000fe400000000ff */
[----:B------:R-:W-:Y:S01]  /*40d0*/  LOP3.LUT R64, R64, 0x8080808, R69, 0x60, !PT ;  /* 0x0808080840407812 */ /* 0x000fe200078e6045 */
[----:B------:R-:W-:Y:S01]  /*40e0*/  STS [R119], R72 ;  /* 0x0000004877007388 */ /* 0x000fe20000000800 */
[C---:B------:R-:W-:Y:S02]  /*40f0*/  LOP3.LUT R58, R55.reuse, 0x80808080, R58, 0x6, !PT ;  /* 0x80808080373a7812 */ /* 0x040fe400078e063a */
[----:B------:R-:W-:Y:S01]  /*4100*/  LOP3.LUT R55, R55, 0x7f7f7f7f, R48, 0x60, !PT ;  /* 0x7f7f7f7f37377812 */ /* 0x000fe200078e6030 */
[----:B------:R0:W-:Y:S01]  /*4110*/  STS [R118+0x10], R53 ;  /* 0x0000103576007388 */ /* 0x0001e20000000800 */
[----:B------:R-:W-:-:S02]  /*4120*/  PRMT R48, R69, 0xba98, RZ ;  /* 0x0000ba9845307816 */ /* 0x000fc400000000ff */
[----:B------:R-:W-:Y:S02]  /*4130*/  LEA R96, R99, R96, 0x10 ;  /* 0x0000006063607211 */ /* 0x000fe400078e80ff */
[----:B0-----:R-:W-:-:S04]  /*4140*/  PRMT R53, R64, 0xba98, RZ ;  /* 0x0000ba9840357816 */ /* 0x001fc800000000ff */
[C---:B------:R-:W-:Y:S02]  /*4150*/  LOP3.LUT R68, R53.reuse, 0x80808080, R68, 0x6, !PT ;  /* 0x8080808035447812 */ /* 0x040fe400078e0644 */
[----:B------:R-:W-:Y:S02]  /*4160*/  LOP3.LUT R53, R53, 0x7f7f7f7f, R48, 0x60, !PT ;  /* 0x7f7f7f7f35357812 */ /* 0x000fe400078e6030 */
[----:B------:R-:W-:Y:S02]  /*4170*/  LOP3.LUT R48, R96, 0xf0f0f0f, RZ, 0xc0, !PT ;  /* 0x0f0f0f0f60307812 */ /* 0x000fe400078ec0ff */
[----:B------:R-:W-:Y:S02]  /*4180*/  SHF.R.U32.HI R64, RZ, 0x4, R96 ;  /* 0x00000004ff407819 */ /* 0x000fe40000011660 */
[----:B------:R-:W-:Y:S01]  /*4190*/  LOP3.LUT R58, R58, R55, RZ, 0xfc, !PT ;  /* 0x000000373a3a7212 */ /* 0x000fe200078efcff */
[----:B------:R-:W-:Y:S01]  /*41a0*/  VIADD R55, R48, 0x78787878 ;  /* 0x7878787830377836 */ /* 0x000fe20000000000 */
[----:B------:R-:W-:-:S02]  /*41b0*/  LOP3.LUT R53, R68, R53, RZ, 0xfc, !PT ;  /* 0x0000003544357212 */ /* 0x000fc400078efcff */
[----:B------:R-:W-:Y:S02]  /*41c0*/  SHF.R.U32.HI R57, RZ, 0x4, R93 ;  /* 0x00000004ff397819 */ /* 0x000fe4000001165d */
[----:B------:R-:W-:Y:S02]  /*41d0*/  LOP3.LUT R68, R64, 0xf0f0f0f, RZ, 0xc0, !PT ;  /* 0x0f0f0f0f40447812 */ /* 0x000fe400078ec0ff */
[----:B------:R-:W-:Y:S02]  /*41e0*/  LOP3.LUT R72, R57, 0xf0f0f0f, RZ, 0xc0, !PT ;  /* 0x0f0f0f0f39487812 */ /* 0x000fe400078ec0ff */
[----:B------:R-:W-:Y:S01]  /*41f0*/  LOP3.LUT R69, R55, R96, RZ, 0x3c, !PT ;  /* 0x0000006037457212 */ /* 0x000fe200078e3cff */
[----:B------:R-:W-:Y:S01]  /*4200*/  VIADD R73, R68, 0x78787878 ;  /* 0x7878787844497836 */ /* 0x000fe20000000000 */
[----:B------:R-:W-:Y:S01]  /*4210*/  LOP3.LUT R60, R60, R83, RZ, 0xfc, !PT ;  /* 0x000000533c3c7212 */ /* 0x000fe200078efcff */
[----:B------:R-:W-:Y:S01]  /*4220*/  VIADD R74, R72, 0x78787878 ;  /* 0x78787878484a7836 */ /* 0x000fe20000000000 */
[----:B------:R-:W-:Y:S01]  /*4230*/  LOP3.LUT R69, R69, 0x8080808, R48, 0x60, !PT ;  /* 0x0808080845457812 */ /* 0x000fe200078e6030 */
[----:B------:R-:W-:Y:S01]  /*4240*/  IMAD R100, R101, 0x10000, R100 ;  /* 0x0001000065647824 */ /* 0x000fe200078e0264 */
[----:B------:R-:W-:Y:S01]  /*4250*/  STS [R118], R81 ;  /* 0x0000005176007388 */ /* 0x000fe20000000800 */
[----:B------:R-:W-:-:S03]  /*4260*/  LOP3.LUT R77, R73, R64, RZ, 0x3c, !PT ;  /* 0x00000040494d7212 */ /* 0x000fc600078e3cff */
[----:B------:R0:W-:Y:S01]  /*4270*/  STS [R117], R60 ;  /* 0x0000003c75007388 */ /* 0x0001e20000000800 */
[----:B------:R-:W-:Y:S02]  /*4280*/  LOP3.LUT R57, R74, R57, RZ, 0x3c, !PT ;  /* 0x000000394a397212 */ /* 0x000fe400078e3cff */
[----:B------:R-:W-:Y:S01]  /*4290*/  LOP3.LUT R77, R77, 0x8080808, R68, 0x60, !PT ;  /* 0x080808084d4d7812 */ /* 0x000fe200078e6044 */
[----:B------:R1:W-:Y:S01]  /*42a0*/  STS [R117+0x10], R58 ;  /* 0x0000103a75007388 */ /* 0x0003e20000000800 */
[----:B------:R-:W-:Y:S02]  /*42b0*/  SHF.R.U32.HI R64, RZ, 0x4, R100 ;  /* 0x00000004ff407819 */ /* 0x000fe40000011664 */
[----:B0-----:R-:W-:Y:S02]  /*42c0*/  PRMT R60, R69, 0xba98, RZ ;  /* 0x0000ba98453c7816 */ /* 0x001fe400000000ff */
[----:B------:R-:W-:Y:S02]  /*42d0*/  PRMT R69, R48, 0xba98, RZ ;  /* 0x0000ba9830457816 */ /* 0x000fe400000000ff */
[----:B-1----:R-:W-:-:S02]  /*42e0*/  LOP3.LUT R58, R100, 0xf0f0f0f, RZ, 0xc0, !PT ;  /* 0x0f0f0f0f643a7812 */ /* 0x002fc400078ec0ff */
[C---:B------:R-:W-:Y:S01]  /*42f0*/  LOP3.LUT R55, R60.reuse, 0x80808080, R55, 0x6, !PT ;  /* 0x808080803c377812 */ /* 0x040fe200078e0637 */
[----:B------:R0:W-:Y:S01]  /*4300*/  STS [R116], R53 ;  /* 0x0000003574007388 */ /* 0x0001e20000000800 */
[----:B------:R-:W-:Y:S02]  /*4310*/  LOP3.LUT R60, R60, 0x7f7f7f7f, R69, 0x60, !PT ;  /* 0x7f7f7f7f3c3c7812 */ /* 0x000fe400078e6045 */
[----:B------:R-:W-:Y:S02]  /*4320*/  LOP3.LUT R57, R57, 0x8080808, R72, 0x60, !PT ;  /* 0x0808080839397812 */ /* 0x000fe400078e6048 */
[----:B------:R-:W-:Y:S02]  /*4330*/  PRMT R48, R77, 0xba98, RZ ;  /* 0x0000ba984d307816 */ /* 0x000fe400000000ff */
[----:B------:R-:W-:Y:S02]  /*4340*/  PRMT R69, R68, 0xba98, RZ ;  /* 0x0000ba9844457816 */ /* 0x000fe400000000ff */
[----:B------:R-:W-:Y:S01]  /*4350*/  LOP3.LUT R68, R64, 0xf0f0f0f, RZ, 0xc0, !PT ;  /* 0x0f0f0f0f40447812 */ /* 0x000fe200078ec0ff */
[----:B0-----:R-:W-:Y:S01]  /*4360*/  VIADD R53, R58, 0x78787878 ;  /* 0x787878783a357836 */ /* 0x001fe20000000000 */
[----:B------:R-:W-:-:S02]  /*4370*/  PRMT R57, R57, 0xba98, RZ ;  /* 0x0000ba9839397816 */ /* 0x000fc400000000ff */
[----:B------:R-:W-:Y:S02]  /*4380*/  LOP3.LUT R73, R48, 0x80808080, R73, 0x6, !PT ;  /* 0x8080808030497812 */ /* 0x000fe400078e0649 */
[----:B------:R-:W-:Y:S02]  /*4390*/  PRMT R72, R72, 0xba98, RZ ;  /* 0x0000ba9848487816 */ /* 0x000fe400000000ff */
[----:B------:R-:W-:Y:S01]  /*43a0*/  LOP3.LUT R48, R48, 0x7f7f7f7f, R69, 0x60, !PT ;  /* 0x7f7f7f7f30307812 */ /* 0x000fe200078e6045 */
[----:B------:R-:W-:Y:S01]  /*43b0*/  VIADD R69, R68, 0x78787878 ;  /* 0x7878787844457836 */ /* 0x000fe20000000000 */
[----:B------:R-:W-:Y:S02]  /*43c0*/  LOP3.LUT R60, R55, R60, RZ, 0xfc, !PT ;  /* 0x0000003c373c7212 */ /* 0x000fe400078efcff */
[----:B------:R-:W-:Y:S02]  /*43d0*/  LOP3.LUT R55, R53, R100, RZ, 0x3c, !PT ;  /* 0x0000006435377212 */ /* 0x000fe400078e3cff */
[----:B------:R-:W-:-:S02]  /*43e0*/  LOP3.LUT R74, R57, 0x80808080, R74, 0x6, !PT ;  /* 0x80808080394a7812 */ /* 0x000fc400078e064a */
[----:B------:R-:W-:Y:S01]  /*43f0*/  LOP3.LUT R57, R57, 0x7f7f7f7f, R72, 0x60, !PT ;  /* 0x7f7f7f7f39397812 */ /* 0x000fe200078e6048 */
[----:B------:R-:W-:Y:S01]  /*4400*/  IMAD R102, R103, 0x10000, R102 ;  /* 0x0001000067667824 */ /* 0x000fe200078e0266 */
[----:B------:R-:W-:Y:S02]  /*4410*/  LOP3.LUT R48, R73, R48, RZ, 0xfc, !PT ;  /* 0x0000003049307212 */ /* 0x000fe400078efcff */
[----:B------:R-:W-:Y:S02]  /*4420*/  LOP3.LUT R55, R55, 0x8080808, R58, 0x60, !PT ;  /* 0x0808080837377812 */ /* 0x000fe400078e603a */
[----:B------:R-:W-:Y:S02]  /*4430*/  LOP3.LUT R73, R69, R64, RZ, 0x3c, !PT ;  /* 0x0000004045497212 */ /* 0x000fe400078e3cff */
[----:B------:R-:W-:Y:S02]  /*4440*/  LOP3.LUT R57, R74, R57, RZ, 0xfc, !PT ;  /* 0x000000394a397212 */ /* 0x000fe400078efcff */
[----:B------:R-:W-:-:S02]  /*4450*/  PRMT R64, R55, 0xba98, RZ ;  /* 0x0000ba9837407816 */ /* 0x000fc400000000ff */
[----:B------:R-:W-:Y:S02]  /*4460*/  PRMT R55, R58, 0xba98, RZ ;  /* 0x0000ba983a377816 */ /* 0x000fe400000000ff */
[----:B------:R-:W-:Y:S02]  /*4470*/  LOP3.LUT R73, R73, 0x8080808, R68, 0x60, !PT ;  /* 0x0808080849497812 */ /* 0x000fe400078e6044 */
[----:B------:R-:W-:Y:S01]  /*4480*/  SHF.R.U32.HI R72, RZ, 0x4, R102 ;  /* 0x00000004ff487819 */ /* 0x000fe20000011666 */
[----:B------:R-:W-:Y:S01]  /*4490*/  STS [R116+0x10], R57 ;  /* 0x0000103974007388 */ /* 0x000fe20000000800 */
[C---:B------:R-:W-:Y:S02]  /*44a0*/  LOP3.LUT R53, R64.reuse, 0x80808080, R53, 0x6, !PT ;  /* 0x8080808040357812 */ /* 0x040fe400078e0635 */
[----:B------:R-:W-:Y:S01]  /*44b0*/  LOP3.LUT R64, R64, 0x7f7f7f7f, R55, 0x60, !PT ;  /* 0x7f7f7f7f40407812 */ /* 0x000fe200078e6037 */
[----:B------:R0:W-:Y:S01]  /*44c0*/  STS [R115+0x10], R48 ;  /* 0x0000103073007388 */ /* 0x0001e20000000800 */
[----:B------:R-:W-:-:S02]  /*44d0*/  PRMT R58, R73, 0xba98, RZ ;  /* 0x0000ba98493a7816 */ /* 0x000fc400000000ff */
[----:B------:R-:W-:Y:S02]  /*44e0*/  PRMT R55, R68, 0xba98, RZ ;  /* 0x0000ba9844377816 */ /* 0x000fe400000000ff */
[----:B------:R-:W-:Y:S02]  /*44f0*/  LOP3.LUT R69, R58, 0x80808080, R69, 0x6, !PT ;  /* 0x808080803a457812 */ /* 0x000fe400078e0645 */
[----:B0-----:R-:W-:Y:S02]  /*4500*/  LOP3.LUT R48, R72, 0xf0f0f0f, RZ, 0xc0, !PT ;  /* 0x0f0f0f0f48307812 */ /* 0x001fe400078ec0ff */
[----:B------:R-:W-:-:S03]  /*4510*/  LOP3.LUT R58, R58, 0x7f7f7f7f, R55, 0x60, !PT ;  /* 0x7f7f7f7f3a3a7812 */ /* 0x000fc600078e6037 */
[----:B------:R-:W-:Y:S01]  /*4520*/  VIADD R55, R48, 0x78787878 ;  /* 0x7878787830377836 */ /* 0x000fe20000000000 */
[----:B------:R-:W-:Y:S01]  /*4530*/  LOP3.LUT R57, R102, 0xf0f0f0f, RZ, 0xc0, !PT ;  /* 0x0f0f0f0f66397812 */ /* 0x000fe200078ec0ff */
[----:B--2---:R-:W-:-:S03]  /*4540*/  IMAD R62, R63, 0x10000, R62 ;  /* 0x000100003f3e7824 */ /* 0x004fc600078e023e */
[----:B------:R-:W-:Y:S01]  /*4550*/  LOP3.LUT R77, R55, R72, RZ, 0x3c, !PT ;  /* 0x00000048374d7212 */ /* 0x000fe200078e3cff */
[----:B------:R0:W-:Y:S03]  /*4560*/  STS [R115], R60 ;  /* 0x0000003c73007388 */ /* 0x0001e60000000800 */
[----:B------:R-:W-:Y:S01]  /*4570*/  LOP3.LUT R77, R77, 0x8080808, R48, 0x60, !PT ;  /* 0x080808084d4d7812 */ /* 0x000fe200078e6030 */
[----:B------:R-:W-:Y:S01]  /*4580*/  VIADD R73, R57, 0x78787878 ;  /* 0x7878787839497836 */ /* 0x000fe20000000000 */
[----:B------:R-:W-:Y:S02]  /*4590*/  LOP3.LUT R53, R53, R64, RZ, 0xfc, !PT ;  /* 0x0000004035357212 */ /* 0x000fe400078efcff */
[----:B------:R-:W-:Y:S02]  /*45a0*/  LOP3.LUT R69, R69, R58, RZ, 0xfc, !PT ;  /* 0x0000003a45457212 */ /* 0x000fe400078efcff */
[----:B------:R-:W-:-:S02]  /*45b0*/  PRMT R58, R77, 0xba98, RZ ;  /* 0x0000ba984d3a7816 */ /* 0x000fc400000000ff */
[----:B0-----:R-:W-:Y:S02]  /*45c0*/  LOP3.LUT R60, R62, 0xf0f0f0f, RZ, 0xc0, !PT ;  /* 0x0f0f0f0f3e3c7812 */ /* 0x001fe400078ec0ff */
[----:B------:R-:W-:Y:S01]  /*45d0*/  PRMT R63, R48, 0xba98, RZ ;  /* 0x0000ba98303f7816 */ /* 0x000fe200000000ff */
[----:B------:R0:W-:Y:S01]  /*45e0*/  STS [R114], R53 ;  /* 0x0000003572007388 */ /* 0x0001e20000000800 */
[C---:B------:R-:W-:Y:S02]  /*45f0*/  LOP3.LUT R55, R58.reuse, 0x80808080, R55, 0x6, !PT ;  /* 0x808080803a377812 */ /* 0x040fe400078e0637 */
[----:B------:R-:W-:Y:S02]  /*4600*/  LOP3.LUT R102, R73, R102, RZ, 0x3c, !PT ;  /* 0x0000006649667212 */ /* 0x000fe400078e3cff */
[----:B------:R-:W-:Y:S01]  /*4610*/  LOP3.LUT R58, R58, 0x7f7f7f7f, R63, 0x60, !PT ;  /* 0x7f7f7f7f3a3a7812 */ /* 0x000fe200078e603f */
[----:B0-----:R-:W-:Y:S01]  /*4620*/  VIADD R53, R60, 0x78787878 ;  /* 0x787878783c357836 */ /* 0x001fe20000000000 */
[----:B------:R-:W-:-:S02]  /*4630*/  LOP3.LUT R102, R102, 0x8080808, R57, 0x60, !PT ;  /* 0x0808080866667812 */ /* 0x000fc400078e6039 */
[----:B------:R-:W-:Y:S02]  /*4640*/  LOP3.LUT R58, R55, R58, RZ, 0xfc, !PT ;  /* 0x0000003a373a7212 */ /* 0x000fe400078efcff */
[----:B------:R-:W-:Y:S02]  /*4650*/  LOP3.LUT R55, R53, R62, RZ, 0x3c, !PT ;  /* 0x0000003e35377212 */ /* 0x000fe400078e3cff */
[----:B---3--:R-:W-:Y:S02]  /*4660*/  LEA R104, R105, R104, 0x10 ;  /* 0x0000006869687211 */ /* 0x008fe400078e80ff */
[----:B------:R-:W-:Y:S02]  /*4670*/  PRMT R102, R102, 0xba98, RZ ;  /* 0x0000ba9866667816 */ /* 0x000fe400000000ff */
[----:B------:R-:W-:Y:S02]  /*4680*/  PRMT R57, R57, 0xba98, RZ ;  /* 0x0000ba9839397816 */ /* 0x000fe400000000ff */
[----:B------:R-:W-:-:S02]  /*4690*/  LOP3.LUT R55, R55, 0x8080808, R60, 0x60, !PT ;  /* 0x0808080837377812 */ /* 0x000fc400078e603c */
[----:B------:R-:W-:Y:S02]  /*46a0*/  SHF.R.U32.HI R62, RZ, 0x4, R62 ;  /* 0x00000004ff3e7819 */ /* 0x000fe4000001163e */
[----:B------:R-:W-:Y:S02]  /*46b0*/  SHF.R.U32.HI R68, RZ, 0x4, R104 ;  /* 0x00000004ff447819 */ /* 0x000fe40000011668 */
[C---:B------:R-:W-:Y:S02]  /*46c0*/  LOP3.LUT R73, R102.reuse, 0x80808080, R73, 0x6, !PT ;  /* 0x8080808066497812 */ /* 0x040fe400078e0649 */
[----:B------:R-:W-:Y:S02]  /*46d0*/  LOP3.LUT R102, R102, 0x7f7f7f7f, R57, 0x60, !PT ;  /* 0x7f7f7f7f66667812 */ /* 0x000fe400078e6039 */
[----:B------:R-:W-:Y:S02]  /*46e0*/  PRMT R48, R55, 0xba98, RZ ;  /* 0x0000ba9837307816 */ /* 0x000fe400000000ff */
[----:B------:R-:W-:-:S02]  /*46f0*/  LOP3.LUT R57, R62, 0xf0f0f0f, RZ, 0xc0, !PT ;  /* 0x0f0f0f0f3e397812 */ /* 0x000fc400078ec0ff */
[----:B------:R-:W-:Y:S02]  /*4700*/  PRMT R55, R60, 0xba98, RZ ;  /* 0x0000ba983c377816 */ /* 0x000fe400000000ff */
[----:B------:R-:W-:Y:S02]  /*4710*/  LOP3.LUT R64, R104, 0xf0f0f0f, RZ, 0xc0, !PT ;  /* 0x0f0f0f0f68407812 */ /* 0x000fe400078ec0ff */
[----:B------:R-:W-:Y:S01]  /*4720*/  LOP3.LUT R60, R68, 0xf0f0f0f, RZ, 0xc0, !PT ;  /* 0x0f0f0f0f443c7812 */ /* 0x000fe200078ec0ff */
[----:B------:R0:W-:Y:S01]  /*4730*/  STS [R114+0x10], R69 ;  /* 0x0000104572007388 */ /* 0x0001e20000000800 */
[----:B------:R-:W-:-:S03]  /*4740*/  VIADD R63, R57, 0x78787878 ;  /* 0x78787878393f7836 */ /* 0x000fc60000000000 */
[----:B------:R-:W-:Y:S01]  /*4750*/  VIADD R77, R60, 0x78787878 ;  /* 0x787878783c4d7836 */ /* 0x000fe20000000000 */
[----:B------:R-:W-:Y:S01]  /*4760*/  LOP3.LUT R53, R48, 0x80808080, R53, 0x6, !PT ;  /* 0x8080808030357812 */ /* 0x000fe200078e0635 */
[----:B0-----:R-:W-:Y:S01]  /*4770*/  VIADD R69, R64, 0x78787878 ;  /* 0x7878787840457836 */ /* 0x001fe20000000000 */
[----:B------:R-:W-:Y:S02]  /*4780*/  LOP3.LUT R48, R48, 0x7f7f7f7f, R55, 0x60, !PT ;  /* 0x7f7f7f7f30307812 */ /* 0x000fe400078e6037 */
[----:B------:R-:W-:Y:S02]  /*4790*/  LOP3.LUT R62, R63, R62, RZ, 0x3c, !PT ;  /* 0x0000003e3f3e7212 */ /* 0x000fe400078e3cff */
[----:B------:R-:W-:Y:S02]  /*47a0*/  LOP3.LUT R55, R69, R104, RZ, 0x3c, !PT ;  /* 0x0000006845377212 */ /* 0x000fe400078e3cff */
[----:B------:R-:W-:Y:S02]  /*47b0*/  LOP3.LUT R79, R77, R68, RZ, 0x3c, !PT ;  /* 0x000000444d4f7212 */ /* 0x000fe400078e3cff */
        /* <DEDUP_REMOVED lines=13> */
[----:B------:R-:W-:Y:S02]  /*4890*/  LOP3.LUT R69, R48, 0x80808080, R69, 0x6, !PT ;  /* 0x8080808030457812 */ /* 0x000fe400078e0645 */
[----:B------:R-:W-:Y:S02]  /*48a0*/  LOP3.LUT R77, R64, 0x80808080, R77, 0x6, !PT ;  /* 0x80808080404d7812 */ /* 0x000fe400078e064d */
[----:B------:R-:W-:Y:S02]  /*48b0*/  LOP3.LUT R48, R48, 0x7f7f7f7f, R73, 0x60, !PT ;  /* 0x7f7f7f7f30307812 */ /* 0x000fe400078e6049 */
[----:B------:R-:W-:Y:S02]  /*48c0*/  LOP3.LUT R64, R64, 0x7f7f7f7f, R55, 0x60, !PT ;  /* 0x7f7f7f7f40407812 */ /* 0x000fe400078e6037 */
[----:B------:R-:W-:Y:S01]  /*48d0*/  LOP3.LUT R63, R63, R62, RZ, 0xfc, !PT ;  /* 0x0000003e3f3f7212 */ /* 0x000fe200078efcff */
[----:B------:R-:W-:Y:S01]  /*48e0*/  HADD2.F32 R56, -RZ, R56.H0_H0 ;  /* 0x20000038ff387230 */ /* 0x000fe20000004100 */
[----:B------:R-:W-:-:S02]  /*48f0*/  LOP3.LUT R48, R69, R48, RZ, 0xfc, !PT ;  /* 0x0000003045307212 */ /* 0x000fc400078efcff */
[----:B------:R-:W-:Y:S01]  /*4900*/  LOP3.LUT R64, R77, R64, RZ, 0xfc, !PT ;  /* 0x000000404d407212 */ /* 0x000fe200078efcff */
[----:B------:R-:W-:Y:S01]  /*4910*/  HADD2.F32 R55, -RZ, R54.H0_H0 ;  /* 0x20000036ff377230 */ /* 0x000fe20000004100 */
[----:B------:R-:W-:Y:S01]  /*4920*/  STS [R113], R102 ;  /* 0x0000006671007388 */ /* 0x000fe20000000800 */
[----:B------:R-:W-:Y:S01]  /*4930*/  HADD2.F32 R52, -RZ, R52.H0_H0 ;  /* 0x20000034ff347230 */ /* 0x000fe20000004100 */
[----:B------:R-:W-:Y:S01]  /*4940*/  UIMAD UR7, UR6, 0x90, URZ ;  /* 0x00000090060778a4 */ /* 0x000fe2000f8e02ff */
[----:B------:R-:W-:Y:S01]  /*4950*/  HADD2.F32 R69, -RZ, R50.H0_H0 ;  /* 0x20000032ff457230 */ /* 0x000fe20000004100 */
[----:B------:R-:W-:Y:S01]  /*4960*/  STS [R113+0x10], R58 ;  /* 0x0000103a71007388 */ /* 0x000fe20000000800 */
[----:B------:R-:W-:-:S03]  /*4970*/  IMAD.WIDE.U32 R66, R7, 0x90, R66 ;  /* 0x0000009007427825 */ /* 0x000fc600078e0042 */
[----:B------:R-:W-:Y:S04]  /*4980*/  STS [R112], R53 ;  /* 0x0000003570007388 */ /* 0x000fe80000000800 */
[----:B------:R-:W-:Y:S04]  /*4990*/  STS [R112+0x10], R63 ;  /* 0x0000103f70007388 */ /* 0x000fe80000000800 */
[----:B------:R-:W-:Y:S04]  /*49a0*/  STS [R111], R48 ;  /* 0x000000306f007388 */ /* 0x000fe80000000800 */
[----:B------:R-:W-:Y:S04]  /*49b0*/  STS [R111+0x10], R64 ;  /* 0x000010406f007388 */ /* 0x000fe80000000800 */
[----:B------:R-:W-:Y:S04]  /*49c0*/  STS [R9+0x19a0], R56 ;  /* 0x0019a03809007388 */ /* 0x000fe80000000800 */
[----:B------:R-:W-:Y:S01]  /*49d0*/  STS [R46+0x19a0], R55 ;  /* 0x0019a0372e007388 */ /* 0x000fe20000000800 */
[----:B------:R-:W-:-:S03]  /*49e0*/  VIADD R67, R67, UR7 ;  /* 0x0000000743437c36 */ /* 0x000fc60008000000 */
[----:B------:R-:W-:Y:S04]  /*49f0*/  STS [R47+0x19a0], R52 ;  /* 0x0019a0342f007388 */ /* 0x000fe80000000800 */
[----:B------:R-:W-:Y:S04]  /*4a00*/  STS [R108+0x19a0], R69 ;  /* 0x0019a0456c007388 */ /* 0x000fe80000000800 */
[----:B----4-:R-:W-:Y:S04]  /*4a10*/  STS [R0+0xa0], R75 ;  /* 0x0000a04b00007388 */ /* 0x010fe80000000800 */
[----:B-----5:R-:W-:Y:S04]  /*4a20*/  STS [R0+0x4a0], R65 ;  /* 0x0004a04100007388 */ /* 0x020fe80000000800 */
[----:B------:R0:W-:Y:S04]  /*4a30*/  STS [R0+0x8a0], R61 ;  /* 0x0008a03d00007388 */ /* 0x0001e80000000800 */
        /* <DEDUP_REMOVED lines=15> */
[----:B------:R-:W1:Y:S04]  /*4b30*/  LDS.128 R52, [R141+0xa0] ;  /* 0x0000a0008d347984 */ /* 0x000e680000000c00 */
[----:B------:R-:W-:Y:S04]  /*4b40*/  LDS R64, [R143+0xd0] ;  /* 0x0000d0008f407984 */ /* 0x000fe80000000800 */
[----:B------:R-:W-:Y:S04]  /*4b50*/  LDS R65, [R143+0xe0] ;  /* 0x0000e0008f417984 */ /* 0x000fe80000000800 */
[----:B------:R-:W1:Y:S04]  /*4b60*/  LDSM.16.M88.4 R80, [R80] ;  /* 0x000000005050783b */ /* 0x000e680000000200 */
[----:B------:R-:W1:Y:S01]  /*4b70*/  LDS.128 R100, [R145+0x19a0] ;  /* 0x0019a00091647984 */ /* 0x000e620000000c00 */
[----:B------:R-:W-:-:S03]  /*4b80*/  IADD3 R60, P4, PT, R194, 0x1940, RZ ;  /* 0x00001940c23c7810 */ /* 0x000fc60007f9e0ff */
[----:B------:R-:W1:Y:S04]  /*4b90*/  LDS.128 R48, [R141+0x130] ;  /* 0x000130008d307984 */ /* 0x000e680000000c00 */
[----:B------:R-:W1:Y:S01]  /*4ba0*/  LDS.128 R92, [R145+0x2320] ;  /* 0x00232000915c7984 */ /* 0x000e620000000c00 */
[----:B0-----:R-:W-:-:S03]  /*4bb0*/  IMAD.X R61, RZ, RZ, R195, P4 ;  /* 0x000000ffff3d7224 */ /* 0x001fc600020e06c3 */
[----:B------:R-:W-:Y:S04]  /*4bc0*/  LDS R68, [R143+0x530] ;  /* 0x000530008f447984 */ /* 0x000fe80000000800 */
[----:B------:R-:W0:Y:S01]  /*4bd0*/  LDS R69, [R143+0x540] ;  /* 0x000540008f457984 */ /* 0x000e220000000800 */
[----:B------:R-:W-:Y:S01]  /*4be0*/  MOV R161, R60 ;  /* 0x0000003c00a17202 */ /* 0x000fe20000000f00 */
[----:B-1----:R-:W-:Y:S02]  /*4bf0*/  IMMA.16832.S8.S8 R56, R76.ROW, R56.COL, RZ ;  /* 0x000000384c387237 */ /* 0x002fe40000405cff */
[----:B------:R-:W-:Y:S04]  /*4c00*/  LDS R60, [R143+0x550] ;  /* 0x000550008f3c7984 */ /* 0x000fe80000000800 */
[----:B------:R-:W1:Y:S01]  /*4c10*/  LDS R61, [R143+0x560] ;  /* 0x000560008f3d7984 */ /* 0x000e620000000800 */
[----:B------:R-:W-:-:S02]  /*4c20*/  IADD3 R62, P5, PT, R194, 0x1960, RZ ;  /* 0x00001960c23e7810 */ /* 0x000fc40007fbe0ff */
[----:B------:R-:W-:Y:S01]  /*4c30*/  MOV R104, R182 ;  /* 0x000000b600687202 */ /* 0x000fe20000000f00 */
[----:B------:R-:W1:Y:S02]  /*4c40*/  LDS.128 R72, [R141+0x520] ;  /* 0x000520008d487984 */ /* 0x000e640000000c00 */
[----:B------:R-:W-:Y:S02]  /*4c50*/  IMAD.X R63, RZ, RZ, R195, P5 ;  /* 0x000000ffff3f7224 */ /* 0x000fe400028e06c3 */
[----:B------:R-:W-:Y:S01]  /*4c60*/  HADD2.F32 R99, -RZ, R52.H0_H0 ;  /* 0x20000034ff637230 */ /* 0x000fe20000004100 */
[----:B------:R-:W-:Y:S01]  /*4c70*/  LDSM.16.M88.4 R104, [R104] ;  /* 0x000000006868783b */ /* 0x000fe20000000200 */
[----:B------:R-:W-:Y:S01]  /*4c80*/  HADD2.F32 R207, -RZ, R53.H0_H0 ;  /* 0x20000035ffcf7230 */ /* 0x000fe20000004100 */
[----:B------:R-:W-:Y:S01]  /*4c90*/  MOV R159, R62 ;  /* 0x0000003e009f7202 */ /* 0x000fe20000000f00 */
[----:B------:R-:W-:Y:S01]  /*4ca0*/  HADD2.F32 R199, -RZ, R54.H0_H0 ;  /* 0x20000036ffc77230 */ /* 0x000fe20000004100 */
[----:B------:R-:W-:Y:S01]  /*4cb0*/  LDS R62, [R143+0xf0] ;  /* 0x0000f0008f3e7984 */ /* 0x000fe20000000800 */
[----:B------:R-:W-:-:S02]  /*4cc0*/  HADD2.F32 R164, -RZ, R55.H0_H0 ;  /* 0x20000037ffa47230 */ /* 0x000fc40000004100 */
[----:B------:R-:W-:Y:S01]  /*4cd0*/  IMMA.16832.S8.S8 R52, R80.ROW, R64.COL, RZ ;  /* 0x0000004050347237 */ /* 0x000fe20000405cff */
[----:B------:R-:W1:Y:S01]  /*4ce0*/  LDS R63, [R143+0x100] ;  /* 0x000100008f3f7984 */ /* 0x000e620000000800 */
[----:B------:R-:W-:Y:S02]  /*4cf0*/  I2FP.F32.S32 R201, R56 ;  /* 0x0000003800c97245 */ /* 0x000fe40000201400 */
[----:B------:R-:W-:Y:S01]  /*4d00*/  I2FP.F32.S32 R57, R57 ;  /* 0x0000003900397245 */ /* 0x000fe20000201400 */
[----:B------:R-:W1:Y:S01]  /*4d10*/  LDS.128 R64, [R141+0x5b0] ;  /* 0x0005b0008d407984 */ /* 0x000e620000000c00 */
[----:B------:R-:W-:Y:S01]  /*4d20*/  I2FP.F32.S32 R59, R59 ;  /* 0x0000003b003b7245 */ /* 0x000fe20000201400 */
[----:B------:R-:W-:Y:S01]  /*4d30*/  FMUL R56, R100, R201 ;  /* 0x000000c964387220 */ /* 0x000fe20000400000 */
[----:B------:R-:W-:-:S03]  /*4d40*/  I2FP.F32.S32 R203, R58 ;  /* 0x0000003a00cb7245 */ /* 0x000fc60000201400 */
[C---:B------:R-:W-:Y:S01]  /*4d50*/  FFMA R200, R99.reuse, R56, R87 ;  /* 0x0000003863c87223 */ /* 0x040fe20000000057 */
[----:B------:R-:W-:Y:S02]  /*4d60*/  HADD2.F32 R87, -RZ, R48.H0_H0 ;  /* 0x20000030ff577230 */ /* 0x000fe40000004100 */
[----:B------:R-:W-:Y:S01]  /*4d70*/  FMUL R48, R100, R57 ;  /* 0x0000003964307220 */ /* 0x000fe20000400000 */
[C---:B------:R-:W-:Y:S02]  /*4d80*/  FMUL R202, R92.reuse, R59 ;  /* 0x0000003b5cca7220 */ /* 0x040fe40000400000 */
[----:B0-----:R-:W-:Y:S01]  /*4d90*/  IMMA.16832.S8.S8 R56, R76.ROW, R68.COL, RZ ;  /* 0x000000444c387237 */ /* 0x001fe20000405cff */
[----:B------:R-:W-:Y:S01]  /*4da0*/  FMUL R203, R92, R203 ;  /* 0x000000cb5ccb7220 */ /* 0x000fe20000400000 */
[----:B------:R-:W-:Y:S01]  /*4db0*/  LDS R68, [R143+0x570] ;  /* 0x000570008f447984 */ /* 0x000fe20000000800 */
[----:B------:R-:W-:Y:S02]  /*4dc0*/  I2FP.F32.S32 R210, R55 ;  /* 0x0000003700d27245 */ /* 0x000fe40000201400 */
[----:B------:R-:W-:Y:S01]  /*4dd0*/  FFMA R88, R99, R203, R88 ;  /* 0x000000cb63587223 */ /* 0x000fe20000000058 */
[----:B------:R-:W0:Y:S01]  /*4de0*/  LDS R69, [R143+0x580] ;  /* 0x000580008f457984 */ /* 0x000e220000000800 */
[----:B------:R-:W-:Y:S01]  /*4df0*/  FFMA R203, R87, R48, R86 ;  /* 0x0000003057cb7223 */ /* 0x000fe20000000056 */
[----:B------:R-:W-:-:S02]  /*4e00*/  I2FP.F32.S32 R48, R52 ;  /* 0x0000003400307245 */ /* 0x000fc40000201400 */
[----:B------:R-:W-:Y:S02]  /*4e10*/  I2FP.F32.S32 R204, R53 ;  /* 0x0000003500cc7245 */ /* 0x000fe40000201400 */
[----:B------:R-:W-:Y:S01]  /*4e20*/  I2FP.F32.S32 R208, R54 ;  /* 0x0000003600d07245 */ /* 0x000fe20000201400 */
[----:B------:R-:W-:Y:S01]  /*4e30*/  HADD2.F32 R86, -RZ, R49.H0_H0 ;  /* 0x20000031ff567230 */ /* 0x000fe20000004100 */
[----:B-1----:R-:W-:Y:S01]  /*4e40*/  IMMA.16832.S8.S8 R52, R80.ROW, R60.COL, RZ ;  /* 0x0000003c50347237 */ /* 0x002fe20000405cff */
[----:B------:R-:W-:Y:S01]  /*4e50*/  FMUL R61, R93, R210 ;  /* 0x000000d25d3d7220 */ /* 0x000fe20000400000 */
[----:B------:R-:W-:Y:S01]  /*4e60*/  FFMA R202, R87, R202, R89 ;  /* 0x000000ca57ca7223 */ /* 0x000fe20000000059 */
[----:B------:R-:W-:Y:S03]  /*4e70*/  LDS R60, [R143+0x9b0] ;  /* 0x0009b0008f3c7984 */ /* 0x000fe60000000800 */
[----:B------:R-:W-:-:S02]  /*4e80*/  FFMA R202, R86, R61, R202 ;  /* 0x0000003d56ca7223 */ /* 0x000fc400000000ca */
[----:B------:R-:W1:Y:S01]  /*4e90*/  LDS R61, [R143+0x9c0] ;  /* 0x0009c0008f3d7984 */ /* 0x000e620000000800 */
        /* <DEDUP_REMOVED lines=9> */
[----:B------:R-:W-:Y:S01]  /*4f30*/  HADD2.F32 R72, -RZ, R72.H0_H0 ;  /* 0x20000048ff487230 */ /* 0x000fe20000004100 */
[----:B------:R-:W-:Y:S01]  /*4f40*/  IMMA.16832.S8.S8 R56, R104.ROW, R62.COL, RZ ;  /* 0x0000003e68387237 */ /* 0x000fe20000405cff */
[----:B------:R-:W-:Y:S01]  /*4f50*/  FMUL R49, R100, R49 ;  /* 0x0000003164317220 */ /* 0x000fe20000400000 */
[----:B------:R-:W-:Y:S01]  /*4f60*/  I2FP.F32.S32 R52, R52 ;  /* 0x0000003400347245 */ /* 0x000fe20000201400 */
[----:B------:R-:W-:Y:S01]  /*4f70*/  FMUL R48, R101, R48 ;  /* 0x0000003065307220 */ /* 0x000fe20000400000 */
[----:B------:R-:W-:-:S02]  /*4f80*/  HADD2.F32 R73, -RZ, R73.H0_H0 ;  /* 0x20000049ff497230 */ /* 0x000fc40000004100 */
[----:B------:R-:W-:Y:S01]  /*4f90*/  FFMA R85, R72, R49, R85 ;  /* 0x0000003148557223 */ /* 0x000fe20000000055 */
[----:B------:R-:W-:Y:S02]  /*4fa0*/  HADD2.F32 R49, -RZ, R64.H0_H0 ;  /* 0x20000040ff317230 */ /* 0x000fe40000004100 */
[----:B------:R-:W-:Y:S01]  /*4fb0*/  FMUL R52, R101, R52 ;  /* 0x0000003465347220 */ /* 0x000fe20000400000 */
[----:B------:R-:W-:Y:S01]  /*4fc0*/  FMUL R87, R100, R87 ;  /* 0x0000005764577220 */ /* 0x000fe20000400000 */
[----:B------:R-:W-:Y:S01]  /*4fd0*/  FFMA R48, R207, R48, R200 ;  /* 0x00000030cf307223 */ /* 0x000fe200000000c8 */
[----:B------:R-:W-:Y:S01]  /*4fe0*/  FFMA R86, R72, R86, R71 ;  /* 0x0000005648567223 */ /* 0x000fe20000000047 */
[----:B------:R-:W-:Y:S01]  /*4ff0*/  FFMA R200, R73, R52, R85 ;  /* 0x0000003449c87223 */ /* 0x000fe20000000055 */
[C---:B------:R-:W-:Y:S01]  /*5000*/  FFMA R87, R49.reuse, R87, R84 ;  /* 0x0000005731577223 */ /* 0x040fe20000000054 */
[----:B------:R-:W-:Y:S01]  /*5010*/  I2FP.F32.S32 R72, R54 ;  /* 0x0000003600487245 */ /* 0x000fe20000201400 */
[----:B------:R-:W-:Y:S01]  /*5020*/  LDS R84, [R143+0x9d0] ;  /* 0x0009d0008f547984 */ /* 0x000fe20000000800 */
[----:B------:R-:W-:Y:S01]  /*5030*/  I2FP.F32.S32 R64, R53 ;  /* 0x0000003500407245 */ /* 0x000fe20000201400 */
[----:B------:R-:W-:Y:S01]  /*5040*/  FMUL R89, R92, R89 ;  /* 0x000000595c597220 */ /* 0x000fe20000400000 */
[----:B------:R-:W-:Y:S01]  /*5050*/  I2FP.F32.S32 R204, R55 ;  /* 0x0000003700cc7245 */ /* 0x000fe20000201400 */
[----:B------:R-:W1:Y:S04]  /*5060*/  LDS R85, [R143+0x9e0] ;  /* 0x0009e0008f557984 */ /* 0x000e680000000800 */
[----:B------:R-:W1:Y:S01]  /*5070*/  LDS.128 R52, [R141+0x9a0] ;  /* 0x0009a0008d347984 */ /* 0x000e620000000c00 */
[----:B------:R-:W-:Y:S01]  /*5080*/  FFMA R89, R49, R89, R70 ;  /* 0x0000005931597223 */ /* 0x000fe20000000046 */
[----:B------:R-:W-:Y:S01]  /*5090*/  I2FP.F32.S32 R49, R56 ;  /* 0x0000003800317245 */ /* 0x000fe20000201400 */
[----:B0-----:R-:W-:Y:S01]  /*50a0*/  IMMA.16832.S8.S8 R68, R104.ROW, R68.COL, RZ ;  /* 0x0000004468447237 */ /* 0x001fe20000405cff */
        /* <DEDUP_REMOVED lines=10> */
[----:B------:R-:W-:Y:S01]  /*5150*/  FMUL R72, R93, R72 ;  /* 0x000000485d487220 */ /* 0x000fe20000400000 */
[----:B-1----:R-:W-:Y:S01]  /*5160*/  IMMA.16832.S8.S8 R60, R76.ROW, R60.COL, RZ ;  /* 0x0000003c4c3c7237 */ /* 0x002fe20000405cff */
[----:B------:R-:W-:Y:S04]  /*5170*/  LDS R88, [R143+0x9f0] ;  /* 0x0009f0008f587984 */ /* 0x000fe80000000800 */
[----:B------:R-:W0:Y:S01]  /*5180*/  LDS R89, [R143+0xa00] ;  /* 0x000a00008f597984 */ /* 0x000e220000000800 */
[----:B------:R-:W-:Y:S01]  /*5190*/  FFMA R72, R73, R72, R86 ;  /* 0x0000004849487223 */ /* 0x000fe20000000056 */
[----:B------:R-:W-:-:S02]  /*51a0*/  I2FP.F32.S32 R65, R57 ;  /* 0x0000003900417245 */ /* 0x000fc40000201400 */
[----:B------:R-:W-:Y:S02]  /*51b0*/  I2FP.F32.S32 R73, R59 ;  /* 0x0000003b00497245 */ /* 0x000fe40000201400 */
[----:B------:R-:W1:Y:S01]  /*51c0*/  LDS.128 R56, [R141+0xa30] ;  /* 0x000a30008d387984 */ /* 0x000e620000000c00 */
        /* <DEDUP_REMOVED lines=8> */
[----:B------:R-:W-:-:S02]  /*5250*/  I2FP.F32.S32 R69, R69 ;  /* 0x0000004500457245 */ /* 0x000fc40000201400 */
[----:B------:R-:W-:Y:S01]  /*5260*/  I2FP.F32.S32 R71, R71 ;  /* 0x0000004700477245 */ /* 0x000fe20000201400 */
[C---:B------:R-:W-:Y:S01]  /*5270*/  FFMA R200, R49.reuse, R87, R200 ;  /* 0x0000005731c87223 */ /* 0x040fe200000000c8 */
[----:B------:R-:W-:Y:S01]  /*5280*/  FFMA R74, R49, R207, R72 ;  /* 0x000000cf314a7223 */ /* 0x000fe20000000048 */
[C---:B------:R-:W-:Y:S01]  /*5290*/  FFMA R203, R50.reuse, R65, R203 ;  /* 0x0000004132cb7223 */ /* 0x040fe200000000cb */
[----:B------:R-:W-:Y:S01]  /*52a0*/  FFMA R202, R50, R73, R202 ;  /* 0x0000004932ca7223 */ /* 0x000fe200000000ca */
[----:B------:R-:W-:Y:S01]  /*52b0*/  HADD2.F32 R49, -RZ, R66.H0_H0 ;  /* 0x20000042ff317230 */ /* 0x000fe20000004100 */
[----:B------:R-:W-:Y:S01]  /*52c0*/  LDS R72, [R143+0xe30] ;  /* 0x000e30008f487984 */ /* 0x000fe20000000800 */
[----:B------:R-:W-:Y:S01]  /*52d0*/  FMUL R69, R102, R69 ;  /* 0x0000004566457220 */ /* 0x000fe20000400000 */
[----:B------:R-:W-:Y:S01]  /*52e0*/  FMUL R66, R94, R71 ;  /* 0x000000475e427220 */ /* 0x000fe20000400000 */
[----:B------:R-:W-:Y:S01]  /*52f0*/  I2FP.F32.S32 R65, R60 ;  /* 0x0000003c00417245 */ /* 0x000fe20000201400 */
[----:B------:R-:W1:Y:S01]  /*5300*/  LDS R73, [R143+0xe40] ;  /* 0x000e40008f497984 */ /* 0x000e620000000800 */
[----:B------:R-:W-:Y:S01]  /*5310*/  IMMA.16832.S8.S8 R84, R80.ROW, R84.COL, RZ ;  /* 0x0000005450547237 */ /* 0x000fe20000405cff */
[C---:B------:R-:W-:Y:S01]  /*5320*/  FFMA R204, R49.reuse, R69, R64 ;  /* 0x0000004531cc7223 */ /* 0x040fe20000000040 */
[----:B------:R-:W-:Y:S01]  /*5330*/  FFMA R66, R49, R66, R99 ;  /* 0x0000004231427223 */ /* 0x000fe20000000063 */
[----:B------:R-:W-:-:S02]  /*5340*/  HADD2.F32 R49, -RZ, R52.H0_H0 ;  /* 0x20000034ff317230 */ /* 0x000fc40000004100 */
[----:B------:R-:W-:Y:S01]  /*5350*/  FMUL R65, R100, R65 ;  /* 0x0000004164417220 */ /* 0x000fe20000400000 */
[----:B------:R-:W-:Y:S01]  /*5360*/  I2FP.F32.S32 R71, R62 ;  /* 0x0000003e00477245 */ /* 0x000fe20000201400 */
[----:B------:R-:W-:Y:S02]  /*5370*/  LDS R64, [R143+0xe50] ;  /* 0x000e50008f407984 */ /* 0x000fe40000000800 */
[C---:B------:R-:W-:Y:S02]  /*5380*/  FFMA R50, R49.reuse, R65, R90 ;  /* 0x0000004131327223 */ /* 0x040fe4000000005a */
[----:B------:R-:W2:Y:S01]  /*5390*/  LDS R65, [R143+0xe60] ;  /* 0x000e60008f417984 */ /* 0x000ea20000000800 */
[----:B------:R-:W-:Y:S01]  /*53a0*/  FMUL R48, R92, R71 ;  /* 0x000000475c307220 */ /* 0x000fe20000400000 */
[----:B------:R-:W-:Y:S02]  /*53b0*/  I2FP.F32.S32 R99, R61 ;  /* 0x0000003d00637245 */ /* 0x000fe40000201400 */
[----:B------:R-:W-:Y:S01]  /*53c0*/  I2FP.F32.S32 R209, R63 ;  /* 0x0000003f00d17245 */ /* 0x000fe20000201400 */
[----:B------:R-:W-:Y:S01]  /*53d0*/  FFMA R207, R49, R48, R91 ;  /* 0x0000003031cf7223 */ /* 0x000fe2000000005b */
[----:B------:R-:W-:Y:S01]  /*53e0*/  HADD2.F32 R208, -RZ, R53.H0_H0 ;  /* 0x20000035ffd07230 */ /* 0x000fe20000004100 */
[----:B------:R-:W-:Y:S01]  /*53f0*/  LDS R48, [R143+0xe70] ;  /* 0x000e70008f307984 */ /* 0x000fe20000000800 */
[----:B0-----:R-:W-:Y:S03]  /*5400*/  IMMA.16832.S8.S8 R88, R104.ROW, R88.COL, RZ ;  /* 0x0000005868587237 */ /* 0x001fe60000405cff */
[----:B------:R-:W-:Y:S01]  /*5410*/  LDS R49, [R143+0xe80] ;  /* 0x000e80008f317984 */ /* 0x000fe20000000800 */
[----:B------:R-:W-:Y:S01]  /*5420*/  I2FP.F32.S32 R84, R84 ;  /* 0x0000005400547245 */ /* 0x000fe20000201400 */
[----:B-1----:R-:W-:Y:S01]  /*5430*/  HADD2.F32 R56, -RZ, R56.H0_H0 ;  /* 0x20000038ff387230 */ /* 0x002fe20000004100 */
[----:B------:R-:W-:Y:S01]  /*5440*/  I2FP.F32.S32 R212, R86 ;  /* 0x0000005600d47245 */ /* 0x000fe20000201400 */
[----:B------:R-:W-:Y:S01]  /*5450*/  FMUL R99, R100, R99 ;  /* 0x0000006364637220 */ /* 0x000fe20000400000 */
[----:B------:R-:W-:Y:S01]  /*5460*/  FMUL R209, R92, R209 ;  /* 0x000000d15cd17220 */ /* 0x000fe20000400000 */
[----:B------:R-:W-:Y:S01]  /*5470*/  FMUL R53, R101, R84 ;  /* 0x0000005465357220 */ /* 0x000fe20000400000 */
[----:B------:R-:W-:Y:S01]  /*5480*/  I2FP.F32.S32 R84, R87 ;  /* 0x0000005700547245 */ /* 0x000fe20000201400 */
[----:B------:R-:W0:Y:S01]  /*5490*/  LDS.128 R68, [R141+0xe20] ;  /* 0x000e20008d447984 */ /* 0x000e220000000c00 */
[----:B------:R-:W-:Y:S01]  /*54a0*/  I2FP.F32.S32 R86, R85 ;  /* 0x0000005500567245 */ /* 0x000fe20000201400 */
[----:B------:R-:W-:Y:S01]  /*54b0*/  FFMA R210, R208, R53, R50 ;  /* 0x00000035d0d27223 */ /* 0x000fe20000000032 */
[C---:B------:R-:W-:Y:S01]  /*54c0*/  FFMA R99, R56.reuse, R99, R205 ;  /* 0x0000006338637223 */ /* 0x040fe200000000cd */
[----:B------:R-:W-:Y:S01]  /*54d0*/  FFMA R209, R56, R209, R206 ;  /* 0x000000d138d17223 */ /* 0x000fe200000000ce */
[----:B------:R-:W-:Y:S01]  /*54e0*/  LDS.128 R60, [R141+0xeb0] ;  /* 0x000eb0008d3c7984 */ /* 0x000fe20000000c00 */
[----:B------:R-:W-:-:S02]  /*54f0*/  HADD2.F32 R50, -RZ, R57.H0_H0 ;  /* 0x20000039ff327230 */ /* 0x000fc40000004100 */
[----:B------:R-:W-:Y:S01]  /*5500*/  FMUL R56, R93, R84 ;  /* 0x000000545d387220 */ /* 0x000fe20000400000 */
[----:B------:R-:W-:Y:S01]  /*5510*/  FMUL R86, R101, R86 ;  /* 0x0000005665567220 */ /* 0x000fe20000400000 */
[----:B------:R-:W-:Y:S04]  /*5520*/  LDS R52, [R143+0x12b0] ;  /* 0x0012b0008f347984 */ /* 0x000fe80000000800 */
[----:B------:R-:W1:Y:S01]  /*5530*/  LDS R53, [R143+0x12c0] ;  /* 0x0012c0008f357984 */ /* 0x000e620000000800 */
[C---:B------:R-:W-:Y:S01]  /*5540*/  FFMA R99, R50.reuse, R86, R99 ;  /* 0x0000005632637223 */ /* 0x040fe20000000063 */
[----:B------:R-:W-:Y:S01]  /*5550*/  FFMA R205, R50, R56, R209 ;  /* 0x0000003832cd7223 */ /* 0x000fe200000000d1 */
[----:B------:R-:W-:Y:S01]  /*5560*/  IMMA.16832.S8.S8 R84, R76.ROW, R72.COL, RZ ;  /* 0x000000484c547237 */ /* 0x000fe20000405cff */
[----:B------:R-:W-:Y:S01]  /*5570*/  LDS R56, [R143+0x12d0] ;  /* 0x0012d0008f387984 */ /* 0x000fe20000000800 */
[----:B------:R-:W-:Y:S01]  /*5580*/  I2FP.F32.S32 R73, R88 ;  /* 0x0000005800497245 */ /* 0x000fe20000201400 */
[----:B------:R-:W-:Y:S01]  /*5590*/  FMUL R212, R93, R212 ;  /* 0x000000d45dd47220 */ /* 0x000fe20000400000 */
[----:B------:R-:W-:Y:S01]  /*55a0*/  I2FP.F32.S32 R211, R90 ;  /* 0x0000005a00d37245 */ /* 0x000fe20000201400 */
[----:B------:R-:W3:Y:S01]  /*55b0*/  LDS R57, [R143+0x12e0] ;  /* 0x0012e0008f397984 */ /* 0x000ee20000000800 */
[----:B------:R-:W-:Y:S01]  /*55c0*/  I2FP.F32.S32 R209, R89 ;  /* 0x0000005900d17245 */ /* 0x000fe20000201400 */
[----:B------:R-:W-:Y:S01]  /*55d0*/  HADD2.F32 R89, -RZ, R54.H0_H0 ;  /* 0x20000036ff597230 */ /* 0x000fe20000004100 */
[----:B------:R-:W-:Y:S01]  /*55e0*/  I2FP.F32.S32 R91, R91 ;  /* 0x0000005b005b7245 */ /* 0x000fe20000201400 */
[----:B------:R-:W-:-:S02]  /*55f0*/  HADD2.F32 R50, -RZ, R58.H0_H0 ;  /* 0x2000003aff327230 */ /* 0x000fc40000004100 */
[----:B------:R-:W-:Y:S01]  /*5600*/  FFMA R207, R208, R212, R207 ;  /* 0x000000d4d0cf7223 */ /* 0x000fe200000000cf */
[----:B------:R-:W-:Y:S01]  /*5610*/  FMUL R73, R102, R73 ;  /* 0x0000004966497220 */ /* 0x000fe20000400000 */
[C---:B------:R-:W-:Y:S01]  /*5620*/  FMUL R58, R94.reuse, R211 ;  /* 0x000000d35e3a7220 */ /* 0x040fe20000400000 */
[----:B------:R-:W-:Y:S02]  /*5630*/  FMUL R54, R94, R91 ;  /* 0x0000005b5e367220 */ /* 0x000fe40000400000 */
[C---:B------:R-:W-:Y:S01]  /*5640*/  FFMA R73, R89.reuse, R73, R210 ;  /* 0x0000004959497223 */ /* 0x040fe200000000d2 */
[----:B------:R-:W-:Y:S02]  /*5650*/  FFMA R58, R89, R58, R207 ;  /* 0x0000003a593a7223 */ /* 0x000fe400000000cf */
[----:B--2---:R-:W-:Y:S01]  /*5660*/  IMMA.16832.S8.S8 R88, R80.ROW, R64.COL, RZ ;  /* 0x0000004050587237 */ /* 0x004fe20000405cff */
[----:B------:R-:W-:Y:S01]  /*5670*/  FMUL R72, R102, R209 ;  /* 0x000000d166487220 */ /* 0x000fe20000400000 */
[----:B------:R-:W-:-:S02]  /*5680*/  I2FP.F32.S32 R207, R85 ;  /* 0x0000005500cf7245 */ /* 0x000fc40000201400 */
[----:B------:R-:W-:Y:S01]  /*5690*/  I2FP.F32.S32 R211, R87 ;  /* 0x0000005700d37245 */ /* 0x000fe20000201400 */
[C---:B------:R-:W-:Y:S01]  /*56a0*/  FFMA R72, R50.reuse, R72, R99 ;  /* 0x0000004832487223 */ /* 0x040fe20000000063 */
[----:B------:R-:W-:Y:S01]  /*56b0*/  I2FP.F32.S32 R99, R84 ;  /* 0x0000005400637245 */ /* 0x000fe20000201400 */
[----:B0-----:R-:W-:Y:S01]  /*56c0*/  HADD2.F32 R68, -RZ, R68.H0_H0 ;  /* 0x20000044ff447230 */ /* 0x001fe20000004100 */
[----:B------:R-:W-:Y:S01]  /*56d0*/  I2FP.F32.S32 R209, R86 ;  /* 0x0000005600d17245 */ /* 0x000fe20000201400 */
[----:B------:R-:W-:Y:S01]  /*56e0*/  FFMA R205, R50, R54, R205 ;  /* 0x0000003632cd7223 */ /* 0x000fe200000000cd */
[----:B------:R-:W-:Y:S01]  /*56f0*/  IMMA.16832.S8.S8 R84, R104.ROW, R48.COL, RZ ;  /* 0x0000003068547237 */ /* 0x000fe20000405cff */
[----:B------:R-:W-:Y:S04]  /*5700*/  LDS R48, [R143+0x12f0] ;  /* 0x0012f0008f307984 */ /* 0x000fe80000000800 */
[----:B------:R-:W0:Y:S01]  /*5710*/  LDS R49, [R143+0x1300] ;  /* 0x001300008f317984 */ /* 0x000e220000000800 */
[----:B------:R-:W-:Y:S01]  /*5720*/  FMUL R99, R100, R99 ;  /* 0x0000006364637220 */ /* 0x000fe20000400000 */
[----:B------:R-:W-:-:S02]  /*5730*/  FMUL R209, R92, R209 ;  /* 0x000000d15cd17220 */ /* 0x000fc40000400000 */
        /* <DEDUP_REMOVED lines=9> */
[----:B------:R-:W-:Y:S01]  /*57d0*/  MOV R96, R180 ;  /* 0x000000b400607202 */ /* 0x000fe20000000f00 */
[----:B------:R-:W-:Y:S01]  /*57e0*/  FMUL R207, R100, R207 ;  /* 0x000000cf64cf7220 */ /* 0x000fe20000400000 */
[----:B------:R-:W-:Y:S01]  /*57f0*/  FMUL R211, R92, R211 ;  /* 0x000000d35cd37220 */ /* 0x000fe20000400000 */
        /* <DEDUP_REMOVED lines=11> */
[----:B---3--:R-:W-:Y:S01]  /*58b0*/  IMMA.16832.S8.S8 R80, R80.ROW, R56.COL, RZ ;  /* 0x0000003850507237 */ /* 0x008fe20000405cff */
[----:B------:R-:W-:Y:S01]  /*58c0*/  LDS R56, [R143+0x110] ;  /* 0x000110008f387984 */ /* 0x000fe20000000800 */
[----:B------:R-:W-:-:S03]  /*58d0*/  HADD2.F32 R53, -RZ, R62.H0_H0 ;  /* 0x2000003eff357230 */ /* 0x000fc60000004100 */
[----:B------:R-:W-:Y:S01]  /*58e0*/  LDS R57, [R143+0x120] ;  /* 0x000120008f397984 */ /* 0x000fe20000000800 */
[----:B------:R-:W-:-:S03]  /*58f0*/  FFMA R54, R52, R54, R207 ;  /* 0x0000003634367223 */ /* 0x000fc600000000cf */
[----:B------:R-:W1:Y:S01]  /*5900*/  LDSM.16.M88.4 R88, [R96] ;  /* 0x000000006058783b */ /* 0x000e620000000200 */
[----:B------:R-:W-:Y:S01]  /*5910*/  FFMA R60, R52, R60, R211 ;  /* 0x0000003c343c7223 */ /* 0x000fe200000000d3 */
[----:B------:R-:W-:Y:S01]  /*5920*/  I2FP.F32.S32 R61, R84 ;  /* 0x00000054003d7245 */ /* 0x000fe20000201400 */
[----:B------:R-:W-:Y:S01]  /*5930*/  FMUL R85, R102, R85 ;  /* 0x0000005566557220 */ /* 0x000fe20000400000 */
[----:B------:R-:W-:Y:S01]  /*5940*/  FMUL R87, R94, R87 ;  /* 0x000000575e577220 */ /* 0x000fe20000400000 */
[----:B------:R-:W-:Y:S01]  /*5950*/  HADD2.F32 R50, -RZ, R70.H0_H0 ;  /* 0x20000046ff327230 */ /* 0x000fe20000004100 */
[----:B------:R-:W-:Y:S01]  /*5960*/  LDS R52, [R143+0x590] ;  /* 0x000590008f347984 */ /* 0x000fe20000000800 */
[C---:B------:R-:W-:Y:S01]  /*5970*/  FFMA R198, R53.reuse, R85, R54 ;  /* 0x0000005535c67223 */ /* 0x040fe20000000036 */
[----:B------:R-:W-:Y:S01]  /*5980*/  FFMA R174, R53, R87, R60 ;  /* 0x0000005735ae7223 */ /* 0x000fe2000000003c */
[----:B------:R-:W-:Y:S01]  /*5990*/  FMUL R61, R102, R61 ;  /* 0x0000003d663d7220 */ /* 0x000fe20000400000 */
[----:B------:R-:W2:Y:S01]  /*59a0*/  LDS R53, [R143+0x5a0] ;  /* 0x0005a0008f357984 */ /* 0x000ea20000000800 */
[----:B------:R-:W-:-:S02]  /*59b0*/  I2FP.F32.S32 R65, R86 ;  /* 0x0000005600417245 */ /* 0x000fc40000201400 */
[----:B------:R-:W-:Y:S01]  /*59c0*/  FFMA R70, R50, R61, R99 ;  /* 0x0000003d32467223 */ /* 0x000fe20000000063 */
[----:B------:R-:W-:Y:S01]  /*59d0*/  I2FP.F32.S32 R61, R76 ;  /* 0x0000004c003d7245 */ /* 0x000fe20000201400 */
[----:B------:R-:W3:Y:S04]  /*59e0*/  LDS.128 R96, [R141+0x12a0] ;  /* 0x0012a0008d607984 */ /* 0x000ee80000000c00 */
        /* <DEDUP_REMOVED lines=11> */
[----:B------:R-:W-:Y:S04]  /*5aa0*/  LDS R68, [R143+0x1310] ;  /* 0x001310008f447984 */ /* 0x000fe80000000800 */
[----:B------:R-:W0:Y:S01]  /*5ab0*/  LDS R69, [R143+0x1320] ;  /* 0x001320008f457984 */ /* 0x000e220000000800 */
[----:B------:R-:W-:Y:S01]  /*5ac0*/  BAR.SYNC.DEFER_BLOCKING 0x0 ;  /* 0x0000000000007b1d */ /* 0x000fe20000010000 */
[----:B------:R-:W-:Y:S02]  /*5ad0*/  I2FP.F32.S32 R77, R77 ;  /* 0x0000004d004d7245 */ /* 0x000fe40000201400 */
[----:B------:R-:W-:Y:S02]  /*5ae0*/  I2FP.F32.S32 R79, R79 ;  /* 0x0000004f004f7245 */ /* 0x000fe40000201400 */
[----:B------:R-:W-:Y:S01]  /*5af0*/  I2FP.F32.S32 R49, R78 ;  /* 0x0000004e00317245 */ /* 0x000fe20000201400 */
[----:B------:R-:W-:-:S02]  /*5b00*/  FMUL R62, R100, R77 ;  /* 0x0000004d643e7220 */ /* 0x000fc40000400000 */
[C---:B------:R-:W-:Y:S01]  /*5b10*/  FMUL R209, R92.reuse, R79 ;  /* 0x0000004f5cd17220 */ /* 0x040fe20000400000 */
[----:B------:R-:W-:Y:S01]  /*5b20*/  I2FP.F32.S32 R80, R80 ;  /* 0x0000005000507245 */ /* 0x000fe20000201400 */
[----:B-1----:R-:W-:Y:S01]  /*5b30*/  IMMA.16832.S8.S8 R76, R88.ROW, R56.COL, RZ ;  /* 0x00000038584c7237 */ /* 0x002fe20000405cff */
        /* <DEDUP_REMOVED lines=8> */
[----:B------:R-:W-:Y:S01]  /*5bc0*/  I2FP.F32.S32 R107, R107 ;  /* 0x0000006b006b7245 */ /* 0x000fe20000201400 */
[----:B------:R-:W-:Y:S01]  /*5bd0*/  FMUL R92, R102, R49 ;  /* 0x00000031665c7220 */ /* 0x000fe20000400000 */
[----:B------:R-:W-:-:S02]  /*5be0*/  HADD2.F32 R57, -RZ, R51.H0_H0 ;  /* 0x20000033ff397230 */ /* 0x000fc40000004100 */
[----:B--2---:R-:W-:Y:S01]  /*5bf0*/  IMMA.16832.S8.S8 R48, R88.ROW, R52.COL, RZ ;  /* 0x0000003458307237 */ /* 0x004fe20000405cff */
[C---:B------:R-:W-:Y:S01]  /*5c00*/  FMUL R100, R94.reuse, R81 ;  /* 0x000000515e647220 */ /* 0x040fe20000400000 */
[----:B------:R-:W-:Y:S01]  /*5c10*/  FMUL R94, R94, R107 ;  /* 0x0000006b5e5e7220 */ /* 0x000fe20000400000 */
[----:B------:R-:W-:Y:S01]  /*5c20*/  HADD2.F32 R56, -RZ, R55.H0_H0 ;  /* 0x20000037ff387230 */ /* 0x000fe20000004100 */
[----:B------:R-:W-:Y:S01]  /*5c30*/  STS [R0+0xa0], R175 ;  /* 0x0000a0af00007388 */ /* 0x000fe20000000800 */
[----:B------:R-:W-:Y:S02]  /*5c40*/  HADD2.F32 R107, -RZ, R71.H0_H0 ;  /* 0x20000047ff6b7230 */ /* 0x000fe40000004100 */
[----:B---3--:R-:W-:Y:S01]  /*5c50*/  HADD2.F32 R55, -RZ, R96.H0_H0 ;  /* 0x20000060ff377230 */ /* 0x008fe20000004100 */
[----:B------:R1:W-:Y:S01]  /*5c60*/  STS [R0+0x4a0], R173 ;  /* 0x0004a0ad00007388 */ /* 0x0003e20000000800 */
[----:B----4-:R-:W-:-:S03]  /*5c70*/  HADD2.F32 R71, -RZ, R84.H0_H0 ;  /* 0x20000054ff477230 */ /* 0x010fc60000004100 */
[----:B------:R-:W-:Y:S01]  /*5c80*/  STS [R0+0x8a0], R171 ;  /* 0x0008a0ab00007388 */ /* 0x000fe20000000800 */
[----:B------:R-:W-:-:S03]  /*5c90*/  HADD2.F32 R81, -RZ, R75.H0_H0 ;  /* 0x2000004bff517230 */ /* 0x000fc60000004100 */
[----:B-----5:R2:W-:Y:S04]  /*5ca0*/  STS [R0+0xca0], R169 ;  /* 0x000ca0a900007388 */ /* 0x0205e80000000800 */
[----:B------:R-:W-:Y:S04]  /*5cb0*/  STS [R0+0x10a0], R167 ;  /* 0x0010a0a700007388 */ /* 0x000fe80000000800 */
[----:B------:R-:W-:Y:S01]  /*5cc0*/  STS [R0+0x14a0], R165 ;  /* 0x0014a0a500007388 */ /* 0x000fe20000000800 */
[----:B------:R-:W-:Y:S02]  /*5cd0*/  HADD2.F32 R85, -RZ, R85.H0_H0 ;  /* 0x20000055ff557230 */ /* 0x000fe40000004100 */
[C---:B------:R-:W-:Y:S01]  /*5ce0*/  FFMA R75, R55.reuse, R54, R166 ;  /* 0x00000036374b7223 */ /* 0x040fe200000000a6 */
[----:B------:R-:W-:Y:S01]  /*5cf0*/  FFMA R170, R55, R207, R170 ;  /* 0x000000cf37aa7223 */ /* 0x000fe200000000aa */
[----:B------:R-:W-:Y:S01]  /*5d00*/  FFMA R62, R71, R62, R168 ;  /* 0x0000003e473e7223 */ /* 0x000fe200000000a8 */
[----:B------:R-:W-:Y:S01]  /*5d10*/  IMMA.16832.S8.S8 R52, R88.ROW, R60.COL, RZ ;  /* 0x0000003c58347237 */ /* 0x000fe20000405cff */
[----:B------:R-:W-:-:S02]  /*5d20*/  I2FP.F32.S32 R78, R78 ;  /* 0x0000004e004e7245 */ /* 0x000fc40000201400 */
[----:B------:R-:W-:Y:S01]  /*5d30*/  I2FP.F32.S32 R60, R77 ;  /* 0x0000004d003c7245 */ /* 0x000fe20000201400 */
[----:B------:R-:W-:Y:S01]  /*5d40*/  BAR.SYNC.DEFER_BLOCKING 0x0 ;  /* 0x0000000000007b1d */ /* 0x000fe20000010000 */
[----:B------:R-:W-:Y:S01]  /*5d50*/  FFMA R166, R85, R80, R62 ;  /* 0x0000005055a67223 */ /* 0x000fe2000000003e */
[----:B------:R-:W-:Y:S02]  /*5d60*/  HADD2.F32 R101, -RZ, R67.H0_H0 ;  /* 0x20000043ff657230 */ /* 0x000fe40000004100 */
[----:B------:R-:W-:Y:S01]  /*5d70*/  FMUL R80, R95, R78 ;  /* 0x0000004e5f507220 */ /* 0x000fe20000400000 */
[----:B------:R-:W-:Y:S02]  /*5d80*/  HADD2.F32 R67, -RZ, R63.H0_H0 ;  /* 0x2000003fff437230 */ /* 0x000fe40000004100 */
[----:B------:R-:W-:Y:S02]  /*5d90*/  FMUL R78, R103, R60 ;  /* 0x0000003c674e7220 */ /* 0x000fe40000400000 */
[----:B0-----:R-:W-:Y:S01]  /*5da0*/  IMMA.16832.S8.S8 R60, R88.ROW, R64.COL, RZ ;  /* 0x00000040583c7237 */ /* 0x001fe20000405cff */
[----:B------:R-:W-:-:S02]  /*5db0*/  I2FP.F32.S32 R64, R50 ;  /* 0x0000003200407245 */ /* 0x000fc40000201400 */
[----:B------:R-:W-:Y:S02]  /*5dc0*/  I2FP.F32.S32 R76, R76 ;  /* 0x0000004c004c7245 */ /* 0x000fe40000201400 */
[----:B------:R-:W-:Y:S02]  /*5dd0*/  I2FP.F32.S32 R48, R48 ;  /* 0x0000003000307245 */ /* 0x000fe40000201400 */
[----:B------:R-:W-:Y:S01]  /*5de0*/  I2FP.F32.S32 R50, R49 ;  /* 0x0000003100327245 */ /* 0x000fe20000201400 */
[----:B------:R-:W-:Y:S01]  /*5df0*/  FMUL R76, R103, R76 ;  /* 0x0000004c674c7220 */ /* 0x000fe20000400000 */
[----:B------:R-:W-:Y:S01]  /*5e00*/  FMUL R49, R95, R64 ;  /* 0x000000405f317220 */ /* 0x000fe20000400000 */
[C---:B------:R-:W-:Y:S01]  /*5e10*/  FMUL R48, R103.reuse, R48 ;  /* 0x0000003067307220 */ /* 0x040fe20000400000 */
[----:B------:R-:W-:Y:S01]  /*5e20*/  MOV R163, R178 ;  /* 0x000000b200a37202 */ /* 0x000fe20000000f00 */
[----:B------:R-:W-:Y:S01]  /*5e30*/  FMUL R50, R103, R50 ;  /* 0x0000003267327220 */ /* 0x000fe20000400000 */
[----:B------:R-:W-:Y:S01]  /*5e40*/  FFMA R201, R164, R76, R201 ;  /* 0x0000004ca4c97223 */ /* 0x000fe200000000c9 */
[----:B------:R-:W-:Y:S01]  /*5e50*/  I2FP.F32.S32 R64, R51 ;  /* 0x0000003300407245 */ /* 0x000fe20000201400 */
[C---:B------:R-:W-:Y:S01]  /*5e60*/  FFMA R200, R81.reuse, R48, R200 ;  /* 0x0000003051c87223 */ /* 0x040fe200000000c8 */
[----:B------:R-:W-:Y:S01]  /*5e70*/  FFMA R96, R81, R49, R74 ;  /* 0x0000003151607223 */ /* 0x000fe2000000004a */
[----:B------:R-:W-:Y:S01]  /*5e80*/  FFMA R204, R101, R50, R204 ;  /* 0x0000003265cc7223 */ /* 0x000fe200000000cc */
[----:B------:R-:W-:Y:S04]  /*5e90*/  LDS R76, [R143+0xb0] ;  /* 0x0000b0008f4c7984 */ /* 0x000fe80000000800 */
[----:B------:R-:W-:Y:S04]  /*5ea0*/  LDS R77, [R143+0xc0] ;  /* 0x0000c0008f4d7984 */ /* 0x000fe80000000800 */
[----:B------:R-:W0:Y:S01]  /*5eb0*/  LDSM.16.M88.4 R48, [R163] ;  /* 0x00000000a330783b */ /* 0x000e220000000200 */
[----:B------:R-:W-:Y:S01]  /*5ec0*/  I2FP.F32.S32 R52, R52 ;  /* 0x0000003400347245 */ /* 0x000fe20000201400 */
[----:B------:R-:W-:Y:S01]  /*5ed0*/  IMMA.16832.S8.S8 R88, R88.ROW, R68.COL, RZ ;  /* 0x0000004458587237 */ /* 0x000fe20000405cff */
[----:B------:R-:W-:-:S02]  /*5ee0*/  I2FP.F32.S32 R84, R79 ;  /* 0x0000004f00547245 */ /* 0x000fc40000201400 */
[----:B------:R-:W-:Y:S02]  /*5ef0*/  I2FP.F32.S32 R54, R54 ;  /* 0x0000003600367245 */ /* 0x000fe40000201400 */
[----:B------:R-:W-:Y:S01]  /*5f00*/  I2FP.F32.S32 R93, R105 ;  /* 0x00000069005d7245 */ /* 0x000fe20000201400 */
[----:B------:R-:W-:Y:S01]  /*5f10*/  HADD2.F32 R59, -RZ, R59.H0_H0 ;  /* 0x2000003bff3b7230 */ /* 0x000fe20000004100 */
[----:B------:R-:W-:Y:S01]  /*5f20*/  I2FP.F32.S32 R68, R53 ;  /* 0x0000003500447245 */ /* 0x000fe20000201400 */
[----:B------:R-:W-:Y:S01]  /*5f30*/  FFMA R207, R71, R209, R172 ;  /* 0x000000d147cf7223 */ /* 0x000fe200000000ac */
[----:B------:R-:W-:Y:S01]  /*5f40*/  I2FP.F32.S32 R74, R55 ;  /* 0x00000037004a7245 */ /* 0x000fe20000201400 */
[----:B------:R-:W-:Y:S01]  /*5f50*/  FMUL R52, R103, R52 ;  /* 0x0000003467347220 */ /* 0x000fe20000400000 */
[----:B------:R-:W-:Y:S01]  /*5f60*/  I2FP.F32.S32 R60, R60 ;  /* 0x0000003c003c7245 */ /* 0x000fe20000201400 */
[C---:B------:R-:W-:Y:S01]  /*5f70*/  FMUL R84, R95.reuse, R84 ;  /* 0x000000545f547220 */ /* 0x040fe20000400000 */
[----:B-1----:R-:W-:Y:S01]  /*5f80*/  FMUL R173, R95, R54 ;  /* 0x000000365fad7220 */ /* 0x002fe20000400000 */
[----:B------:R-:W-:Y:S01]  /*5f90*/  FMUL R68, R103, R68 ;  /* 0x0000004467447220 */ /* 0x000fe20000400000 */
[----:B------:R-:W-:Y:S01]  /*5fa0*/  FMUL R74, R95, R74 ;  /* 0x0000004a5f4a7220 */ /* 0x000fe20000400000 */
[----:B------:R-:W-:Y:S01]  /*5fb0*/  FMUL R93, R102, R93 ;  /* 0x0000005d665d7220 */ /* 0x000fe20000400000 */
[----:B------:R-:W-:Y:S01]  /*5fc0*/  FFMA R102, R56, R52, R73 ;  /* 0x0000003438667223 */ /* 0x000fe20000000049 */
[----:B------:R-:W-:Y:S01]  /*5fd0*/  I2FP.F32.S32 R52, R61 ;  /* 0x0000003d00347245 */ /* 0x000fe20000201400 */
[----:B------:R-:W-:Y:S01]  /*5fe0*/  FFMA R199, R164, R80, R199 ;  /* 0x00000050a4c77223 */ /* 0x000fe200000000c7 */
[----:B------:R-:W-:Y:S01]  /*5ff0*/  I2FP.F32.S32 R54, R63 ;  /* 0x0000003f00367245 */ /* 0x000fe20000201400 */
[C---:B------:R-:W-:Y:S01]  /*6000*/  FFMA R203, R57.reuse, R78, R203 ;  /* 0x0000004e39cb7223 */ /* 0x040fe200000000cb */
[----:B------:R-:W-:Y:S01]  /*6010*/  FFMA R202, R57, R84, R202 ;  /* 0x0000005439ca7223 */ /* 0x000fe200000000ca */
[----:B------:R-:W-:Y:S01]  /*6020*/  FFMA R173, R56, R173, R58 ;  /* 0x000000ad38ad7223 */ /* 0x000fe2000000003a */
[C---:B------:R-:W-:Y:S01]  /*6030*/  FFMA R172, R59.reuse, R68, R72 ;  /* 0x000000443bac7223 */ /* 0x040fe20000000048 */
[----:B--2---:R-:W-:Y:S01]  /*6040*/  FFMA R169, R59, R74, R205 ;  /* 0x0000004a3ba97223 */ /* 0x004fe200000000cd */
[C---:B------:R-:W-:Y:S01]  /*6050*/  FMUL R60, R103.reuse, R60 ;  /* 0x0000003c673c7220 */ /* 0x040fe20000400000 */
[----:B------:R-:W-:Y:S01]  /*6060*/  LDS R80, [R143+0xd0] ;  /* 0x0000d0008f507984 */ /* 0x000fe20000000800 */
[----:B------:R-:W-:-:S03]  /*6070*/  FMUL R105, R103, R52 ;  /* 0x0000003467697220 */ /* 0x000fc60000400000 */
[----:B------:R-:W-:Y:S01]  /*6080*/  LDS R81, [R143+0xe0] ;  /* 0x0000e0008f517984 */ /* 0x000fe20000000800 */
[----:B------:R-:W-:-:S03]  /*6090*/  FFMA R106, R107, R60, R70 ;  /* 0x0000003c6b6a7223 */ /* 0x000fc60000000046 */
[----:B------:R1:W2:Y:S01]  /*60a0*/  LDSM.16.M88.4 R56, [R161] ;  /* 0x00000000a138783b */ /* 0x0002a20000000200 */
[----:B------:R-:W-:-:S03]  /*60b0*/  FMUL R61, R95, R54 ;  /* 0x000000365f3d7220 */ /* 0x000fc60000400000 */
[----:B------:R-:W3:Y:S04]  /*60c0*/  LDS.128 R68, [R141+0xa0] ;  /* 0x0000a0008d447984 */ /* 0x000ee80000000c00 */
[----:B------:R-:W4:Y:S01]  /*60d0*/  LDS.128 R52, [R145+0x19b0] ;  /* 0x0019b00091347984 */ /* 0x000f220000000c00 */
[----:B------:R-:W-:-:S03]  /*60e0*/  FFMA R207, R85, R208, R207 ;  /* 0x000000d055cf7223 */ /* 0x000fc600000000cf */
[----:B------:R-:W-:Y:S04]  /*60f0*/  LDS R84, [R143+0x530] ;  /* 0x000530008f547984 */ /* 0x000fe80000000800 */
[----:B------:R-:W5:Y:S01]  /*6100*/  LDS R85, [R143+0x540] ;  /* 0x000540008f557984 */ /* 0x000f620000000800 */
[----:B------:R-:W-:Y:S01]  /*6110*/  FMUL R64, R95, R64 ;  /* 0x000000405f407220 */ /* 0x000fe20000400000 */
[----:B------:R-:W-:Y:S01]  /*6120*/  I2FP.F32.S32 R62, R62 ;  /* 0x0000003e003e7245 */ /* 0x000fe20000201400 */
[----:B------:R-:W-:Y:S02]  /*6130*/  HADD2.F32 R72, -RZ, R97.H0_H0 ;  /* 0x20000061ff487230 */ /* 0x000fe40000004100 */
[----:B------:R-:W-:Y:S01]  /*6140*/  FFMA R105, R67, R105, R198 ;  /* 0x0000006943697223 */ /* 0x000fe200000000c6 */
[----:B------:R-:W-:Y:S01]  /*6150*/  FFMA R101, R101, R64, R66 ;  /* 0x0000004065657223 */ /* 0x000fe20000000042 */
[----:B------:R-:W-:Y:S01]  /*6160*/  FFMA R104, R67, R61, R174 ;  /* 0x0000003d43687223 */ /* 0x000fe200000000ae */
[----:B0-----:R-:W-:Y:S01]  /*6170*/  IMMA.16832.S8.S8 R76, R48.ROW, R76.COL, RZ ;  /* 0x0000004c304c7237 */ /* 0x001fe20000405cff */
[----:B------:R-:W0:Y:S01]  /*6180*/  LDS.128 R64, [R145+0x2330] ;  /* 0x0023300091407984 */ /* 0x000e220000000c00 */
[----:B------:R-:W-:Y:S01]  /*6190*/  FMUL R62, R95, R62 ;  /* 0x0000003e5f3e7220 */ /* 0x000fe20000400000 */
[----:B------:R-:W-:Y:S01]  /*61a0*/  I2FP.F32.S32 R60, R89 ;  /* 0x00000059003c7245 */ /* 0x000fe20000201400 */
[----:B------:R-:W-:-:S02]  /*61b0*/  HADD2.F32 R98, -RZ, R98.H0_H0 ;  /* 0x20000062ff627230 */ /* 0x000fc40000004100 */
[C---:B------:R-:W-:Y:S01]  /*61c0*/  FFMA R75, R72.reuse, R82, R75 ;  /* 0x00000052484b7223 */ /* 0x040fe2000000004b */
[----:B------:R-:W-:Y:S01]  /*61d0*/  I2FP.F32.S32 R88, R88 ;  /* 0x0000005800587245 */ /* 0x000fe20000201400 */
[----:B------:R-:W-:Y:S01]  /*61e0*/  HADD2.F32 R73, -RZ, R86.H0_H0 ;  /* 0x20000056ff497230 */ /* 0x000fe20000004100 */
[----:B------:R-:W-:Y:S01]  /*61f0*/  I2FP.F32.S32 R90, R90 ;  /* 0x0000005a005a7245 */ /* 0x000fe20000201400 */
[----:B------:R-:W-:Y:S01]  /*6200*/  FFMA R83, R72, R83, R170 ;  /* 0x0000005348537223 */ /* 0x000fe200000000aa */
[----:B------:R-:W-:Y:S01]  /*6210*/  I2FP.F32.S32 R82, R91 ;  /* 0x0000005b00527245 */ /* 0x000fe20000201400 */
[----:B------:R-:W-:Y:S01]  /*6220*/  FFMA R107, R107, R62, R206 ;  /* 0x0000003e6b6b7223 */ /* 0x000fe200000000ce */
[----:B------:R-:W-:Y:S01]  /*6230*/  FMUL R163, R103, R60 ;  /* 0x0000003c67a37220 */ /* 0x000fe20000400000 */
[----:B------:R-:W-:Y:S01]  /*6240*/  HADD2.F32 R74, -RZ, R99.H0_H0 ;  /* 0x20000063ff4a7230 */ /* 0x000fe20000004100 */
[----:B------:R-:W0:Y:S01]  /*6250*/  LDS.128 R60, [R141+0x130] ;  /* 0x000130008d3c7984 */ /* 0x000e220000000c00 */
[----:B------:R-:W-:Y:S01]  /*6260*/  FFMA R75, R98, R92, R75 ;  /* 0x0000005c624b7223 */ /* 0x000fe2000000004b */
[----:B------:R-:W-:-:S02]  /*6270*/  HADD2.F32 R72, -RZ, R87.H0_H0 ;  /* 0x20000057ff487230 */ /* 0x000fc40000004100 */
[----:B------:R-:W-:Y:S01]  /*6280*/  FMUL R88, R103, R88 ;  /* 0x0000005867587220 */ /* 0x000fe20000400000 */
[----:B------:R-:W-:Y:S01]  /*6290*/  FFMA R83, R98, R100, R83 ;  /* 0x0000006462537223 */ /* 0x000fe20000000053 */
[C---:B------:R-:W-:Y:S01]  /*62a0*/  FFMA R93, R73.reuse, R93, R166 ;  /* 0x0000005d495d7223 */ /* 0x040fe200000000a6 */
[----:B------:R-:W-:Y:S01]  /*62b0*/  FFMA R94, R73, R94, R207 ;  /* 0x0000005e495e7223 */ /* 0x000fe200000000cf */
[C---:B------:R-:W-:Y:S01]  /*62c0*/  FMUL R90, R95.reuse, R90 ;  /* 0x0000005a5f5a7220 */ /* 0x040fe20000400000 */
[----:B-1----:R-:W-:Y:S01]  /*62d0*/  FMUL R161, R95, R82 ;  /* 0x000000525fa17220 */ /* 0x002fe20000400000 */
[----:B------:R-:W-:Y:S01]  /*62e0*/  LDS R86, [R143+0x550] ;  /* 0x000550008f567984 */ /* 0x000fe20000000800 */
[C---:B------:R-:W-:Y:S01]  /*62f0*/  FFMA R166, R74.reuse, R88, R75 ;  /* 0x000000584aa67223 */ /* 0x040fe2000000004b */
[----:B------:R-:W-:Y:S02]  /*6300*/  FFMA R165, R74, R90, R83 ;  /* 0x0000005a4aa57223 */ /* 0x000fe40000000053 */
[----:B------:R-:W1:Y:S01]  /*6310*/  LDS R87, [R143+0x560] ;  /* 0x000560008f577984 */ /* 0x000e620000000800 */
[C---:B------:R-:W-:Y:S01]  /*6320*/  FFMA R163, R72.reuse, R163, R93 ;  /* 0x000000a348a37223 */ /* 0x040fe2000000005d */
[----:B------:R-:W-:-:S02]  /*6330*/  FFMA R161, R72, R161, R94 ;  /* 0x000000a148a17223 */ /* 0x000fc4000000005e */
[----:B------:R-:W1:Y:S01]  /*6340*/  LDS.128 R72, [R141+0x520] ;  /* 0x000520008d487984 */ /* 0x000e620000000c00 */
[----:B------:R-:W-:Y:S01]  /*6350*/  I2FP.F32.S32 R89, R76 ;  /* 0x0000004c00597245 */ /* 0x000fe20000201400 */
[----:B--2---:R-:W-:Y:S01]  /*6360*/  IMMA.16832.S8.S8 R80, R56.ROW, R80.COL, RZ ;  /* 0x0000005038507237 */ /* 0x004fe20000405cff */
[----:B---3--:R-:W-:Y:S01]  /*6370*/  HADD2.F32 R90, -RZ, R68.H0_H0 ;  /* 0x20000044ff5a7230 */ /* 0x008fe20000004100 */
[----:B------:R-:W-:Y:S01]  /*6380*/  I2FP.F32.S32 R91, R77 ;  /* 0x0000004d005b7245 */ /* 0x000fe20000201400 */
[----:B------:R-:W-:Y:S01]  /*6390*/  LDS R88, [R143+0xf0] ;  /* 0x0000f0008f587984 */ /* 0x000fe20000000800 */
[----:B----4-:R-:W-:Y:S01]  /*63a0*/  FMUL R89, R52, R89 ;  /* 0x0000005934597220 */ /* 0x010fe20000400000 */
[----:B------:R-:W-:Y:S02]  /*63b0*/  I2FP.F32.S32 R97, R78 ;  /* 0x0000004e00617245 */ /* 0x000fe40000201400 */
[----:B------:R-:W-:Y:S01]  /*63c0*/  I2FP.F32.S32 R99, R79 ;  /* 0x0000004f00637245 */ /* 0x000fe20000201400 */
[----:B------:R-:W-:Y:S01]  /*63d0*/  FFMA R167, R90, R89, R201 ;  /* 0x000000595aa77223 */ /* 0x000fe200000000c9 */
[----:B------:R2:W-:Y:S01]  /*63e0*/  LDSM.16.M88.4 R92, [R159] ;  /* 0x000000009f5c783b */ /* 0x0005e20000000200 */
[----:B-----5:R-:W-:Y:S03]  /*63f0*/  IMMA.16832.S8.S8 R76, R48.ROW, R84.COL, RZ ;  /* 0x00000054304c7237 */ /* 0x020fe60000405cff */
[----:B------:R-:W3:Y:S01]  /*6400*/  LDS R89, [R143+0x100] ;  /* 0x000100008f597984 */ /* 0x000ee20000000800 */
[----:B------:R-:W-:-:S02]  /*6410*/  HADD2.F32 R100, -RZ, R69.H0_H0 ;  /* 0x20000045ff647230 */ /* 0x000fc40000004100 */
[----:B------:R-:W-:Y:S02]  /*6420*/  HADD2.F32 R98, -RZ, R70.H0_H0 ;  /* 0x20000046ff627230 */ /* 0x000fe40000004100 */
[----:B------:R-:W-:Y:S01]  /*6430*/  HADD2.F32 R164, -RZ, R71.H0_H0 ;  /* 0x20000047ffa47230 */ /* 0x000fe20000004100 */
[----:B------:R-:W-:Y:S01]  /*6440*/  I2FP.F32.S32 R82, R82 ;  /* 0x0000005200527245 */ /* 0x000fe20000201400 */
[----:B------:R-:W4:Y:S01]  /*6450*/  LDS.128 R68, [R141+0x5b0] ;  /* 0x0005b0008d447984 */ /* 0x000f220000000c00 */
[----:B0-----:R-:W-:Y:S01]  /*6460*/  FMUL R97, R64, R97 ;  /* 0x0000006140617220 */ /* 0x001fe20000400000 */
[----:B------:R-:W-:Y:S02]  /*6470*/  I2FP.F32.S32 R80, R80 ;  /* 0x0000005000507245 */ /* 0x000fe40000201400 */
[----:B------:R-:W-:Y:S01]  /*6480*/  FMUL R82, R65, R82 ;  /* 0x0000005241527220 */ /* 0x000fe20000400000 */
[----:B------:R-:W-:Y:S01]  /*6490*/  FFMA R97, R90, R97, R199 ;  /* 0x000000615a617223 */ /* 0x000fe200000000c7 */
[----:B------:R-:W-:-:S02]  /*64a0*/  HADD2.F32 R60, -RZ, R60.H0_H0 ;  /* 0x2000003cff3c7230 */ /* 0x000fc40000004100 */
[----:B------:R-:W-:Y:S01]  /*64b0*/  FMUL R80, R53, R80 ;  /* 0x0000005035507220 */ /* 0x000fe20000400000 */
[----:B------:R-:W-:Y:S01]  /*64c0*/  FMUL R91, R52, R91 ;  /* 0x0000005b345b7220 */ /* 0x000fe20000400000 */
[----:B------:R-:W-:Y:S01]  /*64d0*/  FMUL R99, R64, R99 ;  /* 0x0000006340637220 */ /* 0x000fe20000400000 */
[C---:B--2---:R-:W-:Y:S01]  /*64e0*/  FFMA R159, R100.reuse, R82, R97 ;  /* 0x00000052649f7223 */ /* 0x044fe20000000061 */
[----:B------:R-:W-:Y:S01]  /*64f0*/  I2FP.F32.S32 R97, R78 ;  /* 0x0000004e00617245 */ /* 0x000fe20000201400 */
[----:B------:R-:W-:Y:S01]  /*6500*/  FFMA R167, R100, R80, R167 ;  /* 0x0000005064a77223 */ /* 0x000fe200000000a7 */
[----:B------:R-:W-:Y:S02]  /*6510*/  I2FP.F32.S32 R90, R81 ;  /* 0x00000051005a7245 */ /* 0x000fe40000201400 */
[----:B------:R-:W-:Y:S01]  /*6520*/  I2FP.F32.S32 R168, R83 ;  /* 0x0000005300a87245 */ /* 0x000fe20000201400 */
[C---:B------:R-:W-:Y:S01]  /*6530*/  FFMA R91, R60.reuse, R91, R203 ;  /* 0x0000005b3c5b7223 */ /* 0x040fe200000000cb */
[----:B-1----:R-:W-:Y:S01]  /*6540*/  IMMA.16832.S8.S8 R80, R56.ROW, R86.COL, RZ ;  /* 0x0000005638507237 */ /* 0x002fe20000405cff */
[----:B------:R-:W-:Y:S01]  /*6550*/  FFMA R99, R60, R99, R202 ;  /* 0x000000633c637223 */ /* 0x000fe200000000ca */
[----:B------:R-:W-:Y:S01]  /*6560*/  LDS R84, [R143+0x570] ;  /* 0x000570008f547984 */ /* 0x000fe20000000800 */
[----:B------:R-:W-:-:S02]  /*6570*/  HADD2.F32 R60, -RZ, R61.H0_H0 ;  /* 0x2000003dff3c7230 */ /* 0x000fc40000004100 */
[----:B------:R-:W-:Y:S01]  /*6580*/  FMUL R97, R64, R97 ;  /* 0x0000006140617220 */ /* 0x000fe20000400000 */
[----:B------:R-:W-:Y:S01]  /*6590*/  HADD2.F32 R61, -RZ, R72.H0_H0 ;  /* 0x20000048ff3d7230 */ /* 0x000fe20000004100 */
[----:B------:R-:W0:Y:S04]  /*65a0*/  LDS R85, [R143+0x580] ;  /* 0x000580008f557984 */ /* 0x000e280000000800 */
[----:B------:R-:W-:Y:S01]  /*65b0*/  FFMA R72, R61, R97, R96 ;  /* 0x000000613d487223 */ /* 0x000fe20000000060 */
[----:B------:R-:W-:Y:S01]  /*65c0*/  HADD2.F32 R73, -RZ, R73.H0_H0 ;  /* 0x20000049ff497230 */ /* 0x000fe20000004100 */
[----:B------:R-:W-:Y:S01]  /*65d0*/  LDS R96, [R143+0x9b0] ;  /* 0x0009b0008f607984 */ /* 0x000fe20000000800 */
[----:B------:R-:W-:-:S03]  /*65e0*/  I2FP.F32.S32 R87, R76 ;  /* 0x0000004c00577245 */ /* 0x000fc60000201400 */
[----:B------:R-:W1:Y:S01]  /*65f0*/  LDS R97, [R143+0x9c0] ;  /* 0x0009c0008f617984 */ /* 0x000e620000000800 */
[----:B------:R-:W-:Y:S01]  /*6600*/  FMUL R90, R53, R90 ;  /* 0x0000005a355a7220 */ /* 0x000fe20000400000 */
[----:B------:R-:W-:Y:S01]  /*6610*/  FMUL R168, R65, R168 ;  /* 0x000000a841a87220 */ /* 0x000fe20000400000 */
[----:B------:R-:W-:Y:S01]  /*6620*/  FMUL R87, R52, R87 ;  /* 0x0000005734577220 */ /* 0x000fe20000400000 */
[----:B------:R-:W-:Y:S01]  /*6630*/  LDS R100, [R143+0x9f0] ;  /* 0x0009f0008f647984 */ /* 0x000fe20000000800 */
[C---:B------:R-:W-:Y:S01]  /*6640*/  FFMA R103, R60.reuse, R90, R91 ;  /* 0x0000005a3c677223 */ /* 0x040fe2000000005b */
[----:B------:R-:W-:Y:S01]  /*6650*/  FFMA R168, R60, R168, R99 ;  /* 0x000000a83ca87223 */ /* 0x000fe20000000063 */
[----:B------:R-:W-:Y:S02]  /*6660*/  I2FP.F32.S32 R91, R77 ;  /* 0x0000004d005b7245 */ /* 0x000fe40000201400 */
[----:B------:R-:W-:Y:S01]  /*6670*/  I2FP.F32.S32 R80, R80 ;  /* 0x0000005000507245 */ /* 0x000fe20000201400 */
[----:B------:R-:W-:Y:S01]  /*6680*/  FFMA R87, R61, R87, R200 ;  /* 0x000000573d577223 */ /* 0x000fe200000000c8 */
[----:B------:R-:W-:Y:S01]  /*6690*/  I2FP.F32.S32 R99, R79 ;  /* 0x0000004f00637245 */ /* 0x000fe20000201400 */
[----:B------:R-:W-:Y:S01]  /*66a0*/  LDS R60, [R143+0x9d0] ;  /* 0x0009d0008f3c7984 */ /* 0x000fe20000000800 */
[----:B---3--:R-:W-:Y:S01]  /*66b0*/  IMMA.16832.S8.S8 R76, R92.ROW, R88.COL, RZ ;  /* 0x000000585c4c7237 */ /* 0x008fe20000405cff */
[----:B----4-:R-:W-:-:S02]  /*66c0*/  HADD2.F32 R68, -RZ, R68.H0_H0 ;  /* 0x20000044ff447230 */ /* 0x010fc40000004100 */
[----:B------:R-:W2:Y:S01]  /*66d0*/  LDS R61, [R143+0x9e0] ;  /* 0x0009e0008f3d7984 */ /* 0x000ea20000000800 */
[----:B------:R-:W-:Y:S01]  /*66e0*/  I2FP.F32.S32 R86, R82 ;  /* 0x0000005200567245 */ /* 0x000fe20000201400 */
[----:B------:R-:W-:Y:S01]  /*66f0*/  FMUL R80, R53, R80 ;  /* 0x0000005035507220 */ /* 0x000fe20000400000 */
[----:B------:R-:W-:Y:S01]  /*6700*/  FMUL R91, R52, R91 ;  /* 0x0000005b345b7220 */ /* 0x000fe20000400000 */
[----:B------:R-:W-:Y:S01]  /*6710*/  I2FP.F32.S32 R82, R81 ;  /* 0x0000005100527245 */ /* 0x000fe20000201400 */
[----:B------:R-:W-:Y:S01]  /*6720*/  FMUL R99, R64, R99 ;  /* 0x0000006340637220 */ /* 0x000fe20000400000 */
[----:B------:R-:W-:Y:S01]  /*6730*/  FFMA R171, R73, R80, R87 ;  /* 0x0000005049ab7223 */ /* 0x000fe20000000057 */
[----:B------:R-:W-:Y:S01]  /*6740*/  I2FP.F32.S32 R88, R83 ;  /* 0x0000005300587245 */ /* 0x000fe20000201400 */
[C---:B------:R-:W-:Y:S01]  /*6750*/  FFMA R91, R68.reuse, R91, R204 ;  /* 0x0000005b445b7223 */ /* 0x040fe200000000cc */
[----:B------:R-:W-:Y:S02]  /*6760*/  HADD2.F32 R80, -RZ, R69.H0_H0 ;  /* 0x20000045ff507230 */ /* 0x000fe40000004100 */
[----:B------:R-:W-:Y:S01]  /*6770*/  FMUL R82, R53, R82 ;  /* 0x0000005235527220 */ /* 0x000fe20000400000 */
[----:B------:R-:W-:Y:S01]  /*6780*/  FFMA R99, R68, R99, R101 ;  /* 0x0000006344637223 */ /* 0x000fe20000000065 */
[C---:B------:R-:W-:Y:S01]  /*6790*/  FMUL R68, R65.reuse, R88 ;  /* 0x0000005841447220 */ /* 0x040fe20000400000 */
[----:B------:R-:W-:Y:S01]  /*67a0*/  FMUL R86, R65, R86 ;  /* 0x0000005641567220 */ /* 0x000fe20000400000 */
[----:B------:R-:W-:Y:S01]  /*67b0*/  FFMA R170, R80, R82, R91 ;  /* 0x0000005250aa7223 */ /* 0x000fe2000000005b */
[----:B------:R-:W-:Y:S01]  /*67c0*/  LDS R101, [R143+0xa00] ;  /* 0x000a00008f657984 */ /* 0x000fe20000000800 */
[----:B------:R-:W-:-:S03]  /*67d0*/  I2FP.F32.S32 R69, R76 ;  /* 0x0000004c00457245 */ /* 0x000fc60000201400 */
[----:B------:R-:W3:Y:S01]  /*67e0*/  LDS.128 R88, [R141+0x9a0] ;  /* 0x0009a0008d587984 */ /* 0x000ee20000000c00 */
[----:B------:R-:W-:Y:S01]  /*67f0*/  FFMA R174, R73, R86, R72 ;  /* 0x0000005649ae7223 */ /* 0x000fe20000000048 */
[----:B------:R-:W-:Y:S01]  /*6800*/  FFMA R99, R80, R68, R99 ;  /* 0x0000004450637223 */ /* 0x000fe20000000063 */
[----:B0-----:R-:W-:Y:S01]  /*6810*/  IMMA.16832.S8.S8 R84, R92.ROW, R84.COL, RZ ;  /* 0x000000545c547237 */ /* 0x001fe20000405cff */
[----:B------:R-:W-:Y:S01]  /*6820*/  I2FP.F32.S32 R77, R77 ;  /* 0x0000004d004d7245 */ /* 0x000fe20000201400 */
[----:B------:R-:W0:Y:S01]  /*6830*/  LDS.128 R80, [R141+0xa30] ;  /* 0x000a30008d507984 */ /* 0x000e220000000c00 */
[----:B------:R-:W-:Y:S01]  /*6840*/  I2FP.F32.S32 R79, R79 ;  /* 0x0000004f004f7245 */ /* 0x000fe20000201400 */
[C---:B------:R-:W-:Y:S01]  /*6850*/  FMUL R69, R54.reuse, R69 ;  /* 0x0000004536457220 */ /* 0x040fe20000400000 */
[----:B------:R-:W-:Y:S01]  /*6860*/  HADD2.F32 R68, -RZ, R62.H0_H0 ;  /* 0x2000003eff447230 */ /* 0x000fe20000004100 */
[----:B------:R-:W-:Y:S01]  /*6870*/  I2FP.F32.S32 R73, R78 ;  /* 0x0000004e00497245 */ /* 0x000fe20000201400 */
[----:B------:R-:W-:Y:S01]  /*6880*/  FMUL R62, R54, R77 ;  /* 0x0000004d363e7220 */ /* 0x000fe20000400000 */
[----:B------:R-:W-:Y:S01]  /*6890*/  FFMA R167, R98, R69, R167 ;  /* 0x0000004562a77223 */ /* 0x000fe200000000a7 */
[----:B------:R-:W-:-:S02]  /*68a0*/  FMUL R69, R66, R79 ;  /* 0x0000004f42457220 */ /* 0x000fc40000400000 */
[----:B-1----:R-:W-:Y:S01]  /*68b0*/  IMMA.16832.S8.S8 R76, R48.ROW, R96.COL, RZ ;  /* 0x00000060304c7237 */ /* 0x002fe20000405cff */
[----:B------:R-:W-:Y:S04]  /*68c0*/  LDS R96, [R143+0xe30] ;  /* 0x000e30008f607984 */ /* 0x000fe80000000800 */
[----:B------:R-:W1:Y:S01]  /*68d0*/  LDS R97, [R143+0xe40] ;  /* 0x000e40008f617984 */ /* 0x000e620000000800 */
[----:B------:R-:W-:Y:S01]  /*68e0*/  FMUL R72, R66, R73 ;  /* 0x0000004942487220 */ /* 0x000fe20000400000 */
[----:B------:R-:W-:Y:S01]  /*68f0*/  FFMA R62, R68, R62, R103 ;  /* 0x0000003e443e7223 */ /* 0x000fe20000000067 */
[----:B------:R-:W-:Y:S02]  /*6900*/  I2FP.F32.S32 R73, R84 ;  /* 0x0000005400497245 */ /* 0x000fe40000201400 */
[----:B------:R-:W-:-:S02]  /*6910*/  I2FP.F32.S32 R103, R85 ;  /* 0x0000005500677245 */ /* 0x000fc40000201400 */
[----:B------:R-:W-:Y:S02]  /*6920*/  I2FP.F32.S32 R175, R86 ;  /* 0x0000005600af7245 */ /* 0x000fe40000201400 */
[----:B------:R-:W-:Y:S02]  /*6930*/  I2FP.F32.S32 R199, R87 ;  /* 0x0000005700c77245 */ /* 0x000fe40000201400 */
[----:B--2---:R-:W-:Y:S01]  /*6940*/  IMMA.16832.S8.S8 R84, R56.ROW, R60.COL, RZ ;  /* 0x0000003c38547237 */ /* 0x004fe20000405cff */
[----:B------:R-:W-:Y:S01]  /*6950*/  FFMA R168, R68, R69, R168 ;  /* 0x0000004544a87223 */ /* 0x000fe200000000a8 */
[----:B------:R-:W-:Y:S02]  /*6960*/  HADD2.F32 R74, -RZ, R74.H0_H0 ;  /* 0x2000004aff4a7230 */ /* 0x000fe40000004100 */
[----:B------:R-:W-:Y:S01]  /*6970*/  FMUL R73, R54, R73 ;  /* 0x0000004936497220 */ /* 0x000fe20000400000 */
[----:B------:R-:W-:Y:S01]  /*6980*/  HADD2.F32 R69, -RZ, R70.H0_H0 ;  /* 0x20000046ff457230 */ /* 0x000fe20000004100 */
[----:B------:R-:W-:Y:S01]  /*6990*/  I2FP.F32.S32 R61, R76 ;  /* 0x0000004c003d7245 */ /* 0x000fe20000201400 */
[C---:B------:R-:W-:Y:S01]  /*69a0*/  FMUL R175, R66.reuse, R175 ;  /* 0x000000af42af7220 */ /* 0x040fe20000400000 */
[----:B------:R-:W-:Y:S01]  /*69b0*/  FMUL R70, R66, R199 ;  /* 0x000000c742467220 */ /* 0x000fe20000400000 */
[----:B------:R-:W-:Y:S01]  /*69c0*/  FMUL R103, R54, R103 ;  /* 0x0000006736677220 */ /* 0x000fe20000400000 */
[C---:B------:R-:W-:Y:S01]  /*69d0*/  FFMA R171, R74.reuse, R73, R171 ;  /* 0x000000494aab7223 */ /* 0x040fe200000000ab */
[----:B------:R-:W-:Y:S01]  /*69e0*/  FFMA R74, R74, R175, R174 ;  /* 0x000000af4a4a7223 */ /* 0x000fe200000000ae */
[C---:B------:R-:W-:Y:S01]  /*69f0*/  FFMA R70, R69.reuse, R70, R99 ;  /* 0x0000004645467223 */ /* 0x040fe20000000063 */
[----:B------:R-:W-:Y:S01]  /*6a00*/  FMUL R68, R52, R61 ;  /* 0x0000003d34447220 */ /* 0x000fe20000400000 */
[----:B------:R-:W-:Y:S01]  /*6a10*/  FFMA R170, R69, R103, R170 ;  /* 0x0000006745aa7223 */ /* 0x000fe200000000aa */
[----:B------:R-:W-:Y:S01]  /*6a20*/  I2FP.F32.S32 R99, R78 ;  /* 0x0000004e00637245 */ /* 0x000fe20000201400 */
[----:B------:R-:W-:Y:S01]  /*6a30*/  LDS R60, [R143+0xe50] ;  /* 0x000e50008f3c7984 */ /* 0x000fe20000000800 */
[----:B------:R-:W-:Y:S01]  /*6a40*/  I2FP.F32.S32 R73, R77 ;  /* 0x0000004d00497245 */ /* 0x000fe20000201400 */
[----:B---3--:R-:W-:Y:S01]  /*6a50*/  HADD2.F32 R69, -RZ, R88.H0_H0 ;  /* 0x20000058ff457230 */ /* 0x008fe20000004100 */
[----:B------:R-:W-:Y:S01]  /*6a60*/  I2FP.F32.S32 R175, R79 ;  /* 0x0000004f00af7245 */ /* 0x000fe20000201400 */
[----:B------:R-:W2:Y:S01]  /*6a70*/  LDS R61, [R143+0xe60] ;  /* 0x000e60008f3d7984 */ /* 0x000ea20000000800 */
[----:B------:R-:W-:-:S03]  /*6a80*/  FFMA R159, R98, R72, R159 ;  /* 0x00000048629f7223 */ /* 0x000fc6000000009f */
[----:B------:R-:W3:Y:S01]  /*6a90*/  LDS.128 R76, [R141+0xe20] ;  /* 0x000e20008d4c7984 */ /* 0x000ee20000000c00 */
[----:B------:R-:W-:Y:S01]  /*6aa0*/  FMUL R72, R64, R99 ;  /* 0x0000006340487220 */ /* 0x000fe20000400000 */
[C---:B------:R-:W-:Y:S01]  /*6ab0*/  FFMA R68, R69.reuse, R68, R102 ;  /* 0x0000004445447223 */ /* 0x040fe20000000066 */
[----:B------:R-:W-:Y:S01]  /*6ac0*/  I2FP.F32.S32 R98, R86 ;  /* 0x0000005600627245 */ /* 0x000fe20000201400 */
[----:B------:R-:W-:Y:S01]  /*6ad0*/  IMMA.16832.S8.S8 R100, R92.ROW, R100.COL, RZ ;  /* 0x000000645c647237 */ /* 0x000fe20000405cff */
[----:B------:R-:W-:Y:S01]  /*6ae0*/  FFMA R72, R69, R72, R173 ;  /* 0x0000004845487223 */ /* 0x000fe200000000ad */
[----:B------:R-:W-:Y:S01]  /*6af0*/  I2FP.F32.S32 R84, R84 ;  /* 0x0000005400547245 */ /* 0x000fe20000201400 */
[----:B0-----:R-:W-:Y:S02]  /*6b00*/  HADD2.F32 R80, -RZ, R80.H0_H0 ;  /* 0x20000050ff507230 */ /* 0x001fe40000004100 */
[----:B------:R-:W-:Y:S01]  /*6b10*/  FMUL R73, R52, R73 ;  /* 0x0000004934497220 */ /* 0x000fe20000400000 */
[----:B------:R-:W-:Y:S01]  /*6b20*/  HADD2.F32 R69, -RZ, R89.H0_H0 ;  /* 0x20000059ff457230 */ /* 0x000fe20000004100 */
[----:B------:R-:W-:Y:S01]  /*6b30*/  LDS R88, [R143+0xe70] ;  /* 0x000e70008f587984 */ /* 0x000fe20000000800 */
[----:B------:R-:W-:-:S03]  /*6b40*/  FMUL R98, R65, R98 ;  /* 0x0000006241627220 */ /* 0x000fc60000400000 */
[----:B------:R-:W0:Y:S01]  /*6b50*/  LDS R89, [R143+0xe80] ;  /* 0x000e80008f597984 */ /* 0x000e220000000800 */
[----:B------:R-:W-:Y:S01]  /*6b60*/  FMUL R84, R53, R84 ;  /* 0x0000005435547220 */ /* 0x000fe20000400000 */
[----:B------:R-:W-:Y:S01]  /*6b70*/  I2FP.F32.S32 R86, R85 ;  /* 0x0000005500567245 */ /* 0x000fe20000201400 */
[----:B------:R-:W-:Y:S01]  /*6b80*/  FFMA R73, R80, R73, R172 ;  /* 0x0000004950497223 */ /* 0x000fe200000000ac */
[----:B------:R-:W-:Y:S02]  /*6b90*/  HADD2.F32 R172, -RZ, R81.H0_H0 ;  /* 0x20000051ffac7230 */ /* 0x000fe40000004100 */
[C---:B------:R-:W-:Y:S01]  /*6ba0*/  FFMA R81, R69.reuse, R98, R72 ;  /* 0x0000006245517223 */ /* 0x040fe20000000048 */
[----:B------:R-:W-:Y:S01]  /*6bb0*/  FFMA R173, R69, R84, R68 ;  /* 0x0000005445ad7223 */ /* 0x000fe20000000044 */
[----:B-1----:R-:W-:Y:S01]  /*6bc0*/  IMMA.16832.S8.S8 R96, R48.ROW, R96.COL, RZ ;  /* 0x0000006030607237 */ /* 0x002fe20000405cff */
[----:B------:R-:W-:Y:S01]  /*6bd0*/  FMUL R68, R53, R86 ;  /* 0x0000005635447220 */ /* 0x000fe20000400000 */
[----:B------:R-:W-:Y:S01]  /*6be0*/  I2FP.F32.S32 R174, R87 ;  /* 0x0000005700ae7245 */ /* 0x000fe20000201400 */
[----:B------:R-:W-:Y:S01]  /*6bf0*/  FMUL R175, R64, R175 ;  /* 0x000000af40af7220 */ /* 0x000fe20000400000 */
[----:B------:R-:W1:Y:S01]  /*6c00*/  LDS.128 R84, [R141+0xeb0] ;  /* 0x000eb0008d547984 */ /* 0x000e620000000c00 */
[----:B------:R-:W-:Y:S01]  /*6c10*/  FFMA R205, R172, R68, R73 ;  /* 0x00000044accd7223 */ /* 0x000fe20000000049 */
[----:B------:R-:W-:-:S02]  /*6c20*/  I2FP.F32.S32 R73, R100 ;  /* 0x0000006400497245 */ /* 0x000fc40000201400 */
[----:B------:R-:W-:Y:S01]  /*6c30*/  LDS R68, [R143+0x12b0] ;  /* 0x0012b0008f447984 */ /* 0x000fe20000000800 */
[----:B------:R-:W-:-:S03]  /*6c40*/  I2FP.F32.S32 R199, R102 ;  /* 0x0000006600c77245 */ /* 0x000fc60000201400 */
[----:B------:R-:W4:Y:S01]  /*6c50*/  LDS R69, [R143+0x12c0] ;  /* 0x0012c0008f457984 */ /* 0x000f220000000800 */
[----:B------:R-:W-:Y:S01]  /*6c60*/  FFMA R169, R80, R175, R169 ;  /* 0x000000af50a97223 */ /* 0x000fe200000000a9 */
[----:B------:R-:W-:Y:S02]  /*6c70*/  HADD2.F32 R80, -RZ, R90.H0_H0 ;  /* 0x2000005aff507230 */ /* 0x000fe40000004100 */
[----:B------:R-:W-:Y:S01]  /*6c80*/  FMUL R73, R54, R73 ;  /* 0x0000004936497220 */ /* 0x000fe20000400000 */
[----:B------:R-:W-:Y:S01]  /*6c90*/  FMUL R199, R66, R199 ;  /* 0x000000c742c77220 */ /* 0x000fe20000400000 */
[----:B------:R-:W-:Y:S02]  /*6ca0*/  LDS R72, [R143+0x12d0] ;  /* 0x0012d0008f487984 */ /* 0x000fe40000000800 */
[C---:B------:R-:W-:Y:S01]  /*6cb0*/  FFMA R90, R80.reuse, R73, R173 ;  /* 0x00000049505a7223 */ /* 0x040fe200000000ad */
[----:B------:R-:W-:Y:S01]  /*6cc0*/  FFMA R80, R80, R199, R81 ;  /* 0x000000c750507223 */ /* 0x000fe20000000051 */
[----:B------:R-:W-:Y:S01]  /*6cd0*/  I2FP.F32.S32 R173, R98 ;  /* 0x0000006200ad7245 */ /* 0x000fe20000201400 */
[----:B------:R-:W5:Y:S01]  /*6ce0*/  LDS R73, [R143+0x12e0] ;  /* 0x0012e0008f497984 */ /* 0x000f620000000800 */
[----:B------:R-:W-:-:S02]  /*6cf0*/  I2FP.F32.S32 R81, R96 ;  /* 0x0000006000517245 */ /* 0x000fc40000201400 */
[----:B------:R-:W-:Y:S02]  /*6d00*/  I2FP.F32.S32 R175, R101 ;  /* 0x0000006500af7245 */ /* 0x000fe40000201400 */
[----:B------:R-:W-:Y:S01]  /*6d10*/  I2FP.F32.S32 R201, R103 ;  /* 0x0000006700c97245 */ /* 0x000fe20000201400 */
[----:B------:R-:W-:Y:S01]  /*6d20*/  FMUL R174, R65, R174 ;  /* 0x000000ae41ae7220 */ /* 0x000fe20000400000 */
[----:B--2---:R-:W-:Y:S01]  /*6d30*/  IMMA.16832.S8.S8 R100, R56.ROW, R60.COL, RZ ;  /* 0x0000003c38647237 */ /* 0x004fe20000405cff */
[----:B---3--:R-:W-:Y:S02]  /*6d40*/  HADD2.F32 R61, -RZ, R76.H0_H0 ;  /* 0x2000004cff3d7230 */ /* 0x008fe40000004100 */
[----:B------:R-:W-:Y:S01]  /*6d50*/  FMUL R60, R64, R173 ;  /* 0x000000ad403c7220 */ /* 0x000fe20000400000 */
[----:B------:R-:W-:Y:S01]  /*6d60*/  FMUL R81, R52, R81 ;  /* 0x0000005134517220 */ /* 0x000fe20000400000 */
[----:B------:R-:W-:Y:S02]  /*6d70*/  HADD2.F32 R82, -RZ, R82.H0_H0 ;  /* 0x20000052ff527230 */ /* 0x000fe40000004100 */
[----:B------:R-:W-:Y:S01]  /*6d80*/  FFMA R169, R172, R174, R169 ;  /* 0x000000aeaca97223 */ /* 0x000fe200000000a9 */
[----:B------:R-:W-:Y:S01]  /*6d90*/  FMUL R206, R66, R201 ;  /* 0x000000c942ce7220 */ /* 0x000fe20000400000 */
[C---:B------:R-:W-:Y:S01]  /*6da0*/  FFMA R81, R61.reuse, R81, R106 ;  /* 0x000000513d517223 */ /* 0x040fe2000000006a */
[----:B------:R-:W-:-:S02]  /*6db0*/  FFMA R107, R61, R60, R107 ;  /* 0x0000003c3d6b7223 */ /* 0x000fc4000000006b */
[----:B------:R-:W-:Y:S01]  /*6dc0*/  LDS R60, [R143+0x12f0] ;  /* 0x0012f0008f3c7984 */ /* 0x000fe20000000800 */
[----:B------:R-:W-:-:S03]  /*6dd0*/  FFMA R206, R82, R206, R169 ;  /* 0x000000ce52ce7223 */ /* 0x000fc600000000a9 */
[----:B------:R-:W2:Y:S01]  /*6de0*/  LDS R61, [R143+0x1300] ;  /* 0x001300008f3d7984 */ /* 0x000ea20000000800 */
[----:B------:R-:W-:Y:S02]  /*6df0*/  I2FP.F32.S32 R169, R97 ;  /* 0x0000006100a97245 */ /* 0x000fe40000201400 */
[----:B------:R-:W-:Y:S02]  /*6e00*/  I2FP.F32.S32 R173, R99 ;  /* 0x0000006300ad7245 */ /* 0x000fe40000201400 */
[----:B0-----:R-:W-:Y:S01]  /*6e10*/  IMMA.16832.S8.S8 R96, R92.ROW, R88.COL, RZ ;  /* 0x000000585c607237 */ /* 0x001fe20000405cff */
[----:B------:R-:W-:Y:S01]  /*6e20*/  FMUL R175, R54, R175 ;  /* 0x000000af36af7220 */ /* 0x000fe20000400000 */
[----:B------:R-:W-:Y:S01]  /*6e30*/  I2FP.F32.S32 R100, R100 ;  /* 0x0000006400647245 */ /* 0x000fe20000201400 */
[----:B-1----:R-:W-:Y:S01]  /*6e40*/  HADD2.F32 R84, -RZ, R84.H0_H0 ;  /* 0x20000054ff547230 */ /* 0x002fe20000004100 */
[----:B------:R-:W-:Y:S01]  /*6e50*/  I2FP.F32.S32 R102, R102 ;  /* 0x0000006600667245 */ /* 0x000fe20000201400 */
[----:B------:R-:W-:Y:S01]  /*6e60*/  FFMA R205, R82, R175, R205 ;  /* 0x000000af52cd7223 */ /* 0x000fe200000000cd */
[----:B------:R-:W-:Y:S01]  /*6e70*/  I2FP.F32.S32 R88, R103 ;  /* 0x0000006700587245 */ /* 0x000fe20000201400 */
[----:B------:R-:W-:Y:S01]  /*6e80*/  FMUL R169, R52, R169 ;  /* 0x000000a934a97220 */ /* 0x000fe20000400000 */
[----:B------:R-:W-:Y:S01]  /*6e90*/  I2FP.F32.S32 R82, R101 ;  /* 0x0000006500527245 */ /* 0x000fe20000201400 */
[----:B------:R-:W-:Y:S01]  /*6ea0*/  FMUL R173, R64, R173 ;  /* 0x000000ad40ad7220 */ /* 0x000fe20000400000 */
[----:B------:R-:W-:-:S02]  /*6eb0*/  HADD2.F32 R76, -RZ, R77.H0_H0 ;  /* 0x2000004dff4c7230 */ /* 0x000fc40000004100 */
[----:B------:R-:W-:Y:S01]  /*6ec0*/  FMUL R100, R53, R100 ;  /* 0x0000006435647220 */ /* 0x000fe20000400000 */
[----:B----4-:R-:W-:Y:S01]  /*6ed0*/  IMMA.16832.S8.S8 R48, R48.ROW, R68.COL, RZ ;  /* 0x0000004430307237 */ /* 0x010fe20000405cff */
[C---:B------:R-:W-:Y:S01]  /*6ee0*/  FMUL R102, R65.reuse, R102 ;  /* 0x0000006641667220 */ /* 0x040fe20000400000 */
[----:B------:R-:W-:Y:S02]  /*6ef0*/  HADD2.F32 R68, -RZ, R85.H0_H0 ;  /* 0x20000055ff447230 */ /* 0x000fe40000004100 */
[----:B------:R-:W-:Y:S01]  /*6f00*/  FMUL R69, R65, R88 ;  /* 0x0000005841457220 */ /* 0x000fe20000400000 */
[----:B------:R-:W-:Y:S01]  /*6f10*/  MOV R157, R176 ;  /* 0x000000b0009d7202 */ /* 0x000fe20000000f00 */
[C---:B------:R-:W-:Y:S01]  /*6f20*/  FFMA R105, R84.reuse, R169, R105 ;  /* 0x000000a954697223 */ /* 0x040fe20000000069 */
[----:B------:R-:W-:Y:S01]  /*6f30*/  FFMA R104, R84, R173, R104 ;  /* 0x000000ad54687223 */ /* 0x000fe20000000068 */
[----:B------:R-:W-:Y:S01]  /*6f40*/  FMUL R82, R53, R82 ;  /* 0x0000005235527220 */ /* 0x000fe20000400000 */
[C---:B------:R-:W-:Y:S01]  /*6f50*/  FFMA R77, R76.reuse, R100, R81 ;  /* 0x000000644c4d7223 */ /* 0x040fe20000000051 */
[----:B------:R-:W-:Y:S01]  /*6f60*/  FFMA R107, R76, R102, R107 ;  /* 0x000000664c6b7223 */ /* 0x000fe2000000006b */
[----:B------:R-:W-:Y:S01]  /*6f70*/  I2FP.F32.S32 R81, R96 ;  /* 0x0000006000517245 */ /* 0x000fe20000201400 */
[C---:B------:R-:W-:Y:S01]  /*6f80*/  FFMA R82, R68.reuse, R82, R105 ;  /* 0x0000005244527223 */ /* 0x040fe20000000069 */
[----:B------:R-:W-:Y:S01]  /*6f90*/  FFMA R76, R68, R69, R104 ;  /* 0x00000045444c7223 */ /* 0x000fe20000000068 */
[----:B------:R-:W-:Y:S01]  /*6fa0*/  LDSM.16.M88.4 R100, [R157] ;  /* 0x000000009d64783b */ /* 0x000fe20000000200 */
[----:B------:R-:W-:-:S03]  /*6fb0*/  HADD2.F32 R78, -RZ, R78.H0_H0 ;  /* 0x2000004eff4e7230 */ /* 0x000fc60000004100 */
[----:B------:R-:W-:Y:S01]  /*6fc0*/  LDS R68, [R143+0x110] ;  /* 0x000110008f447984 */ /* 0x000fe20000000800 */
[----:B------:R-:W-:-:S03]  /*6fd0*/  FMUL R81, R54, R81 ;  /* 0x0000005136517220 */ /* 0x000fc60000400000 */
[----:B------:R-:W0:Y:S01]  /*6fe0*/  LDS R69, [R143+0x120] ;  /* 0x000120008f457984 */ /* 0x000e220000000800 */
[----:B------:R-:W-:Y:S02]  /*6ff0*/  I2FP.F32.S32 R97, R97 ;  /* 0x0000006100617245 */ /* 0x000fe40000201400 */
[----:B------:R-:W-:Y:S01]  /*7000*/  I2FP.F32.S32 R99, R99 ;  /* 0x0000006300637245 */ /* 0x000fe20000201400 */
[----:B-----5:R-:W-:Y:S01]  /*7010*/  IMMA.16832.S8.S8 R56, R56.ROW, R72.COL, RZ ;  /* 0x0000004838387237 */ /* 0x020fe20000405cff */
[----:B------:R-:W-:Y:S01]  /*7020*/  FFMA R77, R78, R81, R77 ;  /* 0x000000514e4d7223 */ /* 0x000fe2000000004d */
[----:B------:R-:W-:Y:S01]  /*7030*/  I2FP.F32.S32 R85, R98 ;  /* 0x0000006200557245 */ /* 0x000fe20000201400 */
[----:B------:R-:W-:Y:S02]  /*7040*/  HADD2.F32 R73, -RZ, R86.H0_H0 ;  /* 0x20000056ff497230 */ /* 0x000fe40000004100 */
[----:B------:R-:W-:Y:S01]  /*7050*/  FMUL R198, R54, R97 ;  /* 0x0000006136c67220 */ /* 0x000fe20000400000 */
[C---:B------:R-:W-:Y:S01]  /*7060*/  FMUL R81, R66.reuse, R99 ;  /* 0x0000006342517220 */ /* 0x040fe20000400000 */
[----:B------:R-:W-:Y:S04]  /*7070*/  LDS R72, [R143+0xa10] ;  /* 0x000a10008f487984 */ /* 0x000fe80000000800 */
[----:B------:R-:W1:Y:S01]  /*7080*/  LDS.128 R96, [R141+0x12a0] ;  /* 0x0012a0008d607984 */ /* 0x000e620000000c00 */
[C---:B------:R-:W-:Y:S01]  /*7090*/  FFMA R198, R73.reuse, R198, R82 ;  /* 0x000000c649c67223 */ /* 0x040fe20000000052 */
[----:B------:R-:W-:Y:S01]  /*70a0*/  FFMA R76, R73, R81, R76 ;  /* 0x00000051494c7223 */ /* 0x000fe2000000004c */
[----:B------:R-:W-:Y:S01]  /*70b0*/  I2FP.F32.S32 R73, R48 ;  /* 0x0000003000497245 */ /* 0x000fe20000201400 */
[----:B--2---:R-:W-:Y:S01]  /*70c0*/  IMMA.16832.S8.S8 R92, R92.ROW, R60.COL, RZ ;  /* 0x0000003c5c5c7237 */ /* 0x004fe20000405cff */
[----:B------:R-:W-:Y:S01]  /*70d0*/  FMUL R85, R66, R85 ;  /* 0x0000005542557220 */ /* 0x000fe20000400000 */
[----:B------:R-:W-:Y:S02]  /*70e0*/  LDS R60, [R143+0x590] ;  /* 0x000590008f3c7984 */ /* 0x000fe40000000800 */
[----:B------:R-:W-:-:S02]  /*70f0*/  FMUL R84, R52, R73 ;  /* 0x0000004934547220 */ /* 0x000fc40000400000 */
[----:B------:R-:W2:Y:S01]  /*7100*/  LDS R61, [R143+0x5a0] ;  /* 0x0005a0008f3d7984 */ /* 0x000ea20000000800 */
[----:B------:R-:W-:Y:S01]  /*7110*/  FFMA R174, R78, R85, R107 ;  /* 0x000000554eae7223 */ /* 0x000fe2000000006b */
[----:B------:R-:W-:Y:S02]  /*7120*/  I2FP.F32.S32 R49, R49 ;  /* 0x0000003100317245 */ /* 0x000fe40000201400 */
[----:B------:R-:W-:Y:S01]  /*7130*/  LDS R73, [R143+0xa20] ;  /* 0x000a20008f497984 */ /* 0x000fe20000000800 */
[----:B------:R-:W-:-:S03]  /*7140*/  I2FP.F32.S32 R48, R56 ;  /* 0x0000003800307245 */ /* 0x000fc60000201400 */
[----:B------:R-:W3:Y:S01]  /*7150*/  LDS.128 R104, [R141+0x1330] ;  /* 0x001330008d687984 */ /* 0x000ee20000000c00 */
[----:B------:R-:W-:Y:S01]  /*7160*/  I2FP.F32.S32 R78, R57 ;  /* 0x00000039004e7245 */ /* 0x000fe20000201400 */
[----:B------:R-:W-:Y:S01]  /*7170*/  FMUL R85, R52, R49 ;  /* 0x0000003134557220 */ /* 0x000fe20000400000 */
[----:B------:R-:W-:Y:S01]  /*7180*/  I2FP.F32.S32 R49, R50 ;  /* 0x0000003200317245 */ /* 0x000fe20000201400 */
[C---:B------:R-:W-:Y:S01]  /*7190*/  FMUL R88, R53.reuse, R48 ;  /* 0x0000003035587220 */ /* 0x040fe20000400000 */
[----:B------:R-:W-:Y:S01]  /*71a0*/  I2FP.F32.S32 R51, R51 ;  /* 0x0000003300337245 */ /* 0x000fe20000201400 */
[----:B------:R-:W-:Y:S01]  /*71b0*/  FMUL R78, R53, R78 ;  /* 0x0000004e354e7220 */ /* 0x000fe20000400000 */
[----:B------:R-:W-:Y:S01]  /*71c0*/  LDS R52, [R143+0xe90] ;  /* 0x000e90008f347984 */ /* 0x000fe20000000800 */
[----:B------:R-:W-:-:S03]  /*71d0*/  FMUL R56, R64, R49 ;  /* 0x0000003140387220 */ /* 0x000fc60000400000 */
[----:B------:R-:W4:Y:S01]  /*71e0*/  LDS R53, [R143+0xea0] ;  /* 0x000ea0008f357984 */ /* 0x000f220000000800 */
[----:B------:R-:W-:Y:S01]  /*71f0*/  FMUL R86, R64, R51 ;  /* 0x0000003340567220 */ /* 0x000fe20000400000 */
[----:B------:R-:W-:Y:S02]  /*7200*/  I2FP.F32.S32 R50, R59 ;  /* 0x0000003b00327245 */ /* 0x000fe40000201400 */
[----:B------:R-:W-:Y:S01]  /*7210*/  I2FP.F32.S32 R49, R92 ;  /* 0x0000005c00317245 */ /* 0x000fe20000201400 */
[----:B------:R-:W-:Y:S01]  /*7220*/  LDS R64, [R143+0x1310] ;  /* 0x001310008f407984 */ /* 0x000fe20000000800 */
[----:B------:R-:W-:Y:S01]  /*7230*/  I2FP.F32.S32 R51, R94 ;  /* 0x0000005e00337245 */ /* 0x000fe20000201400 */
[----:B------:R-:W-:Y:S01]  /*7240*/  FMUL R81, R65, R50 ;  /* 0x0000003241517220 */ /* 0x000fe20000400000 */
[----:B------:R-:W-:Y:S01]  /*7250*/  I2FP.F32.S32 R58, R58 ;  /* 0x0000003a003a7245 */ /* 0x000fe20000201400 */
[----:B------:R-:W-:Y:S02]  /*7260*/  FMUL R82, R54, R49 ;  /* 0x0000003136527220 */ /* 0x000fe40000400000 */
[----:B------:R-:W-:-:S02]  /*7270*/  FMUL R92, R66, R51 ;  /* 0x00000033425c7220 */ /* 0x000fc40000400000 */
[----:B0-----:R-:W-:Y:S01]  /*7280*/  IMMA.16832.S8.S8 R48, R100.ROW, R68.COL, RZ ;  /* 0x0000004464307237 */ /* 0x001fe20000405cff */
[----:B------:R-:W-:Y:S02]  /*7290*/  FMUL R200, R65, R58 ;  /* 0x0000003a41c87220 */ /* 0x000fe40000400000 */
[----:B------:R-:W0:Y:S01]  /*72a0*/  LDS R65, [R143+0x1320] ;  /* 0x001320008f417984 */ /* 0x000e220000000800 */
[----:B-1----:R-:W-:Y:S02]  /*72b0*/  HADD2.F32 R57, -RZ, R96.H0_H0 ;  /* 0x20000060ff397230 */ /* 0x002fe40000004100 */
[----:B------:R-:W-:Y:S02]  /*72c0*/  HADD2.F32 R172, -RZ, R75.H0_H0 ;  /* 0x2000004bffac7230 */ /* 0x000fe40000004100 */
[----:B------:R-:W-:Y:S02]  /*72d0*/  HADD2.F32 R68, -RZ, R97.H0_H0 ;  /* 0x20000061ff447230 */ /* 0x000fe40000004100 */
[C---:B------:R-:W-:Y:S01]  /*72e0*/  FFMA R69, R57.reuse, R84, R166 ;  /* 0x0000005439457223 */ /* 0x040fe200000000a6 */
[----:B------:R-:W-:-:S02]  /*72f0*/  FFMA R75, R57, R56, R165 ;  /* 0x00000038394b7223 */ /* 0x000fc400000000a5 */
[----:B--2---:R-:W-:Y:S01]  /*7300*/  IMMA.16832.S8.S8 R56, R100.ROW, R60.COL, RZ ;  /* 0x0000003c64387237 */ /* 0x004fe20000405cff */
[C---:B------:R-:W-:Y:S01]  /*7310*/  FFMA R69, R68.reuse, R88, R69 ;  /* 0x0000005844457223 */ /* 0x040fe20000000045 */
[----:B------:R-:W-:Y:S01]  /*7320*/  FFMA R75, R68, R200, R75 ;  /* 0x000000c8444b7223 */ /* 0x000fe2000000004b */
[----:B---3--:R-:W-:-:S03]  /*7330*/  HADD2.F32 R104, -RZ, R104.H0_H0 ;  /* 0x20000068ff687230 */ /* 0x008fc60000004100 */
[----:B------:R-:W-:Y:S02]  /*7340*/  I2FP.F32.S32 R60, R48 ;  /* 0x00000030003c7245 */ /* 0x000fe40000201400 */
[----:B------:R-:W-:Y:S02]  /*7350*/  I2FP.F32.S32 R84, R50 ;  /* 0x0000003200547245 */ /* 0x000fe40000201400 */
[----:B------:R-:W-:Y:S02]  /*7360*/  I2FP.F32.S32 R68, R49 ;  /* 0x0000003100447245 */ /* 0x000fe40000201400 */
[----:B------:R-:W-:Y:S02]  /*7370*/  I2FP.F32.S32 R94, R51 ;  /* 0x00000033005e7245 */ /* 0x000fe40000201400 */
[----:B------:R-:W-:Y:S01]  /*7380*/  IMMA.16832.S8.S8 R48, R100.ROW, R72.COL, RZ ;  /* 0x0000004864307237 */ /* 0x000fe20000405cff */
[----:B------:R-:W-:Y:S02]  /*7390*/  HADD2.F32 R63, -RZ, R63.H0_H0 ;  /* 0x2000003fff3f7230 */ /* 0x000fe40000004100 */
[C---:B------:R-:W-:Y:S01]  /*73a0*/  FMUL R60, R55.reuse, R60 ;  /* 0x0000003c373c7220 */ /* 0x040fe20000400000 */
[----:B------:R-:W-:Y:S01]  /*73b0*/  FMUL R68, R55, R68 ;  /* 0x0000004437447220 */ /* 0x000fe20000400000 */
[----:B------:R-:W-:Y:S01]  /*73c0*/  FMUL R94, R67, R94 ;  /* 0x0000005e435e7220 */ /* 0x000fe20000400000 */
[----:B------:R-:W-:-:S02]  /*73d0*/  HADD2.F32 R96, -RZ, R79.H0_H0 ;  /* 0x2000004fff607230 */ /* 0x000fc40000004100 */
[C---:B------:R-:W-:Y:S01]  /*73e0*/  FFMA R163, R104.reuse, R85, R163 ;  /* 0x0000005568a37223 */ /* 0x040fe200000000a3 */
[----:B------:R-:W-:Y:S02]  /*73f0*/  HADD2.F32 R79, -RZ, R87.H0_H0 ;  /* 0x20000057ff4f7230 */ /* 0x000fe40000004100 */
[----:B------:R-:W-:Y:S01]  /*7400*/  FFMA R104, R104, R86, R161 ;  /* 0x0000005668687223 */ /* 0x000fe200000000a1 */
[----:B------:R-:W-:Y:S01]  /*7410*/  FFMA R87, R164, R60, R167 ;  /* 0x0000003ca4577223 */ /* 0x000fe200000000a7 */
[C---:B------:R-:W-:Y:S01]  /*7420*/  FFMA R86, R63.reuse, R68, R62 ;  /* 0x000000443f567223 */ /* 0x040fe2000000003e */
[----:B------:R-:W-:Y:S02]  /*7430*/  FFMA R89, R63, R94, R168 ;  /* 0x0000005e3f597223 */ /* 0x000fe400000000a8 */
[----:B----4-:R-:W-:Y:S01]  /*7440*/  IMMA.16832.S8.S8 R60, R100.ROW, R52.COL, RZ ;  /* 0x00000034643c7237 */ /* 0x010fe20000405cff */
[----:B------:R-:W-:Y:S01]  /*7450*/  I2FP.F32.S32 R56, R56 ;  /* 0x0000003800387245 */ /* 0x000fe20000201400 */
[----:B------:R-:W-:Y:S01]  /*7460*/  HADD2.F32 R91, -RZ, R91.H0_H0 ;  /* 0x2000005bff5b7230 */ /* 0x000fe20000004100 */
[----:B------:R-:W-:-:S03]  /*7470*/  I2FP.F32.S32 R48, R48 ;  /* 0x0000003000307245 */ /* 0x000fc60000201400 */
[C---:B------:R-:W-:Y:S01]  /*7480*/  FMUL R56, R55.reuse, R56 ;  /* 0x0000003837387220 */ /* 0x040fe20000400000 */
[----:B------:R-:W-:Y:S01]  /*7490*/  I2FP.F32.S32 R93, R93 ;  /* 0x0000005d005d7245 */ /* 0x000fe20000201400 */
[----:B0-----:R-:W-:Y:S01]  /*74a0*/  IMMA.16832.S8.S8 R100, R100.ROW, R64.COL, RZ ;  /* 0x0000004064647237 */ /* 0x001fe20000405cff */
[----:B------:R-:W-:Y:S01]  /*74b0*/  I2FP.F32.S32 R52, R59 ;  /* 0x0000003b00347245 */ /* 0x000fe20000201400 */
[----:B------:R-:W-:Y:S01]  /*74c0*/  FMUL R48, R55, R48 ;  /* 0x0000003037307220 */ /* 0x000fe20000400000 */
[----:B------:R-:W-:Y:S01]  /*74d0*/  FFMA R85, R172, R56, R171 ;  /* 0x00000038ac557223 */ /* 0x000fe200000000ab */
[----:B------:R-:W-:Y:S01]  /*74e0*/  I2FP.F32.S32 R56, R50 ;  /* 0x0000003200387245 */ /* 0x000fe20000201400 */
[----:B------:R-:W-:Y:S01]  /*74f0*/  FMUL R54, R54, R93 ;  /* 0x0000005d36367220 */ /* 0x000fe20000400000 */
[----:B------:R-:W-:Y:S01]  /*7500*/  I2FP.F32.S32 R50, R49 ;  /* 0x0000003100327245 */ /* 0x000fe20000201400 */
[----:B------:R-:W-:Y:S01]  /*7510*/  FFMA R90, R91, R48, R90 ;  /* 0x000000305b5a7223 */ /* 0x000fe2000000005a */
[----:B------:R-:W-:-:S02]  /*7520*/  HADD2.F32 R93, -RZ, R71.H0_H0 ;  /* 0x20000047ff5d7230 */ /* 0x000fc40000004100 */
[C---:B------:R-:W-:Y:S01]  /*7530*/  FMUL R52, R67.reuse, R52 ;  /* 0x0000003443347220 */ /* 0x040fe20000400000 */
[----:B------:R-:W-:Y:S01]  /*7540*/  I2FP.F32.S32 R48, R61 ;  /* 0x0000003d00307245 */ /* 0x000fe20000201400 */
[----:B------:R-:W-:Y:S02]  /*7550*/  HADD2.F32 R83, -RZ, R83.H0_H0 ;  /* 0x20000053ff537230 */ /* 0x000fe40000004100 */
[----:B------:R-:W-:Y:S01]  /*7560*/  FMUL R49, R67, R56 ;  /* 0x0000003843317220 */ /* 0x000fe20000400000 */
[----:B------:R-:W-:Y:S01]  /*7570*/  FMUL R50, R55, R50 ;  /* 0x0000003237327220 */ /* 0x000fe20000400000 */
[----:B------:R-:W-:Y:S01]  /*7580*/  I2FP.F32.S32 R62, R62 ;  /* 0x0000003e003e7245 */ /* 0x000fe20000201400 */
[----:B------:R-:W-:Y:S01]  /*7590*/  FFMA R70, R93, R52, R70 ;  /* 0x000000345d467223 */ /* 0x000fe20000000046 */
[----:B------:R-:W-:Y:S01]  /*75a0*/  FMUL R48, R55, R48 ;  /* 0x0000003037307220 */ /* 0x000fe20000400000 */
[----:B------:R-:W-:Y:S01]  /*75b0*/  VIADD R160, R160, 0x8 ;  /* 0x00000008a0a07836 */ /* 0x000fe20000000000 */
[----:B------:R-:W-:Y:S01]  /*75c0*/  I2FP.F32.S32 R52, R51 ;  /* 0x0000003300347245 */ /* 0x000fe20000201400 */
[----:B------:R-:W-:Y:S01]  /*75d0*/  FFMA R91, R91, R49, R80 ;  /* 0x000000315b5b7223 */ /* 0x000fe20000000050 */
[----:B------:R-:W-:Y:S01]  /*75e0*/  I2FP.F32.S32 R68, R58 ;  /* 0x0000003a00447245 */ /* 0x000fe20000201400 */
[----:B------:R-:W-:Y:S01]  /*75f0*/  FFMA R205, R83, R50, R205 ;  /* 0x0000003253cd7223 */ /* 0x000fe200000000cd */
[----:B------:R-:W-:Y:S01]  /*7600*/  I2FP.F32.S32 R58, R57 ;  /* 0x00000039003a7245 */ /* 0x000fe20000201400 */
[----:B------:R-:W-:Y:S01]  /*7610*/  FMUL R49, R67, R62 ;  /* 0x0000003e43317220 */ /* 0x000fe20000400000 */
[----:B------:R-:W-:Y:S01]  /*7620*/  I2FP.F32.S32 R50, R63 ;  /* 0x0000003f00327245 */ /* 0x000fe20000201400 */
[----:B------:R-:W-:Y:S01]  /*7630*/  FFMA R198, R79, R48, R198 ;  /* 0x000000304fc67223 */ /* 0x000fe200000000c6 */
[----:B------:R-:W-:Y:S01]  /*7640*/  HADD2.F32 R48, -RZ, R105.H0_H0 ;  /* 0x20000069ff307230 */ /* 0x000fe20000004100 */
[----:B------:R-:W-:Y:S01]  /*7650*/  ISETP.GE.AND P4, PT, R160, R155, PT ;  /* 0x0000009ba000720c */ /* 0x000fe20003f86270 */
[C---:B------:R-:W-:Y:S01]  /*7660*/  FMUL R52, R67.reuse, R52 ;  /* 0x0000003443347220 */ /* 0x040fe20000400000 */
[----:B------:R-:W-:Y:S01]  /*7670*/  I2FP.F32.S32 R95, R95 ;  /* 0x0000005f005f7245 */ /* 0x000fe20000201400 */
[----:B------:R-:W-:Y:S01]  /*7680*/  FMUL R84, R67, R84 ;  /* 0x0000005443547220 */ /* 0x000fe20000400000 */
[----:B------:R-:W-:Y:S01]  /*7690*/  FFMA R174, R96, R49, R174 ;  /* 0x0000003160ae7223 */ /* 0x000fe200000000ae */
[----:B------:R-:W-:Y:S01]  /*76a0*/  FMUL R58, R55, R58 ;  /* 0x0000003a373a7220 */ /* 0x000fe20000400000 */
[----:B------:R-:W-:Y:S01]  /*76b0*/  FMUL R49, R67, R50 ;  /* 0x0000003243317220 */ /* 0x000fe20000400000 */
[----:B------:R-:W-:Y:S01]  /*76c0*/  FFMA R206, R83, R52, R206 ;  /* 0x0000003453ce7223 */ /* 0x000fe200000000ce */
[----:B------:R-:W-:Y:S01]  /*76d0*/  I2FP.F32.S32 R100, R100 ;  /* 0x0000006400647245 */ /* 0x000fe20000201400 */
[----:B------:R-:W-:-:S02]  /*76e0*/  HADD2.F32 R50, -RZ, R98.H0_H0 ;  /* 0x20000062ff327230 */ /* 0x000fc40000004100 */
        /* <DEDUP_REMOVED lines=9> */
[----:B------:R-:W-:Y:S01]  /*7780*/  FFMA R84, R93, R58, R170 ;  /* 0x0000003a5d547223 */ /* 0x000fe200000000aa */
[----:B------:R-:W-:-:S02]  /*7790*/  HADD2.F32 R170, -RZ, R99.H0_H0 ;  /* 0x20000063ffaa7230 */ /* 0x000fc40000004100 */
[----:B------:R-:W-:Y:S01]  /*77a0*/  FMUL R71, R67, R68 ;  /* 0x0000004443477220 */ /* 0x000fe20000400000 */
[----:B------:R-:W-:Y:S01]  /*77b0*/  FMUL R100, R55, R100 ;  /* 0x0000006437647220 */ /* 0x000fe20000400000 */
[C---:B------:R-:W-:Y:S01]  /*77c0*/  FFMA R69, R50.reuse, R82, R69 ;  /* 0x0000005232457223 */ /* 0x040fe20000000045 */
[----:B------:R-:W-:Y:S02]  /*77d0*/  HADD2.F32 R107, -RZ, R107.H0_H0 ;  /* 0x2000006bff6b7230 */ /* 0x000fe40000004100 */
[----:B------:R-:W-:Y:S01]  /*77e0*/  FMUL R102, R67, R102 ;  /* 0x0000006643667220 */ /* 0x000fe20000400000 */
[C---:B------:R-:W-:Y:S01]  /*77f0*/  FMUL R60, R55.reuse, R60 ;  /* 0x0000003c373c7220 */ /* 0x040fe20000400000 */
[----:B------:R-:W-:Y:S01]  /*7800*/  FMUL R52, R55, R52 ;  /* 0x0000003437347220 */ /* 0x000fe20000400000 */
[----:B------:R-:W-:Y:S01]  /*7810*/  FFMA R75, R50, R92, R75 ;  /* 0x0000005c324b7223 */ /* 0x000fe2000000004b */
[C---:B------:R-:W-:Y:S01]  /*7820*/  FFMA R54, R106.reuse, R54, R163 ;  /* 0x000000366a367223 */ /* 0x040fe200000000a3 */
[----:B------:R-:W-:Y:S01]  /*7830*/  FFMA R66, R106, R66, R81 ;  /* 0x000000426a427223 */ /* 0x000fe20000000051 */
        /* <DEDUP_REMOVED lines=8> */
[----:B------:R-:W-:Y:S01]  /*78c0*/  VIADD R138, R138, 0x8 ;  /* 0x000000088a8a7836 */ /* 0x000fe20000000000 */
[----:B------:R-:W-:Y:S06]  /*78d0*/  BAR.SYNC.DEFER_BLOCKING 0x0 ;  /* 0x0000000000007b1d */ /* 0x000fec0000010000 */
[----:B------:R-:W-:Y:S05]  /*78e0*/  @!P4 BRA `(.L_x_3154) ;  /* 0xffffffb00000c947 */ /* 0x000fea000383ffff */
.L_x_3153:
        /* <DEDUP_REMOVED lines=11> */
.L_x_3156:
[----:B------:R-:W-:Y:S05]  /*79a0*/  BSYNC.RECONVERGENT B0 ;  /* 0x0000000000007941 */ /* 0x000fea0003800200 */
.L_x_3155:
[-C--:B------:R-:W-:Y:S01]  /*79b0*/  ISETP.GE.OR P6, PT, R156, R127.reuse, P1 ;  /* 0x0000007f9c00720c */ /* 0x080fe20000fc6670 */
[----:B------:R-:W-:Y:S01]  /*79c0*/  BSSY.RECONVERGENT B0, `(.L_x_3157) ;  /* 0x000000d000007945 */ /* 0x000fe20003800200 */
[-C--:B------:R-:W-:Y:S02]  /*79d0*/  ISETP.GE.OR P4, PT, R158, R127.reuse, P0 ;  /* 0x0000007f9e00720c */ /* 0x080fe40000786670 */
[-C--:B------:R-:W-:Y:S02]  /*79e0*/  ISETP.GE.OR P5, PT, R156, R127.reuse, P0 ;  /* 0x0000007f9c00720c */ /* 0x080fe400007a6670 */
[----:B------:R-:W-:-:S07]  /*79f0*/  ISETP.GE.OR P3, PT, R154, R127, P1 ;  /* 0x0000007f9a00720c */ /* 0x000fce0000f66670 */
[----:B------:R-:W-:Y:S06]  /*7a00*/  @P6 BRA `(.L_x_3158) ;  /* 0x0000000000206947 */ /* 0x000fec0003800000 */
        /* <DEDUP_REMOVED lines=8> */
.L_x_3158:
[----:B------:R-:W-:Y:S05]  /*7a90*/  BSYNC.RECONVERGENT B0 ;  /* 0x0000000000007941 */ /* 0x000fea0003800200 */
.L_x_3157:
[----:B------:R-:W-:Y:S04]  /*7aa0*/  BSSY.RECONVERGENT B0, `(.L_x_3159) ;  /* 0x000000b000007945 */ /* 0x000fe80003800200 */
[----:B------:R-:W-:Y:S05]  /*7ab0*/  @P4 BRA `(.L_x_3160) ;  /* 0x0000000000244947 */ /* 0x000fea0003800000 */
[----:B01----:R-:W0:Y:S01]  /*7ac0*/  LDS R4, [R139+UR4] ;  /* 0x000000048b047984 */ /* 0x003e220008000800 */
        /* <DEDUP_REMOVED lines=8> */
.L_x_3160:
[----:B------:R-:W-:Y:S05]  /*7b50*/  BSYNC.RECONVERGENT B0 ;  /* 0x0000000000007941 */ /* 0x000fea0003800200 */
.L_x_3159:
[----:B------:R-:W-:Y:S04]  /*7b60*/  BSSY.RECONVERGENT B0, `(.L_x_3161) ;  /* 0x000000b000007945 */ /* 0x000fe80003800200 */
[----:B------:R-:W-:Y:S05]  /*7b70*/  @P5 BRA `(.L_x_3162) ;  /* 0x0000000000245947 */ /* 0x000fea0003800000 */
[----:B012---:R-:W0:Y:S01]  /*7b80*/  LDS R4, [R139+UR4+0x4] ;  /* 0x000004048b047984 */ /* 0x007e220008000800 */
        /* <DEDUP_REMOVED lines=8> */
.L_x_3162:
[----:B------:R-:W-:Y:S05]  /*7c10*/  BSYNC.RECONVERGENT B0 ;  /* 0x0000000000007941 */ /* 0x000fea0003800200 */
.L_x_3161:
[----:B------:R-:W-:Y:S01]  /*7c20*/  BSSY.RECONVERGENT B0, `(.L_x_3163) ;  /* 0x000000d000007945 */ /* 0x000fe20003800200 */
[-C--:B------:R-:W-:Y:S02]  /*7c30*/  ISETP.GE.OR P5, PT, R152, R127.reuse, P1 ;  /* 0x0000007f9800720c */ /* 0x080fe40000fa6670 */
[-C--:B------:R-:W-:Y:S02]  /*7c40*/  ISETP.GE.OR P6, PT, R154, R127.reuse, P0 ;  /* 0x0000007f9a00720c */ /* 0x080fe400007c6670 */
[----:B------:R-:W-:Y:S01]  /*7c50*/  ISETP.GE.OR P4, PT, R152, R127, P0 ;  /* 0x0000007f9800720c */ /* 0x000fe20000786670 */
[----:B------:R-:W-:-:S12]  /*7c60*/  @P3 BRA `(.L_x_3164) ;  /* 0x0000000000203947 */ /* 0x000fd80003800000 */
        /* <DEDUP_REMOVED lines=8> */
.L_x_3164:
[----:B------:R-:W-:Y:S05]  /*7cf0*/  BSYNC.RECONVERGENT B0 ;  /* 0x0000000000007941 */ /* 0x000fea0003800200 */
.L_x_3163:
        /* <DEDUP_REMOVED lines=10> */
.L_x_3166:
[----:B------:R-:W-:Y:S05]  /*7da0*/  BSYNC.RECONVERGENT B0 ;  /* 0x0000000000007941 */ /* 0x000fea0003800200 */
.L_x_3165:
[----:B------:R-:W-:Y:S04]  /*7db0*/  BSSY.RECONVERGENT B0, `(.L_x_3167) ;  /* 0x000000b000007945 */ /* 0x000fe80003800200 */
[----:B------:R-:W-:Y:S05]  /*7dc0*/  @P6 BRA `(.L_x_3168) ;  /* 0x0000000000246947 */ /* 0x000fea0003800000 */
[----:B01234-:R-:W0:Y:S01]  /*7dd0*/  LDS R4, [R139+UR4+0x20] ;  /* 0x000020048b047984 */ /* 0x01fe220008000800 */
        /* <DEDUP_REMOVED lines=8> */
.L_x_3168:
[----:B------:R-:W-:Y:S05]  /*7e60*/  BSYNC.RECONVERGENT B0 ;  /* 0x0000000000007941 */ /* 0x000fea0003800200 */
.L_x_3167:
[----:B------:R-:W-:Y:S01]  /*7e70*/  BSSY.RECONVERGENT B0, `(.L_x_3169) ;  /* 0x000000d000007945 */ /* 0x000fe20003800200 */
[-C--:B------:R-:W-:Y:S02]  /*7e80*/  ISETP.GE.OR P5, PT, R150, R127.reuse, P1 ;  /* 0x0000007f9600720c */ /* 0x080fe40000fa6670 */
[----:B------:R-:W-:Y:S01]  /*7e90*/  ISETP.GE.OR P3, PT, R148, R127, P1 ;  /* 0x0000007f9400720c */ /* 0x000fe20000f66670 */
[----:B------:R-:W-:-:S12]  /*7ea0*/  @P4 BRA `(.L_x_3170) ;  /* 0x0000000000244947 */ /* 0x000fd80003800000 */
        /* <DEDUP_REMOVED lines=9> */
.L_x_3170:
[----:B------:R-:W-:Y:S05]  /*7f40*/  BSYNC.RECONVERGENT B0 ;  /* 0x0000000000007941 */ /* 0x000fea0003800200 */
.L_x_3169:
        /* <DEDUP_REMOVED lines=10> */
.L_x_3172:
[----:B------:R-:W-:Y:S05]  /*7ff0*/  BSYNC.RECONVERGENT B0 ;  /* 0x0000000000007941 */ /* 0x000fea0003800200 */
.L_x_3171:
[----:B------:R-:W-:Y:S01]  /*8000*/  BSSY.RECONVERGENT B0, `(.L_x_3173) ;  /* 0x000000d000007945 */ /* 0x000fe20003800200 */
[-C--:B------:R-:W-:Y:S02]  /*8010*/  ISETP.GE.OR P5, PT, R150, R127.reuse, P0 ;  /* 0x0000007f9600720c */ /* 0x080fe400007a6670 */
[-C--:B------:R-:W-:Y:S02]  /*8020*/  ISETP.GE.OR P6, PT, R148, R127.reuse, P0 ;  /* 0x0000007f9400720c */ /* 0x080fe400007c6670 */
[----:B------:R-:W-:Y:S01]  /*8030*/  ISETP.GE.OR P4, PT, R146, R127, P1 ;  /* 0x0000007f9200720c */ /* 0x000fe20000f86670 */
[----:B------:R-:W-:-:S12]  /*8040*/  @P3 BRA `(.L_x_3174) ;  /* 0x0000000000203947 */ /* 0x000fd80003800000 */
        /* <DEDUP_REMOVED lines=8> */
.L_x_3174:
[----:B------:R-:W-:Y:S05]  /*80d0*/  BSYNC.RECONVERGENT B0 ;  /* 0x0000000000007941 */ /* 0x000fea0003800200 */
.L_x_3173:
        /* <DEDUP_REMOVED lines=11> */
.L_x_3176:
[----:B------:R-:W-:Y:S05]  /*8190*/  BSYNC.RECONVERGENT B0 ;  /* 0x0000000000007941 */ /* 0x000fea0003800200 */
.L_x_3175:
        /* <DEDUP_REMOVED lines=11> */
.L_x_3178:
[----:B------:R-:W-:Y:S05]  /*8250*/  BSYNC.RECONVERGENT B0 ;  /* 0x0000000000007941 */ /* 0x000fea0003800200 */
.L_x_3177:
        /* <DEDUP_REMOVED lines=13> */
.L_x_3180:
[----:B------:R-:W-:Y:S05]  /*8330*/  BSYNC.RECONVERGENT B0 ;  /* 0x0000000000007941 */ /* 0x000fea0003800200 */
.L_x_3179:
        /* <DEDUP_REMOVED lines=10> */
.L_x_3182:
[----:B------:R-:W-:Y:S05]  /*83e0*/  BSYNC.RECONVERGENT B0 ;  /* 0x0000000000007941 */ /* 0x000fea0003800200 */
.L_x_3181:
        /* <DEDUP_REMOVED lines=11> */
.L_x_3184:
[----:B------:R-:W-:Y:S05]  /*84a0*/  BSYNC.RECONVERGENT B0 ;  /* 0x0000000000007941 */ /* 0x000fea0003800200 */
.L_x_3183:
[----:B------:R-:W-:Y:S01]  /*84b0*/  BSSY.RECONVERGENT B0, `(.L_x_3185) ;  /* 0x000000f000007945 */ /* 0x000fe20003800200 */
[CC--:B------:R-:W-:Y:S02]  /*84c0*/  ISETP.GE.OR P4, PT, R142.reuse, R127.reuse, P1 ;  /* 0x0000007f8e00720c */ /* 0x0c0fe40000f86670 */
[-C--:B------:R-:W-:Y:S02]  /*84d0*/  ISETP.GE.OR P5, PT, R142, R127.reuse, P0 ;  /* 0x0000007f8e00720c */ /* 0x080fe400007a6670 */
[CC--:B------:R-:W-:Y:S02]  /*84e0*/  ISETP.GE.OR P1, PT, R140.reuse, R127.reuse, P1 ;  /* 0x0000007f8c00720c */ /* 0x0c0fe40000f26670 */
        /* <DEDUP_REMOVED lines=11> */
.L_x_3186:
[----:B------:R-:W-:Y:S05]  /*85a0*/  BSYNC.RECONVERGENT B0 ;  /* 0x0000000000007941 */ /* 0x000fea0003800200 */
.L_x_3185:
        /* <DEDUP_REMOVED lines=10> */
.L_x_3188:
[----:B------:R-:W-:Y:S05]  /*8650*/  BSYNC.RECONVERGENT B0 ;  /* 0x0000000000007941 */ /* 0x000fea0003800200 */
.L_x_3187:
        /* <DEDUP_REMOVED lines=10> */
.L_x_3190:
[----:B------:R-:W-:Y:S05]  /*8700*/  BSYNC.RECONVERGENT B0 ;  /* 0x0000000000007941 */ /* 0x000fea0003800200 */
.L_x_3189:
        /* <DEDUP_REMOVED lines=11> */
.L_x_3192:
[----:B------:R-:W-:Y:S05]  /*87c0*/  BSYNC.RECONVERGENT B0 ;  /* 0x0000000000007941 */ /* 0x000fea0003800200 */
.L_x_3191:
[----:B------:R-:W-:Y:S04]  /*87d0*/  BSSY.RECONVERGENT B0, `(.L_x_3193) ;  /* 0x000000b000007945 */ /* 0x000fe80003800200 */
[----:B------:R-:W-:Y:S05]  /*87e0*/  @P0 BRA `(.L_x_3194) ;  /* 0x0000000000240947 */ /* 0x000fea0003800000 */
[----:B01234-:R-:W0:Y:S01]  /*87f0*/  LDS R4, [R139+UR4+0x84] ;  /* 0x000084048b047984 */ /* 0x01fe220008000800 */
        /* <DEDUP_REMOVED lines=8> */
.L_x_3194:
[----:B------:R-:W-:Y:S05]  /*8880*/  BSYNC.RECONVERGENT B0 ;  /* 0x0000000000007941 */ /* 0x000fea0003800200 */
.L_x_3193:
[----:B------:R-:W-:Y:S05]  /*8890*/  @P2 BRA `(.L_x_3195) ;  /* 0x00000000004c2947 */ /* 0x000fea0003800000 */
[----:B------:R-:W5:Y:S01]  /*88a0*/  I2F.U32.RP R7, R155 ;  /* 0x0000009b00077306 */ /* 0x000f620000209000 */
[----:B------:R-:W-:Y:S01]  /*88b0*/  IMAD.MOV R9, RZ, RZ, -R155 ;  /* 0x000000ffff097224 */ /* 0x000fe200078e0a9b */
[----:B01234-:R-:W-:Y:S02]  /*88c0*/  MOV R4, RZ ;  /* 0x000000ff00047202 */ /* 0x01ffe40000000f00 */
[----:B------:R-:W-:-:S04]  /*88d0*/  ISETP.NE.U32.AND P1, PT, R155, RZ, PT ;  /* 0x000000ff9b00720c */ /* 0x000fc80003f25070 */
[----:B-----5:R-:W0:Y:S02]  /*88e0*/  MUFU.RCP R7, R7 ;  /* 0x0000000700077308 */ /* 0x020e240000001000 */
        /* <DEDUP_REMOVED lines=14> */
.L_x_3195:
[----:B------:R-:W-:Y:S01]  /*89d0*/  IMAD.MOV.U32 R16, RZ, RZ, R2 ;  /* 0x000000ffff107224 */ /* 0x000fe200078e0002 */
[----:B------:R-:W-:Y:S01]  /*89e0*/  MOV R18, 0x8a10 ;  /* 0x00008a1000127802 */ /* 0x000fe20000000f00 */
[----:B------:R-:W-:-:S07]  /*89f0*/  IMAD.MOV.U32 R17, RZ, RZ, R3 ;  /* 0x000000ffff117224 */ /* 0x000fce00078e0003 */
[----:B01234-:R-:W-:Y:S05]  /*8a00*/  CALL.REL.NOINC `($__internal_73_$__cuda_sm20_rem_s64) ;  /* 0x0000007400bc7944 */ /* 0x01ffea0003c00000 */
[----:B------:R-:W-:Y:S02]  /*8a10*/  IMAD.MOV.U32 R6, RZ, RZ, R160 ;  /* 0x000000ffff067224 */ /* 0x000fe400078e00a0 */
[----:B------:R-:W-:-:S07]  /*8a20*/  IMAD.MOV.U32 R7, RZ, RZ, R161 ;  /* 0x000000ffff077224 */ /* 0x000fce00078e00a1 */
.L_x_3196:
[----:B------:R-:W-:-:S04]  /*8a30*/  IADD3 R5, P0, PT, -R6, R2, RZ ;  /* 0x0000000206057210 */ /* 0x000fc80007f1e1ff */
[----:B------:R-:W-:Y:S01]  /*8a40*/  IADD3 R2, P1, PT, -R5, R130, RZ ;  /* 0x0000008205027210 */ /* 0x000fe20007f3e1ff */
[----:B------:R-:W-:-:S03]  /*8a50*/  IMAD.X R4, R3, 0x1, ~R7, P0 ;  /* 0x0000000103047824 */ /* 0x000fc600000e0e07 */
[----:B------:R-:W-:Y:S01]  /*8a60*/  ISETP.LT.U32.AND P0, PT, R155, R2, PT ;  /* 0x000000029b00720c */ /* 0x000fe20003f01070 */
[----:B------:R-:W-:-:S05]  /*8a70*/  IMAD.X R3, R129, 0x1, ~R4, P1 ;  /* 0x0000000181037824 */ /* 0x000fca00008e0e04 */
[----:B------:R-:W-:-:S04]  /*8a80*/  ISETP.LT.AND.EX P0, PT, R134, R3, PT, P0 ;  /* 0x000000038600720c */ /* 0x000fc80003f01300 */
[----:B------:R-:W-:-:S09]  /*8a90*/  SEL R3, R155, R2, P0 ;  /* 0x000000029b037207 */ /* 0x000fd20000000000 */
.L_x_3150:
[----:B------:R-:W-:Y:S02]  /*8aa0*/  ISETP.GE.U32.AND P0, PT, R5, R130, PT ;  /* 0x000000820500720c */ /* 0x000fe40003f06070 */
[----:B------:R-:W-:Y:S02]  /*8ab0*/  ISETP.EQ.AND P2, PT, R155, R3, PT ;  /* 0x000000039b00720c */ /* 0x000fe40003f42270 */
[----:B------:R-:W-:Y:S02]  /*8ac0*/  ISETP.GE.AND.EX P0, PT, R4, R129, PT, P0 ;  /* 0x000000810400720c */ /* 0x000fe40003f06300 */
[----:B------:R-:W-:Y:S02]  /*8ad0*/  MOV R160, RZ ;  /* 0x000000ff00a07202 */ /* 0x000fe40000000f00 */
[----:B------:R-:W-:-:S09]  /*8ae0*/  PLOP3.LUT P1, PT, P0, PT, PT, 0x8, 0x80 ;  /* 0x000000000080781c */ /* 0x000fd2000072e170 */
[----:B------:R-:W-:Y:S05]  /*8af0*/  @!P0 BRA P2, `(.L_x_3197) ;  /* 0xffffff8400d48947 */ /* 0x000fea000103ffff */
.L_x_3139:
        /* <DEDUP_REMOVED lines=31> */
.L_x_3198:
[----:B------:R-:W-:Y:S01]  /*8cf0*/  IMAD.MOV.U32 R17, RZ, RZ, R6 ;  /* 0x000000ffff117224 */ /* 0x000fe200078e0006 */
[----:B------:R-:W-:Y:S01]  /*8d00*/  MOV R20, 0x8d30 ;  /* 0x00008d3000147802 */ /* 0x000fe20000000f00 */
[----:B------:R-:W-:-:S07]  /*8d10*/  IMAD.MOV.U32 R16, RZ, RZ, R5 ;  /* 0x000000ffff107224 */ /* 0x000fce00078e0005 */
[----:B------:R-:W-:Y:S05]  /*8d20*/  CALL.REL.NOINC `($__internal_72_$__cuda_sm20_div_s64) ;  /* 0x0000006c00a47944 */ /* 0x000fea0003c00000 */
[----:B------:R-:W-:-:S07]  /*8d30*/  MOV R2, R8 ;  /* 0x0000000800027202 */ /* 0x000fce0000000f00 */
.L_x_3199:
        /* <DEDUP_REMOVED lines=31> */
.L_x_3200:
[----:B------:R-:W-:Y:S01]  /*8f30*/  MOV R17, R6 ;  /* 0x0000000600117202 */ /* 0x000fe20000000f00 */
[----:B------:R-:W-:Y:S01]  /*8f40*/  IMAD.MOV.U32 R16, RZ, RZ, R13 ;  /* 0x000000ffff107224 */ /* 0x000fe200078e000d */
[----:B------:R-:W-:-:S07]  /*8f50*/  MOV R20, 0x8f70 ;  /* 0x00008f7000147802 */ /* 0x000fce0000000f00 */
[----:B------:R-:W-:Y:S05]  /*8f60*/  CALL.REL.NOINC `($__internal_72_$__cuda_sm20_div_s64) ;  /* 0x0000006c00147944 */ /* 0x000fea0003c00000 */
[----:B------:R-:W-:-:S07]  /*8f70*/  IMAD.MOV.U32 R12, RZ, RZ, R8 ;  /* 0x000000ffff0c7224 */ /* 0x000fce00078e0008 */
.L_x_3201:
        /* <DEDUP_REMOVED lines=27> */
.L_x_3202:
[----:B------:R-:W-:Y:S01]  /*9130*/  IMAD.MOV.U32 R17, RZ, RZ, R155 ;  /* 0x000000ffff117224 */ /* 0x000fe200078e009b */
[----:B------:R-:W-:Y:S01]  /*9140*/  MOV R20, 0x9170 ;  /* 0x0000917000147802 */ /* 0x000fe20000000f00 */
[----:B------:R-:W-:-:S07]  /*9150*/  IMAD.MOV.U32 R19, RZ, RZ, R134 ;  /* 0x000000ffff137224 */ /* 0x000fce00078e0086 */
[----:B------:R-:W-:Y:S05]  /*9160*/  CALL.REL.NOINC `($__internal_72_$__cuda_sm20_div_s64) ;  /* 0x0000006800947944 */ /* 0x000fea0003c00000 */
.L_x_3203:
        /* <DEDUP_REMOVED lines=28> */
.L_x_3204:
[----:B------:R-:W1:Y:S01]  /*9330*/  LDC R9, c[0x0][0x3c8] ;  /* 0x0000f200ff097b82 */ /* 0x000e620000000800 */
[----:B------:R-:W-:Y:S01]  /*9340*/  IMAD.MOV.U32 R4, RZ, RZ, RZ ;  /* 0x000000ffff047224 */ /* 0x000fe200078e00ff */
[----:B------:R-:W-:Y:S01]  /*9350*/  IABS R15, R12 ;  /* 0x0000000c000f7213 */ /* 0x000fe20000000000 */
[----:B------:R-:W-:Y:S01]  /*9360*/  IMAD R7, R8, 0x28, R7 ;  /* 0x0000002808077824 */ /* 0x000fe200078e0207 */
[----:B------:R-:W2:Y:S01]  /*9370*/  LDCU UR5, c[0x0][0x3b4] ;  /* 0x00007680ff0577ac */ /* 0x000ea20008000800 */
[----:B------:R-:W-:Y:S02]  /*9380*/  CS2R R86, SRZ ;  /* 0x0000000000567805 */ /* 0x000fe4000001ff00 */
[----:B------:R-:W-:Y:S01]  /*9390*/  CS2R R84, SRZ ;  /* 0x0000000000547805 */ /* 0x000fe2000001ff00 */
[----:B------:R-:W-:Y:S01]  /*93a0*/  IMAD R7, R7, 0x24, R6 ;  /* 0x0000002407077824 */ /* 0x000fe200078e0206 */
[----:B------:R-:W3:Y:S01]  /*93b0*/  LDC.64 R140, c[0x0][0x388] ;  /* 0x0000e200ff8c7b82 */ /* 0x000ee20000000a00 */
[----:B------:R-:W-:-:S02]  /*93c0*/  CS2R R88, SRZ ;  /* 0x0000000000587805 */ /* 0x000fc4000001ff00 */
[----:B------:R-:W-:Y:S02]  /*93d0*/  CS2R R70, SRZ ;  /* 0x0000000000467805 */ /* 0x000fe4000001ff00 */
[----:B------:R-:W-:Y:S01]  /*93e0*/  CS2R R90, SRZ ;  /* 0x00000000005a7805 */ /* 0x000fe2000001ff00 */
[----:B------:R-:W-:Y:S01]  /*93f0*/  IMAD.MOV.U32 R179, RZ, RZ, RZ ;  /* 0x000000ffffb37224 */ /* 0x000fe200078e00ff */
[----:B------:R-:W-:Y:S01]  /*9400*/  CS2R R96, SRZ ;  /* 0x0000000000607805 */ /* 0x000fe2000001ff00 */
[----:B------:R-:W-:Y:S01]  /*9410*/  IMAD.MOV.U32 R180, RZ, RZ, RZ ;  /* 0x000000ffffb47224 */ /* 0x000fe200078e00ff */
[----:B------:R-:W-:Y:S01]  /*9420*/  MOV R175, RZ ;  /* 0x000000ff00af7202 */ /* 0x000fe20000000f00 */
[----:B------:R-:W-:Y:S02]  /*9430*/  IMAD.MOV.U32 R172, RZ, RZ, RZ ;  /* 0x000000ffffac7224 */ /* 0x000fe400078e00ff */
[----:B------:R-:W-:Y:S02]  /*9440*/  IMAD.MOV.U32 R154, RZ, RZ, RZ ;  /* 0x000000ffff9a7224 */ /* 0x000fe400078e00ff */
[----:B------:R-:W-:-:S02]  /*9450*/  IMAD.MOV.U32 R156, RZ, RZ, RZ ;  /* 0x000000ffff9c7224 */ /* 0x000fc400078e00ff */
[----:B------:R-:W-:Y:S01]  /*9460*/  IMAD.MOV.U32 R158, RZ, RZ, RZ ;  /* 0x000000ffff9e7224 */ /* 0x000fe200078e00ff */
[-C--:B-1----:R-:W-:Y:S01]  /*9470*/  IABS R14, R9.reuse ;  /* 0x00000009000e7213 */ /* 0x082fe20000000000 */
[----:B------:R-:W-:Y:S01]  /*9480*/  IMAD.MOV.U32 R164, RZ, RZ, RZ ;  /* 0x000000ffffa47224 */ /* 0x000fe200078e00ff */
[----:B------:R-:W-:Y:S02]  /*9490*/  LOP3.LUT R12, R12, R9, RZ, 0x3c, !PT ;  /* 0x000000090c0c7212 */ /* 0x000fe400078e3cff */
[----:B------:R-:W1:Y:S02]  /*94a0*/  I2F.RP R10, R14 ;  /* 0x0000000e000a7306 */ /* 0x000e640000209400 */
[----:B------:R-:W-:Y:S01]  /*94b0*/  ISETP.GE.AND P2, PT, R12, RZ, PT ;  /* 0x000000ff0c00720c */ /* 0x000fe20003f46270 */
[----:B---3--:R-:W-:-:S04]  /*94c0*/  IMAD.WIDE R140, R7, 0x4, R140 ;  /* 0x00000004078c7825 */ /* 0x008fc800078e028c */
[----:B------:R-:W-:Y:S01]  /*94d0*/  IMAD.SHL.U32 R7, R2, 0x80, RZ ;  /* 0x0000008002077824 */ /* 0x000fe200078e00ff */
[----:B-1----:R-:W1:Y:S02]  /*94e0*/  MUFU.RCP R10, R10 ;  /* 0x0000000a000a7308 */ /* 0x002e640000001000 */
[----:B-1----:R-:W-:-:S06]  /*94f0*/  VIADD R11, R10, 0xffffffe ;  /* 0x0ffffffe0a0b7836 */ /* 0x002fcc0000000000 */
[----:B------:R-:W1:Y:S02]  /*9500*/  F2I.FTZ.U32.TRUNC.NTZ R5, R11 ;  /* 0x0000000b00057305 */ /* 0x000e64000021f000 */
[----:B-1----:R-:W-:-:S04]  /*9510*/  IMAD.MOV R13, RZ, RZ, -R5 ;  /* 0x000000ffff0d7224 */ /* 0x002fc800078e0a05 */
[----:B------:R-:W-:-:S04]  /*9520*/  IMAD R13, R13, R14, RZ ;  /* 0x0000000e0d0d7224 */ /* 0x000fc800078e02ff */
[----:B------:R-:W-:-:S04]  /*9530*/  IMAD.HI.U32 R4, R5, R13, R4 ;  /* 0x0000000d05047227 */ /* 0x000fc800078e0004 */
[----:B------:R-:W-:-:S04]  /*9540*/  IMAD.MOV.U32 R5, RZ, RZ, R15 ;  /* 0x000000ffff057224 */ /* 0x000fc800078e000f */
[----:B------:R-:W-:-:S05]  /*9550*/  IMAD.HI.U32 R4, R4, R5, RZ ;  /* 0x0000000504047227 */ /* 0x000fca00078e00ff */
[----:B------:R-:W-:-:S05]  /*9560*/  IADD3 R10, PT, PT, -R4, RZ, RZ ;  /* 0x000000ff040a7210 */ /* 0x000fca0007ffe1ff */
[----:B------:R-:W-:-:S05]  /*9570*/  IMAD R5, R14, R10, R5 ;  /* 0x0000000a0e057224 */ /* 0x000fca00078e0205 */
[----:B------:R-:W-:-:S13]  /*9580*/  ISETP.GT.U32.AND P1, PT, R14, R5, PT ;  /* 0x000000050e00720c */ /* 0x000fda0003f24070 */
[----:B------:R-:W-:Y:S02]  /*9590*/  @!P1 IMAD.IADD R5, R5, 0x1, -R14 ;  /* 0x0000000105059824 */ /* 0x000fe400078e0a0e */
[----:B------:R-:W-:Y:S01]  /*95a0*/  @!P1 VIADD R4, R4, 0x1 ;  /* 0x0000000104049836 */ /* 0x000fe20000000000 */
[----:B------:R-:W-:Y:S02]  /*95b0*/  ISETP.NE.AND P1, PT, R9, RZ, PT ;  /* 0x000000ff0900720c */ /* 0x000fe40003f25270 */
[----:B------:R-:W-:Y:S02]  /*95c0*/  ISETP.GE.U32.AND P0, PT, R5, R14, PT ;  /* 0x0000000e0500720c */ /* 0x000fe40003f06070 */
[----:B------:R-:W-:-:S05]  /*95d0*/  SHF.R.U32.HI R5, RZ, 0x2, R135 ;  /* 0x00000002ff057819 */ /* 0x000fca0000011687 */
[----:B------:R-:W-:Y:S02]  /*95e0*/  IMAD R2, R136, 0x10, R5 ;  /* 0x0000001088027824 */ /* 0x000fe400078e0205 */
[----:B------:R-:W-:-:S04]  /*95f0*/  IMAD.SHL.U32 R5, R135, 0x8, RZ ;  /* 0x0000000887057824 */ /* 0x000fc800078e00ff */
[----:B------:R-:W-:Y:S01]  /*9600*/  @P0 VIADD R4, R4, 0x1 ;  /* 0x0000000104040836 */ /* 0x000fe20000000000 */
[----:B------:R-:W-:-:S03]  /*9610*/  ISETP.GT.U32.AND P0, PT, R2, 0x80, PT ;  /* 0x000000800200780c */ /* 0x000fc60003f04070 */
[----:B------:R-:W-:Y:S01]  /*9620*/  IMAD.MOV.U32 R13, RZ, RZ, R4 ;  /* 0x000000ffff0d7224 */ /* 0x000fe200078e0004 */
[----:B------:R-:W-:-:S03]  /*9630*/  LOP3.LUT R4, RZ, R7, RZ, 0x33, !PT ;  /* 0x00000007ff047212 */ /* 0x000fc600078e33ff */
[----:B------:R-:W-:Y:S01]  /*9640*/  @!P2 IMAD.MOV R13, RZ, RZ, -R13 ;  /* 0x000000ffff0da224 */ /* 0x000fe200078e0a0d */
[----:B------:R-:W-:Y:S01]  /*9650*/  ISETP.GE.AND P2, PT, R160, R3, PT ;  /* 0x00000003a000720c */ /* 0x000fe20003f46270 */
[----:B--2---:R-:W-:Y:S01]  /*9660*/  VIADD R11, R4, UR5 ;  /* 0x00000005040b7c36 */ /* 0x004fe20008000000 */
[----:B------:R-:W-:Y:S02]  /*9670*/  @!P1 LOP3.LUT R13, RZ, R9, RZ, 0x33, !PT ;  /* 0x00000009ff0d9212 */ /* 0x000fe400078e33ff */
[----:B------:R-:W-:-:S09]  /*9680*/  ISETP.GT.U32.AND P1, PT, R2, 0x78, PT ;  /* 0x000000780200780c */ /* 0x000fd20003f24070 */
[----:B------:R-:W-:Y:S05]  /*9690*/  @P2 BRA `(.L_x_3205) ;  /* 0x0000005800742947 */ /* 0x000fea0003800000 */
[----:B------:R-:W1:Y:S01]  /*96a0*/  S2UR UR5, SR_SWINHI ;  /* 0x00000000000579c3 */ /* 0x000e620000002f00 */
[----:B------:R-:W2:Y:S01]  /*96b0*/  LDCU UR8, c[0x0][0x3bc] ;  /* 0x00007780ff0877ac */ /* 0x000ea20008000800 */
[----:B------:R-:W-:Y:S02]  /*96c0*/  SHF.R.U32.HI R43, RZ, 0x2, R135 ;  /* 0x00000002ff2b7819 */ /* 0x000fe40000011687 */
[----:B------:R-:W-:Y:S01]  /*96d0*/  LOP3.LUT R6, R135, 0xf, RZ, 0xc0, !PT ;  /* 0x0000000f87067812 */ /* 0x000fe200078ec0ff */
[----:B------:R-:W3:Y:S01]  /*96e0*/  LDCU UR9, c[0x0][0x3d0] ;  /* 0x00007a00ff0977ac */ /* 0x000ee20008000800 */
[----:B------:R-:W-:Y:S02]  /*96f0*/  LOP3.LUT R9, R43, 0xfc, RZ, 0xc0, !PT ;  /* 0x000000fc2b097812 */ /* 0x000fe400078ec0ff */
[----:B------:R-:W4:Y:S01]  /*9700*/  LDC.64 R138, c[0x0][0x380] ;  /* 0x0000e000ff8a7b82 */ /* 0x000f220000000a00 */
[----:B------:R-:W-:Y:S02]  /*9710*/  VIMNMX R10, PT, PT, R11, R136, PT ;  /* 0x000000880b0a7248 */ /* 0x000fe40003fe0100 */
[C---:B------:R-:W-:Y:S01]  /*9720*/  IMAD R15, R136.reuse, 0x4c0, R9 ;  /* 0x000004c0880f7824 */ /* 0x040fe200078e0209 */
[----:B------:R-:W-:-:S02]  /*9730*/  VIADDMNMX R12, R136, 0x8, R11, PT ;  /* 0x00000008880c7846 */ /* 0x000fc4000380010b */
[----:B------:R-:W-:Y:S01]  /*9740*/  VIADDMNMX R16, R136, 0x20, R11, PT ;  /* 0x0000002088107846 */ /* 0x000fe2000380010b */
[----:B------:R-:W-:Y:S01]  /*9750*/  IMAD R15, R6, 0x4c, R15 ;  /* 0x0000004c060f7824 */ /* 0x000fe200078e020f */
[C-C-:B------:R-:W-:Y:S01]  /*9760*/  VIADDMNMX R17, R136.reuse, 0x28, R11.reuse, PT ;  /* 0x0000002888117846 */ /* 0x140fe2000380010b */
[C---:B------:R-:W-:Y:S01]  /*9770*/  IMAD.SHL.U32 R6, R136.reuse, 0x4, RZ ;  /* 0x0000000488067824 */ /* 0x040fe200078e00ff */
[C-C-:B------:R-:W-:Y:S01]  /*9780*/  VIADDMNMX R19, R136.reuse, 0x30, R11.reuse, PT ;  /* 0x0000003088137846 */ /* 0x140fe2000380010b */
[----:B--2---:R-:W-:Y:S01]  /*9790*/  IMAD R4, R7, UR8, R160 ;  /* 0x0000000807047c24 */ /* 0x004fe2000f8e02a0 */
[--C-:B------:R-:W-:Y:S01]  /*97a0*/  VIADDMNMX R20, R136, 0x38, R11.reuse, PT ;  /* 0x0000003888147846 */ /* 0x100fe2000380010b */
[----:B------:R-:W-:Y:S01]  /*97b0*/  IMAD R26, R16, UR8, RZ ;  /* 0x00000008101a7c24 */ /* 0x000fe2000f8e02ff */
[C-C-:B------:R-:W-:Y:S01]  /*97c0*/  VIADDMNMX R21, R136.reuse, 0x40, R11.reuse, PT ;  /* 0x0000004088157846 */ /* 0x140fe2000380010b */
[----:B---3--:R-:W-:Y:S01]  /*97d0*/  IMAD R4, R13, UR9, R4 ;  /* 0x000000090d047c24 */ /* 0x008fe2000f8e0204 */
[----:B------:R-:W-:Y:S01]  /*97e0*/  UMOV UR6, UR4 ;  /* 0x0000000400067c82 */ /* 0x000fe20008000000 */
[----:B-1----:R-:W-:Y:S01]  /*97f0*/  UMOV UR7, UR5 ;  /* 0x0000000500077c82 */ /* 0x002fe20008000000 */
[----:B------:R-:W-:Y:S01]  /*9800*/  UIADD3 UR5, UPT, UPT, UR4, 0x19a0, URZ ;  /* 0x000019a004057890 */ /* 0x000fe2000fffe0ff */
[----:B------:R-:W-:Y:S01]  /*9810*/  IMAD.U32 R8, RZ, RZ, UR6 ;  /* 0x00000006ff087e24 */ /* 0x000fe2000f8e00ff */
[C-C-:B------:R-:W-:Y:S01]  /*9820*/  VIADDMNMX R13, R136.reuse, 0x10, R11.reuse, PT ;  /* 0x00000010880d7846 */ /* 0x140fe2000380010b */
[----:B------:R-:W-:Y:S01]  /*9830*/  IMAD.U32 R9, RZ, RZ, UR7 ;  /* 0x00000007ff097e24 */ /* 0x000fe2000f8e00ff */
[C-C-:B------:R-:W-:Y:S01]  /*9840*/  VIADDMNMX R23, R136.reuse, 0x48, R11.reuse, PT ;  /* 0x0000004888177846 */ /* 0x140fe2000380010b */
[----:B------:R-:W-:Y:S01]  /*9850*/  IMAD R36, R19, UR8, RZ ;  /* 0x0000000813247c24 */ /* 0x000fe2000f8e02ff */
[C---:B------:R-:W-:Y:S01]  /*9860*/  VIADDMNMX R24, R136.reuse, 0x50, R11, PT ;  /* 0x0000005088187846 */ /* 0x040fe2000380010b */
[----:B------:R-:W-:Y:S01]  /*9870*/  IMAD.WIDE.U32 R8, R15, 0x4, R8 ;  /* 0x000000040f087825 */ /* 0x000fe200078e0008 */
[----:B------:R-:W-:-:S02]  /*9880*/  VIADDMNMX R15, R136, 0x18, R11, PT ;  /* 0x00000018880f7846 */ /* 0x000fc4000380010b */
[C-C-:B------:R-:W-:Y:S01]  /*9890*/  VIADDMNMX R25, R136.reuse, 0x58, R11.reuse, PT ;  /* 0x0000005888197846 */ /* 0x140fe2000380010b */
[----:B------:R-:W-:Y:S01]  /*98a0*/  IMAD R18, R13, UR8, RZ ;  /* 0x000000080d127c24 */ /* 0x000fe2000f8e02ff */
[C-C-:B------:R-:W-:Y:S01]  /*98b0*/  VIADDMNMX R27, R136.reuse, 0x60, R11.reuse, PT ;  /* 0x00000060881b7846 */ /* 0x140fe2000380010b */
[----:B------:R-:W-:Y:S01]  /*98c0*/  IMAD R22, R15, UR8, RZ ;  /* 0x000000080f167c24 */ /* 0x000fe2000f8e02ff */
[C-C-:B------:R-:W-:Y:S01]  /*98d0*/  VIADDMNMX R29, R136.reuse, 0x68, R11.reuse, PT ;  /* 0x00000068881d7846 */ /* 0x140fe2000380010b */
[----:B------:R-:W-:Y:S01]  /*98e0*/  IMAD R42, R21, UR8, RZ ;  /* 0x00000008152a7c24 */ /* 0x000fe2000f8e02ff */
[C-C-:B------:R-:W-:Y:S01]  /*98f0*/  VIADDMNMX R33, R136.reuse, 0x70, R11.reuse, PT ;  /* 0x0000007088217846 */ /* 0x140fe2000380010b */
[----:B------:R-:W-:Y:S01]  /*9900*/  IMAD R34, R27, UR8, RZ ;  /* 0x000000081b227c24 */ /* 0x000fe2000f8e02ff */
[C---:B------:R-:W-:Y:S01]  /*9910*/  VIADDMNMX R37, R136.reuse, 0x78, R11, PT ;  /* 0x0000007888257846 */ /* 0x040fe2000380010b */
[----:B------:R-:W-:Y:S01]  /*9920*/  IMAD R136, R136, 0x10, R43 ;  /* 0x0000001088887824 */ /* 0x000fe200078e022b */
[----:B------:R-:W-:Y:S01]  /*9930*/  LEA.HI R6, R135, R6, RZ, 0x1d ;  /* 0x0000000687067211 */ /* 0x000fe200078fe8ff */
[----:B------:R-:W-:Y:S01]  /*9940*/  IMAD R35, R33, UR8, RZ ;  /* 0x0000000821237c24 */ /* 0x000fe2000f8e02ff */
[----:B------:R-:W-:Y:S01]  /*9950*/  MOV R7, UR5 ;  /* 0x0000000500077c02 */ /* 0x000fe20008000f00 */
[----:B------:R-:W-:Y:S01]  /*9960*/  IMAD R39, R37, UR8, RZ ;  /* 0x0000000825277c24 */ /* 0x000fe2000f8e02ff */
[C---:B------:R-:W-:Y:S01]  /*9970*/  IADD3 R168, P5, PT, R8.reuse, 0x18a0, RZ ;  /* 0x000018a008a87810 */ /* 0x040fe20007fbe0ff */
[----:B------:R-:W-:Y:S01]  /*9980*/  IMAD R38, R23, UR8, RZ ;  /* 0x0000000817267c24 */ /* 0x000fe2000f8e02ff */
[C---:B------:R-:W-:Y:S01]  /*9990*/  IADD3 R166, P6, PT, R8.reuse, 0x18c0, RZ ;  /* 0x000018c008a67810 */ /* 0x040fe20007fde0ff */
[----:B------:R-:W-:Y:S01]  /*99a0*/  IMAD R28, R25, UR8, RZ ;  /* 0x00000008191c7c24 */ /* 0x000fe2000f8e02ff */
[C---:B------:R-:W-:Y:S01]  /*99b0*/  IADD3 R150, P3, PT, R8.reuse, 0x18e0, RZ ;  /* 0x000018e008967810 */ /* 0x040fe20007f7e0ff */
[--C-:B------:R-:W-:Y:S01]  /*99c0*/  IMAD.X R169, RZ, RZ, R9.reuse, P5 ;  /* 0x000000ffffa97224 */ /* 0x100fe200028e0609 */
[----:B------:R-:W-:Y:S01]  /*99d0*/  IADD3 R148, P4, PT, R8, 0x1900, RZ ;  /* 0x0000190008947810 */ /* 0x000fe20007f9e0ff */
[--C-:B------:R-:W-:Y:S01]  /*99e0*/  IMAD.X R167, RZ, RZ, R9.reuse, P6 ;  /* 0x000000ffffa77224 */ /* 0x100fe200030e0609 */
[C---:B------:R-:W-:Y:S01]  /*99f0*/  VIMNMX R44, PT, PT, R6.reuse, R11, PT ;  /* 0x0000000b062c7248 */ /* 0x040fe20003fe0100 */
[----:B------:R-:W-:Y:S01]  /*9a00*/  IMAD.X R151, RZ, RZ, R9, P3 ;  /* 0x000000ffff977224 */ /* 0x000fe200018e0609 */
[C---:B------:R-:W-:Y:S01]  /*9a10*/  VIADDMNMX R45, R6.reuse, 0x20, R11, PT ;  /* 0x00000020062d7846 */ /* 0x040fe2000380010b */
[----:B------:R-:W-:Y:S01]  /*9a20*/  IMAD.X R149, RZ, RZ, R9, P4 ;  /* 0x000000ffff957224 */ /* 0x000fe200020e0609 */
[--C-:B------:R-:W-:Y:S01]  /*9a30*/  VIADDMNMX R47, R6, 0x40, R11.reuse, PT ;  /* 0x00000040062f7846 */ /* 0x100fe2000380010b */
[----:B------:R-:W-:Y:S01]  /*9a40*/  IMAD R32, R24, UR8, RZ ;  /* 0x0000000818207c24 */ /* 0x000fe2000f8e02ff */
[----:B------:R-:W-:Y:S01]  /*9a50*/  VIADDMNMX R48, R6, 0x60, R11, PT ;  /* 0x0000006006307846 */ /* 0x000fe2000380010b */
[----:B------:R-:W-:Y:S01]  /*9a60*/  IMAD R6, R136, 0x130, R7 ;  /* 0x0000013088067824 */ /* 0x000fe200078e0207 */
[C---:B------:R-:W-:Y:S01]  /*9a70*/  LOP3.LUT R14, R135.reuse, 0x3, RZ, 0xc0, !PT ;  /* 0x00000003870e7812 */ /* 0x040fe200078ec0ff */
[----:B------:R-:W1:Y:S01]  /*9a80*/  LDC R7, c[0x0][0x3c0] ;  /* 0x0000f000ff077b82 */ /* 0x000e620000000800 */
[----:B------:R-:W-:Y:S01]  /*9a90*/  IADD3 R146, P5, PT, R8, 0x1920, RZ ;  /* 0x0000192008927810 */ /* 0x000fe20007fbe0ff */
[----:B------:R-:W-:Y:S01]  /*9aa0*/  IMAD R40, R20, UR8, RZ ;  /* 0x0000000814287c24 */ /* 0x000fe2000f8e02ff */
[----:B------:R-:W-:Y:S01]  /*9ab0*/  IADD3 R144, P6, PT, R8, 0x1940, RZ ;  /* 0x0000194008907810 */ /* 0x000fe20007fde0ff */
[----:B----4-:R-:W-:Y:S01]  /*9ac0*/  IMAD.WIDE.U32 R30, R14, 0x4, R138 ;  /* 0x000000040e1e7825 */ /* 0x010fe200078e008a */
[C---:B------:R-:W-:Y:S01]  /*9ad0*/  IADD3 R142, P3, PT, R8.reuse, 0x1960, RZ ;  /* 0x00001960088e7810 */ /* 0x040fe20007f7e0ff */
[----:B------:R-:W-:Y:S01]  /*9ae0*/  UIADD3 UR5, UPT, UPT, UR4, 0x18a0, URZ ;  /* 0x000018a004057890 */ /* 0x000fe2000fffe0ff */
[----:B------:R-:W-:Y:S01]  /*9af0*/  IADD3 R136, P4, PT, R8, 0x1980, RZ ;  /* 0x0000198008887810 */ /* 0x000fe20007f9e0ff */
[--C-:B------:R-:W-:Y:S01]  /*9b00*/  IMAD.X R147, RZ, RZ, R9.reuse, P5 ;  /* 0x000000ffff937224 */ /* 0x100fe200028e0609 */
[----:B------:R-:W-:Y:S01]  /*9b10*/  IADD3 R170, P2, PT, R30, 0x4, RZ ;  /* 0x000000041eaa7810 */ /* 0x000fe20007f5e0ff */
[--C-:B------:R-:W-:Y:S01]  /*9b20*/  IMAD.X R145, RZ, RZ, R9.reuse, P6 ;  /* 0x000000ffff917224 */ /* 0x100fe200030e0609 */
[----:B------:R-:W-:Y:S01]  /*9b30*/  LOP3.LUT R135, R135, 0x7, RZ, 0xc0, !PT ;  /* 0x0000000787877812 */ /* 0x000fe200078ec0ff */
[--C-:B------:R-:W-:Y:S01]  /*9b40*/  IMAD.X R143, RZ, RZ, R9.reuse, P3 ;  /* 0x000000ffff8f7224 */ /* 0x100fe200018e0609 */
[----:B------:R-:W-:Y:S01]  /*9b50*/  MOV R87, RZ ;  /* 0x000000ff00577202 */ /* 0x000fe20000000f00 */
[----:B------:R-:W-:-:S02]  /*9b60*/  IMAD.X R137, RZ, RZ, R9, P4 ;  /* 0x000000ffff897224 */ /* 0x000fc400020e0609 */
[----:B------:R-:W-:Y:S02]  /*9b70*/  IMAD.U32 R9, RZ, RZ, UR4 ;  /* 0x00000004ff097e24 */ /* 0x000fe4000f8e00ff */
[----:B------:R-:W-:Y:S02]  /*9b80*/  IMAD R46, R43, 0x8, R14 ;  /* 0x000000082b2e7824 */ /* 0x000fe400078e020e */
[----:B------:R-:W-:Y:S02]  /*9b90*/  IMAD R9, R14, 0x120, R9 ;  /* 0x000001200e097824 */ /* 0x000fe400078e0209 */
[----:B------:R-:W-:Y:S02]  /*9ba0*/  IMAD R8, R10, UR8, RZ ;  /* 0x000000080a087c24 */ /* 0x000fe4000f8e02ff */
[----:B------:R-:W-:Y:S01]  /*9bb0*/  IMAD R14, R12, UR8, RZ ;  /* 0x000000080c0e7c24 */ /* 0x000fe2000f8e02ff */
[----:B-1----:R-:W-:Y:S01]  /*9bc0*/  SHF.R.S32.HI R11, RZ, 0x1f, R7 ;  /* 0x0000001fff0b7819 */ /* 0x002fe20000011407 */
[----:B------:R-:W-:-:S02]  /*9bd0*/  IMAD.X R171, RZ, RZ, R31, P2 ;  /* 0x000000ffffab7224 */ /* 0x000fc400010e061f */
[----:B------:R-:W-:Y:S02]  /*9be0*/  IMAD R30, R17, UR8, RZ ;  /* 0x00000008111e7c24 */ /* 0x000fe4000f8e02ff */
[--C-:B------:R-:W-:Y:S01]  /*9bf0*/  IMAD R128, R13, 0x4c, R46.reuse ;  /* 0x0000004c0d807824 */ /* 0x100fe200078e022e */
[----:B------:R-:W-:Y:S01]  /*9c00*/  IADD3 R13, P4, PT, R43, R8, RZ ;  /* 0x000000082b0d7210 */ /* 0x000fe20007f9e0ff */
[--C-:B------:R-:W-:Y:S01]  /*9c10*/  IMAD R127, R15, 0x4c, R46.reuse ;  /* 0x0000004c0f7f7824 */ /* 0x100fe200078e022e */
[----:B------:R-:W-:Y:S01]  /*9c20*/  IADD3 R15, P5, PT, R43, R39, RZ ;  /* 0x000000272b0f7210 */ /* 0x000fe20007fbe0ff */
[--C-:B------:R-:W-:Y:S01]  /*9c30*/  IMAD R125, R17, 0x4c, R46.reuse ;  /* 0x0000004c117d7824 */ /* 0x100fe200078e022e */
[----:B------:R-:W-:Y:S01]  /*9c40*/  IADD3 R17, P2, PT, R43, R14, RZ ;  /* 0x0000000e2b117210 */ /* 0x000fe20007f5e0ff */
[----:B------:R-:W-:Y:S01]  /*9c50*/  IMAD R31, R29, UR8, RZ ;  /* 0x000000081d1f7c24 */ /* 0x000fe2000f8e02ff */
[----:B------:R-:W-:Y:S01]  /*9c60*/  LEA R128, R128, UR5, 0x2 ;  /* 0x0000000580807c11 */ /* 0x000fe2000f8e10ff */
[--C-:B------:R-:W-:Y:S01]  /*9c70*/  IMAD R124, R19, 0x4c, R46.reuse ;  /* 0x0000004c137c7824 */ /* 0x100fe200078e022e */
[----:B------:R-:W-:Y:S01]  /*9c80*/  IADD3 R19, P3, PT, R43, R35, RZ ;  /* 0x000000232b137210 */ /* 0x000fe20007f7e0ff */
[--C-:B------:R-:W-:Y:S01]  /*9c90*/  IMAD R130, R10, 0x4c, R46.reuse ;  /* 0x0000004c0a827824 */ /* 0x100fe200078e022e */
[----:B------:R-:W-:Y:S01]  /*9ca0*/  LEA.HI.X.SX32 R10, R8, RZ, 0x1, P4 ;  /* 0x000000ff080a7211 */ /* 0x000fe200020f0eff */
[--C-:B------:R-:W-:Y:S01]  /*9cb0*/  IMAD R129, R12, 0x4c, R46.reuse ;  /* 0x0000004c0c817824 */ /* 0x100fe200078e022e */
[----:B------:R-:W-:Y:S01]  /*9cc0*/  LEA.HI.X.SX32 R12, R39, RZ, 0x1, P5 ;  /* 0x000000ff270c7211 */ /* 0x000fe200028f0eff */
[--C-:B------:R-:W-:Y:S01]  /*9cd0*/  IMAD R126, R16, 0x4c, R46.reuse ;  /* 0x0000004c107e7824 */ /* 0x100fe200078e022e */
[----:B------:R-:W-:Y:S01]  /*9ce0*/  LEA.HI.X.SX32 R14, R14, RZ, 0x1, P2 ;  /* 0x000000ff0e0e7211 */ /* 0x000fe200010f0eff */
[--C-:B------:R-:W-:Y:S01]  /*9cf0*/  IMAD R122, R21, 0x4c, R46.reuse ;  /* 0x0000004c157a7824 */ /* 0x100fe200078e022e */
[----:B------:R-:W-:Y:S01]  /*9d00*/  IADD3 R21, P4, PT, R43, R18, RZ ;  /* 0x000000122b157210 */ /* 0x000fe20007f9e0ff */
[--C-:B------:R-:W-:Y:S01]  /*9d10*/  IMAD R121, R23, 0x4c, R46.reuse ;  /* 0x0000004c17797824 */ /* 0x100fe200078e022e */
[----:B------:R-:W-:Y:S01]  /*9d20*/  IADD3 R23, P5, PT, R43, R31, RZ ;  /* 0x0000001f2b177210 */ /* 0x000fe20007fbe0ff */
[--C-:B------:R-:W-:Y:S01]  /*9d30*/  IMAD R119, R25, 0x4c, R46.reuse ;  /* 0x0000004c19777824 */ /* 0x100fe200078e022e */
[----:B------:R-:W-:Y:S01]  /*9d40*/  IADD3 R25, P2, PT, R43, R22, RZ ;  /* 0x000000162b197210 */ /* 0x000fe20007f5e0ff */
        /* <DEDUP_REMOVED lines=11> */
[C---:B------:R-:W-:Y:S01]  /*9e00*/  IADD3 R29, P4, PT, R43.reuse, R26, RZ ;  /* 0x0000001a2b1d7210 */ /* 0x040fe20007f9e0ff */
[C---:B------:R-:W-:Y:S01]  /*9e10*/  IMAD R46, R43.reuse, 0x1c, R46 ;  /* 0x0000001c2b2e7824 */ /* 0x040fe200078e022e */
[C---:B------:R-:W-:Y:S01]  /*9e20*/  IADD3 R31, P5, PT, R43.reuse, R28, RZ ;  /* 0x0000001c2b1f7210 */ /* 0x040fe20007fbe0ff */
[C---:B------:R-:W-:Y:S01]  /*9e30*/  IMAD R8, R44.reuse, UR8, RZ ;  /* 0x000000082c087c24 */ /* 0x040fe2000f8e02ff */
[C---:B------:R-:W-:Y:S01]  /*9e40*/  IADD3 R33, P2, PT, R43.reuse, R30, RZ ;  /* 0x0000001e2b217210 */ /* 0x040fe20007f5e0ff */
[--C-:B------:R-:W-:Y:S01]  /*9e50*/  IMAD R114, R44, 0x4c, R135.reuse ;  /* 0x0000004c2c727824 */ /* 0x100fe200078e0287 */
[----:B------:R-:W-:Y:S01]  /*9e60*/  LEA.HI.X.SX32 R24, R34, RZ, 0x1, P3 ;  /* 0x000000ff22187211 */ /* 0x000fe200018f0eff */
[--C-:B------:R-:W-:Y:S01]  /*9e70*/  IMAD R110, R48, 0x4c, R135.reuse ;  /* 0x0000004c306e7824 */ /* 0x100fe200078e0287 */
[----:B------:R-:W-:Y:S01]  /*9e80*/  IADD3 R35, P3, PT, R43, R32, RZ ;  /* 0x000000202b237210 */ /* 0x000fe20007f7e0ff */
[----:B------:R-:W-:Y:S01]  /*9e90*/  IMAD R44, R47, UR8, RZ ;  /* 0x000000082f2c7c24 */ /* 0x000fe2000f8e02ff */
[----:B------:R-:W-:Y:S01]  /*9ea0*/  LEA.HI.X.SX32 R26, R26, RZ, 0x1, P4 ;  /* 0x000000ff1a1a7211 */ /* 0x000fe200020f0eff */
[----:B------:R-:W-:Y:S01]  /*9eb0*/  IMAD R48, R48, UR8, RZ ;  /* 0x0000000830307c24 */ /* 0x000fe2000f8e02ff */
[----:B------:R-:W-:Y:S01]  /*9ec0*/  LEA.HI.X.SX32 R28, R28, RZ, 0x1, P5 ;  /* 0x000000ff1c1c7211 */ /* 0x000fe200028f0eff */
[--C-:B------:R-:W-:Y:S01]  /*9ed0*/  IMAD R113, R45, 0x4c, R135.reuse ;  /* 0x0000004c2d717824 */ /* 0x100fe200078e0287 */
[----:B------:R-:W-:Y:S01]  /*9ee0*/  LEA.HI.X.SX32 R30, R30, RZ, 0x1, P2 ;  /* 0x000000ff1e1e7211 */ /* 0x000fe200010f0eff */
[----:B------:R-:W-:Y:S01]  /*9ef0*/  IMAD R112, R47, 0x4c, R135 ;  /* 0x0000004c2f707824 */ /* 0x000fe200078e0287 */
[----:B------:R-:W-:-:S02]  /*9f00*/  IADD3 R37, P4, PT, R43, R36, RZ ;  /* 0x000000242b257210 */ /* 0x000fc40007f9e0ff */
[C---:B------:R-:W-:Y:S02]  /*9f10*/  IADD3 R39, P5, PT, R43.reuse, R38, RZ ;  /* 0x000000262b277210 */ /* 0x040fe40007fbe0ff */
[----:B------:R-:W-:Y:S02]  /*9f20*/  IADD3 R41, P2, PT, R43, R40, RZ ;  /* 0x000000282b297210 */ /* 0x000fe40007f5e0ff */
[----:B------:R-:W-:Y:S02]  /*9f30*/  LEA.HI.X.SX32 R32, R32, RZ, 0x1, P3 ;  /* 0x000000ff20207211 */ /* 0x000fe400018f0eff */
[----:B------:R-:W-:Y:S01]  /*9f40*/  LEA R34, R46, UR4, 0x2 ;  /* 0x000000042e227c11 */ /* 0x000fe2000f8e10ff */
[----:B------:R-:W-:Y:S01]  /*9f50*/  IMAD R46, R45, UR8, RZ ;  /* 0x000000082d2e7c24 */ /* 0x000fe2000f8e02ff */
[----:B------:R-:W-:Y:S02]  /*9f60*/  IADD3 R43, P3, PT, R43, R42, RZ ;  /* 0x0000002a2b2b7210 */ /* 0x000fe40007f7e0ff */
[----:B------:R-:W-:-:S02]  /*9f70*/  LEA.HI.X.SX32 R36, R36, RZ, 0x1, P4 ;  /* 0x000000ff24247211 */ /* 0x000fc400020f0eff */
[----:B------:R-:W-:Y:S02]  /*9f80*/  LEA.HI.X.SX32 R38, R38, RZ, 0x1, P5 ;  /* 0x000000ff26267211 */ /* 0x000fe400028f0eff */
[----:B------:R-:W-:Y:S02]  /*9f90*/  LEA.HI.X.SX32 R40, R40, RZ, 0x1, P2 ;  /* 0x000000ff28287211 */ /* 0x000fe400010f0eff */
[----:B------:R-:W-:Y:S02]  /*9fa0*/  LEA.HI.X.SX32 R42, R42, RZ, 0x1, P3 ;  /* 0x000000ff2a2a7211 */ /* 0x000fe400018f0eff */
[C---:B------:R-:W-:Y:S02]  /*9fb0*/  IADD3 R111, P2, PT, R135.reuse, R48, RZ ;  /* 0x00000030876f7210 */ /* 0x040fe40007f5e0ff */
[C---:B------:R-:W-:Y:S02]  /*9fc0*/  IADD3 R109, P3, PT, R135.reuse, R44, RZ ;  /* 0x0000002c876d7210 */ /* 0x040fe40007f7e0ff */
[----:B------:R-:W-:-:S02]  /*9fd0*/  IADD3 R45, P4, PT, R135, R46, RZ ;  /* 0x0000002e872d7210 */ /* 0x000fc40007f9e0ff */
[----:B------:R-:W-:Y:S02]  /*9fe0*/  IADD3 R47, P5, PT, R135, R8, RZ ;  /* 0x00000008872f7210 */ /* 0x000fe40007fbe0ff */
        /* <DEDUP_REMOVED lines=19> */
[----:B------:R-:W-:Y:S02]  /*a120*/  LEA.HI.X.SX32 R108, R48, RZ, 0x1, P2 ;  /* 0x000000ff306c7211 */ /* 0x000fe400010f0eff */
[----:B------:R-:W-:Y:S02]  /*a130*/  LEA.HI.X.SX32 R44, R44, RZ, 0x1, P3 ;  /* 0x000000ff2c2c7211 */ /* 0x000fe400018f0eff */
[----:B------:R-:W-:Y:S02]  /*a140*/  LEA.HI.X.SX32 R46, R46, RZ, 0x1, P4 ;  /* 0x000000ff2e2e7211 */ /* 0x000fe400020f0eff */
[----:B------:R-:W-:-:S07]  /*a150*/  LEA.HI.X.SX32 R8, R8, RZ, 0x1, P5 ;  /* 0x000000ff08087211 */ /* 0x000fce00028f0eff */
.L_x_3206:
        /* <DEDUP_REMOVED lines=14> */
[----:B------:R-:W3:Y:S04]  /*a240*/  LDG.E.U16.CONSTANT R66, desc[UR10][R50.64+-0x2] ;  /* 0xfffffe0a32427981 */ /* 0x000ee8000c1e9500 */
[----:B------:R4:W3:Y:S01]  /*a250*/  LDG.E.U16.CONSTANT R67, desc[UR10][R50.64] ;  /* 0x0000000a32437981 */ /* 0x0008e2000c1e9500 */
        /* <DEDUP_REMOVED lines=9> */
[----:B----4-:R-:W-:Y:S02]  /*a2f0*/  IMAD R51, R54, 0x12, RZ ;  /* 0x0000001236337824 */ /* 0x010fe400078e02ff */
[----:B------:R-:W-:Y:S02]  /*a300*/  IMAD.MOV.U32 R50, RZ, RZ, R52 ;  /* 0x000000ffff327224 */ /* 0x000fe400078e0034 */
[----:B------:R-:W-:-:S05]  /*a310*/  IMAD.IADD R51, R53, 0x1, R51 ;  /* 0x0000000135337824 */ /* 0x000fca00078e0233 */
[----:B------:R-:W4:Y:S04]  /*a320*/  LDG.E.U16.CONSTANT R68, desc[UR10][R50.64+-0x2] ;  /* 0xfffffe0a32447981 */ /* 0x000f28000c1e9500 */
[----:B------:R0:W4:Y:S01]  /*a330*/  LDG.E.U16.CONSTANT R73, desc[UR10][R50.64] ;  /* 0x0000000a32497981 */ /* 0x000122000c1e9500 */
[----:B------:R-:W-:-:S04]  /*a340*/  IADD3 R53, P2, PT, R4, R29, RZ ;  /* 0x0000001d04357210 */ /* 0x000fc80007f5e0ff */
[----:B------:R-:W-:Y:S01]  /*a350*/  IADD3.X R52, PT, PT, R105, R26, RZ, P2, !PT ;  /* 0x0000001a69347210 */ /* 0x000fe200017fe4ff */
        /* <DEDUP_REMOVED lines=33> */
[----:B------:R-:W4:Y:S01]  /*a570*/  LDG.E.U16.CONSTANT R79, desc[UR10][R54.64] ;  /* 0x0000000a364f7981 */ /* 0x000f22000c1e9500 */
        /* <DEDUP_REMOVED lines=8> */
[----:B------:R-:W-:-:S04]  /*a600*/  IMAD.WIDE.U32 R52, R53, 0x12, R170 ;  /* 0x0000001235347825 */ /* 0x000fc800078e00aa */
[----:B------:R-:W-:-:S04]  /*a610*/  IMAD R51, R50, 0x12, RZ ;  /* 0x0000001232337824 */ /* 0x000fc800078e02ff */
[----:B------:R-:W-:Y:S01]  /*a620*/  IMAD.IADD R53, R53, 0x1, R51 ;  /* 0x0000000135357824 */ /* 0x000fe200078e0233 */
[----:B------:R-:W-:-:S04]  /*a630*/  IADD3 R51, P2, PT, R4, R31, RZ ;  /* 0x0000001f04337210 */ /* 0x000fc80007f5e0ff */
[----:B------:R-:W4:Y:S04]  /*a640*/  LDG.E.U16.CONSTANT R82, desc[UR10][R52.64+-0x2] ;  /* 0xfffffe0a34527981 */ /* 0x000f28000c1e9500 */
[----:B------:R1:W4:Y:S01]  /*a650*/  LDG.E.U16.CONSTANT R83, desc[UR10][R52.64] ;  /* 0x0000000a34537981 */ /* 0x000322000c1e9500 */
[----:B------:R-:W-:Y:S01]  /*a660*/  IMAD.X R50, R105, 0x1, R28, P2 ;  /* 0x0000000169327824 */ /* 0x000fe200010e061c */
[C---:B------:R-:W-:Y:S01]  /*a670*/  IADD3 R57, P5, PT, R4.reuse, R27, RZ ;  /* 0x0000001b04397210 */ /* 0x040fe20007fbe0ff */
[----:B0-----:R-:W-:Y:S01]  /*a680*/  IMAD.WIDE.U32 R48, R51, 0x12, R170 ;  /* 0x0000001233307825 */ /* 0x001fe200078e00aa */
[C---:B------:R-:W-:Y:S02]  /*a690*/  IADD3 R51, P2, PT, R4.reuse, R15, RZ ;  /* 0x0000000f04337210 */ /* 0x040fe40007f5e0ff */
[----:B------:R-:W-:Y:S01]  /*a6a0*/  IADD3 R59, P3, PT, R4, R19, RZ ;  /* 0x00000013043b7210 */ /* 0x000fe20007f7e0ff */
[----:B------:R-:W-:Y:S01]  /*a6b0*/  IMAD R61, R50, 0x12, RZ ;  /* 0x00000012323d7824 */ /* 0x000fe200078e02ff */
[----:B------:R-:W-:Y:S01]  /*a6c0*/  IADD3 R55, P4, PT, R4, R23, RZ ;  /* 0x0000001704377210 */ /* 0x000fe20007f9e0ff */
[----:B------:R-:W-:-:S02]  /*a6d0*/  IMAD.MOV.U32 R60, RZ, RZ, R48 ;  /* 0x000000ffff3c7224 */ /* 0x000fc400078e0030 */
[----:B------:R-:W-:Y:S02]  /*a6e0*/  IMAD.IADD R61, R49, 0x1, R61 ;  /* 0x00000001313d7824 */ /* 0x000fe400078e023d */
[C---:B------:R-:W-:Y:S02]  /*a6f0*/  IMAD.X R95, R105.reuse, 0x1, R12, P2 ;  /* 0x00000001695f7824 */ /* 0x040fe400010e060c */
[----:B------:R-:W-:Y:S01]  /*a700*/  IMAD.X R94, R105, 0x1, R24, P5 ;  /* 0x00000001695e7824 */ /* 0x000fe200028e0618 */
[----:B------:R-:W4:Y:S01]  /*a710*/  LDG.E.U16.CONSTANT R92, desc[UR10][R60.64+-0x2] ;  /* 0xfffffe0a3c5c7981 */ /* 0x000f22000c1e9500 */
[----:B------:R-:W-:-:S03]  /*a720*/  IMAD.WIDE.U32 R56, R57, 0x12, R170 ;  /* 0x0000001239387825 */ /* 0x000fc600078e00aa */
[----:B------:R0:W4:Y:S01]  /*a730*/  LDG.E.U16.CONSTANT R93, desc[UR10][R60.64] ;  /* 0x0000000a3c5d7981 */ /* 0x000122000c1e9500 */
[----:B------:R-:W-:Y:S02]  /*a740*/  IMAD R101, R95, 0x12, RZ ;  /* 0x000000125f657824 */ /* 0x000fe400078e02ff */
[----:B------:R-:W-:Y:S02]  /*a750*/  IMAD.X R95, R105, 0x1, R16, P3 ;  /* 0x00000001695f7824 */ /* 0x000fe400018e0610 */
[----:B------:R-:W-:Y:S02]  /*a760*/  IMAD R107, R94, 0x12, RZ ;  /* 0x000000125e6b7824 */ /* 0x000fe400078e02ff */
[----:B------:R-:W-:Y:S02]  /*a770*/  IMAD R95, R95, 0x12, RZ ;  /* 0x000000125f5f7824 */ /* 0x000fe400078e02ff */
[----:B-1----:R-:W-:-:S04]  /*a780*/  IMAD.WIDE.U32 R52, R59, 0x12, R170 ;  /* 0x000000123b347825 */ /* 0x002fc800078e00aa */
[----:B------:R-:W-:Y:S01]  /*a790*/  IMAD.IADD R57, R57, 0x1, R107 ;  /* 0x0000000139397824 */ /* 0x000fe200078e026b */
[----:B------:R-:W-:Y:S01]  /*a7a0*/  SHF.R.S32.HI R48, RZ, 0x1f, R160 ;  /* 0x0000001fff307819 */ /* 0x000fe200000114a0 */
[----:B------:R-:W-:Y:S02]  /*a7b0*/  IMAD.IADD R53, R53, 0x1, R95 ;  /* 0x0000000135357824 */ /* 0x000fe400078e025f */
[-C--:B------:R-:W-:Y:S01]  /*a7c0*/  IMAD.WIDE.U32 R58, R160, R7.reuse, RZ ;  /* 0x00000007a03a7225 */ /* 0x080fe200078e00ff */
[----:B------:R-:W4:Y:S03]  /*a7d0*/  LDG.E.U16.CONSTANT R94, desc[UR10][R56.64+-0x2] ;  /* 0xfffffe0a385e7981 */ /* 0x000f26000c1e9500 */
[----:B------:R-:W-:Y:S01]  /*a7e0*/  IMAD.MOV.U32 R163, RZ, RZ, RZ ;  /* 0x000000ffffa37224 */ /* 0x000fe200078e00ff */
[----:B------:R1:W4:Y:S01]  /*a7f0*/  LDG.E.U16.CONSTANT R95, desc[UR10][R56.64] ;  /* 0x0000000a385f7981 */ /* 0x000322000c1e9500 */
[----:B------:R-:W-:-:S02]  /*a800*/  IMAD R98, R48, R7, RZ ;  /* 0x0000000730627224 */ /* 0x000fc400078e02ff */
[----:B------:R-:W-:-:S04]  /*a810*/  IMAD.WIDE.U32 R48, R58, 0x9, R162 ;  /* 0x000000093a307825 */ /* 0x000fc800078e00a2 */
[----:B------:R-:W-:Y:S02]  /*a820*/  IMAD.X R58, R105, 0x1, R20, P4 ;  /* 0x00000001693a7824 */ /* 0x000fe400020e0614 */
[----:B------:R-:W-:-:S04]  /*a830*/  IMAD.WIDE.U32 R54, R55, 0x12, R170 ;  /* 0x0000001237367825 */ /* 0x000fc800078e00aa */
[----:B0-----:R-:W-:Y:S02]  /*a840*/  IMAD R61, R58, 0x12, RZ ;  /* 0x000000123a3d7824 */ /* 0x001fe400078e02ff */
[----:B------:R-:W-:Y:S01]  /*a850*/  IMAD.WIDE.U32 R50, R51, 0x12, R170 ;  /* 0x0000001233327825 */ /* 0x000fe200078e00aa */
[----:B------:R-:W-:-:S03]  /*a860*/  IADD3 R107, P3, PT, R4, R109, RZ ;  /* 0x0000006d046b7210 */ /* 0x000fc60007f7e0ff */
[----:B------:R-:W-:Y:S02]  /*a870*/  IMAD R131, R160, R11, R98 ;  /* 0x0000000ba0837224 */ /* 0x000fe400078e0262 */
[----:B------:R-:W-:Y:S01]  /*a880*/  IMAD.IADD R55, R55, 0x1, R61 ;  /* 0x0000000137377824 */ /* 0x000fe200078e023d */
[----:B------:R-:W-:Y:S01]  /*a890*/  IADD3 R51, PT, PT, R51, R101, RZ ;  /* 0x0000006533337210 */ /* 0x000fe20007ffe0ff */
[----:B------:R-:W-:Y:S01]  /*a8a0*/  IMAD.IADD R152, R59, 0x1, R131 ;  /* 0x000000013b987824 */ /* 0x000fe200078e0283 */
[C---:B------:R-:W-:Y:S02]  /*a8b0*/  IADD3 R59, P5, PT, R4.reuse, R47, RZ ;  /* 0x0000002f043b7210 */ /* 0x040fe40007fbe0ff */
[----:B------:R-:W4:Y:S01]  /*a8c0*/  LDG.E.U16.CONSTANT R98, desc[UR10][R54.64+-0x2] ;  /* 0xfffffe0a36627981 */ /* 0x000f22000c1e9500 */
[C---:B------:R-:W-:Y:S02]  /*a8d0*/  IADD3 R131, P2, PT, R4.reuse, R111, RZ ;  /* 0x0000006f04837210 */ /* 0x040fe40007f5e0ff */
[----:B------:R-:W-:Y:S01]  /*a8e0*/  IADD3 R61, P4, PT, R4, R45, RZ ;  /* 0x0000002d043d7210 */ /* 0x000fe20007f9e0ff */
[----:B------:R0:W4:Y:S01]  /*a8f0*/  LDG.E.U16.CONSTANT R101, desc[UR10][R54.64] ;  /* 0x0000000a36657981 */ /* 0x000122000c1e9500 */
[----:B------:R-:W-:-:S02]  /*a900*/  IMAD.X R104, R105, 0x1, R44, P3 ;  /* 0x0000000169687824 */ /* 0x000fc400018e062c */
[----:B-1----:R-:W-:-:S04]  /*a910*/  IMAD.WIDE.U32 R56, R59, 0x12, R138 ;  /* 0x000000123b387825 */ /* 0x002fc800078e008a */
[----:B--2---:R-:W-:Y:S02]  /*a920*/  IMAD R103, R103, 0x10000, R100 ;  /* 0x0001000067677824 */ /* 0x004fe400078e0264 */
[C---:B------:R-:W-:Y:S01]  /*a930*/  IMAD.X R106, R105.reuse, 0x1, R108, P2 ;  /* 0x00000001696a7824 */ /* 0x040fe200010e066c */
[----:B------:R-:W2:Y:S01]  /*a940*/  LDG.E.U16.CONSTANT R100, desc[UR10][R52.64+-0x2] ;  /* 0xfffffe0a34647981 */ /* 0x000ea2000c1e9500 */
[----:B------:R-:W-:Y:S02]  /*a950*/  IMAD.X R102, R105, 0x1, R46, P4 ;  /* 0x0000000169667824 */ /* 0x000fe400020e062e */
[----:B------:R-:W-:-:S04]  /*a960*/  IMAD.WIDE.U32 R58, R107, 0x12, R138 ;  /* 0x000000126b3a7825 */ /* 0x000fc800078e008a */
[----:B------:R-:W-:Y:S02]  /*a970*/  IMAD.X R105, R105, 0x1, R8, P5 ;  /* 0x0000000169697824 */ /* 0x000fe400028e0608 */
[----:B------:R-:W-:Y:S01]  /*a980*/  IMAD R107, R104, 0x12, RZ ;  /* 0x00000012686b7824 */ /* 0x000fe200078e02ff */
[----:B------:R-:W-:Y:S01]  /*a990*/  LOP3.LUT R104, R103, 0xf0f0f0f, RZ, 0xc0, !PT ;  /* 0x0f0f0f0f67687812 */ /* 0x000fe200078ec0ff */
[----:B0-----:R-:W-:-:S04]  /*a9a0*/  IMAD.WIDE.U32 R54, R131, 0x12, R138 ;  /* 0x0000001283367825 */ /* 0x001fc800078e008a */
[----:B------:R-:W-:Y:S02]  /*a9b0*/  IMAD R135, R105, 0x12, RZ ;  /* 0x0000001269877824 */ /* 0x000fe400078e02ff */
[----:B------:R-:W-:-:S04]  /*a9c0*/  IMAD.WIDE.U32 R60, R61, 0x12, R138 ;  /* 0x000000123d3c7825 */ /* 0x000fc800078e008a */
[----:B------:R-:W-:Y:S02]  /*a9d0*/  IMAD R131, R102, 0x12, RZ ;  /* 0x0000001266837824 */ /* 0x000fe400078e02ff */
[----:B------:R-:W-:Y:S01]  /*a9e0*/  IMAD R105, R106, 0x12, RZ ;  /* 0x000000126a697824 */ /* 0x000fe200078e02ff */
[----:B------:R-:W2:Y:S01]  /*a9f0*/  LDG.E.U16.CONSTANT R102, desc[UR10][R50.64+-0x2] ;  /* 0xfffffe0a32667981 */ /* 0x000ea2000c1e9500 */
[----:B------:R-:W-:Y:S01]  /*aa00*/  VIADD R106, R104, 0x78787878 ;  /* 0x78787878686a7836 */ /* 0x000fe20000000000 */
[----:B------:R-:W-:Y:S01]  /*aa10*/  IADD3 R61, PT, PT, R61, R131, RZ ;  /* 0x000000833d3d7210 */ /* 0x000fe20007ffe0ff */
[----:B------:R-:W-:Y:S01]  /*aa20*/  IMAD.IADD R55, R55, 0x1, R105 ;  /* 0x0000000137377824 */ /* 0x000fe200078e0269 */
[----:B------:R-:W-:Y:S02]  /*aa30*/  SHF.R.U32.HI R131, RZ, 0x4, R103 ;  /* 0x00000004ff837819 */ /* 0x000fe40000011667 */
[----:B------:R-:W-:Y:S01]  /*aa40*/  LOP3.LUT R105, R106, R103, RZ, 0x3c, !PT ;  /* 0x000000676a697212 */ /* 0x000fe200078e3cff */
[----:B---3--:R-:W-:Y:S01]  /*aa50*/  IMAD R67, R67, 0x10000, R66 ;  /* 0x0001000043437824 */ /* 0x008fe200078e0242 */
[----:B------:R-:W2:Y:S01]  /*aa60*/  LDG.E.U16.CONSTANT R103, desc[UR10][R52.64] ;  /* 0x0000000a34677981 */ /* 0x000ea2000c1e9500 */
[----:B------:R-:W-:Y:S01]  /*aa70*/  IMAD.IADD R59, R59, 0x1, R107 ;  /* 0x000000013b3b7824 */ /* 0x000fe200078e026b */
[----:B------:R-:W-:-:S02]  /*aa80*/  LOP3.LUT R107, R105, 0x8080808, R104, 0x60, !PT ;  /* 0x08080808696b7812 */ /* 0x000fc400078e6068 */
[----:B------:R0:W3:Y:S01]  /*aa90*/  LDG.E.U16.CONSTANT R105, desc[UR10][R50.64] ;  /* 0x0000000a32697981 */ /* 0x0000e2000c1e9500 */
[----:B------:R-:W-:Y:S02]  /*aaa0*/  LEA R66, P2, R48, R140, 0x2 ;  /* 0x0000008c30427211 */ /* 0x000fe400078410ff */
[----:B------:R-:W-:Y:S01]  /*aab0*/  LOP3.LUT R132, R131, 0xf0f0f0f, RZ, 0xc0, !PT ;  /* 0x0f0f0f0f83847812 */ /* 0x000fe200078ec0ff */
[----:B-----5:R-:W-:Y:S01]  /*aac0*/  IMAD R65, R65, 0x10000, R62 ;  /* 0x0001000041417824 */ /* 0x020fe200078e023e */
[----:B------:R1:W5:Y:S01]  /*aad0*/  LDG.E.U16.CONSTANT R54, desc[UR10][R54.64] ;  /* 0x0000000a36367981 */ /* 0x000362000c1e9500 */
[----:B0-----:R-:W-:Y:S01]  /*aae0*/  LOP3.LUT R50, R67, 0xf0f0f0f, RZ, 0xc0, !PT ;  /* 0x0f0f0f0f43327812 */ /* 0x001fe200078ec0ff */
[----:B------:R-:W-:Y:S02]  /*aaf0*/  IMAD R51, R152, 0x9, RZ ;  /* 0x0000000998337824 */ /* 0x000fe400078e02ff */
[----:B------:R-:W5:Y:S02]  /*ab00*/  LDG.E.U16.CONSTANT R60, desc[UR10][R60.64] ;  /* 0x0000000a3c3c7981 */ /* 0x000f64000c1e9500 */
[----:B------:R-:W-:-:S02]  /*ab10*/  VIADD R52, R50, 0x78787878 ;  /* 0x7878787832347836 */ /* 0x000fc40000000000 */
[----:B------:R-:W5:Y:S01]  /*ab20*/  LDG.E.U16.CONSTANT R58, desc[UR10][R58.64] ;  /* 0x0000000a3a3a7981 */ /* 0x000f62000c1e9500 */
[----:B------:R-:W-:Y:S01]  /*ab30*/  IMAD.IADD R53, R49, 0x1, R51 ;  /* 0x0000000131357824 */ /* 0x000fe200078e0233 */
[----:B------:R-:W-:Y:S02]  /*ab40*/  SHF.R.U32.HI R51, RZ, 0x4, R67 ;  /* 0x00000004ff337819 */ /* 0x000fe40000011643 */
[----:B------:R-:W-:Y:S02]  /*ab50*/  LOP3.LUT R49, R52, R67, RZ, 0x3c, !PT ;  /* 0x0000004334317212 */ /* 0x000fe400078e3cff */
[----:B------:R-:W-:Y:S01]  /*ab60*/  LEA.HI.X R67, R48, R141, R53, 0x2, P2 ;  /* 0x0000008d30437211 */ /* 0x000fe200010f1435 */
[----:B------:R-:W-:Y:S01]  /*ab70*/  VIADD R134, R132, 0x78787878 ;  /* 0x7878787884867836 */ /* 0x000fe20000000000 */
[----:B------:R-:W-:Y:S02]  /*ab80*/  LOP3.LUT R48, R51, 0xf0f0f0f, RZ, 0xc0, !PT ;  /* 0x0f0f0f0f33307812 */ /* 0x000fe400078ec0ff */
[----:B------:R-:W-:Y:S01]  /*ab90*/  LOP3.LUT R49, R49, 0x8080808, R50, 0x60, !PT ;  /* 0x0808080831317812 */ /* 0x000fe200078e6032 */
[----:B------:R-:W-:Y:S01]  /*aba0*/  IMAD.IADD R57, R57, 0x1, R135 ;  /* 0x0000000139397824 */ /* 0x000fe200078e0287 */
[----:B------:R-:W-:Y:S01]  /*abb0*/  PRMT R50, R50, 0xba98, RZ ;  /* 0x0000ba9832327816 */ /* 0x000fe200000000ff */
[----:B------:R-:W-:Y:S01]  /*abc0*/  VIADD R62, R48, 0x78787878 ;  /* 0x78787878303e7836 */ /* 0x000fe20000000000 */
[----:B------:R-:W-:Y:S01]  /*abd0*/  PRMT R49, R49, 0xba98, RZ ;  /* 0x0000ba9831317816 */ /* 0x000fe200000000ff */
[----:B----4-:R-:W-:Y:S01]  /*abe0*/  IMAD R68, R73, 0x10000, R68 ;  /* 0x0001000049447824 */ /* 0x010fe200078e0244 */
[----:B------:R-:W-:Y:S01]  /*abf0*/  LOP3.LUT R53, R65, 0xf0f0f0f, RZ, 0xc0, !PT ;  /* 0x0f0f0f0f41357812 */ /* 0x000fe200078ec0ff */
[----:B------:R0:W4:Y:S01]  /*ac00*/  LDG.E.U16.CONSTANT R56, desc[UR10][R56.64] ;  /* 0x0000000a38387981 */ /* 0x000122000c1e9500 */
[----:B------:R-:W-:-:S02]  /*ac10*/  PRMT R107, R107, 0xba98, RZ ;  /* 0x0000ba986b6b7816 */ /* 0x000fc400000000ff */
[----:B------:R-:W-:Y:S01]  /*ac20*/  LOP3.LUT R131, R134, R131, RZ, 0x3c, !PT ;  /* 0x0000008386837212 */ /* 0x000fe200078e3cff */
[----:B------:R-:W5:Y:S01]  /*ac30*/  LDG.E.CONSTANT R73, desc[UR10][R66.64] ;  /* 0x0000000a42497981 */ /* 0x000f62000c1e9900 */
[----:B------:R-:W-:Y:S02]  /*ac40*/  PRMT R104, R104, 0xba98, RZ ;  /* 0x0000ba9868687816 */ /* 0x000fe400000000ff */
[C---:B------:R-:W-:Y:S01]  /*ac50*/  LOP3.LUT R52, R49.reuse, 0x80808080, R52, 0x6, !PT ;  /* 0x8080808031347812 */ /* 0x040fe200078e0634 */
[----:B------:R-:W5:Y:S01]  /*ac60*/  LDG.E.CONSTANT R61, desc[UR10][R66.64+0x800] ;  /* 0x0008000a423d7981 */ /* 0x000f62000c1e9900 */
[----:B-1----:R-:W-:Y:S02]  /*ac70*/  SHF.R.U32.HI R55, RZ, 0x4, R65 ;  /* 0x00000004ff377819 */ /* 0x002fe40000011641 */
[----:B------:R-:W-:Y:S01]  /*ac80*/  LOP3.LUT R49, R49, 0x7f7f7f7f, R50, 0x60, !PT ;  /* 0x7f7f7f7f31317812 */ /* 0x000fe200078e6032 */
[----:B------:R-:W-:Y:S01]  /*ac90*/  VIADD R50, R53, 0x78787878 ;  /* 0x7878787835327836 */ /* 0x000fe20000000000 */
[----:B------:R-:W-:-:S02]  /*aca0*/  LOP3.LUT R106, R107, 0x80808080, R106, 0x6, !PT ;  /* 0x808080806b6a7812 */ /* 0x000fc400078e066a */
[----:B------:R-:W-:Y:S02]  /*acb0*/  LOP3.LUT R131, R131, 0x8080808, R132, 0x60, !PT ;  /* 0x0808080883837812 */ /* 0x000fe400078e6084 */
[----:B------:R-:W-:Y:S02]  /*acc0*/  LOP3.LUT R51, R62, R51, RZ, 0x3c, !PT ;  /* 0x000000333e337212 */ /* 0x000fe400078e3cff */
[----:B------:R-:W-:Y:S02]  /*acd0*/  LOP3.LUT R107, R107, 0x7f7f7f7f, R104, 0x60, !PT ;  /* 0x7f7f7f7f6b6b7812 */ /* 0x000fe400078e6068 */
[----:B0-----:R-:W-:Y:S02]  /*ace0*/  LOP3.LUT R57, R55, 0xf0f0f0f, RZ, 0xc0, !PT ;  /* 0x0f0f0f0f37397812 */ /* 0x001fe400078ec0ff */
[----:B------:R-:W-:Y:S02]  /*acf0*/  PRMT R131, R131, 0xba98, RZ ;  /* 0x0000ba9883837816 */ /* 0x000fe400000000ff */
[----:B------:R-:W-:-:S02]  /*ad00*/  LOP3.LUT R51, R51, 0x8080808, R48, 0x60, !PT ;  /* 0x0808080833337812 */ /* 0x000fc400078e6030 */
[----:B------:R-:W-:Y:S02]  /*ad10*/  LOP3.LUT R107, R106, R107, RZ, 0xfc, !PT ;  /* 0x0000006b6a6b7212 */ /* 0x000fe400078efcff */
[----:B------:R-:W-:Y:S02]  /*ad20*/  PRMT R132, R132, 0xba98, RZ ;  /* 0x0000ba9884847816 */ /* 0x000fe400000000ff */
[----:B------:R-:W-:Y:S02]  /*ad30*/  LOP3.LUT R104, R50, R65, RZ, 0x3c, !PT ;  /* 0x0000004132687212 */ /* 0x000fe400078e3cff */
[----:B------:R-:W-:Y:S01]  /*ad40*/  IADD3 R106, PT, PT, R57, 0x78787878, RZ ;  /* 0x78787878396a7810 */ /* 0x000fe20007ffe0ff */
[----:B------:R-:W5:Y:S01]  /*ad50*/  LDG.E.CONSTANT R65, desc[UR10][R66.64+0x400] ;  /* 0x0004000a42417981 */ /* 0x000f62000c1e9900 */
[----:B------:R-:W-:Y:S02]  /*ad60*/  LOP3.LUT R134, R131, 0x80808080, R134, 0x6, !PT ;  /* 0x8080808083867812 */ /* 0x000fe400078e0686 */
[----:B------:R-:W-:-:S02]  /*ad70*/  PRMT R51, R51, 0xba98, RZ ;  /* 0x0000ba9833337816 */ /* 0x000fc400000000ff */
[----:B------:R-:W-:Y:S02]  /*ad80*/  LOP3.LUT R131, R131, 0x7f7f7f7f, R132, 0x60, !PT ;  /* 0x7f7f7f7f83837812 */ /* 0x000fe400078e6084 */
[----:B------:R-:W-:Y:S02]  /*ad90*/  PRMT R48, R48, 0xba98, RZ ;  /* 0x0000ba9830307816 */ /* 0x000fe400000000ff */
[----:B------:R-:W-:Y:S02]  /*ada0*/  LOP3.LUT R104, R104, 0x8080808, R53, 0x60, !PT ;  /* 0x0808080868687812 */ /* 0x000fe400078e6035 */
[----:B------:R-:W-:Y:S02]  /*adb0*/  LOP3.LUT R132, R106, R55, RZ, 0x3c, !PT ;  /* 0x000000376a847212 */ /* 0x000fe400078e3cff */
[----:B------:R-:W-:Y:S01]  /*adc0*/  LOP3.LUT R52, R52, R49, RZ, 0xfc, !PT ;  /* 0x0000003134347212 */ /* 0x000fe200078efcff */
[----:B------:R-:W5:Y:S01]  /*add0*/  LDG.E.CONSTANT R55, desc[UR10][R66.64+0xc00] ;  /* 0x000c000a42377981 */ /* 0x000f62000c1e9900 */
[----:B------:R-:W-:-:S02]  /*ade0*/  LOP3.LUT R62, R51, 0x80808080, R62, 0x6, !PT ;  /* 0x80808080333e7812 */ /* 0x000fc400078e063e */
[----:B------:R-:W-:Y:S02]  /*adf0*/  LOP3.LUT R51, R51, 0x7f7f7f7f, R48, 0x60, !PT ;  /* 0x7f7f7f7f33337812 */ /* 0x000fe400078e6030 */
[----:B------:R-:W-:Y:S02]  /*ae00*/  PRMT R49, R104, 0xba98, RZ ;  /* 0x0000ba9868317816 */ /* 0x000fe400000000ff */
[----:B------:R-:W-:Y:S02]  /*ae10*/  PRMT R48, R53, 0xba98, RZ ;  /* 0x0000ba9835307816 */ /* 0x000fe400000000ff */
[----:B------:R-:W-:Y:S02]  /*ae20*/  LOP3.LUT R132, R132, 0x8080808, R57, 0x60, !PT ;  /* 0x0808080884847812 */ /* 0x000fe400078e6039 */
[----:B------:R-:W-:Y:S02]  /*ae30*/  LOP3.LUT R62, R62, R51, RZ, 0xfc, !PT ;  /* 0x000000333e3e7212 */ /* 0x000fe400078efcff */
[----:B------:R-:W-:-:S02]  /*ae40*/  LOP3.LUT R50, R49, 0x80808080, R50, 0x6, !PT ;  /* 0x8080808031327812 */ /* 0x000fc400078e0632 */
[----:B------:R-:W-:Y:S02]  /*ae50*/  LOP3.LUT R49, R49, 0x7f7f7f7f, R48, 0x60, !PT ;  /* 0x7f7f7f7f31317812 */ /* 0x000fe400078e6030 */
[----:B------:R-:W-:Y:S02]  /*ae60*/  PRMT R51, R132, 0xba98, RZ ;  /* 0x0000ba9884337816 */ /* 0x000fe400000000ff */
[----:B------:R-:W-:Y:S02]  /*ae70*/  PRMT R48, R57, 0xba98, RZ ;  /* 0x0000ba9839307816 */ /* 0x000fe400000000ff */
[----:B------:R-:W-:Y:S02]  /*ae80*/  LOP3.LUT R53, R50, R49, RZ, 0xfc, !PT ;  /* 0x0000003132357212 */ /* 0x000fe400078efcff */
[C---:B------:R-:W-:Y:S01]  /*ae90*/  LOP3.LUT R106, R51.reuse, 0x80808080, R106, 0x6, !PT ;  /* 0x80808080336a7812 */ /* 0x040fe200078e066a */
[----:B------:R-:W5:Y:S01]  /*aea0*/  LDG.E.CONSTANT R49, desc[UR10][R66.64+0x1400] ;  /* 0x0014000a42317981 */ /* 0x000f62000c1e9900 */
[----:B------:R-:W-:-:S03]  /*aeb0*/  LOP3.LUT R57, R51, 0x7f7f7f7f, R48, 0x60, !PT ;  /* 0x7f7f7f7f33397812 */ /* 0x000fc600078e6030 */
[----:B------:R0:W5:Y:S01]  /*aec0*/  LDG.E.CONSTANT R51, desc[UR10][R66.64+0x1000] ;  /* 0x0010000a42337981 */ /* 0x000162000c1e9900 */
[----:B------:R-:W-:Y:S02]  /*aed0*/  LOP3.LUT R131, R134, R131, RZ, 0xfc, !PT ;  /* 0x0000008386837212 */ /* 0x000fe400078efcff */
[----:B------:R-:W-:Y:S02]  /*aee0*/  LOP3.LUT R48, R68, 0xf0f0f0f, RZ, 0xc0, !PT ;  /* 0x0f0f0f0f44307812 */ /* 0x000fe400078ec0ff */
[----:B------:R-:W-:Y:S01]  /*aef0*/  SHF.R.U32.HI R50, RZ, 0x4, R68 ;  /* 0x00000004ff327819 */ /* 0x000fe20000011644 */
[----:B------:R1:W-:Y:S02]  /*af00*/  STS [R130], R107 ;  /* 0x0000006b82007388 */ /* 0x0003e40000000800 */
[----:B------:R-:W-:Y:S02]  /*af10*/  VIADD R59, R48, 0x78787878 ;  /* 0x78787878303b7836 */ /* 0x000fe40000000000 */
[----:B------:R-:W-:Y:S04]  /*af20*/  STS [R130+0x10], R131 ;  /* 0x0000108382007388 */ /* 0x000fe80000000800 */
[----:B------:R0:W-:Y:S01]  /*af30*/  STS [R129], R52 ;  /* 0x0000003481007388 */ /* 0x0001e20000000800 */
[----:B-1----:R-:W-:Y:S01]  /*af40*/  LOP3.LUT R107, R59, R68, RZ, 0x3c, !PT ;  /* 0x000000443b6b7212 */ /* 0x002fe200078e3cff */
[----:B------:R-:W-:Y:S01]  /*af50*/  IMAD R64, R64, 0x10000, R63 ;  /* 0x0001000040407824 */ /* 0x000fe200078e023f */
[----:B0-----:R-:W-:-:S02]  /*af60*/  LOP3.LUT R52, R50, 0xf0f0f0f, RZ, 0xc0, !PT ;  /* 0x0f0f0f0f32347812 */ /* 0x001fc400078ec0ff */
[----:B------:R-:W-:-:S03]  /*af70*/  LOP3.LUT R107, R107, 0x8080808, R48, 0x60, !PT ;  /* 0x080808086b6b7812 */ /* 0x000fc600078e6030 */
[----:B------:R-:W-:Y:S01]  /*af80*/  VIADD R131, R52, 0x78787878 ;  /* 0x7878787834837836 */ /* 0x000fe20000000000 */
[----:B------:R-:W-:Y:S02]  /*af90*/  PRMT R63, R48, 0xba98, RZ ;  /* 0x0000ba98303f7816 */ /* 0x000fe400000000ff */
[----:B------:R-:W-:Y:S02]  /*afa0*/  LOP3.LUT R68, R64, 0xf0f0f0f, RZ, 0xc0, !PT ;  /* 0x0f0f0f0f40447812 */ /* 0x000fe400078ec0ff */
[----:B------:R-:W-:Y:S02]  /*afb0*/  LOP3.LUT R135, R131, R50, RZ, 0x3c, !PT ;  /* 0x0000003283877212 */ /* 0x000fe400078e3cff */
[----:B------:R-:W-:Y:S02]  /*afc0*/  PRMT R50, R107, 0xba98, RZ ;  /* 0x0000ba986b327816 */ /* 0x000fe400000000ff */
[----:B------:R-:W-:Y:S02]  /*afd0*/  LOP3.LUT R57, R106, R57, RZ, 0xfc, !PT ;  /* 0x000000396a397212 */ /* 0x000fe400078efcff */
[----:B------:R-:W-:-:S02]  /*afe0*/  LOP3.LUT R59, R50, 0x80808080, R59, 0x6, !PT ;  /* 0x80808080323b7812 */ /* 0x000fc400078e063b */
[----:B------:R-:W-:Y:S01]  /*aff0*/  LOP3.LUT R50, R50, 0x7f7f7f7f, R63, 0x60, !PT ;  /* 0x7f7f7f7f32327812 */ /* 0x000fe200078e603f */
[----:B------:R-:W-:Y:S01]  /*b000*/  VIADD R63, R68, 0x78787878 ;  /* 0x78787878443f7836 */ /* 0x000fe20000000000 */
[----:B------:R0:W-:Y:S01]  /*b010*/  STS [R129+0x10], R62 ;  /* 0x0000103e81007388 */ /* 0x0001e20000000800 */
[----:B------:R-:W-:-:S03]  /*b020*/  LOP3.LUT R135, R135, 0x8080808, R52, 0x60, !PT ;  /* 0x0808080887877812 */ /* 0x000fc600078e6034 */
[----:B------:R1:W-:Y:S01]  /*b030*/  STS [R128+0x10], R57 ;  /* 0x0000103980007388 */ /* 0x0003e20000000800 */
[----:B0-----:R-:W-:Y:S02]  /*b040*/  SHF.R.U32.HI R62, RZ, 0x4, R64 ;  /* 0x00000004ff3e7819 */ /* 0x001fe40000011640 */
[----:B-1----:R-:W-:Y:S02]  /*b050*/  LOP3.LUT R57, R63, R64, RZ, 0x3c, !PT ;  /* 0x000000403f397212 */ /* 0x002fe400078e3cff */
[----:B------:R-:W-:Y:S01]  /*b060*/  LOP3.LUT R64, R62, 0xf0f0f0f, RZ, 0xc0, !PT ;  /* 0x0f0f0f0f3e407812 */ /* 0x000fe200078ec0ff */
[----:B------:R0:W-:Y:S01]  /*b070*/  STS [R128], R53 ;  /* 0x0000003580007388 */ /* 0x0001e20000000800 */
[----:B------:R-:W-:Y:S02]  /*b080*/  PRMT R48, R135, 0xba98, RZ ;  /* 0x0000ba9887307816 */ /* 0x000fe400000000ff */
[----:B------:R-:W-:Y:S02]  /*b090*/  LOP3.LUT R57, R57, 0x8080808, R68, 0x60, !PT ;  /* 0x0808080839397812 */ /* 0x000fe400078e6044 */
[----:B------:R-:W-:Y:S01]  /*b0a0*/  LOP3.LUT R50, R59, R50, RZ, 0xfc, !PT ;  /* 0x000000323b327212 */ /* 0x000fe200078efcff */
[----:B------:R-:W-:Y:S01]  /*b0b0*/  VIADD R59, R64, 0x78787878 ;  /* 0x78787878403b7836 */ /* 0x000fe20000000000 */
[----:B------:R-:W-:-:S02]  /*b0c0*/  LOP3.LUT R131, R48, 0x80808080, R131, 0x6, !PT ;  /* 0x8080808030837812 */ /* 0x000fc400078e0683 */
[----:B0-----:R-:W-:Y:S02]  /*b0d0*/  PRMT R53, R52, 0xba98, RZ ;  /* 0x0000ba9834357816 */ /* 0x001fe400000000ff */
[----:B------:R-:W-:Y:S02]  /*b0e0*/  PRMT R52, R57, 0xba98, RZ ;  /* 0x0000ba9839347816 */ /* 0x000fe400000000ff */
[----:B------:R-:W-:Y:S01]  /*b0f0*/  LOP3.LUT R48, R48, 0x7f7f7f7f, R53, 0x60, !PT ;  /* 0x7f7f7f7f30307812 */ /* 0x000fe200078e6035 */
[----:B------:R-:W-:Y:S01]  /*b100*/  IMAD R69, R72, 0x10000, R69 ;  /* 0x0001000048457824 */ /* 0x000fe200078e0245 */
[----:B------:R-:W-:Y:S02]  /*b110*/  PRMT R53, R68, 0xba98, RZ ;  /* 0x0000ba9844357816 */ /* 0x000fe400000000ff */
[----:B------:R-:W-:Y:S02]  /*b120*/  LOP3.LUT R57, R59, R62, RZ, 0x3c, !PT ;  /* 0x0000003e3b397212 */ /* 0x000fe400078e3cff */
[----:B------:R-:W-:-:S02]  /*b130*/  LOP3.LUT R63, R52, 0x80808080, R63, 0x6, !PT ;  /* 0x80808080343f7812 */ /* 0x000fc400078e063f */
[----:B------:R-:W-:Y:S02]  /*b140*/  LOP3.LUT R52, R52, 0x7f7f7f7f, R53, 0x60, !PT ;  /* 0x7f7f7f7f34347812 */ /* 0x000fe400078e6035 */
[----:B------:R-:W-:Y:S02]  /*b150*/  LOP3.LUT R57, R57, 0x8080808, R64, 0x60, !PT ;  /* 0x0808080839397812 */ /* 0x000fe400078e6040 */
[----:B------:R-:W-:Y:S02]  /*b160*/  SHF.R.U32.HI R72, RZ, 0x4, R69 ;  /* 0x00000004ff487819 */ /* 0x000fe40000011645 */
[----:B------:R-:W-:Y:S02]  /*b170*/  LOP3.LUT R63, R63, R52, RZ, 0xfc, !PT ;  /* 0x000000343f3f7212 */ /* 0x000fe400078efcff */
[----:B------:R-:W-:Y:S02]  /*b180*/  LOP3.LUT R62, R69, 0xf0f0f0f, RZ, 0xc0, !PT ;  /* 0x0f0f0f0f453e7812 */ /* 0x000fe400078ec0ff */
[----:B------:R-:W-:-:S02]  /*b190*/  PRMT R52, R57, 0xba98, RZ ;  /* 0x0000ba9839347816 */ /* 0x000fc400000000ff */
[----:B------:R-:W-:Y:S02]  /*b1a0*/  PRMT R53, R64, 0xba98, RZ ;  /* 0x0000ba9840357816 */ /* 0x000fe400000000ff */
[----:B------:R-:W-:Y:S01]  /*b1b0*/  LOP3.LUT R57, R72, 0xf0f0f0f, RZ, 0xc0, !PT ;  /* 0x0f0f0f0f48397812 */ /* 0x000fe200078ec0ff */
[----:B------:R-:W-:Y:S01]  /*b1c0*/  VIADD R68, R62, 0x78787878 ;  /* 0x787878783e447836 */ /* 0x000fe20000000000 */
[C---:B------:R-:W-:Y:S02]  /*b1d0*/  LOP3.LUT R59, R52.reuse, 0x80808080, R59, 0x6, !PT ;  /* 0x80808080343b7812 */ /* 0x040fe400078e063b */
[----:B------:R-:W-:Y:S01]  /*b1e0*/  LOP3.LUT R52, R52, 0x7f7f7f7f, R53, 0x60, !PT ;  /* 0x7f7f7f7f34347812 */ /* 0x000fe200078e6035 */
[----:B------:R-:W-:Y:S01]  /*b1f0*/  VIADD R53, R57, 0x78787878 ;  /* 0x7878787839357836 */ /* 0x000fe20000000000 */
[----:B------:R-:W-:Y:S01]  /*b200*/  LOP3.LUT R69, R68, R69, RZ, 0x3c, !PT ;  /* 0x0000004544457212 */ /* 0x000fe200078e3cff */
[----:B------:R-:W-:Y:S01]  /*b210*/  IMAD R74, R75, 0x10000, R74 ;  /* 0x000100004b4a7824 */ /* 0x000fe200078e024a */
[----:B------:R-:W-:-:S02]  /*b220*/  LOP3.LUT R48, R131, R48, RZ, 0xfc, !PT ;  /* 0x0000003083307212 */ /* 0x000fc400078efcff */
[----:B------:R-:W-:Y:S02]  /*b230*/  LOP3.LUT R72, R53, R72, RZ, 0x3c, !PT ;  /* 0x0000004835487212 */ /* 0x000fe400078e3cff */
[----:B------:R-:W-:Y:S01]  /*b240*/  LOP3.LUT R69, R69, 0x8080808, R62, 0x60, !PT ;  /* 0x0808080845457812 */ /* 0x000fe200078e603e */
[----:B------:R0:W-:Y:S01]  /*b250*/  STS [R127+0x10], R48 ;  /* 0x000010307f007388 */ /* 0x0001e20000000800 */
[----:B------:R-:W-:Y:S02]  /*b260*/  LOP3.LUT R72, R72, 0x8080808, R57, 0x60, !PT ;  /* 0x0808080848487812 */ /* 0x000fe400078e6039 */
[----:B------:R-:W-:Y:S01]  /*b270*/  PRMT R69, R69, 0xba98, RZ ;  /* 0x0000ba9845457816 */ /* 0x000fe200000000ff */
[----:B------:R-:W-:Y:S01]  /*b280*/  STS [R127], R50 ;  /* 0x000000327f007388 */ /* 0x000fe20000000800 */
[----:B------:R-:W-:Y:S02]  /*b290*/  LOP3.LUT R59, R59, R52, RZ, 0xfc, !PT ;  /* 0x000000343b3b7212 */ /* 0x000fe400078efcff */
[----:B------:R-:W-:-:S02]  /*b2a0*/  PRMT R62, R62, 0xba98, RZ ;  /* 0x0000ba983e3e7816 */ /* 0x000fc400000000ff */
[----:B0-----:R-:W-:Y:S01]  /*b2b0*/  LOP3.LUT R48, R74, 0xf0f0f0f, RZ, 0xc0, !PT ;  /* 0x0f0f0f0f4a307812 */ /* 0x001fe200078ec0ff */
[----:B------:R0:W-:Y:S01]  /*b2c0*/  STS [R126], R63 ;  /* 0x0000003f7e007388 */ /* 0x0001e20000000800 */
[----:B------:R-:W-:Y:S02]  /*b2d0*/  PRMT R72, R72, 0xba98, RZ ;  /* 0x0000ba9848487816 */ /* 0x000fe400000000ff */
[----:B------:R-:W-:Y:S02]  /*b2e0*/  PRMT R57, R57, 0xba98, RZ ;  /* 0x0000ba9839397816 */ /* 0x000fe400000000ff */
[----:B------:R-:W-:Y:S02]  /*b2f0*/  SHF.R.U32.HI R52, RZ, 0x4, R74 ;  /* 0x00000004ff347819 */ /* 0x000fe4000001164a */
[----:B------:R-:W-:Y:S02]  /*b300*/  LOP3.LUT R68, R69, 0x80808080, R68, 0x6, !PT ;  /* 0x8080808045447812 */ /* 0x000fe400078e0644 */
[----:B0-----:R-:W-:-:S02]  /*b310*/  IADD3 R63, PT, PT, R48, 0x78787878, RZ ;  /* 0x78787878303f7810 */ /* 0x001fc40007ffe0ff */
[----:B------:R-:W-:Y:S02]  /*b320*/  LOP3.LUT R69, R69, 0x7f7f7f7f, R62, 0x60, !PT ;  /* 0x7f7f7f7f45457812 */ /* 0x000fe400078e603e */
[C---:B------:R-:W-:Y:S02]  /*b330*/  LOP3.LUT R53, R72.reuse, 0x80808080, R53, 0x6, !PT ;  /* 0x8080808048357812 */ /* 0x040fe400078e0635 */
[----:B------:R-:W-:Y:S02]  /*b340*/  LOP3.LUT R72, R72, 0x7f7f7f7f, R57, 0x60, !PT ;  /* 0x7f7f7f7f48487812 */ /* 0x000fe400078e6039 */
[----:B------:R-:W-:Y:S02]  /*b350*/  LOP3.LUT R62, R52, 0xf0f0f0f, RZ, 0xc0, !PT ;  /* 0x0f0f0f0f343e7812 */ /* 0x000fe400078ec0ff */
[----:B------:R-:W-:Y:S02]  /*b360*/  LOP3.LUT R57, R63, R74, RZ, 0x3c, !PT ;  /* 0x0000004a3f397212 */ /* 0x000fe400078e3cff */
[----:B------:R-:W-:Y:S01]  /*b370*/  LOP3.LUT R68, R68, R69, RZ, 0xfc, !PT ;  /* 0x0000004544447212 */ /* 0x000fe200078efcff */
[----:B------:R-:W-:Y:S01]  /*b380*/  VIADD R69, R62, 0x78787878 ;  /* 0x787878783e457836 */ /* 0x000fe20000000000 */
[----:B------:R-:W-:Y:S01]  /*b390*/  LOP3.LUT R57, R57, 0x8080808, R48, 0x60, !PT ;  /* 0x0808080839397812 */ /* 0x000fe200078e6030 */
[----:B------:R-:W-:-:S03]  /*b3a0*/  IMAD R76, R77, 0x10000, R76 ;  /* 0x000100004d4c7824 */ /* 0x000fc600078e024c */
[----:B------:R-:W-:Y:S02]  /*b3b0*/  PRMT R50, R57, 0xba98, RZ ;  /* 0x0000ba9839327816 */ /* 0x000fe400000000ff */
[----:B------:R-:W-:Y:S02]  /*b3c0*/  LOP3.LUT R57, R69, R52, RZ, 0x3c, !PT ;  /* 0x0000003445397212 */ /* 0x000fe400078e3cff */
[----:B------:R-:W-:Y:S02]  /*b3d0*/  LOP3.LUT R64, R76, 0xf0f0f0f, RZ, 0xc0, !PT ;  /* 0x0f0f0f0f4c407812 */ /* 0x000fe400078ec0ff */
[----:B------:R-:W-:Y:S02]  /*b3e0*/  LOP3.LUT R57, R57, 0x8080808, R62, 0x60, !PT ;  /* 0x0808080839397812 */ /* 0x000fe400078e603e */
[----:B------:R-:W-:Y:S02]  /*b3f0*/  SHF.R.U32.HI R52, RZ, 0x4, R76 ;  /* 0x00000004ff347819 */ /* 0x000fe4000001164c */
[----:B------:R-:W-:Y:S01]  /*b400*/  LOP3.LUT R72, R53, R72, RZ, 0xfc, !PT ;  /* 0x0000004835487212 */ /* 0x000fe200078efcff */
[----:B------:R0:W-:Y:S01]  /*b410*/  STS [R126+0x10], R59 ;  /* 0x0000103b7e007388 */ /* 0x0001e20000000800 */
[----:B------:R-:W-:-:S02]  /*b420*/  PRMT R53, R48, 0xba98, RZ ;  /* 0x0000ba9830357816 */ /* 0x000fc400000000ff */
[----:B------:R-:W-:Y:S02]  /*b430*/  PRMT R48, R57, 0xba98, RZ ;  /* 0x0000ba9839307816 */ /* 0x000fe400000000ff */
[----:B------:R-:W-:Y:S02]  /*b440*/  LOP3.LUT R57, R52, 0xf0f0f0f, RZ, 0xc0, !PT ;  /* 0x0f0f0f0f34397812 */ /* 0x000fe400078ec0ff */
[----:B------:R-:W-:Y:S01]  /*b450*/  LOP3.LUT R63, R50, 0x80808080, R63, 0x6, !PT ;  /* 0x80808080323f7812 */ /* 0x000fe200078e063f */
[----:B0-----:R-:W-:Y:S01]  /*b460*/  VIADD R59, R64, 0x78787878 ;  /* 0x78787878403b7836 */ /* 0x001fe20000000000 */
[----:B------:R-:W-:Y:S01]  /*b470*/  LOP3.LUT R50, R50, 0x7f7f7f7f, R53, 0x60, !PT ;  /* 0x7f7f7f7f32327812 */ /* 0x000fe200078e6035 */
[----:B------:R-:W-:Y:S01]  /*b480*/  VIADD R77, R57, 0x78787878 ;  /* 0x78787878394d7836 */ /* 0x000fe20000000000 */
        /* <DEDUP_REMOVED lines=9> */
[----:B------:R-:W-:-:S02]  /*b520*/  LOP3.LUT R69, R69, R48, RZ, 0xfc, !PT ;  /* 0x0000003045457212 */ /* 0x000fc400078efcff */
[----:B------:R-:W-:Y:S02]  /*b530*/  PRMT R53, R64, 0xba98, RZ ;  /* 0x0000ba9840357816 */ /* 0x000fe400000000ff */
[----:B------:R-:W-:Y:S02]  /*b540*/  LOP3.LUT R52, R52, 0x8080808, R57, 0x60, !PT ;  /* 0x0808080834347812 */ /* 0x000fe400078e6039 */
[----:B------:R-:W-:Y:S02]  /*b550*/  LOP3.LUT R48, R78, 0xf0f0f0f, RZ, 0xc0, !PT ;  /* 0x0f0f0f0f4e307812 */ /* 0x000fe400078ec0ff */
[C---:B------:R-:W-:Y:S02]  /*b560*/  LOP3.LUT R59, R50.reuse, 0x80808080, R59, 0x6, !PT ;  /* 0x80808080323b7812 */ /* 0x040fe400078e063b */
[----:B------:R-:W-:Y:S01]  /*b570*/  LOP3.LUT R50, R50, 0x7f7f7f7f, R53, 0x60, !PT ;  /* 0x7f7f7f7f32327812 */ /* 0x000fe200078e6035 */
[----:B------:R-:W-:Y:S01]  /*b580*/  VIADD R53, R48, 0x78787878 ;  /* 0x7878787830357836 */ /* 0x000fe20000000000 */
[----:B------:R-:W-:-:S02]  /*b590*/  PRMT R52, R52, 0xba98, RZ ;  /* 0x0000ba9834347816 */ /* 0x000fc400000000ff */
[----:B------:R-:W-:Y:S02]  /*b5a0*/  PRMT R57, R57, 0xba98, RZ ;  /* 0x0000ba9839397816 */ /* 0x000fe400000000ff */
[C---:B------:R-:W-:Y:S02]  /*b5b0*/  LOP3.LUT R77, R52.reuse, 0x80808080, R77, 0x6, !PT ;  /* 0x80808080344d7812 */ /* 0x040fe400078e064d */
[----:B------:R-:W-:Y:S02]  /*b5c0*/  LOP3.LUT R52, R52, 0x7f7f7f7f, R57, 0x60, !PT ;  /* 0x7f7f7f7f34347812 */ /* 0x000fe400078e6039 */
[----:B------:R-:W-:Y:S02]  /*b5d0*/  LOP3.LUT R57, R53, R78, RZ, 0x3c, !PT ;  /* 0x0000004e35397212 */ /* 0x000fe400078e3cff */
[----:B------:R-:W-:Y:S02]  /*b5e0*/  LOP3.LUT R50, R59, R50, RZ, 0xfc, !PT ;  /* 0x000000323b327212 */ /* 0x000fe400078efcff */
[----:B------:R-:W-:-:S02]  /*b5f0*/  SHF.R.U32.HI R59, RZ, 0x4, R78 ;  /* 0x00000004ff3b7819 */ /* 0x000fc4000001164e */
[----:B------:R-:W-:Y:S01]  /*b600*/  LOP3.LUT R57, R57, 0x8080808, R48, 0x60, !PT ;  /* 0x0808080839397812 */ /* 0x000fe200078e6030 */
[----:B------:R-:W-:Y:S01]  /*b610*/  IMAD R80, R81, 0x10000, R80 ;  /* 0x0001000051507824 */ /* 0x000fe200078e0250 */
[----:B------:R-:W-:Y:S02]  /*b620*/  LOP3.LUT R64, R59, 0xf0f0f0f, RZ, 0xc0, !PT ;  /* 0x0f0f0f0f3b407812 */ /* 0x000fe400078ec0ff */
[----:B------:R-:W-:Y:S01]  /*b630*/  PRMT R62, R57, 0xba98, RZ ;  /* 0x0000ba98393e7816 */ /* 0x000fe200000000ff */
[----:B------:R0:W-:Y:S01]  /*b640*/  STS [R125], R68 ;  /* 0x000000447d007388 */ /* 0x0001e20000000800 */
[----:B------:R-:W-:Y:S02]  /*b650*/  PRMT R57, R48, 0xba98, RZ ;  /* 0x0000ba9830397816 */ /* 0x000fe400000000ff */
[----:B------:R-:W-:Y:S01]  /*b660*/  LOP3.LUT R48, R80, 0xf0f0f0f, RZ, 0xc0, !PT ;  /* 0x0f0f0f0f50307812 */ /* 0x000fe200078ec0ff */
[----:B------:R-:W-:Y:S01]  /*b670*/  STS [R125+0x10], R72 ;  /* 0x000010487d007388 */ /* 0x000fe20000000800 */
[----:B------:R-:W-:-:S02]  /*b680*/  LOP3.LUT R53, R62, 0x80808080, R53, 0x6, !PT ;  /* 0x808080803e357812 */ /* 0x000fc400078e0635 */
[----:B------:R-:W-:Y:S01]  /*b690*/  LOP3.LUT R62, R62, 0x7f7f7f7f, R57, 0x60, !PT ;  /* 0x7f7f7f7f3e3e7812 */ /* 0x000fe200078e6039 */
[----:B------:R-:W-:Y:S01]  /*b6a0*/  STS [R124], R63 ;  /* 0x0000003f7c007388 */ /* 0x000fe20000000800 */
[----:B0-----:R-:W-:-:S03]  /*b6b0*/  VIADD R68, R64, 0x78787878 ;  /* 0x7878787840447836 */ /* 0x001fc60000000000 */
[----:B------:R-:W-:Y:S01]  /*b6c0*/  STS [R124+0x10], R69 ;  /* 0x000010457c007388 */ /* 0x000fe20000000800 */
[----:B------:R-:W-:-:S03]  /*b6d0*/  VIADD R57, R48, 0x78787878 ;  /* 0x7878787830397836 */ /* 0x000fc60000000000 */
[----:B------:R0:W-:Y:S01]  /*b6e0*/  STS [R123], R50 ;  /* 0x000000327b007388 */ /* 0x0001e20000000800 */
[----:B------:R-:W-:Y:S02]  /*b6f0*/  LOP3.LUT R59, R68, R59, RZ, 0x3c, !PT ;  /* 0x0000003b443b7212 */ /* 0x000fe400078e3cff */
[----:B------:R-:W-:Y:S02]  /*b700*/  LOP3.LUT R53, R53, R62, RZ, 0xfc, !PT ;  /* 0x0000003e35357212 */ /* 0x000fe400078efcff */
[----:B0-----:R-:W-:Y:S02]  /*b710*/  SHF.R.U32.HI R50, RZ, 0x4, R80 ;  /* 0x00000004ff327819 */ /* 0x001fe40000011650 */
[----:B------:R-:W-:Y:S02]  /*b720*/  LOP3.LUT R59, R59, 0x8080808, R64, 0x60, !PT ;  /* 0x080808083b3b7812 */ /* 0x000fe400078e6040 */
[----:B------:R-:W-:Y:S02]  /*b730*/  LOP3.LUT R62, R50, 0xf0f0f0f, RZ, 0xc0, !PT ;  /* 0x0f0f0f0f323e7812 */ /* 0x000fe400078ec0ff */
[----:B------:R-:W-:-:S02]  /*b740*/  LOP3.LUT R63, R57, R80, RZ, 0x3c, !PT ;  /* 0x00000050393f7212 */ /* 0x000fc400078e3cff */
[----:B------:R-:W-:Y:S01]  /*b750*/  PRMT R59, R59, 0xba98, RZ ;  /* 0x0000ba983b3b7816 */ /* 0x000fe200000000ff */
[----:B------:R-:W-:Y:S01]  /*b760*/  VIADD R69, R62, 0x78787878 ;  /* 0x787878783e457836 */ /* 0x000fe20000000000 */
[----:B------:R-:W-:Y:S02]  /*b770*/  PRMT R64, R64, 0xba98, RZ ;  /* 0x0000ba9840407816 */ /* 0x000fe400000000ff */
[----:B------:R-:W-:Y:S02]  /*b780*/  LOP3.LUT R63, R63, 0x8080808, R48, 0x60, !PT ;  /* 0x080808083f3f7812 */ /* 0x000fe400078e6030 */
[----:B------:R-:W-:Y:S02]  /*b790*/  LEA R82, R83, R82, 0x10 ;  /* 0x0000005253527211 */ /* 0x000fe400078e80ff */
[----:B------:R-:W-:Y:S02]  /*b7a0*/  LOP3.LUT R52, R77, R52, RZ, 0xfc, !PT ;  /* 0x000000344d347212 */ /* 0x000fe400078efcff */
[----:B------:R-:W-:-:S02]  /*b7b0*/  LOP3.LUT R68, R59, 0x80808080, R68, 0x6, !PT ;  /* 0x808080803b447812 */ /* 0x000fc400078e0644 */
[----:B------:R-:W-:Y:S02]  /*b7c0*/  LOP3.LUT R75, R69, R50, RZ, 0x3c, !PT ;  /* 0x00000032454b7212 */ /* 0x000fe400078e3cff */
        /* <DEDUP_REMOVED lines=9> */
[----:B------:R-:W-:Y:S01]  /*b860*/  LOP3.LUT R50, R50, 0x7f7f7f7f, R63, 0x60, !PT ;  /* 0x7f7f7f7f32327812 */ /* 0x000fe200078e603f */
[----:B------:R-:W-:Y:S01]  /*b870*/  VIADD R63, R64, 0x78787878 ;  /* 0x78787878403f7836 */ /* 0x000fe20000000000 */
[----:B------:R1:W-:Y:S01]  /*b880*/  STS [R122+0x10], R59 ;  /* 0x0000103b7a007388 */ /* 0x0003e20000000800 */
[----:B0-----:R-:W-:Y:S02]  /*b890*/  PRMT R53, R62, 0xba98, RZ ;  /* 0x0000ba983e357816 */ /* 0x001fe400000000ff */
[----:B------:R-:W-:Y:S02]  /*b8a0*/  SHF.R.U32.HI R62, RZ, 0x4, R82 ;  /* 0x00000004ff3e7819 */ /* 0x000fe40000011652 */
[----:B-1----:R-:W-:-:S02]  /*b8b0*/  LOP3.LUT R59, R63, R82, RZ, 0x3c, !PT ;  /* 0x000000523f3b7212 */ /* 0x002fc400078e3cff */
[----:B------:R-:W-:Y:S02]  /*b8c0*/  LOP3.LUT R68, R62, 0xf0f0f0f, RZ, 0xc0, !PT ;  /* 0x0f0f0f0f3e447812 */ /* 0x000fe400078ec0ff */
[----:B------:R-:W-:Y:S02]  /*b8d0*/  PRMT R48, R75, 0xba98, RZ ;  /* 0x0000ba984b307816 */ /* 0x000fe400000000ff */
[----:B------:R-:W-:Y:S01]  /*b8e0*/  LOP3.LUT R50, R57, R50, RZ, 0xfc, !PT ;  /* 0x0000003239327212 */ /* 0x000fe200078efcff */
[----:B------:R-:W-:Y:S01]  /*b8f0*/  VIADD R57, R68, 0x78787878 ;  /* 0x7878787844397836 */ /* 0x000fe20000000000 */
[----:B------:R-:W-:Y:S01]  /*b900*/  LOP3.LUT R59, R59, 0x8080808, R64, 0x60, !PT ;  /* 0x080808083b3b7812 */ /* 0x000fe200078e6040 */
[----:B------:R-:W-:Y:S01]  /*b910*/  IMAD R92, R93, 0x10000, R92 ;  /* 0x000100005d5c7824 */ /* 0x000fe200078e025c */
[C---:B------:R-:W-:Y:S02]  /*b920*/  LOP3.LUT R69, R48.reuse, 0x80808080, R69, 0x6, !PT ;  /* 0x8080808030457812 */ /* 0x040fe400078e0645 */
[----:B------:R-:W-:-:S02]  /*b930*/  LOP3.LUT R48, R48, 0x7f7f7f7f, R53, 0x60, !PT ;  /* 0x7f7f7f7f30307812 */ /* 0x000fc400078e6035 */
[----:B------:R-:W-:Y:S02]  /*b940*/  PRMT R52, R59, 0xba98, RZ ;  /* 0x0000ba983b347816 */ /* 0x000fe400000000ff */
[----:B------:R-:W-:Y:S02]  /*b950*/  PRMT R53, R64, 0xba98, RZ ;  /* 0x0000ba9840357816 */ /* 0x000fe400000000ff */
[----:B------:R-:W-:Y:S02]  /*b960*/  LOP3.LUT R59, R57, R62, RZ, 0x3c, !PT ;  /* 0x0000003e393b7212 */ /* 0x000fe400078e3cff */
[----:B------:R-:W-:Y:S02]  /*b970*/  LOP3.LUT R62, R92, 0xf0f0f0f, RZ, 0xc0, !PT ;  /* 0x0f0f0f0f5c3e7812 */ /* 0x000fe400078ec0ff */
[----:B------:R-:W-:Y:S02]  /*b980*/  SHF.R.U32.HI R64, RZ, 0x4, R92 ;  /* 0x00000004ff407819 */ /* 0x000fe4000001165c */
[----:B------:R-:W-:-:S02]  /*b990*/  LOP3.LUT R63, R52, 0x80808080, R63, 0x6, !PT ;  /* 0x80808080343f7812 */ /* 0x000fc400078e063f */
[----:B------:R-:W-:Y:S02]  /*b9a0*/  LOP3.LUT R52, R52, 0x7f7f7f7f, R53, 0x60, !PT ;  /* 0x7f7f7f7f34347812 */ /* 0x000fe400078e6035 */
[----:B------:R-:W-:Y:S01]  /*b9b0*/  LOP3.LUT R48, R69, R48, RZ, 0xfc, !PT ;  /* 0x0000003045307212 */ /* 0x000fe200078efcff */
[----:B------:R-:W-:Y:S01]  /*b9c0*/  VIADD R69, R62, 0x78787878 ;  /* 0x787878783e457836 */ /* 0x000fe20000000000 */
[----:B------:R-:W-:Y:S02]  /*b9d0*/  LOP3.LUT R59, R59, 0x8080808, R68, 0x60, !PT ;  /* 0x080808083b3b7812 */ /* 0x000fe400078e6044 */
[----:B------:R-:W-:Y:S02]  /*b9e0*/  PRMT R53, R68, 0xba98, RZ ;  /* 0x0000ba9844357816 */ /* 0x000fe400000000ff */
[----:B------:R-:W-:Y:S02]  /*b9f0*/  LOP3.LUT R68, R64, 0xf0f0f0f, RZ, 0xc0, !PT ;  /* 0x0f0f0f0f40447812 */ /* 0x000fe400078ec0ff */
[----:B------:R-:W-:-:S02]  /*ba00*/  LOP3.LUT R63, R63, R52, RZ, 0xfc, !PT ;  /* 0x000000343f3f7212 */ /* 0x000fc400078efcff */
[----:B------:R-:W-:Y:S01]  /*ba10*/  PRMT R52, R59, 0xba98, RZ ;  /* 0x0000ba983b347816 */ /* 0x000fe200000000ff */
[----:B------:R-:W-:Y:S01]  /*ba20*/  VIADD R75, R68, 0x78787878 ;  /* 0x78787878444b7836 */ /* 0x000fe20000000000 */
[----:B------:R-:W-:Y:S01]  /*ba30*/  LOP3.LUT R59, R69, R92, RZ, 0x3c, !PT ;  /* 0x0000005c453b7212 */ /* 0x000fe200078e3cff */
[----:B------:R-:W-:Y:S01]  /*ba40*/  IMAD R94, R95, 0x10000, R94 ;  /* 0x000100005f5e7824 */ /* 0x000fe200078e025e */
[C---:B------:R-:W-:Y:S02]  /*ba50*/  LOP3.LUT R57, R52.reuse, 0x80808080, R57, 0x6, !PT ;  /* 0x8080808034397812 */ /* 0x040fe400078e0639 */
[----:B------:R-:W-:Y:S02]  /*ba60*/  LOP3.LUT R52, R52, 0x7f7f7f7f, R53, 0x60, !PT ;  /* 0x7f7f7f7f34347812 */ /* 0x000fe400078e6035 */
[----:B------:R-:W-:Y:S02]  /*ba70*/  LOP3.LUT R59, R59, 0x8080808, R62, 0x60, !PT ;  /* 0x080808083b3b7812 */ /* 0x000fe400078e603e */
[----:B------:R-:W-:Y:S01]  /*ba80*/  LOP3.LUT R77, R75, R64, RZ, 0x3c, !PT ;  /* 0x000000404b4d7212 */ /* 0x000fe200078e3cff */
[----:B------:R0:W-:Y:S01]  /*ba90*/  STS [R121], R50 ;  /* 0x0000003279007388 */ /* 0x0001e20000000800 */
[----:B------:R-:W-:-:S02]  /*baa0*/  LOP3.LUT R57, R57, R52, RZ, 0xfc, !PT ;  /* 0x0000003439397212 */ /* 0x000fc400078efcff */
[----:B------:R-:W-:Y:S02]  /*bab0*/  PRMT R53, R62, 0xba98, RZ ;  /* 0x0000ba983e357816 */ /* 0x000fe400000000ff */
[----:B------:R-:W-:Y:S02]  /*bac0*/  LOP3.LUT R77, R77, 0x8080808, R68, 0x60, !PT ;  /* 0x080808084d4d7812 */ /* 0x000fe400078e6044 */
[----:B------:R-:W-:Y:S02]  /*bad0*/  LOP3.LUT R52, R94, 0xf0f0f0f, RZ, 0xc0, !PT ;  /* 0x0f0f0f0f5e347812 */ /* 0x000fe400078ec0ff */
[----:B0-----:R-:W-:Y:S01]  /*bae0*/  PRMT R50, R59, 0xba98, RZ ;  /* 0x0000ba983b327816 */ /* 0x001fe200000000ff */
[----:B------:R0:W-:Y:S01]  /*baf0*/  STS [R121+0x10], R48 ;  /* 0x0000103079007388 */ /* 0x0001e20000000800 */
[----:B------:R-:W-:Y:S02]  /*bb00*/  SHF.R.U32.HI R62, RZ, 0x4, R94 ;  /* 0x00000004ff3e7819 */ /* 0x000fe4000001165e */
[----:B------:R-:W-:Y:S01]  /*bb10*/  LOP3.LUT R69, R50, 0x80808080, R69, 0x6, !PT ;  /* 0x8080808032457812 */ /* 0x000fe200078e0645 */
[----:B------:R-:W-:Y:S01]  /*bb20*/  VIADD R59, R52, 0x78787878 ;  /* 0x78787878343b7836 */ /* 0x000fe20000000000 */
[----:B------:R-:W-:Y:S01]  /*bb30*/  LOP3.LUT R50, R50, 0x7f7f7f7f, R53, 0x60, !PT ;  /* 0x7f7f7f7f32327812 */ /* 0x000fe200078e6035 */
[----:B------:R1:W-:Y:S01]  /*bb40*/  STS [R120], R63 ;  /* 0x0000003f78007388 */ /* 0x0003e20000000800 */
[----:B------:R-:W-:-:S02]  /*bb50*/  PRMT R53, R68, 0xba98, RZ ;  /* 0x0000ba9844357816 */ /* 0x000fc400000000ff */
[----:B0-----:R-:W-:-:S04]  /*bb60*/  PRMT R48, R77, 0xba98, RZ ;  /* 0x0000ba984d307816 */ /* 0x001fc800000000ff */
[----:B------:R-:W-:Y:S02]  /*bb70*/  LOP3.LUT R75, R48, 0x80808080, R75, 0x6, !PT ;  /* 0x80808080304b7812 */ /* 0x000fe400078e064b */
[----:B-1----:R-:W-:Y:S02]  /*bb80*/  LOP3.LUT R63, R62, 0xf0f0f0f, RZ, 0xc0, !PT ;  /* 0x0f0f0f0f3e3f7812 */ /* 0x002fe400078ec0ff */
[----:B------:R-:W-:Y:S02]  /*bb90*/  LOP3.LUT R48, R48, 0x7f7f7f7f, R53, 0x60, !PT ;  /* 0x7f7f7f7f30307812 */ /* 0x000fe400078e6035 */
        /* <DEDUP_REMOVED lines=9> */
[C---:B------:R-:W-:Y:S02]  /*bc30*/  LOP3.LUT R59, R62.reuse, 0x80808080, R59, 0x6, !PT ;  /* 0x808080803e3b7812 */ /* 0x040fe400078e063b */
[----:B------:R-:W-:Y:S01]  /*bc40*/  LOP3.LUT R62, R62, 0x7f7f7f7f, R53, 0x60, !PT ;  /* 0x7f7f7f7f3e3e7812 */ /* 0x000fe200078e6035 */
[----:B------:R-:W-:Y:S01]  /*bc50*/  VIADD R53, R52, 0x78787878 ;  /* 0x7878787834357836 */ /* 0x000fe20000000000 */
[----:B------:R0:W-:Y:S01]  /*bc60*/  STS [R120+0x10], R57 ;  /* 0x0000103978007388 */ /* 0x0001e20000000800 */
[----:B------:R-:W-:-:S02]  /*bc70*/  LOP3.LUT R64, R64, 0x8080808, R63, 0x60, !PT ;  /* 0x0808080840407812 */ /* 0x000fc400078e603f */
[----:B------:R-:W-:Y:S01]  /*bc80*/  LOP3.LUT R48, R75, R48, RZ, 0xfc, !PT ;  /* 0x000000304b307212 */ /* 0x000fe200078efcff */
[----:B--2---:R-:W-:Y:S01]  /*bc90*/  IMAD R100, R103, 0x10000, R100 ;  /* 0x0001000067647824 */ /* 0x004fe200078e0264 */
[----:B------:R-:W-:Y:S02]  /*bca0*/  SHF.R.U32.HI R68, RZ, 0x4, R98 ;  /* 0x00000004ff447819 */ /* 0x000fe40000011662 */
[----:B0-----:R-:W-:Y:S01]  /*bcb0*/  LOP3.LUT R57, R53, R98, RZ, 0x3c, !PT ;  /* 0x0000006235397212 */ /* 0x001fe200078e3cff */
[----:B------:R0:W-:Y:S01]  /*bcc0*/  STS [R119], R50 ;  /* 0x0000003277007388 */ /* 0x0001e20000000800 */
[----:B------:R-:W-:Y:S02]  /*bcd0*/  PRMT R64, R64, 0xba98, RZ ;  /* 0x0000ba9840407816 */ /* 0x000fe400000000ff */
[----:B------:R-:W-:Y:S01]  /*bce0*/  LOP3.LUT R57, R57, 0x8080808, R52, 0x60, !PT ;  /* 0x0808080839397812 */ /* 0x000fe200078e6034 */
[----:B------:R1:W-:Y:S01]  /*bcf0*/  STS [R119+0x10], R48 ;  /* 0x0000103077007388 */ /* 0x0003e20000000800 */
[----:B------:R-:W-:-:S02]  /*bd00*/  PRMT R63, R63, 0xba98, RZ ;  /* 0x0000ba983f3f7816 */ /* 0x000fc400000000ff */
[----:B------:R-:W-:Y:S02]  /*bd10*/  LOP3.LUT R59, R59, R62, RZ, 0xfc, !PT ;  /* 0x0000003e3b3b7212 */ /* 0x000fe400078efcff */
[----:B0-----:R-:W-:Y:S02]  /*bd20*/  LOP3.LUT R50, R68, 0xf0f0f0f, RZ, 0xc0, !PT ;  /* 0x0f0f0f0f44327812 */ /* 0x001fe400078ec0ff */
[----:B------:R-:W-:Y:S02]  /*bd30*/  LOP3.LUT R69, R64, 0x80808080, R69, 0x6, !PT ;  /* 0x8080808040457812 */ /* 0x000fe400078e0645 */
[----:B-1----:R-:W-:Y:S02]  /*bd40*/  PRMT R48, R57, 0xba98, RZ ;  /* 0x0000ba9839307816 */ /* 0x002fe400000000ff */
[----:B------:R-:W-:Y:S02]  /*bd50*/  LOP3.LUT R62, R100, 0xf0f0f0f, RZ, 0xc0, !PT ;  /* 0x0f0f0f0f643e7812 */ /* 0x000fe400078ec0ff */
[----:B------:R-:W-:-:S02]  /*bd60*/  PRMT R57, R52, 0xba98, RZ ;  /* 0x0000ba9834397816 */ /* 0x000fc400000000ff */
[----:B------:R-:W-:Y:S02]  /*bd70*/  LOP3.LUT R64, R64, 0x7f7f7f7f, R63, 0x60, !PT ;  /* 0x7f7f7f7f40407812 */ /* 0x000fe400078e603f */
[----:B------:R-:W-:Y:S02]  /*bd80*/  IADD3 R63, PT, PT, R50, 0x78787878, RZ ;  /* 0x78787878323f7810 */ /* 0x000fe40007ffe0ff */
[C---:B------:R-:W-:Y:S02]  /*bd90*/  LOP3.LUT R53, R48.reuse, 0x80808080, R53, 0x6, !PT ;  /* 0x8080808030357812 */ /* 0x040fe400078e0635 */
[----:B------:R-:W-:Y:S01]  /*bda0*/  LOP3.LUT R48, R48, 0x7f7f7f7f, R57, 0x60, !PT ;  /* 0x7f7f7f7f30307812 */ /* 0x000fe200078e6039 */
[----:B------:R-:W-:Y:S01]  /*bdb0*/  VIADD R57, R62, 0x78787878 ;  /* 0x787878783e397836 */ /* 0x000fe20000000000 */
[----:B------:R-:W-:Y:S02]  /*bdc0*/  LOP3.LUT R75, R63, R68, RZ, 0x3c, !PT ;  /* 0x000000443f4b7212 */ /* 0x000fe400078e3cff */
[----:B------:R-:W-:Y:S01]  /*bdd0*/  LOP3.LUT R48, R53, R48, RZ, 0xfc, !PT ;  /* 0x0000003035307212 */ /* 0x000fe200078efcff */
[----:B---3--:R-:W-:Y:S01]  /*bde0*/  IMAD R102, R105, 0x10000, R102 ;  /* 0x0001000069667824 */ /* 0x008fe200078e0266 */
[----:B------:R-:W-:-:S02]  /*bdf0*/  LOP3.LUT R75, R75, 0x8080808, R50, 0x60, !PT ;  /* 0x080808084b4b7812 */ /* 0x000fc400078e6032 */
[----:B------:R-:W-:Y:S02]  /*be00*/  LOP3.LUT R53, R57, R100, RZ, 0x3c, !PT ;  /* 0x0000006439357212 */ /* 0x000fe400078e3cff */
[----:B------:R-:W-:Y:S02]  /*be10*/  PRMT R52, R75, 0xba98, RZ ;  /* 0x0000ba984b347816 */ /* 0x000fe400000000ff */
[----:B------:R-:W-:Y:S02]  /*be20*/  LOP3.LUT R53, R53, 0x8080808, R62, 0x60, !PT ;  /* 0x0808080835357812 */ /* 0x000fe400078e603e */
[----:B------:R-:W-:Y:S02]  /*be30*/  PRMT R75, R50, 0xba98, RZ ;  /* 0x0000ba98324b7816 */ /* 0x000fe400000000ff */
[----:B------:R-:W-:Y:S02]  /*be40*/  SHF.R.U32.HI R100, RZ, 0x4, R100 ;  /* 0x00000004ff647819 */ /* 0x000fe40000011664 */
[----:B------:R-:W-:Y:S01]  /*be50*/  SHF.R.U32.HI R68, RZ, 0x4, R102 ;  /* 0x00000004ff447819 */ /* 0x000fe20000011666 */
[----:B------:R0:W-:Y:S01]  /*be60*/  STS [R118], R59 ;  /* 0x0000003b76007388 */ /* 0x0001e20000000800 */
[----:B------:R-:W-:-:S02]  /*be70*/  LOP3.LUT R63, R52, 0x80808080, R63, 0x6, !PT ;  /* 0x80808080343f7812 */ /* 0x000fc400078e063f */
[----:B------:R-:W-:Y:S02]  /*be80*/  PRMT R50, R53, 0xba98, RZ ;  /* 0x0000ba9835327816 */ /* 0x000fe400000000ff */
[----:B------:R-:W-:Y:S02]  /*be90*/  LOP3.LUT R69, R69, R64, RZ, 0xfc, !PT ;  /* 0x0000004045457212 */ /* 0x000fe400078efcff */
[----:B------:R-:W-:Y:S02]  /*bea0*/  LOP3.LUT R52, R52, 0x7f7f7f7f, R75, 0x60, !PT ;  /* 0x7f7f7f7f34347812 */ /* 0x000fe400078e604b */
[----:B------:R-:W-:Y:S02]  /*beb0*/  PRMT R53, R62, 0xba98, RZ ;  /* 0x0000ba983e357816 */ /* 0x000fe400000000ff */
[----:B0-----:R-:W-:Y:S02]  /*bec0*/  LOP3.LUT R59, R100, 0xf0f0f0f, RZ, 0xc0, !PT ;  /* 0x0f0f0f0f643b7812 */ /* 0x001fe400078ec0ff */
[----:B------:R-:W-:-:S02]  /*bed0*/  LOP3.LUT R64, R102, 0xf0f0f0f, RZ, 0xc0, !PT ;  /* 0x0f0f0f0f66407812 */ /* 0x000fc400078ec0ff */
[----:B------:R-:W-:Y:S01]  /*bee0*/  LOP3.LUT R62, R68, 0xf0f0f0f, RZ, 0xc0, !PT ;  /* 0x0f0f0f0f443e7812 */ /* 0x000fe200078ec0ff */
[----:B------:R0:W-:Y:S01]  /*bef0*/  STS [R118+0x10], R69 ;  /* 0x0000104576007388 */ /* 0x0001e20000000800 */
[----:B------:R-:W-:Y:S01]  /*bf00*/  LOP3.LUT R52, R63, R52, RZ, 0xfc, !PT ;  /* 0x000000343f347212 */ /* 0x000fe200078efcff */
[----:B------:R-:W-:Y:S02]  /*bf10*/  VIADD R63, R59, 0x78787878 ;  /* 0x787878783b3f7836 */ /* 0x000fe40000000000 */
[----:B------:R-:W-:Y:S01]  /*bf20*/  VIADD R77, R62, 0x78787878 ;  /* 0x787878783e4d7836 */ /* 0x000fe20000000000 */
[----:B------:R-:W-:Y:S01]  /*bf30*/  LOP3.LUT R57, R50, 0x80808080, R57, 0x6, !PT ;  /* 0x8080808032397812 */ /* 0x000fe200078e0639 */
[----:B0-----:R-:W-:Y:S01]  /*bf40*/  VIADD R69, R64, 0x78787878 ;  /* 0x7878787840457836 */ /* 0x001fe20000000000 */
[----:B------:R-:W-:Y:S02]  /*bf50*/  LOP3.LUT R50, R50, 0x7f7f7f7f, R53, 0x60, !PT ;  /* 0x7f7f7f7f32327812 */ /* 0x000fe400078e6035 */
[----:B------:R-:W-:-:S02]  /*bf60*/  LOP3.LUT R100, R63, R100, RZ, 0x3c, !PT ;  /* 0x000000643f647212 */ /* 0x000fc400078e3cff */
[----:B------:R-:W-:Y:S02]  /*bf70*/  LOP3.LUT R53, R69, R102, RZ, 0x3c, !PT ;  /* 0x0000006645357212 */ /* 0x000fe400078e3cff */
[----:B------:R-:W-:Y:S02]  /*bf80*/  LOP3.LUT R79, R77, R68, RZ, 0x3c, !PT ;  /* 0x000000444d4f7212 */ /* 0x000fe400078e3cff */
[----:B------:R-:W-:Y:S02]  /*bf90*/  LOP3.LUT R100, R100, 0x8080808, R59, 0x60, !PT ;  /* 0x0808080864647812 */ /* 0x000fe400078e603b */
[----:B------:R-:W-:Y:S02]  /*bfa0*/  LOP3.LUT R53, R53, 0x8080808, R64, 0x60, !PT ;  /* 0x0808080835357812 */ /* 0x000fe400078e6040 */
[----:B------:R-:W-:Y:S01]  /*bfb0*/  LOP3.LUT R79, R79, 0x8080808, R62, 0x60, !PT ;  /* 0x080808084f4f7812 */ /* 0x000fe200078e603e */
[----:B------:R0:W-:Y:S01]  /*bfc0*/  STS [R117], R48 ;  /* 0x0000003075007388 */ /* 0x0001e20000000800 */
[----:B------:R-:W-:-:S02]  /*bfd0*/  LOP3.LUT R57, R57, R50, RZ, 0xfc, !PT ;  /* 0x0000003239397212 */ /* 0x000fc400078efcff */
[----:B------:R-:W-:Y:S02]  /*bfe0*/  PRMT R100, R100, 0xba98, RZ ;  /* 0x0000ba9864647816 */ /* 0x000fe400000000ff */
[----:B------:R-:W-:Y:S02]  /*bff0*/  PRMT R59, R59, 0xba98, RZ ;  /* 0x0000ba983b3b7816 */ /* 0x000fe400000000ff */
[----:B------:R-:W-:Y:S02]  /*c000*/  PRMT R50, R79, 0xba98, RZ ;  /* 0x0000ba984f327816 */ /* 0x000fe400000000ff */
[----:B------:R-:W-:Y:S02]  /*c010*/  PRMT R75, R64, 0xba98, RZ ;  /* 0x0000ba98404b7816 */ /* 0x000fe400000000ff */
[----:B0-----:R-:W-:Y:S02]  /*c020*/  PRMT R48, R53, 0xba98, RZ ;  /* 0x0000ba9835307816 */ /* 0x001fe400000000ff */
[----:B------:R-:W-:-:S02]  /*c030*/  PRMT R53, R62, 0xba98, RZ ;  /* 0x0000ba983e357816 */ /* 0x000fc400000000ff */
[C---:B------:R-:W-:Y:S02]  /*c040*/  LOP3.LUT R63, R100.reuse, 0x80808080, R63, 0x6, !PT ;  /* 0x80808080643f7812 */ /* 0x040fe400078e063f */
[----:B------:R-:W-:Y:S02]  /*c050*/  LOP3.LUT R100, R100, 0x7f7f7f7f, R59, 0x60, !PT ;  /* 0x7f7f7f7f64647812 */ /* 0x000fe400078e603b */
[----:B------:R-:W-:Y:S02]  /*c060*/  LOP3.LUT R69, R48, 0x80808080, R69, 0x6, !PT ;  /* 0x8080808030457812 */ /* 0x000fe400078e0645 */
[----:B------:R-:W-:Y:S02]  /*c070*/  LOP3.LUT R77, R50, 0x80808080, R77, 0x6, !PT ;  /* 0x80808080324d7812 */ /* 0x000fe400078e064d */
[----:B------:R-:W-:Y:S02]  /*c080*/  LOP3.LUT R48, R48, 0x7f7f7f7f, R75, 0x60, !PT ;  /* 0x7f7f7f7f30307812 */ /* 0x000fe400078e604b */
[----:B------:R-:W-:-:S02]  /*c090*/  LOP3.LUT R50, R50, 0x7f7f7f7f, R53, 0x60, !PT ;  /* 0x7f7f7f7f32327812 */ /* 0x000fc400078e6035 */
[----:B------:R-:W-:Y:S01]  /*c0a0*/  LOP3.LUT R63, R63, R100, RZ, 0xfc, !PT ;  /* 0x000000643f3f7212 */ /* 0x000fe200078efcff */
[----:B----4-:R-:W-:Y:S01]  /*c0b0*/  HADD2.F32 R53, -RZ, R56.H0_H0 ;  /* 0x20000038ff357230 */ /* 0x010fe20000004100 */
[----:B------:R-:W-:Y:S02]  /*c0c0*/  LOP3.LUT R48, R69, R48, RZ, 0xfc, !PT ;  /* 0x0000003045307212 */ /* 0x000fe400078efcff */
[----:B------:R-:W-:Y:S01]  /*c0d0*/  LOP3.LUT R50, R77, R50, RZ, 0xfc, !PT ;  /* 0x000000324d327212 */ /* 0x000fe200078efcff */
[----:B-----5:R-:W-:Y:S01]  /*c0e0*/  HADD2.F32 R60, -RZ, R60.H0_H0 ;  /* 0x2000003cff3c7230 */ /* 0x020fe20000004100 */
        /* <DEDUP_REMOVED lines=10> */
[----:B------:R-:W-:Y:S01]  /*c190*/  STS [R110+0x19a0], R69 ;  /* 0x0019a0456e007388 */ /* 0x000fe20000000800 */
[----:B------:R-:W-:-:S03]  /*c1a0*/  IMAD.WIDE.U32 R66, R7, 0x90, R66 ;  /* 0x0000009007427825 */ /* 0x000fc600078e0042 */
[----:B------:R-:W-:Y:S04]  /*c1b0*/  STS [R0+0xa0], R73 ;  /* 0x0000a04900007388 */ /* 0x000fe80000000800 */
[----:B------:R-:W-:Y:S04]  /*c1c0*/  STS [R0+0x4a0], R65 ;  /* 0x0004a04100007388 */ /* 0x000fe80000000800 */
[----:B------:R-:W-:Y:S04]  /*c1d0*/  STS [R0+0x8a0], R61 ;  /* 0x0008a03d00007388 */ /* 0x000fe80000000800 */
[----:B------:R0:W-:Y:S04]  /*c1e0*/  STS [R0+0xca0], R55 ;  /* 0x000ca03700007388 */ /* 0x0001e80000000800 */
[----:B------:R-:W-:Y:S04]  /*c1f0*/  STS [R0+0x10a0], R51 ;  /* 0x0010a03300007388 */ /* 0x000fe80000000800 */
[----:B------:R-:W-:Y:S01]  /*c200*/  STS [R0+0x14a0], R49 ;  /* 0x0014a03100007388 */ /* 0x000fe20000000800 */
[----:B0-----:R-:W-:Y:S01]  /*c210*/  IMAD R55, R11, 0x90, RZ ;  /* 0x000000900b377824 */ /* 0x001fe200078e02ff */
[----:B------:R-:W-:Y:S03]  /*c220*/  BAR.SYNC.DEFER_BLOCKING 0x0 ;  /* 0x0000000000007b1d */ /* 0x000fe60000010000 */
[----:B------:R-:W-:-:S05]  /*c230*/  IMAD.IADD R67, R55, 0x1, R67 ;  /* 0x0000000137437824 */ /* 0x000fca00078e0243 */
        /* <DEDUP_REMOVED lines=17> */
[----:B------:R-:W-:Y:S04]  /*c350*/  LDS R68, [R34+0x530] ;  /* 0x0005300022447984 */ /* 0x000fe80000000800 */
[----:B------:R-:W0:Y:S04]  /*c360*/  LDS R69, [R34+0x540] ;  /* 0x0005400022457984 */ /* 0x000e280000000800 */
[----:B------:R-:W0:Y:S01]  /*c370*/  LDS.128 R48, [R9+0x130] ;  /* 0x0001300009307984 */ /* 0x000e220000000c00 */
        /* <DEDUP_REMOVED lines=12> */
[----:B------:R-:W-:-:S02]  /*c440*/  I2FP.F32.S32 R173, R52 ;  /* 0x0000003400ad7245 */ /* 0x000fc40000201400 */
[----:B------:R-:W-:Y:S01]  /*c450*/  I2FP.F32.S32 R53, R53 ;  /* 0x0000003500357245 */ /* 0x000fe20000201400 */
[----:B------:R-:W0:Y:S01]  /*c460*/  LDSM.16.M88.4 R104, [R104] ;  /* 0x000000006868783b */ /* 0x000e220000000200 */
[----:B------:R-:W-:Y:S01]  /*c470*/  I2FP.F32.S32 R55, R55 ;  /* 0x0000003700377245 */ /* 0x000fe20000201400 */
[C---:B------:R-:W-:Y:S02]  /*c480*/  FMUL R52, R100.reuse, R173 ;  /* 0x000000ad64347220 */ /* 0x040fe40000400000 */
[----:B------:R-:W0:Y:S01]  /*c490*/  LDS.128 R64, [R9+0x5b0] ;  /* 0x0005b00009407984 */ /* 0x000e220000000c00 */
[----:B------:R-:W-:Y:S01]  /*c4a0*/  I2FP.F32.S32 R177, R54 ;  /* 0x0000003600b17245 */ /* 0x000fe20000201400 */
[----:B------:R-:W-:Y:S01]  /*c4b0*/  FFMA R87, R99, R52, R87 ;  /* 0x0000003463577223 */ /* 0x000fe20000000057 */
[----:B------:R-:W-:Y:S01]  /*c4c0*/  FMUL R173, R100, R53 ;  /* 0x0000003564ad7220 */ /* 0x000fe20000400000 */
[C---:B------:R-:W-:Y:S02]  /*c4d0*/  FMUL R174, R92.reuse, R55 ;  /* 0x000000375cae7220 */ /* 0x040fe40000400000 */
[----:B------:R-:W-:Y:S01]  /*c4e0*/  IMMA.16832.S8.S8 R52, R76.ROW, R68.COL, RZ ;  /* 0x000000444c347237 */ /* 0x000fe20000405cff */
[----:B------:R-:W-:Y:S01]  /*c4f0*/  FMUL R177, R92, R177 ;  /* 0x000000b15cb17220 */ /* 0x000fe20000400000 */
[----:B------:R-:W-:Y:S01]  /*c500*/  LDS R68, [R34+0x570] ;  /* 0x0005700022447984 */ /* 0x000fe20000000800 */
[----:B------:R-:W-:Y:S01]  /*c510*/  HADD2.F32 R48, -RZ, R48.H0_H0 ;  /* 0x20000030ff307230 */ /* 0x000fe20000004100 */
[----:B------:R-:W-:-:S02]  /*c520*/  I2FP.F32.S32 R184, R59 ;  /* 0x0000003b00b87245 */ /* 0x000fc40000201400 */
[----:B------:R-:W0:Y:S01]  /*c530*/  LDS R69, [R34+0x580] ;  /* 0x0005800022457984 */ /* 0x000e220000000800 */
[----:B------:R-:W-:Y:S01]  /*c540*/  FFMA R177, R99, R177, R88 ;  /* 0x000000b163b17223 */ /* 0x000fe20000000058 */
[----:B------:R-:W-:Y:S01]  /*c550*/  I2FP.F32.S32 R88, R56 ;  /* 0x0000003800587245 */ /* 0x000fe20000201400 */
[C---:B------:R-:W-:Y:S01]  /*c560*/  FFMA R173, R48.reuse, R173, R85 ;  /* 0x000000ad30ad7223 */ /* 0x040fe20000000055 */
[----:B------:R-:W-:Y:S01]  /*c570*/  I2FP.F32.S32 R178, R57 ;  /* 0x0000003900b27245 */ /* 0x000fe20000201400 */
[----:B------:R-:W-:Y:S01]  /*c580*/  FFMA R174, R48, R174, R89 ;  /* 0x000000ae30ae7223 */ /* 0x000fe20000000059 */
[----:B------:R-:W-:Y:S01]  /*c590*/  I2FP.F32.S32 R182, R58 ;  /* 0x0000003a00b67245 */ /* 0x000fe20000201400 */
[----:B------:R-:W-:Y:S01]  /*c5a0*/  HADD2.F32 R48, -RZ, R49.H0_H0 ;  /* 0x20000031ff307230 */ /* 0x000fe20000004100 */
[----:B-1----:R-:W-:Y:S01]  /*c5b0*/  IMMA.16832.S8.S8 R56, R80.ROW, R62.COL, RZ ;  /* 0x0000003e50387237 */ /* 0x002fe20000405cff */
[----:B------:R-:W-:Y:S01]  /*c5c0*/  FMUL R49, R93, R184 ;  /* 0x000000b85d317220 */ /* 0x000fe20000400000 */
[----:B------:R-:W-:Y:S01]  /*c5d0*/  FMUL R178, R101, R178 ;  /* 0x000000b265b27220 */ /* 0x000fe20000400000 */
[----:B------:R-:W-:Y:S01]  /*c5e0*/  FMUL R182, R93, R182 ;  /* 0x000000b65db67220 */ /* 0x000fe20000400000 */
[----:B------:R-:W-:Y:S01]  /*c5f0*/  FMUL R88, R101, R88 ;  /* 0x0000005865587220 */ /* 0x000fe20000400000 */
[----:B------:R-:W-:Y:S01]  /*c600*/  FFMA R174, R48, R49, R174 ;  /* 0x0000003130ae7223 */ /* 0x000fe200000000ae */
[----:B------:R-:W-:Y:S01]  /*c610*/  I2FP.F32.S32 R49, R52 ;  /* 0x0000003400317245 */ /* 0x000fe20000201400 */
[----:B------:R-:W-:Y:S01]  /*c620*/  FFMA R182, R176, R182, R177 ;  /* 0x000000b6b0b67223 */ /* 0x000fe200000000b1 */
[----:B------:R-:W-:Y:S01]  /*c630*/  FFMA R177, R48, R178, R173 ;  /* 0x000000b230b17223 */ /* 0x000fe200000000ad */
[----:B------:R-:W-:Y:S01]  /*c640*/  I2FP.F32.S32 R85, R53 ;  /* 0x0000003500557245 */ /* 0x000fe20000201400 */
[----:B------:R-:W-:Y:S01]  /*c650*/  LDS R48, [R34+0x9b0] ;  /* 0x0009b00022307984 */ /* 0x000fe20000000800 */
[----:B------:R-:W-:-:S03]  /*c660*/  FMUL R52, R100, R49 ;  /* 0x0000003164347220 */ /* 0x000fc60000400000 */
[----:B------:R-:W1:Y:S01]  /*c670*/  LDS R49, [R34+0x9c0] ;  /* 0x0009c00022317984 */ /* 0x000e620000000800 */
[----:B------:R-:W-:Y:S01]  /*c680*/  I2FP.F32.S32 R53, R54 ;  /* 0x0000003600357245 */ /* 0x000fe20000201400 */
[----:B0-----:R-:W-:Y:S02]  /*c690*/  HADD2.F32 R63, -RZ, R72.H0_H0 ;  /* 0x20000048ff3f7230 */ /* 0x001fe40000004100 */
[----:B------:R-:W-:Y:S01]  /*c6a0*/  FFMA R88, R176, R88, R87 ;  /* 0x00000058b0587223 */ /* 0x000fe20000000057 */
[----:B------:R-:W-:Y:S01]  /*c6b0*/  HADD2.F32 R73, -RZ, R73.H0_H0 ;  /* 0x20000049ff497230 */ /* 0x000fe20000004100 */
[----:B------:R-:W-:Y:S01]  /*c6c0*/  I2FP.F32.S32 R56, R56 ;  /* 0x0000003800387245 */ /* 0x000fe20000201400 */
[----:B------:R-:W-:Y:S01]  /*c6d0*/  FMUL R62, R92, R53 ;  /* 0x000000355c3e7220 */ /* 0x000fe20000400000 */
[----:B------:R-:W-:Y:S01]  /*c6e0*/  I2FP.F32.S32 R87, R55 ;  /* 0x0000003700577245 */ /* 0x000fe20000201400 */
[----:B------:R-:W-:Y:S01]  /*c6f0*/  FFMA R84, R63, R52, R84 ;  /* 0x000000343f547223 */ /* 0x000fe20000000054 */
[----:B------:R-:W-:Y:S01]  /*c700*/  FMUL R85, R100, R85 ;  /* 0x0000005564557220 */ /* 0x000fe20000400000 */
[----:B------:R-:W-:Y:S01]  /*c710*/  IMMA.16832.S8.S8 R52, R104.ROW, R60.COL, RZ ;  /* 0x0000003c68347237 */ /* 0x000fe20000405cff */
[----:B------:R-:W-:-:S02]  /*c720*/  HADD2.F32 R61, -RZ, R64.H0_H0 ;  /* 0x20000040ff3d7230 */ /* 0x000fc40000004100 */
[----:B------:R-:W-:Y:S01]  /*c730*/  FMUL R56, R101, R56 ;  /* 0x0000003865387220 */ /* 0x000fe20000400000 */
[----:B------:R-:W-:Y:S01]  /*c740*/  HADD2.F32 R65, -RZ, R65.H0_H0 ;  /* 0x20000041ff417230 */ /* 0x000fe20000004100 */
[----:B------:R-:W-:Y:S02]  /*c750*/  LDS R89, [R34+0xa00] ;  /* 0x000a000022597984 */ /* 0x000fe40000000800 */
[----:B------:R-:W-:Y:S01]  /*c760*/  FFMA R64, R73, R56, R84 ;  /* 0x0000003849407223 */ /* 0x000fe20000000054 */
[----:B------:R-:W-:Y:S01]  /*c770*/  FFMA R56, R61, R85, R70 ;  /* 0x000000553d387223 */ /* 0x000fe20000000046 */
[----:B------:R-:W-:Y:S01]  /*c780*/  LDS R84, [R34+0x9d0] ;  /* 0x0009d00022547984 */ /* 0x000fe20000000800 */
[----:B------:R-:W-:-:S03]  /*c790*/  FMUL R87, R92, R87 ;  /* 0x000000575c577220 */ /* 0x000fc60000400000 */
[----:B------:R-:W0:Y:S01]  /*c7a0*/  LDS R85, [R34+0x9e0] ;  /* 0x0009e00022557984 */ /* 0x000e220000000800 */
[----:B------:R-:W-:Y:S01]  /*c7b0*/  FFMA R72, R63, R62, R71 ;  /* 0x0000003e3f487223 */ /* 0x000fe20000000047 */
[----:B------:R-:W-:Y:S01]  /*c7c0*/  FFMA R87, R61, R87, R86 ;  /* 0x000000573d577223 */ /* 0x000fe20000000056 */
[----:B------:R-:W-:Y:S01]  /*c7d0*/  IMMA.16832.S8.S8 R68, R104.ROW, R68.COL, RZ ;  /* 0x0000004468447237 */ /* 0x000fe20000405cff */
[----:B------:R-:W0:Y:S01]  /*c7e0*/  LDS.128 R60, [R9+0x9a0] ;  /* 0x0009a000093c7984 */ /* 0x000e220000000c00 */
[----:B------:R-:W-:Y:S02]  /*c7f0*/  I2FP.F32.S32 R176, R58 ;  /* 0x0000003a00b07245 */ /* 0x000fe40000201400 */
[----:B------:R-:W-:Y:S02]  /*c800*/  I2FP.F32.S32 R58, R57 ;  /* 0x00000039003a7245 */ /* 0x000fe40000201400 */
[----:B------:R-:W-:Y:S02]  /*c810*/  I2FP.F32.S32 R178, R59 ;  /* 0x0000003b00b27245 */ /* 0x000fe40000201400 */
        /* <DEDUP_REMOVED lines=10> */
[----:B------:R-:W-:Y:S01]  /*c8c0*/  I2FP.F32.S32 R65, R53 ;  /* 0x0000003500417245 */ /* 0x000fe20000201400 */
[C---:B------:R-:W-:Y:S01]  /*c8d0*/  FFMA R173, R165.reuse, R57, R88 ;  /* 0x00000039a5ad7223 */ /* 0x040fe20000000058 */
[----:B------:R-:W-:Y:S01]  /*c8e0*/  I2FP.F32.S32 R73, R55 ;  /* 0x0000003700497245 */ /* 0x000fe20000201400 */
[----:B------:R-:W-:Y:S01]  /*c8f0*/  FFMA R165, R165, R59, R182 ;  /* 0x0000003ba5a57223 */ /* 0x000fe200000000b6 */
[----:B-1----:R-:W-:Y:S01]  /*c900*/  IMMA.16832.S8.S8 R52, R76.ROW, R48.COL, RZ ;  /* 0x000000304c347237 */ /* 0x002fe20000405cff */
[----:B------:R-:W1:Y:S01]  /*c910*/  LDS R88, [R34+0x9f0] ;  /* 0x0009f00022587984 */ /* 0x000e620000000800 */
[----:B------:R-:W-:-:S03]  /*c920*/  I2FP.F32.S32 R181, R70 ;  /* 0x0000004600b57245 */ /* 0x000fc60000201400 */
[----:B------:R-:W1:Y:S01]  /*c930*/  LDS.128 R56, [R9+0xa30] ;  /* 0x000a300009387984 */ /* 0x000e620000000c00 */
[----:B------:R-:W-:Y:S02]  /*c940*/  HADD2.F32 R50, -RZ, R50.H0_H0 ;  /* 0x20000032ff327230 */ /* 0x000fe40000004100 */
[C---:B------:R-:W-:Y:S01]  /*c950*/  FMUL R73, R94.reuse, R73 ;  /* 0x000000495e497220 */ /* 0x040fe20000400000 */
[----:B------:R-:W-:Y:S02]  /*c960*/  HADD2.F32 R49, -RZ, R74.H0_H0 ;  /* 0x2000004aff317230 */ /* 0x000fe40000004100 */
[----:B------:R-:W-:Y:S01]  /*c970*/  FMUL R181, R94, R181 ;  /* 0x000000b55eb57220 */ /* 0x000fe20000400000 */
[----:B------:R-:W-:Y:S01]  /*c980*/  I2FP.F32.S32 R87, R68 ;  /* 0x0000004400577245 */ /* 0x000fe20000201400 */
[----:B------:R-:W-:Y:S02]  /*c990*/  FFMA R176, R50, R73, R174 ;  /* 0x0000004932b07223 */ /* 0x000fe400000000ae */
[----:B------:R-:W-:Y:S01]  /*c9a0*/  FFMA R174, R49, R181, R72 ;  /* 0x000000b531ae7223 */ /* 0x000fe20000000048 */
[----:B------:R-:W-:Y:S01]  /*c9b0*/  LDS R73, [R34+0xe40] ;  /* 0x000e400022497984 */ /* 0x000fe20000000800 */
[C---:B------:R-:W-:Y:S01]  /*c9c0*/  FMUL R74, R102.reuse, R87 ;  /* 0x00000057664a7220 */ /* 0x040fe20000400000 */
[----:B------:R-:W-:-:S02]  /*c9d0*/  FMUL R65, R102, R65 ;  /* 0x0000004166417220 */ /* 0x000fc40000400000 */
[----:B------:R-:W1:Y:S01]  /*c9e0*/  LDS R72, [R34+0xe30] ;  /* 0x000e300022487984 */ /* 0x000e620000000800 */
[----:B------:R-:W-:Y:S02]  /*c9f0*/  I2FP.F32.S32 R69, R69 ;  /* 0x0000004500457245 */ /* 0x000fe40000201400 */
[----:B------:R-:W-:Y:S01]  /*ca00*/  I2FP.F32.S32 R71, R71 ;  /* 0x0000004700477245 */ /* 0x000fe20000201400 */
[----:B------:R-:W-:Y:S01]  /*ca10*/  FFMA R74, R49, R74, R64 ;  /* 0x0000004a314a7223 */ /* 0x000fe20000000040 */
[----:B0-----:R-:W-:Y:S01]  /*ca20*/  IMMA.16832.S8.S8 R84, R80.ROW, R84.COL, RZ ;  /* 0x0000005450547237 */ /* 0x001fe20000405cff */
[----:B------:R-:W-:Y:S01]  /*ca30*/  FFMA R177, R50, R65, R177 ;  /* 0x0000004132b17223 */ /* 0x000fe200000000b1 */
[----:B------:R-:W-:Y:S02]  /*ca40*/  HADD2.F32 R49, -RZ, R66.H0_H0 ;  /* 0x20000042ff317230 */ /* 0x000fe40000004100 */
[----:B------:R-:W-:Y:S01]  /*ca50*/  FMUL R69, R102, R69 ;  /* 0x0000004566457220 */ /* 0x000fe20000400000 */
[----:B------:R-:W-:Y:S01]  /*ca60*/  FMUL R66, R94, R71 ;  /* 0x000000475e427220 */ /* 0x000fe20000400000 */
[----:B------:R-:W-:Y:S01]  /*ca70*/  I2FP.F32.S32 R65, R52 ;  /* 0x0000003400417245 */ /* 0x000fe20000201400 */
[----:B------:R-:W-:Y:S01]  /*ca80*/  LDS R64, [R34+0xe50] ;  /* 0x000e500022407984 */ /* 0x000fe20000000800 */
[C---:B------:R-:W-:Y:S01]  /*ca90*/  FFMA R178, R49.reuse, R69, R178 ;  /* 0x0000004531b27223 */ /* 0x040fe200000000b2 */
[----:B------:R-:W-:Y:S01]  /*caa0*/  FFMA R66, R49, R66, R99 ;  /* 0x0000004231427223 */ /* 0x000fe20000000063 */
[----:B------:R-:W-:Y:S01]  /*cab0*/  I2FP.F32.S32 R71, R54 ;  /* 0x0000003600477245 */ /* 0x000fe20000201400 */
[----:B------:R-:W-:-:S02]  /*cac0*/  HADD2.F32 R49, -RZ, R60.H0_H0 ;  /* 0x2000003cff317230 */ /* 0x000fc40000004100 */
[----:B------:R-:W-:Y:S02]  /*cad0*/  FMUL R65, R100, R65 ;  /* 0x0000004164417220 */ /* 0x000fe40000400000 */
[----:B------:R-:W-:Y:S02]  /*cae0*/  FMUL R48, R92, R71 ;  /* 0x000000475c307220 */ /* 0x000fe40000400000 */
[C---:B------:R-:W-:Y:S01]  /*caf0*/  FFMA R50, R49.reuse, R65, R90 ;  /* 0x0000004131327223 */ /* 0x040fe2000000005a */
[----:B------:R-:W-:Y:S04]  /*cb00*/  LDS.128 R68, [R9+0xe20] ;  /* 0x000e200009447984 */ /* 0x000fe80000000c00 */
[----:B------:R-:W0:Y:S01]  /*cb10*/  LDS R65, [R34+0xe60] ;  /* 0x000e600022417984 */ /* 0x000e220000000800 */
[----:B------:R-:W-:Y:S01]  /*cb20*/  FFMA R60, R49, R48, R91 ;  /* 0x00000030313c7223 */ /* 0x000fe2000000005b */
[----:B------:R-:W-:-:S02]  /*cb30*/  I2FP.F32.S32 R84, R84 ;  /* 0x0000005400547245 */ /* 0x000fc40000201400 */
[----:B------:R-:W-:Y:S01]  /*cb40*/  LDS R48, [R34+0xe70] ;  /* 0x000e700022307984 */ /* 0x000fe20000000800 */
[----:B------:R-:W-:-:S03]  /*cb50*/  I2FP.F32.S32 R99, R53 ;  /* 0x0000003500637245 */ /* 0x000fc60000201400 */
[----:B------:R-:W0:Y:S01]  /*cb60*/  LDS R49, [R34+0xe80] ;  /* 0x000e800022317984 */ /* 0x000e220000000800 */
[----:B------:R-:W-:Y:S01]  /*cb70*/  HADD2.F32 R61, -RZ, R61.H0_H0 ;  /* 0x2000003dff3d7230 */ /* 0x000fe20000004100 */
[----:B-1----:R-:W-:Y:S01]  /*cb80*/  IMMA.16832.S8.S8 R88, R104.ROW, R88.COL, RZ ;  /* 0x0000005868587237 */ /* 0x002fe20000405cff */
[----:B------:R-:W-:Y:S01]  /*cb90*/  I2FP.F32.S32 R184, R86 ;  /* 0x0000005600b87245 */ /* 0x000fe20000201400 */
[----:B------:R-:W-:Y:S01]  /*cba0*/  FMUL R84, R101, R84 ;  /* 0x0000005465547220 */ /* 0x000fe20000400000 */
[----:B------:R-:W-:Y:S01]  /*cbb0*/  HADD2.F32 R56, -RZ, R56.H0_H0 ;  /* 0x20000038ff387230 */ /* 0x000fe20000004100 */
[----:B------:R-:W-:Y:S01]  /*cbc0*/  I2FP.F32.S32 R86, R85 ;  /* 0x0000005500567245 */ /* 0x000fe20000201400 */
[----:B------:R-:W-:Y:S01]  /*cbd0*/  FMUL R99, R100, R99 ;  /* 0x0000006364637220 */ /* 0x000fe20000400000 */
[----:B------:R-:W-:Y:S01]  /*cbe0*/  I2FP.F32.S32 R181, R55 ;  /* 0x0000003700b57245 */ /* 0x000fe20000201400 */
[----:B------:R-:W-:Y:S01]  /*cbf0*/  FFMA R182, R61, R84, R50 ;  /* 0x000000543db67223 */ /* 0x000fe20000000032 */
[----:B------:R-:W-:-:S02]  /*cc00*/  HADD2.F32 R50, -RZ, R57.H0_H0 ;  /* 0x20000039ff327230 */ /* 0x000fc40000004100 */
[----:B------:R-:W-:Y:S01]  /*cc10*/  FFMA R99, R56, R99, R179 ;  /* 0x0000006338637223 */ /* 0x000fe200000000b3 */
[----:B------:R-:W-:Y:S01]  /*cc20*/  FMUL R86, R101, R86 ;  /* 0x0000005665567220 */ /* 0x000fe20000400000 */
[----:B------:R-:W-:Y:S01]  /*cc30*/  FMUL R181, R92, R181 ;  /* 0x000000b55cb57220 */ /* 0x000fe20000400000 */
[----:B------:R-:W1:Y:S01]  /*cc40*/  LDS.128 R52, [R9+0xeb0] ;  /* 0x000eb00009347984 */ /* 0x000e620000000c00 */
[----:B------:R-:W-:Y:S01]  /*cc50*/  FMUL R184, R93, R184 ;  /* 0x000000b85db87220 */ /* 0x000fe20000400000 */
[----:B------:R-:W-:Y:S01]  /*cc60*/  I2FP.F32.S32 R186, R87 ;  /* 0x0000005700ba7245 */ /* 0x000fe20000201400 */
[----:B------:R-:W-:Y:S01]  /*cc70*/  FFMA R99, R50, R86, R99 ;  /* 0x0000005632637223 */ /* 0x000fe20000000063 */
[----:B------:R-:W-:Y:S01]  /*cc80*/  FFMA R181, R56, R181, R180 ;  /* 0x000000b538b57223 */ /* 0x000fe200000000b4 */
[----:B------:R-:W-:Y:S01]  /*cc90*/  IMMA.16832.S8.S8 R84, R76.ROW, R72.COL, RZ ;  /* 0x000000484c547237 */ /* 0x000fe20000405cff */
[----:B------:R-:W-:Y:S01]  /*cca0*/  LDS R56, [R34+0x12b0] ;  /* 0x0012b00022387984 */ /* 0x000fe20000000800 */
[----:B------:R-:W-:-:S03]  /*ccb0*/  FFMA R184, R61, R184, R60 ;  /* 0x000000b83db87223 */ /* 0x000fc6000000003c */
[----:B------:R-:W2:Y:S01]  /*ccc0*/  LDS R57, [R34+0x12c0] ;  /* 0x0012c00022397984 */ /* 0x000ea20000000800 */
[----:B------:R-:W-:-:S03]  /*ccd0*/  FMUL R186, R93, R186 ;  /* 0x000000ba5dba7220 */ /* 0x000fc60000400000 */
[----:B------:R-:W-:Y:S04]  /*cce0*/  LDS R60, [R34+0x12d0] ;  /* 0x0012d000223c7984 */ /* 0x000fe80000000800 */
[----:B------:R-:W3:Y:S01]  /*ccf0*/  LDS R61, [R34+0x12e0] ;  /* 0x0012e000223d7984 */ /* 0x000ee20000000800 */
[----:B------:R-:W-:Y:S01]  /*cd00*/  FFMA R72, R50, R186, R181 ;  /* 0x000000ba32487223 */ /* 0x000fe200000000b5 */
[----:B------:R-:W-:Y:S02]  /*cd10*/  I2FP.F32.S32 R179, R88 ;  /* 0x0000005800b37245 */ /* 0x000fe40000201400 */
[----:B------:R-:W-:Y:S01]  /*cd20*/  I2FP.F32.S32 R181, R90 ;  /* 0x0000005a00b57245 */ /* 0x000fe20000201400 */
[----:B------:R-:W-:Y:S01]  /*cd30*/  HADD2.F32 R73, -RZ, R62.H0_H0 ;  /* 0x2000003eff497230 */ /* 0x000fe20000004100 */
[----:B------:R-:W-:Y:S01]  /*cd40*/  I2FP.F32.S32 R89, R89 ;  /* 0x0000005900597245 */ /* 0x000fe20000201400 */
[----:B------:R-:W-:Y:S01]  /*cd50*/  FMUL R179, R102, R179 ;  /* 0x000000b366b37220 */ /* 0x000fe20000400000 */
[----:B------:R-:W-:Y:S01]  /*cd60*/  I2FP.F32.S32 R91, R91 ;  /* 0x0000005b005b7245 */ /* 0x000fe20000201400 */
[----:B------:R-:W-:Y:S01]  /*cd70*/  FMUL R181, R94, R181 ;  /* 0x000000b55eb57220 */ /* 0x000fe20000400000 */
[----:B------:R-:W-:-:S02]  /*cd80*/  HADD2.F32 R50, -RZ, R58.H0_H0 ;  /* 0x2000003aff327230 */ /* 0x000fc40000004100 */
[----:B------:R-:W-:Y:S01]  /*cd90*/  FMUL R58, R102, R89 ;  /* 0x00000059663a7220 */ /* 0x000fe20000400000 */
[C---:B------:R-:W-:Y:S01]  /*cda0*/  FFMA R179, R73.reuse, R179, R182 ;  /* 0x000000b349b37223 */ /* 0x040fe200000000b6 */
[----:B------:R-:W-:Y:S01]  /*cdb0*/  FMUL R183, R94, R91 ;  /* 0x0000005b5eb77220 */ /* 0x000fe20000400000 */
[----:B------:R-:W-:Y:S01]  /*cdc0*/  FFMA R73, R73, R181, R184 ;  /* 0x000000b549497223 */ /* 0x000fe200000000b8 */
[----:B0-----:R-:W-:Y:S01]  /*cdd0*/  IMMA.16832.S8.S8 R88, R80.ROW, R64.COL, RZ ;  /* 0x0000004050587237 */ /* 0x001fe20000405cff */
[----:B------:R-:W-:Y:S02]  /*cde0*/  I2FP.F32.S32 R181, R84 ;  /* 0x0000005400b57245 */ /* 0x000fe40000201400 */
        /* <DEDUP_REMOVED lines=8> */
[----:B------:R-:W-:Y:S01]  /*ce70*/  LDS R49, [R34+0x1300] ;  /* 0x0013000022317984 */ /* 0x000fe20000000800 */
[----:B------:R-:W-:-:S02]  /*ce80*/  FFMA R181, R65, R181, R96 ;  /* 0x000000b541b57223 */ /* 0x000fc40000000060 */
[----:B------:R-:W-:Y:S02]  /*ce90*/  FFMA R65, R65, R48, R97 ;  /* 0x0000003041417223 */ /* 0x000fe40000000061 */
[----:B------:R-:W0:Y:S01]  /*cea0*/  LDS R48, [R34+0x12f0] ;  /* 0x0012f00022307984 */ /* 0x000e220000000800 */
[----:B------:R-:W-:Y:S01]  /*ceb0*/  FFMA R58, R50, R58, R99 ;  /* 0x0000003a323a7223 */ /* 0x000fe20000000063 */
[----:B-1----:R-:W-:Y:S01]  /*cec0*/  HADD2.F32 R99, -RZ, R52.H0_H0 ;  /* 0x20000034ff637230 */ /* 0x002fe20000004100 */
[----:B------:R-:W-:Y:S02]  /*ced0*/  I2FP.F32.S32 R88, R88 ;  /* 0x0000005800587245 */ /* 0x000fe40000201400 */
[----:B------:R-:W-:Y:S01]  /*cee0*/  I2FP.F32.S32 R90, R90 ;  /* 0x0000005a005a7245 */ /* 0x000fe20000201400 */
[----:B------:R-:W-:Y:S01]  /*cef0*/  FMUL R183, R100, R183 ;  /* 0x000000b764b77220 */ /* 0x000fe20000400000 */
[----:B------:R-:W-:Y:S01]  /*cf00*/  I2FP.F32.S32 R62, R89 ;  /* 0x00000059003e7245 */ /* 0x000fe20000201400 */
[----:B------:R-:W-:Y:S01]  /*cf10*/  FMUL R50, R92, R187 ;  /* 0x000000bb5c327220 */ /* 0x000fe20000400000 */
[----:B------:R-:W-:Y:S01]  /*cf20*/  I2FP.F32.S32 R64, R91 ;  /* 0x0000005b00407245 */ /* 0x000fe20000201400 */
[----:B--2---:R-:W-:Y:S01]  /*cf30*/  IMMA.16832.S8.S8 R76, R76.ROW, R56.COL, RZ ;  /* 0x000000384c4c7237 */ /* 0x004fe20000405cff */
[----:B------:R-:W-:-:S02]  /*cf40*/  HADD2.F32 R52, -RZ, R69.H0_H0 ;  /* 0x20000045ff347230 */ /* 0x000fc40000004100 */
[----:B------:R-:W-:Y:S01]  /*cf50*/  FMUL R88, R101, R88 ;  /* 0x0000005865587220 */ /* 0x000fe20000400000 */
[----:B------:R-:W-:Y:S02]  /*cf60*/  HADD2.F32 R56, -RZ, R53.H0_H0 ;  /* 0x20000035ff387230 */ /* 0x000fe40000004100 */
[----:B------:R-:W-:Y:S01]  /*cf70*/  FMUL R90, R93, R90 ;  /* 0x0000005a5d5a7220 */ /* 0x000fe20000400000 */
[----:B------:R-:W-:Y:S01]  /*cf80*/  MOV R98, R148 ;  /* 0x0000009400627202 */ /* 0x000fe20000000f00 */
[C---:B------:R-:W-:Y:S01]  /*cf90*/  FFMA R183, R99.reuse, R183, R172 ;  /* 0x000000b763b77223 */ /* 0x040fe200000000ac */
[----:B------:R-:W-:Y:S01]  /*cfa0*/  FFMA R50, R99, R50, R175 ;  /* 0x0000003263327223 */ /* 0x000fe200000000af */
[----:B------:R-:W-:Y:S01]  /*cfb0*/  FMUL R62, R101, R62 ;  /* 0x0000003e653e7220 */ /* 0x000fe20000400000 */
[----:B------:R-:W-:Y:S01]  /*cfc0*/  FMUL R53, R93, R64 ;  /* 0x000000405d357220 */ /* 0x000fe20000400000 */
[----:B---3--:R-:W-:Y:S01]  /*cfd0*/  IMMA.16832.S8.S8 R80, R80.ROW, R60.COL, RZ ;  /* 0x0000003c50507237 */ /* 0x008fe20000405cff */
[----:B------:R-:W-:Y:S01]  /*cfe0*/  I2FP.F32.S32 R61, R84 ;  /* 0x00000054003d7245 */ /* 0x000fe20000201400 */
[----:B------:R-:W-:Y:S01]  /*cff0*/  LDS R57, [R34+0x120] ;  /* 0x0001200022397984 */ /* 0x000fe20000000800 */
[----:B------:R-:W-:-:S02]  /*d000*/  I2FP.F32.S32 R69, R86 ;  /* 0x0000005600457245 */ /* 0x000fc40000201400 */
[----:B------:R-:W-:Y:S02]  /*d010*/  I2FP.F32.S32 R85, R85 ;  /* 0x0000005500557245 */ /* 0x000fe40000201400 */
[----:B------:R-:W-:Y:S01]  /*d020*/  I2FP.F32.S32 R87, R87 ;  /* 0x0000005700577245 */ /* 0x000fe20000201400 */
[C---:B------:R-:W-:Y:S01]  /*d030*/  FFMA R181, R52.reuse, R88, R181 ;  /* 0x0000005834b57223 */ /* 0x040fe200000000b5 */
[----:B------:R-:W-:Y:S01]  /*d040*/  FFMA R65, R52, R90, R65 ;  /* 0x0000005a34417223 */ /* 0x000fe20000000041 */
[C---:B------:R-:W-:Y:S01]  /*d050*/  FFMA R62, R56.reuse, R62, R183 ;  /* 0x0000003e383e7223 */ /* 0x040fe200000000b7 */
[----:B------:R-:W-:Y:S01]  /*d060*/  FFMA R50, R56, R53, R50 ;  /* 0x0000003538327223 */ /* 0x000fe20000000032 */
[----:B------:R-:W-:Y:S01]  /*d070*/  LDSM.16.M88.4 R88, [R98] ;  /* 0x000000006258783b */ /* 0x000fe20000000200 */
[----:B------:R-:W-:Y:S02]  /*d080*/  HADD2.F32 R180, -RZ, R70.H0_H0 ;  /* 0x20000046ffb47230 */ /* 0x000fe40000004100 */
[----:B------:R-:W-:Y:S01]  /*d090*/  FMUL R61, R102, R61 ;  /* 0x0000003d663d7220 */ /* 0x000fe20000400000 */
[----:B------:R-:W-:Y:S01]  /*d0a0*/  HADD2.F32 R53, -RZ, R54.H0_H0 ;  /* 0x20000036ff357230 */ /* 0x000fe20000004100 */
[----:B------:R-:W1:Y:S01]  /*d0b0*/  LDS R56, [R34+0x110] ;  /* 0x0001100022387984 */ /* 0x000e620000000800 */
[----:B------:R-:W-:Y:S01]  /*d0c0*/  FMUL R52, R94, R69 ;  /* 0x000000455e347220 */ /* 0x000fe20000400000 */
[----:B------:R-:W-:Y:S01]  /*d0d0*/  FMUL R85, R102, R85 ;  /* 0x0000005566557220 */ /* 0x000fe20000400000 */
[----:B------:R-:W-:Y:S01]  /*d0e0*/  FMUL R87, R94, R87 ;  /* 0x000000575e577220 */ /* 0x000fe20000400000 */
[C---:B------:R-:W-:Y:S01]  /*d0f0*/  FFMA R70, R180.reuse, R61, R181 ;  /* 0x0000003db4467223 */ /* 0x040fe200000000b5 */
[----:B------:R-:W-:Y:S01]  /*d100*/  FFMA R180, R180, R52, R65 ;  /* 0x00000034b4b47223 */ /* 0x000fe20000000041 */
[C---:B------:R-:W-:Y:S01]  /*d110*/  FFMA R175, R53.reuse, R85, R62 ;  /* 0x0000005535af7223 */ /* 0x040fe2000000003e */
[----:B------:R-:W-:Y:S01]  /*d120*/  FFMA R172, R53, R87, R50 ;  /* 0x0000005735ac7223 */ /* 0x000fe20000000032 */
[----:B------:R-:W-:Y:S04]  /*d130*/  LDS R52, [R34+0x590] ;  /* 0x0005900022347984 */ /* 0x000fe80000000800 */
[----:B------:R-:W2:Y:S01]  /*d140*/  LDS R53, [R34+0x5a0] ;  /* 0x0005a00022357984 */ /* 0x000ea20000000800 */
[----:B------:R-:W-:-:S03]  /*d150*/  I2FP.F32.S32 R61, R76 ;  /* 0x0000004c003d7245 */ /* 0x000fc60000201400 */
[----:B------:R-:W3:Y:S02]  /*d160*/  LDS.128 R96, [R9+0x12a0] ;  /* 0x0012a00009607984 */ /* 0x000ee40000000c00 */
[----:B------:R-:W-:Y:S02]  /*d170*/  FMUL R54, R100, R61 ;  /* 0x0000003d64367220 */ /* 0x000fe40000400000 */
[----:B------:R-:W4:Y:S01]  /*d180*/  LDS.128 R84, [R9+0x1330] ;  /* 0x0013300009547984 */ /* 0x000f220000000c00 */
[----:B------:R-:W-:-:S03]  /*d190*/  I2FP.F32.S32 R80, R80 ;  /* 0x0000005000507245 */ /* 0x000fc60000201400 */
[----:B------:R-:W-:Y:S04]  /*d1a0*/  LDS R60, [R34+0xa10] ;  /* 0x000a1000223c7984 */ /* 0x000fe80000000800 */
[----:B------:R-:W5:Y:S01]  /*d1b0*/  LDS R61, [R34+0xa20] ;  /* 0x000a2000223d7984 */ /* 0x000f620000000800 */
[----:B0-----:R-:W-:Y:S01]  /*d1c0*/  IMMA.16832.S8.S8 R104, R104.ROW, R48.COL, RZ ;  /* 0x0000003068687237 */ /* 0x001fe20000405cff */
[----:B------:R-:W-:Y:S02]  /*d1d0*/  I2FP.F32.S32 R68, R83 ;  /* 0x0000005300447245 */ /* 0x000fe40000201400 */
[----:B------:R-:W-:Y:S01]  /*d1e0*/  I2FP.F32.S32 R50, R82 ;  /* 0x0000005200327245 */ /* 0x000fe20000201400 */
[----:B------:R-:W-:Y:S01]  /*d1f0*/  LDS R64, [R34+0xe90] ;  /* 0x000e900022407984 */ /* 0x000fe20000000800 */
[----:B------:R-:W-:Y:S01]  /*d200*/  FMUL R82, R101, R80 ;  /* 0x0000005065527220 */ /* 0x000fe20000400000 */
[----:B------:R-:W-:-:S02]  /*d210*/  FMUL R80, R93, R68 ;  /* 0x000000445d507220 */ /* 0x000fc40000400000 */
[----:B------:R-:W0:Y:S04]  /*d220*/  LDS R65, [R34+0xea0] ;  /* 0x000ea00022417984 */ /* 0x000e280000000800 */
[----:B------:R-:W-:Y:S04]  /*d230*/  LDS R68, [R34+0x1310] ;  /* 0x0013100022447984 */ /* 0x000fe80000000800 */
[----:B------:R-:W0:Y:S01]  /*d240*/  LDS R69, [R34+0x1320] ;  /* 0x0013200022457984 */ /* 0x000e220000000800 */
[----:B------:R-:W-:Y:S01]  /*d250*/  BAR.SYNC.DEFER_BLOCKING 0x0 ;  /* 0x0000000000007b1d */ /* 0x000fe20000010000 */
[----:B------:R-:W-:-:S02]  /*d260*/  I2FP.F32.S32 R77, R77 ;  /* 0x0000004d004d7245 */ /* 0x000fc40000201400 */
[----:B------:R-:W-:Y:S02]  /*d270*/  I2FP.F32.S32 R79, R79 ;  /* 0x0000004f004f7245 */ /* 0x000fe40000201400 */
[----:B------:R-:W-:Y:S01]  /*d280*/  I2FP.F32.S32 R49, R78 ;  /* 0x0000004e00317245 */ /* 0x000fe20000201400 */
[----:B------:R-:W-:Y:S02]  /*d290*/  FMUL R62, R100, R77 ;  /* 0x0000004d643e7220 */ /* 0x000fe40000400000 */
[C---:B------:R-:W-:Y:S01]  /*d2a0*/  FMUL R183, R92.reuse, R79 ;  /* 0x0000004f5cb77220 */ /* 0x040fe20000400000 */
[----:B------:R-:W-:Y:S01]  /*d2b0*/  I2FP.F32.S32 R48, R81 ;  /* 0x0000005100307245 */ /* 0x000fe20000201400 */
[----:B------:R-:W-:Y:S01]  /*d2c0*/  FMUL R181, R92, R49 ;  /* 0x000000315cb57220 */ /* 0x000fe20000400000 */
[----:B-1----:R-:W-:Y:S01]  /*d2d0*/  IMMA.16832.S8.S8 R76, R88.ROW, R56.COL, RZ ;  /* 0x00000038584c7237 */ /* 0x002fe20000405cff */
[----:B------:R-:W-:Y:S01]  /*d2e0*/  I2FP.F32.S32 R49, R104 ;  /* 0x0000006800317245 */ /* 0x000fe20000201400 */
[----:B------:R-:W-:Y:S01]  /*d2f0*/  FMUL R83, R93, R50 ;  /* 0x000000325d537220 */ /* 0x000fe20000400000 */
[----:B------:R-:W-:Y:S01]  /*d300*/  FMUL R101, R101, R48 ;  /* 0x0000003065657220 */ /* 0x000fe20000400000 */
[----:B------:R-:W-:-:S02]  /*d310*/  HADD2.F32 R56, -RZ, R51.H0_H0 ;  /* 0x20000033ff387230 */ /* 0x000fc40000004100 */
[C---:B------:R-:W-:Y:S01]  /*d320*/  FMUL R92, R102.reuse, R49 ;  /* 0x00000031665c7220 */ /* 0x040fe20000400000 */
[----:B------:R-:W-:Y:S01]  /*d330*/  I2FP.F32.S32 R93, R105 ;  /* 0x00000069005d7245 */ /* 0x000fe20000201400 */
[----:B--2---:R-:W-:Y:S01]  /*d340*/  IMMA.16832.S8.S8 R48, R88.ROW, R52.COL, RZ ;  /* 0x0000003458307237 */ /* 0x004fe20000405cff */
[----:B------:R-:W-:Y:S01]  /*d350*/  I2FP.F32.S32 R81, R106 ;  /* 0x0000006a00517245 */ /* 0x000fe20000201400 */
[----:B---3--:R-:W-:Y:S02]  /*d360*/  HADD2.F32 R57, -RZ, R96.H0_H0 ;  /* 0x20000060ff397230 */ /* 0x008fe40000004100 */
[----:B------:R-:W-:Y:S01]  /*d370*/  FMUL R93, R102, R93 ;  /* 0x0000005d665d7220 */ /* 0x000fe20000400000 */
[----:B------:R-:W-:Y:S01]  /*d380*/  STS [R0+0xa0], R153 ;  /* 0x0000a09900007388 */ /* 0x000fe20000000800 */
[----:B------:R-:W-:Y:S02]  /*d390*/  HADD2.F32 R102, -RZ, R63.H0_H0 ;  /* 0x2000003fff667230 */ /* 0x000fe40000004100 */
[----:B------:R-:W-:Y:S01]  /*d3a0*/  FMUL R100, R94, R81 ;  /* 0x000000515e647220 */ /* 0x000fe20000400000 */
[----:B------:R-:W-:Y:S01]  /*d3b0*/  STS [R0+0x4a0], R163 ;  /* 0x0004a0a300007388 */ /* 0x000fe20000000800 */
[----:B----4-:R-:W-:-:S03]  /*d3c0*/  HADD2.F32 R63, -RZ, R84.H0_H0 ;  /* 0x20000054ff3f7230 */ /* 0x010fc60000004100 */
[----:B------:R-:W-:Y:S01]  /*d3d0*/  STS [R0+0x8a0], R161 ;  /* 0x0008a0a100007388 */ /* 0x000fe20000000800 */
[----:B------:R-:W-:-:S03]  /*d3e0*/  HADD2.F32 R81, -RZ, R75.H0_H0 ;  /* 0x2000004bff517230 */ /* 0x000fc60000004100 */
[----:B-----5:R-:W-:Y:S04]  /*d3f0*/  STS [R0+0xca0], R159 ;  /* 0x000ca09f00007388 */ /* 0x020fe80000000800 */
[----:B------:R-:W-:Y:S04]  /*d400*/  STS [R0+0x10a0], R157 ;  /* 0x0010a09d00007388 */ /* 0x000fe80000000800 */
[----:B------:R1:W-:Y:S01]  /*d410*/  STS [R0+0x14a0], R155 ;  /* 0x0014a09b00007388 */ /* 0x0003e20000000800 */
[----:B------:R-:W-:Y:S01]  /*d420*/  HADD2.F32 R104, -RZ, R55.H0_H0 ;  /* 0x20000037ff687230 */ /* 0x000fe20000004100 */
[----:B------:R-:W-:Y:S01]  /*d430*/  BAR.SYNC.DEFER_BLOCKING 0x0 ;  /* 0x0000000000007b1d */ /* 0x000fe20000010000 */
[----:B------:R-:W-:Y:S01]  /*d440*/  FFMA R75, R57, R54, R154 ;  /* 0x00000036394b7223 */ /* 0x000fe2000000009a */
[----:B------:R-:W-:Y:S01]  /*d450*/  HADD2.F32 R85, -RZ, R85.H0_H0 ;  /* 0x20000055ff557230 */ /* 0x000fe20000004100 */
[----:B------:R-:W-:Y:S01]  /*d460*/  IMMA.16832.S8.S8 R52, R88.ROW, R60.COL, RZ ;  /* 0x0000003c58347237 */ /* 0x000fe20000405cff */
[----:B------:R-:W-:Y:S01]  /*d470*/  I2FP.F32.S32 R60, R77 ;  /* 0x0000004d003c7245 */ /* 0x000fe20000201400 */
[----:B------:R-:W-:Y:S01]  /*d480*/  FFMA R62, R63, R62, R156 ;  /* 0x0000003e3f3e7223 */ /* 0x000fe2000000009c */
[----:B------:R-:W-:Y:S01]  /*d490*/  FFMA R158, R57, R181, R158 ;  /* 0x000000b5399e7223 */ /* 0x000fe2000000009e */
[----:B------:R-:W-:-:S02]  /*d4a0*/  FFMA R181, R63, R183, R164 ;  /* 0x000000b73fb57223 */ /* 0x000fc400000000a4 */
[----:B------:R-:W-:Y:S01]  /*d4b0*/  FFMA R96, R85, R101, R62 ;  /* 0x0000006555607223 */ /* 0x000fe2000000003e */
[----:B------:R-:W-:Y:S01]  /*d4c0*/  FMUL R57, R103, R60 ;  /* 0x0000003c67397220 */ /* 0x000fe20000400000 */
[----:B------:R-:W-:Y:S01]  /*d4d0*/  FFMA R181, R85, R80, R181 ;  /* 0x0000005055b57223 */ /* 0x000fe200000000b5 */
        /* <DEDUP_REMOVED lines=23> */
[----:B------:R-:W-:-:S02]  /*d650*/  I2FP.F32.S32 R52, R52 ;  /* 0x0000003400347245 */ /* 0x000fc40000201400 */
[----:B------:R-:W-:Y:S01]  /*d660*/  I2FP.F32.S32 R54, R54 ;  /* 0x0000003600367245 */ /* 0x000fe20000201400 */
[----:B------:R-:W-:Y:S01]  /*d670*/  IMMA.16832.S8.S8 R88, R88.ROW, R68.COL, RZ ;  /* 0x0000004458587237 */ /* 0x000fe20000405cff */
[----:B------:R-:W-:Y:S01]  /*d680*/  I2FP.F32.S32 R107, R107 ;  /* 0x0000006b006b7245 */ /* 0x000fe20000201400 */
[----:B------:R-:W-:Y:S01]  /*d690*/  FMUL R52, R103, R52 ;  /* 0x0000003467347220 */ /* 0x000fe20000400000 */
[----:B------:R-:W-:Y:S01]  /*d6a0*/  I2FP.F32.S32 R64, R53 ;  /* 0x0000003500407245 */ /* 0x000fe20000201400 */
[C---:B------:R-:W-:Y:S01]  /*d6b0*/  FMUL R54, R95.reuse, R54 ;  /* 0x000000365f367220 */ /* 0x040fe20000400000 */
[----:B------:R-:W-:Y:S01]  /*d6c0*/  I2FP.F32.S32 R68, R55 ;  /* 0x0000003700447245 */ /* 0x000fe20000201400 */
[----:B------:R-:W-:Y:S01]  /*d6d0*/  HADD2.F32 R59, -RZ, R59.H0_H0 ;  /* 0x2000003bff3b7230 */ /* 0x000fe20000004100 */
[----:B------:R-:W-:Y:S01]  /*d6e0*/  I2FP.F32.S32 R60, R60 ;  /* 0x0000003c003c7245 */ /* 0x000fe20000201400 */
[----:B------:R-:W-:Y:S01]  /*d6f0*/  FMUL R56, R95, R56 ;  /* 0x000000385f387220 */ /* 0x000fe20000400000 */
[----:B------:R-:W-:Y:S01]  /*d700*/  FFMA R179, R102, R52, R179 ;  /* 0x0000003466b37223 */ /* 0x000fe200000000b3 */
[----:B------:R-:W-:Y:S01]  /*d710*/  MOV R134, R144 ;  /* 0x0000009000867202 */ /* 0x000fe20000000f00 */
[----:B------:R-:W-:Y:S01]  /*d720*/  FMUL R94, R94, R107 ;  /* 0x0000006b5e5e7220 */ /* 0x000fe20000400000 */
[----:B------:R-:W-:Y:S01]  /*d730*/  FMUL R64, R103, R64 ;  /* 0x0000004067407220 */ /* 0x000fe20000400000 */
[----:B-1----:R-:W-:Y:S01]  /*d740*/  FMUL R155, R95, R68 ;  /* 0x000000445f9b7220 */ /* 0x002fe20000400000 */
[----:B------:R-:W-:Y:S01]  /*d750*/  FFMA R102, R102, R54, R73 ;  /* 0x0000003666667223 */ /* 0x000fe20000000049 */
[----:B------:R-:W-:Y:S01]  /*d760*/  HADD2.F32 R107, -RZ, R71.H0_H0 ;  /* 0x20000047ff6b7230 */ /* 0x000fe20000004100 */
[----:B------:R-:W-:Y:S01]  /*d770*/  I2FP.F32.S32 R52, R61 ;  /* 0x0000003d00347245 */ /* 0x000fe20000201400 */
[----:B------:R-:W-:Y:S01]  /*d780*/  FMUL R60, R103, R60 ;  /* 0x0000003c673c7220 */ /* 0x000fe20000400000 */
[----:B------:R-:W-:Y:S01]  /*d790*/  I2FP.F32.S32 R54, R63 ;  /* 0x0000003f00367245 */ /* 0x000fe20000201400 */
[----:B------:R-:W-:Y:S01]  /*d7a0*/  FFMA R157, R67, R56, R66 ;  /* 0x00000038439d7223 */ /* 0x000fe20000000042 */
[C---:B------:R-:W-:Y:S01]  /*d7b0*/  FFMA R156, R59.reuse, R64, R58 ;  /* 0x000000403b9c7223 */ /* 0x040fe2000000003a */
[----:B------:R-:W-:Y:S01]  /*d7c0*/  FFMA R155, R59, R155, R72 ;  /* 0x0000009b3b9b7223 */ /* 0x000fe20000000048 */
[----:B------:R-:W-:Y:S01]  /*d7d0*/  LDS R80, [R34+0xd0] ;  /* 0x0000d00022507984 */ /* 0x000fe20000000800 */
[----:B------:R-:W-:Y:S01]  /*d7e0*/  FFMA R106, R107, R60, R70 ;  /* 0x0000003c6b6a7223 */ /* 0x000fe20000000046 */
[----:B------:R-:W-:Y:S01]  /*d7f0*/  FMUL R105, R103, R52 ;  /* 0x0000003467697220 */ /* 0x000fe20000400000 */
[----:B------:R-:W-:Y:S01]  /*d800*/  FMUL R61, R95, R54 ;  /* 0x000000365f3d7220 */ /* 0x000fe20000400000 */
[----:B------:R-:W-:Y:S04]  /*d810*/  LDS R81, [R34+0xe0] ;  /* 0x0000e00022517984 */ /* 0x000fe80000000800 */
[----:B------:R1:W-:Y:S04]  /*d820*/  LDSM.16.M88.4 R56, [R134] ;  /* 0x000000008638783b */ /* 0x0003e80000000200 */
[----:B------:R-:W-:Y:S04]  /*d830*/  LDS.128 R68, [R9+0xa0] ;  /* 0x0000a00009447984 */ /* 0x000fe80000000c00 */
[----:B------:R-:W2:Y:S01]  /*d840*/  LDS.128 R52, [R6+0x10] ;  /* 0x0000100006347984 */ /* 0x000ea20000000c00 */
[----:B------:R-:W-:-:S02]  /*d850*/  I2FP.F32.S32 R78, R78 ;  /* 0x0000004e004e7245 */ /* 0x000fc40000201400 */
[----:B------:R-:W-:Y:S01]  /*d860*/  I2FP.F32.S32 R62, R62 ;  /* 0x0000003e003e7245 */ /* 0x000fe20000201400 */
[----:B------:R-:W-:Y:S02]  /*d870*/  LDS R84, [R34+0x530] ;  /* 0x0005300022547984 */ /* 0x000fe40000000800 */
[C---:B------:R-:W-:Y:S02]  /*d880*/  FMUL R78, R95.reuse, R78 ;  /* 0x0000004e5f4e7220 */ /* 0x040fe40000400000 */
[----:B------:R-:W3:Y:S02]  /*d890*/  LDS R85, [R34+0x540] ;  /* 0x0005400022557984 */ /* 0x000ee40000000800 */
[----:B------:R-:W-:Y:S02]  /*d8a0*/  FFMA R165, R152, R78, R165 ;  /* 0x0000004e98a57223 */ /* 0x000fe400000000a5 */
[----:B0-----:R-:W-:Y:S01]  /*d8b0*/  IMMA.16832.S8.S8 R76, R48.ROW, R76.COL, RZ ;  /* 0x0000004c304c7237 */ /* 0x001fe20000405cff */
[----:B------:R-:W0:Y:S01]  /*d8c0*/  LDS.128 R64, [R6+0x990] ;  /* 0x0009900006407984 */ /* 0x000e220000000c00 */
[----:B------:R-:W-:Y:S01]  /*d8d0*/  FMUL R62, R95, R62 ;  /* 0x0000003e5f3e7220 */ /* 0x000fe20000400000 */
[----:B------:R-:W-:Y:S01]  /*d8e0*/  I2FP.F32.S32 R60, R89 ;  /* 0x00000059003c7245 */ /* 0x000fe20000201400 */
[----:B------:R-:W-:-:S02]  /*d8f0*/  HADD2.F32 R72, -RZ, R97.H0_H0 ;  /* 0x20000061ff487230 */ /* 0x000fc40000004100 */
[C---:B------:R-:W-:Y:S01]  /*d900*/  FFMA R105, R104.reuse, R105, R175 ;  /* 0x0000006968697223 */ /* 0x040fe200000000af */
[----:B------:R-:W-:Y:S01]  /*d910*/  FFMA R107, R107, R62, R180 ;  /* 0x0000003e6b6b7223 */ /* 0x000fe200000000b4 */
[----:B------:R-:W-:Y:S01]  /*d920*/  FFMA R104, R104, R61, R172 ;  /* 0x0000003d68687223 */ /* 0x000fe200000000ac */
[----:B------:R-:W-:Y:S01]  /*d930*/  FMUL R135, R103, R60 ;  /* 0x0000003c67877220 */ /* 0x000fe20000400000 */
[----:B------:R-:W-:Y:S01]  /*d940*/  HADD2.F32 R73, -RZ, R86.H0_H0 ;  /* 0x20000056ff497230 */ /* 0x000fe20000004100 */
[----:B------:R-:W4:Y:S01]  /*d950*/  LDS.128 R60, [R9+0x130] ;  /* 0x00013000093c7984 */ /* 0x000f220000000c00 */
[----:B-1----:R-:W-:Y:S01]  /*d960*/  HADD2.F32 R134, -RZ, R87.H0_H0 ;  /* 0x20000057ff867230 */ /* 0x002fe20000004100 */
[----:B------:R-:W-:Y:S01]  /*d970*/  I2FP.F32.S32 R88, R88 ;  /* 0x0000005800587245 */ /* 0x000fe20000201400 */
[----:B------:R-:W-:Y:S01]  /*d980*/  HADD2.F32 R98, -RZ, R98.H0_H0 ;  /* 0x20000062ff627230 */ /* 0x000fe20000004100 */
[----:B------:R-:W-:Y:S01]  /*d990*/  LDS R86, [R34+0x550] ;  /* 0x0005500022567984 */ /* 0x000fe20000000800 */
[----:B------:R-:W-:Y:S01]  /*d9a0*/  FFMA R75, R72, R82, R75 ;  /* 0x00000052484b7223 */ /* 0x000fe2000000004b */
[----:B------:R-:W-:-:S02]  /*d9b0*/  I2FP.F32.S32 R90, R90 ;  /* 0x0000005a005a7245 */ /* 0x000fc40000201400 */
[----:B------:R-:W1:Y:S01]  /*d9c0*/  LDS R87, [R34+0x560] ;  /* 0x0005600022577984 */ /* 0x000e620000000800 */
[----:B------:R-:W-:Y:S01]  /*d9d0*/  FFMA R83, R72, R83, R158 ;  /* 0x0000005348537223 */ /* 0x000fe2000000009e */
[----:B------:R-:W-:Y:S02]  /*d9e0*/  HADD2.F32 R74, -RZ, R99.H0_H0 ;  /* 0x20000063ff4a7230 */ /* 0x000fe40000004100 */
[C---:B------:R-:W-:Y:S01]  /*d9f0*/  FFMA R75, R98.reuse, R92, R75 ;  /* 0x0000005c624b7223 */ /* 0x040fe2000000004b */
[----:B------:R-:W-:Y:S01]  /*da00*/  I2FP.F32.S32 R72, R91 ;  /* 0x0000005b00487245 */ /* 0x000fe20000201400 */
[----:B------:R-:W-:Y:S01]  /*da10*/  FMUL R88, R103, R88 ;  /* 0x0000005867587220 */ /* 0x000fe20000400000 */
[----:B------:R-:W-:Y:S01]  /*da20*/  FFMA R83, R98, R100, R83 ;  /* 0x0000006462537223 */ /* 0x000fe20000000053 */
[----:B------:R-:W-:Y:S01]  /*da30*/  FMUL R90, R95, R90 ;  /* 0x0000005a5f5a7220 */ /* 0x000fe20000400000 */
[----:B------:R-:W-:Y:S01]  /*da40*/  I2FP.F32.S32 R89, R76 ;  /* 0x0000004c00597245 */ /* 0x000fe20000201400 */
[C---:B------:R-:W-:Y:S01]  /*da50*/  FFMA R93, R73.reuse, R93, R96 ;  /* 0x0000005d495d7223 */ /* 0x040fe20000000060 */
[----:B------:R-:W-:Y:S01]  /*da60*/  FFMA R94, R73, R94, R181 ;  /* 0x0000005e495e7223 */ /* 0x000fe200000000b5 */
[----:B------:R-:W-:Y:S01]  /*da70*/  FMUL R95, R95, R72 ;  /* 0x000000485f5f7220 */ /* 0x000fe20000400000 */
[C---:B------:R-:W-:Y:S01]  /*da80*/  FFMA R154, R74.reuse, R88, R75 ;  /* 0x000000584a9a7223 */ /* 0x040fe2000000004b */
[----:B------:R-:W-:Y:S01]  /*da90*/  FFMA R153, R74, R90, R83 ;  /* 0x0000005a4a997223 */ /* 0x000fe20000000053 */
[----:B--2---:R-:W-:Y:S01]  /*daa0*/  FMUL R89, R52, R89 ;  /* 0x0000005934597220 */ /* 0x004fe20000400000 */
[----:B------:R-:W-:Y:S01]  /*dab0*/  IMMA.16832.S8.S8 R80, R56.ROW, R80.COL, RZ ;  /* 0x0000005038507237 */ /* 0x000fe20000405cff */
[----:B------:R-:W2:Y:S01]  /*dac0*/  LDS.128 R72, [R9+0x520] ;  /* 0x0005200009487984 */ /* 0x000ea20000000c00 */
[----:B------:R-:W-:Y:S01]  /*dad0*/  HADD2.F32 R90, -RZ, R68.H0_H0 ;  /* 0x20000044ff5a7230 */ /* 0x000fe20000004100 */
[----:B------:R-:W-:Y:S01]  /*dae0*/  MOV R132, R142 ;  /* 0x0000008e00847202 */ /* 0x000fe20000000f00 */
[C---:B------:R-:W-:Y:S01]  /*daf0*/  FFMA R135, R134.reuse, R135, R93 ;  /* 0x0000008786877223 */ /* 0x040fe2000000005d */
[----:B------:R-:W-:Y:S01]  /*db00*/  FFMA R134, R134, R95, R94 ;  /* 0x0000005f86867223 */ /* 0x000fe2000000005e */
[----:B------:R-:W-:Y:S01]  /*db10*/  LDS R88, [R34+0xf0] ;  /* 0x0000f00022587984 */ /* 0x000fe20000000800 */
[----:B------:R-:W-:Y:S01]  /*db20*/  FFMA R173, R90, R89, R173 ;  /* 0x000000595aad7223 */ /* 0x000fe200000000ad */
[----:B------:R-:W-:-:S02]  /*db30*/  HADD2.F32 R96, -RZ, R69.H0_H0 ;  /* 0x20000045ff607230 */ /* 0x000fc40000004100 */
[----:B------:R-:W-:Y:S01]  /*db40*/  LDS R89, [R34+0x100] ;  /* 0x0001000022597984 */ /* 0x000fe20000000800 */
[----:B------:R-:W-:-:S03]  /*db50*/  HADD2.F32 R98, -RZ, R70.H0_H0 ;  /* 0x20000046ff627230 */ /* 0x000fc60000004100 */
[----:B------:R-:W5:Y:S01]  /*db60*/  LDSM.16.M88.4 R92, [R132] ;  /* 0x00000000845c783b */ /* 0x000f620000000200 */
[----:B------:R-:W-:-:S03]  /*db70*/  HADD2.F32 R152, -RZ, R71.H0_H0 ;  /* 0x20000047ff987230 */ /* 0x000fc60000004100 */
[----:B------:R-:W5:Y:S01]  /*db80*/  LDS.128 R68, [R9+0x5b0] ;  /* 0x0005b00009447984 */ /* 0x000f620000000c00 */
[----:B------:R-:W-:Y:S02]  /*db90*/  I2FP.F32.S32 R91, R77 ;  /* 0x0000004d005b7245 */ /* 0x000fe40000201400 */
[----:B------:R-:W-:Y:S02]  /*dba0*/  I2FP.F32.S32 R97, R78 ;  /* 0x0000004e00617245 */ /* 0x000fe40000201400 */
[----:B------:R-:W-:Y:S02]  /*dbb0*/  I2FP.F32.S32 R99, R79 ;  /* 0x0000004f00637245 */ /* 0x000fe40000201400 */
[----:B---3--:R-:W-:Y:S01]  /*dbc0*/  IMMA.16832.S8.S8 R76, R48.ROW, R84.COL, RZ ;  /* 0x00000054304c7237 */ /* 0x008fe20000405cff */
[----:B------:R-:W-:Y:S01]  /*dbd0*/  I2FP.F32.S32 R80, R80 ;  /* 0x0000005000507245 */ /* 0x000fe20000201400 */
[----:B0-----:R-:W-:Y:S01]  /*dbe0*/  FMUL R97, R64, R97 ;  /* 0x0000006140617220 */ /* 0x001fe20000400000 */
[----:B------:R-:W-:Y:S01]  /*dbf0*/  I2FP.F32.S32 R82, R82 ;  /* 0x0000005200527245 */ /* 0x000fe20000201400 */
[----:B------:R-:W-:Y:S02]  /*dc00*/  LDS R84, [R34+0x570] ;  /* 0x0005700022547984 */ /* 0x000fe40000000800 */
[----:B------:R-:W-:Y:S01]  /*dc10*/  FFMA R97, R90, R97, R165 ;  /* 0x000000615a617223 */ /* 0x000fe200000000a5 */
[----:B------:R-:W-:Y:S01]  /*dc20*/  FMUL R80, R53, R80 ;  /* 0x0000005035507220 */ /* 0x000fe20000400000 */
[----:B------:R-:W-:Y:S01]  /*dc30*/  FMUL R82, R65, R82 ;  /* 0x0000005241527220 */ /* 0x000fe20000400000 */
[----:B------:R-:W0:Y:S01]  /*dc40*/  LDS R85, [R34+0x580] ;  /* 0x0005800022557984 */ /* 0x000e220000000800 */
[----:B----4-:R-:W-:Y:S01]  /*dc50*/  HADD2.F32 R60, -RZ, R60.H0_H0 ;  /* 0x2000003cff3c7230 */ /* 0x010fe20000004100 */
[----:B------:R-:W-:Y:S01]  /*dc60*/  I2FP.F32.S32 R90, R81 ;  /* 0x00000051005a7245 */ /* 0x000fe20000201400 */
[C---:B------:R-:W-:Y:S01]  /*dc70*/  FFMA R159, R96.reuse, R80, R173 ;  /* 0x00000050609f7223 */ /* 0x040fe200000000ad */
[----:B------:R-:W-:Y:S01]  /*dc80*/  I2FP.F32.S32 R100, R83 ;  /* 0x0000005300647245 */ /* 0x000fe20000201400 */
[----:B------:R-:W-:Y:S01]  /*dc90*/  FFMA R161, R96, R82, R97 ;  /* 0x0000005260a17223 */ /* 0x000fe20000000061 */
[----:B------:R-:W-:Y:S01]  /*dca0*/  FMUL R91, R52, R91 ;  /* 0x0000005b345b7220 */ /* 0x000fe20000400000 */
[----:B------:R-:W-:Y:S01]  /*dcb0*/  FMUL R99, R64, R99 ;  /* 0x0000006340637220 */ /* 0x000fe20000400000 */
[----:B-1----:R-:W-:Y:S01]  /*dcc0*/  IMMA.16832.S8.S8 R80, R56.ROW, R86.COL, RZ ;  /* 0x0000005638507237 */ /* 0x002fe20000405cff */
[----:B------:R-:W-:Y:S01]  /*dcd0*/  LDS R96, [R34+0x9b0] ;  /* 0x0009b00022607984 */ /* 0x000fe20000000800 */
[C---:B------:R-:W-:Y:S01]  /*dce0*/  FFMA R91, R60.reuse, R91, R177 ;  /* 0x0000005b3c5b7223 */ /* 0x040fe200000000b1 */
[----:B------:R-:W-:Y:S01]  /*dcf0*/  FFMA R99, R60, R99, R176 ;  /* 0x000000633c637223 */ /* 0x000fe200000000b0 */
[----:B------:R-:W-:Y:S01]  /*dd00*/  HADD2.F32 R60, -RZ, R61.H0_H0 ;  /* 0x2000003dff3c7230 */ /* 0x000fe20000004100 */
[----:B------:R-:W1:Y:S01]  /*dd10*/  LDS R97, [R34+0x9c0] ;  /* 0x0009c00022617984 */ /* 0x000e620000000800 */
[----:B------:R-:W-:Y:S01]  /*dd20*/  I2FP.F32.S32 R61, R76 ;  /* 0x0000004c003d7245 */ /* 0x000fe20000201400 */
[----:B--2---:R-:W-:-:S02]  /*dd30*/  HADD2.F32 R72, -RZ, R72.H0_H0 ;  /* 0x20000048ff487230 */ /* 0x004fc40000004100 */
[----:B------:R-:W-:Y:S01]  /*dd40*/  FMUL R90, R53, R90 ;  /* 0x0000005a355a7220 */ /* 0x000fe20000400000 */
[----:B------:R-:W-:Y:S01]  /*dd50*/  FMUL R100, R65, R100 ;  /* 0x0000006441647220 */ /* 0x000fe20000400000 */
[----:B------:R-:W-:Y:S01]  /*dd60*/  I2FP.F32.S32 R87, R78 ;  /* 0x0000004e00577245 */ /* 0x000fe20000201400 */
[----:B------:R-:W-:Y:S01]  /*dd70*/  FMUL R61, R52, R61 ;  /* 0x0000003d343d7220 */ /* 0x000fe20000400000 */
[C---:B------:R-:W-:Y:S01]  /*dd80*/  FFMA R103, R60.reuse, R90, R91 ;  /* 0x0000005a3c677223 */ /* 0x040fe2000000005b */
[----:B------:R-:W-:Y:S02]  /*dd90*/  FFMA R99, R60, R100, R99 ;  /* 0x000000643c637223 */ /* 0x000fe40000000063 */
[----:B------:R-:W-:Y:S01]  /*dda0*/  FFMA R101, R72, R61, R101 ;  /* 0x0000003d48657223 */ /* 0x000fe20000000065 */
[----:B------:R-:W-:Y:S01]  /*ddb0*/  FMUL R91, R64, R87 ;  /* 0x00000057405b7220 */ /* 0x000fe20000400000 */
[----:B------:R-:W-:Y:S01]  /*ddc0*/  LDS R60, [R34+0x9d0] ;  /* 0x0009d000223c7984 */ /* 0x000fe20000000800 */
[----:B------:R-:W-:-:S02]  /*ddd0*/  I2FP.F32.S32 R87, R77 ;  /* 0x0000004d00577245 */ /* 0x000fc40000201400 */
[----:B------:R-:W-:Y:S01]  /*dde0*/  I2FP.F32.S32 R163, R79 ;  /* 0x0000004f00a37245 */ /* 0x000fe20000201400 */
[----:B------:R-:W2:Y:S01]  /*ddf0*/  LDS R61, [R34+0x9e0] ;  /* 0x0009e000223d7984 */ /* 0x000ea20000000800 */
[----:B-----5:R-:W-:Y:S01]  /*de00*/  IMMA.16832.S8.S8 R76, R92.ROW, R88.COL, RZ ;  /* 0x000000585c4c7237 */ /* 0x020fe20000405cff */
[----:B------:R-:W-:Y:S01]  /*de10*/  I2FP.F32.S32 R86, R82 ;  /* 0x0000005200567245 */ /* 0x000fe20000201400 */
[----:B------:R-:W-:Y:S01]  /*de20*/  FFMA R91, R72, R91, R174 ;  /* 0x0000005b485b7223 */ /* 0x000fe200000000ae */
[----:B------:R-:W-:Y:S01]  /*de30*/  I2FP.F32.S32 R80, R80 ;  /* 0x0000005000507245 */ /* 0x000fe20000201400 */
[----:B------:R-:W-:Y:S02]  /*de40*/  HADD2.F32 R68, -RZ, R68.H0_H0 ;  /* 0x20000044ff447230 */ /* 0x000fe40000004100 */
[----:B------:R-:W-:Y:S01]  /*de50*/  FMUL R87, R52, R87 ;  /* 0x0000005734577220 */ /* 0x000fe20000400000 */
[----:B------:R-:W-:Y:S01]  /*de60*/  HADD2.F32 R72, -RZ, R73.H0_H0 ;  /* 0x20000049ff487230 */ /* 0x000fe20000004100 */
[----:B------:R-:W-:Y:S01]  /*de70*/  I2FP.F32.S32 R88, R83 ;  /* 0x0000005300587245 */ /* 0x000fe20000201400 */
[----:B------:R-:W-:Y:S01]  /*de80*/  FMUL R163, R64, R163 ;  /* 0x000000a340a37220 */ /* 0x000fe20000400000 */
[----:B------:R-:W-:Y:S01]  /*de90*/  FMUL R86, R65, R86 ;  /* 0x0000005641567220 */ /* 0x000fe20000400000 */
[----:B------:R-:W-:Y:S01]  /*dea0*/  FMUL R80, R53, R80 ;  /* 0x0000005035507220 */ /* 0x000fe20000400000 */
[----:B------:R-:W-:Y:S01]  /*deb0*/  I2FP.F32.S32 R82, R81 ;  /* 0x0000005100527245 */ /* 0x000fe20000201400 */
[C---:B------:R-:W-:Y:S01]  /*dec0*/  FFMA R87, R68.reuse, R87, R178 ;  /* 0x0000005744577223 */ /* 0x040fe200000000b2 */
[----:B------:R-:W-:Y:S01]  /*ded0*/  FFMA R157, R68, R163, R157 ;  /* 0x000000a3449d7223 */ /* 0x000fe2000000009d */
[C---:B------:R-:W-:Y:S01]  /*dee0*/  FFMA R164, R72.reuse, R86, R91 ;  /* 0x0000005648a47223 */ /* 0x040fe2000000005b */
[----:B------:R-:W-:Y:S01]  /*def0*/  FMUL R68, R65, R88 ;  /* 0x0000005841447220 */ /* 0x000fe20000400000 */
[----:B------:R-:W-:Y:S01]  /*df00*/  FFMA R158, R72, R80, R101 ;  /* 0x00000050489e7223 */ /* 0x000fe20000000065 */
[----:B------:R-:W3:Y:S01]  /*df10*/  LDS.128 R88, [R9+0x9a0] ;  /* 0x0009a00009587984 */ /* 0x000ee20000000c00 */
[----:B------:R-:W-:-:S02]  /*df20*/  HADD2.F32 R80, -RZ, R69.H0_H0 ;  /* 0x20000045ff507230 */ /* 0x000fc40000004100 */
[----:B------:R-:W-:Y:S01]  /*df30*/  FMUL R82, R53, R82 ;  /* 0x0000005235527220 */ /* 0x000fe20000400000 */
[----:B------:R-:W-:Y:S03]  /*df40*/  LDS R100, [R34+0x9f0] ;  /* 0x0009f00022647984 */ /* 0x000fe60000000800 */
[C---:B------:R-:W-:Y:S01]  /*df50*/  FFMA R163, R80.reuse, R82, R87 ;  /* 0x0000005250a37223 */ /* 0x040fe20000000057 */
[----:B------:R-:W4:Y:S01]  /*df60*/  LDS R101, [R34+0xa00] ;  /* 0x000a000022657984 */ /* 0x000f220000000800 */
        /* <DEDUP_REMOVED lines=10> */
[----:B-1----:R-:W-:Y:S01]  /*e010*/  IMMA.16832.S8.S8 R76, R48.ROW, R96.COL, RZ ;  /* 0x00000060304c7237 */ /* 0x002fe20000405cff */
[----:B------:R-:W-:Y:S04]  /*e020*/  LDS R96, [R34+0xe30] ;  /* 0x000e300022607984 */ /* 0x000fe80000000800 */
[----:B------:R-:W1:Y:S01]  /*e030*/  LDS R97, [R34+0xe40] ;  /* 0x000e400022617984 */ /* 0x000e620000000800 */
[----:B------:R-:W-:Y:S01]  /*e040*/  FMUL R68, R66, R73 ;  /* 0x0000004942447220 */ /* 0x000fe20000400000 */
[----:B------:R-:W-:Y:S01]  /*e050*/  FFMA R62, R132, R62, R103 ;  /* 0x0000003e843e7223 */ /* 0x000fe20000000067 */
[----:B------:R-:W-:Y:S01]  /*e060*/  FMUL R69, R54, R69 ;  /* 0x0000004536457220 */ /* 0x000fe20000400000 */
[----:B------:R-:W-:Y:S01]  /*e070*/  FFMA R132, R132, R72, R99 ;  /* 0x0000004884847223 */ /* 0x000fe20000000063 */
[----:B------:R-:W-:Y:S01]  /*e080*/  FFMA R157, R98, R68, R161 ;  /* 0x00000044629d7223 */ /* 0x000fe200000000a1 */
[----:B------:R-:W-:-:S02]  /*e090*/  I2FP.F32.S32 R73, R84 ;  /* 0x0000005400497245 */ /* 0x000fc40000201400 */
[----:B------:R-:W-:Y:S01]  /*e0a0*/  I2FP.F32.S32 R103, R86 ;  /* 0x0000005600677245 */ /* 0x000fe20000201400 */
[----:B------:R-:W-:Y:S01]  /*e0b0*/  FFMA R159, R98, R69, R159 ;  /* 0x00000045629f7223 */ /* 0x000fe2000000009f */
[----:B------:R-:W-:Y:S01]  /*e0c0*/  I2FP.F32.S32 R99, R85 ;  /* 0x0000005500637245 */ /* 0x000fe20000201400 */
[----:B------:R-:W-:Y:S01]  /*e0d0*/  LDS R72, [R34+0xe70] ;  /* 0x000e700022487984 */ /* 0x000fe20000000800 */
[----:B------:R-:W-:Y:S02]  /*e0e0*/  I2FP.F32.S32 R161, R87 ;  /* 0x0000005700a17245 */ /* 0x000fe40000201400 */
[----:B--2---:R-:W-:Y:S01]  /*e0f0*/  IMMA.16832.S8.S8 R84, R56.ROW, R60.COL, RZ ;  /* 0x0000003c38547237 */ /* 0x004fe20000405cff */
[----:B------:R-:W-:Y:S02]  /*e100*/  HADD2.F32 R69, -RZ, R74.H0_H0 ;  /* 0x2000004aff457230 */ /* 0x000fe40000004100 */
[----:B------:R-:W-:Y:S01]  /*e110*/  FMUL R73, R54, R73 ;  /* 0x0000004936497220 */ /* 0x000fe20000400000 */
[----:B------:R-:W-:-:S02]  /*e120*/  HADD2.F32 R74, -RZ, R70.H0_H0 ;  /* 0x20000046ff4a7230 */ /* 0x000fc40000004100 */
        /* <DEDUP_REMOVED lines=11> */
[----:B---3--:R-:W-:Y:S01]  /*e1e0*/  HADD2.F32 R88, -RZ, R88.H0_H0 ;  /* 0x20000058ff587230 */ /* 0x008fe20000004100 */
[----:B------:R-:W-:Y:S01]  /*e1f0*/  I2FP.F32.S32 R99, R79 ;  /* 0x0000004f00637245 */ /* 0x000fe20000201400 */
[----:B------:R-:W-:Y:S01]  /*e200*/  LDS R60, [R34+0xe50] ;  /* 0x000e5000223c7984 */ /* 0x000fe20000000800 */
[----:B------:R-:W-:-:S03]  /*e210*/  FMUL R73, R64, R73 ;  /* 0x0000004940497220 */ /* 0x000fc60000400000 */
[----:B------:R-:W2:Y:S04]  /*e220*/  LDS R61, [R34+0xe60] ;  /* 0x000e6000223d7984 */ /* 0x000ea80000000800 */
[----:B------:R-:W3:Y:S01]  /*e230*/  LDS.128 R76, [R9+0xe20] ;  /* 0x000e2000094c7984 */ /* 0x000ee20000000c00 */
[C---:B------:R-:W-:Y:S01]  /*e240*/  FFMA R68, R88.reuse, R68, R179 ;  /* 0x0000004458447223 */ /* 0x040fe200000000b3 */
[----:B------:R-:W-:Y:S01]  /*e250*/  FFMA R88, R88, R73, R102 ;  /* 0x0000004958587223 */ /* 0x000fe20000000066 */
[----:B------:R-:W-:Y:S01]  /*e260*/  I2FP.F32.S32 R98, R86 ;  /* 0x0000005600627245 */ /* 0x000fe20000201400 */
[----:B----4-:R-:W-:Y:S01]  /*e270*/  IMMA.16832.S8.S8 R100, R92.ROW, R100.COL, RZ ;  /* 0x000000645c647237 */ /* 0x010fe20000405cff */
[----:B------:R-:W-:Y:S01]  /*e280*/  I2FP.F32.S32 R84, R84 ;  /* 0x0000005400547245 */ /* 0x000fe20000201400 */
[----:B------:R-:W-:Y:S01]  /*e290*/  HADD2.F32 R89, -RZ, R89.H0_H0 ;  /* 0x20000059ff597230 */ /* 0x000fe20000004100 */
[----:B------:R-:W4:Y:S01]  /*e2a0*/  LDS R73, [R34+0xe80] ;  /* 0x000e800022497984 */ /* 0x000f220000000800 */
        /* <DEDUP_REMOVED lines=9> */
[----:B-1----:R-:W-:Y:S01]  /*e340*/  IMMA.16832.S8.S8 R96, R48.ROW, R96.COL, RZ ;  /* 0x0000006030607237 */ /* 0x002fe20000405cff */
[----:B------:R-:W-:Y:S01]  /*e350*/  FFMA R69, R80, R69, R156 ;  /* 0x0000004550457223 */ /* 0x000fe2000000009c */
[----:B------:R-:W-:-:S02]  /*e360*/  HADD2.F32 R156, -RZ, R81.H0_H0 ;  /* 0x20000051ff9c7230 */ /* 0x000fc40000004100 */
[----:B------:R-:W-:Y:S01]  /*e370*/  FMUL R68, R53, R86 ;  /* 0x0000005635447220 */ /* 0x000fe20000400000 */
[----:B------:R-:W-:Y:S02]  /*e380*/  I2FP.F32.S32 R164, R87 ;  /* 0x0000005700a47245 */ /* 0x000fe40000201400 */
[----:B------:R-:W-:Y:S01]  /*e390*/  I2FP.F32.S32 R173, R102 ;  /* 0x0000006600ad7245 */ /* 0x000fe20000201400 */
[----:B------:R-:W0:Y:S01]  /*e3a0*/  LDS.128 R84, [R9+0xeb0] ;  /* 0x000eb00009547984 */ /* 0x000e220000000c00 */
[----:B------:R-:W-:Y:S01]  /*e3b0*/  FFMA R179, R156, R68, R69 ;  /* 0x000000449cb37223 */ /* 0x000fe20000000045 */
[----:B------:R-:W-:Y:S02]  /*e3c0*/  I2FP.F32.S32 R81, R100 ;  /* 0x0000006400517245 */ /* 0x000fe40000201400 */
[----:B------:R-:W-:Y:S01]  /*e3d0*/  LDS R68, [R34+0x12b0] ;  /* 0x0012b00022447984 */ /* 0x000fe20000000800 */
[----:B------:R-:W-:-:S03]  /*e3e0*/  FMUL R164, R65, R164 ;  /* 0x000000a441a47220 */ /* 0x000fc60000400000 */
[----:B------:R-:W1:Y:S01]  /*e3f0*/  LDS R69, [R34+0x12c0] ;  /* 0x0012c00022457984 */ /* 0x000e620000000800 */
[----:B------:R-:W-:Y:S02]  /*e400*/  HADD2.F32 R89, -RZ, R90.H0_H0 ;  /* 0x2000005aff597230 */ /* 0x000fe40000004100 */
[----:B------:R-:W-:Y:S01]  /*e410*/  FMUL R90, R54, R81 ;  /* 0x00000051365a7220 */ /* 0x000fe20000400000 */
[----:B------:R-:W-:Y:S01]  /*e420*/  FFMA R164, R156, R164, R155 ;  /* 0x000000a49ca47223 */ /* 0x000fe2000000009b */
[----:B------:R-:W-:Y:S01]  /*e430*/  FMUL R155, R66, R173 ;  /* 0x000000ad429b7220 */ /* 0x000fe20000400000 */
[----:B------:R-:W-:Y:S01]  /*e440*/  LDS R80, [R34+0x12d0] ;  /* 0x0012d00022507984 */ /* 0x000fe20000000800 */
[----:B------:R-:W-:-:S03]  /*e450*/  FFMA R90, R89, R90, R163 ;  /* 0x0000005a595a7223 */ /* 0x000fc600000000a3 */
[----:B------:R-:W5:Y:S01]  /*e460*/  LDS R81, [R34+0x12e0] ;  /* 0x0012e00022517984 */ /* 0x000f620000000800 */
[----:B------:R-:W-:Y:S01]  /*e470*/  FFMA R155, R89, R155, R88 ;  /* 0x0000009b599b7223 */ /* 0x000fe20000000058 */
[----:B------:R-:W-:Y:S02]  /*e480*/  I2FP.F32.S32 R163, R98 ;  /* 0x0000006200a37245 */ /* 0x000fe40000201400 */
[----:B------:R-:W-:Y:S02]  /*e490*/  I2FP.F32.S32 R89, R96 ;  /* 0x0000006000597245 */ /* 0x000fe40000201400 */
[----:B------:R-:W-:Y:S02]  /*e4a0*/  I2FP.F32.S32 R165, R101 ;  /* 0x0000006500a57245 */ /* 0x000fe40000201400 */
[----:B------:R-:W-:Y:S02]  /*e4b0*/  I2FP.F32.S32 R175, R103 ;  /* 0x0000006700af7245 */ /* 0x000fe40000201400 */
[----:B--2---:R-:W-:Y:S01]  /*e4c0*/  IMMA.16832.S8.S8 R100, R56.ROW, R60.COL, RZ ;  /* 0x0000003c38647237 */ /* 0x004fe20000405cff */
[----:B---3--:R-:W-:-:S02]  /*e4d0*/  HADD2.F32 R61, -RZ, R76.H0_H0 ;  /* 0x2000004cff3d7230 */ /* 0x008fc40000004100 */
        /* <DEDUP_REMOVED lines=8> */
[----:B------:R-:W2:Y:S01]  /*e560*/  LDS R61, [R34+0x1300] ;  /* 0x00130000223d7984 */ /* 0x000ea20000000800 */
[----:B------:R-:W-:Y:S02]  /*e570*/  I2FP.F32.S32 R163, R97 ;  /* 0x0000006100a37245 */ /* 0x000fe40000201400 */
[----:B------:R-:W-:Y:S02]  /*e580*/  I2FP.F32.S32 R165, R99 ;  /* 0x0000006300a57245 */ /* 0x000fe40000201400 */
[----:B----4-:R-:W-:Y:S01]  /*e590*/  IMMA.16832.S8.S8 R96, R92.ROW, R72.COL, RZ ;  /* 0x000000485c607237 */ /* 0x010fe20000405cff */
[----:B------:R-:W-:Y:S01]  /*e5a0*/  FMUL R175, R66, R175 ;  /* 0x000000af42af7220 */ /* 0x000fe20000400000 */
[----:B------:R-:W-:Y:S01]  /*e5b0*/  I2FP.F32.S32 R100, R100 ;  /* 0x0000006400647245 */ /* 0x000fe20000201400 */
[----:B0-----:R-:W-:Y:S01]  /*e5c0*/  HADD2.F32 R84, -RZ, R84.H0_H0 ;  /* 0x20000054ff547230 */ /* 0x001fe20000004100 */
[----:B------:R-:W-:Y:S01]  /*e5d0*/  I2FP.F32.S32 R102, R102 ;  /* 0x0000006600667245 */ /* 0x000fe20000201400 */
[----:B------:R-:W-:Y:S01]  /*e5e0*/  FFMA R180, R82, R175, R164 ;  /* 0x000000af52b47223 */ /* 0x000fe200000000a4 */
[----:B------:R-:W-:Y:S01]  /*e5f0*/  I2FP.F32.S32 R82, R103 ;  /* 0x0000006700527245 */ /* 0x000fe20000201400 */
[----:B------:R-:W-:Y:S01]  /*e600*/  FMUL R163, R52, R163 ;  /* 0x000000a334a37220 */ /* 0x000fe20000400000 */
[----:B------:R-:W-:Y:S01]  /*e610*/  I2FP.F32.S32 R76, R101 ;  /* 0x00000065004c7245 */ /* 0x000fe20000201400 */
[----:B------:R-:W-:Y:S01]  /*e620*/  FMUL R165, R64, R165 ;  /* 0x000000a540a57220 */ /* 0x000fe20000400000 */
[----:B-1----:R-:W-:Y:S01]  /*e630*/  IMMA.16832.S8.S8 R48, R48.ROW, R68.COL, RZ ;  /* 0x0000004430307237 */ /* 0x002fe20000405cff */
        /* <DEDUP_REMOVED lines=8> */
[----:B------:R-:W-:Y:S01]  /*e6c0*/  FMUL R76, R53, R76 ;  /* 0x0000004c354c7220 */ /* 0x000fe20000400000 */
[----:B------:R-:W-:Y:S01]  /*e6d0*/  I2FP.F32.S32 R73, R96 ;  /* 0x0000006000497245 */ /* 0x000fe20000201400 */
[C---:B------:R-:W-:Y:S01]  /*e6e0*/  FFMA R89, R72.reuse, R100, R89 ;  /* 0x0000006448597223 */ /* 0x040fe20000000059 */
[----:B------:R-:W-:Y:S01]  /*e6f0*/  FFMA R107, R72, R102, R107 ;  /* 0x00000066486b7223 */ /* 0x000fe2000000006b */
[C---:B------:R-:W-:Y:S01]  /*e700*/  FFMA R76, R68.reuse, R76, R105 ;  /* 0x0000004c444c7223 */ /* 0x040fe20000000069 */
[----:B------:R-:W-:Y:S01]  /*e710*/  FFMA R104, R68, R69, R104 ;  /* 0x0000004544687223 */ /* 0x000fe20000000068 */
[----:B------:R-:W-:Y:S01]  /*e720*/  LDSM.16.M88.4 R100, [R131] ;  /* 0x000000008364783b */ /* 0x000fe20000000200 */
[----:B-----5:R-:W-:Y:S01]  /*e730*/  IMMA.16832.S8.S8 R56, R56.ROW, R80.COL, RZ ;  /* 0x0000005038387237 */ /* 0x020fe20000405cff */
[----:B------:R-:W-:-:S02]  /*e740*/  HADD2.F32 R80, -RZ, R78.H0_H0 ;  /* 0x2000004eff507230 */ /* 0x000fc40000004100 */
[----:B------:R-:W-:Y:S01]  /*e750*/  LDS R68, [R34+0x110] ;  /* 0x0001100022447984 */ /* 0x000fe20000000800 */
[----:B------:R-:W-:-:S03]  /*e760*/  FMUL R73, R54, R73 ;  /* 0x0000004936497220 */ /* 0x000fc60000400000 */
[----:B------:R-:W0:Y:S01]  /*e770*/  LDS R69, [R34+0x120] ;  /* 0x0001200022457984 */ /* 0x000e220000000800 */
[----:B------:R-:W-:Y:S02]  /*e780*/  I2FP.F32.S32 R97, R97 ;  /* 0x0000006100617245 */ /* 0x000fe40000201400 */
[----:B------:R-:W-:Y:S01]  /*e790*/  I2FP.F32.S32 R99, R99 ;  /* 0x0000006300637245 */ /* 0x000fe20000201400 */
[----:B------:R-:W-:Y:S01]  /*e7a0*/  FFMA R78, R80, R73, R89 ;  /* 0x00000049504e7223 */ /* 0x000fe20000000059 */
[----:B------:R-:W-:Y:S01]  /*e7b0*/  I2FP.F32.S32 R77, R98 ;  /* 0x00000062004d7245 */ /* 0x000fe20000201400 */
[----:B------:R-:W-:Y:S01]  /*e7c0*/  FMUL R172, R54, R97 ;  /* 0x0000006136ac7220 */ /* 0x000fe20000400000 */
[----:B------:R-:W-:Y:S02]  /*e7d0*/  HADD2.F32 R175, -RZ, R86.H0_H0 ;  /* 0x20000056ffaf7230 */ /* 0x000fe40000004100 */
[C---:B------:R-:W-:Y:S01]  /*e7e0*/  FMUL R73, R66.reuse, R99 ;  /* 0x0000006342497220 */ /* 0x040fe20000400000 */
[----:B--2---:R-:W-:Y:S01]  /*e7f0*/  IMMA.16832.S8.S8 R92, R92.ROW, R60.COL, RZ ;  /* 0x0000003c5c5c7237 */ /* 0x004fe20000405cff */
[----:B------:R-:W1:Y:S01]  /*e800*/  LDS.128 R96, [R9+0x12a0] ;  /* 0x0012a00009607984 */ /* 0x000e620000000c00 */
[----:B------:R-:W-:Y:S01]  /*e810*/  FMUL R77, R66, R77 ;  /* 0x0000004d424d7220 */ /* 0x000fe20000400000 */
[C---:B------:R-:W-:Y:S01]  /*e820*/  FFMA R172, R175.reuse, R172, R76 ;  /* 0x000000acafac7223 */ /* 0x040fe2000000004c */
[----:B------:R-:W-:Y:S01]  /*e830*/  FFMA R175, R175, R73, R104 ;  /* 0x00000049afaf7223 */ /* 0x000fe20000000068 */
[----:B------:R-:W-:Y:S01]  /*e840*/  LDS R72, [R34+0x590] ;  /* 0x0005900022487984 */ /* 0x000fe20000000800 */
[----:B------:R-:W-:-:S03]  /*e850*/  FFMA R80, R80, R77, R107 ;  /* 0x0000004d50507223 */ /* 0x000fc6000000006b */
[----:B------:R-:W2:Y:S01]  /*e860*/  LDS R73, [R34+0x5a0] ;  /* 0x0005a00022497984 */ /* 0x000ea20000000800 */
[----:B------:R-:W-:-:S03]  /*e870*/  I2FP.F32.S32 R49, R49 ;  /* 0x0000003100317245 */ /* 0x000fc60000201400 */
[----:B------:R-:W-:Y:S04]  /*e880*/  LDS R76, [R34+0xa10] ;  /* 0x000a1000224c7984 */ /* 0x000fe80000000800 */
[----:B------:R-:W3:Y:S01]  /*e890*/  LDS R77, [R34+0xa20] ;  /* 0x000a2000224d7984 */ /* 0x000ee20000000800 */
[----:B------:R-:W-:-:S03]  /*e8a0*/  I2FP.F32.S32 R61, R48 ;  /* 0x00000030003d7245 */ /* 0x000fc60000201400 */
[----:B------:R-:W4:Y:S01]  /*e8b0*/  LDS.128 R104, [R9+0x1330] ;  /* 0x0013300009687984 */ /* 0x000f220000000c00 */
[C---:B------:R-:W-:Y:S01]  /*e8c0*/  FMUL R85, R52.reuse, R49 ;  /* 0x0000003134557220 */ /* 0x040fe20000400000 */
[----:B------:R-:W-:Y:S01]  /*e8d0*/  I2FP.F32.S32 R49, R50 ;  /* 0x0000003200317245 */ /* 0x000fe20000201400 */
[----:B------:R-:W-:Y:S01]  /*e8e0*/  FMUL R84, R52, R61 ;  /* 0x0000003d34547220 */ /* 0x000fe20000400000 */
[----:B------:R-:W-:Y:S01]  /*e8f0*/  LDS R60, [R34+0xe90] ;  /* 0x000e9000223c7984 */ /* 0x000fe20000000800 */
[----:B------:R-:W-:-:S03]  /*e900*/  I2FP.F32.S32 R48, R56 ;  /* 0x0000003800307245 */ /* 0x000fc60000201400 */
[----:B------:R-:W5:Y:S01]  /*e910*/  LDS R61, [R34+0xea0] ;  /* 0x000ea000223d7984 */ /* 0x000f620000000800 */
[----:B------:R-:W-:Y:S01]  /*e920*/  I2FP.F32.S32 R51, R51 ;  /* 0x0000003300337245 */ /* 0x000fe20000201400 */
[C---:B------:R-:W-:Y:S01]  /*e930*/  FMUL R56, R64.reuse, R49 ;  /* 0x0000003140387220 */ /* 0x040fe20000400000 */
[----:B------:R-:W-:Y:S02]  /*e940*/  I2FP.F32.S32 R50, R57 ;  /* 0x0000003900327245 */ /* 0x000fe40000201400 */
[----:B------:R-:W-:Y:S01]  /*e950*/  I2FP.F32.S32 R49, R94 ;  /* 0x0000005e00317245 */ /* 0x000fe20000201400 */
[----:B------:R-:W-:Y:S01]  /*e960*/  FMUL R89, R64, R51 ;  /* 0x0000003340597220 */ /* 0x000fe20000400000 */
[----:B------:R-:W-:Y:S01]  /*e970*/  I2FP.F32.S32 R58, R58 ;  /* 0x0000003a003a7245 */ /* 0x000fe20000201400 */
[C---:B------:R-:W-:Y:S01]  /*e980*/  FMUL R86, R53.reuse, R48 ;  /* 0x0000003035567220 */ /* 0x040fe20000400000 */
[----:B------:R-:W-:Y:S01]  /*e990*/  I2FP.F32.S32 R52, R59 ;  /* 0x0000003b00347245 */ /* 0x000fe20000201400 */
[----:B------:R-:W-:Y:S01]  /*e9a0*/  FMUL R64, R53, R50 ;  /* 0x0000003235407220 */ /* 0x000fe20000400000 */
[----:B------:R-:W-:Y:S01]  /*e9b0*/  FMUL R82, R66, R49 ;  /* 0x0000003142527220 */ /* 0x000fe20000400000 */
[C---:B------:R-:W-:Y:S01]  /*e9c0*/  FMUL R88, R65.reuse, R58 ;  /* 0x0000003a41587220 */ /* 0x040fe20000400000 */
[----:B0-----:R-:W-:Y:S01]  /*e9d0*/  IMMA.16832.S8.S8 R48, R100.ROW, R68.COL, RZ ;  /* 0x0000004464307237 */ /* 0x001fe20000405cff */
[----:B------:R-:W-:Y:S01]  /*e9e0*/  FMUL R65, R65, R52 ;  /* 0x0000003441417220 */ /* 0x000fe20000400000 */
[----:B------:R-:W-:Y:S04]  /*e9f0*/  LDS R53, [R34+0x1320] ;  /* 0x0013200022357984 */ /* 0x000fe80000000800 */
[----:B------:R-:W0:Y:S01]  /*ea00*/  LDS R52, [R34+0x1310] ;  /* 0x0013100022347984 */ /* 0x000e220000000800 */
[----:B-1----:R-:W-:-:S02]  /*ea10*/  HADD2.F32 R57, -RZ, R96.H0_H0 ;  /* 0x20000060ff397230 */ /* 0x002fc40000004100 */
[----:B------:R-:W-:-:S03]  /*ea20*/  HADD2.F32 R97, -RZ, R97.H0_H0 ;  /* 0x20000061ff617230 */ /* 0x000fc60000004100 */
[C---:B------:R-:W-:Y:S01]  /*ea30*/  FFMA R84, R57.reuse, R84, R154 ;  /* 0x0000005439547223 */ /* 0x040fe2000000009a */
[----:B------:R-:W-:Y:S02]  /*ea40*/  FFMA R153, R57, R56, R153 ;  /* 0x0000003839997223 */ /* 0x000fe40000000099 */
[----:B--2---:R-:W-:Y:S01]  /*ea50*/  IMMA.16832.S8.S8 R56, R100.ROW, R72.COL, RZ ;  /* 0x0000004864387237 */ /* 0x004fe20000405cff */
[----:B------:R-:W-:-:S03]  /*ea60*/  FFMA R94, R97, R86, R84 ;  /* 0x00000056615e7223 */ /* 0x000fc60000000054 */
        /* <DEDUP_REMOVED lines=9> */
[C---:B------:R-:W-:Y:S01]  /*eb00*/  FFMA R135, R104.reuse, R85, R135 ;  /* 0x0000005568877223 */ /* 0x040fe20000000087 */
[----:B------:R-:W-:Y:S01]  /*eb10*/  FFMA R134, R104, R89, R134 ;  /* 0x0000005968867223 */ /* 0x000fe20000000086 */
[C---:B------:R-:W-:Y:S01]  /*eb20*/  FFMA R85, R63.reuse, R72, R62 ;  /* 0x000000483f557223 */ /* 0x040fe2000000003e */
[----:B------:R-:W-:Y:S02]  /*eb30*/  FFMA R89, R63, R86, R132 ;  /* 0x000000563f597223 */ /* 0x000fe40000000084 */
[----:B-----5:R-:W-:Y:S01]  /*eb40*/  IMMA.16832.S8.S8 R60, R100.ROW, R60.COL, RZ ;  /* 0x0000003c643c7237 */ /* 0x020fe20000405cff */
[----:B------:R-:W-:Y:S01]  /*eb50*/  HADD2.F32 R91, -RZ, R91.H0_H0 ;  /* 0x2000005bff5b7230 */ /* 0x000fe20000004100 */
[----:B------:R-:W-:-:S05]  /*eb60*/  I2FP.F32.S32 R56, R56 ;  /* 0x0000003800387245 */ /* 0x000fca0000201400 */
[----:B------:R-:W-:Y:S01]  /*eb70*/  I2FP.F32.S32 R48, R48 ;  /* 0x0000003000307245 */ /* 0x000fe20000201400 */
[----:B0-----:R-:W-:Y:S01]  /*eb80*/  IMMA.16832.S8.S8 R100, R100.ROW, R52.COL, RZ ;  /* 0x0000003464647237 */ /* 0x001fe20000405cff */
[----:B------:R-:W-:-:S03]  /*eb90*/  I2FP.F32.S32 R81, R92 ;  /* 0x0000005c00517245 */ /* 0x000fc60000201400 */
[----:B------:R-:W-:Y:S01]  /*eba0*/  FMUL R48, R55, R48 ;  /* 0x0000003037307220 */ /* 0x000fe20000400000 */
[----:B------:R-:W-:Y:S02]  /*ebb0*/  HADD2.F32 R92, -RZ, R75.H0_H0 ;  /* 0x2000004bff5c7230 */ /* 0x000fe40000004100 */
[----:B------:R-:W-:Y:S01]  /*ebc0*/  FMUL R84, R67, R84 ;  /* 0x0000005443547220 */ /* 0x000fe20000400000 */
[----:B------:R-:W-:Y:S01]  /*ebd0*/  FMUL R56, R55, R56 ;  /* 0x0000003837387220 */ /* 0x000fe20000400000 */
[----:B------:R-:W-:Y:S02]  /*ebe0*/  FFMA R90, R91, R48, R90 ;  /* 0x000000305b5a7223 */ /* 0x000fe4000000005a */
[----:B------:R-:W-:Y:S01]  /*ebf0*/  I2FP.F32.S32 R48, R61 ;  /* 0x0000003d00307245 */ /* 0x000fe20000201400 */
[----:B------:R-:W-:Y:S01]  /*ec00*/  FFMA R153, R97, R88, R153 ;  /* 0x0000005861997223 */ /* 0x000fe20000000099 */
[----:B------:R-:W-:Y:S01]  /*ec10*/  FFMA R88, R152, R84, R157 ;  /* 0x0000005498587223 */ /* 0x000fe2000000009d */
[----:B------:R-:W-:-:S02]  /*ec20*/  HADD2.F32 R73, -RZ, R87.H0_H0 ;  /* 0x20000057ff497230 */ /* 0x000fc40000004100 */
[C---:B------:R-:W-:Y:S01]  /*ec30*/  FMUL R68, R55.reuse, R68 ;  /* 0x0000004437447220 */ /* 0x040fe20000400000 */
[----:B------:R-:W-:Y:S01]  /*ec40*/  FFMA R84, R92, R56, R161 ;  /* 0x000000385c547223 */ /* 0x000fe200000000a1 */
[----:B------:R-:W-:Y:S01]  /*ec50*/  I2FP.F32.S32 R56, R50 ;  /* 0x0000003200387245 */ /* 0x000fe20000201400 */
[----:B------:R-:W-:Y:S01]  /*ec60*/  FMUL R48, R55, R48 ;  /* 0x0000003037307220 */ /* 0x000fe20000400000 */
[----:B------:R-:W-:Y:S01]  /*ec70*/  VIADD R160, R160, 0x8 ;  /* 0x00000008a0a07836 */ /* 0x000fe20000000000 */
[----:B------:R-:W-:Y:S02]  /*ec80*/  I2FP.F32.S32 R50, R49 ;  /* 0x0000003100327245 */ /* 0x000fe40000201400 */
[----:B------:R-:W-:Y:S01]  /*ec90*/  I2FP.F32.S32 R52, R51 ;  /* 0x0000003300347245 */ /* 0x000fe20000201400 */
[----:B------:R-:W-:Y:S01]  /*eca0*/  FFMA R87, R152, R68, R159 ;  /* 0x0000004498577223 */ /* 0x000fe2000000009f */
[----:B------:R-:W-:Y:S01]  /*ecb0*/  I2FP.F32.S32 R68, R58 ;  /* 0x0000003a00447245 */ /* 0x000fe20000201400 */
[----:B------:R-:W-:Y:S01]  /*ecc0*/  FFMA R172, R73, R48, R172 ;  /* 0x0000003049ac7223 */ /* 0x000fe200000000ac */
[----:B------:R-:W-:Y:S01]  /*ecd0*/  HADD2.F32 R83, -RZ, R83.H0_H0 ;  /* 0x20000053ff537230 */ /* 0x000fe20000004100 */
[----:B------:R-:W-:Y:S01]  /*ece0*/  ISETP.GE.AND P2, PT, R160, R3, PT ;  /* 0x00000003a000720c */ /* 0x000fe20003f46270 */
[----:B------:R-:W-:-:S02]  /*ecf0*/  HADD2.F32 R48, -RZ, R105.H0_H0 ;  /* 0x20000069ff307230 */ /* 0x000fc40000004100 */
[----:B------:R-:W-:Y:S01]  /*ed00*/  FMUL R50, R55, R50 ;  /* 0x0000003237327220 */ /* 0x000fe20000400000 */
[C---:B------:R-:W-:Y:S01]  /*ed10*/  FMUL R52, R67.reuse, R52 ;  /* 0x0000003443347220 */ /* 0x040fe20000400000 */
[----:B------:R-:W-:Y:S01]  /*ed20*/  I2FP.F32.S32 R93, R93 ;  /* 0x0000005d005d7245 */ /* 0x000fe20000201400 */
[----:B------:R-:W-:Y:S01]  /*ed30*/  HADD2.F32 R69, -RZ, R71.H0_H0 ;  /* 0x20000047ff457230 */ /* 0x000fe20000004100 */
[----:B------:R-:W-:Y:S01]  /*ed40*/  I2FP.F32.S32 R95, R95 ;  /* 0x0000005f005f7245 */ /* 0x000fe20000201400 */
[----:B------:R-:W-:Y:S01]  /*ed50*/  FMUL R71, R67, R68 ;  /* 0x0000004443477220 */ /* 0x000fe20000400000 */
[C---:B------:R-:W-:Y:S01]  /*ed60*/  FFMA R179, R83.reuse, R50, R179 ;  /* 0x0000003253b37223 */ /* 0x040fe200000000b3 */
[----:B------:R-:W-:Y:S01]  /*ed70*/  FFMA R180, R83, R52, R180 ;  /* 0x0000003453b47223 */ /* 0x000fe200000000b4 */
[----:B------:R-:W-:Y:S01]  /*ed80*/  I2FP.F32.S32 R100, R100 ;  /* 0x0000006400647245 */ /* 0x000fe20000201400 */
[----:B------:R-:W-:Y:S02]  /*ed90*/  HADD2.F32 R49, -RZ, R98.H0_H0 ;  /* 0x20000062ff317230 */ /* 0x000fe40000004100 */
        /* <DEDUP_REMOVED lines=18> */
[C---:B------:R-:W-:Y:S01]  /*eec0*/  FFMA R81, R49.reuse, R81, R94 ;  /* 0x0000005131517223 */ /* 0x040fe2000000005e */
[----:B------:R-:W-:Y:S01]  /*eed0*/  FFMA R82, R49, R82, R153 ;  /* 0x0000005231527223 */ /* 0x000fe20000000099 */
[----:B------:R-:W-:Y:S02]  /*eee0*/  HADD2.F32 R107, -RZ, R107.H0_H0 ;  /* 0x2000006bff6b7230 */ /* 0x000fe40000004100 */
[----:B------:R-:W-:Y:S01]  /*eef0*/  FMUL R58, R55, R58 ;  /* 0x0000003a373a7220 */ /* 0x000fe20000400000 */
[C---:B------:R-:W-:Y:S01]  /*ef00*/  FMUL R68, R67.reuse, R68 ;  /* 0x0000004443447220 */ /* 0x040fe20000400000 */
[----:B------:R-:W-:Y:S01]  /*ef10*/  FMUL R56, R67, R56 ;  /* 0x0000003843387220 */ /* 0x000fe20000400000 */
[----:B------:R-:W-:Y:S01]  /*ef20*/  FMUL R60, R55, R60 ;  /* 0x0000003c373c7220 */ /* 0x000fe20000400000 */
[C---:B------:R-:W-:Y:S01]  /*ef30*/  FMUL R97, R67.reuse, R62 ;  /* 0x0000003e43617220 */ /* 0x040fe20000400000 */
[----:B------:R-:W-:Y:S01]  /*ef40*/  FMUL R50, R67, R50 ;  /* 0x0000003243327220 */ /* 0x000fe20000400000 */
[----:B------:R-:W-:Y:S01]  /*ef50*/  FMUL R52, R55, R52 ;  /* 0x0000003437347220 */ /* 0x000fe20000400000 */
[C---:B------:R-:W-:Y:S01]  /*ef60*/  FFMA R54, R106.reuse, R54, R135 ;  /* 0x000000366a367223 */ /* 0x040fe20000000087 */
[----:B------:R-:W-:Y:S01]  /*ef70*/  FFMA R65, R106, R66, R65 ;  /* 0x000000426a417223 */ /* 0x000fe20000000041 */
[C---:B------:R-:W-:Y:S01]  /*ef80*/  FMUL R49, R67.reuse, R102 ;  /* 0x0000006643317220 */ /* 0x040fe20000400000 */
[----:B------:R-:W-:Y:S01]  /*ef90*/  FMUL R48, R67, R48 ;  /* 0x0000003043307220 */ /* 0x000fe20000400000 */
        /* <DEDUP_REMOVED lines=13> */
.L_x_3205:
[----:B------:R-:W-:Y:S01]  /*f070*/  BSSY.RECONVERGENT B0, `(.L_x_3207) ;  /* 0x0000012000007945 */ /* 0x000fe20003800200 */
[----:B------:R-:W-:Y:S01]  /*f080*/  IMAD R133, R133, 0x1400, RZ ;  /* 0x0000140085857824 */ /* 0x000fe200078e02ff */
[----:B------:R-:W-:Y:S02]  /*f090*/  LOP3.LUT R9, R5, 0x18, RZ, 0xc0, !PT ;  /* 0x0000001805097812 */ /* 0x000fe400078ec0ff */
[----:B------:R-:W-:Y:S05]  /*f0a0*/  @P0 BRA `(.L_x_3208) ;  /* 0x0000000000380947 */ /* 0x000fea0003800000 */
[----:B------:R-:W1:Y:S01]  /*f0b0*/  LDS.64 R4, [R9+UR4] ;  /* 0x0000000409047984 */ /* 0x000e620008000a00 */
[----:B------:R-:W2:Y:S01]  /*f0c0*/  LDCU.64 UR6, c[0x0][0x3a8] ;  /* 0x00007500ff0677ac */ /* 0x000ea20008000a00 */
[----:B-1----:R-:W-:Y:S01]  /*f0d0*/  IMAD R4, R4, 0x80, R2 ;  /* 0x0000008004047824 */ /* 0x002fe200078e0202 */
[----:B0-----:R-:W-:-:S04]  /*f0e0*/  LEA R0, R5, R2, 0x7 ;  /* 0x0000000205007211 */ /* 0x001fc800078e38ff */
        /* <DEDUP_REMOVED lines=10> */
.L_x_3208:
[----:B------:R-:W-:Y:S05]  /*f190*/  BSYNC.RECONVERGENT B0 ;  /* 0x0000000000007941 */ /* 0x000fea0003800200 */
.L_x_3207:
[----:B------:R-:W-:Y:S04]  /*f1a0*/  BSSY.RECONVERGENT B0, `(.L_x_3209) ;  /* 0x0000012000007945 */ /* 0x000fe80003800200 */
[----:B------:R-:W-:Y:S05]  /*f1b0*/  @P1 BRA `(.L_x_3210) ;  /* 0x0000000000401947 */ /* 0x000fea0003800000 */
[----:B-1----:R-:W0:Y:S01]  /*f1c0*/  LDS.64 R4, [R9+UR4] ;  /* 0x0000000409047984 */ /* 0x002e220008000a00 */
[----:B------:R-:W1:Y:S01]  /*f1d0*/  LDCU.64 UR6, c[0x0][0x3a8] ;  /* 0x00007500ff0677ac */ /* 0x000e620008000a00 */
[----:B0-----:R-:W-:Y:S02]  /*f1e0*/  IMAD.SHL.U32 R0, R4, 0x80, RZ ;  /* 0x0000008004007824 */ /* 0x001fe400078e00ff */
[----:B------:R-:W-:-:S03]  /*f1f0*/  IMAD.SHL.U32 R3, R5, 0x80, RZ ;  /* 0x0000008005037824 */ /* 0x000fc600078e00ff */
[----:B------:R-:W-:Y:S02]  /*f200*/  SHF.R.S32.HI R4, RZ, 0x1f, R0 ;  /* 0x0000001fff047819 */ /* 0x000fe40000011400 */
[C-C-:B------:R-:W-:Y:S02]  /*f210*/  IADD3 R5, P2, P3, R133.reuse, R0, R2.reuse ;  /* 0x0000000085057210 */ /* 0x140fe40007b5e002 */
[----:B------:R-:W-:Y:S02]  /*f220*/  SHF.R.S32.HI R0, RZ, 0x1f, R3 ;  /* 0x0000001fff007819 */ /* 0x000fe40000011403 */
[----:B------:R-:W-:Y:S02]  /*f230*/  IADD3 R3, P4, P5, R133, R3, R2 ;  /* 0x0000000385037210 */ /* 0x000fe40007d9e002 */
        /* <DEDUP_REMOVED lines=8> */
.L_x_3210:
[----:B------:R-:W-:Y:S05]  /*f2c0*/  BSYNC.RECONVERGENT B0 ;  /* 0x0000000000007941 */ /* 0x000fea0003800200 */
.L_x_3209:
[----:B------:R-:W-:Y:S04]  /*f2d0*/  BSSY.RECONVERGENT B0, `(.L_x_3211) ;  /* 0x0000010000007945 */ /* 0x000fe80003800200 */
[----:B------:R-:W-:Y:S05]  /*f2e0*/  @P0 BRA `(.L_x_3212) ;  /* 0x0000000000380947 */ /* 0x000fea0003800000 */
[----:B-12---:R-:W1:Y:S01]  /*f2f0*/  LDS.64 R4, [R9+UR4+0x20] ;  /* 0x0000200409047984 */ /* 0x006e620008000a00 */
[----:B------:R-:W2:Y:S01]  /*f300*/  LDCU.64 UR6, c[0x0][0x3a8] ;  /* 0x00007500ff0677ac */ /* 0x000ea20008000a00 */
[--C-:B-1----:R-:W-:Y:S02]  /*f310*/  IMAD R4, R4, 0x80, R2.reuse ;  /* 0x0000008004047824 */ /* 0x102fe400078e0202 */
[----:B0-----:R-:W-:-:S03]  /*f320*/  IMAD R0, R5, 0x80, R2 ;  /* 0x0000008005007824 */ /* 0x001fc600078e0202 */
        /* <DEDUP_REMOVED lines=10> */
.L_x_3212:
[----:B------:R-:W-:Y:S05]  /*f3d0*/  BSYNC.RECONVERGENT B0 ;  /* 0x0000000000007941 */ /* 0x000fea0003800200 */
.L_x_3211:
[----:B------:R-:W-:Y:S04]  /*f3e0*/  BSSY.RECONVERGENT B0, `(.L_x_3213) ;  /* 0x0000012000007945 */ /* 0x000fe80003800200 */
[----:B------:R-:W-:Y:S05]  /*f3f0*/  @P1 BRA `(.L_x_3214) ;  /* 0x0000000000401947 */ /* 0x000fea0003800000 */
[----:B-123--:R-:W0:Y:S01]  /*f400*/  LDS.64 R4, [R9+UR4+0x20] ;  /* 0x0000200409047984 */ /* 0x00ee220008000a00 */
        /* <DEDUP_REMOVED lines=15> */
.L_x_3214:
[----:B------:R-:W-:Y:S05]  /*f500*/  BSYNC.RECONVERGENT B0 ;  /* 0x0000000000007941 */ /* 0x000fea0003800200 */
.L_x_3213:
[----:B------:R-:W-:Y:S04]  /*f510*/  BSSY.RECONVERGENT B0, `(.L_x_3215) ;  /* 0x0000010000007945 */ /* 0x000fe80003800200 */
[----:B------:R-:W-:Y:S05]  /*f520*/  @P0 BRA `(.L_x_3216) ;  /* 0x0000000000380947 */ /* 0x000fea0003800000 */
[----:B-1234-:R-:W1:Y:S01]  /*f530*/  LDS.64 R4, [R9+UR4+0x40] ;  /* 0x0000400409047984 */ /* 0x01ee620008000a00 */
        /* <DEDUP_REMOVED lines=13> */
.L_x_3216:
[----:B------:R-:W-:Y:S05]  /*f610*/  BSYNC.RECONVERGENT B0 ;  /* 0x0000000000007941 */ /* 0x000fea0003800200 */
.L_x_3215:
[----:B------:R-:W-:Y:S04]  /*f620*/  BSSY.RECONVERGENT B0, `(.L_x_3217) ;  /* 0x0000012000007945 */ /* 0x000fe80003800200 */
[----:B------:R-:W-:Y:S05]  /*f630*/  @P1 BRA `(.L_x_3218) ;  /* 0x0000000000401947 */ /* 0x000fea0003800000 */
[----:B01234-:R-:W0:Y:S01]  /*f640*/  LDS.64 R4, [R9+UR4+0x40] ;  /* 0x0000400409047984 */ /* 0x01fe220008000a00 */
        /* <DEDUP_REMOVED lines=15> */
.L_x_3218:
[----:B------:R-:W-:Y:S05]  /*f740*/  BSYNC.RECONVERGENT B0 ;  /* 0x0000000000007941 */ /* 0x000fea0003800200 */
.L_x_3217:
[----:B------:R-:W-:Y:S04]  /*f750*/  BSSY.RECONVERGENT B0, `(.L_x_3219) ;  /* 0x0000010000007945 */ /* 0x000fe80003800200 */
[----:B------:R-:W-:Y:S05]  /*f760*/  @P0 BRA `(.L_x_3220) ;  /* 0x0000000000380947 */ /* 0x000fea0003800000 */
[----:B01234-:R-:W0:Y:S01]  /*f770*/  LDS.64 R4, [R9+UR4+0x60] ;  /* 0x0000600409047984 */ /* 0x01fe220008000a00 */
        /* <DEDUP_REMOVED lines=13> */
.L_x_3220:
[----:B------:R-:W-:Y:S05]  /*f850*/  BSYNC.RECONVERGENT B0 ;  /* 0x0000000000007941 */ /* 0x000fea0003800200 */
.L_x_3219:
        /* <DEDUP_REMOVED lines=18> */
.L_x_3222:
[----:B------:R-:W-:Y:S05]  /*f980*/  BSYNC.RECONVERGENT B0 ;  /* 0x0000000000007941 */ /* 0x000fea0003800200 */
.L_x_3221:
[----:B------:R-:W-:Y:S04]  /*f990*/  BSSY.RECONVERGENT B0, `(.L_x_3223) ;  /* 0x0000010000007945 */ /* 0x000fe80003800200 */
[----:B------:R-:W-:Y:S05]  /*f9a0*/  @P0 BRA `(.L_x_3224) ;  /* 0x0000000000380947 */ /* 0x000fea0003800000 */
[----:B01234-:R-:W0:Y:S01]  /*f9b0*/  LDS.64 R4, [R9+UR4+0x80] ;  /* 0x0000800409047984 */ /* 0x01fe220008000a00 */
        /* <DEDUP_REMOVED lines=13> */
.L_x_3224:
[----:B------:R-:W-:Y:S05]  /*fa90*/  BSYNC.RECONVERGENT B0 ;  /* 0x0000000000007941 */ /* 0x000fea0003800200 */
.L_x_3223:
[----:B------:R-:W-:Y:S05]  /*faa0*/  @P1 EXIT ;  /* 0x000000000000194d */ /* 0x000fea0003800000 */
[----:B------:R-:W0:Y:S01]  /*fab0*/  LDS.64 R8, [R9+UR4+0x80] ;  /* 0x0000800409087984 */ /* 0x000e220008000a00 */
[----:B------:R-:W5:Y:S01]  /*fac0*/  LDCU.64 UR6, c[0x0][0x3a8] ;  /* 0x00007500ff0677ac */ /* 0x000f620008000a00 */
[----:B0-----:R-:W-:Y:S02]  /*fad0*/  IMAD.SHL.U32 R0, R8, 0x80, RZ ;  /* 0x0000008008007824 */ /* 0x001fe400078e00ff */
[----:B------:R-:W-:-:S03]  /*fae0*/  IMAD.SHL.U32 R3, R9, 0x80, RZ ;  /* 0x0000008009037824 */ /* 0x000fc600078e00ff */
[C---:B-1234-:R-:W-:Y:S02]  /*faf0*/  IADD3 R5, P0, P1, R133.reuse, R0, R2 ;  /* 0x0000000085057210 */ /* 0x05efe4000791e002 */
        /* <DEDUP_REMOVED lines=12> */
        .weak           $__internal_72_$__cuda_sm20_div_s64
        .type           $__internal_72_$__cuda_sm20_div_s64,@function
        .size           $__internal_72_$__cuda_sm20_div_s64,($__internal_73_$__cuda_sm20_rem_s64 - $__internal_72_$__cuda_sm20_div_s64)
$__internal_72_$__cuda_sm20_div_s64:
[-C--:B------:R-:W-:Y:S02]  /*fbc0*/  IADD3 R10, P1, PT, RZ, -R17.reuse, RZ ;  /* 0x80000011ff0a7210 */ /* 0x080fe40007f3e0ff */
[----:B------:R-:W-:Y:S02]  /*fbd0*/  ISETP.GE.AND P0, PT, R19, RZ, PT ;  /* 0x000000ff1300720c */ /* 0x000fe40003f06270 */
[----:B------:R-:W-:Y:S01]  /*fbe0*/  ISETP.GE.AND P3, PT, R18, RZ, PT ;  /* 0x000000ff1200720c */ /* 0x000fe20003f66270 */
[----:B------:R-:W-:Y:S01]  /*fbf0*/  IMAD.X R6, RZ, RZ, ~R19, P1 ;  /* 0x000000ffff067224 */ /* 0x000fe200008e0e13 */
[----:B------:R-:W-:Y:S02]  /*fc00*/  SEL R10, R10, R17, !P0 ;  /* 0x000000110a0a7207 */ /* 0x000fe40004000000 */
[----:B------:R-:W-:Y:S02]  /*fc10*/  IADD3 R29, P4, PT, RZ, -R16, RZ ;  /* 0x80000010ff1d7210 */ /* 0x000fe40007f9e0ff */
[----:B------:R-:W-:-:S02]  /*fc20*/  SEL R11, R6, R19, !P0 ;  /* 0x00000013060b7207 */ /* 0x000fc40004000000 */
[----:B------:R-:W-:Y:S02]  /*fc30*/  SEL R29, R29, R16, !P3 ;  /* 0x000000101d1d7207 */ /* 0x000fe40005800000 */
        /* <DEDUP_REMOVED lines=60> */
[----:B------:R-:W-:Y:S02]  /*10000*/  IADD3.X R9, PT, PT, RZ, R10, RZ, P2, !PT ;  /* 0x0000000aff097210 */ /* 0x000fe400017fe4ff */
[----:B------:R-:W-:Y:S02]  /*10010*/  SEL R8, R8, R7, P0 ;  /* 0x0000000708087207 */ /* 0x000fe40000000000 */
[----:B------:R-:W-:Y:S02]  /*10020*/  LOP3.LUT R6, R19, R18, RZ, 0x3c, !PT ;  /* 0x0000001213067212 */ /* 0x000fe400078e3cff */
[----:B------:R-:W-:Y:S02]  /*10030*/  SEL R9, R9, R10, P0 ;  /* 0x0000000a09097207 */ /* 0x000fe40000000000 */
[----:B------:R-:W-:-:S02]  /*10040*/  IADD3 R7, P2, PT, RZ, -R8, RZ ;  /* 0x80000008ff077210 */ /* 0x000fc40007f5e0ff */
[----:B------:R-:W-:Y:S02]  /*10050*/  ISETP.GE.AND P1, PT, R6, RZ, PT ;  /* 0x000000ff0600720c */ /* 0x000fe40003f26270 */
[----:B------:R-:W-:Y:S01]  /*10060*/  ISETP.NE.U32.AND P0, PT, R17, RZ, PT ;  /* 0x000000ff1100720c */ /* 0x000fe20003f05070 */
[----:B------:R-:W-:Y:S01]  /*10070*/  IMAD.X R6, RZ, RZ, ~R9, P2 ;  /* 0x000000ffff067224 */ /* 0x000fe200010e0e09 */
[----:B------:R-:W-:Y:S01]  /*10080*/  SEL R8, R7, R8, !P1 ;  /* 0x0000000807087207 */ /* 0x000fe20004800000 */
[----:B------:R-:W-:Y:S01]  /*10090*/  IMAD.MOV.U32 R7, RZ, RZ, 0x0 ;  /* 0x00000000ff077424 */ /* 0x000fe200078e00ff */
[----:B------:R-:W-:Y:S02]  /*100a0*/  ISETP.NE.AND.EX P0, PT, R19, RZ, PT, P0 ;  /* 0x000000ff1300720c */ /* 0x000fe40003f05300 */
[----:B------:R-:W-:Y:S01]  /*100b0*/  SEL R9, R6, R9, !P1 ;  /* 0x0000000906097207 */ /* 0x000fe20004800000 */
[----:B------:R-:W-:Y:S01]  /*100c0*/  IMAD.MOV.U32 R6, RZ, RZ, R20 ;  /* 0x000000ffff067224 */ /* 0x000fe200078e0014 */
[----:B------:R-:W-:-:S02]  /*100d0*/  SEL R8, R8, 0xffffffff, P0 ;  /* 0xffffffff08087807 */ /* 0x000fc40000000000 */
[----:B------:R-:W-:Y:S01]  /*100e0*/  SEL R9, R9, 0xffffffff, P0 ;  /* 0xffffffff09097807 */ /* 0x000fe20000000000 */
[----:B------:R-:W-:Y:S06]  /*100f0*/  RET.REL.NODEC R6 `(mul_mat_q40_40_8_true) ;  /* 0xfffffefc06c07950 */ /* 0x000fec0003c3ffff */
        .weak           $__internal_73_$__cuda_sm20_rem_s64
        .type           $__internal_73_$__cuda_sm20_rem_s64,@function
        .size           $__internal_73_$__cuda_sm20_rem_s64,(.L_x_3759 - $__internal_73_$__cuda_sm20_rem_s64)
$__internal_73_$__cuda_sm20_rem_s64:
        /* <DEDUP_REMOVED lines=39> */
[----:B------:R-:W-:Y:S01]  /*10370*/  IMAD.MOV.U32 R9, RZ, RZ, RZ ;  /* 0x000000ffff097224 */ /* 0x000fe200078e00ff */
[----:B------:R-:W-:-:S03]  /*10380*/  IADD3.X R15, PT, PT, R8, R15, RZ, P0, !PT ;  /* 0x0000000f080f7210 */ /* 0x000fc600007fe4ff */
        /* <DEDUP_REMOVED lines=36> */
[----:B------:R-:W-:Y:S06]  /*105d0*/  RET.REL.NODEC R8 `(mul_mat_q40_40_8_true) ;  /* 0xfffffef808887950 */ /* 0x000fec0003c3ffff */
.L_x_3225:
        /* <DEDUP_REMOVED lines=10> */
.L_x_3759:


//--------------------- .text.mul_mat_q40_stream_k_fixup_32_8_true --------------------------
	.section	.text.mul_mat_q40_stream_k_fixup_32_8_true,"ax",@progbits
	.align	128
        .global         mul_mat_q40_stream_k_fixup_32_8_true
        .type           mul_mat_q40_stream_k_fixup_32_8_true,@function
        .size           mul_mat_q40_stream_k_fixup_32_8_true,(.L_x_3761 - mul_mat_q40_stream_k_fixup_32_8_true)
        .other          mul_mat_q40_stream_k_fixup_32_8_true,@"STO_CUDA_ENTRY STV_DEFAULT"
mul_mat_q40_stream_k_fixup_32_8_true:
.text.mul_mat_q40_stream_k_fixup_32_8_true:
        /* <DEDUP_REMOVED lines=60> */
.L_x_3226:
[----:B------:R-:W-:Y:S01]  /*03c0*/  IMAD.U32 R34, RZ, RZ, UR12 ;  /* 0x0000000cff227e24 */ /* 0x000fe2000f8e00ff */
[----:B------:R-:W-:Y:S01]  /*03d0*/  MOV R28, 0x430 ;  /* 0x00000430001c7802 */ /* 0x000fe20000000f00 */
[----:B------:R-:W-:Y:S01]  /*03e0*/  IMAD.U32 R35, RZ, RZ, UR13 ;  /* 0x0000000dff237e24 */ /* 0x000fe2000f8e00ff */
[----:B0-----:R-:W-:Y:S01]  /*03f0*/  UMOV UR14, UR11 ;  /* 0x0000000b000e7c82 */ /* 0x001fe20008000000 */
[----:B------:R-:W-:Y:S01]  /*0400*/  IMAD.U32 R29, RZ, RZ, UR4 ;  /* 0x00000004ff1d7e24 */ /* 0x000fe2000f8e00ff */
[----:B------:R-:W-:-:S06]  /*0410*/  UMOV UR4, URZ ;  /* 0x000000ff00047c82 */ /* 0x000fcc0008000000 */
[----:B------:R-:W-:Y:S05]  /*0420*/  CALL.REL.NOINC `($__internal_74_$__cuda_sm20_div_s64) ;  /* 0x0000003800907944 */ /* 0x000fea0003c00000 */
[----:B------:R-:W-:Y:S02]  /*0430*/  IMAD.MOV.U32 R2, RZ, RZ, R40 ;  /* 0x000000ffff027224 */ /* 0x000fe400078e0028 */
[----:B------:R-:W-:-:S07]  /*0440*/  IMAD.MOV.U32 R3, RZ, RZ, R41 ;  /* 0x000000ffff037224 */ /* 0x000fce00078e0029 */
.L_x_3227:
        /* <DEDUP_REMOVED lines=41> */
.L_x_3228:
[----:B------:R-:W-:Y:S01]  /*06e0*/  IMAD.U32 R34, RZ, RZ, UR12 ;  /* 0x0000000cff227e24 */ /* 0x000fe2000f8e00ff */
[----:B------:R-:W-:Y:S01]  /*06f0*/  MOV R35, UR13 ;  /* 0x0000000d00237c02 */ /* 0x000fe20008000f00 */
[----:B------:R-:W-:Y:S01]  /*0700*/  IMAD.U32 R29, RZ, RZ, UR4 ;  /* 0x00000004ff1d7e24 */ /* 0x000fe2000f8e00ff */
[----:B------:R-:W-:Y:S01]  /*0710*/  MOV R28, 0x750 ;  /* 0x00000750001c7802 */ /* 0x000fe20000000f00 */
[----:B------:R-:W-:Y:S01]  /*0720*/  UMOV UR14, UR11 ;  /* 0x0000000b000e7c82 */ /* 0x000fe20008000000 */
[----:B------:R-:W-:-:S05]  /*0730*/  UMOV UR4, URZ ;  /* 0x000000ff00047c82 */ /* 0x000fca0008000000 */
[----:B------:R-:W-:Y:S05]  /*0740*/  CALL.REL.NOINC `($__internal_74_$__cuda_sm20_div_s64) ;  /* 0x0000003400c87944 */ /* 0x000fea0003c00000 */
[----:B------:R-:W-:Y:S02]  /*0750*/  IMAD.MOV.U32 R4, RZ, RZ, R40 ;  /* 0x000000ffff047224 */ /* 0x000fe400078e0028 */
[----:B------:R-:W-:-:S07]  /*0760*/  IMAD.MOV.U32 R5, RZ, RZ, R41 ;  /* 0x000000ffff057224 */ /* 0x000fce00078e0029 */
.L_x_3229:
        /* <DEDUP_REMOVED lines=21> */
.L_x_3230:
[----:B------:R-:W-:Y:S01]  /*08c0*/  IMAD.MOV.U32 R34, RZ, RZ, R2 ;  /* 0x000000ffff227224 */ /* 0x000fe200078e0002 */
[----:B------:R-:W-:Y:S01]  /*08d0*/  MOV R24, 0x900 ;  /* 0x0000090000187802 */ /* 0x000fe20000000f00 */
[----:B------:R-:W-:-:S07]  /*08e0*/  IMAD.MOV.U32 R29, RZ, RZ, R3 ;  /* 0x000000ffff1d7224 */ /* 0x000fce00078e0003 */
[----:B------:R-:W-:Y:S05]  /*08f0*/  CALL.REL.NOINC `($__internal_75_$__cuda_sm20_rem_s64) ;  /* 0x0000003800ac7944 */ /* 0x000fea0003c00000 */
[----:B------:R-:W-:-:S07]  /*0900*/  MOV R7, R28 ;  /* 0x0000001c00077202 */ /* 0x000fce0000000f00 */
.L_x_3231:
        /* <DEDUP_REMOVED lines=28> */
.L_x_3232:
[----:B------:R-:W-:Y:S01]  /*0ad0*/  IMAD.MOV.U32 R34, RZ, RZ, R4 ;  /* 0x000000ffff227224 */ /* 0x000fe200078e0004 */
[----:B------:R-:W-:Y:S01]  /*0ae0*/  MOV R24, 0xb10 ;  /* 0x00000b1000187802 */ /* 0x000fe20000000f00 */
[----:B------:R-:W-:-:S07]  /*0af0*/  IMAD.MOV.U32 R29, RZ, RZ, R5 ;  /* 0x000000ffff1d7224 */ /* 0x000fce00078e0005 */
[----:B------:R-:W-:Y:S05]  /*0b00*/  CALL.REL.NOINC `($__internal_75_$__cuda_sm20_rem_s64) ;  /* 0x0000003800287944 */ /* 0x000fea0003c00000 */
[----:B------:R-:W-:-:S07]  /*0b10*/  IMAD.MOV.U32 R0, RZ, RZ, R28 ;  /* 0x000000ffff007224 */ /* 0x000fce00078e001c */
.L_x_3233:
        /* <DEDUP_REMOVED lines=33> */
.L_x_3234:
[----:B------:R-:W-:Y:S01]  /*0d30*/  MOV R34, R22 ;  /* 0x0000001600227202 */ /* 0x000fe20000000f00 */
[----:B------:R-:W-:Y:S01]  /*0d40*/  IMAD.MOV.U32 R29, RZ, RZ, R23 ;  /* 0x000000ffff1d7224 */ /* 0x000fe200078e0017 */
[----:B------:R-:W-:Y:S01]  /*0d50*/  MOV R28, 0xd90 ;  /* 0x00000d90001c7802 */ /* 0x000fe20000000f00 */
[----:B------:R-:W-:Y:S01]  /*0d60*/  UMOV UR14, UR6 ;  /* 0x00000006000e7c82 */ /* 0x000fe20008000000 */
[----:B------:R-:W-:-:S05]  /*0d70*/  UMOV UR4, UR7 ;  /* 0x0000000700047c82 */ /* 0x000fca0008000000 */
[----:B------:R-:W-:Y:S05]  /*0d80*/  CALL.REL.NOINC `($__internal_74_$__cuda_sm20_div_s64) ;  /* 0x0000003000387944 */ /* 0x000fea0003c00000 */
        /* <DEDUP_REMOVED lines=9> */
.L_x_3235:
        /* <DEDUP_REMOVED lines=23> */
.L_x_3236:
[----:B------:R-:W-:Y:S01]  /*0f90*/  IMAD.MOV.U32 R34, RZ, RZ, R3 ;  /* 0x000000ffff227224 */ /* 0x000fe200078e0003 */
[----:B------:R-:W-:Y:S01]  /*0fa0*/  MOV R28, 0xff0 ;  /* 0x00000ff0001c7802 */ /* 0x000fe20000000f00 */
[----:B------:R-:W-:Y:S01]  /*0fb0*/  IMAD.MOV.U32 R29, RZ, RZ, R5 ;  /* 0x000000ffff1d7224 */ /* 0x000fe200078e0005 */
[----:B------:R-:W-:Y:S01]  /*0fc0*/  UMOV UR14, UR6 ;  /* 0x00000006000e7c82 */ /* 0x000fe20008000000 */
[----:B------:R-:W-:-:S05]  /*0fd0*/  UMOV UR4, UR7 ;  /* 0x0000000700047c82 */ /* 0x000fca0008000000 */
[----:B------:R-:W-:Y:S05]  /*0fe0*/  CALL.REL.NOINC `($__internal_74_$__cuda_sm20_div_s64) ;  /* 0x0000002c00a07944 */ /* 0x000fea0003c00000 */
.L_x_3237:
        /* <DEDUP_REMOVED lines=26> */
.L_x_3239:
[----:B------:R-:W-:Y:S01]  /*1190*/  IMAD.MOV.U32 R34, RZ, RZ, R3 ;  /* 0x000000ffff227224 */ /* 0x000fe200078e0003 */
[----:B------:R-:W-:Y:S02]  /*11a0*/  MOV R29, R5 ;  /* 0x00000005001d7202 */ /* 0x000fe40000000f00 */
[----:B------:R-:W-:-:S07]  /*11b0*/  MOV R24, 0x11d0 ;  /* 0x000011d000187802 */ /* 0x000fce0000000f00 */
[----:B------:R-:W-:Y:S05]  /*11c0*/  CALL.REL.NOINC `($__internal_75_$__cuda_sm20_rem_s64) ;  /* 0x0000003000787944 */ /* 0x000fea0003c00000 */
[----:B------:R-:W-:-:S04]  /*11d0*/  ISETP.NE.U32.AND P0, PT, R28, RZ, PT ;  /* 0x000000ff1c00720c */ /* 0x000fc80003f05070 */
[----:B------:R-:W-:-:S13]  /*11e0*/  ISETP.NE.AND.EX P0, PT, R25, RZ, PT, P0 ;  /* 0x000000ff1900720c */ /* 0x000fda0003f05300 */
.L_x_3238:
        /* <DEDUP_REMOVED lines=24> */
[----:B------:R-:W-:-:S02]  /*1370*/  IMAD.MOV.U32 R31, RZ, RZ, R22 ;  /* 0x000000ffff1f7224 */ /* 0x000fc400078e0016 */
[----:B------:R-:W-:Y:S01]  /*1380*/  IMAD.U32 R32, RZ, RZ, UR5 ;  /* 0x00000005ff207e24 */ /* 0x000fe2000f8e00ff */
[----:B------:R-:W3:Y:S01]  /*1390*/  LDCU.64 UR22, c[0x0][0x398] ;  /* 0x00007300ff1677ac */ /* 0x000ee20008000a00 */
[----:B------:R-:W-:Y:S01]  /*13a0*/  IMAD.U32 R33, RZ, RZ, UR12 ;  /* 0x0000000cff217e24 */ /* 0x000fe2000f8e00ff */
[----:B------:R-:W-:Y:S01]  /*13b0*/  UIADD3 UR15, UPT, UPT, UR21, UR4, URZ ;  /* 0x00000004150f7290 */ /* 0x000fe2000fffe0ff */
[C---:B0-----:R-:W-:Y:S02]  /*13c0*/  VIADD R19, R0.reuse, 0x20 ;  /* 0x0000002000137836 */ /* 0x041fe40000000000 */
[C---:B------:R-:W-:Y:S02]  /*13d0*/  VIADD R26, R0.reuse, 0x40 ;  /* 0x00000040001a7836 */ /* 0x040fe40000000000 */
[----:B-1----:R-:W-:-:S07]  /*13e0*/  VIADD R27, R0, 0x60 ;  /* 0x00000060001b7836 */ /* 0x002fce0000000000 */
.L_x_3250:
        /* <DEDUP_REMOVED lines=12> */
[----:B------:R-:W-:-:S05]  /*14b0*/  IMAD R25, R33, R24, R25 ;  /* 0x0000001821197224 */ /* 0x000fca00078e0219 */
[----:B------:R-:W-:-:S04]  /*14c0*/  IADD3 R29, PT, PT, R35, R25, RZ ;  /* 0x00000019231d7210 */ /* 0x000fc80007ffe0ff */
        /* <DEDUP_REMOVED lines=22> */
.L_x_3240:
[----:B------:R-:W-:Y:S01]  /*1630*/  MOV R28, 0x1670 ;  /* 0x00001670001c7802 */ /* 0x000fe20000000f00 */
[----:B------:R-:W-:Y:S01]  /*1640*/  UMOV UR14, UR11 ;  /* 0x0000000b000e7c82 */ /* 0x000fe20008000000 */
[----:B------:R-:W-:-:S05]  /*1650*/  UMOV UR4, URZ ;  /* 0x000000ff00047c82 */ /* 0x000fca0008000000 */
[----:B--23--:R-:W-:Y:S05]  /*1660*/  CALL.REL.NOINC `($__internal_74_$__cuda_sm20_div_s64) ;  /* 0x0000002800007944 */ /* 0x00cfea0003c00000 */
.L_x_3241:
        /* <DEDUP_REMOVED lines=22> */
.L_x_3242:
[----:B------:R-:W-:Y:S01]  /*17d0*/  IMAD.MOV.U32 R34, RZ, RZ, R40 ;  /* 0x000000ffff227224 */ /* 0x000fe200078e0028 */
[----:B------:R-:W-:Y:S01]  /*17e0*/  MOV R24, 0x1810 ;  /* 0x0000181000187802 */ /* 0x000fe20000000f00 */
[----:B------:R-:W-:-:S07]  /*17f0*/  IMAD.MOV.U32 R29, RZ, RZ, R41 ;  /* 0x000000ffff1d7224 */ /* 0x000fce00078e0029 */
[----:B--23--:R-:W-:Y:S05]  /*1800*/  CALL.REL.NOINC `($__internal_75_$__cuda_sm20_rem_s64) ;  /* 0x0000002800e87944 */ /* 0x00cfea0003c00000 */
[----:B------:R-:W-:-:S07]  /*1810*/  IMAD.MOV.U32 R29, RZ, RZ, R25 ;  /* 0x000000ffff1d7224 */ /* 0x000fce00078e0019 */
.L_x_3243:
        /* <DEDUP_REMOVED lines=52> */
[----:B------:R-:W-:Y:S02]  /*1b60*/  HFMA2 R24, -RZ, RZ, 0, 0 ;  /* 0x00000000ff187431 */ /* 0x000fe400000001ff */
[----:B------:R-:W-:Y:S01]  /*1b70*/  IMAD R31, RZ, RZ, -UR6 ;  /* 0x80000006ff1f7e24 */ /* 0x000fe2000f8e02ff */
[----:B------:R-:W-:-:S04]  /*1b80*/  ISETP.NE.U32.AND P1, PT, RZ, UR6, PT ;  /* 0x00000006ff007c0c */ /* 0x000fc8000bf25070 */
        /* <DEDUP_REMOVED lines=16> */
.L_x_3245:
[----:B------:R-:W-:-:S07]  /*1c90*/  MOV R24, 0x1cb0 ;  /* 0x00001cb000187802 */ /* 0x000fce0000000f00 */
[----:B------:R-:W-:Y:S05]  /*1ca0*/  CALL.REL.NOINC `($__internal_75_$__cuda_sm20_rem_s64) ;  /* 0x0000002400c07944 */ /* 0x000fea0003c00000 */
[----:B------:R-:W-:-:S04]  /*1cb0*/  ISETP.NE.U32.AND P0, PT, R28, RZ, PT ;  /* 0x000000ff1c00720c */ /* 0x000fc80003f05070 */
[----:B------:R-:W-:-:S13]  /*1cc0*/  ISETP.NE.AND.EX P0, PT, R25, RZ, PT, P0 ;  /* 0x000000ff1900720c */ /* 0x000fda0003f05300 */
.L_x_3246:
        /* <DEDUP_REMOVED lines=24> */
.L_x_3248:
[----:B------:R-:W-:Y:S01]  /*1e50*/  MOV R28, 0x1e90 ;  /* 0x00001e90001c7802 */ /* 0x000fe20000000f00 */
[----:B------:R-:W-:Y:S01]  /*1e60*/  UMOV UR14, UR6 ;  /* 0x00000006000e7c82 */ /* 0x000fe20008000000 */
[----:B------:R-:W-:-:S05]  /*1e70*/  UMOV UR4, UR7 ;  /* 0x0000000700047c82 */ /* 0x000fca0008000000 */
[----:B------:R-:W-:Y:S05]  /*1e80*/  CALL.REL.NOINC `($__internal_74_$__cuda_sm20_div_s64) ;  /* 0x0000001c00f87944 */ /* 0x000fea0003c00000 */
.L_x_3249:
[----:B------:R-:W-:-:S04]  /*1e90*/  ISETP.GE.U32.AND P0, PT, R40, R20, PT ;  /* 0x000000142800720c */ /* 0x000fc80003f06070 */
[----:B------:R-:W-:-:S13]  /*1ea0*/  ISETP.GE.AND.EX P0, PT, R41, R21, PT, P0 ;  /* 0x000000152900720c */ /* 0x000fda0003f06300 */
[----:B------:R-:W-:Y:S05]  /*1eb0*/  @!P0 BRA `(.L_x_3247) ;  /* 0x0000000000148947 */ /* 0x000fea0003800000 */
.L_x_3244:
[----:B------:R-:W-:Y:S01]  /*1ec0*/  IADD3 R32, P0, PT, R32, -0x1, RZ ;  /* 0xffffffff20207810 */ /* 0x000fe20007f1e0ff */
[----:B------:R-:W-:Y:S01]  /*1ed0*/  IMAD.MOV.U32 R30, RZ, RZ, R29 ;  /* 0x000000ffff1e7224 */ /* 0x000fe200078e001d */
[----:B------:R-:W-:Y:S02]  /*1ee0*/  MOV R31, R34 ;  /* 0x00000022001f7202 */ /* 0x000fe40000000f00 */
[----:B------:R-:W-:Y:S01]  /*1ef0*/  IADD3.X R33, PT, PT, R33, -0x1, RZ, P0, !PT ;  /* 0xffffffff21217810 */ /* 0x000fe200007fe4ff */
[----:B------:R-:W-:Y:S08]  /*1f00*/  BRA `(.L_x_3250) ;  /* 0xfffffff400387947 */ /* 0x000ff0000383ffff */
.L_x_3247:
        /* <DEDUP_REMOVED lines=30> */
.L_x_3251:
[----:B------:R-:W-:Y:S01]  /*20f0*/  IMAD.MOV.U32 R34, RZ, RZ, R22 ;  /* 0x000000ffff227224 */ /* 0x000fe200078e0016 */
[----:B------:R-:W-:Y:S01]  /*2100*/  MOV R28, 0x2140 ;  /* 0x00002140001c7802 */ /* 0x000fe20000000f00 */
[----:B------:R-:W-:Y:S01]  /*2110*/  UMOV UR14, UR4 ;  /* 0x00000004000e7c82 */ /* 0x000fe20008000000 */
[----:B------:R-:W-:-:S05]  /*2120*/  UMOV UR4, UR11 ;  /* 0x0000000b00047c82 */ /* 0x000fca0008000000 */
[----:B------:R-:W-:Y:S05]  /*2130*/  CALL.REL.NOINC `($__internal_74_$__cuda_sm20_div_s64) ;  /* 0x0000001c004c7944 */ /* 0x000fea0003c00000 */
[----:B------:R-:W-:-:S07]  /*2140*/  IMAD.MOV.U32 R31, RZ, RZ, R40 ;  /* 0x000000ffff1f7224 */ /* 0x000fce00078e0028 */
.L_x_3252:
        /* <DEDUP_REMOVED lines=31> */
.L_x_3253:
[----:B------:R-:W-:Y:S01]  /*2340*/  MOV R28, 0x2370 ;  /* 0x00002370001c7802 */ /* 0x000fe20000000f00 */
[----:B------:R-:W-:-:S06]  /*2350*/  UMOV UR14, UR10 ;  /* 0x0000000a000e7c82 */ /* 0x000fcc0008000000 */
[----:B------:R-:W-:Y:S05]  /*2360*/  CALL.REL.NOINC `($__internal_74_$__cuda_sm20_div_s64) ;  /* 0x0000001800c07944 */ /* 0x000fea0003c00000 */
[----:B------:R-:W-:-:S07]  /*2370*/  IMAD.MOV.U32 R22, RZ, RZ, R40 ;  /* 0x000000ffff167224 */ /* 0x000fce00078e0028 */
.L_x_3254:
[----:B------:R-:W-:-:S04]  /*2380*/  IMAD R21, RZ, RZ, -UR10 ;  /* 0x8000000aff157e24 */ /* 0x000fc8000f8e02ff */
[----:B------:R-:W-:-:S05]  /*2390*/  IMAD R34, R22, R21, R34 ;  /* 0x0000001516227224 */ /* 0x000fca00078e0222 */
[----:B------:R-:W-:-:S04]  /*23a0*/  SHF.R.S32.HI R29, RZ, 0x1f, R34 ;  /* 0x0000001fff1d7819 */ /* 0x000fc80000011422 */
[----:B------:R-:W-:-:S04]  /*23b0*/  LOP3.LUT R20, R29, UR7, RZ, 0xfc, !PT ;  /* 0x000000071d147c12 */ /* 0x000fc8000f8efcff */
[----:B------:R-:W-:-:S13]  /*23c0*/  ISETP.NE.U32.AND P0, PT, R20, RZ, PT ;  /* 0x000000ff1400720c */ /* 0x000fda0003f05070 */
[----:B------:R-:W-:Y:S05]  /*23d0*/  @P0 BRA `(.L_x_3255) ;  /* 0x00000000004c0947 */ /* 0x000fea0003800000 */
        /* <DEDUP_REMOVED lines=19> */
.L_x_3255:
[----:B------:R-:W-:Y:S01]  /*2510*/  MOV R28, 0x2550 ;  /* 0x00002550001c7802 */ /* 0x000fe20000000f00 */
[----:B------:R-:W-:Y:S01]  /*2520*/  UMOV UR14, UR6 ;  /* 0x00000006000e7c82 */ /* 0x000fe20008000000 */
[----:B------:R-:W-:-:S05]  /*2530*/  UMOV UR4, UR7 ;  /* 0x0000000700047c82 */ /* 0x000fca0008000000 */
[----:B------:R-:W-:Y:S05]  /*2540*/  CALL.REL.NOINC `($__internal_74_$__cuda_sm20_div_s64) ;  /* 0x0000001800487944 */ /* 0x000fea0003c00000 */
.L_x_3256:
        /* <DEDUP_REMOVED lines=36> */
[----:B------:R-:W-:Y:S01]  /*2790*/  ISETP.GT.AND P4, PT, R26, R29, PT ;  /* 0x0000001d1a00720c */ /* 0x000fe20003f84270 */
[----:B--2---:R-:W-:Y:S01]  /*27a0*/  @!P3 FADD R19, R18, R25 ;  /* 0x000000191213b221 */ /* 0x004fe20000000000 */
[----:B------:R-:W-:-:S04]  /*27b0*/  LEA.HI.X R25, R30, UR5, R33, 0x2, P5 ;  /* 0x000000051e197c11 */ /* 0x000fc8000a8f1421 */
[----:B------:R0:W-:Y:S01]  /*27c0*/  @!P3 STG.E desc[UR18][R22.64], R19 ;  /* 0x000000131600b986 */ /* 0x0001e2000c101912 */
[----:B------:R-:W-:Y:S06]  /*27d0*/  @P2 BRA `(.L_x_3259) ;  /* 0x00000000000c2947 */ /* 0x000fec0003800000 */
[----:B------:R-:W2:Y:S02]  /*27e0*/  LDG.E R18, desc[UR18][R24.64+0x80] ;  /* 0x0000801218127981 */ /* 0x000ea4000c1e1900 */
[----:B--2---:R-:W-:-:S05]  /*27f0*/  FADD R17, R17, R18 ;  /* 0x0000001211117221 */ /* 0x004fca0000000000 */
[----:B------:R1:W-:Y:S02]  /*2800*/  STG.E desc[UR18][R24.64+0x80], R17 ;  /* 0x0000801118007986 */ /* 0x0003e4000c101912 */
.L_x_3259:
[----:B------:R-:W-:Y:S05]  /*2810*/  BSYNC.RECONVERGENT B0 ;  /* 0x0000000000007941 */ /* 0x000fea0003800200 */
.L_x_3258:
[----:B------:R-:W-:Y:S04]  /*2820*/  BSSY.RECONVERGENT B0, `(.L_x_3260) ;  /* 0x0000005000007945 */ /* 0x000fe80003800200 */
[----:B------:R-:W-:Y:S05]  /*2830*/  @P1 BRA `(.L_x_3261) ;  /* 0x00000000000c1947 */ /* 0x000fea0003800000 */
[----:B-1----:R-:W2:Y:S02]  /*2840*/  LDG.E R17, desc[UR18][R24.64+0x100] ;  /* 0x0001001218117981 */ /* 0x002ea4000c1e1900 */
[----:B--2---:R-:W-:-:S05]  /*2850*/  FADD R17, R16, R17 ;  /* 0x0000001110117221 */ /* 0x004fca0000000000 */
[----:B------:R2:W-:Y:S02]  /*2860*/  STG.E desc[UR18][R24.64+0x100], R17 ;  /* 0x0001001118007986 */ /* 0x0005e4000c101912 */
.L_x_3261:
[----:B------:R-:W-:Y:S05]  /*2870*/  BSYNC.RECONVERGENT B0 ;  /* 0x0000000000007941 */ /* 0x000fea0003800200 */
.L_x_3260:
[----:B------:R-:W-:Y:S04]  /*2880*/  BSSY.RECONVERGENT B0, `(.L_x_3262) ;  /* 0x0000005000007945 */ /* 0x000fe80003800200 */
[----:B------:R-:W-:Y:S05]  /*2890*/  @P0 BRA `(.L_x_3263) ;  /* 0x00000000000c0947 */ /* 0x000fea0003800000 */
[----:B------:R-:W3:Y:S02]  /*28a0*/  LDG.E R16, desc[UR18][R24.64+0x180] ;  /* 0x0001801218107981 */ /* 0x000ee4000c1e1900 */
[----:B---3--:R-:W-:-:S05]  /*28b0*/  FADD R15, R15, R16 ;  /* 0x000000100f0f7221 */ /* 0x008fca0000000000 */
[----:B------:R3:W-:Y:S02]  /*28c0*/  STG.E desc[UR18][R24.64+0x180], R15 ;  /* 0x0001800f18007986 */ /* 0x0007e4000c101912 */
.L_x_3263:
[----:B------:R-:W-:Y:S05]  /*28d0*/  BSYNC.RECONVERGENT B0 ;  /* 0x0000000000007941 */ /* 0x000fea0003800200 */
.L_x_3262:
[----:B------:R-:W-:Y:S05]  /*28e0*/  @P4 EXIT ;  /* 0x000000000000494d */ /* 0x000fea0003800000 */
[----:B---3--:R-:W-:-:S05]  /*28f0*/  IMAD R15, R21, 0x8, R28 ;  /* 0x00000008150f7824 */ /* 0x008fca00078e021c */
[----:B------:R-:W-:-:S04]  /*2900*/  @!P3 IADD3 R16, PT, PT, R15, R0, RZ ;  /* 0x000000000f10b210 */ /* 0x000fc80007ffe0ff */
        /* <DEDUP_REMOVED lines=16> */
[----:B------:R-:W2:Y:S02]  /*2a10*/  LDG.E R14, desc[UR18][R18.64+0x80] ;  /* 0x00008012120e7981 */ /* 0x000ea4000c1e1900 */
[----:B--2---:R-:W-:-:S05]  /*2a20*/  FADD R13, R13, R14 ;  /* 0x0000000e0d0d7221 */ /* 0x004fca0000000000 */
[----:B------:R1:W-:Y:S02]  /*2a30*/  STG.E desc[UR18][R18.64+0x80], R13 ;  /* 0x0000800d12007986 */ /* 0x0003e4000c101912 */
.L_x_3265:
[----:B------:R-:W-:Y:S05]  /*2a40*/  BSYNC.RECONVERGENT B0 ;  /* 0x0000000000007941 */ /* 0x000fea0003800200 */
.L_x_3264:
[----:B------:R-:W-:Y:S04]  /*2a50*/  BSSY.RECONVERGENT B0, `(.L_x_3266) ;  /* 0x0000005000007945 */ /* 0x000fe80003800200 */
[----:B------:R-:W-:Y:S05]  /*2a60*/  @P1 BRA `(.L_x_3267) ;  /* 0x00000000000c1947 */ /* 0x000fea0003800000 */
[----:B-1----:R-:W2:Y:S02]  /*2a70*/  LDG.E R13, desc[UR18][R18.64+0x100] ;  /* 0x00010012120d7981 */ /* 0x002ea4000c1e1900 */
[----:B--2---:R-:W-:-:S05]  /*2a80*/  FADD R13, R12, R13 ;  /* 0x0000000d0c0d7221 */ /* 0x004fca0000000000 */
[----:B------:R2:W-:Y:S02]  /*2a90*/  STG.E desc[UR18][R18.64+0x100], R13 ;  /* 0x0001000d12007986 */ /* 0x0005e4000c101912 */
.L_x_3267:
[----:B------:R-:W-:Y:S05]  /*2aa0*/  BSYNC.RECONVERGENT B0 ;  /* 0x0000000000007941 */ /* 0x000fea0003800200 */
.L_x_3266:
[----:B------:R-:W-:Y:S04]  /*2ab0*/  BSSY.RECONVERGENT B0, `(.L_x_3268) ;  /* 0x0000005000007945 */ /* 0x000fe80003800200 */
[----:B------:R-:W-:Y:S05]  /*2ac0*/  @P0 BRA `(.L_x_3269) ;  /* 0x00000000000c0947 */ /* 0x000fea0003800000 */
[----:B------:R-:W3:Y:S02]  /*2ad0*/  LDG.E R12, desc[UR18][R18.64+0x180] ;  /* 0x00018012120c7981 */ /* 0x000ee4000c1e1900 */
[----:B---3--:R-:W-:-:S05]  /*2ae0*/  FADD R11, R11, R12 ;  /* 0x0000000c0b0b7221 */ /* 0x008fca0000000000 */
[----:B------:R3:W-:Y:S02]  /*2af0*/  STG.E desc[UR18][R18.64+0x180], R11 ;  /* 0x0001800b12007986 */ /* 0x0007e4000c101912 */
.L_x_3269:
[----:B------:R-:W-:Y:S05]  /*2b00*/  BSYNC.RECONVERGENT B0 ;  /* 0x0000000000007941 */ /* 0x000fea0003800200 */
.L_x_3268:
[----:B------:R-:W-:Y:S05]  /*2b10*/  @P4 EXIT ;  /* 0x000000000000494d */ /* 0x000fea0003800000 */
[----:B------:R-:W-:-:S04]  /*2b20*/  IMAD R28, R21, 0x10, R28 ;  /* 0x00000010151c7824 */ /* 0x000fc800078e021c */
[----:B---3--:R-:W-:-:S05]  /*2b30*/  @!P3 IMAD.IADD R11, R28, 0x1, R0 ;  /* 0x000000011c0bb824 */ /* 0x008fca00078e0200 */
[----:B------:R-:W-:-:S04]  /*2b40*/  @!P3 IADD3 R12, P4, PT, R31, R11, RZ ;  /* 0x0000000b1f0cb210 */ /* 0x000fc80007f9e0ff */
[----:B------:R-:W-:Y:S02]  /*2b50*/  @!P3 LEA.HI.X.SX32 R11, R11, R20, 0x1, P4 ;  /* 0x000000140b0bb211 */ /* 0x000fe400020f0eff */
[----:B------:R-:W-:-:S04]  /*2b60*/  @!P3 LEA R14, P4, R12, UR4, 0x2 ;  /* 0x000000040c0ebc11 */ /* 0x000fc8000f8810ff */
[----:B------:R-:W-:-:S05]  /*2b70*/  @!P3 LEA.HI.X R15, R12, UR5, R11, 0x2, P4 ;  /* 0x000000050c0fbc11 */ /* 0x000fca000a0f140b */
[----:B------:R-:W3:Y:S01]  /*2b80*/  @!P3 LDG.E R11, desc[UR18][R14.64] ;  /* 0x000000120e0bb981 */ /* 0x000ee2000c1e1900 */
[--C-:B-12---:R-:W-:Y:S01]  /*2b90*/  SHF.R.S32.HI R13, RZ, 0x1f, R28.reuse ;  /* 0x0000001fff0d7819 */ /* 0x106fe2000001141c */
[----:B------:R-:W-:Y:S01]  /*2ba0*/  VIADD R2, R2, 0x18 ;  /* 0x0000001802027836 */ /* 0x000fe20000000000 */
[----:B0-----:R-:W-:Y:S01]  /*2bb0*/  IADD3 R16, P4, P5, R31, R0, R28 ;  /* 0x000000001f107210 */ /* 0x001fe20007d9e01c */
[----:B------:R-:W-:Y:S03]  /*2bc0*/  BSSY.RECONVERGENT B0, `(.L_x_3270) ;  /* 0x000000b000007945 */ /* 0x000fe60003800200 */
[----:B------:R-:W-:Y:S02]  /*2bd0*/  IADD3.X R13, PT, PT, R20, RZ, R13, P4, P5 ;  /* 0x000000ff140d7210 */ /* 0x000fe400027ea40d */
[----:B------:R-:W-:Y:S02]  /*2be0*/  LEA R12, P5, R16, UR4, 0x2 ;  /* 0x00000004100c7c11 */ /* 0x000fe4000f8a10ff */
[----:B------:R-:W-:-:S02]  /*2bf0*/  ISETP.GT.AND P4, PT, R2, R29, PT ;  /* 0x0000001d0200720c */ /* 0x000fc40003f84270 */
[----:B------:R-:W-:Y:S01]  /*2c00*/  LEA.HI.X R13, R16, UR5, R13, 0x2, P5 ;  /* 0x00000005100d7c11 */ /* 0x000fe2000a8f140d */
[----:B---3--:R-:W-:-:S05]  /*2c10*/  @!P3 FADD R11, R10, R11 ;  /* 0x0000000b0a0bb221 */ /* 0x008fca0000000000 */
[----:B------:R0:W-:Y:S01]  /*2c20*/  @!P3 STG.E desc[UR18][R14.64], R11 ;  /* 0x0000000b0e00b986 */ /* 0x0001e2000c101912 */
[----:B------:R-:W-:Y:S05]  /*2c30*/  @P2 BRA `(.L_x_3271) ;  /* 0x00000000000c2947 */ /* 0x000fea0003800000 */
[----:B------:R-:W2:Y:S02]  /*2c40*/  LDG.E R2, desc[UR18][R12.64+0x80] ;  /* 0x000080120c027981 */ /* 0x000ea4000c1e1900 */
[----:B--2---:R-:W-:-:S05]  /*2c50*/  FADD R9, R9, R2 ;  /* 0x0000000209097221 */ /* 0x004fca0000000000 */
[----:B------:R1:W-:Y:S02]  /*2c60*/  STG.E desc[UR18][R12.64+0x80], R9 ;  /* 0x000080090c007986 */ /* 0x0003e4000c101912 */
.L_x_3271:
[----:B------:R-:W-:Y:S05]  /*2c70*/  BSYNC.RECONVERGENT B0 ;  /* 0x0000000000007941 */ /* 0x000fea0003800200 */
.L_x_3270:
[----:B------:R-:W-:Y:S04]  /*2c80*/  BSSY.RECONVERGENT B0, `(.L_x_3272) ;  /* 0x0000005000007945 */ /* 0x000fe80003800200 */
[----:B------:R-:W-:Y:S05]  /*2c90*/  @P1 BRA `(.L_x_3273) ;  /* 0x00000000000c1947 */ /* 0x000fea0003800000 */
[----:B-1----:R-:W2:Y:S02]  /*2ca0*/  LDG.E R9, desc[UR18][R12.64+0x100] ;  /* 0x000100120c097981 */ /* 0x002ea4000c1e1900 */
[----:B--2---:R-:W-:-:S05]  /*2cb0*/  FADD R9, R8, R9 ;  /* 0x0000000908097221 */ /* 0x004fca0000000000 */
[----:B------:R2:W-:Y:S02]  /*2cc0*/  STG.E desc[UR18][R12.64+0x100], R9 ;  /* 0x000100090c007986 */ /* 0x0005e4000c101912 */
.L_x_3273:
[----:B------:R-:W-:Y:S05]  /*2cd0*/  BSYNC.RECONVERGENT B0 ;  /* 0x0000000000007941 */ /* 0x000fea0003800200 */
.L_x_3272:
[----:B------:R-:W-:Y:S04]  /*2ce0*/  BSSY.RECONVERGENT B0, `(.L_x_3274) ;  /* 0x0000005000007945 */ /* 0x000fe80003800200 */
[----:B------:R-:W-:Y:S05]  /*2cf0*/  @P0 BRA `(.L_x_3275) ;  /* 0x00000000000c0947 */ /* 0x000fea0003800000 */
[----:B------:R-:W3:Y:S02]  /*2d00*/  LDG.E R2, desc[UR18][R12.64+0x180] ;  /* 0x000180120c027981 */ /* 0x000ee4000c1e1900 */
[----:B---3--:R-:W-:-:S05]  /*2d10*/  FADD R7, R7, R2 ;  /* 0x0000000207077221 */ /* 0x008fca0000000000 */
[----:B------:R3:W-:Y:S02]  /*2d20*/  STG.E desc[UR18][R12.64+0x180], R7 ;  /* 0x000180070c007986 */ /* 0x0007e4000c101912 */
.L_x_3275:
[----:B------:R-:W-:Y:S05]  /*2d30*/  BSYNC.RECONVERGENT B0 ;  /* 0x0000000000007941 */ /* 0x000fea0003800200 */
.L_x_3274:
[----:B------:R-:W-:Y:S05]  /*2d40*/  @P4 EXIT ;  /* 0x000000000000494d */ /* 0x000fea0003800000 */
[----:B------:R-:W-:-:S04]  /*2d50*/  IMAD R21, R21, 0x8, R28 ;  /* 0x0000000815157824 */ /* 0x000fc800078e021c */
[----:B------:R-:W-:-:S05]  /*2d60*/  @!P3 IMAD.IADD R2, R21, 0x1, R0 ;  /* 0x000000011502b824 */ /* 0x000fca00078e0200 */
[----:B---3--:R-:W-:-:S04]  /*2d70*/  @!P3 IADD3 R7, P4, PT, R31, R2, RZ ;  /* 0x000000021f07b210 */ /* 0x008fc80007f9e0ff */
        /* <DEDUP_REMOVED lines=16> */
.L_x_3277:
[----:B------:R-:W-:Y:S05]  /*2e80*/  BSYNC.RECONVERGENT B0 ;  /* 0x0000000000007941 */ /* 0x000fea0003800200 */
.L_x_3276:
[----:B------:R-:W-:Y:S04]  /*2e90*/  BSSY.RECONVERGENT B0, `(.L_x_3278) ;  /* 0x0000005000007945 */ /* 0x000fe80003800200 */
[----:B------:R-:W-:Y:S05]  /*2ea0*/  @P1 BRA `(.L_x_3279) ;  /* 0x00000000000c1947 */ /* 0x000fea0003800000 */
[----:B-1----:R-:W2:Y:S02]  /*2eb0*/  LDG.E R5, desc[UR18][R10.64+0x100] ;  /* 0x000100120a057981 */ /* 0x002ea4000c1e1900 */
[----:B--2---:R-:W-:-:S05]  /*2ec0*/  FADD R5, R4, R5 ;  /* 0x0000000504057221 */ /* 0x004fca0000000000 */
[----:B------:R2:W-:Y:S02]  /*2ed0*/  STG.E desc[UR18][R10.64+0x100], R5 ;  /* 0x000100050a007986 */ /* 0x0005e4000c101912 */
.L_x_3279:
[----:B------:R-:W-:Y:S05]  /*2ee0*/  BSYNC.RECONVERGENT B0 ;  /* 0x0000000000007941 */ /* 0x000fea0003800200 */
.L_x_3278:
[----:B------:R-:W-:Y:S05]  /*2ef0*/  @P0 EXIT ;  /* 0x000000000000094d */ /* 0x000fea0003800000 */
[----:B------:R-:W3:Y:S02]  /*2f00*/  LDG.E R0, desc[UR18][R10.64+0x180] ;  /* 0x000180120a007981 */ /* 0x000ee4000c1e1900 */
[----:B---3--:R-:W-:-:S05]  /*2f10*/  FADD R3, R3, R0 ;  /* 0x0000000003037221 */ /* 0x008fca0000000000 */
[----:B------:R-:W-:Y:S01]  /*2f20*/  STG.E desc[UR18][R10.64+0x180], R3 ;  /* 0x000180030a007986 */ /* 0x000fe2000c101912 */
[----:B------:R-:W-:Y:S05]  /*2f30*/  EXIT ;  /* 0x000000000000794d */ /* 0x000fea0003800000 */
.L_x_3257:
        /* <DEDUP_REMOVED lines=23> */
[----:B0-----:R-:W-:-:S04]  /*30b0*/  @!P0 LEA R29, R29, R24, 0x18 ;  /* 0x000000181d1d8211 */ /* 0x001fc800078ec0ff */
[----:B------:R-:W-:Y:S02]  /*30c0*/  @!P0 LEA R21, R28, R29, 0x2 ;  /* 0x0000001d1c158211 */ /* 0x000fe400078e10ff */
        /* <DEDUP_REMOVED lines=203> */
.L_x_3281:
[----:B------:R-:W-:Y:S05]  /*3d80*/  BSYNC.RECONVERGENT B0 ;  /* 0x0000000000007941 */ /* 0x000fea0003800200 */
.L_x_3280:
        /* <DEDUP_REMOVED lines=14> */
        .weak           $__internal_74_$__cuda_sm20_div_s64
        .type           $__internal_74_$__cuda_sm20_div_s64,@function
        .size           $__internal_74_$__cuda_sm20_div_s64,($__internal_75_$__cuda_sm20_rem_s64 - $__internal_74_$__cuda_sm20_div_s64)
$__internal_74_$__cuda_sm20_div_s64:
        /* <DEDUP_REMOVED lines=23> */
[----:B------:R-:W-:Y:S01]  /*3fe0*/  IMAD.X R24, R24, 0x1, R39, P0 ;  /* 0x0000000118187824 */ /* 0x000fe200000e0627 */
[----:B------:R-:W-:Y:S01]  /*3ff0*/  IADD3 R39, P4, PT, RZ, -R34, RZ ;  /* 0x80000022ff277210 */ /* 0x000fe20007f9e0ff */
        /* <DEDUP_REMOVED lines=42> */
[----:B------:R-:W-:-:S03]  /*42a0*/  ISETP.GE.U32.AND.EX P0, PT, R37, UR13, PT, P1 ;  /* 0x0000000d25007c0c */ /* 0x000fc6000bf06110 */
[----:B------:R-:W-:Y:S01]  /*42b0*/  IMAD.X R25, RZ, RZ, R40, P2 ;  /* 0x000000ffff197224 */ /* 0x000fe200010e0628 */
[----:B------:R-:W-:Y:S02]  /*42c0*/  SEL R24, R24, R35, P0 ;  /* 0x0000002318187207 */ /* 0x000fe40000000000 */
[----:B------:R-:W-:Y:S02]  /*42d0*/  LOP3.LUT R35, R29, UR4, RZ, 0x3c, !PT ;  /* 0x000000041d237c12 */ /* 0x000fe4000f8e3cff */
[----:B------:R-:W-:Y:S02]  /*42e0*/  SEL R40, R25, R40, P0 ;  /* 0x0000002819287207 */ /* 0x000fe40000000000 */
[----:B------:R-:W-:Y:S02]  /*42f0*/  IADD3 R25, P2, PT, RZ, -R24, RZ ;  /* 0x80000018ff197210 */ /* 0x000fe40007f5e0ff */
[----:B------:R-:W-:Y:S02]  /*4300*/  ISETP.NE.U32.AND P0, PT, RZ, UR14, PT ;  /* 0x0000000eff007c0c */ /* 0x000fe4000bf05070 */
[----:B------:R-:W-:Y:S01]  /*4310*/  ISETP.GE.AND P1, PT, R35, RZ, PT ;  /* 0x000000ff2300720c */ /* 0x000fe20003f26270 */
[----:B------:R-:W-:Y:S01]  /*4320*/  IMAD.X R35, RZ, RZ, ~R40, P2 ;  /* 0x000000ffff237224 */ /* 0x000fe200010e0e28 */
[----:B------:R-:W-:-:S02]  /*4330*/  ISETP.NE.AND.EX P0, PT, RZ, UR4, PT, P0 ;  /* 0x00000004ff007c0c */ /* 0x000fc4000bf05300 */
[----:B------:R-:W-:Y:S01]  /*4340*/  SEL R25, R25, R24, !P1 ;  /* 0x0000001819197207 */ /* 0x000fe20004800000 */
[----:B------:R-:W-:Y:S01]  /*4350*/  IMAD.MOV.U32 R24, RZ, RZ, R28 ;  /* 0x000000ffff187224 */ /* 0x000fe200078e001c */
[----:B------:R-:W-:Y:S02]  /*4360*/  SEL R35, R35, R40, !P1 ;  /* 0x0000002823237207 */ /* 0x000fe40004800000 */
[----:B------:R-:W-:Y:S01]  /*4370*/  SEL R40, R25, 0xffffffff, P0 ;  /* 0xffffffff19287807 */ /* 0x000fe20000000000 */
[----:B------:R-:W-:Y:S01]  /*4380*/  IMAD.MOV.U32 R25, RZ, RZ, 0x0 ;  /* 0x00000000ff197424 */ /* 0x000fe200078e00ff */
[----:B------:R-:W-:-:S03]  /*4390*/  SEL R41, R35, 0xffffffff, P0 ;  /* 0xffffffff23297807 */ /* 0x000fc60000000000 */
[----:B------:R-:W-:Y:S05]  /*43a0*/  RET.REL.NODEC R24 `(mul_mat_q40_stream_k_fixup_32_8_true) ;  /* 0xffffffbc18147950 */ /* 0x000fea0003c3ffff */
        .weak           $__internal_75_$__cuda_sm20_rem_s64
        .type           $__internal_75_$__cuda_sm20_rem_s64,@function
        .size           $__internal_75_$__cuda_sm20_rem_s64,(.L_x_3761 - $__internal_75_$__cuda_sm20_rem_s64)
$__internal_75_$__cuda_sm20_rem_s64:
        /* <DEDUP_REMOVED lines=20> */
[----:B------:R-:W-:-:S04]  /*44f0*/  IADD3 R39, P2, PT, R38, R39, RZ ;  /* 0x0000002726277210 */ /* 0x000fc80007f5e0ff */
[----:B------:R-:W-:Y:S01]  /*4500*/  IADD3.X R25, PT, PT, R25, R37, RZ, P0, !PT ;  /* 0x0000002519197210 */ /* 0x000fe200007fe4ff */
[C---:B------:R-:W-:Y:S01]  /*4510*/  IMAD.WIDE.U32 R42, R39.reuse, UR4, RZ ;  /* 0x00000004272a7c25 */ /* 0x040fe2000f8e00ff */
[----:B------:R-:W-:Y:S02]  /*4520*/  IADD3 R37, P4, PT, RZ, -R34, RZ ;  /* 0x80000022ff257210 */ /* 0x000fe40007f9e0ff */
        /* <DEDUP_REMOVED lines=35> */
[----:B------:R-:W-:Y:S01]  /*4760*/  SEL R28, R28, R37, P0 ;  /* 0x000000251c1c7207 */ /* 0x000fe20000000000 */
[----:B------:R-:W-:Y:S01]  /*4770*/  IMAD.MOV.U32 R37, RZ, RZ, 0x0 ;  /* 0x00000000ff257424 */ /* 0x000fe200078e00ff */
        /* <DEDUP_REMOVED lines=13> */
[----:B------:R-:W-:Y:S01]  /*4850*/  IMAD.MOV.U32 R36, RZ, RZ, R24 ;  /* 0x000000ffff247224 */ /* 0x000fe200078e0018 */
[----:B------:R-:W-:Y:S02]  /*4860*/  SEL R28, R28, 0xffffffff, P0 ;  /* 0xffffffff1c1c7807 */ /* 0x000fe40000000000 */
[----:B------:R-:W-:Y:S01]  /*4870*/  SEL R25, R25, 0xffffffff, P0 ;  /* 0xffffffff19197807 */ /* 0x000fe20000000000 */
[----:B------:R-:W-:Y:S06]  /*4880*/  RET.REL.NODEC R36 `(mul_mat_q40_stream_k_fixup_32_8_true) ;  /* 0xffffffb424dc7950 */ /* 0x000fec0003c3ffff */
.L_x_3282:
        /* <DEDUP_REMOVED lines=15> */
.L_x_3761:


//--------------------- .text.mul_mat_q40_32_8_true --------------------------
	.section	.text.mul_mat_q40_32_8_true,"ax",@progbits
	.align	128
        .global         mul_mat_q40_32_8_true
        .type           mul_mat_q40_32_8_true,@function
        .size           mul_mat_q40_32_8_true,(.L_x_3763 - mul_mat_q40_32_8_true)
        .other          mul_mat_q40_32_8_true,@"STO_CUDA_ENTRY STV_DEFAULT"
mul_mat_q40_32_8_true:
.text.mul_mat_q40_32_8_true:
        /* <DEDUP_REMOVED lines=19> */
[----:B------:R-:W-:Y:S02]  /*0130*/  SHF.R.S32.HI R126, RZ, 0x1f, R161 ;  /* 0x0000001fff7e7819 */ /* 0x000fe400000114a1 */
[----:B------:R-:W-:Y:S01]  /*0140*/  LEA.HI R0, R3, R0, RZ, 0x7 ;  /* 0x0000000003007211 */ /* 0x000fe200078f38ff */
[-C--:B-1----:R-:W-:Y:S01]  /*0150*/  IMAD.WIDE.U32 R2, R161, R125.reuse, RZ ;  /* 0x0000007da1027225 */ /* 0x082fe200078e00ff */
[----:B------:R-:W-:Y:S01]  /*0160*/  USHF.R.S32.HI UR9, URZ, 0x1f, UR5 ;  /* 0x0000001fff097899 */ /* 0x000fe20008011405 */
[----:B----4-:R-:W-:Y:S01]  /*0170*/  SHF.R.S32.HI R21, RZ, 0x1f, R9 ;  /* 0x0000001fff157819 */ /* 0x010fe20000011409 */
[----:B-----5:R-:W-:Y:S01]  /*0180*/  ULEA UR4, UR6, UR4, 0x18 ;  /* 0x0000000406047291 */ /* 0x020fe2000f8ec0ff */
[----:B------:R-:W-:Y:S01]  /*0190*/  IMAD R5, R126, R125, RZ ;  /* 0x0000007d7e057224 */ /* 0x000fe200078e02ff */
[----:B------:R-:W-:Y:S01]  /*01a0*/  SHF.R.S32.HI R13, RZ, 0x7, R0 ;  /* 0x00000007ff0d7819 */ /* 0x000fe20000011400 */
[----:B---3--:R-:W-:-:S02]  /*01b0*/  IMAD R162, R128, 0x20, R127 ;  /* 0x0000002080a27824 */ /* 0x008fc400078e027f */
[----:B------:R-:W-:Y:S01]  /*01c0*/  IMAD.IADD R0, R3, 0x1, R5 ;  /* 0x0000000103007824 */ /* 0x000fe200078e0205 */
[----:B------:R-:W-:Y:S02]  /*01d0*/  SHF.R.S32.HI R23, RZ, 0x1f, R13 ;  /* 0x0000001fff177819 */ /* 0x000fe4000001140d */
        /* <DEDUP_REMOVED lines=38> */
.L_x_3283:
[----:B------:R-:W-:Y:S01]  /*0440*/  IMAD.MOV.U32 R16, RZ, RZ, R4 ;  /* 0x000000ffff107224 */ /* 0x000fe200078e0004 */
[----:B------:R-:W-:Y:S01]  /*0450*/  MOV R20, 0x480 ;  /* 0x0000048000147802 */ /* 0x000fe20000000f00 */
[----:B------:R-:W-:-:S07]  /*0460*/  IMAD.MOV.U32 R19, RZ, RZ, RZ ;  /* 0x000000ffff137224 */ /* 0x000fce00078e00ff */
[----:B------:R-:W-:Y:S05]  /*0470*/  CALL.REL.NOINC `($__internal_76_$__cuda_sm20_div_s64) ;  /* 0x000000dc00f87944 */ /* 0x000fea0003c00000 */
[----:B------:R-:W-:Y:S02]  /*0480*/  IMAD.MOV.U32 R2, RZ, RZ, R8 ;  /* 0x000000ffff027224 */ /* 0x000fe400078e0008 */
[----:B------:R-:W-:-:S07]  /*0490*/  IMAD.MOV.U32 R3, RZ, RZ, R9 ;  /* 0x000000ffff037224 */ /* 0x000fce00078e0009 */
.L_x_3284:
        /* <DEDUP_REMOVED lines=23> */
[----:B0-----:R-:W-:Y:S02]  /*0610*/  VIADD R5, R7, 0xffffffe ;  /* 0x0ffffffe07057836 */ /* 0x001fe40000000000 */
[----:B------:R-:W-:-:S04]  /*0620*/  IMAD.MOV.U32 R7, RZ, RZ, RZ ;  /* 0x000000ffff077224 */ /* 0x000fc800078e00ff */
        /* <DEDUP_REMOVED lines=15> */
.L_x_3285:
[----:B------:R-:W-:Y:S01]  /*0720*/  IMAD.MOV.U32 R16, RZ, RZ, R6 ;  /* 0x000000ffff107224 */ /* 0x000fe200078e0006 */
[----:B------:R-:W-:Y:S01]  /*0730*/  MOV R20, 0x760 ;  /* 0x0000076000147802 */ /* 0x000fe20000000f00 */
[----:B------:R-:W-:-:S07]  /*0740*/  IMAD.MOV.U32 R19, RZ, RZ, RZ ;  /* 0x000000ffff137224 */ /* 0x000fce00078e00ff */
[----:B------:R-:W-:Y:S05]  /*0750*/  CALL.REL.NOINC `($__internal_76_$__cuda_sm20_div_s64) ;  /* 0x000000dc00407944 */ /* 0x000fea0003c00000 */
[----:B------:R-:W-:Y:S02]  /*0760*/  IMAD.MOV.U32 R6, RZ, RZ, R8 ;  /* 0x000000ffff067224 */ /* 0x000fe400078e0008 */
[----:B------:R-:W-:-:S07]  /*0770*/  IMAD.MOV.U32 R7, RZ, RZ, R9 ;  /* 0x000000ffff077224 */ /* 0x000fce00078e0009 */
.L_x_3286:
        /* <DEDUP_REMOVED lines=21> */
.L_x_3287:
[----:B------:R-:W-:Y:S01]  /*08d0*/  IMAD.MOV.U32 R16, RZ, RZ, R2 ;  /* 0x000000ffff107224 */ /* 0x000fe200078e0002 */
[----:B------:R-:W-:Y:S01]  /*08e0*/  MOV R18, 0x910 ;  /* 0x0000091000127802 */ /* 0x000fe20000000f00 */
[----:B------:R-:W-:-:S07]  /*08f0*/  IMAD.MOV.U32 R17, RZ, RZ, R3 ;  /* 0x000000ffff117224 */ /* 0x000fce00078e0003 */
[----:B------:R-:W-:Y:S05]  /*0900*/  CALL.REL.NOINC `($__internal_77_$__cuda_sm20_rem_s64) ;  /* 0x000000e000247944 */ /* 0x000fea0003c00000 */
[----:B------:R-:W-:-:S07]  /*0910*/  IMAD.MOV.U32 R8, RZ, RZ, R10 ;  /* 0x000000ffff087224 */ /* 0x000fce00078e000a */
.L_x_3288:
        /* <DEDUP_REMOVED lines=28> */
.L_x_3289:
[----:B------:R-:W-:Y:S01]  /*0ae0*/  IMAD.MOV.U32 R16, RZ, RZ, R6 ;  /* 0x000000ffff107224 */ /* 0x000fe200078e0006 */
[----:B------:R-:W-:Y:S01]  /*0af0*/  MOV R18, 0xb20 ;  /* 0x00000b2000127802 */ /* 0x000fe20000000f00 */
[----:B------:R-:W-:-:S07]  /*0b00*/  IMAD.MOV.U32 R17, RZ, RZ, R7 ;  /* 0x000000ffff117224 */ /* 0x000fce00078e0007 */
[----:B------:R-:W-:Y:S05]  /*0b10*/  CALL.REL.NOINC `($__internal_77_$__cuda_sm20_rem_s64) ;  /* 0x000000dc00a07944 */ /* 0x000fea0003c00000 */
[----:B------:R-:W-:-:S07]  /*0b20*/  IMAD.MOV.U32 R0, RZ, RZ, R10 ;  /* 0x000000ffff007224 */ /* 0x000fce00078e000a */
.L_x_3290:
        /* <DEDUP_REMOVED lines=29> */
.L_x_3291:
[----:B------:R-:W-:Y:S01]  /*0d00*/  IMAD.MOV.U32 R16, RZ, RZ, R5 ;  /* 0x000000ffff107224 */ /* 0x000fe200078e0005 */
[----:B------:R-:W-:Y:S01]  /*0d10*/  MOV R18, 0xd40 ;  /* 0x00000d4000127802 */ /* 0x000fe20000000f00 */
[----:B------:R-:W-:-:S07]  /*0d20*/  IMAD.MOV.U32 R17, RZ, RZ, R4 ;  /* 0x000000ffff117224 */ /* 0x000fce00078e0004 */
[----:B------:R-:W-:Y:S05]  /*0d30*/  CALL.REL.NOINC `($__internal_77_$__cuda_sm20_rem_s64) ;  /* 0x000000dc00187944 */ /* 0x000fea0003c00000 */
[----:B------:R-:W-:Y:S02]  /*0d40*/  IMAD.MOV.U32 R2, RZ, RZ, R10 ;  /* 0x000000ffff027224 */ /* 0x000fe400078e000a */
[----:B------:R-:W-:-:S07]  /*0d50*/  IMAD.MOV.U32 R3, RZ, RZ, R11 ;  /* 0x000000ffff037224 */ /* 0x000fce00078e000b */
.L_x_3292:
        /* <DEDUP_REMOVED lines=25> */
[----:B------:R-:W1:Y:S01]  /*0ef0*/  LDC R196, c[0x0][0x3cc] ;  /* 0x0000f300ffc47b82 */ /* 0x000e620000000800 */
[C---:B------:R-:W-:Y:S01]  /*0f00*/  IMAD.SHL.U32 R156, R128.reuse, 0x4, RZ ;  /* 0x00000004809c7824 */ /* 0x040fe200078e00ff */
[----:B------:R-:W-:Y:S01]  /*0f10*/  LOP3.LUT R157, R127, 0x7, RZ, 0xc0, !PT ;  /* 0x000000077f9d7812 */ /* 0x000fe200078ec0ff */
[----:B------:R-:W-:Y:S01]  /*0f20*/  IMAD R9, R128, 0x4c0, R3 ;  /* 0x000004c080097824 */ /* 0x000fe200078e0203 */
[----:B------:R-:W-:Y:S01]  /*0f30*/  LOP3.LUT R154, R154, 0x6, RZ, 0xc0, !PT ;  /* 0x000000069a9a7812 */ /* 0x000fe200078ec0ff */
[----:B------:R-:W-:Y:S01]  /*0f40*/  IMAD R158, R159, 0x8, R135 ;  /* 0x000000089f9e7824 */ /* 0x000fe200078e0287 */
[----:B------:R-:W-:Y:S01]  /*0f50*/  IADD3 R147, PT, PT, R128, 0x40, RZ ;  /* 0x0000004080937810 */ /* 0x000fe20007ffe0ff */
[----:B------:R-:W-:Y:S01]  /*0f60*/  IMAD R9, R8, 0x4c, R9 ;  /* 0x0000004c08097824 */ /* 0x000fe200078e0209 */
[----:B------:R-:W2:Y:S01]  /*0f70*/  LDC.64 R6, c[0x0][0x380] ;  /* 0x0000e000ff067b82 */ /* 0x000ea20000000a00 */
[C---:B------:R-:W-:Y:S01]  /*0f80*/  IMAD.SHL.U32 R133, R127.reuse, 0x8, RZ ;  /* 0x000000087f857824 */ /* 0x040fe200078e00ff */
[----:B------:R-:W-:Y:S01]  /*0f90*/  LEA.HI R156, R127, R156, RZ, 0x1d ;  /* 0x0000009c7f9c7211 */ /* 0x000fe200078fe8ff */
[----:B------:R-:W-:Y:S01]  /*0fa0*/  IMAD R137, R159, 0x1c, R158 ;  /* 0x0000001c9f897824 */ /* 0x000fe200078e029e */
[----:B------:R-:W-:Y:S01]  /*0fb0*/  LOP3.LUT R142, R154, 0x8, RZ, 0xfc, !PT ;  /* 0x000000089a8e7812 */ /* 0x000fe200078efcff */
[C---:B------:R-:W-:Y:S01]  /*0fc0*/  IMAD R155, R128.reuse, 0x10, R159 ;  /* 0x00000010809b7824 */ /* 0x040fe200078e029f */
[----:B------:R-:W-:Y:S01]  /*0fd0*/  LOP3.LUT R133, R133, 0x18, RZ, 0xc0, !PT ;  /* 0x0000001885857812 */ /* 0x000fe200078ec0ff */
[C---:B------:R-:W-:Y:S01]  /*0fe0*/  VIADD R153, R128.reuse, 0x20 ;  /* 0x0000002080997836 */ /* 0x040fe20000000000 */
[----:B------:R-:W-:Y:S01]  /*0ff0*/  UMOV UR6, UR4 ;  /* 0x0000000400067c82 */ /* 0x000fe20008000000 */
[----:B0-----:R-:W-:Y:S01]  /*1000*/  UMOV UR7, UR8 ;  /* 0x0000000800077c82 */ /* 0x001fe20008000000 */
[----:B------:R-:W-:Y:S01]  /*1010*/  VIADD R152, R128, 0x28 ;  /* 0x0000002880987836 */ /* 0x000fe20000000000 */
[C---:B------:R-:W-:Y:S01]  /*1020*/  LOP3.LUT R140, R154.reuse, 0x9, RZ, 0xfc, !PT ;  /* 0x000000099a8c7812 */ /* 0x040fe200078efcff */
[----:B------:R-:W-:Y:S01]  /*1030*/  IMAD.U32 R2, RZ, RZ, UR6 ;  /* 0x00000006ff027e24 */ /* 0x000fe2000f8e00ff */
[----:B------:R-:W0:Y:S01]  /*1040*/  LDCU UR6, c[0x0][0x3c0] ;  /* 0x00007800ff0677ac */ /* 0x000e220008000800 */
[----:B------:R-:W-:Y:S01]  /*1050*/  IMAD.U32 R3, RZ, RZ, UR7 ;  /* 0x00000007ff037e24 */ /* 0x000fe2000f8e00ff */
[----:B------:R-:W-:Y:S01]  /*1060*/  LOP3.LUT R138, R154, 0x10, RZ, 0xfc, !PT ;  /* 0x000000109a8a7812 */ /* 0x000fe200078efcff */
[----:B------:R-:W-:Y:S01]  /*1070*/  VIADD R149, R128, 0x30 ;  /* 0x0000003080957836 */ /* 0x000fe20000000000 */
[C---:B------:R-:W-:Y:S01]  /*1080*/  LOP3.LUT R136, R154.reuse, 0x11, RZ, 0xfc, !PT ;  /* 0x000000119a887812 */ /* 0x040fe200078efcff */
[----:B------:R-:W-:Y:S01]  /*1090*/  IMAD.WIDE.U32 R2, R9, 0x4, R2 ;  /* 0x0000000409027825 */ /* 0x000fe200078e0002 */
[----:B------:R-:W-:-:S02]  /*10a0*/  LOP3.LUT R134, R154, 0x18, RZ, 0xfc, !PT ;  /* 0x000000189a867812 */ /* 0x000fc400078efcff */
[----:B------:R-:W-:Y:S01]  /*10b0*/  LOP3.LUT R132, R154, 0x19, RZ, 0xfc, !PT ;  /* 0x000000199a847812 */ /* 0x000fe200078efcff */
[----:B-1----:R-:W-:Y:S01]  /*10c0*/  IMAD R196, R196, UR5, RZ ;  /* 0x00000005c4c47c24 */ /* 0x002fe2000f8e02ff */
[----:B------:R-:W-:Y:S01]  /*10d0*/  IADD3 R180, P6, PT, R2, 0x1480, RZ ;  /* 0x0000148002b47810 */ /* 0x000fe20007fde0ff */
[----:B------:R-:W-:Y:S01]  /*10e0*/  VIADD R148, R128, 0x38 ;  /* 0x0000003880947836 */ /* 0x000fe20000000000 */
[C---:B------:R-:W-:Y:S01]  /*10f0*/  IADD3 R178, P1, PT, R2.reuse, 0x14a0, RZ ;  /* 0x000014a002b27810 */ /* 0x040fe20007f3e0ff */
[----:B--2---:R-:W-:Y:S01]  /*1100*/  IMAD.WIDE.U32 R6, R135, 0x4, R6 ;  /* 0x0000000487067825 */ /* 0x004fe200078e0006 */
        /* <DEDUP_REMOVED lines=13> */
[----:B------:R-:W-:Y:S01]  /*11e0*/  IADD3 R182, P0, PT, R6, 0x4, RZ ;  /* 0x0000000406b67810 */ /* 0x000fe20007f1e0ff */
[--C-:B------:R-:W-:Y:S01]  /*11f0*/  IMAD.X R169, RZ, RZ, R3.reuse, P6 ;  /* 0x000000ffffa97224 */ /* 0x100fe200030e0603 */
[----:B------:R-:W-:Y:S01]  /*1200*/  LEA R137, R137, UR4, 0x2 ;  /* 0x0000000489897c11 */ /* 0x000fe2000f8e10ff */
[----:B------:R-:W-:Y:S01]  /*1210*/  IMAD.X R167, RZ, RZ, R3, P1 ;  /* 0x000000ffffa77224 */ /* 0x000fe200008e0603 */
[----:B0-----:R-:W-:Y:S01]  /*1220*/  USHF.R.S32.HI UR6, URZ, 0x1f, UR6 ;  /* 0x0000001fff067899 */ /* 0x001fe20008011406 */
[----:B------:R-:W-:-:S02]  /*1230*/  IMAD R3, R161, UR9, RZ ;  /* 0x00000009a1037c24 */ /* 0x000fc4000f8e02ff */
[----:B------:R-:W-:Y:S02]  /*1240*/  IMAD.U32 R6, RZ, RZ, UR4 ;  /* 0x00000004ff067e24 */ /* 0x000fe4000f8e00ff */
[----:B------:R-:W-:Y:S02]  /*1250*/  IMAD R3, R126, UR5, R3 ;  /* 0x000000057e037c24 */ /* 0x000fe4000f8e0203 */
[----:B------:R-:W-:Y:S02]  /*1260*/  IMAD.X R183, RZ, RZ, R7, P0 ;  /* 0x000000ffffb77224 */ /* 0x000fe400000e0607 */
[----:B------:R-:W-:Y:S02]  /*1270*/  IMAD.IADD R124, R195, 0x1, R3 ;  /* 0x00000001c37c7824 */ /* 0x000fe400078e0203 */
[----:B------:R-:W-:Y:S02]  /*1280*/  IMAD R3, R2, R161, RZ ;  /* 0x000000a102037224 */ /* 0x000fe400078e02ff */
[----:B------:R-:W-:-:S02]  /*1290*/  VIADD R146, R128, 0x48 ;  /* 0x0000004880927836 */ /* 0x000fc40000000000 */
[C---:B------:R-:W-:Y:S02]  /*12a0*/  IMAD R3, R196.reuse, R126, R3 ;  /* 0x0000007ec4037224 */ /* 0x040fe400078e0203 */
[----:B------:R-:W-:-:S04]  /*12b0*/  IMAD.WIDE.U32 R196, R196, R161, RZ ;  /* 0x000000a1c4c47225 */ /* 0x000fc800078e00ff */
[C---:B------:R-:W-:Y:S02]  /*12c0*/  VIADD R145, R128.reuse, 0x50 ;  /* 0x0000005080917836 */ /* 0x040fe40000000000 */
[C---:B------:R-:W-:Y:S02]  /*12d0*/  VIADD R144, R128.reuse, 0x60 ;  /* 0x0000006080907836 */ /* 0x040fe40000000000 */
[C---:B------:R-:W-:Y:S02]  /*12e0*/  VIADD R143, R128.reuse, 0x68 ;  /* 0x00000068808f7836 */ /* 0x040fe40000000000 */
[----:B------:R-:W-:Y:S02]  /*12f0*/  VIADD R141, R128, 0x70 ;  /* 0x00000070808d7836 */ /* 0x000fe40000000000 */
[--C-:B------:R-:W-:Y:S02]  /*1300*/  IMAD R135, R135, 0x120, R6.reuse ;  /* 0x0000012087877824 */ /* 0x100fe400078e0206 */
[----:B------:R-:W-:-:S02]  /*1310*/  IMAD R139, R155, 0x130, R6 ;  /* 0x000001309b8b7824 */ /* 0x000fc400078e0206 */
[----:B------:R-:W-:Y:S02]  /*1320*/  VIADD R131, R155, 0x8 ;  /* 0x000000089b837836 */ /* 0x000fe40000000000 */
[----:B------:R-:W-:-:S07]  /*1330*/  IMAD.IADD R123, R197, 0x1, R3 ;  /* 0x00000001c57b7824 */ /* 0x000fce00078e0203 */
.L_x_3343:
        /* <DEDUP_REMOVED lines=24> */
.L_x_3294:
[----:B------:R-:W-:Y:S01]  /*14c0*/  IMAD.MOV.U32 R16, RZ, RZ, R5 ;  /* 0x000000ffff107224 */ /* 0x000fe200078e0005 */
[----:B------:R-:W-:Y:S01]  /*14d0*/  MOV R20, 0x1510 ;  /* 0x0000151000147802 */ /* 0x000fe20000000f00 */
[----:B------:R-:W-:Y:S02]  /*14e0*/  IMAD.MOV.U32 R17, RZ, RZ, R196 ;  /* 0x000000ffff117224 */ /* 0x000fe400078e00c4 */
[----:B------:R-:W-:-:S07]  /*14f0*/  IMAD.MOV.U32 R19, RZ, RZ, R123 ;  /* 0x000000ffff137224 */ /* 0x000fce00078e007b */
[----:B------:R-:W-:Y:S05]  /*1500*/  CALL.REL.NOINC `($__internal_76_$__cuda_sm20_div_s64) ;  /* 0x000000cc00d47944 */ /* 0x000fea0003c00000 */
[----:B------:R-:W-:-:S07]  /*1510*/  IMAD.MOV.U32 R120, RZ, RZ, R8 ;  /* 0x000000ffff787224 */ /* 0x000fce00078e0008 */
.L_x_3295:
        /* <DEDUP_REMOVED lines=26> */
.L_x_3296:
[----:B------:R-:W-:Y:S01]  /*16c0*/  IMAD.MOV.U32 R17, RZ, RZ, R194 ;  /* 0x000000ffff117224 */ /* 0x000fe200078e00c2 */
[----:B------:R-:W-:Y:S01]  /*16d0*/  MOV R20, 0x1700 ;  /* 0x0000170000147802 */ /* 0x000fe20000000f00 */
[----:B------:R-:W-:-:S07]  /*16e0*/  IMAD.MOV.U32 R19, RZ, RZ, R124 ;  /* 0x000000ffff137224 */ /* 0x000fce00078e007c */
[----:B------:R-:W-:Y:S05]  /*16f0*/  CALL.REL.NOINC `($__internal_76_$__cuda_sm20_div_s64) ;  /* 0x000000cc00587944 */ /* 0x000fea0003c00000 */
[----:B------:R-:W-:-:S07]  /*1700*/  IMAD.MOV.U32 R12, RZ, RZ, R8 ;  /* 0x000000ffff0c7224 */ /* 0x000fce00078e0008 */
.L_x_3297:
        /* <DEDUP_REMOVED lines=25> */
.L_x_3298:
[----:B------:R-:W-:Y:S01]  /*18a0*/  IMAD.MOV.U32 R17, RZ, RZ, R161 ;  /* 0x000000ffff117224 */ /* 0x000fe200078e00a1 */
[----:B------:R-:W-:Y:S01]  /*18b0*/  MOV R20, 0x18e0 ;  /* 0x000018e000147802 */ /* 0x000fe20000000f00 */
[----:B------:R-:W-:-:S07]  /*18c0*/  IMAD.MOV.U32 R19, RZ, RZ, R126 ;  /* 0x000000ffff137224 */ /* 0x000fce00078e007e */
[----:B------:R-:W-:Y:S05]  /*18d0*/  CALL.REL.NOINC `($__internal_76_$__cuda_sm20_div_s64) ;  /* 0x000000c800e07944 */ /* 0x000fea0003c00000 */
[----:B------:R-:W-:-:S07]  /*18e0*/  IMAD.MOV.U32 R2, RZ, RZ, R8 ;  /* 0x000000ffff027224 */ /* 0x000fce00078e0008 */
.L_x_3299:
        /* <DEDUP_REMOVED lines=52> */
.L_x_3302:
[----:B------:R-:W-:Y:S01]  /*1c30*/  MOV R16, R5 ;  /* 0x0000000500107202 */ /* 0x000fe20000000f00 */
[----:B------:R-:W-:Y:S01]  /*1c40*/  IMAD.MOV.U32 R17, RZ, RZ, R7 ;  /* 0x000000ffff117224 */ /* 0x000fe200078e0007 */
[----:B------:R-:W-:-:S07]  /*1c50*/  MOV R18, 0x1c70 ;  /* 0x00001c7000127802 */ /* 0x000fce0000000f00 */
[----:B------:R-:W-:Y:S05]  /*1c60*/  CALL.REL.NOINC `($__internal_77_$__cuda_sm20_rem_s64) ;  /* 0x000000cc004c7944 */ /* 0x000fea0003c00000 */
[----:B------:R-:W-:Y:S02]  /*1c70*/  IMAD.MOV.U32 R2, RZ, RZ, R10 ;  /* 0x000000ffff027224 */ /* 0x000fe400078e000a */
[----:B------:R-:W-:-:S07]  /*1c80*/  IMAD.MOV.U32 R3, RZ, RZ, R11 ;  /* 0x000000ffff037224 */ /* 0x000fce00078e000b */
.L_x_3303:
        /* <DEDUP_REMOVED lines=8> */
.L_x_3301:
        /* <DEDUP_REMOVED lines=9> */
.L_x_3306:
[----:B------:R-:W-:Y:S05]  /*1da0*/  BSYNC.RECONVERGENT B0 ;  /* 0x0000000000007941 */ /* 0x000fea0003800200 */
.L_x_3305:
[----:B------:R-:W-:Y:S01]  /*1db0*/  BAR.SYNC.DEFER_BLOCKING 0x0 ;  /* 0x0000000000007b1d */ /* 0x000fe20000010000 */
[----:B------:R-:W-:Y:S02]  /*1dc0*/  IMAD.MOV.U32 R6, RZ, RZ, RZ ;  /* 0x000000ffff067224 */ /* 0x000fe400078e00ff */
[----:B------:R-:W-:-:S07]  /*1dd0*/  IMAD.MOV.U32 R129, RZ, RZ, RZ ;  /* 0x000000ffff817224 */ /* 0x000fce00078e00ff */
.L_x_3300:
[----:B------:R-:W1:Y:S01]  /*1de0*/  LDC R11, c[0x0][0x3c8] ;  /* 0x0000f200ff0b7b82 */ /* 0x000e620000000800 */
[----:B------:R-:W-:Y:S01]  /*1df0*/  IABS R8, R12 ;  /* 0x0000000c00087213 */ /* 0x000fe20000000000 */
[----:B------:R-:W2:Y:S01]  /*1e00*/  LDCU UR7, c[0x0][0x3b4] ;  /* 0x00007680ff0777ac */ /* 0x000ea20008000800 */
[----:B------:R-:W-:Y:S01]  /*1e10*/  IMAD.SHL.U32 R120, R120, 0x80, RZ ;  /* 0x0000008078787824 */ /* 0x000fe200078e00ff */
[----:B------:R-:W-:Y:S01]  /*1e20*/  CS2R R204, SRZ ;  /* 0x0000000000cc7805 */ /* 0x000fe2000001ff00 */
[----:B------:R-:W-:Y:S01]  /*1e30*/  IMAD.IADD R9, R14, 0x1, R9 ;  /* 0x000000010e097824 */ /* 0x000fe200078e0209 */
[----:B------:R-:W-:Y:S01]  /*1e40*/  CS2R R202, SRZ ;  /* 0x0000000000ca7805 */ /* 0x000fe2000001ff00 */
[----:B------:R-:W-:Y:S01]  /*1e50*/  IMAD.MOV.U32 R190, RZ, RZ, RZ ;  /* 0x000000ffffbe7224 */ /* 0x000fe200078e00ff */
[----:B------:R-:W-:Y:S01]  /*1e60*/  CS2R R98, SRZ ;  /* 0x0000000000627805 */ /* 0x000fe2000001ff00 */
[----:B------:R-:W-:Y:S01]  /*1e70*/  IMAD R6, R9, 0x24, R6 ;  /* 0x0000002409067824 */ /* 0x000fe200078e0206 */
[----:B------:R-:W-:Y:S01]  /*1e80*/  CS2R R150, SRZ ;  /* 0x0000000000967805 */ /* 0x000fe2000001ff00 */
[----:B------:R-:W-:Y:S01]  /*1e90*/  IMAD.MOV.U32 R200, RZ, RZ, RZ ;  /* 0x000000ffffc87224 */ /* 0x000fe200078e00ff */
[----:B------:R-:W-:Y:S01]  /*1ea0*/  CS2R R80, SRZ ;  /* 0x0000000000507805 */ /* 0x000fe2000001ff00 */
[----:B------:R-:W-:-:S02]  /*1eb0*/  IMAD.MOV.U32 R188, RZ, RZ, RZ ;  /* 0x000000ffffbc7224 */ /* 0x000fc400078e00ff */
[----:B------:R-:W-:Y:S02]  /*1ec0*/  IMAD.MOV.U32 R192, RZ, RZ, RZ ;  /* 0x000000ffffc07224 */ /* 0x000fe400078e00ff */
[----:B------:R-:W-:Y:S02]  /*1ed0*/  IMAD.MOV.U32 R206, RZ, RZ, RZ ;  /* 0x000000ffffce7224 */ /* 0x000fe400078e00ff */
        /* <DEDUP_REMOVED lines=11> */
[----:B------:R-:W-:Y:S01]  /*1f90*/  IMAD.HI.U32 R3, R3, R13, R2 ;  /* 0x0000000d03037227 */ /* 0x000fe200078e0002 */
[----:B------:R-:W-:-:S03]  /*1fa0*/  IADD3 R2, P3, PT, R161, R5, RZ ;  /* 0x00000005a1027210 */ /* 0x000fc60007f7e0ff */
        /* <DEDUP_REMOVED lines=9> */
[----:B------:R-:W-:Y:S01]  /*2040*/  IMAD.X R3, R126, 0x1, R4, P3 ;  /* 0x000000017e037824 */ /* 0x000fe200018e0604 */
[----:B------:R-:W-:Y:S02]  /*2050*/  LOP3.LUT R4, RZ, R14, RZ, 0x33, !PT ;  /* 0x0000000eff047212 */ /* 0x000fe400078e33ff */
[----:B------:R-:W-:Y:S02]  /*2060*/  ISETP.GE.AND P3, PT, R160, R161, PT ;  /* 0x000000a1a000720c */ /* 0x000fe40003f66270 */
[----:B------:R-:W-:Y:S01]  /*2070*/  LOP3.LUT R5, R3, R126, RZ, 0xfc, !PT ;  /* 0x0000007e03057212 */ /* 0x000fe200078efcff */
[----:B------:R-:W-:Y:S01]  /*2080*/  IMAD.IADD R119, R4, 0x1, R119 ;  /* 0x0000000104777824 */ /* 0x000fe200078e0277 */
[----:B------:R-:W-:-:S05]  /*2090*/  LOP3.LUT R4, RZ, R120, RZ, 0x33, !PT ;  /* 0x00000078ff047212 */ /* 0x000fca00078e33ff */
[----:B------:R-:W-:Y:S02]  /*20a0*/  @P0 VIADD R8, R8, 0x1 ;  /* 0x0000000108080836 */ /* 0x000fe40000000000 */
[----:B--2---:R-:W-:Y:S02]  /*20b0*/  VIADD R7, R4, UR7 ;  /* 0x0000000704077c36 */ /* 0x004fe40008000000 */
[----:B------:R-:W-:Y:S01]  /*20c0*/  @!P2 IMAD.MOV R8, RZ, RZ, -R8 ;  /* 0x000000ffff08a224 */ /* 0x000fe200078e0a08 */
[----:B------:R-:W-:Y:S02]  /*20d0*/  @!P1 LOP3.LUT R8, RZ, R11, RZ, 0x33, !PT ;  /* 0x0000000bff089212 */ /* 0x000fe400078e33ff */
[----:B------:R-:W-:Y:S02]  /*20e0*/  ISETP.NE.U32.AND P2, PT, R5, RZ, PT ;  /* 0x000000ff0500720c */ /* 0x000fe40003f45070 */
[-C--:B------:R-:W-:Y:S02]  /*20f0*/  ISETP.GT.AND P1, PT, R155, R7.reuse, PT ;  /* 0x000000079b00720c */ /* 0x080fe40003f24270 */
[----:B------:R-:W-:Y:S01]  /*2100*/  ISETP.GT.AND P0, PT, R131, R7, PT ;  /* 0x000000078300720c */ /* 0x000fe20003f04270 */
[----:B------:R-:W-:-:S12]  /*2110*/  @P3 BRA `(.L_x_3307) ;  /* 0x0000004c00b83947 */ /* 0x000fd80003800000 */
[----:B------:R-:W0:Y:S01]  /*2120*/  LDC.64 R4, c[0x0][0x388] ;  /* 0x0000e200ff047b82 */ /* 0x000e220000000a00 */
[----:B------:R-:W1:Y:S01]  /*2130*/  LDCU UR8, c[0x0][0x3bc] ;  /* 0x00007780ff0877ac */ /* 0x000e620008000800 */
[C---:B------:R-:W-:Y:S01]  /*2140*/  VIADDMNMX R16, R156.reuse, 0x60, R7, PT ;  /* 0x000000609c107846 */ /* 0x040fe20003800107 */
[----:B------:R-:W-:Y:S01]  /*2150*/  IMAD.MOV.U32 R190, RZ, RZ, RZ ;  /* 0x000000ffffbe7224 */ /* 0x000fe200078e00ff */
[----:B------:R-:W-:Y:S01]  /*2160*/  SHF.R.S32.HI R9, RZ, 0x1f, R6 ;  /* 0x0000001fff097819 */ /* 0x000fe20000011406 */
[----:B------:R-:W2:Y:S01]  /*2170*/  LDCU UR7, c[0x0][0x3d0] ;  /* 0x00007a00ff0777ac */ /* 0x000ea20008000800 */
[----:B------:R-:W-:Y:S01]  /*2180*/  VIMNMX R10, PT, PT, R156, R7, PT ;  /* 0x000000079c0a7248 */ /* 0x000fe20003fe0100 */
[----:B------:R-:W-:Y:S01]  /*2190*/  IMAD R49, R16, 0x4c, R157 ;  /* 0x0000004c10317824 */ /* 0x000fe200078e029d */
[C-C-:B------:R-:W-:Y:S01]  /*21a0*/  VIADDMNMX R12, R156.reuse, 0x20, R7.reuse, PT ;  /* 0x000000209c0c7846 */ /* 0x140fe20003800107 */
[----:B------:R-:W3:Y:S01]  /*21b0*/  LDC.64 R198, c[0x0][0x380] ;  /* 0x0000e000ffc67b82 */ /* 0x000ee20000000a00 */
[----:B------:R-:W-:-:S02]  /*21c0*/  VIADDMNMX R14, R156, 0x40, R7, PT ;  /* 0x000000409c0e7846 */ /* 0x000fc40003800107 */
[C-C-:B------:R-:W-:Y:S02]  /*21d0*/  VIADDMNMX R11, R128.reuse, 0x10, R7.reuse, PT ;  /* 0x00000010800b7846 */ /* 0x140fe40003800107 */
[----:B------:R-:W-:Y:S01]  /*21e0*/  VIADDMNMX R13, R128, 0x18, R7, PT ;  /* 0x00000018800d7846 */ /* 0x000fe20003800107 */
[----:B------:R-:W-:Y:S01]  /*21f0*/  IMAD R48, R14, 0x4c, R157 ;  /* 0x0000004c0e307824 */ /* 0x000fe200078e029d */
[-C--:B------:R-:W-:Y:S01]  /*2200*/  VIMNMX R15, PT, PT, R153, R7.reuse, PT ;  /* 0x00000007990f7248 */ /* 0x080fe20003fe0100 */
[--C-:B------:R-:W-:Y:S01]  /*2210*/  IMAD R116, R11, 0x4c, R158.reuse ;  /* 0x0000004c0b747824 */ /* 0x100fe200078e029e */
[-C--:B------:R-:W-:Y:S01]  /*2220*/  VIMNMX R35, PT, PT, R141, R7.reuse, PT ;  /* 0x000000078d237248 */ /* 0x080fe20003fe0100 */
[----:B-1----:R-:W-:Y:S01]  /*2230*/  IMAD R22, R10, UR8, RZ ;  /* 0x000000080a167c24 */ /* 0x002fe2000f8e02ff */
[----:B------:R-:W-:Y:S01]  /*2240*/  VIADDMNMX R37, R128, 0x78, R7, PT ;  /* 0x0000007880257846 */ /* 0x000fe20003800107 */
[----:B------:R-:W-:Y:S01]  /*2250*/  IMAD R20, R12, UR8, RZ ;  /* 0x000000080c147c24 */ /* 0x000fe2000f8e02ff */
[-C--:B------:R-:W-:Y:S01]  /*2260*/  VIMNMX R17, PT, PT, R152, R7.reuse, PT ;  /* 0x0000000798117248 */ /* 0x080fe20003fe0100 */
[----:B------:R-:W-:Y:S01]  /*2270*/  IMAD R18, R14, UR8, RZ ;  /* 0x000000080e127c24 */ /* 0x000fe2000f8e02ff */
[----:B0-----:R-:W-:Y:S01]  /*2280*/  LEA R4, P3, R6, R4, 0x2 ;  /* 0x0000000406047211 */ /* 0x001fe200078610ff */
[----:B------:R-:W-:Y:S01]  /*2290*/  IMAD R16, R16, UR8, RZ ;  /* 0x0000000810107c24 */ /* 0x000fe2000f8e02ff */
[----:B------:R-:W-:Y:S01]  /*22a0*/  VIMNMX R19, PT, PT, R149, R7, PT ;  /* 0x0000000795137248 */ /* 0x000fe20003fe0100 */
[----:B------:R-:W-:Y:S01]  /*22b0*/  IMAD R32, R11, UR8, RZ ;  /* 0x000000080b207c24 */ /* 0x000fe2000f8e02ff */
[----:B------:R-:W-:Y:S01]  /*22c0*/  LEA.HI.X R6, R6, R5, R9, 0x2, P3 ;  /* 0x0000000506067211 */ /* 0x000fe200018f1409 */
[----:B------:R-:W-:Y:S01]  /*22d0*/  IMAD R36, R13, UR8, RZ ;  /* 0x000000080d247c24 */ /* 0x000fe2000f8e02ff */
[----:B------:R-:W-:Y:S01]  /*22e0*/  VIMNMX R5, PT, PT, R7, R128, PT ;  /* 0x0000008007057248 */ /* 0x000fe20003fe0100 */
[--C-:B------:R-:W-:Y:S01]  /*22f0*/  IMAD R115, R13, 0x4c, R158.reuse ;  /* 0x0000004c0d737824 */ /* 0x100fe200078e029e */
[----:B------:R-:W-:Y:S01]  /*2300*/  VIADDMNMX R9, R128, 0x8, R7, PT ;  /* 0x0000000880097846 */ /* 0x000fe20003800107 */
[C---:B------:R-:W-:Y:S01]  /*2310*/  IMAD R40, R15.reuse, UR8, RZ ;  /* 0x000000080f287c24 */ /* 0x040fe2000f8e02ff */
[-C--:B------:R-:W-:Y:S01]  /*2320*/  VIMNMX R21, PT, PT, R148, R7.reuse, PT ;  /* 0x0000000794157248 */ /* 0x080fe20003fe0100 */
[--C-:B------:R-:W-:Y:S01]  /*2330*/  IMAD R114, R15, 0x4c, R158.reuse ;  /* 0x0000004c0f727824 */ /* 0x100fe200078e029e */
[-C--:B------:R-:W-:Y:S01]  /*2340*/  VIMNMX R23, PT, PT, R147, R7.reuse, PT ;  /* 0x0000000793177248 */ /* 0x080fe20003fe0100 */
[----:B------:R-:W-:Y:S01]  /*2350*/  IMAD R11, R12, 0x4c, R157 ;  /* 0x0000004c0c0b7824 */ /* 0x000fe200078e029d */
[-C--:B------:R-:W-:Y:S01]  /*2360*/  VIMNMX R31, PT, PT, R144, R7.reuse, PT ;  /* 0x00000007901f7248 */ /* 0x080fe20003fe0100 */
[----:B------:R-:W-:Y:S01]  /*2370*/  IMAD R24, R5, UR8, RZ ;  /* 0x0000000805187c24 */ /* 0x000fe2000f8e02ff */
[-C--:B------:R-:W-:Y:S01]  /*2380*/  VIMNMX R33, PT, PT, R143, R7.reuse, PT ;  /* 0x000000078f217248 */ /* 0x080fe20003fe0100 */
[----:B------:R-:W-:Y:S01]  /*2390*/  IMAD R28, R9, UR8, RZ ;  /* 0x00000008091c7c24 */ /* 0x000fe2000f8e02ff */
[----:B------:R-:W-:Y:S01]  /*23a0*/  IADD3 R12, P3, PT, R157, R16, RZ ;  /* 0x000000109d0c7210 */ /* 0x000fe20007f7e0ff */
[----:B------:R-:W-:Y:S01]  /*23b0*/  IMAD R30, R35, UR8, RZ ;  /* 0x00000008231e7c24 */ /* 0x000fe2000f8e02ff */
[----:B------:R-:W-:Y:S01]  /*23c0*/  IADD3 R13, P4, PT, R157, R18, RZ ;  /* 0x000000129d0d7210 */ /* 0x000fe20007f9e0ff */
[----:B------:R-:W-:Y:S01]  /*23d0*/  IMAD R26, R37, UR8, RZ ;  /* 0x00000008251a7c24 */ /* 0x000fe2000f8e02ff */
[----:B------:R-:W-:Y:S01]  /*23e0*/  IADD3 R14, P5, PT, R157, R20, RZ ;  /* 0x000000149d0e7210 */ /* 0x000fe20007fbe0ff */
[----:B------:R-:W-:Y:S01]  /*23f0*/  IMAD R44, R17, UR8, RZ ;  /* 0x00000008112c7c24 */ /* 0x000fe2000f8e02ff */
[----:B------:R-:W-:Y:S01]  /*2400*/  IADD3 R15, P6, PT, R157, R22, RZ ;  /* 0x000000169d0f7210 */ /* 0x000fe20007fde0ff */
[--C-:B------:R-:W-:Y:S01]  /*2410*/  IMAD R113, R17, 0x4c, R158.reuse ;  /* 0x0000004c11717824 */ /* 0x100fe200078e029e */
[-C--:B------:R-:W-:Y:S01]  /*2420*/  VIMNMX R25, PT, PT, R146, R7.reuse, PT ;  /* 0x0000000792197248 */ /* 0x080fe20003fe0100 */
[----:B------:R-:W-:Y:S01]  /*2430*/  IMAD R50, R19, UR8, RZ ;  /* 0x0000000813327c24 */ /* 0x000fe2000f8e02ff */
[----:B------:R-:W-:Y:S01]  /*2440*/  VIMNMX R27, PT, PT, R145, R7, PT ;  /* 0x00000007911b7248 */ /* 0x000fe20003fe0100 */
[--C-:B------:R-:W-:Y:S01]  /*2450*/  IMAD R112, R19, 0x4c, R158.reuse ;  /* 0x0000004c13707824 */ /* 0x100fe200078e029e */
[----:B------:R-:W-:Y:S01]  /*2460*/  VIADDMNMX R29, R128, 0x58, R7, PT ;  /* 0x00000058801d7846 */ /* 0x000fe20003800107 */
[C---:B------:R-:W-:Y:S01]  /*2470*/  IMAD R104, R21.reuse, UR8, RZ ;  /* 0x0000000815687c24 */ /* 0x040fe2000f8e02ff */
[----:B------:R-:W0:Y:S01]  /*2480*/  LDC R7, c[0x0][0x3c0] ;  /* 0x0000f000ff077b82 */ /* 0x000e220000000800 */
[--C-:B------:R-:W-:Y:S01]  /*2490*/  IMAD R111, R21, 0x4c, R158.reuse ;  /* 0x0000004c156f7824 */ /* 0x100fe200078e029e */
[----:B------:R-:W-:Y:S01]  /*24a0*/  LEA.HI.X.SX32 R16, R16, RZ, 0x1, P3 ;  /* 0x000000ff10107211 */ /* 0x000fe200018f0eff */
[C---:B------:R-:W-:Y:S01]  /*24b0*/  IMAD R52, R23.reuse, UR8, RZ ;  /* 0x0000000817347c24 */ /* 0x040fe2000f8e02ff */
[----:B------:R-:W-:Y:S01]  /*24c0*/  LEA.HI.X.SX32 R18, R18, RZ, 0x1, P4 ;  /* 0x000000ff12127211 */ /* 0x000fe200020f0eff */
[----:B------:R-:W-:Y:S01]  /*24d0*/  IMAD R110, R23, 0x4c, R158 ;  /* 0x0000004c176e7824 */ /* 0x000fe200078e029e */
[----:B------:R-:W-:Y:S01]  /*24e0*/  LEA.HI.X.SX32 R20, R20, RZ, 0x1, P5 ;  /* 0x000000ff14147211 */ /* 0x000fe200028f0eff */
[----:B------:R-:W-:Y:S01]  /*24f0*/  IMAD R38, R31, UR8, RZ ;  /* 0x000000081f267c24 */ /* 0x000fe2000f8e02ff */
[----:B------:R-:W-:Y:S01]  /*2500*/  LEA.HI.X.SX32 R22, R22, RZ, 0x1, P6 ;  /* 0x000000ff16167211 */ /* 0x000fe200030f0eff */
[----:B------:R-:W-:Y:S01]  /*2510*/  IMAD R34, R33, UR8, RZ ;  /* 0x0000000821227c24 */ /* 0x000fe2000f8e02ff */
[C---:B------:R-:W-:Y:S01]  /*2520*/  IADD3 R17, P3, PT, R159.reuse, R24, RZ ;  /* 0x000000189f117210 */ /* 0x040fe20007f7e0ff */
[----:B------:R-:W-:Y:S01]  /*2530*/  IMAD R130, R120, UR8, R160 ;  /* 0x0000000878827c24 */ /* 0x000fe2000f8e02a0 */
[----:B------:R-:W-:Y:S01]  /*2540*/  IADD3 R19, P4, PT, R159, R26, RZ ;  /* 0x0000001a9f137210 */ /* 0x000fe20007f9e0ff */
[----:B------:R-:W-:Y:S01]  /*2550*/  IMAD R54, R25, UR8, RZ ;  /* 0x0000000819367c24 */ /* 0x000fe2000f8e02ff */
[----:B------:R-:W-:Y:S01]  /*2560*/  IADD3 R21, P5, PT, R159, R28, RZ ;  /* 0x0000001c9f157210 */ /* 0x000fe20007fbe0ff */
[--C-:B------:R-:W-:Y:S01]  /*2570*/  IMAD R109, R25, 0x4c, R158.reuse ;  /* 0x0000004c196d7824 */ /* 0x100fe200078e029e */
[----:B------:R-:W-:Y:S01]  /*2580*/  IADD3 R23, P6, PT, R159, R30, RZ ;  /* 0x0000001e9f177210 */ /* 0x000fe20007fde0ff */
[C---:B------:R-:W-:Y:S01]  /*2590*/  IMAD R46, R27.reuse, UR8, RZ ;  /* 0x000000081b2e7c24 */ /* 0x040fe2000f8e02ff */
[----:B------:R-:W-:Y:S01]  /*25a0*/  LEA.HI.X.SX32 R24, R24, RZ, 0x1, P3 ;  /* 0x000000ff18187211 */ /* 0x000fe200018f0eff */
[--C-:B------:R-:W-:Y:S01]  /*25b0*/  IMAD R108, R27, 0x4c, R158.reuse ;  /* 0x0000004c1b6c7824 */ /* 0x100fe200078e029e */
[----:B------:R-:W-:Y:S01]  /*25c0*/  LEA.HI.X.SX32 R26, R26, RZ, 0x1, P4 ;  /* 0x000000ff1a1a7211 */ /* 0x000fe200020f0eff */
[C---:B------:R-:W-:Y:S01]  /*25d0*/  IMAD R42, R29.reuse, UR8, RZ ;  /* 0x000000081d2a7c24 */ /* 0x040fe2000f8e02ff */
[----:B------:R-:W-:Y:S01]  /*25e0*/  LEA.HI.X.SX32 R28, R28, RZ, 0x1, P5 ;  /* 0x000000ff1c1c7211 */ /* 0x000fe200028f0eff */
[--C-:B------:R-:W-:Y:S01]  /*25f0*/  IMAD R107, R29, 0x4c, R158.reuse ;  /* 0x0000004c1d6b7824 */ /* 0x100fe200078e029e */
[----:B------:R-:W-:Y:S01]  /*2600*/  LEA.HI.X.SX32 R30, R30, RZ, 0x1, P6 ;  /* 0x000000ff1e1e7211 */ /* 0x000fe200030f0eff */
[----:B------:R-:W-:Y:S01]  /*2610*/  IMAD R106, R31, 0x4c, R158 ;  /* 0x0000004c1f6a7824 */ /* 0x000fe200078e029e */
[C---:B------:R-:W-:Y:S01]  /*2620*/  IADD3 R25, P3, PT, R159.reuse, R32, RZ ;  /* 0x000000209f197210 */ /* 0x040fe20007f7e0ff */
[----:B--2---:R-:W-:Y:S01]  /*2630*/  IMAD R130, R8, UR7, R130 ;  /* 0x0000000708827c24 */ /* 0x004fe2000f8e0282 */
        /* <DEDUP_REMOVED lines=9> */
[----:B------:R-:W-:Y:S01]  /*26d0*/  UIADD3 UR7, UPT, UPT, UR4, 0x1480, URZ ;  /* 0x0000148004077890 */ /* 0x000fe2000fffe0ff */
[----:B------:R-:W-:Y:S01]  /*26e0*/  LEA.HI.X.SX32 R36, R36, RZ, 0x1, P5 ;  /* 0x000000ff24247211 */ /* 0x000fe200028f0eff */
[----:B------:R-:W-:Y:S01]  /*26f0*/  IMAD R118, R5, 0x4c, R158 ;  /* 0x0000004c05767824 */ /* 0x000fe200078e029e */
[----:B------:R-:W-:Y:S01]  /*2700*/  LEA.HI.X.SX32 R38, R38, RZ, 0x1, P6 ;  /* 0x000000ff26267211 */ /* 0x000fe200030f0eff */
[----:B------:R-:W-:Y:S01]  /*2710*/  IMAD R10, R10, 0x4c, R157 ;  /* 0x0000004c0a0a7824 */ /* 0x000fe200078e029d */
        /* <DEDUP_REMOVED lines=32> */
[----:B------:R-:W-:Y:S02]  /*2920*/  LEA.HI.X.SX32 R50, R50, RZ, 0x1, P3 ;  /* 0x000000ff32327211 */ /* 0x000fe400018f0eff */
[----:B------:R-:W-:Y:S02]  /*2930*/  LEA.HI.X.SX32 R51, R54, RZ, 0x1, P4 ;  /* 0x000000ff36337211 */ /* 0x000fe400020f0eff */
[----:B------:R-:W-:Y:S02]  /*2940*/  LEA.HI.X.SX32 R104, R104, RZ, 0x1, P5 ;  /* 0x000000ff68687211 */ /* 0x000fe400028f0eff */
[----:B0--3--:R-:W-:-:S07]  /*2950*/  LEA.HI.X.SX32 R5, R52, RZ, 0x1, P6 ;  /* 0x000000ff34057211 */ /* 0x009fce00030f0eff */
.L_x_3308:
[----:B------:R-:W-:Y:S02]  /*2960*/  SHF.R.S32.HI R59, RZ, 0x1f, R130 ;  /* 0x0000001fff3b7819 */ /* 0x000fe40000011482 */
[----:B------:R-:W-:-:S04]  /*2970*/  IADD3 R53, P3, PT, R130, R17, RZ ;  /* 0x0000001182357210 */ /* 0x000fc80007f7e0ff */
[----:B------:R-:W-:Y:S01]  /*2980*/  IADD3.X R54, PT, PT, R59, R24, RZ, P3, !PT ;  /* 0x000000183b367210 */ /* 0x000fe20001ffe4ff */
[----:B------:R-:W-:-:S04]  /*2990*/  IMAD.WIDE.U32 R52, R53, 0x12, R182 ;  /* 0x0000001235347825 */ /* 0x000fc800078e00b6 */
[----:B------:R-:W-:Y:S02]  /*29a0*/  IMAD R55, R54, 0x12, RZ ;  /* 0x0000001236377824 */ /* 0x000fe400078e02ff */
[----:B------:R-:W-:Y:S02]  /*29b0*/  IMAD.MOV.U32 R54, RZ, RZ, R52 ;  /* 0x000000ffff367224 */ /* 0x000fe400078e0034 */
[----:B------:R-:W-:-:S05]  /*29c0*/  IMAD.IADD R55, R53, 0x1, R55 ;  /* 0x0000000135377824 */ /* 0x000fca00078e0237 */
[----:B------:R-:W2:Y:S04]  /*29d0*/  LDG.E.U16.CONSTANT R69, desc[UR10][R54.64+-0x2] ;  /* 0xfffffe0a36457981 */ /* 0x000ea8000c1e9500 */
[----:B------:R0:W2:Y:S01]  /*29e0*/  LDG.E.U16.CONSTANT R74, desc[UR10][R54.64] ;  /* 0x0000000a364a7981 */ /* 0x0000a2000c1e9500 */
[----:B------:R-:W-:-:S05]  /*29f0*/  IADD3 R53, P3, PT, R130, R21, RZ ;  /* 0x0000001582357210 */ /* 0x000fca0007f7e0ff */
[----:B------:R-:W-:Y:S02]  /*2a00*/  IMAD.X R56, R59, 0x1, R28, P3 ;  /* 0x000000013b387824 */ /* 0x000fe400018e061c */
        /* <DEDUP_REMOVED lines=11> */
[----:B------:R-:W-:Y:S01]  /*2ac0*/  IMAD.IADD R55, R53, 0x1, R55 ;  /* 0x0000000135377824 */ /* 0x000fe200078e0237 */
[----:B------:R-:W-:-:S04]  /*2ad0*/  IADD3 R53, P3, PT, R130, R29, RZ ;  /* 0x0000001d82357210 */ /* 0x000fc80007f7e0ff */
[----:B------:R-:W4:Y:S04]  /*2ae0*/  LDG.E.U16.CONSTANT R70, desc[UR10][R54.64+-0x2] ;  /* 0xfffffe0a36467981 */ /* 0x000f28000c1e9500 */
[----:B------:R0:W4:Y:S01]  /*2af0*/  LDG.E.U16.CONSTANT R73, desc[UR10][R54.64] ;  /* 0x0000000a36497981 */ /* 0x000122000c1e9500 */
        /* <DEDUP_REMOVED lines=62> */
[----:B------:R-:W5:Y:S01]  /*2ee0*/  LDG.E.U16.CONSTANT R91, desc[UR10][R54.64+-0x2] ;  /* 0xfffffe0a365b7981 */ /* 0x000f62000c1e9500 */
[----:B------:R-:W-:-:S03]  /*2ef0*/  IMAD.X R58, R59, 0x1, R42, P3 ;  /* 0x000000013b3a7824 */ /* 0x000fc600018e062a */
[----:B------:R0:W5:Y:S01]  /*2f00*/  LDG.E.U16.CONSTANT R94, desc[UR10][R54.64] ;  /* 0x0000000a365e7981 */ /* 0x000162000c1e9500 */
[----:B------:R-:W-:-:S04]  /*2f10*/  IMAD.WIDE.U32 R52, R53, 0x12, R182 ;  /* 0x0000001235347825 */ /* 0x000fc800078e00b6 */
[----:B------:R-:W-:-:S04]  /*2f20*/  IMAD R61, R58, 0x12, RZ ;  /* 0x000000123a3d7824 */ /* 0x000fc800078e02ff */
[----:B------:R-:W-:-:S05]  /*2f30*/  IMAD.IADD R53, R53, 0x1, R61 ;  /* 0x0000000135357824 */ /* 0x000fca00078e023d */
[----:B------:R-:W5:Y:S04]  /*2f40*/  LDG.E.U16.CONSTANT R93, desc[UR10][R52.64+-0x2] ;  /* 0xfffffe0a345d7981 */ /* 0x000f68000c1e9500 */
[----:B------:R0:W5:Y:S01]  /*2f50*/  LDG.E.U16.CONSTANT R96, desc[UR10][R52.64] ;  /* 0x0000000a34607981 */ /* 0x000162000c1e9500 */
[----:B-1----:R-:W-:Y:S02]  /*2f60*/  IADD3 R57, P5, PT, R130, R31, RZ ;  /* 0x0000001f82397210 */ /* 0x002fe40007fbe0ff */
[----:B------:R-:W-:-:S03]  /*2f70*/  SHF.R.S32.HI R58, RZ, 0x1f, R160 ;  /* 0x0000001fff3a7819 */ /* 0x000fc600000114a0 */
[----:B------:R-:W-:Y:S01]  /*2f80*/  IMAD.X R60, R59, 0x1, R38, P5 ;  /* 0x000000013b3c7824 */ /* 0x000fe200028e0626 */
[----:B------:R-:W-:Y:S01]  /*2f90*/  IADD3 R65, P4, PT, R130, R23, RZ ;  /* 0x0000001782417210 */ /* 0x000fe20007f9e0ff */
[----:B------:R-:W-:Y:S01]  /*2fa0*/  IMAD R95, R58, R7, RZ ;  /* 0x000000073a5f7224 */ /* 0x000fe200078e02ff */
[----:B------:R-:W-:Y:S01]  /*2fb0*/  IADD3 R67, P3, PT, R130, R19, RZ ;  /* 0x0000001382437210 */ /* 0x000fe20007f7e0ff */
[----:B0-----:R-:W-:-:S04]  /*2fc0*/  IMAD.WIDE.U32 R54, R57, 0x12, R182 ;  /* 0x0000001239367825 */ /* 0x001fc800078e00b6 */
[----:B------:R-:W-:Y:S02]  /*2fd0*/  IMAD R101, R60, 0x12, RZ ;  /* 0x000000123c657824 */ /* 0x000fe400078e02ff */
[----:B------:R-:W-:Y:S02]  /*2fe0*/  IMAD.X R61, R59, 0x1, R30, P4 ;  /* 0x000000013b3d7824 */ /* 0x000fe400020e061e */
[C---:B------:R-:W-:Y:S02]  /*2ff0*/  IMAD R95, R160.reuse, UR6, R95 ;  /* 0x00000006a05f7c24 */ /* 0x040fe4000f8e025f */
[----:B------:R-:W-:Y:S01]  /*3000*/  IMAD.WIDE.U32 R56, R160, R7, RZ ;  /* 0x00000007a0387225 */ /* 0x000fe200078e00ff */
[----:B------:R-:W-:-:S03]  /*3010*/  IADD3 R63, P6, PT, R130, R27, RZ ;  /* 0x0000001b823f7210 */ /* 0x000fc60007fde0ff */
[----:B------:R-:W-:Y:S02]  /*3020*/  IMAD.IADD R55, R55, 0x1, R101 ;  /* 0x0000000137377824 */ /* 0x000fe400078e0265 */
[----:B------:R-:W-:Y:S02]  /*3030*/  IMAD.X R68, R59, 0x1, R26, P3 ;  /* 0x000000013b447824 */ /* 0x000fe400018e061a */
[----:B------:R-:W-:Y:S01]  /*3040*/  IMAD.WIDE.U32 R64, R65, 0x12, R182 ;  /* 0x0000001241407825 */ /* 0x000fe200078e00b6 */
[----:B------:R-:W5:Y:S03]  /*3050*/  LDG.E.U16.CONSTANT R102, desc[UR10][R54.64] ;  /* 0x0000000a36667981 */ /* 0x000f66000c1e9500 */
[----:B------:R-:W-:Y:S02]  /*3060*/  IMAD R61, R61, 0x12, RZ ;  /* 0x000000123d3d7824 */ /* 0x000fe400078e02ff */
[----:B------:R-:W-:-:S02]  /*3070*/  IMAD.IADD R184, R57, 0x1, R95 ;  /* 0x0000000139b87824 */ /* 0x000fc400078e025f */
[----:B------:R0:W5:Y:S01]  /*3080*/  LDG.E.U16.CONSTANT R95, desc[UR10][R54.64+-0x2] ;  /* 0xfffffe0a365f7981 */ /* 0x000162000c1e9500 */
[----:B------:R-:W-:Y:S02]  /*3090*/  IMAD R97, R68, 0x12, RZ ;  /* 0x0000001244617824 */ /* 0x000fe400078e02ff */
[----:B------:R-:W-:Y:S02]  /*30a0*/  IMAD.IADD R65, R65, 0x1, R61 ;  /* 0x0000000141417824 */ /* 0x000fe400078e023d */
[----:B------:R-:W-:Y:S01]  /*30b0*/  IMAD.X R68, R59, 0x1, R34, P6 ;  /* 0x000000013b447824 */ /* 0x000fe200030e0622 */
[C---:B------:R-:W-:Y:S01]  /*30c0*/  IADD3 R61, P6, PT, R130.reuse, R15, RZ ;  /* 0x0000000f823d7210 */ /* 0x040fe20007fde0ff */
[----:B------:R-:W-:Y:S01]  /*30d0*/  IMAD.WIDE.U32 R66, R67, 0x12, R182 ;  /* 0x0000001243427825 */ /* 0x000fe200078e00b6 */
[C---:B------:R-:W-:Y:S02]  /*30e0*/  IADD3 R165, P5, PT, R130.reuse, R12, RZ ;  /* 0x0000000c82a57210 */ /* 0x040fe40007fbe0ff */
[C---:B------:R-:W-:Y:S01]  /*30f0*/  IADD3 R103, P4, PT, R130.reuse, R13, RZ ;  /* 0x0000000d82677210 */ /* 0x040fe20007f9e0ff */
[----:B------:R-:W-:Y:S01]  /*3100*/  IMAD.MOV.U32 R163, RZ, RZ, RZ ;  /* 0x000000ffffa37224 */ /* 0x000fe200078e00ff */
[----:B------:R-:W-:Y:S01]  /*3110*/  IADD3 R57, P3, PT, R130, R14, RZ ;  /* 0x0000000e82397210 */ /* 0x000fe20007f7e0ff */
[----:B------:R-:W-:-:S02]  /*3120*/  IMAD.IADD R67, R67, 0x1, R97 ;  /* 0x0000000143437824 */ /* 0x000fc400078e0261 */
[----:B------:R-:W-:-:S03]  /*3130*/  IMAD.WIDE.U32 R52, R56, 0x9, R162 ;  /* 0x0000000938347825 */ /* 0x000fc600078e00a2 */
[----:B------:R-:W5:Y:S01]  /*3140*/  LDG.E.U16.CONSTANT R186, desc[UR10][R66.64] ;  /* 0x0000000a42ba7981 */ /* 0x000f62000c1e9500 */
[C---:B------:R-:W-:Y:S02]  /*3150*/  IMAD.X R97, R59.reuse, 0x1, R22, P6 ;  /* 0x000000013b617824 */ /* 0x040fe400030e0616 */
[C---:B------:R-:W-:Y:S02]  /*3160*/  IMAD.X R164, R59.reuse, 0x1, R16, P5 ;  /* 0x000000013ba47824 */ /* 0x040fe400028e0610 */
[C---:B------:R-:W-:Y:S02]  /*3170*/  IMAD.X R163, R59.reuse, 0x1, R18, P4 ;  /* 0x000000013ba37824 */ /* 0x040fe400020e0612 */
[----:B------:R-:W-:Y:S02]  /*3180*/  IMAD.X R101, R59, 0x1, R20, P3 ;  /* 0x000000013b657824 */ /* 0x000fe400018e0614 */
[----:B0-----:R-:W-:-:S04]  /*3190*/  IMAD.WIDE.U32 R54, R165, 0x12, R198 ;  /* 0x00000012a5367825 */ /* 0x001fc800078e00c6 */
[----:B------:R-:W-:-:S04]  /*31a0*/  IMAD.WIDE.U32 R62, R63, 0x12, R182 ;  /* 0x000000123f3e7825 */ /* 0x000fc800078e00b6 */
[----:B------:R-:W-:-:S04]  /*31b0*/  IMAD.WIDE.U32 R58, R57, 0x12, R198 ;  /* 0x00000012393a7825 */ /* 0x000fc800078e00c6 */
[----:B------:R-:W-:Y:S02]  /*31c0*/  IMAD R165, R68, 0x12, RZ ;  /* 0x0000001244a57824 */ /* 0x000fe400078e02ff */
[----:B------:R-:W-:-:S04]  /*31d0*/  IMAD.WIDE.U32 R56, R103, 0x12, R198 ;  /* 0x0000001267387825 */ /* 0x000fc800078e00c6 */
[----:B------:R-:W-:Y:S02]  /*31e0*/  IMAD R103, R97, 0x12, RZ ;  /* 0x0000001261677824 */ /* 0x000fe400078e02ff */
[----:B------:R-:W-:Y:S02]  /*31f0*/  IMAD R97, R164, 0x12, RZ ;  /* 0x00000012a4617824 */ /* 0x000fe400078e02ff */
[----:B------:R-:W-:Y:S02]  /*3200*/  IMAD.IADD R63, R63, 0x1, R165 ;  /* 0x000000013f3f7824 */ /* 0x000fe400078e02a5 */
[----:B------:R-:W-:-:S03]  /*3210*/  IMAD.IADD R55, R55, 0x1, R97 ;  /* 0x0000000137377824 */ /* 0x000fc600078e0261 */
[----:B------:R-:W5:Y:S04]  /*3220*/  LDG.E.U16.CONSTANT R97, desc[UR10][R62.64+-0x2] ;  /* 0xfffffe0a3e617981 */ /* 0x000f68000c1e9500 */
[----:B------:R0:W5:Y:S01]  /*3230*/  LDG.E.U16.CONSTANT R164, desc[UR10][R62.64] ;  /* 0x0000000a3ea47981 */ /* 0x000162000c1e9500 */
[----:B--2---:R-:W-:Y:S02]  /*3240*/  IMAD R74, R74, 0x10000, R69 ;  /* 0x000100004a4a7824 */ /* 0x004fe400078e0245 */
[----:B------:R-:W-:-:S04]  /*3250*/  IMAD.WIDE.U32 R60, R61, 0x12, R198 ;  /* 0x000000123d3c7825 */ /* 0x000fc800078e00c6 */
[----:B------:R-:W-:Y:S02]  /*3260*/  IMAD R101, R101, 0x12, RZ ;  /* 0x0000001265657824 */ /* 0x000fe400078e02ff */
[----:B------:R-:W-:Y:S01]  /*3270*/  IMAD R163, R163, 0x12, RZ ;  /* 0x00000012a3a37824 */ /* 0x000fe200078e02ff */
[----:B0-----:R-:W-:Y:S01]  /*3280*/  LOP3.LUT R62, R74, 0xf0f0f0f, RZ, 0xc0, !PT ;  /* 0x0f0f0f0f4a3e7812 */ /* 0x001fe200078ec0ff */
[----:B------:R-:W-:Y:S01]  /*3290*/  IMAD.IADD R61, R61, 0x1, R103 ;  /* 0x000000013d3d7824 */ /* 0x000fe200078e0267 */
[----:B------:R-:W-:Y:S01]  /*32a0*/  LEA R68, P3, R52, R4, 0x2 ;  /* 0x0000000434447211 */ /* 0x000fe200078610ff */
[----:B------:R0:W2:Y:S01]  /*32b0*/  LDG.E.U16.CONSTANT R103, desc[UR10][R66.64+-0x2] ;  /* 0xfffffe0a42677981 */ /* 0x0000a2000c1e9500 */
[----:B------:R-:W-:Y:S02]  /*32c0*/  IMAD.IADD R57, R57, 0x1, R163 ;  /* 0x0000000139397824 */ /* 0x000fe400078e02a3 */
[----:B------:R-:W-:Y:S01]  /*32d0*/  IMAD.IADD R59, R59, 0x1, R101 ;  /* 0x000000013b3b7824 */ /* 0x000fe200078e0265 */
[----:B------:R-:W-:Y:S01]  /*32e0*/  UIMAD UR7, UR6, 0x90, URZ ;  /* 0x00000090060778a4 */ /* 0x000fe2000f8e02ff */
[----:B------:R-:W-:Y:S01]  /*32f0*/  IMAD R163, R184, 0x9, RZ ;  /* 0x00000009b8a37824 */ /* 0x000fe200078e02ff */
[----:B------:R-:W2:Y:S01]  /*3300*/  LDG.E.U16.CONSTANT R101, desc[UR10][R64.64+-0x2] ;  /* 0xfffffe0a40657981 */ /* 0x000ea2000c1e9500 */
[----:B0-----:R-:W-:-:S03]  /*3310*/  VIADD R67, R62, 0x78787878 ;  /* 0x787878783e437836 */ /* 0x001fc60000000000 */
[----:B------:R0:W2:Y:S01]  /*3320*/  LDG.E.U16.CONSTANT R184, desc[UR10][R64.64] ;  /* 0x0000000a40b87981 */ /* 0x0000a2000c1e9500 */
[----:B------:R-:W-:-:S03]  /*3330*/  SHF.R.U32.HI R66, RZ, 0x4, R74 ;  /* 0x00000004ff427819 */ /* 0x000fc6000001164a */
[----:B------:R1:W2:Y:S01]  /*3340*/  LDG.E.U16.CONSTANT R56, desc[UR10][R56.64] ;  /* 0x0000000a38387981 */ /* 0x0002a2000c1e9500 */
[----:B---3--:R-:W-:-:S03]  /*3350*/  IMAD R72, R72, 0x10000, R71 ;  /* 0x0001000048487824 */ /* 0x008fc600078e0247 */
[----:B------:R-:W3:Y:S01]  /*3360*/  LDG.E.U16.CONSTANT R60, desc[UR10][R60.64] ;  /* 0x0000000a3c3c7981 */ /* 0x000ee2000c1e9500 */
[----:B0-----:R-:W-:Y:S01]  /*3370*/  LOP3.LUT R65, R67, R74, RZ, 0x3c, !PT ;  /* 0x0000004a43417212 */ /* 0x001fe200078e3cff */
[----:B------:R-:W-:Y:S02]  /*3380*/  IMAD.IADD R53, R53, 0x1, R163 ;  /* 0x0000000135357824 */ /* 0x000fe400078e02a3 */
[----:B------:R-:W3:Y:S01]  /*3390*/  LDG.E.U16.CONSTANT R58, desc[UR10][R58.64] ;  /* 0x0000000a3a3a7981 */ /* 0x000ee2000c1e9500 */
[----:B-1----:R-:W-:Y:S02]  /*33a0*/  LOP3.LUT R57, R65, 0x8080808, R62, 0x60, !PT ;  /* 0x0808080841397812 */ /* 0x002fe400078e603e */
[----:B------:R-:W-:Y:S01]  /*33b0*/  LOP3.LUT R74, R66, 0xf0f0f0f, RZ, 0xc0, !PT ;  /* 0x0f0f0f0f424a7812 */ /* 0x000fe200078ec0ff */
[----:B------:R-:W3:Y:S01]  /*33c0*/  LDG.E.U16.CONSTANT R54, desc[UR10][R54.64] ;  /* 0x0000000a36367981 */ /* 0x000ee2000c1e9500 */
[----:B------:R-:W-:Y:S02]  /*33d0*/  PRMT R64, R57, 0xba98, RZ ;  /* 0x0000ba9839407816 */ /* 0x000fe400000000ff */
[----:B------:R-:W-:-:S02]  /*33e0*/  PRMT R57, R62, 0xba98, RZ ;  /* 0x0000ba983e397816 */ /* 0x000fc400000000ff */
[----:B------:R-:W-:Y:S02]  /*33f0*/  LEA.HI.X R69, R52, R6, R53, 0x2, P3 ;  /* 0x0000000634457211 */ /* 0x000fe400018f1435 */
[C---:B------:R-:W-:Y:S02]  /*3400*/  LOP3.LUT R67, R64.reuse, 0x80808080, R67, 0x6, !PT ;  /* 0x8080808040437812 */ /* 0x040fe400078e0643 */
[----:B------:R-:W-:Y:S02]  /*3410*/  LOP3.LUT R64, R64, 0x7f7f7f7f, R57, 0x60, !PT ;  /* 0x7f7f7f7f40407812 */ /* 0x000fe400078e6039 */
[----:B------:R-:W-:Y:S01]  /*3420*/  IADD3 R71, PT, PT, R74, 0x78787878, RZ ;  /* 0x787878784a477810 */ /* 0x000fe20007ffe0ff */
[----:B------:R-:W-:Y:S01]  /*3430*/  IMAD.WIDE.U32 R52, R7, 0x90, R68 ;  /* 0x0000009007347825 */ /* 0x000fe200078e0044 */
[----:B------:R-:W-:Y:S01]  /*3440*/  LOP3.LUT R67, R67, R64, RZ, 0xfc, !PT ;  /* 0x0000004043437212 */ /* 0x000fe200078efcff */
[----:B------:R-:W3:Y:S01]  /*3450*/  LDG.E.CONSTANT R61, desc[UR10][R68.64] ;  /* 0x0000000a443d7981 */ /* 0x000ee2000c1e9900 */
[----:B------:R-:W-:-:S02]  /*3460*/  LOP3.LUT R57, R71, R66, RZ, 0x3c, !PT ;  /* 0x0000004247397212 */ /* 0x000fc400078e3cff */
[----:B------:R-:W-:Y:S02]  /*3470*/  SHF.R.U32.HI R64, RZ, 0x4, R72 ;  /* 0x00000004ff407819 */ /* 0x000fe40000011648 */
[----:B------:R-:W-:Y:S01]  /*3480*/  LOP3.LUT R163, R72, 0xf0f0f0f, RZ, 0xc0, !PT ;  /* 0x0f0f0f0f48a37812 */ /* 0x000fe200078ec0ff */
[----:B------:R-:W-:Y:S01]  /*3490*/  VIADD R53, R53, UR7 ;  /* 0x0000000735357c36 */ /* 0x000fe20008000000 */
[----:B------:R-:W-:Y:S01]  /*34a0*/  LOP3.LUT R57, R57, 0x8080808, R74, 0x60, !PT ;  /* 0x0808080839397812 */ /* 0x000fe200078e604a */
[----:B------:R-:W3:Y:S01]  /*34b0*/  LDG.E.CONSTANT R59, desc[UR10][R68.64+0x400] ;  /* 0x0004000a443b7981 */ /* 0x000ee2000c1e9900 */
[----:B------:R-:W-:-:S03]  /*34c0*/  LOP3.LUT R66, R64, 0xf0f0f0f, RZ, 0xc0, !PT ;  /* 0x0f0f0f0f40427812 */ /* 0x000fc600078ec0ff */
[----:B------:R-:W3:Y:S01]  /*34d0*/  LDG.E.CONSTANT R63, desc[UR10][R68.64+0x800] ;  /* 0x0008000a443f7981 */ /* 0x000ee2000c1e9900 */
[----:B------:R-:W-:-:S03]  /*34e0*/  PRMT R62, R57, 0xba98, RZ ;  /* 0x0000ba98393e7816 */ /* 0x000fc600000000ff */
[----:B------:R-:W3:Y:S04]  /*34f0*/  LDG.E.CONSTANT R55, desc[UR10][R68.64+0xc00] ;  /* 0x000c000a44377981 */ /* 0x000ee8000c1e9900 */
[----:B------:R0:W3:Y:S01]  /*3500*/  LDG.E.CONSTANT R65, desc[UR10][R68.64+0x1000] ;  /* 0x0010000a44417981 */ /* 0x0000e2000c1e9900 */
[----:B------:R-:W-:-:S03]  /*3510*/  PRMT R57, R74, 0xba98, RZ ;  /* 0x0000ba984a397816 */ /* 0x000fc600000000ff */
[----:B------:R-:W3:Y:S04]  /*3520*/  LDG.E.CONSTANT R193, desc[UR10][R52.64] ;  /* 0x0000000a34c17981 */ /* 0x000ee8000c1e9900 */
[----:B------:R-:W3:Y:S01]  /*3530*/  LDG.E.CONSTANT R191, desc[UR10][R52.64+0x400] ;  /* 0x0004000a34bf7981 */ /* 0x000ee2000c1e9900 */
[----:B0-----:R-:W-:-:S03]  /*3540*/  VIADD R69, R163, 0x78787878 ;  /* 0x78787878a3457836 */ /* 0x001fc60000000000 */
[----:B------:R-:W3:Y:S04]  /*3550*/  LDG.E.CONSTANT R189, desc[UR10][R52.64+0x800] ;  /* 0x0008000a34bd7981 */ /* 0x000ee8000c1e9900 */
[----:B------:R-:W3:Y:S01]  /*3560*/  LDG.E.CONSTANT R187, desc[UR10][R52.64+0xc00] ;  /* 0x000c000a34bb7981 */ /* 0x000ee2000c1e9900 */
[----:B------:R-:W-:-:S03]  /*3570*/  LOP3.LUT R72, R69, R72, RZ, 0x3c, !PT ;  /* 0x0000004845487212 */ /* 0x000fc600078e3cff */
[----:B------:R0:W3:Y:S01]  /*3580*/  LDG.E.CONSTANT R185, desc[UR10][R52.64+0x1000] ;  /* 0x0010000a34b97981 */ /* 0x0000e2000c1e9900 */
[C---:B------:R-:W-:Y:S02]  /*3590*/  LOP3.LUT R71, R62.reuse, 0x80808080, R71, 0x6, !PT ;  /* 0x808080803e477812 */ /* 0x040fe400078e0647 */
[----:B------:R-:W-:Y:S01]  /*35a0*/  LOP3.LUT R62, R62, 0x7f7f7f7f, R57, 0x60, !PT ;  /* 0x7f7f7f7f3e3e7812 */ /* 0x000fe200078e6039 */
[----:B----4-:R-:W-:Y:S02]  /*35b0*/  IMAD R70, R73, 0x10000, R70 ;  /* 0x0001000049467824 */ /* 0x010fe400078e0246 */
[----:B0-----:R-:W-:Y:S01]  /*35c0*/  VIADD R53, R66, 0x78787878 ;  /* 0x7878787842357836 */ /* 0x001fe20000000000 */
[----:B------:R-:W-:-:S04]  /*35d0*/  LOP3.LUT R72, R72, 0x8080808, R163, 0x60, !PT ;  /* 0x0808080848487812 */ /* 0x000fc800078e60a3 */
[----:B------:R-:W-:Y:S02]  /*35e0*/  LOP3.LUT R57, R53, R64, RZ, 0x3c, !PT ;  /* 0x0000004035397212 */ /* 0x000fe400078e3cff */
[----:B------:R-:W-:Y:S02]  /*35f0*/  PRMT R72, R72, 0xba98, RZ ;  /* 0x0000ba9848487816 */ /* 0x000fe400000000ff */
[----:B------:R-:W-:Y:S02]  /*3600*/  LOP3.LUT R57, R57, 0x8080808, R66, 0x60, !PT ;  /* 0x0808080839397812 */ /* 0x000fe400078e6042 */
[----:B------:R-:W-:Y:S02]  /*3610*/  PRMT R163, R163, 0xba98, RZ ;  /* 0x0000ba98a3a37816 */ /* 0x000fe400000000ff */
[----:B------:R-:W-:Y:S02]  /*3620*/  SHF.R.U32.HI R64, RZ, 0x4, R70 ;  /* 0x00000004ff407819 */ /* 0x000fe40000011646 */
[----:B------:R-:W-:-:S02]  /*3630*/  LOP3.LUT R71, R71, R62, RZ, 0xfc, !PT ;  /* 0x0000003e47477212 */ /* 0x000fc400078efcff */
[----:B------:R-:W-:Y:S02]  /*3640*/  PRMT R52, R57, 0xba98, RZ ;  /* 0x0000ba9839347816 */ /* 0x000fe400000000ff */
[----:B------:R-:W-:Y:S02]  /*3650*/  LOP3.LUT R69, R72, 0x80808080, R69, 0x6, !PT ;  /* 0x8080808048457812 */ /* 0x000fe400078e0645 */
[----:B------:R-:W-:Y:S02]  /*3660*/  LOP3.LUT R62, R70, 0xf0f0f0f, RZ, 0xc0, !PT ;  /* 0x0f0f0f0f463e7812 */ /* 0x000fe400078ec0ff */
[----:B------:R-:W-:Y:S02]  /*3670*/  PRMT R57, R66, 0xba98, RZ ;  /* 0x0000ba9842397816 */ /* 0x000fe400000000ff */
[----:B------:R-:W-:Y:S02]  /*3680*/  LOP3.LUT R72, R72, 0x7f7f7f7f, R163, 0x60, !PT ;  /* 0x7f7f7f7f48487812 */ /* 0x000fe400078e60a3 */
[----:B------:R-:W-:Y:S01]  /*3690*/  LOP3.LUT R66, R64, 0xf0f0f0f, RZ, 0xc0, !PT ;  /* 0x0f0f0f0f40427812 */ /* 0x000fe200078ec0ff */
[----:B------:R0:W-:Y:S01]  /*36a0*/  STS [R118], R67 ;  /* 0x0000004376007388 */ /* 0x0001e20000000800 */
[----:B------:R-:W-:-:S02]  /*36b0*/  LOP3.LUT R72, R69, R72, RZ, 0xfc, !PT ;  /* 0x0000004845487212 */ /* 0x000fc400078efcff */
[----:B------:R-:W-:Y:S01]  /*36c0*/  LOP3.LUT R53, R52, 0x80808080, R53, 0x6, !PT ;  /* 0x8080808034357812 */ /* 0x000fe200078e0635 */
[----:B------:R-:W-:Y:S01]  /*36d0*/  VIADD R69, R66, 0x78787878 ;  /* 0x7878787842457836 */ /* 0x000fe20000000000 */
[----:B------:R-:W-:Y:S01]  /*36e0*/  LOP3.LUT R52, R52, 0x7f7f7f7f, R57, 0x60, !PT ;  /* 0x7f7f7f7f34347812 */ /* 0x000fe200078e6039 */
[----:B0-----:R-:W-:-:S03]  /*36f0*/  VIADD R67, R62, 0x78787878 ;  /* 0x787878783e437836 */ /* 0x001fc60000000000 */
[----:B------:R-:W-:Y:S02]  /*3700*/  LOP3.LUT R52, R53, R52, RZ, 0xfc, !PT ;  /* 0x0000003435347212 */ /* 0x000fe400078efcff */
[----:B------:R-:W-:Y:S02]  /*3710*/  LOP3.LUT R53, R69, R64, RZ, 0x3c, !PT ;  /* 0x0000004045357212 */ /* 0x000fe400078e3cff */
[----:B------:R-:W-:Y:S02]  /*3720*/  LOP3.LUT R57, R67, R70, RZ, 0x3c, !PT ;  /* 0x0000004643397212 */ /* 0x000fe400078e3cff */
[----:B------:R-:W-:Y:S02]  /*3730*/  LOP3.LUT R68, R53, 0x8080808, R66, 0x60, !PT ;  /* 0x0808080835447812 */ /* 0x000fe400078e6042 */
[----:B------:R-:W-:Y:S01]  /*3740*/  LOP3.LUT R57, R57, 0x8080808, R62, 0x60, !PT ;  /* 0x0808080839397812 */ /* 0x000fe200078e603e */
[----:B-----5:R-:W-:Y:S01]  /*3750*/  IMAD R75, R76, 0x10000, R75 ;  /* 0x000100004c4b7824 */ /* 0x020fe200078e024b */
[----:B------:R-:W-:-:S02]  /*3760*/  PRMT R53, R62, 0xba98, RZ ;  /* 0x0000ba983e357816 */ /* 0x000fc400000000ff */
[----:B------:R-:W-:Y:S02]  /*3770*/  PRMT R64, R57, 0xba98, RZ ;  /* 0x0000ba9839407816 */ /* 0x000fe400000000ff */
[----:B------:R-:W-:Y:S02]  /*3780*/  PRMT R68, R68, 0xba98, RZ ;  /* 0x0000ba9844447816 */ /* 0x000fe400000000ff */
[----:B------:R-:W-:Y:S02]  /*3790*/  PRMT R57, R66, 0xba98, RZ ;  /* 0x0000ba9842397816 */ /* 0x000fe400000000ff */
[C---:B------:R-:W-:Y:S02]  /*37a0*/  LOP3.LUT R67, R64.reuse, 0x80808080, R67, 0x6, !PT ;  /* 0x8080808040437812 */ /* 0x040fe400078e0643 */
[----:B------:R-:W-:Y:S02]  /*37b0*/  LOP3.LUT R64, R64, 0x7f7f7f7f, R53, 0x60, !PT ;  /* 0x7f7f7f7f40407812 */ /* 0x000fe400078e6035 */
[----:B------:R-:W-:-:S02]  /*37c0*/  LOP3.LUT R69, R68, 0x80808080, R69, 0x6, !PT ;  /* 0x8080808044457812 */ /* 0x000fc400078e0645 */
[----:B------:R-:W-:Y:S02]  /*37d0*/  LOP3.LUT R53, R75, 0xf0f0f0f, RZ, 0xc0, !PT ;  /* 0x0f0f0f0f4b357812 */ /* 0x000fe400078ec0ff */
[----:B------:R-:W-:Y:S02]  /*37e0*/  LOP3.LUT R68, R68, 0x7f7f7f7f, R57, 0x60, !PT ;  /* 0x7f7f7f7f44447812 */ /* 0x000fe400078e6039 */
[----:B------:R-:W-:Y:S01]  /*37f0*/  SHF.R.U32.HI R57, RZ, 0x4, R75 ;  /* 0x00000004ff397819 */ /* 0x000fe2000001164b */
[----:B------:R-:W-:-:S03]  /*3800*/  VIADD R62, R53, 0x78787878 ;  /* 0x78787878353e7836 */ /* 0x000fc60000000000 */
[----:B------:R-:W-:Y:S02]  /*3810*/  LOP3.LUT R66, R57, 0xf0f0f0f, RZ, 0xc0, !PT ;  /* 0x0f0f0f0f39427812 */ /* 0x000fe400078ec0ff */
[----:B------:R-:W-:Y:S02]  /*3820*/  LOP3.LUT R67, R67, R64, RZ, 0xfc, !PT ;  /* 0x0000004043437212 */ /* 0x000fe400078efcff */
[----:B------:R-:W-:Y:S01]  /*3830*/  LOP3.LUT R69, R69, R68, RZ, 0xfc, !PT ;  /* 0x0000004445457212 */ /* 0x000fe200078efcff */
[----:B------:R-:W-:Y:S01]  /*3840*/  VIADD R68, R66, 0x78787878 ;  /* 0x7878787842447836 */ /* 0x000fe20000000000 */
[----:B------:R-:W-:Y:S01]  /*3850*/  LOP3.LUT R64, R62, R75, RZ, 0x3c, !PT ;  /* 0x0000004b3e407212 */ /* 0x000fe200078e3cff */
[----:B------:R0:W-:Y:S01]  /*3860*/  STS [R118+0x10], R71 ;  /* 0x0000104776007388 */ /* 0x0001e20000000800 */
[----:B------:R-:W-:Y:S02]  /*3870*/  IMAD R77, R78, 0x10000, R77 ;  /* 0x000100004e4d7824 */ /* 0x000fe400078e024d */
[----:B------:R-:W-:-:S02]  /*3880*/  LOP3.LUT R64, R64, 0x8080808, R53, 0x60, !PT ;  /* 0x0808080840407812 */ /* 0x000fc400078e6035 */
[----:B0-----:R-:W-:Y:S02]  /*3890*/  LOP3.LUT R71, R68, R57, RZ, 0x3c, !PT ;  /* 0x0000003944477212 */ /* 0x001fe400078e3cff */
[----:B------:R-:W-:Y:S02]  /*38a0*/  PRMT R57, R64, 0xba98, RZ ;  /* 0x0000ba9840397816 */ /* 0x000fe400000000ff */
[----:B------:R-:W-:Y:S02]  /*38b0*/  PRMT R64, R53, 0xba98, RZ ;  /* 0x0000ba9835407816 */ /* 0x000fe400000000ff */
[----:B------:R-:W-:Y:S02]  /*38c0*/  LOP3.LUT R71, R71, 0x8080808, R66, 0x60, !PT ;  /* 0x0808080847477812 */ /* 0x000fe400078e6042 */
[----:B------:R-:W-:Y:S01]  /*38d0*/  LOP3.LUT R53, R77, 0xf0f0f0f, RZ, 0xc0, !PT ;  /* 0x0f0f0f0f4d357812 */ /* 0x000fe200078ec0ff */
[----:B------:R-:W-:Y:S01]  /*38e0*/  STS [R117], R72 ;  /* 0x0000004875007388 */ /* 0x000fe20000000800 */
[----:B------:R-:W-:-:S02]  /*38f0*/  PRMT R71, R71, 0xba98, RZ ;  /* 0x0000ba9847477816 */ /* 0x000fc400000000ff */
[----:B------:R-:W-:Y:S01]  /*3900*/  PRMT R66, R66, 0xba98, RZ ;  /* 0x0000ba9842427816 */ /* 0x000fe200000000ff */
[----:B------:R0:W-:Y:S01]  /*3910*/  STS [R117+0x10], R52 ;  /* 0x0000103475007388 */ /* 0x0001e20000000800 */
[----:B------:R-:W-:-:S03]  /*3920*/  LOP3.LUT R68, R71, 0x80808080, R68, 0x6, !PT ;  /* 0x8080808047447812 */ /* 0x000fc600078e0644 */
[----:B------:R1:W-:Y:S01]  /*3930*/  STS [R116], R67 ;  /* 0x0000004374007388 */ /* 0x0003e20000000800 */
[----:B------:R-:W-:Y:S02]  /*3940*/  LOP3.LUT R62, R57, 0x80808080, R62, 0x6, !PT ;  /* 0x80808080393e7812 */ /* 0x000fe400078e063e */
[----:B------:R-:W-:Y:S01]  /*3950*/  LOP3.LUT R71, R71, 0x7f7f7f7f, R66, 0x60, !PT ;  /* 0x7f7f7f7f47477812 */ /* 0x000fe200078e6042 */
[----:B0-----:R-:W-:Y:S01]  /*3960*/  VIADD R52, R53, 0x78787878 ;  /* 0x7878787835347836 */ /* 0x001fe20000000000 */
[----:B-1----:R-:W-:Y:S02]  /*3970*/  SHF.R.U32.HI R67, RZ, 0x4, R77 ;  /* 0x00000004ff437819 */ /* 0x002fe4000001164d */
[----:B------:R-:W-:Y:S02]  /*3980*/  LOP3.LUT R57, R57, 0x7f7f7f7f, R64, 0x60, !PT ;  /* 0x7f7f7f7f39397812 */ /* 0x000fe400078e6040 */
[----:B------:R-:W-:Y:S02]  /*3990*/  LOP3.LUT R66, R67, 0xf0f0f0f, RZ, 0xc0, !PT ;  /* 0x0f0f0f0f43427812 */ /* 0x000fe400078ec0ff */
[----:B------:R-:W-:-:S03]  /*39a0*/  LOP3.LUT R64, R52, R77, RZ, 0x3c, !PT ;  /* 0x0000004d34407212 */ /* 0x000fc600078e3cff */
[----:B------:R-:W-:Y:S01]  /*39b0*/  VIADD R70, R66, 0x78787878 ;  /* 0x7878787842467836 */ /* 0x000fe20000000000 */
[----:B------:R-:W-:Y:S01]  /*39c0*/  LOP3.LUT R64, R64, 0x8080808, R53, 0x60, !PT ;  /* 0x0808080840407812 */ /* 0x000fe200078e6035 */
[----:B------:R-:W-:Y:S01]  /*39d0*/  IMAD R79, R82, 0x10000, R79 ;  /* 0x00010000524f7824 */ /* 0x000fe200078e024f */
[----:B------:R-:W-:Y:S02]  /*39e0*/  LOP3.LUT R62, R62, R57, RZ, 0xfc, !PT ;  /* 0x000000393e3e7212 */ /* 0x000fe400078efcff */
[----:B------:R-:W-:Y:S02]  /*39f0*/  PRMT R57, R64, 0xba98, RZ ;  /* 0x0000ba9840397816 */ /* 0x000fe400000000ff */
[----:B------:R-:W-:Y:S02]  /*3a00*/  PRMT R64, R53, 0xba98, RZ ;  /* 0x0000ba9835407816 */ /* 0x000fe400000000ff */
[----:B------:R-:W-:Y:S01]  /*3a10*/  LOP3.LUT R67, R70, R67, RZ, 0x3c, !PT ;  /* 0x0000004346437212 */ /* 0x000fe200078e3cff */
[----:B------:R0:W-:Y:S01]  /*3a20*/  STS [R116+0x10], R69 ;  /* 0x0000104574007388 */ /* 0x0001e20000000800 */
[----:B------:R-:W-:-:S02]  /*3a30*/  LOP3.LUT R52, R57, 0x80808080, R52, 0x6, !PT ;  /* 0x8080808039347812 */ /* 0x000fc400078e0634 */
[----:B------:R-:W-:Y:S02]  /*3a40*/  LOP3.LUT R57, R57, 0x7f7f7f7f, R64, 0x60, !PT ;  /* 0x7f7f7f7f39397812 */ /* 0x000fe400078e6040 */
[----:B------:R-:W-:Y:S02]  /*3a50*/  LOP3.LUT R53, R79, 0xf0f0f0f, RZ, 0xc0, !PT ;  /* 0x0f0f0f0f4f357812 */ /* 0x000fe400078ec0ff */
[----:B------:R-:W-:Y:S02]  /*3a60*/  LOP3.LUT R67, R67, 0x8080808, R66, 0x60, !PT ;  /* 0x0808080843437812 */ /* 0x000fe400078e6042 */
[----:B0-----:R-:W-:Y:S02]  /*3a70*/  SHF.R.U32.HI R69, RZ, 0x4, R79 ;  /* 0x00000004ff457819 */ /* 0x001fe4000001164f */
        /* <DEDUP_REMOVED lines=10> */
[----:B------:R-:W-:Y:S01]  /*3b20*/  IMAD R83, R84, 0x10000, R83 ;  /* 0x0001000054537824 */ /* 0x000fe200078e0253 */
[----:B------:R-:W-:-:S02]  /*3b30*/  LOP3.LUT R67, R70, R67, RZ, 0xfc, !PT ;  /* 0x0000004346437212 */ /* 0x000fc400078efcff */
[----:B------:R-:W-:Y:S02]  /*3b40*/  LOP3.LUT R64, R64, 0x8080808, R53, 0x60, !PT ;  /* 0x0808080840407812 */ /* 0x000fe400078e6035 */
[----:B------:R-:W-:Y:S01]  /*3b50*/  LOP3.LUT R70, R66, R69, RZ, 0x3c, !PT ;  /* 0x0000004542467212 */ /* 0x000fe200078e3cff */
[----:B------:R0:W-:Y:S01]  /*3b60*/  STS [R115], R62 ;  /* 0x0000003e73007388 */ /* 0x0001e20000000800 */
[----:B------:R-:W-:Y:S02]  /*3b70*/  PRMT R69, R64, 0xba98, RZ ;  /* 0x0000ba9840457816 */ /* 0x000fe400000000ff */
[----:B------:R-:W-:Y:S02]  /*3b80*/  LOP3.LUT R70, R70, 0x8080808, R71, 0x60, !PT ;  /* 0x0808080846467812 */ /* 0x000fe400078e6047 */
[----:B------:R-:W-:Y:S01]  /*3b90*/  LOP3.LUT R64, R83, 0xf0f0f0f, RZ, 0xc0, !PT ;  /* 0x0f0f0f0f53407812 */ /* 0x000fe200078ec0ff */
[----:B------:R1:W-:Y:S01]  /*3ba0*/  STS [R115+0x10], R68 ;  /* 0x0000104473007388 */ /* 0x0003e20000000800 */
[----:B------:R-:W-:-:S02]  /*3bb0*/  LOP3.LUT R52, R69, 0x80808080, R52, 0x6, !PT ;  /* 0x8080808045347812 */ /* 0x000fc400078e0634 */
[----:B0-----:R-:W-:Y:S02]  /*3bc0*/  PRMT R62, R53, 0xba98, RZ ;  /* 0x0000ba98353e7816 */ /* 0x001fe400000000ff */
[----:B------:R-:W-:Y:S02]  /*3bd0*/  PRMT R53, R70, 0xba98, RZ ;  /* 0x0000ba9846357816 */ /* 0x000fe400000000ff */
[----:B------:R-:W-:Y:S02]  /*3be0*/  LOP3.LUT R69, R69, 0x7f7f7f7f, R62, 0x60, !PT ;  /* 0x7f7f7f7f45457812 */ /* 0x000fe400078e603e */
[----:B------:R-:W-:Y:S01]  /*3bf0*/  PRMT R62, R71, 0xba98, RZ ;  /* 0x0000ba98473e7816 */ /* 0x000fe200000000ff */
[----:B-1----:R-:W-:Y:S01]  /*3c00*/  VIADD R68, R64, 0x78787878 ;  /* 0x7878787840447836 */ /* 0x002fe20000000000 */
[----:B------:R0:W-:Y:S01]  /*3c10*/  STS [R114], R57 ;  /* 0x0000003972007388 */ /* 0x0001e20000000800 */
[C---:B------:R-:W-:Y:S02]  /*3c20*/  LOP3.LUT R66, R53.reuse, 0x80808080, R66, 0x6, !PT ;  /* 0x8080808035427812 */ /* 0x040fe400078e0642 */
[----:B------:R-:W-:Y:S01]  /*3c30*/  LOP3.LUT R53, R53, 0x7f7f7f7f, R62, 0x60, !PT ;  /* 0x7f7f7f7f35357812 */ /* 0x000fe200078e603e */
[----:B------:R-:W-:Y:S01]  /*3c40*/  IMAD R85, R86, 0x10000, R85 ;  /* 0x0001000056557824 */ /* 0x000fe200078e0255 */
[----:B0-----:R-:W-:-:S02]  /*3c50*/  SHF.R.U32.HI R57, RZ, 0x4, R83 ;  /* 0x00000004ff397819 */ /* 0x001fc40000011653 */
[----:B------:R-:W-:Y:S02]  /*3c60*/  LOP3.LUT R83, R68, R83, RZ, 0x3c, !PT ;  /* 0x0000005344537212 */ /* 0x000fe400078e3cff */
[----:B------:R-:W-:Y:S02]  /*3c70*/  LOP3.LUT R66, R66, R53, RZ, 0xfc, !PT ;  /* 0x0000003542427212 */ /* 0x000fe400078efcff */
        /* <DEDUP_REMOVED lines=14> */
[----:B------:R-:W-:Y:S01]  /*3d60*/  STS [R114+0x10], R67 ;  /* 0x0000104372007388 */ /* 0x000fe20000000800 */
[----:B------:R-:W-:Y:S02]  /*3d70*/  PRMT R57, R70, 0xba98, RZ ;  /* 0x0000ba9846397816 */ /* 0x000fe400000000ff */
[----:B------:R-:W-:Y:S01]  /*3d80*/  LOP3.LUT R68, R68, 0x8080808, R69, 0x60, !PT ;  /* 0x0808080844447812 */ /* 0x000fe200078e6045 */
[----:B------:R0:W-:Y:S01]  /*3d90*/  STS [R113], R52 ;  /* 0x0000003471007388 */ /* 0x0001e20000000800 */
[----:B------:R-:W-:Y:S01]  /*3da0*/  LOP3.LUT R62, R57, 0x80808080, R62, 0x6, !PT ;  /* 0x80808080393e7812 */ /* 0x000fe200078e063e */
[----:B------:R-:W-:Y:S01]  /*3db0*/  IMAD R87, R88, 0x10000, R87 ;  /* 0x0001000058577824 */ /* 0x000fe200078e0257 */
[----:B0-----:R-:W-:-:S02]  /*3dc0*/  PRMT R52, R53, 0xba98, RZ ;  /* 0x0000ba9835347816 */ /* 0x001fc400000000ff */
[----:B------:R-:W-:Y:S02]  /*3dd0*/  PRMT R53, R68, 0xba98, RZ ;  /* 0x0000ba9844357816 */ /* 0x000fe400000000ff */
[----:B------:R-:W-:Y:S02]  /*3de0*/  LOP3.LUT R57, R57, 0x7f7f7f7f, R52, 0x60, !PT ;  /* 0x7f7f7f7f39397812 */ /* 0x000fe400078e6034 */
[----:B------:R-:W-:Y:S02]  /*3df0*/  PRMT R52, R69, 0xba98, RZ ;  /* 0x0000ba9845347816 */ /* 0x000fe400000000ff */
[----:B------:R-:W-:Y:S02]  /*3e00*/  SHF.R.U32.HI R67, RZ, 0x4, R85 ;  /* 0x00000004ff437819 */ /* 0x000fe40000011655 */
[C---:B------:R-:W-:Y:S02]  /*3e10*/  LOP3.LUT R64, R53.reuse, 0x80808080, R64, 0x6, !PT ;  /* 0x8080808035407812 */ /* 0x040fe400078e0640 */
[----:B------:R-:W-:-:S02]  /*3e20*/  LOP3.LUT R53, R53, 0x7f7f7f7f, R52, 0x60, !PT ;  /* 0x7f7f7f7f35357812 */ /* 0x000fc400078e6034 */
[----:B------:R-:W-:Y:S02]  /*3e30*/  LOP3.LUT R70, R67, 0xf0f0f0f, RZ, 0xc0, !PT ;  /* 0x0f0f0f0f43467812 */ /* 0x000fe400078ec0ff */
[----:B------:R-:W-:Y:S01]  /*3e40*/  LOP3.LUT R52, R87, 0xf0f0f0f, RZ, 0xc0, !PT ;  /* 0x0f0f0f0f57347812 */ /* 0x000fe200078ec0ff */
[----:B------:R0:W-:Y:S01]  /*3e50*/  STS [R113+0x10], R66 ;  /* 0x0000104271007388 */ /* 0x0001e20000000800 */
[----:B------:R-:W-:-:S03]  /*3e60*/  LOP3.LUT R57, R62, R57, RZ, 0xfc, !PT ;  /* 0x000000393e397212 */ /* 0x000fc600078efcff */
[----:B------:R-:W-:Y:S01]  /*3e70*/  VIADD R62, R52, 0x78787878 ;  /* 0x78787878343e7836 */ /* 0x000fe20000000000 */
[----:B------:R-:W-:Y:S01]  /*3e80*/  LOP3.LUT R64, R64, R53, RZ, 0xfc, !PT ;  /* 0x0000003540407212 */ /* 0x000fe200078efcff */
[----:B0-----:R-:W-:Y:S01]  /*3e90*/  VIADD R66, R70, 0x78787878 ;  /* 0x7878787846427836 */ /* 0x001fe20000000000 */
[----:B------:R-:W-:Y:S02]  /*3ea0*/  SHF.R.U32.HI R53, RZ, 0x4, R87 ;  /* 0x00000004ff357819 */ /* 0x000fe40000011657 */
[----:B------:R-:W-:Y:S02]  /*3eb0*/  LOP3.LUT R87, R62, R87, RZ, 0x3c, !PT ;  /* 0x000000573e577212 */ /* 0x000fe400078e3cff */
[----:B------:R-:W-:Y:S02]  /*3ec0*/  LOP3.LUT R67, R66, R67, RZ, 0x3c, !PT ;  /* 0x0000004342437212 */ /* 0x000fe400078e3cff */
[----:B------:R-:W-:Y:S02]  /*3ed0*/  LOP3.LUT R87, R87, 0x8080808, R52, 0x60, !PT ;  /* 0x0808080857577812 */ /* 0x000fe400078e6034 */
[----:B------:R-:W-:Y:S01]  /*3ee0*/  LOP3.LUT R67, R67, 0x8080808, R70, 0x60, !PT ;  /* 0x0808080843437812 */ /* 0x000fe200078e6046 */
[----:B------:R-:W-:Y:S01]  /*3ef0*/  IMAD R89, R90, 0x10000, R89 ;  /* 0x000100005a597824 */ /* 0x000fe200078e0259 */
[----:B------:R-:W-:-:S02]  /*3f00*/  PRMT R87, R87, 0xba98, RZ ;  /* 0x0000ba9857577816 */ /* 0x000fc400000000ff */
[----:B------:R-:W-:Y:S02]  /*3f10*/  PRMT R67, R67, 0xba98, RZ ;  /* 0x0000ba9843437816 */ /* 0x000fe400000000ff */
[----:B------:R-:W-:Y:S02]  /*3f20*/  PRMT R70, R70, 0xba98, RZ ;  /* 0x0000ba9846467816 */ /* 0x000fe400000000ff */
[----:B------:R-:W-:Y:S02]  /*3f30*/  LOP3.LUT R68, R53, 0xf0f0f0f, RZ, 0xc0, !PT ;  /* 0x0f0f0f0f35447812 */ /* 0x000fe400078ec0ff */
[----:B------:R-:W-:Y:S02]  /*3f40*/  PRMT R52, R52, 0xba98, RZ ;  /* 0x0000ba9834347816 */ /* 0x000fe400000000ff */
[----:B------:R-:W-:Y:S02]  /*3f50*/  LOP3.LUT R66, R67, 0x80808080, R66, 0x6, !PT ;  /* 0x8080808043427812 */ /* 0x000fe400078e0642 */
[----:B------:R-:W-:-:S02]  /*3f60*/  LOP3.LUT R62, R87, 0x80808080, R62, 0x6, !PT ;  /* 0x80808080573e7812 */ /* 0x000fc400078e063e */
[----:B------:R-:W-:Y:S01]  /*3f70*/  LOP3.LUT R67, R67, 0x7f7f7f7f, R70, 0x60, !PT ;  /* 0x7f7f7f7f43437812 */ /* 0x000fe200078e6046 */
[----:B------:R-:W-:Y:S01]  /*3f80*/  VIADD R70, R68, 0x78787878 ;  /* 0x7878787844467836 */ /* 0x000fe20000000000 */
[----:B------:R-:W-:Y:S02]  /*3f90*/  LOP3.LUT R87, R87, 0x7f7f7f7f, R52, 0x60, !PT ;  /* 0x7f7f7f7f57577812 */ /* 0x000fe400078e6034 */
[----:B------:R-:W-:Y:S01]  /*3fa0*/  LOP3.LUT R52, R89, 0xf0f0f0f, RZ, 0xc0, !PT ;  /* 0x0f0f0f0f59347812 */ /* 0x000fe200078ec0ff */
[----:B------:R-:W-:Y:S01]  /*3fb0*/  STS [R112], R83 ;  /* 0x0000005370007388 */ /* 0x000fe20000000800 */
[----:B------:R-:W-:-:S03]  /*3fc0*/  LOP3.LUT R53, R70, R53, RZ, 0x3c, !PT ;  /* 0x0000003546357212 */ /* 0x000fc600078e3cff */
[----:B------:R0:W-:Y:S04]  /*3fd0*/  STS [R112+0x10], R57 ;  /* 0x0000103970007388 */ /* 0x0001e80000000800 */
[----:B------:R1:W-:Y:S01]  /*3fe0*/  STS [R111], R64 ;  /* 0x000000406f007388 */ /* 0x0003e20000000800 */
[----:B------:R-:W-:Y:S02]  /*3ff0*/  LOP3.LUT R53, R53, 0x8080808, R68, 0x60, !PT ;  /* 0x0808080835357812 */ /* 0x000fe400078e6044 */
[----:B0-----:R-:W-:Y:S01]  /*4000*/  SHF.R.U32.HI R57, RZ, 0x4, R89 ;  /* 0x00000004ff397819 */ /* 0x001fe20000011659 */
[----:B-1----:R-:W-:Y:S01]  /*4010*/  VIADD R64, R52, 0x78787878 ;  /* 0x7878787834407836 */ /* 0x002fe20000000000 */
[----:B------:R-:W-:-:S04]  /*4020*/  PRMT R53, R53, 0xba98, RZ ;  /* 0x0000ba9835357816 */ /* 0x000fc800000000ff */
[----:B------:R-:W-:Y:S01]  /*4030*/  LOP3.LUT R89, R64, R89, RZ, 0x3c, !PT ;  /* 0x0000005940597212 */ /* 0x000fe200078e3cff */
[----:B------:R-:W-:Y:S01]  /*4040*/  IMAD R91, R94, 0x10000, R91 ;  /* 0x000100005e5b7824 */ /* 0x000fe200078e025b */
[----:B------:R-:W-:Y:S02]  /*4050*/  LOP3.LUT R87, R62, R87, RZ, 0xfc, !PT ;  /* 0x000000573e577212 */ /* 0x000fe400078efcff */
[----:B------:R-:W-:Y:S02]  /*4060*/  PRMT R68, R68, 0xba98, RZ ;  /* 0x0000ba9844447816 */ /* 0x000fe400000000ff */
[----:B------:R-:W-:Y:S02]  /*4070*/  LOP3.LUT R62, R57, 0xf0f0f0f, RZ, 0xc0, !PT ;  /* 0x0f0f0f0f393e7812 */ /* 0x000fe400078ec0ff */
[----:B------:R-:W-:Y:S02]  /*4080*/  LOP3.LUT R89, R89, 0x8080808, R52, 0x60, !PT ;  /* 0x0808080859597812 */ /* 0x000fe400078e6034 */
[----:B------:R-:W-:-:S02]  /*4090*/  LOP3.LUT R70, R53, 0x80808080, R70, 0x6, !PT ;  /* 0x8080808035467812 */ /* 0x000fc400078e0646 */
[----:B------:R-:W-:Y:S02]  /*40a0*/  LOP3.LUT R66, R66, R67, RZ, 0xfc, !PT ;  /* 0x0000004342427212 */ /* 0x000fe400078efcff */
        /* <DEDUP_REMOVED lines=9> */
[----:B------:R0:W-:Y:S03]  /*4140*/  STS [R111+0x10], R66 ;  /* 0x000010426f007388 */ /* 0x0001e60000000800 */
[----:B------:R-:W-:Y:S02]  /*4150*/  LOP3.LUT R57, R57, 0x8080808, R62, 0x60, !PT ;  /* 0x0808080839397812 */ /* 0x000fe400078e603e */
[----:B------:R-:W-:Y:S02]  /*4160*/  LOP3.LUT R53, R70, R53, RZ, 0xfc, !PT ;  /* 0x0000003546357212 */ /* 0x000fe400078efcff */
[----:B------:R-:W-:-:S02]  /*4170*/  PRMT R57, R57, 0xba98, RZ ;  /* 0x0000ba9839397816 */ /* 0x000fc400000000ff */
[----:B0-----:R-:W-:Y:S02]  /*4180*/  LOP3.LUT R66, R52, R91, RZ, 0x3c, !PT ;  /* 0x0000005b34427212 */ /* 0x001fe400078e3cff */
[----:B------:R-:W-:Y:S02]  /*4190*/  PRMT R62, R62, 0xba98, RZ ;  /* 0x0000ba983e3e7816 */ /* 0x000fe400000000ff */
[----:B------:R-:W-:Y:S01]  /*41a0*/  LOP3.LUT R66, R66, 0x8080808, R67, 0x60, !PT ;  /* 0x0808080842427812 */ /* 0x000fe200078e6043 */
[----:B------:R0:W-:Y:S01]  /*41b0*/  STS [R110+0x10], R53 ;  /* 0x000010356e007388 */ /* 0x0001e20000000800 */
[C---:B------:R-:W-:Y:S01]  /*41c0*/  LOP3.LUT R68, R57.reuse, 0x80808080, R68, 0x6, !PT ;  /* 0x8080808039447812 */ /* 0x040fe200078e0644 */
[----:B------:R-:W-:Y:S01]  /*41d0*/  IMAD R93, R96, 0x10000, R93 ;  /* 0x00010000605d7824 */ /* 0x000fe200078e025d */
[----:B------:R-:W-:Y:S02]  /*41e0*/  LOP3.LUT R57, R57, 0x7f7f7f7f, R62, 0x60, !PT ;  /* 0x7f7f7f7f39397812 */ /* 0x000fe400078e603e */
[----:B------:R-:W-:-:S02]  /*41f0*/  PRMT R62, R67, 0xba98, RZ ;  /* 0x0000ba98433e7816 */ /* 0x000fc400000000ff */
[----:B0-----:R-:W-:Y:S02]  /*4200*/  PRMT R53, R66, 0xba98, RZ ;  /* 0x0000ba9842357816 */ /* 0x001fe400000000ff */
[----:B------:R-:W-:Y:S02]  /*4210*/  LOP3.LUT R68, R68, R57, RZ, 0xfc, !PT ;  /* 0x0000003944447212 */ /* 0x000fe400078efcff */
[C---:B------:R-:W-:Y:S02]  /*4220*/  LOP3.LUT R52, R53.reuse, 0x80808080, R52, 0x6, !PT ;  /* 0x8080808035347812 */ /* 0x040fe400078e0634 */
[----:B------:R-:W-:Y:S02]  /*4230*/  LOP3.LUT R53, R53, 0x7f7f7f7f, R62, 0x60, !PT ;  /* 0x7f7f7f7f35357812 */ /* 0x000fe400078e603e */
[----:B------:R-:W-:Y:S02]  /*4240*/  LOP3.LUT R57, R93, 0xf0f0f0f, RZ, 0xc0, !PT ;  /* 0x0f0f0f0f5d397812 */ /* 0x000fe400078ec0ff */
[----:B------:R-:W-:-:S03]  /*4250*/  LOP3.LUT R53, R52, R53, RZ, 0xfc, !PT ;  /* 0x0000003534357212 */ /* 0x000fc600078efcff */
[----:B------:R-:W-:Y:S01]  /*4260*/  VIADD R52, R57, 0x78787878 ;  /* 0x7878787839347836 */ /* 0x000fe20000000000 */
[----:B------:R-:W-:-:S04]  /*4270*/  SHF.R.U32.HI R69, RZ, 0x4, R91 ;  /* 0x00000004ff457819 */ /* 0x000fc8000001165b */
[----:B------:R-:W-:Y:S02]  /*4280*/  LOP3.LUT R62, R52, R93, RZ, 0x3c, !PT ;  /* 0x0000005d343e7212 */ /* 0x000fe400078e3cff */
[----:B------:R-:W-:Y:S02]  /*4290*/  LOP3.LUT R70, R69, 0xf0f0f0f, RZ, 0xc0, !PT ;  /* 0x0f0f0f0f45467812 */ /* 0x000fe400078ec0ff */
[----:B------:R-:W-:Y:S02]  /*42a0*/  LOP3.LUT R62, R62, 0x8080808, R57, 0x60, !PT ;  /* 0x080808083e3e7812 */ /* 0x000fe400078e6039 */
[----:B------:R-:W-:Y:S02]  /*42b0*/  IADD3 R72, PT, PT, R70, 0x78787878, RZ ;  /* 0x7878787846487810 */ /* 0x000fe40007ffe0ff */
[----:B------:R-:W-:Y:S01]  /*42c0*/  LOP3.LUT R64, R64, R89, RZ, 0xfc, !PT ;  /* 0x0000005940407212 */ /* 0x000fe200078efcff */
[----:B------:R-:W-:Y:S01]  /*42d0*/  IMAD R95, R102, 0x10000, R95 ;  /* 0x00010000665f7824 */ /* 0x000fe200078e025f */
[----:B------:R-:W-:-:S02]  /*42e0*/  PRMT R67, R62, 0xba98, RZ ;  /* 0x0000ba983e437816 */ /* 0x000fc400000000ff */
[----:B------:R-:W-:Y:S01]  /*42f0*/  PRMT R62, R57, 0xba98, RZ ;  /* 0x0000ba98393e7816 */ /* 0x000fe200000000ff */
[----:B------:R-:W-:Y:S01]  /*4300*/  STS [R110], R87 ;  /* 0x000000576e007388 */ /* 0x000fe20000000800 */
[----:B------:R-:W-:Y:S02]  /*4310*/  LOP3.LUT R69, R72, R69, RZ, 0x3c, !PT ;  /* 0x0000004548457212 */ /* 0x000fe400078e3cff */
[C---:B------:R-:W-:Y:S01]  /*4320*/  LOP3.LUT R52, R67.reuse, 0x80808080, R52, 0x6, !PT ;  /* 0x8080808043347812 */ /* 0x040fe200078e0634 */
[----:B------:R-:W-:Y:S01]  /*4330*/  STS [R109], R64 ;  /* 0x000000406d007388 */ /* 0x000fe20000000800 */
[----:B------:R-:W-:-:S03]  /*4340*/  LOP3.LUT R67, R67, 0x7f7f7f7f, R62, 0x60, !PT ;  /* 0x7f7f7f7f43437812 */ /* 0x000fc600078e603e */
[----:B------:R-:W-:Y:S01]  /*4350*/  STS [R109+0x10], R68 ;  /* 0x000010446d007388 */ /* 0x000fe20000000800 */
[----:B------:R-:W-:-:S03]  /*4360*/  LOP3.LUT R69, R69, 0x8080808, R70, 0x60, !PT ;  /* 0x0808080845457812 */ /* 0x000fc600078e6046 */
[----:B------:R0:W-:Y:S01]  /*4370*/  STS [R108], R53 ;  /* 0x000000356c007388 */ /* 0x0001e20000000800 */
[----:B------:R-:W-:Y:S02]  /*4380*/  LOP3.LUT R57, R95, 0xf0f0f0f, RZ, 0xc0, !PT ;  /* 0x0f0f0f0f5f397812 */ /* 0x000fe400078ec0ff */
[----:B------:R-:W-:Y:S02]  /*4390*/  LOP3.LUT R52, R52, R67, RZ, 0xfc, !PT ;  /* 0x0000004334347212 */ /* 0x000fe400078efcff */
[----:B------:R-:W-:Y:S02]  /*43a0*/  PRMT R69, R69, 0xba98, RZ ;  /* 0x0000ba9845457816 */ /* 0x000fe400000000ff */
[----:B0-----:R-:W-:Y:S02]  /*43b0*/  SHF.R.U32.HI R53, RZ, 0x4, R95 ;  /* 0x00000004ff357819 */ /* 0x001fe4000001165f */
[----:B------:R-:W-:Y:S02]  /*43c0*/  PRMT R70, R70, 0xba98, RZ ;  /* 0x0000ba9846467816 */ /* 0x000fe400000000ff */
[----:B------:R-:W-:Y:S01]  /*43d0*/  LOP3.LUT R67, R53, 0xf0f0f0f, RZ, 0xc0, !PT ;  /* 0x0f0f0f0f35437812 */ /* 0x000fe200078ec0ff */
[----:B------:R-:W-:Y:S01]  /*43e0*/  VIADD R62, R57, 0x78787878 ;  /* 0x78787878393e7836 */ /* 0x000fe20000000000 */
[----:B------:R-:W-:-:S02]  /*43f0*/  LOP3.LUT R72, R69, 0x80808080, R72, 0x6, !PT ;  /* 0x8080808045487812 */ /* 0x000fc400078e0648 */
[----:B------:R-:W-:Y:S01]  /*4400*/  SHF.R.U32.HI R66, RZ, 0x4, R93 ;  /* 0x00000004ff427819 */ /* 0x000fe2000001165d */
[----:B------:R-:W-:Y:S01]  /*4410*/  VIADD R68, R67, 0x78787878 ;  /* 0x7878787843447836 */ /* 0x000fe20000000000 */
[----:B------:R-:W-:Y:S02]  /*4420*/  LOP3.LUT R69, R69, 0x7f7f7f7f, R70, 0x60, !PT ;  /* 0x7f7f7f7f45457812 */ /* 0x000fe400078e6046 */
[----:B------:R-:W-:Y:S01]  /*4430*/  LOP3.LUT R64, R62, R95, RZ, 0x3c, !PT ;  /* 0x0000005f3e407212 */ /* 0x000fe200078e3cff */
[----:B------:R-:W-:Y:S01]  /*4440*/  IMAD R97, R164, 0x10000, R97 ;  /* 0x00010000a4617824 */ /* 0x000fe200078e0261 */
[----:B------:R-:W-:Y:S02]  /*4450*/  LOP3.LUT R71, R66, 0xf0f0f0f, RZ, 0xc0, !PT ;  /* 0x0f0f0f0f42477812 */ /* 0x000fe400078ec0ff */
[----:B------:R-:W-:Y:S02]  /*4460*/  LOP3.LUT R69, R72, R69, RZ, 0xfc, !PT ;  /* 0x0000004548457212 */ /* 0x000fe400078efcff */
[----:B------:R-:W-:-:S02]  /*4470*/  LOP3.LUT R70, R68, R53, RZ, 0x3c, !PT ;  /* 0x0000003544467212 */ /* 0x000fc400078e3cff */
[----:B------:R-:W-:Y:S01]  /*4480*/  LOP3.LUT R64, R64, 0x8080808, R57, 0x60, !PT ;  /* 0x0808080840407812 */ /* 0x000fe200078e6039 */
[----:B------:R-:W-:Y:S01]  /*4490*/  VIADD R73, R71, 0x78787878 ;  /* 0x7878787847497836 */ /* 0x000fe20000000000 */
[----:B------:R0:W-:Y:S01]  /*44a0*/  STS [R108+0x10], R69 ;  /* 0x000010456c007388 */ /* 0x0001e20000000800 */
[----:B------:R-:W-:Y:S02]  /*44b0*/  LOP3.LUT R70, R70, 0x8080808, R67, 0x60, !PT ;  /* 0x0808080846467812 */ /* 0x000fe400078e6043 */
[----:B------:R-:W-:Y:S01]  /*44c0*/  PRMT R53, R64, 0xba98, RZ ;  /* 0x0000ba9840357816 */ /* 0x000fe200000000ff */
[----:B------:R1:W-:Y:S01]  /*44d0*/  STS [R107], R52 ;  /* 0x000000346b007388 */ /* 0x0003e20000000800 */
[----:B------:R-:W-:Y:S02]  /*44e0*/  PRMT R64, R57, 0xba98, RZ ;  /* 0x0000ba9839407816 */ /* 0x000fe400000000ff */
[----:B------:R-:W-:Y:S02]  /*44f0*/  PRMT R57, R70, 0xba98, RZ ;  /* 0x0000ba9846397816 */ /* 0x000fe400000000ff */
[----:B0-----:R-:W-:-:S02]  /*4500*/  SHF.R.U32.HI R69, RZ, 0x4, R97 ;  /* 0x00000004ff457819 */ /* 0x001fc40000011661 */
[----:B------:R-:W-:Y:S02]  /*4510*/  LOP3.LUT R66, R73, R66, RZ, 0x3c, !PT ;  /* 0x0000004249427212 */ /* 0x000fe400078e3cff */
[----:B-1----:R-:W-:Y:S02]  /*4520*/  PRMT R52, R67, 0xba98, RZ ;  /* 0x0000ba9843347816 */ /* 0x002fe400000000ff */
[----:B------:R-:W-:Y:S02]  /*4530*/  LOP3.LUT R67, R69, 0xf0f0f0f, RZ, 0xc0, !PT ;  /* 0x0f0f0f0f45437812 */ /* 0x000fe400078ec0ff */
[----:B------:R-:W-:Y:S02]  /*4540*/  LOP3.LUT R68, R57, 0x80808080, R68, 0x6, !PT ;  /* 0x8080808039447812 */ /* 0x000fe400078e0644 */
[----:B------:R-:W-:Y:S02]  /*4550*/  LOP3.LUT R66, R66, 0x8080808, R71, 0x60, !PT ;  /* 0x0808080842427812 */ /* 0x000fe400078e6047 */
[----:B------:R-:W-:-:S02]  /*4560*/  LOP3.LUT R62, R53, 0x80808080, R62, 0x6, !PT ;  /* 0x80808080353e7812 */ /* 0x000fc400078e063e */
[----:B------:R-:W-:Y:S01]  /*4570*/  LOP3.LUT R57, R57, 0x7f7f7f7f, R52, 0x60, !PT ;  /* 0x7f7f7f7f39397812 */ /* 0x000fe200078e6034 */
[----:B------:R-:W-:Y:S01]  /*4580*/  VIADD R52, R67, 0x78787878 ;  /* 0x7878787843347836 */ /* 0x000fe20000000000 */
[----:B------:R-:W-:Y:S02]  /*4590*/  LOP3.LUT R53, R53, 0x7f7f7f7f, R64, 0x60, !PT ;  /* 0x7f7f7f7f35357812 */ /* 0x000fe400078e6040 */
[----:B------:R-:W-:Y:S02]  /*45a0*/  PRMT R66, R66, 0xba98, RZ ;  /* 0x0000ba9842427816 */ /* 0x000fe400000000ff */
[----:B------:R-:W-:Y:S02]  /*45b0*/  PRMT R71, R71, 0xba98, RZ ;  /* 0x0000ba9847477816 */ /* 0x000fe400000000ff */
[----:B------:R-:W-:Y:S02]  /*45c0*/  LOP3.LUT R53, R62, R53, RZ, 0xfc, !PT ;  /* 0x000000353e357212 */ /* 0x000fe400078efcff */
[----:B------:R-:W-:-:S02]  /*45d0*/  LOP3.LUT R62, R52, R69, RZ, 0x3c, !PT ;  /* 0x00000045343e7212 */ /* 0x000fc400078e3cff */
[----:B------:R-:W-:Y:S01]  /*45e0*/  LOP3.LUT R73, R66, 0x80808080, R73, 0x6, !PT ;  /* 0x8080808042497812 */ /* 0x000fe200078e0649 */
[----:B--2---:R-:W-:Y:S01]  /*45f0*/  IMAD R101, R184, 0x10000, R101 ;  /* 0x00010000b8657824 */ /* 0x004fe200078e0265 */
[----:B------:R-:W-:Y:S02]  /*4600*/  LOP3.LUT R66, R66, 0x7f7f7f7f, R71, 0x60, !PT ;  /* 0x7f7f7f7f42427812 */ /* 0x000fe400078e6047 */
[----:B------:R-:W-:Y:S02]  /*4610*/  LOP3.LUT R62, R62, 0x8080808, R67, 0x60, !PT ;  /* 0x080808083e3e7812 */ /* 0x000fe400078e6043 */
[----:B------:R-:W-:Y:S02]  /*4620*/  LOP3.LUT R66, R73, R66, RZ, 0xfc, !PT ;  /* 0x0000004249427212 */ /* 0x000fe400078efcff */
[----:B------:R-:W-:Y:S02]  /*4630*/  LOP3.LUT R64, R97, 0xf0f0f0f, RZ, 0xc0, !PT ;  /* 0x0f0f0f0f61407812 */ /* 0x000fe400078ec0ff */
[----:B------:R-:W-:-:S02]  /*4640*/  LOP3.LUT R57, R68, R57, RZ, 0xfc, !PT ;  /* 0x0000003944397212 */ /* 0x000fc400078efcff */
[----:B------:R-:W-:Y:S02]  /*4650*/  PRMT R69, R62, 0xba98, RZ ;  /* 0x0000ba983e457816 */ /* 0x000fe400000000ff */
[----:B------:R-:W-:Y:S02]  /*4660*/  LOP3.LUT R68, R101, 0xf0f0f0f, RZ, 0xc0, !PT ;  /* 0x0f0f0f0f65447812 */ /* 0x000fe400078ec0ff */
[----:B------:R-:W-:Y:S01]  /*4670*/  PRMT R62, R67, 0xba98, RZ ;  /* 0x0000ba98433e7816 */ /* 0x000fe200000000ff */
[----:B------:R0:W-:Y:S01]  /*4680*/  STS [R107+0x10], R66 ;  /* 0x000010426b007388 */ /* 0x0001e20000000800 */
[C---:B------:R-:W-:Y:S02]  /*4690*/  LOP3.LUT R52, R69.reuse, 0x80808080, R52, 0x6, !PT ;  /* 0x8080808045347812 */ /* 0x040fe400078e0634 */
[----:B------:R-:W-:Y:S01]  /*46a0*/  LOP3.LUT R69, R69, 0x7f7f7f7f, R62, 0x60, !PT ;  /* 0x7f7f7f7f45457812 */ /* 0x000fe200078e603e */
[----:B------:R-:W-:Y:S01]  /*46b0*/  VIADD R62, R68, 0x78787878 ;  /* 0x78787878443e7836 */ /* 0x000fe20000000000 */
[----:B------:R1:W-:Y:S01]  /*46c0*/  STS [R106], R53 ;  /* 0x000000356a007388 */ /* 0x0003e20000000800 */
[----:B0-----:R-:W-:-:S05]  /*46d0*/  VIADD R66, R64, 0x78787878 ;  /* 0x7878787840427836 */ /* 0x001fca0000000000 */
[----:B------:R-:W-:Y:S02]  /*46e0*/  LOP3.LUT R97, R66, R97, RZ, 0x3c, !PT ;  /* 0x0000006142617212 */ /* 0x000fe400078e3cff */
[----:B-1----:R-:W-:Y:S02]  /*46f0*/  LOP3.LUT R53, R62, R101, RZ, 0x3c, !PT ;  /* 0x000000653e357212 */ /* 0x002fe400078e3cff */
[----:B------:R-:W-:Y:S01]  /*4700*/  LOP3.LUT R97, R97, 0x8080808, R64, 0x60, !PT ;  /* 0x0808080861617812 */ /* 0x000fe200078e6040 */
[----:B------:R-:W-:Y:S01]  /*4710*/  IMAD R103, R186, 0x10000, R103 ;  /* 0x00010000ba677824 */ /* 0x000fe200078e0267 */
[----:B------:R-:W-:Y:S02]  /*4720*/  LOP3.LUT R53, R53, 0x8080808, R68, 0x60, !PT ;  /* 0x0808080835357812 */ /* 0x000fe400078e6044 */
[----:B------:R-:W-:Y:S02]  /*4730*/  PRMT R97, R97, 0xba98, RZ ;  /* 0x0000ba9861617816 */ /* 0x000fe400000000ff */
[----:B------:R-:W-:-:S02]  /*4740*/  PRMT R64, R64, 0xba98, RZ ;  /* 0x0000ba9840407816 */ /* 0x000fc400000000ff */
[----:B------:R-:W-:Y:S02]  /*4750*/  PRMT R53, R53, 0xba98, RZ ;  /* 0x0000ba9835357816 */ /* 0x000fe400000000ff */
[----:B------:R-:W-:Y:S02]  /*4760*/  LOP3.LUT R52, R52, R69, RZ, 0xfc, !PT ;  /* 0x0000004534347212 */ /* 0x000fe400078efcff */
[----:B------:R-:W-:Y:S02]  /*4770*/  SHF.R.U32.HI R101, RZ, 0x4, R101 ;  /* 0x00000004ff657819 */ /* 0x000fe40000011665 */
[----:B------:R-:W-:Y:S02]  /*4780*/  PRMT R68, R68, 0xba98, RZ ;  /* 0x0000ba9844447816 */ /* 0x000fe400000000ff */
[----:B------:R-:W-:Y:S02]  /*4790*/  SHF.R.U32.HI R69, RZ, 0x4, R103 ;  /* 0x00000004ff457819 */ /* 0x000fe40000011667 */
[----:B------:R-:W-:-:S02]  /*47a0*/  LOP3.LUT R66, R97, 0x80808080, R66, 0x6, !PT ;  /* 0x8080808061427812 */ /* 0x000fc400078e0642 */
[----:B------:R-:W-:Y:S02]  /*47b0*/  LOP3.LUT R97, R97, 0x7f7f7f7f, R64, 0x60, !PT ;  /* 0x7f7f7f7f61617812 */ /* 0x000fe400078e6040 */
[----:B------:R-:W-:Y:S02]  /*47c0*/  LOP3.LUT R62, R53, 0x80808080, R62, 0x6, !PT ;  /* 0x80808080353e7812 */ /* 0x000fe400078e063e */
[----:B------:R-:W-:Y:S02]  /*47d0*/  LOP3.LUT R64, R101, 0xf0f0f0f, RZ, 0xc0, !PT ;  /* 0x0f0f0f0f65407812 */ /* 0x000fe400078ec0ff */
[----:B------:R-:W-:Y:S02]  /*47e0*/  LOP3.LUT R53, R53, 0x7f7f7f7f, R68, 0x60, !PT ;  /* 0x7f7f7f7f35357812 */ /* 0x000fe400078e6044 */
[----:B------:R-:W-:Y:S02]  /*47f0*/  LOP3.LUT R67, R103, 0xf0f0f0f, RZ, 0xc0, !PT ;  /* 0x0f0f0f0f67437812 */ /* 0x000fe400078ec0ff */
[----:B------:R-:W-:Y:S01]  /*4800*/  LOP3.LUT R68, R69, 0xf0f0f0f, RZ, 0xc0, !PT ;  /* 0x0f0f0f0f45447812 */ /* 0x000fe200078ec0ff */
[----:B------:R-:W-:Y:S01]  /*4810*/  VIADD R70, R64, 0x78787878 ;  /* 0x7878787840467836 */ /* 0x000fe20000000000 */
[----:B------:R-:W-:Y:S01]  /*4820*/  LOP3.LUT R66, R66, R97, RZ, 0xfc, !PT ;  /* 0x0000006142427212 */ /* 0x000fe200078efcff */
[----:B------:R-:W-:-:S02]  /*4830*/  VIADD R72, R67, 0x78787878 ;  /* 0x7878787843487836 */ /* 0x000fc40000000000 */
[----:B------:R-:W-:Y:S01]  /*4840*/  VIADD R74, R68, 0x78787878 ;  /* 0x78787878444a7836 */ /* 0x000fe20000000000 */
[----:B------:R-:W-:Y:S01]  /*4850*/  STS [R106+0x10], R57 ;  /* 0x000010396a007388 */ /* 0x000fe20000000800 */
[----:B------:R-:W-:-:S03]  /*4860*/  LOP3.LUT R101, R70, R101, RZ, 0x3c, !PT ;  /* 0x0000006546657212 */ /* 0x000fc600078e3cff */
[----:B------:R0:W-:Y:S01]  /*4870*/  STS [R105], R66 ;  /* 0x0000004269007388 */ /* 0x0001e20000000800 */
[----:B------:R-:W-:Y:S02]  /*4880*/  LOP3.LUT R69, R74, R69, RZ, 0x3c, !PT ;  /* 0x000000454a457212 */ /* 0x000fe400078e3cff */
[----:B------:R-:W-:Y:S02]  /*4890*/  LOP3.LUT R101, R101, 0x8080808, R64, 0x60, !PT ;  /* 0x0808080865657812 */ /* 0x000fe400078e6040 */
[----:B------:R-:W-:Y:S02]  /*48a0*/  LOP3.LUT R69, R69, 0x8080808, R68, 0x60, !PT ;  /* 0x0808080845457812 */ /* 0x000fe400078e6044 */
[----:B0-----:R-:W-:-:S04]  /*48b0*/  LOP3.LUT R66, R72, R103, RZ, 0x3c, !PT ;  /* 0x0000006748427212 */ /* 0x001fc800078e3cff */
[----:B------:R-:W-:Y:S02]  /*48c0*/  LOP3.LUT R66, R66, 0x8080808, R67, 0x60, !PT ;  /* 0x0808080842427812 */ /* 0x000fe400078e6043 */
[----:B------:R-:W-:Y:S02]  /*48d0*/  PRMT R101, R101, 0xba98, RZ ;  /* 0x0000ba9865657816 */ /* 0x000fe400000000ff */
[----:B------:R-:W-:Y:S02]  /*48e0*/  LOP3.LUT R53, R62, R53, RZ, 0xfc, !PT ;  /* 0x000000353e357212 */ /* 0x000fe400078efcff */
        /* <DEDUP_REMOVED lines=11> */
[----:B------:R-:W-:Y:S02]  /*49a0*/  LOP3.LUT R101, R70, R101, RZ, 0xfc, !PT ;  /* 0x0000006546657212 */ /* 0x000fe400078efcff */
[----:B------:R-:W-:Y:S01]  /*49b0*/  LOP3.LUT R72, R72, R57, RZ, 0xfc, !PT ;  /* 0x0000003948487212 */ /* 0x000fe200078efcff */
[----:B---3--:R-:W-:Y:S01]  /*49c0*/  HADD2.F32 R57, -RZ, R60.H0_H0 ;  /* 0x2000003cff397230 */ /* 0x008fe20000004100 */
        /* <DEDUP_REMOVED lines=28> */
[----:B------:R-:W3:Y:S04]  /*4b90*/  LDS.128 R60, [R139+0x1580] ;  /* 0x001580008b3c7984 */ /* 0x000ee80000000c00 */
[----:B------:R-:W4:Y:S04]  /*4ba0*/  LDS.128 R52, [R139+0x1f00] ;  /* 0x001f00008b347984 */ /* 0x000f280000000c00 */
[----:B------:R-:W-:Y:S04]  /*4bb0*/  LDS R96, [R137+0x510] ;  /* 0x0005100089607984 */ /* 0x000fe80000000800 */
[----:B------:R-:W5:Y:S04]  /*4bc0*/  LDS R97, [R137+0x520] ;  /* 0x0005200089617984 */ /* 0x000f680000000800 */
[----:B------:R-:W5:Y:S01]  /*4bd0*/  LDS.128 R64, [R135+0x110] ;  /* 0x0001100087407984 */ /* 0x000f620000000c00 */
[----:B0-----:R-:W-:Y:S03]  /*4be0*/  IMMA.16832.S8.S8 R72, R84.ROW, R72.COL, RZ ;  /* 0x0000004854487237 */ /* 0x001fe60000405cff */
[----:B------:R-:W-:Y:S04]  /*4bf0*/  LDS R82, [R137+0x530] ;  /* 0x0005300089527984 */ /* 0x000fe80000000800 */
[----:B------:R-:W0:Y:S04]  /*4c00*/  LDS R83, [R137+0x540] ;  /* 0x0005400089537984 */ /* 0x000e280000000800 */
[----:B------:R-:W0:Y:S01]  /*4c10*/  LDS.128 R68, [R135+0x500] ;  /* 0x0005000087447984 */ /* 0x000e220000000c00 */
[----:B-1----:R-:W-:Y:S01]  /*4c20*/  IMMA.16832.S8.S8 R76, R88.ROW, R76.COL, RZ ;  /* 0x0000004c584c7237 */ /* 0x002fe20000405cff */
[----:B------:R-:W-:-:S06]  /*4c30*/  MOV R92, R176 ;  /* 0x000000b0005c7202 */ /* 0x000fcc0000000f00 */
[----:B------:R-:W-:Y:S02]  /*4c40*/  I2FP.F32.S32 R95, R72 ;  /* 0x00000048005f7245 */ /* 0x000fe40000201400 */
[----:B------:R-:W-:Y:S01]  /*4c50*/  I2FP.F32.S32 R101, R74 ;  /* 0x0000004a00657245 */ /* 0x000fe20000201400 */
[----:B--2---:R-:W-:Y:S02]  /*4c60*/  HADD2.F32 R93, -RZ, R56.H0_H0 ;  /* 0x20000038ff5d7230 */ /* 0x004fe40000004100 */
[----:B---3--:R-:W-:Y:S02]  /*4c70*/  FMUL R95, R60, R95 ;  /* 0x0000005f3c5f7220 */ /* 0x008fe40000400000 */
[----:B----4-:R-:W-:Y:S01]  /*4c80*/  FMUL R56, R52, R101 ;  /* 0x0000006534387220 */ /* 0x010fe20000400000 */
[----:B------:R-:W-:Y:S02]  /*4c90*/  HADD2.F32 R211, -RZ, R57.H0_H0 ;  /* 0x20000039ffd37230 */ /* 0x000fe40000004100 */
[----:B------:R-:W-:Y:S01]  /*4ca0*/  FFMA R102, R93, R95, R80 ;  /* 0x0000005f5d667223 */ /* 0x000fe20000000050 */
[----:B------:R-:W-:-:S02]  /*4cb0*/  HADD2.F32 R209, -RZ, R58.H0_H0 ;  /* 0x2000003affd17230 */ /* 0x000fc40000004100 */
[----:B------:R-:W-:Y:S01]  /*4cc0*/  FFMA R208, R93, R56, R81 ;  /* 0x000000385dd07223 */ /* 0x000fe20000000051 */
[----:B------:R-:W-:Y:S01]  /*4cd0*/  HADD2.F32 R186, -RZ, R59.H0_H0 ;  /* 0x2000003bffba7230 */ /* 0x000fe20000004100 */
[----:B------:R-:W-:Y:S01]  /*4ce0*/  LDS R80, [R137+0xd0] ;  /* 0x0000d00089507984 */ /* 0x000fe20000000800 */
[----:B-----5:R-:W-:Y:S01]  /*4cf0*/  IMMA.16832.S8.S8 R56, R84.ROW, R96.COL, RZ ;  /* 0x0000006054387237 */ /* 0x020fe20000405cff */
[----:B------:R-:W-:Y:S02]  /*4d00*/  I2FP.F32.S32 R103, R73 ;  /* 0x0000004900677245 */ /* 0x000fe40000201400 */
[----:B------:R-:W-:Y:S01]  /*4d10*/  LDS R81, [R137+0xe0] ;  /* 0x0000e00089517984 */ /* 0x000fe20000000800 */
[----:B------:R-:W-:-:S03]  /*4d20*/  I2FP.F32.S32 R207, R75 ;  /* 0x0000004b00cf7245 */ /* 0x000fc60000201400 */
[----:B------:R-:W-:Y:S01]  /*4d30*/  LDSM.16.M88.4 R92, [R92] ;  /* 0x000000005c5c783b */ /* 0x000fe20000000200 */
[----:B------:R-:W-:-:S03]  /*4d40*/  I2FP.F32.S32 R78, R78 ;  /* 0x0000004e004e7245 */ /* 0x000fc60000201400 */
[----:B------:R-:W1:Y:S02]  /*4d50*/  LDS.128 R72, [R135+0x590] ;  /* 0x0005900087487984 */ /* 0x000e640000000c00 */
[----:B------:R-:W-:Y:S01]  /*4d60*/  FMUL R97, R53, R78 ;  /* 0x0000004e35617220 */ /* 0x000fe20000400000 */
[----:B------:R-:W-:Y:S02]  /*4d70*/  HADD2.F32 R101, -RZ, R64.H0_H0 ;  /* 0x20000040ff657230 */ /* 0x000fe40000004100 */
[----:B------:R-:W-:Y:S01]  /*4d80*/  FMUL R103, R60, R103 ;  /* 0x000000673c677220 */ /* 0x000fe20000400000 */
[----:B------:R-:W-:Y:S01]  /*4d90*/  FMUL R207, R52, R207 ;  /* 0x000000cf34cf7220 */ /* 0x000fe20000400000 */
[----:B------:R-:W-:Y:S01]  /*4da0*/  FFMA R208, R211, R97, R208 ;  /* 0x00000061d3d07223 */ /* 0x000fe200000000d0 */
[----:B------:R-:W-:Y:S01]  /*4db0*/  I2FP.F32.S32 R76, R76 ;  /* 0x0000004c004c7245 */ /* 0x000fe20000201400 */
[----:B------:R-:W-:Y:S01]  /*4dc0*/  LDS R96, [R137+0x550] ;  /* 0x0005500089607984 */ /* 0x000fe20000000800 */
[----:B------:R-:W-:-:S03]  /*4dd0*/  I2FP.F32.S32 R212, R79 ;  /* 0x0000004f00d47245 */ /* 0x000fc60000201400 */
[----:B------:R-:W2:Y:S01]  /*4de0*/  LDS R97, [R137+0x560] ;  /* 0x0005600089617984 */ /* 0x000ea20000000800 */
[C---:B------:R-:W-:Y:S01]  /*4df0*/  FFMA R103, R101.reuse, R103, R100 ;  /* 0x0000006765677223 */ /* 0x040fe20000000064 */
[----:B------:R-:W-:Y:S01]  /*4e00*/  FFMA R210, R101, R207, R206 ;  /* 0x000000cf65d27223 */ /* 0x000fe200000000ce */
[----:B------:R-:W-:Y:S01]  /*4e10*/  I2FP.F32.S32 R100, R77 ;  /* 0x0000004d00647245 */ /* 0x000fe20000201400 */
[----:B------:R-:W-:Y:S01]  /*4e20*/  FMUL R206, R61, R76 ;  /* 0x0000004c3dce7220 */ /* 0x000fe20000400000 */
[----:B------:R-:W-:Y:S01]  /*4e30*/  HADD2.F32 R64, -RZ, R65.H0_H0 ;  /* 0x20000041ff407230 */ /* 0x000fe20000004100 */
[----:B0-----:R-:W-:Y:S01]  /*4e40*/  IMMA.16832.S8.S8 R76, R88.ROW, R82.COL, RZ ;  /* 0x00000052584c7237 */ /* 0x001fe20000405cff */
[----:B------:R-:W-:Y:S01]  /*4e50*/  FMUL R65, R53, R212 ;  /* 0x000000d435417220 */ /* 0x000fe20000400000 */
[----:B------:R-:W-:Y:S02]  /*4e60*/  I2FP.F32.S32 R83, R56 ;  /* 0x0000003800537245 */ /* 0x000fe40000201400 */
[----:B------:R-:W-:Y:S01]  /*4e70*/  I2FP.F32.S32 R101, R58 ;  /* 0x0000003a00657245 */ /* 0x000fe20000201400 */
[----:B------:R-:W-:Y:S01]  /*4e80*/  FFMA R210, R64, R65, R210 ;  /* 0x0000004140d27223 */ /* 0x000fe200000000d2 */
[----:B------:R-:W-:-:S02]  /*4e90*/  HADD2.F32 R65, -RZ, R68.H0_H0 ;  /* 0x20000044ff417230 */ /* 0x000fc40000004100 */
[----:B------:R-:W-:Y:S01]  /*4ea0*/  FMUL R83, R60, R83 ;  /* 0x000000533c537220 */ /* 0x000fe20000400000 */
[----:B------:R-:W-:Y:S01]  /*4eb0*/  FMUL R56, R52, R101 ;  /* 0x0000006534387220 */ /* 0x000fe20000400000 */
[----:B------:R-:W-:Y:S02]  /*4ec0*/  FMUL R100, R61, R100 ;  /* 0x000000643d647220 */ /* 0x000fe40000400000 */
[C---:B------:R-:W-:Y:S01]  /*4ed0*/  FFMA R83, R65.reuse, R83, R150 ;  /* 0x0000005341537223 */ /* 0x040fe20000000096 */
[----:B------:R-:W-:Y:S01]  /*4ee0*/  LDS R101, [R137+0x9c0] ;  /* 0x0009c00089657984 */ /* 0x000fe20000000800 */
[----:B------:R-:W-:Y:S01]  /*4ef0*/  FFMA R213, R65, R56, R151 ;  /* 0x0000003841d57223 */ /* 0x000fe20000000097 */
[----:B------:R-:W-:Y:S02]  /*4f00*/  FFMA R207, R64, R100, R103 ;  /* 0x0000006440cf7223 */ /* 0x000fe40000000067 */
[----:B------:R-:W-:Y:S04]  /*4f10*/  LDS R150, [R137+0x990] ;  /* 0x0009900089967984 */ /* 0x000fe80000000800 */
[----:B------:R-:W0:Y:S04]  /*4f20*/  LDS R151, [R137+0x9a0] ;  /* 0x0009a00089977984 */ /* 0x000e280000000800 */
[----:B------:R-:W3:Y:S01]  /*4f30*/  LDS R100, [R137+0x9b0] ;  /* 0x0009b00089647984 */ /* 0x000ee20000000800 */
[----:B------:R-:W-:Y:S01]  /*4f40*/  FFMA R206, R211, R206, R102 ;  /* 0x000000ced3ce7223 */ /* 0x000fe20000000066 */
[----:B------:R-:W-:-:S02]  /*4f50*/  I2FP.F32.S32 R103, R57 ;  /* 0x0000003900677245 */ /* 0x000fc40000201400 */
[----:B------:R-:W-:Y:S01]  /*4f60*/  I2FP.F32.S32 R211, R59 ;  /* 0x0000003b00d37245 */ /* 0x000fe20000201400 */
[----:B-1----:R-:W-:Y:S01]  /*4f70*/  HADD2.F32 R65, -RZ, R72.H0_H0 ;  /* 0x20000048ff417230 */ /* 0x002fe20000004100 */
[----:B------:R-:W-:Y:S01]  /*4f80*/  I2FP.F32.S32 R64, R78 ;  /* 0x0000004e00407245 */ /* 0x000fe20000201400 */
        /* <DEDUP_REMOVED lines=9> */
[----:B------:R-:W-:-:S02]  /*5020*/  HADD2.F32 R73, -RZ, R73.H0_H0 ;  /* 0x20000049ff497230 */ /* 0x000fc40000004100 */
[----:B------:R-:W-:Y:S01]  /*5030*/  FMUL R78, R61, R78 ;  /* 0x0000004e3d4e7220 */ /* 0x000fe20000400000 */
[C---:B------:R-:W-:Y:S01]  /*5040*/  FFMA R98, R65.reuse, R103, R98 ;  /* 0x0000006741627223 */ /* 0x040fe20000000062 */
[----:B------:R-:W-:Y:S01]  /*5050*/  FFMA R64, R65, R64, R99 ;  /* 0x0000004041407223 */ /* 0x000fe20000000063 */
[----:B------:R-:W-:Y:S01]  /*5060*/  FMUL R65, R53, R82 ;  /* 0x0000005235417220 */ /* 0x000fe20000400000 */
[C---:B------:R-:W-:Y:S01]  /*5070*/  FFMA R212, R68.reuse, R76, R83 ;  /* 0x0000004c44d47223 */ /* 0x040fe20000000053 */
[C---:B------:R-:W-:Y:S01]  /*5080*/  FFMA R216, R73.reuse, R78, R98 ;  /* 0x0000004e49d87223 */ /* 0x040fe20000000062 */
[----:B------:R-:W-:Y:S01]  /*5090*/  FFMA R213, R68, R72, R213 ;  /* 0x0000004844d57223 */ /* 0x000fe200000000d5 */
[----:B--2---:R-:W-:Y:S01]  /*50a0*/  IMMA.16832.S8.S8 R96, R92.ROW, R96.COL, RZ ;  /* 0x000000605c607237 */ /* 0x004fe20000405cff */
[----:B------:R-:W1:Y:S01]  /*50b0*/  LDS.128 R76, [R135+0x980] ;  /* 0x00098000874c7984 */ /* 0x000e620000000c00 */
[----:B------:R-:W-:-:S03]  /*50c0*/  FFMA R214, R73, R65, R64 ;  /* 0x0000004149d67223 */ /* 0x000fc60000000040 */
[----:B------:R-:W-:Y:S01]  /*50d0*/  LDS R64, [R137+0x9d0] ;  /* 0x0009d00089407984 */ /* 0x000fe20000000800 */
[----:B------:R-:W-:-:S03]  /*50e0*/  I2FP.F32.S32 R73, R56 ;  /* 0x0000003800497245 */ /* 0x000fc60000201400 */
[----:B------:R-:W-:Y:S04]  /*50f0*/  LDS R65, [R137+0x9e0] ;  /* 0x0009e00089417984 */ /* 0x000fe80000000800 */
[----:B------:R-:W-:Y:S04]  /*5100*/  LDS R68, [R137+0xe30] ;  /* 0x000e300089447984 */ /* 0x000fe80000000800 */
[----:B------:R-:W2:Y:S01]  /*5110*/  LDS R69, [R137+0xe40] ;  /* 0x000e400089457984 */ /* 0x000ea20000000800 */
[----:B------:R-:W-:Y:S02]  /*5120*/  I2FP.F32.S32 R57, R57 ;  /* 0x0000003900397245 */ /* 0x000fe40000201400 */
[----:B------:R-:W-:Y:S01]  /*5130*/  I2FP.F32.S32 R211, R58 ;  /* 0x0000003a00d37245 */ /* 0x000fe20000201400 */
[----:B------:R-:W-:Y:S01]  /*5140*/  LDS R102, [R137+0xe10] ;  /* 0x000e100089667984 */ /* 0x000fe20000000800 */
[----:B------:R-:W-:-:S03]  /*5150*/  I2FP.F32.S32 R215, R59 ;  /* 0x0000003b00d77245 */ /* 0x000fc60000201400 */
[----:B------:R-:W4:Y:S01]  /*5160*/  LDS R103, [R137+0xe20] ;  /* 0x000e200089677984 */ /* 0x000f220000000800 */
[----:B------:R-:W-:-:S03]  /*5170*/  HADD2.F32 R66, -RZ, R66.H0_H0 ;  /* 0x20000042ff427230 */ /* 0x000fc60000004100 */
[----:B------:R-:W5:Y:S01]  /*5180*/  LDS.128 R80, [R135+0xa10] ;  /* 0x000a100087507984 */ /* 0x000f620000000c00 */
        /* <DEDUP_REMOVED lines=8> */
[----:B0-----:R-:W-:Y:S01]  /*5210*/  IMMA.16832.S8.S8 R56, R84.ROW, R150.COL, RZ ;  /* 0x0000009654387237 */ /* 0x001fe20000405cff */
[----:B------:R-:W-:Y:S01]  /*5220*/  I2FP.F32.S32 R215, R96 ;  /* 0x0000006000d77245 */ /* 0x000fe20000201400 */
[----:B------:R-:W-:Y:S01]  /*5230*/  LDS R72, [R137+0xe50] ;  /* 0x000e500089487984 */ /* 0x000fe20000000800 */
[----:B------:R-:W-:-:S02]  /*5240*/  I2FP.F32.S32 R217, R97 ;  /* 0x0000006100d97245 */ /* 0x000fc40000201400 */
[----:B------:R-:W-:Y:S01]  /*5250*/  I2FP.F32.S32 R219, R98 ;  /* 0x0000006200db7245 */ /* 0x000fe20000201400 */
[----:B------:R-:W0:Y:S01]  /*5260*/  LDS R73, [R137+0xe60] ;  /* 0x000e600089497984 */ /* 0x000e220000000800 */
[----:B------:R-:W-:Y:S02]  /*5270*/  I2FP.F32.S32 R221, R99 ;  /* 0x0000006300dd7245 */ /* 0x000fe40000201400 */
[----:B---3--:R-:W-:Y:S01]  /*5280*/  IMMA.16832.S8.S8 R96, R88.ROW, R100.COL, RZ ;  /* 0x0000006458607237 */ /* 0x008fe20000405cff */
[----:B------:R-:W-:Y:S02]  /*5290*/  HADD2.F32 R151, -RZ, R70.H0_H0 ;  /* 0x20000046ff977230 */ /* 0x000fe40000004100 */
[----:B------:R-:W-:Y:S01]  /*52a0*/  FMUL R215, R62, R215 ;  /* 0x000000d73ed77220 */ /* 0x000fe20000400000 */
[----:B------:R-:W-:Y:S01]  /*52b0*/  FMUL R66, R54, R219 ;  /* 0x000000db36427220 */ /* 0x000fe20000400000 */
[----:B------:R-:W-:Y:S02]  /*52c0*/  HADD2.F32 R101, -RZ, R74.H0_H0 ;  /* 0x2000004aff657230 */ /* 0x000fe40000004100 */
[----:B------:R-:W-:Y:S01]  /*52d0*/  FMUL R150, R62, R217 ;  /* 0x000000d93e967220 */ /* 0x000fe20000400000 */
[C---:B------:R-:W-:Y:S01]  /*52e0*/  FFMA R74, R151.reuse, R215, R212 ;  /* 0x000000d7974a7223 */ /* 0x040fe200000000d4 */
[----:B------:R-:W-:Y:S01]  /*52f0*/  FMUL R221, R54, R221 ;  /* 0x000000dd36dd7220 */ /* 0x000fe20000400000 */
[----:B------:R-:W-:Y:S01]  /*5300*/  FFMA R151, R151, R66, R213 ;  /* 0x0000004297977223 */ /* 0x000fe200000000d5 */
[----:B------:R-:W-:Y:S01]  /*5310*/  I2FP.F32.S32 R213, R56 ;  /* 0x0000003800d57245 */ /* 0x000fe20000201400 */
[C---:B------:R-:W-:Y:S01]  /*5320*/  FFMA R150, R101.reuse, R150, R216 ;  /* 0x0000009665967223 */ /* 0x040fe200000000d8 */
[----:B------:R-:W-:Y:S01]  /*5330*/  FFMA R208, R101, R221, R214 ;  /* 0x000000dd65d07223 */ /* 0x000fe200000000d6 */
[----:B------:R-:W-:Y:S01]  /*5340*/  I2FP.F32.S32 R217, R58 ;  /* 0x0000003a00d97245 */ /* 0x000fe20000201400 */
[----:B-1----:R-:W-:-:S02]  /*5350*/  HADD2.F32 R101, -RZ, R76.H0_H0 ;  /* 0x2000004cff657230 */ /* 0x002fc40000004100 */
[----:B------:R-:W-:Y:S01]  /*5360*/  FMUL R213, R60, R213 ;  /* 0x000000d53cd57220 */ /* 0x000fe20000400000 */
[----:B------:R-:W-:Y:S02]  /*5370*/  I2FP.F32.S32 R215, R57 ;  /* 0x0000003900d77245 */ /* 0x000fe40000201400 */
[----:B------:R-:W-:Y:S01]  /*5380*/  I2FP.F32.S32 R96, R96 ;  /* 0x0000006000607245 */ /* 0x000fe20000201400 */
[----:B--2---:R-:W-:Y:S01]  /*5390*/  IMMA.16832.S8.S8 R88, R88.ROW, R68.COL, RZ ;  /* 0x0000004458587237 */ /* 0x004fe20000405cff */
[----:B------:R-:W-:Y:S01]  /*53a0*/  I2FP.F32.S32 R219, R59 ;  /* 0x0000003b00db7245 */ /* 0x000fe20000201400 */
[----:B------:R-:W-:Y:S01]  /*53b0*/  HADD2.F32 R68, -RZ, R77.H0_H0 ;  /* 0x2000004dff447230 */ /* 0x000fe20000004100 */
[----:B------:R-:W-:Y:S01]  /*53c0*/  I2FP.F32.S32 R98, R98 ;  /* 0x0000006200627245 */ /* 0x000fe20000201400 */
[----:B------:R-:W-:Y:S01]  /*53d0*/  FMUL R96, R61, R96 ;  /* 0x000000603d607220 */ /* 0x000fe20000400000 */
[----:B------:R-:W-:-:S03]  /*53e0*/  FFMA R213, R101, R213, R202 ;  /* 0x000000d565d57223 */ /* 0x000fc600000000ca */
[----:B------:R-:W-:Y:S01]  /*53f0*/  IMMA.16832.S8.S8 R56, R92.ROW, R64.COL, RZ ;  /* 0x000000405c387237 */ /* 0x000fe20000405cff */
[----:B------:R-:W-:Y:S01]  /*5400*/  FMUL R64, R52, R217 ;  /* 0x000000d934407220 */ /* 0x000fe20000400000 */
[----:B------:R-:W-:Y:S01]  /*5410*/  I2FP.F32.S32 R76, R97 ;  /* 0x00000061004c7245 */ /* 0x000fe20000201400 */
[----:B------:R-:W-:Y:S02]  /*5420*/  FMUL R65, R53, R98 ;  /* 0x0000006235417220 */ /* 0x000fe40000400000 */
[----:B------:R-:W-:Y:S01]  /*5430*/  FFMA R64, R101, R64, R203 ;  /* 0x0000004065407223 */ /* 0x000fe200000000cb */
[----:B------:R-:W-:Y:S02]  /*5440*/  FFMA R203, R68, R96, R213 ;  /* 0x0000006044cb7223 */ /* 0x000fe400000000d5 */
[----:B----4-:R-:W-:Y:S01]  /*5450*/  IMMA.16832.S8.S8 R84, R84.ROW, R102.COL, RZ ;  /* 0x0000006654547237 */ /* 0x010fe20000405cff */
[----:B-----5:R-:W-:Y:S01]  /*5460*/  HADD2.F32 R103, -RZ, R80.H0_H0 ;  /* 0x20000050ff677230 */ /* 0x020fe20000004100 */
[----:B------:R-:W-:-:S02]  /*5470*/  I2FP.F32.S32 R80, R99 ;  /* 0x0000006300507245 */ /* 0x000fc40000201400 */
[----:B------:R-:W1:Y:S01]  /*5480*/  LDS.128 R96, [R135+0xe00] ;  /* 0x000e000087607984 */ /* 0x000e620000000c00 */
[----:B------:R-:W-:Y:S01]  /*5490*/  FMUL R66, R52, R219 ;  /* 0x000000db34427220 */ /* 0x000fe20000400000 */
[----:B------:R-:W-:Y:S02]  /*54a0*/  HADD2.F32 R70, -RZ, R81.H0_H0 ;  /* 0x20000051ff467230 */ /* 0x000fe40000004100 */
[----:B------:R-:W-:Y:S01]  /*54b0*/  FMUL R69, R53, R80 ;  /* 0x0000005035457220 */ /* 0x000fe20000400000 */
[----:B------:R-:W-:-:S04]  /*54c0*/  FFMA R66, R103, R66, R205 ;  /* 0x0000004267427223 */ /* 0x000fc800000000cd */
[----:B------:R-:W-:Y:S01]  /*54d0*/  FFMA R66, R70, R69, R66 ;  /* 0x0000004546427223 */ /* 0x000fe20000000042 */
[----:B------:R-:W-:Y:S01]  /*54e0*/  I2FP.F32.S32 R69, R58 ;  /* 0x0000003a00457245 */ /* 0x000fe20000201400 */
[----:B------:R-:W-:Y:S01]  /*54f0*/  FMUL R215, R60, R215 ;  /* 0x000000d73cd77220 */ /* 0x000fe20000400000 */
[----:B------:R-:W-:Y:S02]  /*5500*/  HADD2.F32 R78, -RZ, R78.H0_H0 ;  /* 0x2000004eff4e7230 */ /* 0x000fe40000004100 */
[----:B------:R-:W-:Y:S01]  /*5510*/  FFMA R64, R68, R65, R64 ;  /* 0x0000004144407223 */ /* 0x000fe20000000040 */
[----:B0-----:R-:W-:Y:S01]  /*5520*/  IMMA.16832.S8.S8 R92, R92.ROW, R72.COL, RZ ;  /* 0x000000485c5c7237 */ /* 0x001fe20000405cff */
[----:B------:R-:W-:Y:S01]  /*5530*/  FMUL R69, R54, R69 ;  /* 0x0000004536457220 */ /* 0x000fe20000400000 */
[----:B------:R-:W-:Y:S01]  /*5540*/  I2FP.F32.S32 R73, R57 ;  /* 0x0000003900497245 */ /* 0x000fe20000201400 */
[----:B------:R-:W-:Y:S01]  /*5550*/  FFMA R215, R103, R215, R204 ;  /* 0x000000d767d77223 */ /* 0x000fe200000000cc */
[----:B------:R-:W-:Y:S01]  /*5560*/  FMUL R76, R61, R76 ;  /* 0x0000004c3d4c7220 */ /* 0x000fe20000400000 */
[----:B------:R-:W-:Y:S01]  /*5570*/  FFMA R202, R78, R69, R64 ;  /* 0x000000454eca7223 */ /* 0x000fe20000000040 */
[----:B------:R-:W-:-:S02]  /*5580*/  HADD2.F32 R69, -RZ, R82.H0_H0 ;  /* 0x20000052ff457230 */ /* 0x000fc40000004100 */
[----:B------:R-:W-:Y:S01]  /*5590*/  FMUL R73, R62, R73 ;  /* 0x000000493e497220 */ /* 0x000fe20000400000 */
[----:B------:R-:W-:Y:S01]  /*55a0*/  FFMA R76, R70, R76, R215 ;  /* 0x0000004c464c7223 */ /* 0x000fe200000000d7 */
[----:B------:R-:W-:Y:S01]  /*55b0*/  I2FP.F32.S32 R205, R85 ;  /* 0x0000005500cd7245 */ /* 0x000fe20000201400 */
[----:B------:R-:W0:Y:S01]  /*55c0*/  LDS.128 R100, [R135+0xe90] ;  /* 0x000e900087647984 */ /* 0x000e220000000c00 */
        /* <DEDUP_REMOVED lines=8> */
[----:B------:R-:W-:Y:S01]  /*5650*/  MOV R201, R174 ;  /* 0x000000ae00c97202 */ /* 0x000fe20000000f00 */
[----:B------:R-:W-:Y:S01]  /*5660*/  FMUL R87, R52, R87 ;  /* 0x0000005734577220 */ /* 0x000fe20000400000 */
[----:B------:R-:W-:Y:S01]  /*5670*/  I2FP.F32.S32 R77, R59 ;  /* 0x0000003b004d7245 */ /* 0x000fe20000201400 */
[----:B------:R-:W-:Y:S01]  /*5680*/  LDS R68, [R137+0x570] ;  /* 0x0005700089447984 */ /* 0x000fe20000000800 */
[----:B------:R-:W-:-:S02]  /*5690*/  I2FP.F32.S32 R90, R90 ;  /* 0x0000005a005a7245 */ /* 0x000fc40000201400 */
[----:B------:R-:W-:Y:S01]  /*56a0*/  I2FP.F32.S32 R52, R91 ;  /* 0x0000005b00347245 */ /* 0x000fe20000201400 */
[C---:B------:R-:W-:Y:S01]  /*56b0*/  FMUL R81, R60.reuse, R81 ;  /* 0x000000513c517220 */ /* 0x040fe20000400000 */
[----:B------:R-:W-:Y:S01]  /*56c0*/  FMUL R205, R60, R205 ;  /* 0x000000cd3ccd7220 */ /* 0x000fe20000400000 */
[----:B------:R-:W-:Y:S01]  /*56d0*/  FFMA R203, R78, R65, R203 ;  /* 0x000000414ecb7223 */ /* 0x000fe200000000cb */
[----:B------:R-:W-:Y:S01]  /*56e0*/  I2FP.F32.S32 R60, R89 ;  /* 0x00000059003c7245 */ /* 0x000fe20000201400 */
[----:B------:R-:W-:Y:S01]  /*56f0*/  LDS R65, [R137+0x100] ;  /* 0x0001000089417984 */ /* 0x000fe20000000800 */
[----:B------:R-:W-:Y:S01]  /*5700*/  FMUL R77, R54, R77 ;  /* 0x0000004d364d7220 */ /* 0x000fe20000400000 */
[----:B------:R-:W-:Y:S01]  /*5710*/  I2FP.F32.S32 R88, R88 ;  /* 0x0000005800587245 */ /* 0x000fe20000201400 */
[C---:B------:R-:W-:Y:S01]  /*5720*/  FMUL R90, R53.reuse, R90 ;  /* 0x0000005a355a7220 */ /* 0x040fe20000400000 */
[----:B------:R-:W2:Y:S01]  /*5730*/  LDSM.16.M88.4 R56, [R201] ;  /* 0x00000000c938783b */ /* 0x000ea20000000200 */
[----:B------:R-:W-:Y:S01]  /*5740*/  FMUL R78, R53, R52 ;  /* 0x00000034354e7220 */ /* 0x000fe20000400000 */
[----:B-1----:R-:W-:-:S02]  /*5750*/  HADD2.F32 R53, -RZ, R96.H0_H0 ;  /* 0x20000060ff357230 */ /* 0x002fc40000004100 */
[----:B------:R-:W-:Y:S01]  /*5760*/  FFMA R84, R69, R77, R66 ;  /* 0x0000004d45547223 */ /* 0x000fe20000000042 */
[C---:B------:R-:W-:Y:S01]  /*5770*/  FMUL R70, R61.reuse, R60 ;  /* 0x0000003c3d467220 */ /* 0x040fe20000400000 */
[----:B------:R-:W1:Y:S01]  /*5780*/  LDS R69, [R137+0x580] ;  /* 0x0005800089457984 */ /* 0x000e620000000800 */
[----:B------:R-:W-:Y:S01]  /*5790*/  FMUL R88, R61, R88 ;  /* 0x000000583d587220 */ /* 0x000fe20000400000 */
        /* <DEDUP_REMOVED lines=8> */
[----:B------:R-:W-:-:S02]  /*5820*/  HADD2.F32 R98, -RZ, R98.H0_H0 ;  /* 0x20000062ff627230 */ /* 0x000fc40000004100 */
[----:B------:R-:W-:Y:S01]  /*5830*/  FFMA R81, R60, R88, R81 ;  /* 0x000000583c517223 */ /* 0x000fe20000000051 */
[----:B------:R-:W-:Y:S01]  /*5840*/  FMUL R95, R62, R61 ;  /* 0x0000003d3e5f7220 */ /* 0x000fe20000400000 */
[----:B------:R-:W-:Y:S01]  /*5850*/  FFMA R73, R60, R90, R73 ;  /* 0x0000005a3c497223 */ /* 0x000fe20000000049 */
[----:B------:R-:W-:Y:S01]  /*5860*/  FMUL R82, R62, R93 ;  /* 0x0000005d3e527220 */ /* 0x000fe20000400000 */
[----:B------:R-:W-:Y:S01]  /*5870*/  LDS R52, [R137+0x9f0] ;  /* 0x0009f00089347984 */ /* 0x000fe20000000800 */
[C---:B------:R-:W-:Y:S01]  /*5880*/  FFMA R95, R98.reuse, R95, R81 ;  /* 0x0000005f625f7223 */ /* 0x040fe20000000051 */
[----:B------:R-:W-:Y:S02]  /*5890*/  FFMA R93, R98, R80, R73 ;  /* 0x00000050625d7223 */ /* 0x000fe40000000049 */
[----:B------:R-:W3:Y:S04]  /*58a0*/  LDS R53, [R137+0xa00] ;  /* 0x000a000089357984 */ /* 0x000ee80000000800 */
[----:B------:R-:W-:Y:S04]  /*58b0*/  LDS R80, [R137+0xe70] ;  /* 0x000e700089507984 */ /* 0x000fe80000000800 */
[----:B------:R-:W4:Y:S01]  /*58c0*/  LDS R81, [R137+0xe80] ;  /* 0x000e800089517984 */ /* 0x000f220000000800 */
[----:B------:R-:W-:Y:S01]  /*58d0*/  BAR.SYNC.DEFER_BLOCKING 0x0 ;  /* 0x0000000000007b1d */ /* 0x000fe20000010000 */
[----:B0-----:R-:W-:-:S02]  /*58e0*/  HADD2.F32 R61, -RZ, R100.H0_H0 ;  /* 0x20000064ff3d7230 */ /* 0x001fc40000004100 */
[----:B------:R-:W-:Y:S02]  /*58f0*/  HADD2.F32 R72, -RZ, R67.H0_H0 ;  /* 0x20000043ff487230 */ /* 0x000fe40000004100 */
[----:B------:R-:W-:Y:S01]  /*5900*/  HADD2.F32 R60, -RZ, R101.H0_H0 ;  /* 0x20000065ff3c7230 */ /* 0x000fe20000004100 */
[----:B--2---:R-:W-:Y:S01]  /*5910*/  IMMA.16832.S8.S8 R64, R56.ROW, R64.COL, RZ ;  /* 0x0000004038407237 */ /* 0x004fe20000405cff */
[----:B------:R-:W-:Y:S01]  /*5920*/  FFMA R205, R61, R205, R188 ;  /* 0x000000cd3dcd7223 */ /* 0x000fe200000000bc */
[----:B------:R-:W-:-:S03]  /*5930*/  HADD2.F32 R76, -RZ, R71.H0_H0 ;  /* 0x20000047ff4c7230 */ /* 0x000fc60000004100 */
[----:B------:R-:W-:-:S03]  /*5940*/  FFMA R100, R60, R70, R205 ;  /* 0x000000463c647223 */ /* 0x000fc600000000cd */
[----:B-1----:R-:W-:Y:S01]  /*5950*/  IMMA.16832.S8.S8 R68, R56.ROW, R68.COL, RZ ;  /* 0x0000004438447237 */ /* 0x002fe20000405cff */
[----:B------:R-:W-:Y:S04]  /*5960*/  STS [R0+0x80], R193 ;  /* 0x000080c100007388 */ /* 0x000fe80000000800 */
[----:B------:R0:W-:Y:S04]  /*5970*/  STS [R0+0x480], R191 ;  /* 0x000480bf00007388 */ /* 0x0001e80000000800 */
[----:B------:R1:W-:Y:S04]  /*5980*/  STS [R0+0x880], R189 ;  /* 0x000880bd00007388 */ /* 0x0003e80000000800 */
[----:B------:R2:W-:Y:S04]  /*5990*/  STS [R0+0xc80], R187 ;  /* 0x000c80bb00007388 */ /* 0x0005e80000000800 */
[----:B------:R-:W-:Y:S01]  /*59a0*/  STS [R0+0x1080], R185 ;  /* 0x001080b900007388 */ /* 0x000fe20000000800 */
[----:B------:R-:W-:Y:S01]  /*59b0*/  BAR.SYNC.DEFER_BLOCKING 0x0 ;  /* 0x0000000000007b1d */ /* 0x000fe20000010000 */
[----:B------:R-:W-:Y:S01]  /*59c0*/  FFMA R87, R61, R87, R190 ;  /* 0x000000573d577223 */ /* 0x000fe200000000be */
[----:B------:R-:W-:Y:S01]  /*59d0*/  HADD2.F32 R61, -RZ, R102.H0_H0 ;  /* 0x20000066ff3d7230 */ /* 0x000fe20000004100 */
[----:B------:R-:W-:Y:S01]  /*59e0*/  I2FP.F32.S32 R64, R64 ;  /* 0x0000004000407245 */ /* 0x000fe20000201400 */
[----:B------:R-:W-:Y:S01]  /*59f0*/  FMUL R89, R54, R89 ;  /* 0x0000005936597220 */ /* 0x000fe20000400000 */
[----:B------:R-:W-:Y:S01]  /*5a00*/  FFMA R78, R60, R78, R87 ;  /* 0x0000004e3c4e7223 */ /* 0x000fe20000000057 */
[----:B------:R-:W-:-:S02]  /*5a10*/  I2FP.F32.S32 R66, R66 ;  /* 0x0000004200427245 */ /* 0x000fc40000201400 */
[----:B------:R-:W-:Y:S02]  /*5a20*/  I2FP.F32.S32 R60, R65 ;  /* 0x00000041003c7245 */ /* 0x000fe40000201400 */
[----:B------:R-:W-:Y:S01]  /*5a30*/  MOV R184, R172 ;  /* 0x000000ac00b87202 */ /* 0x000fe20000000f00 */
[C---:B------:R-:W-:Y:S01]  /*5a40*/  FFMA R100, R61.reuse, R82, R100 ;  /* 0x000000523d647223 */ /* 0x040fe20000000064 */
[----:B------:R-:W-:Y:S01]  /*5a50*/  FFMA R94, R61, R89, R78 ;  /* 0x000000593d5e7223 */ /* 0x000fe2000000004e */
[----:B------:R-:W-:Y:S01]  /*5a60*/  FMUL R64, R63, R64 ;  /* 0x000000403f407220 */ /* 0x000fe20000400000 */
[----:B------:R-:W-:Y:S01]  /*5a70*/  I2FP.F32.S32 R82, R68 ;  /* 0x0000004400527245 */ /* 0x000fe20000201400 */
[----:B------:R-:W-:Y:S01]  /*5a80*/  FMUL R66, R55, R66 ;  /* 0x0000004237427220 */ /* 0x000fe20000400000 */
[----:B------:R-:W-:Y:S01]  /*5a90*/  HADD2.F32 R62, -RZ, R99.H0_H0 ;  /* 0x20000063ff3e7230 */ /* 0x000fe20000004100 */
[----:B------:R-:W-:Y:S01]  /*5aa0*/  I2FP.F32.S32 R78, R67 ;  /* 0x00000043004e7245 */ /* 0x000fe20000201400 */
[----:B------:R-:W-:Y:S01]  /*5ab0*/  FMUL R68, R63, R60 ;  /* 0x0000003c3f447220 */ /* 0x000fe20000400000 */
[C---:B------:R-:W-:Y:S01]  /*5ac0*/  FFMA R211, R186.reuse, R64, R211 ;  /* 0x00000040bad37223 */ /* 0x040fe200000000d3 */
[----:B------:R-:W-:Y:S01]  /*5ad0*/  FFMA R209, R186, R66, R209 ;  /* 0x00000042bad17223 */ /* 0x000fe200000000d1 */
[----:B------:R-:W-:Y:S01]  /*5ae0*/  LDS R60, [R137+0x90] ;  /* 0x00009000893c7984 */ /* 0x000fe20000000800 */
[----:B---3--:R-:W-:Y:S03]  /*5af0*/  IMMA.16832.S8.S8 R64, R56.ROW, R52.COL, RZ ;  /* 0x0000003438407237 */ /* 0x008fe60000405cff */
[----:B------:R-:W-:Y:S04]  /*5b00*/  LDS R61, [R137+0xa0] ;  /* 0x0000a000893d7984 */ /* 0x000fe80000000800 */
[----:B------:R-:W3:Y:S01]  /*5b10*/  LDSM.16.M88.4 R96, [R184] ;  /* 0x00000000b860783b */ /* 0x000ee20000000200 */
[----:B------:R-:W-:Y:S01]  /*5b20*/  FMUL R73, R55, R78 ;  /* 0x0000004e37497220 */ /* 0x000fe20000400000 */
[----:B------:R-:W-:Y:S01]  /*5b30*/  FMUL R53, R63, R82 ;  /* 0x000000523f357220 */ /* 0x000fe20000400000 */
[----:B------:R-:W-:Y:S01]  /*5b40*/  MOV R165, R170 ;  /* 0x000000aa00a57202 */ /* 0x000fe20000000f00 */
[----:B------:R-:W-:-:S02]  /*5b50*/  HADD2.F32 R77, -RZ, R75.H0_H0 ;  /* 0x2000004bff4d7230 */ /* 0x000fc40000004100 */
[C---:B------:R-:W-:Y:S01]  /*5b60*/  FFMA R207, R72.reuse, R68, R207 ;  /* 0x0000004448cf7223 */ /* 0x040fe200000000cf */
[----:B------:R-:W-:Y:S01]  /*5b70*/  FFMA R206, R72, R73, R206 ;  /* 0x0000004948ce7223 */ /* 0x000fe200000000ce */
[----:B------:R-:W-:Y:S01]  /*5b80*/  FFMA R102, R76, R53, R74 ;  /* 0x000000354c667223 */ /* 0x000fe2000000004a */
[----:B------:R-:W-:Y:S01]  /*5b90*/  LDS R52, [R137+0xb0] ;  /* 0x0000b00089347984 */ /* 0x000fe20000000800 */
[----:B------:R-:W-:-:S03]  /*5ba0*/  I2FP.F32.S32 R78, R71 ;  /* 0x00000047004e7245 */ /* 0x000fc60000201400 */
[----:B------:R-:W-:Y:S04]  /*5bb0*/  LDS R53, [R137+0xc0] ;  /* 0x0000c00089357984 */ /* 0x000fe80000000800 */
[----:B------:R-:W5:Y:S01]  /*5bc0*/  LDSM.16.M88.4 R72, [R165] ;  /* 0x00000000a548783b */ /* 0x000f620000000200 */
[----:B------:R-:W-:Y:S02]  /*5bd0*/  I2FP.F32.S32 R68, R69 ;  /* 0x0000004500447245 */ /* 0x000fe40000201400 */
[----:B------:R-:W-:Y:S01]  /*5be0*/  I2FP.F32.S32 R70, R70 ;  /* 0x0000004600467245 */ /* 0x000fe20000201400 */
[----:B------:R-:W-:Y:S02]  /*5bf0*/  HADD2.F32 R92, -RZ, R79.H0_H0 ;  /* 0x2000004fff5c7230 */ /* 0x000fe40000004100 */
[----:B------:R-:W-:Y:S01]  /*5c00*/  FMUL R79, R55, R78 ;  /* 0x0000004e374f7220 */ /* 0x000fe20000400000 */
[----:B0-----:R-:W-:Y:S01]  /*5c10*/  FMUL R191, R63, R68 ;  /* 0x000000443fbf7220 */ /* 0x001fe20000400000 */
[----:B------:R-:W-:-:S02]  /*5c20*/  HADD2.F32 R54, -RZ, R83.H0_H0 ;  /* 0x20000053ff367230 */ /* 0x000fc40000004100 */
[----:B------:R-:W-:Y:S01]  /*5c30*/  FMUL R190, R55, R70 ;  /* 0x0000004637be7220 */ /* 0x000fe20000400000 */
[----:B----4-:R-:W-:Y:S01]  /*5c40*/  IMMA.16832.S8.S8 R80, R56.ROW, R80.COL, RZ ;  /* 0x0000005038507237 */ /* 0x010fe20000405cff */
[C---:B------:R-:W-:Y:S01]  /*5c50*/  FFMA R191, R77.reuse, R191, R150 ;  /* 0x000000bf4dbf7223 */ /* 0x040fe20000000096 */
[----:B------:R-:W-:Y:S01]  /*5c60*/  FFMA R208, R77, R79, R208 ;  /* 0x0000004f4dd07223 */ /* 0x000fe200000000d0 */
[----:B------:R-:W-:Y:S01]  /*5c70*/  FFMA R190, R76, R190, R151 ;  /* 0x000000be4cbe7223 */ /* 0x000fe20000000097 */
[----:B------:R-:W0:Y:S04]  /*5c80*/  LDS.128 R68, [R135+0x80] ;  /* 0x0000800087447984 */ /* 0x000e280000000c00 */
[----:B------:R-:W4:Y:S01]  /*5c90*/  LDS.128 R76, [R139+0x1590] ;  /* 0x001590008b4c7984 */ /* 0x000f220000000c00 */
[----:B------:R-:W-:-:S03]  /*5ca0*/  I2FP.F32.S32 R56, R66 ;  /* 0x0000004200387245 */ /* 0x000fc60000201400 */
[----:B------:R-:W-:Y:S01]  /*5cb0*/  LDS R86, [R137+0x510] ;  /* 0x0005100089567984 */ /* 0x000fe20000000800 */
[----:B------:R-:W-:-:S03]  /*5cc0*/  I2FP.F32.S32 R64, R64 ;  /* 0x0000004000407245 */ /* 0x000fc60000201400 */
[----:B------:R-:W4:Y:S01]  /*5cd0*/  LDS R87, [R137+0x520] ;  /* 0x0005200089577984 */ /* 0x000f220000000800 */
[----:B------:R-:W-:Y:S02]  /*5ce0*/  I2FP.F32.S32 R66, R65 ;  /* 0x0000004100427245 */ /* 0x000fe40000201400 */
[----:B------:R-:W-:Y:S01]  /*5cf0*/  I2FP.F32.S32 R150, R67 ;  /* 0x0000004300967245 */ /* 0x000fe20000201400 */
[----:B------:R-:W-:Y:S01]  /*5d00*/  FMUL R65, R55, R56 ;  /* 0x0000003837417220 */ /* 0x000fe20000400000 */
[----:B------:R-:W4:Y:S01]  /*5d10*/  LDS.128 R88, [R139+0x1f10] ;  /* 0x001f10008b587984 */ /* 0x000f220000000c00 */
[C---:B------:R-:W-:Y:S01]  /*5d20*/  FMUL R64, R63.reuse, R64 ;  /* 0x000000403f407220 */ /* 0x040fe20000400000 */
[----:B------:R-:W-:Y:S01]  /*5d30*/  FMUL R66, R63, R66 ;  /* 0x000000423f427220 */ /* 0x000fe20000400000 */
[----:B-1----:R-:W-:Y:S01]  /*5d40*/  FMUL R189, R55, R150 ;  /* 0x0000009637bd7220 */ /* 0x002fe20000400000 */
[----:B------:R-:W1:Y:S01]  /*5d50*/  LDS.128 R56, [R135+0x110] ;  /* 0x0001100087387984 */ /* 0x000e620000000c00 */
[C---:B------:R-:W-:Y:S01]  /*5d60*/  FFMA R188, R92.reuse, R64, R203 ;  /* 0x000000405cbc7223 */ /* 0x040fe200000000cb */
[----:B------:R-:W-:Y:S01]  /*5d70*/  FFMA R186, R92, R65, R202 ;  /* 0x000000415cba7223 */ /* 0x000fe200000000ca */
[C---:B--2---:R-:W-:Y:S01]  /*5d80*/  FFMA R187, R54.reuse, R66, R85 ;  /* 0x0000004236bb7223 */ /* 0x044fe20000000055 */
[----:B------:R-:W-:Y:S01]  /*5d90*/  FFMA R189, R54, R189, R84 ;  /* 0x000000bd36bd7223 */ /* 0x000fe20000000054 */
[----:B------:R-:W-:Y:S01]  /*5da0*/  I2FP.F32.S32 R80, R80 ;  /* 0x0000005000507245 */ /* 0x000fe20000201400 */
[----:B---3--:R-:W-:Y:S01]  /*5db0*/  IMMA.16832.S8.S8 R64, R96.ROW, R60.COL, RZ ;  /* 0x0000003c60407237 */ /* 0x008fe20000405cff */
[----:B------:R-:W-:Y:S01]  /*5dc0*/  I2FP.F32.S32 R82, R82 ;  /* 0x0000005200527245 */ /* 0x000fe20000201400 */
[----:B------:R-:W-:Y:S01]  /*5dd0*/  LDS R84, [R137+0x530] ;  /* 0x0005300089547984 */ /* 0x000fe20000000800 */
[----:B------:R-:W-:Y:S01]  /*5de0*/  I2FP.F32.S32 R54, R81 ;  /* 0x0000005100367245 */ /* 0x000fe20000201400 */
[----:B------:R-:W-:-:S02]  /*5df0*/  HADD2.F32 R103, -RZ, R103.H0_H0 ;  /* 0x20000067ff677230 */ /* 0x000fc40000004100 */
[----:B------:R-:W2:Y:S01]  /*5e00*/  LDS R85, [R137+0x540] ;  /* 0x0005400089557984 */ /* 0x000ea20000000800 */
[----:B------:R-:W-:Y:S01]  /*5e10*/  I2FP.F32.S32 R60, R83 ;  /* 0x00000053003c7245 */ /* 0x000fe20000201400 */
[----:B------:R-:W-:Y:S01]  /*5e20*/  FMUL R80, R63, R80 ;  /* 0x000000503f507220 */ /* 0x000fe20000400000 */
[----:B------:R-:W-:Y:S01]  /*5e30*/  FMUL R82, R55, R82 ;  /* 0x0000005237527220 */ /* 0x000fe20000400000 */
[----:B------:R-:W-:Y:S01]  /*5e40*/  FMUL R54, R63, R54 ;  /* 0x000000363f367220 */ /* 0x000fe20000400000 */
[----:B------:R-:W-:Y:S01]  /*5e50*/  MOV R164, R168 ;  /* 0x000000a800a47202 */ /* 0x000fe20000000f00 */
[C---:B------:R-:W-:Y:S01]  /*5e60*/  FFMA R185, R62.reuse, R80, R95 ;  /* 0x000000503eb97223 */ /* 0x040fe2000000005f */
[----:B------:R-:W-:Y:S01]  /*5e70*/  FFMA R184, R62, R82, R93 ;  /* 0x000000523eb87223 */ /* 0x000fe2000000005d */
[----:B------:R-:W-:Y:S01]  /*5e80*/  FMUL R151, R55, R60 ;  /* 0x0000003c37977220 */ /* 0x000fe20000400000 */
[C---:B------:R-:W-:Y:S01]  /*5e90*/  FFMA R150, R103.reuse, R54, R100 ;  /* 0x0000003667967223 */ /* 0x040fe20000000064 */
[----:B-----5:R-:W-:Y:S01]  /*5ea0*/  IMMA.16832.S8.S8 R80, R72.ROW, R52.COL, RZ ;  /* 0x0000003448507237 */ /* 0x020fe20000405cff */
[----:B------:R-:W3:Y:S02]  /*5eb0*/  LDS.128 R52, [R135+0x500] ;  /* 0x0005000087347984 */ /* 0x000ee40000000c00 */
[----:B------:R-:W-:Y:S01]  /*5ec0*/  I2FP.F32.S32 R61, R64 ;  /* 0x00000040003d7245 */ /* 0x000fe20000201400 */
[----:B------:R-:W-:Y:S01]  /*5ed0*/  FFMA R151, R103, R151, R94 ;  /* 0x0000009767977223 */ /* 0x000fe2000000005e */
[----:B0-----:R-:W-:Y:S01]  /*5ee0*/  HADD2.F32 R68, -RZ, R68.H0_H0 ;  /* 0x20000044ff447230 */ /* 0x001fe20000004100 */
[----:B------:R-:W-:Y:S02]  /*5ef0*/  LDS R100, [R137+0xd0] ;  /* 0x0000d00089647984 */ /* 0x000fe40000000800 */
[----:B----4-:R-:W-:-:S02]  /*5f00*/  FMUL R61, R76, R61 ;  /* 0x0000003d4c3d7220 */ /* 0x010fc40000400000 */
[----:B------:R-:W-:Y:S01]  /*5f10*/  LDS R101, [R137+0xe0] ;  /* 0x0000e00089657984 */ /* 0x000fe20000000800 */
[----:B------:R-:W-:-:S03]  /*5f20*/  HADD2.F32 R202, -RZ, R69.H0_H0 ;  /* 0x20000045ffca7230 */ /* 0x000fc60000004100 */
[----:B------:R0:W4:Y:S01]  /*5f30*/  LDSM.16.M88.4 R92, [R164] ;  /* 0x00000000a45c783b */ /* 0x0001220000000200 */
[----:B------:R-:W-:Y:S01]  /*5f40*/  HADD2.F32 R165, -RZ, R71.H0_H0 ;  /* 0x20000047ffa57230 */ /* 0x000fe20000004100 */
[----:B------:R-:W-:Y:S02]  /*5f50*/  I2FP.F32.S32 R69, R65 ;  /* 0x0000004100457245 */ /* 0x000fe40000201400 */
[----:B------:R-:W-:Y:S02]  /*5f60*/  I2FP.F32.S32 R71, R66 ;  /* 0x0000004200477245 */ /* 0x000fe40000201400 */
[----:B------:R-:W-:Y:S01]  /*5f70*/  I2FP.F32.S32 R103, R67 ;  /* 0x0000004300677245 */ /* 0x000fe20000201400 */
[----:B------:R-:W-:Y:S01]  /*5f80*/  FFMA R201, R68, R61, R211 ;  /* 0x0000003d44c97223 */ /* 0x000fe200000000d3 */
[----:B------:R-:W-:Y:S01]  /*5f90*/  IMMA.16832.S8.S8 R64, R96.ROW, R86.COL, RZ ;  /* 0x0000005660407237 */ /* 0x000fe20000405cff */
[----:B------:R-:W5:Y:S01]  /*5fa0*/  LDS.128 R60, [R135+0x590] ;  /* 0x00059000873c7984 */ /* 0x000f620000000c00 */
[----:B------:R-:W-:Y:S01]  /*5fb0*/  I2FP.F32.S32 R80, R80 ;  /* 0x0000005000507245 */ /* 0x000fe20000201400 */
[----:B------:R-:W-:Y:S01]  /*5fc0*/  FMUL R71, R88, R71 ;  /* 0x0000004758477220 */ /* 0x000fe20000400000 */
[----:B------:R-:W-:Y:S01]  /*5fd0*/  I2FP.F32.S32 R82, R82 ;  /* 0x0000005200527245 */ /* 0x000fe20000201400 */
[----:B-1----:R-:W-:-:S02]  /*5fe0*/  HADD2.F32 R56, -RZ, R56.H0_H0 ;  /* 0x20000038ff387230 */ /* 0x002fc40000004100 */
[----:B------:R-:W-:Y:S01]  /*5ff0*/  FMUL R69, R76, R69 ;  /* 0x000000454c457220 */ /* 0x000fe20000400000 */
        /* <DEDUP_REMOVED lines=9> */
[C---:B------:R-:W-:Y:S01]  /*6090*/  FFMA R201, R202.reuse, R80, R201 ;  /* 0x00000050cac97223 */ /* 0x040fe200000000c9 */
[----:B------:R-:W-:Y:S01]  /*60a0*/  FFMA R193, R202, R82, R71 ;  /* 0x00000052cac17223 */ /* 0x000fe20000000047 */
[----:B------:R-:W-:Y:S01]  /*60b0*/  LDS R80, [R137+0x550] ;  /* 0x0005500089507984 */ /* 0x000fe20000000800 */
[----:B--2---:R-:W-:Y:S01]  /*60c0*/  IMMA.16832.S8.S8 R68, R72.ROW, R84.COL, RZ ;  /* 0x0000005448447237 */ /* 0x004fe20000405cff */
[----:B------:R-:W-:-:S02]  /*60d0*/  HADD2.F32 R57, -RZ, R57.H0_H0 ;  /* 0x20000039ff397230 */ /* 0x000fc40000004100 */
[----:B------:R-:W1:Y:S01]  /*60e0*/  LDS R81, [R137+0x560] ;  /* 0x0005600089517984 */ /* 0x000e620000000800 */
[----:B------:R-:W-:Y:S01]  /*60f0*/  FMUL R56, R77, R56 ;  /* 0x000000384d387220 */ /* 0x000fe20000400000 */
[----:B------:R-:W-:Y:S01]  /*6100*/  FMUL R86, R89, R86 ;  /* 0x0000005659567220 */ /* 0x000fe20000400000 */
[----:B------:R-:W-:Y:S02]  /*6110*/  I2FP.F32.S32 R83, R64 ;  /* 0x0000004000537245 */ /* 0x000fe40000201400 */
[C---:B------:R-:W-:Y:S01]  /*6120*/  FFMA R200, R57.reuse, R56, R200 ;  /* 0x0000003839c87223 */ /* 0x040fe200000000c8 */
[----:B0-----:R-:W-:Y:S01]  /*6130*/  FFMA R164, R57, R86, R103 ;  /* 0x0000005639a47223 */ /* 0x001fe20000000067 */
[----:B---3--:R-:W-:Y:S02]  /*6140*/  HADD2.F32 R57, -RZ, R52.H0_H0 ;  /* 0x20000034ff397230 */ /* 0x008fe40000004100 */
[----:B------:R-:W-:Y:S01]  /*6150*/  FMUL R83, R76, R83 ;  /* 0x000000534c537220 */ /* 0x000fe20000400000 */
[----:B------:R-:W-:Y:S01]  /*6160*/  I2FP.F32.S32 R85, R66 ;  /* 0x0000004200557245 */ /* 0x000fe20000201400 */
[----:B------:R-:W-:Y:S02]  /*6170*/  LDS R103, [R137+0x9a0] ;  /* 0x0009a00089677984 */ /* 0x000fe40000000800 */
[----:B------:R-:W-:-:S02]  /*6180*/  FFMA R83, R57, R83, R102 ;  /* 0x0000005339537223 */ /* 0x000fc40000000066 */
[----:B------:R-:W0:Y:S01]  /*6190*/  LDS R102, [R137+0x990] ;  /* 0x0009900089667984 */ /* 0x000e220000000800 */
[----:B------:R-:W-:Y:S01]  /*61a0*/  FMUL R85, R88, R85 ;  /* 0x0000005558557220 */ /* 0x000fe20000400000 */
[----:B------:R-:W-:Y:S02]  /*61b0*/  I2FP.F32.S32 R70, R70 ;  /* 0x0000004600467245 */ /* 0x000fe40000201400 */
[----:B------:R-:W-:Y:S01]  /*61c0*/  I2FP.F32.S32 R68, R68 ;  /* 0x0000004400447245 */ /* 0x000fe20000201400 */
[----:B------:R-:W-:Y:S02]  /*61d0*/  FFMA R190, R57, R85, R190 ;  /* 0x0000005539be7223 */ /* 0x000fe400000000be */
[----:B----4-:R-:W-:Y:S01]  /*61e0*/  IMMA.16832.S8.S8 R84, R92.ROW, R100.COL, RZ ;  /* 0x000000645c547237 */ /* 0x010fe20000405cff */
[----:B------:R-:W-:Y:S01]  /*61f0*/  I2FP.F32.S32 R65, R65 ;  /* 0x0000004100417245 */ /* 0x000fe20000201400 */
[----:B------:R-:W-:Y:S02]  /*6200*/  HADD2.F32 R52, -RZ, R53.H0_H0 ;  /* 0x20000035ff347230 */ /* 0x000fe40000004100 */
[----:B------:R-:W-:Y:S01]  /*6210*/  FMUL R53, R89, R70 ;  /* 0x0000004659357220 */ /* 0x000fe20000400000 */
[----:B------:R-:W-:Y:S01]  /*6220*/  FMUL R68, R77, R68 ;  /* 0x000000444d447220 */ /* 0x000fe20000400000 */
[----:B------:R-:W-:Y:S01]  /*6230*/  I2FP.F32.S32 R67, R67 ;  /* 0x0000004300437245 */ /* 0x000fe20000201400 */
[----:B-----5:R-:W-:Y:S01]  /*6240*/  HADD2.F32 R60, -RZ, R60.H0_H0 ;  /* 0x2000003cff3c7230 */ /* 0x020fe20000004100 */
[----:B------:R-:W-:Y:S01]  /*6250*/  I2FP.F32.S32 R56, R69 ;  /* 0x0000004500387245 */ /* 0x000fe20000201400 */
[----:B------:R-:W-:Y:S01]  /*6260*/  FMUL R65, R76, R65 ;  /* 0x000000414c417220 */ /* 0x000fe20000400000 */
[C---:B------:R-:W-:Y:S01]  /*6270*/  FFMA R202, R52.reuse, R68, R83 ;  /* 0x0000004434ca7223 */ /* 0x040fe20000000053 */
[----:B------:R-:W-:Y:S01]  /*6280*/  FFMA R204, R52, R53, R190 ;  /* 0x0000003534cc7223 */ /* 0x000fe200000000be */
[----:B------:R-:W-:Y:S01]  /*6290*/  HADD2.F32 R61, -RZ, R61.H0_H0 ;  /* 0x2000003dff3d7230 */ /* 0x000fe20000004100 */
[----:B------:R-:W-:Y:S01]  /*62a0*/  LDS R52, [R137+0x9b0] ;  /* 0x0009b00089347984 */ /* 0x000fe20000000800 */
[----:B------:R-:W-:Y:S01]  /*62b0*/  FMUL R67, R88, R67 ;  /* 0x0000004358437220 */ /* 0x000fe20000400000 */
[----:B------:R-:W-:-:S02]  /*62c0*/  FFMA R65, R60, R65, R191 ;  /* 0x000000413c417223 */ /* 0x000fc400000000bf */
[----:B------:R-:W2:Y:S01]  /*62d0*/  LDS R53, [R137+0x9c0] ;  /* 0x0009c00089357984 */ /* 0x000ea20000000800 */
[----:B------:R-:W-:Y:S01]  /*62e0*/  FMUL R56, R77, R56 ;  /* 0x000000384d387220 */ /* 0x000fe20000400000 */
[----:B------:R-:W-:Y:S01]  /*62f0*/  I2FP.F32.S32 R82, R71 ;  /* 0x0000004700527245 */ /* 0x000fe20000201400 */
[----:B------:R-:W-:Y:S01]  /*6300*/  FFMA R208, R60, R67, R208 ;  /* 0x000000433cd07223 */ /* 0x000fe200000000d0 */
[----:B------:R-:W-:Y:S01]  /*6310*/  LDS R100, [R137+0x9d0] ;  /* 0x0009d00089647984 */ /* 0x000fe20000000800 */
[----:B------:R-:W-:-:S03]  /*6320*/  FFMA R203, R61, R56, R65 ;  /* 0x000000383dcb7223 */ /* 0x000fc60000000041 */
[----:B------:R-:W3:Y:S01]  /*6330*/  LDS R101, [R137+0x9e0] ;  /* 0x0009e00089657984 */ /* 0x000ee20000000800 */
[----:B------:R-:W-:Y:S01]  /*6340*/  FMUL R56, R89, R82 ;  /* 0x0000005259387220 */ /* 0x000fe20000400000 */
[----:B------:R-:W-:Y:S02]  /*6350*/  I2FP.F32.S32 R57, R84 ;  /* 0x0000005400397245 */ /* 0x000fe40000201400 */
[----:B------:R-:W4:Y:S01]  /*6360*/  LDS.128 R64, [R135+0x980] ;  /* 0x0009800087407984 */ /* 0x000f220000000c00 */
[----:B-1----:R-:W-:Y:S03]  /*6370*/  IMMA.16832.S8.S8 R80, R92.ROW, R80.COL, RZ ;  /* 0x000000505c507237 */ /* 0x002fe60000405cff */
[----:B------:R-:W1:Y:S01]  /*6380*/  LDS.128 R68, [R135+0xa10] ;  /* 0x000a100087447984 */ /* 0x000e620000000c00 */
[----:B------:R-:W-:Y:S01]  /*6390*/  I2FP.F32.S32 R191, R86 ;  /* 0x0000005600bf7245 */ /* 0x000fe20000201400 */
[----:B------:R-:W-:Y:S01]  /*63a0*/  FMUL R57, R78, R57 ;  /* 0x000000394e397220 */ /* 0x000fe20000400000 */
[----:B------:R-:W-:-:S02]  /*63b0*/  I2FP.F32.S32 R85, R85 ;  /* 0x0000005500557245 */ /* 0x000fc40000201400 */
[----:B------:R-:W-:Y:S01]  /*63c0*/  I2FP.F32.S32 R87, R87 ;  /* 0x0000005700577245 */ /* 0x000fe20000201400 */
[----:B------:R-:W-:Y:S01]  /*63d0*/  FFMA R208, R61, R56, R208 ;  /* 0x000000383dd07223 */ /* 0x000fe200000000d0 */
[----:B------:R-:W-:Y:S02]  /*63e0*/  HADD2.F32 R61, -RZ, R58.H0_H0 ;  /* 0x2000003aff3d7230 */ /* 0x000fe40000004100 */
[----:B------:R-:W-:Y:S01]  /*63f0*/  FMUL R191, R90, R191 ;  /* 0x000000bf5abf7220 */ /* 0x000fe20000400000 */
[----:B------:R-:W-:Y:S01]  /*6400*/  FFMA R190, R192, R57, R201 ;  /* 0x00000039c0be7223 */ /* 0x000fe200000000c9 */
[----:B------:R-:W-:Y:S01]  /*6410*/  FMUL R85, R78, R85 ;  /* 0x000000554e557220 */ /* 0x000fe20000400000 */
[----:B------:R-:W-:Y:S01]  /*6420*/  FMUL R201, R90, R87 ;  /* 0x000000575ac97220 */ /* 0x000fe20000400000 */
[----:B------:R-:W-:Y:S01]  /*6430*/  FFMA R192, R192, R191, R193 ;  /* 0x000000bfc0c07223 */ /* 0x000fe200000000c1 */
[----:B------:R-:W-:Y:S01]  /*6440*/  LDS R56, [R137+0xe10] ;  /* 0x000e100089387984 */ /* 0x000fe20000000800 */
[C---:B------:R-:W-:Y:S01]  /*6450*/  FFMA R191, R61.reuse, R85, R200 ;  /* 0x000000553dbf7223 */ /* 0x040fe200000000c8 */
[----:B------:R-:W-:Y:S01]  /*6460*/  FFMA R164, R61, R201, R164 ;  /* 0x000000c93da47223 */ /* 0x000fe200000000a4 */
[----:B0-----:R-:W-:Y:S01]  /*6470*/  IMMA.16832.S8.S8 R84, R96.ROW, R102.COL, RZ ;  /* 0x0000006660547237 */ /* 0x001fe20000405cff */
[----:B------:R-:W0:Y:S04]  /*6480*/  LDS R57, [R137+0xe20] ;  /* 0x000e200089397984 */ /* 0x000e280000000800 */
[----:B------:R-:W-:Y:S04]  /*6490*/  LDS R60, [R137+0xe30] ;  /* 0x000e3000893c7984 */ /* 0x000fe80000000800 */
[----:B------:R-:W5:Y:S01]  /*64a0*/  LDS R61, [R137+0xe40] ;  /* 0x000e4000893d7984 */ /* 0x000f620000000800 */
[----:B------:R-:W-:-:S02]  /*64b0*/  I2FP.F32.S32 R103, R80 ;  /* 0x0000005000677245 */ /* 0x000fc40000201400 */
[----:B------:R-:W-:Y:S01]  /*64c0*/  I2FP.F32.S32 R201, R82 ;  /* 0x0000005200c97245 */ /* 0x000fe20000201400 */
[----:B------:R-:W-:Y:S01]  /*64d0*/  HADD2.F32 R193, -RZ, R54.H0_H0 ;  /* 0x20000036ffc17230 */ /* 0x000fe20000004100 */
[----:B------:R-:W-:Y:S01]  /*64e0*/  I2FP.F32.S32 R81, R81 ;  /* 0x0000005100517245 */ /* 0x000fe20000201400 */
[----:B------:R-:W-:Y:S01]  /*64f0*/  FMUL R103, R78, R103 ;  /* 0x000000674e677220 */ /* 0x000fe20000400000 */
[----:B------:R-:W-:Y:S01]  /*6500*/  I2FP.F32.S32 R205, R83 ;  /* 0x0000005300cd7245 */ /* 0x000fe20000201400 */
[----:B------:R-:W-:Y:S01]  /*6510*/  FMUL R83, R90, R201 ;  /* 0x000000c95a537220 */ /* 0x000fe20000400000 */
[----:B------:R-:W-:Y:S02]  /*6520*/  HADD2.F32 R200, -RZ, R62.H0_H0 ;  /* 0x2000003effc87230 */ /* 0x000fe40000004100 */
[----:B------:R-:W-:Y:S01]  /*6530*/  FMUL R62, R78, R81 ;  /* 0x000000514e3e7220 */ /* 0x000fe20000400000 */
[C---:B------:R-:W-:Y:S01]  /*6540*/  FFMA R201, R193.reuse, R103, R202 ;  /* 0x00000067c1c97223 */ /* 0x040fe200000000ca */
[----:B------:R-:W-:Y:S01]  /*6550*/  FMUL R205, R90, R205 ;  /* 0x000000cd5acd7220 */ /* 0x000fe20000400000 */
[----:B------:R-:W-:-:S02]  /*6560*/  FFMA R193, R193, R83, R204 ;  /* 0x00000053c1c17223 */ /* 0x000fc400000000cc */
[----:B--2---:R-:W-:Y:S01]  /*6570*/  IMMA.16832.S8.S8 R80, R72.ROW, R52.COL, RZ ;  /* 0x0000003448507237 */ /* 0x004fe20000405cff */
[C---:B------:R-:W-:Y:S01]  /*6580*/  FFMA R62, R200.reuse, R62, R203 ;  /* 0x0000003ec83e7223 */ /* 0x040fe200000000cb */
[----:B------:R-:W-:Y:S01]  /*6590*/  FFMA R200, R200, R205, R208 ;  /* 0x000000cdc8c87223 */ /* 0x000fe200000000d0 */
[----:B------:R-:W-:Y:S02]  /*65a0*/  I2FP.F32.S32 R87, R87 ;  /* 0x0000005700577245 */ /* 0x000fe40000201400 */
[----:B------:R-:W-:Y:S02]  /*65b0*/  I2FP.F32.S32 R203, R84 ;  /* 0x0000005400cb7245 */ /* 0x000fe40000201400 */
[----:B------:R-:W-:Y:S01]  /*65c0*/  I2FP.F32.S32 R205, R86 ;  /* 0x0000005600cd7245 */ /* 0x000fe20000201400 */
[----:B---3--:R-:W-:Y:S01]  /*65d0*/  IMMA.16832.S8.S8 R100, R92.ROW, R100.COL, RZ ;  /* 0x000000645c647237 */ /* 0x008fe20000405cff */
[----:B----4-:R-:W-:Y:S02]  /*65e0*/  HADD2.F32 R53, -RZ, R64.H0_H0 ;  /* 0x20000040ff357230 */ /* 0x010fe40000004100 */
[----:B------:R-:W-:Y:S01]  /*65f0*/  FMUL R52, R88, R87 ;  /* 0x0000005758347220 */ /* 0x000fe20000400000 */
[----:B-1----:R-:W-:-:S02]  /*6600*/  HADD2.F32 R68, -RZ, R68.H0_H0 ;  /* 0x20000044ff447230 */ /* 0x002fc40000004100 */
[----:B------:R-:W-:Y:S01]  /*6610*/  FMUL R203, R76, R203 ;  /* 0x000000cb4ccb7220 */ /* 0x000fe20000400000 */
[----:B------:R-:W-:Y:S01]  /*6620*/  FMUL R205, R88, R205 ;  /* 0x000000cd58cd7220 */ /* 0x000fe20000400000 */
[----:B------:R-:W-:Y:S01]  /*6630*/  I2FP.F32.S32 R85, R85 ;  /* 0x0000005500557245 */ /* 0x000fe20000201400 */
[----:B------:R-:W-:Y:S02]  /*6640*/  HADD2.F32 R65, -RZ, R65.H0_H0 ;  /* 0x20000041ff417230 */ /* 0x000fe40000004100 */
[C---:B------:R-:W-:Y:S01]  /*6650*/  FFMA R188, R53.reuse, R203, R188 ;  /* 0x000000cb35bc7223 */ /* 0x040fe200000000bc */
[----:B------:R-:W-:Y:S01]  /*6660*/  FFMA R186, R53, R205, R186 ;  /* 0x000000cd35ba7223 */ /* 0x000fe200000000ba */
[----:B------:R-:W-:Y:S01]  /*6670*/  FFMA R189, R68, R52, R189 ;  /* 0x0000003444bd7223 */ /* 0x000fe200000000bd */
[----:B------:R-:W-:Y:S04]  /*6680*/  LDS R53, [R137+0xe60] ;  /* 0x000e600089357984 */ /* 0x000fe80000000800 */
[----:B------:R-:W1:Y:S01]  /*6690*/  LDS R52, [R137+0xe50] ;  /* 0x000e500089347984 */ /* 0x000e620000000800 */
[----:B------:R-:W-:-:S02]  /*66a0*/  I2FP.F32.S32 R80, R80 ;  /* 0x0000005000507245 */ /* 0x000fc40000201400 */
[----:B------:R-:W-:Y:S01]  /*66b0*/  I2FP.F32.S32 R82, R82 ;  /* 0x0000005200527245 */ /* 0x000fe20000201400 */
[----:B0-----:R-:W-:Y:S01]  /*66c0*/  IMMA.16832.S8.S8 R96, R96.ROW, R56.COL, RZ ;  /* 0x0000003860607237 */ /* 0x001fe20000405cff */
[----:B------:R-:W-:Y:S01]  /*66d0*/  I2FP.F32.S32 R56, R81 ;  /* 0x0000005100387245 */ /* 0x000fe20000201400 */
[----:B------:R-:W-:Y:S01]  /*66e0*/  FMUL R80, R77, R80 ;  /* 0x000000504d507220 */ /* 0x000fe20000400000 */
[----:B------:R-:W-:Y:S01]  /*66f0*/  I2FP.F32.S32 R58, R83 ;  /* 0x00000053003a7245 */ /* 0x000fe20000201400 */
[----:B------:R-:W-:Y:S01]  /*6700*/  FMUL R57, R89, R82 ;  /* 0x0000005259397220 */ /* 0x000fe20000400000 */
[----:B------:R-:W-:-:S03]  /*6710*/  FMUL R85, R76, R85 ;  /* 0x000000554c557220 */ /* 0x000fc60000400000 */
[----:B-----5:R-:W-:Y:S01]  /*6720*/  IMMA.16832.S8.S8 R72, R72.ROW, R60.COL, RZ ;  /* 0x0000003c48487237 */ /* 0x020fe20000405cff */
[----:B------:R-:W-:Y:S01]  /*6730*/  I2FP.F32.S32 R61, R100 ;  /* 0x00000064003d7245 */ /* 0x000fe20000201400 */
[C---:B------:R-:W-:Y:S01]  /*6740*/  FFMA R188, R65.reuse, R80, R188 ;  /* 0x0000005041bc7223 */ /* 0x040fe200000000bc */
[----:B------:R-:W-:Y:S01]  /*6750*/  FFMA R186, R65, R57, R186 ;  /* 0x0000003941ba7223 */ /* 0x000fe200000000ba */
[----:B------:R-:W-:Y:S01]  /*6760*/  I2FP.F32.S32 R65, R102 ;  /* 0x0000006600417245 */ /* 0x000fe20000201400 */
[----:B------:R-:W-:Y:S01]  /*6770*/  FFMA R85, R68, R85, R187 ;  /* 0x0000005544557223 */ /* 0x000fe200000000bb */
[----:B------:R-:W-:Y:S02]  /*6780*/  HADD2.F32 R54, -RZ, R69.H0_H0 ;  /* 0x20000045ff367230 */ /* 0x000fe40000004100 */
[----:B------:R-:W-:Y:S01]  /*6790*/  FMUL R56, R77, R56 ;  /* 0x000000384d387220 */ /* 0x000fe20000400000 */
[----:B------:R-:W-:Y:S01]  /*67a0*/  MOV R163, R166 ;  /* 0x000000a600a37202 */ /* 0x000fe20000000f00 */
[----:B------:R-:W0:Y:S01]  /*67b0*/  LDS.128 R80, [R135+0xe00] ;  /* 0x000e000087507984 */ /* 0x000e220000000c00 */
[----:B------:R-:W-:-:S02]  /*67c0*/  HADD2.F32 R203, -RZ, R66.H0_H0 ;  /* 0x20000042ffcb7230 */ /* 0x000fc40000004100 */
[----:B------:R-:W-:Y:S01]  /*67d0*/  FMUL R61, R78, R61 ;  /* 0x0000003d4e3d7220 */ /* 0x000fe20000400000 */
[----:B------:R-:W-:Y:S01]  /*67e0*/  FMUL R69, R90, R65 ;  /* 0x000000415a457220 */ /* 0x000fe20000400000 */
[----:B------:R-:W-:Y:S01]  /*67f0*/  FFMA R204, R54, R56, R85 ;  /* 0x0000003836cc7223 */ /* 0x000fe20000000055 */
[----:B------:R-:W-:Y:S01]  /*6800*/  I2FP.F32.S32 R65, R101 ;  /* 0x0000006500417245 */ /* 0x000fe20000201400 */
[----:B------:R-:W-:Y:S01]  /*6810*/  LDS R56, [R137+0xf0] ;  /* 0x0000f00089387984 */ /* 0x000fe20000000800 */
[----:B------:R-:W-:-:S03]  /*6820*/  FFMA R202, R203, R61, R188 ;  /* 0x0000003dcbca7223 */ /* 0x000fc600000000bc */
[----:B------:R-:W-:Y:S04]  /*6830*/  LDS R57, [R137+0x100] ;  /* 0x0001000089397984 */ /* 0x000fe80000000800 */
[----:B------:R2:W3:Y:S01]  /*6840*/  LDSM.16.M88.4 R84, [R163] ;  /* 0x00000000a354783b */ /* 0x0004e20000000200 */
[----:B------:R-:W-:-:S03]  /*6850*/  HADD2.F32 R205, -RZ, R70.H0_H0 ;  /* 0x20000046ffcd7230 */ /* 0x000fc60000004100 */
[----:B------:R-:W-:Y:S01]  /*6860*/  LDS R60, [R137+0x570] ;  /* 0x00057000893c7984 */ /* 0x000fe20000000800 */
[----:B------:R-:W-:-:S03]  /*6870*/  FMUL R65, R78, R65 ;  /* 0x000000414e417220 */ /* 0x000fc60000400000 */
[----:B------:R-:W4:Y:S01]  /*6880*/  LDS R61, [R137+0x580] ;  /* 0x00058000893d7984 */ /* 0x000f220000000800 */
[----:B------:R-:W-:-:S03]  /*6890*/  FFMA R204, R205, R65, R204 ;  /* 0x00000041cdcc7223 */ /* 0x000fc600000000cc */
[----:B------:R-:W-:Y:S01]  /*68a0*/  LDS R64, [R137+0x9f0] ;  /* 0x0009f00089407984 */ /* 0x000fe20000000800 */
[----:B------:R-:W-:-:S03]  /*68b0*/  FFMA R203, R203, R69, R186 ;  /* 0x00000045cbcb7223 */ /* 0x000fc600000000ba */
[----:B------:R-:W5:Y:S01]  /*68c0*/  LDS R65, [R137+0xa00] ;  /* 0x000a000089417984 */ /* 0x000f620000000800 */
[----:B------:R-:W-:Y:S01]  /*68d0*/  I2FP.F32.S32 R69, R96 ;  /* 0x0000006000457245 */ /* 0x000fe20000201400 */
[----:B-1----:R-:W-:Y:S01]  /*68e0*/  IMMA.16832.S8.S8 R92, R92.ROW, R52.COL, RZ ;  /* 0x000000345c5c7237 */ /* 0x002fe20000405cff */
[----:B------:R-:W-:Y:S01]  /*68f0*/  I2FP.F32.S32 R187, R103 ;  /* 0x0000006700bb7245 */ /* 0x000fe20000201400 */
[----:B------:R-:W-:Y:S02]  /*6900*/  LDS R68, [R137+0xe70] ;  /* 0x000e700089447984 */ /* 0x000fe40000000800 */
[----:B------:R-:W-:Y:S02]  /*6910*/  FMUL R52, R76, R69 ;  /* 0x000000454c347220 */ /* 0x000fe40000400000 */
[----:B------:R-:W1:Y:S04]  /*6920*/  LDS R69, [R137+0xe80] ;  /* 0x000e800089457984 */ /* 0x000e680000000800 */
[----:B------:R-:W1:Y:S01]  /*6930*/  LDS.128 R100, [R135+0xe90] ;  /* 0x000e900087647984 */ /* 0x000e620000000c00 */
[----:B------:R-:W-:Y:S01]  /*6940*/  FMUL R58, R89, R58 ;  /* 0x0000003a593a7220 */ /* 0x000fe20000400000 */
[----:B------:R-:W-:Y:S01]  /*6950*/  I2FP.F32.S32 R53, R98 ;  /* 0x0000006200357245 */ /* 0x000fe20000201400 */
[----:B------:R-:W-:Y:S01]  /*6960*/  FMUL R187, R90, R187 ;  /* 0x000000bb5abb7220 */ /* 0x000fe20000400000 */
[----:B------:R-:W-:Y:S01]  /*6970*/  I2FP.F32.S32 R97, R97 ;  /* 0x0000006100617245 */ /* 0x000fe20000201400 */
[----:B------:R-:W-:Y:S01]  /*6980*/  FFMA R58, R54, R58, R189 ;  /* 0x0000003a363a7223 */ /* 0x000fe200000000bd */
[----:B------:R-:W-:Y:S01]  /*6990*/  I2FP.F32.S32 R72, R72 ;  /* 0x0000004800487245 */ /* 0x000fe20000201400 */
[----:B0-----:R-:W-:Y:S01]  /*69a0*/  HADD2.F32 R80, -RZ, R80.H0_H0 ;  /* 0x20000050ff507230 */ /* 0x001fe20000004100 */
[----:B------:R-:W-:Y:S01]  /*69b0*/  I2FP.F32.S32 R74, R74 ;  /* 0x0000004a004a7245 */ /* 0x000fe20000201400 */
[----:B------:R-:W-:Y:S01]  /*69c0*/  FMUL R53, R88, R53 ;  /* 0x0000003558357220 */ /* 0x000fe20000400000 */
[----:B------:R-:W-:Y:S01]  /*69d0*/  I2FP.F32.S32 R54, R73 ;  /* 0x0000004900367245 */ /* 0x000fe20000201400 */
[----:B------:R-:W-:Y:S01]  /*69e0*/  FFMA R205, R205, R187, R58 ;  /* 0x000000bbcdcd7223 */ /* 0x000fe2000000003a */
[----:B------:R-:W-:Y:S01]  /*69f0*/  FMUL R97, R76, R97 ;  /* 0x000000614c617220 */ /* 0x000fe20000400000 */
[----:B------:R-:W-:Y:S01]  /*6a00*/  I2FP.F32.S32 R66, R75 ;  /* 0x0000004b00427245 */ /* 0x000fe20000201400 */
[----:B------:R-:W-:Y:S01]  /*6a10*/  FMUL R58, R77, R72 ;  /* 0x000000484d3a7220 */ /* 0x000fe20000400000 */
[----:B--2---:R-:W-:Y:S01]  /*6a20*/  FMUL R163, R89, R74 ;  /* 0x0000004a59a37220 */ /* 0x004fe20000400000 */
[----:B------:R-:W-:Y:S01]  /*6a30*/  FMUL R77, R77, R54 ;  /* 0x000000364d4d7220 */ /* 0x000fe20000400000 */
[----:B---3--:R-:W-:Y:S01]  /*6a40*/  IMMA.16832.S8.S8 R72, R84.ROW, R56.COL, RZ ;  /* 0x0000003854487237 */ /* 0x008fe20000405cff */
[----:B------:R-:W-:-:S02]  /*6a50*/  HADD2.F32 R76, -RZ, R55.H0_H0 ;  /* 0x20000037ff4c7230 */ /* 0x000fc40000004100 */
[C---:B------:R-:W-:Y:S01]  /*6a60*/  FFMA R185, R80.reuse, R52, R185 ;  /* 0x0000003450b97223 */ /* 0x040fe200000000b9 */
[----:B------:R-:W-:Y:S01]  /*6a70*/  FFMA R184, R80, R53, R184 ;  /* 0x0000003550b87223 */ /* 0x000fe200000000b8 */
[----:B------:R-:W-:-:S03]  /*6a80*/  HADD2.F32 R56, -RZ, R81.H0_H0 ;  /* 0x20000051ff387230 */ /* 0x000fc60000004100 */
[----:B----4-:R-:W-:Y:S01]  /*6a90*/  IMMA.16832.S8.S8 R52, R84.ROW, R60.COL, RZ ;  /* 0x0000003c54347237 */ /* 0x010fe20000405cff */
[----:B------:R-:W-:Y:S02]  /*6aa0*/  HADD2.F32 R206, -RZ, R59.H0_H0 ;  /* 0x2000003bffce7230 */ /* 0x000fe40000004100 */
[C---:B------:R-:W-:Y:S01]  /*6ab0*/  FFMA R185, R56.reuse, R58, R185 ;  /* 0x0000003a38b97223 */ /* 0x040fe200000000b9 */
[----:B------:R-:W-:-:S04]  /*6ac0*/  FFMA R163, R56, R163, R184 ;  /* 0x000000a338a37223 */ /* 0x000fc800000000b8 */
[----:B-----5:R-:W-:Y:S01]  /*6ad0*/  IMMA.16832.S8.S8 R56, R84.ROW, R64.COL, RZ ;  /* 0x0000004054387237 */ /* 0x020fe20000405cff */
[----:B------:R-:W-:Y:S02]  /*6ae0*/  I2FP.F32.S32 R99, R99 ;  /* 0x0000006300637245 */ /* 0x000fe40000201400 */
[----:B------:R-:W-:-:S05]  /*6af0*/  I2FP.F32.S32 R60, R73 ;  /* 0x00000049003c7245 */ /* 0x000fca0000201400 */
[----:B-1----:R-:W-:Y:S01]  /*6b00*/  IMMA.16832.S8.S8 R84, R84.ROW, R68.COL, RZ ;  /* 0x0000004454547237 */ /* 0x002fe20000405cff */
[----:B------:R-:W-:Y:S02]  /*6b10*/  HADD2.F32 R100, -RZ, R100.H0_H0 ;  /* 0x20000064ff647230 */ /* 0x000fe40000004100 */
[----:B------:R-:W-:Y:S01]  /*6b20*/  I2FP.F32.S32 R52, R52 ;  /* 0x0000003400347245 */ /* 0x000fe20000201400 */
[----:B------:R-:W-:Y:S01]  /*6b30*/  FMUL R99, R88, R99 ;  /* 0x0000006358637220 */ /* 0x000fe20000400000 */
[C---:B------:R-:W-:Y:S01]  /*6b40*/  FMUL R60, R79.reuse, R60 ;  /* 0x0000003c4f3c7220 */ /* 0x040fe20000400000 */
[----:B------:R-:W-:Y:S02]  /*6b50*/  I2FP.F32.S32 R187, R92 ;  /* 0x0000005c00bb7245 */ /* 0x000fe40000201400 */
[----:B------:R-:W-:Y:S01]  /*6b60*/  FMUL R52, R79, R52 ;  /* 0x000000344f347220 */ /* 0x000fe20000400000 */
[C---:B------:R-:W-:Y:S01]  /*6b70*/  FFMA R88, R100.reuse, R97, R150 ;  /* 0x0000006164587223 */ /* 0x040fe20000000096 */
[----:B------:R-:W-:Y:S01]  /*6b80*/  FFMA R92, R100, R99, R151 ;  /* 0x00000063645c7223 */ /* 0x000fe20000000097 */
[----:B------:R-:W-:Y:S01]  /*6b90*/  FFMA R100, R206, R60, R191 ;  /* 0x0000003cce647223 */ /* 0x000fe200000000bf */
[----:B------:R-:W-:Y:S01]  /*6ba0*/  I2FP.F32.S32 R60, R54 ;  /* 0x00000036003c7245 */ /* 0x000fe20000201400 */
[----:B------:R-:W-:Y:S01]  /*6bb0*/  FFMA R150, R76, R52, R201 ;  /* 0x000000344c967223 */ /* 0x000fe200000000c9 */
[----:B------:R-:W-:Y:S01]  /*6bc0*/  I2FP.F32.S32 R56, R56 ;  /* 0x0000003800387245 */ /* 0x000fe20000201400 */
[----:B------:R-:W-:Y:S01]  /*6bd0*/  VIADD R160, R160, 0x8 ;  /* 0x00000008a0a07836 */ /* 0x000fe20000000000 */
[----:B------:R-:W-:-:S02]  /*6be0*/  I2FP.F32.S32 R54, R53 ;  /* 0x0000003500367245 */ /* 0x000fc40000201400 */
[----:B------:R-:W-:Y:S01]  /*6bf0*/  I2FP.F32.S32 R52, R57 ;  /* 0x0000003900347245 */ /* 0x000fe20000201400 */
[----:B------:R-:W-:Y:S01]  /*6c00*/  HADD2.F32 R67, -RZ, R67.H0_H0 ;  /* 0x20000043ff437230 */ /* 0x000fe20000004100 */
[----:B------:R-:W-:Y:S01]  /*6c10*/  I2FP.F32.S32 R72, R72 ;  /* 0x0000004800487245 */ /* 0x000fe20000201400 */
[----:B------:R-:W-:Y:S01]  /*6c20*/  HADD2.F32 R63, -RZ, R63.H0_H0 ;  /* 0x2000003fff3f7230 */ /* 0x000fe20000004100 */
[----:B------:R-:W-:Y:S01]  /*6c30*/  I2FP.F32.S32 R64, R75 ;  /* 0x0000004b00407245 */ /* 0x000fe20000201400 */
[----:B------:R-:W-:Y:S02]  /*6c40*/  HADD2.F32 R71, -RZ, R71.H0_H0 ;  /* 0x20000047ff477230 */ /* 0x000fe40000004100 */
[C---:B------:R-:W-:Y:S01]  /*6c50*/  FMUL R56, R79.reuse, R56 ;  /* 0x000000384f387220 */ /* 0x040fe20000400000 */
[----:B------:R-:W-:Y:S01]  /*6c60*/  ISETP.GE.AND P3, PT, R160, R161, PT ;  /* 0x000000a1a000720c */ /* 0x000fe20003f66270 */
[C---:B------:R-:W-:Y:S01]  /*6c70*/  FMUL R54, R79.reuse, R54 ;  /* 0x000000364f367220 */ /* 0x040fe20000400000 */
[----:B------:R-:W-:Y:S01]  /*6c80*/  I2FP.F32.S32 R93, R93 ;  /* 0x0000005d005d7245 */ /* 0x000fe20000201400 */
[----:B------:R-:W-:Y:S01]  /*6c90*/  FMUL R52, R79, R52 ;  /* 0x000000344f347220 */ /* 0x000fe20000400000 */
[----:B------:R-:W-:Y:S01]  /*6ca0*/  I2FP.F32.S32 R189, R94 ;  /* 0x0000005e00bd7245 */ /* 0x000fe20000201400 */
[----:B------:R-:W-:Y:S01]  /*6cb0*/  HADD2.F32 R101, -RZ, R101.H0_H0 ;  /* 0x20000065ff657230 */ /* 0x000fe20000004100 */
[----:B------:R-:W-:Y:S01]  /*6cc0*/  I2FP.F32.S32 R95, R95 ;  /* 0x0000005f005f7245 */ /* 0x000fe20000201400 */
[----:B------:R-:W-:Y:S01]  /*6cd0*/  FMUL R89, R89, R66 ;  /* 0x0000004259597220 */ /* 0x000fe20000400000 */
[----:B------:R-:W-:Y:S01]  /*6ce0*/  FMUL R72, R79, R72 ;  /* 0x000000484f487220 */ /* 0x000fe20000400000 */
[----:B------:R-:W-:Y:S01]  /*6cf0*/  FMUL R61, R91, R64 ;  /* 0x000000405b3d7220 */ /* 0x000fe20000400000 */
[----:B------:R-:W-:Y:S01]  /*6d00*/  FFMA R202, R67, R56, R202 ;  /* 0x0000003843ca7223 */ /* 0x000fe200000000ca */
[----:B------:R-:W-:Y:S01]  /*6d10*/  FMUL R66, R78, R187 ;  /* 0x000000bb4e427220 */ /* 0x000fe20000400000 */
[----:B------:R-:W-:Y:S01]  /*6d20*/  I2FP.F32.S32 R74, R74 ;  /* 0x0000004a004a7245 */ /* 0x000fe20000201400 */
[----:B------:R-:W-:Y:S01]  /*6d30*/  FFMA R98, R63, R54, R62 ;  /* 0x000000363f627223 */ /* 0x000fe2000000003e */
[----:B------:R-:W-:Y:S01]  /*6d40*/  I2FP.F32.S32 R64, R55 ;  /* 0x0000003700407245 */ /* 0x000fe20000201400 */
[----:B------:R-:W-:Y:S01]  /*6d50*/  FFMA R204, R71, R52, R204 ;  /* 0x0000003447cc7223 */ /* 0x000fe200000000cc */
[----:B------:R-:W-:Y:S01]  /*6d60*/  I2FP.F32.S32 R56, R85 ;  /* 0x0000005500387245 */ /* 0x000fe20000201400 */
[----:B------:R-:W-:-:S02]  /*6d70*/  HADD2.F32 R102, -RZ, R102.H0_H0 ;  /* 0x20000066ff667230 */ /* 0x000fc40000004100 */
[----:B------:R-:W-:Y:S01]  /*6d80*/  FMUL R78, R78, R93 ;  /* 0x0000005d4e4e7220 */ /* 0x000fe20000400000 */
[C---:B------:R-:W-:Y:S01]  /*6d90*/  FMUL R70, R90.reuse, R189 ;  /* 0x000000bd5a467220 */ /* 0x040fe20000400000 */
[----:B------:R-:W-:Y:S01]  /*6da0*/  I2FP.F32.S32 R58, R58 ;  /* 0x0000003a003a7245 */ /* 0x000fe20000201400 */
[----:B------:R-:W-:Y:S01]  /*6db0*/  HADD2.F32 R82, -RZ, R82.H0_H0 ;  /* 0x20000052ff527230 */ /* 0x000fe20000004100 */
[----:B------:R-:W-:Y:S01]  /*6dc0*/  I2FP.F32.S32 R54, R59 ;  /* 0x0000003b00367245 */ /* 0x000fe20000201400 */
[C---:B------:R-:W-:Y:S01]  /*6dd0*/  FFMA R77, R101.reuse, R77, R88 ;  /* 0x0000004d654d7223 */ /* 0x040fe20000000058 */
[----:B------:R-:W-:Y:S01]  /*6de0*/  I2FP.F32.S32 R84, R84 ;  /* 0x0000005400547245 */ /* 0x000fe20000201400 */
[----:B------:R-:W-:Y:S01]  /*6df0*/  FMUL R90, R90, R95 ;  /* 0x0000005f5a5a7220 */ /* 0x000fe20000400000 */
[----:B------:R-:W-:Y:S01]  /*6e00*/  I2FP.F32.S32 R86, R86 ;  /* 0x0000005600567245 */ /* 0x000fe20000201400 */
[----:B------:R-:W-:Y:S01]  /*6e10*/  FFMA R89, R101, R89, R92 ;  /* 0x0000005965597223 */ /* 0x000fe2000000005c */
[----:B------:R-:W-:Y:S01]  /*6e20*/  I2FP.F32.S32 R52, R87 ;  /* 0x0000005700347245 */ /* 0x000fe20000201400 */
[----:B------:R-:W-:Y:S01]  /*6e30*/  FFMA R80, R165, R72, R190 ;  /* 0x00000048a5507223 */ /* 0x000fe200000000be */
[----:B------:R-:W-:-:S02]  /*6e40*/  HADD2.F32 R190, -RZ, R103.H0_H0 ;  /* 0x20000067ffbe7230 */ /* 0x000fc40000004100 */
[C---:B------:R-:W-:Y:S01]  /*6e50*/  FMUL R81, R91.reuse, R74 ;  /* 0x0000004a5b517220 */ /* 0x040fe20000400000 */
[----:B------:R-:W-:Y:S01]  /*6e60*/  FMUL R64, R91, R64 ;  /* 0x000000405b407220 */ /* 0x000fe20000400000 */
[----:B------:R-:W-:Y:S01]  /*6e70*/  FMUL R56, R79, R56 ;  /* 0x000000384f387220 */ /* 0x000fe20000400000 */
[----:B------:R-:W-:Y:S02]  /*6e80*/  HADD2.F32 R83, -RZ, R83.H0_H0 ;  /* 0x20000053ff537230 */ /* 0x000fe40000004100 */
[----:B------:R-:W-:Y:S01]  /*6e90*/  FFMA R77, R102, R78, R77 ;  /* 0x0000004e664d7223 */ /* 0x000fe2000000004d */
[C---:B------:R-:W-:Y:S01]  /*6ea0*/  FMUL R60, R91.reuse, R60 ;  /* 0x0000003c5b3c7220 */ /* 0x040fe20000400000 */
[C---:B------:R-:W-:Y:S01]  /*6eb0*/  FMUL R58, R91.reuse, R58 ;  /* 0x0000003a5b3a7220 */ /* 0x040fe20000400000 */
[----:B------:R-:W-:Y:S01]  /*6ec0*/  FMUL R54, R91, R54 ;  /* 0x000000365b367220 */ /* 0x000fe20000400000 */
        /* <DEDUP_REMOVED lines=19> */
.L_x_3307:
[-C--:B------:R-:W-:Y:S01]  /*7000*/  ISETP.GT.OR P6, PT, R154, R119.reuse, P1 ;  /* 0x000000779a00720c */ /* 0x080fe20000fc4670 */
[----:B------:R-:W-:Y:S01]  /*7010*/  IMAD.IADD R129, R120, 0x1, R129 ;  /* 0x0000000178817824 */ /* 0x000fe200078e0281 */
[----:B------:R-:W-:Y:S01]  /*7020*/  BSSY.RECONVERGENT B0, `(.L_x_3309) ;  /* 0x000000e000007945 */ /* 0x000fe20003800200 */
[CC--:B------:R-:W-:Y:S02]  /*7030*/  ISETP.GE.OR P4, PT, R154.reuse, R119.reuse, P1 ;  /* 0x000000779a00720c */ /* 0x0c0fe40000f86670 */
[CC--:B------:R-:W-:Y:S02]  /*7040*/  ISETP.GT.OR P5, PT, R154.reuse, R119.reuse, P0 ;  /* 0x000000779a00720c */ /* 0x0c0fe400007a4670 */
[----:B------:R-:W-:Y:S02]  /*7050*/  ISETP.GE.OR P3, PT, R154, R119, P0 ;  /* 0x000000779a00720c */ /* 0x000fe40000766670 */
[----:B------:R-:W-:-:S04]  /*7060*/  SHF.R.S32.HI R7, RZ, 0x1f, R129 ;  /* 0x0000001fff077819 */ /* 0x000fc80000011481 */
[----:B------:R-:W-:Y:S07]  /*7070*/  @P6 BRA `(.L_x_3310) ;  /* 0x0000000000206947 */ /* 0x000fee0003800000 */
        /* <DEDUP_REMOVED lines=8> */
.L_x_3310:
[----:B------:R-:W-:Y:S05]  /*7100*/  BSYNC.RECONVERGENT B0 ;  /* 0x0000000000007941 */ /* 0x000fea0003800200 */
.L_x_3309:
        /* <DEDUP_REMOVED lines=10> */
.L_x_3312:
[----:B------:R-:W-:Y:S05]  /*71b0*/  BSYNC.RECONVERGENT B0 ;  /* 0x0000000000007941 */ /* 0x000fea0003800200 */
.L_x_3311:
        /* <DEDUP_REMOVED lines=11> */
.L_x_3314:
[----:B------:R-:W-:Y:S05]  /*7270*/  BSYNC.RECONVERGENT B0 ;  /* 0x0000000000007941 */ /* 0x000fea0003800200 */
.L_x_3313:
[----:B------:R-:W-:Y:S01]  /*7280*/  BSSY.RECONVERGENT B0, `(.L_x_3315) ;  /* 0x000000d000007945 */ /* 0x000fe20003800200 */
[-C--:B------:R-:W-:Y:S02]  /*7290*/  ISETP.GT.OR P5, PT, R142, R119.reuse, P1 ;  /* 0x000000778e00720c */ /* 0x080fe40000fa4670 */
[----:B------:R-:W-:Y:S01]  /*72a0*/  ISETP.GT.OR P4, PT, R140, R119, P1 ;  /* 0x000000778c00720c */ /* 0x000fe20000f84670 */
[----:B------:R-:W-:-:S12]  /*72b0*/  @P3 BRA `(.L_x_3316) ;  /* 0x0000000000243947 */ /* 0x000fd80003800000 */
        /* <DEDUP_REMOVED lines=9> */
.L_x_3316:
[----:B------:R-:W-:Y:S05]  /*7350*/  BSYNC.RECONVERGENT B0 ;  /* 0x0000000000007941 */ /* 0x000fea0003800200 */
.L_x_3315:
        /* <DEDUP_REMOVED lines=10> */
.L_x_3318:
[----:B------:R-:W-:Y:S05]  /*7400*/  BSYNC.RECONVERGENT B0 ;  /* 0x0000000000007941 */ /* 0x000fea0003800200 */
.L_x_3317:
[----:B------:R-:W-:Y:S01]  /*7410*/  BSSY.RECONVERGENT B0, `(.L_x_3319) ;  /* 0x000000d000007945 */ /* 0x000fe20003800200 */
[-C--:B------:R-:W-:Y:S02]  /*7420*/  ISETP.GT.OR P3, PT, R142, R119.reuse, P0 ;  /* 0x000000778e00720c */ /* 0x080fe40000764670 */
[-C--:B------:R-:W-:Y:S02]  /*7430*/  ISETP.GT.OR P6, PT, R140, R119.reuse, P0 ;  /* 0x000000778c00720c */ /* 0x080fe400007c4670 */
[----:B------:R-:W-:Y:S01]  /*7440*/  ISETP.GT.OR P5, PT, R138, R119, P1 ;  /* 0x000000778a00720c */ /* 0x000fe20000fa4670 */
        /* <DEDUP_REMOVED lines=9> */
.L_x_3320:
[----:B------:R-:W-:Y:S05]  /*74e0*/  BSYNC.RECONVERGENT B0 ;  /* 0x0000000000007941 */ /* 0x000fea0003800200 */
.L_x_3319:
        /* <DEDUP_REMOVED lines=11> */
.L_x_3322:
[----:B------:R-:W-:Y:S05]  /*75a0*/  BSYNC.RECONVERGENT B0 ;  /* 0x0000000000007941 */ /* 0x000fea0003800200 */
.L_x_3321:
        /* <DEDUP_REMOVED lines=11> */
.L_x_3324:
[----:B------:R-:W-:Y:S05]  /*7660*/  BSYNC.RECONVERGENT B0 ;  /* 0x0000000000007941 */ /* 0x000fea0003800200 */
.L_x_3323:
        /* <DEDUP_REMOVED lines=13> */
.L_x_3326:
[----:B------:R-:W-:Y:S05]  /*7740*/  BSYNC.RECONVERGENT B0 ;  /* 0x0000000000007941 */ /* 0x000fea0003800200 */
.L_x_3325:
        /* <DEDUP_REMOVED lines=10> */
.L_x_3328:
[----:B------:R-:W-:Y:S05]  /*77f0*/  BSYNC.RECONVERGENT B0 ;  /* 0x0000000000007941 */ /* 0x000fea0003800200 */
.L_x_3327:
        /* <DEDUP_REMOVED lines=11> */
.L_x_3330:
[----:B------:R-:W-:Y:S05]  /*78b0*/  BSYNC.RECONVERGENT B0 ;  /* 0x0000000000007941 */ /* 0x000fea0003800200 */
.L_x_3329:
[----:B------:R-:W-:Y:S01]  /*78c0*/  BSSY.RECONVERGENT B0, `(.L_x_3331) ;  /* 0x000000f000007945 */ /* 0x000fe20003800200 */
[CC--:B------:R-:W-:Y:S02]  /*78d0*/  ISETP.GT.OR P4, PT, R134.reuse, R119.reuse, P1 ;  /* 0x000000778600720c */ /* 0x0c0fe40000f84670 */
[-C--:B------:R-:W-:Y:S02]  /*78e0*/  ISETP.GT.OR P5, PT, R134, R119.reuse, P0 ;  /* 0x000000778600720c */ /* 0x080fe400007a4670 */
[CC--:B------:R-:W-:Y:S02]  /*78f0*/  ISETP.GT.OR P1, PT, R132.reuse, R119.reuse, P1 ;  /* 0x000000778400720c */ /* 0x0c0fe40000f24670 */
[----:B------:R-:W-:Y:S01]  /*7900*/  ISETP.GT.OR P0, PT, R132, R119, P0 ;  /* 0x000000778400720c */ /* 0x000fe20000704670 */
        /* <DEDUP_REMOVED lines=10> */
.L_x_3332:
[----:B------:R-:W-:Y:S05]  /*79b0*/  BSYNC.RECONVERGENT B0 ;  /* 0x0000000000007941 */ /* 0x000fea0003800200 */
.L_x_3331:
        /* <DEDUP_REMOVED lines=10> */
.L_x_3334:
[----:B------:R-:W-:Y:S05]  /*7a60*/  BSYNC.RECONVERGENT B0 ;  /* 0x0000000000007941 */ /* 0x000fea0003800200 */
.L_x_3333:
        /* <DEDUP_REMOVED lines=10> */
.L_x_3336:
[----:B------:R-:W-:Y:S05]  /*7b10*/  BSYNC.RECONVERGENT B0 ;  /* 0x0000000000007941 */ /* 0x000fea0003800200 */
.L_x_3335:
        /* <DEDUP_REMOVED lines=11> */
.L_x_3338:
[----:B------:R-:W-:Y:S05]  /*7bd0*/  BSYNC.RECONVERGENT B0 ;  /* 0x0000000000007941 */ /* 0x000fea0003800200 */
.L_x_3337:
        /* <DEDUP_REMOVED lines=11> */
.L_x_3340:
[----:B------:R-:W-:Y:S05]  /*7c90*/  BSYNC.RECONVERGENT B0 ;  /* 0x0000000000007941 */ /* 0x000fea0003800200 */
.L_x_3339:
[----:B------:R-:W-:Y:S05]  /*7ca0*/  @P2 BRA `(.L_x_3341) ;  /* 0x00000000004c2947 */ /* 0x000fea0003800000 */
[----:B------:R-:W5:Y:S01]  /*7cb0*/  I2F.U32.RP R7, R161 ;  /* 0x000000a100077306 */ /* 0x000f620000209000 */
[----:B------:R-:W-:Y:S01]  /*7cc0*/  IMAD.MOV R9, RZ, RZ, -R161 ;  /* 0x000000ffff097224 */ /* 0x000fe200078e0aa1 */
[----:B------:R-:W-:Y:S01]  /*7cd0*/  ISETP.NE.U32.AND P1, PT, R161, RZ, PT ;  /* 0x000000ffa100720c */ /* 0x000fe20003f25070 */
[----:B01234-:R-:W-:-:S05]  /*7ce0*/  IMAD.MOV.U32 R4, RZ, RZ, RZ ;  /* 0x000000ffff047224 */ /* 0x01ffca00078e00ff */
        /* <DEDUP_REMOVED lines=15> */
.L_x_3341:
[----:B------:R-:W-:Y:S01]  /*7de0*/  IMAD.MOV.U32 R16, RZ, RZ, R2 ;  /* 0x000000ffff107224 */ /* 0x000fe200078e0002 */
[----:B------:R-:W-:Y:S01]  /*7df0*/  MOV R18, 0x7e20 ;  /* 0x00007e2000127802 */ /* 0x000fe20000000f00 */
[----:B------:R-:W-:-:S07]  /*7e00*/  IMAD.MOV.U32 R17, RZ, RZ, R3 ;  /* 0x000000ffff117224 */ /* 0x000fce00078e0003 */
[----:B01234-:R-:W-:Y:S05]  /*7e10*/  CALL.REL.NOINC `($__internal_77_$__cuda_sm20_rem_s64) ;  /* 0x0000006800e07944 */ /* 0x01ffea0003c00000 */
[----:B------:R-:W-:Y:S01]  /*7e20*/  IMAD.MOV.U32 R6, RZ, RZ, R10 ;  /* 0x000000ffff067224 */ /* 0x000fe200078e000a */
[----:B------:R-:W-:-:S07]  /*7e30*/  MOV R7, R11 ;  /* 0x0000000b00077202 */ /* 0x000fce0000000f00 */
.L_x_3342:
[----:B------:R-:W-:-:S04]  /*7e40*/  IADD3 R5, P0, PT, -R6, R2, RZ ;  /* 0x0000000206057210 */ /* 0x000fc80007f1e1ff */
[----:B------:R-:W-:Y:S01]  /*7e50*/  IADD3 R2, P1, PT, -R5, R122, RZ ;  /* 0x0000007a05027210 */ /* 0x000fe20007f3e1ff */
[----:B------:R-:W-:-:S03]  /*7e60*/  IMAD.X R4, R3, 0x1, ~R7, P0 ;  /* 0x0000000103047824 */ /* 0x000fc600000e0e07 */
[----:B------:R-:W-:Y:S01]  /*7e70*/  ISETP.LT.U32.AND P0, PT, R161, R2, PT ;  /* 0x00000002a100720c */ /* 0x000fe20003f01070 */
[----:B------:R-:W-:-:S05]  /*7e80*/  IMAD.X R3, R121, 0x1, ~R4, P1 ;  /* 0x0000000179037824 */ /* 0x000fca00008e0e04 */
[----:B------:R-:W-:-:S04]  /*7e90*/  ISETP.LT.AND.EX P0, PT, R126, R3, PT, P0 ;  /* 0x000000037e00720c */ /* 0x000fc80003f01300 */
[----:B------:R-:W-:-:S09]  /*7ea0*/  SEL R3, R161, R2, P0 ;  /* 0x00000002a1037207 */ /* 0x000fd20000000000 */
.L_x_3304:
[----:B------:R-:W-:Y:S01]  /*7eb0*/  ISETP.GE.U32.AND P0, PT, R5, R122, PT ;  /* 0x0000007a0500720c */ /* 0x000fe20003f06070 */
[----:B------:R-:W-:Y:S01]  /*7ec0*/  IMAD.MOV.U32 R160, RZ, RZ, RZ ;  /* 0x000000ffffa07224 */ /* 0x000fe200078e00ff */
[----:B------:R-:W-:Y:S02]  /*7ed0*/  ISETP.EQ.AND P2, PT, R161, R3, PT ;  /* 0x00000003a100720c */ /* 0x000fe40003f42270 */
[----:B------:R-:W-:-:S04]  /*7ee0*/  ISETP.GE.AND.EX P0, PT, R4, R121, PT, P0 ;  /* 0x000000790400720c */ /* 0x000fc80003f06300 */
[----:B------:R-:W-:-:S09]  /*7ef0*/  PLOP3.LUT P1, PT, P0, PT, PT, 0x8, 0x80 ;  /* 0x000000000080781c */ /* 0x000fd2000072e170 */
[----:B------:R-:W-:Y:S05]  /*7f00*/  @!P0 BRA P2, `(.L_x_3343) ;  /* 0xffffff94000c8947 */ /* 0x000fea000103ffff */
.L_x_3293:
        /* <DEDUP_REMOVED lines=31> */
.L_x_3344:
[----:B------:R-:W-:Y:S01]  /*8100*/  IMAD.MOV.U32 R17, RZ, RZ, R6 ;  /* 0x000000ffff117224 */ /* 0x000fe200078e0006 */
[----:B------:R-:W-:Y:S01]  /*8110*/  MOV R20, 0x8140 ;  /* 0x0000814000147802 */ /* 0x000fe20000000f00 */
[----:B------:R-:W-:-:S07]  /*8120*/  IMAD.MOV.U32 R16, RZ, RZ, R5 ;  /* 0x000000ffff107224 */ /* 0x000fce00078e0005 */
[----:B------:R-:W-:Y:S05]  /*8130*/  CALL.REL.NOINC `($__internal_76_$__cuda_sm20_div_s64) ;  /* 0x0000006000c87944 */ /* 0x000fea0003c00000 */
[----:B------:R-:W-:-:S07]  /*8140*/  IMAD.MOV.U32 R2, RZ, RZ, R8 ;  /* 0x000000ffff027224 */ /* 0x000fce00078e0008 */
.L_x_3345:
        /* <DEDUP_REMOVED lines=31> */
.L_x_3346:
[----:B------:R-:W-:Y:S01]  /*8340*/  IMAD.MOV.U32 R17, RZ, RZ, R6 ;  /* 0x000000ffff117224 */ /* 0x000fe200078e0006 */
[----:B------:R-:W-:-:S07]  /*8350*/  MOV R20, 0x8370 ;  /* 0x0000837000147802 */ /* 0x000fce0000000f00 */
[----:B------:R-:W-:Y:S05]  /*8360*/  CALL.REL.NOINC `($__internal_76_$__cuda_sm20_div_s64) ;  /* 0x00000060003c7944 */ /* 0x000fea0003c00000 */
[----:B------:R-:W-:-:S07]  /*8370*/  IMAD.MOV.U32 R12, RZ, RZ, R8 ;  /* 0x000000ffff0c7224 */ /* 0x000fce00078e0008 */
.L_x_3347:
        /* <DEDUP_REMOVED lines=27> */
.L_x_3348:
[----:B------:R-:W-:Y:S01]  /*8530*/  IMAD.MOV.U32 R17, RZ, RZ, R161 ;  /* 0x000000ffff117224 */ /* 0x000fe200078e00a1 */
[----:B------:R-:W-:Y:S01]  /*8540*/  MOV R20, 0x8570 ;  /* 0x0000857000147802 */ /* 0x000fe20000000f00 */
[----:B------:R-:W-:-:S07]  /*8550*/  IMAD.MOV.U32 R19, RZ, RZ, R126 ;  /* 0x000000ffff137224 */ /* 0x000fce00078e007e */
[----:B------:R-:W-:Y:S05]  /*8560*/  CALL.REL.NOINC `($__internal_76_$__cuda_sm20_div_s64) ;  /* 0x0000005c00bc7944 */ /* 0x000fea0003c00000 */
.L_x_3349:
        /* <DEDUP_REMOVED lines=28> */
.L_x_3350:
        /* <DEDUP_REMOVED lines=9> */
[----:B------:R-:W-:Y:S01]  /*87c0*/  IMAD.MOV.U32 R168, RZ, RZ, RZ ;  /* 0x000000ffffa87224 */ /* 0x000fe200078e00ff */
[----:B------:R-:W-:Y:S01]  /*87d0*/  CS2R R166, SRZ ;  /* 0x0000000000a67805 */ /* 0x000fe2000001ff00 */
[----:B------:R-:W-:Y:S01]  /*87e0*/  IMAD.MOV.U32 R100, RZ, RZ, RZ ;  /* 0x000000ffff647224 */ /* 0x000fe200078e00ff */
[----:B------:R-:W-:Y:S01]  /*87f0*/  CS2R R150, SRZ ;  /* 0x0000000000967805 */ /* 0x000fe2000001ff00 */
        /* <DEDUP_REMOVED lines=27> */
[----:B------:R-:W-:-:S04]  /*89b0*/  SHF.R.U32.HI R5, RZ, 0x2, R127 ;  /* 0x00000002ff057819 */ /* 0x000fc8000001167f */
[----:B------:R-:W-:Y:S01]  /*89c0*/  LEA R2, R128, R5, 0x4 ;  /* 0x0000000580027211 */ /* 0x000fe200078e20ff */
[----:B------:R-:W-:-:S06]  /*89d0*/  IMAD.SHL.U32 R5, R127, 0x8, RZ ;  /* 0x000000087f057824 */ /* 0x000fcc00078e00ff */
        /* <DEDUP_REMOVED lines=11> */
[----:B------:R-:W-:Y:S01]  /*8a90*/  SHF.R.U32.HI R43, RZ, 0x2, R127 ;  /* 0x00000002ff2b7819 */ /* 0x000fe2000001167f */
[----:B------:R-:W2:Y:S01]  /*8aa0*/  LDCU UR8, c[0x0][0x3bc] ;  /* 0x00007780ff0877ac */ /* 0x000ea20008000800 */
[----:B------:R-:W-:Y:S01]  /*8ab0*/  LOP3.LUT R6, R127, 0xf, RZ, 0xc0, !PT ;  /* 0x0000000f7f067812 */ /* 0x000fe200078ec0ff */
[----:B------:R-:W-:Y:S01]  /*8ac0*/  IMAD.MOV.U32 R92, RZ, RZ, RZ ;  /* 0x000000ffff5c7224 */ /* 0x000fe200078e00ff */
[----:B------:R-:W-:Y:S01]  /*8ad0*/  LOP3.LUT R9, R43, 0xfc, RZ, 0xc0, !PT ;  /* 0x000000fc2b097812 */ /* 0x000fe200078ec0ff */
[----:B------:R-:W3:Y:S01]  /*8ae0*/  LDCU UR9, c[0x0][0x3d0] ;  /* 0x00007a00ff0977ac */ /* 0x000ee20008000800 */
[----:B------:R-:W-:Y:S01]  /*8af0*/  VIMNMX R10, PT, PT, R47, R128, PT ;  /* 0x000000802f0a7248 */ /* 0x000fe20003fe0100 */
[----:B------:R-:W4:Y:S01]  /*8b00*/  LDC.64 R130, c[0x0][0x380] ;  /* 0x0000e000ff827b82 */ /* 0x000f220000000a00 */
[C---:B------:R-:W-:Y:S01]  /*8b10*/  VIADDMNMX R12, R128.reuse, 0x8, R47, PT ;  /* 0x00000008800c7846 */ /* 0x040fe2000380012f */
[C---:B------:R-:W-:Y:S01]  /*8b20*/  IMAD R13, R128.reuse, 0x4c0, R9 ;  /* 0x000004c0800d7824 */ /* 0x040fe200078e0209 */
[----:B------:R-:W-:-:S02]  /*8b30*/  VIADDMNMX R15, R128, 0x18, R47, PT ;  /* 0x00000018800f7846 */ /* 0x000fc4000380012f */
[----:B------:R-:W-:Y:S01]  /*8b40*/  VIADDMNMX R16, R128, 0x20, R47, PT ;  /* 0x0000002080107846 */ /* 0x000fe2000380012f */
[----:B------:R-:W-:Y:S01]  /*8b50*/  IMAD R13, R6, 0x4c, R13 ;  /* 0x0000004c060d7824 */ /* 0x000fe200078e020d */
[C-C-:B------:R-:W-:Y:S01]  /*8b60*/  VIADDMNMX R17, R128.reuse, 0x28, R47.reuse, PT ;  /* 0x0000002880117846 */ /* 0x140fe2000380012f */
[C---:B------:R-:W-:Y:S01]  /*8b70*/  IMAD.SHL.U32 R6, R128.reuse, 0x4, RZ ;  /* 0x0000000480067824 */ /* 0x040fe200078e00ff */
[C-C-:B------:R-:W-:Y:S02]  /*8b80*/  VIADDMNMX R19, R128.reuse, 0x30, R47.reuse, PT ;  /* 0x0000003080137846 */ /* 0x140fe4000380012f */
[--C-:B------:R-:W-:Y:S01]  /*8b90*/  VIADDMNMX R20, R128, 0x38, R47.reuse, PT ;  /* 0x0000003880147846 */ /* 0x100fe2000380012f */
[----:B--2---:R-:W-:Y:S01]  /*8ba0*/  IMAD R4, R7, UR8, R160 ;  /* 0x0000000807047c24 */ /* 0x004fe2000f8e02a0 */
[----:B------:R-:W-:Y:S01]  /*8bb0*/  LEA.HI R6, R127, R6, RZ, 0x1d ;  /* 0x000000067f067211 */ /* 0x000fe200078fe8ff */
[----:B------:R-:W-:Y:S01]  /*8bc0*/  IMAD R14, R12, UR8, RZ ;  /* 0x000000080c0e7c24 */ /* 0x000fe2000f8e02ff */
[C-C-:B------:R-:W-:Y:S01]  /*8bd0*/  VIADDMNMX R21, R128.reuse, 0x40, R47.reuse, PT ;  /* 0x0000004080157846 */ /* 0x140fe2000380012f */
[----:B------:R-:W-:Y:S01]  /*8be0*/  UMOV UR6, UR4 ;  /* 0x0000000400067c82 */ /* 0x000fe20008000000 */
[----:B-1----:R-:W-:Y:S01]  /*8bf0*/  UMOV UR7, UR5 ;  /* 0x0000000500077c82 */ /* 0x002fe20008000000 */
[----:B------:R-:W-:Y:S01]  /*8c00*/  UIADD3 UR5, UPT, UPT, UR4, 0x1580, URZ ;  /* 0x0000158004057890 */ /* 0x000fe2000fffe0ff */
[----:B------:R-:W-:Y:S01]  /*8c10*/  IMAD.U32 R8, RZ, RZ, UR6 ;  /* 0x00000006ff087e24 */ /* 0x000fe2000f8e00ff */
[C-C-:B------:R-:W-:Y:S01]  /*8c20*/  VIADDMNMX R23, R128.reuse, 0x48, R47.reuse, PT ;  /* 0x0000004880177846 */ /* 0x140fe2000380012f */
[----:B------:R-:W-:Y:S01]  /*8c30*/  IMAD.U32 R9, RZ, RZ, UR7 ;  /* 0x00000007ff097e24 */ /* 0x000fe2000f8e00ff */
[C-C-:B------:R-:W-:Y:S01]  /*8c40*/  VIADDMNMX R24, R128.reuse, 0x50, R47.reuse, PT ;  /* 0x0000005080187846 */ /* 0x140fe2000380012f */
[----:B---3--:R-:W-:Y:S01]  /*8c50*/  IMAD R4, R11, UR9, R4 ;  /* 0x000000090b047c24 */ /* 0x008fe2000f8e0204 */
[C---:B------:R-:W-:Y:S01]  /*8c60*/  VIADDMNMX R25, R128.reuse, 0x58, R47, PT ;  /* 0x0000005880197846 */ /* 0x040fe2000380012f */
[----:B------:R-:W-:Y:S01]  /*8c70*/  IMAD.WIDE.U32 R8, R13, 0x4, R8 ;  /* 0x000000040d087825 */ /* 0x000fe200078e0008 */
[----:B------:R-:W-:-:S02]  /*8c80*/  VIADDMNMX R13, R128, 0x10, R47, PT ;  /* 0x00000010800d7846 */ /* 0x000fc4000380012f */
[C-C-:B------:R-:W-:Y:S01]  /*8c90*/  VIADDMNMX R27, R128.reuse, 0x60, R47.reuse, PT ;  /* 0x00000060801b7846 */ /* 0x140fe2000380012f */
[----:B------:R-:W-:Y:S01]  /*8ca0*/  IMAD.U32 R7, RZ, RZ, UR5 ;  /* 0x00000005ff077e24 */ /* 0x000fe2000f8e00ff */
[C-C-:B------:R-:W-:Y:S01]  /*8cb0*/  VIADDMNMX R29, R128.reuse, 0x68, R47.reuse, PT ;  /* 0x00000068801d7846 */ /* 0x140fe2000380012f */
[----:B------:R-:W-:Y:S01]  /*8cc0*/  IMAD R18, R13, UR8, RZ ;  /* 0x000000080d127c24 */ /* 0x000fe2000f8e02ff */
[C-C-:B------:R-:W-:Y:S01]  /*8cd0*/  VIADDMNMX R33, R128.reuse, 0x70, R47.reuse, PT ;  /* 0x0000007080217846 */ /* 0x140fe2000380012f */
[----:B------:R-:W-:Y:S01]  /*8ce0*/  IMAD R22, R15, UR8, RZ ;  /* 0x000000080f167c24 */ /* 0x000fe2000f8e02ff */
[C---:B------:R-:W-:Y:S01]  /*8cf0*/  VIADDMNMX R37, R128.reuse, 0x78, R47, PT ;  /* 0x0000007880257846 */ /* 0x040fe2000380012f */
[----:B------:R-:W-:Y:S01]  /*8d00*/  IMAD R128, R128, 0x10, R43 ;  /* 0x0000001080807824 */ /* 0x000fe200078e022b */
        /* <DEDUP_REMOVED lines=8> */
[----:B------:R-:W-:Y:S01]  /*8d90*/  LOP3.LUT R11, R127, 0x3, RZ, 0xc0, !PT ;  /* 0x000000037f0b7812 */ /* 0x000fe200078ec0ff */
[--C-:B------:R-:W-:Y:S01]  /*8da0*/  IMAD.X R143, RZ, RZ, R9.reuse, P3 ;  /* 0x000000ffff8f7224 */ /* 0x100fe200018e0609 */
[C---:B------:R-:W-:Y:S01]  /*8db0*/  VIMNMX R44, PT, PT, R6.reuse, R47, PT ;  /* 0x0000002f062c7248 */ /* 0x040fe20003fe0100 */
[----:B------:R-:W-:Y:S01]  /*8dc0*/  IMAD.X R141, RZ, RZ, R9, P4 ;  /* 0x000000ffff8d7224 */ /* 0x000fe200020e0609 */
[C---:B------:R-:W-:Y:S01]  /*8dd0*/  VIADDMNMX R45, R6.reuse, 0x20, R47, PT ;  /* 0x00000020062d7846 */ /* 0x040fe2000380012f */
[----:B----4-:R-:W-:Y:S01]  /*8de0*/  IMAD.WIDE.U32 R30, R11, 0x4, R130 ;  /* 0x000000040b1e7825 */ /* 0x010fe200078e0082 */
[C-C-:B------:R-:W-:Y:S01]  /*8df0*/  VIADDMNMX R46, R6.reuse, 0x40, R47.reuse, PT ;  /* 0x00000040062e7846 */ /* 0x140fe2000380012f */
[----:B------:R-:W-:Y:S01]  /*8e00*/  UIADD3 UR5, UPT, UPT, UR4, 0x1480, URZ ;  /* 0x0000148004057890 */ /* 0x000fe2000fffe0ff */
[----:B------:R-:W-:Y:S01]  /*8e10*/  VIADDMNMX R47, R6, 0x60, R47, PT ;  /* 0x00000060062f7846 */ /* 0x000fe2000380012f */
[----:B------:R-:W-:Y:S01]  /*8e20*/  IMAD R6, R128, 0x130, R7 ;  /* 0x0000013080067824 */ /* 0x000fe200078e0207 */
[C---:B------:R-:W-:Y:S01]  /*8e30*/  IADD3 R138, P5, PT, R8.reuse, 0x1500, RZ ;  /* 0x00001500088a7810 */ /* 0x040fe20007fbe0ff */
[----:B------:R-:W-:Y:S01]  /*8e40*/  IMAD R48, R43, 0x8, R11 ;  /* 0x000000082b307824 */ /* 0x000fe200078e020b */
[C---:B------:R-:W-:Y:S01]  /*8e50*/  IADD3 R136, P6, PT, R8.reuse, 0x1520, RZ ;  /* 0x0000152008887810 */ /* 0x040fe20007fde0ff */
[----:B------:R-:W-:Y:S01]  /*8e60*/  IMAD R36, R19, UR8, RZ ;  /* 0x0000000813247c24 */ /* 0x000fe2000f8e02ff */
[C---:B------:R-:W-:Y:S01]  /*8e70*/  IADD3 R134, P3, PT, R8.reuse, 0x1540, RZ ;  /* 0x0000154008867810 */ /* 0x040fe20007f7e0ff */
[--C-:B------:R-:W-:Y:S01]  /*8e80*/  IMAD.X R139, RZ, RZ, R9.reuse, P5 ;  /* 0x000000ffff8b7224 */ /* 0x100fe200028e0609 */
[----:B------:R-:W-:Y:S01]  /*8e90*/  IADD3 R128, P4, PT, R8, 0x1560, RZ ;  /* 0x0000156008807810 */ /* 0x000fe20007f9e0ff */
[----:B------:R-:W-:Y:S01]  /*8ea0*/  IMAD.U32 R8, RZ, RZ, UR4 ;  /* 0x00000004ff087e24 */ /* 0x000fe2000f8e00ff */
[----:B------:R-:W-:Y:S01]  /*8eb0*/  IADD3 R148, P2, PT, R30, 0x4, RZ ;  /* 0x000000041e947810 */ /* 0x000fe20007f5e0ff */
[--C-:B------:R-:W-:Y:S01]  /*8ec0*/  IMAD.X R137, RZ, RZ, R9.reuse, P6 ;  /* 0x000000ffff897224 */ /* 0x100fe200030e0609 */
[----:B------:R-:W1:Y:S01]  /*8ed0*/  LDC R7, c[0x0][0x3c0] ;  /* 0x0000f000ff077b82 */ /* 0x000e620000000800 */
[--C-:B------:R-:W-:Y:S01]  /*8ee0*/  IMAD.X R135, RZ, RZ, R9.reuse, P3 ;  /* 0x000000ffff877224 */ /* 0x100fe200018e0609 */
[----:B------:R-:W-:Y:S01]  /*8ef0*/  LOP3.LUT R49, R127, 0x7, RZ, 0xc0, !PT ;  /* 0x000000077f317812 */ /* 0x000fe200078ec0ff */
[----:B------:R-:W-:-:S02]  /*8f00*/  IMAD.X R129, RZ, RZ, R9, P4 ;  /* 0x000000ffff817224 */ /* 0x000fc400020e0609 */
[----:B------:R-:W-:Y:S02]  /*8f10*/  IMAD R9, R11, 0x120, R8 ;  /* 0x000001200b097824 */ /* 0x000fe400078e0208 */
[----:B------:R-:W-:Y:S02]  /*8f20*/  IMAD R8, R10, UR8, RZ ;  /* 0x000000080a087c24 */ /* 0x000fe4000f8e02ff */
[----:B------:R-:W-:Y:S02]  /*8f30*/  IMAD.X R149, RZ, RZ, R31, P2 ;  /* 0x000000ffff957224 */ /* 0x000fe400010e061f */
        /* <DEDUP_REMOVED lines=11> */
[----:B------:R-:W-:Y:S01]  /*8ff0*/  IMAD R34, R27, UR8, RZ ;  /* 0x000000081b227c24 */ /* 0x000fe2000f8e02ff */
[----:B------:R-:W-:Y:S01]  /*9000*/  LEA.HI.X.SX32 R14, R14, RZ, 0x1, P2 ;  /* 0x000000ff0e0e7211 */ /* 0x000fe200010f0eff */
[--C-:B------:R-:W-:Y:S01]  /*9010*/  IMAD R122, R10, 0x4c, R48.reuse ;  /* 0x0000004c0a7a7824 */ /* 0x100fe200078e0230 */
[----:B------:R-:W-:Y:S01]  /*9020*/  LEA.HI.X.SX32 R10, R8, RZ, 0x1, P4 ;  /* 0x000000ff080a7211 */ /* 0x000fe200020f0eff */
[--C-:B------:R-:W-:Y:S01]  /*9030*/  IMAD R121, R12, 0x4c, R48.reuse ;  /* 0x0000004c0c797824 */ /* 0x100fe200078e0230 */
[----:B------:R-:W-:Y:S01]  /*9040*/  LEA.HI.X.SX32 R12, R39, RZ, 0x1, P5 ;  /* 0x000000ff270c7211 */ /* 0x000fe200028f0eff */
[----:B------:R-:W-:Y:S01]  /*9050*/  IMAD R26, R16, UR8, RZ ;  /* 0x00000008101a7c24 */ /* 0x000fe2000f8e02ff */
[----:B-1----:R-:W-:Y:S01]  /*9060*/  SHF.R.S32.HI R11, RZ, 0x1f, R7 ;  /* 0x0000001fff0b7819 */ /* 0x002fe20000011407 */
[----:B------:R-:W-:Y:S01]  /*9070*/  IMAD R42, R21, UR8, RZ ;  /* 0x00000008152a7c24 */ /* 0x000fe2000f8e02ff */
[----:B------:R-:W-:Y:S01]  /*9080*/  LEA R122, R122, UR5, 0x2 ;  /* 0x000000057a7a7c11 */ /* 0x000fe2000f8e10ff */
[----:B------:R-:W-:Y:S01]  /*9090*/  IMAD R38, R23, UR8, RZ ;  /* 0x0000000817267c24 */ /* 0x000fe2000f8e02ff */
[----:B------:R-:W-:Y:S01]  /*90a0*/  LEA R121, R121, UR5, 0x2 ;  /* 0x0000000579797c11 */ /* 0x000fe2000f8e10ff */
[----:B------:R-:W-:Y:S01]  /*90b0*/  IMAD R28, R25, UR8, RZ ;  /* 0x00000008191c7c24 */ /* 0x000fe2000f8e02ff */
[----:B------:R-:W-:Y:S01]  /*90c0*/  LEA R119, R119, UR5, 0x2 ;  /* 0x0000000577777c11 */ /* 0x000fe2000f8e10ff */
        /* <DEDUP_REMOVED lines=24> */
[C---:B------:R-:W-:Y:S01]  /*9250*/  IMAD R48, R43.reuse, 0x1c, R48 ;  /* 0x0000001c2b307824 */ /* 0x040fe200078e0230 */
[----:B------:R-:W-:Y:S01]  /*9260*/  IADD3 R35, P3, PT, R43, R32, RZ ;  /* 0x000000202b237210 */ /* 0x000fe20007f7e0ff */
[----:B------:R-:W-:Y:S01]  /*9270*/  IMAD R8, R44, UR8, RZ ;  /* 0x000000082c087c24 */ /* 0x000fe2000f8e02ff */
[----:B------:R-:W-:Y:S01]  /*9280*/  LEA.HI.X.SX32 R26, R26, RZ, 0x1, P4 ;  /* 0x000000ff1a1a7211 */ /* 0x000fe200020f0eff */
[--C-:B------:R-:W-:Y:S01]  /*9290*/  IMAD R106, R44, 0x4c, R49.reuse ;  /* 0x0000004c2c6a7824 */ /* 0x100fe200078e0231 */
        /* <DEDUP_REMOVED lines=11> */
[----:B------:R-:W-:Y:S01]  /*9350*/  LEA R34, R48, UR4, 0x2 ;  /* 0x0000000430227c11 */ /* 0x000fe2000f8e10ff */
[----:B------:R-:W-:Y:S01]  /*9360*/  IMAD R48, R45, UR8, RZ ;  /* 0x000000082d307c24 */ /* 0x000fe2000f8e02ff */
[----:B------:R-:W-:Y:S02]  /*9370*/  IADD3 R43, P3, PT, R43, R42, RZ ;  /* 0x0000002a2b2b7210 */ /* 0x000fe40007f7e0ff */
[----:B------:R-:W-:Y:S02]  /*9380*/  LEA.HI.X.SX32 R36, R36, RZ, 0x1, P4 ;  /* 0x000000ff24247211 */ /* 0x000fe400020f0eff */
[----:B------:R-:W-:Y:S02]  /*9390*/  LEA.HI.X.SX32 R40, R40, RZ, 0x1, P2 ;  /* 0x000000ff28287211 */ /* 0x000fe400010f0eff */
[----:B------:R-:W-:Y:S02]  /*93a0*/  LEA.HI.X.SX32 R42, R42, RZ, 0x1, P3 ;  /* 0x000000ff2a2a7211 */ /* 0x000fe400018f0eff */
[----:B------:R-:W-:-:S02]  /*93b0*/  LEA.HI.X.SX32 R38, R38, RZ, 0x1, P5 ;  /* 0x000000ff26267211 */ /* 0x000fc400028f0eff */
[C---:B------:R-:W-:Y:S02]  /*93c0*/  IADD3 R51, P2, PT, R49.reuse, R44, RZ ;  /* 0x0000002c31337210 */ /* 0x040fe40007f5e0ff */
[C---:B------:R-:W-:Y:S02]  /*93d0*/  IADD3 R45, P3, PT, R49.reuse, R52, RZ ;  /* 0x00000034312d7210 */ /* 0x040fe40007f7e0ff */
[C---:B------:R-:W-:Y:S02]  /*93e0*/  IADD3 R47, P4, PT, R49.reuse, R48, RZ ;  /* 0x00000030312f7210 */ /* 0x040fe40007f9e0ff */
[----:B------:R-:W-:Y:S02]  /*93f0*/  IADD3 R49, P5, PT, R49, R8, RZ ;  /* 0x0000000831317210 */ /* 0x000fe40007fbe0ff */
        /* <DEDUP_REMOVED lines=20> */
.L_x_3352:
        /* <DEDUP_REMOVED lines=15> */
[----:B------:R-:W-:-:S04]  /*9630*/  IADD3 R57, P2, PT, R4, R21, RZ ;  /* 0x0000001504397210 */ /* 0x000fc80007f5e0ff */
        /* <DEDUP_REMOVED lines=44> */
[----:B------:R-:W-:-:S04]  /*9900*/  IMAD.WIDE.U32 R56, R57, 0x12, R148 ;  /* 0x0000001239387825 */ /* 0x000fc800078e0094 */
[----:B-1----:R-:W-:-:S04]  /*9910*/  IMAD R53, R58, 0x12, RZ ;  /* 0x000000123a357824 */ /* 0x002fc800078e02ff */
[----:B------:R-:W-:Y:S01]  /*9920*/  IMAD.IADD R57, R57, 0x1, R53 ;  /* 0x0000000139397824 */ /* 0x000fe200078e0235 */
[----:B------:R-:W-:-:S04]  /*9930*/  IADD3 R53, P2, PT, R4, R39, RZ ;  /* 0x0000002704357210 */ /* 0x000fc80007f5e0ff */
[----:B------:R-:W4:Y:S04]  /*9940*/  LDG.E.U16.CONSTANT R82, desc[UR10][R56.64+-0x2] ;  /* 0xfffffe0a38527981 */ /* 0x000f28000c1e9500 */
[----:B------:R-:W4:Y:S01]  /*9950*/  LDG.E.U16.CONSTANT R83, desc[UR10][R56.64] ;  /* 0x0000000a38537981 */ /* 0x000f22000c1e9500 */
[----:B------:R-:W-:Y:S01]  /*9960*/  IMAD.X R58, R65, 0x1, R38, P2 ;  /* 0x00000001413a7824 */ /* 0x000fe200010e0626 */
[----:B------:R-:W-:Y:S01]  /*9970*/  IADD3 R61, P2, PT, R4, R35, RZ ;  /* 0x00000023043d7210 */ /* 0x000fe20007f5e0ff */
[----:B------:R-:W-:-:S04]  /*9980*/  IMAD.WIDE.U32 R52, R53, 0x12, R148 ;  /* 0x0000001235347825 */ /* 0x000fc800078e0094 */
[----:B0-----:R-:W-:-:S04]  /*9990*/  IMAD R55, R58, 0x12, RZ ;  /* 0x000000123a377824 */ /* 0x001fc800078e02ff */
[----:B------:R-:W-:-:S05]  /*99a0*/  IMAD.IADD R53, R53, 0x1, R55 ;  /* 0x0000000135357824 */ /* 0x000fca00078e0237 */
[----:B------:R-:W4:Y:S04]  /*99b0*/  LDG.E.U16.CONSTANT R84, desc[UR10][R52.64+-0x2] ;  /* 0xfffffe0a34547981 */ /* 0x000f28000c1e9500 */
[----:B------:R0:W4:Y:S01]  /*99c0*/  LDG.E.U16.CONSTANT R85, desc[UR10][R52.64] ;  /* 0x0000000a34557981 */ /* 0x000122000c1e9500 */
[----:B------:R-:W-:Y:S02]  /*99d0*/  IMAD.X R54, R65, 0x1, R32, P2 ;  /* 0x0000000141367824 */ /* 0x000fe400010e0620 */
[----:B------:R-:W-:-:S04]  /*99e0*/  IMAD.WIDE.U32 R60, R61, 0x12, R148 ;  /* 0x000000123d3c7825 */ /* 0x000fc800078e0094 */
        /* <DEDUP_REMOVED lines=11> */
[----:B------:R-:W4:Y:S01]  /*9aa0*/  LDG.E.U16.CONSTANT R91, desc[UR10][R52.64] ;  /* 0x0000000a345b7981 */ /* 0x000f22000c1e9500 */
[----:B------:R-:W-:Y:S01]  /*9ab0*/  IADD3 R57, P4, PT, R4, R19, RZ ;  /* 0x0000001304397210 */ /* 0x000fe20007f9e0ff */
[----:B------:R-:W-:Y:S02]  /*9ac0*/  IMAD.X R64, R65, 0x1, R24, P5 ;  /* 0x0000000141407824 */ /* 0x000fe400028e0618 */
[----:B-1----:R-:W-:-:S04]  /*9ad0*/  IMAD.WIDE.U32 R60, R63, 0x12, R148 ;  /* 0x000000123f3c7825 */ /* 0x002fc800078e0094 */
[----:B------:R-:W-:Y:S02]  /*9ae0*/  IMAD.X R66, R65, 0x1, R16, P4 ;  /* 0x0000000141427824 */ /* 0x000fe400020e0610 */
[----:B------:R-:W-:Y:S02]  /*9af0*/  IMAD R97, R64, 0x12, RZ ;  /* 0x0000001240617824 */ /* 0x000fe400078e02ff */
[----:B------:R-:W-:Y:S01]  /*9b00*/  IMAD R95, R66, 0x12, RZ ;  /* 0x00000012425f7824 */ /* 0x000fe200078e02ff */
[----:B------:R-:W-:Y:S01]  /*9b10*/  IADD3 R67, P3, PT, R4, R15, RZ ;  /* 0x0000000f04437210 */ /* 0x000fe20007f7e0ff */
[----:B------:R-:W-:Y:S01]  /*9b20*/  IMAD.WIDE.U32 R56, R57, 0x12, R148 ;  /* 0x0000001239387825 */ /* 0x000fe200078e0094 */
[----:B------:R-:W-:-:S03]  /*9b30*/  SHF.R.S32.HI R68, RZ, 0x1f, R160 ;  /* 0x0000001fff447819 */ /* 0x000fc600000114a0 */
[----:B------:R-:W-:Y:S02]  /*9b40*/  IMAD.IADD R61, R61, 0x1, R97 ;  /* 0x000000013d3d7824 */ /* 0x000fe400078e0261 */
[----:B------:R-:W-:Y:S02]  /*9b50*/  IMAD.IADD R57, R57, 0x1, R95 ;  /* 0x0000000139397824 */ /* 0x000fe400078e025f */
[----:B------:R-:W-:Y:S01]  /*9b60*/  IMAD.WIDE.U32 R54, R67, 0x12, R148 ;  /* 0x0000001243367825 */ /* 0x000fe200078e0094 */
[----:B------:R-:W4:Y:S03]  /*9b70*/  LDG.E.U16.CONSTANT R90, desc[UR10][R60.64+-0x2] ;  /* 0xfffffe0a3c5a7981 */ /* 0x000f26000c1e9500 */
[----:B------:R-:W-:Y:S01]  /*9b80*/  IMAD R68, R68, R7, RZ ;  /* 0x0000000744447224 */ /* 0x000fe200078e02ff */
[----:B------:R0:W4:Y:S01]  /*9b90*/  LDG.E.U16.CONSTANT R95, desc[UR10][R60.64] ;  /* 0x0000000a3c5f7981 */ /* 0x000122000c1e9500 */
[----:B------:R-:W-:Y:S01]  /*9ba0*/  IMAD.X R67, R65, 0x1, R12, P3 ;  /* 0x0000000141437824 */ /* 0x000fe200018e060c */
[----:B------:R-:W-:Y:S01]  /*9bb0*/  IADD3 R59, P2, PT, R4, R23, RZ ;  /* 0x00000017043b7210 */ /* 0x000fe20007f5e0ff */
[----:B------:R-:W-:-:S04]  /*9bc0*/  IMAD.WIDE.U32 R62, R160, R7, RZ ;  /* 0x00000007a03e7225 */ /* 0x000fc800078e00ff */
[----:B------:R-:W-:Y:S02]  /*9bd0*/  IMAD R101, R160, R11, R68 ;  /* 0x0000000ba0657224 */ /* 0x000fe400078e0244 */
[----:B------:R-:W-:Y:S01]  /*9be0*/  IMAD R67, R67, 0x12, RZ ;  /* 0x0000001243437824 */ /* 0x000fe200078e02ff */
[C---:B------:R-:W-:Y:S01]  /*9bf0*/  IADD3 R103, P3, PT, R4.reuse, R51, RZ ;  /* 0x0000003304677210 */ /* 0x040fe20007f7e0ff */
[----:B------:R-:W-:Y:S01]  /*9c00*/  IMAD.X R68, R65, 0x1, R20, P2 ;  /* 0x0000000141447824 */ /* 0x000fe200010e0614 */
[----:B------:R-:W-:Y:S01]  /*9c10*/  IADD3 R152, PT, PT, R63, R101, RZ ;  /* 0x000000653f987210 */ /* 0x000fe20007ffe0ff */
[----:B------:R-:W-:Y:S01]  /*9c20*/  IMAD.IADD R55, R55, 0x1, R67 ;  /* 0x0000000137377824 */ /* 0x000fe200078e0243 */
[C---:B------:R-:W-:Y:S02]  /*9c30*/  IADD3 R97, P4, PT, R4.reuse, R45, RZ ;  /* 0x0000002d04617210 */ /* 0x040fe40007f9e0ff */
[C---:B------:R-:W-:Y:S02]  /*9c40*/  IADD3 R67, P5, PT, R4.reuse, R47, RZ ;  /* 0x0000002f04437210 */ /* 0x040fe40007fbe0ff */
[----:B------:R-:W-:Y:S01]  /*9c50*/  IADD3 R63, P6, PT, R4, R49, RZ ;  /* 0x00000031043f7210 */ /* 0x000fe20007fde0ff */
[----:B------:R-:W-:-:S02]  /*9c60*/  IMAD.X R102, R65, 0x1, R44, P3 ;  /* 0x0000000141667824 */ /* 0x000fc400018e062c */
[----:B------:R-:W-:-:S04]  /*9c70*/  IMAD.WIDE.U32 R58, R59, 0x12, R148 ;  /* 0x000000123b3a7825 */ /* 0x000fc800078e0094 */
[----:B------:R-:W-:Y:S02]  /*9c80*/  IMAD R153, R68, 0x12, RZ ;  /* 0x0000001244997824 */ /* 0x000fe400078e02ff */
[C---:B------:R-:W-:Y:S02]  /*9c90*/  IMAD.X R101, R65.reuse, 0x1, R46, P4 ;  /* 0x0000000141657824 */ /* 0x040fe400020e062e */
[C---:B------:R-:W-:Y:S02]  /*9ca0*/  IMAD.X R96, R65.reuse, 0x1, R48, P5 ;  /* 0x0000000141607824 */ /* 0x040fe400028e0630 */
[----:B------:R-:W-:Y:S02]  /*9cb0*/  IMAD.X R94, R65, 0x1, R8, P6 ;  /* 0x00000001415e7824 */ /* 0x000fe400030e0608 */
[----:B------:R-:W-:-:S04]  /*9cc0*/  IMAD.WIDE.U32 R64, R97, 0x12, R130 ;  /* 0x0000001261407825 */ /* 0x000fc800078e0082 */
[----:B------:R-:W-:Y:S02]  /*9cd0*/  IMAD R97, R102, 0x12, RZ ;  /* 0x0000001266617824 */ /* 0x000fe400078e02ff */
[----:B0-----:R-:W-:Y:S01]  /*9ce0*/  IMAD.WIDE.U32 R60, R103, 0x12, R130 ;  /* 0x00000012673c7825 */ /* 0x001fe200078e0082 */
[----:B------:R-:W4:Y:S03]  /*9cf0*/  LDG.E.U16.CONSTANT R102, desc[UR10][R54.64+-0x2] ;  /* 0xfffffe0a36667981 */ /* 0x000f26000c1e9500 */
[----:B------:R-:W-:Y:S02]  /*9d00*/  IMAD.IADD R59, R59, 0x1, R153 ;  /* 0x000000013b3b7824 */ /* 0x000fe400078e0299 */
[----:B------:R-:W-:Y:S02]  /*9d10*/  IMAD R127, R94, 0x12, RZ ;  /* 0x000000125e7f7824 */ /* 0x000fe400078e02ff */
[----:B------:R-:W-:Y:S01]  /*9d20*/  IMAD.IADD R61, R61, 0x1, R97 ;  /* 0x000000013d3d7824 */ /* 0x000fe200078e0261 */
[----:B------:R-:W4:Y:S04]  /*9d30*/  LDG.E.U16.CONSTANT R94, desc[UR10][R58.64+-0x2] ;  /* 0xfffffe0a3a5e7981 */ /* 0x000f28000c1e9500 */
[----:B------:R-:W4:Y:S01]  /*9d40*/  LDG.E.U16.CONSTANT R97, desc[UR10][R58.64] ;  /* 0x0000000a3a617981 */ /* 0x000f22000c1e9500 */
[----:B------:R-:W-:-:S02]  /*9d50*/  IMAD R101, R101, 0x12, RZ ;  /* 0x0000001265657824 */ /* 0x000fc400078e02ff */
[----:B------:R-:W-:Y:S01]  /*9d60*/  IMAD R103, R96, 0x12, RZ ;  /* 0x0000001260677824 */ /* 0x000fe200078e02ff */
[----:B------:R-:W4:Y:S01]  /*9d70*/  LDG.E.U16.CONSTANT R60, desc[UR10][R60.64] ;  /* 0x0000000a3c3c7981 */ /* 0x000f22000c1e9500 */
[----:B------:R-:W-:-:S03]  /*9d80*/  IMAD.IADD R65, R65, 0x1, R101 ;  /* 0x0000000141417824 */ /* 0x000fc600078e0265 */
[----:B------:R-:W4:Y:S01]  /*9d90*/  LDG.E.U16.CONSTANT R96, desc[UR10][R56.64+-0x2] ;  /* 0xfffffe0a38607981 */ /* 0x000f22000c1e9500 */
[----:B--2---:R-:W-:-:S03]  /*9da0*/  IMAD R126, R126, 0x10000, R69 ;  /* 0x000100007e7e7824 */ /* 0x004fc600078e0245 */
[----:B------:R0:W2:Y:S01]  /*9db0*/  LDG.E.U16.CONSTANT R101, desc[UR10][R56.64] ;  /* 0x0000000a38657981 */ /* 0x0000a2000c1e9500 */
[----:B------:R-:W-:-:S03]  /*9dc0*/  IMAD.WIDE.U32 R66, R67, 0x12, R130 ;  /* 0x0000001243427825 */ /* 0x000fc600078e0082 */
[----:B------:R-:W2:Y:S01]  /*9dd0*/  LDG.E.U16.CONSTANT R64, desc[UR10][R64.64] ;  /* 0x0000000a40407981 */ /* 0x000ea2000c1e9500 */
[----:B------:R-:W-:Y:S01]  /*9de0*/  IMAD.MOV.U32 R52, RZ, RZ, R162 ;  /* 0x000000ffff347224 */ /* 0x000fe200078e00a2 */
[----:B0-----:R-:W-:Y:S01]  /*9df0*/  LOP3.LUT R56, R126, 0xf0f0f0f, RZ, 0xc0, !PT ;  /* 0x0f0f0f0f7e387812 */ /* 0x001fe200078ec0ff */
[----:B------:R-:W-:Y:S02]  /*9e00*/  IMAD.MOV.U32 R53, RZ, RZ, RZ ;  /* 0x000000ffff357224 */ /* 0x000fe400078e00ff */
[----:B------:R-:W-:Y:S02]  /*9e10*/  IMAD.IADD R67, R67, 0x1, R103 ;  /* 0x0000000143437824 */ /* 0x000fe400078e0267 */
[----:B------:R-:W-:Y:S01]  /*9e20*/  VIADD R59, R56, 0x78787878 ;  /* 0x78787878383b7836 */ /* 0x000fe20000000000 */
[----:B------:R-:W2:Y:S01]  /*9e30*/  LDG.E.U16.CONSTANT R103, desc[UR10][R54.64] ;  /* 0x0000000a36677981 */ /* 0x000ea2000c1e9500 */
[----:B------:R-:W-:Y:S01]  /*9e40*/  IMAD.WIDE.U32 R52, R62, 0x9, R52 ;  /* 0x000000093e347825 */ /* 0x000fe200078e0034 */
[----:B------:R-:W-:-:S02]  /*9e50*/  SHF.R.U32.HI R58, RZ, 0x4, R126 ;  /* 0x00000004ff3a7819 */ /* 0x000fc4000001167e */
[----:B------:R0:W2:Y:S01]  /*9e60*/  LDG.E.U16.CONSTANT R66, desc[UR10][R66.64] ;  /* 0x0000000a42427981 */ /* 0x0000a2000c1e9500 */
[----:B------:R-:W-:-:S04]  /*9e70*/  IMAD.WIDE.U32 R62, R63, 0x12, R130 ;  /* 0x000000123f3e7825 */ /* 0x000fc800078e0082 */
[----:B------:R-:W-:Y:S01]  /*9e80*/  IMAD.IADD R63, R63, 0x1, R127 ;  /* 0x000000013f3f7824 */ /* 0x000fe200078e027f */
[----:B0-----:R-:W-:Y:S01]  /*9e90*/  LOP3.LUT R67, R59, R126, RZ, 0x3c, !PT ;  /* 0x0000007e3b437212 */ /* 0x001fe200078e3cff */
[----:B------:R-:W-:Y:S01]  /*9ea0*/  IMAD R127, R152, 0x9, RZ ;  /* 0x00000009987f7824 */ /* 0x000fe200078e02ff */
[----:B------:R-:W-:Y:S01]  /*9eb0*/  LOP3.LUT R126, R58, 0xf0f0f0f, RZ, 0xc0, !PT ;  /* 0x0f0f0f0f3a7e7812 */ /* 0x000fe200078ec0ff */
[----:B---3--:R-:W-:Y:S01]  /*9ec0*/  IMAD R124, R124, 0x10000, R123 ;  /* 0x000100007c7c7824 */ /* 0x008fe200078e027b */
[----:B------:R-:W-:Y:S01]  /*9ed0*/  LOP3.LUT R67, R67, 0x8080808, R56, 0x60, !PT ;  /* 0x0808080843437812 */ /* 0x000fe200078e6038 */
[----:B------:R-:W-:Y:S01]  /*9ee0*/  IMAD.IADD R127, R53, 0x1, R127 ;  /* 0x00000001357f7824 */ /* 0x000fe200078e027f */
[----:B------:R-:W-:Y:S01]  /*9ef0*/  LEA R68, P2, R52, R132, 0x2 ;  /* 0x0000008434447211 */ /* 0x000fe200078410ff */
[----:B------:R-:W-:Y:S01]  /*9f00*/  VIADD R123, R126, 0x78787878 ;  /* 0x787878787e7b7836 */ /* 0x000fe20000000000 */
[----:B------:R-:W-:Y:S01]  /*9f10*/  PRMT R54, R67, 0xba98, RZ ;  /* 0x0000ba9843367816 */ /* 0x000fe200000000ff */
[----:B------:R-:W3:Y:S01]  /*9f20*/  LDG.E.U16.CONSTANT R62, desc[UR10][R62.64] ;  /* 0x0000000a3e3e7981 */ /* 0x000ee2000c1e9500 */
[----:B------:R-:W-:-:S02]  /*9f30*/  PRMT R67, R56, 0xba98, RZ ;  /* 0x0000ba9838437816 */ /* 0x000fc400000000ff */
[----:B------:R-:W-:Y:S02]  /*9f40*/  LOP3.LUT R59, R54, 0x80808080, R59, 0x6, !PT ;  /* 0x80808080363b7812 */ /* 0x000fe400078e063b */
[----:B------:R-:W-:Y:S02]  /*9f50*/  LEA.HI.X R69, R52, R133, R127, 0x2, P2 ;  /* 0x0000008534457211 */ /* 0x000fe400010f147f */
[----:B------:R-:W-:Y:S02]  /*9f60*/  LOP3.LUT R54, R54, 0x7f7f7f7f, R67, 0x60, !PT ;  /* 0x7f7f7f7f36367812 */ /* 0x000fe400078e6043 */
[----:B------:R-:W-:Y:S01]  /*9f70*/  LOP3.LUT R56, R124, 0xf0f0f0f, RZ, 0xc0, !PT ;  /* 0x0f0f0f0f7c387812 */ /* 0x000fe200078ec0ff */
[----:B------:R-:W3:Y:S01]  /*9f80*/  LDG.E.CONSTANT R57, desc[UR10][R68.64] ;  /* 0x0000000a44397981 */ /* 0x000ee2000c1e9900 */
[----:B------:R-:W-:Y:S01]  /*9f90*/  LOP3.LUT R67, R123, R58, RZ, 0x3c, !PT ;  /* 0x0000003a7b437212 */ /* 0x000fe200078e3cff */
[----:B------:R-:W-:Y:S01]  /*9fa0*/  IMAD.WIDE.U32 R52, R7, 0x90, R68 ;  /* 0x0000009007347825 */ /* 0x000fe200078e0044 */
[----:B------:R-:W-:Y:S01]  /*9fb0*/  SHF.R.U32.HI R58, RZ, 0x4, R124 ;  /* 0x00000004ff3a7819 */ /* 0x000fe2000001167c */
[----:B------:R-:W3:Y:S01]  /*9fc0*/  LDG.E.CONSTANT R55, desc[UR10][R68.64+0x400] ;  /* 0x0004000a44377981 */ /* 0x000ee2000c1e9900 */
[----:B------:R-:W-:-:S03]  /*9fd0*/  LOP3.LUT R67, R67, 0x8080808, R126, 0x60, !PT ;  /* 0x0808080843437812 */ /* 0x000fc600078e607e */
[----:B------:R-:W3:Y:S01]  /*9fe0*/  LDG.E.CONSTANT R63, desc[UR10][R68.64+0x800] ;  /* 0x0008000a443f7981 */ /* 0x000ee2000c1e9900 */
[----:B------:R-:W-:-:S03]  /*9ff0*/  LOP3.LUT R59, R59, R54, RZ, 0xfc, !PT ;  /* 0x000000363b3b7212 */ /* 0x000fc600078efcff */
[----:B------:R-:W3:Y:S04]  /*a000*/  LDG.E.CONSTANT R61, desc[UR10][R68.64+0xc00] ;  /* 0x000c000a443d7981 */ /* 0x000ee8000c1e9900 */
[----:B------:R0:W3:Y:S01]  /*a010*/  LDG.E.CONSTANT R65, desc[UR10][R68.64+0x1000] ;  /* 0x0010000a44417981 */ /* 0x0000e2000c1e9900 */
[----:B------:R-:W-:Y:S01]  /*a020*/  IMAD R127, R11, 0x90, RZ ;  /* 0x000000900b7f7824 */ /* 0x000fe200078e02ff */
[----:B------:R-:W-:Y:S02]  /*a030*/  PRMT R54, R67, 0xba98, RZ ;  /* 0x0000ba9843367816 */ /* 0x000fe400000000ff */
[----:B------:R-:W-:Y:S01]  /*a040*/  PRMT R67, R126, 0xba98, RZ ;  /* 0x0000ba987e437816 */ /* 0x000fe200000000ff */
[----:B0-----:R-:W-:Y:S01]  /*a050*/  VIADD R69, R56, 0x78787878 ;  /* 0x7878787838457836 */ /* 0x001fe20000000000 */
[----:B------:R-:W-:Y:S01]  /*a060*/  LOP3.LUT R68, R58, 0xf0f0f0f, RZ, 0xc0, !PT ;  /* 0x0f0f0f0f3a447812 */ /* 0x000fe200078ec0ff */
[----:B------:R-:W-:Y:S01]  /*a070*/  IMAD.IADD R53, R127, 0x1, R53 ;  /* 0x000000017f357824 */ /* 0x000fe200078e0235 */
[----:B------:R-:W-:-:S02]  /*a080*/  LOP3.LUT R123, R54, 0x80808080, R123, 0x6, !PT ;  /* 0x80808080367b7812 */ /* 0x000fc400078e067b */
[----:B------:R-:W-:Y:S02]  /*a090*/  LOP3.LUT R165, R69, R124, RZ, 0x3c, !PT ;  /* 0x0000007c45a57212 */ /* 0x000fe400078e3cff */
[----:B------:R-:W-:Y:S01]  /*a0a0*/  LOP3.LUT R54, R54, 0x7f7f7f7f, R67, 0x60, !PT ;  /* 0x7f7f7f7f36367812 */ /* 0x000fe200078e6043 */
[----:B------:R-:W-:Y:S01]  /*a0b0*/  VIADD R67, R68, 0x78787878 ;  /* 0x7878787844437836 */ /* 0x000fe20000000000 */
[----:B------:R-:W-:Y:S01]  /*a0c0*/  LOP3.LUT R165, R165, 0x8080808, R56, 0x60, !PT ;  /* 0x08080808a5a57812 */ /* 0x000fe200078e6038 */
[----:B------:R-:W3:Y:S01]  /*a0d0*/  LDG.E.CONSTANT R127, desc[UR10][R52.64] ;  /* 0x0000000a347f7981 */ /* 0x000ee2000c1e9900 */
[----:B-----5:R-:W-:-:S03]  /*a0e0*/  IMAD R70, R71, 0x10000, R70 ;  /* 0x0001000047467824 */ /* 0x020fc600078e0246 */
[----:B------:R-:W5:Y:S04]  /*a0f0*/  LDG.E.CONSTANT R153, desc[UR10][R52.64+0x400] ;  /* 0x0004000a34997981 */ /* 0x000f68000c1e9900 */
[----:B------:R-:W5:Y:S04]  /*a100*/  LDG.E.CONSTANT R155, desc[UR10][R52.64+0x800] ;  /* 0x0008000a349b7981 */ /* 0x000f68000c1e9900 */
[----:B------:R-:W5:Y:S04]  /*a110*/  LDG.E.CONSTANT R157, desc[UR10][R52.64+0xc00] ;  /* 0x000c000a349d7981 */ /* 0x000f68000c1e9900 */
[----:B------:R0:W5:Y:S01]  /*a120*/  LDG.E.CONSTANT R159, desc[UR10][R52.64+0x1000] ;  /* 0x0010000a349f7981 */ /* 0x000162000c1e9900 */
[----:B------:R-:W-:-:S02]  /*a130*/  LOP3.LUT R123, R123, R54, RZ, 0xfc, !PT ;  /* 0x000000367b7b7212 */ /* 0x000fc400078efcff */
[----:B0-----:R-:W-:Y:S02]  /*a140*/  PRMT R52, R165, 0xba98, RZ ;  /* 0x0000ba98a5347816 */ /* 0x001fe400000000ff */
[----:B------:R-:W-:Y:S02]  /*a150*/  LOP3.LUT R165, R67, R58, RZ, 0x3c, !PT ;  /* 0x0000003a43a57212 */ /* 0x000fe400078e3cff */
[----:B------:R-:W-:Y:S02]  /*a160*/  PRMT R53, R56, 0xba98, RZ ;  /* 0x0000ba9838357816 */ /* 0x000fe400000000ff */
[----:B------:R-:W-:Y:S02]  /*a170*/  LOP3.LUT R165, R165, 0x8080808, R68, 0x60, !PT ;  /* 0x08080808a5a57812 */ /* 0x000fe400078e6044 */
[----:B------:R-:W-:Y:S02]  /*a180*/  LOP3.LUT R56, R70, 0xf0f0f0f, RZ, 0xc0, !PT ;  /* 0x0f0f0f0f46387812 */ /* 0x000fe400078ec0ff */
[----:B------:R-:W-:Y:S01]  /*a190*/  SHF.R.U32.HI R58, RZ, 0x4, R70 ;  /* 0x00000004ff3a7819 */ /* 0x000fe20000011646 */
[----:B------:R0:W-:Y:S01]  /*a1a0*/  STS [R122], R59 ;  /* 0x0000003b7a007388 */ /* 0x0001e20000000800 */
[----:B------:R-:W-:-:S02]  /*a1b0*/  LOP3.LUT R69, R52, 0x80808080, R69, 0x6, !PT ;  /* 0x8080808034457812 */ /* 0x000fc400078e0645 */
[----:B------:R-:W-:Y:S02]  /*a1c0*/  LOP3.LUT R52, R52, 0x7f7f7f7f, R53, 0x60, !PT ;  /* 0x7f7f7f7f34347812 */ /* 0x000fe400078e6035 */
[----:B------:R-:W-:Y:S02]  /*a1d0*/  PRMT R54, R165, 0xba98, RZ ;  /* 0x0000ba98a5367816 */ /* 0x000fe400000000ff */
[----:B------:R-:W-:Y:S02]  /*a1e0*/  PRMT R53, R68, 0xba98, RZ ;  /* 0x0000ba9844357816 */ /* 0x000fe400000000ff */
[----:B------:R-:W-:Y:S01]  /*a1f0*/  LOP3.LUT R68, R58, 0xf0f0f0f, RZ, 0xc0, !PT ;  /* 0x0f0f0f0f3a447812 */ /* 0x000fe200078ec0ff */
[----:B0-----:R-:W-:Y:S01]  /*a200*/  VIADD R59, R56, 0x78787878 ;  /* 0x78787878383b7836 */ /* 0x001fe20000000000 */
[C---:B------:R-:W-:Y:S02]  /*a210*/  LOP3.LUT R67, R54.reuse, 0x80808080, R67, 0x6, !PT ;  /* 0x8080808036437812 */ /* 0x040fe400078e0643 */
[----:B------:R-:W-:-:S02]  /*a220*/  LOP3.LUT R54, R54, 0x7f7f7f7f, R53, 0x60, !PT ;  /* 0x7f7f7f7f36367812 */ /* 0x000fc400078e6035 */
[----:B------:R-:W-:Y:S01]  /*a230*/  LOP3.LUT R52, R69, R52, RZ, 0xfc, !PT ;  /* 0x0000003445347212 */ /* 0x000fe200078efcff */
[----:B------:R-:W-:Y:S01]  /*a240*/  VIADD R69, R68, 0x78787878 ;  /* 0x7878787844457836 */ /* 0x000fe20000000000 */
[----:B------:R-:W-:Y:S02]  /*a250*/  LOP3.LUT R53, R59, R70, RZ, 0x3c, !PT ;  /* 0x000000463b357212 */ /* 0x000fe400078e3cff */
[----:B------:R-:W-:Y:S02]  /*a260*/  LOP3.LUT R54, R67, R54, RZ, 0xfc, !PT ;  /* 0x0000003643367212 */ /* 0x000fe400078efcff */
[----:B------:R-:W-:Y:S02]  /*a270*/  LOP3.LUT R53, R53, 0x8080808, R56, 0x60, !PT ;  /* 0x0808080835357812 */ /* 0x000fe400078e6038 */
[----:B------:R-:W-:Y:S01]  /*a280*/  LOP3.LUT R67, R69, R58, RZ, 0x3c, !PT ;  /* 0x0000003a45437212 */ /* 0x000fe200078e3cff */
[----:B----4-:R-:W-:Y:S01]  /*a290*/  IMAD R72, R73, 0x10000, R72 ;  /* 0x0001000049487824 */ /* 0x010fe200078e0248 */
[----:B------:R-:W-:-:S02]  /*a2a0*/  PRMT R58, R53, 0xba98, RZ ;  /* 0x0000ba98353a7816 */ /* 0x000fc400000000ff */
[----:B------:R-:W-:Y:S02]  /*a2b0*/  PRMT R53, R56, 0xba98, RZ ;  /* 0x0000ba9838357816 */ /* 0x000fe400000000ff */
[----:B------:R-:W-:Y:S02]  /*a2c0*/  LOP3.LUT R67, R67, 0x8080808, R68, 0x60, !PT ;  /* 0x0808080843437812 */ /* 0x000fe400078e6044 */
[C---:B------:R-:W-:Y:S02]  /*a2d0*/  LOP3.LUT R59, R58.reuse, 0x80808080, R59, 0x6, !PT ;  /* 0x808080803a3b7812 */ /* 0x040fe400078e063b */
[----:B------:R-:W-:Y:S02]  /*a2e0*/  LOP3.LUT R58, R58, 0x7f7f7f7f, R53, 0x60, !PT ;  /* 0x7f7f7f7f3a3a7812 */ /* 0x000fe400078e6035 */
[----:B------:R-:W-:Y:S02]  /*a2f0*/  PRMT R56, R67, 0xba98, RZ ;  /* 0x0000ba9843387816 */ /* 0x000fe400000000ff */
[----:B------:R-:W-:-:S02]  /*a300*/  LOP3.LUT R53, R72, 0xf0f0f0f, RZ, 0xc0, !PT ;  /* 0x0f0f0f0f48357812 */ /* 0x000fc400078ec0ff */
[----:B------:R-:W-:Y:S01]  /*a310*/  PRMT R71, R68, 0xba98, RZ ;  /* 0x0000ba9844477816 */ /* 0x000fe200000000ff */
[----:B------:R-:W-:Y:S01]  /*a320*/  STS [R122+0x10], R123 ;  /* 0x0000107b7a007388 */ /* 0x000fe20000000800 */
[C---:B------:R-:W-:Y:S01]  /*a330*/  LOP3.LUT R69, R56.reuse, 0x80808080, R69, 0x6, !PT ;  /* 0x8080808038457812 */ /* 0x040fe200078e0645 */
[----:B------:R-:W-:Y:S01]  /*a340*/  VIADD R67, R53, 0x78787878 ;  /* 0x7878787835437836 */ /* 0x000fe20000000000 */
[----:B------:R-:W-:Y:S01]  /*a350*/  LOP3.LUT R56, R56, 0x7f7f7f7f, R71, 0x60, !PT ;  /* 0x7f7f7f7f38387812 */ /* 0x000fe200078e6047 */
[----:B------:R0:W-:Y:S03]  /*a360*/  STS [R121], R52 ;  /* 0x0000003479007388 */ /* 0x0001e60000000800 */
[----:B------:R-:W-:Y:S02]  /*a370*/  LOP3.LUT R69, R69, R56, RZ, 0xfc, !PT ;  /* 0x0000003845457212 */ /* 0x000fe400078efcff */
[----:B0-----:R-:W-:-:S02]  /*a380*/  SHF.R.U32.HI R52, RZ, 0x4, R72 ;  /* 0x00000004ff347819 */ /* 0x001fc40000011648 */
[----:B------:R-:W-:Y:S02]  /*a390*/  LOP3.LUT R72, R67, R72, RZ, 0x3c, !PT ;  /* 0x0000004843487212 */ /* 0x000fe400078e3cff */
[----:B------:R-:W-:Y:S01]  /*a3a0*/  LOP3.LUT R56, R52, 0xf0f0f0f, RZ, 0xc0, !PT ;  /* 0x0f0f0f0f34387812 */ /* 0x000fe200078ec0ff */
[----:B------:R-:W-:Y:S01]  /*a3b0*/  IMAD R74, R75, 0x10000, R74 ;  /* 0x000100004b4a7824 */ /* 0x000fe200078e024a */
[----:B------:R-:W-:-:S03]  /*a3c0*/  LOP3.LUT R72, R72, 0x8080808, R53, 0x60, !PT ;  /* 0x0808080848487812 */ /* 0x000fc600078e6035 */
[----:B------:R-:W-:Y:S01]  /*a3d0*/  VIADD R71, R56, 0x78787878 ;  /* 0x7878787838477836 */ /* 0x000fe20000000000 */
[----:B------:R-:W-:Y:S02]  /*a3e0*/  LOP3.LUT R59, R59, R58, RZ, 0xfc, !PT ;  /* 0x0000003a3b3b7212 */ /* 0x000fe400078efcff */
[----:B------:R-:W-:Y:S02]  /*a3f0*/  PRMT R72, R72, 0xba98, RZ ;  /* 0x0000ba9848487816 */ /* 0x000fe400000000ff */
[----:B------:R-:W-:Y:S02]  /*a400*/  PRMT R53, R53, 0xba98, RZ ;  /* 0x0000ba9835357816 */ /* 0x000fe400000000ff */
[----:B------:R-:W-:Y:S02]  /*a410*/  LOP3.LUT R58, R74, 0xf0f0f0f, RZ, 0xc0, !PT ;  /* 0x0f0f0f0f4a3a7812 */ /* 0x000fe400078ec0ff */
[----:B------:R-:W-:Y:S01]  /*a420*/  LOP3.LUT R73, R71, R52, RZ, 0x3c, !PT ;  /* 0x0000003447497212 */ /* 0x000fe200078e3cff */
        /* <DEDUP_REMOVED lines=21> */
[----:B------:R-:W-:Y:S02]  /*a580*/  SHF.R.U32.HI R58, RZ, 0x4, R76 ;  /* 0x00000004ff3a7819 */ /* 0x000fe4000001164c */
[----:B------:R-:W-:Y:S02]  /*a590*/  LOP3.LUT R59, R54, 0x80808080, R59, 0x6, !PT ;  /* 0x80808080363b7812 */ /* 0x000fe400078e063b */
[----:B------:R-:W-:-:S02]  /*a5a0*/  LOP3.LUT R56, R76, 0xf0f0f0f, RZ, 0xc0, !PT ;  /* 0x0f0f0f0f4c387812 */ /* 0x000fc400078ec0ff */
[----:B------:R-:W-:Y:S02]  /*a5b0*/  LOP3.LUT R54, R54, 0x7f7f7f7f, R53, 0x60, !PT ;  /* 0x7f7f7f7f36367812 */ /* 0x000fe400078e6035 */
[----:B------:R-:W-:Y:S02]  /*a5c0*/  LOP3.LUT R69, R69, 0x8080808, R68, 0x60, !PT ;  /* 0x0808080845457812 */ /* 0x000fe400078e6044 */
[----:B------:R-:W-:Y:S02]  /*a5d0*/  PRMT R53, R68, 0xba98, RZ ;  /* 0x0000ba9844357816 */ /* 0x000fe400000000ff */
[----:B------:R-:W-:Y:S02]  /*a5e0*/  LOP3.LUT R52, R71, R52, RZ, 0xfc, !PT ;  /* 0x0000003447347212 */ /* 0x000fe400078efcff */
[----:B------:R-:W-:Y:S02]  /*a5f0*/  LOP3.LUT R68, R58, 0xf0f0f0f, RZ, 0xc0, !PT ;  /* 0x0f0f0f0f3a447812 */ /* 0x000fe400078ec0ff */
[----:B------:R-:W-:-:S02]  /*a600*/  IADD3 R71, PT, PT, R56, 0x78787878, RZ ;  /* 0x7878787838477810 */ /* 0x000fc40007ffe0ff */
[----:B------:R-:W-:Y:S02]  /*a610*/  LOP3.LUT R59, R59, R54, RZ, 0xfc, !PT ;  /* 0x000000363b3b7212 */ /* 0x000fe400078efcff */
[----:B------:R-:W-:Y:S01]  /*a620*/  PRMT R54, R69, 0xba98, RZ ;  /* 0x0000ba9845367816 */ /* 0x000fe200000000ff */
[----:B------:R-:W-:Y:S01]  /*a630*/  VIADD R73, R68, 0x78787878 ;  /* 0x7878787844497836 */ /* 0x000fe20000000000 */
[----:B------:R-:W-:Y:S02]  /*a640*/  LOP3.LUT R69, R71, R76, RZ, 0x3c, !PT ;  /* 0x0000004c47457212 */ /* 0x000fe400078e3cff */
[C---:B------:R-:W-:Y:S01]  /*a650*/  LOP3.LUT R67, R54.reuse, 0x80808080, R67, 0x6, !PT ;  /* 0x8080808036437812 */ /* 0x040fe200078e0643 */
[----:B------:R-:W-:Y:S01]  /*a660*/  IMAD R78, R79, 0x10000, R78 ;  /* 0x000100004f4e7824 */ /* 0x000fe200078e024e */
[----:B------:R-:W-:Y:S02]  /*a670*/  LOP3.LUT R54, R54, 0x7f7f7f7f, R53, 0x60, !PT ;  /* 0x7f7f7f7f36367812 */ /* 0x000fe400078e6035 */
[----:B------:R-:W-:-:S02]  /*a680*/  LOP3.LUT R69, R69, 0x8080808, R56, 0x60, !PT ;  /* 0x0808080845457812 */ /* 0x000fc400078e6038 */
[----:B------:R-:W-:Y:S02]  /*a690*/  LOP3.LUT R75, R73, R58, RZ, 0x3c, !PT ;  /* 0x0000003a494b7212 */ /* 0x000fe400078e3cff */
[----:B------:R-:W-:Y:S02]  /*a6a0*/  LOP3.LUT R67, R67, R54, RZ, 0xfc, !PT ;  /* 0x0000003643437212 */ /* 0x000fe400078efcff */
[----:B------:R-:W-:Y:S02]  /*a6b0*/  PRMT R54, R69, 0xba98, RZ ;  /* 0x0000ba9845367816 */ /* 0x000fe400000000ff */
[----:B------:R-:W-:Y:S02]  /*a6c0*/  PRMT R53, R56, 0xba98, RZ ;  /* 0x0000ba9838357816 */ /* 0x000fe400000000ff */
[----:B------:R-:W-:Y:S02]  /*a6d0*/  LOP3.LUT R75, R75, 0x8080808, R68, 0x60, !PT ;  /* 0x080808084b4b7812 */ /* 0x000fe400078e6044 */
[----:B------:R-:W-:Y:S01]  /*a6e0*/  LOP3.LUT R56, R78, 0xf0f0f0f, RZ, 0xc0, !PT ;  /* 0x0f0f0f0f4e387812 */ /* 0x000fe200078ec0ff */
[----:B------:R-:W-:Y:S01]  /*a6f0*/  STS [R119], R72 ;  /* 0x0000004877007388 */ /* 0x000fe20000000800 */
[----:B------:R-:W-:-:S02]  /*a700*/  LOP3.LUT R71, R54, 0x80808080, R71, 0x6, !PT ;  /* 0x8080808036477812 */ /* 0x000fc400078e0647 */
[----:B------:R-:W-:Y:S01]  /*a710*/  LOP3.LUT R54, R54, 0x7f7f7f7f, R53, 0x60, !PT ;  /* 0x7f7f7f7f36367812 */ /* 0x000fe200078e6035 */
[----:B------:R0:W-:Y:S01]  /*a720*/  STS [R119+0x10], R52 ;  /* 0x0000103477007388 */ /* 0x0001e20000000800 */
[----:B------:R-:W-:-:S03]  /*a730*/  PRMT R53, R68, 0xba98, RZ ;  /* 0x0000ba9844357816 */ /* 0x000fc600000000ff */
[----:B------:R1:W-:Y:S01]  /*a740*/  STS [R118], R59 ;  /* 0x0000003b76007388 */ /* 0x0003e20000000800 */
[----:B------:R-:W-:Y:S02]  /*a750*/  SHF.R.U32.HI R68, RZ, 0x4, R78 ;  /* 0x00000004ff447819 */ /* 0x000fe4000001164e */
[----:B0-----:R-:W-:Y:S01]  /*a760*/  PRMT R52, R75, 0xba98, RZ ;  /* 0x0000ba984b347816 */ /* 0x001fe200000000ff */
[----:B-1----:R-:W-:-:S03]  /*a770*/  VIADD R59, R56, 0x78787878 ;  /* 0x78787878383b7836 */ /* 0x002fc60000000000 */
[C---:B------:R-:W-:Y:S02]  /*a780*/  LOP3.LUT R73, R52.reuse, 0x80808080, R73, 0x6, !PT ;  /* 0x8080808034497812 */ /* 0x040fe400078e0649 */
[----:B------:R-:W-:Y:S02]  /*a790*/  LOP3.LUT R52, R52, 0x7f7f7f7f, R53, 0x60, !PT ;  /* 0x7f7f7f7f34347812 */ /* 0x000fe400078e6035 */
[----:B------:R-:W-:Y:S02]  /*a7a0*/  LOP3.LUT R53, R59, R78, RZ, 0x3c, !PT ;  /* 0x0000004e3b357212 */ /* 0x000fe400078e3cff */
[----:B------:R-:W-:Y:S01]  /*a7b0*/  LOP3.LUT R69, R68, 0xf0f0f0f, RZ, 0xc0, !PT ;  /* 0x0f0f0f0f44457812 */ /* 0x000fe200078ec0ff */
[----:B------:R-:W-:Y:S01]  /*a7c0*/  IMAD R80, R81, 0x10000, R80 ;  /* 0x0001000051507824 */ /* 0x000fe200078e0250 */
[----:B------:R-:W-:Y:S02]  /*a7d0*/  LOP3.LUT R54, R71, R54, RZ, 0xfc, !PT ;  /* 0x0000003647367212 */ /* 0x000fe400078efcff */
[----:B------:R-:W-:Y:S01]  /*a7e0*/  LOP3.LUT R53, R53, 0x8080808, R56, 0x60, !PT ;  /* 0x0808080835357812 */ /* 0x000fe200078e6038 */
[----:B------:R-:W-:-:S03]  /*a7f0*/  VIADD R71, R69, 0x78787878 ;  /* 0x7878787845477836 */ /* 0x000fc60000000000 */
[----:B------:R-:W-:Y:S02]  /*a800*/  PRMT R58, R53, 0xba98, RZ ;  /* 0x0000ba98353a7816 */ /* 0x000fe400000000ff */
[----:B------:R-:W-:Y:S02]  /*a810*/  PRMT R53, R56, 0xba98, RZ ;  /* 0x0000ba9838357816 */ /* 0x000fe400000000ff */
[----:B------:R-:W-:Y:S02]  /*a820*/  LOP3.LUT R56, R80, 0xf0f0f0f, RZ, 0xc0, !PT ;  /* 0x0f0f0f0f50387812 */ /* 0x000fe400078ec0ff */
[----:B------:R-:W-:Y:S01]  /*a830*/  LOP3.LUT R68, R71, R68, RZ, 0x3c, !PT ;  /* 0x0000004447447212 */ /* 0x000fe200078e3cff */
[----:B------:R-:W-:Y:S01]  /*a840*/  STS [R118+0x10], R67 ;  /* 0x0000104376007388 */ /* 0x000fe20000000800 */
[C---:B------:R-:W-:Y:S02]  /*a850*/  LOP3.LUT R59, R58.reuse, 0x80808080, R59, 0x6, !PT ;  /* 0x808080803a3b7812 */ /* 0x040fe400078e063b */
[----:B------:R-:W-:Y:S01]  /*a860*/  LOP3.LUT R58, R58, 0x7f7f7f7f, R53, 0x60, !PT ;  /* 0x7f7f7f7f3a3a7812 */ /* 0x000fe200078e6035 */
[----:B------:R0:W-:Y:S01]  /*a870*/  STS [R117], R54 ;  /* 0x0000003675007388 */ /* 0x0001e20000000800 */
[----:B------:R-:W-:Y:S01]  /*a880*/  LOP3.LUT R68, R68, 0x8080808, R69, 0x60, !PT ;  /* 0x0808080844447812 */ /* 0x000fe200078e6045 */
[----:B------:R-:W-:Y:S01]  /*a890*/  VIADD R53, R56, 0x78787878 ;  /* 0x7878787838357836 */ /* 0x000fe20000000000 */
[----:B------:R-:W-:-:S02]  /*a8a0*/  LOP3.LUT R59, R59, R58, RZ, 0xfc, !PT ;  /* 0x0000003a3b3b7212 */ /* 0x000fc400078efcff */
[----:B------:R-:W-:Y:S02]  /*a8b0*/  PRMT R68, R68, 0xba98, RZ ;  /* 0x0000ba9844447816 */ /* 0x000fe400000000ff */
[----:B0-----:R-:W-:Y:S02]  /*a8c0*/  SHF.R.U32.HI R54, RZ, 0x4, R80 ;  /* 0x00000004ff367819 */ /* 0x001fe40000011650 */
[----:B------:R-:W-:Y:S02]  /*a8d0*/  PRMT R69, R69, 0xba98, RZ ;  /* 0x0000ba9845457816 */ /* 0x000fe400000000ff */
[----:B------:R-:W-:Y:S02]  /*a8e0*/  LOP3.LUT R58, R54, 0xf0f0f0f, RZ, 0xc0, !PT ;  /* 0x0f0f0f0f363a7812 */ /* 0x000fe400078ec0ff */
[----:B------:R-:W-:Y:S02]  /*a8f0*/  LOP3.LUT R67, R53, R80, RZ, 0x3c, !PT ;  /* 0x0000005035437212 */ /* 0x000fe400078e3cff */
[----:B------:R-:W-:-:S02]  /*a900*/  LOP3.LUT R52, R73, R52, RZ, 0xfc, !PT ;  /* 0x0000003449347212 */ /* 0x000fc400078efcff */
[C---:B------:R-:W-:Y:S02]  /*a910*/  LOP3.LUT R71, R68.reuse, 0x80808080, R71, 0x6, !PT ;  /* 0x8080808044477812 */ /* 0x040fe400078e0647 */
[----:B------:R-:W-:Y:S01]  /*a920*/  LOP3.LUT R68, R68, 0x7f7f7f7f, R69, 0x60, !PT ;  /* 0x7f7f7f7f44447812 */ /* 0x000fe200078e6045 */
[----:B------:R-:W-:Y:S01]  /*a930*/  VIADD R69, R58, 0x78787878 ;  /* 0x787878783a457836 */ /* 0x000fe20000000000 */
[----:B------:R-:W-:Y:S01]  /*a940*/  LOP3.LUT R67, R67, 0x8080808, R56, 0x60, !PT ;  /* 0x0808080843437812 */ /* 0x000fe200078e6038 */
[----:B------:R0:W-:Y:S01]  /*a950*/  STS [R117+0x10], R52 ;  /* 0x0000103475007388 */ /* 0x0001e20000000800 */
[----:B------:R-:W-:Y:S02]  /*a960*/  IMAD R82, R83, 0x10000, R82 ;  /* 0x0001000053527824 */ /* 0x000fe400078e0252 */
[----:B------:R-:W-:Y:S02]  /*a970*/  LOP3.LUT R73, R69, R54, RZ, 0x3c, !PT ;  /* 0x0000003645497212 */ /* 0x000fe400078e3cff */
[----:B0-----:R-:W-:-:S02]  /*a980*/  PRMT R52, R67, 0xba98, RZ ;  /* 0x0000ba9843347816 */ /* 0x001fc400000000ff */
[----:B------:R-:W-:Y:S02]  /*a990*/  PRMT R67, R56, 0xba98, RZ ;  /* 0x0000ba9838437816 */ /* 0x000fe400000000ff */
[C---:B------:R-:W-:Y:S02]  /*a9a0*/  LOP3.LUT R53, R52.reuse, 0x80808080, R53, 0x6, !PT ;  /* 0x8080808034357812 */ /* 0x040fe400078e0635 */
[----:B------:R-:W-:Y:S02]  /*a9b0*/  LOP3.LUT R52, R52, 0x7f7f7f7f, R67, 0x60, !PT ;  /* 0x7f7f7f7f34347812 */ /* 0x000fe400078e6043 */
[----:B------:R-:W-:Y:S02]  /*a9c0*/  LOP3.LUT R73, R73, 0x8080808, R58, 0x60, !PT ;  /* 0x0808080849497812 */ /* 0x000fe400078e603a */
[----:B------:R-:W-:Y:S02]  /*a9d0*/  LOP3.LUT R56, R82, 0xf0f0f0f, RZ, 0xc0, !PT ;  /* 0x0f0f0f0f52387812 */ /* 0x000fe400078ec0ff */
[----:B------:R-:W-:-:S02]  /*a9e0*/  LOP3.LUT R71, R71, R68, RZ, 0xfc, !PT ;  /* 0x0000004447477212 */ /* 0x000fc400078efcff */
[----:B------:R-:W-:Y:S01]  /*a9f0*/  SHF.R.U32.HI R68, RZ, 0x4, R82 ;  /* 0x00000004ff447819 */ /* 0x000fe20000011652 */
[----:B------:R-:W-:Y:S01]  /*aa00*/  VIADD R67, R56, 0x78787878 ;  /* 0x7878787838437836 */ /* 0x000fe20000000000 */
[----:B------:R-:W-:Y:S02]  /*aa10*/  LOP3.LUT R52, R53, R52, RZ, 0xfc, !PT ;  /* 0x0000003435347212 */ /* 0x000fe400078efcff */
[----:B------:R-:W-:Y:S02]  /*aa20*/  PRMT R54, R73, 0xba98, RZ ;  /* 0x0000ba9849367816 */ /* 0x000fe400000000ff */
[----:B------:R-:W-:Y:S02]  /*aa30*/  PRMT R53, R58, 0xba98, RZ ;  /* 0x0000ba983a357816 */ /* 0x000fe400000000ff */
[----:B------:R-:W-:Y:S02]  /*aa40*/  LOP3.LUT R70, R68, 0xf0f0f0f, RZ, 0xc0, !PT ;  /* 0x0f0f0f0f44467812 */ /* 0x000fe400078ec0ff */
[C---:B------:R-:W-:Y:S01]  /*aa50*/  LOP3.LUT R69, R54.reuse, 0x80808080, R69, 0x6, !PT ;  /* 0x8080808036457812 */ /* 0x040fe200078e0645 */
[----:B------:R0:W-:Y:S01]  /*aa60*/  STS [R116], R59 ;  /* 0x0000003b74007388 */ /* 0x0001e20000000800 */
[----:B------:R-:W-:-:S02]  /*aa70*/  LOP3.LUT R54, R54, 0x7f7f7f7f, R53, 0x60, !PT ;  /* 0x7f7f7f7f36367812 */ /* 0x000fc400078e6035 */
[----:B------:R-:W-:Y:S02]  /*aa80*/  LOP3.LUT R53, R67, R82, RZ, 0x3c, !PT ;  /* 0x0000005243357212 */ /* 0x000fe400078e3cff */
[----:B------:R-:W-:Y:S02]  /*aa90*/  LOP3.LUT R54, R69, R54, RZ, 0xfc, !PT ;  /* 0x0000003645367212 */ /* 0x000fe400078efcff */
[----:B------:R-:W-:Y:S01]  /*aaa0*/  LOP3.LUT R53, R53, 0x8080808, R56, 0x60, !PT ;  /* 0x0808080835357812 */ /* 0x000fe200078e6038 */
[----:B0-----:R-:W-:-:S03]  /*aab0*/  VIADD R59, R70, 0x78787878 ;  /* 0x78787878463b7836 */ /* 0x001fc60000000000 */
[----:B------:R-:W-:Y:S01]  /*aac0*/  PRMT R58, R53, 0xba98, RZ ;  /* 0x0000ba98353a7816 */ /* 0x000fe200000000ff */
[----:B------:R-:W-:Y:S01]  /*aad0*/  IMAD R84, R85, 0x10000, R84 ;  /* 0x0001000055547824 */ /* 0x000fe200078e0254 */
[----:B------:R-:W-:Y:S02]  /*aae0*/  LOP3.LUT R69, R59, R68, RZ, 0x3c, !PT ;  /* 0x000000443b457212 */ /* 0x000fe400078e3cff */
[----:B------:R-:W-:Y:S02]  /*aaf0*/  PRMT R53, R56, 0xba98, RZ ;  /* 0x0000ba9838357816 */ /* 0x000fe400000000ff */
[----:B------:R-:W-:Y:S02]  /*ab00*/  LOP3.LUT R69, R69, 0x8080808, R70, 0x60, !PT ;  /* 0x0808080845457812 */ /* 0x000fe400078e6046 */
[C---:B------:R-:W-:Y:S02]  /*ab10*/  LOP3.LUT R67, R58.reuse, 0x80808080, R67, 0x6, !PT ;  /* 0x808080803a437812 */ /* 0x040fe400078e0643 */
[----:B------:R-:W-:-:S02]  /*ab20*/  LOP3.LUT R58, R58, 0x7f7f7f7f, R53, 0x60, !PT ;  /* 0x7f7f7f7f3a3a7812 */ /* 0x000fc400078e6035 */
[----:B------:R-:W-:Y:S02]  /*ab30*/  PRMT R56, R69, 0xba98, RZ ;  /* 0x0000ba9845387816 */ /* 0x000fe400000000ff */
[----:B------:R-:W-:Y:S02]  /*ab40*/  LOP3.LUT R53, R84, 0xf0f0f0f, RZ, 0xc0, !PT ;  /* 0x0f0f0f0f54357812 */ /* 0x000fe400078ec0ff */
[----:B------:R-:W-:Y:S01]  /*ab50*/  PRMT R73, R70, 0xba98, RZ ;  /* 0x0000ba9846497816 */ /* 0x000fe200000000ff */
[----:B------:R-:W-:Y:S01]  /*ab60*/  STS [R116+0x10], R71 ;  /* 0x0000104774007388 */ /* 0x000fe20000000800 */
[C---:B------:R-:W-:Y:S01]  /*ab70*/  LOP3.LUT R59, R56.reuse, 0x80808080, R59, 0x6, !PT ;  /* 0x80808080383b7812 */ /* 0x040fe200078e063b */
[----:B------:R-:W-:Y:S01]  /*ab80*/  VIADD R69, R53, 0x78787878 ;  /* 0x7878787835457836 */ /* 0x000fe20000000000 */
[----:B------:R-:W-:Y:S01]  /*ab90*/  LOP3.LUT R56, R56, 0x7f7f7f7f, R73, 0x60, !PT ;  /* 0x7f7f7f7f38387812 */ /* 0x000fe200078e6049 */
[----:B------:R0:W-:Y:S03]  /*aba0*/  STS [R115], R52 ;  /* 0x0000003473007388 */ /* 0x0001e60000000800 */
[----:B------:R-:W-:-:S02]  /*abb0*/  LOP3.LUT R59, R59, R56, RZ, 0xfc, !PT ;  /* 0x000000383b3b7212 */ /* 0x000fc400078efcff */
[----:B0-----:R-:W-:Y:S02]  /*abc0*/  SHF.R.U32.HI R52, RZ, 0x4, R84 ;  /* 0x00000004ff347819 */ /* 0x001fe40000011654 */
[----:B------:R-:W-:Y:S02]  /*abd0*/  LOP3.LUT R84, R69, R84, RZ, 0x3c, !PT ;  /* 0x0000005445547212 */ /* 0x000fe400078e3cff */
[----:B------:R-:W-:Y:S01]  /*abe0*/  LOP3.LUT R56, R52, 0xf0f0f0f, RZ, 0xc0, !PT ;  /* 0x0f0f0f0f34387812 */ /* 0x000fe200078ec0ff */
[----:B------:R-:W-:Y:S01]  /*abf0*/  IMAD R86, R89, 0x10000, R86 ;  /* 0x0001000059567824 */ /* 0x000fe200078e0256 */
[----:B------:R-:W-:-:S03]  /*ac00*/  LOP3.LUT R84, R84, 0x8080808, R53, 0x60, !PT ;  /* 0x0808080854547812 */ /* 0x000fc600078e6035 */
[----:B------:R-:W-:Y:S01]  /*ac10*/  VIADD R71, R56, 0x78787878 ;  /* 0x7878787838477836 */ /* 0x000fe20000000000 */
        /* <DEDUP_REMOVED lines=38> */
[----:B------:R-:W-:Y:S02]  /*ae80*/  LOP3.LUT R59, R71, R88, RZ, 0x3c, !PT ;  /* 0x00000058473b7212 */ /* 0x000fe400078e3cff */
[C---:B------:R-:W-:Y:S01]  /*ae90*/  LOP3.LUT R69, R54.reuse, 0x80808080, R69, 0x6, !PT ;  /* 0x8080808036457812 */ /* 0x040fe200078e0645 */
[----:B------:R-:W-:Y:S01]  /*aea0*/  IMAD R90, R95, 0x10000, R90 ;  /* 0x000100005f5a7824 */ /* 0x000fe200078e025a */
[----:B------:R-:W-:Y:S02]  /*aeb0*/  LOP3.LUT R54, R54, 0x7f7f7f7f, R53, 0x60, !PT ;  /* 0x7f7f7f7f36367812 */ /* 0x000fe400078e6035 */
[----:B------:R-:W-:Y:S02]  /*aec0*/  LOP3.LUT R59, R59, 0x8080808, R56, 0x60, !PT ;  /* 0x080808083b3b7812 */ /* 0x000fe400078e6038 */
[----:B------:R-:W-:-:S02]  /*aed0*/  LOP3.LUT R75, R73, R58, RZ, 0x3c, !PT ;  /* 0x0000003a494b7212 */ /* 0x000fc400078e3cff */
[----:B------:R-:W-:Y:S02]  /*aee0*/  LOP3.LUT R69, R69, R54, RZ, 0xfc, !PT ;  /* 0x0000003645457212 */ /* 0x000fe400078efcff */
[----:B------:R-:W-:Y:S02]  /*aef0*/  PRMT R54, R59, 0xba98, RZ ;  /* 0x0000ba983b367816 */ /* 0x000fe400000000ff */
[----:B------:R-:W-:Y:S02]  /*af00*/  PRMT R53, R56, 0xba98, RZ ;  /* 0x0000ba9838357816 */ /* 0x000fe400000000ff */
[----:B------:R-:W-:Y:S02]  /*af10*/  LOP3.LUT R75, R75, 0x8080808, R68, 0x60, !PT ;  /* 0x080808084b4b7812 */ /* 0x000fe400078e6044 */
[----:B------:R-:W-:Y:S01]  /*af20*/  LOP3.LUT R56, R90, 0xf0f0f0f, RZ, 0xc0, !PT ;  /* 0x0f0f0f0f5a387812 */ /* 0x000fe200078ec0ff */
[----:B------:R0:W-:Y:S01]  /*af30*/  STS [R113+0x10], R52 ;  /* 0x0000103471007388 */ /* 0x0001e20000000800 */
[----:B------:R-:W-:-:S02]  /*af40*/  LOP3.LUT R71, R54, 0x80808080, R71, 0x6, !PT ;  /* 0x8080808036477812 */ /* 0x000fc400078e0647 */
[----:B------:R-:W-:Y:S01]  /*af50*/  SHF.R.U32.HI R58, RZ, 0x4, R90 ;  /* 0x00000004ff3a7819 */ /* 0x000fe2000001165a */
[----:B------:R-:W-:Y:S01]  /*af60*/  STS [R113], R84 ;  /* 0x0000005471007388 */ /* 0x000fe20000000800 */
[----:B------:R-:W-:Y:S01]  /*af70*/  LOP3.LUT R54, R54, 0x7f7f7f7f, R53, 0x60, !PT ;  /* 0x7f7f7f7f36367812 */ /* 0x000fe200078e6035 */
[----:B------:R-:W-:Y:S01]  /*af80*/  VIADD R59, R56, 0x78787878 ;  /* 0x78787878383b7836 */ /* 0x000fe20000000000 */
[----:B------:R-:W-:Y:S01]  /*af90*/  PRMT R53, R68, 0xba98, RZ ;  /* 0x0000ba9844357816 */ /* 0x000fe200000000ff */
[----:B------:R1:W-:Y:S01]  /*afa0*/  STS [R112], R67 ;  /* 0x0000004370007388 */ /* 0x0003e20000000800 */
[----:B0-----:R-:W-:-:S04]  /*afb0*/  PRMT R52, R75, 0xba98, RZ ;  /* 0x0000ba984b347816 */ /* 0x001fc800000000ff */
[C---:B------:R-:W-:Y:S02]  /*afc0*/  LOP3.LUT R73, R52.reuse, 0x80808080, R73, 0x6, !PT ;  /* 0x8080808034497812 */ /* 0x040fe400078e0649 */
[----:B------:R-:W-:Y:S02]  /*afd0*/  LOP3.LUT R52, R52, 0x7f7f7f7f, R53, 0x60, !PT ;  /* 0x7f7f7f7f34347812 */ /* 0x000fe400078e6035 */
[----:B-1----:R-:W-:Y:S02]  /*afe0*/  LOP3.LUT R67, R58, 0xf0f0f0f, RZ, 0xc0, !PT ;  /* 0x0f0f0f0f3a437812 */ /* 0x002fe400078ec0ff */
        /* <DEDUP_REMOVED lines=8> */
[C---:B------:R-:W-:Y:S02]  /*b070*/  LOP3.LUT R59, R58.reuse, 0x80808080, R59, 0x6, !PT ;  /* 0x808080803a3b7812 */ /* 0x040fe400078e063b */
[----:B------:R-:W-:Y:S02]  /*b080*/  LOP3.LUT R58, R58, 0x7f7f7f7f, R53, 0x60, !PT ;  /* 0x7f7f7f7f3a3a7812 */ /* 0x000fe400078e6035 */
[----:B------:R-:W-:-:S02]  /*b090*/  LOP3.LUT R53, R94, 0xf0f0f0f, RZ, 0xc0, !PT ;  /* 0x0f0f0f0f5e357812 */ /* 0x000fc400078ec0ff */
[----:B------:R-:W-:Y:S01]  /*b0a0*/  LOP3.LUT R52, R73, R52, RZ, 0xfc, !PT ;  /* 0x0000003449347212 */ /* 0x000fe200078efcff */
[----:B------:R0:W-:Y:S01]  /*b0b0*/  STS [R112+0x10], R69 ;  /* 0x0000104570007388 */ /* 0x0001e20000000800 */
[----:B------:R-:W-:Y:S02]  /*b0c0*/  LOP3.LUT R68, R68, 0x8080808, R67, 0x60, !PT ;  /* 0x0808080844447812 */ /* 0x000fe400078e6043 */
[----:B------:R-:W-:Y:S01]  /*b0d0*/  SHF.R.U32.HI R56, RZ, 0x4, R94 ;  /* 0x00000004ff387819 */ /* 0x000fe2000001165e */
[----:B------:R1:W-:Y:S01]  /*b0e0*/  STS [R111+0x10], R52 ;  /* 0x000010346f007388 */ /* 0x0003e20000000800 */
[----:B------:R-:W-:Y:S02]  /*b0f0*/  PRMT R68, R68, 0xba98, RZ ;  /* 0x0000ba9844447816 */ /* 0x000fe400000000ff */
[----:B------:R-:W-:Y:S01]  /*b100*/  PRMT R67, R67, 0xba98, RZ ;  /* 0x0000ba9843437816 */ /* 0x000fe200000000ff */
[----:B0-----:R-:W-:Y:S01]  /*b110*/  VIADD R69, R53, 0x78787878 ;  /* 0x7878787835457836 */ /* 0x001fe20000000000 */
[----:B------:R-:W-:-:S02]  /*b120*/  LOP3.LUT R71, R68, 0x80808080, R71, 0x6, !PT ;  /* 0x8080808044477812 */ /* 0x000fc400078e0647 */
[----:B-1----:R-:W-:Y:S02]  /*b130*/  LOP3.LUT R52, R56, 0xf0f0f0f, RZ, 0xc0, !PT ;  /* 0x0f0f0f0f38347812 */ /* 0x002fe400078ec0ff */
[----:B------:R-:W-:Y:S02]  /*b140*/  LOP3.LUT R94, R69, R94, RZ, 0x3c, !PT ;  /* 0x0000005e455e7212 */ /* 0x000fe400078e3cff */
[----:B------:R-:W-:Y:S01]  /*b150*/  LOP3.LUT R68, R68, 0x7f7f7f7f, R67, 0x60, !PT ;  /* 0x7f7f7f7f44447812 */ /* 0x000fe200078e6043 */
[----:B------:R-:W-:Y:S01]  /*b160*/  VIADD R67, R52, 0x78787878 ;  /* 0x7878787834437836 */ /* 0x000fe20000000000 */
[----:B------:R-:W-:Y:S01]  /*b170*/  LOP3.LUT R94, R94, 0x8080808, R53, 0x60, !PT ;  /* 0x080808085e5e7812 */ /* 0x000fe200078e6035 */
[----:B--2---:R-:W-:Y:S01]  /*b180*/  IMAD R96, R101, 0x10000, R96 ;  /* 0x0001000065607824 */ /* 0x004fe200078e0260 */
[----:B------:R-:W-:Y:S02]  /*b190*/  PRMT R53, R53, 0xba98, RZ ;  /* 0x0000ba9835357816 */ /* 0x000fe400000000ff */
[----:B------:R-:W-:-:S02]  /*b1a0*/  LOP3.LUT R73, R67, R56, RZ, 0x3c, !PT ;  /* 0x0000003843497212 */ /* 0x000fc400078e3cff */
[----:B------:R-:W-:Y:S02]  /*b1b0*/  PRMT R94, R94, 0xba98, RZ ;  /* 0x0000ba985e5e7816 */ /* 0x000fe400000000ff */
[----:B------:R-:W-:Y:S02]  /*b1c0*/  LOP3.LUT R56, R96, 0xf0f0f0f, RZ, 0xc0, !PT ;  /* 0x0f0f0f0f60387812 */ /* 0x000fe400078ec0ff */
[C---:B------:R-:W-:Y:S02]  /*b1d0*/  LOP3.LUT R69, R94.reuse, 0x80808080, R69, 0x6, !PT ;  /* 0x808080805e457812 */ /* 0x040fe400078e0645 */
[----:B------:R-:W-:Y:S02]  /*b1e0*/  LOP3.LUT R59, R59, R58, RZ, 0xfc, !PT ;  /* 0x0000003a3b3b7212 */ /* 0x000fe400078efcff */
[----:B------:R-:W-:Y:S01]  /*b1f0*/  LOP3.LUT R94, R94, 0x7f7f7f7f, R53, 0x60, !PT ;  /* 0x7f7f7f7f5e5e7812 */ /* 0x000fe200078e6035 */
[----:B------:R-:W-:Y:S01]  /*b200*/  VIADD R53, R56, 0x78787878 ;  /* 0x7878787838357836 */ /* 0x000fe20000000000 */
[----:B------:R-:W-:Y:S01]  /*b210*/  LOP3.LUT R73, R73, 0x8080808, R52, 0x60, !PT ;  /* 0x0808080849497812 */ /* 0x000fe200078e6034 */
[----:B------:R0:W-:Y:S01]  /*b220*/  STS [R111], R54 ;  /* 0x000000366f007388 */ /* 0x0001e20000000800 */
[----:B------:R-:W-:-:S03]  /*b230*/  IMAD R102, R103, 0x10000, R102 ;  /* 0x0001000067667824 */ /* 0x000fc600078e0266 */
[----:B------:R1:W-:Y:S01]  /*b240*/  STS [R110], R59 ;  /* 0x0000003b6e007388 */ /* 0x0003e20000000800 */
[----:B0-----:R-:W-:Y:S02]  /*b250*/  PRMT R54, R73, 0xba98, RZ ;  /* 0x0000ba9849367816 */ /* 0x001fe400000000ff */
[----:B------:R-:W-:Y:S02]  /*b260*/  PRMT R73, R52, 0xba98, RZ ;  /* 0x0000ba9834497816 */ /* 0x000fe400000000ff */
[----:B-1----:R-:W-:Y:S02]  /*b270*/  LOP3.LUT R59, R53, R96, RZ, 0x3c, !PT ;  /* 0x00000060353b7212 */ /* 0x002fe400078e3cff */
[----:B------:R-:W-:Y:S02]  /*b280*/  SHF.R.U32.HI R96, RZ, 0x4, R96 ;  /* 0x00000004ff607819 */ /* 0x000fe40000011660 */
[C---:B------:R-:W-:Y:S02]  /*b290*/  LOP3.LUT R67, R54.reuse, 0x80808080, R67, 0x6, !PT ;  /* 0x8080808036437812 */ /* 0x040fe400078e0643 */
[----:B------:R-:W-:-:S02]  /*b2a0*/  LOP3.LUT R54, R54, 0x7f7f7f7f, R73, 0x60, !PT ;  /* 0x7f7f7f7f36367812 */ /* 0x000fc400078e6049 */
[----:B------:R-:W-:Y:S02]  /*b2b0*/  LOP3.LUT R59, R59, 0x8080808, R56, 0x60, !PT ;  /* 0x080808083b3b7812 */ /* 0x000fe400078e6038 */
[----:B------:R-:W-:Y:S02]  /*b2c0*/  LOP3.LUT R58, R96, 0xf0f0f0f, RZ, 0xc0, !PT ;  /* 0x0f0f0f0f603a7812 */ /* 0x000fe400078ec0ff */
[----:B------:R-:W-:Y:S02]  /*b2d0*/  SHF.R.U32.HI R70, RZ, 0x4, R102 ;  /* 0x00000004ff467819 */ /* 0x000fe40000011666 */
[----:B------:R-:W-:Y:S01]  /*b2e0*/  LOP3.LUT R54, R67, R54, RZ, 0xfc, !PT ;  /* 0x0000003643367212 */ /* 0x000fe200078efcff */
[----:B------:R-:W-:Y:S01]  /*b2f0*/  VIADD R67, R58, 0x78787878 ;  /* 0x787878783a437836 */ /* 0x000fe20000000000 */
[----:B------:R-:W-:Y:S02]  /*b300*/  PRMT R52, R59, 0xba98, RZ ;  /* 0x0000ba983b347816 */ /* 0x000fe400000000ff */
[----:B------:R-:W-:-:S02]  /*b310*/  PRMT R59, R56, 0xba98, RZ ;  /* 0x0000ba98383b7816 */ /* 0x000fc400000000ff */
[----:B------:R-:W-:Y:S02]  /*b320*/  LOP3.LUT R72, R70, 0xf0f0f0f, RZ, 0xc0, !PT ;  /* 0x0f0f0f0f46487812 */ /* 0x000fe400078ec0ff */
[----:B------:R-:W-:Y:S02]  /*b330*/  LOP3.LUT R71, R71, R68, RZ, 0xfc, !PT ;  /* 0x0000004447477212 */ /* 0x000fe400078efcff */
[----:B------:R-:W-:Y:S02]  /*b340*/  LOP3.LUT R68, R102, 0xf0f0f0f, RZ, 0xc0, !PT ;  /* 0x0f0f0f0f66447812 */ /* 0x000fe400078ec0ff */
[----:B------:R-:W-:Y:S01]  /*b350*/  LOP3.LUT R53, R52, 0x80808080, R53, 0x6, !PT ;  /* 0x8080808034357812 */ /* 0x000fe200078e0635 */
[----:B------:R-:W-:Y:S01]  /*b360*/  VIADD R75, R72, 0x78787878 ;  /* 0x78787878484b7836 */ /* 0x000fe20000000000 */
[----:B------:R-:W-:Y:S02]  /*b370*/  LOP3.LUT R52, R52, 0x7f7f7f7f, R59, 0x60, !PT ;  /* 0x7f7f7f7f34347812 */ /* 0x000fe400078e603b */
[----:B------:R-:W-:-:S02]  /*b380*/  LOP3.LUT R94, R69, R94, RZ, 0xfc, !PT ;  /* 0x0000005e455e7212 */ /* 0x000fc400078efcff */
[----:B------:R-:W-:Y:S02]  /*b390*/  LOP3.LUT R59, R67, R96, RZ, 0x3c, !PT ;  /* 0x00000060433b7212 */ /* 0x000fe400078e3cff */
[----:B------:R-:W-:Y:S01]  /*b3a0*/  IADD3 R69, PT, PT, R68, 0x78787878, RZ ;  /* 0x7878787844457810 */ /* 0x000fe20007ffe0ff */
[----:B------:R0:W-:Y:S01]  /*b3b0*/  STS [R110+0x10], R71 ;  /* 0x000010476e007388 */ /* 0x0001e20000000800 */
[----:B------:R-:W-:Y:S02]  /*b3c0*/  LOP3.LUT R59, R59, 0x8080808, R58, 0x60, !PT ;  /* 0x080808083b3b7812 */ /* 0x000fe400078e603a */
[----:B------:R-:W-:Y:S02]  /*b3d0*/  LOP3.LUT R77, R75, R70, RZ, 0x3c, !PT ;  /* 0x000000464b4d7212 */ /* 0x000fe400078e3cff */
[----:B------:R-:W-:Y:S02]  /*b3e0*/  LOP3.LUT R53, R53, R52, RZ, 0xfc, !PT ;  /* 0x0000003435357212 */ /* 0x000fe400078efcff */
[----:B------:R-:W-:-:S02]  /*b3f0*/  PRMT R52, R59, 0xba98, RZ ;  /* 0x0000ba983b347816 */ /* 0x000fc400000000ff */
[----:B0-----:R-:W-:Y:S02]  /*b400*/  LOP3.LUT R71, R69, R102, RZ, 0x3c, !PT ;  /* 0x0000006645477212 */ /* 0x001fe400078e3cff */
[----:B------:R-:W-:Y:S02]  /*b410*/  PRMT R59, R58, 0xba98, RZ ;  /* 0x0000ba983a3b7816 */ /* 0x000fe400000000ff */
[----:B------:R-:W-:Y:S02]  /*b420*/  LOP3.LUT R71, R71, 0x8080808, R68, 0x60, !PT ;  /* 0x0808080847477812 */ /* 0x000fe400078e6044 */
[----:B------:R-:W-:Y:S02]  /*b430*/  LOP3.LUT R77, R77, 0x8080808, R72, 0x60, !PT ;  /* 0x080808084d4d7812 */ /* 0x000fe400078e6048 */
[----:B------:R-:W-:Y:S02]  /*b440*/  LOP3.LUT R67, R52, 0x80808080, R67, 0x6, !PT ;  /* 0x8080808034437812 */ /* 0x000fe400078e0643 */
[----:B------:R-:W-:-:S02]  /*b450*/  PRMT R56, R71, 0xba98, RZ ;  /* 0x0000ba9847387816 */ /* 0x000fc400000000ff */
[----:B------:R-:W-:Y:S02]  /*b460*/  LOP3.LUT R52, R52, 0x7f7f7f7f, R59, 0x60, !PT ;  /* 0x7f7f7f7f34347812 */ /* 0x000fe400078e603b */
[----:B------:R-:W-:Y:S02]  /*b470*/  PRMT R58, R77, 0xba98, RZ ;  /* 0x0000ba984d3a7816 */ /* 0x000fe400000000ff */
[----:B------:R-:W-:Y:S02]  /*b480*/  PRMT R73, R68, 0xba98, RZ ;  /* 0x0000ba9844497816 */ /* 0x000fe400000000ff */
[----:B------:R-:W-:Y:S02]  /*b490*/  PRMT R59, R72, 0xba98, RZ ;  /* 0x0000ba98483b7816 */ /* 0x000fe400000000ff */
[----:B------:R-:W-:Y:S02]  /*b4a0*/  LOP3.LUT R69, R56, 0x80808080, R69, 0x6, !PT ;  /* 0x8080808038457812 */ /* 0x000fe400078e0645 */
[----:B------:R-:W-:-:S02]  /*b4b0*/  LOP3.LUT R75, R58, 0x80808080, R75, 0x6, !PT ;  /* 0x808080803a4b7812 */ /* 0x000fc400078e064b */
[----:B------:R-:W-:Y:S02]  /*b4c0*/  LOP3.LUT R56, R56, 0x7f7f7f7f, R73, 0x60, !PT ;  /* 0x7f7f7f7f38387812 */ /* 0x000fe400078e6049 */
[----:B------:R-:W-:Y:S02]  /*b4d0*/  LOP3.LUT R58, R58, 0x7f7f7f7f, R59, 0x60, !PT ;  /* 0x7f7f7f7f3a3a7812 */ /* 0x000fe400078e603b */
[----:B------:R-:W-:Y:S01]  /*b4e0*/  LOP3.LUT R67, R67, R52, RZ, 0xfc, !PT ;  /* 0x0000003443437212 */ /* 0x000fe200078efcff */
[----:B---3--:R-:W-:Y:S01]  /*b4f0*/  HADD2.F32 R59, -RZ, R62.H0_H0 ;  /* 0x2000003eff3b7230 */ /* 0x008fe20000004100 */
[----:B------:R-:W-:Y:S02]  /*b500*/  LOP3.LUT R56, R69, R56, RZ, 0xfc, !PT ;  /* 0x0000003845387212 */ /* 0x000fe400078efcff */
[----:B------:R-:W-:Y:S01]  /*b510*/  LOP3.LUT R58, R75, R58, RZ, 0xfc, !PT ;  /* 0x0000003a4b3a7212 */ /* 0x000fe200078efcff */
[----:B------:R-:W-:Y:S01]  /*b520*/  HADD2.F32 R66, -RZ, R66.H0_H0 ;  /* 0x20000042ff427230 */ /* 0x000fe20000004100 */
[----:B------:R-:W-:Y:S01]  /*b530*/  STS [R109], R94 ;  /* 0x0000005e6d007388 */ /* 0x000fe20000000800 */
[----:B------:R-:W-:-:S02]  /*b540*/  HADD2.F32 R69, -RZ, R64.H0_H0 ;  /* 0x20000040ff457230 */ /* 0x000fc40000004100 */
[----:B------:R-:W-:Y:S01]  /*b550*/  HADD2.F32 R71, -RZ, R60.H0_H0 ;  /* 0x2000003cff477230 */ /* 0x000fe20000004100 */
        /* <DEDUP_REMOVED lines=44> */
[----:B------:R-:W-:-:S03]  /*b820*/  I2FP.F32.S32 R78, R78 ;  /* 0x0000004e004e7245 */ /* 0x000fc60000201400 */
[----:B------:R-:W1:Y:S01]  /*b830*/  LDSM.16.M88.4 R92, [R94] ;  /* 0x000000005e5c783b */ /* 0x000e620000000200 */
[----:B------:R-:W-:Y:S01]  /*b840*/  HADD2.F32 R172, -RZ, R57.H0_H0 ;  /* 0x20000039ffac7230 */ /* 0x000fe20000004100 */
[----:B------:R-:W-:Y:S01]  /*b850*/  I2FP.F32.S32 R103, R73 ;  /* 0x0000004900677245 */ /* 0x000fe20000201400 */
[----:B------:R-:W-:Y:S01]  /*b860*/  HADD2.F32 R170, -RZ, R58.H0_H0 ;  /* 0x2000003affaa7230 */ /* 0x000fe20000004100 */
[----:B------:R-:W-:Y:S01]  /*b870*/  I2FP.F32.S32 R171, R75 ;  /* 0x0000004b00ab7245 */ /* 0x000fe20000201400 */
[----:B------:R-:W-:Y:S01]  /*b880*/  HADD2.F32 R165, -RZ, R59.H0_H0 ;  /* 0x2000003bffa57230 */ /* 0x000fe20000004100 */
[----:B------:R-:W2:Y:S01]  /*b890*/  LDS.128 R72, [R9+0x590] ;  /* 0x0005900009487984 */ /* 0x000ea20000000c00 */
[----:B-----5:R-:W-:Y:S01]  /*b8a0*/  IMMA.16832.S8.S8 R56, R84.ROW, R96.COL, RZ ;  /* 0x0000006054387237 */ /* 0x020fe20000405cff */
[----:B------:R-:W-:Y:S01]  /*b8b0*/  FMUL R97, R53, R78 ;  /* 0x0000004e35617220 */ /* 0x000fe20000400000 */
[----:B------:R-:W-:Y:S02]  /*b8c0*/  HADD2.F32 R64, -RZ, R64.H0_H0 ;  /* 0x20000040ff407230 */ /* 0x000fe40000004100 */
[----:B------:R-:W-:Y:S01]  /*b8d0*/  FMUL R103, R60, R103 ;  /* 0x000000673c677220 */ /* 0x000fe20000400000 */
[----:B------:R-:W-:Y:S01]  /*b8e0*/  FMUL R171, R52, R171 ;  /* 0x000000ab34ab7220 */ /* 0x000fe20000400000 */
[----:B------:R-:W-:Y:S01]  /*b8f0*/  FFMA R175, R172, R97, R102 ;  /* 0x00000061acaf7223 */ /* 0x000fe20000000066 */
[----:B------:R-:W-:Y:S01]  /*b900*/  I2FP.F32.S32 R76, R76 ;  /* 0x0000004c004c7245 */ /* 0x000fe20000201400 */
[----:B------:R-:W-:Y:S04]  /*b910*/  LDS R96, [R34+0x550] ;  /* 0x0005500022607984 */ /* 0x000fe80000000800 */
[----:B------:R-:W3:Y:S01]  /*b920*/  LDS R97, [R34+0x560] ;  /* 0x0005600022617984 */ /* 0x000ee20000000800 */
[C---:B------:R-:W-:Y:S01]  /*b930*/  FFMA R103, R64.reuse, R103, R99 ;  /* 0x0000006740677223 */ /* 0x040fe20000000063 */
[----:B------:R-:W-:Y:S01]  /*b940*/  FFMA R171, R64, R171, R168 ;  /* 0x000000ab40ab7223 */ /* 0x000fe200000000a8 */
[C---:B------:R-:W-:Y:S01]  /*b950*/  FMUL R64, R61.reuse, R76 ;  /* 0x0000004c3d407220 */ /* 0x040fe20000400000 */
[----:B------:R-:W-:Y:S01]  /*b960*/  I2FP.F32.S32 R168, R77 ;  /* 0x0000004d00a87245 */ /* 0x000fe20000201400 */
[----:B0-----:R-:W-:Y:S01]  /*b970*/  HADD2.F32 R68, -RZ, R68.H0_H0 ;  /* 0x20000044ff447230 */ /* 0x001fe20000004100 */
[----:B------:R-:W-:Y:S01]  /*b980*/  I2FP.F32.S32 R174, R79 ;  /* 0x0000004f00ae7245 */ /* 0x000fe20000201400 */
[----:B------:R-:W-:Y:S01]  /*b990*/  LDS R102, [R34+0x990] ;  /* 0x0009900022667984 */ /* 0x000fe20000000800 */
[----:B------:R-:W-:Y:S01]  /*b9a0*/  IMMA.16832.S8.S8 R76, R88.ROW, R80.COL, RZ ;  /* 0x00000050584c7237 */ /* 0x000fe20000405cff */
[----:B------:R-:W-:Y:S01]  /*b9b0*/  FFMA R173, R172, R64, R101 ;  /* 0x00000040acad7223 */ /* 0x000fe20000000065 */
[----:B------:R-:W-:Y:S01]  /*b9c0*/  HADD2.F32 R64, -RZ, R65.H0_H0 ;  /* 0x20000041ff407230 */ /* 0x000fe20000004100 */
[----:B------:R-:W-:Y:S01]  /*b9d0*/  I2FP.F32.S32 R81, R58 ;  /* 0x0000003a00517245 */ /* 0x000fe20000201400 */
[----:B------:R-:W-:Y:S01]  /*b9e0*/  FMUL R168, R61, R168 ;  /* 0x000000a83da87220 */ /* 0x000fe20000400000 */
[----:B------:R-:W-:Y:S03]  /*b9f0*/  LDS R101, [R34+0x9c0] ;  /* 0x0009c00022657984 */ /* 0x000fe60000000800 */
[----:B------:R-:W-:Y:S01]  /*ba00*/  FFMA R168, R64, R168, R103 ;  /* 0x000000a840a87223 */ /* 0x000fe20000000067 */
[----:B------:R-:W-:Y:S01]  /*ba10*/  FMUL R99, R52, R81 ;  /* 0x0000005134637220 */ /* 0x000fe20000400000 */
[----:B------:R-:W0:Y:S03]  /*ba20*/  LDS R103, [R34+0x9a0] ;  /* 0x0009a00022677984 */ /* 0x000e260000000800 */
[----:B------:R-:W-:-:S02]  /*ba30*/  FFMA R99, R68, R99, R100 ;  /* 0x0000006344637223 */ /* 0x000fc40000000064 */
[----:B------:R-:W4:Y:S01]  /*ba40*/  LDS R100, [R34+0x9b0] ;  /* 0x0009b00022647984 */ /* 0x000f220000000800 */
[----:B------:R-:W-:Y:S01]  /*ba50*/  I2FP.F32.S32 R65, R56 ;  /* 0x0000003800417245 */ /* 0x000fe20000201400 */
[----:B------:R-:W-:Y:S01]  /*ba60*/  FMUL R174, R53, R174 ;  /* 0x000000ae35ae7220 */ /* 0x000fe20000400000 */
[----:B------:R-:W-:Y:S02]  /*ba70*/  I2FP.F32.S32 R81, R57 ;  /* 0x0000003900517245 */ /* 0x000fe40000201400 */
[----:B------:R-:W-:Y:S01]  /*ba80*/  I2FP.F32.S32 R177, R59 ;  /* 0x0000003b00b17245 */ /* 0x000fe20000201400 */
[----:B------:R-:W-:Y:S01]  /*ba90*/  FMUL R65, R60, R65 ;  /* 0x000000413c417220 */ /* 0x000fe20000400000 */
[----:B------:R-:W-:Y:S01]  /*baa0*/  I2FP.F32.S32 R76, R76 ;  /* 0x0000004c004c7245 */ /* 0x000fe20000201400 */
[----:B-1----:R-:W-:Y:S01]  /*bab0*/  IMMA.16832.S8.S8 R56, R92.ROW, R82.COL, RZ ;  /* 0x000000525c387237 */ /* 0x002fe20000405cff */
[----:B------:R-:W-:Y:S01]  /*bac0*/  I2FP.F32.S32 R78, R78 ;  /* 0x0000004e004e7245 */ /* 0x000fe20000201400 */
[----:B------:R-:W-:Y:S01]  /*bad0*/  FFMA R171, R64, R174, R171 ;  /* 0x000000ae40ab7223 */ /* 0x000fe200000000ab */
[----:B------:R-:W-:-:S02]  /*bae0*/  HADD2.F32 R64, -RZ, R69.H0_H0 ;  /* 0x20000045ff407230 */ /* 0x000fc40000004100 */
[----:B------:R-:W-:Y:S01]  /*baf0*/  FFMA R167, R68, R65, R167 ;  /* 0x0000004144a77223 */ /* 0x000fe200000000a7 */
[----:B------:R-:W-:Y:S01]  /*bb00*/  FMUL R76, R61, R76 ;  /* 0x0000004c3d4c7220 */ /* 0x000fe20000400000 */
[----:B------:R-:W-:Y:S01]  /*bb10*/  FMUL R78, R53, R78 ;  /* 0x0000004e354e7220 */ /* 0x000fe20000400000 */
[----:B------:R-:W-:Y:S01]  /*bb20*/  I2FP.F32.S32 R68, R77 ;  /* 0x0000004d00447245 */ /* 0x000fe20000201400 */
[----:B--2---:R-:W-:Y:S01]  /*bb30*/  HADD2.F32 R65, -RZ, R72.H0_H0 ;  /* 0x20000048ff417230 */ /* 0x004fe20000004100 */
[----:B------:R-:W-:Y:S01]  /*bb40*/  I2FP.F32.S32 R80, R79 ;  /* 0x0000004f00507245 */ /* 0x000fe20000201400 */
[----:B------:R-:W-:Y:S01]  /*bb50*/  FMUL R81, R60, R81 ;  /* 0x000000513c517220 */ /* 0x000fe20000400000 */
[----:B------:R-:W-:Y:S01]  /*bb60*/  FMUL R177, R52, R177 ;  /* 0x000000b134b17220 */ /* 0x000fe20000400000 */
[C---:B------:R-:W-:Y:S01]  /*bb70*/  FFMA R176, R64.reuse, R76, R167 ;  /* 0x0000004c40b07223 */ /* 0x040fe200000000a7 */
[----:B------:R-:W-:Y:S01]  /*bb80*/  FFMA R178, R64, R78, R99 ;  /* 0x0000004e40b27223 */ /* 0x000fe20000000063 */
[----:B------:R-:W-:-:S02]  /*bb90*/  HADD2.F32 R64, -RZ, R73.H0_H0 ;  /* 0x20000049ff407230 */ /* 0x000fc40000004100 */
[C---:B------:R-:W-:Y:S01]  /*bba0*/  FFMA R81, R65.reuse, R81, R98 ;  /* 0x0000005141517223 */ /* 0x040fe20000000062 */
[----:B------:R-:W-:Y:S01]  /*bbb0*/  FFMA R177, R65, R177, R166 ;  /* 0x000000b141b17223 */ /* 0x000fe200000000a6 */
[----:B------:R-:W-:Y:S01]  /*bbc0*/  FMUL R68, R61, R68 ;  /* 0x000000443d447220 */ /* 0x000fe20000400000 */
[----:B------:R-:W-:Y:S01]  /*bbd0*/  FMUL R80, R53, R80 ;  /* 0x0000005035507220 */ /* 0x000fe20000400000 */
[----:B------:R-:W-:Y:S01]  /*bbe0*/  LDS R72, [R34+0xe10] ;  /* 0x000e100022487984 */ /* 0x000fe20000000800 */
[----:B---3--:R-:W-:Y:S01]  /*bbf0*/  IMMA.16832.S8.S8 R96, R92.ROW, R96.COL, RZ ;  /* 0x000000605c607237 */ /* 0x008fe20000405cff */
[C---:B------:R-:W-:Y:S02]  /*bc00*/  FFMA R166, R64.reuse, R68, R81 ;  /* 0x0000004440a67223 */ /* 0x040fe40000000051 */
[----:B------:R-:W1:Y:S01]  /*bc10*/  LDS R73, [R34+0xe20] ;  /* 0x000e200022497984 */ /* 0x000e620000000800 */
[----:B------:R-:W-:-:S03]  /*bc20*/  FFMA R180, R64, R80, R177 ;  /* 0x0000005040b47223 */ /* 0x000fc600000000b1 */
[----:B------:R-:W2:Y:S01]  /*bc30*/  LDS.128 R76, [R9+0x980] ;  /* 0x00098000094c7984 */ /* 0x000ea20000000c00 */
[----:B------:R-:W-:-:S03]  /*bc40*/  I2FP.F32.S32 R167, R56 ;  /* 0x0000003800a77245 */ /* 0x000fc60000201400 */
[----:B------:R-:W-:Y:S04]  /*bc50*/  LDS R64, [R34+0x9d0] ;  /* 0x0009d00022407984 */ /* 0x000fe80000000800 */
[----:B------:R-:W3:Y:S01]  /*bc60*/  LDS R65, [R34+0x9e0] ;  /* 0x0009e00022417984 */ /* 0x000ee20000000800 */
[----:B------:R-:W-:-:S03]  /*bc70*/  I2FP.F32.S32 R177, R57 ;  /* 0x0000003900b17245 */ /* 0x000fc60000201400 */
[----:B------:R-:W-:Y:S01]  /*bc80*/  LDS R68, [R34+0xe30] ;  /* 0x000e300022447984 */ /* 0x000fe20000000800 */
[----:B------:R-:W-:-:S03]  /*bc90*/  I2FP.F32.S32 R59, R59 ;  /* 0x0000003b003b7245 */ /* 0x000fc60000201400 */
[----:B------:R-:W5:Y:S01]  /*bca0*/  LDS R69, [R34+0xe40] ;  /* 0x000e400022457984 */ /* 0x000f620000000800 */
[----:B------:R-:W-:Y:S01]  /*bcb0*/  I2FP.F32.S32 R179, R58 ;  /* 0x0000003a00b37245 */ /* 0x000fe20000201400 */
[----:B------:R-:W-:Y:S02]  /*bcc0*/  HADD2.F32 R57, -RZ, R66.H0_H0 ;  /* 0x20000042ff397230 */ /* 0x000fe40000004100 */
[C---:B------:R-:W-:Y:S01]  /*bcd0*/  FMUL R167, R62.reuse, R167 ;  /* 0x000000a73ea77220 */ /* 0x040fe20000400000 */
[----:B------:R-:W-:Y:S01]  /*bce0*/  FMUL R177, R62, R177 ;  /* 0x000000b13eb17220 */ /* 0x000fe20000400000 */
[C---:B------:R-:W-:Y:S01]  /*bcf0*/  FMUL R56, R54.reuse, R59 ;  /* 0x0000003b36387220 */ /* 0x040fe20000400000 */
[----:B------:R-:W5:Y:S01]  /*bd00*/  LDS.128 R80, [R9+0xa10] ;  /* 0x000a100009507984 */ /* 0x000f620000000c00 */
[----:B------:R-:W-:Y:S01]  /*bd10*/  FMUL R172, R54, R179 ;  /* 0x000000b336ac7220 */ /* 0x000fe20000400000 */
[----:B------:R-:W-:Y:S01]  /*bd20*/  FFMA R174, R170, R167, R173 ;  /* 0x000000a7aaae7223 */ /* 0x000fe200000000ad */
[C---:B------:R-:W-:Y:S01]  /*bd30*/  FFMA R167, R57.reuse, R177, R168 ;  /* 0x000000b139a77223 */ /* 0x040fe200000000a8 */
[----:B------:R-:W-:-:S02]  /*bd40*/  FFMA R171, R57, R56, R171 ;  /* 0x0000003839ab7223 */ /* 0x000fc400000000ab */
[----:B0-----:R-:W-:Y:S01]  /*bd50*/  IMMA.16832.S8.S8 R56, R84.ROW, R102.COL, RZ ;  /* 0x0000006654387237 */ /* 0x001fe20000405cff */
[----:B------:R-:W-:Y:S01]  /*bd60*/  LDS R102, [R34+0xe50] ;  /* 0x000e500022667984 */ /* 0x000fe20000000800 */
[----:B------:R-:W-:Y:S01]  /*bd70*/  FFMA R172, R170, R172, R175 ;  /* 0x000000acaaac7223 */ /* 0x000fe200000000af */
[----:B------:R-:W-:Y:S02]  /*bd80*/  I2FP.F32.S32 R175, R96 ;  /* 0x0000006000af7245 */ /* 0x000fe40000201400 */
[----:B------:R-:W0:Y:S01]  /*bd90*/  LDS R103, [R34+0xe60] ;  /* 0x000e600022677984 */ /* 0x000e220000000800 */
[----:B------:R-:W-:Y:S02]  /*bda0*/  I2FP.F32.S32 R177, R97 ;  /* 0x0000006100b17245 */ /* 0x000fe40000201400 */
[----:B------:R-:W-:Y:S02]  /*bdb0*/  I2FP.F32.S32 R179, R98 ;  /* 0x0000006200b37245 */ /* 0x000fe40000201400 */
[----:B------:R-:W-:-:S02]  /*bdc0*/  I2FP.F32.S32 R181, R99 ;  /* 0x0000006300b57245 */ /* 0x000fc40000201400 */
[----:B----4-:R-:W-:Y:S01]  /*bdd0*/  IMMA.16832.S8.S8 R96, R88.ROW, R100.COL, RZ ;  /* 0x0000006458607237 */ /* 0x010fe20000405cff */
[----:B------:R-:W-:Y:S02]  /*bde0*/  HADD2.F32 R173, -RZ, R70.H0_H0 ;  /* 0x20000046ffad7230 */ /* 0x000fe40000004100 */
[----:B------:R-:W-:Y:S01]  /*bdf0*/  FMUL R175, R62, R175 ;  /* 0x000000af3eaf7220 */ /* 0x000fe20000400000 */
[----:B------:R-:W-:Y:S01]  /*be00*/  FMUL R179, R54, R179 ;  /* 0x000000b336b37220 */ /* 0x000fe20000400000 */
[----:B------:R-:W-:Y:S02]  /*be10*/  HADD2.F32 R101, -RZ, R74.H0_H0 ;  /* 0x2000004aff657230 */ /* 0x000fe40000004100 */
[----:B------:R-:W-:Y:S01]  /*be20*/  FMUL R177, R62, R177 ;  /* 0x000000b13eb17220 */ /* 0x000fe20000400000 */
[C---:B------:R-:W-:Y:S01]  /*be30*/  FFMA R74, R173.reuse, R175, R176 ;  /* 0x000000afad4a7223 */ /* 0x040fe200000000b0 */
[----:B------:R-:W-:Y:S01]  /*be40*/  FFMA R170, R173, R179, R178 ;  /* 0x000000b3adaa7223 */ /* 0x000fe200000000b2 */
[----:B------:R-:W-:Y:S01]  /*be50*/  I2FP.F32.S32 R173, R56 ;  /* 0x0000003800ad7245 */ /* 0x000fe20000201400 */
[----:B-1----:R-:W-:Y:S01]  /*be60*/  IMMA.16832.S8.S8 R84, R84.ROW, R72.COL, RZ ;  /* 0x0000004854547237 */ /* 0x002fe20000405cff */
[----:B------:R-:W-:Y:S01]  /*be70*/  FFMA R166, R101, R177, R166 ;  /* 0x000000b165a67223 */ /* 0x000fe200000000a6 */
[----:B--2---:R-:W-:Y:S01]  /*be80*/  HADD2.F32 R73, -RZ, R76.H0_H0 ;  /* 0x2000004cff497230 */ /* 0x004fe20000004100 */
[----:B------:R-:W-:Y:S01]  /*be90*/  I2FP.F32.S32 R175, R57 ;  /* 0x0000003900af7245 */ /* 0x000fe20000201400 */
[----:B------:R-:W-:Y:S01]  /*bea0*/  FMUL R173, R60, R173 ;  /* 0x000000ad3cad7220 */ /* 0x000fe20000400000 */
[----:B------:R-:W-:-:S02]  /*beb0*/  I2FP.F32.S32 R177, R58 ;  /* 0x0000003a00b17245 */ /* 0x000fc40000201400 */
[----:B------:R-:W-:Y:S02]  /*bec0*/  I2FP.F32.S32 R179, R59 ;  /* 0x0000003b00b37245 */ /* 0x000fe40000201400 */
[----:B------:R-:W-:Y:S01]  /*bed0*/  I2FP.F32.S32 R96, R96 ;  /* 0x0000006000607245 */ /* 0x000fe20000201400 */
[----:B---3--:R-:W-:Y:S01]  /*bee0*/  IMMA.16832.S8.S8 R56, R92.ROW, R64.COL, RZ ;  /* 0x000000405c387237 */ /* 0x008fe20000405cff */
[----:B------:R-:W-:Y:S01]  /*bef0*/  I2FP.F32.S32 R98, R98 ;  /* 0x0000006200627245 */ /* 0x000fe20000201400 */
[----:B------:R-:W-:Y:S02]  /*bf00*/  FFMA R173, R73, R173, R158 ;  /* 0x000000ad49ad7223 */ /* 0x000fe4000000009e */
[----:B------:R-:W-:-:S04]  /*bf10*/  FMUL R96, R61, R96 ;  /* 0x000000603d607220 */ /* 0x000fc80000400000 */
[----:B-----5:R-:W-:Y:S01]  /*bf20*/  IMMA.16832.S8.S8 R88, R88.ROW, R68.COL, RZ ;  /* 0x0000004458587237 */ /* 0x020fe20000405cff */
[----:B------:R-:W-:Y:S02]  /*bf30*/  HADD2.F32 R68, -RZ, R77.H0_H0 ;  /* 0x2000004dff447230 */ /* 0x000fe40000004100 */
[----:B------:R-:W-:Y:S01]  /*bf40*/  FMUL R181, R54, R181 ;  /* 0x000000b536b57220 */ /* 0x000fe20000400000 */
[----:B------:R-:W-:Y:S01]  /*bf50*/  I2FP.F32.S32 R72, R97 ;  /* 0x0000006100487245 */ /* 0x000fe20000201400 */
[----:B------:R-:W-:Y:S01]  /*bf60*/  FMUL R65, R53, R98 ;  /* 0x0000006235417220 */ /* 0x000fe20000400000 */
[----:B------:R-:W-:Y:S01]  /*bf70*/  I2FP.F32.S32 R76, R99 ;  /* 0x00000063004c7245 */ /* 0x000fe20000201400 */
[----:B------:R-:W-:Y:S01]  /*bf80*/  FFMA R158, R68, R96, R173 ;  /* 0x00000060449e7223 */ /* 0x000fe200000000ad */
[----:B------:R-:W-:Y:S01]  /*bf90*/  FFMA R168, R101, R181, R180 ;  /* 0x000000b565a87223 */ /* 0x000fe200000000b4 */
[----:B------:R-:W1:Y:S01]  /*bfa0*/  LDS.128 R96, [R9+0xe00] ;  /* 0x000e000009607984 */ /* 0x000e620000000c00 */
[----:B------:R-:W-:-:S02]  /*bfb0*/  HADD2.F32 R101, -RZ, R80.H0_H0 ;  /* 0x20000050ff657230 */ /* 0x000fc40000004100 */
[----:B------:R-:W-:Y:S01]  /*bfc0*/  FMUL R64, R52, R177 ;  /* 0x000000b134407220 */ /* 0x000fe20000400000 */
[----:B------:R-:W-:Y:S01]  /*bfd0*/  FMUL R175, R60, R175 ;  /* 0x000000af3caf7220 */ /* 0x000fe20000400000 */
[----:B------:R-:W-:Y:S01]  /*bfe0*/  FMUL R66, R52, R179 ;  /* 0x000000b334427220 */ /* 0x000fe20000400000 */
[----:B------:R-:W-:Y:S02]  /*bff0*/  HADD2.F32 R70, -RZ, R81.H0_H0 ;  /* 0x20000051ff467230 */ /* 0x000fe40000004100 */
[----:B------:R-:W-:Y:S01]  /*c000*/  FFMA R64, R73, R64, R161 ;  /* 0x0000004049407223 */ /* 0x000fe200000000a1 */
[C---:B------:R-:W-:Y:S01]  /*c010*/  FFMA R175, R101.reuse, R175, R164 ;  /* 0x000000af65af7223 */ /* 0x040fe200000000a4 */
[----:B------:R-:W-:Y:S01]  /*c020*/  FFMA R66, R101, R66, R163 ;  /* 0x0000004265427223 */ /* 0x000fe200000000a3 */
[----:B------:R-:W-:Y:S01]  /*c030*/  FMUL R69, R53, R76 ;  /* 0x0000004c35457220 */ /* 0x000fe20000400000 */
[----:B0-----:R-:W-:Y:S01]  /*c040*/  IMMA.16832.S8.S8 R92, R92.ROW, R102.COL, RZ ;  /* 0x000000665c5c7237 */ /* 0x001fe20000405cff */
[----:B------:R-:W0:Y:S01]  /*c050*/  LDS.128 R100, [R9+0xe90] ;  /* 0x000e900009647984 */ /* 0x000e220000000c00 */
        /* <DEDUP_REMOVED lines=10> */
[----:B------:R-:W-:-:S02]  /*c100*/  HADD2.F32 R163, -RZ, R82.H0_H0 ;  /* 0x20000052ffa37230 */ /* 0x000fc40000004100 */
[C---:B------:R-:W-:Y:S01]  /*c110*/  FFMA R158, R161.reuse, R65, R158 ;  /* 0x00000041a19e7223 */ /* 0x040fe2000000009e */
        /* <DEDUP_REMOVED lines=9> */
[----:B------:R-:W-:Y:S01]  /*c1b0*/  FMUL R69, R62, R69 ;  /* 0x000000453e457220 */ /* 0x000fe20000400000 */
[----:B------:R-:W-:Y:S01]  /*c1c0*/  MOV R169, R140 ;  /* 0x0000008c00a97202 */ /* 0x000fe20000000f00 */
[----:B------:R-:W-:Y:S01]  /*c1d0*/  FMUL R90, R53, R90 ;  /* 0x0000005a355a7220 */ /* 0x000fe20000400000 */
[----:B------:R-:W-:Y:S01]  /*c1e0*/  I2FP.F32.S32 R88, R88 ;  /* 0x0000005800587245 */ /* 0x000fe20000201400 */
[----:B------:R-:W-:Y:S01]  /*c1f0*/  FMUL R78, R61, R60 ;  /* 0x0000003c3d4e7220 */ /* 0x000fe20000400000 */
[C---:B------:R-:W-:Y:S01]  /*c200*/  FFMA R164, R163.reuse, R69, R72 ;  /* 0x00000045a3a47223 */ /* 0x040fe20000000048 */
[----:B------:R-:W-:Y:S01]  /*c210*/  I2FP.F32.S32 R60, R91 ;  /* 0x0000005b003c7245 */ /* 0x000fe20000201400 */
[----:B------:R-:W-:Y:S01]  /*c220*/  FFMA R163, R163, R77, R66 ;  /* 0x0000004da3a37223 */ /* 0x000fe20000000042 */
[----:B------:R-:W-:Y:S01]  /*c230*/  I2FP.F32.S32 R77, R86 ;  /* 0x00000056004d7245 */ /* 0x000fe20000201400 */
[----:B------:R-:W-:Y:S02]  /*c240*/  LDS R64, [R34+0xf0] ;  /* 0x0000f00022407984 */ /* 0x000fe40000000800 */
[----:B------:R-:W-:Y:S01]  /*c250*/  FMUL R89, R53, R60 ;  /* 0x0000003c35597220 */ /* 0x000fe20000400000 */
[----:B-1----:R-:W-:Y:S01]  /*c260*/  HADD2.F32 R53, -RZ, R96.H0_H0 ;  /* 0x20000060ff357230 */ /* 0x002fe20000004100 */
[----:B------:R-:W-:Y:S01]  /*c270*/  LDS R65, [R34+0x100] ;  /* 0x0001000022417984 */ /* 0x000fe20000000800 */
[----:B------:R-:W-:-:S03]  /*c280*/  FMUL R81, R52, R77 ;  /* 0x0000004d34517220 */ /* 0x000fc60000400000 */
[----:B------:R-:W1:Y:S01]  /*c290*/  LDSM.16.M88.4 R56, [R169] ;  /* 0x00000000a938783b */ /* 0x000e620000000200 */
[----:B------:R-:W-:Y:S01]  /*c2a0*/  FMUL R88, R61, R88 ;  /* 0x000000583d587220 */ /* 0x000fe20000400000 */
[----:B------:R-:W-:Y:S01]  /*c2b0*/  I2FP.F32.S32 R87, R87 ;  /* 0x0000005700577245 */ /* 0x000fe20000201400 */
[----:B------:R-:W-:Y:S01]  /*c2c0*/  HADD2.F32 R76, -RZ, R97.H0_H0 ;  /* 0x20000061ff4c7230 */ /* 0x000fe20000004100 */
[----:B------:R-:W-:Y:S01]  /*c2d0*/  LDS R68, [R34+0x570] ;  /* 0x0005700022447984 */ /* 0x000fe20000000800 */
[----:B------:R-:W-:Y:S01]  /*c2e0*/  I2FP.F32.S32 R61, R92 ;  /* 0x0000005c003d7245 */ /* 0x000fe20000201400 */
[C---:B------:R-:W-:Y:S01]  /*c2f0*/  FFMA R81, R53.reuse, R81, R154 ;  /* 0x0000005135517223 */ /* 0x040fe2000000009a */
[----:B------:R-:W-:Y:S01]  /*c300*/  I2FP.F32.S32 R77, R94 ;  /* 0x0000005e004d7245 */ /* 0x000fe20000201400 */
[----:B------:R-:W2:Y:S01]  /*c310*/  LDS R69, [R34+0x580] ;  /* 0x0005800022457984 */ /* 0x000ea20000000800 */
[----:B------:R-:W-:Y:S01]  /*c320*/  FFMA R73, R53, R73, R156 ;  /* 0x0000004935497223 */ /* 0x000fe2000000009c */
[----:B------:R-:W-:Y:S01]  /*c330*/  I2FP.F32.S32 R95, R95 ;  /* 0x0000005f005f7245 */ /* 0x000fe20000201400 */
[----:B0-----:R-:W-:-:S02]  /*c340*/  HADD2.F32 R53, -RZ, R100.H0_H0 ;  /* 0x20000064ff357230 */ /* 0x001fc40000004100 */
[----:B------:R-:W-:Y:S01]  /*c350*/  FMUL R52, R52, R87 ;  /* 0x0000005734347220 */ /* 0x000fe20000400000 */
[----:B------:R-:W-:Y:S01]  /*c360*/  FMUL R80, R62, R61 ;  /* 0x0000003d3e507220 */ /* 0x000fe20000400000 */
[----:B------:R-:W-:Y:S02]  /*c370*/  HADD2.F32 R98, -RZ, R98.H0_H0 ;  /* 0x20000062ff627230 */ /* 0x000fe40000004100 */
[----:B------:R-:W-:Y:S01]  /*c380*/  FFMA R81, R76, R90, R81 ;  /* 0x0000005a4c517223 */ /* 0x000fe20000000051 */
[----:B------:R-:W-:Y:S01]  /*c390*/  FMUL R82, R54, R77 ;  /* 0x0000004d36527220 */ /* 0x000fe20000400000 */
[----:B------:R-:W-:Y:S01]  /*c3a0*/  FFMA R73, R76, R88, R73 ;  /* 0x000000584c497223 */ /* 0x000fe20000000049 */
[----:B------:R-:W-:Y:S01]  /*c3b0*/  FMUL R91, R54, R95 ;  /* 0x0000005f365b7220 */ /* 0x000fe20000400000 */
[----:B------:R-:W-:Y:S01]  /*c3c0*/  FFMA R52, R53, R52, R151 ;  /* 0x0000003435347223 */ /* 0x000fe20000000097 */
[C---:B------:R-:W-:Y:S01]  /*c3d0*/  FFMA R95, R98.reuse, R82, R81 ;  /* 0x00000052625f7223 */ /* 0x040fe20000000051 */
[----:B------:R-:W-:Y:S01]  /*c3e0*/  FFMA R151, R98, R80, R73 ;  /* 0x0000005062977223 */ /* 0x000fe20000000049 */
[----:B------:R-:W-:Y:S04]  /*c3f0*/  LDS R60, [R34+0x9f0] ;  /* 0x0009f000223c7984 */ /* 0x000fe80000000800 */
[----:B------:R-:W0:Y:S04]  /*c400*/  LDS R61, [R34+0xa00] ;  /* 0x000a0000223d7984 */ /* 0x000e280000000800 */
[----:B------:R-:W-:Y:S04]  /*c410*/  LDS R80, [R34+0xe70] ;  /* 0x000e700022507984 */ /* 0x000fe80000000800 */
[----:B------:R-:W3:Y:S01]  /*c420*/  LDS R81, [R34+0xe80] ;  /* 0x000e800022517984 */ /* 0x000ee20000000800 */
[----:B------:R-:W-:Y:S01]  /*c430*/  BAR.SYNC.DEFER_BLOCKING 0x0 ;  /* 0x0000000000007b1d */ /* 0x000fe20000010000 */
[----:B------:R-:W-:-:S02]  /*c440*/  HADD2.F32 R101, -RZ, R101.H0_H0 ;  /* 0x20000065ff657230 */ /* 0x000fc40000004100 */
[----:B------:R-:W-:Y:S01]  /*c450*/  FFMA R70, R53, R70, R150 ;  /* 0x0000004635467223 */ /* 0x000fe20000000096 */
[----:B------:R-:W-:Y:S02]  /*c460*/  HADD2.F32 R72, -RZ, R67.H0_H0 ;  /* 0x20000043ff487230 */ /* 0x000fe40000004100 */
[----:B-1----:R-:W-:Y:S01]  /*c470*/  IMMA.16832.S8.S8 R64, R56.ROW, R64.COL, RZ ;  /* 0x0000004038407237 */ /* 0x002fe20000405cff */
[----:B------:R-:W-:Y:S02]  /*c480*/  HADD2.F32 R77, -RZ, R71.H0_H0 ;  /* 0x20000047ff4d7230 */ /* 0x000fe40000004100 */
[----:B------:R-:W-:-:S05]  /*c490*/  FFMA R78, R101, R78, R70 ;  /* 0x0000004e654e7223 */ /* 0x000fca0000000046 */
[----:B--2---:R-:W-:Y:S01]  /*c4a0*/  IMMA.16832.S8.S8 R68, R56.ROW, R68.COL, RZ ;  /* 0x0000004438447237 */ /* 0x004fe20000405cff */
[----:B------:R-:W-:Y:S04]  /*c4b0*/  STS [R0+0x80], R127 ;  /* 0x0000807f00007388 */ /* 0x000fe80000000800 */
[----:B------:R-:W-:Y:S04]  /*c4c0*/  STS [R0+0x480], R153 ;  /* 0x0004809900007388 */ /* 0x000fe80000000800 */
[----:B------:R-:W-:Y:S04]  /*c4d0*/  STS [R0+0x880], R155 ;  /* 0x0008809b00007388 */ /* 0x000fe80000000800 */
[----:B------:R-:W-:Y:S04]  /*c4e0*/  STS [R0+0xc80], R157 ;  /* 0x000c809d00007388 */ /* 0x000fe80000000800 */
[----:B------:R-:W-:Y:S01]  /*c4f0*/  STS [R0+0x1080], R159 ;  /* 0x0010809f00007388 */ /* 0x000fe20000000800 */
[----:B------:R-:W-:Y:S01]  /*c500*/  BAR.SYNC.DEFER_BLOCKING 0x0 ;  /* 0x0000000000007b1d */ /* 0x000fe20000010000 */
[----:B------:R-:W-:Y:S01]  /*c510*/  I2FP.F32.S32 R93, R93 ;  /* 0x0000005d005d7245 */ /* 0x000fe20000201400 */
[----:B------:R-:W-:-:S02]  /*c520*/  HADD2.F32 R53, -RZ, R102.H0_H0 ;  /* 0x20000066ff357230 */ /* 0x000fc40000004100 */
[----:B------:R-:W-:Y:S01]  /*c530*/  FFMA R52, R101, R89, R52 ;  /* 0x0000005965347223 */ /* 0x000fe20000000034 */
[----:B------:R-:W-:Y:S01]  /*c540*/  MOV R152, R138 ;  /* 0x0000008a00987202 */ /* 0x000fe20000000f00 */
[----:B------:R-:W-:Y:S02]  /*c550*/  FMUL R93, R62, R93 ;  /* 0x0000005d3e5d7220 */ /* 0x000fe40000400000 */
[C---:B------:R-:W-:Y:S01]  /*c560*/  FFMA R94, R53.reuse, R91, R52 ;  /* 0x0000005b355e7223 */ /* 0x040fe20000000034 */
[----:B------:R-:W-:Y:S01]  /*c570*/  I2FP.F32.S32 R52, R65 ;  /* 0x0000004100347245 */ /* 0x000fe20000201400 */
[----:B------:R-:W-:Y:S01]  /*c580*/  FFMA R93, R53, R93, R78 ;  /* 0x0000005d355d7223 */ /* 0x000fe2000000004e */
[----:B------:R-:W-:Y:S01]  /*c590*/  I2FP.F32.S32 R78, R68 ;  /* 0x00000044004e7245 */ /* 0x000fe20000201400 */
[----:B------:R-:W-:Y:S02]  /*c5a0*/  HADD2.F32 R62, -RZ, R99.H0_H0 ;  /* 0x20000063ff3e7230 */ /* 0x000fe40000004100 */
[----:B------:R-:W-:Y:S01]  /*c5b0*/  FMUL R68, R63, R52 ;  /* 0x000000343f447220 */ /* 0x000fe20000400000 */
[----:B------:R-:W-:-:S02]  /*c5c0*/  I2FP.F32.S32 R64, R64 ;  /* 0x0000004000407245 */ /* 0x000fc40000201400 */
[----:B------:R-:W-:Y:S02]  /*c5d0*/  I2FP.F32.S32 R66, R66 ;  /* 0x0000004200427245 */ /* 0x000fe40000201400 */
[----:B------:R-:W-:Y:S01]  /*c5e0*/  I2FP.F32.S32 R76, R67 ;  /* 0x00000043004c7245 */ /* 0x000fe20000201400 */
[----:B------:R-:W-:Y:S01]  /*c5f0*/  FMUL R64, R63, R64 ;  /* 0x000000403f407220 */ /* 0x000fe20000400000 */
[----:B------:R-:W-:Y:S04]  /*c600*/  LDS R52, [R34+0x90] ;  /* 0x0000900022347984 */ /* 0x000fe80000000800 */
[----:B------:R-:W-:Y:S04]  /*c610*/  LDS R53, [R34+0xa0] ;  /* 0x0000a00022357984 */ /* 0x000fe80000000800 */
[----:B------:R-:W1:Y:S01]  /*c620*/  LDSM.16.M88.4 R96, [R152] ;  /* 0x000000009860783b */ /* 0x000e620000000200 */
[----:B------:R-:W-:Y:S01]  /*c630*/  FMUL R66, R55, R66 ;  /* 0x0000004237427220 */ /* 0x000fe20000400000 */
[----:B------:R-:W-:Y:S01]  /*c640*/  FFMA R174, R165, R64, R174 ;  /* 0x00000040a5ae7223 */ /* 0x000fe200000000ae */
[----:B------:R-:W-:Y:S01]  /*c650*/  MOV R126, R136 ;  /* 0x00000088007e7202 */ /* 0x000fe20000000f00 */
[----:B------:R-:W-:Y:S01]  /*c660*/  FMUL R76, R55, R76 ;  /* 0x0000004c374c7220 */ /* 0x000fe20000400000 */
[----:B------:R-:W-:Y:S01]  /*c670*/  FFMA R172, R165, R66, R172 ;  /* 0x00000042a5ac7223 */ /* 0x000fe200000000ac */
[----:B------:R-:W-:Y:S01]  /*c680*/  FMUL R78, R63, R78 ;  /* 0x0000004e3f4e7220 */ /* 0x000fe20000400000 */
[----:B0-----:R-:W-:Y:S01]  /*c690*/  IMMA.16832.S8.S8 R64, R56.ROW, R60.COL, RZ ;  /* 0x0000003c38407237 */ /* 0x001fe20000405cff */
[C---:B------:R-:W-:Y:S01]  /*c6a0*/  FFMA R167, R72.reuse, R68, R167 ;  /* 0x0000004448a77223 */ /* 0x040fe200000000a7 */
[----:B------:R-:W-:Y:S01]  /*c6b0*/  I2FP.F32.S32 R68, R69 ;  /* 0x0000004500447245 */ /* 0x000fe20000201400 */
[----:B------:R-:W-:Y:S01]  /*c6c0*/  HADD2.F32 R85, -RZ, R75.H0_H0 ;  /* 0x2000004bff557230 */ /* 0x000fe20000004100 */
[----:B------:R-:W-:Y:S01]  /*c6d0*/  I2FP.F32.S32 R70, R70 ;  /* 0x0000004600467245 */ /* 0x000fe20000201400 */
[----:B------:R-:W-:Y:S01]  /*c6e0*/  FFMA R171, R72, R76, R171 ;  /* 0x0000004c48ab7223 */ /* 0x000fe200000000ab */
[----:B------:R-:W-:Y:S01]  /*c6f0*/  I2FP.F32.S32 R82, R71 ;  /* 0x0000004700527245 */ /* 0x000fe20000201400 */
[----:B------:R-:W-:Y:S01]  /*c700*/  FFMA R102, R77, R78, R74 ;  /* 0x0000004e4d667223 */ /* 0x000fe2000000004a */
[----:B------:R-:W-:Y:S01]  /*c710*/  LDS R60, [R34+0xb0] ;  /* 0x0000b000223c7984 */ /* 0x000fe20000000800 */
[----:B------:R-:W-:-:S03]  /*c720*/  HADD2.F32 R87, -RZ, R79.H0_H0 ;  /* 0x2000004fff577230 */ /* 0x000fc60000004100 */
[----:B------:R-:W-:Y:S01]  /*c730*/  LDS R61, [R34+0xc0] ;  /* 0x0000c000223d7984 */ /* 0x000fe20000000800 */
[----:B------:R-:W-:-:S03]  /*c740*/  FMUL R78, R55, R70 ;  /* 0x00000046374e7220 */ /* 0x000fc60000400000 */
[----:B------:R-:W0:Y:S01]  /*c750*/  LDSM.16.M88.4 R72, [R126] ;  /* 0x000000007e48783b */ /* 0x000e220000000200 */
[----:B------:R-:W-:Y:S01]  /*c760*/  FMUL R76, R63, R68 ;  /* 0x000000443f4c7220 */ /* 0x000fe20000400000 */
[----:B------:R-:W-:Y:S01]  /*c770*/  FMUL R79, R55, R82 ;  /* 0x00000052374f7220 */ /* 0x000fe20000400000 */
[----:B------:R-:W-:Y:S01]  /*c780*/  FFMA R170, R77, R78, R170 ;  /* 0x0000004e4daa7223 */ /* 0x000fe200000000aa */
[----:B------:R-:W2:Y:S01]  /*c790*/  LDS.128 R68, [R9+0x80] ;  /* 0x0000800009447984 */ /* 0x000ea20000000c00 */
[C---:B------:R-:W-:Y:S01]  /*c7a0*/  FFMA R166, R85.reuse, R76, R166 ;  /* 0x0000004c55a67223 */ /* 0x040fe200000000a6 */
[----:B------:R-:W-:Y:S01]  /*c7b0*/  FFMA R168, R85, R79, R168 ;  /* 0x0000004f55a87223 */ /* 0x000fe200000000a8 */
[----:B------:R-:W-:Y:S01]  /*c7c0*/  HADD2.F32 R54, -RZ, R83.H0_H0 ;  /* 0x20000053ff367230 */ /* 0x000fe20000004100 */
[----:B------:R-:W4:Y:S01]  /*c7d0*/  LDS.128 R76, [R6+0x10] ;  /* 0x00001000064c7984 */ /* 0x000f220000000c00 */
[----:B---3--:R-:W-:Y:S01]  /*c7e0*/  IMMA.16832.S8.S8 R80, R56.ROW, R80.COL, RZ ;  /* 0x0000005038507237 */ /* 0x008fe20000405cff */
[----:B------:R-:W-:-:S02]  /*c7f0*/  I2FP.F32.S32 R56, R66 ;  /* 0x0000004200387245 */ /* 0x000fc40000201400 */
[----:B------:R-:W-:Y:S01]  /*c800*/  I2FP.F32.S32 R64, R64 ;  /* 0x0000004000407245 */ /* 0x000fe20000201400 */
[----:B------:R-:W-:Y:S01]  /*c810*/  LDS.128 R88, [R6+0x990] ;  /* 0x0009900006587984 */ /* 0x000fe20000000c00 */
[----:B------:R-:W-:Y:S01]  /*c820*/  I2FP.F32.S32 R66, R65 ;  /* 0x0000004100427245 */ /* 0x000fe20000201400 */
[----:B------:R-:W-:Y:S02]  /*c830*/  FMUL R86, R55, R56 ;  /* 0x0000003837567220 */ /* 0x000fe40000400000 */
[C---:B------:R-:W-:Y:S01]  /*c840*/  FMUL R64, R63.reuse, R64 ;  /* 0x000000403f407220 */ /* 0x040fe20000400000 */
[----:B------:R-:W3:Y:S01]  /*c850*/  LDS.128 R56, [R9+0x110] ;  /* 0x0001100009387984 */ /* 0x000ee20000000c00 */
[----:B------:R-:W-:Y:S01]  /*c860*/  FMUL R65, R63, R66 ;  /* 0x000000423f417220 */ /* 0x000fe20000400000 */
[----:B------:R-:W-:Y:S01]  /*c870*/  I2FP.F32.S32 R92, R67 ;  /* 0x00000043005c7245 */ /* 0x000fe20000201400 */
[----:B------:R-:W-:Y:S01]  /*c880*/  FFMA R158, R87, R64, R158 ;  /* 0x00000040579e7223 */ /* 0x000fe2000000009e */
[----:B------:R-:W-:Y:S01]  /*c890*/  LDS R84, [R34+0x510] ;  /* 0x0005100022547984 */ /* 0x000fe20000000800 */
[----:B------:R-:W-:-:S02]  /*c8a0*/  FFMA R164, R54, R65, R164 ;  /* 0x0000004136a47223 */ /* 0x000fc400000000a4 */
[----:B-1----:R-:W-:Y:S01]  /*c8b0*/  IMMA.16832.S8.S8 R64, R96.ROW, R52.COL, RZ ;  /* 0x0000003460407237 */ /* 0x002fe20000405cff */
[----:B------:R-:W1:Y:S01]  /*c8c0*/  LDS R85, [R34+0x520] ;  /* 0x0005200022557984 */ /* 0x000e620000000800 */
[----:B------:R-:W-:Y:S01]  /*c8d0*/  FFMA R161, R87, R86, R161 ;  /* 0x0000005657a17223 */ /* 0x000fe200000000a1 */
[----:B------:R-:W-:Y:S02]  /*c8e0*/  I2FP.F32.S32 R80, R80 ;  /* 0x0000005000507245 */ /* 0x000fe40000201400 */
[----:B------:R-:W-:Y:S01]  /*c8f0*/  I2FP.F32.S32 R82, R82 ;  /* 0x0000005200527245 */ /* 0x000fe20000201400 */
[----:B------:R-:W-:Y:S01]  /*c900*/  LDS R86, [R34+0x530] ;  /* 0x0005300022567984 */ /* 0x000fe20000000800 */
[----:B------:R-:W-:-:S03]  /*c910*/  FMUL R92, R55, R92 ;  /* 0x0000005c375c7220 */ /* 0x000fc60000400000 */
[----:B------:R-:W5:Y:S01]  /*c920*/  LDS R87, [R34+0x540] ;  /* 0x0005400022577984 */ /* 0x000f620000000800 */
[----:B------:R-:W-:Y:S01]  /*c930*/  FMUL R80, R63, R80 ;  /* 0x000000503f507220 */ /* 0x000fe20000400000 */
[----:B------:R-:W-:Y:S01]  /*c940*/  FMUL R82, R55, R82 ;  /* 0x0000005237527220 */ /* 0x000fe20000400000 */
[----:B------:R-:W-:Y:S01]  /*c950*/  I2FP.F32.S32 R52, R81 ;  /* 0x0000005100347245 */ /* 0x000fe20000201400 */
[----:B------:R-:W-:Y:S01]  /*c960*/  FFMA R163, R54, R92, R163 ;  /* 0x0000005c36a37223 */ /* 0x000fe200000000a3 */
        /* <DEDUP_REMOVED lines=8> */
[----:B------:R-:W-:Y:S01]  /*c9f0*/  MOV R124, R134 ;  /* 0x00000086007c7202 */ /* 0x000fe20000000f00 */
[----:B------:R-:W-:Y:S01]  /*ca00*/  FFMA R126, R100, R52, R93 ;  /* 0x00000034647e7223 */ /* 0x000fe2000000005d */
[----:B------:R-:W-:Y:S01]  /*ca10*/  LDS R101, [R34+0xe0] ;  /* 0x0000e00022657984 */ /* 0x000fe20000000800 */
[----:B--2---:R-:W-:-:S02]  /*ca20*/  HADD2.F32 R153, -RZ, R68.H0_H0 ;  /* 0x20000044ff997230 */ /* 0x004fc40000004100 */
[----:B----4-:R-:W-:Y:S01]  /*ca30*/  FMUL R61, R76, R61 ;  /* 0x0000003d4c3d7220 */ /* 0x010fe20000400000 */
[----:B------:R-:W0:Y:S01]  /*ca40*/  LDS.128 R52, [R9+0x500] ;  /* 0x0005000009347984 */ /* 0x000e220000000c00 */
[----:B------:R-:W-:Y:S02]  /*ca50*/  FFMA R127, R100, R127, R94 ;  /* 0x0000007f647f7223 */ /* 0x000fe4000000005e */
[----:B------:R-:W-:Y:S01]  /*ca60*/  FFMA R174, R153, R61, R174 ;  /* 0x0000003d99ae7223 */ /* 0x000fe200000000ae */
[----:B------:R-:W-:Y:S01]  /*ca70*/  LDS R100, [R34+0xd0] ;  /* 0x0000d00022647984 */ /* 0x000fe20000000800 */
[----:B------:R-:W-:-:S03]  /*ca80*/  HADD2.F32 R157, -RZ, R69.H0_H0 ;  /* 0x20000045ff9d7230 */ /* 0x000fc60000004100 */
[----:B------:R-:W2:Y:S01]  /*ca90*/  LDSM.16.M88.4 R92, [R124] ;  /* 0x000000007c5c783b */ /* 0x000ea20000000200 */
[----:B------:R-:W-:Y:S01]  /*caa0*/  HADD2.F32 R150, -RZ, R71.H0_H0 ;  /* 0x20000047ff967230 */ /* 0x000fe20000004100 */
[----:B------:R-:W-:Y:S02]  /*cab0*/  I2FP.F32.S32 R69, R65 ;  /* 0x0000004100457245 */ /* 0x000fe40000201400 */
[----:B------:R-:W4:Y:S01]  /*cac0*/  LDS.128 R60, [R9+0x590] ;  /* 0x00059000093c7984 */ /* 0x000f220000000c00 */
[----:B------:R-:W-:Y:S02]  /*cad0*/  I2FP.F32.S32 R155, R67 ;  /* 0x00000043009b7245 */ /* 0x000fe40000201400 */
[----:B------:R-:W-:Y:S02]  /*cae0*/  I2FP.F32.S32 R71, R66 ;  /* 0x0000004200477245 */ /* 0x000fe40000201400 */
[----:B------:R-:W-:Y:S01]  /*caf0*/  I2FP.F32.S32 R80, R80 ;  /* 0x0000005000507245 */ /* 0x000fe20000201400 */
[----:B---3--:R-:W-:-:S02]  /*cb00*/  HADD2.F32 R56, -RZ, R56.H0_H0 ;  /* 0x20000038ff387230 */ /* 0x008fc40000004100 */
[----:B------:R-:W-:Y:S01]  /*cb10*/  FMUL R69, R76, R69 ;  /* 0x000000454c457220 */ /* 0x000fe20000400000 */
[C---:B------:R-:W-:Y:S01]  /*cb20*/  FMUL R68, R88.reuse, R155 ;  /* 0x0000009b58447220 */ /* 0x040fe20000400000 */
[----:B------:R-:W-:Y:S01]  /*cb30*/  I2FP.F32.S32 R82, R82 ;  /* 0x0000005200527245 */ /* 0x000fe20000201400 */
[----:B------:R-:W-:Y:S01]  /*cb40*/  FMUL R71, R88, R71 ;  /* 0x0000004758477220 */ /* 0x000fe20000400000 */
[----:B-1----:R-:W-:Y:S01]  /*cb50*/  IMMA.16832.S8.S8 R64, R96.ROW, R84.COL, RZ ;  /* 0x0000005460407237 */ /* 0x002fe20000405cff */
[----:B------:R-:W-:Y:S01]  /*cb60*/  FMUL R80, R77, R80 ;  /* 0x000000504d507220 */ /* 0x000fe20000400000 */
[C---:B------:R-:W-:Y:S01]  /*cb70*/  FFMA R167, R56.reuse, R69, R167 ;  /* 0x0000004538a77223 */ /* 0x040fe200000000a7 */
[----:B------:R-:W-:Y:S01]  /*cb80*/  FFMA R171, R56, R68, R171 ;  /* 0x0000004438ab7223 */ /* 0x000fe200000000ab */
[----:B------:R-:W-:Y:S01]  /*cb90*/  FFMA R71, R153, R71, R172 ;  /* 0x0000004799477223 */ /* 0x000fe200000000ac */
[----:B------:R-:W-:Y:S01]  /*cba0*/  FMUL R56, R89, R82 ;  /* 0x0000005259387220 */ /* 0x000fe20000400000 */
[----:B------:R-:W-:Y:S01]  /*cbb0*/  I2FP.F32.S32 R82, R81 ;  /* 0x0000005100527245 */ /* 0x000fe20000201400 */
[----:B------:R-:W-:Y:S01]  /*cbc0*/  FFMA R174, R157, R80, R174 ;  /* 0x000000509dae7223 */ /* 0x000fe200000000ae */
[----:B------:R-:W-:Y:S01]  /*cbd0*/  LDS R81, [R34+0x560] ;  /* 0x0005600022517984 */ /* 0x000fe20000000800 */
[----:B------:R-:W-:-:S02]  /*cbe0*/  HADD2.F32 R103, -RZ, R70.H0_H0 ;  /* 0x20000046ff677230 */ /* 0x000fc40000004100 */
[----:B------:R-:W-:Y:S01]  /*cbf0*/  FFMA R154, R157, R56, R71 ;  /* 0x000000389d9a7223 */ /* 0x000fe20000000047 */
[----:B------:R-:W1:Y:S01]  /*cc00*/  LDS R80, [R34+0x550] ;  /* 0x0005500022507984 */ /* 0x000e620000000800 */
[----:B-----5:R-:W-:Y:S01]  /*cc10*/  IMMA.16832.S8.S8 R68, R72.ROW, R86.COL, RZ ;  /* 0x0000005648447237 */ /* 0x020fe20000405cff */
[----:B------:R-:W-:Y:S01]  /*cc20*/  I2FP.F32.S32 R84, R83 ;  /* 0x0000005300547245 */ /* 0x000fe20000201400 */
[----:B------:R-:W-:-:S04]  /*cc30*/  HADD2.F32 R56, -RZ, R57.H0_H0 ;  /* 0x20000039ff387230 */ /* 0x000fc80000004100 */
[----:B------:R-:W-:Y:S02]  /*cc40*/  I2FP.F32.S32 R85, R66 ;  /* 0x0000004200557245 */ /* 0x000fe40000201400 */
[----:B------:R-:W-:Y:S01]  /*cc50*/  I2FP.F32.S32 R83, R64 ;  /* 0x0000004000537245 */ /* 0x000fe20000201400 */
[----:B0-----:R-:W-:Y:S02]  /*cc60*/  HADD2.F32 R57, -RZ, R52.H0_H0 ;  /* 0x20000034ff397230 */ /* 0x001fe40000004100 */
[----:B------:R-:W-:Y:S01]  /*cc70*/  FMUL R84, R89, R84 ;  /* 0x0000005459547220 */ /* 0x000fe20000400000 */
[----:B------:R-:W-:Y:S01]  /*cc80*/  FMUL R85, R88, R85 ;  /* 0x0000005558557220 */ /* 0x000fe20000400000 */
[----:B------:R-:W-:Y:S01]  /*cc90*/  FMUL R82, R77, R82 ;  /* 0x000000524d527220 */ /* 0x000fe20000400000 */
[----:B------:R-:W-:Y:S01]  /*cca0*/  FMUL R83, R76, R83 ;  /* 0x000000534c537220 */ /* 0x000fe20000400000 */
[----:B------:R-:W-:Y:S01]  /*ccb0*/  I2FP.F32.S32 R65, R65 ;  /* 0x0000004100417245 */ /* 0x000fe20000201400 */
[----:B------:R-:W-:Y:S01]  /*ccc0*/  FFMA R171, R56, R84, R171 ;  /* 0x0000005438ab7223 */ /* 0x000fe200000000ab */
[----:B------:R-:W-:Y:S01]  /*ccd0*/  I2FP.F32.S32 R67, R67 ;  /* 0x0000004300437245 */ /* 0x000fe20000201400 */
[----:B------:R-:W-:Y:S01]  /*cce0*/  FFMA R170, R57, R85, R170 ;  /* 0x0000005539aa7223 */ /* 0x000fe200000000aa */
[----:B------:R-:W-:-:S02]  /*ccf0*/  I2FP.F32.S32 R68, R68 ;  /* 0x0000004400447245 */ /* 0x000fc40000201400 */
[----:B------:R-:W-:Y:S01]  /*cd00*/  I2FP.F32.S32 R70, R70 ;  /* 0x0000004600467245 */ /* 0x000fe20000201400 */
[----:B--2---:R-:W-:Y:S01]  /*cd10*/  IMMA.16832.S8.S8 R84, R92.ROW, R100.COL, RZ ;  /* 0x000000645c547237 */ /* 0x004fe20000405cff */
[----:B------:R-:W-:Y:S01]  /*cd20*/  FFMA R124, R56, R82, R167 ;  /* 0x00000052387c7223 */ /* 0x000fe200000000a7 */
[----:B------:R-:W-:Y:S01]  /*cd30*/  FFMA R83, R57, R83, R102 ;  /* 0x0000005339537223 */ /* 0x000fe20000000066 */
[----:B------:R-:W-:Y:S01]  /*cd40*/  HADD2.F32 R52, -RZ, R53.H0_H0 ;  /* 0x20000035ff347230 */ /* 0x000fe20000004100 */
[----:B------:R-:W-:Y:S01]  /*cd50*/  LDS R56, [R34+0x990] ;  /* 0x0009900022387984 */ /* 0x000fe20000000800 */
[----:B------:R-:W-:Y:S01]  /*cd60*/  I2FP.F32.S32 R64, R69 ;  /* 0x0000004500407245 */ /* 0x000fe20000201400 */
[----:B----4-:R-:W-:Y:S02]  /*cd70*/  HADD2.F32 R53, -RZ, R60.H0_H0 ;  /* 0x2000003cff357230 */ /* 0x010fe40000004100 */
[----:B------:R-:W-:Y:S01]  /*cd80*/  FMUL R68, R77, R68 ;  /* 0x000000444d447220 */ /* 0x000fe20000400000 */
[----:B------:R-:W0:Y:S01]  /*cd90*/  LDS R57, [R34+0x9a0] ;  /* 0x0009a00022397984 */ /* 0x000e220000000800 */
[----:B------:R-:W-:Y:S01]  /*cda0*/  FMUL R69, R89, R70 ;  /* 0x0000004659457220 */ /* 0x000fe20000400000 */
[----:B------:R-:W-:Y:S01]  /*cdb0*/  FMUL R65, R76, R65 ;  /* 0x000000414c417220 */ /* 0x000fe20000400000 */
[----:B------:R-:W-:Y:S01]  /*cdc0*/  FMUL R67, R88, R67 ;  /* 0x0000004358437220 */ /* 0x000fe20000400000 */
[C---:B------:R-:W-:Y:S01]  /*cdd0*/  FFMA R167, R52.reuse, R68, R83 ;  /* 0x0000004434a77223 */ /* 0x040fe20000000053 */
[----:B------:R-:W-:Y:S01]  /*cde0*/  FFMA R170, R52, R69, R170 ;  /* 0x0000004534aa7223 */ /* 0x000fe200000000aa */
[C---:B------:R-:W-:Y:S01]  /*cdf0*/  FFMA R65, R53.reuse, R65, R166 ;  /* 0x0000004135417223 */ /* 0x040fe200000000a6 */
[----:B------:R-:W-:Y:S01]  /*ce00*/  FFMA R168, R53, R67, R168 ;  /* 0x0000004335a87223 */ /* 0x000fe200000000a8 */
[----:B------:R-:W-:Y:S01]  /*ce10*/  LDS R52, [R34+0x9b0] ;  /* 0x0009b00022347984 */ /* 0x000fe20000000800 */
[----:B------:R-:W-:-:S03]  /*ce20*/  I2FP.F32.S32 R82, R71 ;  /* 0x0000004700527245 */ /* 0x000fc60000201400 */
[----:B------:R-:W2:Y:S02]  /*ce30*/  LDS R53, [R34+0x9c0] ;  /* 0x0009c00022357984 */ /* 0x000ea40000000800 */
[----:B------:R-:W-:Y:S01]  /*ce40*/  FMUL R153, R89, R82 ;  /* 0x0000005259997220 */ /* 0x000fe20000400000 */
[----:B------:R-:W-:Y:S01]  /*ce50*/  HADD2.F32 R60, -RZ, R61.H0_H0 ;  /* 0x2000003dff3c7230 */ /* 0x000fe20000004100 */
[----:B-1----:R-:W-:Y:S01]  /*ce60*/  IMMA.16832.S8.S8 R80, R92.ROW, R80.COL, RZ ;  /* 0x000000505c507237 */ /* 0x002fe20000405cff */
[----:B------:R-:W-:Y:S01]  /*ce70*/  LDS R100, [R34+0x9d0] ;  /* 0x0009d00022647984 */ /* 0x000fe20000000800 */
[----:B------:R-:W-:Y:S01]  /*ce80*/  I2FP.F32.S32 R61, R84 ;  /* 0x00000054003d7245 */ /* 0x000fe20000201400 */
[----:B------:R-:W-:Y:S02]  /*ce90*/  FMUL R64, R77, R64 ;  /* 0x000000404d407220 */ /* 0x000fe40000400000 */
[----:B------:R-:W1:Y:S02]  /*cea0*/  LDS R101, [R34+0x9e0] ;  /* 0x0009e00022657984 */ /* 0x000e640000000800 */
[----:B------:R-:W-:Y:S01]  /*ceb0*/  FMUL R61, R78, R61 ;  /* 0x0000003d4e3d7220 */ /* 0x000fe20000400000 */
[C---:B------:R-:W-:Y:S01]  /*cec0*/  FFMA R102, R60.reuse, R64, R65 ;  /* 0x000000403c667223 */ /* 0x040fe20000000041 */
[----:B------:R-:W-:Y:S01]  /*ced0*/  LDS.128 R68, [R9+0xa10] ;  /* 0x000a100009447984 */ /* 0x000fe20000000c00 */
[----:B------:R-:W-:Y:S01]  /*cee0*/  I2FP.F32.S32 R155, R86 ;  /* 0x00000056009b7245 */ /* 0x000fe20000201400 */
[----:B------:R-:W-:-:S02]  /*cef0*/  FFMA R166, R60, R153, R168 ;  /* 0x000000993ca67223 */ /* 0x000fc400000000a8 */
[----:B------:R-:W3:Y:S01]  /*cf00*/  LDS.128 R64, [R9+0x980] ;  /* 0x0009800009407984 */ /* 0x000ee20000000c00 */
[----:B------:R-:W-:Y:S01]  /*cf10*/  FFMA R153, R103, R61, R174 ;  /* 0x0000003d67997223 */ /* 0x000fe200000000ae */
[----:B------:R-:W-:Y:S02]  /*cf20*/  FMUL R155, R90, R155 ;  /* 0x0000009b5a9b7220 */ /* 0x000fe40000400000 */
[----:B------:R-:W-:Y:S01]  /*cf30*/  LDS R60, [R34+0xe10] ;  /* 0x000e1000223c7984 */ /* 0x000fe20000000800 */
[----:B------:R-:W-:-:S03]  /*cf40*/  I2FP.F32.S32 R85, R85 ;  /* 0x0000005500557245 */ /* 0x000fc60000201400 */
[----:B------:R-:W4:Y:S01]  /*cf50*/  LDS R61, [R34+0xe20] ;  /* 0x000e2000223d7984 */ /* 0x000f220000000800 */
        /* <DEDUP_REMOVED lines=8> */
[----:B------:R-:W-:Y:S01]  /*cfe0*/  FFMA R124, R157, R85, R124 ;  /* 0x000000559d7c7223 */ /* 0x000fe2000000007c */
[----:B------:R-:W-:Y:S01]  /*cff0*/  FMUL R58, R78, R103 ;  /* 0x000000674e3a7220 */ /* 0x000fe20000400000 */
[----:B0-----:R-:W-:Y:S01]  /*d000*/  IMMA.16832.S8.S8 R84, R96.ROW, R56.COL, RZ ;  /* 0x0000003860547237 */ /* 0x001fe20000405cff */
[----:B------:R-:W-:-:S02]  /*d010*/  HADD2.F32 R103, -RZ, R62.H0_H0 ;  /* 0x2000003eff677230 */ /* 0x000fc40000004100 */
[----:B------:R-:W-:Y:S01]  /*d020*/  FMUL R81, R78, R81 ;  /* 0x000000514e517220 */ /* 0x000fe20000400000 */
[----:B------:R-:W-:Y:S01]  /*d030*/  FFMA R168, R157, R168, R171 ;  /* 0x000000a89da87223 */ /* 0x000fe200000000ab */
[----:B------:R-:W-:Y:S01]  /*d040*/  I2FP.F32.S32 R157, R82 ;  /* 0x00000052009d7245 */ /* 0x000fe20000201400 */
[----:B------:R-:W-:Y:S01]  /*d050*/  FMUL R159, R90, R83 ;  /* 0x000000535a9f7220 */ /* 0x000fe20000400000 */
[----:B------:R-:W-:Y:S01]  /*d060*/  FFMA R154, R103, R81, R102 ;  /* 0x00000051679a7223 */ /* 0x000fe20000000066 */
[----:B------:R-:W-:Y:S01]  /*d070*/  LDS R56, [R34+0xe30] ;  /* 0x000e300022387984 */ /* 0x000fe20000000800 */
[----:B--2---:R-:W-:Y:S03]  /*d080*/  IMMA.16832.S8.S8 R80, R72.ROW, R52.COL, RZ ;  /* 0x0000003448507237 */ /* 0x004fe60000405cff */
[----:B------:R-:W0:Y:S01]  /*d090*/  LDS R57, [R34+0xe40] ;  /* 0x000e400022397984 */ /* 0x000e220000000800 */
[----:B------:R-:W-:-:S02]  /*d0a0*/  HADD2.F32 R54, -RZ, R54.H0_H0 ;  /* 0x20000036ff367230 */ /* 0x000fc40000004100 */
[----:B------:R-:W-:Y:S01]  /*d0b0*/  FMUL R157, R90, R157 ;  /* 0x0000009d5a9d7220 */ /* 0x000fe20000400000 */
[----:B------:R-:W-:Y:S02]  /*d0c0*/  FFMA R166, R103, R159, R166 ;  /* 0x0000009f67a67223 */ /* 0x000fe400000000a6 */
[----:B-1----:R-:W-:Y:S01]  /*d0d0*/  IMMA.16832.S8.S8 R100, R92.ROW, R100.COL, RZ ;  /* 0x000000645c647237 */ /* 0x002fe20000405cff */
[----:B------:R-:W-:Y:S01]  /*d0e0*/  FFMA R62, R54, R157, R170 ;  /* 0x0000009d363e7223 */ /* 0x000fe200000000aa */
[----:B------:R-:W-:Y:S02]  /*d0f0*/  I2FP.F32.S32 R165, R86 ;  /* 0x0000005600a57245 */ /* 0x000fe40000201400 */
[----:B------:R-:W-:Y:S02]  /*d100*/  I2FP.F32.S32 R157, R84 ;  /* 0x00000054009d7245 */ /* 0x000fe40000201400 */
[----:B------:R-:W-:Y:S01]  /*d110*/  I2FP.F32.S32 R87, R87 ;  /* 0x0000005700577245 */ /* 0x000fe20000201400 */
[----:B---3--:R-:W-:Y:S01]  /*d120*/  HADD2.F32 R53, -RZ, R64.H0_H0 ;  /* 0x20000040ff357230 */ /* 0x008fe20000004100 */
[----:B------:R-:W-:Y:S01]  /*d130*/  I2FP.F32.S32 R159, R85 ;  /* 0x00000055009f7245 */ /* 0x000fe20000201400 */
[----:B------:R-:W-:-:S02]  /*d140*/  HADD2.F32 R85, -RZ, R68.H0_H0 ;  /* 0x20000044ff557230 */ /* 0x000fc40000004100 */
[----:B------:R-:W-:Y:S01]  /*d150*/  FMUL R52, R88, R165 ;  /* 0x000000a558347220 */ /* 0x000fe20000400000 */
[----:B------:R-:W-:Y:S01]  /*d160*/  FFMA R167, R54, R58, R167 ;  /* 0x0000003a36a77223 */ /* 0x000fe200000000a7 */
[----:B------:R-:W-:Y:S01]  /*d170*/  FMUL R157, R76, R157 ;  /* 0x0000009d4c9d7220 */ /* 0x000fe20000400000 */
[----:B------:R-:W-:Y:S01]  /*d180*/  I2FP.F32.S32 R68, R83 ;  /* 0x0000005300447245 */ /* 0x000fe20000201400 */
[----:B------:R-:W-:Y:S01]  /*d190*/  FMUL R54, R88, R87 ;  /* 0x0000005758367220 */ /* 0x000fe20000400000 */
[----:B----4-:R-:W-:Y:S01]  /*d1a0*/  IMMA.16832.S8.S8 R96, R96.ROW, R60.COL, RZ ;  /* 0x0000003c60607237 */ /* 0x010fe20000405cff */
[C---:B------:R-:W-:Y:S01]  /*d1b0*/  FFMA R157, R53.reuse, R157, R158 ;  /* 0x0000009d359d7223 */ /* 0x040fe2000000009e */
[----:B------:R-:W-:Y:S01]  /*d1c0*/  FFMA R161, R53, R52, R161 ;  /* 0x0000003435a17223 */ /* 0x000fe200000000a1 */
[----:B------:R-:W-:Y:S01]  /*d1d0*/  I2FP.F32.S32 R80, R80 ;  /* 0x0000005000507245 */ /* 0x000fe20000201400 */
[----:B------:R-:W-:Y:S01]  /*d1e0*/  HADD2.F32 R60, -RZ, R69.H0_H0 ;  /* 0x20000045ff3c7230 */ /* 0x000fe20000004100 */
[----:B------:R-:W-:Y:S01]  /*d1f0*/  I2FP.F32.S32 R82, R82 ;  /* 0x0000005200527245 */ /* 0x000fe20000201400 */
[----:B------:R-:W-:Y:S01]  /*d200*/  FFMA R54, R85, R54, R163 ;  /* 0x0000003655367223 */ /* 0x000fe200000000a3 */
[----:B------:R-:W-:Y:S01]  /*d210*/  LDS R52, [R34+0xe50] ;  /* 0x000e500022347984 */ /* 0x000fe20000000800 */
[----:B------:R-:W-:-:S03]  /*d220*/  FMUL R61, R89, R68 ;  /* 0x00000044593d7220 */ /* 0x000fc60000400000 */
[----:B------:R-:W1:Y:S01]  /*d230*/  LDS R53, [R34+0xe60] ;  /* 0x000e600022357984 */ /* 0x000e620000000800 */
[----:B------:R-:W-:Y:S02]  /*d240*/  HADD2.F32 R58, -RZ, R65.H0_H0 ;  /* 0x20000041ff3a7230 */ /* 0x000fe40000004100 */
        /* <DEDUP_REMOVED lines=8> */
[----:B------:R-:W-:Y:S01]  /*d2d0*/  I2FP.F32.S32 R65, R102 ;  /* 0x0000006600417245 */ /* 0x000fe20000201400 */
[----:B------:R-:W2:Y:S01]  /*d2e0*/  LDS.128 R80, [R9+0xe00] ;  /* 0x000e000009507984 */ /* 0x000ea20000000c00 */
[----:B------:R-:W-:-:S02]  /*d2f0*/  HADD2.F32 R66, -RZ, R66.H0_H0 ;  /* 0x20000042ff427230 */ /* 0x000fc40000004100 */
[----:B------:R-:W-:Y:S01]  /*d300*/  FMUL R61, R78, R61 ;  /* 0x0000003d4e3d7220 */ /* 0x000fe20000400000 */
[----:B------:R-:W-:Y:S01]  /*d310*/  MOV R123, R128 ;  /* 0x00000080007b7202 */ /* 0x000fe20000000f00 */
[----:B------:R-:W-:Y:S01]  /*d320*/  FFMA R159, R85, R159, R164 ;  /* 0x0000009f559f7223 */ /* 0x000fe200000000a4 */
[----:B------:R-:W-:Y:S01]  /*d330*/  FMUL R64, R77, R64 ;  /* 0x000000404d407220 */ /* 0x000fe20000400000 */
[----:B------:R-:W-:Y:S01]  /*d340*/  FMUL R58, R90, R65 ;  /* 0x000000415a3a7220 */ /* 0x000fe20000400000 */
[----:B------:R-:W-:Y:S01]  /*d350*/  I2FP.F32.S32 R65, R101 ;  /* 0x0000006500417245 */ /* 0x000fe20000201400 */
[----:B------:R-:W-:Y:S01]  /*d360*/  FFMA R158, R66, R61, R157 ;  /* 0x0000003d429e7223 */ /* 0x000fe2000000009d */
[----:B------:R-:W-:Y:S01]  /*d370*/  FFMA R64, R60, R64, R159 ;  /* 0x000000403c407223 */ /* 0x000fe2000000009f */
[----:B------:R-:W-:Y:S01]  /*d380*/  I2FP.F32.S32 R69, R103 ;  /* 0x0000006700457245 */ /* 0x000fe20000201400 */
[----:B------:R3:W-:Y:S01]  /*d390*/  LDSM.16.M88.4 R84, [R123] ;  /* 0x000000007b54783b */ /* 0x0007e20000000200 */
[----:B0-----:R-:W-:Y:S03]  /*d3a0*/  IMMA.16832.S8.S8 R72, R72.ROW, R56.COL, RZ ;  /* 0x0000003848487237 */ /* 0x001fe60000405cff */
[----:B------:R-:W-:Y:S01]  /*d3b0*/  LDS R60, [R34+0x570] ;  /* 0x00057000223c7984 */ /* 0x000fe20000000800 */
[----:B------:R-:W-:-:S03]  /*d3c0*/  HADD2.F32 R163, -RZ, R70.H0_H0 ;  /* 0x20000046ffa37230 */ /* 0x000fc60000004100 */
[----:B------:R-:W0:Y:S01]  /*d3d0*/  LDS R61, [R34+0x580] ;  /* 0x00058000223d7984 */ /* 0x000e220000000800 */
[----:B------:R-:W-:Y:S01]  /*d3e0*/  FMUL R65, R78, R65 ;  /* 0x000000414e417220 */ /* 0x000fe20000400000 */
[----:B------:R-:W-:Y:S02]  /*d3f0*/  FMUL R69, R90, R69 ;  /* 0x000000455a457220 */ /* 0x000fe40000400000 */
[----:B------:R-:W-:Y:S04]  /*d400*/  LDS R56, [R34+0xf0] ;  /* 0x0000f00022387984 */ /* 0x000fe80000000800 */
[----:B------:R-:W4:Y:S01]  /*d410*/  LDS R57, [R34+0x100] ;  /* 0x0001000022397984 */ /* 0x000f220000000800 */
[C---:B------:R-:W-:Y:S01]  /*d420*/  FFMA R164, R163.reuse, R65, R64 ;  /* 0x00000041a3a47223 */ /* 0x040fe20000000040 */
[----:B------:R-:W-:-:S02]  /*d430*/  FFMA R163, R163, R69, R54 ;  /* 0x00000045a3a37223 */ /* 0x000fc40000000036 */
[----:B------:R-:W-:Y:S04]  /*d440*/  LDS R68, [R34+0x9f0] ;  /* 0x0009f00022447984 */ /* 0x000fe80000000800 */
[----:B------:R-:W5:Y:S01]  /*d450*/  LDS R69, [R34+0xa00] ;  /* 0x000a000022457984 */ /* 0x000f620000000800 */
[----:B-1----:R-:W-:Y:S03]  /*d460*/  IMMA.16832.S8.S8 R92, R92.ROW, R52.COL, RZ ;  /* 0x000000345c5c7237 */ /* 0x002fe60000405cff */
[----:B------:R-:W-:Y:S04]  /*d470*/  LDS R64, [R34+0xe70] ;  /* 0x000e700022407984 */ /* 0x000fe80000000800 */
[----:B------:R-:W-:Y:S04]  /*d480*/  LDS R65, [R34+0xe80] ;  /* 0x000e800022417984 */ /* 0x000fe80000000800 */
[----:B------:R-:W1:Y:S01]  /*d490*/  LDS.128 R100, [R9+0xe90] ;  /* 0x000e900009647984 */ /* 0x000e620000000c00 */
[----:B------:R-:W-:Y:S01]  /*d4a0*/  I2FP.F32.S32 R53, R98 ;  /* 0x0000006200357245 */ /* 0x000fe20000201400 */
[----:B--2---:R-:W-:Y:S01]  /*d4b0*/  HADD2.F32 R80, -RZ, R80.H0_H0 ;  /* 0x20000050ff507230 */ /* 0x004fe20000004100 */
[----:B---3--:R-:W-:-:S02]  /*d4c0*/  I2FP.F32.S32 R123, R96 ;  /* 0x00000060007b7245 */ /* 0x008fc40000201400 */
        /* <DEDUP_REMOVED lines=12> */
[----:B------:R-:W-:-:S02]  /*d590*/  HADD2.F32 R70, -RZ, R55.H0_H0 ;  /* 0x20000037ff467230 */ /* 0x000fc40000004100 */
[----:B------:R-:W-:Y:S01]  /*d5a0*/  FFMA R152, R80, R53, R152 ;  /* 0x0000003550987223 */ /* 0x000fe20000000098 */
[----:B------:R-:W-:Y:S01]  /*d5b0*/  FFMA R161, R66, R58, R161 ;  /* 0x0000003a42a17223 */ /* 0x000fe200000000a1 */
[----:B0-----:R-:W-:Y:S01]  /*d5c0*/  IMMA.16832.S8.S8 R52, R84.ROW, R60.COL, RZ ;  /* 0x0000003c54347237 */ /* 0x001fe20000405cff */
[----:B------:R-:W-:Y:S01]  /*d5d0*/  FMUL R58, R77, R72 ;  /* 0x000000484d3a7220 */ /* 0x000fe20000400000 */
[----:B------:R-:W-:Y:S01]  /*d5e0*/  FMUL R157, R89, R74 ;  /* 0x0000004a599d7220 */ /* 0x000fe20000400000 */
[----:B------:R-:W-:Y:S01]  /*d5f0*/  I2FP.F32.S32 R77, R92 ;  /* 0x0000005c004d7245 */ /* 0x000fe20000201400 */
[----:B------:R-:W-:-:S04]  /*d600*/  FFMA R123, R80, R123, R151 ;  /* 0x0000007b507b7223 */ /* 0x000fc80000000097 */
[C---:B----4-:R-:W-:Y:S01]  /*d610*/  IMMA.16832.S8.S8 R72, R84.reuse.ROW, R56.COL, RZ ;  /* 0x0000003854487237 */ /* 0x050fe20000405cff */
[----:B------:R-:W-:Y:S02]  /*d620*/  HADD2.F32 R56, -RZ, R81.H0_H0 ;  /* 0x20000051ff387230 */ /* 0x000fe40000004100 */
[----:B------:R-:W-:Y:S01]  /*d630*/  FMUL R89, R78, R77 ;  /* 0x0000004d4e597220 */ /* 0x000fe20000400000 */
[----:B------:R-:W-:Y:S02]  /*d640*/  HADD2.F32 R77, -RZ, R59.H0_H0 ;  /* 0x2000003bff4d7230 */ /* 0x000fe40000004100 */
[C---:B------:R-:W-:Y:S01]  /*d650*/  FFMA R123, R56.reuse, R58, R123 ;  /* 0x0000003a387b7223 */ /* 0x040fe2000000007b */
[----:B------:R-:W-:Y:S02]  /*d660*/  FFMA R152, R56, R157, R152 ;  /* 0x0000009d38987223 */ /* 0x000fe40000000098 */
[----:B-----5:R-:W-:Y:S02]  /*d670*/  IMMA.16832.S8.S8 R56, R84.ROW, R68.COL, RZ ;  /* 0x0000004454387237 */ /* 0x020fe40000405cff */
[----:B------:R-:W-:Y:S01]  /*d680*/  I2FP.F32.S32 R52, R52 ;  /* 0x0000003400347245 */ /* 0x000fe20000201400 */
[----:B-1----:R-:W-:-:S04]  /*d690*/  HADD2.F32 R100, -RZ, R100.H0_H0 ;  /* 0x20000064ff647230 */ /* 0x002fc80000004100 */
[----:B------:R-:W-:Y:S01]  /*d6a0*/  FMUL R52, R79, R52 ;  /* 0x000000344f347220 */ /* 0x000fe20000400000 */
[----:B------:R-:W-:Y:S02]  /*d6b0*/  IMMA.16832.S8.S8 R84, R84.ROW, R64.COL, RZ ;  /* 0x0000004054547237 */ /* 0x000fe40000405cff */
[----:B------:R-:W-:Y:S01]  /*d6c0*/  I2FP.F32.S32 R60, R73 ;  /* 0x00000049003c7245 */ /* 0x000fe20000201400 */
[----:B------:R-:W-:Y:S01]  /*d6d0*/  FFMA R167, R70, R52, R167 ;  /* 0x0000003446a77223 */ /* 0x000fe200000000a7 */
[----:B------:R-:W-:-:S03]  /*d6e0*/  FFMA R127, R100, R99, R127 ;  /* 0x00000063647f7223 */ /* 0x000fc6000000007f */
[----:B------:R-:W-:-:S04]  /*d6f0*/  FMUL R60, R79, R60 ;  /* 0x0000003c4f3c7220 */ /* 0x000fc80000400000 */
        /* <DEDUP_REMOVED lines=8> */
[----:B------:R-:W-:Y:S02]  /*d780*/  HADD2.F32 R63, -RZ, R63.H0_H0 ;  /* 0x2000003fff3f7230 */ /* 0x000fe40000004100 */
[----:B------:R-:W-:Y:S01]  /*d790*/  FMUL R53, R91, R60 ;  /* 0x0000003c5b357220 */ /* 0x000fe20000400000 */
[----:B------:R-:W-:Y:S01]  /*d7a0*/  FFMA R164, R71, R52, R164 ;  /* 0x0000003447a47223 */ /* 0x000fe200000000a4 */
[----:B------:R-:W-:Y:S01]  /*d7b0*/  I2FP.F32.S32 R93, R93 ;  /* 0x0000005d005d7245 */ /* 0x000fe20000201400 */
[----:B------:R-:W-:Y:S01]  /*d7c0*/  HADD2.F32 R67, -RZ, R67.H0_H0 ;  /* 0x20000043ff437230 */ /* 0x000fe20000004100 */
[----:B------:R-:W-:Y:S01]  /*d7d0*/  I2FP.F32.S32 R95, R95 ;  /* 0x0000005f005f7245 */ /* 0x000fe20000201400 */
[C---:B------:R-:W-:Y:S01]  /*d7e0*/  FMUL R54, R79.reuse, R54 ;  /* 0x000000364f367220 */ /* 0x040fe20000400000 */
[----:B------:R-:W-:Y:S01]  /*d7f0*/  HADD2.F32 R52, -RZ, R101.H0_H0 ;  /* 0x20000065ff347230 */ /* 0x000fe20000004100 */
[----:B------:R-:W-:Y:S01]  /*d800*/  ISETP.GE.AND P2, PT, R160, R3, PT ;  /* 0x00000003a000720c */ /* 0x000fe20003f46270 */
[----:B------:R-:W-:Y:S01]  /*d810*/  FFMA R97, R100, R97, R126 ;  /* 0x0000006164617223 */ /* 0x000fe2000000007e */
[----:B------:R-:W-:Y:S01]  /*d820*/  FMUL R56, R79, R56 ;  /* 0x000000384f387220 */ /* 0x000fe20000400000 */
[----:B------:R-:W-:Y:S01]  /*d830*/  I2FP.F32.S32 R159, R94 ;  /* 0x0000005e009f7245 */ /* 0x000fe20000201400 */
[----:B------:R-:W-:Y:S01]  /*d840*/  FFMA R100, R70, R53, R62 ;  /* 0x0000003546647223 */ /* 0x000fe2000000003e */
[----:B------:R-:W-:Y:S01]  /*d850*/  FFMA R98, R63, R54, R154 ;  /* 0x000000363f627223 */ /* 0x000fe2000000009a */
[----:B------:R-:W-:-:S02]  /*d860*/  HADD2.F32 R53, -RZ, R102.H0_H0 ;  /* 0x20000066ff357230 */ /* 0x000fc40000004100 */
[----:B------:R-:W-:Y:S01]  /*d870*/  FMUL R78, R78, R93 ;  /* 0x0000005d4e4e7220 */ /* 0x000fe20000400000 */
[----:B------:R-:W-:Y:S01]  /*d880*/  FMUL R95, R90, R95 ;  /* 0x0000005f5a5f7220 */ /* 0x000fe20000400000 */
[----:B------:R-:W-:Y:S01]  /*d890*/  I2FP.F32.S32 R72, R72 ;  /* 0x0000004800487245 */ /* 0x000fe20000201400 */
[----:B------:R-:W-:Y:S01]  /*d8a0*/  FFMA R158, R67, R56, R158 ;  /* 0x00000038439e7223 */ /* 0x000fe2000000009e */
        /* <DEDUP_REMOVED lines=10> */
[----:B------:R-:W-:Y:S01]  /*d950*/  FMUL R159, R90, R159 ;  /* 0x0000009f5a9f7220 */ /* 0x000fe20000400000 */
[----:B------:R-:W-:Y:S02]  /*d960*/  I2FP.F32.S32 R56, R85 ;  /* 0x0000005500387245 */ /* 0x000fe40000201400 */
[----:B------:R-:W-:Y:S01]  /*d970*/  I2FP.F32.S32 R52, R87 ;  /* 0x0000005700347245 */ /* 0x000fe20000201400 */
[----:B------:R-:W-:Y:S02]  /*d980*/  HADD2.F32 R154, -RZ, R83.H0_H0 ;  /* 0x20000053ff9a7230 */ /* 0x000fe40000004100 */
[C---:B------:R-:W-:Y:S01]  /*d990*/  FFMA R76, R53.reuse, R78, R76 ;  /* 0x0000004e354c7223 */ /* 0x040fe2000000004c */
[----:B------:R-:W-:Y:S01]  /*d9a0*/  FFMA R88, R53, R95, R88 ;  /* 0x0000005f35587223 */ /* 0x000fe20000000058 */
[----:B------:R-:W-:Y:S01]  /*d9b0*/  FMUL R72, R79, R72 ;  /* 0x000000484f487220 */ /* 0x000fe20000400000 */
[C---:B------:R-:W-:Y:S01]  /*d9c0*/  FMUL R74, R91.reuse, R74 ;  /* 0x0000004a5b4a7220 */ /* 0x040fe20000400000 */
[C---:B------:R-:W-:Y:S01]  /*d9d0*/  FMUL R66, R91.reuse, R66 ;  /* 0x000000425b427220 */ /* 0x040fe20000400000 */
[C---:B------:R-:W-:Y:S01]  /*d9e0*/  FMUL R60, R91.reuse, R60 ;  /* 0x0000003c5b3c7220 */ /* 0x040fe20000400000 */
[C---:B------:R-:W-:Y:S01]  /*d9f0*/  FMUL R58, R91.reuse, R58 ;  /* 0x0000003a5b3a7220 */ /* 0x040fe20000400000 */
[----:B------:R-:W-:Y:S01]  /*da00*/  FMUL R54, R91, R54 ;  /* 0x000000365b367220 */ /* 0x000fe20000400000 */
[----:B------:R-:W-:Y:S01]  /*da10*/  FMUL R84, R79, R84 ;  /* 0x000000544f547220 */ /* 0x000fe20000400000 */
[----:B------:R-:W-:Y:S01]  /*da20*/  FFMA R89, R82, R89, R123 ;  /* 0x0000005952597223 */ /* 0x000fe2000000007b */
[----:B------:R-:W-:-:S02]  /*da30*/  HADD2.F32 R103, -RZ, R103.H0_H0 ;  /* 0x20000067ff677230 */ /* 0x000fc40000004100 */
[----:B------:R-:W-:Y:S01]  /*da40*/  FMUL R53, R91, R86 ;  /* 0x000000565b357220 */ /* 0x000fe20000400000 */
[----:B------:R-:W-:Y:S01]  /*da50*/  FMUL R56, R79, R56 ;  /* 0x000000384f387220 */ /* 0x000fe20000400000 */
[----:B------:R-:W-:Y:S01]  /*da60*/  FFMA R152, R82, R159, R152 ;  /* 0x0000009f52987223 */ /* 0x000fe20000000098 */
[----:B------:R-:W-:Y:S01]  /*da70*/  FMUL R91, R91, R52 ;  /* 0x000000345b5b7220 */ /* 0x000fe20000400000 */
[C---:B------:R-:W-:Y:S01]  /*da80*/  FFMA R92, R150.reuse, R72, R153 ;  /* 0x00000048965c7223 */ /* 0x040fe20000000099 */
[----:B------:R-:W-:Y:S01]  /*da90*/  FFMA R93, R150, R74, R155 ;  /* 0x0000004a965d7223 */ /* 0x000fe2000000009b */
[C---:B------:R-:W-:Y:S01]  /*daa0*/  FFMA R156, R154.reuse, R84, R89 ;  /* 0x000000549a9c7223 */ /* 0x040fe20000000059 */
        /* <DEDUP_REMOVED lines=10> */
.L_x_3351:
[----:B------:R-:W-:Y:S01]  /*db50*/  BSSY.RECONVERGENT B0, `(.L_x_3353) ;  /* 0x0000012000007945 */ /* 0x000fe20003800200 */
[----:B------:R-:W-:Y:S01]  /*db60*/  IMAD.SHL.U32 R125, R125, 0x1000, RZ ;  /* 0x000010007d7d7824 */ /* 0x000fe200078e00ff */
[----:B------:R-:W-:Y:S02]  /*db70*/  LOP3.LUT R9, R5, 0x18, RZ, 0xc0, !PT ;  /* 0x0000001805097812 */ /* 0x000fe400078ec0ff */
[----:B------:R-:W-:Y:S05]  /*db80*/  @P0 BRA `(.L_x_3354) ;  /* 0x0000000000380947 */ /* 0x000fea0003800000 */
[----:B------:R-:W1:Y:S01]  /*db90*/  LDS.64 R4, [R9+UR4] ;  /* 0x0000000409047984 */ /* 0x000e620008000a00 */
        /* <DEDUP_REMOVED lines=13> */
.L_x_3354:
[----:B------:R-:W-:Y:S05]  /*dc70*/  BSYNC.RECONVERGENT B0 ;  /* 0x0000000000007941 */ /* 0x000fea0003800200 */
.L_x_3353:
        /* <DEDUP_REMOVED lines=18> */
.L_x_3356:
[----:B------:R-:W-:Y:S05]  /*dda0*/  BSYNC.RECONVERGENT B0 ;  /* 0x0000000000007941 */ /* 0x000fea0003800200 */
.L_x_3355:
        /* <DEDUP_REMOVED lines=16> */
.L_x_3358:
[----:B------:R-:W-:Y:S05]  /*deb0*/  BSYNC.RECONVERGENT B0 ;  /* 0x0000000000007941 */ /* 0x000fea0003800200 */
.L_x_3357:
        /* <DEDUP_REMOVED lines=18> */
.L_x_3360:
[----:B------:R-:W-:Y:S05]  /*dfe0*/  BSYNC.RECONVERGENT B0 ;  /* 0x0000000000007941 */ /* 0x000fea0003800200 */
.L_x_3359:
        /* <DEDUP_REMOVED lines=16> */
.L_x_3362:
[----:B------:R-:W-:Y:S05]  /*e0f0*/  BSYNC.RECONVERGENT B0 ;  /* 0x0000000000007941 */ /* 0x000fea0003800200 */
.L_x_3361:
        /* <DEDUP_REMOVED lines=18> */
.L_x_3364:
[----:B------:R-:W-:Y:S05]  /*e220*/  BSYNC.RECONVERGENT B0 ;  /* 0x0000000000007941 */ /* 0x000fea0003800200 */
.L_x_3363:
        /* <DEDUP_REMOVED lines=16> */
.L_x_3366:
[----:B------:R-:W-:Y:S05]  /*e330*/  BSYNC.RECONVERGENT B0 ;  /* 0x0000000000007941 */ /* 0x000fea0003800200 */
.L_x_3365:
        /* <DEDUP_REMOVED lines=18> */
        .weak           $__internal_76_$__cuda_sm20_div_s64
        .type           $__internal_76_$__cuda_sm20_div_s64,@function
        .size           $__internal_76_$__cuda_sm20_div_s64,($__internal_77_$__cuda_sm20_rem_s64 - $__internal_76_$__cuda_sm20_div_s64)
$__internal_76_$__cuda_sm20_div_s64:
        /* <DEDUP_REMOVED lines=83> */
[----:B------:R-:W-:Y:S06]  /*e990*/  RET.REL.NODEC R6 `(mul_mat_q40_32_8_true) ;  /* 0xffffff1406987950 */ /* 0x000fec0003c3ffff */
        .weak           $__internal_77_$__cuda_sm20_rem_s64
        .type           $__internal_77_$__cuda_sm20_rem_s64,@function
        .size           $__internal_77_$__cuda_sm20_rem_s64,(.L_x_3763 - $__internal_77_$__cuda_sm20_rem_s64)
$__internal_77_$__cuda_sm20_rem_s64:
        /* <DEDUP_REMOVED lines=78> */
.L_x_3367:
        /* <DEDUP_REMOVED lines=16> */
.L_x_3763:


//--------------------- .text.mul_mat_q40_stream_k_fixup_24_8_true --------------------------
	.section	.text.mul_mat_q40_stream_k_fixup_24_8_true,"ax",@progbits
	.align	128
        .global         mul_mat_q40_stream_k_fixup_24_8_true
        .type           mul_mat_q40_stream_k_fixup_24_8_true,@function
        .size           mul_mat_q40_stream_k_fixup_24_8_true,(.L_x_3765 - mul_mat_q40_stream_k_fixup_24_8_true)
        .other          mul_mat_q40_stream_k_fixup_24_8_true,@"STO_CUDA_ENTRY STV_DEFAULT"
mul_mat_q40_stream_k_fixup_24_8_true:
.text.mul_mat_q40_stream_k_fixup_24_8_true:
        /* <DEDUP_REMOVED lines=40> */
[----:B------:R-:W-:Y:S01]  /*0280*/  ISETP.NE.U32.AND P2, PT, R0, RZ, PT ;  /* 0x000000ff0000720c */ /* 0x000fe20003f45070 */
[----:B------:R-:W-:-:S06]  /*0290*/  IMAD.MOV.U32 R7, RZ, RZ, RZ ;  /* 0x000000ffff077224 */ /* 0x000fcc00078e00ff */
        /* <DEDUP_REMOVED lines=17> */
.L_x_3368:
[----:B------:R-:W-:Y:S01]  /*03b0*/  IMAD.U32 R2, RZ, RZ, UR8 ;  /* 0x00000008ff027e24 */ /* 0x000fe2000f8e00ff */
[----:B------:R-:W-:Y:S01]  /*03c0*/  MOV R34, R0 ;  /* 0x0000000000227202 */ /* 0x000fe20000000f00 */
[----:B------:R-:W-:Y:S01]  /*03d0*/  IMAD.U32 R3, RZ, RZ, UR9 ;  /* 0x00000009ff037e24 */ /* 0x000fe2000f8e00ff */
[----:B------:R-:W-:Y:S01]  /*03e0*/  MOV R4, 0x430 ;  /* 0x0000043000047802 */ /* 0x000fe20000000f00 */
[----:B------:R-:W-:Y:S02]  /*03f0*/  IMAD.U32 R36, RZ, RZ, UR6 ;  /* 0x00000006ff247e24 */ /* 0x000fe4000f8e00ff */
[----:B------:R-:W-:Y:S02]  /*0400*/  IMAD.MOV.U32 R31, RZ, RZ, R2 ;  /* 0x000000ffff1f7224 */ /* 0x000fe400078e0002 */
[----:B------:R-:W-:-:S07]  /*0410*/  IMAD.MOV.U32 R32, RZ, RZ, RZ ;  /* 0x000000ffff207224 */ /* 0x000fce00078e00ff */
[----:B------:R-:W-:Y:S05]  /*0420*/  CALL.REL.NOINC `($__internal_78_$__cuda_sm20_div_s64) ;  /* 0x0000003400307944 */ /* 0x000fea0003c00000 */
[----:B------:R-:W-:Y:S02]  /*0430*/  IMAD.MOV.U32 R6, RZ, RZ, R40 ;  /* 0x000000ffff067224 */ /* 0x000fe400078e0028 */
[----:B------:R-:W-:-:S07]  /*0440*/  IMAD.MOV.U32 R7, RZ, RZ, R41 ;  /* 0x000000ffff077224 */ /* 0x000fce00078e0029 */
.L_x_3369:
        /* <DEDUP_REMOVED lines=25> */
[----:B0-----:R-:W-:Y:S01]  /*05e0*/  IMAD.MOV.U32 R2, RZ, RZ, RZ ;  /* 0x000000ffff027224 */ /* 0x001fe200078e00ff */
[----:B-1----:R-:W-:-:S05]  /*05f0*/  IADD3 R5, PT, PT, RZ, -R3, RZ ;  /* 0x80000003ff057210 */ /* 0x002fca0007ffe0ff */
        /* <DEDUP_REMOVED lines=12> */
.L_x_3370:
[----:B------:R-:W-:Y:S01]  /*06c0*/  IMAD.U32 R2, RZ, RZ, UR8 ;  /* 0x00000008ff027e24 */ /* 0x000fe2000f8e00ff */
[----:B------:R-:W-:Y:S01]  /*06d0*/  MOV R4, 0x740 ;  /* 0x0000074000047802 */ /* 0x000fe20000000f00 */
[----:B------:R-:W-:Y:S02]  /*06e0*/  IMAD.U32 R3, RZ, RZ, UR9 ;  /* 0x00000009ff037e24 */ /* 0x000fe4000f8e00ff */
[----:B------:R-:W-:Y:S01]  /*06f0*/  IMAD.U32 R36, RZ, RZ, UR6 ;  /* 0x00000006ff247e24 */ /* 0x000fe2000f8e00ff */
[----:B------:R-:W-:Y:S01]  /*0700*/  MOV R31, R2 ;  /* 0x00000002001f7202 */ /* 0x000fe20000000f00 */
[----:B------:R-:W-:Y:S02]  /*0710*/  IMAD.MOV.U32 R34, RZ, RZ, R0 ;  /* 0x000000ffff227224 */ /* 0x000fe400078e0000 */
[----:B------:R-:W-:-:S07]  /*0720*/  IMAD.MOV.U32 R32, RZ, RZ, RZ ;  /* 0x000000ffff207224 */ /* 0x000fce00078e00ff */
[----:B------:R-:W-:Y:S05]  /*0730*/  CALL.REL.NOINC `($__internal_78_$__cuda_sm20_div_s64) ;  /* 0x00000030006c7944 */ /* 0x000fea0003c00000 */
[----:B------:R-:W-:Y:S02]  /*0740*/  IMAD.MOV.U32 R8, RZ, RZ, R40 ;  /* 0x000000ffff087224 */ /* 0x000fe400078e0028 */
[----:B------:R-:W-:-:S07]  /*0750*/  IMAD.MOV.U32 R9, RZ, RZ, R41 ;  /* 0x000000ffff097224 */ /* 0x000fce00078e0029 */
.L_x_3371:
        /* <DEDUP_REMOVED lines=21> */
.L_x_3372:
[----:B------:R-:W-:Y:S01]  /*08b0*/  MOV R31, R6 ;  /* 0x00000006001f7202 */ /* 0x000fe20000000f00 */
[----:B------:R-:W-:Y:S01]  /*08c0*/  IMAD.MOV.U32 R36, RZ, RZ, R7 ;  /* 0x000000ffff247224 */ /* 0x000fe200078e0007 */
[----:B------:R-:W-:Y:S01]  /*08d0*/  MOV R2, 0x910 ;  /* 0x0000091000027802 */ /* 0x000fe20000000f00 */
[----:B------:R-:W-:Y:S02]  /*08e0*/  IMAD.U32 R4, RZ, RZ, UR4 ;  /* 0x00000004ff047e24 */ /* 0x000fe4000f8e00ff */
[----:B------:R-:W-:-:S07]  /*08f0*/  IMAD.U32 R32, RZ, RZ, UR14 ;  /* 0x0000000eff207e24 */ /* 0x000fce000f8e00ff */
[----:B------:R-:W-:Y:S05]  /*0900*/  CALL.REL.NOINC `($__internal_79_$__cuda_sm20_rem_s64) ;  /* 0x0000003400487944 */ /* 0x000fea0003c00000 */
[----:B------:R-:W-:-:S07]  /*0910*/  IMAD.MOV.U32 R3, RZ, RZ, R4 ;  /* 0x000000ffff037224 */ /* 0x000fce00078e0004 */
.L_x_3373:
        /* <DEDUP_REMOVED lines=28> */
.L_x_3374:
[----:B------:R-:W-:Y:S01]  /*0ae0*/  IMAD.MOV.U32 R31, RZ, RZ, R8 ;  /* 0x000000ffff1f7224 */ /* 0x000fe200078e0008 */
[----:B------:R-:W-:Y:S01]  /*0af0*/  MOV R4, UR4 ;  /* 0x0000000400047c02 */ /* 0x000fe20008000f00 */
[----:B------:R-:W-:Y:S01]  /*0b00*/  IMAD.MOV.U32 R36, RZ, RZ, R9 ;  /* 0x000000ffff247224 */ /* 0x000fe200078e0009 */
[----:B------:R-:W-:Y:S01]  /*0b10*/  MOV R2, 0xb40 ;  /* 0x00000b4000027802 */ /* 0x000fe20000000f00 */
[----:B------:R-:W-:-:S07]  /*0b20*/  IMAD.U32 R32, RZ, RZ, UR14 ;  /* 0x0000000eff207e24 */ /* 0x000fce000f8e00ff */
[----:B------:R-:W-:Y:S05]  /*0b30*/  CALL.REL.NOINC `($__internal_79_$__cuda_sm20_rem_s64) ;  /* 0x0000003000bc7944 */ /* 0x000fea0003c00000 */
[----:B------:R-:W-:-:S07]  /*0b40*/  IMAD.MOV.U32 R2, RZ, RZ, R4 ;  /* 0x000000ffff027224 */ /* 0x000fce00078e0004 */
.L_x_3375:
        /* <DEDUP_REMOVED lines=33> */
.L_x_3376:
[----:B------:R-:W-:Y:S01]  /*0d60*/  MOV R31, R24 ;  /* 0x00000018001f7202 */ /* 0x000fe20000000f00 */
[----:B------:R-:W-:Y:S01]  /*0d70*/  IMAD.MOV.U32 R36, RZ, RZ, R25 ;  /* 0x000000ffff247224 */ /* 0x000fe200078e0019 */
[----:B------:R-:W-:Y:S01]  /*0d80*/  MOV R4, 0xdc0 ;  /* 0x00000dc000047802 */ /* 0x000fe20000000f00 */
[----:B------:R-:W-:Y:S02]  /*0d90*/  IMAD.U32 R34, RZ, RZ, UR4 ;  /* 0x00000004ff227e24 */ /* 0x000fe4000f8e00ff */
[----:B------:R-:W-:-:S07]  /*0da0*/  IMAD.U32 R32, RZ, RZ, UR14 ;  /* 0x0000000eff207e24 */ /* 0x000fce000f8e00ff */
[----:B------:R-:W-:Y:S05]  /*0db0*/  CALL.REL.NOINC `($__internal_78_$__cuda_sm20_div_s64) ;  /* 0x0000002800cc7944 */ /* 0x000fea0003c00000 */
        /* <DEDUP_REMOVED lines=8> */
.L_x_3377:
[----:B------:R-:W-:-:S04]  /*0e40*/  LOP3.LUT R6, R5, UR14, RZ, 0xfc, !PT ;  /* 0x0000000e05067c12 */ /* 0x000fc8000f8efcff */
[----:B------:R-:W-:-:S13]  /*0e50*/  ISETP.NE.AND.EX P0, PT, R6, RZ, PT, !PT ;  /* 0x000000ff0600720c */ /* 0x000fda0003f053f0 */
[----:B------:R-:W-:Y:S05]  /*0e60*/  @P0 BRA `(.L_x_3378) ;  /* 0x0000000000500947 */ /* 0x000fea0003800000 */
[----:B------:R-:W0:Y:S01]  /*0e70*/  I2F.U32.RP R4, UR4 ;  /* 0x0000000400047d06 */ /* 0x000e220008209000 */
[----:B------:R-:W-:Y:S01]  /*0e80*/  IMAD R9, RZ, RZ, -UR4 ;  /* 0x80000004ff097e24 */ /* 0x000fe2000f8e02ff */
[----:B------:R-:W-:Y:S02]  /*0e90*/  ISETP.NE.U32.AND P2, PT, RZ, UR4, PT ;  /* 0x00000004ff007c0c */ /* 0x000fe4000bf45070 */
[----:B------:R-:W-:-:S04]  /*0ea0*/  MOV R41, RZ ;  /* 0x000000ff00297202 */ /* 0x000fc80000000f00 */
        /* <DEDUP_REMOVED lines=16> */
.L_x_3378:
[----:B------:R-:W-:Y:S01]  /*0fb0*/  IMAD.MOV.U32 R31, RZ, RZ, R7 ;  /* 0x000000ffff1f7224 */ /* 0x000fe200078e0007 */
[----:B------:R-:W-:Y:S01]  /*0fc0*/  MOV R4, 0x1010 ;  /* 0x0000101000047802 */ /* 0x000fe20000000f00 */
[----:B------:R-:W-:Y:S02]  /*0fd0*/  IMAD.MOV.U32 R36, RZ, RZ, R5 ;  /* 0x000000ffff247224 */ /* 0x000fe400078e0005 */
[----:B------:R-:W-:Y:S02]  /*0fe0*/  IMAD.U32 R34, RZ, RZ, UR4 ;  /* 0x00000004ff227e24 */ /* 0x000fe4000f8e00ff */
[----:B------:R-:W-:-:S07]  /*0ff0*/  IMAD.U32 R32, RZ, RZ, UR14 ;  /* 0x0000000eff207e24 */ /* 0x000fce000f8e00ff */
[----:B------:R-:W-:Y:S05]  /*1000*/  CALL.REL.NOINC `($__internal_78_$__cuda_sm20_div_s64) ;  /* 0x0000002800387944 */ /* 0x000fea0003c00000 */
.L_x_3379:
        /* <DEDUP_REMOVED lines=26> */
.L_x_3381:
[----:B------:R-:W-:Y:S01]  /*11b0*/  IMAD.MOV.U32 R31, RZ, RZ, R7 ;  /* 0x000000ffff1f7224 */ /* 0x000fe200078e0007 */
[----:B------:R-:W-:Y:S01]  /*11c0*/  MOV R2, 0x1210 ;  /* 0x0000121000027802 */ /* 0x000fe20000000f00 */
[----:B------:R-:W-:Y:S02]  /*11d0*/  IMAD.MOV.U32 R36, RZ, RZ, R5 ;  /* 0x000000ffff247224 */ /* 0x000fe400078e0005 */
[----:B------:R-:W-:Y:S02]  /*11e0*/  IMAD.U32 R4, RZ, RZ, UR4 ;  /* 0x00000004ff047e24 */ /* 0x000fe4000f8e00ff */
[----:B------:R-:W-:-:S07]  /*11f0*/  IMAD.U32 R32, RZ, RZ, UR14 ;  /* 0x0000000eff207e24 */ /* 0x000fce000f8e00ff */
[----:B------:R-:W-:Y:S05]  /*1200*/  CALL.REL.NOINC `($__internal_79_$__cuda_sm20_rem_s64) ;  /* 0x0000002c00087944 */ /* 0x000fea0003c00000 */
[----:B------:R-:W-:-:S04]  /*1210*/  ISETP.NE.U32.AND P0, PT, R4, RZ, PT ;  /* 0x000000ff0400720c */ /* 0x000fc80003f05070 */
[----:B------:R-:W-:-:S13]  /*1220*/  ISETP.NE.AND.EX P0, PT, R37, RZ, PT, P0 ;  /* 0x000000ff2500720c */ /* 0x000fda0003f05300 */
.L_x_3380:
        /* <DEDUP_REMOVED lines=8> */
[----:B------:R-:W-:Y:S01]  /*12b0*/  MOV R5, R25 ;  /* 0x0000001900057202 */ /* 0x000fe20000000f00 */
[----:B------:R-:W-:Y:S01]  /*12c0*/  IMAD.MOV.U32 R7, RZ, RZ, RZ ;  /* 0x000000ffff077224 */ /* 0x000fe200078e00ff */
        /* <DEDUP_REMOVED lines=11> */
[----:B------:R-:W-:Y:S01]  /*1380*/  IMAD.MOV.U32 R18, RZ, RZ, RZ ;  /* 0x000000ffff127224 */ /* 0x000fe200078e00ff */
[----:B------:R-:W3:Y:S01]  /*1390*/  LDCU.64 UR16, c[0x0][0x358] ;  /* 0x00006b00ff1077ac */ /* 0x000ee20008000a00 */
[----:B------:R-:W-:Y:S02]  /*13a0*/  IMAD.MOV.U32 R20, RZ, RZ, R24 ;  /* 0x000000ffff147224 */ /* 0x000fe400078e0018 */
[----:B------:R-:W-:Y:S01]  /*13b0*/  IMAD.U32 R29, RZ, RZ, UR12 ;  /* 0x0000000cff1d7e24 */ /* 0x000fe2000f8e00ff */
[----:B0-----:R-:W-:Y:S02]  /*13c0*/  UIMAD UR7, UR7, UR9, URZ ;  /* 0x00000009070772a4 */ /* 0x001fe4000f8e02ff */
[----:B------:R-:W-:Y:S02]  /*13d0*/  UIMAD.WIDE.U32 UR8, UR6, UR9, URZ ;  /* 0x00000009060872a5 */ /* 0x000fe4000f8e00ff */
[----:B------:R-:W-:-:S02]  /*13e0*/  UIMAD UR6, UR15, UR6, UR7 ;  /* 0x000000060f0672a4 */ /* 0x000fc4000f8e0207 */
[----:B------:R-:W-:Y:S02]  /*13f0*/  USHF.R.S32.HI UR7, URZ, 0x1f, UR12 ;  /* 0x0000001fff077899 */ /* 0x000fe4000801140c */
[----:B------:R-:W-:Y:S02]  /*1400*/  UIADD3 UR6, UPT, UPT, UR9, UR6, URZ ;  /* 0x0000000609067290 */ /* 0x000fe4000fffe0ff */
[----:B------:R-:W-:Y:S02]  /*1410*/  UIMAD.WIDE.U32 UR18, UR8, UR10, URZ ;  /* 0x0000000a081272a5 */ /* 0x000fe4000f8e00ff */
[----:B------:R-:W-:Y:S01]  /*1420*/  UIMAD UR6, UR6, UR10, URZ ;  /* 0x0000000a060672a4 */ /* 0x000fe2000f8e02ff */
[C---:B-1----:R-:W-:Y:S01]  /*1430*/  VIADD R19, R3.reuse, 0x20 ;  /* 0x0000002003137836 */ /* 0x042fe20000000000 */
[C---:B------:R-:W-:Y:S01]  /*1440*/  IADD3 R21, PT, PT, R3.reuse, 0x40, RZ ;  /* 0x0000004003157810 */ /* 0x040fe20007ffe0ff */
[----:B------:R-:W-:Y:S01]  /*1450*/  VIADD R28, R3, 0x60 ;  /* 0x00000060031c7836 */ /* 0x000fe20000000000 */
[----:B------:R-:W-:Y:S01]  /*1460*/  UIMAD UR6, UR11, UR8, UR6 ;  /* 0x000000080b0672a4 */ /* 0x000fe2000f8e0206 */
[----:B------:R-:W-:Y:S01]  /*1470*/  IMAD.U32 R30, RZ, RZ, UR7 ;  /* 0x00000007ff1e7e24 */ /* 0x000fe2000f8e00ff */
[----:B------:R-:W0:Y:S02]  /*1480*/  LDCU.64 UR20, c[0x0][0x398] ;  /* 0x00007300ff1477ac */ /* 0x000e240008000a00 */
[----:B--23--:R-:W-:-:S12]  /*1490*/  UIADD3 UR6, UPT, UPT, UR19, UR6, URZ ;  /* 0x0000000613067290 */ /* 0x00cfd8000fffe0ff */
.L_x_3392:
        /* <DEDUP_REMOVED lines=26> */
.L_x_3382:
[----:B------:R-:W-:Y:S02]  /*1640*/  IMAD.MOV.U32 R31, RZ, RZ, R32 ;  /* 0x000000ffff1f7224 */ /* 0x000fe400078e0020 */
[----:B------:R-:W-:Y:S02]  /*1650*/  HFMA2 R32, -RZ, RZ, 0, 0 ;  /* 0x00000000ff207431 */ /* 0x000fe400000001ff */
[----:B------:R-:W-:Y:S01]  /*1660*/  IMAD.MOV.U32 R34, RZ, RZ, R0 ;  /* 0x000000ffff227224 */ /* 0x000fe200078e0000 */
[----:B------:R-:W-:-:S07]  /*1670*/  MOV R4, 0x1690 ;  /* 0x0000169000047802 */ /* 0x000fce0000000f00 */
[----:B0-----:R-:W-:Y:S05]  /*1680*/  CALL.REL.NOINC `($__internal_78_$__cuda_sm20_div_s64) ;  /* 0x0000002000987944 */ /* 0x001fea0003c00000 */
.L_x_3383:
        /* <DEDUP_REMOVED lines=22> */
.L_x_3384:
[----:B------:R-:W-:Y:S01]  /*17f0*/  IMAD.MOV.U32 R31, RZ, RZ, R40 ;  /* 0x000000ffff1f7224 */ /* 0x000fe200078e0028 */
[----:B------:R-:W-:Y:S01]  /*1800*/  MOV R4, UR4 ;  /* 0x0000000400047c02 */ /* 0x000fe20008000f00 */
[----:B------:R-:W-:Y:S01]  /*1810*/  IMAD.MOV.U32 R36, RZ, RZ, R41 ;  /* 0x000000ffff247224 */ /* 0x000fe200078e0029 */
[----:B------:R-:W-:Y:S01]  /*1820*/  MOV R2, 0x1850 ;  /* 0x0000185000027802 */ /* 0x000fe20000000f00 */
[----:B------:R-:W-:-:S07]  /*1830*/  IMAD.U32 R32, RZ, RZ, UR14 ;  /* 0x0000000eff207e24 */ /* 0x000fce000f8e00ff */
[----:B0-----:R-:W-:Y:S05]  /*1840*/  CALL.REL.NOINC `($__internal_79_$__cuda_sm20_rem_s64) ;  /* 0x0000002400787944 */ /* 0x001fea0003c00000 */
[----:B------:R-:W-:-:S07]  /*1850*/  IMAD.MOV.U32 R36, RZ, RZ, R4 ;  /* 0x000000ffff247224 */ /* 0x000fce00078e0004 */
.L_x_3385:
        /* <DEDUP_REMOVED lines=9> */
[----:B------:R-:W-:Y:S01]  /*18f0*/  MOV R5, RZ ;  /* 0x000000ff00057202 */ /* 0x000fe20000000f00 */
[----:B------:R-:W-:Y:S02]  /*1900*/  IMAD.SHL.U32 R4, R6, 0x80, RZ ;  /* 0x0000008006047824 */ /* 0x000fe400078e00ff */
        /* <DEDUP_REMOVED lines=53> */
.L_x_3387:
[----:B------:R-:W-:Y:S01]  /*1c60*/  IMAD.U32 R4, RZ, RZ, UR4 ;  /* 0x00000004ff047e24 */ /* 0x000fe2000f8e00ff */
[----:B------:R-:W-:Y:S01]  /*1c70*/  MOV R2, 0x1ca0 ;  /* 0x00001ca000027802 */ /* 0x000fe20000000f00 */
[----:B------:R-:W-:-:S07]  /*1c80*/  IMAD.U32 R32, RZ, RZ, UR14 ;  /* 0x0000000eff207e24 */ /* 0x000fce000f8e00ff */
[----:B------:R-:W-:Y:S05]  /*1c90*/  CALL.REL.NOINC `($__internal_79_$__cuda_sm20_rem_s64) ;  /* 0x0000002000647944 */ /* 0x000fea0003c00000 */
[----:B------:R-:W-:-:S04]  /*1ca0*/  ISETP.NE.U32.AND P0, PT, R4, RZ, PT ;  /* 0x000000ff0400720c */ /* 0x000fc80003f05070 */
[----:B------:R-:W-:-:S13]  /*1cb0*/  ISETP.NE.AND.EX P0, PT, R37, RZ, PT, P0 ;  /* 0x000000ff2500720c */ /* 0x000fda0003f05300 */
.L_x_3388:
[----:B------:R-:W-:Y:S05]  /*1cc0*/  @!P0 BRA `(.L_x_3389) ;  /* 0x00000000008c8947 */ /* 0x000fea0003800000 */
        /* <DEDUP_REMOVED lines=21> */
.L_x_3390:
[----:B------:R-:W-:Y:S01]  /*1e20*/  IMAD.U32 R34, RZ, RZ, UR4 ;  /* 0x00000004ff227e24 */ /* 0x000fe2000f8e00ff */
[----:B------:R-:W-:Y:S01]  /*1e30*/  MOV R4, 0x1e60 ;  /* 0x00001e6000047802 */ /* 0x000fe20000000f00 */
[----:B------:R-:W-:-:S07]  /*1e40*/  IMAD.U32 R32, RZ, RZ, UR14 ;  /* 0x0000000eff207e24 */ /* 0x000fce000f8e00ff */
[----:B------:R-:W-:Y:S05]  /*1e50*/  CALL.REL.NOINC `($__internal_78_$__cuda_sm20_div_s64) ;  /* 0x0000001800a47944 */ /* 0x000fea0003c00000 */
[----:B------:R-:W-:Y:S01]  /*1e60*/  MOV R4, R40 ;  /* 0x0000002800047202 */ /* 0x000fe20000000f00 */
[----:B------:R-:W-:-:S07]  /*1e70*/  IMAD.MOV.U32 R5, RZ, RZ, R41 ;  /* 0x000000ffff057224 */ /* 0x000fce00078e0029 */
.L_x_3391:
[----:B------:R-:W-:-:S04]  /*1e80*/  ISETP.GE.U32.AND P0, PT, R4, R22, PT ;  /* 0x000000160400720c */ /* 0x000fc80003f06070 */
[----:B------:R-:W-:-:S13]  /*1e90*/  ISETP.GE.AND.EX P0, PT, R5, R23, PT, P0 ;  /* 0x000000170500720c */ /* 0x000fda0003f06300 */
[----:B------:R-:W-:Y:S05]  /*1ea0*/  @!P0 BRA `(.L_x_3389) ;  /* 0x0000000000148947 */ /* 0x000fea0003800000 */
.L_x_3386:
[----:B------:R-:W-:Y:S01]  /*1eb0*/  IADD3 R29, P0, PT, R29, -0x1, RZ ;  /* 0xffffffff1d1d7810 */ /* 0x000fe20007f1e0ff */
[----:B------:R-:W-:Y:S02]  /*1ec0*/  IMAD.MOV.U32 R20, RZ, RZ, R31 ;  /* 0x000000ffff147224 */ /* 0x000fe400078e001f */
[----:B------:R-:W-:Y:S01]  /*1ed0*/  IMAD.MOV.U32 R5, RZ, RZ, R36 ;  /* 0x000000ffff057224 */ /* 0x000fe200078e0024 */
[----:B------:R-:W-:Y:S01]  /*1ee0*/  IADD3.X R30, PT, PT, R30, -0x1, RZ, P0, !PT ;  /* 0xffffffff1e1e7810 */ /* 0x000fe200007fe4ff */
[----:B------:R-:W-:Y:S08]  /*1ef0*/  BRA `(.L_x_3392) ;  /* 0xfffffff400687947 */ /* 0x000ff0000383ffff */
.L_x_3389:
        /* <DEDUP_REMOVED lines=30> */
.L_x_3393:
[----:B------:R-:W-:Y:S01]  /*20e0*/  IMAD.MOV.U32 R31, RZ, RZ, R24 ;  /* 0x000000ffff1f7224 */ /* 0x000fe200078e0018 */
[----:B------:R-:W-:-:S07]  /*20f0*/  MOV R4, 0x2110 ;  /* 0x0000211000047802 */ /* 0x000fce0000000f00 */
[----:B------:R-:W-:Y:S05]  /*2100*/  CALL.REL.NOINC `($__internal_78_$__cuda_sm20_div_s64) ;  /* 0x0000001400f87944 */ /* 0x000fea0003c00000 */
[----:B------:R-:W-:-:S07]  /*2110*/  IMAD.MOV.U32 R5, RZ, RZ, R40 ;  /* 0x000000ffff057224 */ /* 0x000fce00078e0028 */
.L_x_3394:
        /* <DEDUP_REMOVED lines=30> */
.L_x_3395:
[----:B------:R-:W-:Y:S01]  /*2300*/  IMAD.U32 R34, RZ, RZ, UR6 ;  /* 0x00000006ff227e24 */ /* 0x000fe2000f8e00ff */
[----:B------:R-:W-:Y:S01]  /*2310*/  MOV R32, UR5 ;  /* 0x0000000500207c02 */ /* 0x000fe20008000f00 */
[----:B------:R-:W-:Y:S01]  /*2320*/  IMAD.U32 R35, RZ, RZ, UR7 ;  /* 0x00000007ff237e24 */ /* 0x000fe2000f8e00ff */
[----:B------:R-:W-:Y:S01]  /*2330*/  MOV R4, 0x2360 ;  /* 0x0000236000047802 */ /* 0x000fe20000000f00 */
[----:B------:R-:W-:-:S07]  /*2340*/  IMAD.MOV.U32 R31, RZ, RZ, R24 ;  /* 0x000000ffff1f7224 */ /* 0x000fce00078e0018 */
[----:B------:R-:W-:Y:S05]  /*2350*/  CALL.REL.NOINC `($__internal_78_$__cuda_sm20_div_s64) ;  /* 0x0000001400647944 */ /* 0x000fea0003c00000 */
[----:B------:R-:W-:-:S07]  /*2360*/  IMAD.MOV.U32 R0, RZ, RZ, R40 ;  /* 0x000000ffff007224 */ /* 0x000fce00078e0028 */
.L_x_3396:
        /* <DEDUP_REMOVED lines=25> */
.L_x_3397:
[----:B------:R-:W-:Y:S01]  /*2500*/  MOV R34, UR4 ;  /* 0x0000000400227c02 */ /* 0x000fe20008000f00 */
[----:B------:R-:W-:Y:S01]  /*2510*/  IMAD.U32 R32, RZ, RZ, UR14 ;  /* 0x0000000eff207e24 */ /* 0x000fe2000f8e00ff */
[----:B------:R-:W-:-:S07]  /*2520*/  MOV R4, 0x2540 ;  /* 0x0000254000047802 */ /* 0x000fce0000000f00 */
[----:B------:R-:W-:Y:S05]  /*2530*/  CALL.REL.NOINC `($__internal_78_$__cuda_sm20_div_s64) ;  /* 0x0000001000ec7944 */ /* 0x000fea0003c00000 */
.L_x_3398:
[----:B------:R-:W0:Y:S02]  /*2540*/  LDCU.64 UR4, c[0x0][0x380] ;  /* 0x00007000ff0477ac */ /* 0x000e240008000a00 */
[----:B0-----:R-:W-:-:S04]  /*2550*/  UISETP.NE.U32.AND UP0, UPT, UR4, URZ, UPT ;  /* 0x000000ff0400728c */ /* 0x001fc8000bf05070 */
[----:B------:R-:W-:-:S09]  /*2560*/  UISETP.NE.AND.EX UP0, UPT, UR5, URZ, UPT, UP0 ;  /* 0x000000ff0500728c */ /* 0x000fd2000bf05300 */
[----:B------:R-:W-:Y:S05]  /*2570*/  BRA.U UP0, `(.L_x_3399) ;  /* 0x0000000500dc7547 */ /* 0x000fea000b800000 */
[----:B------:R-:W0:Y:S01]  /*2580*/  LDC.64 R22, c[0x0][0x3a8] ;  /* 0x0000ea00ff167b82 */ /* 0x000e220000000a00 */
[----:B------:R-:W1:Y:S01]  /*2590*/  LDCU UR4, c[0x0][0x3a4] ;  /* 0x00007480ff0477ac */ /* 0x000e620008000800 */
[----:B------:R-:W-:-:S05]  /*25a0*/  IMAD.SHL.U32 R5, R5, 0x80, RZ ;  /* 0x0000008005057824 */ /* 0x000fca00078e00ff */
[----:B------:R-:W-:Y:S01]  /*25b0*/  LOP3.LUT R2, RZ, R5, RZ, 0x33, !PT ;  /* 0x00000005ff027212 */ /* 0x000fe200078e33ff */
[----:B------:R-:W2:Y:S04]  /*25c0*/  LDC R4, c[0x0][0x3b4] ;  /* 0x0000ed00ff047b82 */ /* 0x000ea80000000800 */
[----:B-1----:R-:W-:Y:S02]  /*25d0*/  VIADD R30, R2, UR4 ;  /* 0x00000004021e7c36 */ /* 0x002fe40008000000 */
[----:B0-----:R-:W-:-:S05]  /*25e0*/  IMAD R25, R40, -0x18, R22 ;  /* 0xffffffe828197824 */ /* 0x001fca00078e0216 */
[----:B------:R-:W-:-:S13]  /*25f0*/  ISETP.GE.AND P0, PT, R6, R25, PT ;  /* 0x000000190600720c */ /* 0x000fda0003f06270 */
        /* <DEDUP_REMOVED lines=18> */
[----:B------:R-:W-:Y:S02]  /*2720*/  IADD3 R24, PT, PT, R6, 0x8, RZ ;  /* 0x0000000806187810 */ /* 0x000fe40007ffe0ff */
[----:B------:R-:W-:Y:S02]  /*2730*/  IADD3.X R29, PT, PT, R22, RZ, R29, P3, P4 ;  /* 0x000000ff161d7210 */ /* 0x000fe40001fe841d */
[----:B------:R-:W-:-:S02]  /*2740*/  LEA R20, P5, R26, UR4, 0x2 ;  /* 0x000000041a147c11 */ /* 0x000fc4000f8a10ff */
[-C--:B------:R-:W-:Y:S02]  /*2750*/  ISETP.GT.AND P1, PT, R21, R30.reuse, PT ;  /* 0x0000001e1500720c */ /* 0x080fe40003f24270 */
        /* <DEDUP_REMOVED lines=9> */
.L_x_3401:
[----:B------:R-:W-:Y:S05]  /*27f0*/  BSYNC.RECONVERGENT B0 ;  /* 0x0000000000007941 */ /* 0x000fea0003800200 */
.L_x_3400:
[----:B------:R-:W-:Y:S04]  /*2800*/  BSSY.RECONVERGENT B0, `(.L_x_3402) ;  /* 0x0000005000007945 */ /* 0x000fe80003800200 */
[----:B------:R-:W-:Y:S05]  /*2810*/  @P1 BRA `(.L_x_3403) ;  /* 0x00000000000c1947 */ /* 0x000fea0003800000 */
[----:B0-----:R-:W2:Y:S02]  /*2820*/  LDG.E R5, desc[UR16][R20.64+0x100] ;  /* 0x0001001014057981 */ /* 0x001ea4000c1e1900 */
[----:B--2---:R-:W-:-:S05]  /*2830*/  FADD R5, R16, R5 ;  /* 0x0000000510057221 */ /* 0x004fca0000000000 */
[----:B------:R2:W-:Y:S02]  /*2840*/  STG.E desc[UR16][R20.64+0x100], R5 ;  /* 0x0001000514007986 */ /* 0x0005e4000c101910 */
.L_x_3403:
[----:B------:R-:W-:Y:S05]  /*2850*/  BSYNC.RECONVERGENT B0 ;  /* 0x0000000000007941 */ /* 0x000fea0003800200 */
.L_x_3402:
[----:B------:R-:W-:Y:S04]  /*2860*/  BSSY.RECONVERGENT B0, `(.L_x_3404) ;  /* 0x0000005000007945 */ /* 0x000fe80003800200 */
[----:B------:R-:W-:Y:S05]  /*2870*/  @P3 BRA `(.L_x_3405) ;  /* 0x00000000000c3947 */ /* 0x000fea0003800000 */
[----:B0-----:R-:W3:Y:S02]  /*2880*/  LDG.E R4, desc[UR16][R20.64+0x180] ;  /* 0x0001801014047981 */ /* 0x001ee4000c1e1900 */
[----:B---3--:R-:W-:-:S05]  /*2890*/  FADD R15, R15, R4 ;  /* 0x000000040f0f7221 */ /* 0x008fca0000000000 */
[----:B------:R3:W-:Y:S02]  /*28a0*/  STG.E desc[UR16][R20.64+0x180], R15 ;  /* 0x0001800f14007986 */ /* 0x0007e4000c101910 */
.L_x_3405:
[----:B------:R-:W-:Y:S05]  /*28b0*/  BSYNC.RECONVERGENT B0 ;  /* 0x0000000000007941 */ /* 0x000fea0003800200 */
.L_x_3404:
[----:B------:R-:W-:Y:S05]  /*28c0*/  @P4 EXIT ;  /* 0x000000000000494d */ /* 0x000fea0003800000 */
[----:B0-----:R-:W-:-:S04]  /*28d0*/  IMAD R4, R23, 0x8, R0 ;  /* 0x0000000817047824 */ /* 0x001fc800078e0200 */
[----:B--2---:R-:W-:-:S05]  /*28e0*/  @!P0 IMAD.IADD R5, R4, 0x1, R3 ;  /* 0x0000000104058824 */ /* 0x004fca00078e0203 */
[----:B---3--:R-:W-:-:S04]  /*28f0*/  @!P0 IADD3 R15, P4, PT, R2, R5, RZ ;  /* 0x00000005020f8210 */ /* 0x008fc80007f9e0ff */
        /* <DEDUP_REMOVED lines=18> */
.L_x_3407:
[----:B------:R-:W-:Y:S05]  /*2a20*/  BSYNC.RECONVERGENT B0 ;  /* 0x0000000000007941 */ /* 0x000fea0003800200 */
.L_x_3406:
[----:B------:R-:W-:Y:S04]  /*2a30*/  BSSY.RECONVERGENT B0, `(.L_x_3408) ;  /* 0x0000005000007945 */ /* 0x000fe80003800200 */
[----:B------:R-:W-:Y:S05]  /*2a40*/  @P1 BRA `(.L_x_3409) ;  /* 0x00000000000c1947 */ /* 0x000fea0003800000 */
[----:B-1----:R-:W2:Y:S02]  /*2a50*/  LDG.E R13, desc[UR16][R4.64+0x100] ;  /* 0x00010010040d7981 */ /* 0x002ea4000c1e1900 */
[----:B--2---:R-:W-:-:S05]  /*2a60*/  FADD R13, R12, R13 ;  /* 0x0000000d0c0d7221 */ /* 0x004fca0000000000 */
[----:B------:R2:W-:Y:S02]  /*2a70*/  STG.E desc[UR16][R4.64+0x100], R13 ;  /* 0x0001000d04007986 */ /* 0x0005e4000c101910 */
.L_x_3409:
[----:B------:R-:W-:Y:S05]  /*2a80*/  BSYNC.RECONVERGENT B0 ;  /* 0x0000000000007941 */ /* 0x000fea0003800200 */
.L_x_3408:
[----:B------:R-:W-:Y:S04]  /*2a90*/  BSSY.RECONVERGENT B0, `(.L_x_3410) ;  /* 0x0000005000007945 */ /* 0x000fe80003800200 */
[----:B------:R-:W-:Y:S05]  /*2aa0*/  @P3 BRA `(.L_x_3411) ;  /* 0x00000000000c3947 */ /* 0x000fea0003800000 */
[----:B------:R-:W3:Y:S02]  /*2ab0*/  LDG.E R6, desc[UR16][R4.64+0x180] ;  /* 0x0001801004067981 */ /* 0x000ee4000c1e1900 */
[----:B---3--:R-:W-:-:S05]  /*2ac0*/  FADD R11, R11, R6 ;  /* 0x000000060b0b7221 */ /* 0x008fca0000000000 */
[----:B------:R3:W-:Y:S02]  /*2ad0*/  STG.E desc[UR16][R4.64+0x180], R11 ;  /* 0x0001800b04007986 */ /* 0x0007e4000c101910 */
.L_x_3411:
[----:B------:R-:W-:Y:S05]  /*2ae0*/  BSYNC.RECONVERGENT B0 ;  /* 0x0000000000007941 */ /* 0x000fea0003800200 */
.L_x_3410:
[----:B------:R-:W-:Y:S05]  /*2af0*/  @P4 EXIT ;  /* 0x000000000000494d */ /* 0x000fea0003800000 */
[----:B------:R-:W-:-:S05]  /*2b00*/  IMAD R0, R23, 0x10, R0 ;  /* 0x0000001017007824 */ /* 0x000fca00078e0200 */
[----:B-123--:R-:W-:-:S04]  /*2b10*/  @!P0 IADD3 R5, PT, PT, R0, R3, RZ ;  /* 0x0000000300058210 */ /* 0x00efc80007ffe0ff */
[----:B------:R-:W-:-:S04]  /*2b20*/  @!P0 IADD3 R6, P4, PT, R2, R5, RZ ;  /* 0x0000000502068210 */ /* 0x000fc80007f9e0ff */
[----:B------:R-:W-:Y:S02]  /*2b30*/  @!P0 LEA.HI.X.SX32 R5, R5, R22, 0x1, P4 ;  /* 0x0000001605058211 */ /* 0x000fe400020f0eff */
[----:B------:R-:W-:-:S04]  /*2b40*/  @!P0 LEA R4, P4, R6, UR4, 0x2 ;  /* 0x0000000406048c11 */ /* 0x000fc8000f8810ff */
[----:B------:R-:W-:-:S05]  /*2b50*/  @!P0 LEA.HI.X R5, R6, UR5, R5, 0x2, P4 ;  /* 0x0000000506058c11 */ /* 0x000fca000a0f1405 */
        /* <DEDUP_REMOVED lines=10> */
[----:B------:R-:W2:Y:S02]  /*2c00*/  LDG.E R0, desc[UR16][R2.64+0x80] ;  /* 0x0000801002007981 */ /* 0x000ea4000c1e1900 */
[----:B--2---:R-:W-:-:S05]  /*2c10*/  FADD R9, R9, R0 ;  /* 0x0000000009097221 */ /* 0x004fca0000000000 */
[----:B------:R2:W-:Y:S02]  /*2c20*/  STG.E desc[UR16][R2.64+0x80], R9 ;  /* 0x0000800902007986 */ /* 0x0005e4000c101910 */
.L_x_3413:
[----:B------:R-:W-:Y:S05]  /*2c30*/  BSYNC.RECONVERGENT B0 ;  /* 0x0000000000007941 */ /* 0x000fea0003800200 */
.L_x_3412:
[----:B------:R-:W-:Y:S04]  /*2c40*/  BSSY.RECONVERGENT B0, `(.L_x_3414) ;  /* 0x0000005000007945 */ /* 0x000fe80003800200 */
[----:B------:R-:W-:Y:S05]  /*2c50*/  @P1 BRA `(.L_x_3415) ;  /* 0x00000000000c1947 */ /* 0x000fea0003800000 */
[----:B-1----:R-:W3:Y:S02]  /*2c60*/  LDG.E R5, desc[UR16][R2.64+0x100] ;  /* 0x0001001002057981 */ /* 0x002ee4000c1e1900 */
[----:B---3--:R-:W-:-:S05]  /*2c70*/  FADD R5, R8, R5 ;  /* 0x0000000508057221 */ /* 0x008fca0000000000 */
[----:B------:R3:W-:Y:S02]  /*2c80*/  STG.E desc[UR16][R2.64+0x100], R5 ;  /* 0x0001000502007986 */ /* 0x0007e4000c101910 */
.L_x_3415:
[----:B------:R-:W-:Y:S05]  /*2c90*/  BSYNC.RECONVERGENT B0 ;  /* 0x0000000000007941 */ /* 0x000fea0003800200 */
.L_x_3414:
[----:B------:R-:W-:Y:S05]  /*2ca0*/  @P3 EXIT ;  /* 0x000000000000394d */ /* 0x000fea0003800000 */
[----:B------:R-:W4:Y:S02]  /*2cb0*/  LDG.E R0, desc[UR16][R2.64+0x180] ;  /* 0x0001801002007981 */ /* 0x000f24000c1e1900 */
[----:B----4-:R-:W-:-:S05]  /*2cc0*/  FADD R7, R7, R0 ;  /* 0x0000000007077221 */ /* 0x010fca0000000000 */
[----:B------:R-:W-:Y:S01]  /*2cd0*/  STG.E desc[UR16][R2.64+0x180], R7 ;  /* 0x0001800702007986 */ /* 0x000fe2000c101910 */
[----:B------:R-:W-:Y:S05]  /*2ce0*/  EXIT ;  /* 0x000000000000794d */ /* 0x000fea0003800000 */
.L_x_3399:
        /* <DEDUP_REMOVED lines=21> */
[----:B---3--:R-:W-:-:S05]  /*2e40*/  IMAD.IADD R25, R22, 0x1, R25 ;  /* 0x0000000116197824 */ /* 0x008fca00078e0219 */
[----:B------:R-:W-:Y:S02]  /*2e50*/  ISETP.GE.AND P1, PT, R6, R25, PT ;  /* 0x000000190600720c */ /* 0x000fe40003f26270 */
[----:B0-----:R-:W-:-:S04]  /*2e60*/  @!P0 LEA R29, R29, R0, 0x18 ;  /* 0x000000001d1d8211 */ /* 0x001fc800078ec0ff */
[----:B------:R-:W-:Y:S01]  /*2e70*/  @!P0 LEA R29, R2, R29, 0x2 ;  /* 0x0000001d021d8211 */ /* 0x000fe200078e10ff */
        /* <DEDUP_REMOVED lines=22> */
[----:B------:R-:W1:Y:S01]  /*2fe0*/  @!P1 LDS R19, [R2] ;  /* 0x0000000002139984 */ /* 0x000e620000000800 */
[----:B0-----:R-:W1:Y:S08]  /*2ff0*/  @!P1 LDC R26, c[0x0][0x3ac] ;  /* 0x0000eb00ff1a9b82 */ /* 0x001e700000000800 */
[----:B------:R-:W0:Y:S01]  /*3000*/  @!P1 LDC.64 R22, c[0x0][0x390] ;  /* 0x0000e400ff169b82 */ /* 0x000e220000000a00 */
        /* <DEDUP_REMOVED lines=92> */
[----:B------:R-:W2:Y:S08]  /*35d0*/  @!P0 LDC.64 R12, c[0x0][0x390] ;  /* 0x0000e400ff0c8b82 */ /* 0x000eb00000000a00 */
[----:B0-----:R-:W0:Y:S01]  /*35e0*/  @!P1 LDC.64 R14, c[0x0][0x390] ;  /* 0x0000e400ff0e9b82 */ /* 0x001e220000000a00 */
[----:B-1----:R-:W-:-:S05]  /*35f0*/  @!P0 IMAD R5, R4, R5, R3 ;  /* 0x0000000504058224 */ /* 0x002fca00078e0203 */
[----:B------:R-:W-:-:S04]  /*3600*/  @!P0 IADD3 R6, P4, PT, R0, R5, RZ ;  /* 0x0000000500068210 */ /* 0x000fc80007f9e0ff */
[----:B------:R-:W-:Y:S02]  /*3610*/  @!P0 LEA.HI.X.SX32 R5, R5, R20, 0x1, P4 ;  /* 0x0000001405058211 */ /* 0x000fe400020f0eff */
[----:B--2---:R-:W-:-:S04]  /*3620*/  @!P0 LEA R4, P4, R6, R12, 0x2 ;  /* 0x0000000c06048211 */ /* 0x004fc800078810ff */
[----:B------:R-:W-:Y:S02]  /*3630*/  @!P0 LEA.HI.X R5, R6, R13, R5, 0x2, P4 ;  /* 0x0000000d06058211 */ /* 0x000fe400020f1405 */
[----:B------:R-:W1:Y:S01]  /*3640*/  @!P1 LDS R6, [R2+0x40] ;  /* 0x0000400002069984 */ /* 0x000e620000000800 */
[----:B------:R-:W1:Y:S03]  /*3650*/  @!P1 LDC R13, c[0x0][0x3ac] ;  /* 0x0000eb00ff0d9b82 */ /* 0x000e660000000800 */
[----:B------:R-:W2:Y:S01]  /*3660*/  @!P0 LDG.E R11, desc[UR16][R4.64] ;  /* 0x00000010040b8981 */ /* 0x000ea2000c1e1900 */
        /* <DEDUP_REMOVED lines=9> */
[----:B------:R-:W-:Y:S01]  /*3700*/  BSSY.RECONVERGENT B0, `(.L_x_3416) ;  /* 0x0000010000007945 */ /* 0x000fe20003800200 */
[----:B--2---:R-:W-:-:S05]  /*3710*/  @!P1 FADD R9, R9, R6 ;  /* 0x0000000609099221 */ /* 0x004fca0000000000 */
[----:B------:R0:W-:Y:S01]  /*3720*/  @!P1 STG.E desc[UR16][R12.64+0x80], R9 ;  /* 0x000080090c009986 */ /* 0x0001e2000c101910 */
[----:B------:R-:W-:Y:S05]  /*3730*/  @P2 BRA `(.L_x_3417) ;  /* 0x0000000000302947 */ /* 0x000fea0003800000 */
[----:B0-----:R-:W0:Y:S01]  /*3740*/  LDS R4, [R2+0x40] ;  /* 0x0000400002047984 */ /* 0x001e220000000800 */
[----:B------:R-:W0:Y:S01]  /*3750*/  LDCU UR4, c[0x0][0x3ac] ;  /* 0x00007580ff0477ac */ /* 0x000e220008000800 */
[----:B------:R-:W1:Y:S01]  /*3760*/  LDCU.64 UR6, c[0x0][0x390] ;  /* 0x00007200ff0677ac */ /* 0x000e620008000a00 */
[----:B0-----:R-:W-:-:S05]  /*3770*/  IMAD R4, R4, UR4, RZ ;  /* 0x0000000404047c24 */ /* 0x001fca000f8e02ff */
[----:B------:R-:W-:Y:S02]  /*3780*/  SHF.R.S32.HI R5, RZ, 0x1f, R4 ;  /* 0x0000001fff057819 */ /* 0x000fe40000011404 */
[----:B------:R-:W-:-:S04]  /*3790*/  IADD3 R6, P0, P1, R0, R4, R3 ;  /* 0x0000000400067210 */ /* 0x000fc8000791e003 */
[----:B------:R-:W-:Y:S02]  /*37a0*/  IADD3.X R5, PT, PT, R20, R5, RZ, P0, P1 ;  /* 0x0000000514057210 */ /* 0x000fe400007e24ff */
[----:B-1----:R-:W-:-:S04]  /*37b0*/  LEA R4, P0, R6, UR6, 0x2 ;  /* 0x0000000606047c11 */ /* 0x002fc8000f8010ff */
[----:B------:R-:W-:-:S05]  /*37c0*/  LEA.HI.X R5, R6, UR7, R5, 0x2, P0 ;  /* 0x0000000706057c11 */ /* 0x000fca00080f1405 */
[----:B------:R-:W2:Y:S02]  /*37d0*/  LDG.E R9, desc[UR16][R4.64+0x100] ;  /* 0x0001001004097981 */ /* 0x000ea4000c1e1900 */
[----:B--2---:R-:W-:-:S05]  /*37e0*/  FADD R9, R8, R9 ;  /* 0x0000000908097221 */ /* 0x004fca0000000000 */
[----:B------:R1:W-:Y:S02]  /*37f0*/  STG.E desc[UR16][R4.64+0x100], R9 ;  /* 0x0001000904007986 */ /* 0x0003e4000c101910 */
.L_x_3417:
[----:B------:R-:W-:Y:S05]  /*3800*/  BSYNC.RECONVERGENT B0 ;  /* 0x0000000000007941 */ /* 0x000fea0003800200 */
.L_x_3416:
[----:B------:R-:W-:Y:S05]  /*3810*/  @P3 EXIT ;  /* 0x000000000000394d */ /* 0x000fea0003800000 */
[----:B------:R-:W0:Y:S01]  /*3820*/  LDS R2, [R2+0x40] ;  /* 0x0000400002027984 */ /* 0x000e220000000800 */
[----:B------:R-:W0:Y:S01]  /*3830*/  LDCU UR4, c[0x0][0x3ac] ;  /* 0x00007580ff0477ac */ /* 0x000e220008000800 */
[----:B------:R-:W2:Y:S01]  /*3840*/  LDCU.64 UR6, c[0x0][0x390] ;  /* 0x00007200ff0677ac */ /* 0x000ea20008000a00 */
[----:B01----:R-:W-:-:S05]  /*3850*/  IMAD R4, R2, UR4, RZ ;  /* 0x0000000402047c24 */ /* 0x003fca000f8e02ff */
[----:B------:R-:W-:Y:S02]  /*3860*/  IADD3 R0, P0, P1, R0, R4, R3 ;  /* 0x0000000400007210 */ /* 0x000fe4000791e003 */
[----:B------:R-:W-:-:S04]  /*3870*/  SHF.R.S32.HI R3, RZ, 0x1f, R4 ;  /* 0x0000001fff037819 */ /* 0x000fc80000011404 */
[----:B------:R-:W-:Y:S02]  /*3880*/  IADD3.X R3, PT, PT, R20, R3, RZ, P0, P1 ;  /* 0x0000000314037210 */ /* 0x000fe400007e24ff */
[----:B--2---:R-:W-:-:S04]  /*3890*/  LEA R4, P0, R0, UR6, 0x2 ;  /* 0x0000000600047c11 */ /* 0x004fc8000f8010ff */
[----:B------:R-:W-:-:S05]  /*38a0*/  LEA.HI.X R5, R0, UR7, R3, 0x2, P0 ;  /* 0x0000000700057c11 */ /* 0x000fca00080f1403 */
[----:B------:R-:W2:Y:S02]  /*38b0*/  LDG.E R0, desc[UR16][R4.64+0x180] ;  /* 0x0001801004007981 */ /* 0x000ea4000c1e1900 */
[----:B--2---:R-:W-:-:S05]  /*38c0*/  FADD R7, R7, R0 ;  /* 0x0000000007077221 */ /* 0x004fca0000000000 */
[----:B------:R-:W-:Y:S01]  /*38d0*/  STG.E desc[UR16][R4.64+0x180], R7 ;  /* 0x0001800704007986 */ /* 0x000fe2000c101910 */
[----:B------:R-:W-:Y:S05]  /*38e0*/  EXIT ;  /* 0x000000000000794d */ /* 0x000fea0003800000 */
        .weak           $__internal_78_$__cuda_sm20_div_s64
        .type           $__internal_78_$__cuda_sm20_div_s64,@function
        .size           $__internal_78_$__cuda_sm20_div_s64,($__internal_79_$__cuda_sm20_rem_s64 - $__internal_78_$__cuda_sm20_div_s64)
$__internal_78_$__cuda_sm20_div_s64:
        /* <DEDUP_REMOVED lines=22> */
[----:B------:R-:W-:Y:S01]  /*3a50*/  IMAD.X R2, R2, 0x1, R39, P0 ;  /* 0x0000000102027824 */ /* 0x000fe200000e0627 */
[----:B------:R-:W-:Y:S01]  /*3a60*/  IADD3 R39, P4, PT, RZ, -R31, RZ ;  /* 0x8000001fff277210 */ /* 0x000fe20007f9e0ff */
[----:B------:R-:W-:-:S03]  /*3a70*/  IMAD.WIDE.U32 R42, R41, R26, RZ ;  /* 0x0000001a292a7225 */ /* 0x000fc600078e00ff */
[----:B------:R-:W-:Y:S01]  /*3a80*/  IADD3.X R33, PT, PT, RZ, RZ, R2, P2, P1 ;  /* 0x000000ffff217210 */ /* 0x000fe200017e2402 */
[----:B------:R-:W-:Y:S01]  /*3a90*/  IMAD R38, R41, R27, R43 ;  /* 0x0000001b29267224 */ /* 0x000fe200078e022b */
[----:B------:R-:W-:Y:S02]  /*3aa0*/  IADD3 R2, P0, PT, RZ, -R42, RZ ;  /* 0x8000002aff027210 */ /* 0x000fe40007f1e0ff */
[----:B------:R-:W-:Y:S01]  /*3ab0*/  SEL R39, R39, R31, !P3 ;  /* 0x0000001f27277207 */ /* 0x000fe20005800000 */
[----:B------:R-:W-:Y:S01]  /*3ac0*/  IMAD R38, R33, R26, R38 ;  /* 0x0000001a21267224 */ /* 0x000fe200078e0226 */
[----:B------:R-:W-:Y:S01]  /*3ad0*/  IADD3.X R37, PT, PT, RZ, ~R36, RZ, P4, !PT ;  /* 0x80000024ff257210 */ /* 0x000fe200027fe4ff */
[----:B------:R-:W-:-:S03]  /*3ae0*/  IMAD.HI.U32 R40, R41, R2, RZ ;  /* 0x0000000229287227 */ /* 0x000fc600078e00ff */
[----:B------:R-:W-:Y:S01]  /*3af0*/  SEL R37, R37, R36, !P3 ;  /* 0x0000002425257207 */ /* 0x000fe20005800000 */
[----:B------:R-:W-:-:S04]  /*3b00*/  IMAD.X R38, RZ, RZ, ~R38, P0 ;  /* 0x000000ffff267224 */ /* 0x000fc800000e0e26 */
[----:B------:R-:W-:-:S04]  /*3b10*/  IMAD.WIDE.U32 R40, P0, R41, R38, R40 ;  /* 0x0000002629287225 */ /* 0x000fc80007800028 */
[C---:B------:R-:W-:Y:S02]  /*3b20*/  IMAD R35, R33.reuse, R38, RZ ;  /* 0x0000002621237224 */ /* 0x040fe400078e02ff */
[----:B------:R-:W-:-:S04]  /*3b30*/  IMAD.HI.U32 R2, P1, R33, R2, R40 ;  /* 0x0000000221027227 */ /* 0x000fc80007820028 */
[----:B------:R-:W-:Y:S01]  /*3b40*/  IMAD.HI.U32 R38, R33, R38, RZ ;  /* 0x0000002621267227 */ /* 0x000fe200078e00ff */
[----:B------:R-:W-:-:S03]  /*3b50*/  IADD3 R2, P2, PT, R35, R2, RZ ;  /* 0x0000000223027210 */ /* 0x000fc60007f5e0ff */
        /* <DEDUP_REMOVED lines=15> */
[----:B------:R-:W-:Y:S01]  /*3c50*/  IMAD R38, R33, R26, R35 ;  /* 0x0000001a21267224 */ /* 0x000fe200078e0223 */
[----:B------:R-:W-:-:S04]  /*3c60*/  IADD3 R35, P2, PT, R2, 0x1, RZ ;  /* 0x0000000102237810 */ /* 0x000fc80007f5e0ff */
[----:B------:R-:W-:Y:S02]  /*3c70*/  IADD3.X R37, PT, PT, ~R38, R37, RZ, P1, !PT ;  /* 0x0000002526257210 */ /* 0x000fe40000ffe5ff */
[----:B------:R-:W-:Y:S02]  /*3c80*/  IADD3 R40, P1, PT, R39, -R26, RZ ;  /* 0x8000001a27287210 */ /* 0x000fe40007f3e0ff */
[----:B------:R-:W-:-:S03]  /*3c90*/  ISETP.GE.U32.AND.EX P0, PT, R37, R27, PT, P0 ;  /* 0x0000001b2500720c */ /* 0x000fc60003f06100 */
[----:B------:R-:W-:Y:S01]  /*3ca0*/  IMAD.X R38, R37, 0x1, ~R27, P1 ;  /* 0x0000000125267824 */ /* 0x000fe200008e0e1b */
        /* <DEDUP_REMOVED lines=17> */
[----:B------:R-:W-:Y:S02]  /*3dc0*/  ISETP.NE.AND.EX P0, PT, R32, RZ, PT, P0 ;  /* 0x000000ff2000720c */ /* 0x000fe40003f05300 */
[----:B------:R-:W-:Y:S02]  /*3dd0*/  MOV R26, R4 ;  /* 0x00000004001a7202 */ /* 0x000fe40000000f00 */
[----:B------:R-:W-:Y:S02]  /*3de0*/  SEL R33, R33, R40, !P1 ;  /* 0x0000002821217207 */ /* 0x000fe40004800000 */
[----:B------:R-:W-:Y:S01]  /*3df0*/  SEL R40, R27, 0xffffffff, P0 ;  /* 0xffffffff1b287807 */ /* 0x000fe20000000000 */
[----:B------:R-:W-:Y:S01]  /*3e00*/  IMAD.MOV.U32 R27, RZ, RZ, 0x0 ;  /* 0x00000000ff1b7424 */ /* 0x000fe200078e00ff */
[----:B------:R-:W-:-:S03]  /*3e10*/  SEL R41, R33, 0xffffffff, P0 ;  /* 0xffffffff21297807 */ /* 0x000fc60000000000 */
[----:B------:R-:W-:Y:S05]  /*3e20*/  RET.REL.NODEC R26 `(mul_mat_q40_stream_k_fixup_24_8_true) ;  /* 0xffffffc01a747950 */ /* 0x000fea0003c3ffff */
        .weak           $__internal_79_$__cuda_sm20_rem_s64
        .type           $__internal_79_$__cuda_sm20_rem_s64,@function
        .size           $__internal_79_$__cuda_sm20_rem_s64,(.L_x_3765 - $__internal_79_$__cuda_sm20_rem_s64)
$__internal_79_$__cuda_sm20_rem_s64:
[-C--:B------:R-:W-:Y:S02]  /*3e30*/  IADD3 R33, P2, PT, RZ, -R4.reuse, RZ ;  /* 0x80000004ff217210 */ /* 0x080fe40007f5e0ff */
[----:B------:R-:W-:Y:S02]  /*3e40*/  ISETP.GE.AND P0, PT, R32, RZ, PT ;  /* 0x000000ff2000720c */ /* 0x000fe40003f06270 */
[----:B------:R-:W-:Y:S01]  /*3e50*/  IADD3 R37, P5, PT, RZ, -R31, RZ ;  /* 0x8000001fff257210 */ /* 0x000fe20007fbe0ff */
        /* <DEDUP_REMOVED lines=20> */
[----:B------:R-:W-:Y:S02]  /*3fa0*/  HFMA2 R43, -RZ, RZ, 0, 0 ;  /* 0x00000000ff2b7431 */ /* 0x000fe400000001ff */
[----:B------:R-:W-:Y:S01]  /*3fb0*/  IMAD.WIDE.U32 R34, R45, R26, RZ ;  /* 0x0000001a2d227225 */ /* 0x000fe200078e00ff */
[----:B------:R-:W-:-:S03]  /*3fc0*/  IADD3.X R33, PT, PT, RZ, RZ, R33, P3, P2 ;  /* 0x000000ffff217210 */ /* 0x000fc60001fe4421 */
[----:B------:R-:W-:Y:S01]  /*3fd0*/  IMAD R38, R45, R27, R35 ;  /* 0x0000001b2d267224 */ /* 0x000fe200078e0223 */
        /* <DEDUP_REMOVED lines=45> */
[----:B------:R-:W-:-:S02]  /*42b0*/  IMAD.MOV.U32 R26, RZ, RZ, R2 ;  /* 0x000000ffff1a7224 */ /* 0x000fc400078e0002 */
[----:B------:R-:W-:Y:S01]  /*42c0*/  IMAD.MOV.U32 R27, RZ, RZ, 0x0 ;  /* 0x00000000ff1b7424 */ /* 0x000fe200078e00ff */
[----:B------:R-:W-:Y:S02]  /*42d0*/  SEL R37, R37, R34, !P2 ;  /* 0x0000002225257207 */ /* 0x000fe40005000000 */
[----:B------:R-:W-:Y:S02]  /*42e0*/  SEL R4, R4, 0xffffffff, P0 ;  /* 0xffffffff04047807 */ /* 0x000fe40000000000 */
[----:B------:R-:W-:Y:S01]  /*42f0*/  SEL R37, R37, 0xffffffff, P0 ;  /* 0xffffffff25257807 */ /* 0x000fe20000000000 */
[----:B------:R-:W-:Y:S06]  /*4300*/  RET.REL.NODEC R26 `(mul_mat_q40_stream_k_fixup_24_8_true) ;  /* 0xffffffbc1a3c7950 */ /* 0x000fec0003c3ffff */
.L_x_3418:
        /* <DEDUP_REMOVED lines=15> */
.L_x_3765:


//--------------------- .text.mul_mat_q40_24_8_true --------------------------
	.section	.text.mul_mat_q40_24_8_true,"ax",@progbits
	.align	128
        .global         mul_mat_q40_24_8_true
        .type           mul_mat_q40_24_8_true,@function
        .size           mul_mat_q40_24_8_true,(.L_x_3767 - mul_mat_q40_24_8_true)
        .other          mul_mat_q40_24_8_true,@"STO_CUDA_ENTRY STV_DEFAULT"
mul_mat_q40_24_8_true:
.text.mul_mat_q40_24_8_true:
        /* <DEDUP_REMOVED lines=68> */
.L_x_3419:
[----:B------:R-:W-:Y:S01]  /*0440*/  IMAD.MOV.U32 R16, RZ, RZ, R4 ;  /* 0x000000ffff107224 */ /* 0x000fe200078e0004 */
[----:B------:R-:W-:Y:S01]  /*0450*/  MOV R20, 0x480 ;  /* 0x0000048000147802 */ /* 0x000fe20000000f00 */
[----:B------:R-:W-:-:S07]  /*0460*/  IMAD.MOV.U32 R19, RZ, RZ, RZ ;  /* 0x000000ffff137224 */ /* 0x000fce00078e00ff */
[----:B------:R-:W-:Y:S05]  /*0470*/  CALL.REL.NOINC `($__internal_80_$__cuda_sm20_div_s64) ;  /* 0x000000c400f87944 */ /* 0x000fea0003c00000 */
[----:B------:R-:W-:Y:S02]  /*0480*/  IMAD.MOV.U32 R2, RZ, RZ, R111 ;  /* 0x000000ffff027224 */ /* 0x000fe400078e006f */
[----:B------:R-:W-:-:S07]  /*0490*/  IMAD.MOV.U32 R3, RZ, RZ, R7 ;  /* 0x000000ffff037224 */ /* 0x000fce00078e0007 */
.L_x_3420:
        /* <DEDUP_REMOVED lines=40> */
.L_x_3421:
[----:B------:R-:W-:Y:S01]  /*0720*/  IMAD.MOV.U32 R16, RZ, RZ, R6 ;  /* 0x000000ffff107224 */ /* 0x000fe200078e0006 */
[----:B------:R-:W-:Y:S01]  /*0730*/  MOV R20, 0x760 ;  /* 0x0000076000147802 */ /* 0x000fe20000000f00 */
[----:B------:R-:W-:-:S07]  /*0740*/  IMAD.MOV.U32 R19, RZ, RZ, RZ ;  /* 0x000000ffff137224 */ /* 0x000fce00078e00ff */
[----:B------:R-:W-:Y:S05]  /*0750*/  CALL.REL.NOINC `($__internal_80_$__cuda_sm20_div_s64) ;  /* 0x000000c400407944 */ /* 0x000fea0003c00000 */
[----:B------:R-:W-:-:S07]  /*0760*/  IMAD.MOV.U32 R6, RZ, RZ, R111 ;  /* 0x000000ffff067224 */ /* 0x000fce00078e006f */
.L_x_3422:
        /* <DEDUP_REMOVED lines=21> */
.L_x_3423:
[----:B------:R-:W-:Y:S01]  /*08c0*/  IMAD.MOV.U32 R14, RZ, RZ, R2 ;  /* 0x000000ffff0e7224 */ /* 0x000fe200078e0002 */
[----:B------:R-:W-:Y:S01]  /*08d0*/  MOV R17, 0x900 ;  /* 0x0000090000117802 */ /* 0x000fe20000000f00 */
[----:B------:R-:W-:-:S07]  /*08e0*/  IMAD.MOV.U32 R16, RZ, RZ, R3 ;  /* 0x000000ffff107224 */ /* 0x000fce00078e0003 */
[----:B------:R-:W-:Y:S05]  /*08f0*/  CALL.REL.NOINC `($__internal_81_$__cuda_sm20_rem_s64) ;  /* 0x000000c800287944 */ /* 0x000fea0003c00000 */
[----:B------:R-:W-:-:S07]  /*0900*/  IMAD.MOV.U32 R8, RZ, RZ, R0 ;  /* 0x000000ffff087224 */ /* 0x000fce00078e0000 */
.L_x_3424:
        /* <DEDUP_REMOVED lines=28> */
.L_x_3425:
[----:B------:R-:W-:Y:S01]  /*0ad0*/  IMAD.MOV.U32 R14, RZ, RZ, R6 ;  /* 0x000000ffff0e7224 */ /* 0x000fe200078e0006 */
[----:B------:R-:W-:Y:S01]  /*0ae0*/  MOV R17, 0xb10 ;  /* 0x00000b1000117802 */ /* 0x000fe20000000f00 */
[----:B------:R-:W-:-:S07]  /*0af0*/  IMAD.MOV.U32 R16, RZ, RZ, R7 ;  /* 0x000000ffff107224 */ /* 0x000fce00078e0007 */
[----:B------:R-:W-:Y:S05]  /*0b00*/  CALL.REL.NOINC `($__internal_81_$__cuda_sm20_rem_s64) ;  /* 0x000000c400a47944 */ /* 0x000fea0003c00000 */
.L_x_3426:
        /* <DEDUP_REMOVED lines=29> */
.L_x_3427:
[----:B------:R-:W-:Y:S01]  /*0ce0*/  IMAD.MOV.U32 R14, RZ, RZ, R5 ;  /* 0x000000ffff0e7224 */ /* 0x000fe200078e0005 */
[----:B------:R-:W-:Y:S01]  /*0cf0*/  MOV R17, 0xd20 ;  /* 0x00000d2000117802 */ /* 0x000fe20000000f00 */
[----:B------:R-:W-:-:S07]  /*0d00*/  IMAD.MOV.U32 R16, RZ, RZ, R4 ;  /* 0x000000ffff107224 */ /* 0x000fce00078e0004 */
[----:B------:R-:W-:Y:S05]  /*0d10*/  CALL.REL.NOINC `($__internal_81_$__cuda_sm20_rem_s64) ;  /* 0x000000c400207944 */ /* 0x000fea0003c00000 */
[----:B------:R-:W-:Y:S02]  /*0d20*/  IMAD.MOV.U32 R2, RZ, RZ, R0 ;  /* 0x000000ffff027224 */ /* 0x000fe400078e0000 */
[----:B------:R-:W-:-:S07]  /*0d30*/  IMAD.MOV.U32 R3, RZ, RZ, R11 ;  /* 0x000000ffff037224 */ /* 0x000fce00078e000b */
.L_x_3428:
        /* <DEDUP_REMOVED lines=20> */
[C---:B------:R-:W-:Y:S01]  /*0e80*/  IMAD.SHL.U32 R158, R120.reuse, 0x4, RZ ;  /* 0x00000004789e7824 */ /* 0x040fe200078e00ff */
[C---:B------:R-:W-:Y:S01]  /*0e90*/  LOP3.LUT R0, R119.reuse, 0xf, RZ, 0xc0, !PT ;  /* 0x0000000f77007812 */ /* 0x040fe200078ec0ff */
[----:B------:R-:W-:Y:S01]  /*0ea0*/  IMAD.SHL.U32 R156, R119, 0x2, RZ ;  /* 0x00000002779c7824 */ /* 0x000fe200078e00ff */
[----:B------:R-:W-:Y:S01]  /*0eb0*/  LOP3.LUT R3, R161, 0xfc, RZ, 0xc0, !PT ;  /* 0x000000fca1037812 */ /* 0x000fe200078ec0ff */
[C---:B------:R-:W-:Y:S01]  /*0ec0*/  IMAD.SHL.U32 R125, R119.reuse, 0x8, RZ ;  /* 0x00000008777d7824 */ /* 0x040fe200078e00ff */
[C---:B------:R-:W-:Y:S01]  /*0ed0*/  LOP3.LUT R127, R119.reuse, 0x3, RZ, 0xc0, !PT ;  /* 0x00000003777f7812 */ /* 0x040fe200078ec0ff */
[----:B------:R-:W1:Y:S01]  /*0ee0*/  LDC R196, c[0x0][0x3cc] ;  /* 0x0000f300ffc47b82 */ /* 0x000e620000000800 */
[----:B------:R-:W-:Y:S01]  /*0ef0*/  LEA.HI R158, R119, R158, RZ, 0x1d ;  /* 0x0000009e779e7211 */ /* 0x000fe200078fe8ff */
[----:B------:R-:W-:Y:S01]  /*0f00*/  IMAD R7, R120, 0x4c0, R3 ;  /* 0x000004c078077824 */ /* 0x000fe200078e0203 */
[----:B------:R-:W-:Y:S01]  /*0f10*/  LOP3.LUT R156, R156, 0x6, RZ, 0xc0, !PT ;  /* 0x000000069c9c7812 */ /* 0x000fe200078ec0ff */
[----:B------:R-:W-:Y:S01]  /*0f20*/  IMAD R160, R161, 0x8, R127 ;  /* 0x00000008a1a07824 */ /* 0x000fe200078e027f */
[----:B------:R-:W-:Y:S01]  /*0f30*/  LOP3.LUT R159, R119, 0x7, RZ, 0xc0, !PT ;  /* 0x00000007779f7812 */ /* 0x000fe200078ec0ff */
[----:B------:R-:W-:Y:S01]  /*0f40*/  IMAD R7, R0, 0x4c, R7 ;  /* 0x0000004c00077824 */ /* 0x000fe200078e0207 */
[----:B------:R-:W-:Y:S01]  /*0f50*/  LOP3.LUT R125, R125, 0x18, RZ, 0xc0, !PT ;  /* 0x000000187d7d7812 */ /* 0x000fe200078ec0ff */
[----:B------:R-:W2:Y:S01]  /*0f60*/  LDC.64 R8, c[0x0][0x380] ;  /* 0x0000e000ff087b82 */ /* 0x000ea20000000a00 */
[----:B------:R-:W-:Y:S01]  /*0f70*/  IMAD R0, R163, UR9, RZ ;  /* 0x00000009a3007c24 */ /* 0x000fe2000f8e02ff */
[C---:B------:R-:W-:Y:S01]  /*0f80*/  LOP3.LUT R130, R156.reuse, 0x1, RZ, 0xfc, !PT ;  /* 0x000000019c827812 */ /* 0x040fe200078efcff */
[----:B------:R-:W-:Y:S01]  /*0f90*/  IMAD R129, R161, 0x1c, R160 ;  /* 0x0000001ca1817824 */ /* 0x000fe200078e02a0 */
[C---:B------:R-:W-:Y:S01]  /*0fa0*/  LOP3.LUT R128, R156.reuse, 0x8, RZ, 0xfc, !PT ;  /* 0x000000089c807812 */ /* 0x040fe200078efcff */
[----:B------:R-:W-:Y:S01]  /*0fb0*/  IMAD.WIDE.U32 R194, R163, UR6, RZ ;  /* 0x00000006a3c27c25 */ /* 0x000fe2000f8e00ff */
[----:B------:R-:W-:Y:S01]  /*0fc0*/  LOP3.LUT R126, R156, 0x9, RZ, 0xfc, !PT ;  /* 0x000000099c7e7812 */ /* 0x000fe200078efcff */
[----:B------:R-:W-:Y:S01]  /*0fd0*/  UMOV UR4, UR8 ;  /* 0x0000000800047c82 */ /* 0x000fe20008000000 */
[----:B0-----:R-:W-:Y:S01]  /*0fe0*/  UMOV UR5, UR7 ;  /* 0x0000000700057c82 */ /* 0x001fe20008000000 */
[----:B------:R-:W-:Y:S01]  /*0ff0*/  IMAD R157, R120, 0x10, R161 ;  /* 0x00000010789d7824 */ /* 0x000fe200078e02a1 */
[C---:B------:R-:W-:Y:S01]  /*1000*/  LOP3.LUT R124, R156.reuse, 0x10, RZ, 0xfc, !PT ;  /* 0x000000109c7c7812 */ /* 0x040fe200078efcff */
[----:B------:R-:W-:Y:S01]  /*1010*/  IMAD.U32 R2, RZ, RZ, UR4 ;  /* 0x00000004ff027e24 */ /* 0x000fe2000f8e00ff */
[----:B------:R-:W0:Y:S01]  /*1020*/  LDCU UR4, c[0x0][0x3c0] ;  /* 0x00007800ff0477ac */ /* 0x000e220008000800 */
[----:B------:R-:W-:Y:S01]  /*1030*/  IMAD.U32 R3, RZ, RZ, UR5 ;  /* 0x00000005ff037e24 */ /* 0x000fe2000f8e00ff */
[----:B------:R-:W-:Y:S01]  /*1040*/  LOP3.LUT R122, R156, 0x11, RZ, 0xfc, !PT ;  /* 0x000000119c7a7812 */ /* 0x000fe200078efcff */
[----:B------:R-:W-:Y:S01]  /*1050*/  VIADD R155, R120, 0x8 ;  /* 0x00000008789b7836 */ /* 0x000fe20000000000 */
[----:B------:R-:W-:Y:S01]  /*1060*/  LEA R129, R129, UR8, 0x2 ;  /* 0x0000000881817c11 */ /* 0x000fe2000f8e10ff */
[----:B------:R-:W-:-:S04]  /*1070*/  IMAD.WIDE.U32 R2, R7, 0x4, R2 ;  /* 0x0000000407027825 */ /* 0x000fc800078e0002 */
        /* <DEDUP_REMOVED lines=18> */
[----:B0-----:R-:W-:Y:S01]  /*11a0*/  USHF.R.S32.HI UR4, URZ, 0x1f, UR4 ;  /* 0x0000001fff047899 */ /* 0x001fe20008011404 */
[----:B------:R-:W-:-:S02]  /*11b0*/  IMAD.X R171, RZ, RZ, R3, P6 ;  /* 0x000000ffffab7224 */ /* 0x000fc400030e0603 */
[----:B------:R-:W-:Y:S02]  /*11c0*/  IMAD.X R169, RZ, RZ, R3, P1 ;  /* 0x000000ffffa97224 */ /* 0x000fe400008e0603 */
[----:B------:R-:W-:Y:S01]  /*11d0*/  IMAD R3, R117, UR6, R0 ;  /* 0x0000000675037c24 */ /* 0x000fe2000f8e0200 */
[----:B------:R-:W-:Y:S01]  /*11e0*/  SHF.R.S32.HI R0, RZ, 0x1f, R196 ;  /* 0x0000001fff007819 */ /* 0x000fe200000114c4 */
[----:B------:R-:W-:Y:S02]  /*11f0*/  IMAD.U32 R2, RZ, RZ, UR8 ;  /* 0x00000008ff027e24 */ /* 0x000fe4000f8e00ff */
[----:B------:R-:W-:Y:S02]  /*1200*/  IMAD.X R189, RZ, RZ, R9, P0 ;  /* 0x000000ffffbd7224 */ /* 0x000fe400000e0609 */
[----:B------:R-:W-:Y:S02]  /*1210*/  IMAD R0, R0, R163, RZ ;  /* 0x000000a300007224 */ /* 0x000fe400078e02ff */
[----:B------:R-:W-:-:S02]  /*1220*/  VIADD R153, R120, 0x18 ;  /* 0x0000001878997836 */ /* 0x000fc40000000000 */
[C---:B------:R-:W-:Y:S02]  /*1230*/  IMAD R115, R196.reuse, R117, R0 ;  /* 0x00000075c4737224 */ /* 0x040fe400078e0200 */
[----:B------:R-:W-:-:S04]  /*1240*/  IMAD.WIDE.U32 R196, R196, R163, RZ ;  /* 0x000000a3c4c47225 */ /* 0x000fc800078e00ff */
[C---:B------:R-:W-:Y:S02]  /*1250*/  VIADD R152, R120.reuse, 0x20 ;  /* 0x0000002078987836 */ /* 0x040fe40000000000 */
[C---:B------:R-:W-:Y:S02]  /*1260*/  VIADD R151, R120.reuse, 0x28 ;  /* 0x0000002878977836 */ /* 0x040fe40000000000 */
[C---:B------:R-:W-:Y:S02]  /*1270*/  VIADD R150, R120.reuse, 0x30 ;  /* 0x0000003078967836 */ /* 0x040fe40000000000 */
[C---:B------:R-:W-:Y:S02]  /*1280*/  VIADD R149, R120.reuse, 0x38 ;  /* 0x0000003878957836 */ /* 0x040fe40000000000 */
[C---:B------:R-:W-:Y:S02]  /*1290*/  VIADD R148, R120.reuse, 0x40 ;  /* 0x0000004078947836 */ /* 0x040fe40000000000 */
[----:B------:R-:W-:-:S02]  /*12a0*/  VIADD R141, R120, 0x48 ;  /* 0x00000048788d7836 */ /* 0x000fc40000000000 */
[C---:B------:R-:W-:Y:S02]  /*12b0*/  VIADD R140, R120.reuse, 0x50 ;  /* 0x00000050788c7836 */ /* 0x040fe40000000000 */
[C---:B------:R-:W-:Y:S02]  /*12c0*/  VIADD R139, R120.reuse, 0x58 ;  /* 0x00000058788b7836 */ /* 0x040fe40000000000 */
[C---:B------:R-:W-:Y:S02]  /*12d0*/  VIADD R138, R120.reuse, 0x60 ;  /* 0x00000060788a7836 */ /* 0x040fe40000000000 */
[C---:B------:R-:W-:Y:S02]  /*12e0*/  VIADD R137, R120.reuse, 0x68 ;  /* 0x0000006878897836 */ /* 0x040fe40000000000 */
[C---:B------:R-:W-:Y:S02]  /*12f0*/  VIADD R136, R120.reuse, 0x70 ;  /* 0x0000007078887836 */ /* 0x040fe40000000000 */
[----:B------:R-:W-:-:S02]  /*1300*/  VIADD R135, R120, 0x78 ;  /* 0x0000007878877836 */ /* 0x000fc40000000000 */
[--C-:B------:R-:W-:Y:S02]  /*1310*/  IMAD R127, R127, 0x120, R2.reuse ;  /* 0x000001207f7f7824 */ /* 0x100fe400078e0202 */
[----:B------:R-:W-:Y:S02]  /*1320*/  IMAD R131, R157, 0x130, R2 ;  /* 0x000001309d837824 */ /* 0x000fe400078e0202 */
[----:B------:R-:W-:Y:S02]  /*1330*/  IMAD.IADD R116, R195, 0x1, R3 ;  /* 0x00000001c3747824 */ /* 0x000fe400078e0203 */
[C---:B------:R-:W-:Y:S02]  /*1340*/  VIADD R134, R158.reuse, 0x20 ;  /* 0x000000209e867836 */ /* 0x040fe40000000000 */
[C---:B------:R-:W-:Y:S02]  /*1350*/  VIADD R133, R158.reuse, 0x40 ;  /* 0x000000409e857836 */ /* 0x040fe40000000000 */
[----:B------:R-:W-:-:S02]  /*1360*/  VIADD R132, R158, 0x60 ;  /* 0x000000609e847836 */ /* 0x000fc40000000000 */
[----:B------:R-:W-:Y:S02]  /*1370*/  VIADD R123, R157, 0x8 ;  /* 0x000000089d7b7836 */ /* 0x000fe40000000000 */
[----:B------:R-:W-:-:S07]  /*1380*/  IMAD.IADD R115, R197, 0x1, R115 ;  /* 0x00000001c5737824 */ /* 0x000fce00078e0273 */
.L_x_3471:
        /* <DEDUP_REMOVED lines=24> */
.L_x_3430:
[----:B------:R-:W-:Y:S01]  /*1510*/  IMAD.MOV.U32 R16, RZ, RZ, R5 ;  /* 0x000000ffff107224 */ /* 0x000fe200078e0005 */
[----:B------:R-:W-:Y:S01]  /*1520*/  MOV R20, 0x1560 ;  /* 0x0000156000147802 */ /* 0x000fe20000000f00 */
[----:B------:R-:W-:Y:S02]  /*1530*/  IMAD.MOV.U32 R17, RZ, RZ, R196 ;  /* 0x000000ffff117224 */ /* 0x000fe400078e00c4 */
[----:B------:R-:W-:-:S07]  /*1540*/  IMAD.MOV.U32 R19, RZ, RZ, R115 ;  /* 0x000000ffff137224 */ /* 0x000fce00078e0073 */
[----:B------:R-:W-:Y:S05]  /*1550*/  CALL.REL.NOINC `($__internal_80_$__cuda_sm20_div_s64) ;  /* 0x000000b400c07944 */ /* 0x000fea0003c00000 */
[----:B------:R-:W-:-:S07]  /*1560*/  IMAD.MOV.U32 R0, RZ, RZ, R111 ;  /* 0x000000ffff007224 */ /* 0x000fce00078e006f */
.L_x_3431:
        /* <DEDUP_REMOVED lines=26> */
.L_x_3432:
[----:B------:R-:W-:Y:S01]  /*1710*/  IMAD.MOV.U32 R17, RZ, RZ, R194 ;  /* 0x000000ffff117224 */ /* 0x000fe200078e00c2 */
[----:B------:R-:W-:Y:S01]  /*1720*/  MOV R20, 0x1750 ;  /* 0x0000175000147802 */ /* 0x000fe20000000f00 */
[----:B------:R-:W-:-:S07]  /*1730*/  IMAD.MOV.U32 R19, RZ, RZ, R116 ;  /* 0x000000ffff137224 */ /* 0x000fce00078e0074 */
[----:B------:R-:W-:Y:S05]  /*1740*/  CALL.REL.NOINC `($__internal_80_$__cuda_sm20_div_s64) ;  /* 0x000000b400447944 */ /* 0x000fea0003c00000 */
[----:B------:R-:W-:-:S07]  /*1750*/  IMAD.MOV.U32 R14, RZ, RZ, R111 ;  /* 0x000000ffff0e7224 */ /* 0x000fce00078e006f */
.L_x_3433:
        /* <DEDUP_REMOVED lines=26> */
.L_x_3434:
[----:B------:R-:W-:Y:S01]  /*1900*/  IMAD.MOV.U32 R17, RZ, RZ, R163 ;  /* 0x000000ffff117224 */ /* 0x000fe200078e00a3 */
[----:B------:R-:W-:Y:S01]  /*1910*/  MOV R20, 0x1940 ;  /* 0x0000194000147802 */ /* 0x000fe20000000f00 */
[----:B------:R-:W-:-:S07]  /*1920*/  IMAD.MOV.U32 R19, RZ, RZ, R117 ;  /* 0x000000ffff137224 */ /* 0x000fce00078e0075 */
[----:B------:R-:W-:Y:S05]  /*1930*/  CALL.REL.NOINC `($__internal_80_$__cuda_sm20_div_s64) ;  /* 0x000000b000c87944 */ /* 0x000fea0003c00000 */
.L_x_3435:
        /* <DEDUP_REMOVED lines=51> */
.L_x_3438:
[----:B------:R-:W-:-:S07]  /*1c70*/  MOV R17, 0x1c90 ;  /* 0x00001c9000117802 */ /* 0x000fce0000000f00 */
[----:B------:R-:W-:Y:S05]  /*1c80*/  CALL.REL.NOINC `($__internal_81_$__cuda_sm20_rem_s64) ;  /* 0x000000b400447944 */ /* 0x000fea0003c00000 */
[----:B------:R-:W-:Y:S02]  /*1c90*/  IMAD.MOV.U32 R2, RZ, RZ, R0 ;  /* 0x000000ffff027224 */ /* 0x000fe400078e0000 */
[----:B------:R-:W-:-:S07]  /*1ca0*/  IMAD.MOV.U32 R3, RZ, RZ, R11 ;  /* 0x000000ffff037224 */ /* 0x000fce00078e000b */
.L_x_3439:
        /* <DEDUP_REMOVED lines=8> */
.L_x_3437:
        /* <DEDUP_REMOVED lines=9> */
.L_x_3442:
[----:B------:R-:W-:Y:S05]  /*1dc0*/  BSYNC.RECONVERGENT B0 ;  /* 0x0000000000007941 */ /* 0x000fea0003800200 */
.L_x_3441:
[----:B------:R-:W-:Y:S01]  /*1dd0*/  BAR.SYNC.DEFER_BLOCKING 0x0 ;  /* 0x0000000000007b1d */ /* 0x000fe20000010000 */
[----:B------:R-:W-:Y:S02]  /*1de0*/  IMAD.MOV.U32 R7, RZ, RZ, RZ ;  /* 0x000000ffff077224 */ /* 0x000fe400078e00ff */
[----:B------:R-:W-:-:S07]  /*1df0*/  IMAD.MOV.U32 R112, RZ, RZ, RZ ;  /* 0x000000ffff707224 */ /* 0x000fce00078e00ff */
.L_x_3436:
[----:B------:R-:W2:Y:S01]  /*1e00*/  LDC R13, c[0x0][0x3c8] ;  /* 0x0000f200ff0d7b82 */ /* 0x000ea20000000800 */
[----:B------:R-:W3:Y:S01]  /*1e10*/  LDCU UR5, c[0x0][0x3b4] ;  /* 0x00007680ff0577ac */ /* 0x000ee20008000800 */
[----:B------:R-:W-:Y:S01]  /*1e20*/  IMAD.SHL.U32 R121, R0, 0x80, RZ ;  /* 0x0000008000797824 */ /* 0x000fe200078e00ff */
[----:B------:R-:W-:Y:S01]  /*1e30*/  ISETP.GE.AND P4, PT, R162, R163, PT ;  /* 0x000000a3a200720c */ /* 0x000fe20003f86270 */
[----:B-1----:R-:W-:Y:S01]  /*1e40*/  IMAD R111, R111, -0x18, R10 ;  /* 0xffffffe86f6f7824 */ /* 0x002fe200078e020a */
[----:B------:R-:W-:Y:S02]  /*1e50*/  IADD3 R5, P3, PT, R163, R5, RZ ;  /* 0x00000005a3057210 */ /* 0x000fe40007f7e0ff */
[----:B------:R-:W-:Y:S02]  /*1e60*/  CS2R R192, SRZ ;  /* 0x0000000000c07805 */ /* 0x000fe4000001ff00 */
[----:B------:R-:W-:Y:S02]  /*1e70*/  LOP3.LUT R0, RZ, R121, RZ, 0x33, !PT ;  /* 0x00000079ff007212 */ /* 0x000fe400078e33ff */
[----:B------:R-:W-:-:S02]  /*1e80*/  CS2R R190, SRZ ;  /* 0x0000000000be7805 */ /* 0x000fc4000001ff00 */
[----:B------:R-:W-:Y:S01]  /*1e90*/  CS2R R200, SRZ ;  /* 0x0000000000c87805 */ /* 0x000fe2000001ff00 */
[----:B------:R-:W-:Y:S01]  /*1ea0*/  IMAD.X R4, R117, 0x1, R4, P3 ;  /* 0x0000000175047824 */ /* 0x000fe200018e0604 */
[----:B------:R-:W-:Y:S02]  /*1eb0*/  CS2R R202, SRZ ;  /* 0x0000000000ca7805 */ /* 0x000fe4000001ff00 */
[----:B------:R-:W-:Y:S02]  /*1ec0*/  CS2R R204, SRZ ;  /* 0x0000000000cc7805 */ /* 0x000fe4000001ff00 */
[----:B------:R-:W-:Y:S01]  /*1ed0*/  CS2R R70, SRZ ;  /* 0x0000000000467805 */ /* 0x000fe2000001ff00 */
[----:B------:R-:W-:Y:S02]  /*1ee0*/  IMAD.IADD R112, R121, 0x1, R112 ;  /* 0x0000000179707824 */ /* 0x000fe400078e0270 */
[----:B---3--:R-:W-:Y:S01]  /*1ef0*/  VIADD R0, R0, UR5 ;  /* 0x0000000500007c36 */ /* 0x008fe20008000000 */
        /* <DEDUP_REMOVED lines=10> */
[----:B------:R-:W-:-:S03]  /*1fa0*/  IMAD.HI.U32 R3, R3, R15, R2 ;  /* 0x0000000f03037227 */ /* 0x000fc600078e0002 */
[----:B------:R-:W-:Y:S01]  /*1fb0*/  ISETP.GE.AND P2, PT, R14, RZ, PT ;  /* 0x000000ff0e00720c */ /* 0x000fe20003f46270 */
[----:B------:R-:W-:Y:S02]  /*1fc0*/  IMAD.IADD R2, R17, 0x1, R11 ;  /* 0x0000000111027824 */ /* 0x000fe400078e020b */
[----:B------:R-:W-:-:S04]  /*1fd0*/  IMAD.HI.U32 R3, R3, R12, RZ ;  /* 0x0000000c03037227 */ /* 0x000fc800078e00ff */
[----:B------:R-:W-:Y:S02]  /*1fe0*/  IMAD.MOV R8, RZ, RZ, -R3 ;  /* 0x000000ffff087224 */ /* 0x000fe400078e0a03 */
[----:B------:R-:W-:Y:S02]  /*1ff0*/  IMAD R2, R2, 0x24, R7 ;  /* 0x0000002402027824 */ /* 0x000fe400078e0207 */
        /* <DEDUP_REMOVED lines=8> */
[----:B------:R-:W-:Y:S01]  /*2080*/  IMAD.MOV.U32 R12, RZ, RZ, R3 ;  /* 0x000000ffff0c7224 */ /* 0x000fe200078e0003 */
[----:B------:R-:W-:-:S03]  /*2090*/  LOP3.LUT R3, R4, R117, RZ, 0xfc, !PT ;  /* 0x0000007504037212 */ /* 0x000fc600078efcff */
[----:B------:R-:W-:Y:S01]  /*20a0*/  @!P2 IMAD.MOV R12, RZ, RZ, -R12 ;  /* 0x000000ffff0ca224 */ /* 0x000fe200078e0a0c */
[----:B------:R-:W-:Y:S02]  /*20b0*/  @!P1 LOP3.LUT R12, RZ, R13, RZ, 0x33, !PT ;  /* 0x0000000dff0c9212 */ /* 0x000fe400078e33ff */
[----:B------:R-:W-:Y:S02]  /*20c0*/  ISETP.GT.AND P1, PT, R157, R0, PT ;  /* 0x000000009d00720c */ /* 0x000fe40003f24270 */
[----:B------:R-:W-:Y:S02]  /*20d0*/  ISETP.NE.U32.AND P2, PT, R3, RZ, PT ;  /* 0x000000ff0300720c */ /* 0x000fe40003f45070 */
[----:B------:R-:W-:Y:S01]  /*20e0*/  ISETP.GE.OR P3, PT, R156, R111, P1 ;  /* 0x0000006f9c00720c */ /* 0x000fe20000f66670 */
[----:B------:R-:W-:-:S12]  /*20f0*/  @P4 BRA `(.L_x_3443) ;  /* 0x00000044007c4947 */ /* 0x000fd80003800000 */
[----:B------:R-:W0:Y:S01]  /*2100*/  LDC.64 R8, c[0x0][0x388] ;  /* 0x0000e200ff087b82 */ /* 0x000e220000000a00 */
[----:B------:R-:W1:Y:S01]  /*2110*/  LDCU UR7, c[0x0][0x3bc] ;  /* 0x00007780ff0777ac */ /* 0x000e620008000800 */
[----:B------:R-:W-:Y:S01]  /*2120*/  SHF.R.S32.HI R7, RZ, 0x1f, R2 ;  /* 0x0000001fff077819 */ /* 0x000fe20000011402 */
[----:B------:R-:W-:Y:S01]  /*2130*/  IMAD.MOV.U32 R193, RZ, RZ, RZ ;  /* 0x000000ffffc17224 */ /* 0x000fe200078e00ff */
[-C--:B------:R-:W-:Y:S01]  /*2140*/  VIMNMX R58, PT, PT, R132, R0.reuse, PT ;  /* 0x00000000843a7248 */ /* 0x080fe20003fe0100 */
[----:B------:R-:W2:Y:S01]  /*2150*/  LDCU UR5, c[0x0][0x3d0] ;  /* 0x00007a00ff0577ac */ /* 0x000ea20008000800 */
[-C--:B------:R-:W-:Y:S02]  /*2160*/  VIMNMX R22, PT, PT, R133, R0.reuse, PT ;  /* 0x0000000085167248 */ /* 0x080fe40003fe0100 */
[-C--:B------:R-:W-:Y:S01]  /*2170*/  VIMNMX R17, PT, PT, R151, R0.reuse, PT ;  /* 0x0000000097117248 */ /* 0x080fe20003fe0100 */
[--C-:B------:R-:W-:Y:S01]  /*2180*/  IMAD R101, R58, 0x4c, R159.reuse ;  /* 0x0000004c3a657824 */ /* 0x100fe200078e029f */
[-C--:B------:R-:W-:Y:S01]  /*2190*/  VIMNMX R19, PT, PT, R150, R0.reuse, PT ;  /* 0x0000000096137248 */ /* 0x080fe20003fe0100 */
[----:B------:R-:W-:Y:S01]  /*21a0*/  IMAD R100, R22, 0x4c, R159 ;  /* 0x0000004c16647824 */ /* 0x000fe200078e029f */
[-C--:B------:R-:W-:Y:S01]  /*21b0*/  VIMNMX R18, PT, PT, R158, R0.reuse, PT ;  /* 0x000000009e127248 */ /* 0x080fe20003fe0100 */
[----:B------:R-:W-:Y:S01]  /*21c0*/  IMAD R105, R17, 0x4c, R160 ;  /* 0x0000004c11697824 */ /* 0x000fe200078e02a0 */
[-C--:B------:R-:W-:Y:S01]  /*21d0*/  VIMNMX R20, PT, PT, R134, R0.reuse, PT ;  /* 0x0000000086147248 */ /* 0x080fe20003fe0100 */
[----:B------:R-:W3:Y:S01]  /*21e0*/  LDC.64 R198, c[0x0][0x380] ;  /* 0x0000e000ffc67b82 */ /* 0x000ee20000000a00 */
[----:B------:R-:W-:-:S02]  /*21f0*/  VIMNMX R21, PT, PT, R149, R0, PT ;  /* 0x0000000095157248 */ /* 0x000fc40003fe0100 */
[-C--:B------:R-:W-:Y:S01]  /*2200*/  VIMNMX R23, PT, PT, R148, R0.reuse, PT ;  /* 0x0000000094177248 */ /* 0x080fe20003fe0100 */
[----:B-1----:R-:W-:Y:S01]  /*2210*/  IMAD R24, R22, UR7, RZ ;  /* 0x0000000716187c24 */ /* 0x002fe2000f8e02ff */
[-C--:B------:R-:W-:Y:S01]  /*2220*/  VIMNMX R35, PT, PT, R136, R0.reuse, PT ;  /* 0x0000000088237248 */ /* 0x080fe20003fe0100 */
[----:B------:R-:W-:Y:S01]  /*2230*/  IMAD R58, R58, UR7, RZ ;  /* 0x000000073a3a7c24 */ /* 0x000fe2000f8e02ff */
[----:B------:R-:W-:Y:S01]  /*2240*/  VIMNMX R37, PT, PT, R135, R0, PT ;  /* 0x0000000087257248 */ /* 0x000fe20003fe0100 */
[----:B------:R-:W-:Y:S01]  /*2250*/  IMAD R50, R17, UR7, RZ ;  /* 0x0000000711327c24 */ /* 0x000fe2000f8e02ff */
[----:B0-----:R-:W-:Y:S01]  /*2260*/  LEA R3, P4, R2, R8, 0x2 ;  /* 0x0000000802037211 */ /* 0x001fe200078810ff */
[----:B------:R-:W-:Y:S01]  /*2270*/  IMAD R52, R19, UR7, RZ ;  /* 0x0000000713347c24 */ /* 0x000fe2000f8e02ff */
[----:B------:R-:W-:Y:S01]  /*2280*/  IADD3 R17, P5, PT, R159, R58, RZ ;  /* 0x0000003a9f117210 */ /* 0x000fe20007fbe0ff */
[----:B------:R-:W-:Y:S01]  /*2290*/  IMAD R28, R18, UR7, RZ ;  /* 0x00000007121c7c24 */ /* 0x000fe2000f8e02ff */
[----:B------:R-:W-:Y:S01]  /*22a0*/  LEA.HI.X R2, R2, R9, R7, 0x2, P4 ;  /* 0x0000000902027211 */ /* 0x000fe200020f1407 */
[----:B------:R-:W-:Y:S01]  /*22b0*/  IMAD R26, R20, UR7, RZ ;  /* 0x00000007141a7c24 */ /* 0x000fe2000f8e02ff */
[----:B------:R-:W-:Y:S01]  /*22c0*/  VIMNMX R7, PT, PT, R0, R120, PT ;  /* 0x0000007800077248 */ /* 0x000fe20003fe0100 */
[----:B------:R-:W-:Y:S01]  /*22d0*/  IMAD R121, R121, UR7, R162 ;  /* 0x0000000779797c24 */ /* 0x000fe2000f8e02a2 */
[-C--:B------:R-:W-:Y:S01]  /*22e0*/  VIMNMX R9, PT, PT, R155, R0.reuse, PT ;  /* 0x000000009b097248 */ /* 0x080fe20003fe0100 */
[----:B------:R-:W-:Y:S01]  /*22f0*/  IMAD R54, R21, UR7, RZ ;  /* 0x0000000715367c24 */ /* 0x000fe2000f8e02ff */
[-C--:B------:R-:W-:Y:S01]  /*2300*/  VIMNMX R11, PT, PT, R154, R0.reuse, PT ;  /* 0x000000009a0b7248 */ /* 0x080fe20003fe0100 */
[----:B------:R-:W-:Y:S01]  /*2310*/  IMAD R30, R7, UR7, RZ ;  /* 0x00000007071e7c24 */ /* 0x000fe2000f8e02ff */
[-C--:B------:R-:W-:Y:S01]  /*2320*/  VIMNMX R25, PT, PT, R141, R0.reuse, PT ;  /* 0x000000008d197248 */ /* 0x080fe20003fe0100 */
[--C-:B------:R-:W-:Y:S01]  /*2330*/  IMAD R110, R7, 0x4c, R160.reuse ;  /* 0x0000004c076e7824 */ /* 0x100fe200078e02a0 */
[----:B------:R-:W-:Y:S01]  /*2340*/  VIMNMX R27, PT, PT, R140, R0, PT ;  /* 0x000000008c1b7248 */ /* 0x000fe20003fe0100 */
[--C-:B------:R-:W-:Y:S01]  /*2350*/  IMAD R7, R19, 0x4c, R160.reuse ;  /* 0x0000004c13077824 */ /* 0x100fe200078e02a0 */
[----:B------:R-:W-:Y:S01]  /*2360*/  IADD3 R19, P4, PT, R159, R24, RZ ;  /* 0x000000189f137210 */ /* 0x000fe20007f9e0ff */
[----:B------:R-:W-:Y:S01]  /*2370*/  IMAD R34, R9, UR7, RZ ;  /* 0x0000000709227c24 */ /* 0x000fe2000f8e02ff */
[-C--:B------:R-:W-:Y:S01]  /*2380*/  VIMNMX R29, PT, PT, R139, R0.reuse, PT ;  /* 0x000000008b1d7248 */ /* 0x080fe20003fe0100 */
[--C-:B------:R-:W-:Y:S01]  /*2390*/  IMAD R109, R9, 0x4c, R160.reuse ;  /* 0x0000004c096d7824 */ /* 0x100fe200078e02a0 */
[-C--:B------:R-:W-:Y:S01]  /*23a0*/  VIMNMX R13, PT, PT, R153, R0.reuse, PT ;  /* 0x00000000990d7248 */ /* 0x080fe20003fe0100 */
[--C-:B------:R-:W-:Y:S01]  /*23b0*/  IMAD R8, R21, 0x4c, R160.reuse ;  /* 0x0000004c15087824 */ /* 0x100fe200078e02a0 */
[----:B------:R-:W-:Y:S01]  /*23c0*/  LEA.HI.X.SX32 R21, R58, RZ, 0x1, P5 ;  /* 0x000000ff3a157211 */ /* 0x000fe200028f0eff */
[----:B------:R-:W-:Y:S01]  /*23d0*/  IMAD R104, R23, UR7, RZ ;  /* 0x0000000717687c24 */ /* 0x000fe2000f8e02ff */
[----:B------:R-:W-:Y:S01]  /*23e0*/  VIMNMX R33, PT, PT, R137, R0, PT ;  /* 0x0000000089217248 */ /* 0x000fe20003fe0100 */
[--C-:B------:R-:W-:Y:S01]  /*23f0*/  IMAD R9, R23, 0x4c, R160.reuse ;  /* 0x0000004c17097824 */ /* 0x100fe200078e02a0 */
[----:B------:R-:W-:Y:S01]  /*2400*/  LEA.HI.X.SX32 R23, R24, RZ, 0x1, P4 ;  /* 0x000000ff18177211 */ /* 0x000fe200020f0eff */
[----:B------:R-:W-:Y:S01]  /*2410*/  IMAD R99, R20, 0x4c, R159 ;  /* 0x0000004c14637824 */ /* 0x000fe200078e029f */
[----:B------:R-:W-:Y:S01]  /*2420*/  IADD3 R20, P6, PT, R159, R26, RZ ;  /* 0x0000001a9f147210 */ /* 0x000fe20007fde0ff */
[----:B------:R-:W-:Y:S01]  /*2430*/  IMAD R36, R35, UR7, RZ ;  /* 0x0000000723247c24 */ /* 0x000fe2000f8e02ff */
[----:B------:R-:W-:Y:S01]  /*2440*/  IADD3 R22, P5, PT, R159, R28, RZ ;  /* 0x0000001c9f167210 */ /* 0x000fe20007fbe0ff */
[----:B------:R-:W-:Y:S01]  /*2450*/  IMAD R32, R37, UR7, RZ ;  /* 0x0000000725207c24 */ /* 0x000fe2000f8e02ff */
[----:B------:R-:W-:Y:S01]  /*2460*/  IADD3 R24, P4, PT, R161, R30, RZ ;  /* 0x0000001ea1187210 */ /* 0x000fe20007f9e0ff */
[----:B--2---:R-:W-:Y:S01]  /*2470*/  IMAD R121, R12, UR5, R121 ;  /* 0x000000050c797c24 */ /* 0x004fe2000f8e0279 */
[-C--:B------:R-:W-:Y:S01]  /*2480*/  VIMNMX R15, PT, PT, R152, R0.reuse, PT ;  /* 0x00000000980f7248 */ /* 0x080fe20003fe0100 */
[C---:B------:R-:W-:Y:S01]  /*2490*/  IMAD R38, R11.reuse, UR7, RZ ;  /* 0x000000070b267c24 */ /* 0x040fe2000f8e02ff */
[----:B------:R-:W-:Y:S01]  /*24a0*/  VIMNMX R31, PT, PT, R138, R0, PT ;  /* 0x000000008a1f7248 */ /* 0x000fe20003fe0100 */
[--C-:B------:R-:W-:Y:S01]  /*24b0*/  IMAD R108, R11, 0x4c, R160.reuse ;  /* 0x0000004c0b6c7824 */ /* 0x100fe200078e02a0 */
[----:B------:R-:W0:Y:S01]  /*24c0*/  LDC R0, c[0x0][0x3c0] ;  /* 0x0000f000ff007b82 */ /* 0x000e220000000800 */
[C---:B------:R-:W-:Y:S01]  /*24d0*/  IMAD R102, R25.reuse, UR7, RZ ;  /* 0x0000000719667c24 */ /* 0x040fe2000f8e02ff */
[----:B------:R-:W-:Y:S01]  /*24e0*/  UIADD3 UR5, UPT, UPT, UR8, 0x1060, URZ ;  /* 0x0000106008057890 */ /* 0x000fe2000fffe0ff */
[--C-:B------:R-:W-:Y:S01]  /*24f0*/  IMAD R10, R25, 0x4c, R160.reuse ;  /* 0x0000004c190a7824 */ /* 0x100fe200078e02a0 */
[----:B------:R-:W-:Y:S01]  /*2500*/  LEA.HI.X.SX32 R25, R26, RZ, 0x1, P6 ;  /* 0x000000ff1a197211 */ /* 0x000fe200030f0eff */
[----:B------:R-:W-:Y:S01]  /*2510*/  IMAD R56, R27, UR7, RZ ;  /* 0x000000071b387c24 */ /* 0x000fe2000f8e02ff */
[----:B------:R-:W-:Y:S01]  /*2520*/  IADD3 R26, P6, PT, R161, R32, RZ ;  /* 0x00000020a11a7210 */ /* 0x000fe20007fde0ff */
        /* <DEDUP_REMOVED lines=8> */
[----:B------:R-:W-:Y:S01]  /*25b0*/  IMAD R40, R33, UR7, RZ ;  /* 0x0000000721287c24 */ /* 0x000fe2000f8e02ff */
[----:B------:R-:W-:Y:S01]  /*25c0*/  LEA R110, R110, UR5, 0x2 ;  /* 0x000000056e6e7c11 */ /* 0x000fe2000f8e10ff */
[--C-:B------:R-:W-:Y:S01]  /*25d0*/  IMAD R107, R13, 0x4c, R160.reuse ;  /* 0x0000004c0d6b7824 */ /* 0x100fe200078e02a0 */
[----:B------:R-:W-:Y:S01]  /*25e0*/  LEA R109, R109, UR5, 0x2 ;  /* 0x000000056d6d7c11 */ /* 0x000fe2000f8e10ff */
[C---:B------:R-:W-:Y:S01]  /*25f0*/  IMAD R46, R15.reuse, UR7, RZ ;  /* 0x000000070f2e7c24 */ /* 0x040fe2000f8e02ff */
[----:B------:R-:W-:Y:S01]  /*2600*/  LEA R108, R108, UR5, 0x2 ;  /* 0x000000056c6c7c11 */ /* 0x000fe2000f8e10ff */
[--C-:B------:R-:W-:Y:S01]  /*2610*/  IMAD R106, R15, 0x4c, R160.reuse ;  /* 0x0000004c0f6a7824 */ /* 0x100fe200078e02a0 */
[----:B------:R-:W-:Y:S01]  /*2620*/  LEA R107, R107, UR5, 0x2 ;  /* 0x000000056b6b7c11 */ /* 0x000fe2000f8e10ff */
[----:B------:R-:W-:Y:S01]  /*2630*/  IMAD R44, R31, UR7, RZ ;  /* 0x000000071f2c7c24 */ /* 0x000fe2000f8e02ff */
[----:B------:R-:W-:Y:S01]  /*2640*/  LEA R105, R105, UR5, 0x2 ;  /* 0x0000000569697c11 */ /* 0x000fe2000f8e10ff */
[--C-:B------:R-:W-:Y:S01]  /*2650*/  IMAD R13, R31, 0x4c, R160.reuse ;  /* 0x0000004c1f0d7824 */ /* 0x100fe200078e02a0 */
[----:B------:R-:W-:Y:S01]  /*2660*/  LEA.HI.X.SX32 R31, R32, RZ, 0x1, P6 ;  /* 0x000000ff201f7211 */ /* 0x000fe200030f0eff */
[--C-:B------:R-:W-:Y:S01]  /*2670*/  IMAD R14, R33, 0x4c, R160.reuse ;  /* 0x0000004c210e7824 */ /* 0x100fe200078e02a0 */
[----:B------:R-:W-:Y:S01]  /*2680*/  LEA.HI.X.SX32 R33, R34, RZ, 0x1, P5 ;  /* 0x000000ff22217211 */ /* 0x000fe200028f0eff */
[--C-:B------:R-:W-:Y:S01]  /*2690*/  IMAD R15, R35, 0x4c, R160.reuse ;  /* 0x0000004c230f7824 */ /* 0x100fe200078e02a0 */
[----:B------:R-:W-:Y:S01]  /*26a0*/  LEA.HI.X.SX32 R35, R36, RZ, 0x1, P4 ;  /* 0x000000ff24237211 */ /* 0x000fe200020f0eff */
[----:B------:R-:W-:Y:S01]  /*26b0*/  IMAD R16, R37, 0x4c, R160 ;  /* 0x0000004c25107824 */ /* 0x000fe200078e02a0 */
[C---:B------:R-:W-:Y:S01]  /*26c0*/  IADD3 R32, P6, PT, R161.reuse, R38, RZ ;  /* 0x00000026a1207210 */ /* 0x040fe20007fde0ff */
[----:B------:R-:W-:Y:S01]  /*26d0*/  IMAD R18, R18, 0x4c, R159 ;  /* 0x0000004c12127824 */ /* 0x000fe200078e029f */
[----:B------:R-:W-:-:S02]  /*26e0*/  IADD3 R34, P5, PT, R161, R40, RZ ;  /* 0x00000028a1227210 */ /* 0x000fc40007fbe0ff */
[C---:B------:R-:W-:Y:S02]  /*26f0*/  IADD3 R36, P4, PT, R161.reuse, R42, RZ ;  /* 0x0000002aa1247210 */ /* 0x040fe40007f9e0ff */
[----:B------:R-:W-:Y:S02]  /*2700*/  LEA.HI.X.SX32 R37, R38, RZ, 0x1, P6 ;  /* 0x000000ff26257211 */ /* 0x000fe400030f0eff */
[----:B------:R-:W-:Y:S02]  /*2710*/  LEA.HI.X.SX32 R39, R40, RZ, 0x1, P5 ;  /* 0x000000ff28277211 */ /* 0x000fe400028f0eff */
[----:B------:R-:W-:Y:S02]  /*2720*/  LEA.HI.X.SX32 R41, R42, RZ, 0x1, P4 ;  /* 0x000000ff2a297211 */ /* 0x000fe400020f0eff */
[C---:B------:R-:W-:Y:S02]  /*2730*/  IADD3 R38, P6, PT, R161.reuse, R44, RZ ;  /* 0x0000002ca1267210 */ /* 0x040fe40007fde0ff */
        /* <DEDUP_REMOVED lines=29> */
[----:B------:R-:W-:Y:S02]  /*2910*/  LEA.HI.X.SX32 R102, R102, RZ, 0x1, P6 ;  /* 0x000000ff66667211 */ /* 0x000fe400030f0eff */
[----:B------:R-:W-:-:S02]  /*2920*/  LEA.HI.X.SX32 R103, R54, RZ, 0x1, P5 ;  /* 0x000000ff36677211 */ /* 0x000fc400028f0eff */
[----:B0--3--:R-:W-:-:S07]  /*2930*/  LEA.HI.X.SX32 R104, R104, RZ, 0x1, P4 ;  /* 0x000000ff68687211 */ /* 0x009fce00020f0eff */
.L_x_3444:
        /* <DEDUP_REMOVED lines=20> */
[----:B------:R-:W-:Y:S02]  /*2a80*/  IMAD R59, R59, 0x12, RZ ;  /* 0x000000123b3b7824 */ /* 0x000fe400078e02ff */
[----:B0-----:R-:W-:Y:S02]  /*2a90*/  IMAD.MOV.U32 R54, RZ, RZ, R52 ;  /* 0x000000ffff367224 */ /* 0x001fe400078e0034 */
[----:B------:R-:W-:Y:S01]  /*2aa0*/  IMAD.IADD R55, R53, 0x1, R59 ;  /* 0x0000000135377824 */ /* 0x000fe200078e023b */
[----:B------:R-:W-:-:S04]  /*2ab0*/  IADD3 R53, P4, PT, R121, R36, RZ ;  /* 0x0000002479357210 */ /* 0x000fc80007f9e0ff */
[----:B------:R-:W4:Y:S04]  /*2ac0*/  LDG.E.U16.CONSTANT R74, desc[UR10][R54.64+-0x2] ;  /* 0xfffffe0a364a7981 */ /* 0x000f28000c1e9500 */
[----:B------:R0:W4:Y:S01]  /*2ad0*/  LDG.E.U16.CONSTANT R77, desc[UR10][R54.64] ;  /* 0x0000000a364d7981 */ /* 0x000122000c1e9500 */
        /* <DEDUP_REMOVED lines=16> */
[----:B------:R-:W-:Y:S02]  /*2be0*/  IMAD.X R59, R58, 0x1, R49, P4 ;  /* 0x000000013a3b7824 */ /* 0x000fe400020e0631 */
[----:B------:R-:W-:-:S04]  /*2bf0*/  IMAD.WIDE.U32 R52, R53, 0x12, R188 ;  /* 0x0000001235347825 */ /* 0x000fc800078e00bc */
[----:B------:R-:W-:Y:S02]  /*2c00*/  IMAD R59, R59, 0x12, RZ ;  /* 0x000000123b3b7824 */ /* 0x000fe400078e02ff */
[----:B-1----:R-:W-:Y:S02]  /*2c10*/  IMAD.MOV.U32 R56, RZ, RZ, R52 ;  /* 0x000000ffff387224 */ /* 0x002fe400078e0034 */
        /* <DEDUP_REMOVED lines=44> */
[C---:B------:R-:W-:Y:S01]  /*2ee0*/  IMAD.X R59, R58.reuse, 0x1, R47, P4 ;  /* 0x000000013a3b7824 */ /* 0x040fe200020e062f */
[----:B------:R-:W-:Y:S01]  /*2ef0*/  IADD3 R67, P5, PT, R121, R26, RZ ;  /* 0x0000001a79437210 */ /* 0x000fe20007fbe0ff */
[----:B------:R-:W-:Y:S01]  /*2f00*/  IMAD.WIDE.U32 R52, R53, 0x12, R188 ;  /* 0x0000001235347825 */ /* 0x000fe200078e00bc */
[C---:B------:R-:W-:Y:S02]  /*2f10*/  IADD3 R65, P4, PT, R121.reuse, R30, RZ ;  /* 0x0000001e79417210 */ /* 0x040fe40007f9e0ff */
[----:B------:R-:W-:Y:S01]  /*2f20*/  IADD3 R63, P6, PT, R121, R34, RZ ;  /* 0x00000022793f7210 */ /* 0x000fe20007fde0ff */
[----:B------:R-:W-:Y:S01]  /*2f30*/  IMAD R59, R59, 0x12, RZ ;  /* 0x000000123b3b7824 */ /* 0x000fe200078e02ff */
[----:B------:R-:W-:Y:S01]  /*2f40*/  MOV R92, R186 ;  /* 0x000000ba005c7202 */ /* 0x000fe20000000f00 */
[----:B------:R-:W-:Y:S01]  /*2f50*/  IMAD.X R68, R58, 0x1, R31, P5 ;  /* 0x000000013a447824 */ /* 0x000fe200028e061f */
[----:B-1----:R-:W-:Y:S01]  /*2f60*/  IADD3 R57, P5, PT, R121, R38, RZ ;  /* 0x0000002679397210 */ /* 0x002fe20007fbe0ff */
[----:B------:R-:W-:Y:S01]  /*2f70*/  IMAD.IADD R53, R53, 0x1, R59 ;  /* 0x0000000135357824 */ /* 0x000fe200078e023b */
[----:B------:R-:W-:Y:S01]  /*2f80*/  SHF.R.S32.HI R59, RZ, 0x1f, R162 ;  /* 0x0000001fff3b7819 */ /* 0x000fe200000114a2 */
[----:B------:R-:W-:-:S03]  /*2f90*/  IMAD.WIDE.U32 R66, R67, 0x12, R188 ;  /* 0x0000001243427825 */ /* 0x000fc600078e00bc */
[----:B------:R-:W5:Y:S01]  /*2fa0*/  LDG.E.U16.CONSTANT R95, desc[UR10][R52.64+-0x2] ;  /* 0xfffffe0a345f7981 */ /* 0x000f62000c1e9500 */
[----:B------:R-:W-:Y:S02]  /*2fb0*/  IMAD.X R60, R58, 0x1, R43, P5 ;  /* 0x000000013a3c7824 */ /* 0x000fe400028e062b */
[----:B------:R-:W-:Y:S01]  /*2fc0*/  IMAD R69, R68, 0x12, RZ ;  /* 0x0000001244457824 */ /* 0x000fe200078e02ff */
[----:B------:R-:W5:Y:S01]  /*2fd0*/  LDG.E.U16.CONSTANT R142, desc[UR10][R52.64] ;  /* 0x0000000a348e7981 */ /* 0x000f62000c1e9500 */
[----:B0-----:R-:W-:-:S04]  /*2fe0*/  IMAD.WIDE.U32 R54, R57, 0x12, R188 ;  /* 0x0000001239367825 */ /* 0x001fc800078e00bc */
[----:B------:R-:W-:Y:S02]  /*2ff0*/  IMAD R143, R60, 0x12, RZ ;  /* 0x000000123c8f7824 */ /* 0x000fe400078e02ff */
[----:B------:R-:W-:Y:S02]  /*3000*/  IMAD.IADD R67, R67, 0x1, R69 ;  /* 0x0000000143437824 */ /* 0x000fe400078e0245 */
[C---:B------:R-:W-:Y:S02]  /*3010*/  IMAD.X R61, R58.reuse, 0x1, R35, P4 ;  /* 0x000000013a3d7824 */ /* 0x040fe400020e0623 */
[----:B------:R-:W-:Y:S02]  /*3020*/  IMAD.IADD R69, R55, 0x1, R143 ;  /* 0x0000000137457824 */ /* 0x000fe400078e028f */
[----:B------:R-:W-:Y:S01]  /*3030*/  IMAD.MOV.U32 R68, RZ, RZ, R54 ;  /* 0x000000ffff447224 */ /* 0x000fe200078e0036 */
[----:B------:R-:W-:Y:S01]  /*3040*/  IADD3 R55, P5, PT, R121, R17, RZ ;  /* 0x0000001179377210 */ /* 0x000fe20007fbe0ff */
[----:B------:R-:W-:Y:S01]  /*3050*/  IMAD.WIDE.U32 R64, R65, 0x12, R188 ;  /* 0x0000001241407825 */ /* 0x000fe200078e00bc */
[----:B------:R-:W5:Y:S03]  /*3060*/  LDG.E.U16.CONSTANT R180, desc[UR10][R66.64+-0x2] ;  /* 0xfffffe0a42b47981 */ /* 0x000f66000c1e9500 */
[----:B------:R-:W-:Y:S01]  /*3070*/  IMAD R61, R61, 0x12, RZ ;  /* 0x000000123d3d7824 */ /* 0x000fe200078e02ff */
[----:B------:R-:W5:Y:S01]  /*3080*/  LDG.E.U16.CONSTANT R143, desc[UR10][R68.64+-0x2] ;  /* 0xfffffe0a448f7981 */ /* 0x000f62000c1e9500 */
[----:B------:R-:W-:-:S02]  /*3090*/  IMAD.X R166, R58, 0x1, R21, P5 ;  /* 0x000000013aa67824 */ /* 0x000fc400028e0615 */
[C---:B------:R-:W-:Y:S01]  /*30a0*/  IMAD.X R145, R58.reuse, 0x1, R39, P6 ;  /* 0x000000013a917824 */ /* 0x040fe200030e0627 */
[----:B------:R0:W5:Y:S01]  /*30b0*/  LDG.E.U16.CONSTANT R144, desc[UR10][R68.64] ;  /* 0x0000000a44907981 */ /* 0x000162000c1e9500 */
[----:B------:R-:W-:Y:S01]  /*30c0*/  IMAD.IADD R65, R65, 0x1, R61 ;  /* 0x0000000141417824 */ /* 0x000fe200078e023d */
[----:B------:R-:W-:Y:S01]  /*30d0*/  IADD3 R61, P5, PT, R121, R22, RZ ;  /* 0x00000016793d7210 */ /* 0x000fe20007fbe0ff */
[----:B------:R-:W-:Y:S01]  /*30e0*/  IMAD.WIDE.U32 R62, R63, 0x12, R188 ;  /* 0x000000123f3e7825 */ /* 0x000fe200078e00bc */
[----:B------:R-:W5:Y:S03]  /*30f0*/  LDG.E.U16.CONSTANT R207, desc[UR10][R66.64] ;  /* 0x0000000a42cf7981 */ /* 0x000f66000c1e9500 */
[----:B------:R-:W-:Y:S02]  /*3100*/  IMAD.X R146, R58, 0x1, R27, P5 ;  /* 0x000000013a927824 */ /* 0x000fe400028e061b */
[----:B------:R-:W-:-:S02]  /*3110*/  IMAD R181, R145, 0x12, RZ ;  /* 0x0000001291b57824 */ /* 0x000fc400078e02ff */
[----:B------:R-:W-:Y:S02]  /*3120*/  IMAD R145, R146, 0x12, RZ ;  /* 0x0000001292917824 */ /* 0x000fe400078e02ff */
[----:B------:R-:W-:Y:S01]  /*3130*/  IMAD.WIDE.U32 R60, R61, 0x12, R198 ;  /* 0x000000123d3c7825 */ /* 0x000fe200078e00c6 */
[----:B------:R-:W5:Y:S03]  /*3140*/  LDG.E.U16.CONSTANT R146, desc[UR10][R64.64+-0x2] ;  /* 0xfffffe0a40927981 */ /* 0x000f66000c1e9500 */
[----:B------:R-:W-:Y:S02]  /*3150*/  IMAD.IADD R63, R63, 0x1, R181 ;  /* 0x000000013f3f7824 */ /* 0x000fe400078e02b5 */
[----:B------:R-:W-:Y:S02]  /*3160*/  IMAD R59, R59, R0, RZ ;  /* 0x000000003b3b7224 */ /* 0x000fe400078e02ff */
[----:B0-----:R-:W-:-:S02]  /*3170*/  IMAD R69, R166, 0x12, RZ ;  /* 0x00000012a6457824 */ /* 0x001fc400078e02ff */
[----:B------:R-:W-:Y:S01]  /*3180*/  IMAD.IADD R61, R61, 0x1, R145 ;  /* 0x000000013d3d7824 */ /* 0x000fe200078e0291 */
[----:B------:R-:W5:Y:S01]  /*3190*/  LDG.E.U16.CONSTANT R166, desc[UR10][R62.64] ;  /* 0x0000000a3ea67981 */ /* 0x000f62000c1e9500 */
[----:B------:R-:W-:-:S03]  /*31a0*/  IMAD.WIDE.U32 R56, R162, R0, RZ ;  /* 0x00000000a2387225 */ /* 0x000fc600078e00ff */
[----:B------:R0:W5:Y:S01]  /*31b0*/  LDG.E.U16.CONSTANT R145, desc[UR10][R62.64+-0x2] ;  /* 0xfffffe0a3e917981 */ /* 0x000162000c1e9500 */
[----:B------:R-:W-:Y:S02]  /*31c0*/  IMAD R59, R162, UR4, R59 ;  /* 0x00000004a23b7c24 */ /* 0x000fe4000f8e023b */
[----:B------:R-:W-:Y:S01]  /*31d0*/  IMAD.MOV.U32 R165, RZ, RZ, RZ ;  /* 0x000000ffffa57224 */ /* 0x000fe200078e00ff */
[----:B------:R-:W-:Y:S01]  /*31e0*/  UIMAD UR5, UR4, 0x90, URZ ;  /* 0x00000090040578a4 */ /* 0x000fe2000f8e02ff */
[----:B------:R-:W-:Y:S01]  /*31f0*/  IMAD.IADD R167, R57, 0x1, R59 ;  /* 0x0000000139a77824 */ /* 0x000fe200078e023b */
[----:B------:R-:W-:Y:S01]  /*3200*/  IADD3 R57, P4, PT, R121, R19, RZ ;  /* 0x0000001379397210 */ /* 0x000fe20007f9e0ff */
[----:B------:R-:W-:Y:S01]  /*3210*/  IMAD.WIDE.U32 R52, R56, 0x9, R164 ;  /* 0x0000000938347825 */ /* 0x000fe200078e00a4 */
[----:B------:R-:W5:Y:S03]  /*3220*/  LDG.E.U16.CONSTANT R60, desc[UR10][R60.64] ;  /* 0x0000000a3c3c7981 */ /* 0x000f66000c1e9500 */
[----:B------:R-:W-:-:S02]  /*3230*/  IMAD.X R165, R58, 0x1, R23, P4 ;  /* 0x000000013aa57824 */ /* 0x000fc400020e0617 */
[----:B------:R-:W-:-:S04]  /*3240*/  IMAD.WIDE.U32 R56, R57, 0x12, R198 ;  /* 0x0000001239387825 */ /* 0x000fc800078e00c6 */
[----:B------:R-:W-:Y:S02]  /*3250*/  IMAD R165, R165, 0x12, RZ ;  /* 0x00000012a5a57824 */ /* 0x000fe400078e02ff */
[----:B--2---:R-:W-:Y:S02]  /*3260*/  IMAD R73, R76, 0x10000, R73 ;  /* 0x000100004c497824 */ /* 0x004fe400078e0249 */
[----:B------:R-:W-:Y:S02]  /*3270*/  IMAD.IADD R57, R57, 0x1, R165 ;  /* 0x0000000139397824 */ /* 0x000fe400078e02a5 */
[----:B------:R1:W2:Y:S01]  /*3280*/  LDG.E.U16.CONSTANT R165, desc[UR10][R64.64] ;  /* 0x0000000a40a57981 */ /* 0x0002a2000c1e9500 */
[----:B0-----:R-:W-:Y:S01]  /*3290*/  LOP3.LUT R62, R73, 0xf0f0f0f, RZ, 0xc0, !PT ;  /* 0x0f0f0f0f493e7812 */ /* 0x001fe200078ec0ff */
[----:B------:R-:W-:Y:S02]  /*32a0*/  IMAD R167, R167, 0x9, RZ ;  /* 0x00000009a7a77824 */ /* 0x000fe400078e02ff */
[----:B------:R0:W2:Y:S02]  /*32b0*/  LDG.E.U16.CONSTANT R56, desc[UR10][R56.64] ;  /* 0x0000000a38387981 */ /* 0x0000a4000c1e9500 */
[----:B-1----:R-:W-:Y:S01]  /*32c0*/  VIADD R64, R62, 0x78787878 ;  /* 0x787878783e407836 */ /* 0x002fe20000000000 */
[----:B------:R-:W-:-:S04]  /*32d0*/  SHF.R.U32.HI R65, RZ, 0x4, R73 ;  /* 0x00000004ff417819 */ /* 0x000fc80000011649 */
[----:B------:R-:W-:Y:S02]  /*32e0*/  LOP3.LUT R73, R64, R73, RZ, 0x3c, !PT ;  /* 0x0000004940497212 */ /* 0x000fe400078e3cff */
[----:B0-----:R-:W-:Y:S02]  /*32f0*/  LOP3.LUT R57, R65, 0xf0f0f0f, RZ, 0xc0, !PT ;  /* 0x0f0f0f0f41397812 */ /* 0x001fe400078ec0ff */
[----:B------:R-:W-:Y:S01]  /*3300*/  LOP3.LUT R73, R73, 0x8080808, R62, 0x60, !PT ;  /* 0x0808080849497812 */ /* 0x000fe200078e603e */
[----:B------:R-:W-:Y:S01]  /*3310*/  IMAD.WIDE.U32 R54, R55, 0x12, R198 ;  /* 0x0000001237367825 */ /* 0x000fe200078e00c6 */
[----:B------:R-:W-:Y:S02]  /*3320*/  PRMT R62, R62, 0xba98, RZ ;  /* 0x0000ba983e3e7816 */ /* 0x000fe400000000ff */
[----:B------:R-:W-:Y:S01]  /*3330*/  PRMT R73, R73, 0xba98, RZ ;  /* 0x0000ba9849497816 */ /* 0x000fe200000000ff */
[----:B------:R-:W-:Y:S01]  /*3340*/  IMAD.IADD R53, R53, 0x1, R167 ;  /* 0x0000000135357824 */ /* 0x000fe200078e02a7 */
[----:B------:R-:W-:Y:S01]  /*3350*/  LEA R68, P4, R52, R3, 0x2 ;  /* 0x0000000334447211 */ /* 0x000fe200078810ff */
[----:B------:R-:W-:Y:S01]  /*3360*/  VIADD R66, R57, 0x78787878 ;  /* 0x7878787839427836 */ /* 0x000fe20000000000 */
[----:B------:R-:W-:Y:S01]  /*3370*/  LOP3.LUT R64, R73, 0x80808080, R64, 0x6, !PT ;  /* 0x8080808049407812 */ /* 0x000fe200078e0640 */
[----:B---3--:R-:W-:Y:S01]  /*3380*/  IMAD R72, R75, 0x10000, R72 ;  /* 0x000100004b487824 */ /* 0x008fe200078e0248 */
[----:B------:R-:W-:Y:S01]  /*3390*/  IADD3 R59, P6, PT, R121, R20, RZ ;  /* 0x00000014793b7210 */ /* 0x000fe20007fde0ff */
[----:B------:R-:W-:Y:S01]  /*33a0*/  IMAD.IADD R55, R55, 0x1, R69 ;  /* 0x0000000137377824 */ /* 0x000fe200078e0245 */
[----:B------:R-:W-:-:S02]  /*33b0*/  LOP3.LUT R73, R73, 0x7f7f7f7f, R62, 0x60, !PT ;  /* 0x7f7f7f7f49497812 */ /* 0x000fc400078e603e */
[----:B------:R-:W-:Y:S02]  /*33c0*/  LEA.HI.X R69, R52, R2, R53, 0x2, P4 ;  /* 0x0000000234457211 */ /* 0x000fe400020f1435 */
[----:B------:R-:W-:Y:S02]  /*33d0*/  LOP3.LUT R62, R66, R65, RZ, 0x3c, !PT ;  /* 0x00000041423e7212 */ /* 0x000fe400078e3cff */
[----:B------:R-:W-:Y:S01]  /*33e0*/  LOP3.LUT R75, R72, 0xf0f0f0f, RZ, 0xc0, !PT ;  /* 0x0f0f0f0f484b7812 */ /* 0x000fe200078ec0ff */
[----:B------:R-:W-:Y:S01]  /*33f0*/  IMAD.X R147, R58, 0x1, R25, P6 ;  /* 0x000000013a937824 */ /* 0x000fe200030e0619 */
[----:B------:R-:W-:Y:S01]  /*3400*/  LOP3.LUT R62, R62, 0x8080808, R57, 0x60, !PT ;  /* 0x080808083e3e7812 */ /* 0x000fe200078e6039 */
[----:B------:R-:W-:Y:S01]  /*3410*/  IMAD.WIDE.U32 R52, R0, 0x90, R68 ;  /* 0x0000009000347825 */ /* 0x000fe200078e0044 */
[----:B------:R-:W-:Y:S01]  /*3420*/  LOP3.LUT R73, R64, R73, RZ, 0xfc, !PT ;  /* 0x0000004940497212 */ /* 0x000fe200078efcff */
[----:B------:R0:W3:Y:S01]  /*3430*/  LDG.E.U16.CONSTANT R54, desc[UR10][R54.64] ;  /* 0x0000000a36367981 */ /* 0x0000e2000c1e9500 */
[----:B------:R-:W-:Y:S01]  /*3440*/  SHF.R.U32.HI R64, RZ, 0x4, R72 ;  /* 0x00000004ff407819 */ /* 0x000fe20000011648 */
[----:B------:R-:W-:-:S02]  /*3450*/  VIADD R65, R75, 0x78787878 ;  /* 0x787878784b417836 */ /* 0x000fc40000000000 */
[----:B------:R-:W-:Y:S01]  /*3460*/  IMAD R147, R147, 0x12, RZ ;  /* 0x0000001293937824 */ /* 0x000fe200078e02ff */
[----:B------:R-:W3:Y:S01]  /*3470*/  LDG.E.CONSTANT R61, desc[UR10][R68.64] ;  /* 0x0000000a443d7981 */ /* 0x000ee2000c1e9900 */
[----:B------:R-:W-:-:S03]  /*3480*/  IMAD.WIDE.U32 R58, R59, 0x12, R198 ;  /* 0x000000123b3a7825 */ /* 0x000fc600078e00c6 */
[----:B------:R-:W3:Y:S01]  /*3490*/  LDG.E.CONSTANT R63, desc[UR10][R68.64+0x400] ;  /* 0x0004000a443f7981 */ /* 0x000ee2000c1e9900 */
[----:B0-----:R-:W-:Y:S01]  /*34a0*/  PRMT R55, R62, 0xba98, RZ ;  /* 0x0000ba983e377816 */ /* 0x001fe200000000ff */
[----:B------:R-:W-:Y:S01]  /*34b0*/  VIADD R53, R53, UR5 ;  /* 0x0000000535357c36 */ /* 0x000fe20008000000 */
[----:B------:R-:W-:Y:S01]  /*34c0*/  PRMT R62, R57, 0xba98, RZ ;  /* 0x0000ba98393e7816 */ /* 0x000fe200000000ff */
[----:B----4-:R-:W-:Y:S01]  /*34d0*/  IMAD R74, R77, 0x10000, R74 ;  /* 0x000100004d4a7824 */ /* 0x010fe200078e024a */
[----:B------:R-:W-:Y:S01]  /*34e0*/  LOP3.LUT R57, R64, 0xf0f0f0f, RZ, 0xc0, !PT ;  /* 0x0f0f0f0f40397812 */ /* 0x000fe200078ec0ff */
[----:B------:R-:W-:Y:S01]  /*34f0*/  IMAD.IADD R59, R59, 0x1, R147 ;  /* 0x000000013b3b7824 */ /* 0x000fe200078e0293 */
[----:B------:R-:W-:Y:S01]  /*3500*/  LOP3.LUT R72, R65, R72, RZ, 0x3c, !PT ;  /* 0x0000004841487212 */ /* 0x000fe200078e3cff */
[----:B------:R-:W4:Y:S04]  /*3510*/  LDG.E.CONSTANT R147, desc[UR10][R52.64] ;  /* 0x0000000a34937981 */ /* 0x000f28000c1e9900 */
[----:B------:R-:W4:Y:S01]  /*3520*/  LDG.E.CONSTANT R167, desc[UR10][R52.64+0x400] ;  /* 0x0004000a34a77981 */ /* 0x000f22000c1e9900 */
[----:B------:R-:W-:-:S03]  /*3530*/  LOP3.LUT R72, R72, 0x8080808, R75, 0x60, !PT ;  /* 0x0808080848487812 */ /* 0x000fc600078e604b */
[----:B------:R-:W4:Y:S04]  /*3540*/  LDG.E.CONSTANT R181, desc[UR10][R52.64+0x800] ;  /* 0x0008000a34b57981 */ /* 0x000f28000c1e9900 */
[----:B------:R0:W4:Y:S01]  /*3550*/  LDG.E.CONSTANT R183, desc[UR10][R52.64+0xc00] ;  /* 0x000c000a34b77981 */ /* 0x000122000c1e9900 */
[----:B------:R-:W-:Y:S02]  /*3560*/  PRMT R72, R72, 0xba98, RZ ;  /* 0x0000ba9848487816 */ /* 0x000fe400000000ff */
[----:B------:R-:W-:Y:S01]  /*3570*/  PRMT R75, R75, 0xba98, RZ ;  /* 0x0000ba984b4b7816 */ /* 0x000fe200000000ff */
[----:B------:R-:W3:Y:S04]  /*3580*/  LDG.E.U16.CONSTANT R58, desc[UR10][R58.64] ;  /* 0x0000000a3a3a7981 */ /* 0x000ee8000c1e9500 */
[----:B------:R-:W4:Y:S01]  /*3590*/  LDG.E.CONSTANT R67, desc[UR10][R68.64+0xc00] ;  /* 0x000c000a44437981 */ /* 0x000f22000c1e9900 */
[----:B0-----:R-:W-:Y:S01]  /*35a0*/  VIADD R53, R57, 0x78787878 ;  /* 0x7878787839357836 */ /* 0x001fe20000000000 */
[----:B------:R-:W-:-:S02]  /*35b0*/  LOP3.LUT R66, R55, 0x80808080, R66, 0x6, !PT ;  /* 0x8080808037427812 */ /* 0x000fc400078e0642 */
[----:B------:R-:W-:Y:S01]  /*35c0*/  LOP3.LUT R65, R72, 0x80808080, R65, 0x6, !PT ;  /* 0x8080808048417812 */ /* 0x000fe200078e0641 */
[----:B------:R0:W4:Y:S01]  /*35d0*/  LDG.E.CONSTANT R59, desc[UR10][R68.64+0x800] ;  /* 0x0008000a443b7981 */ /* 0x000122000c1e9900 */
[----:B------:R-:W-:Y:S02]  /*35e0*/  LOP3.LUT R64, R53, R64, RZ, 0x3c, !PT ;  /* 0x0000004035407212 */ /* 0x000fe400078e3cff */
[----:B------:R-:W-:Y:S02]  /*35f0*/  LOP3.LUT R55, R55, 0x7f7f7f7f, R62, 0x60, !PT ;  /* 0x7f7f7f7f37377812 */ /* 0x000fe400078e603e */
[----:B------:R-:W-:Y:S02]  /*3600*/  LOP3.LUT R64, R64, 0x8080808, R57, 0x60, !PT ;  /* 0x0808080840407812 */ /* 0x000fe400078e6039 */
[----:B------:R-:W-:Y:S02]  /*3610*/  SHF.R.U32.HI R62, RZ, 0x4, R74 ;  /* 0x00000004ff3e7819 */ /* 0x000fe4000001164a */
[----:B------:R-:W-:-:S02]  /*3620*/  LOP3.LUT R72, R72, 0x7f7f7f7f, R75, 0x60, !PT ;  /* 0x7f7f7f7f48487812 */ /* 0x000fc400078e604b */
[----:B------:R-:W-:Y:S02]  /*3630*/  LOP3.LUT R52, R74, 0xf0f0f0f, RZ, 0xc0, !PT ;  /* 0x0f0f0f0f4a347812 */ /* 0x000fe400078ec0ff */
[----:B------:R-:W-:Y:S02]  /*3640*/  LOP3.LUT R55, R66, R55, RZ, 0xfc, !PT ;  /* 0x0000003742377212 */ /* 0x000fe400078efcff */
[----:B------:R-:W-:Y:S02]  /*3650*/  PRMT R64, R64, 0xba98, RZ ;  /* 0x0000ba9840407816 */ /* 0x000fe400000000ff */
[----:B------:R-:W-:Y:S02]  /*3660*/  LOP3.LUT R66, R62, 0xf0f0f0f, RZ, 0xc0, !PT ;  /* 0x0f0f0f0f3e427812 */ /* 0x000fe400078ec0ff */
[----:B------:R-:W-:Y:S01]  /*3670*/  LOP3.LUT R72, R65, R72, RZ, 0xfc, !PT ;  /* 0x0000004841487212 */ /* 0x000fe200078efcff */
[----:B------:R-:W-:Y:S01]  /*3680*/  VIADD R65, R52, 0x78787878 ;  /* 0x7878787834417836 */ /* 0x000fe20000000000 */
[----:B------:R-:W-:Y:S01]  /*3690*/  PRMT R57, R57, 0xba98, RZ ;  /* 0x0000ba9839397816 */ /* 0x000fe200000000ff */
[----:B0-----:R-:W-:Y:S01]  /*36a0*/  VIADD R69, R66, 0x78787878 ;  /* 0x7878787842457836 */ /* 0x001fe20000000000 */
[----:B------:R-:W-:-:S02]  /*36b0*/  LOP3.LUT R53, R64, 0x80808080, R53, 0x6, !PT ;  /* 0x8080808040357812 */ /* 0x000fc400078e0635 */
[----:B------:R-:W-:Y:S02]  /*36c0*/  LOP3.LUT R64, R64, 0x7f7f7f7f, R57, 0x60, !PT ;  /* 0x7f7f7f7f40407812 */ /* 0x000fe400078e6039 */
[----:B------:R-:W-:Y:S02]  /*36d0*/  LOP3.LUT R57, R65, R74, RZ, 0x3c, !PT ;  /* 0x0000004a41397212 */ /* 0x000fe400078e3cff */
[----:B------:R-:W-:Y:S01]  /*36e0*/  LOP3.LUT R64, R53, R64, RZ, 0xfc, !PT ;  /* 0x0000004035407212 */ /* 0x000fe200078efcff */
[----:B-----5:R-:W-:Y:S01]  /*36f0*/  IMAD R78, R79, 0x10000, R78 ;  /* 0x000100004f4e7824 */ /* 0x020fe200078e024e */
[----:B------:R-:W-:Y:S02]  /*3700*/  LOP3.LUT R53, R69, R62, RZ, 0x3c, !PT ;  /* 0x0000003e45357212 */ /* 0x000fe400078e3cff */
[----:B------:R-:W-:Y:S02]  /*3710*/  LOP3.LUT R57, R57, 0x8080808, R52, 0x60, !PT ;  /* 0x0808080839397812 */ /* 0x000fe400078e6034 */
[----:B------:R-:W-:-:S02]  /*3720*/  LOP3.LUT R68, R53, 0x8080808, R66, 0x60, !PT ;  /* 0x0808080835447812 */ /* 0x000fc400078e6042 */
[----:B------:R-:W-:Y:S02]  /*3730*/  PRMT R62, R57, 0xba98, RZ ;  /* 0x0000ba98393e7816 */ /* 0x000fe400000000ff */
[----:B------:R-:W-:Y:S02]  /*3740*/  PRMT R53, R52, 0xba98, RZ ;  /* 0x0000ba9834357816 */ /* 0x000fe400000000ff */
[----:B------:R-:W-:Y:S02]  /*3750*/  LOP3.LUT R52, R78, 0xf0f0f0f, RZ, 0xc0, !PT ;  /* 0x0f0f0f0f4e347812 */ /* 0x000fe400078ec0ff */
[C---:B------:R-:W-:Y:S02]  /*3760*/  LOP3.LUT R65, R62.reuse, 0x80808080, R65, 0x6, !PT ;  /* 0x808080803e417812 */ /* 0x040fe400078e0641 */
[----:B------:R-:W-:Y:S01]  /*3770*/  LOP3.LUT R62, R62, 0x7f7f7f7f, R53, 0x60, !PT ;  /* 0x7f7f7f7f3e3e7812 */ /* 0x000fe200078e6035 */
[----:B------:R-:W-:Y:S01]  /*3780*/  VIADD R53, R52, 0x78787878 ;  /* 0x7878787834357836 */ /* 0x000fe20000000000 */
[----:B------:R0:W-:Y:S01]  /*3790*/  STS [R110+0x10], R55 ;  /* 0x000010376e007388 */ /* 0x0001e20000000800 */
[----:B------:R-:W-:-:S02]  /*37a0*/  PRMT R68, R68, 0xba98, RZ ;  /* 0x0000ba9844447816 */ /* 0x000fc400000000ff */
[----:B------:R-:W-:Y:S01]  /*37b0*/  PRMT R57, R66, 0xba98, RZ ;  /* 0x0000ba9842397816 */ /* 0x000fe200000000ff */
[----:B------:R-:W-:Y:S01]  /*37c0*/  IMAD R80, R81, 0x10000, R80 ;  /* 0x0001000051507824 */ /* 0x000fe200078e0250 */
[----:B0-----:R-:W-:Y:S02]  /*37d0*/  LOP3.LUT R55, R53, R78, RZ, 0x3c, !PT ;  /* 0x0000004e35377212 */ /* 0x001fe400078e3cff */
[C---:B------:R-:W-:Y:S02]  /*37e0*/  LOP3.LUT R69, R68.reuse, 0x80808080, R69, 0x6, !PT ;  /* 0x8080808044457812 */ /* 0x040fe400078e0645 */
[----:B------:R-:W-:Y:S02]  /*37f0*/  LOP3.LUT R55, R55, 0x8080808, R52, 0x60, !PT ;  /* 0x0808080837377812 */ /* 0x000fe400078e6034 */
[----:B------:R-:W-:Y:S02]  /*3800*/  LOP3.LUT R68, R68, 0x7f7f7f7f, R57, 0x60, !PT ;  /* 0x7f7f7f7f44447812 */ /* 0x000fe400078e6039 */
[----:B------:R-:W-:-:S02]  /*3810*/  LOP3.LUT R65, R65, R62, RZ, 0xfc, !PT ;  /* 0x0000003e41417212 */ /* 0x000fc400078efcff */
[----:B------:R-:W-:Y:S02]  /*3820*/  SHF.R.U32.HI R57, RZ, 0x4, R78 ;  /* 0x00000004ff397819 */ /* 0x000fe4000001164e */
[----:B------:R-:W-:Y:S02]  /*3830*/  PRMT R62, R55, 0xba98, RZ ;  /* 0x0000ba98373e7816 */ /* 0x000fe400000000ff */
[----:B------:R-:W-:Y:S02]  /*3840*/  PRMT R55, R52, 0xba98, RZ ;  /* 0x0000ba9834377816 */ /* 0x000fe400000000ff */
[----:B------:R-:W-:Y:S02]  /*3850*/  LOP3.LUT R52, R80, 0xf0f0f0f, RZ, 0xc0, !PT ;  /* 0x0f0f0f0f50347812 */ /* 0x000fe400078ec0ff */
[----:B------:R-:W-:Y:S02]  /*3860*/  LOP3.LUT R66, R57, 0xf0f0f0f, RZ, 0xc0, !PT ;  /* 0x0f0f0f0f39427812 */ /* 0x000fe400078ec0ff */
[----:B------:R-:W-:-:S02]  /*3870*/  LOP3.LUT R53, R62, 0x80808080, R53, 0x6, !PT ;  /* 0x808080803e357812 */ /* 0x000fc400078e0635 */
[----:B------:R-:W-:Y:S01]  /*3880*/  LOP3.LUT R62, R62, 0x7f7f7f7f, R55, 0x60, !PT ;  /* 0x7f7f7f7f3e3e7812 */ /* 0x000fe200078e6037 */
[----:B------:R-:W-:Y:S01]  /*3890*/  VIADD R55, R52, 0x78787878 ;  /* 0x7878787834377836 */ /* 0x000fe20000000000 */
[----:B------:R-:W-:Y:S01]  /*38a0*/  LOP3.LUT R69, R69, R68, RZ, 0xfc, !PT ;  /* 0x0000004445457212 */ /* 0x000fe200078efcff */
[----:B------:R-:W-:Y:S01]  /*38b0*/  STS [R110], R73 ;  /* 0x000000496e007388 */ /* 0x000fe20000000800 */
[----:B------:R-:W-:-:S03]  /*38c0*/  VIADD R68, R66, 0x78787878 ;  /* 0x7878787842447836 */ /* 0x000fc60000000000 */
[----:B------:R-:W-:Y:S04]  /*38d0*/  STS [R109], R72 ;  /* 0x000000486d007388 */ /* 0x000fe80000000800 */
[----:B------:R-:W-:Y:S01]  /*38e0*/  STS [R109+0x10], R64 ;  /* 0x000010406d007388 */ /* 0x000fe20000000800 */
[----:B------:R-:W-:-:S03]  /*38f0*/  LOP3.LUT R57, R68, R57, RZ, 0x3c, !PT ;  /* 0x0000003944397212 */ /* 0x000fc600078e3cff */
[----:B------:R0:W-:Y:S01]  /*3900*/  STS [R108], R65 ;  /* 0x000000416c007388 */ /* 0x0001e20000000800 */
[----:B------:R-:W-:Y:S01]  /*3910*/  IMAD R82, R83, 0x10000, R82 ;  /* 0x0001000053527824 */ /* 0x000fe200078e0252 */
[----:B------:R-:W-:Y:S02]  /*3920*/  LOP3.LUT R57, R57, 0x8080808, R66, 0x60, !PT ;  /* 0x0808080839397812 */ /* 0x000fe400078e6042 */
[----:B0-----:R-:W-:-:S04]  /*3930*/  LOP3.LUT R65, R55, R80, RZ, 0x3c, !PT ;  /* 0x0000005037417212 */ /* 0x001fc800078e3cff */
[----:B------:R-:W-:Y:S02]  /*3940*/  LOP3.LUT R65, R65, 0x8080808, R52, 0x60, !PT ;  /* 0x0808080841417812 */ /* 0x000fe400078e6034 */
[----:B------:R-:W-:Y:S02]  /*3950*/  LOP3.LUT R62, R53, R62, RZ, 0xfc, !PT ;  /* 0x0000003e353e7212 */ /* 0x000fe400078efcff */
[----:B------:R-:W-:Y:S02]  /*3960*/  PRMT R64, R65, 0xba98, RZ ;  /* 0x0000ba9841407816 */ /* 0x000fe400000000ff */
[----:B------:R-:W-:Y:S02]  /*3970*/  PRMT R53, R52, 0xba98, RZ ;  /* 0x0000ba9834357816 */ /* 0x000fe400000000ff */
[----:B------:R-:W-:Y:S02]  /*3980*/  PRMT R57, R57, 0xba98, RZ ;  /* 0x0000ba9839397816 */ /* 0x000fe400000000ff */
[----:B------:R-:W-:-:S02]  /*3990*/  LOP3.LUT R52, R82, 0xf0f0f0f, RZ, 0xc0, !PT ;  /* 0x0f0f0f0f52347812 */ /* 0x000fc400078ec0ff */
[----:B------:R-:W-:Y:S02]  /*39a0*/  PRMT R66, R66, 0xba98, RZ ;  /* 0x0000ba9842427816 */ /* 0x000fe400000000ff */
[C---:B------:R-:W-:Y:S02]  /*39b0*/  LOP3.LUT R55, R64.reuse, 0x80808080, R55, 0x6, !PT ;  /* 0x8080808040377812 */ /* 0x040fe400078e0637 */
[----:B------:R-:W-:Y:S01]  /*39c0*/  LOP3.LUT R64, R64, 0x7f7f7f7f, R53, 0x60, !PT ;  /* 0x7f7f7f7f40407812 */ /* 0x000fe200078e6035 */
[----:B------:R-:W-:Y:S01]  /*39d0*/  VIADD R53, R52, 0x78787878 ;  /* 0x7878787834357836 */ /* 0x000fe20000000000 */
[C---:B------:R-:W-:Y:S02]  /*39e0*/  LOP3.LUT R68, R57.reuse, 0x80808080, R68, 0x6, !PT ;  /* 0x8080808039447812 */ /* 0x040fe400078e0644 */
[----:B------:R-:W-:Y:S02]  /*39f0*/  LOP3.LUT R57, R57, 0x7f7f7f7f, R66, 0x60, !PT ;  /* 0x7f7f7f7f39397812 */ /* 0x000fe400078e6042 */
[----:B------:R-:W-:Y:S01]  /*3a00*/  LOP3.LUT R55, R55, R64, RZ, 0xfc, !PT ;  /* 0x0000004037377212 */ /* 0x000fe200078efcff */
[----:B------:R0:W-:Y:S01]  /*3a10*/  STS [R108+0x10], R69 ;  /* 0x000010456c007388 */ /* 0x0001e20000000800 */
[----:B------:R-:W-:-:S02]  /*3a20*/  SHF.R.U32.HI R64, RZ, 0x4, R82 ;  /* 0x00000004ff407819 */ /* 0x000fc40000011652 */
[----:B------:R-:W-:Y:S02]  /*3a30*/  LOP3.LUT R68, R68, R57, RZ, 0xfc, !PT ;  /* 0x0000003944447212 */ /* 0x000fe400078efcff */
[----:B------:R-:W-:Y:S02]  /*3a40*/  LOP3.LUT R57, R53, R82, RZ, 0x3c, !PT ;  /* 0x0000005235397212 */ /* 0x000fe400078e3cff */
[----:B------:R-:W-:Y:S02]  /*3a50*/  LOP3.LUT R65, R64, 0xf0f0f0f, RZ, 0xc0, !PT ;  /* 0x0f0f0f0f40417812 */ /* 0x000fe400078ec0ff */
[----:B0-----:R-:W-:Y:S02]  /*3a60*/  SHF.R.U32.HI R69, RZ, 0x4, R80 ;  /* 0x00000004ff457819 */ /* 0x001fe40000011650 */
[----:B------:R-:W-:Y:S02]  /*3a70*/  LOP3.LUT R57, R57, 0x8080808, R52, 0x60, !PT ;  /* 0x0808080839397812 */ /* 0x000fe400078e6034 */
[----:B------:R-:W-:Y:S01]  /*3a80*/  LOP3.LUT R66, R69, 0xf0f0f0f, RZ, 0xc0, !PT ;  /* 0x0f0f0f0f45427812 */ /* 0x000fe200078ec0ff */
[----:B------:R0:W-:Y:S01]  /*3a90*/  STS [R107], R62 ;  /* 0x0000003e6b007388 */ /* 0x0001e20000000800 */
[----:B------:R-:W-:-:S02]  /*3aa0*/  VIADD R73, R65, 0x78787878 ;  /* 0x7878787841497836 */ /* 0x000fc40000000000 */
[----:B------:R-:W-:Y:S02]  /*3ab0*/  IMAD R84, R85, 0x10000, R84 ;  /* 0x0001000055547824 */ /* 0x000fe400078e0254 */
[----:B------:R-:W-:Y:S01]  /*3ac0*/  VIADD R72, R66, 0x78787878 ;  /* 0x7878787842487836 */ /* 0x000fe20000000000 */
[----:B------:R-:W-:Y:S02]  /*3ad0*/  LOP3.LUT R64, R73, R64, RZ, 0x3c, !PT ;  /* 0x0000004049407212 */ /* 0x000fe400078e3cff */
[----:B0-----:R-:W-:Y:S02]  /*3ae0*/  PRMT R62, R57, 0xba98, RZ ;  /* 0x0000ba98393e7816 */ /* 0x001fe400000000ff */
[----:B------:R-:W-:Y:S02]  /*3af0*/  PRMT R57, R52, 0xba98, RZ ;  /* 0x0000ba9834397816 */ /* 0x000fe400000000ff */
[C---:B------:R-:W-:Y:S02]  /*3b00*/  LOP3.LUT R53, R62.reuse, 0x80808080, R53, 0x6, !PT ;  /* 0x808080803e357812 */ /* 0x040fe400078e0635 */
[----:B------:R-:W-:-:S02]  /*3b10*/  LOP3.LUT R62, R62, 0x7f7f7f7f, R57, 0x60, !PT ;  /* 0x7f7f7f7f3e3e7812 */ /* 0x000fc400078e6039 */
[----:B------:R-:W-:Y:S02]  /*3b20*/  LOP3.LUT R52, R84, 0xf0f0f0f, RZ, 0xc0, !PT ;  /* 0x0f0f0f0f54347812 */ /* 0x000fe400078ec0ff */
[----:B------:R-:W-:Y:S02]  /*3b30*/  LOP3.LUT R69, R72, R69, RZ, 0x3c, !PT ;  /* 0x0000004548457212 */ /* 0x000fe400078e3cff */
[----:B------:R-:W-:Y:S02]  /*3b40*/  LOP3.LUT R64, R64, 0x8080808, R65, 0x60, !PT ;  /* 0x0808080840407812 */ /* 0x000fe400078e6041 */
[----:B------:R-:W-:Y:S01]  /*3b50*/  LOP3.LUT R62, R53, R62, RZ, 0xfc, !PT ;  /* 0x0000003e353e7212 */ /* 0x000fe200078efcff */
[----:B------:R-:W-:Y:S01]  /*3b60*/  VIADD R53, R52, 0x78787878 ;  /* 0x7878787834357836 */ /* 0x000fe20000000000 */
[----:B------:R-:W-:Y:S01]  /*3b70*/  LOP3.LUT R69, R69, 0x8080808, R66, 0x60, !PT ;  /* 0x0808080845457812 */ /* 0x000fe200078e6042 */
[----:B------:R-:W-:Y:S01]  /*3b80*/  STS [R107+0x10], R68 ;  /* 0x000010446b007388 */ /* 0x000fe20000000800 */
[----:B------:R-:W-:-:S02]  /*3b90*/  PRMT R64, R64, 0xba98, RZ ;  /* 0x0000ba9840407816 */ /* 0x000fc400000000ff */
[----:B------:R-:W-:Y:S01]  /*3ba0*/  PRMT R65, R65, 0xba98, RZ ;  /* 0x0000ba9841417816 */ /* 0x000fe200000000ff */
[----:B------:R0:W-:Y:S01]  /*3bb0*/  STS [R106], R55 ;  /* 0x000000376a007388 */ /* 0x0001e20000000800 */
[----:B------:R-:W-:Y:S02]  /*3bc0*/  PRMT R69, R69, 0xba98, RZ ;  /* 0x0000ba9845457816 */ /* 0x000fe400000000ff */
[----:B------:R-:W-:Y:S02]  /*3bd0*/  SHF.R.U32.HI R57, RZ, 0x4, R84 ;  /* 0x00000004ff397819 */ /* 0x000fe40000011654 */
[----:B------:R-:W-:Y:S02]  /*3be0*/  PRMT R66, R66, 0xba98, RZ ;  /* 0x0000ba9842427816 */ /* 0x000fe400000000ff */
[----:B------:R-:W-:Y:S02]  /*3bf0*/  LOP3.LUT R73, R64, 0x80808080, R73, 0x6, !PT ;  /* 0x8080808040497812 */ /* 0x000fe400078e0649 */
[----:B0-----:R-:W-:-:S02]  /*3c00*/  LOP3.LUT R55, R53, R84, RZ, 0x3c, !PT ;  /* 0x0000005435377212 */ /* 0x001fc400078e3cff */
[----:B------:R-:W-:Y:S01]  /*3c10*/  LOP3.LUT R64, R64, 0x7f7f7f7f, R65, 0x60, !PT ;  /* 0x7f7f7f7f40407812 */ /* 0x000fe200078e6041 */
[----:B------:R-:W-:Y:S01]  /*3c20*/  IMAD R86, R87, 0x10000, R86 ;  /* 0x0001000057567824 */ /* 0x000fe200078e0256 */
[----:B------:R-:W-:Y:S02]  /*3c30*/  LOP3.LUT R72, R69, 0x80808080, R72, 0x6, !PT ;  /* 0x8080808045487812 */ /* 0x000fe400078e0648 */
[----:B------:R-:W-:Y:S02]  /*3c40*/  LOP3.LUT R65, R57, 0xf0f0f0f, RZ, 0xc0, !PT ;  /* 0x0f0f0f0f39417812 */ /* 0x000fe400078ec0ff */
[----:B------:R-:W-:Y:S02]  /*3c50*/  LOP3.LUT R69, R69, 0x7f7f7f7f, R66, 0x60, !PT ;  /* 0x7f7f7f7f45457812 */ /* 0x000fe400078e6042 */
[----:B------:R-:W-:Y:S01]  /*3c60*/  LOP3.LUT R55, R55, 0x8080808, R52, 0x60, !PT ;  /* 0x0808080837377812 */ /* 0x000fe200078e6034 */
[----:B------:R-:W-:Y:S01]  /*3c70*/  VIADD R68, R65, 0x78787878 ;  /* 0x7878787841447836 */ /* 0x000fe20000000000 */
[----:B------:R-:W-:-:S02]  /*3c80*/  LOP3.LUT R69, R72, R69, RZ, 0xfc, !PT ;  /* 0x0000004548457212 */ /* 0x000fc400078efcff */
[----:B------:R-:W-:Y:S02]  /*3c90*/  PRMT R66, R55, 0xba98, RZ ;  /* 0x0000ba9837427816 */ /* 0x000fe400000000ff */
[----:B------:R-:W-:Y:S02]  /*3ca0*/  PRMT R55, R52, 0xba98, RZ ;  /* 0x0000ba9834377816 */ /* 0x000fe400000000ff */
[----:B------:R-:W-:Y:S02]  /*3cb0*/  LOP3.LUT R72, R86, 0xf0f0f0f, RZ, 0xc0, !PT ;  /* 0x0f0f0f0f56487812 */ /* 0x000fe400078ec0ff */
[----:B------:R-:W-:Y:S02]  /*3cc0*/  LOP3.LUT R53, R66, 0x80808080, R53, 0x6, !PT ;  /* 0x8080808042357812 */ /* 0x000fe400078e0635 */
[----:B------:R-:W-:Y:S02]  /*3cd0*/  LOP3.LUT R52, R68, R57, RZ, 0x3c, !PT ;  /* 0x0000003944347212 */ /* 0x000fe400078e3cff */
[----:B------:R-:W-:Y:S01]  /*3ce0*/  LOP3.LUT R66, R66, 0x7f7f7f7f, R55, 0x60, !PT ;  /* 0x7f7f7f7f42427812 */ /* 0x000fe200078e6037 */
[----:B------:R-:W-:Y:S01]  /*3cf0*/  VIADD R55, R72, 0x78787878 ;  /* 0x7878787848377836 */ /* 0x000fe20000000000 */
[----:B------:R-:W-:Y:S01]  /*3d00*/  STS [R106+0x10], R69 ;  /* 0x000010456a007388 */ /* 0x000fe20000000800 */
[----:B------:R-:W-:-:S03]  /*3d10*/  LOP3.LUT R52, R52, 0x8080808, R65, 0x60, !PT ;  /* 0x0808080834347812 */ /* 0x000fc600078e6041 */
[----:B------:R0:W-:Y:S01]  /*3d20*/  STS [R105], R62 ;  /* 0x0000003e69007388 */ /* 0x0001e20000000800 */
[----:B------:R-:W-:Y:S02]  /*3d30*/  LOP3.LUT R57, R55, R86, RZ, 0x3c, !PT ;  /* 0x0000005637397212 */ /* 0x000fe400078e3cff */
[----:B------:R-:W-:Y:S02]  /*3d40*/  LOP3.LUT R66, R53, R66, RZ, 0xfc, !PT ;  /* 0x0000004235427212 */ /* 0x000fe400078efcff */
[----:B------:R-:W-:Y:S02]  /*3d50*/  PRMT R53, R52, 0xba98, RZ ;  /* 0x0000ba9834357816 */ /* 0x000fe400000000ff */
[----:B------:R-:W-:Y:S02]  /*3d60*/  PRMT R52, R65, 0xba98, RZ ;  /* 0x0000ba9841347816 */ /* 0x000fe400000000ff */
[----:B0-----:R-:W-:Y:S02]  /*3d70*/  SHF.R.U32.HI R62, RZ, 0x4, R86 ;  /* 0x00000004ff3e7819 */ /* 0x001fe40000011656 */
[----:B------:R-:W-:-:S02]  /*3d80*/  LOP3.LUT R57, R57, 0x8080808, R72, 0x60, !PT ;  /* 0x0808080839397812 */ /* 0x000fc400078e6048 */
[----:B------:R-:W-:Y:S02]  /*3d90*/  LOP3.LUT R65, R62, 0xf0f0f0f, RZ, 0xc0, !PT ;  /* 0x0f0f0f0f3e417812 */ /* 0x000fe400078ec0ff */
[C---:B------:R-:W-:Y:S02]  /*3da0*/  LOP3.LUT R68, R53.reuse, 0x80808080, R68, 0x6, !PT ;  /* 0x8080808035447812 */ /* 0x040fe400078e0644 */
[----:B------:R-:W-:Y:S01]  /*3db0*/  LOP3.LUT R53, R53, 0x7f7f7f7f, R52, 0x60, !PT ;  /* 0x7f7f7f7f35357812 */ /* 0x000fe200078e6034 */
[----:B------:R-:W-:Y:S01]  /*3dc0*/  VIADD R69, R65, 0x78787878 ;  /* 0x7878787841457836 */ /* 0x000fe20000000000 */
[----:B------:R-:W-:Y:S02]  /*3dd0*/  PRMT R52, R57, 0xba98, RZ ;  /* 0x0000ba9839347816 */ /* 0x000fe400000000ff */
[----:B------:R-:W-:Y:S01]  /*3de0*/  PRMT R57, R72, 0xba98, RZ ;  /* 0x0000ba9848397816 */ /* 0x000fe200000000ff */
[----:B------:R-:W-:Y:S01]  /*3df0*/  IMAD R88, R89, 0x10000, R88 ;  /* 0x0001000059587824 */ /* 0x000fe200078e0258 */
[----:B------:R-:W-:-:S02]  /*3e00*/  LOP3.LUT R55, R52, 0x80808080, R55, 0x6, !PT ;  /* 0x8080808034377812 */ /* 0x000fc400078e0637 */
[----:B------:R-:W-:Y:S02]  /*3e10*/  LOP3.LUT R64, R73, R64, RZ, 0xfc, !PT ;  /* 0x0000004049407212 */ /* 0x000fe400078efcff */
[----:B------:R-:W-:Y:S02]  /*3e20*/  LOP3.LUT R52, R52, 0x7f7f7f7f, R57, 0x60, !PT ;  /* 0x7f7f7f7f34347812 */ /* 0x000fe400078e6039 */
[----:B------:R-:W-:Y:S01]  /*3e30*/  LOP3.LUT R62, R69, R62, RZ, 0x3c, !PT ;  /* 0x0000003e453e7212 */ /* 0x000fe200078e3cff */
[----:B------:R0:W-:Y:S01]  /*3e40*/  STS [R105+0x10], R64 ;  /* 0x0000104069007388 */ /* 0x0001e20000000800 */
[----:B------:R-:W-:Y:S02]  /*3e50*/  LOP3.LUT R55, R55, R52, RZ, 0xfc, !PT ;  /* 0x0000003437377212 */ /* 0x000fe400078efcff */
[----:B------:R-:W-:Y:S02]  /*3e60*/  LOP3.LUT R62, R62, 0x8080808, R65, 0x60, !PT ;  /* 0x080808083e3e7812 */ /* 0x000fe400078e6041 */
[----:B------:R-:W-:-:S02]  /*3e70*/  LOP3.LUT R52, R88, 0xf0f0f0f, RZ, 0xc0, !PT ;  /* 0x0f0f0f0f58347812 */ /* 0x000fc400078ec0ff */
[----:B------:R-:W-:Y:S02]  /*3e80*/  LOP3.LUT R68, R68, R53, RZ, 0xfc, !PT ;  /* 0x0000003544447212 */ /* 0x000fe400078efcff */
[----:B0-----:R-:W-:Y:S01]  /*3e90*/  SHF.R.U32.HI R64, RZ, 0x4, R88 ;  /* 0x00000004ff407819 */ /* 0x001fe20000011658 */
[----:B------:R-:W-:Y:S01]  /*3ea0*/  VIADD R53, R52, 0x78787878 ;  /* 0x7878787834357836 */ /* 0x000fe20000000000 */
[----:B------:R-:W-:Y:S02]  /*3eb0*/  PRMT R62, R62, 0xba98, RZ ;  /* 0x0000ba983e3e7816 */ /* 0x000fe400000000ff */
[----:B------:R-:W-:Y:S02]  /*3ec0*/  PRMT R65, R65, 0xba98, RZ ;  /* 0x0000ba9841417816 */ /* 0x000fe400000000ff */
[----:B------:R-:W-:Y:S02]  /*3ed0*/  LOP3.LUT R72, R64, 0xf0f0f0f, RZ, 0xc0, !PT ;  /* 0x0f0f0f0f40487812 */ /* 0x000fe400078ec0ff */
[----:B------:R-:W-:-:S02]  /*3ee0*/  LOP3.LUT R69, R62, 0x80808080, R69, 0x6, !PT ;  /* 0x808080803e457812 */ /* 0x000fc400078e0645 */
[----:B------:R-:W-:Y:S01]  /*3ef0*/  LOP3.LUT R62, R62, 0x7f7f7f7f, R65, 0x60, !PT ;  /* 0x7f7f7f7f3e3e7812 */ /* 0x000fe200078e6041 */
[----:B------:R-:W-:Y:S01]  /*3f00*/  VIADD R65, R72, 0x78787878 ;  /* 0x7878787848417836 */ /* 0x000fe20000000000 */
[----:B------:R-:W-:-:S04]  /*3f10*/  LOP3.LUT R57, R53, R88, RZ, 0x3c, !PT ;  /* 0x0000005835397212 */ /* 0x000fc800078e3cff */
[----:B------:R-:W-:Y:S02]  /*3f20*/  LOP3.LUT R57, R57, 0x8080808, R52, 0x60, !PT ;  /* 0x0808080839397812 */ /* 0x000fe400078e6034 */
[----:B------:R-:W-:Y:S02]  /*3f30*/  LOP3.LUT R73, R65, R64, RZ, 0x3c, !PT ;  /* 0x0000004041497212 */ /* 0x000fe400078e3cff */
[----:B------:R-:W-:Y:S01]  /*3f40*/  LOP3.LUT R69, R69, R62, RZ, 0xfc, !PT ;  /* 0x0000003e45457212 */ /* 0x000fe200078efcff */
[----:B------:R-:W-:Y:S01]  /*3f50*/  IMAD R90, R91, 0x10000, R90 ;  /* 0x000100005b5a7824 */ /* 0x000fe200078e025a */
[----:B------:R-:W-:Y:S02]  /*3f60*/  PRMT R62, R57, 0xba98, RZ ;  /* 0x0000ba98393e7816 */ /* 0x000fe400000000ff */
[----:B------:R-:W-:Y:S02]  /*3f70*/  LOP3.LUT R73, R73, 0x8080808, R72, 0x60, !PT ;  /* 0x0808080849497812 */ /* 0x000fe400078e6048 */
[----:B------:R-:W-:-:S02]  /*3f80*/  PRMT R57, R52, 0xba98, RZ ;  /* 0x0000ba9834397816 */ /* 0x000fc400000000ff */
[C---:B------:R-:W-:Y:S02]  /*3f90*/  LOP3.LUT R53, R62.reuse, 0x80808080, R53, 0x6, !PT ;  /* 0x808080803e357812 */ /* 0x040fe400078e0635 */
[----:B------:R-:W-:Y:S02]  /*3fa0*/  PRMT R52, R73, 0xba98, RZ ;  /* 0x0000ba9849347816 */ /* 0x000fe400000000ff */
[----:B------:R-:W-:Y:S02]  /*3fb0*/  LOP3.LUT R62, R62, 0x7f7f7f7f, R57, 0x60, !PT ;  /* 0x7f7f7f7f3e3e7812 */ /* 0x000fe400078e6039 */
[----:B------:R-:W-:Y:S02]  /*3fc0*/  PRMT R75, R72, 0xba98, RZ ;  /* 0x0000ba98484b7816 */ /* 0x000fe400000000ff */
[----:B------:R-:W-:Y:S02]  /*3fd0*/  SHF.R.U32.HI R64, RZ, 0x4, R90 ;  /* 0x00000004ff407819 */ /* 0x000fe4000001165a */
[----:B------:R-:W-:-:S02]  /*3fe0*/  LOP3.LUT R65, R52, 0x80808080, R65, 0x6, !PT ;  /* 0x8080808034417812 */ /* 0x000fc400078e0641 */
[----:B------:R-:W-:Y:S02]  /*3ff0*/  LOP3.LUT R62, R53, R62, RZ, 0xfc, !PT ;  /* 0x0000003e353e7212 */ /* 0x000fe400078efcff */
[----:B------:R-:W-:Y:S02]  /*4000*/  LOP3.LUT R52, R52, 0x7f7f7f7f, R75, 0x60, !PT ;  /* 0x7f7f7f7f34347812 */ /* 0x000fe400078e604b */
[----:B------:R-:W-:Y:S02]  /*4010*/  LOP3.LUT R53, R64, 0xf0f0f0f, RZ, 0xc0, !PT ;  /* 0x0f0f0f0f40357812 */ /* 0x000fe400078ec0ff */
[----:B------:R-:W-:Y:S02]  /*4020*/  LOP3.LUT R52, R65, R52, RZ, 0xfc, !PT ;  /* 0x0000003441347212 */ /* 0x000fe400078efcff */
[----:B------:R-:W-:Y:S01]  /*4030*/  LOP3.LUT R57, R90, 0xf0f0f0f, RZ, 0xc0, !PT ;  /* 0x0f0f0f0f5a397812 */ /* 0x000fe200078ec0ff */
[----:B------:R-:W-:Y:S01]  /*4040*/  VIADD R65, R53, 0x78787878 ;  /* 0x7878787835417836 */ /* 0x000fe20000000000 */
[----:B------:R-:W-:Y:S04]  /*4050*/  STS [R7], R66 ;  /* 0x0000004207007388 */ /* 0x000fe80000000800 */
[----:B------:R-:W-:Y:S01]  /*4060*/  STS [R7+0x10], R68 ;  /* 0x0000104407007388 */ /* 0x000fe20000000800 */
[----:B------:R-:W-:-:S03]  /*4070*/  LOP3.LUT R64, R65, R64, RZ, 0x3c, !PT ;  /* 0x0000004041407212 */ /* 0x000fc600078e3cff */
[----:B------:R0:W-:Y:S01]  /*4080*/  STS [R8], R55 ;  /* 0x0000003708007388 */ /* 0x0001e20000000800 */
[----:B------:R-:W-:Y:S01]  /*4090*/  IMAD R93, R94, 0x10000, R93 ;  /* 0x000100005e5d7824 */ /* 0x000fe200078e025d */
[----:B------:R-:W-:Y:S01]  /*40a0*/  LOP3.LUT R64, R64, 0x8080808, R53, 0x60, !PT ;  /* 0x0808080840407812 */ /* 0x000fe200078e6035 */
[----:B0-----:R-:W-:Y:S01]  /*40b0*/  VIADD R55, R57, 0x78787878 ;  /* 0x7878787839377836 */ /* 0x001fe20000000000 */
[----:B------:R-:W-:Y:S02]  /*40c0*/  STS [R8+0x10], R69 ;  /* 0x0000104508007388 */ /* 0x000fe40000000800 */
[----:B------:R-:W-:Y:S02]  /*40d0*/  PRMT R64, R64, 0xba98, RZ ;  /* 0x0000ba9840407816 */ /* 0x000fe400000000ff */
[----:B------:R-:W-:Y:S01]  /*40e0*/  LOP3.LUT R90, R55, R90, RZ, 0x3c, !PT ;  /* 0x0000005a375a7212 */ /* 0x000fe200078e3cff */
[----:B------:R0:W-:Y:S01]  /*40f0*/  STS [R9+0x10], R52 ;  /* 0x0000103409007388 */ /* 0x0001e20000000800 */
[----:B------:R-:W-:-:S02]  /*4100*/  LOP3.LUT R66, R93, 0xf0f0f0f, RZ, 0xc0, !PT ;  /* 0x0f0f0f0f5d427812 */ /* 0x000fc400078ec0ff */
[----:B------:R-:W-:Y:S02]  /*4110*/  LOP3.LUT R90, R90, 0x8080808, R57, 0x60, !PT ;  /* 0x080808085a5a7812 */ /* 0x000fe400078e6039 */
[----:B------:R-:W-:Y:S01]  /*4120*/  PRMT R53, R53, 0xba98, RZ ;  /* 0x0000ba9835357816 */ /* 0x000fe200000000ff */
[----:B------:R1:W-:Y:S01]  /*4130*/  STS [R9], R62 ;  /* 0x0000003e09007388 */ /* 0x0003e20000000800 */
[----:B------:R-:W-:Y:S02]  /*4140*/  LOP3.LUT R65, R64, 0x80808080, R65, 0x6, !PT ;  /* 0x8080808040417812 */ /* 0x000fe400078e0641 */
[----:B0-----:R-:W-:Y:S02]  /*4150*/  SHF.R.U32.HI R52, RZ, 0x4, R93 ;  /* 0x00000004ff347819 */ /* 0x001fe4000001165d */
[----:B------:R-:W-:Y:S02]  /*4160*/  PRMT R90, R90, 0xba98, RZ ;  /* 0x0000ba985a5a7816 */ /* 0x000fe400000000ff */
[----:B------:R-:W-:-:S02]  /*4170*/  LOP3.LUT R64, R64, 0x7f7f7f7f, R53, 0x60, !PT ;  /* 0x7f7f7f7f40407812 */ /* 0x000fc400078e6035 */
[----:B------:R-:W-:Y:S01]  /*4180*/  PRMT R57, R57, 0xba98, RZ ;  /* 0x0000ba9839397816 */ /* 0x000fe200000000ff */
[----:B-1----:R-:W-:Y:S01]  /*4190*/  VIADD R62, R66, 0x78787878 ;  /* 0x78787878423e7836 */ /* 0x002fe20000000000 */
        /* <DEDUP_REMOVED lines=8> */
[----:B------:R-:W-:Y:S02]  /*4220*/  LOP3.LUT R65, R65, R64, RZ, 0xfc, !PT ;  /* 0x0000004041417212 */ /* 0x000fe400078efcff */
[----:B------:R-:W-:Y:S02]  /*4230*/  PRMT R93, R93, 0xba98, RZ ;  /* 0x0000ba985d5d7816 */ /* 0x000fe400000000ff */
[----:B------:R-:W-:Y:S02]  /*4240*/  PRMT R66, R66, 0xba98, RZ ;  /* 0x0000ba9842427816 */ /* 0x000fe400000000ff */
[----:B------:R-:W-:-:S02]  /*4250*/  LOP3.LUT R64, R95, 0xf0f0f0f, RZ, 0xc0, !PT ;  /* 0x0f0f0f0f5f407812 */ /* 0x000fc400078ec0ff */
[----:B------:R-:W-:Y:S02]  /*4260*/  LOP3.LUT R52, R52, 0x8080808, R53, 0x60, !PT ;  /* 0x0808080834347812 */ /* 0x000fe400078e6035 */
[----:B------:R-:W-:Y:S02]  /*4270*/  SHF.R.U32.HI R68, RZ, 0x4, R95 ;  /* 0x00000004ff447819 */ /* 0x000fe4000001165f */
[C---:B------:R-:W-:Y:S02]  /*4280*/  LOP3.LUT R62, R93.reuse, 0x80808080, R62, 0x6, !PT ;  /* 0x808080805d3e7812 */ /* 0x040fe400078e063e */
[----:B------:R-:W-:Y:S01]  /*4290*/  LOP3.LUT R93, R93, 0x7f7f7f7f, R66, 0x60, !PT ;  /* 0x7f7f7f7f5d5d7812 */ /* 0x000fe200078e6042 */
[----:B------:R-:W-:Y:S01]  /*42a0*/  VIADD R66, R64, 0x78787878 ;  /* 0x7878787840427836 */ /* 0x000fe20000000000 */
[----:B------:R-:W-:Y:S02]  /*42b0*/  PRMT R52, R52, 0xba98, RZ ;  /* 0x0000ba9834347816 */ /* 0x000fe400000000ff */
[----:B------:R-:W-:-:S02]  /*42c0*/  PRMT R53, R53, 0xba98, RZ ;  /* 0x0000ba9835357816 */ /* 0x000fc400000000ff */
[----:B------:R-:W-:Y:S02]  /*42d0*/  LOP3.LUT R69, R68, 0xf0f0f0f, RZ, 0xc0, !PT ;  /* 0x0f0f0f0f44457812 */ /* 0x000fe400078ec0ff */
[C---:B------:R-:W-:Y:S02]  /*42e0*/  LOP3.LUT R57, R52.reuse, 0x80808080, R57, 0x6, !PT ;  /* 0x8080808034397812 */ /* 0x040fe400078e0639 */
[----:B------:R-:W-:Y:S01]  /*42f0*/  LOP3.LUT R52, R52, 0x7f7f7f7f, R53, 0x60, !PT ;  /* 0x7f7f7f7f34347812 */ /* 0x000fe200078e6035 */
[----:B------:R-:W-:Y:S01]  /*4300*/  VIADD R53, R69, 0x78787878 ;  /* 0x7878787845357836 */ /* 0x000fe20000000000 */
[----:B------:R-:W-:Y:S01]  /*4310*/  LOP3.LUT R95, R66, R95, RZ, 0x3c, !PT ;  /* 0x0000005f425f7212 */ /* 0x000fe200078e3cff */
[----:B------:R-:W-:Y:S01]  /*4320*/  IMAD R143, R144, 0x10000, R143 ;  /* 0x00010000908f7824 */ /* 0x000fe200078e028f */
[----:B------:R-:W-:Y:S02]  /*4330*/  LOP3.LUT R55, R55, R90, RZ, 0xfc, !PT ;  /* 0x0000005a37377212 */ /* 0x000fe400078efcff */
[----:B------:R-:W-:-:S02]  /*4340*/  LOP3.LUT R95, R95, 0x8080808, R64, 0x60, !PT ;  /* 0x080808085f5f7812 */ /* 0x000fc400078e6040 */
[----:B------:R-:W-:Y:S02]  /*4350*/  LOP3.LUT R68, R53, R68, RZ, 0x3c, !PT ;  /* 0x0000004435447212 */ /* 0x000fe400078e3cff */
[----:B------:R-:W-:Y:S02]  /*4360*/  LOP3.LUT R52, R57, R52, RZ, 0xfc, !PT ;  /* 0x0000003439347212 */ /* 0x000fe400078efcff */
[----:B------:R-:W-:Y:S01]  /*4370*/  PRMT R95, R95, 0xba98, RZ ;  /* 0x0000ba985f5f7816 */ /* 0x000fe200000000ff */
[----:B------:R0:W-:Y:S01]  /*4380*/  STS [R10], R55 ;  /* 0x000000370a007388 */ /* 0x0001e20000000800 */
[----:B------:R-:W-:Y:S02]  /*4390*/  PRMT R64, R64, 0xba98, RZ ;  /* 0x0000ba9840407816 */ /* 0x000fe400000000ff */
[----:B------:R-:W-:Y:S02]  /*43a0*/  LOP3.LUT R68, R68, 0x8080808, R69, 0x60, !PT ;  /* 0x0808080844447812 */ /* 0x000fe400078e6045 */
[----:B------:R-:W-:-:S02]  /*43b0*/  SHF.R.U32.HI R57, RZ, 0x4, R143 ;  /* 0x00000004ff397819 */ /* 0x000fc4000001168f */
[----:B------:R-:W-:Y:S01]  /*43c0*/  LOP3.LUT R62, R62, R93, RZ, 0xfc, !PT ;  /* 0x0000005d3e3e7212 */ /* 0x000fe200078efcff */
[----:B------:R1:W-:Y:S01]  /*43d0*/  STS [R10+0x10], R65 ;  /* 0x000010410a007388 */ /* 0x0003e20000000800 */
[----:B------:R-:W-:Y:S02]  /*43e0*/  LOP3.LUT R66, R95, 0x80808080, R66, 0x6, !PT ;  /* 0x808080805f427812 */ /* 0x000fe400078e0642 */
[----:B0-----:R-:W-:Y:S02]  /*43f0*/  LOP3.LUT R55, R143, 0xf0f0f0f, RZ, 0xc0, !PT ;  /* 0x0f0f0f0f8f377812 */ /* 0x001fe400078ec0ff */
[----:B------:R-:W-:Y:S02]  /*4400*/  LOP3.LUT R95, R95, 0x7f7f7f7f, R64, 0x60, !PT ;  /* 0x7f7f7f7f5f5f7812 */ /* 0x000fe400078e6040 */
[----:B------:R-:W-:Y:S01]  /*4410*/  PRMT R68, R68, 0xba98, RZ ;  /* 0x0000ba9844447816 */ /* 0x000fe200000000ff */
[----:B------:R0:W-:Y:S01]  /*4420*/  STS [R11], R62 ;  /* 0x0000003e0b007388 */ /* 0x0001e20000000800 */
[----:B------:R-:W-:-:S02]  /*4430*/  PRMT R69, R69, 0xba98, RZ ;  /* 0x0000ba9845457816 */ /* 0x000fc400000000ff */
[----:B-1----:R-:W-:Y:S02]  /*4440*/  LOP3.LUT R65, R57, 0xf0f0f0f, RZ, 0xc0, !PT ;  /* 0x0f0f0f0f39417812 */ /* 0x002fe400078ec0ff */
[----:B------:R-:W-:Y:S02]  /*4450*/  LOP3.LUT R53, R68, 0x80808080, R53, 0x6, !PT ;  /* 0x8080808044357812 */ /* 0x000fe400078e0635 */
[----:B------:R-:W-:Y:S01]  /*4460*/  LOP3.LUT R95, R66, R95, RZ, 0xfc, !PT ;  /* 0x0000005f425f7212 */ /* 0x000fe200078efcff */
[----:B------:R-:W-:Y:S02]  /*4470*/  VIADD R66, R65, 0x78787878 ;  /* 0x7878787841427836 */ /* 0x000fe40000000000 */
[----:B0-----:R-:W-:Y:S01]  /*4480*/  VIADD R62, R55, 0x78787878 ;  /* 0x78787878373e7836 */ /* 0x001fe20000000000 */
[----:B------:R-:W-:Y:S01]  /*4490*/  LOP3.LUT R68, R68, 0x7f7f7f7f, R69, 0x60, !PT ;  /* 0x7f7f7f7f44447812 */ /* 0x000fe200078e6045 */
[----:B------:R-:W-:-:S03]  /*44a0*/  IMAD R145, R166, 0x10000, R145 ;  /* 0x00010000a6917824 */ /* 0x000fc600078e0291 */
[----:B------:R-:W-:Y:S02]  /*44b0*/  LOP3.LUT R64, R62, R143, RZ, 0x3c, !PT ;  /* 0x0000008f3e407212 */ /* 0x000fe400078e3cff */
[----:B------:R-:W-:Y:S02]  /*44c0*/  LOP3.LUT R53, R53, R68, RZ, 0xfc, !PT ;  /* 0x0000004435357212 */ /* 0x000fe400078efcff */
[----:B------:R-:W-:Y:S02]  /*44d0*/  LOP3.LUT R68, R66, R57, RZ, 0x3c, !PT ;  /* 0x0000003942447212 */ /* 0x000fe400078e3cff */
[----:B------:R-:W-:Y:S02]  /*44e0*/  LOP3.LUT R64, R64, 0x8080808, R55, 0x60, !PT ;  /* 0x0808080840407812 */ /* 0x000fe400078e6037 */
[----:B------:R-:W-:Y:S02]  /*44f0*/  LOP3.LUT R68, R68, 0x8080808, R65, 0x60, !PT ;  /* 0x0808080844447812 */ /* 0x000fe400078e6041 */
[----:B------:R-:W-:Y:S01]  /*4500*/  SHF.R.U32.HI R69, RZ, 0x4, R145 ;  /* 0x00000004ff457819 */ /* 0x000fe20000011691 */
[----:B------:R0:W-:Y:S01]  /*4510*/  STS [R11+0x10], R52 ;  /* 0x000010340b007388 */ /* 0x0001e20000000800 */
[----:B------:R-:W-:-:S02]  /*4520*/  PRMT R57, R64, 0xba98, RZ ;  /* 0x0000ba9840397816 */ /* 0x000fc400000000ff */
[----:B------:R-:W-:Y:S01]  /*4530*/  PRMT R64, R55, 0xba98, RZ ;  /* 0x0000ba9837407816 */ /* 0x000fe200000000ff */
[----:B------:R1:W-:Y:S01]  /*4540*/  STS [R12+0x10], R53 ;  /* 0x000010350c007388 */ /* 0x0003e20000000800 */
[----:B------:R-:W-:Y:S02]  /*4550*/  PRMT R55, R68, 0xba98, RZ ;  /* 0x0000ba9844377816 */ /* 0x000fe400000000ff */
[----:B0-----:R-:W-:Y:S02]  /*4560*/  PRMT R52, R65, 0xba98, RZ ;  /* 0x0000ba9841347816 */ /* 0x001fe400000000ff */
[----:B-1----:R-:W-:Y:S02]  /*4570*/  LOP3.LUT R53, R69, 0xf0f0f0f, RZ, 0xc0, !PT ;  /* 0x0f0f0f0f45357812 */ /* 0x002fe400078ec0ff */
[----:B------:R-:W-:Y:S02]  /*4580*/  LOP3.LUT R66, R55, 0x80808080, R66, 0x6, !PT ;  /* 0x8080808037427812 */ /* 0x000fe400078e0642 */
[----:B------:R-:W-:-:S02]  /*4590*/  LOP3.LUT R62, R57, 0x80808080, R62, 0x6, !PT ;  /* 0x80808080393e7812 */ /* 0x000fc400078e063e */
[----:B------:R-:W-:Y:S01]  /*45a0*/  LOP3.LUT R55, R55, 0x7f7f7f7f, R52, 0x60, !PT ;  /* 0x7f7f7f7f37377812 */ /* 0x000fe200078e6034 */
[----:B------:R-:W-:Y:S01]  /*45b0*/  VIADD R52, R53, 0x78787878 ;  /* 0x7878787835347836 */ /* 0x000fe20000000000 */
[----:B------:R-:W-:Y:S02]  /*45c0*/  LOP3.LUT R57, R57, 0x7f7f7f7f, R64, 0x60, !PT ;  /* 0x7f7f7f7f39397812 */ /* 0x000fe400078e6040 */
[----:B------:R-:W-:Y:S02]  /*45d0*/  LOP3.LUT R64, R145, 0xf0f0f0f, RZ, 0xc0, !PT ;  /* 0x0f0f0f0f91407812 */ /* 0x000fe400078ec0ff */
[----:B------:R-:W-:Y:S01]  /*45e0*/  LOP3.LUT R72, R52, R69, RZ, 0x3c, !PT ;  /* 0x0000004534487212 */ /* 0x000fe200078e3cff */
[----:B--2---:R-:W-:Y:S02]  /*45f0*/  IMAD R146, R165, 0x10000, R146 ;  /* 0x00010000a5927824 */ /* 0x004fe400078e0292 */
[----:B------:R-:W-:Y:S01]  /*4600*/  VIADD R68, R64, 0x78787878 ;  /* 0x7878787840447836 */ /* 0x000fe20000000000 */
[----:B------:R-:W-:-:S02]  /*4610*/  LOP3.LUT R72, R72, 0x8080808, R53, 0x60, !PT ;  /* 0x0808080848487812 */ /* 0x000fc400078e6035 */
[----:B------:R-:W-:Y:S02]  /*4620*/  LOP3.LUT R62, R62, R57, RZ, 0xfc, !PT ;  /* 0x000000393e3e7212 */ /* 0x000fe400078efcff */
[----:B------:R-:W-:Y:S02]  /*4630*/  LOP3.LUT R145, R68, R145, RZ, 0x3c, !PT ;  /* 0x0000009144917212 */ /* 0x000fe400078e3cff */
[----:B------:R-:W-:Y:S02]  /*4640*/  LOP3.LUT R66, R66, R55, RZ, 0xfc, !PT ;  /* 0x0000003742427212 */ /* 0x000fe400078efcff */
[----:B------:R-:W-:Y:S02]  /*4650*/  LOP3.LUT R57, R146, 0xf0f0f0f, RZ, 0xc0, !PT ;  /* 0x0f0f0f0f92397812 */ /* 0x000fe400078ec0ff */
[----:B------:R-:W-:Y:S02]  /*4660*/  PRMT R55, R72, 0xba98, RZ ;  /* 0x0000ba9848377816 */ /* 0x000fe400000000ff */
[----:B------:R-:W-:-:S02]  /*4670*/  PRMT R72, R53, 0xba98, RZ ;  /* 0x0000ba9835487816 */ /* 0x000fc400000000ff */
[----:B------:R-:W-:Y:S01]  /*4680*/  LOP3.LUT R145, R145, 0x8080808, R64, 0x60, !PT ;  /* 0x0808080891917812 */ /* 0x000fe200078e6040 */
[----:B------:R-:W-:Y:S01]  /*4690*/  VIADD R53, R57, 0x78787878 ;  /* 0x7878787839357836 */ /* 0x000fe20000000000 */
[C---:B------:R-:W-:Y:S02]  /*46a0*/  LOP3.LUT R52, R55.reuse, 0x80808080, R52, 0x6, !PT ;  /* 0x8080808037347812 */ /* 0x040fe400078e0634 */
[----:B------:R-:W-:Y:S02]  /*46b0*/  LOP3.LUT R55, R55, 0x7f7f7f7f, R72, 0x60, !PT ;  /* 0x7f7f7f7f37377812 */ /* 0x000fe400078e6048 */
[----:B------:R-:W-:Y:S02]  /*46c0*/  PRMT R145, R145, 0xba98, RZ ;  /* 0x0000ba9891917816 */ /* 0x000fe400000000ff */
[----:B------:R-:W-:Y:S02]  /*46d0*/  PRMT R64, R64, 0xba98, RZ ;  /* 0x0000ba9840407816 */ /* 0x000fe400000000ff */
[----:B------:R-:W-:Y:S01]  /*46e0*/  LOP3.LUT R55, R52, R55, RZ, 0xfc, !PT ;  /* 0x0000003734377212 */ /* 0x000fe200078efcff */
[----:B------:R-:W-:Y:S01]  /*46f0*/  IMAD R180, R207, 0x10000, R180 ;  /* 0x00010000cfb47824 */ /* 0x000fe200078e02b4 */
[----:B------:R-:W-:-:S02]  /*4700*/  LOP3.LUT R68, R145, 0x80808080, R68, 0x6, !PT ;  /* 0x8080808091447812 */ /* 0x000fc400078e0644 */
[----:B------:R-:W-:Y:S02]  /*4710*/  LOP3.LUT R52, R53, R146, RZ, 0x3c, !PT ;  /* 0x0000009235347212 */ /* 0x000fe400078e3cff */
[----:B------:R-:W-:Y:S02]  /*4720*/  LOP3.LUT R145, R145, 0x7f7f7f7f, R64, 0x60, !PT ;  /* 0x7f7f7f7f91917812 */ /* 0x000fe400078e6040 */
[----:B------:R-:W-:Y:S01]  /*4730*/  SHF.R.U32.HI R146, RZ, 0x4, R146 ;  /* 0x00000004ff927819 */ /* 0x000fe20000011692 */
[----:B------:R-:W-:Y:S01]  /*4740*/  STS [R12], R95 ;  /* 0x0000005f0c007388 */ /* 0x000fe20000000800 */
[----:B------:R-:W-:Y:S02]  /*4750*/  LOP3.LUT R145, R68, R145, RZ, 0xfc, !PT ;  /* 0x0000009144917212 */ /* 0x000fe400078efcff */
[----:B------:R-:W-:Y:S01]  /*4760*/  LOP3.LUT R52, R52, 0x8080808, R57, 0x60, !PT ;  /* 0x0808080834347812 */ /* 0x000fe200078e6039 */
[----:B------:R0:W-:Y:S01]  /*4770*/  STS [R13], R62 ;  /* 0x0000003e0d007388 */ /* 0x0001e20000000800 */
[----:B------:R-:W-:-:S02]  /*4780*/  SHF.R.U32.HI R68, RZ, 0x4, R180 ;  /* 0x00000004ff447819 */ /* 0x000fc400000116b4 */
[----:B------:R-:W-:Y:S01]  /*4790*/  LOP3.LUT R64, R180, 0xf0f0f0f, RZ, 0xc0, !PT ;  /* 0x0f0f0f0fb4407812 */ /* 0x000fe200078ec0ff */
[----:B------:R1:W-:Y:S01]  /*47a0*/  STS [R13+0x10], R66 ;  /* 0x000010420d007388 */ /* 0x0003e20000000800 */
[----:B------:R-:W-:Y:S02]  /*47b0*/  PRMT R52, R52, 0xba98, RZ ;  /* 0x0000ba9834347816 */ /* 0x000fe400000000ff */
[----:B0-----:R-:W-:Y:S02]  /*47c0*/  LOP3.LUT R62, R146, 0xf0f0f0f, RZ, 0xc0, !PT ;  /* 0x0f0f0f0f923e7812 */ /* 0x001fe400078ec0ff */
[----:B------:R-:W-:Y:S02]  /*47d0*/  PRMT R57, R57, 0xba98, RZ ;  /* 0x0000ba9839397816 */ /* 0x000fe400000000ff */
[----:B-1----:R-:W-:Y:S01]  /*47e0*/  LOP3.LUT R66, R68, 0xf0f0f0f, RZ, 0xc0, !PT ;  /* 0x0f0f0f0f44427812 */ /* 0x002fe200078ec0ff */
[----:B------:R-:W-:Y:S01]  /*47f0*/  VIADD R65, R62, 0x78787878 ;  /* 0x787878783e417836 */ /* 0x000fe20000000000 */
        /* <DEDUP_REMOVED lines=8> */
[----:B------:R-:W-:Y:S02]  /*4880*/  LOP3.LUT R73, R73, 0x8080808, R64, 0x60, !PT ;  /* 0x0808080849497812 */ /* 0x000fe400078e6040 */
[----:B------:R-:W-:Y:S02]  /*4890*/  PRMT R75, R64, 0xba98, RZ ;  /* 0x0000ba98404b7816 */ /* 0x000fe400000000ff */
[----:B------:R-:W-:-:S02]  /*48a0*/  LOP3.LUT R52, R53, R52, RZ, 0xfc, !PT ;  /* 0x0000003435347212 */ /* 0x000fc400078efcff */
[----:B------:R-:W-:Y:S02]  /*48b0*/  PRMT R64, R57, 0xba98, RZ ;  /* 0x0000ba9839407816 */ /* 0x000fe400000000ff */
[----:B------:R-:W-:Y:S02]  /*48c0*/  PRMT R53, R62, 0xba98, RZ ;  /* 0x0000ba983e357816 */ /* 0x000fe400000000ff */
[----:B------:R-:W-:Y:S02]  /*48d0*/  LOP3.LUT R79, R79, 0x8080808, R66, 0x60, !PT ;  /* 0x080808084f4f7812 */ /* 0x000fe400078e6042 */
[C---:B------:R-:W-:Y:S02]  /*48e0*/  LOP3.LUT R65, R64.reuse, 0x80808080, R65, 0x6, !PT ;  /* 0x8080808040417812 */ /* 0x040fe400078e0641 */
[----:B------:R-:W-:Y:S02]  /*48f0*/  PRMT R62, R73, 0xba98, RZ ;  /* 0x0000ba98493e7816 */ /* 0x000fe400000000ff */
[----:B------:R-:W-:-:S02]  /*4900*/  LOP3.LUT R64, R64, 0x7f7f7f7f, R53, 0x60, !PT ;  /* 0x7f7f7f7f40407812 */ /* 0x000fc400078e6035 */
[----:B------:R-:W-:Y:S02]  /*4910*/  PRMT R68, R79, 0xba98, RZ ;  /* 0x0000ba984f447816 */ /* 0x000fe400000000ff */
[----:B------:R-:W-:Y:S02]  /*4920*/  PRMT R53, R66, 0xba98, RZ ;  /* 0x0000ba9842357816 */ /* 0x000fe400000000ff */
[----:B------:R-:W-:Y:S02]  /*4930*/  LOP3.LUT R69, R62, 0x80808080, R69, 0x6, !PT ;  /* 0x808080803e457812 */ /* 0x000fe400078e0645 */
[----:B------:R-:W-:Y:S02]  /*4940*/  LOP3.LUT R77, R68, 0x80808080, R77, 0x6, !PT ;  /* 0x80808080444d7812 */ /* 0x000fe400078e064d */
[----:B------:R-:W-:Y:S02]  /*4950*/  LOP3.LUT R62, R62, 0x7f7f7f7f, R75, 0x60, !PT ;  /* 0x7f7f7f7f3e3e7812 */ /* 0x000fe400078e604b */
[----:B------:R-:W-:-:S02]  /*4960*/  LOP3.LUT R68, R68, 0x7f7f7f7f, R53, 0x60, !PT ;  /* 0x7f7f7f7f44447812 */ /* 0x000fc400078e6035 */
[----:B------:R-:W-:Y:S01]  /*4970*/  LOP3.LUT R64, R65, R64, RZ, 0xfc, !PT ;  /* 0x0000004041407212 */ /* 0x000fe200078efcff */
[----:B------:R-:W-:Y:S01]  /*4980*/  HADD2.F32 R53, -RZ, R60.H0_H0 ;  /* 0x2000003cff357230 */ /* 0x000fe20000004100 */
[----:B------:R-:W-:Y:S02]  /*4990*/  LOP3.LUT R69, R69, R62, RZ, 0xfc, !PT ;  /* 0x0000003e45457212 */ /* 0x000fe400078efcff */
[----:B------:R-:W-:Y:S01]  /*49a0*/  LOP3.LUT R77, R77, R68, RZ, 0xfc, !PT ;  /* 0x000000444d4d7212 */ /* 0x000fe200078efcff */
[----:B---3--:R-:W-:Y:S01]  /*49b0*/  HADD2.F32 R58, -RZ, R58.H0_H0 ;  /* 0x2000003aff3a7230 */ /* 0x008fe20000004100 */
[----:B------:R-:W-:Y:S01]  /*49c0*/  STS [R14], R145 ;  /* 0x000000910e007388 */ /* 0x000fe20000000800 */
[----:B------:R-:W-:Y:S02]  /*49d0*/  HADD2.F32 R65, -RZ, R56.H0_H0 ;  /* 0x20000038ff417230 */ /* 0x000fe40000004100 */
        /* <DEDUP_REMOVED lines=12> */
[----:B----4-:R-:W-:Y:S04]  /*4aa0*/  STS [R6+0x860], R59 ;  /* 0x0008603b06007388 */ /* 0x010fe80000000800 */
[----:B------:R-:W-:Y:S01]  /*4ab0*/  STS [R6+0xc60], R67 ;  /* 0x000c604306007388 */ /* 0x000fe20000000800 */
[----:B------:R-:W-:Y:S01]  /*4ac0*/  BAR.SYNC.DEFER_BLOCKING 0x0 ;  /* 0x0000000000007b1d */ /* 0x000fe20000010000 */
[----:B------:R-:W-:-:S05]  /*4ad0*/  MOV R80, R184 ;  /* 0x000000b800507202 */ /* 0x000fca0000000f00 */
        /* <DEDUP_REMOVED lines=8> */
[----:B------:R-:W4:Y:S04]  /*4b60*/  LDS.128 R84, [R131+0x1160] ;  /* 0x0011600083547984 */ /* 0x000f280000000c00 */
[----:B------:R-:W5:Y:S04]  /*4b70*/  LDS.128 R88, [R131+0x1ae0] ;  /* 0x001ae00083587984 */ /* 0x000f680000000c00 */
[----:B------:R-:W-:Y:S04]  /*4b80*/  LDS R68, [R129+0x4f0] ;  /* 0x0004f00081447984 */ /* 0x000fe80000000800 */
[----:B------:R-:W5:Y:S01]  /*4b90*/  LDS R69, [R129+0x500] ;  /* 0x0005000081457984 */ /* 0x000f620000000800 */
[----:B0-----:R-:W-:Y:S03]  /*4ba0*/  IMMA.16832.S8.S8 R56, R76.ROW, R56.COL, RZ ;  /* 0x000000384c387237 */ /* 0x001fe60000405cff */
[----:B------:R-:W-:Y:S04]  /*4bb0*/  LDS R142, [R129+0x510] ;  /* 0x00051000818e7984 */ /* 0x000fe80000000800 */
[----:B------:R-:W0:Y:S01]  /*4bc0*/  LDS R143, [R129+0x520] ;  /* 0x00052000818f7984 */ /* 0x000e220000000800 */
[----:B------:R-:W-:-:S03]  /*4bd0*/  MOV R92, R178 ;  /* 0x000000b2005c7202 */ /* 0x000fc60000000f00 */
[----:B------:R-:W0:Y:S01]  /*4be0*/  LDS.128 R72, [R127+0x4e0] ;  /* 0x0004e0007f487984 */ /* 0x000e220000000c00 */
[----:B-1----:R-:W-:Y:S02]  /*4bf0*/  HADD2.F32 R209, -RZ, R52.H0_H0 ;  /* 0x20000034ffd17230 */ /* 0x002fe40000004100 */
[----:B------:R-:W-:Y:S01]  /*4c00*/  HADD2.F32 R210, -RZ, R53.H0_H0 ;  /* 0x20000035ffd27230 */ /* 0x000fe20000004100 */
[----:B------:R-:W-:Y:S01]  /*4c10*/  LDS R144, [R129+0xb0] ;  /* 0x0000b00081907984 */ /* 0x000fe20000000800 */
[----:B------:R-:W-:Y:S02]  /*4c20*/  HADD2.F32 R207, -RZ, R54.H0_H0 ;  /* 0x20000036ffcf7230 */ /* 0x000fe40000004100 */
[----:B------:R-:W-:Y:S01]  /*4c30*/  HADD2.F32 R182, -RZ, R55.H0_H0 ;  /* 0x20000037ffb67230 */ /* 0x000fe20000004100 */
[----:B------:R-:W-:Y:S01]  /*4c40*/  LDS R145, [R129+0xc0] ;  /* 0x0000c00081917984 */ /* 0x000fe20000000800 */
[----:B--2---:R-:W-:Y:S01]  /*4c50*/  IMMA.16832.S8.S8 R52, R80.ROW, R64.COL, RZ ;  /* 0x0000004050347237 */ /* 0x004fe20000405cff */
[----:B------:R-:W-:-:S02]  /*4c60*/  I2FP.F32.S32 R211, R56 ;  /* 0x0000003800d37245 */ /* 0x000fc40000201400 */
[----:B------:R-:W-:Y:S01]  /*4c70*/  I2FP.F32.S32 R215, R58 ;  /* 0x0000003a00d77245 */ /* 0x000fe20000201400 */
[----:B------:R-:W-:Y:S01]  /*4c80*/  LDSM.16.M88.4 R92, [R92] ;  /* 0x000000005c5c783b */ /* 0x000fe20000000200 */
[----:B------:R-:W-:Y:S02]  /*4c90*/  I2FP.F32.S32 R213, R57 ;  /* 0x0000003900d57245 */ /* 0x000fe40000201400 */
[----:B------:R-:W-:Y:S01]  /*4ca0*/  I2FP.F32.S32 R59, R59 ;  /* 0x0000003b003b7245 */ /* 0x000fe20000201400 */
[----:B------:R-:W1:Y:S01]  /*4cb0*/  LDS.128 R64, [R127+0x570] ;  /* 0x000570007f407984 */ /* 0x000e620000000c00 */
[----:B---3--:R-:W-:Y:S02]  /*4cc0*/  HADD2.F32 R57, -RZ, R60.H0_H0 ;  /* 0x2000003cff397230 */ /* 0x008fe40000004100 */
[----:B----4-:R-:W-:Y:S01]  /*4cd0*/  FMUL R211, R84, R211 ;  /* 0x000000d354d37220 */ /* 0x010fe20000400000 */
[----:B-----5:R-:W-:Y:S01]  /*4ce0*/  FMUL R56, R88, R215 ;  /* 0x000000d758387220 */ /* 0x020fe20000400000 */
        /* <DEDUP_REMOVED lines=8> */
[----:B------:R-:W-:-:S02]  /*4d70*/  I2FP.F32.S32 R204, R52 ;  /* 0x0000003400cc7245 */ /* 0x000fc40000201400 */
[----:B------:R-:W-:Y:S02]  /*4d80*/  I2FP.F32.S32 R212, R53 ;  /* 0x0000003500d47245 */ /* 0x000fe40000201400 */
[----:B------:R-:W-:Y:S01]  /*4d90*/  I2FP.F32.S32 R216, R55 ;  /* 0x0000003700d87245 */ /* 0x000fe20000201400 */
[----:B------:R-:W-:Y:S01]  /*4da0*/  HADD2.F32 R60, -RZ, R61.H0_H0 ;  /* 0x2000003dff3c7230 */ /* 0x000fe20000004100 */
[----:B------:R-:W-:Y:S01]  /*4db0*/  LDS R68, [R129+0x530] ;  /* 0x0005300081447984 */ /* 0x000fe20000000800 */
[----:B0-----:R-:W-:Y:S01]  /*4dc0*/  IMMA.16832.S8.S8 R52, R80.ROW, R142.COL, RZ ;  /* 0x0000008e50347237 */ /* 0x001fe20000405cff */
[----:B------:R-:W-:Y:S01]  /*4dd0*/  FMUL R61, R89, R214 ;  /* 0x000000d6593d7220 */ /* 0x000fe20000400000 */
[C---:B------:R-:W-:Y:S01]  /*4de0*/  FMUL R204, R85.reuse, R204 ;  /* 0x000000cc55cc7220 */ /* 0x040fe20000400000 */
[----:B------:R-:W0:Y:S02]  /*4df0*/  LDS R69, [R129+0x540] ;  /* 0x0005400081457984 */ /* 0x000e240000000800 */
[C---:B------:R-:W-:Y:S01]  /*4e00*/  FFMA R208, R210.reuse, R61, R208 ;  /* 0x0000003dd2d07223 */ /* 0x040fe200000000d0 */
[----:B------:R-:W-:Y:S01]  /*4e10*/  FMUL R205, R85, R212 ;  /* 0x000000d455cd7220 */ /* 0x000fe20000400000 */
[----:B------:R-:W-:Y:S01]  /*4e20*/  FFMA R204, R210, R204, R211 ;  /* 0x000000ccd2cc7223 */ /* 0x000fe200000000d3 */
[----:B------:R-:W-:-:S02]  /*4e30*/  HADD2.F32 R72, -RZ, R72.H0_H0 ;  /* 0x20000048ff487230 */ /* 0x000fc40000004100 */
[----:B------:R-:W-:Y:S01]  /*4e40*/  FMUL R216, R89, R216 ;  /* 0x000000d859d87220 */ /* 0x000fe20000400000 */
[----:B------:R-:W-:Y:S01]  /*4e50*/  LDS R70, [R129+0x970] ;  /* 0x0009700081467984 */ /* 0x000fe20000000800 */
[----:B------:R-:W-:Y:S02]  /*4e60*/  I2FP.F32.S32 R61, R56 ;  /* 0x00000038003d7245 */ /* 0x000fe40000201400 */
[----:B------:R-:W-:Y:S01]  /*4e70*/  I2FP.F32.S32 R143, R58 ;  /* 0x0000003a008f7245 */ /* 0x000fe20000201400 */
[----:B------:R-:W2:Y:S01]  /*4e80*/  LDS R71, [R129+0x980] ;  /* 0x0009800081477984 */ /* 0x000ea20000000800 */
[----:B------:R-:W-:Y:S01]  /*4e90*/  I2FP.F32.S32 R211, R57 ;  /* 0x0000003900d37245 */ /* 0x000fe20000201400 */
[----:B------:R-:W-:Y:S01]  /*4ea0*/  FMUL R61, R84, R61 ;  /* 0x0000003d543d7220 */ /* 0x000fe20000400000 */
[----:B------:R-:W-:Y:S01]  /*4eb0*/  FFMA R205, R60, R205, R213 ;  /* 0x000000cd3ccd7223 */ /* 0x000fe200000000d5 */
[----:B------:R-:W-:Y:S01]  /*4ec0*/  FMUL R57, R88, R143 ;  /* 0x0000008f58397220 */ /* 0x000fe20000400000 */
[----:B------:R-:W-:Y:S01]  /*4ed0*/  I2FP.F32.S32 R213, R59 ;  /* 0x0000003b00d57245 */ /* 0x000fe20000201400 */
[----:B------:R-:W-:Y:S01]  /*4ee0*/  FFMA R203, R72, R61, R203 ;  /* 0x0000003d48cb7223 */ /* 0x000fe200000000cb */
[----:B------:R-:W-:Y:S01]  /*4ef0*/  FMUL R211, R84, R211 ;  /* 0x000000d354d37220 */ /* 0x000fe20000400000 */
[----:B------:R-:W-:Y:S01]  /*4f00*/  FFMA R72, R72, R57, R202 ;  /* 0x0000003948487223 */ /* 0x000fe200000000ca */
[----:B-1----:R-:W-:Y:S01]  /*4f10*/  HADD2.F32 R61, -RZ, R64.H0_H0 ;  /* 0x20000040ff3d7230 */ /* 0x002fe20000004100 */
[----:B------:R-:W-:Y:S01]  /*4f20*/  IMMA.16832.S8.S8 R56, R92.ROW, R144.COL, RZ ;  /* 0x000000905c387237 */ /* 0x000fe20000405cff */
[----:B------:R-:W-:Y:S01]  /*4f30*/  I2FP.F32.S32 R144, R52 ;  /* 0x0000003400907245 */ /* 0x000fe20000201400 */
[----:B------:R-:W-:Y:S01]  /*4f40*/  FMUL R52, R88, R213 ;  /* 0x000000d558347220 */ /* 0x000fe20000400000 */
[----:B------:R-:W-:Y:S01]  /*4f50*/  FFMA R209, R60, R216, R209 ;  /* 0x000000d83cd17223 */ /* 0x000fe200000000d1 */
[----:B------:R-:W-:Y:S01]  /*4f60*/  LDS R142, [R129+0x990] ;  /* 0x00099000818e7984 */ /* 0x000fe20000000800 */
[C---:B------:R-:W-:Y:S01]  /*4f70*/  FFMA R200, R61.reuse, R211, R200 ;  /* 0x000000d33dc87223 */ /* 0x040fe200000000c8 */
[----:B------:R-:W-:-:S02]  /*4f80*/  FFMA R201, R61, R52, R201 ;  /* 0x000000343dc97223 */ /* 0x000fc400000000c9 */
[----:B------:R-:W1:Y:S04]  /*4f90*/  LDS R143, [R129+0x9a0] ;  /* 0x0009a000818f7984 */ /* 0x000e680000000800 */
[----:B------:R-:W-:Y:S04]  /*4fa0*/  LDS R60, [R129+0x9b0] ;  /* 0x0009b000813c7984 */ /* 0x000fe80000000800 */
[----:B------:R-:W3:Y:S01]  /*4fb0*/  LDS R61, [R129+0x9c0] ;  /* 0x0009c000813d7984 */ /* 0x000ee20000000800 */
[----:B------:R-:W-:Y:S02]  /*4fc0*/  I2FP.F32.S32 R202, R53 ;  /* 0x0000003500ca7245 */ /* 0x000fe40000201400 */
[----:B------:R-:W-:-:S02]  /*4fd0*/  I2FP.F32.S32 R212, R55 ;  /* 0x0000003700d47245 */ /* 0x000fc40000201400 */
[----:B------:R-:W-:Y:S02]  /*4fe0*/  I2FP.F32.S32 R210, R54 ;  /* 0x0000003600d27245 */ /* 0x000fe40000201400 */
[----:B0-----:R-:W-:Y:S01]  /*4ff0*/  IMMA.16832.S8.S8 R52, R92.ROW, R68.COL, RZ ;  /* 0x000000445c347237 */ /* 0x001fe20000405cff */
[----:B------:R-:W-:Y:S02]  /*5000*/  HADD2.F32 R65, -RZ, R65.H0_H0 ;  /* 0x20000041ff417230 */ /* 0x000fe40000004100 */
[----:B------:R-:W-:Y:S01]  /*5010*/  FMUL R202, R85, R202 ;  /* 0x000000ca55ca7220 */ /* 0x000fe20000400000 */
[----:B------:R-:W-:Y:S02]  /*5020*/  HADD2.F32 R64, -RZ, R73.H0_H0 ;  /* 0x20000049ff407230 */ /* 0x000fe40000004100 */
[C---:B------:R-:W-:Y:S01]  /*5030*/  FMUL R212, R89.reuse, R212 ;  /* 0x000000d459d47220 */ /* 0x040fe20000400000 */
[----:B------:R-:W-:Y:S01]  /*5040*/  FMUL R69, R89, R210 ;  /* 0x000000d259457220 */ /* 0x000fe20000400000 */
[----:B------:R-:W-:-:S02]  /*5050*/  FFMA R200, R65, R202, R200 ;  /* 0x000000ca41c87223 */ /* 0x000fc400000000c8 */
[----:B------:R-:W-:Y:S01]  /*5060*/  FFMA R201, R65, R212, R201 ;  /* 0x000000d441c97223 */ /* 0x000fe200000000c9 */
[----:B------:R-:W-:Y:S01]  /*5070*/  FFMA R72, R64, R69, R72 ;  /* 0x0000004540487223 */ /* 0x000fe20000000048 */
[----:B------:R-:W-:Y:S02]  /*5080*/  I2FP.F32.S32 R65, R56 ;  /* 0x0000003800417245 */ /* 0x000fe40000201400 */
[----:B------:R-:W-:Y:S01]  /*5090*/  I2FP.F32.S32 R69, R58 ;  /* 0x0000003a00457245 */ /* 0x000fe20000201400 */
[----:B------:R-:W-:Y:S01]  /*50a0*/  FMUL R144, R85, R144 ;  /* 0x0000009055907220 */ /* 0x000fe20000400000 */
[----:B--2---:R-:W-:Y:S01]  /*50b0*/  IMMA.16832.S8.S8 R76, R76.ROW, R70.COL, RZ ;  /* 0x000000464c4c7237 */ /* 0x004fe20000405cff */
[----:B------:R-:W-:Y:S01]  /*50c0*/  I2FP.F32.S32 R57, R57 ;  /* 0x0000003900397245 */ /* 0x000fe20000201400 */
[----:B------:R-:W-:Y:S01]  /*50d0*/  FMUL R65, R86, R65 ;  /* 0x0000004156417220 */ /* 0x000fe20000400000 */
[----:B------:R-:W-:Y:S01]  /*50e0*/  I2FP.F32.S32 R59, R59 ;  /* 0x0000003b003b7245 */ /* 0x000fe20000201400 */
[----:B------:R-:W-:Y:S01]  /*50f0*/  FMUL R69, R90, R69 ;  /* 0x000000455a457220 */ /* 0x000fe20000400000 */
[----:B------:R-:W-:Y:S01]  /*5100*/  FFMA R203, R64, R144, R203 ;  /* 0x0000009040cb7223 */ /* 0x000fe200000000cb */
[----:B------:R-:W-:-:S02]  /*5110*/  HADD2.F32 R62, -RZ, R62.H0_H0 ;  /* 0x2000003eff3e7230 */ /* 0x000fc40000004100 */
[C---:B------:R-:W-:Y:S01]  /*5120*/  FFMA R73, R207.reuse, R65, R204 ;  /* 0x00000041cf497223 */ /* 0x040fe200000000cc */
[----:B-1----:R-:W-:Y:S01]  /*5130*/  IMMA.16832.S8.S8 R80, R80.ROW, R142.COL, RZ ;  /* 0x0000008e50507237 */ /* 0x002fe20000405cff */
[----:B------:R-:W-:Y:S01]  /*5140*/  FMUL R57, R86, R57 ;  /* 0x0000003956397220 */ /* 0x000fe20000400000 */
[----:B------:R-:W-:Y:S01]  /*5150*/  FMUL R144, R90, R59 ;  /* 0x0000003b5a907220 */ /* 0x000fe20000400000 */
[----:B------:R-:W-:Y:S01]  /*5160*/  FFMA R207, R207, R69, R208 ;  /* 0x00000045cfcf7223 */ /* 0x000fe200000000d0 */
[----:B------:R-:W-:-:S04]  /*5170*/  I2FP.F32.S32 R69, R52 ;  /* 0x0000003400457245 */ /* 0x000fc80000201400 */
[----:B---3--:R-:W-:Y:S01]  /*5180*/  IMMA.16832.S8.S8 R92, R92.ROW, R60.COL, RZ ;  /* 0x0000003c5c5c7237 */ /* 0x008fe20000405cff */
[----:B------:R-:W-:Y:S01]  /*5190*/  I2FP.F32.S32 R71, R54 ;  /* 0x0000003600477245 */ /* 0x000fe20000201400 */
[C---:B------:R-:W-:Y:S01]  /*51a0*/  FFMA R145, R62.reuse, R57, R205 ;  /* 0x000000393e917223 */ /* 0x040fe200000000cd */
[----:B------:R-:W-:Y:S01]  /*51b0*/  FFMA R144, R62, R144, R209 ;  /* 0x000000903e907223 */ /* 0x000fe200000000d1 */
[----:B------:R-:W-:Y:S01]  /*51c0*/  HADD2.F32 R62, -RZ, R74.H0_H0 ;  /* 0x2000004aff3e7230 */ /* 0x000fe20000004100 */
[----:B------:R-:W-:Y:S01]  /*51d0*/  I2FP.F32.S32 R205, R53 ;  /* 0x0000003500cd7245 */ /* 0x000fe20000201400 */
[----:B------:R-:W-:Y:S01]  /*51e0*/  FMUL R69, R86, R69 ;  /* 0x0000004556457220 */ /* 0x000fe20000400000 */
[----:B------:R-:W-:Y:S01]  /*51f0*/  FMUL R71, R90, R71 ;  /* 0x000000475a477220 */ /* 0x000fe20000400000 */
[----:B------:R-:W-:Y:S02]  /*5200*/  I2FP.F32.S32 R209, R55 ;  /* 0x0000003700d17245 */ /* 0x000fe40000201400 */
[----:B------:R-:W-:Y:S01]  /*5210*/  MOV R206, R176 ;  /* 0x000000b000ce7202 */ /* 0x000fe20000000f00 */
[----:B------:R-:W-:-:S02]  /*5220*/  HADD2.F32 R143, -RZ, R66.H0_H0 ;  /* 0x20000042ff8f7230 */ /* 0x000fc40000004100 */
[C---:B------:R-:W-:Y:S01]  /*5230*/  FFMA R74, R62.reuse, R69, R203 ;  /* 0x000000453e4a7223 */ /* 0x040fe200000000cb */
[----:B------:R-:W-:Y:S01]  /*5240*/  FFMA R72, R62, R71, R72 ;  /* 0x000000473e487223 */ /* 0x000fe20000000048 */
[----:B------:R-:W-:Y:S01]  /*5250*/  FMUL R142, R86, R205 ;  /* 0x000000cd568e7220 */ /* 0x000fe20000400000 */
[----:B------:R-:W-:Y:S01]  /*5260*/  FMUL R62, R90, R209 ;  /* 0x000000d15a3e7220 */ /* 0x000fe20000400000 */
[----:B------:R-:W-:Y:S01]  /*5270*/  LDS R64, [R129+0xd0] ;  /* 0x0000d00081407984 */ /* 0x000fe20000000800 */
[----:B------:R-:W-:Y:S01]  /*5280*/  I2FP.F32.S32 R203, R76 ;  /* 0x0000004c00cb7245 */ /* 0x000fe20000201400 */
[C---:B------:R-:W-:Y:S02]  /*5290*/  FFMA R142, R143.reuse, R142, R200 ;  /* 0x0000008e8f8e7223 */ /* 0x040fe400000000c8 */
[----:B------:R-:W-:Y:S01]  /*52a0*/  LDS R65, [R129+0xe0] ;  /* 0x0000e00081417984 */ /* 0x000fe20000000800 */
[----:B------:R-:W-:-:S03]  /*52b0*/  FFMA R143, R143, R62, R201 ;  /* 0x0000003e8f8f7223 */ /* 0x000fc600000000c9 */
[----:B------:R-:W0:Y:S01]  /*52c0*/  LDSM.16.M88.4 R56, [R206] ;  /* 0x00000000ce38783b */ /* 0x000e220000000200 */
[----:B------:R-:W-:-:S03]  /*52d0*/  I2FP.F32.S32 R76, R83 ;  /* 0x00000053004c7245 */ /* 0x000fc60000201400 */
[----:B------:R-:W1:Y:S01]  /*52e0*/  LDS.128 R52, [R127+0x960] ;  /* 0x000960007f347984 */ /* 0x000e620000000c00 */
[----:B------:R-:W-:Y:S02]  /*52f0*/  I2FP.F32.S32 R83, R92 ;  /* 0x0000005c00537245 */ /* 0x000fe40000201400 */
[----:B------:R-:W-:Y:S01]  /*5300*/  I2FP.F32.S32 R201, R93 ;  /* 0x0000005d00c97245 */ /* 0x000fe20000201400 */
[----:B------:R-:W-:Y:S04]  /*5310*/  LDS.128 R68, [R127+0x9f0] ;  /* 0x0009f0007f447984 */ /* 0x000fe80000000c00 */
[----:B------:R-:W-:Y:S04]  /*5320*/  LDS R60, [R129+0x550] ;  /* 0x00055000813c7984 */ /* 0x000fe80000000800 */
[----:B------:R-:W2:Y:S04]  /*5330*/  LDS R61, [R129+0x560] ;  /* 0x00056000813d7984 */ /* 0x000ea80000000800 */
[----:B------:R-:W-:Y:S04]  /*5340*/  LDS R92, [R129+0x9d0] ;  /* 0x0009d000815c7984 */ /* 0x000fe80000000800 */
[----:B------:R-:W3:Y:S01]  /*5350*/  LDS R93, [R129+0x9e0] ;  /* 0x0009e000815d7984 */ /* 0x000ee20000000800 */
[----:B------:R-:W-:Y:S01]  /*5360*/  BAR.SYNC.DEFER_BLOCKING 0x0 ;  /* 0x0000000000007b1d */ /* 0x000fe20000010000 */
[----:B------:R-:W-:Y:S01]  /*5370*/  I2FP.F32.S32 R77, R77 ;  /* 0x0000004d004d7245 */ /* 0x000fe20000201400 */
[----:B------:R-:W-:Y:S01]  /*5380*/  FMUL R62, R84, R203 ;  /* 0x000000cb543e7220 */ /* 0x000fe20000400000 */
[----:B------:R-:W-:-:S03]  /*5390*/  I2FP.F32.S32 R79, R79 ;  /* 0x0000004f004f7245 */ /* 0x000fc60000201400 */
[----:B------:R-:W-:Y:S01]  /*53a0*/  FMUL R84, R84, R77 ;  /* 0x0000004d54547220 */ /* 0x000fe20000400000 */
[----:B------:R-:W-:Y:S02]  /*53b0*/  I2FP.F32.S32 R77, R78 ;  /* 0x0000004e004d7245 */ /* 0x000fe40000201400 */
[----:B------:R-:W-:Y:S01]  /*53c0*/  I2FP.F32.S32 R66, R81 ;  /* 0x0000005100427245 */ /* 0x000fe20000201400 */
[----:B------:R-:W-:Y:S01]  /*53d0*/  FMUL R204, R89, R76 ;  /* 0x0000004c59cc7220 */ /* 0x000fe20000400000 */
[----:B------:R-:W-:Y:S01]  /*53e0*/  I2FP.F32.S32 R80, R80 ;  /* 0x0000005000507245 */ /* 0x000fe20000201400 */
[C---:B------:R-:W-:Y:S01]  /*53f0*/  FMUL R81, R88.reuse, R77 ;  /* 0x0000004d58517220 */ /* 0x040fe20000400000 */
[----:B------:R-:W-:Y:S01]  /*5400*/  FMUL R88, R88, R79 ;  /* 0x0000004f58587220 */ /* 0x000fe20000400000 */
[----:B------:R-:W-:Y:S04]  /*5410*/  STS [R6+0x60], R147 ;  /* 0x0000609306007388 */ /* 0x000fe80000000800 */
[----:B------:R-:W-:Y:S04]  /*5420*/  STS [R6+0x460], R167 ;  /* 0x000460a706007388 */ /* 0x000fe80000000800 */
[----:B------:R-:W-:Y:S04]  /*5430*/  STS [R6+0x860], R181 ;  /* 0x000860b506007388 */ /* 0x000fe80000000800 */
[----:B------:R-:W-:Y:S01]  /*5440*/  STS [R6+0xc60], R183 ;  /* 0x000c60b706007388 */ /* 0x000fe20000000800 */
[----:B------:R-:W-:Y:S01]  /*5450*/  BAR.SYNC.DEFER_BLOCKING 0x0 ;  /* 0x0000000000007b1d */ /* 0x000fe20000010000 */
[----:B0-----:R-:W-:Y:S01]  /*5460*/  IMMA.16832.S8.S8 R76, R56.ROW, R64.COL, RZ ;  /* 0x00000040384c7237 */ /* 0x001fe20000405cff */
[----:B------:R-:W-:Y:S01]  /*5470*/  HADD2.F32 R64, -RZ, R63.H0_H0 ;  /* 0x2000003fff407230 */ /* 0x000fe20000004100 */
[----:B------:R-:W-:Y:S01]  /*5480*/  I2FP.F32.S32 R82, R82 ;  /* 0x0000005200527245 */ /* 0x000fe20000201400 */
[----:B-1----:R-:W-:-:S02]  /*5490*/  HADD2.F32 R63, -RZ, R52.H0_H0 ;  /* 0x20000034ff3f7230 */ /* 0x002fc40000004100 */
[C---:B------:R-:W-:Y:S01]  /*54a0*/  FMUL R80, R85.reuse, R80 ;  /* 0x0000005055507220 */ /* 0x040fe20000400000 */
[----:B------:R-:W-:Y:S01]  /*54b0*/  FMUL R85, R85, R66 ;  /* 0x0000004255557220 */ /* 0x000fe20000400000 */
[----:B------:R-:W-:Y:S02]  /*54c0*/  HADD2.F32 R66, -RZ, R53.H0_H0 ;  /* 0x20000035ff427230 */ /* 0x000fe40000004100 */
[----:B------:R-:W-:Y:S01]  /*54d0*/  FMUL R82, R89, R82 ;  /* 0x0000005259527220 */ /* 0x000fe20000400000 */
[C---:B------:R-:W-:Y:S01]  /*54e0*/  FFMA R53, R63.reuse, R62, R190 ;  /* 0x0000003e3f357223 */ /* 0x040fe200000000be */
[----:B------:R-:W-:Y:S01]  /*54f0*/  FFMA R81, R63, R81, R192 ;  /* 0x000000513f517223 */ /* 0x000fe200000000c0 */
[----:B------:R-:W-:Y:S01]  /*5500*/  I2FP.F32.S32 R89, R94 ;  /* 0x0000005e00597245 */ /* 0x000fe20000201400 */
[----:B--2---:R-:W-:Y:S01]  /*5510*/  IMMA.16832.S8.S8 R60, R56.ROW, R60.COL, RZ ;  /* 0x0000003c383c7237 */ /* 0x004fe20000405cff */
[----:B------:R-:W-:Y:S01]  /*5520*/  HADD2.F32 R68, -RZ, R68.H0_H0 ;  /* 0x20000044ff447230 */ /* 0x000fe20000004100 */
[----:B------:R-:W-:Y:S01]  /*5530*/  MOV R180, R174 ;  /* 0x000000ae00b47202 */ /* 0x000fe20000000f00 */
[C---:B------:R-:W-:Y:S01]  /*5540*/  FMUL R200, R86.reuse, R83 ;  /* 0x0000005356c87220 */ /* 0x040fe20000400000 */
[----:B------:R-:W-:Y:S01]  /*5550*/  FMUL R201, R86, R201 ;  /* 0x000000c956c97220 */ /* 0x000fe20000400000 */
[----:B------:R-:W-:-:S02]  /*5560*/  HADD2.F32 R65, -RZ, R69.H0_H0 ;  /* 0x20000045ff417230 */ /* 0x000fc40000004100 */
[----:B------:R-:W-:Y:S01]  /*5570*/  FMUL R86, R90, R89 ;  /* 0x000000595a567220 */ /* 0x000fe20000400000 */
[C---:B------:R-:W-:Y:S01]  /*5580*/  FFMA R53, R66.reuse, R80, R53 ;  /* 0x0000005042357223 */ /* 0x040fe20000000035 */
[----:B------:R-:W-:Y:S01]  /*5590*/  FFMA R69, R66, R82, R81 ;  /* 0x0000005242457223 */ /* 0x000fe20000000051 */
[C---:B------:R-:W-:Y:S02]  /*55a0*/  FFMA R193, R68.reuse, R88, R193 ;  /* 0x0000005844c17223 */ /* 0x040fe400000000c1 */
[----:B------:R-:W-:Y:S04]  /*55b0*/  LDS R88, [R129+0x70] ;  /* 0x0000700081587984 */ /* 0x000fe80000000800 */
[----:B------:R-:W-:Y:S04]  /*55c0*/  LDS R89, [R129+0x80] ;  /* 0x0000800081597984 */ /* 0x000fe80000000800 */
[----:B------:R-:W0:Y:S01]  /*55d0*/  LDSM.16.M88.4 R80, [R180] ;  /* 0x00000000b450783b */ /* 0x000e220000000200 */
[----:B------:R-:W-:Y:S01]  /*55e0*/  I2FP.F32.S32 R95, R95 ;  /* 0x0000005f005f7245 */ /* 0x000fe20000201400 */
[----:B------:R-:W-:Y:S01]  /*55f0*/  FFMA R52, R68, R84, R191 ;  /* 0x0000005444347223 */ /* 0x000fe200000000bf */
[----:B------:R-:W-:Y:S01]  /*5600*/  I2FP.F32.S32 R66, R77 ;  /* 0x0000004d00427245 */ /* 0x000fe20000201400 */
[C---:B------:R-:W-:Y:S01]  /*5610*/  FFMA R205, R65.reuse, R204, R193 ;  /* 0x000000cc41cd7223 */ /* 0x040fe200000000c1 */
[----:B------:R-:W-:Y:S01]  /*5620*/  I2FP.F32.S32 R68, R79 ;  /* 0x0000004f00447245 */ /* 0x000fe20000201400 */
[----:B------:R-:W-:Y:S01]  /*5630*/  FMUL R202, R90, R95 ;  /* 0x0000005f5aca7220 */ /* 0x000fe20000400000 */
[----:B------:R-:W-:Y:S01]  /*5640*/  FFMA R52, R65, R85, R52 ;  /* 0x0000005541347223 */ /* 0x000fe20000000034 */
[----:B------:R-:W-:Y:S01]  /*5650*/  FMUL R66, R87, R66 ;  /* 0x0000004257427220 */ /* 0x000fe20000400000 */
[----:B---3--:R-:W-:Y:S01]  /*5660*/  IMMA.16832.S8.S8 R92, R56.ROW, R92.COL, RZ ;  /* 0x0000005c385c7237 */ /* 0x008fe20000405cff */
[----:B------:R-:W-:Y:S01]  /*5670*/  FMUL R65, R91, R68 ;  /* 0x000000445b417220 */ /* 0x000fe20000400000 */
[----:B------:R-:W-:-:S02]  /*5680*/  I2FP.F32.S32 R60, R60 ;  /* 0x0000003c003c7245 */ /* 0x000fc40000201400 */
[----:B------:R-:W-:Y:S01]  /*5690*/  MOV R146, R172 ;  /* 0x000000ac00927202 */ /* 0x000fe20000000f00 */
[----:B------:R-:W-:Y:S01]  /*56a0*/  HADD2.F32 R203, -RZ, R75.H0_H0 ;  /* 0x2000004bffcb7230 */ /* 0x000fe20000004100 */
[----:B------:R-:W-:Y:S01]  /*56b0*/  I2FP.F32.S32 R76, R76 ;  /* 0x0000004c004c7245 */ /* 0x000fe20000201400 */
[----:B------:R-:W-:Y:S01]  /*56c0*/  HADD2.F32 R54, -RZ, R54.H0_H0 ;  /* 0x20000036ff367230 */ /* 0x000fe20000004100 */
[----:B------:R-:W-:Y:S01]  /*56d0*/  I2FP.F32.S32 R78, R78 ;  /* 0x0000004e004e7245 */ /* 0x000fe20000201400 */
[----:B------:R-:W-:Y:S02]  /*56e0*/  HADD2.F32 R75, -RZ, R67.H0_H0 ;  /* 0x20000043ff4b7230 */ /* 0x000fe40000004100 */
[C---:B------:R-:W-:Y:S01]  /*56f0*/  FFMA R145, R64.reuse, R66, R145 ;  /* 0x0000004240917223 */ /* 0x040fe20000000091 */
[----:B------:R-:W-:Y:S01]  /*5700*/  FFMA R144, R64, R65, R144 ;  /* 0x0000004140907223 */ /* 0x000fe20000000090 */
[----:B------:R-:W-:Y:S01]  /*5710*/  I2FP.F32.S32 R56, R61 ;  /* 0x0000003d00387245 */ /* 0x000fe20000201400 */
[C---:B------:R-:W-:Y:S01]  /*5720*/  FMUL R191, R87.reuse, R60 ;  /* 0x0000003c57bf7220 */ /* 0x040fe20000400000 */
[----:B------:R-:W-:Y:S01]  /*5730*/  I2FP.F32.S32 R58, R62 ;  /* 0x0000003e003a7245 */ /* 0x000fe20000201400 */
[----:B------:R-:W-:Y:S01]  /*5740*/  FMUL R76, R87, R76 ;  /* 0x0000004c574c7220 */ /* 0x000fe20000400000 */
[----:B------:R-:W-:Y:S01]  /*5750*/  I2FP.F32.S32 R68, R63 ;  /* 0x0000003f00447245 */ /* 0x000fe20000201400 */
[C---:B------:R-:W-:Y:S01]  /*5760*/  FMUL R78, R91.reuse, R78 ;  /* 0x0000004e5b4e7220 */ /* 0x040fe20000400000 */
[----:B------:R-:W1:Y:S04]  /*5770*/  LDS.128 R60, [R127+0x60] ;  /* 0x000060007f3c7984 */ /* 0x000e680000000c00 */
[----:B------:R-:W-:Y:S04]  /*5780*/  LDS R84, [R129+0x90] ;  /* 0x0000900081547984 */ /* 0x000fe80000000800 */
[----:B------:R-:W-:Y:S04]  /*5790*/  LDS R85, [R129+0xa0] ;  /* 0x0000a00081557984 */ /* 0x000fe80000000800 */
[----:B------:R2:W3:Y:S01]  /*57a0*/  LDSM.16.M88.4 R64, [R146] ;  /* 0x000000009240783b */ /* 0x0004e20000000200 */
[----:B------:R-:W-:Y:S01]  /*57b0*/  FMUL R57, R91, R58 ;  /* 0x0000003a5b397220 */ /* 0x000fe20000400000 */
[----:B------:R-:W-:Y:S01]  /*57c0*/  FMUL R56, R87, R56 ;  /* 0x0000003857387220 */ /* 0x000fe20000400000 */
[----:B------:R-:W-:Y:S01]  /*57d0*/  FMUL R68, R91, R68 ;  /* 0x000000445b447220 */ /* 0x000fe20000400000 */
[C---:B------:R-:W-:Y:S01]  /*57e0*/  FFMA R190, R182.reuse, R76, R73 ;  /* 0x0000004cb6be7223 */ /* 0x040fe20000000049 */
[----:B------:R-:W-:Y:S01]  /*57f0*/  FFMA R207, R182, R78, R207 ;  /* 0x0000004eb6cf7223 */ /* 0x000fe200000000cf */
[C---:B------:R-:W-:Y:S01]  /*5800*/  FFMA R191, R203.reuse, R191, R74 ;  /* 0x000000bfcbbf7223 */ /* 0x040fe2000000004a */
[----:B------:R-:W4:Y:S01]  /*5810*/  LDS.128 R76, [R131+0x1170] ;  /* 0x00117000834c7984 */ /* 0x000f220000000c00 */
[----:B------:R-:W-:Y:S01]  /*5820*/  FFMA R203, R203, R57, R72 ;  /* 0x00000039cbcb7223 */ /* 0x000fe20000000048 */
[C---:B------:R-:W-:Y:S01]  /*5830*/  FFMA R192, R75.reuse, R56, R142 ;  /* 0x000000384bc07223 */ /* 0x040fe2000000008e */
[----:B------:R-:W-:Y:S01]  /*5840*/  FFMA R193, R75, R68, R143 ;  /* 0x000000444bc17223 */ /* 0x000fe2000000008f */
[----:B------:R-:W-:Y:S01]  /*5850*/  I2FP.F32.S32 R90, R93 ;  /* 0x0000005d005a7245 */ /* 0x000fe20000201400 */
[----:B------:R-:W5:Y:S01]  /*5860*/  LDS.128 R72, [R131+0x1af0] ;  /* 0x001af00083487984 */ /* 0x000f620000000c00 */
[----:B------:R-:W-:-:S03]  /*5870*/  I2FP.F32.S32 R68, R92 ;  /* 0x0000005c00447245 */ /* 0x000fc60000201400 */
[----:B------:R-:W-:Y:S01]  /*5880*/  LDS R92, [R129+0x4f0] ;  /* 0x0004f000815c7984 */ /* 0x000fe20000000800 */
[----:B------:R-:W-:-:S03]  /*5890*/  I2FP.F32.S32 R94, R94 ;  /* 0x0000005e005e7245 */ /* 0x000fc60000201400 */
[----:B------:R-:W5:Y:S01]  /*58a0*/  LDS R93, [R129+0x500] ;  /* 0x00050000815d7984 */ /* 0x000f620000000800 */
[----:B--2---:R-:W-:Y:S01]  /*58b0*/  I2FP.F32.S32 R146, R95 ;  /* 0x0000005f00927245 */ /* 0x004fe20000201400 */
[----:B------:R-:W-:Y:S01]  /*58c0*/  FMUL R181, R87, R90 ;  /* 0x0000005a57b57220 */ /* 0x000fe20000400000 */
[C---:B------:R-:W-:Y:S01]  /*58d0*/  FMUL R142, R91.reuse, R94 ;  /* 0x0000005e5b8e7220 */ /* 0x040fe20000400000 */
[----:B------:R-:W2:Y:S02]  /*58e0*/  LDS.128 R56, [R127+0xf0] ;  /* 0x0000f0007f387984 */ /* 0x000ea40000000c00 */
[----:B------:R-:W-:Y:S02]  /*58f0*/  FMUL R146, R91, R146 ;  /* 0x000000925b927220 */ /* 0x000fe40000400000 */
[----:B0-----:R-:W-:Y:S01]  /*5900*/  IMMA.16832.S8.S8 R88, R80.ROW, R88.COL, RZ ;  /* 0x0000005850587237 */ /* 0x001fe20000405cff */
[----:B------:R-:W-:Y:S01]  /*5910*/  FMUL R68, R87, R68 ;  /* 0x0000004457447220 */ /* 0x000fe20000400000 */
[----:B------:R-:W-:Y:S01]  /*5920*/  HADD2.F32 R87, -RZ, R70.H0_H0 ;  /* 0x20000046ff577230 */ /* 0x000fe20000004100 */
[----:B------:R-:W-:Y:S01]  /*5930*/  LDS R94, [R129+0x510] ;  /* 0x00051000815e7984 */ /* 0x000fe20000000800 */
[----:B------:R-:W-:-:S03]  /*5940*/  HADD2.F32 R180, -RZ, R55.H0_H0 ;  /* 0x20000037ffb47230 */ /* 0x000fc60000004100 */
[----:B------:R-:W0:Y:S01]  /*5950*/  LDS R95, [R129+0x520] ;  /* 0x00052000815f7984 */ /* 0x000e220000000800 */
[C---:B------:R-:W-:Y:S01]  /*5960*/  FFMA R53, R54.reuse, R200, R53 ;  /* 0x000000c836357223 */ /* 0x040fe20000000035 */
[----:B------:R-:W-:Y:S02]  /*5970*/  HADD2.F32 R71, -RZ, R71.H0_H0 ;  /* 0x20000047ff477230 */ /* 0x000fe40000004100 */
[----:B------:R-:W-:Y:S01]  /*5980*/  FFMA R52, R87, R201, R52 ;  /* 0x000000c957347223 */ /* 0x000fe20000000034 */
[----:B------:R-:W-:Y:S01]  /*5990*/  FFMA R69, R54, R86, R69 ;  /* 0x0000005636457223 */ /* 0x000fe20000000045 */
[----:B------:R-:W-:Y:S01]  /*59a0*/  FFMA R182, R180, R68, R53 ;  /* 0x00000044b4b67223 */ /* 0x000fe20000000035 */
[----:B------:R-:W-:Y:S01]  /*59b0*/  MOV R166, R170 ;  /* 0x000000aa00a67202 */ /* 0x000fe20000000f00 */
[----:B------:R-:W-:Y:S01]  /*59c0*/  FFMA R181, R71, R181, R52 ;  /* 0x000000b547b57223 */ /* 0x000fe20000000034 */
[----:B------:R-:W-:Y:S01]  /*59d0*/  FFMA R167, R87, R202, R205 ;  /* 0x000000ca57a77223 */ /* 0x000fe200000000cd */
[----:B------:R-:W0:Y:S01]  /*59e0*/  LDS.128 R52, [R127+0x4e0] ;  /* 0x0004e0007f347984 */ /* 0x000e220000000c00 */
[----:B-1----:R-:W-:Y:S01]  /*59f0*/  HADD2.F32 R209, -RZ, R61.H0_H0 ;  /* 0x2000003dffd17230 */ /* 0x002fe20000004100 */
[----:B---3--:R-:W-:Y:S01]  /*5a00*/  IMMA.16832.S8.S8 R84, R64.ROW, R84.COL, RZ ;  /* 0x0000005440547237 */ /* 0x008fe20000405cff */
[----:B------:R-:W-:Y:S01]  /*5a10*/  I2FP.F32.S32 R61, R88 ;  /* 0x00000058003d7245 */ /* 0x000fe20000201400 */
[----:B------:R-:W-:-:S02]  /*5a20*/  HADD2.F32 R183, -RZ, R63.H0_H0 ;  /* 0x2000003fffb77230 */ /* 0x000fc40000004100 */
[----:B------:R-:W-:Y:S01]  /*5a30*/  FFMA R180, R180, R142, R69 ;  /* 0x0000008eb4b47223 */ /* 0x000fe20000000045 */
[----:B------:R-:W-:Y:S01]  /*5a40*/  FFMA R167, R71, R146, R167 ;  /* 0x0000009247a77223 */ /* 0x000fe200000000a7 */
[----:B------:R-:W-:Y:S01]  /*5a50*/  I2FP.F32.S32 R63, R90 ;  /* 0x0000005a003f7245 */ /* 0x000fe20000201400 */
[----:B------:R-:W-:Y:S01]  /*5a60*/  LDS R146, [R129+0xb0] ;  /* 0x0000b00081927984 */ /* 0x000fe20000000800 */
[----:B------:R-:W-:Y:S02]  /*5a70*/  HADD2.F32 R142, -RZ, R60.H0_H0 ;  /* 0x2000003cff8e7230 */ /* 0x000fe40000004100 */
[----:B----4-:R-:W-:Y:S01]  /*5a80*/  FMUL R61, R76, R61 ;  /* 0x0000003d4c3d7220 */ /* 0x010fe20000400000 */
[----:B------:R-:W-:Y:S01]  /*5a90*/  LDS R147, [R129+0xc0] ;  /* 0x0000c00081937984 */ /* 0x000fe20000000800 */
[----:B------:R-:W-:-:S03]  /*5aa0*/  I2FP.F32.S32 R89, R89 ;  /* 0x0000005900597245 */ /* 0x000fc60000201400 */
[----:B------:R1:W3:Y:S01]  /*5ab0*/  LDSM.16.M88.4 R68, [R166] ;  /* 0x00000000a644783b */ /* 0x0002e20000000200 */
[----:B-----5:R-:W-:Y:S01]  /*5ac0*/  FMUL R88, R72, R63 ;  /* 0x0000003f48587220 */ /* 0x020fe20000400000 */
[----:B------:R-:W-:Y:S02]  /*5ad0*/  HADD2.F32 R200, -RZ, R62.H0_H0 ;  /* 0x2000003effc87230 */ /* 0x000fe40000004100 */
[----:B------:R-:W-:Y:S01]  /*5ae0*/  FFMA R190, R142, R61, R190 ;  /* 0x0000003d8ebe7223 */ /* 0x000fe200000000be */
[----:B------:R-:W-:Y:S01]  /*5af0*/  I2FP.F32.S32 R205, R91 ;  /* 0x0000005b00cd7245 */ /* 0x000fe20000201400 */
[----:B------:R-:W4:Y:S01]  /*5b00*/  LDS.128 R60, [R127+0x570] ;  /* 0x000570007f3c7984 */ /* 0x000f220000000c00 */
[----:B------:R-:W-:Y:S01]  /*5b10*/  FMUL R143, R76, R89 ;  /* 0x000000594c8f7220 */ /* 0x000fe20000400000 */
[----:B------:R-:W-:Y:S02]  /*5b20*/  FFMA R201, R142, R88, R207 ;  /* 0x000000588ec97223 */ /* 0x000fe400000000cf */
[----:B------:R-:W-:Y:S01]  /*5b30*/  IMMA.16832.S8.S8 R88, R80.ROW, R92.COL, RZ ;  /* 0x0000005c50587237 */ /* 0x000fe20000405cff */
[----:B------:R-:W-:Y:S01]  /*5b40*/  I2FP.F32.S32 R86, R86 ;  /* 0x0000005600567245 */ /* 0x000fe20000201400 */
[----:B--2---:R-:W-:Y:S01]  /*5b50*/  HADD2.F32 R56, -RZ, R56.H0_H0 ;  /* 0x20000038ff387230 */ /* 0x004fe20000004100 */
[----:B------:R-:W-:Y:S01]  /*5b60*/  I2FP.F32.S32 R84, R84 ;  /* 0x0000005400547245 */ /* 0x000fe20000201400 */
[----:B------:R-:W-:Y:S01]  /*5b70*/  FMUL R205, R72, R205 ;  /* 0x000000cd48cd7220 */ /* 0x000fe20000400000 */
[----:B-1----:R-:W-:Y:S01]  /*5b80*/  I2FP.F32.S32 R166, R87 ;  /* 0x0000005700a67245 */ /* 0x002fe20000201400 */
[----:B------:R-:W-:Y:S01]  /*5b90*/  FMUL R92, R73, R86 ;  /* 0x00000056495c7220 */ /* 0x000fe20000400000 */
[----:B------:R-:W-:Y:S01]  /*5ba0*/  FFMA R202, R56, R143, R145 ;  /* 0x0000008f38ca7223 */ /* 0x000fe20000000091 */
[----:B------:R-:W-:Y:S02]  /*5bb0*/  LDS R142, [R129+0x530] ;  /* 0x00053000818e7984 */ /* 0x000fe40000000800 */
[----:B------:R-:W-:-:S02]  /*5bc0*/  FFMA R201, R209, R92, R201 ;  /* 0x0000005cd1c97223 */ /* 0x000fc400000000c9 */
[----:B0-----:R-:W-:Y:S01]  /*5bd0*/  IMMA.16832.S8.S8 R92, R64.ROW, R94.COL, RZ ;  /* 0x0000005e405c7237 */ /* 0x001fe20000405cff */
[----:B------:R-:W0:Y:S01]  /*5be0*/  LDS R143, [R129+0x540] ;  /* 0x00054000818f7984 */ /* 0x000e220000000800 */
[----:B------:R-:W-:Y:S01]  /*5bf0*/  FFMA R56, R56, R205, R144 ;  /* 0x000000cd38387223 */ /* 0x000fe20000000090 */
[----:B------:R-:W-:Y:S01]  /*5c00*/  FMUL R84, R77, R84 ;  /* 0x000000544d547220 */ /* 0x000fe20000400000 */
[----:B------:R-:W-:Y:S01]  /*5c10*/  I2FP.F32.S32 R86, R85 ;  /* 0x0000005500567245 */ /* 0x000fe20000201400 */
[----:B------:R-:W-:Y:S01]  /*5c20*/  HADD2.F32 R57, -RZ, R57.H0_H0 ;  /* 0x20000039ff397230 */ /* 0x000fe20000004100 */
[----:B------:R-:W-:Y:S01]  /*5c30*/  LDS R144, [R129+0x970] ;  /* 0x0009700081907984 */ /* 0x000fe20000000800 */
[----:B------:R-:W-:Y:S01]  /*5c40*/  FMUL R85, R73, R166 ;  /* 0x000000a649557220 */ /* 0x000fe20000400000 */
[----:B------:R-:W-:Y:S02]  /*5c50*/  I2FP.F32.S32 R207, R90 ;  /* 0x0000005a00cf7245 */ /* 0x000fe40000201400 */
[----:B------:R-:W1:Y:S01]  /*5c60*/  LDS R145, [R129+0x980] ;  /* 0x0009800081917984 */ /* 0x000e620000000800 */
[----:B------:R-:W-:Y:S01]  /*5c70*/  I2FP.F32.S32 R87, R88 ;  /* 0x0000005800577245 */ /* 0x000fe20000201400 */
[----:B------:R-:W-:Y:S01]  /*5c80*/  FFMA R205, R209, R84, R190 ;  /* 0x00000054d1cd7223 */ /* 0x000fe200000000be */
[----:B------:R-:W-:Y:S01]  /*5c90*/  FFMA R190, R57, R85, R56 ;  /* 0x0000005539be7223 */ /* 0x000fe20000000038 */
[----:B------:R-:W-:-:S02]  /*5ca0*/  HADD2.F32 R52, -RZ, R52.H0_H0 ;  /* 0x20000034ff347230 */ /* 0x000fc40000004100 */
[----:B------:R-:W-:Y:S01]  /*5cb0*/  FMUL R56, R72, R207 ;  /* 0x000000cf48387220 */ /* 0x000fe20000400000 */
[----:B------:R-:W-:Y:S01]  /*5cc0*/  FMUL R86, R77, R86 ;  /* 0x000000564d567220 */ /* 0x000fe20000400000 */
[----:B------:R-:W-:Y:S02]  /*5cd0*/  FMUL R87, R76, R87 ;  /* 0x000000574c577220 */ /* 0x000fe40000400000 */
[C---:B------:R-:W-:Y:S01]  /*5ce0*/  FFMA R203, R52.reuse, R56, R203 ;  /* 0x0000003834cb7223 */ /* 0x040fe200000000cb */
[----:B------:R-:W-:Y:S01]  /*5cf0*/  FFMA R166, R57, R86, R202 ;  /* 0x0000005639a67223 */ /* 0x000fe200000000ca */
[----:B------:R-:W-:Y:S01]  /*5d00*/  FFMA R191, R52, R87, R191 ;  /* 0x0000005734bf7223 */ /* 0x000fe200000000bf */
[----:B------:R-:W-:Y:S01]  /*5d10*/  LDS R56, [R129+0x990] ;  /* 0x0009900081387984 */ /* 0x000fe20000000800 */
[----:B---3--:R-:W-:Y:S03]  /*5d20*/  IMMA.16832.S8.S8 R84, R68.ROW, R146.COL, RZ ;  /* 0x0000009244547237 */ /* 0x008fe60000405cff */
[----:B------:R-:W2:Y:S01]  /*5d30*/  LDS R57, [R129+0x9a0] ;  /* 0x0009a00081397984 */ /* 0x000ea20000000800 */
[----:B------:R-:W-:-:S02]  /*5d40*/  I2FP.F32.S32 R52, R92 ;  /* 0x0000005c00347245 */ /* 0x000fc40000201400 */
[----:B------:R-:W-:Y:S01]  /*5d50*/  I2FP.F32.S32 R91, R91 ;  /* 0x0000005b005b7245 */ /* 0x000fe20000201400 */
[----:B------:R-:W-:Y:S01]  /*5d60*/  HADD2.F32 R92, -RZ, R53.H0_H0 ;  /* 0x20000035ff5c7230 */ /* 0x000fe20000004100 */
[----:B------:R-:W-:Y:S01]  /*5d70*/  I2FP.F32.S32 R89, R89 ;  /* 0x0000005900597245 */ /* 0x000fe20000201400 */
[----:B----4-:R-:W-:Y:S02]  /*5d80*/  HADD2.F32 R53, -RZ, R60.H0_H0 ;  /* 0x2000003cff357230 */ /* 0x010fe40000004100 */
[----:B------:R-:W-:Y:S01]  /*5d90*/  FMUL R60, R77, R52 ;  /* 0x000000344d3c7220 */ /* 0x000fe20000400000 */
[----:B------:R-:W-:Y:S01]  /*5da0*/  FMUL R52, R72, R91 ;  /* 0x0000005b48347220 */ /* 0x000fe20000400000 */
[----:B------:R-:W-:-:S03]  /*5db0*/  FMUL R89, R76, R89 ;  /* 0x000000594c597220 */ /* 0x000fc60000400000 */
[C---:B------:R-:W-:Y:S01]  /*5dc0*/  FFMA R193, R53.reuse, R52, R193 ;  /* 0x0000003435c17223 */ /* 0x040fe200000000c1 */
[----:B------:R-:W-:Y:S01]  /*5dd0*/  FFMA R192, R53, R89, R192 ;  /* 0x0000005935c07223 */ /* 0x000fe200000000c0 */
[----:B------:R-:W-:Y:S01]  /*5de0*/  LDS R52, [R129+0x9b0] ;  /* 0x0009b00081347984 */ /* 0x000fe20000000800 */
[----:B------:R-:W-:-:S03]  /*5df0*/  I2FP.F32.S32 R146, R94 ;  /* 0x0000005e00927245 */ /* 0x000fc60000201400 */
[----:B------:R-:W3:Y:S01]  /*5e00*/  LDS R53, [R129+0x9c0] ;  /* 0x0009c00081357984 */ /* 0x000ee20000000800 */
[----:B------:R-:W-:Y:S01]  /*5e10*/  I2FP.F32.S32 R94, R93 ;  /* 0x0000005d005e7245 */ /* 0x000fe20000201400 */
[----:B------:R-:W-:Y:S01]  /*5e20*/  HADD2.F32 R93, -RZ, R61.H0_H0 ;  /* 0x2000003dff5d7230 */ /* 0x000fe20000004100 */
[----:B------:R-:W-:Y:S02]  /*5e30*/  I2FP.F32.S32 R202, R95 ;  /* 0x0000005f00ca7245 */ /* 0x000fe40000201400 */
[----:B------:R-:W-:Y:S01]  /*5e40*/  I2FP.F32.S32 R61, R84 ;  /* 0x00000054003d7245 */ /* 0x000fe20000201400 */
[----:B------:R-:W-:Y:S01]  /*5e50*/  FMUL R94, R77, R94 ;  /* 0x0000005e4d5e7220 */ /* 0x000fe20000400000 */
[----:B------:R-:W-:Y:S01]  /*5e60*/  I2FP.F32.S32 R85, R85 ;  /* 0x0000005500557245 */ /* 0x000fe20000201400 */
[----:B------:R-:W-:Y:S01]  /*5e70*/  FMUL R202, R73, R202 ;  /* 0x000000ca49ca7220 */ /* 0x000fe20000400000 */
[----:B------:R-:W-:Y:S01]  /*5e80*/  MOV R165, R168 ;  /* 0x000000a800a57202 */ /* 0x000fe20000000f00 */
[----:B------:R-:W-:Y:S01]  /*5e90*/  FMUL R61, R78, R61 ;  /* 0x0000003d4e3d7220 */ /* 0x000fe20000400000 */
[----:B0-----:R-:W-:Y:S01]  /*5ea0*/  IMMA.16832.S8.S8 R88, R68.ROW, R142.COL, RZ ;  /* 0x0000008e44587237 */ /* 0x001fe20000405cff */
[C---:B------:R-:W-:Y:S01]  /*5eb0*/  FFMA R192, R93.reuse, R94, R192 ;  /* 0x0000005e5dc07223 */ /* 0x040fe200000000c0 */
[----:B------:R-:W-:Y:S01]  /*5ec0*/  FFMA R193, R93, R202, R193 ;  /* 0x000000ca5dc17223 */ /* 0x000fe200000000c1 */
[----:B------:R-:W-:-:S02]  /*5ed0*/  HADD2.F32 R93, -RZ, R58.H0_H0 ;  /* 0x2000003aff5d7230 */ /* 0x000fc40000004100 */
[----:B------:R-:W-:Y:S01]  /*5ee0*/  FFMA R191, R92, R60, R191 ;  /* 0x0000003c5cbf7223 */ /* 0x000fe200000000bf */
[----:B------:R-:W-:Y:S01]  /*5ef0*/  I2FP.F32.S32 R95, R86 ;  /* 0x00000056005f7245 */ /* 0x000fe20000201400 */
[----:B------:R-:W-:Y:S01]  /*5f00*/  FMUL R58, R78, R85 ;  /* 0x000000554e3a7220 */ /* 0x000fe20000400000 */
[----:B------:R-:W-:Y:S01]  /*5f10*/  I2FP.F32.S32 R143, R87 ;  /* 0x00000057008f7245 */ /* 0x000fe20000201400 */
[----:B-1----:R-:W-:Y:S01]  /*5f20*/  IMMA.16832.S8.S8 R80, R80.ROW, R144.COL, RZ ;  /* 0x0000009050507237 */ /* 0x002fe20000405cff */
[----:B------:R-:W-:Y:S01]  /*5f30*/  FFMA R144, R200, R61, R205 ;  /* 0x0000003dc8907223 */ /* 0x000fe200000000cd */
[----:B------:R-:W-:Y:S04]  /*5f40*/  LDS R60, [R129+0xd0] ;  /* 0x0000d000813c7984 */ /* 0x000fe80000000800 */
[----:B------:R-:W-:Y:S04]  /*5f50*/  LDS R61, [R129+0xe0] ;  /* 0x0000e000813d7984 */ /* 0x000fe80000000800 */
[----:B------:R-:W0:Y:S01]  /*5f60*/  LDSM.16.M88.4 R84, [R165] ;  /* 0x00000000a554783b */ /* 0x000e220000000200 */
[----:B--2---:R-:W-:Y:S01]  /*5f70*/  IMMA.16832.S8.S8 R64, R64.ROW, R56.COL, RZ ;  /* 0x0000003840407237 */ /* 0x004fe20000405cff */
[----:B------:R-:W-:-:S02]  /*5f80*/  FMUL R143, R74, R143 ;  /* 0x0000008f4a8f7220 */ /* 0x000fc40000400000 */
[----:B------:R-:W-:Y:S04]  /*5f90*/  LDS R56, [R129+0x550] ;  /* 0x0005500081387984 */ /* 0x000fe80000000800 */
[----:B------:R-:W1:Y:S01]  /*5fa0*/  LDS R57, [R129+0x560] ;  /* 0x0005600081397984 */ /* 0x000e620000000800 */
[----:B------:R-:W-:Y:S01]  /*5fb0*/  FFMA R190, R93, R143, R190 ;  /* 0x0000008f5dbe7223 */ /* 0x000fe200000000be */
[----:B------:R-:W-:Y:S01]  /*5fc0*/  I2FP.F32.S32 R143, R90 ;  /* 0x0000005a008f7245 */ /* 0x000fe20000201400 */
[----:B------:R-:W-:Y:S01]  /*5fd0*/  FMUL R146, R73, R146 ;  /* 0x0000009249927220 */ /* 0x000fe20000400000 */
[C---:B------:R-:W-:Y:S01]  /*5fe0*/  FMUL R95, R74.reuse, R95 ;  /* 0x0000005f4a5f7220 */ /* 0x040fe20000400000 */
[----:B------:R-:W-:Y:S01]  /*5ff0*/  HADD2.F32 R54, -RZ, R54.H0_H0 ;  /* 0x20000036ff367230 */ /* 0x000fe20000004100 */
[----:B---3--:R-:W-:Y:S01]  /*6000*/  IMMA.16832.S8.S8 R68, R68.ROW, R52.COL, RZ ;  /* 0x0000003444447237 */ /* 0x008fe20000405cff */
[----:B------:R-:W-:Y:S01]  /*6010*/  FMUL R143, R74, R143 ;  /* 0x0000008f4a8f7220 */ /* 0x000fe20000400000 */
[----:B------:R-:W-:Y:S01]  /*6020*/  FFMA R146, R92, R146, R203 ;  /* 0x000000925c927223 */ /* 0x000fe200000000cb */
[----:B------:R-:W-:Y:S01]  /*6030*/  FFMA R200, R200, R95, R201 ;  /* 0x0000005fc8c87223 */ /* 0x000fe200000000c9 */
[----:B------:R-:W-:Y:S01]  /*6040*/  I2FP.F32.S32 R95, R88 ;  /* 0x00000058005f7245 */ /* 0x000fe20000201400 */
[----:B------:R-:W-:Y:S01]  /*6050*/  LDS R142, [R129+0x9d0] ;  /* 0x0009d000818e7984 */ /* 0x000fe20000000800 */
[----:B------:R-:W-:Y:S01]  /*6060*/  I2FP.F32.S32 R145, R91 ;  /* 0x0000005b00917245 */ /* 0x000fe20000201400 */
[----:B------:R-:W-:-:S02]  /*6070*/  FFMA R202, R54, R143, R146 ;  /* 0x0000008f36ca7223 */ /* 0x000fc40000000092 */
[----:B------:R-:W2:Y:S01]  /*6080*/  LDS R143, [R129+0x9e0] ;  /* 0x0009e000818f7984 */ /* 0x000ea20000000800 */
[----:B------:R-:W-:Y:S02]  /*6090*/  HADD2.F32 R201, -RZ, R62.H0_H0 ;  /* 0x2000003effc97230 */ /* 0x000fe40000004100 */
[----:B------:R-:W-:Y:S01]  /*60a0*/  FFMA R166, R93, R58, R166 ;  /* 0x0000003a5da67223 */ /* 0x000fe200000000a6 */
[----:B------:R-:W-:Y:S01]  /*60b0*/  FMUL R203, R78, R95 ;  /* 0x0000005f4ecb7220 */ /* 0x000fe20000400000 */
[----:B------:R-:W-:Y:S01]  /*60c0*/  FMUL R62, R74, R145 ;  /* 0x000000914a3e7220 */ /* 0x000fe20000400000 */
[----:B------:R-:W-:Y:S01]  /*60d0*/  I2FP.F32.S32 R89, R89 ;  /* 0x0000005900597245 */ /* 0x000fe20000201400 */
[----:B------:R-:W3:Y:S01]  /*60e0*/  LDS.128 R92, [R127+0x960] ;  /* 0x000960007f5c7984 */ /* 0x000ee20000000c00 */
[----:B------:R-:W-:Y:S02]  /*60f0*/  I2FP.F32.S32 R145, R82 ;  /* 0x0000005200917245 */ /* 0x000fe40000201400 */
[----:B------:R-:W-:-:S02]  /*6100*/  I2FP.F32.S32 R83, R83 ;  /* 0x0000005300537245 */ /* 0x000fc40000201400 */
[----:B------:R-:W-:Y:S02]  /*6110*/  I2FP.F32.S32 R64, R64 ;  /* 0x0000004000407245 */ /* 0x000fe40000201400 */
[----:B------:R-:W-:Y:S01]  /*6120*/  I2FP.F32.S32 R52, R65 ;  /* 0x0000004100347245 */ /* 0x000fe20000201400 */
[----:B------:R-:W-:Y:S01]  /*6130*/  FMUL R58, R78, R89 ;  /* 0x000000594e3a7220 */ /* 0x000fe20000400000 */
[C---:B------:R-:W-:Y:S01]  /*6140*/  FMUL R145, R72.reuse, R145 ;  /* 0x0000009148917220 */ /* 0x040fe20000400000 */
[----:B------:R-:W-:Y:S01]  /*6150*/  FMUL R83, R72, R83 ;  /* 0x0000005348537220 */ /* 0x000fe20000400000 */
[----:B------:R-:W4:Y:S01]  /*6160*/  LDS.128 R88, [R127+0x9f0] ;  /* 0x0009f0007f587984 */ /* 0x000f220000000c00 */
[C---:B------:R-:W-:Y:S01]  /*6170*/  FMUL R72, R77.reuse, R64 ;  /* 0x000000404d487220 */ /* 0x040fe20000400000 */
[----:B------:R-:W-:Y:S01]  /*6180*/  FFMA R203, R54, R203, R191 ;  /* 0x000000cb36cb7223 */ /* 0x000fe200000000bf */
[----:B------:R-:W-:Y:S01]  /*6190*/  I2FP.F32.S32 R53, R80 ;  /* 0x0000005000357245 */ /* 0x000fe20000201400 */
[----:B------:R-:W-:Y:S01]  /*61a0*/  FMUL R77, R77, R52 ;  /* 0x000000344d4d7220 */ /* 0x000fe20000400000 */
[----:B------:R-:W-:-:S02]  /*61b0*/  I2FP.F32.S32 R52, R66 ;  /* 0x0000004200347245 */ /* 0x000fc40000201400 */
[----:B------:R-:W-:Y:S02]  /*61c0*/  I2FP.F32.S32 R54, R67 ;  /* 0x0000004300367245 */ /* 0x000fe40000201400 */
[----:B0-----:R-:W-:Y:S01]  /*61d0*/  IMMA.16832.S8.S8 R64, R84.ROW, R60.COL, RZ ;  /* 0x0000003c54407237 */ /* 0x001fe20000405cff */
[----:B------:R-:W-:Y:S01]  /*61e0*/  I2FP.F32.S32 R81, R81 ;  /* 0x0000005100517245 */ /* 0x000fe20000201400 */
[C---:B------:R-:W-:Y:S01]  /*61f0*/  FMUL R80, R76.reuse, R53 ;  /* 0x000000354c507220 */ /* 0x040fe20000400000 */
[----:B------:R-:W-:Y:S01]  /*6200*/  I2FP.F32.S32 R53, R68 ;  /* 0x0000004400357245 */ /* 0x000fe20000201400 */
[C---:B------:R-:W-:Y:S01]  /*6210*/  FFMA R58, R201.reuse, R58, R192 ;  /* 0x0000003ac93a7223 */ /* 0x040fe200000000c0 */
[----:B------:R-:W-:Y:S01]  /*6220*/  FFMA R201, R201, R62, R193 ;  /* 0x0000003ec9c97223 */ /* 0x000fe200000000c1 */
[----:B------:R-:W-:Y:S01]  /*6230*/  FMUL R81, R76, R81 ;  /* 0x000000514c517220 */ /* 0x000fe20000400000 */
[----:B------:R-:W-:Y:S01]  /*6240*/  I2FP.F32.S32 R61, R69 ;  /* 0x00000045003d7245 */ /* 0x000fe20000201400 */
[C---:B------:R-:W-:Y:S01]  /*6250*/  FMUL R60, R73.reuse, R52 ;  /* 0x00000034493c7220 */ /* 0x040fe20000400000 */
[----:B------:R-:W-:Y:S01]  /*6260*/  FMUL R76, R73, R54 ;  /* 0x00000036494c7220 */ /* 0x000fe20000400000 */
[----:B------:R-:W-:Y:S01]  /*6270*/  FMUL R69, R78, R53 ;  /* 0x000000354e457220 */ /* 0x000fe20000400000 */
[----:B------:R-:W-:-:S02]  /*6280*/  HADD2.F32 R62, -RZ, R55.H0_H0 ;  /* 0x20000037ff3e7230 */ /* 0x000fc40000004100 */
[C---:B-1----:R-:W-:Y:S06]  /*6290*/  IMMA.16832.S8.S8 R52, R84.reuse.ROW, R56.COL, RZ ;  /* 0x0000003854347237 */ /* 0x042fec0000405cff */
[----:B------:R-:W-:Y:S02]  /*62a0*/  I2FP.F32.S32 R64, R64 ;  /* 0x0000004000407245 */ /* 0x000fe40000201400 */
[----:B--2---:R-:W-:Y:S03]  /*62b0*/  IMMA.16832.S8.S8 R84, R84.ROW, R142.COL, RZ ;  /* 0x0000008e54547237 */ /* 0x004fe60000405cff */
[----:B------:R-:W-:Y:S01]  /*62c0*/  FMUL R64, R79, R64 ;  /* 0x000000404f407220 */ /* 0x000fe20000400000 */
[----:B------:R-:W-:Y:S01]  /*62d0*/  I2FP.F32.S32 R147, R70 ;  /* 0x0000004600937245 */ /* 0x000fe20000201400 */
[----:B------:R-:W-:-:S02]  /*62e0*/  FMUL R78, R78, R61 ;  /* 0x0000003d4e4e7220 */ /* 0x000fc40000400000 */
[----:B------:R-:W-:Y:S01]  /*62f0*/  FFMA R70, R183, R64, R144 ;  /* 0x00000040b7467223 */ /* 0x000fe20000000090 */
[----:B---3--:R-:W-:-:S03]  /*6300*/  HADD2.F32 R61, -RZ, R92.H0_H0 ;  /* 0x2000005cff3d7230 */ /* 0x008fc60000004100 */
[----:B------:R-:W-:Y:S02]  /*6310*/  I2FP.F32.S32 R64, R54 ;  /* 0x0000003600407245 */ /* 0x000fe40000201400 */
[----:B------:R-:W-:Y:S01]  /*6320*/  I2FP.F32.S32 R54, R53 ;  /* 0x0000003500367245 */ /* 0x000fe20000201400 */
[----:B------:R-:W-:Y:S01]  /*6330*/  HADD2.F32 R93, -RZ, R93.H0_H0 ;  /* 0x2000005dff5d7230 */ /* 0x000fe20000004100 */
[----:B------:R-:W-:Y:S01]  /*6340*/  I2FP.F32.S32 R71, R71 ;  /* 0x0000004700477245 */ /* 0x000fe20000201400 */
[----:B------:R-:W-:Y:S01]  /*6350*/  FMUL R53, R75, R64 ;  /* 0x000000404b357220 */ /* 0x000fe20000400000 */
[----:B------:R-:W-:Y:S01]  /*6360*/  I2FP.F32.S32 R66, R66 ;  /* 0x0000004200427245 */ /* 0x000fe20000201400 */
[----:B------:R-:W-:Y:S02]  /*6370*/  VIADD R162, R162, 0x8 ;  /* 0x00000008a2a27836 */ /* 0x000fe40000000000 */
[C---:B------:R-:W-:Y:S01]  /*6380*/  FFMA R80, R61.reuse, R80, R182 ;  /* 0x000000503d507223 */ /* 0x040fe200000000b6 */
[----:B------:R-:W-:Y:S01]  /*6390*/  FFMA R145, R61, R145, R180 ;  /* 0x000000913d917223 */ /* 0x000fe200000000b4 */
[----:B------:R-:W-:Y:S01]  /*63a0*/  I2FP.F32.S32 R56, R65 ;  /* 0x0000004100387245 */ /* 0x000fe20000201400 */
[----:B----4-:R-:W-:Y:S01]  /*63b0*/  HADD2.F32 R88, -RZ, R88.H0_H0 ;  /* 0x20000058ff587230 */ /* 0x010fe20000004100 */
[----:B------:R-:W-:Y:S01]  /*63c0*/  I2FP.F32.S32 R52, R52 ;  /* 0x0000003400347245 */ /* 0x000fe20000201400 */
[----:B------:R-:W-:Y:S01]  /*63d0*/  FFMA R202, R62, R53, R202 ;  /* 0x000000353eca7223 */ /* 0x000fe200000000ca */
[----:B------:R-:W-:Y:S01]  /*63e0*/  FMUL R73, R74, R71 ;  /* 0x000000474a497220 */ /* 0x000fe20000400000 */
[----:B------:R-:W-:-:S02]  /*63f0*/  HADD2.F32 R53, -RZ, R94.H0_H0 ;  /* 0x2000005eff357230 */ /* 0x000fc40000004100 */
[----:B------:R-:W-:Y:S01]  /*6400*/  FMUL R82, R74, R147 ;  /* 0x000000934a527220 */ /* 0x000fe20000400000 */
[----:B------:R-:W-:Y:S02]  /*6410*/  HADD2.F32 R59, -RZ, R59.H0_H0 ;  /* 0x2000003bff3b7230 */ /* 0x000fe40000004100 */
[C---:B------:R-:W-:Y:S01]  /*6420*/  FFMA R72, R93.reuse, R72, R80 ;  /* 0x000000485d487223 */ /* 0x040fe20000000050 */
[----:B------:R-:W-:Y:S02]  /*6430*/  HADD2.F32 R63, -RZ, R63.H0_H0 ;  /* 0x2000003fff3f7230 */ /* 0x000fe40000004100 */
[----:B------:R-:W-:Y:S01]  /*6440*/  FFMA R145, R93, R60, R145 ;  /* 0x0000003c5d917223 */ /* 0x000fe20000000091 */
[----:B------:R-:W-:Y:S01]  /*6450*/  FMUL R71, R75, R66 ;  /* 0x000000424b477220 */ /* 0x000fe20000400000 */
[----:B------:R-:W-:Y:S01]  /*6460*/  ISETP.GE.AND P4, PT, R162, R163, PT ;  /* 0x000000a3a200720c */ /* 0x000fe20003f86270 */
[C---:B------:R-:W-:Y:S01]  /*6470*/  FMUL R56, R79.reuse, R56 ;  /* 0x000000384f387220 */ /* 0x040fe20000400000 */
[C---:B------:R-:W-:Y:S01]  /*6480*/  FMUL R52, R79.reuse, R52 ;  /* 0x000000344f347220 */ /* 0x040fe20000400000 */
[----:B------:R-:W-:Y:S01]  /*6490*/  FMUL R54, R79, R54 ;  /* 0x000000364f367220 */ /* 0x000fe20000400000 */
[----:B------:R-:W-:-:S02]  /*64a0*/  HADD2.F32 R89, -RZ, R89.H0_H0 ;  /* 0x20000059ff597230 */ /* 0x000fc40000004100 */
[C---:B------:R-:W-:Y:S01]  /*64b0*/  FFMA R68, R88.reuse, R81, R181 ;  /* 0x0000005158447223 */ /* 0x040fe200000000b5 */
[----:B------:R-:W-:Y:S01]  /*64c0*/  FFMA R83, R88, R83, R167 ;  /* 0x0000005358537223 */ /* 0x000fe200000000a7 */
[----:B------:R-:W-:Y:S01]  /*64d0*/  I2FP.F32.S32 R60, R67 ;  /* 0x00000043003c7245 */ /* 0x000fe20000201400 */
[----:B------:R-:W-:Y:S01]  /*64e0*/  FFMA R71, R183, R71, R200 ;  /* 0x00000047b7477223 */ /* 0x000fe200000000c8 */
[C---:B------:R-:W-:Y:S01]  /*64f0*/  FFMA R69, R53.reuse, R69, R72 ;  /* 0x0000004535457223 */ /* 0x040fe20000000048 */
[----:B------:R-:W-:Y:S01]  /*6500*/  FFMA R82, R53, R82, R145 ;  /* 0x0000005235527223 */ /* 0x000fe20000000091 */
[----:B------:R-:W-:Y:S01]  /*6510*/  FFMA R204, R59, R56, R166 ;  /* 0x000000383bcc7223 */ /* 0x000fe200000000a6 */
[----:B------:R-:W-:Y:S01]  /*6520*/  FFMA R203, R62, R52, R203 ;  /* 0x000000343ecb7223 */ /* 0x000fe200000000cb */
[----:B------:R-:W-:Y:S01]  /*6530*/  I2FP.F32.S32 R84, R84 ;  /* 0x0000005400547245 */ /* 0x000fe20000201400 */
[----:B------:R-:W-:Y:S01]  /*6540*/  FFMA R200, R63, R54, R58 ;  /* 0x000000363fc87223 */ /* 0x000fe2000000003a */
[----:B------:R-:W-:Y:S01]  /*6550*/  HADD2.F32 R53, -RZ, R90.H0_H0 ;  /* 0x2000005aff357230 */ /* 0x000fe20000004100 */
[----:B------:R-:W-:Y:S01]  /*6560*/  I2FP.F32.S32 R56, R55 ;  /* 0x0000003700387245 */ /* 0x000fe20000201400 */
[C---:B------:R-:W-:Y:S01]  /*6570*/  FFMA R68, R89.reuse, R77, R68 ;  /* 0x0000004d59447223 */ /* 0x040fe20000000044 */
[----:B------:R-:W-:Y:S01]  /*6580*/  I2FP.F32.S32 R52, R85 ;  /* 0x0000005500347245 */ /* 0x000fe20000201400 */
[----:B------:R-:W-:Y:S01]  /*6590*/  FFMA R76, R89, R76, R83 ;  /* 0x0000004c594c7223 */ /* 0x000fe20000000053 */
[----:B------:R-:W-:-:S02]  /*65a0*/  I2FP.F32.S32 R86, R86 ;  /* 0x0000005600567245 */ /* 0x000fc40000201400 */
[----:B------:R-:W-:Y:S01]  /*65b0*/  I2FP.F32.S32 R54, R87 ;  /* 0x0000005700367245 */ /* 0x000fe20000201400 */
[----:B------:R-:W-:Y:S01]  /*65c0*/  FMUL R60, R75, R60 ;  /* 0x0000003c4b3c7220 */ /* 0x000fe20000400000 */
[----:B------:R-:W-:Y:S02]  /*65d0*/  HADD2.F32 R192, -RZ, R95.H0_H0 ;  /* 0x2000005fffc07230 */ /* 0x000fe40000004100 */
[----:B------:R-:W-:Y:S01]  /*65e0*/  FMUL R84, R79, R84 ;  /* 0x000000544f547220 */ /* 0x000fe20000400000 */
[----:B------:R-:W-:Y:S02]  /*65f0*/  HADD2.F32 R91, -RZ, R91.H0_H0 ;  /* 0x2000005bff5b7230 */ /* 0x000fe40000004100 */
[C---:B------:R-:W-:Y:S01]  /*6600*/  FFMA R68, R53.reuse, R78, R68 ;  /* 0x0000004e35447223 */ /* 0x040fe20000000044 */
[----:B------:R-:W-:Y:S01]  /*6610*/  FFMA R73, R53, R73, R76 ;  /* 0x0000004935497223 */ /* 0x000fe2000000004c */
        /* <DEDUP_REMOVED lines=13> */
.L_x_3443:
        /* <DEDUP_REMOVED lines=11> */
.L_x_3446:
[----:B------:R-:W-:Y:S05]  /*67a0*/  BSYNC.RECONVERGENT B0 ;  /* 0x0000000000007941 */ /* 0x000fea0003800200 */
.L_x_3445:
[-C--:B------:R-:W-:Y:S01]  /*67b0*/  ISETP.GE.OR P6, PT, R130, R111.reuse, P1 ;  /* 0x0000006f8200720c */ /* 0x080fe20000fc6670 */
[----:B------:R-:W-:Y:S01]  /*67c0*/  BSSY.RECONVERGENT B0, `(.L_x_3447) ;  /* 0x000000d000007945 */ /* 0x000fe20003800200 */
[-C--:B------:R-:W-:Y:S02]  /*67d0*/  ISETP.GE.OR P3, PT, R156, R111.reuse, P0 ;  /* 0x0000006f9c00720c */ /* 0x080fe40000766670 */
[-C--:B------:R-:W-:Y:S02]  /*67e0*/  ISETP.GE.OR P5, PT, R130, R111.reuse, P0 ;  /* 0x0000006f8200720c */ /* 0x080fe400007a6670 */
[----:B------:R-:W-:-:S07]  /*67f0*/  ISETP.GE.OR P4, PT, R128, R111, P1 ;  /* 0x0000006f8000720c */ /* 0x000fce0000f86670 */
[----:B------:R-:W-:Y:S06]  /*6800*/  @P6 BRA `(.L_x_3448) ;  /* 0x0000000000206947 */ /* 0x000fec0003800000 */
[----:B------:R-:W0:Y:S01]  /*6810*/  LDS R0, [R125+UR8+0x4] ;  /* 0x000004087d007984 */ /* 0x000e220008000800 */
[----:B------:R-:W1:Y:S01]  /*6820*/  LDCU.64 UR12, c[0x0][0x3a0] ;  /* 0x00007400ff0c77ac */ /* 0x000e620008000a00 */
[----:B0-----:R-:W-:-:S05]  /*6830*/  IMAD R3, R0, UR14, R157 ;  /* 0x0000000e00037c24 */ /* 0x001fca000f8e029d */
[----:B------:R-:W-:-:S04]  /*6840*/  IADD3 R0, P6, PT, R112, R3, RZ ;  /* 0x0000000370007210 */ /* 0x000fc80007fde0ff */
[----:B------:R-:W-:Y:S02]  /*6850*/  LEA.HI.X.SX32 R3, R3, R7, 0x1, P6 ;  /* 0x0000000703037211 */ /* 0x000fe400030f0eff */
[----:B-1----:R-:W-:-:S04]  /*6860*/  LEA R2, P6, R0, UR12, 0x2 ;  /* 0x0000000c00027c11 */ /* 0x002fc8000f8c10ff */
[----:B------:R-:W-:-:S05]  /*6870*/  LEA.HI.X R3, R0, UR13, R3, 0x2, P6 ;  /* 0x0000000d00037c11 */ /* 0x000fca000b0f1403 */
[----:B------:R1:W-:Y:S04]  /*6880*/  STG.E desc[UR10][R2.64], R204 ;  /* 0x000000cc02007986 */ /* 0x0003e8000c10190a */
.L_x_3448:
[----:B------:R-:W-:Y:S05]  /*6890*/  BSYNC.RECONVERGENT B0 ;  /* 0x0000000000007941 */ /* 0x000fea0003800200 */
.L_x_3447:
[----:B------:R-:W-:Y:S04]  /*68a0*/  BSSY.RECONVERGENT B0, `(.L_x_3449) ;  /* 0x000000b000007945 */ /* 0x000fe80003800200 */
[----:B------:R-:W-:Y:S05]  /*68b0*/  @P3 BRA `(.L_x_3450) ;  /* 0x0000000000243947 */ /* 0x000fea0003800000 */
[----:B------:R-:W2:Y:S01]  /*68c0*/  LDS R0, [R125+UR8] ;  /* 0x000000087d007984 */ /* 0x000ea20008000800 */
        /* <DEDUP_REMOVED lines=8> */
.L_x_3450:
[----:B------:R-:W-:Y:S05]  /*6950*/  BSYNC.RECONVERGENT B0 ;  /* 0x0000000000007941 */ /* 0x000fea0003800200 */
.L_x_3449:
[----:B------:R-:W-:Y:S04]  /*6960*/  BSSY.RECONVERGENT B0, `(.L_x_3451) ;  /* 0x000000b000007945 */ /* 0x000fe80003800200 */
[----:B------:R-:W-:Y:S05]  /*6970*/  @P5 BRA `(.L_x_3452) ;  /* 0x0000000000245947 */ /* 0x000fea0003800000 */
[----:B------:R-:W3:Y:S01]  /*6980*/  LDS R0, [R125+UR8+0x4] ;  /* 0x000004087d007984 */ /* 0x000ee20008000800 */
        /* <DEDUP_REMOVED lines=8> */
.L_x_3452:
[----:B------:R-:W-:Y:S05]  /*6a10*/  BSYNC.RECONVERGENT B0 ;  /* 0x0000000000007941 */ /* 0x000fea0003800200 */
.L_x_3451:
[----:B------:R-:W-:Y:S01]  /*6a20*/  BSSY.RECONVERGENT B0, `(.L_x_3453) ;  /* 0x000000d000007945 */ /* 0x000fe20003800200 */
[-C--:B------:R-:W-:Y:S02]  /*6a30*/  ISETP.GE.OR P5, PT, R126, R111.reuse, P1 ;  /* 0x0000006f7e00720c */ /* 0x080fe40000fa6670 */
[-C--:B------:R-:W-:Y:S02]  /*6a40*/  ISETP.GE.OR P6, PT, R128, R111.reuse, P0 ;  /* 0x0000006f8000720c */ /* 0x080fe400007c6670 */
[----:B------:R-:W-:Y:S01]  /*6a50*/  ISETP.GE.OR P3, PT, R126, R111, P0 ;  /* 0x0000006f7e00720c */ /* 0x000fe20000766670 */
[----:B------:R-:W-:-:S12]  /*6a60*/  @P4 BRA `(.L_x_3454) ;  /* 0x0000000000204947 */ /* 0x000fd80003800000 */
        /* <DEDUP_REMOVED lines=8> */
.L_x_3454:
[----:B------:R-:W-:Y:S05]  /*6af0*/  BSYNC.RECONVERGENT B0 ;  /* 0x0000000000007941 */ /* 0x000fea0003800200 */
.L_x_3453:
        /* <DEDUP_REMOVED lines=10> */
.L_x_3456:
[----:B------:R-:W-:Y:S05]  /*6ba0*/  BSYNC.RECONVERGENT B0 ;  /* 0x0000000000007941 */ /* 0x000fea0003800200 */
.L_x_3455:
[----:B------:R-:W-:Y:S04]  /*6bb0*/  BSSY.RECONVERGENT B0, `(.L_x_3457) ;  /* 0x000000b000007945 */ /* 0x000fe80003800200 */
[----:B------:R-:W-:Y:S05]  /*6bc0*/  @P6 BRA `(.L_x_3458) ;  /* 0x0000000000246947 */ /* 0x000fea0003800000 */
[----:B------:R-:W5:Y:S01]  /*6bd0*/  LDS R0, [R125+UR8+0x20] ;  /* 0x000020087d007984 */ /* 0x000f620008000800 */
        /* <DEDUP_REMOVED lines=8> */
.L_x_3458:
[----:B------:R-:W-:Y:S05]  /*6c60*/  BSYNC.RECONVERGENT B0 ;  /* 0x0000000000007941 */ /* 0x000fea0003800200 */
.L_x_3457:
[----:B------:R-:W-:Y:S01]  /*6c70*/  BSSY.RECONVERGENT B0, `(.L_x_3459) ;  /* 0x000000f000007945 */ /* 0x000fe20003800200 */
[CC--:B------:R-:W-:Y:S02]  /*6c80*/  ISETP.GE.OR P4, PT, R124.reuse, R111.reuse, P1 ;  /* 0x0000006f7c00720c */ /* 0x0c0fe40000f86670 */
[-C--:B------:R-:W-:Y:S02]  /*6c90*/  ISETP.GE.OR P5, PT, R124, R111.reuse, P0 ;  /* 0x0000006f7c00720c */ /* 0x080fe400007a6670 */
[CC--:B------:R-:W-:Y:S02]  /*6ca0*/  ISETP.GE.OR P1, PT, R122.reuse, R111.reuse, P1 ;  /* 0x0000006f7a00720c */ /* 0x0c0fe40000f26670 */
[----:B------:R-:W-:Y:S01]  /*6cb0*/  ISETP.GE.OR P0, PT, R122, R111, P0 ;  /* 0x0000006f7a00720c */ /* 0x000fe20000706670 */
[----:B------:R-:W-:-:S12]  /*6cc0*/  @P3 BRA `(.L_x_3460) ;  /* 0x0000000000243947 */ /* 0x000fd80003800000 */
        /* <DEDUP_REMOVED lines=9> */
.L_x_3460:
[----:B------:R-:W-:Y:S05]  /*6d60*/  BSYNC.RECONVERGENT B0 ;  /* 0x0000000000007941 */ /* 0x000fea0003800200 */
.L_x_3459:
        /* <DEDUP_REMOVED lines=10> */
.L_x_3462:
[----:B------:R-:W-:Y:S05]  /*6e10*/  BSYNC.RECONVERGENT B0 ;  /* 0x0000000000007941 */ /* 0x000fea0003800200 */
.L_x_3461:
        /* <DEDUP_REMOVED lines=10> */
.L_x_3464:
[----:B------:R-:W-:Y:S05]  /*6ec0*/  BSYNC.RECONVERGENT B0 ;  /* 0x0000000000007941 */ /* 0x000fea0003800200 */
.L_x_3463:
        /* <DEDUP_REMOVED lines=11> */
.L_x_3466:
[----:B------:R-:W-:Y:S05]  /*6f80*/  BSYNC.RECONVERGENT B0 ;  /* 0x0000000000007941 */ /* 0x000fea0003800200 */
.L_x_3465:
[----:B------:R-:W-:Y:S04]  /*6f90*/  BSSY.RECONVERGENT B0, `(.L_x_3467) ;  /* 0x000000b000007945 */ /* 0x000fe80003800200 */
[----:B------:R-:W-:Y:S05]  /*6fa0*/  @P0 BRA `(.L_x_3468) ;  /* 0x0000000000240947 */ /* 0x000fea0003800000 */
[----:B------:R-:W5:Y:S01]  /*6fb0*/  LDS R0, [R125+UR8+0x44] ;  /* 0x000044087d007984 */ /* 0x000f620008000800 */
[----:B------:R-:W0:Y:S01]  /*6fc0*/  LDCU.64 UR12, c[0x0][0x3a0] ;  /* 0x00007400ff0c77ac */ /* 0x000e220008000a00 */
[----:B-----5:R-:W-:-:S05]  /*6fd0*/  IMAD R0, R0, UR14, RZ ;  /* 0x0000000e00007c24 */ /* 0x020fca000f8e02ff */
[----:B------:R-:W-:Y:S02]  /*6fe0*/  IADD3 R112, P0, P1, R112, R0, R157 ;  /* 0x0000000070707210 */ /* 0x000fe4000791e09d */
[----:B------:R-:W-:-:S04]  /*6ff0*/  SHF.R.S32.HI R0, RZ, 0x1f, R0 ;  /* 0x0000001fff007819 */ /* 0x000fc80000011400 */
[----:B01234-:R-:W-:Y:S02]  /*7000*/  IADD3.X R3, PT, PT, R7, R0, RZ, P0, P1 ;  /* 0x0000000007037210 */ /* 0x01ffe400007e24ff */
[----:B------:R-:W-:-:S04]  /*7010*/  LEA R2, P0, R112, UR12, 0x2 ;  /* 0x0000000c70027c11 */ /* 0x000fc8000f8010ff */
[----:B------:R-:W-:-:S05]  /*7020*/  LEA.HI.X R3, R112, UR13, R3, 0x2, P0 ;  /* 0x0000000d70037c11 */ /* 0x000fca00080f1403 */
[----:B------:R0:W-:Y:S04]  /*7030*/  STG.E desc[UR10][R2.64+0x20], R193 ;  /* 0x000020c102007986 */ /* 0x0001e8000c10190a */
.L_x_3468:
[----:B------:R-:W-:Y:S05]  /*7040*/  BSYNC.RECONVERGENT B0 ;  /* 0x0000000000007941 */ /* 0x000fea0003800200 */
.L_x_3467:
        /* <DEDUP_REMOVED lines=20> */
.L_x_3469:
[----:B------:R-:W-:Y:S01]  /*7190*/  IMAD.MOV.U32 R14, RZ, RZ, R5 ;  /* 0x000000ffff0e7224 */ /* 0x000fe200078e0005 */
[----:B------:R-:W-:Y:S01]  /*71a0*/  MOV R17, 0x71d0 ;  /* 0x000071d000117802 */ /* 0x000fe20000000f00 */
[----:B------:R-:W-:-:S07]  /*71b0*/  IMAD.MOV.U32 R16, RZ, RZ, R4 ;  /* 0x000000ffff107224 */ /* 0x000fce00078e0004 */
[----:B01234-:R-:W-:Y:S05]  /*71c0*/  CALL.REL.NOINC `($__internal_81_$__cuda_sm20_rem_s64) ;  /* 0x0000005c00f47944 */ /* 0x01ffea0003c00000 */
[----:B------:R-:W-:Y:S02]  /*71d0*/  IMAD.MOV.U32 R2, RZ, RZ, R0 ;  /* 0x000000ffff027224 */ /* 0x000fe400078e0000 */
[----:B------:R-:W-:-:S07]  /*71e0*/  IMAD.MOV.U32 R3, RZ, RZ, R11 ;  /* 0x000000ffff037224 */ /* 0x000fce00078e000b */
.L_x_3470:
[----:B------:R-:W-:-:S04]  /*71f0*/  IADD3 R5, P0, PT, -R2, R5, RZ ;  /* 0x0000000502057210 */ /* 0x000fc80007f1e1ff */
[----:B------:R-:W-:Y:S01]  /*7200*/  IADD3 R0, P1, PT, -R5, R114, RZ ;  /* 0x0000007205007210 */ /* 0x000fe20007f3e1ff */
[----:B------:R-:W-:-:S03]  /*7210*/  IMAD.X R4, R4, 0x1, ~R3, P0 ;  /* 0x0000000104047824 */ /* 0x000fc600000e0e03 */
[----:B------:R-:W-:Y:S01]  /*7220*/  ISETP.LT.U32.AND P0, PT, R163, R0, PT ;  /* 0x00000000a300720c */ /* 0x000fe20003f01070 */
[----:B------:R-:W-:-:S05]  /*7230*/  IMAD.X R2, R113, 0x1, ~R4, P1 ;  /* 0x0000000171027824 */ /* 0x000fca00008e0e04 */
[----:B------:R-:W-:-:S04]  /*7240*/  ISETP.LT.AND.EX P0, PT, R117, R2, PT, P0 ;  /* 0x000000027500720c */ /* 0x000fc80003f01300 */
[----:B------:R-:W-:-:S09]  /*7250*/  SEL R3, R163, R0, P0 ;  /* 0x00000000a3037207 */ /* 0x000fd20000000000 */
.L_x_3440:
[----:B------:R-:W-:Y:S01]  /*7260*/  ISETP.GE.U32.AND P0, PT, R5, R114, PT ;  /* 0x000000720500720c */ /* 0x000fe20003f06070 */
[----:B------:R-:W-:Y:S01]  /*7270*/  IMAD.MOV.U32 R162, RZ, RZ, RZ ;  /* 0x000000ffffa27224 */ /* 0x000fe200078e00ff */
[----:B------:R-:W-:Y:S02]  /*7280*/  ISETP.EQ.AND P2, PT, R163, R3, PT ;  /* 0x00000003a300720c */ /* 0x000fe40003f42270 */
[----:B------:R-:W-:-:S04]  /*7290*/  ISETP.GE.AND.EX P0, PT, R4, R113, PT, P0 ;  /* 0x000000710400720c */ /* 0x000fc80003f06300 */
[----:B------:R-:W-:-:S09]  /*72a0*/  PLOP3.LUT P1, PT, P0, PT, PT, 0x8, 0x80 ;  /* 0x000000000080781c */ /* 0x000fd2000072e170 */
[----:B------:R-:W-:Y:S05]  /*72b0*/  @!P0 BRA P2, `(.L_x_3471) ;  /* 0xffffffa000348947 */ /* 0x000fea000103ffff */
.L_x_3429:
        /* <DEDUP_REMOVED lines=31> */
.L_x_3472:
[----:B------:R-:W-:Y:S01]  /*74b0*/  IMAD.MOV.U32 R17, RZ, RZ, R8 ;  /* 0x000000ffff117224 */ /* 0x000fe200078e0008 */
[----:B------:R-:W-:Y:S01]  /*74c0*/  MOV R20, 0x74f0 ;  /* 0x000074f000147802 */ /* 0x000fe20000000f00 */
[----:B------:R-:W-:-:S07]  /*74d0*/  IMAD.MOV.U32 R16, RZ, RZ, R5 ;  /* 0x000000ffff107224 */ /* 0x000fce00078e0005 */
[----:B------:R-:W-:Y:S05]  /*74e0*/  CALL.REL.NOINC `($__internal_80_$__cuda_sm20_div_s64) ;  /* 0x0000005400dc7944 */ /* 0x000fea0003c00000 */
[----:B------:R-:W-:-:S07]  /*74f0*/  IMAD.MOV.U32 R0, RZ, RZ, R111 ;  /* 0x000000ffff007224 */ /* 0x000fce00078e006f */
.L_x_3473:
        /* <DEDUP_REMOVED lines=30> */
.L_x_3474:
[----:B------:R-:W-:Y:S01]  /*76e0*/  IMAD.MOV.U32 R17, RZ, RZ, R8 ;  /* 0x000000ffff117224 */ /* 0x000fe200078e0008 */
[----:B------:R-:W-:-:S07]  /*76f0*/  MOV R20, 0x7710 ;  /* 0x0000771000147802 */ /* 0x000fce0000000f00 */
[----:B------:R-:W-:Y:S05]  /*7700*/  CALL.REL.NOINC `($__internal_80_$__cuda_sm20_div_s64) ;  /* 0x0000005400547944 */ /* 0x000fea0003c00000 */
[----:B------:R-:W-:-:S07]  /*7710*/  IMAD.MOV.U32 R2, RZ, RZ, R111 ;  /* 0x000000ffff027224 */ /* 0x000fce00078e006f */
.L_x_3475:
        /* <DEDUP_REMOVED lines=27> */
.L_x_3476:
[----:B------:R-:W-:Y:S01]  /*78d0*/  IMAD.MOV.U32 R17, RZ, RZ, R163 ;  /* 0x000000ffff117224 */ /* 0x000fe200078e00a3 */
[----:B------:R-:W-:Y:S01]  /*78e0*/  MOV R20, 0x7910 ;  /* 0x0000791000147802 */ /* 0x000fe20000000f00 */
[----:B------:R-:W-:-:S07]  /*78f0*/  IMAD.MOV.U32 R19, RZ, RZ, R117 ;  /* 0x000000ffff137224 */ /* 0x000fce00078e0075 */
[----:B------:R-:W-:Y:S05]  /*7900*/  CALL.REL.NOINC `($__internal_80_$__cuda_sm20_div_s64) ;  /* 0x0000005000d47944 */ /* 0x000fea0003c00000 */
[----:B------:R-:W-:-:S07]  /*7910*/  IMAD.MOV.U32 R7, RZ, RZ, R111 ;  /* 0x000000ffff077224 */ /* 0x000fce00078e006f */
.L_x_3477:
        /* <DEDUP_REMOVED lines=27> */
.L_x_3478:
[----:B------:R-:W1:Y:S01]  /*7ad0*/  LDC R9, c[0x0][0x3c8] ;  /* 0x0000f200ff097b82 */ /* 0x000e620000000800 */
[----:B------:R-:W-:Y:S01]  /*7ae0*/  IMAD.MOV.U32 R4, RZ, RZ, RZ ;  /* 0x000000ffff047224 */ /* 0x000fe200078e00ff */
[----:B------:R-:W-:Y:S01]  /*7af0*/  IABS R12, R2 ;  /* 0x00000002000c7213 */ /* 0x000fe20000000000 */
[----:B------:R-:W2:Y:S01]  /*7b00*/  LDCU UR4, c[0x0][0x3b4] ;  /* 0x00007680ff0477ac */ /* 0x000ea20008000800 */
[----:B------:R-:W-:Y:S01]  /*7b10*/  IMAD R7, R7, 0x18, R10 ;  /* 0x0000001807077824 */ /* 0x000fe200078e020a */
[----:B------:R-:W-:Y:S02]  /*7b20*/  CS2R R146, SRZ ;  /* 0x0000000000927805 */ /* 0x000fe4000001ff00 */
[----:B------:R-:W-:Y:S02]  /*7b30*/  CS2R R152, SRZ ;  /* 0x0000000000987805 */ /* 0x000fe4000001ff00 */
[----:B------:R-:W-:Y:S01]  /*7b40*/  CS2R R150, SRZ ;  /* 0x0000000000967805 */ /* 0x000fe2000001ff00 */
[----:B------:R-:W3:Y:S01]  /*7b50*/  LDC.64 R122, c[0x0][0x388] ;  /* 0x0000e200ff7a7b82 */ /* 0x000ee20000000a00 */
[----:B------:R-:W-:Y:S01]  /*7b60*/  IMAD R7, R7, 0x24, R8 ;  /* 0x0000002407077824 */ /* 0x000fe200078e0208 */
[----:B------:R-:W-:-:S02]  /*7b70*/  CS2R R148, SRZ ;  /* 0x0000000000947805 */ /* 0x000fc4000001ff00 */
[----:B------:R-:W-:Y:S02]  /*7b80*/  CS2R R142, SRZ ;  /* 0x00000000008e7805 */ /* 0x000fe4000001ff00 */
[----:B------:R-:W-:Y:S02]  /*7b90*/  CS2R R140, SRZ ;  /* 0x00000000008c7805 */ /* 0x000fe4000001ff00 */
[-C--:B-1----:R-:W-:Y:S02]  /*7ba0*/  IABS R14, R9.reuse ;  /* 0x00000009000e7213 */ /* 0x082fe40000000000 */
[----:B------:R-:W-:Y:S02]  /*7bb0*/  LOP3.LUT R2, R2, R9, RZ, 0x3c, !PT ;  /* 0x0000000902027212 */ /* 0x000fe400078e3cff */
[----:B------:R-:W1:Y:S02]  /*7bc0*/  I2F.RP R11, R14 ;  /* 0x0000000e000b7306 */ /* 0x000e640000209400 */
[----:B------:R-:W-:Y:S01]  /*7bd0*/  ISETP.GE.AND P2, PT, R2, RZ, PT ;  /* 0x000000ff0200720c */ /* 0x000fe20003f46270 */
[----:B------:R-:W-:-:S02]  /*7be0*/  IMAD.SHL.U32 R2, R119, 0x8, RZ ;  /* 0x0000000877027824 */ /* 0x000fc400078e00ff */
[----:B---3--:R-:W-:Y:S01]  /*7bf0*/  IMAD.WIDE R122, R7, 0x4, R122 ;  /* 0x00000004077a7825 */ /* 0x008fe200078e027a */
[----:B------:R-:W-:Y:S02]  /*7c00*/  SHF.R.U32.HI R7, RZ, 0x2, R119 ;  /* 0x00000002ff077819 */ /* 0x000fe40000011677 */
        /* <DEDUP_REMOVED lines=16> */
[----:B------:R-:W-:-:S05]  /*7d10*/  LOP3.LUT R0, RZ, R5, RZ, 0x33, !PT ;  /* 0x00000005ff007212 */ /* 0x000fca00078e33ff */
[----:B--2---:R-:W-:Y:S02]  /*7d20*/  VIADD R53, R0, UR4 ;  /* 0x0000000400357c36 */ /* 0x004fe40008000000 */
[----:B------:R-:W-:-:S04]  /*7d30*/  @P0 VIADD R4, R4, 0x1 ;  /* 0x0000000104040836 */ /* 0x000fc80000000000 */
[----:B------:R-:W-:Y:S02]  /*7d40*/  IMAD.MOV.U32 R11, RZ, RZ, R4 ;  /* 0x000000ffff0b7224 */ /* 0x000fe400078e0004 */
[----:B------:R-:W-:Y:S02]  /*7d50*/  IMAD R4, R120, 0x10, R7 ;  /* 0x0000001078047824 */ /* 0x000fe400078e0207 */
[----:B------:R-:W-:Y:S01]  /*7d60*/  @!P2 IMAD.MOV R11, RZ, RZ, -R11 ;  /* 0x000000ffff0ba224 */ /* 0x000fe200078e0a0b */
[----:B------:R-:W-:Y:S02]  /*7d70*/  ISETP.GE.AND P2, PT, R162, R3, PT ;  /* 0x00000003a200720c */ /* 0x000fe40003f46270 */
[----:B------:R-:W-:Y:S02]  /*7d80*/  @!P1 LOP3.LUT R11, RZ, R9, RZ, 0x33, !PT ;  /* 0x00000009ff0b9212 */ /* 0x000fe400078e33ff */
[C---:B------:R-:W-:Y:S02]  /*7d90*/  ISETP.GT.U32.AND P0, PT, R4.reuse, 0x80, PT ;  /* 0x000000800400780c */ /* 0x040fe40003f04070 */
[----:B------:R-:W-:-:S07]  /*7da0*/  ISETP.GT.U32.AND P1, PT, R4, 0x78, PT ;  /* 0x000000780400780c */ /* 0x000fce0003f24070 */
[----:B------:R-:W-:Y:S06]  /*7db0*/  @P2 BRA `(.L_x_3479) ;  /* 0x0000004400f42947 */ /* 0x000fec0003800000 */
[----:B------:R-:W1:Y:S01]  /*7dc0*/  S2UR UR6, SR_SWINHI ;  /* 0x00000000000679c3 */ /* 0x000e620000002f00 */
[----:B------:R-:W-:Y:S01]  /*7dd0*/  SHF.R.U32.HI R55, RZ, 0x2, R119 ;  /* 0x00000002ff377819 */ /* 0x000fe20000011677 */
[----:B------:R-:W2:Y:S01]  /*7de0*/  LDCU UR7, c[0x0][0x3bc] ;  /* 0x00007780ff0777ac */ /* 0x000ea20008000800 */
[----:B------:R-:W-:Y:S01]  /*7df0*/  LOP3.LUT R7, R119, 0xf, RZ, 0xc0, !PT ;  /* 0x0000000f77077812 */ /* 0x000fe200078ec0ff */
[C---:B------:R-:W-:Y:S01]  /*7e00*/  IMAD.SHL.U32 R22, R120.reuse, 0x4, RZ ;  /* 0x0000000478167824 */ /* 0x040fe200078e00ff */
[----:B------:R-:W-:Y:S01]  /*7e10*/  LOP3.LUT R9, R55, 0xfc, RZ, 0xc0, !PT ;  /* 0x000000fc37097812 */ /* 0x000fe200078ec0ff */
[----:B------:R-:W3:Y:S01]  /*7e20*/  LDCU UR9, c[0x0][0x3d0] ;  /* 0x00007a00ff0977ac */ /* 0x000ee20008000800 */
[----:B------:R-:W-:Y:S01]  /*7e30*/  LOP3.LUT R18, R119, 0x3, RZ, 0xc0, !PT ;  /* 0x0000000377127812 */ /* 0x000fe200078ec0ff */
[----:B------:R-:W4:Y:S01]  /*7e40*/  LDC.64 R116, c[0x0][0x380] ;  /* 0x0000e000ff747b82 */ /* 0x000f220000000a00 */
[C---:B------:R-:W-:Y:S01]  /*7e50*/  VIADDMNMX R27, R120.reuse, 0x70, R53, PT ;  /* 0x00000070781b7846 */ /* 0x040fe20003800135 */
[C---:B------:R-:W-:Y:S01]  /*7e60*/  IMAD R10, R120.reuse, 0x4c0, R9 ;  /* 0x000004c0780a7824 */ /* 0x040fe200078e0209 */
[C-C-:B------:R-:W-:Y:S01]  /*7e70*/  VIADDMNMX R12, R120.reuse, 0x10, R53.reuse, PT ;  /* 0x00000010780c7846 */ /* 0x140fe20003800135 */
[----:B------:R-:W-:Y:S01]  /*7e80*/  IMAD R54, R55, 0x8, R18 ;  /* 0x0000000837367824 */ /* 0x000fe200078e0212 */
[C-C-:B------:R-:W-:Y:S01]  /*7e90*/  VIADDMNMX R13, R120.reuse, 0x18, R53.reuse, PT ;  /* 0x00000018780d7846 */ /* 0x140fe20003800135 */
[----:B------:R-:W-:Y:S01]  /*7ea0*/  IMAD R7, R7, 0x4c, R10 ;  /* 0x0000004c07077824 */ /* 0x000fe200078e020a */
[----:B------:R-:W-:Y:S01]  /*7eb0*/  VIMNMX R10, PT, PT, R53, R120, PT ;  /* 0x00000078350a7248 */ /* 0x000fe20003fe0100 */
[--C-:B------:R-:W-:Y:S01]  /*7ec0*/  IMAD R48, R27, 0x4c, R54.reuse ;  /* 0x0000004c1b307824 */ /* 0x100fe200078e0236 */
[--C-:B------:R-:W-:Y:S01]  /*7ed0*/  VIADDMNMX R14, R120, 0x20, R53.reuse, PT ;  /* 0x00000020780e7846 */ /* 0x100fe20003800135 */
[----:B------:R-:W-:Y:S01]  /*7ee0*/  IMAD R112, R12, 0x4c, R54 ;  /* 0x0000004c0c707824 */ /* 0x000fe200078e0236 */
[C-C-:B------:R-:W-:Y:S01]  /*7ef0*/  VIADDMNMX R15, R120.reuse, 0x28, R53.reuse, PT ;  /* 0x00000028780f7846 */ /* 0x140fe20003800135 */
[----:B--2---:R-:W-:Y:S01]  /*7f00*/  IMAD R0, R5, UR7, R162 ;  /* 0x0000000705007c24 */ /* 0x004fe2000f8e02a2 */
[C-C-:B------:R-:W-:Y:S01]  /*7f10*/  VIADDMNMX R16, R120.reuse, 0x30, R53.reuse, PT ;  /* 0x0000003078107846 */ /* 0x140fe20003800135 */
[----:B------:R-:W-:Y:S01]  /*7f20*/  IMAD R47, R27, UR7, RZ ;  /* 0x000000071b2f7c24 */ /* 0x000fe2000f8e02ff */
[C-C-:B------:R-:W-:Y:S01]  /*7f30*/  VIADDMNMX R17, R120.reuse, 0x38, R53.reuse, PT ;  /* 0x0000003878117846 */ /* 0x140fe20003800135 */
[----:B------:R-:W-:Y:S01]  /*7f40*/  UMOV UR4, UR8 ;  /* 0x0000000800047c82 */ /* 0x000fe20008000000 */
[----:B-1----:R-:W-:Y:S01]  /*7f50*/  UMOV UR5, UR6 ;  /* 0x0000000600057c82 */ /* 0x002fe20008000000 */
[----:B---3--:R-:W-:Y:S01]  /*7f60*/  IMAD R0, R11, UR9, R0 ;  /* 0x000000090b007c24 */ /* 0x008fe2000f8e0200 */
[C-C-:B------:R-:W-:Y:S01]  /*7f70*/  VIADDMNMX R11, R120.reuse, 0x8, R53.reuse, PT ;  /* 0x00000008780b7846 */ /* 0x140fe20003800135 */
[----:B------:R-:W-:Y:S01]  /*7f80*/  IMAD.U32 R8, RZ, RZ, UR4 ;  /* 0x00000004ff087e24 */ /* 0x000fe2000f8e00ff */
[----:B------:R-:W-:Y:S01]  /*7f90*/  UIADD3 UR4, UPT, UPT, UR8, 0x1160, URZ ;  /* 0x0000116008047890 */ /* 0x000fe2000fffe0ff */
[----:B------:R-:W-:Y:S01]  /*7fa0*/  IMAD.U32 R9, RZ, RZ, UR5 ;  /* 0x00000005ff097e24 */ /* 0x000fe2000f8e00ff */
[----:B------:R-:W-:Y:S01]  /*7fb0*/  VIADDMNMX R19, R120, 0x40, R53, PT ;  /* 0x0000004078137846 */ /* 0x000fe20003800135 */
[----:B------:R-:W1:Y:S01]  /*7fc0*/  LDC R5, c[0x0][0x3c0] ;  /* 0x0000f000ff057b82 */ /* 0x000e620000000800 */
[----:B----4-:R-:W-:Y:S01]  /*7fd0*/  IMAD.WIDE.U32 R30, R18, 0x4, R116 ;  /* 0x00000004121e7825 */ /* 0x010fe200078e0074 */
[----:B------:R-:W-:-:S02]  /*7fe0*/  VIADDMNMX R20, R120, 0x48, R53, PT ;  /* 0x0000004878147846 */ /* 0x000fc40003800135 */
[C---:B------:R-:W-:Y:S01]  /*7ff0*/  VIADDMNMX R21, R120.reuse, 0x50, R53, PT ;  /* 0x0000005078157846 */ /* 0x040fe20003800135 */
[----:B------:R-:W-:Y:S01]  /*8000*/  IMAD.WIDE.U32 R8, R7, 0x4, R8 ;  /* 0x0000000407087825 */ /* 0x000fe200078e0008 */
[C-C-:B------:R-:W-:Y:S02]  /*8010*/  VIADDMNMX R23, R120.reuse, 0x58, R53.reuse, PT ;  /* 0x0000005878177846 */ /* 0x140fe40003800135 */
[C---:B------:R-:W-:Y:S01]  /*8020*/  VIADDMNMX R24, R120.reuse, 0x60, R53, PT ;  /* 0x0000006078187846 */ /* 0x040fe20003800135 */
[----:B------:R-:W-:Y:S01]  /*8030*/  IMAD R7, R120, 0x10, R55 ;  /* 0x0000001078077824 */ /* 0x000fe200078e0237 */
[C---:B------:R-:W-:Y:S01]  /*8040*/  IADD3 R136, P5, PT, R8.reuse, 0x1060, RZ ;  /* 0x0000106008887810 */ /* 0x040fe20007fbe0ff */
[----:B------:R-:W-:Y:S01]  /*8050*/  IMAD.U32 R26, RZ, RZ, UR4 ;  /* 0x00000004ff1a7e24 */ /* 0x000fe2000f8e00ff */
[----:B------:R-:W-:Y:S01]  /*8060*/  IADD3 R134, P6, PT, R8, 0x1080, RZ ;  /* 0x0000108008867810 */ /* 0x000fe20007fde0ff */
[----:B------:R-:W-:Y:S01]  /*8070*/  IMAD R38, R24, UR7, RZ ;  /* 0x0000000718267c24 */ /* 0x000fe2000f8e02ff */
[C---:B------:R-:W-:Y:S01]  /*8080*/  IADD3 R132, P3, PT, R8.reuse, 0x10a0, RZ ;  /* 0x000010a008847810 */ /* 0x040fe20007f7e0ff */
[--C-:B------:R-:W-:Y:S01]  /*8090*/  IMAD.X R137, RZ, RZ, R9.reuse, P5 ;  /* 0x000000ffff897224 */ /* 0x100fe200028e0609 */
[----:B------:R-:W-:Y:S01]  /*80a0*/  IADD3 R130, P4, PT, R8, 0x10c0, RZ ;  /* 0x000010c008827810 */ /* 0x000fe20007f9e0ff */
[----:B------:R-:W-:Y:S01]  /*80b0*/  IMAD.X R135, RZ, RZ, R9, P6 ;  /* 0x000000ffff877224 */ /* 0x000fe200030e0609 */
[C---:B------:R-:W-:Y:S01]  /*80c0*/  VIADDMNMX R25, R120.reuse, 0x68, R53, PT ;  /* 0x0000006878197846 */ /* 0x040fe20003800135 */
[----:B------:R-:W-:Y:S01]  /*80d0*/  IMAD.X R133, RZ, RZ, R9, P3 ;  /* 0x000000ffff857224 */ /* 0x000fe200018e0609 */
[----:B------:R-:W-:Y:S01]  /*80e0*/  VIADDMNMX R28, R120, 0x78, R53, PT ;  /* 0x00000078781c7846 */ /* 0x000fe20003800135 */
[--C-:B------:R-:W-:Y:S01]  /*80f0*/  IMAD.X R131, RZ, RZ, R9.reuse, P4 ;  /* 0x000000ffff837224 */ /* 0x100fe200020e0609 */
[C---:B------:R-:W-:Y:S01]  /*8100*/  IADD3 R128, P5, PT, R8.reuse, 0x10e0, RZ ;  /* 0x000010e008807810 */ /* 0x040fe20007fbe0ff */
[----:B------:R-:W-:Y:S01]  /*8110*/  IMAD R7, R7, 0x130, R26 ;  /* 0x0000013007077824 */ /* 0x000fe200078e021a */
[C---:B------:R-:W-:Y:S01]  /*8120*/  IADD3 R126, P6, PT, R8.reuse, 0x1100, RZ ;  /* 0x00001100087e7810 */ /* 0x040fe20007fde0ff */
[----:B------:R-:W-:Y:S01]  /*8130*/  IMAD R26, R11, UR7, RZ ;  /* 0x000000070b1a7c24 */ /* 0x000fe2000f8e02ff */
[C---:B------:R-:W-:Y:S01]  /*8140*/  IADD3 R124, P3, PT, R8.reuse, 0x1120, RZ ;  /* 0x00001120087c7810 */ /* 0x040fe20007f7e0ff */
[--C-:B------:R-:W-:Y:S01]  /*8150*/  IMAD.X R129, RZ, RZ, R9.reuse, P5 ;  /* 0x000000ffff817224 */ /* 0x100fe200028e0609 */
[----:B------:R-:W-:Y:S01]  /*8160*/  IADD3 R120, P4, PT, R8, 0x1140, RZ ;  /* 0x0000114008787810 */ /* 0x000fe20007f9e0ff */
[--C-:B------:R-:W-:Y:S01]  /*8170*/  IMAD.X R127, RZ, RZ, R9.reuse, P6 ;  /* 0x000000ffff7f7224 */ /* 0x100fe200030e0609 */
[----:B------:R-:W-:Y:S01]  /*8180*/  LEA.HI R22, R119, R22, RZ, 0x1d ;  /* 0x0000001677167211 */ /* 0x000fe200078fe8ff */
[--C-:B------:R-:W-:Y:S01]  /*8190*/  IMAD.X R125, RZ, RZ, R9.reuse, P3 ;  /* 0x000000ffff7d7224 */ /* 0x100fe200018e0609 */
[----:B------:R-:W-:Y:S01]  /*81a0*/  IADD3 R138, P2, PT, R30, 0x4, RZ ;  /* 0x000000041e8a7810 */ /* 0x000fe20007f5e0ff */
[----:B------:R-:W-:Y:S01]  /*81b0*/  IMAD R30, R10, UR7, RZ ;  /* 0x000000070a1e7c24 */ /* 0x000fe2000f8e02ff */
[C---:B------:R-:W-:Y:S01]  /*81c0*/  VIMNMX R50, PT, PT, R22.reuse, R53, PT ;  /* 0x0000003516327248 */ /* 0x040fe20003fe0100 */
[----:B------:R-:W-:Y:S01]  /*81d0*/  IMAD.X R121, RZ, RZ, R9, P4 ;  /* 0x000000ffff797224 */ /* 0x000fe200020e0609 */
[C-C-:B------:R-:W-:Y:S01]  /*81e0*/  VIADDMNMX R51, R22.reuse, 0x20, R53.reuse, PT ;  /* 0x0000002016337846 */ /* 0x140fe20003800135 */
[----:B------:R-:W-:Y:S01]  /*81f0*/  IMAD.U32 R9, RZ, RZ, UR8 ;  /* 0x00000008ff097e24 */ /* 0x000fe2000f8e00ff */
[--C-:B------:R-:W-:Y:S01]  /*8200*/  VIADDMNMX R52, R22, 0x40, R53.reuse, PT ;  /* 0x0000004016347846 */ /* 0x100fe20003800135 */
[----:B------:R-:W-:Y:S01]  /*8210*/  IMAD R29, R28, UR7, RZ ;  /* 0x000000071c1d7c24 */ /* 0x000fe2000f8e02ff */
[----:B------:R-:W-:Y:S01]  /*8220*/  VIADDMNMX R53, R22, 0x60, R53, PT ;  /* 0x0000006016357846 */ /* 0x000fe20003800135 */
[----:B------:R-:W-:Y:S01]  /*8230*/  IMAD R22, R12, UR7, RZ ;  /* 0x000000070c167c24 */ /* 0x000fe2000f8e02ff */
[C---:B------:R-:W-:Y:S01]  /*8240*/  IADD3 R39, P4, PT, R55.reuse, R30, RZ ;  /* 0x0000001e37277210 */ /* 0x040fe20007f9e0ff */
[----:B------:R-:W-:Y:S01]  /*8250*/  IMAD.X R139, RZ, RZ, R31, P2 ;  /* 0x000000ffff8b7224 */ /* 0x000fe200010e061f */
[C---:B------:R-:W-:Y:S01]  /*8260*/  IADD3 R33, P3, PT, R55.reuse, R47, RZ ;  /* 0x0000002f37217210 */ /* 0x040fe20007f7e0ff */
[----:B------:R-:W-:Y:S01]  /*8270*/  IMAD R32, R18, 0x120, R9 ;  /* 0x0000012012207824 */ /* 0x000fe200078e0209 */
[----:B------:R-:W-:Y:S01]  /*8280*/  IADD3 R35, P2, PT, R55, R26, RZ ;  /* 0x0000001a37237210 */ /* 0x000fe20007f5e0ff */
[----:B------:R-:W-:Y:S01]  /*8290*/  IMAD R18, R13, UR7, RZ ;  /* 0x000000070d127c24 */ /* 0x000fe2000f8e02ff */
[----:B------:R-:W-:Y:S01]  /*82a0*/  LEA.HI.X.SX32 R30, R30, RZ, 0x1, P4 ;  /* 0x000000ff1e1e7211 */ /* 0x000fe200020f0eff */
[--C-:B------:R-:W-:Y:S01]  /*82b0*/  IMAD R102, R24, 0x4c, R54.reuse ;  /* 0x0000004c18667824 */ /* 0x100fe200078e0236 */
[C---:B------:R-:W-:Y:S01]  /*82c0*/  IADD3 R37, P5, PT, R55.reuse, R29, RZ ;  /* 0x0000001d37257210 */ /* 0x040fe20007fbe0ff */
[----:B------:R-:W-:Y:S01]  /*82d0*/  IMAD R8, R14, UR7, RZ ;  /* 0x000000070e087c24 */ /* 0x000fe2000f8e02ff */
[----:B------:R-:W-:Y:S01]  /*82e0*/  IADD3 R31, P4, PT, R55, R22, RZ ;  /* 0x00000016371f7210 */ /* 0x000fe20007f9e0ff */
[----:B------:R-:W-:Y:S01]  /*82f0*/  IMAD R40, R25, UR7, RZ ;  /* 0x0000000719287c24 */ /* 0x000fe2000f8e02ff */
[----:B------:R-:W-:Y:S01]  /*8300*/  LEA.HI.X.SX32 R24, R47, RZ, 0x1, P3 ;  /* 0x000000ff2f187211 */ /* 0x000fe200018f0eff */
[--C-:B------:R-:W-:Y:S01]  /*8310*/  IMAD R46, R25, 0x4c, R54.reuse ;  /* 0x0000004c192e7824 */ /* 0x100fe200078e0236 */
[----:B------:R-:W-:Y:S01]  /*8320*/  IADD3 R25, P3, PT, R55, R38, RZ ;  /* 0x0000002637197210 */ /* 0x000fe20007f7e0ff */
[----:B------:R-:W-:Y:S01]  /*8330*/  IMAD R34, R21, UR7, RZ ;  /* 0x0000000715227c24 */ /* 0x000fe2000f8e02ff */
[----:B------:R-:W-:Y:S01]  /*8340*/  LEA.HI.X.SX32 R26, R26, RZ, 0x1, P2 ;  /* 0x000000ff1a1a7211 */ /* 0x000fe200010f0eff */
[--C-:B------:R-:W-:Y:S01]  /*8350*/  IMAD R49, R28, 0x4c, R54.reuse ;  /* 0x0000004c1c317824 */ /* 0x100fe200078e0236 */
[----:B------:R-:W-:Y:S01]  /*8360*/  LEA.HI.X.SX32 R28, R29, RZ, 0x1, P5 ;  /* 0x000000ff1d1c7211 */ /* 0x000fe200028f0eff */
[----:B------:R-:W-:Y:S01]  /*8370*/  IMAD R9, R15, UR7, RZ ;  /* 0x000000070f097c24 */ /* 0x000fe2000f8e02ff */
[----:B------:R-:W-:Y:S01]  /*8380*/  IADD3 R27, P2, PT, R55, R18, RZ ;  /* 0x00000012371b7210 */ /* 0x000fe20007f5e0ff */
[----:B------:R-:W-:Y:S01]  /*8390*/  IMAD R42, R16, UR7, RZ ;  /* 0x00000007102a7c24 */ /* 0x000fe2000f8e02ff */
[----:B------:R-:W-:Y:S01]  /*83a0*/  LEA.HI.X.SX32 R22, R22, RZ, 0x1, P4 ;  /* 0x000000ff16167211 */ /* 0x000fe200020f0eff */
[----:B------:R-:W-:Y:S01]  /*83b0*/  IMAD R36, R23, UR7, RZ ;  /* 0x0000000717247c24 */ /* 0x000fe2000f8e02ff */
[----:B------:R-:W-:Y:S01]  /*83c0*/  UIADD3 UR4, UPT, UPT, UR8, 0x1060, URZ ;  /* 0x0000106008047890 */ /* 0x000fe2000fffe0ff */
[--C-:B------:R-:W-:Y:S01]  /*83d0*/  IMAD R108, R16, 0x4c, R54.reuse ;  /* 0x0000004c106c7824 */ /* 0x100fe200078e0236 */
[----:B------:R-:W-:Y:S01]  /*83e0*/  IADD3 R29, P5, PT, R55, R40, RZ ;  /* 0x00000028371d7210 */ /* 0x000fe20007fbe0ff */
[--C-:B------:R-:W-:Y:S01]  /*83f0*/  IMAD R103, R23, 0x4c, R54.reuse ;  /* 0x0000004c17677824 */ /* 0x100fe200078e0236 */
[----:B------:R-:W-:Y:S01]  /*8400*/  IADD3 R23, P4, PT, R55, R8, RZ ;  /* 0x0000000837177210 */ /* 0x000fe20007f9e0ff */
[C---:B------:R-:W-:Y:S01]  /*8410*/  IMAD R44, R17.reuse, UR7, RZ ;  /* 0x00000007112c7c24 */ /* 0x040fe2000f8e02ff */
[----:B------:R-:W-:Y:S01]  /*8420*/  LEA.HI.X.SX32 R16, R38, RZ, 0x1, P3 ;  /* 0x000000ff26107211 */ /* 0x000fe200018f0eff */
[--C-:B------:R-:W-:Y:S01]  /*8430*/  IMAD R107, R17, 0x4c, R54.reuse ;  /* 0x0000004c116b7824 */ /* 0x100fe200078e0236 */
[----:B------:R-:W-:Y:S01]  /*8440*/  IADD3 R17, P3, PT, R55, R34, RZ ;  /* 0x0000002237117210 */ /* 0x000fe20007f7e0ff */
[----:B------:R-:W-:Y:S01]  /*8450*/  IMAD R45, R19, UR7, RZ ;  /* 0x00000007132d7c24 */ /* 0x000fe2000f8e02ff */
[----:B------:R-:W-:Y:S01]  /*8460*/  LOP3.LUT R99, R119, 0x7, RZ, 0xc0, !PT ;  /* 0x0000000777637812 */ /* 0x000fe200078ec0ff */
[----:B------:R-:W-:Y:S01]  /*8470*/  IMAD R43, R20, UR7, RZ ;  /* 0x00000007142b7c24 */ /* 0x000fe2000f8e02ff */
[----:B------:R-:W-:Y:S01]  /*8480*/  LEA.HI.X.SX32 R18, R18, RZ, 0x1, P2 ;  /* 0x000000ff12127211 */ /* 0x000fe200010f0eff */
[--C-:B------:R-:W-:Y:S01]  /*8490*/  IMAD R110, R14, 0x4c, R54.reuse ;  /* 0x0000004c0e6e7824 */ /* 0x100fe200078e0236 */
[----:B------:R-:W-:Y:S01]  /*84a0*/  LEA.HI.X.SX32 R14, R8, RZ, 0x1, P4 ;  /* 0x000000ff080e7211 */ /* 0x000fe200020f0eff */
        /* <DEDUP_REMOVED lines=8> */
[----:B------:R-:W-:Y:S01]  /*8530*/  IMAD R101, R50, UR7, RZ ;  /* 0x0000000732657c24 */ /* 0x000fe2000f8e02ff */
[----:B------:R-:W-:Y:S01]  /*8540*/  LEA R34, R46, UR4, 0x2 ;  /* 0x000000042e227c11 */ /* 0x000fe2000f8e10ff */
        /* <DEDUP_REMOVED lines=10> */
[----:B------:R-:W-:Y:S01]  /*85f0*/  IMAD R100, R51, UR7, RZ ;  /* 0x0000000733647c24 */ /* 0x000fe2000f8e02ff */
[----:B------:R-:W-:Y:S01]  /*8600*/  IADD3 R13, P5, PT, R55, R43, RZ ;  /* 0x0000002b370d7210 */ /* 0x000fe20007fbe0ff */
[----:B------:R-:W-:Y:S01]  /*8610*/  IMAD R98, R52, UR7, RZ ;  /* 0x0000000734627c24 */ /* 0x000fe2000f8e02ff */
[----:B------:R-:W-:Y:S01]  /*8620*/  LEA R36, R48, UR4, 0x2 ;  /* 0x0000000430247c11 */ /* 0x000fe2000f8e10ff */
[----:B------:R-:W-:Y:S01]  /*8630*/  IMAD R53, R53, UR7, RZ ;  /* 0x0000000735357c24 */ /* 0x000fe2000f8e02ff */
[----:B------:R-:W-:Y:S01]  /*8640*/  LEA R38, R49, UR4, 0x2 ;  /* 0x0000000431267c11 */ /* 0x000fe2000f8e10ff */
[--C-:B------:R-:W-:Y:S01]  /*8650*/  IMAD R47, R51, 0x4c, R99.reuse ;  /* 0x0000004c332f7824 */ /* 0x100fe200078e0263 */
[----:B------:R-:W-:Y:S01]  /*8660*/  LEA.HI.X.SX32 R42, R42, RZ, 0x1, P4 ;  /* 0x000000ff2a2a7211 */ /* 0x000fe200020f0eff */
[----:B------:R-:W-:Y:S01]  /*8670*/  IMAD R54, R55, 0x1c, R54 ;  /* 0x0000001c37367824 */ /* 0x000fe200078e0236 */
[----:B------:R-:W-:Y:S01]  /*8680*/  LEA.HI.X.SX32 R44, R44, RZ, 0x1, P2 ;  /* 0x000000ff2c2c7211 */ /* 0x000fe200010f0eff */
[----:B------:R-:W-:Y:S01]  /*8690*/  IMAD R48, R52, 0x4c, R99 ;  /* 0x0000004c34307824 */ /* 0x000fe200078e0263 */
[----:B------:R-:W-:Y:S01]  /*86a0*/  LEA.HI.X.SX32 R45, R45, RZ, 0x1, P3 ;  /* 0x000000ff2d2d7211 */ /* 0x000fe200018f0eff */
[----:B------:R-:W-:Y:S01]  /*86b0*/  IMAD.MOV.U32 R146, RZ, RZ, RZ ;  /* 0x000000ffff927224 */ /* 0x000fe200078e00ff */
[----:B------:R-:W-:-:S02]  /*86c0*/  LEA.HI.X.SX32 R43, R43, RZ, 0x1, P5 ;  /* 0x000000ff2b2b7211 */ /* 0x000fc400028f0eff */
[C---:B------:R-:W-:Y:S02]  /*86d0*/  IADD3 R49, P2, PT, R99.reuse, R53, RZ ;  /* 0x0000003563317210 */ /* 0x040fe40007f5e0ff */
[C---:B------:R-:W-:Y:S02]  /*86e0*/  IADD3 R51, P3, PT, R99.reuse, R98, RZ ;  /* 0x0000006263337210 */ /* 0x040fe40007f7e0ff */
[C---:B------:R-:W-:Y:S02]  /*86f0*/  IADD3 R97, P4, PT, R99.reuse, R100, RZ ;  /* 0x0000006463617210 */ /* 0x040fe40007f9e0ff */
[----:B------:R-:W-:Y:S02]  /*8700*/  IADD3 R99, P5, PT, R99, R101, RZ ;  /* 0x0000006563637210 */ /* 0x000fe40007fbe0ff */
[----:B-1----:R-:W-:Y:S02]  /*8710*/  SHF.R.S32.HI R41, RZ, 0x1f, R5 ;  /* 0x0000001fff297819 */ /* 0x002fe40000011405 */
        /* <DEDUP_REMOVED lines=18> */
[----:B------:R-:W-:-:S02]  /*8840*/  LEA.HI.X.SX32 R96, R53, RZ, 0x1, P2 ;  /* 0x000000ff35607211 */ /* 0x000fc400010f0eff */
[----:B------:R-:W-:Y:S02]  /*8850*/  LEA.HI.X.SX32 R98, R98, RZ, 0x1, P3 ;  /* 0x000000ff62627211 */ /* 0x000fe400018f0eff */
[----:B------:R-:W-:Y:S02]  /*8860*/  LEA.HI.X.SX32 R100, R100, RZ, 0x1, P4 ;  /* 0x000000ff64647211 */ /* 0x000fe400020f0eff */
[----:B------:R-:W-:-:S07]  /*8870*/  LEA.HI.X.SX32 R101, R101, RZ, 0x1, P5 ;  /* 0x000000ff65657211 */ /* 0x000fce00028f0eff */
.L_x_3480:
        /* <DEDUP_REMOVED lines=68> */
[----:B0-----:R-:W-:Y:S01]  /*8cc0*/  IMAD R55, R58, 0x12, RZ ;  /* 0x000000123a377824 */ /* 0x001fe200078e02ff */
[----:B------:R-:W-:-:S03]  /*8cd0*/  IADD3 R59, P2, PT, R0, R17, RZ ;  /* 0x00000011003b7210 */ /* 0x000fc60007f5e0ff */
[----:B------:R-:W-:Y:S02]  /*8ce0*/  IMAD.IADD R53, R53, 0x1, R55 ;  /* 0x0000000135357824 */ /* 0x000fe400078e0237 */
[----:B------:R-:W-:-:S03]  /*8cf0*/  IMAD.X R54, R65, 0x1, R8, P2 ;  /* 0x0000000141367824 */ /* 0x000fc600010e0608 */
[----:B------:R-:W4:Y:S04]  /*8d00*/  LDG.E.U16.CONSTANT R84, desc[UR10][R52.64+-0x2] ;  /* 0xfffffe0a34547981 */ /* 0x000f28000c1e9500 */
[----:B------:R0:W4:Y:S01]  /*8d10*/  LDG.E.U16.CONSTANT R85, desc[UR10][R52.64] ;  /* 0x0000000a34557981 */ /* 0x000122000c1e9500 */
[----:B------:R-:W-:-:S04]  /*8d20*/  IMAD.WIDE.U32 R58, R59, 0x12, R138 ;  /* 0x000000123b3a7825 */ /* 0x000fc800078e008a */
[----:B------:R-:W-:-:S04]  /*8d30*/  IMAD R55, R54, 0x12, RZ ;  /* 0x0000001236377824 */ /* 0x000fc800078e02ff */
[----:B------:R-:W-:Y:S01]  /*8d40*/  IMAD.IADD R59, R59, 0x1, R55 ;  /* 0x000000013b3b7824 */ /* 0x000fe200078e0237 */
[----:B------:R-:W-:-:S04]  /*8d50*/  IADD3 R55, P2, PT, R0, R21, RZ ;  /* 0x0000001500377210 */ /* 0x000fc80007f5e0ff */
[----:B------:R-:W4:Y:S04]  /*8d60*/  LDG.E.U16.CONSTANT R86, desc[UR10][R58.64+-0x2] ;  /* 0xfffffe0a3a567981 */ /* 0x000f28000c1e9500 */
[----:B------:R0:W4:Y:S01]  /*8d70*/  LDG.E.U16.CONSTANT R87, desc[UR10][R58.64] ;  /* 0x0000000a3a577981 */ /* 0x000122000c1e9500 */
[----:B-1----:R-:W-:Y:S01]  /*8d80*/  IMAD.X R56, R65, 0x1, R12, P2 ;  /* 0x0000000141387824 */ /* 0x002fe200010e060c */
[C---:B------:R-:W-:Y:S01]  /*8d90*/  IADD3 R61, P5, PT, R0.reuse, R25, RZ ;  /* 0x00000019003d7210 */ /* 0x040fe20007fbe0ff */
[----:B------:R-:W-:Y:S01]  /*8da0*/  IMAD.WIDE.U32 R54, R55, 0x12, R138 ;  /* 0x0000001237367825 */ /* 0x000fe200078e008a */
[----:B------:R-:W-:Y:S02]  /*8db0*/  IADD3 R57, P4, PT, R0, R33, RZ ;  /* 0x0000002100397210 */ /* 0x000fe40007f9e0ff */
[----:B------:R-:W-:Y:S01]  /*8dc0*/  SHF.R.S32.HI R68, RZ, 0x1f, R162 ;  /* 0x0000001fff447819 */ /* 0x000fe200000114a2 */
[----:B------:R-:W-:Y:S01]  /*8dd0*/  IMAD R67, R56, 0x12, RZ ;  /* 0x0000001238437824 */ /* 0x000fe200078e02ff */
[C---:B------:R-:W-:Y:S01]  /*8de0*/  IADD3 R63, P2, PT, R0.reuse, R29, RZ ;  /* 0x0000001d003f7210 */ /* 0x040fe20007f5e0ff */
[----:B------:R-:W-:Y:S01]  /*8df0*/  IMAD.X R64, R65, 0x1, R16, P5 ;  /* 0x0000000141407824 */ /* 0x000fe200028e0610 */
[----:B0-----:R-:W-:Y:S01]  /*8e00*/  IADD3 R53, P3, PT, R0, R37, RZ ;  /* 0x0000002500357210 */ /* 0x001fe20007f7e0ff */
[----:B------:R-:W-:Y:S01]  /*8e10*/  IMAD.IADD R55, R55, 0x1, R67 ;  /* 0x0000000137377824 */ /* 0x000fe200078e0243 */
[----:B------:R-:W-:Y:S01]  /*8e20*/  MOV R92, R136 ;  /* 0x00000088005c7202 */ /* 0x000fe20000000f00 */
[----:B------:R-:W-:-:S02]  /*8e30*/  IMAD.X R66, R65, 0x1, R24, P4 ;  /* 0x0000000141427824 */ /* 0x000fc400020e0618 */
[--C-:B------:R-:W-:Y:S01]  /*8e40*/  IMAD.WIDE.U32 R60, R61, 0x12, R138.reuse ;  /* 0x000000123d3c7825 */ /* 0x100fe200078e008a */
[----:B------:R-:W4:Y:S03]  /*8e50*/  LDG.E.U16.CONSTANT R88, desc[UR10][R54.64+-0x2] ;  /* 0xfffffe0a36587981 */ /* 0x000f26000c1e9500 */
[----:B------:R-:W-:Y:S01]  /*8e60*/  IMAD R93, R64, 0x12, RZ ;  /* 0x00000012405d7824 */ /* 0x000fe200078e02ff */
[----:B------:R-:W4:Y:S01]  /*8e70*/  LDG.E.U16.CONSTANT R89, desc[UR10][R54.64] ;  /* 0x0000000a36597981 */ /* 0x000f22000c1e9500 */
[----:B------:R-:W-:Y:S02]  /*8e80*/  IMAD R91, R66, 0x12, RZ ;  /* 0x00000012425b7824 */ /* 0x000fe400078e02ff */
[----:B------:R-:W-:-:S04]  /*8e90*/  IMAD.WIDE.U32 R56, R57, 0x12, R138 ;  /* 0x0000001239387825 */ /* 0x000fc800078e008a */
[----:B------:R-:W-:Y:S02]  /*8ea0*/  IMAD.IADD R61, R61, 0x1, R93 ;  /* 0x000000013d3d7824 */ /* 0x000fe400078e025d */
[----:B------:R-:W-:Y:S02]  /*8eb0*/  IMAD R68, R68, R5, RZ ;  /* 0x0000000544447224 */ /* 0x000fe400078e02ff */
[----:B------:R-:W-:Y:S01]  /*8ec0*/  IMAD.IADD R57, R57, 0x1, R91 ;  /* 0x0000000139397824 */ /* 0x000fe200078e025b */
[----:B------:R-:W4:Y:S01]  /*8ed0*/  LDG.E.U16.CONSTANT R90, desc[UR10][R60.64+-0x2] ;  /* 0xfffffe0a3c5a7981 */ /* 0x000f22000c1e9500 */
[----:B------:R-:W-:-:S03]  /*8ee0*/  IMAD.WIDE.U32 R58, R63, 0x12, R138 ;  /* 0x000000123f3a7825 */ /* 0x000fc600078e008a */
[----:B------:R0:W4:Y:S01]  /*8ef0*/  LDG.E.U16.CONSTANT R91, desc[UR10][R60.64] ;  /* 0x0000000a3c5b7981 */ /* 0x000122000c1e9500 */
[----:B------:R-:W-:-:S04]  /*8f00*/  IMAD.WIDE.U32 R62, R162, R5, RZ ;  /* 0x00000005a23e7225 */ /* 0x000fc800078e00ff */
[----:B------:R-:W-:Y:S02]  /*8f10*/  IMAD R95, R162, R41, R68 ;  /* 0x00000029a25f7224 */ /* 0x000fe400078e0244 */
[----:B------:R-:W-:Y:S02]  /*8f20*/  IMAD.X R67, R65, 0x1, R28, P3 ;  /* 0x0000000141437824 */ /* 0x000fe400018e061c */
[----:B------:R-:W-:Y:S01]  /*8f30*/  IMAD.IADD R154, R63, 0x1, R95 ;  /* 0x000000013f9a7824 */ /* 0x000fe200078e025f */
[C---:B------:R-:W-:Y:S01]  /*8f40*/  IADD3 R63, P6, PT, R0.reuse, R99, RZ ;  /* 0x00000063003f7210 */ /* 0x040fe20007fde0ff */
[----:B------:R-:W-:Y:S01]  /*8f50*/  IMAD.WIDE.U32 R52, R53, 0x12, R138 ;  /* 0x0000001235347825 */ /* 0x000fe200078e008a */
[----:B------:R-:W-:-:S03]  /*8f60*/  IADD3 R145, P3, PT, R0, R49, RZ ;  /* 0x0000003100917210 */ /* 0x000fc60007f7e0ff */
[C---:B------:R-:W-:Y:S02]  /*8f70*/  IMAD.X R68, R65.reuse, 0x1, R20, P2 ;  /* 0x0000000141447824 */ /* 0x040fe400010e0614 */
[C---:B------:R-:W-:Y:S02]  /*8f80*/  IMAD.X R93, R65.reuse, 0x1, R101, P6 ;  /* 0x00000001415d7824 */ /* 0x040fe400030e0665 */
[----:B------:R-:W-:Y:S02]  /*8f90*/  IMAD.X R144, R65, 0x1, R96, P3 ;  /* 0x0000000141907824 */ /* 0x000fe400018e0660 */
[----:B------:R-:W-:Y:S02]  /*8fa0*/  IMAD R155, R68, 0x12, RZ ;  /* 0x00000012449b7824 */ /* 0x000fe400078e02ff */
[----:B0-----:R-:W-:-:S04]  /*8fb0*/  IMAD.WIDE.U32 R60, R145, 0x12, R116 ;  /* 0x00000012913c7825 */ /* 0x001fc800078e0074 */
[----:B------:R-:W-:Y:S02]  /*8fc0*/  IMAD R145, R93, 0x12, RZ ;  /* 0x000000125d917824 */ /* 0x000fe400078e02ff */
[----:B------:R-:W-:Y:S02]  /*8fd0*/  IMAD R93, R144, 0x12, RZ ;  /* 0x00000012905d7824 */ /* 0x000fe400078e02ff */
[----:B------:R-:W-:Y:S02]  /*8fe0*/  IMAD R67, R67, 0x12, RZ ;  /* 0x0000001243437824 */ /* 0x000fe400078e02ff */
[----:B------:R-:W-:Y:S02]  /*8ff0*/  IMAD.IADD R59, R59, 0x1, R155 ;  /* 0x000000013b3b7824 */ /* 0x000fe400078e029b */
[----:B------:R-:W-:Y:S01]  /*9000*/  IMAD.IADD R53, R53, 0x1, R67 ;  /* 0x0000000135357824 */ /* 0x000fe200078e0243 */
[C---:B------:R-:W-:Y:S01]  /*9010*/  IADD3 R67, P5, PT, R0.reuse, R97, RZ ;  /* 0x0000006100437210 */ /* 0x040fe20007fbe0ff */
[----:B------:R-:W-:Y:S01]  /*9020*/  IMAD.IADD R61, R61, 0x1, R93 ;  /* 0x000000013d3d7824 */ /* 0x000fe200078e025d */
[----:B------:R-:W4:Y:S01]  /*9030*/  LDG.E.U16.CONSTANT R144, desc[UR10][R58.64] ;  /* 0x0000000a3a907981 */ /* 0x000f22000c1e9500 */
[----:B------:R-:W-:-:S03]  /*9040*/  IADD3 R95, P4, PT, R0, R51, RZ ;  /* 0x00000033005f7210 */ /* 0x000fc60007f9e0ff */
[----:B------:R0:W4:Y:S01]  /*9050*/  LDG.E.U16.CONSTANT R93, desc[UR10][R58.64+-0x2] ;  /* 0xfffffe0a3a5d7981 */ /* 0x000122000c1e9500 */
[C---:B------:R-:W-:Y:S02]  /*9060*/  IMAD.X R94, R65.reuse, 0x1, R100, P5 ;  /* 0x00000001415e7824 */ /* 0x040fe400028e0664 */
[----:B------:R-:W-:Y:S01]  /*9070*/  IMAD.X R115, R65, 0x1, R98, P4 ;  /* 0x0000000141737824 */ /* 0x000fe200020e0662 */
[----:B------:R-:W4:Y:S01]  /*9080*/  LDG.E.U16.CONSTANT R60, desc[UR10][R60.64] ;  /* 0x0000000a3c3c7981 */ /* 0x000f22000c1e9500 */
[----:B------:R-:W-:-:S04]  /*9090*/  IMAD.WIDE.U32 R64, R95, 0x12, R116 ;  /* 0x000000125f407825 */ /* 0x000fc800078e0074 */
[----:B------:R-:W-:Y:S02]  /*90a0*/  IMAD R95, R94, 0x12, RZ ;  /* 0x000000125e5f7824 */ /* 0x000fe400078e02ff */
[----:B------:R-:W-:Y:S01]  /*90b0*/  IMAD.WIDE.U32 R66, R67, 0x12, R116 ;  /* 0x0000001243427825 */ /* 0x000fe200078e0074 */
[----:B------:R-:W4:Y:S03]  /*90c0*/  LDG.E.U16.CONSTANT R94, desc[UR10][R56.64+-0x2] ;  /* 0xfffffe0a385e7981 */ /* 0x000f26000c1e9500 */
[----:B------:R-:W-:Y:S02]  /*90d0*/  IMAD.IADD R67, R67, 0x1, R95 ;  /* 0x0000000143437824 */ /* 0x000fe400078e025f */
[----:B------:R1:W4:Y:S01]  /*90e0*/  LDG.E.U16.CONSTANT R95, desc[UR10][R56.64] ;  /* 0x0000000a385f7981 */ /* 0x000322000c1e9500 */
[----:B------:R-:W-:Y:S02]  /*90f0*/  IMAD R115, R115, 0x12, RZ ;  /* 0x0000001273737824 */ /* 0x000fe400078e02ff */
[----:B------:R-:W-:Y:S01]  /*9100*/  IMAD.MOV.U32 R165, RZ, RZ, RZ ;  /* 0x000000ffffa57224 */ /* 0x000fe200078e00ff */
[----:B------:R-:W4:Y:S01]  /*9110*/  LDG.E.U16.CONSTANT R66, desc[UR10][R66.64] ;  /* 0x0000000a42427981 */ /* 0x000f22000c1e9500 */
[----:B--2---:R-:W-:-:S02]  /*9120*/  IMAD R158, R158, 0x10000, R69 ;  /* 0x000100009e9e7824 */ /* 0x004fc400078e0245 */
[----:B------:R-:W-:Y:S02]  /*9130*/  IMAD.IADD R65, R65, 0x1, R115 ;  /* 0x0000000141417824 */ /* 0x000fe400078e0273 */
[----:B------:R-:W-:Y:S01]  /*9140*/  IMAD.WIDE.U32 R54, R62, 0x9, R164 ;  /* 0x000000093e367825 */ /* 0x000fe200078e00a4 */
[----:B0-----:R-:W-:Y:S02]  /*9150*/  LOP3.LUT R58, R158, 0xf0f0f0f, RZ, 0xc0, !PT ;  /* 0x0f0f0f0f9e3a7812 */ /* 0x001fe400078ec0ff */
[----:B-1----:R-:W-:Y:S01]  /*9160*/  SHF.R.U32.HI R56, RZ, 0x4, R158 ;  /* 0x00000004ff387819 */ /* 0x002fe2000001169e */
[----:B------:R-:W-:Y:S01]  /*9170*/  IMAD R115, R154, 0x9, RZ ;  /* 0x000000099a737824 */ /* 0x000fe200078e02ff */
[----:B------:R0:W2:Y:S01]  /*9180*/  LDG.E.U16.CONSTANT R64, desc[UR10][R64.64] ;  /* 0x0000000a40407981 */ /* 0x0000a2000c1e9500 */
[----:B------:R-:W-:Y:S01]  /*9190*/  IMAD.WIDE.U32 R62, R63, 0x12, R116 ;  /* 0x000000123f3e7825 */ /* 0x000fe200078e0074 */
[----:B------:R-:W-:Y:S02]  /*91a0*/  LEA R68, P2, R54, R122, 0x2 ;  /* 0x0000007a36447211 */ /* 0x000fe400078410ff */
[----:B------:R-:W2:Y:S01]  /*91b0*/  LDG.E.U16.CONSTANT R154, desc[UR10][R52.64] ;  /* 0x0000000a349a7981 */ /* 0x000ea2000c1e9500 */
[----:B------:R-:W-:-:S02]  /*91c0*/  IMAD.IADD R55, R55, 0x1, R115 ;  /* 0x0000000137377824 */ /* 0x000fc400078e0273 */
[----:B------:R-:W-:Y:S01]  /*91d0*/  IMAD.IADD R63, R63, 0x1, R145 ;  /* 0x000000013f3f7824 */ /* 0x000fe200078e0291 */
[----:B------:R1:W2:Y:S01]  /*91e0*/  LDG.E.U16.CONSTANT R115, desc[UR10][R52.64+-0x2] ;  /* 0xfffffe0a34737981 */ /* 0x0002a2000c1e9500 */
[----:B------:R-:W-:Y:S01]  /*91f0*/  VIADD R145, R58, 0x78787878 ;  /* 0x787878783a917836 */ /* 0x000fe20000000000 */
[----:B------:R-:W-:Y:S01]  /*9200*/  LEA.HI.X R69, R54, R123, R55, 0x2, P2 ;  /* 0x0000007b36457211 */ /* 0x000fe200010f1437 */
[----:B------:R-:W-:Y:S01]  /*9210*/  IMAD R59, R41, 0x90, RZ ;  /* 0x00000090293b7824 */ /* 0x000fe200078e02ff */
[----:B0-----:R-:W-:Y:S01]  /*9220*/  LOP3.LUT R65, R56, 0xf0f0f0f, RZ, 0xc0, !PT ;  /* 0x0f0f0f0f38417812 */ /* 0x001fe200078ec0ff */
[----:B---3--:R-:W-:Y:S01]  /*9230*/  IMAD R119, R156, 0x10000, R119 ;  /* 0x000100009c777824 */ /* 0x008fe200078e0277 */
[----:B------:R-:W-:Y:S01]  /*9240*/  LOP3.LUT R155, R145, R158, RZ, 0x3c, !PT ;  /* 0x0000009e919b7212 */ /* 0x000fe200078e3cff */
[----:B------:R-:W-:Y:S01]  /*9250*/  IMAD.WIDE.U32 R54, R5, 0x90, R68 ;  /* 0x0000009005367825 */ /* 0x000fe200078e0044 */
[----:B------:R-:W3:Y:S02]  /*9260*/  LDG.E.U16.CONSTANT R62, desc[UR10][R62.64] ;  /* 0x0000000a3e3e7981 */ /* 0x000ee4000c1e9500 */
[----:B------:R-:W-:Y:S01]  /*9270*/  LOP3.LUT R155, R155, 0x8080808, R58, 0x60, !PT ;  /* 0x080808089b9b7812 */ /* 0x000fe200078e603a */
[----:B-1----:R-:W-:Y:S01]  /*9280*/  IMAD.MOV.U32 R52, RZ, RZ, R54 ;  /* 0x000000ffff347224 */ /* 0x002fe200078e0036 */
[----:B------:R-:W3:Y:S01]  /*9290*/  LDG.E.CONSTANT R57, desc[UR10][R68.64] ;  /* 0x0000000a44397981 */ /* 0x000ee2000c1e9900 */
[----:B------:R-:W-:Y:S01]  /*92a0*/  IMAD.IADD R53, R59, 0x1, R55 ;  /* 0x000000013b357824 */ /* 0x000fe200078e0237 */
[----:B------:R-:W-:Y:S01]  /*92b0*/  PRMT R54, R155, 0xba98, RZ ;  /* 0x0000ba989b367816 */ /* 0x000fe200000000ff */
[----:B------:R-:W-:Y:S01]  /*92c0*/  VIADD R61, R65, 0x78787878 ;  /* 0x78787878413d7836 */ /* 0x000fe20000000000 */
[----:B------:R-:W-:Y:S01]  /*92d0*/  PRMT R55, R58, 0xba98, RZ ;  /* 0x0000ba983a377816 */ /* 0x000fe200000000ff */
[----:B------:R-:W3:Y:S01]  /*92e0*/  LDG.E.CONSTANT R59, desc[UR10][R68.64+0x800] ;  /* 0x0008000a443b7981 */ /* 0x000ee2000c1e9900 */
[----:B------:R-:W-:-:S02]  /*92f0*/  LOP3.LUT R145, R54, 0x80808080, R145, 0x6, !PT ;  /* 0x8080808036917812 */ /* 0x000fc400078e0691 */
[----:B------:R-:W-:Y:S01]  /*9300*/  LOP3.LUT R54, R54, 0x7f7f7f7f, R55, 0x60, !PT ;  /* 0x7f7f7f7f36367812 */ /* 0x000fe200078e6037 */
[----:B------:R-:W3:Y:S01]  /*9310*/  LDG.E.CONSTANT R63, desc[UR10][R68.64+0x400] ;  /* 0x0004000a443f7981 */ /* 0x000ee2000c1e9900 */
[----:B------:R-:W-:Y:S02]  /*9320*/  LOP3.LUT R55, R119, 0xf0f0f0f, RZ, 0xc0, !PT ;  /* 0x0f0f0f0f77377812 */ /* 0x000fe400078ec0ff */
[----:B------:R-:W-:Y:S01]  /*9330*/  LOP3.LUT R56, R61, R56, RZ, 0x3c, !PT ;  /* 0x000000383d387212 */ /* 0x000fe200078e3cff */
[----:B------:R0:W3:Y:S02]  /*9340*/  LDG.E.CONSTANT R67, desc[UR10][R68.64+0xc00] ;  /* 0x000c000a44437981 */ /* 0x0000e4000c1e9900 */
[----:B------:R-:W-:Y:S01]  /*9350*/  VIADD R58, R55, 0x78787878 ;  /* 0x78787878373a7836 */ /* 0x000fe20000000000 */
[----:B------:R-:W-:Y:S01]  /*9360*/  LOP3.LUT R56, R56, 0x8080808, R65, 0x60, !PT ;  /* 0x0808080838387812 */ /* 0x000fe200078e6041 */
[----:B------:R-:W3:Y:S01]  /*9370*/  LDG.E.CONSTANT R155, desc[UR10][R52.64] ;  /* 0x0000000a349b7981 */ /* 0x000ee2000c1e9900 */
[----:B------:R-:W-:-:S02]  /*9380*/  LOP3.LUT R145, R145, R54, RZ, 0xfc, !PT ;  /* 0x0000003691917212 */ /* 0x000fc400078efcff */
[----:B------:R-:W-:Y:S01]  /*9390*/  PRMT R56, R56, 0xba98, RZ ;  /* 0x0000ba9838387816 */ /* 0x000fe200000000ff */
[----:B------:R-:W3:Y:S01]  /*93a0*/  LDG.E.CONSTANT R157, desc[UR10][R52.64+0x400] ;  /* 0x0004000a349d7981 */ /* 0x000ee2000c1e9900 */
[----:B0-----:R-:W-:Y:S02]  /*93b0*/  SHF.R.U32.HI R68, RZ, 0x4, R119 ;  /* 0x00000004ff447819 */ /* 0x001fe40000011677 */
[----:B------:R-:W-:Y:S01]  /*93c0*/  PRMT R65, R65, 0xba98, RZ ;  /* 0x0000ba9841417816 */ /* 0x000fe200000000ff */
[----:B------:R-:W3:Y:S01]  /*93d0*/  LDG.E.CONSTANT R159, desc[UR10][R52.64+0x800] ;  /* 0x0008000a349f7981 */ /* 0x000ee2000c1e9900 */
[----:B------:R-:W-:Y:S02]  /*93e0*/  LOP3.LUT R69, R68, 0xf0f0f0f, RZ, 0xc0, !PT ;  /* 0x0f0f0f0f44457812 */ /* 0x000fe400078ec0ff */
[----:B------:R-:W-:Y:S01]  /*93f0*/  LOP3.LUT R54, R58, R119, RZ, 0x3c, !PT ;  /* 0x000000773a367212 */ /* 0x000fe200078e3cff */
[----:B------:R0:W3:Y:S01]  /*9400*/  LDG.E.CONSTANT R161, desc[UR10][R52.64+0xc00] ;  /* 0x000c000a34a17981 */ /* 0x0000e2000c1e9900 */
[----:B------:R-:W-:-:S02]  /*9410*/  LOP3.LUT R61, R56, 0x80808080, R61, 0x6, !PT ;  /* 0x80808080383d7812 */ /* 0x000fc400078e063d */
[----:B------:R-:W-:Y:S01]  /*9420*/  LOP3.LUT R56, R56, 0x7f7f7f7f, R65, 0x60, !PT ;  /* 0x7f7f7f7f38387812 */ /* 0x000fe200078e6041 */
[----:B------:R-:W-:Y:S01]  /*9430*/  VIADD R65, R69, 0x78787878 ;  /* 0x7878787845417836 */ /* 0x000fe20000000000 */
[----:B------:R-:W-:Y:S01]  /*9440*/  LOP3.LUT R54, R54, 0x8080808, R55, 0x60, !PT ;  /* 0x0808080836367812 */ /* 0x000fe200078e6037 */
[----:B-----5:R-:W-:-:S03]  /*9450*/  IMAD R70, R71, 0x10000, R70 ;  /* 0x0001000047467824 */ /* 0x020fc600078e0246 */
[----:B------:R-:W-:Y:S02]  /*9460*/  LOP3.LUT R68, R65, R68, RZ, 0x3c, !PT ;  /* 0x0000004441447212 */ /* 0x000fe400078e3cff */
[----:B0-----:R-:W-:Y:S02]  /*9470*/  PRMT R53, R54, 0xba98, RZ ;  /* 0x0000ba9836357816 */ /* 0x001fe400000000ff */
[----:B------:R-:W-:Y:S02]  /*9480*/  PRMT R52, R55, 0xba98, RZ ;  /* 0x0000ba9837347816 */ /* 0x000fe400000000ff */
[C---:B------:R-:W-:Y:S02]  /*9490*/  LOP3.LUT R58, R53.reuse, 0x80808080, R58, 0x6, !PT ;  /* 0x80808080353a7812 */ /* 0x040fe400078e063a */
[----:B------:R-:W-:Y:S02]  /*94a0*/  LOP3.LUT R53, R53, 0x7f7f7f7f, R52, 0x60, !PT ;  /* 0x7f7f7f7f35357812 */ /* 0x000fe400078e6034 */
[----:B------:R-:W-:-:S02]  /*94b0*/  LOP3.LUT R68, R68, 0x8080808, R69, 0x60, !PT ;  /* 0x0808080844447812 */ /* 0x000fc400078e6045 */
[----:B------:R-:W-:Y:S02]  /*94c0*/  SHF.R.U32.HI R54, RZ, 0x4, R70 ;  /* 0x00000004ff367819 */ /* 0x000fe40000011646 */
[----:B------:R-:W-:Y:S02]  /*94d0*/  LOP3.LUT R52, R70, 0xf0f0f0f, RZ, 0xc0, !PT ;  /* 0x0f0f0f0f46347812 */ /* 0x000fe400078ec0ff */
[----:B------:R-:W-:Y:S02]  /*94e0*/  LOP3.LUT R61, R61, R56, RZ, 0xfc, !PT ;  /* 0x000000383d3d7212 */ /* 0x000fe400078efcff */
[----:B------:R-:W-:Y:S02]  /*94f0*/  PRMT R68, R68, 0xba98, RZ ;  /* 0x0000ba9844447816 */ /* 0x000fe400000000ff */
[----:B------:R-:W-:Y:S01]  /*9500*/  LOP3.LUT R58, R58, R53, RZ, 0xfc, !PT ;  /* 0x000000353a3a7212 */ /* 0x000fe200078efcff */
[----:B------:R-:W-:Y:S01]  /*9510*/  VIADD R53, R52, 0x78787878 ;  /* 0x7878787834357836 */ /* 0x000fe20000000000 */
[----:B------:R-:W-:-:S02]  /*9520*/  PRMT R69, R69, 0xba98, RZ ;  /* 0x0000ba9845457816 */ /* 0x000fc400000000ff */
[----:B------:R-:W-:Y:S02]  /*9530*/  LOP3.LUT R56, R54, 0xf0f0f0f, RZ, 0xc0, !PT ;  /* 0x0f0f0f0f36387812 */ /* 0x000fe400078ec0ff */
[C---:B------:R-:W-:Y:S02]  /*9540*/  LOP3.LUT R65, R68.reuse, 0x80808080, R65, 0x6, !PT ;  /* 0x8080808044417812 */ /* 0x040fe400078e0641 */
[----:B------:R-:W-:Y:S01]  /*9550*/  LOP3.LUT R68, R68, 0x7f7f7f7f, R69, 0x60, !PT ;  /* 0x7f7f7f7f44447812 */ /* 0x000fe200078e6045 */
[----:B------:R-:W-:Y:S01]  /*9560*/  VIADD R69, R56, 0x78787878 ;  /* 0x7878787838457836 */ /* 0x000fe20000000000 */
[----:B------:R-:W-:Y:S02]  /*9570*/  LOP3.LUT R55, R53, R70, RZ, 0x3c, !PT ;  /* 0x0000004635377212 */ /* 0x000fe400078e3cff */
[----:B------:R-:W-:Y:S02]  /*9580*/  LOP3.LUT R68, R65, R68, RZ, 0xfc, !PT ;  /* 0x0000004441447212 */ /* 0x000fe400078efcff */
[----:B------:R-:W-:-:S02]  /*9590*/  LOP3.LUT R65, R69, R54, RZ, 0x3c, !PT ;  /* 0x0000003645417212 */ /* 0x000fc400078e3cff */
[----:B------:R-:W-:Y:S01]  /*95a0*/  LOP3.LUT R55, R55, 0x8080808, R52, 0x60, !PT ;  /* 0x0808080837377812 */ /* 0x000fe200078e6034 */
[----:B----4-:R-:W-:Y:S01]  /*95b0*/  IMAD R72, R73, 0x10000, R72 ;  /* 0x0001000049487824 */ /* 0x010fe200078e0248 */
[----:B------:R-:W-:Y:S02]  /*95c0*/  LOP3.LUT R65, R65, 0x8080808, R56, 0x60, !PT ;  /* 0x0808080841417812 */ /* 0x000fe400078e6038 */
[----:B------:R-:W-:Y:S02]  /*95d0*/  PRMT R54, R55, 0xba98, RZ ;  /* 0x0000ba9837367816 */ /* 0x000fe400000000ff */
[----:B------:R-:W-:Y:S02]  /*95e0*/  PRMT R55, R52, 0xba98, RZ ;  /* 0x0000ba9834377816 */ /* 0x000fe400000000ff */
[----:B------:R-:W-:Y:S02]  /*95f0*/  PRMT R52, R65, 0xba98, RZ ;  /* 0x0000ba9841347816 */ /* 0x000fe400000000ff */
[----:B------:R-:W-:-:S02]  /*9600*/  LOP3.LUT R53, R54, 0x80808080, R53, 0x6, !PT ;  /* 0x8080808036357812 */ /* 0x000fc400078e0635 */
[----:B------:R-:W-:Y:S02]  /*9610*/  PRMT R71, R56, 0xba98, RZ ;  /* 0x0000ba9838477816 */ /* 0x000fe400000000ff */
[----:B------:R-:W-:Y:S02]  /*9620*/  LOP3.LUT R54, R54, 0x7f7f7f7f, R55, 0x60, !PT ;  /* 0x7f7f7f7f36367812 */ /* 0x000fe400078e6037 */
[----:B------:R-:W-:Y:S02]  /*9630*/  LOP3.LUT R55, R72, 0xf0f0f0f, RZ, 0xc0, !PT ;  /* 0x0f0f0f0f48377812 */ /* 0x000fe400078ec0ff */
[C---:B------:R-:W-:Y:S01]  /*9640*/  LOP3.LUT R69, R52.reuse, 0x80808080, R69, 0x6, !PT ;  /* 0x8080808034457812 */ /* 0x040fe200078e0645 */
[----:B------:R0:W-:Y:S01]  /*9650*/  STS [R114+0x10], R61 ;  /* 0x0000103d72007388 */ /* 0x0001e20000000800 */
[----:B------:R-:W-:Y:S02]  /*9660*/  LOP3.LUT R52, R52, 0x7f7f7f7f, R71, 0x60, !PT ;  /* 0x7f7f7f7f34347812 */ /* 0x000fe400078e6047 */
[----:B------:R-:W-:-:S02]  /*9670*/  SHF.R.U32.HI R56, RZ, 0x4, R72 ;  /* 0x00000004ff387819 */ /* 0x000fc40000011648 */
        /* <DEDUP_REMOVED lines=10> */
[----:B------:R-:W-:Y:S01]  /*9720*/  LOP3.LUT R56, R74, 0xf0f0f0f, RZ, 0xc0, !PT ;  /* 0x0f0f0f0f4a387812 */ /* 0x000fe200078ec0ff */
[----:B------:R-:W-:Y:S01]  /*9730*/  STS [R114], R145 ;  /* 0x0000009172007388 */ /* 0x000fe20000000800 */
[----:B------:R-:W-:-:S02]  /*9740*/  LOP3.LUT R61, R72, 0x80808080, R61, 0x6, !PT ;  /* 0x80808080483d7812 */ /* 0x000fc400078e063d */
[----:B------:R-:W-:Y:S01]  /*9750*/  LOP3.LUT R72, R72, 0x7f7f7f7f, R55, 0x60, !PT ;  /* 0x7f7f7f7f48487812 */ /* 0x000fe200078e6037 */
[----:B------:R0:W-:Y:S01]  /*9760*/  STS [R113], R58 ;  /* 0x0000003a71007388 */ /* 0x0001e20000000800 */
[----:B------:R-:W-:Y:S01]  /*9770*/  LOP3.LUT R53, R53, R54, RZ, 0xfc, !PT ;  /* 0x0000003635357212 */ /* 0x000fe200078efcff */
[----:B------:R-:W-:Y:S01]  /*9780*/  VIADD R55, R56, 0x78787878 ;  /* 0x7878787838377836 */ /* 0x000fe20000000000 */
[----:B------:R-:W-:Y:S01]  /*9790*/  LOP3.LUT R71, R71, 0x8080808, R52, 0x60, !PT ;  /* 0x0808080847477812 */ /* 0x000fe200078e6034 */
[----:B------:R1:W-:Y:S01]  /*97a0*/  STS [R113+0x10], R68 ;  /* 0x0000104471007388 */ /* 0x0003e20000000800 */
[----:B0-----:R-:W-:-:S03]  /*97b0*/  SHF.R.U32.HI R58, RZ, 0x4, R74 ;  /* 0x00000004ff3a7819 */ /* 0x001fc6000001164a */
[----:B------:R0:W-:Y:S01]  /*97c0*/  STS [R112+0x10], R69 ;  /* 0x0000104570007388 */ /* 0x0001e20000000800 */
[----:B------:R-:W-:Y:S02]  /*97d0*/  PRMT R54, R71, 0xba98, RZ ;  /* 0x0000ba9847367816 */ /* 0x000fe400000000ff */
[----:B-1----:R-:W-:Y:S01]  /*97e0*/  LOP3.LUT R68, R58, 0xf0f0f0f, RZ, 0xc0, !PT ;  /* 0x0f0f0f0f3a447812 */ /* 0x002fe200078ec0ff */
[----:B------:R1:W-:Y:S01]  /*97f0*/  STS [R112], R53 ;  /* 0x0000003570007388 */ /* 0x0003e20000000800 */
[----:B------:R-:W-:Y:S02]  /*9800*/  LOP3.LUT R65, R54, 0x80808080, R65, 0x6, !PT ;  /* 0x8080808036417812 */ /* 0x000fe400078e0641 */
[----:B0-----:R-:W-:Y:S02]  /*9810*/  LOP3.LUT R69, R55, R74, RZ, 0x3c, !PT ;  /* 0x0000004a37457212 */ /* 0x001fe400078e3cff */
[----:B-1----:R-:W-:Y:S01]  /*9820*/  PRMT R53, R52, 0xba98, RZ ;  /* 0x0000ba9834357816 */ /* 0x002fe200000000ff */
[----:B------:R-:W-:Y:S01]  /*9830*/  IMAD R76, R77, 0x10000, R76 ;  /* 0x000100004d4c7824 */ /* 0x000fe200078e024c */
[----:B------:R-:W-:-:S02]  /*9840*/  LOP3.LUT R69, R69, 0x8080808, R56, 0x60, !PT ;  /* 0x0808080845457812 */ /* 0x000fc400078e6038 */
[----:B------:R-:W-:Y:S01]  /*9850*/  LOP3.LUT R72, R61, R72, RZ, 0xfc, !PT ;  /* 0x000000483d487212 */ /* 0x000fe200078efcff */
[----:B------:R-:W-:Y:S01]  /*9860*/  VIADD R61, R68, 0x78787878 ;  /* 0x78787878443d7836 */ /* 0x000fe20000000000 */
[----:B------:R-:W-:Y:S02]  /*9870*/  LOP3.LUT R54, R54, 0x7f7f7f7f, R53, 0x60, !PT ;  /* 0x7f7f7f7f36367812 */ /* 0x000fe400078e6035 */
[----:B------:R-:W-:Y:S02]  /*9880*/  PRMT R52, R69, 0xba98, RZ ;  /* 0x0000ba9845347816 */ /* 0x000fe400000000ff */
[----:B------:R-:W-:Y:S02]  /*9890*/  LOP3.LUT R54, R65, R54, RZ, 0xfc, !PT ;  /* 0x0000003641367212 */ /* 0x000fe400078efcff */
[----:B------:R-:W-:Y:S02]  /*98a0*/  PRMT R53, R56, 0xba98, RZ ;  /* 0x0000ba9838357816 */ /* 0x000fe400000000ff */
[----:B------:R-:W-:-:S02]  /*98b0*/  LOP3.LUT R65, R61, R58, RZ, 0x3c, !PT ;  /* 0x0000003a3d417212 */ /* 0x000fc400078e3cff */
[----:B------:R-:W-:Y:S02]  /*98c0*/  LOP3.LUT R56, R76, 0xf0f0f0f, RZ, 0xc0, !PT ;  /* 0x0f0f0f0f4c387812 */ /* 0x000fe400078ec0ff */
[----:B------:R-:W-:Y:S02]  /*98d0*/  SHF.R.U32.HI R58, RZ, 0x4, R76 ;  /* 0x00000004ff3a7819 */ /* 0x000fe4000001164c */
[C---:B------:R-:W-:Y:S02]  /*98e0*/  LOP3.LUT R55, R52.reuse, 0x80808080, R55, 0x6, !PT ;  /* 0x8080808034377812 */ /* 0x040fe400078e0637 */
[----:B------:R-:W-:Y:S01]  /*98f0*/  LOP3.LUT R52, R52, 0x7f7f7f7f, R53, 0x60, !PT ;  /* 0x7f7f7f7f34347812 */ /* 0x000fe200078e6035 */
[----:B------:R-:W-:Y:S01]  /*9900*/  VIADD R69, R56, 0x78787878 ;  /* 0x7878787838457836 */ /* 0x000fe20000000000 */
[----:B------:R-:W-:Y:S02]  /*9910*/  LOP3.LUT R65, R65, 0x8080808, R68, 0x60, !PT ;  /* 0x0808080841417812 */ /* 0x000fe400078e6044 */
[----:B------:R-:W-:-:S02]  /*9920*/  PRMT R53, R68, 0xba98, RZ ;  /* 0x0000ba9844357816 */ /* 0x000fc400000000ff */
[----:B------:R-:W-:Y:S02]  /*9930*/  LOP3.LUT R68, R58, 0xf0f0f0f, RZ, 0xc0, !PT ;  /* 0x0f0f0f0f3a447812 */ /* 0x000fe400078ec0ff */
[----:B------:R-:W-:Y:S02]  /*9940*/  LOP3.LUT R55, R55, R52, RZ, 0xfc, !PT ;  /* 0x0000003437377212 */ /* 0x000fe400078efcff */
[----:B------:R-:W-:Y:S01]  /*9950*/  PRMT R52, R65, 0xba98, RZ ;  /* 0x0000ba9841347816 */ /* 0x000fe200000000ff */
[----:B------:R-:W-:Y:S01]  /*9960*/  VIADD R71, R68, 0x78787878 ;  /* 0x7878787844477836 */ /* 0x000fe20000000000 */
[----:B------:R-:W-:Y:S02]  /*9970*/  LOP3.LUT R65, R69, R76, RZ, 0x3c, !PT ;  /* 0x0000004c45417212 */ /* 0x000fe400078e3cff */
[C---:B------:R-:W-:Y:S01]  /*9980*/  LOP3.LUT R61, R52.reuse, 0x80808080, R61, 0x6, !PT ;  /* 0x80808080343d7812 */ /* 0x040fe200078e063d */
[----:B------:R-:W-:Y:S01]  /*9990*/  IMAD R78, R79, 0x10000, R78 ;  /* 0x000100004f4e7824 */ /* 0x000fe200078e024e */
[----:B------:R-:W-:-:S02]  /*99a0*/  LOP3.LUT R52, R52, 0x7f7f7f7f, R53, 0x60, !PT ;  /* 0x7f7f7f7f34347812 */ /* 0x000fc400078e6035 */
[----:B------:R-:W-:Y:S02]  /*99b0*/  LOP3.LUT R65, R65, 0x8080808, R56, 0x60, !PT ;  /* 0x0808080841417812 */ /* 0x000fe400078e6038 */
[----:B------:R-:W-:Y:S02]  /*99c0*/  LOP3.LUT R73, R71, R58, RZ, 0x3c, !PT ;  /* 0x0000003a47497212 */ /* 0x000fe400078e3cff */
[----:B------:R-:W-:Y:S02]  /*99d0*/  LOP3.LUT R61, R61, R52, RZ, 0xfc, !PT ;  /* 0x000000343d3d7212 */ /* 0x000fe400078efcff */
[----:B------:R-:W-:Y:S02]  /*99e0*/  PRMT R52, R65, 0xba98, RZ ;  /* 0x0000ba9841347816 */ /* 0x000fe400000000ff */
[----:B------:R-:W-:Y:S02]  /*99f0*/  PRMT R53, R56, 0xba98, RZ ;  /* 0x0000ba9838357816 */ /* 0x000fe400000000ff */
[----:B------:R-:W-:-:S02]  /*9a00*/  LOP3.LUT R73, R73, 0x8080808, R68, 0x60, !PT ;  /* 0x0808080849497812 */ /* 0x000fc400078e6044 */
[----:B------:R-:W-:Y:S01]  /*9a10*/  LOP3.LUT R56, R78, 0xf0f0f0f, RZ, 0xc0, !PT ;  /* 0x0f0f0f0f4e387812 */ /* 0x000fe200078ec0ff */
[----:B------:R-:W-:Y:S01]  /*9a20*/  STS [R111], R72 ;  /* 0x000000486f007388 */ /* 0x000fe20000000800 */
[C---:B------:R-:W-:Y:S02]  /*9a30*/  LOP3.LUT R69, R52.reuse, 0x80808080, R69, 0x6, !PT ;  /* 0x8080808034457812 */ /* 0x040fe400078e0645 */
[----:B------:R-:W-:Y:S01]  /*9a40*/  LOP3.LUT R52, R52, 0x7f7f7f7f, R53, 0x60, !PT ;  /* 0x7f7f7f7f34347812 */ /* 0x000fe200078e6035 */
[----:B------:R0:W-:Y:S01]  /*9a50*/  STS [R111+0x10], R54 ;  /* 0x000010366f007388 */ /* 0x0001e20000000800 */
[----:B------:R-:W-:-:S03]  /*9a60*/  PRMT R53, R68, 0xba98, RZ ;  /* 0x0000ba9844357816 */ /* 0x000fc600000000ff */
[----:B------:R1:W-:Y:S01]  /*9a70*/  STS [R110], R55 ;  /* 0x000000376e007388 */ /* 0x0003e20000000800 */
[----:B0-----:R-:W-:Y:S01]  /*9a80*/  PRMT R54, R73, 0xba98, RZ ;  /* 0x0000ba9849367816 */ /* 0x001fe200000000ff */
[----:B-1----:R-:W-:-:S03]  /*9a90*/  VIADD R55, R56, 0x78787878 ;  /* 0x7878787838377836 */ /* 0x002fc60000000000 */
[C---:B------:R-:W-:Y:S02]  /*9aa0*/  LOP3.LUT R71, R54.reuse, 0x80808080, R71, 0x6, !PT ;  /* 0x8080808036477812 */ /* 0x040fe400078e0647 */
[----:B------:R-:W-:Y:S02]  /*9ab0*/  LOP3.LUT R54, R54, 0x7f7f7f7f, R53, 0x60, !PT ;  /* 0x7f7f7f7f36367812 */ /* 0x000fe400078e6035 */
[----:B------:R-:W-:Y:S01]  /*9ac0*/  LOP3.LUT R53, R55, R78, RZ, 0x3c, !PT ;  /* 0x0000004e37357212 */ /* 0x000fe200078e3cff */
[----:B------:R-:W-:-:S03]  /*9ad0*/  IMAD R80, R81, 0x10000, R80 ;  /* 0x0001000051507824 */ /* 0x000fc600078e0250 */
[----:B------:R-:W-:-:S04]  /*9ae0*/  LOP3.LUT R53, R53, 0x8080808, R56, 0x60, !PT ;  /* 0x0808080835357812 */ /* 0x000fc800078e6038 */
[----:B------:R-:W-:Y:S02]  /*9af0*/  PRMT R58, R53, 0xba98, RZ ;  /* 0x0000ba98353a7816 */ /* 0x000fe400000000ff */
[----:B------:R-:W-:Y:S02]  /*9b00*/  PRMT R53, R56, 0xba98, RZ ;  /* 0x0000ba9838357816 */ /* 0x000fe400000000ff */
[----:B------:R-:W-:Y:S02]  /*9b10*/  LOP3.LUT R56, R80, 0xf0f0f0f, RZ, 0xc0, !PT ;  /* 0x0f0f0f0f50387812 */ /* 0x000fe400078ec0ff */
[C---:B------:R-:W-:Y:S02]  /*9b20*/  LOP3.LUT R55, R58.reuse, 0x80808080, R55, 0x6, !PT ;  /* 0x808080803a377812 */ /* 0x040fe400078e0637 */
[----:B------:R-:W-:Y:S01]  /*9b30*/  LOP3.LUT R58, R58, 0x7f7f7f7f, R53, 0x60, !PT ;  /* 0x7f7f7f7f3a3a7812 */ /* 0x000fe200078e6035 */
[----:B------:R-:W-:Y:S01]  /*9b40*/  VIADD R53, R56, 0x78787878 ;  /* 0x7878787838357836 */ /* 0x000fe20000000000 */
[----:B------:R0:W-:Y:S01]  /*9b50*/  STS [R110+0x10], R61 ;  /* 0x0000103d6e007388 */ /* 0x0001e20000000800 */
[----:B------:R-:W-:-:S02]  /*9b60*/  LOP3.LUT R52, R69, R52, RZ, 0xfc, !PT ;  /* 0x0000003445347212 */ /* 0x000fc400078efcff */
[----:B------:R-:W-:Y:S02]  /*9b70*/  LOP3.LUT R55, R55, R58, RZ, 0xfc, !PT ;  /* 0x0000003a37377212 */ /* 0x000fe400078efcff */
[----:B------:R-:W-:Y:S02]  /*9b80*/  SHF.R.U32.HI R58, RZ, 0x4, R80 ;  /* 0x00000004ff3a7819 */ /* 0x000fe40000011650 */
[----:B0-----:R-:W-:Y:S01]  /*9b90*/  LOP3.LUT R61, R53, R80, RZ, 0x3c, !PT ;  /* 0x00000050353d7212 */ /* 0x001fe200078e3cff */
[----:B------:R0:W-:Y:S03]  /*9ba0*/  STS [R109], R52 ;  /* 0x000000346d007388 */ /* 0x0001e60000000800 */
[----:B------:R-:W-:Y:S02]  /*9bb0*/  LOP3.LUT R61, R61, 0x8080808, R56, 0x60, !PT ;  /* 0x080808083d3d7812 */ /* 0x000fe400078e6038 */
[----:B------:R-:W-:-:S02]  /*9bc0*/  SHF.R.U32.HI R65, RZ, 0x4, R78 ;  /* 0x00000004ff417819 */ /* 0x000fc4000001164e */
[----:B------:R-:W-:Y:S02]  /*9bd0*/  LOP3.LUT R69, R58, 0xf0f0f0f, RZ, 0xc0, !PT ;  /* 0x0f0f0f0f3a457812 */ /* 0x000fe400078ec0ff */
[----:B0-----:R-:W-:Y:S02]  /*9be0*/  PRMT R52, R61, 0xba98, RZ ;  /* 0x0000ba983d347816 */ /* 0x001fe400000000ff */
[----:B------:R-:W-:Y:S01]  /*9bf0*/  PRMT R61, R56, 0xba98, RZ ;  /* 0x0000ba98383d7816 */ /* 0x000fe200000000ff */
[----:B------:R-:W-:Y:S01]  /*9c00*/  IMAD R82, R83, 0x10000, R82 ;  /* 0x0001000053527824 */ /* 0x000fe200078e0252 */
[----:B------:R-:W-:Y:S01]  /*9c10*/  LOP3.LUT R54, R71, R54, RZ, 0xfc, !PT ;  /* 0x0000003647367212 */ /* 0x000fe200078efcff */
[----:B------:R-:W-:Y:S01]  /*9c20*/  VIADD R71, R69, 0x78787878 ;  /* 0x7878787845477836 */ /* 0x000fe20000000000 */
[----:B------:R-:W-:Y:S02]  /*9c30*/  LOP3.LUT R68, R65, 0xf0f0f0f, RZ, 0xc0, !PT ;  /* 0x0f0f0f0f41447812 */ /* 0x000fe400078ec0ff */
[----:B------:R-:W-:-:S02]  /*9c40*/  LOP3.LUT R53, R52, 0x80808080, R53, 0x6, !PT ;  /* 0x8080808034357812 */ /* 0x000fc400078e0635 */
[----:B------:R-:W-:Y:S01]  /*9c50*/  LOP3.LUT R52, R52, 0x7f7f7f7f, R61, 0x60, !PT ;  /* 0x7f7f7f7f34347812 */ /* 0x000fe200078e603d */
[----:B------:R-:W-:Y:S01]  /*9c60*/  VIADD R70, R68, 0x78787878 ;  /* 0x7878787844467836 */ /* 0x000fe20000000000 */
[----:B------:R0:W-:Y:S01]  /*9c70*/  STS [R109+0x10], R54 ;  /* 0x000010366d007388 */ /* 0x0001e20000000800 */
[----:B------:R-:W-:Y:S02]  /*9c80*/  LOP3.LUT R58, R71, R58, RZ, 0x3c, !PT ;  /* 0x0000003a473a7212 */ /* 0x000fe400078e3cff */
[----:B------:R-:W-:Y:S02]  /*9c90*/  LOP3.LUT R52, R53, R52, RZ, 0xfc, !PT ;  /* 0x0000003435347212 */ /* 0x000fe400078efcff */
[----:B------:R-:W-:Y:S02]  /*9ca0*/  LOP3.LUT R53, R82, 0xf0f0f0f, RZ, 0xc0, !PT ;  /* 0x0f0f0f0f52357812 */ /* 0x000fe400078ec0ff */
[----:B0-----:R-:W-:-:S03]  /*9cb0*/  SHF.R.U32.HI R54, RZ, 0x4, R82 ;  /* 0x00000004ff367819 */ /* 0x001fc60000011652 */
[----:B------:R-:W-:Y:S01]  /*9cc0*/  VIADD R61, R53, 0x78787878 ;  /* 0x78787878353d7836 */ /* 0x000fe20000000000 */
[----:B------:R-:W-:Y:S02]  /*9cd0*/  LOP3.LUT R65, R70, R65, RZ, 0x3c, !PT ;  /* 0x0000004146417212 */ /* 0x000fe400078e3cff */
[----:B------:R-:W-:Y:S02]  /*9ce0*/  LOP3.LUT R58, R58, 0x8080808, R69, 0x60, !PT ;  /* 0x080808083a3a7812 */ /* 0x000fe400078e6045 */
[----:B------:R-:W-:Y:S01]  /*9cf0*/  LOP3.LUT R56, R54, 0xf0f0f0f, RZ, 0xc0, !PT ;  /* 0x0f0f0f0f36387812 */ /* 0x000fe200078ec0ff */
[----:B------:R0:W-:Y:S01]  /*9d00*/  STS [R108], R55 ;  /* 0x000000376c007388 */ /* 0x0001e20000000800 */
[----:B------:R-:W-:Y:S02]  /*9d10*/  LOP3.LUT R65, R65, 0x8080808, R68, 0x60, !PT ;  /* 0x0808080841417812 */ /* 0x000fe400078e6044 */
[----:B------:R-:W-:Y:S02]  /*9d20*/  PRMT R58, R58, 0xba98, RZ ;  /* 0x0000ba983a3a7816 */ /* 0x000fe400000000ff */
[----:B------:R-:W-:-:S02]  /*9d30*/  PRMT R69, R69, 0xba98, RZ ;  /* 0x0000ba9845457816 */ /* 0x000fc400000000ff */
[----:B------:R-:W-:Y:S01]  /*9d40*/  LOP3.LUT R82, R61, R82, RZ, 0x3c, !PT ;  /* 0x000000523d527212 */ /* 0x000fe200078e3cff */
[----:B0-----:R-:W-:Y:S01]  /*9d50*/  VIADD R55, R56, 0x78787878 ;  /* 0x7878787838377836 */ /* 0x001fe20000000000 */
[----:B------:R-:W-:Y:S02]  /*9d60*/  PRMT R65, R65, 0xba98, RZ ;  /* 0x0000ba9841417816 */ /* 0x000fe400000000ff */
[----:B------:R-:W-:Y:S02]  /*9d70*/  LOP3.LUT R71, R58, 0x80808080, R71, 0x6, !PT ;  /* 0x808080803a477812 */ /* 0x000fe400078e0647 */
[----:B------:R-:W-:Y:S02]  /*9d80*/  PRMT R68, R68, 0xba98, RZ ;  /* 0x0000ba9844447816 */ /* 0x000fe400000000ff */
[----:B------:R-:W-:Y:S02]  /*9d90*/  LOP3.LUT R58, R58, 0x7f7f7f7f, R69, 0x60, !PT ;  /* 0x7f7f7f7f3a3a7812 */ /* 0x000fe400078e6045 */
[----:B------:R-:W-:-:S02]  /*9da0*/  LOP3.LUT R69, R55, R54, RZ, 0x3c, !PT ;  /* 0x0000003637457212 */ /* 0x000fc400078e3cff */
[----:B------:R-:W-:Y:S02]  /*9db0*/  LOP3.LUT R82, R82, 0x8080808, R53, 0x60, !PT ;  /* 0x0808080852527812 */ /* 0x000fe400078e6035 */
[C---:B------:R-:W-:Y:S02]  /*9dc0*/  LOP3.LUT R70, R65.reuse, 0x80808080, R70, 0x6, !PT ;  /* 0x8080808041467812 */ /* 0x040fe400078e0646 */
[----:B------:R-:W-:Y:S01]  /*9dd0*/  LOP3.LUT R65, R65, 0x7f7f7f7f, R68, 0x60, !PT ;  /* 0x7f7f7f7f41417812 */ /* 0x000fe200078e6044 */
[----:B------:R-:W-:Y:S01]  /*9de0*/  IMAD R84, R85, 0x10000, R84 ;  /* 0x0001000055547824 */ /* 0x000fe200078e0254 */
[----:B------:R-:W-:Y:S02]  /*9df0*/  LOP3.LUT R69, R69, 0x8080808, R56, 0x60, !PT ;  /* 0x0808080845457812 */ /* 0x000fe400078e6038 */
[----:B------:R-:W-:Y:S02]  /*9e00*/  PRMT R82, R82, 0xba98, RZ ;  /* 0x0000ba9852527816 */ /* 0x000fe400000000ff */
[----:B------:R-:W-:-:S02]  /*9e10*/  PRMT R53, R53, 0xba98, RZ ;  /* 0x0000ba9835357816 */ /* 0x000fc400000000ff */
[----:B------:R-:W-:Y:S02]  /*9e20*/  LOP3.LUT R65, R70, R65, RZ, 0xfc, !PT ;  /* 0x0000004146417212 */ /* 0x000fe400078efcff */
[----:B------:R-:W-:Y:S02]  /*9e30*/  LOP3.LUT R58, R71, R58, RZ, 0xfc, !PT ;  /* 0x0000003a473a7212 */ /* 0x000fe400078efcff */
[----:B------:R-:W-:Y:S02]  /*9e40*/  PRMT R54, R69, 0xba98, RZ ;  /* 0x0000ba9845367816 */ /* 0x000fe400000000ff */
[----:B------:R-:W-:Y:S02]  /*9e50*/  LOP3.LUT R61, R82, 0x80808080, R61, 0x6, !PT ;  /* 0x80808080523d7812 */ /* 0x000fe400078e063d */
[----:B------:R-:W-:Y:S02]  /*9e60*/  PRMT R71, R56, 0xba98, RZ ;  /* 0x0000ba9838477816 */ /* 0x000fe400000000ff */
[----:B------:R-:W-:-:S02]  /*9e70*/  LOP3.LUT R82, R82, 0x7f7f7f7f, R53, 0x60, !PT ;  /* 0x7f7f7f7f52527812 */ /* 0x000fc400078e6035 */
[----:B------:R-:W-:Y:S01]  /*9e80*/  LOP3.LUT R53, R84, 0xf0f0f0f, RZ, 0xc0, !PT ;  /* 0x0f0f0f0f54357812 */ /* 0x000fe200078ec0ff */
[----:B------:R0:W-:Y:S01]  /*9e90*/  STS [R108+0x10], R65 ;  /* 0x000010416c007388 */ /* 0x0001e20000000800 */
[C---:B------:R-:W-:Y:S02]  /*9ea0*/  LOP3.LUT R55, R54.reuse, 0x80808080, R55, 0x6, !PT ;  /* 0x8080808036377812 */ /* 0x040fe400078e0637 */
[----:B------:R-:W-:Y:S01]  /*9eb0*/  LOP3.LUT R54, R54, 0x7f7f7f7f, R71, 0x60, !PT ;  /* 0x7f7f7f7f36367812 */ /* 0x000fe200078e6047 */
[----:B------:R1:W-:Y:S01]  /*9ec0*/  STS [R107], R52 ;  /* 0x000000346b007388 */ /* 0x0003e20000000800 */
[----:B------:R-:W-:Y:S02]  /*9ed0*/  IMAD R86, R87, 0x10000, R86 ;  /* 0x0001000057567824 */ /* 0x000fe400078e0256 */
[----:B------:R-:W-:Y:S01]  /*9ee0*/  LOP3.LUT R55, R55, R54, RZ, 0xfc, !PT ;  /* 0x0000003637377212 */ /* 0x000fe200078efcff */
[----:B0-----:R-:W-:Y:S01]  /*9ef0*/  VIADD R65, R53, 0x78787878 ;  /* 0x7878787835417836 */ /* 0x001fe20000000000 */
[----:B-1----:R-:W-:-:S04]  /*9f00*/  SHF.R.U32.HI R52, RZ, 0x4, R84 ;  /* 0x00000004ff347819 */ /* 0x002fc80000011654 */
[----:B------:R-:W-:Y:S02]  /*9f10*/  LOP3.LUT R84, R65, R84, RZ, 0x3c, !PT ;  /* 0x0000005441547212 */ /* 0x000fe400078e3cff */
[----:B------:R-:W-:Y:S02]  /*9f20*/  LOP3.LUT R54, R52, 0xf0f0f0f, RZ, 0xc0, !PT ;  /* 0x0f0f0f0f34367812 */ /* 0x000fe400078ec0ff */
[----:B------:R-:W-:Y:S02]  /*9f30*/  LOP3.LUT R61, R61, R82, RZ, 0xfc, !PT ;  /* 0x000000523d3d7212 */ /* 0x000fe400078efcff */
[----:B------:R-:W-:Y:S01]  /*9f40*/  LOP3.LUT R56, R86, 0xf0f0f0f, RZ, 0xc0, !PT ;  /* 0x0f0f0f0f56387812 */ /* 0x000fe200078ec0ff */
[----:B------:R-:W-:Y:S01]  /*9f50*/  VIADD R69, R54, 0x78787878 ;  /* 0x7878787836457836 */ /* 0x000fe20000000000 */
[----:B------:R-:W-:Y:S01]  /*9f60*/  LOP3.LUT R84, R84, 0x8080808, R53, 0x60, !PT ;  /* 0x0808080854547812 */ /* 0x000fe200078e6035 */
[----:B------:R0:W-:Y:S01]  /*9f70*/  STS [R107+0x10], R58 ;  /* 0x0000103a6b007388 */ /* 0x0001e20000000800 */
[----:B------:R-:W-:-:S02]  /*9f80*/  PRMT R53, R53, 0xba98, RZ ;  /* 0x0000ba9835357816 */ /* 0x000fc400000000ff */
[----:B------:R-:W-:Y:S01]  /*9f90*/  LOP3.LUT R71, R69, R52, RZ, 0x3c, !PT ;  /* 0x0000003445477212 */ /* 0x000fe200078e3cff */
[----:B------:R1:W-:Y:S01]  /*9fa0*/  STS [R106], R61 ;  /* 0x0000003d6a007388 */ /* 0x0003e20000000800 */
[----:B------:R-:W-:Y:S02]  /*9fb0*/  PRMT R84, R84, 0xba98, RZ ;  /* 0x0000ba9854547816 */ /* 0x000fe400000000ff */
[----:B------:R-:W-:Y:S02]  /*9fc0*/  LOP3.LUT R71, R71, 0x8080808, R54, 0x60, !PT ;  /* 0x0808080847477812 */ /* 0x000fe400078e6036 */
[----:B0-----:R-:W-:Y:S01]  /*9fd0*/  SHF.R.U32.HI R58, RZ, 0x4, R86 ;  /* 0x00000004ff3a7819 */ /* 0x001fe20000011656 */
[----:B-1----:R-:W-:Y:S01]  /*9fe0*/  VIADD R61, R56, 0x78787878 ;  /* 0x78787878383d7836 */ /* 0x002fe20000000000 */
[----:B------:R0:W-:Y:S01]  /*9ff0*/  STS [R106+0x10], R55 ;  /* 0x000010376a007388 */ /* 0x0001e20000000800 */
[C---:B------:R-:W-:Y:S02]  /*a000*/  LOP3.LUT R65, R84.reuse, 0x80808080, R65, 0x6, !PT ;  /* 0x8080808054417812 */ /* 0x040fe400078e0641 */
[----:B------:R-:W-:-:S02]  /*a010*/  LOP3.LUT R84, R84, 0x7f7f7f7f, R53, 0x60, !PT ;  /* 0x7f7f7f7f54547812 */ /* 0x000fc400078e6035 */
[----:B------:R-:W-:Y:S02]  /*a020*/  LOP3.LUT R68, R58, 0xf0f0f0f, RZ, 0xc0, !PT ;  /* 0x0f0f0f0f3a447812 */ /* 0x000fe400078ec0ff */
[----:B------:R-:W-:Y:S02]  /*a030*/  PRMT R52, R71, 0xba98, RZ ;  /* 0x0000ba9847347816 */ /* 0x000fe400000000ff */
[----:B0-----:R-:W-:Y:S01]  /*a040*/  LOP3.LUT R55, R61, R86, RZ, 0x3c, !PT ;  /* 0x000000563d377212 */ /* 0x001fe200078e3cff */
[----:B------:R-:W-:Y:S01]  /*a050*/  IMAD R88, R89, 0x10000, R88 ;  /* 0x0001000059587824 */ /* 0x000fe200078e0258 */
[----:B------:R-:W-:Y:S02]  /*a060*/  PRMT R53, R54, 0xba98, RZ ;  /* 0x0000ba9836357816 */ /* 0x000fe400000000ff */
[----:B------:R-:W-:Y:S02]  /*a070*/  LOP3.LUT R55, R55, 0x8080808, R56, 0x60, !PT ;  /* 0x0808080837377812 */ /* 0x000fe400078e6038 */
[----:B------:R-:W-:Y:S01]  /*a080*/  LOP3.LUT R84, R65, R84, RZ, 0xfc, !PT ;  /* 0x0000005441547212 */ /* 0x000fe200078efcff */
[----:B------:R-:W-:Y:S01]  /*a090*/  VIADD R65, R68, 0x78787878 ;  /* 0x7878787844417836 */ /* 0x000fe20000000000 */
[----:B------:R-:W-:-:S02]  /*a0a0*/  LOP3.LUT R69, R52, 0x80808080, R69, 0x6, !PT ;  /* 0x8080808034457812 */ /* 0x000fc400078e0645 */
[----:B------:R-:W-:Y:S02]  /*a0b0*/  LOP3.LUT R52, R52, 0x7f7f7f7f, R53, 0x60, !PT ;  /* 0x7f7f7f7f34347812 */ /* 0x000fe400078e6035 */
[----:B------:R-:W-:Y:S02]  /*a0c0*/  PRMT R54, R55, 0xba98, RZ ;  /* 0x0000ba9837367816 */ /* 0x000fe400000000ff */
[----:B------:R-:W-:Y:S02]  /*a0d0*/  PRMT R53, R56, 0xba98, RZ ;  /* 0x0000ba9838357816 */ /* 0x000fe400000000ff */
[----:B------:R-:W-:Y:S02]  /*a0e0*/  LOP3.LUT R55, R65, R58, RZ, 0x3c, !PT ;  /* 0x0000003a41377212 */ /* 0x000fe400078e3cff */
[----:B------:R-:W-:Y:S02]  /*a0f0*/  LOP3.LUT R56, R88, 0xf0f0f0f, RZ, 0xc0, !PT ;  /* 0x0f0f0f0f58387812 */ /* 0x000fe400078ec0ff */
[----:B------:R-:W-:-:S02]  /*a100*/  LOP3.LUT R61, R54, 0x80808080, R61, 0x6, !PT ;  /* 0x80808080363d7812 */ /* 0x000fc400078e063d */
[----:B------:R-:W-:Y:S02]  /*a110*/  SHF.R.U32.HI R58, RZ, 0x4, R88 ;  /* 0x00000004ff3a7819 */ /* 0x000fe40000011658 */
        /* <DEDUP_REMOVED lines=17> */
[----:B------:R-:W-:Y:S02]  /*a230*/  LOP3.LUT R55, R90, 0xf0f0f0f, RZ, 0xc0, !PT ;  /* 0x0f0f0f0f5a377812 */ /* 0x000fe400078ec0ff */
[----:B------:R-:W-:Y:S02]  /*a240*/  PRMT R53, R56, 0xba98, RZ ;  /* 0x0000ba9838357816 */ /* 0x000fe400000000ff */
[----:B------:R-:W-:Y:S01]  /*a250*/  LOP3.LUT R73, R73, 0x8080808, R68, 0x60, !PT ;  /* 0x0808080849497812 */ /* 0x000fe200078e6044 */
[----:B------:R-:W-:Y:S01]  /*a260*/  STS [R105], R84 ;  /* 0x0000005469007388 */ /* 0x000fe20000000800 */
[----:B------:R-:W-:-:S03]  /*a270*/  LOP3.LUT R69, R54, 0x80808080, R69, 0x6, !PT ;  /* 0x8080808036457812 */ /* 0x000fc600078e0645 */
[----:B------:R0:W-:Y:S01]  /*a280*/  STS [R105+0x10], R52 ;  /* 0x0000103469007388 */ /* 0x0001e20000000800 */
[----:B------:R-:W-:-:S03]  /*a290*/  LOP3.LUT R54, R54, 0x7f7f7f7f, R53, 0x60, !PT ;  /* 0x7f7f7f7f36367812 */ /* 0x000fc600078e6035 */
[----:B------:R1:W-:Y:S01]  /*a2a0*/  STS [R104], R61 ;  /* 0x0000003d68007388 */ /* 0x0003e20000000800 */
[----:B------:R-:W-:Y:S02]  /*a2b0*/  PRMT R53, R68, 0xba98, RZ ;  /* 0x0000ba9844357816 */ /* 0x000fe400000000ff */
[----:B------:R-:W-:Y:S02]  /*a2c0*/  SHF.R.U32.HI R56, RZ, 0x4, R90 ;  /* 0x00000004ff387819 */ /* 0x000fe4000001165a */
[----:B0-----:R-:W-:Y:S01]  /*a2d0*/  PRMT R52, R73, 0xba98, RZ ;  /* 0x0000ba9849347816 */ /* 0x001fe200000000ff */
[----:B-1----:R-:W-:-:S03]  /*a2e0*/  VIADD R61, R55, 0x78787878 ;  /* 0x78787878373d7836 */ /* 0x002fc60000000000 */
[C---:B------:R-:W-:Y:S02]  /*a2f0*/  LOP3.LUT R71, R52.reuse, 0x80808080, R71, 0x6, !PT ;  /* 0x8080808034477812 */ /* 0x040fe400078e0647 */
[----:B------:R-:W-:Y:S02]  /*a300*/  LOP3.LUT R52, R52, 0x7f7f7f7f, R53, 0x60, !PT ;  /* 0x7f7f7f7f34347812 */ /* 0x000fe400078e6035 */
[----:B------:R-:W-:Y:S02]  /*a310*/  LOP3.LUT R90, R61, R90, RZ, 0x3c, !PT ;  /* 0x0000005a3d5a7212 */ /* 0x000fe400078e3cff */
[----:B------:R-:W-:Y:S02]  /*a320*/  LOP3.LUT R53, R56, 0xf0f0f0f, RZ, 0xc0, !PT ;  /* 0x0f0f0f0f38357812 */ /* 0x000fe400078ec0ff */
[----:B------:R-:W-:Y:S02]  /*a330*/  LOP3.LUT R90, R90, 0x8080808, R55, 0x60, !PT ;  /* 0x080808085a5a7812 */ /* 0x000fe400078e6037 */
[----:B------:R-:W-:Y:S01]  /*a340*/  LOP3.LUT R54, R69, R54, RZ, 0xfc, !PT ;  /* 0x0000003645367212 */ /* 0x000fe200078efcff */
[----:B------:R-:W-:Y:S01]  /*a350*/  VIADD R69, R53, 0x78787878 ;  /* 0x7878787835457836 */ /* 0x000fe20000000000 */
[----:B------:R-:W-:Y:S01]  /*a360*/  PRMT R90, R90, 0xba98, RZ ;  /* 0x0000ba985a5a7816 */ /* 0x000fe200000000ff */
[----:B------:R-:W-:Y:S01]  /*a370*/  IMAD R93, R144, 0x10000, R93 ;  /* 0x00010000905d7824 */ /* 0x000fe200078e025d */
[----:B------:R-:W-:-:S02]  /*a380*/  PRMT R55, R55, 0xba98, RZ ;  /* 0x0000ba9837377816 */ /* 0x000fc400000000ff */
[----:B------:R-:W-:Y:S02]  /*a390*/  LOP3.LUT R56, R69, R56, RZ, 0x3c, !PT ;  /* 0x0000003845387212 */ /* 0x000fe400078e3cff */
[C---:B------:R-:W-:Y:S02]  /*a3a0*/  LOP3.LUT R61, R90.reuse, 0x80808080, R61, 0x6, !PT ;  /* 0x808080805a3d7812 */ /* 0x040fe400078e063d */
[----:B------:R-:W-:Y:S02]  /*a3b0*/  LOP3.LUT R52, R71, R52, RZ, 0xfc, !PT ;  /* 0x0000003447347212 */ /* 0x000fe400078efcff */
[----:B------:R-:W-:Y:S02]  /*a3c0*/  LOP3.LUT R90, R90, 0x7f7f7f7f, R55, 0x60, !PT ;  /* 0x7f7f7f7f5a5a7812 */ /* 0x000fe400078e6037 */
[----:B------:R-:W-:Y:S02]  /*a3d0*/  LOP3.LUT R55, R93, 0xf0f0f0f, RZ, 0xc0, !PT ;  /* 0x0f0f0f0f5d377812 */ /* 0x000fe400078ec0ff */
[----:B------:R-:W-:Y:S01]  /*a3e0*/  LOP3.LUT R56, R56, 0x8080808, R53, 0x60, !PT ;  /* 0x0808080838387812 */ /* 0x000fe200078e6035 */
[----:B------:R-:W-:Y:S01]  /*a3f0*/  STS [R104+0x10], R65 ;  /* 0x0000104168007388 */ /* 0x000fe20000000800 */
[----:B------:R-:W-:-:S02]  /*a400*/  PRMT R53, R53, 0xba98, RZ ;  /* 0x0000ba9835357816 */ /* 0x000fc400000000ff */
[----:B------:R-:W-:Y:S01]  /*a410*/  PRMT R56, R56, 0xba98, RZ ;  /* 0x0000ba9838387816 */ /* 0x000fe200000000ff */
[----:B------:R0:W-:Y:S01]  /*a420*/  STS [R103+0x10], R52 ;  /* 0x0000103467007388 */ /* 0x0001e20000000800 */
[----:B------:R-:W-:Y:S01]  /*a430*/  SHF.R.U32.HI R58, RZ, 0x4, R93 ;  /* 0x00000004ff3a7819 */ /* 0x000fe2000001165d */
[----:B------:R-:W-:Y:S01]  /*a440*/  IMAD R94, R95, 0x10000, R94 ;  /* 0x000100005f5e7824 */ /* 0x000fe200078e025e */
[C---:B------:R-:W-:Y:S01]  /*a450*/  LOP3.LUT R69, R56.reuse, 0x80808080, R69, 0x6, !PT ;  /* 0x8080808038457812 */ /* 0x040fe200078e0645 */
[----:B------:R1:W-:Y:S01]  /*a460*/  STS [R103], R54 ;  /* 0x0000003667007388 */ /* 0x0003e20000000800 */
[----:B------:R-:W-:Y:S01]  /*a470*/  LOP3.LUT R56, R56, 0x7f7f7f7f, R53, 0x60, !PT ;  /* 0x7f7f7f7f38387812 */ /* 0x000fe200078e6035 */
[----:B0-----:R-:W-:Y:S01]  /*a480*/  VIADD R52, R55, 0x78787878 ;  /* 0x7878787837347836 */ /* 0x001fe20000000000 */
[----:B------:R-:W-:-:S04]  /*a490*/  LOP3.LUT R65, R58, 0xf0f0f0f, RZ, 0xc0, !PT ;  /* 0x0f0f0f0f3a417812 */ /* 0x000fc800078ec0ff */
[----:B-1----:R-:W-:Y:S02]  /*a4a0*/  LOP3.LUT R54, R52, R93, RZ, 0x3c, !PT ;  /* 0x0000005d34367212 */ /* 0x002fe400078e3cff */
[----:B------:R-:W-:Y:S02]  /*a4b0*/  LOP3.LUT R69, R69, R56, RZ, 0xfc, !PT ;  /* 0x0000003845457212 */ /* 0x000fe400078efcff */
[----:B------:R-:W-:Y:S01]  /*a4c0*/  LOP3.LUT R54, R54, 0x8080808, R55, 0x60, !PT ;  /* 0x0808080836367812 */ /* 0x000fe200078e6037 */
[----:B------:R-:W-:Y:S01]  /*a4d0*/  VIADD R71, R65, 0x78787878 ;  /* 0x7878787841477836 */ /* 0x000fe20000000000 */
[----:B------:R-:W-:Y:S02]  /*a4e0*/  LOP3.LUT R56, R94, 0xf0f0f0f, RZ, 0xc0, !PT ;  /* 0x0f0f0f0f5e387812 */ /* 0x000fe400078ec0ff */
[----:B------:R-:W-:Y:S02]  /*a4f0*/  PRMT R53, R54, 0xba98, RZ ;  /* 0x0000ba9836357816 */ /* 0x000fe400000000ff */
[----:B------:R-:W-:-:S02]  /*a500*/  LOP3.LUT R61, R61, R90, RZ, 0xfc, !PT ;  /* 0x0000005a3d3d7212 */ /* 0x000fc400078efcff */
[----:B------:R-:W-:Y:S01]  /*a510*/  PRMT R54, R55, 0xba98, RZ ;  /* 0x0000ba9837367816 */ /* 0x000fe200000000ff */
[----:B------:R-:W-:Y:S01]  /*a520*/  VIADD R55, R56, 0x78787878 ;  /* 0x7878787838377836 */ /* 0x000fe20000000000 */
[----:B------:R-:W-:Y:S01]  /*a530*/  LOP3.LUT R58, R71, R58, RZ, 0x3c, !PT ;  /* 0x0000003a473a7212 */ /* 0x000fe200078e3cff */
[----:B------:R0:W-:Y:S01]  /*a540*/  STS [R102], R61 ;  /* 0x0000003d66007388 */ /* 0x0001e20000000800 */
[C---:B------:R-:W-:Y:S02]  /*a550*/  LOP3.LUT R52, R53.reuse, 0x80808080, R52, 0x6, !PT ;  /* 0x8080808035347812 */ /* 0x040fe400078e0634 */
[----:B------:R-:W-:Y:S02]  /*a560*/  LOP3.LUT R58, R58, 0x8080808, R65, 0x60, !PT ;  /* 0x080808083a3a7812 */ /* 0x000fe400078e6041 */
[----:B------:R-:W-:Y:S02]  /*a570*/  LOP3.LUT R53, R53, 0x7f7f7f7f, R54, 0x60, !PT ;  /* 0x7f7f7f7f35357812 */ /* 0x000fe400078e6036 */
[----:B0-----:R-:W-:Y:S01]  /*a580*/  LOP3.LUT R61, R55, R94, RZ, 0x3c, !PT ;  /* 0x0000005e373d7212 */ /* 0x001fe200078e3cff */
[----:B--2---:R-:W-:Y:S01]  /*a590*/  IMAD R115, R154, 0x10000, R115 ;  /* 0x000100009a737824 */ /* 0x004fe200078e0273 */
[----:B------:R-:W-:-:S02]  /*a5a0*/  PRMT R58, R58, 0xba98, RZ ;  /* 0x0000ba983a3a7816 */ /* 0x000fc400000000ff */
[----:B------:R-:W-:Y:S02]  /*a5b0*/  LOP3.LUT R61, R61, 0x8080808, R56, 0x60, !PT ;  /* 0x080808083d3d7812 */ /* 0x000fe400078e6038 */
[----:B------:R-:W-:Y:S02]  /*a5c0*/  PRMT R65, R65, 0xba98, RZ ;  /* 0x0000ba9841417816 */ /* 0x000fe400000000ff */
[----:B------:R-:W-:Y:S02]  /*a5d0*/  LOP3.LUT R53, R52, R53, RZ, 0xfc, !PT ;  /* 0x0000003534357212 */ /* 0x000fe400078efcff */
[C---:B------:R-:W-:Y:S02]  /*a5e0*/  LOP3.LUT R71, R58.reuse, 0x80808080, R71, 0x6, !PT ;  /* 0x808080803a477812 */ /* 0x040fe400078e0647 */
[----:B------:R-:W-:Y:S02]  /*a5f0*/  PRMT R52, R61, 0xba98, RZ ;  /* 0x0000ba983d347816 */ /* 0x000fe400000000ff */
[----:B------:R-:W-:-:S02]  /*a600*/  LOP3.LUT R58, R58, 0x7f7f7f7f, R65, 0x60, !PT ;  /* 0x7f7f7f7f3a3a7812 */ /* 0x000fc400078e6041 */
[----:B------:R-:W-:Y:S02]  /*a610*/  SHF.R.U32.HI R94, RZ, 0x4, R94 ;  /* 0x00000004ff5e7819 */ /* 0x000fe4000001165e */
[----:B------:R-:W-:Y:S02]  /*a620*/  PRMT R61, R56, 0xba98, RZ ;  /* 0x0000ba98383d7816 */ /* 0x000fe400000000ff */
[----:B------:R-:W-:Y:S02]  /*a630*/  SHF.R.U32.HI R68, RZ, 0x4, R115 ;  /* 0x00000004ff447819 */ /* 0x000fe40000011673 */
[----:B------:R-:W-:Y:S02]  /*a640*/  LOP3.LUT R55, R52, 0x80808080, R55, 0x6, !PT ;  /* 0x8080808034377812 */ /* 0x000fe400078e0637 */
[----:B------:R-:W-:Y:S02]  /*a650*/  LOP3.LUT R71, R71, R58, RZ, 0xfc, !PT ;  /* 0x0000003a47477212 */ /* 0x000fe400078efcff */
[----:B------:R-:W-:-:S02]  /*a660*/  LOP3.LUT R54, R94, 0xf0f0f0f, RZ, 0xc0, !PT ;  /* 0x0f0f0f0f5e367812 */ /* 0x000fc400078ec0ff */
[----:B------:R-:W-:Y:S02]  /*a670*/  LOP3.LUT R52, R52, 0x7f7f7f7f, R61, 0x60, !PT ;  /* 0x7f7f7f7f34347812 */ /* 0x000fe400078e603d */
[----:B------:R-:W-:Y:S02]  /*a680*/  LOP3.LUT R58, R115, 0xf0f0f0f, RZ, 0xc0, !PT ;  /* 0x0f0f0f0f733a7812 */ /* 0x000fe400078ec0ff */
[----:B------:R-:W-:Y:S01]  /*a690*/  LOP3.LUT R61, R68, 0xf0f0f0f, RZ, 0xc0, !PT ;  /* 0x0f0f0f0f443d7812 */ /* 0x000fe200078ec0ff */
[----:B------:R0:W-:Y:S01]  /*a6a0*/  STS [R102+0x10], R69 ;  /* 0x0000104566007388 */ /* 0x0001e20000000800 */
[----:B------:R-:W-:Y:S02]  /*a6b0*/  VIADD R65, R54, 0x78787878 ;  /* 0x7878787836417836 */ /* 0x000fe40000000000 */
[----:B------:R-:W-:Y:S01]  /*a6c0*/  VIADD R56, R58, 0x78787878 ;  /* 0x787878783a387836 */ /* 0x000fe20000000000 */
[----:B------:R1:W-:Y:S01]  /*a6d0*/  STS [R34], R53 ;  /* 0x0000003522007388 */ /* 0x0003e20000000800 */
[----:B0-----:R-:W-:-:S03]  /*a6e0*/  VIADD R69, R61, 0x78787878 ;  /* 0x787878783d457836 */ /* 0x001fc60000000000 */
[----:B------:R-:W-:Y:S02]  /*a6f0*/  LOP3.LUT R115, R56, R115, RZ, 0x3c, !PT ;  /* 0x0000007338737212 */ /* 0x000fe400078e3cff */
[----:B-1----:R-:W-:Y:S02]  /*a700*/  LOP3.LUT R53, R65, R94, RZ, 0x3c, !PT ;  /* 0x0000005e41357212 */ /* 0x002fe400078e3cff */
[----:B------:R-:W-:Y:S02]  /*a710*/  LOP3.LUT R68, R69, R68, RZ, 0x3c, !PT ;  /* 0x0000004445447212 */ /* 0x000fe400078e3cff */
[----:B------:R-:W-:Y:S02]  /*a720*/  LOP3.LUT R53, R53, 0x8080808, R54, 0x60, !PT ;  /* 0x0808080835357812 */ /* 0x000fe400078e6036 */
[----:B------:R-:W-:Y:S02]  /*a730*/  LOP3.LUT R115, R115, 0x8080808, R58, 0x60, !PT ;  /* 0x0808080873737812 */ /* 0x000fe400078e603a */
[----:B------:R-:W-:-:S02]  /*a740*/  LOP3.LUT R68, R68, 0x8080808, R61, 0x60, !PT ;  /* 0x0808080844447812 */ /* 0x000fc400078e603d */
[----:B------:R-:W-:Y:S02]  /*a750*/  LOP3.LUT R55, R55, R52, RZ, 0xfc, !PT ;  /* 0x0000003437377212 */ /* 0x000fe400078efcff */
[----:B------:R-:W-:Y:S02]  /*a760*/  PRMT R52, R53, 0xba98, RZ ;  /* 0x0000ba9835347816 */ /* 0x000fe400000000ff */
[----:B------:R-:W-:Y:S02]  /*a770*/  PRMT R53, R54, 0xba98, RZ ;  /* 0x0000ba9836357816 */ /* 0x000fe400000000ff */
[----:B------:R-:W-:Y:S02]  /*a780*/  PRMT R115, R115, 0xba98, RZ ;  /* 0x0000ba9873737816 */ /* 0x000fe400000000ff */
[----:B------:R-:W-:Y:S02]  /*a790*/  PRMT R68, R68, 0xba98, RZ ;  /* 0x0000ba9844447816 */ /* 0x000fe400000000ff */
[----:B------:R-:W-:-:S02]  /*a7a0*/  PRMT R58, R58, 0xba98, RZ ;  /* 0x0000ba983a3a7816 */ /* 0x000fc400000000ff */
[----:B------:R-:W-:Y:S02]  /*a7b0*/  PRMT R61, R61, 0xba98, RZ ;  /* 0x0000ba983d3d7816 */ /* 0x000fe400000000ff */
[C---:B------:R-:W-:Y:S02]  /*a7c0*/  LOP3.LUT R65, R52.reuse, 0x80808080, R65, 0x6, !PT ;  /* 0x8080808034417812 */ /* 0x040fe400078e0641 */
[----:B------:R-:W-:Y:S02]  /*a7d0*/  LOP3.LUT R52, R52, 0x7f7f7f7f, R53, 0x60, !PT ;  /* 0x7f7f7f7f34347812 */ /* 0x000fe400078e6035 */
[C---:B------:R-:W-:Y:S02]  /*a7e0*/  LOP3.LUT R56, R115.reuse, 0x80808080, R56, 0x6, !PT ;  /* 0x8080808073387812 */ /* 0x040fe400078e0638 */
[----:B------:R-:W-:Y:S02]  /*a7f0*/  LOP3.LUT R69, R68, 0x80808080, R69, 0x6, !PT ;  /* 0x8080808044457812 */ /* 0x000fe400078e0645 */
        /* <DEDUP_REMOVED lines=49> */
[----:B------:R-:W1:Y:S01]  /*ab10*/  LDSM.16.M88.4 R92, [R92] ;  /* 0x000000005c5c783b */ /* 0x000e620000000200 */
[----:B------:R-:W-:Y:S02]  /*ab20*/  I2FP.F32.S32 R169, R57 ;  /* 0x0000003900a97245 */ /* 0x000fe40000201400 */
[----:B------:R-:W-:Y:S01]  /*ab30*/  I2FP.F32.S32 R171, R58 ;  /* 0x0000003a00ab7245 */ /* 0x000fe20000201400 */
[----:B------:R-:W2:Y:S01]  /*ab40*/  LDS.128 R64, [R32+0x570] ;  /* 0x0005700020407984 */ /* 0x000ea20000000c00 */
[----:B------:R-:W-:Y:S01]  /*ab50*/  I2FP.F32.S32 R59, R59 ;  /* 0x0000003b003b7245 */ /* 0x000fe20000201400 */
        /* <DEDUP_REMOVED lines=15> */
[----:B------:R-:W3:Y:S02]  /*ac50*/  LDS R145, [R40+0x540] ;  /* 0x0005400028917984 */ /* 0x000ee40000000800 */
[----:B0-----:R-:W-:Y:S01]  /*ac60*/  IMMA.16832.S8.S8 R52, R80.ROW, R68.COL, RZ ;  /* 0x0000004450347237 */ /* 0x001fe20000405cff */
[----:B------:R-:W-:Y:S01]  /*ac70*/  FMUL R170, R89, R170 ;  /* 0x000000aa59aa7220 */ /* 0x000fe20000400000 */
[----:B------:R-:W-:Y:S02]  /*ac80*/  HADD2.F32 R60, -RZ, R61.H0_H0 ;  /* 0x2000003dff3c7230 */ /* 0x000fe40000004100 */
[----:B------:R-:W-:Y:S01]  /*ac90*/  FMUL R152, R85, R152 ;  /* 0x0000009855987220 */ /* 0x000fe20000400000 */
[----:B------:R-:W-:Y:S01]  /*aca0*/  LDS R68, [R40+0x990] ;  /* 0x0009900028447984 */ /* 0x000fe20000000800 */
[----:B------:R-:W-:-:S03]  /*acb0*/  FFMA R170, R166, R170, R165 ;  /* 0x000000aaa6aa7223 */ /* 0x000fc600000000a5 */
[----:B------:R-:W-:Y:S02]  /*acc0*/  LDS R146, [R40+0x970] ;  /* 0x0009700028927984 */ /* 0x000fe40000000800 */
[----:B------:R-:W-:Y:S02]  /*acd0*/  I2FP.F32.S32 R61, R56 ;  /* 0x00000038003d7245 */ /* 0x000fe40000201400 */
[----:B------:R-:W-:Y:S01]  /*ace0*/  LDS R147, [R40+0x980] ;  /* 0x0009800028937984 */ /* 0x000fe20000000800 */
[----:B------:R-:W-:Y:S02]  /*acf0*/  I2FP.F32.S32 R69, R58 ;  /* 0x0000003a00457245 */ /* 0x000fe40000201400 */
[----:B------:R-:W-:Y:S01]  /*ad00*/  I2FP.F32.S32 R165, R57 ;  /* 0x0000003900a57245 */ /* 0x000fe20000201400 */
[----:B------:R-:W-:Y:S02]  /*ad10*/  HADD2.F32 R57, -RZ, R72.H0_H0 ;  /* 0x20000048ff397230 */ /* 0x000fe40000004100 */
[----:B------:R-:W-:Y:S01]  /*ad20*/  FMUL R61, R84, R61 ;  /* 0x0000003d543d7220 */ /* 0x000fe20000400000 */
[----:B------:R-:W-:Y:S01]  /*ad30*/  FMUL R56, R88, R69 ;  /* 0x0000004558387220 */ /* 0x000fe20000400000 */
[----:B------:R-:W-:Y:S01]  /*ad40*/  FFMA R152, R166, R152, R167 ;  /* 0x00000098a6987223 */ /* 0x000fe200000000a7 */
[----:B------:R-:W-:Y:S01]  /*ad50*/  I2FP.F32.S32 R167, R59 ;  /* 0x0000003b00a77245 */ /* 0x000fe20000201400 */
[C---:B------:R-:W-:Y:S01]  /*ad60*/  FFMA R150, R57.reuse, R61, R150 ;  /* 0x0000003d39967223 */ /* 0x040fe20000000096 */
[----:B------:R-:W-:Y:S01]  /*ad70*/  FFMA R151, R57, R56, R151 ;  /* 0x0000003839977223 */ /* 0x000fe20000000097 */
[----:B------:R-:W0:Y:S01]  /*ad80*/  LDS R69, [R40+0x9a0] ;  /* 0x0009a00028457984 */ /* 0x000e220000000800 */
[----:B-1----:R-:W-:Y:S01]  /*ad90*/  IMMA.16832.S8.S8 R56, R92.ROW, R70.COL, RZ ;  /* 0x000000465c387237 */ /* 0x002fe20000405cff */
[----:B--2---:R-:W-:Y:S01]  /*ada0*/  HADD2.F32 R61, -RZ, R64.H0_H0 ;  /* 0x20000040ff3d7230 */ /* 0x004fe20000004100 */
[----:B------:R-:W-:Y:S01]  /*adb0*/  I2FP.F32.S32 R70, R52 ;  /* 0x0000003400467245 */ /* 0x000fe20000201400 */
        /* <DEDUP_REMOVED lines=10> */
[----:B------:R-:W-:-:S02]  /*ae60*/  I2FP.F32.S32 R166, R54 ;  /* 0x0000003600a67245 */ /* 0x000fc40000201400 */
[----:B------:R-:W-:Y:S02]  /*ae70*/  I2FP.F32.S32 R72, R53 ;  /* 0x0000003500487245 */ /* 0x000fe40000201400 */
[----:B------:R-:W-:Y:S02]  /*ae80*/  I2FP.F32.S32 R172, R55 ;  /* 0x0000003700ac7245 */ /* 0x000fe40000201400 */
[----:B---3--:R-:W-:Y:S01]  /*ae90*/  IMMA.16832.S8.S8 R52, R92.ROW, R144.COL, RZ ;  /* 0x000000905c347237 */ /* 0x008fe20000405cff */
[----:B------:R-:W-:Y:S02]  /*aea0*/  HADD2.F32 R73, -RZ, R73.H0_H0 ;  /* 0x20000049ff497230 */ /* 0x000fe40000004100 */
[----:B------:R-:W-:Y:S01]  /*aeb0*/  FMUL R70, R85, R70 ;  /* 0x0000004655467220 */ /* 0x000fe20000400000 */
[----:B------:R-:W-:Y:S01]  /*aec0*/  FMUL R166, R89, R166 ;  /* 0x000000a659a67220 */ /* 0x000fe20000400000 */
[----:B------:R-:W-:Y:S02]  /*aed0*/  I2FP.F32.S32 R57, R57 ;  /* 0x0000003900397245 */ /* 0x000fe40000201400 */
[----:B------:R-:W-:Y:S01]  /*aee0*/  I2FP.F32.S32 R59, R59 ;  /* 0x0000003b003b7245 */ /* 0x000fe20000201400 */
[C---:B------:R-:W-:Y:S01]  /*aef0*/  FFMA R70, R73.reuse, R70, R150 ;  /* 0x0000004649467223 */ /* 0x040fe20000000096 */
[----:B------:R-:W-:Y:S01]  /*af00*/  FFMA R151, R73, R166, R151 ;  /* 0x000000a649977223 */ /* 0x000fe20000000097 */
[----:B------:R-:W-:Y:S01]  /*af10*/  HADD2.F32 R64, -RZ, R65.H0_H0 ;  /* 0x20000041ff407230 */ /* 0x000fe20000004100 */
[----:B------:R-:W-:Y:S01]  /*af20*/  I2FP.F32.S32 R65, R56 ;  /* 0x0000003800417245 */ /* 0x000fe20000201400 */
[----:B------:R-:W-:-:S02]  /*af30*/  HADD2.F32 R73, -RZ, R62.H0_H0 ;  /* 0x2000003eff497230 */ /* 0x000fc40000004100 */
[----:B------:R-:W-:Y:S01]  /*af40*/  FMUL R57, R86, R57 ;  /* 0x0000003956397220 */ /* 0x000fe20000400000 */
[----:B------:R-:W-:Y:S01]  /*af50*/  I2FP.F32.S32 R71, R58 ;  /* 0x0000003a00477245 */ /* 0x000fe20000201400 */
[----:B------:R-:W-:Y:S01]  /*af60*/  FMUL R56, R90, R59 ;  /* 0x0000003b5a387220 */ /* 0x000fe20000400000 */
[----:B------:R-:W-:Y:S01]  /*af70*/  FMUL R65, R86, R65 ;  /* 0x0000004156417220 */ /* 0x000fe20000400000 */
[C---:B------:R-:W-:Y:S01]  /*af80*/  FFMA R144, R73.reuse, R57, R168 ;  /* 0x0000003949907223 */ /* 0x040fe200000000a8 */
[----:B0-----:R-:W-:Y:S01]  /*af90*/  IMMA.16832.S8.S8 R80, R80.ROW, R68.COL, RZ ;  /* 0x0000004450507237 */ /* 0x001fe20000405cff */
[----:B------:R-:W-:Y:S01]  /*afa0*/  FFMA R73, R73, R56, R153 ;  /* 0x0000003849497223 */ /* 0x000fe20000000099 */
[----:B------:R-:W-:Y:S01]  /*afb0*/  FMUL R72, R85, R72 ;  /* 0x0000004855487220 */ /* 0x000fe20000400000 */
[----:B------:R-:W-:Y:S01]  /*afc0*/  FMUL R71, R90, R71 ;  /* 0x000000475a477220 */ /* 0x000fe20000400000 */
        /* <DEDUP_REMOVED lines=11> */
[----:B------:R-:W-:Y:S02]  /*b080*/  HADD2.F32 R66, -RZ, R66.H0_H0 ;  /* 0x20000042ff427230 */ /* 0x000fe40000004100 */
[----:B------:R-:W-:Y:S01]  /*b090*/  FFMA R149, R64, R172, R149 ;  /* 0x000000ac40957223 */ /* 0x000fe20000000095 */
[----:B------:R-:W-:Y:S01]  /*b0a0*/  FMUL R62, R90, R153 ;  /* 0x000000995a3e7220 */ /* 0x000fe20000400000 */
[----:B------:R-:W-:Y:S01]  /*b0b0*/  IMMA.16832.S8.S8 R76, R76.ROW, R146.COL, RZ ;  /* 0x000000924c4c7237 */ /* 0x000fe20000405cff */
[----:B------:R-:W-:Y:S02]  /*b0c0*/  I2FP.F32.S32 R147, R53 ;  /* 0x0000003500937245 */ /* 0x000fe40000201400 */
[----:B------:R-:W-:Y:S01]  /*b0d0*/  MOV R160, R130 ;  /* 0x0000008200a07202 */ /* 0x000fe20000000f00 */
[C---:B------:R-:W-:Y:S01]  /*b0e0*/  FFMA R74, R69.reuse, R71, R70 ;  /* 0x00000047454a7223 */ /* 0x040fe20000000046 */
[----:B------:R-:W-:Y:S01]  /*b0f0*/  FFMA R72, R69, R72, R151 ;  /* 0x0000004845487223 */ /* 0x000fe20000000097 */
[----:B------:R-:W-:Y:S01]  /*b100*/  FFMA R149, R66, R62, R149 ;  /* 0x0000003e42957223 */ /* 0x000fe20000000095 */
[----:B------:R-:W0:Y:S01]  /*b110*/  LDS.128 R68, [R32+0x9f0] ;  /* 0x0009f00020447984 */ /* 0x000e220000000c00 */
[----:B------:R-:W-:Y:S01]  /*b120*/  FMUL R147, R86, R147 ;  /* 0x0000009356937220 */ /* 0x000fe20000400000 */
[----:B------:R-:W-:-:S02]  /*b130*/  I2FP.F32.S32 R80, R80 ;  /* 0x0000005000507245 */ /* 0x000fc40000201400 */
[----:B------:R-:W-:Y:S01]  /*b140*/  I2FP.F32.S32 R62, R81 ;  /* 0x00000051003e7245 */ /* 0x000fe20000201400 */
[----:B------:R-:W-:Y:S01]  /*b150*/  LDS R64, [R40+0xd0] ;  /* 0x0000d00028407984 */ /* 0x000fe20000000800 */
[----:B------:R-:W-:-:S03]  /*b160*/  FFMA R147, R66, R147, R165 ;  /* 0x0000009342937223 */ /* 0x000fc600000000a5 */
        /* <DEDUP_REMOVED lines=15> */
[C---:B------:R-:W-:Y:S02]  /*b260*/  FMUL R151, R84.reuse, R151 ;  /* 0x0000009754977220 */ /* 0x040fe40000400000 */
[----:B------:R-:W-:Y:S01]  /*b270*/  FMUL R84, R84, R77 ;  /* 0x0000004d54547220 */ /* 0x000fe20000400000 */
[----:B------:R-:W-:Y:S02]  /*b280*/  I2FP.F32.S32 R77, R78 ;  /* 0x0000004e004d7245 */ /* 0x000fe40000201400 */
[----:B------:R-:W-:Y:S01]  /*b290*/  I2FP.F32.S32 R79, R79 ;  /* 0x0000004f004f7245 */ /* 0x000fe20000201400 */
[----:B0-----:R-:W-:Y:S02]  /*b2a0*/  HADD2.F32 R68, -RZ, R68.H0_H0 ;  /* 0x20000044ff447230 */ /* 0x001fe40000004100 */
[C---:B------:R-:W-:Y:S01]  /*b2b0*/  FMUL R81, R88.reuse, R77 ;  /* 0x0000004d58517220 */ /* 0x040fe20000400000 */
[----:B------:R0:W-:Y:S04]  /*b2c0*/  STS [R6+0x60], R155 ;  /* 0x0000609b06007388 */ /* 0x0001e80000000800 */
[----:B------:R-:W-:Y:S04]  /*b2d0*/  STS [R6+0x460], R157 ;  /* 0x0004609d06007388 */ /* 0x000fe80000000800 */
[----:B------:R-:W-:Y:S04]  /*b2e0*/  STS [R6+0x860], R159 ;  /* 0x0008609f06007388 */ /* 0x000fe80000000800 */
[----:B------:R-:W-:Y:S01]  /*b2f0*/  STS [R6+0xc60], R161 ;  /* 0x000c60a106007388 */ /* 0x000fe20000000800 */
[----:B------:R-:W-:-:S02]  /*b300*/  FMUL R88, R88, R79 ;  /* 0x0000004f58587220 */ /* 0x000fc40000400000 */
[C---:B-1----:R-:W-:Y:S01]  /*b310*/  IMMA.16832.S8.S8 R76, R56.reuse.ROW, R64.COL, RZ ;  /* 0x00000040384c7237 */ /* 0x042fe20000405cff */
[----:B------:R-:W-:Y:S01]  /*b320*/  HADD2.F32 R65, -RZ, R63.H0_H0 ;  /* 0x2000003fff417230 */ /* 0x000fe20000004100 */
[----:B------:R-:W-:Y:S01]  /*b330*/  I2FP.F32.S32 R82, R82 ;  /* 0x0000005200527245 */ /* 0x000fe20000201400 */
[----:B--2---:R-:W-:Y:S02]  /*b340*/  HADD2.F32 R63, -RZ, R52.H0_H0 ;  /* 0x20000034ff3f7230 */ /* 0x004fe40000004100 */
[C---:B------:R-:W-:Y:S01]  /*b350*/  FFMA R84, R68.reuse, R84, R143 ;  /* 0x0000005444547223 */ /* 0x040fe2000000008f */
[----:B------:R-:W-:Y:S02]  /*b360*/  HADD2.F32 R69, -RZ, R69.H0_H0 ;  /* 0x20000045ff457230 */ /* 0x000fe40000004100 */
[----:B------:R-:W-:Y:S01]  /*b370*/  FFMA R68, R68, R88, R141 ;  /* 0x0000005844447223 */ /* 0x000fe2000000008d */
[----:B------:R-:W-:Y:S01]  /*b380*/  BAR.SYNC.DEFER_BLOCKING 0x0 ;  /* 0x0000000000007b1d */ /* 0x000fe20000010000 */
[C---:B------:R-:W-:Y:S01]  /*b390*/  FFMA R151, R63.reuse, R151, R142 ;  /* 0x000000973f977223 */ /* 0x040fe2000000008e */
[----:B------:R-:W-:Y:S01]  /*b3a0*/  FFMA R81, R63, R81, R140 ;  /* 0x000000513f517223 */ /* 0x000fe2000000008c */
[----:B------:R-:W-:Y:S01]  /*b3b0*/  FFMA R141, R69, R62, R84 ;  /* 0x0000003e458d7223 */ /* 0x000fe20000000054 */
[C---:B------:R-:W-:Y:S01]  /*b3c0*/  FMUL R82, R89.reuse, R82 ;  /* 0x0000005259527220 */ /* 0x040fe20000400000 */
[----:B------:R-:W-:Y:S01]  /*b3d0*/  FMUL R66, R89, R66 ;  /* 0x0000004259427220 */ /* 0x000fe20000400000 */
[----:B---3--:R-:W-:Y:S01]  /*b3e0*/  IMMA.16832.S8.S8 R60, R56.ROW, R60.COL, RZ ;  /* 0x0000003c383c7237 */ /* 0x008fe20000405cff */
[----:B------:R-:W-:Y:S01]  /*b3f0*/  I2FP.F32.S32 R89, R94 ;  /* 0x0000005e00597245 */ /* 0x000fe20000201400 */
[----:B------:R-:W-:Y:S01]  /*b400*/  HADD2.F32 R52, -RZ, R53.H0_H0 ;  /* 0x20000035ff347230 */ /* 0x000fe20000004100 */
[----:B------:R-:W-:Y:S01]  /*b410*/  MOV R156, R128 ;  /* 0x00000080009c7202 */ /* 0x000fe20000000f00 */
[----:B------:R-:W-:-:S02]  /*b420*/  FMUL R146, R86, R83 ;  /* 0x0000005356927220 */ /* 0x000fc40000400000 */
[----:B------:R-:W-:Y:S01]  /*b430*/  FMUL R150, R90, R89 ;  /* 0x000000595a967220 */ /* 0x000fe20000400000 */
[C---:B------:R-:W-:Y:S01]  /*b440*/  FFMA R140, R52.reuse, R80, R151 ;  /* 0x00000050348c7223 */ /* 0x040fe20000000097 */
[----:B------:R-:W-:Y:S01]  /*b450*/  FFMA R143, R52, R82, R81 ;  /* 0x00000052348f7223 */ /* 0x000fe20000000051 */
[----:B------:R-:W-:Y:S02]  /*b460*/  I2FP.F32.S32 R95, R95 ;  /* 0x0000005f005f7245 */ /* 0x000fe40000201400 */
[----:B------:R-:W-:Y:S01]  /*b470*/  I2FP.F32.S32 R64, R79 ;  /* 0x0000004f00407245 */ /* 0x000fe20000201400 */
[----:B------:R-:W-:Y:S04]  /*b480*/  LDS R88, [R40+0x70] ;  /* 0x0000700028587984 */ /* 0x000fe80000000800 */
[----:B------:R-:W-:Y:S04]  /*b490*/  LDS R89, [R40+0x80] ;  /* 0x0000800028597984 */ /* 0x000fe80000000800 */
[----:B------:R-:W1:Y:S01]  /*b4a0*/  LDSM.16.M88.4 R80, [R156] ;  /* 0x000000009c50783b */ /* 0x000e620000000200 */
[----:B------:R-:W-:Y:S01]  /*b4b0*/  I2FP.F32.S32 R52, R77 ;  /* 0x0000004d00347245 */ /* 0x000fe20000201400 */
[----:B------:R-:W-:Y:S01]  /*b4c0*/  FMUL R165, R90, R95 ;  /* 0x0000005f5aa57220 */ /* 0x000fe20000400000 */
[----:B------:R-:W-:Y:S01]  /*b4d0*/  FMUL R64, R91, R64 ;  /* 0x000000405b407220 */ /* 0x000fe20000400000 */
[----:B------:R-:W-:Y:S01]  /*b4e0*/  MOV R154, R126 ;  /* 0x0000007e009a7202 */ /* 0x000fe20000000f00 */
[----:B----4-:R-:W-:Y:S01]  /*b4f0*/  IMMA.16832.S8.S8 R92, R56.ROW, R92.COL, RZ ;  /* 0x0000005c385c7237 */ /* 0x010fe20000405cff */
[----:B------:R-:W-:Y:S01]  /*b500*/  FMUL R52, R87, R52 ;  /* 0x0000003457347220 */ /* 0x000fe20000400000 */
[----:B------:R-:W-:Y:S01]  /*b510*/  I2FP.F32.S32 R60, R60 ;  /* 0x0000003c003c7245 */ /* 0x000fe20000201400 */
[----:B------:R-:W-:Y:S01]  /*b520*/  FMUL R148, R86, R85 ;  /* 0x0000005556947220 */ /* 0x000fe20000400000 */
[----:B------:R-:W-:-:S02]  /*b530*/  I2FP.F32.S32 R76, R76 ;  /* 0x0000004c004c7245 */ /* 0x000fc40000201400 */
[----:B------:R-:W-:Y:S01]  /*b540*/  I2FP.F32.S32 R78, R78 ;  /* 0x0000004e004e7245 */ /* 0x000fe20000201400 */
[----:B------:R-:W-:Y:S02]  /*b550*/  HADD2.F32 R86, -RZ, R67.H0_H0 ;  /* 0x20000043ff567230 */ /* 0x000fe40000004100 */
[----:B------:R-:W-:Y:S01]  /*b560*/  FFMA R68, R69, R66, R68 ;  /* 0x0000004245447223 */ /* 0x000fe20000000044 */
[C---:B------:R-:W-:Y:S01]  /*b570*/  FFMA R144, R65.reuse, R52, R144 ;  /* 0x0000003441907223 */ /* 0x040fe20000000090 */
[----:B------:R-:W-:Y:S01]  /*b580*/  FFMA R142, R65, R64, R73 ;  /* 0x00000040418e7223 */ /* 0x000fe20000000049 */
[----:B------:R-:W-:Y:S01]  /*b590*/  I2FP.F32.S32 R56, R62 ;  /* 0x0000003e00387245 */ /* 0x000fe20000201400 */
[----:B------:R-:W-:Y:S01]  /*b5a0*/  LDS R84, [R40+0x90] ;  /* 0x0000900028547984 */ /* 0x000fe20000000800 */
[----:B------:R-:W-:Y:S01]  /*b5b0*/  I2FP.F32.S32 R52, R61 ;  /* 0x0000003d00347245 */ /* 0x000fe20000201400 */
[C---:B------:R-:W-:Y:S01]  /*b5c0*/  FMUL R152, R87.reuse, R60 ;  /* 0x0000003c57987220 */ /* 0x040fe20000400000 */
[----:B------:R-:W-:Y:S01]  /*b5d0*/  I2FP.F32.S32 R58, R63 ;  /* 0x0000003f003a7245 */ /* 0x000fe20000201400 */
[----:B------:R-:W-:Y:S01]  /*b5e0*/  LDS R85, [R40+0xa0] ;  /* 0x0000a00028557984 */ /* 0x000fe20000000800 */
[----:B------:R-:W-:Y:S01]  /*b5f0*/  FMUL R76, R87, R76 ;  /* 0x0000004c574c7220 */ /* 0x000fe20000400000 */
[----:B------:R-:W-:-:S02]  /*b600*/  FMUL R78, R91, R78 ;  /* 0x0000004e5b4e7220 */ /* 0x000fc40000400000 */
[----:B------:R-:W-:Y:S01]  /*b610*/  LDSM.16.M88.4 R64, [R154] ;  /* 0x000000009a40783b */ /* 0x000fe20000000200 */
[----:B------:R-:W-:-:S03]  /*b620*/  HADD2.F32 R75, -RZ, R75.H0_H0 ;  /* 0x2000004bff4b7230 */ /* 0x000fc60000004100 */
[----:B------:R-:W2:Y:S01]  /*b630*/  LDS.128 R60, [R32+0x60] ;  /* 0x00006000203c7984 */ /* 0x000ea20000000c00 */
[C---:B------:R-:W-:Y:S01]  /*b640*/  FMUL R53, R91.reuse, R56 ;  /* 0x000000385b357220 */ /* 0x040fe20000400000 */
[C---:B------:R-:W-:Y:S01]  /*b650*/  FFMA R145, R158.reuse, R76, R145 ;  /* 0x0000004c9e917223 */ /* 0x040fe20000000091 */
[----:B------:R-:W-:Y:S01]  /*b660*/  FFMA R163, R158, R78, R163 ;  /* 0x0000004e9ea37223 */ /* 0x000fe200000000a3 */
[----:B------:R-:W-:Y:S01]  /*b670*/  FMUL R58, R91, R58 ;  /* 0x0000003a5b3a7220 */ /* 0x000fe20000400000 */
[----:B------:R-:W3:Y:S01]  /*b680*/  LDS.128 R76, [R7+0x10] ;  /* 0x00001000074c7984 */ /* 0x000ee20000000c00 */
[----:B------:R-:W-:Y:S01]  /*b690*/  FFMA R152, R75, R152, R74 ;  /* 0x000000984b987223 */ /* 0x000fe2000000004a */
[----:B------:R-:W-:Y:S01]  /*b6a0*/  FMUL R52, R87, R52 ;  /* 0x0000003457347220 */ /* 0x000fe20000400000 */
[----:B0-----:R-:W-:Y:S02]  /*b6b0*/  FFMA R155, R75, R53, R72 ;  /* 0x000000354b9b7223 */ /* 0x001fe40000000048 */
[----:B------:R-:W0:Y:S01]  /*b6c0*/  LDS.128 R72, [R7+0x990] ;  /* 0x0009900007487984 */ /* 0x000e220000000c00 */
[C---:B------:R-:W-:Y:S01]  /*b6d0*/  FFMA R153, R86.reuse, R58, R149 ;  /* 0x0000003a56997223 */ /* 0x040fe20000000095 */
[----:B------:R-:W-:Y:S01]  /*b6e0*/  FFMA R151, R86, R52, R147 ;  /* 0x0000003456977223 */ /* 0x000fe20000000093 */
[----:B------:R-:W-:Y:S01]  /*b6f0*/  I2FP.F32.S32 R52, R92 ;  /* 0x0000005c00347245 */ /* 0x000fe20000201400 */
[----:B------:R-:W4:Y:S01]  /*b700*/  LDS.128 R56, [R32+0xf0] ;  /* 0x0000f00020387984 */ /* 0x000f220000000c00 */
[----:B------:R-:W-:-:S03]  /*b710*/  I2FP.F32.S32 R86, R93 ;  /* 0x0000005d00567245 */ /* 0x000fc60000201400 */
[----:B------:R-:W-:Y:S01]  /*b720*/  LDS R92, [R40+0x4f0] ;  /* 0x0004f000285c7984 */ /* 0x000fe20000000800 */
[----:B------:R-:W-:-:S03]  /*b730*/  I2FP.F32.S32 R94, R94 ;  /* 0x0000005e005e7245 */ /* 0x000fc60000201400 */
[----:B------:R-:W5:Y:S01]  /*b740*/  LDS R93, [R40+0x500] ;  /* 0x00050000285d7984 */ /* 0x000f620000000800 */
[----:B------:R-:W-:Y:S01]  /*b750*/  I2FP.F32.S32 R90, R95 ;  /* 0x0000005f005a7245 */ /* 0x000fe20000201400 */
[C---:B------:R-:W-:Y:S01]  /*b760*/  FMUL R69, R87.reuse, R52 ;  /* 0x0000003457457220 */ /* 0x040fe20000400000 */
[----:B------:R-:W-:Y:S01]  /*b770*/  FMUL R86, R87, R86 ;  /* 0x0000005657567220 */ /* 0x000fe20000400000 */
[----:B------:R-:W-:Y:S02]  /*b780*/  HADD2.F32 R53, -RZ, R54.H0_H0 ;  /* 0x20000036ff357230 */ /* 0x000fe40000004100 */
[C---:B------:R-:W-:Y:S01]  /*b790*/  FMUL R54, R91.reuse, R94 ;  /* 0x0000005e5b367220 */ /* 0x040fe20000400000 */
[----:B------:R-:W-:Y:S01]  /*b7a0*/  FMUL R87, R91, R90 ;  /* 0x0000005a5b577220 */ /* 0x000fe20000400000 */
[----:B------:R-:W-:Y:S01]  /*b7b0*/  HADD2.F32 R70, -RZ, R70.H0_H0 ;  /* 0x20000046ff467230 */ /* 0x000fe20000004100 */
[----:B-1----:R-:W-:Y:S01]  /*b7c0*/  IMMA.16832.S8.S8 R88, R80.ROW, R88.COL, RZ ;  /* 0x0000005850587237 */ /* 0x002fe20000405cff */
[----:B------:R-:W-:Y:S01]  /*b7d0*/  LDS R94, [R40+0x510] ;  /* 0x00051000285e7984 */ /* 0x000fe20000000800 */
[----:B------:R-:W-:-:S03]  /*b7e0*/  HADD2.F32 R55, -RZ, R55.H0_H0 ;  /* 0x20000037ff377230 */ /* 0x000fc60000004100 */
[----:B------:R-:W1:Y:S01]  /*b7f0*/  LDS R95, [R40+0x520] ;  /* 0x00052000285f7984 */ /* 0x000e620000000800 */
[----:B------:R-:W-:Y:S02]  /*b800*/  HADD2.F32 R52, -RZ, R71.H0_H0 ;  /* 0x20000047ff347230 */ /* 0x000fe40000004100 */
[C---:B------:R-:W-:Y:S01]  /*b810*/  FFMA R146, R53.reuse, R146, R140 ;  /* 0x0000009235927223 */ /* 0x040fe2000000008c */
[----:B------:R-:W-:Y:S01]  /*b820*/  FFMA R143, R53, R150, R143 ;  /* 0x00000096358f7223 */ /* 0x000fe2000000008f */
[C---:B------:R-:W-:Y:S01]  /*b830*/  FFMA R141, R70.reuse, R148, R141 ;  /* 0x00000094468d7223 */ /* 0x040fe2000000008d */
[----:B------:R-:W-:Y:S01]  /*b840*/  FFMA R68, R70, R165, R68 ;  /* 0x000000a546447223 */ /* 0x000fe20000000044 */
[C---:B------:R-:W-:Y:S01]  /*b850*/  FFMA R146, R55.reuse, R69, R146 ;  /* 0x0000004537927223 */ /* 0x040fe20000000092 */
[----:B------:R-:W-:Y:S01]  /*b860*/  FFMA R147, R55, R54, R143 ;  /* 0x0000003637937223 */ /* 0x000fe2000000008f */
[C---:B------:R-:W-:Y:S01]  /*b870*/  FFMA R149, R52.reuse, R86, R141 ;  /* 0x0000005634957223 */ /* 0x040fe2000000008d */
[----:B------:R-:W-:Y:S01]  /*b880*/  FFMA R148, R52, R87, R68 ;  /* 0x0000005734947223 */ /* 0x000fe20000000044 */
[----:B--2---:R-:W-:Y:S01]  /*b890*/  HADD2.F32 R158, -RZ, R61.H0_H0 ;  /* 0x2000003dff9e7230 */ /* 0x004fe20000004100 */
[----:B------:R-:W2:Y:S01]  /*b8a0*/  LDS.128 R52, [R32+0x4e0] ;  /* 0x0004e00020347984 */ /* 0x000ea20000000c00 */
[----:B------:R-:W-:Y:S01]  /*b8b0*/  IMMA.16832.S8.S8 R84, R64.ROW, R84.COL, RZ ;  /* 0x0000005440547237 */ /* 0x000fe20000405cff */
[----:B------:R-:W-:Y:S01]  /*b8c0*/  HADD2.F32 R150, -RZ, R63.H0_H0 ;  /* 0x2000003fff967230 */ /* 0x000fe20000004100 */
[----:B------:R-:W-:Y:S01]  /*b8d0*/  I2FP.F32.S32 R61, R88 ;  /* 0x00000058003d7245 */ /* 0x000fe20000201400 */
[----:B------:R-:W-:Y:S01]  /*b8e0*/  HADD2.F32 R156, -RZ, R60.H0_H0 ;  /* 0x2000003cff9c7230 */ /* 0x000fe20000004100 */
[----:B------:R-:W-:Y:S01]  /*b8f0*/  I2FP.F32.S32 R63, R90 ;  /* 0x0000005a003f7245 */ /* 0x000fe20000201400 */
[----:B------:R-:W-:Y:S01]  /*b900*/  LDS R140, [R40+0xb0] ;  /* 0x0000b000288c7984 */ /* 0x000fe20000000800 */
[----:B------:R-:W-:Y:S01]  /*b910*/  MOV R119, R124 ;  /* 0x0000007c00777202 */ /* 0x000fe20000000f00 */
[----:B---3--:R-:W-:Y:S01]  /*b920*/  FMUL R61, R76, R61 ;  /* 0x0000003d4c3d7220 */ /* 0x008fe20000400000 */
[----:B------:R-:W-:Y:S01]  /*b930*/  I2FP.F32.S32 R89, R89 ;  /* 0x0000005900597245 */ /* 0x000fe20000201400 */
[----:B0-----:R-:W-:Y:S01]  /*b940*/  FMUL R88, R72, R63 ;  /* 0x0000003f48587220 */ /* 0x001fe20000400000 */
[----:B------:R-:W-:Y:S01]  /*b950*/  LDS R141, [R40+0xc0] ;  /* 0x0000c000288d7984 */ /* 0x000fe20000000800 */
[----:B------:R-:W-:-:S02]  /*b960*/  HADD2.F32 R154, -RZ, R62.H0_H0 ;  /* 0x2000003eff9a7230 */ /* 0x000fc40000004100 */
[----:B------:R-:W-:Y:S01]  /*b970*/  FFMA R145, R156, R61, R145 ;  /* 0x0000003d9c917223 */ /* 0x000fe20000000091 */
[----:B----4-:R-:W-:Y:S01]  /*b980*/  HADD2.F32 R143, -RZ, R56.H0_H0 ;  /* 0x20000038ff8f7230 */ /* 0x010fe20000004100 */
[----:B------:R0:W3:Y:S01]  /*b990*/  LDSM.16.M88.4 R68, [R119] ;  /* 0x000000007744783b */ /* 0x0000e20000000200 */
[----:B------:R-:W-:Y:S01]  /*b9a0*/  I2FP.F32.S32 R157, R91 ;  /* 0x0000005b009d7245 */ /* 0x000fe20000201400 */
[----:B------:R-:W-:Y:S01]  /*b9b0*/  FMUL R56, R76, R89 ;  /* 0x000000594c387220 */ /* 0x000fe20000400000 */
[----:B------:R-:W-:Y:S01]  /*b9c0*/  FFMA R163, R156, R88, R163 ;  /* 0x000000589ca37223 */ /* 0x000fe200000000a3 */
[----:B------:R-:W4:Y:S01]  /*b9d0*/  LDS.128 R60, [R32+0x570] ;  /* 0x00057000203c7984 */ /* 0x000f220000000c00 */
[----:B-----5:R-:W-:Y:S01]  /*b9e0*/  IMMA.16832.S8.S8 R88, R80.ROW, R92.COL, RZ ;  /* 0x0000005c50587237 */ /* 0x020fe20000405cff */
[----:B------:R-:W-:Y:S01]  /*b9f0*/  I2FP.F32.S32 R86, R86 ;  /* 0x0000005600567245 */ /* 0x000fe20000201400 */
[----:B------:R-:W-:Y:S01]  /*ba00*/  FMUL R157, R72, R157 ;  /* 0x0000009d489d7220 */ /* 0x000fe20000400000 */
[----:B------:R-:W-:Y:S01]  /*ba10*/  I2FP.F32.S32 R84, R84 ;  /* 0x0000005400547245 */ /* 0x000fe20000201400 */
[----:B------:R-:W-:-:S02]  /*ba20*/  FFMA R56, R143, R56, R144 ;  /* 0x000000388f387223 */ /* 0x000fc40000000090 */
[----:B------:R-:W-:Y:S01]  /*ba30*/  FFMA R157, R143, R157, R142 ;  /* 0x0000009d8f9d7223 */ /* 0x000fe2000000008e */
[----:B------:R-:W-:Y:S01]  /*ba40*/  FMUL R92, R73, R86 ;  /* 0x00000056495c7220 */ /* 0x000fe20000400000 */
[----:B------:R-:W-:Y:S01]  /*ba50*/  LDS R142, [R40+0x530] ;  /* 0x00053000288e7984 */ /* 0x000fe20000000800 */
[----:B------:R-:W-:-:S03]  /*ba60*/  FMUL R84, R77, R84 ;  /* 0x000000544d547220 */ /* 0x000fc60000400000 */
[----:B------:R-:W5:Y:S01]  /*ba70*/  LDS R143, [R40+0x540] ;  /* 0x00054000288f7984 */ /* 0x000f620000000800 */
[----:B------:R-:W-:Y:S01]  /*ba80*/  I2FP.F32.S32 R86, R85 ;  /* 0x0000005500567245 */ /* 0x000fe20000201400 */
[C---:B------:R-:W-:Y:S01]  /*ba90*/  FFMA R163, R158.reuse, R92, R163 ;  /* 0x0000005c9ea37223 */ /* 0x040fe200000000a3 */
[----:B------:R-:W-:Y:S01]  /*baa0*/  I2FP.F32.S32 R156, R87 ;  /* 0x00000057009c7245 */ /* 0x000fe20000201400 */
[----:B-1----:R-:W-:Y:S01]  /*bab0*/  IMMA.16832.S8.S8 R92, R64.ROW, R94.COL, RZ ;  /* 0x0000005e405c7237 */ /* 0x002fe20000405cff */
[----:B0-----:R-:W-:Y:S01]  /*bac0*/  FFMA R119, R158, R84, R145 ;  /* 0x000000549e777223 */ /* 0x001fe20000000091 */
        /* <DEDUP_REMOVED lines=8> */
[----:B--2---:R-:W-:-:S02]  /*bb50*/  HADD2.F32 R57, -RZ, R52.H0_H0 ;  /* 0x20000034ff397230 */ /* 0x004fc40000004100 */
[----:B------:R-:W-:Y:S01]  /*bb60*/  FMUL R85, R76, R85 ;  /* 0x000000554c557220 */ /* 0x000fe20000400000 */
[----:B------:R-:W-:Y:S01]  /*bb70*/  FMUL R52, R72, R87 ;  /* 0x0000005748347220 */ /* 0x000fe20000400000 */
[----:B------:R-:W-:Y:S02]  /*bb80*/  LDS R56, [R40+0x990] ;  /* 0x0009900028387984 */ /* 0x000fe40000000800 */
[C---:B------:R-:W-:Y:S01]  /*bb90*/  FFMA R152, R57.reuse, R85, R152 ;  /* 0x0000005539987223 */ /* 0x040fe20000000098 */
[----:B------:R-:W-:Y:S01]  /*bba0*/  FFMA R155, R57, R52, R155 ;  /* 0x00000034399b7223 */ /* 0x000fe2000000009b */
[----:B------:R-:W-:Y:S01]  /*bbb0*/  I2FP.F32.S32 R91, R91 ;  /* 0x0000005b005b7245 */ /* 0x000fe20000201400 */
[----:B------:R-:W0:Y:S01]  /*bbc0*/  LDS R57, [R40+0x9a0] ;  /* 0x0009a00028397984 */ /* 0x000e220000000800 */
[----:B------:R-:W-:Y:S01]  /*bbd0*/  I2FP.F32.S32 R52, R92 ;  /* 0x0000005c00347245 */ /* 0x000fe20000201400 */
[----:B---3--:R-:W-:Y:S01]  /*bbe0*/  IMMA.16832.S8.S8 R84, R68.ROW, R140.COL, RZ ;  /* 0x0000008c44547237 */ /* 0x008fe20000405cff */
[----:B------:R-:W-:Y:S01]  /*bbf0*/  HADD2.F32 R92, -RZ, R53.H0_H0 ;  /* 0x20000035ff5c7230 */ /* 0x000fe20000004100 */
[----:B------:R-:W1:Y:S01]  /*bc00*/  LDS R145, [R40+0x980] ;  /* 0x0009800028917984 */ /* 0x000e620000000800 */
[----:B----4-:R-:W-:-:S02]  /*bc10*/  HADD2.F32 R60, -RZ, R60.H0_H0 ;  /* 0x2000003cff3c7230 */ /* 0x010fc40000004100 */
[----:B------:R-:W-:Y:S01]  /*bc20*/  FMUL R53, R77, R52 ;  /* 0x000000344d357220 */ /* 0x000fe20000400000 */
[----:B------:R-:W-:Y:S01]  /*bc30*/  FMUL R52, R72, R91 ;  /* 0x0000005b48347220 */ /* 0x000fe20000400000 */
[----:B------:R-:W-:Y:S02]  /*bc40*/  I2FP.F32.S32 R89, R89 ;  /* 0x0000005900597245 */ /* 0x000fe40000201400 */
[----:B------:R-:W-:Y:S01]  /*bc50*/  FFMA R152, R92, R53, R152 ;  /* 0x000000355c987223 */ /* 0x000fe20000000098 */
[----:B------:R-:W-:Y:S01]  /*bc60*/  FFMA R153, R60, R52, R153 ;  /* 0x000000343c997223 */ /* 0x000fe20000000099 */
[----:B------:R-:W-:Y:S01]  /*bc70*/  LDS R53, [R40+0x9c0] ;  /* 0x0009c00028357984 */ /* 0x000fe20000000800 */
[----:B------:R-:W-:-:S03]  /*bc80*/  FMUL R89, R76, R89 ;  /* 0x000000594c597220 */ /* 0x000fc60000400000 */
[----:B------:R-:W2:Y:S01]  /*bc90*/  LDS R52, [R40+0x9b0] ;  /* 0x0009b00028347984 */ /* 0x000ea20000000800 */
[----:B------:R-:W-:Y:S02]  /*bca0*/  FFMA R151, R60, R89, R151 ;  /* 0x000000593c977223 */ /* 0x000fe40000000097 */
[----:B-----5:R-:W-:Y:S01]  /*bcb0*/  IMMA.16832.S8.S8 R88, R68.ROW, R142.COL, RZ ;  /* 0x0000008e44587237 */ /* 0x020fe20000405cff */
[----:B------:R-:W-:Y:S01]  /*bcc0*/  HADD2.F32 R60, -RZ, R61.H0_H0 ;  /* 0x2000003dff3c7230 */ /* 0x000fe20000004100 */
        /* <DEDUP_REMOVED lines=8> */
[----:B------:R-:W-:Y:S01]  /*bd50*/  MOV R115, R120 ;  /* 0x0000007800737202 */ /* 0x000fe20000000f00 */
[C---:B------:R-:W-:Y:S01]  /*bd60*/  FMUL R158, R73.reuse, R158 ;  /* 0x0000009e499e7220 */ /* 0x040fe20000400000 */
[----:B------:R-:W-:Y:S01]  /*bd70*/  FMUL R95, R74, R95 ;  /* 0x0000005f4a5f7220 */ /* 0x000fe20000400000 */
[----:B------:R-:W-:Y:S02]  /*bd80*/  HADD2.F32 R93, -RZ, R58.H0_H0 ;  /* 0x2000003aff5d7230 */ /* 0x000fe40000004100 */
[C---:B------:R-:W-:Y:S01]  /*bd90*/  FFMA R151, R60.reuse, R94, R151 ;  /* 0x0000005e3c977223 */ /* 0x040fe20000000097 */
[----:B------:R-:W-:Y:S01]  /*bda0*/  FFMA R153, R60, R158, R153 ;  /* 0x0000009e3c997223 */ /* 0x000fe20000000099 */
[----:B------:R-:W-:Y:S01]  /*bdb0*/  I2FP.F32.S32 R141, R87 ;  /* 0x00000057008d7245 */ /* 0x000fe20000201400 */
[----:B------:R-:W-:Y:S01]  /*bdc0*/  FFMA R119, R154, R61, R119 ;  /* 0x0000003d9a777223 */ /* 0x000fe20000000077 */
[----:B------:R-:W-:Y:S01]  /*bdd0*/  FMUL R58, R78, R85 ;  /* 0x000000554e3a7220 */ /* 0x000fe20000400000 */
[----:B------:R-:W-:Y:S01]  /*bde0*/  FMUL R140, R73, R140 ;  /* 0x0000008c498c7220 */ /* 0x000fe20000400000 */
[----:B------:R-:W-:Y:S01]  /*bdf0*/  LDS R60, [R40+0xd0] ;  /* 0x0000d000283c7984 */ /* 0x000fe20000000800 */
[----:B------:R-:W-:Y:S01]  /*be00*/  FFMA R163, R154, R95, R163 ;  /* 0x0000005f9aa37223 */ /* 0x000fe200000000a3 */
[----:B------:R-:W-:-:S02]  /*be10*/  I2FP.F32.S32 R95, R88 ;  /* 0x00000058005f7245 */ /* 0x000fc40000201400 */
[----:B------:R-:W-:Y:S01]  /*be20*/  LDS R61, [R40+0xe0] ;  /* 0x0000e000283d7984 */ /* 0x000fe20000000800 */
[----:B0-----:R-:W-:Y:S01]  /*be30*/  IMMA.16832.S8.S8 R64, R64.ROW, R56.COL, RZ ;  /* 0x0000003840407237 */ /* 0x001fe20000405cff */
[----:B------:R-:W-:Y:S02]  /*be40*/  I2FP.F32.S32 R143, R90 ;  /* 0x0000005a008f7245 */ /* 0x000fe40000201400 */
[----:B------:R0:W3:Y:S01]  /*be50*/  LDSM.16.M88.4 R84, [R115] ;  /* 0x000000007354783b */ /* 0x0000e20000000200 */
[----:B------:R-:W-:Y:S01]  /*be60*/  FFMA R140, R92, R140, R155 ;  /* 0x0000008c5c8c7223 */ /* 0x000fe2000000009b */
[----:B------:R-:W-:Y:S02]  /*be70*/  FMUL R92, R74, R141 ;  /* 0x0000008d4a5c7220 */ /* 0x000fe40000400000 */
[----:B------:R-:W-:Y:S01]  /*be80*/  LDS R56, [R40+0x550] ;  /* 0x0005500028387984 */ /* 0x000fe20000000800 */
[----:B------:R-:W-:-:S03]  /*be90*/  HADD2.F32 R141, -RZ, R54.H0_H0 ;  /* 0x20000036ff8d7230 */ /* 0x000fc60000004100 */
[----:B------:R-:W4:Y:S01]  /*bea0*/  LDS R57, [R40+0x560] ;  /* 0x0005600028397984 */ /* 0x000f220000000800 */
[----:B------:R-:W-:Y:S01]  /*beb0*/  FMUL R54, R78, R95 ;  /* 0x0000005f4e367220 */ /* 0x000fe20000400000 */
[----:B------:R-:W-:Y:S01]  /*bec0*/  FMUL R143, R74, R143 ;  /* 0x0000008f4a8f7220 */ /* 0x000fe20000400000 */
[----:B-1----:R-:W-:Y:S02]  /*bed0*/  IMMA.16832.S8.S8 R80, R80.ROW, R144.COL, RZ ;  /* 0x0000009050507237 */ /* 0x002fe40000405cff */
[C---:B0-----:R-:W-:Y:S01]  /*bee0*/  FFMA R115, R141.reuse, R54, R152 ;  /* 0x000000368d737223 */ /* 0x041fe20000000098 */
[----:B------:R-:W-:Y:S02]  /*bef0*/  FFMA R143, R141, R143, R140 ;  /* 0x0000008f8d8f7223 */ /* 0x000fe4000000008c */
[----:B------:R-:W-:Y:S04]  /*bf00*/  LDS R140, [R40+0x9d0] ;  /* 0x0009d000288c7984 */ /* 0x000fe80000000800 */
[----:B------:R-:W0:Y:S01]  /*bf10*/  LDS R141, [R40+0x9e0] ;  /* 0x0009e000288d7984 */ /* 0x000e220000000800 */
[----:B--2---:R-:W-:Y:S01]  /*bf20*/  IMMA.16832.S8.S8 R68, R68.ROW, R52.COL, RZ ;  /* 0x0000003444447237 */ /* 0x004fe20000405cff */
[C---:B------:R-:W-:Y:S01]  /*bf30*/  FFMA R58, R93.reuse, R58, R156 ;  /* 0x0000003a5d3a7223 */ /* 0x040fe2000000009c */
[----:B------:R-:W-:Y:S01]  /*bf40*/  FFMA R157, R93, R92, R157 ;  /* 0x0000005c5d9d7223 */ /* 0x000fe2000000009d */
[----:B------:R-:W-:Y:S01]  /*bf50*/  I2FP.F32.S32 R145, R91 ;  /* 0x0000005b00917245 */ /* 0x000fe20000201400 */
[----:B------:R-:W1:Y:S01]  /*bf60*/  LDS.128 R92, [R32+0x960] ;  /* 0x00096000205c7984 */ /* 0x000e620000000c00 */
[----:B------:R-:W-:-:S03]  /*bf70*/  I2FP.F32.S32 R89, R89 ;  /* 0x0000005900597245 */ /* 0x000fc60000201400 */
[----:B------:R-:W-:Y:S01]  /*bf80*/  FMUL R144, R74, R145 ;  /* 0x000000914a907220 */ /* 0x000fe20000400000 */
[----:B------:R-:W-:Y:S02]  /*bf90*/  I2FP.F32.S32 R53, R80 ;  /* 0x0000005000357245 */ /* 0x000fe40000201400 */
[----:B------:R-:W-:Y:S02]  /*bfa0*/  I2FP.F32.S32 R81, R81 ;  /* 0x0000005100517245 */ /* 0x000fe40000201400 */
[----:B------:R-:W-:Y:S02]  /*bfb0*/  I2FP.F32.S32 R145, R82 ;  /* 0x0000005200917245 */ /* 0x000fe40000201400 */
[----:B------:R-:W-:Y:S01]  /*bfc0*/  I2FP.F32.S32 R83, R83 ;  /* 0x0000005300537245 */ /* 0x000fe20000201400 */
[----:B------:R-:W-:Y:S01]  /*bfd0*/  HADD2.F32 R62, -RZ, R62.H0_H0 ;  /* 0x2000003eff3e7230 */ /* 0x000fe20000004100 */
[----:B------:R-:W-:Y:S01]  /*bfe0*/  I2FP.F32.S32 R64, R64 ;  /* 0x0000004000407245 */ /* 0x000fe20000201400 */
[----:B------:R-:W-:Y:S01]  /*bff0*/  FMUL R54, R78, R89 ;  /* 0x000000594e367220 */ /* 0x000fe20000400000 */
[----:B------:R-:W-:Y:S01]  /*c000*/  I2FP.F32.S32 R52, R65 ;  /* 0x0000004100347245 */ /* 0x000fe20000201400 */
[C---:B------:R-:W-:Y:S01]  /*c010*/  FMUL R80, R76.reuse, R53 ;  /* 0x000000354c507220 */ /* 0x040fe20000400000 */
[----:B------:R-:W-:Y:S01]  /*c020*/  FMUL R81, R76, R81 ;  /* 0x000000514c517220 */ /* 0x000fe20000400000 */
[----:B------:R-:W2:Y:S01]  /*c030*/  LDS.128 R88, [R32+0x9f0] ;  /* 0x0009f00020587984 */ /* 0x000ea20000000c00 */
[C---:B------:R-:W-:Y:S01]  /*c040*/  FMUL R76, R72.reuse, R145 ;  /* 0x00000091484c7220 */ /* 0x040fe20000400000 */
[----:B------:R-:W-:Y:S01]  /*c050*/  FMUL R83, R72, R83 ;  /* 0x0000005348537220 */ /* 0x000fe20000400000 */
[C---:B------:R-:W-:Y:S01]  /*c060*/  FMUL R72, R77.reuse, R64 ;  /* 0x000000404d487220 */ /* 0x040fe20000400000 */
[----:B------:R-:W-:Y:S01]  /*c070*/  FFMA R142, R62, R54, R151 ;  /* 0x000000363e8e7223 */ /* 0x000fe20000000097 */
[----:B------:R-:W-:Y:S01]  /*c080*/  FMUL R77, R77, R52 ;  /* 0x000000344d4d7220 */ /* 0x000fe20000400000 */
[----:B------:R-:W-:-:S02]  /*c090*/  I2FP.F32.S32 R52, R66 ;  /* 0x0000004200347245 */ /* 0x000fc40000201400 */
[----:B------:R-:W-:Y:S02]  /*c0a0*/  I2FP.F32.S32 R54, R67 ;  /* 0x0000004300367245 */ /* 0x000fe40000201400 */
[----:B------:R-:W-:Y:S01]  /*c0b0*/  I2FP.F32.S32 R53, R68 ;  /* 0x0000004400357245 */ /* 0x000fe20000201400 */
[----:B---3--:R-:W-:Y:S01]  /*c0c0*/  IMMA.16832.S8.S8 R64, R84.ROW, R60.COL, RZ ;  /* 0x0000003c54407237 */ /* 0x008fe20000405cff */
[----:B------:R-:W-:Y:S01]  /*c0d0*/  FFMA R144, R62, R144, R153 ;  /* 0x000000903e907223 */ /* 0x000fe20000000099 */
[----:B------:R-:W-:Y:S01]  /*c0e0*/  I2FP.F32.S32 R61, R69 ;  /* 0x00000045003d7245 */ /* 0x000fe20000201400 */
[C---:B------:R-:W-:Y:S01]  /*c0f0*/  FMUL R69, R73.reuse, R52 ;  /* 0x0000003449457220 */ /* 0x040fe20000400000 */
[----:B------:R-:W-:Y:S01]  /*c100*/  I2FP.F32.S32 R145, R70 ;  /* 0x0000004600917245 */ /* 0x000fe20000201400 */
[----:B------:R-:W-:Y:S01]  /*c110*/  FMUL R68, R73, R54 ;  /* 0x0000003649447220 */ /* 0x000fe20000400000 */
[----:B------:R-:W-:Y:S01]  /*c120*/  FMUL R70, R78, R53 ;  /* 0x000000354e467220 */ /* 0x000fe20000400000 */
[----:B------:R-:W-:-:S02]  /*c130*/  HADD2.F32 R62, -RZ, R55.H0_H0 ;  /* 0x20000037ff3e7230 */ /* 0x000fc40000004100 */
[C---:B----4-:R-:W-:Y:S08]  /*c140*/  IMMA.16832.S8.S8 R52, R84.reuse.ROW, R56.COL, RZ ;  /* 0x0000003854347237 */ /* 0x050ff00000405cff */
[----:B0-----:R-:W-:Y:S02]  /*c150*/  IMMA.16832.S8.S8 R84, R84.ROW, R140.COL, RZ ;  /* 0x0000008c54547237 */ /* 0x001fe40000405cff */
[----:B------:R-:W-:Y:S01]  /*c160*/  I2FP.F32.S32 R64, R64 ;  /* 0x0000004000407245 */ /* 0x000fe20000201400 */
[----:B------:R-:W-:Y:S01]  /*c170*/  FMUL R78, R78, R61 ;  /* 0x0000003d4e4e7220 */ /* 0x000fe20000400000 */
[----:B------:R-:W-:Y:S01]  /*c180*/  I2FP.F32.S32 R66, R66 ;  /* 0x0000004200427245 */ /* 0x000fe20000201400 */
[----:B-1----:R-:W-:-:S02]  /*c190*/  HADD2.F32 R61, -RZ, R92.H0_H0 ;  /* 0x2000005cff3d7230 */ /* 0x002fc40000004100 */
[----:B------:R-:W-:-:S04]  /*c1a0*/  FMUL R64, R79, R64 ;  /* 0x000000404f407220 */ /* 0x000fc80000400000 */
[----:B------:R-:W-:Y:S01]  /*c1b0*/  I2FP.F32.S32 R52, R52 ;  /* 0x0000003400347245 */ /* 0x000fe20000201400 */
[----:B------:R-:W-:Y:S01]  /*c1c0*/  FMUL R66, R75, R66 ;  /* 0x000000424b427220 */ /* 0x000fe20000400000 */
[C---:B------:R-:W-:Y:S01]  /*c1d0*/  FFMA R80, R61.reuse, R80, R146 ;  /* 0x000000503d507223 */ /* 0x040fe20000000092 */
[----:B------:R-:W-:Y:S02]  /*c1e0*/  FFMA R76, R61, R76, R147 ;  /* 0x0000004c3d4c7223 */ /* 0x000fe40000000093 */
[----:B------:R-:W-:Y:S01]  /*c1f0*/  FMUL R52, R79, R52 ;  /* 0x000000344f347220 */ /* 0x000fe20000400000 */
[C---:B------:R-:W-:Y:S01]  /*c200*/  FFMA R146, R150.reuse, R64, R119 ;  /* 0x0000004096927223 */ /* 0x040fe20000000077 */
[----:B------:R-:W-:Y:S01]  /*c210*/  FFMA R147, R150, R66, R163 ;  /* 0x0000004296937223 */ /* 0x000fe200000000a3 */
[----:B------:R-:W-:Y:S01]  /*c220*/  I2FP.F32.S32 R64, R54 ;  /* 0x0000003600407245 */ /* 0x000fe20000201400 */
[----:B------:R-:W-:Y:S01]  /*c230*/  FFMA R150, R62, R52, R115 ;  /* 0x000000343e967223 */ /* 0x000fe20000000073 */
[----:B------:R-:W-:-:S02]  /*c240*/  I2FP.F32.S32 R56, R65 ;  /* 0x0000004100387245 */ /* 0x000fc40000201400 */
[----:B------:R-:W-:Y:S02]  /*c250*/  I2FP.F32.S32 R54, R53 ;  /* 0x0000003500367245 */ /* 0x000fe40000201400 */
[----:B------:R-:W-:Y:S01]  /*c260*/  I2FP.F32.S32 R84, R84 ;  /* 0x0000005400547245 */ /* 0x000fe20000201400 */
[----:B------:R-:W-:Y:S01]  /*c270*/  VIADD R162, R162, 0x8 ;  /* 0x00000008a2a27836 */ /* 0x000fe20000000000 */
[----:B------:R-:W-:Y:S01]  /*c280*/  I2FP.F32.S32 R52, R85 ;  /* 0x0000005500347245 */ /* 0x000fe20000201400 */
[----:B--2---:R-:W-:Y:S02]  /*c290*/  HADD2.F32 R88, -RZ, R88.H0_H0 ;  /* 0x20000058ff587230 */ /* 0x004fe40000004100 */
[C---:B------:R-:W-:Y:S01]  /*c2a0*/  FMUL R56, R79.reuse, R56 ;  /* 0x000000384f387220 */ /* 0x040fe20000400000 */
[C---:B------:R-:W-:Y:S01]  /*c2b0*/  FMUL R54, R79.reuse, R54 ;  /* 0x000000364f367220 */ /* 0x040fe20000400000 */
[----:B------:R-:W-:Y:S01]  /*c2c0*/  FMUL R84, R79, R84 ;  /* 0x000000544f547220 */ /* 0x000fe20000400000 */
[----:B------:R-:W-:-:S02]  /*c2d0*/  HADD2.F32 R59, -RZ, R59.H0_H0 ;  /* 0x2000003bff3b7230 */ /* 0x000fc40000004100 */
[----:B------:R-:W-:Y:S01]  /*c2e0*/  FMUL R79, R79, R52 ;  /* 0x000000344f4f7220 */ /* 0x000fe20000400000 */
[----:B------:R-:W-:Y:S01]  /*c2f0*/  HADD2.F32 R52, -RZ, R89.H0_H0 ;  /* 0x20000059ff347230 */ /* 0x000fe20000004100 */
[----:B------:R-:W-:Y:S01]  /*c300*/  ISETP.GE.AND P2, PT, R162, R3, PT ;  /* 0x00000003a200720c */ /* 0x000fe20003f46270 */
[C---:B------:R-:W-:Y:S01]  /*c310*/  FFMA R81, R88.reuse, R81, R149 ;  /* 0x0000005158517223 */ /* 0x040fe20000000095 */
[----:B------:R-:W-:Y:S01]  /*c320*/  FFMA R83, R88, R83, R148 ;  /* 0x0000005358537223 */ /* 0x000fe20000000094 */
[----:B------:R-:W-:Y:S01]  /*c330*/  I2FP.F32.S32 R71, R71 ;  /* 0x0000004700477245 */ /* 0x000fe20000201400 */
[----:B------:R-:W-:Y:S02]  /*c340*/  HADD2.F32 R93, -RZ, R93.H0_H0 ;  /* 0x2000005dff5d7230 */ /* 0x000fe40000004100 */
[----:B------:R-:W-:Y:S01]  /*c350*/  FFMA R152, R59, R56, R58 ;  /* 0x000000383b987223 */ /* 0x000fe2000000003a */
[----:B------:R-:W-:Y:S01]  /*c360*/  HADD2.F32 R63, -RZ, R63.H0_H0 ;  /* 0x2000003fff3f7230 */ /* 0x000fe20000004100 */
[----:B------:R-:W-:Y:S01]  /*c370*/  I2FP.F32.S32 R60, R67 ;  /* 0x00000043003c7245 */ /* 0x000fe20000201400 */
[C---:B------:R-:W-:Y:S01]  /*c380*/  FFMA R77, R52.reuse, R77, R81 ;  /* 0x0000004d344d7223 */ /* 0x040fe20000000051 */
[----:B------:R-:W-:Y:S01]  /*c390*/  I2FP.F32.S32 R56, R55 ;  /* 0x0000003700387245 */ /* 0x000fe20000201400 */
[----:B------:R-:W-:Y:S01]  /*c3a0*/  FFMA R68, R52, R68, R83 ;  /* 0x0000004434447223 */ /* 0x000fe20000000053 */
[----:B------:R-:W-:Y:S01]  /*c3b0*/  I2FP.F32.S32 R86, R86 ;  /* 0x0000005600567245 */ /* 0x000fe20000201400 */
[----:B------:R-:W-:Y:S01]  /*c3c0*/  HADD2.F32 R53, -RZ, R94.H0_H0 ;  /* 0x2000005eff357230 */ /* 0x000fe20000004100 */
[----:B------:R-:W-:Y:S01]  /*c3d0*/  I2FP.F32.S32 R52, R87 ;  /* 0x0000005700347245 */ /* 0x000fe20000201400 */
[----:B------:R-:W-:-:S02]  /*c3e0*/  HADD2.F32 R90, -RZ, R90.H0_H0 ;  /* 0x2000005aff5a7230 */ /* 0x000fc40000004100 */
[C---:B------:R-:W-:Y:S01]  /*c3f0*/  FMUL R82, R74.reuse, R145 ;  /* 0x000000914a527220 */ /* 0x040fe20000400000 */
[----:B------:R-:W-:Y:S01]  /*c400*/  FMUL R71, R74, R71 ;  /* 0x000000474a477220 */ /* 0x000fe20000400000 */
[C---:B------:R-:W-:Y:S01]  /*c410*/  FFMA R72, R93.reuse, R72, R80 ;  /* 0x000000485d487223 */ /* 0x040fe20000000050 */
[----:B------:R-:W-:Y:S01]  /*c420*/  FFMA R69, R93, R69, R76 ;  /* 0x000000455d457223 */ /* 0x000fe2000000004c */
[----:B------:R-:W-:Y:S01]  /*c430*/  FFMA R148, R63, R54, R142 ;  /* 0x000000363f947223 */ /* 0x000fe2000000008e */
[C---:B------:R-:W-:Y:S01]  /*c440*/  FMUL R60, R75.reuse, R60 ;  /* 0x0000003c4b3c7220 */ /* 0x040fe20000400000 */
[C---:B------:R-:W-:Y:S01]  /*c450*/  FMUL R64, R75.reuse, R64 ;  /* 0x000000404b407220 */ /* 0x040fe20000400000 */
[C---:B------:R-:W-:Y:S01]  /*c460*/  FMUL R149, R75.reuse, R56 ;  /* 0x000000384b957220 */ /* 0x040fe20000400000 */
[----:B------:R-:W-:Y:S02]  /*c470*/  HADD2.F32 R95, -RZ, R95.H0_H0 ;  /* 0x2000005fff5f7230 */ /* 0x000fe40000004100 */
[----:B------:R-:W-:Y:S01]  /*c480*/  FMUL R86, R75, R86 ;  /* 0x000000564b567220 */ /* 0x000fe20000400000 */
[----:B------:R-:W-:-:S02]  /*c490*/  HADD2.F32 R54, -RZ, R91.H0_H0 ;  /* 0x2000005bff367230 */ /* 0x000fc40000004100 */
        /* <DEDUP_REMOVED lines=15> */
.L_x_3479:
[----:B------:R-:W-:Y:S01]  /*c590*/  BSSY.RECONVERGENT B0, `(.L_x_3481) ;  /* 0x0000012000007945 */ /* 0x000fe20003800200 */
[----:B------:R-:W-:Y:S01]  /*c5a0*/  IMAD R5, R118, 0xc00, RZ ;  /* 0x00000c0076057824 */ /* 0x000fe200078e02ff */
[----:B------:R-:W-:Y:S02]  /*c5b0*/  LOP3.LUT R9, R2, 0x18, RZ, 0xc0, !PT ;  /* 0x0000001802097812 */ /* 0x000fe400078ec0ff */
[----:B------:R-:W-:Y:S05]  /*c5c0*/  @P0 BRA `(.L_x_3482) ;  /* 0x0000000000380947 */ /* 0x000fea0003800000 */
[----:B------:R-:W1:Y:S01]  /*c5d0*/  LDS.64 R2, [R9+UR8] ;  /* 0x0000000809027984 */ /* 0x000e620008000a00 */
        /* <DEDUP_REMOVED lines=8> */
[----:B0-----:R-:W-:-:S02]  /*c660*/  LEA R6, P3, R7, UR4, 0x2 ;  /* 0x0000000407067c11 */ /* 0x001fc4000f8610ff */
[----:B------:R-:W-:Y:S02]  /*c670*/  LEA.HI.X R3, R3, UR5, R8, 0x2, P2 ;  /* 0x0000000503037c11 */ /* 0x000fe400090f1408 */
[----:B------:R-:W-:-:S03]  /*c680*/  LEA.HI.X R7, R7, UR5, R0, 0x2, P3 ;  /* 0x0000000507077c11 */ /* 0x000fc600098f1400 */
[----:B------:R1:W-:Y:S04]  /*c690*/  STG.E desc[UR10][R2.64], R146 ;  /* 0x0000009202007986 */ /* 0x0003e8000c10190a */
[----:B------:R1:W-:Y:S02]  /*c6a0*/  STG.E desc[UR10][R6.64], R152 ;  /* 0x0000009806007986 */ /* 0x0003e4000c10190a */
.L_x_3482:
[----:B------:R-:W-:Y:S05]  /*c6b0*/  BSYNC.RECONVERGENT B0 ;  /* 0x0000000000007941 */ /* 0x000fea0003800200 */
.L_x_3481:
[----:B------:R-:W-:Y:S04]  /*c6c0*/  BSSY.RECONVERGENT B0, `(.L_x_3483) ;  /* 0x0000012000007945 */ /* 0x000fe80003800200 */
[----:B------:R-:W-:Y:S05]  /*c6d0*/  @P1 BRA `(.L_x_3484) ;  /* 0x0000000000401947 */ /* 0x000fea0003800000 */
[----:B-1----:R-:W1:Y:S01]  /*c6e0*/  LDS.64 R2, [R9+UR8] ;  /* 0x0000000809027984 */ /* 0x002e620008000a00 */
[----:B------:R-:W2:Y:S01]  /*c6f0*/  LDCU.64 UR4, c[0x0][0x3a8] ;  /* 0x00007500ff0477ac */ /* 0x000ea20008000a00 */
[----:B-1----:R-:W-:Y:S02]  /*c700*/  IMAD.SHL.U32 R0, R2, 0x80, RZ ;  /* 0x0000008002007824 */ /* 0x002fe400078e00ff */
[----:B------:R-:W-:-:S03]  /*c710*/  IMAD.SHL.U32 R2, R3, 0x80, RZ ;  /* 0x0000008003027824 */ /* 0x000fc600078e00ff */
[----:B------:R-:W-:Y:S02]  /*c720*/  SHF.R.S32.HI R3, RZ, 0x1f, R0 ;  /* 0x0000001fff037819 */ /* 0x000fe40000011400 */
[C---:B------:R-:W-:Y:S02]  /*c730*/  IADD3 R8, P2, P3, R5.reuse, R0, R4 ;  /* 0x0000000005087210 */ /* 0x040fe40007b5e004 */
[----:B------:R-:W-:Y:S02]  /*c740*/  SHF.R.S32.HI R0, RZ, 0x1f, R2 ;  /* 0x0000001fff007819 */ /* 0x000fe40000011402 */
[----:B------:R-:W-:Y:S02]  /*c750*/  IADD3 R7, P4, P5, R5, R2, R4 ;  /* 0x0000000205077210 */ /* 0x000fe40007d9e004 */
[----:B------:R-:W-:Y:S02]  /*c760*/  IADD3.X R3, PT, PT, RZ, R3, RZ, P2, P3 ;  /* 0x00000003ff037210 */ /* 0x000fe400017e64ff */
[----:B--2---:R-:W-:-:S02]  /*c770*/  LEA R2, P2, R8, UR4, 0x2 ;  /* 0x0000000408027c11 */ /* 0x004fc4000f8410ff */
[----:B------:R-:W-:Y:S02]  /*c780*/  IADD3.X R0, PT, PT, RZ, R0, RZ, P4, P5 ;  /* 0x00000000ff007210 */ /* 0x000fe400027ea4ff */
[C---:B0-----:R-:W-:Y:S02]  /*c790*/  LEA R6, P3, R7.reuse, UR4, 0x2 ;  /* 0x0000000407067c11 */ /* 0x041fe4000f8610ff */
[----:B------:R-:W-:Y:S02]  /*c7a0*/  LEA.HI.X R3, R8, UR5, R3, 0x2, P2 ;  /* 0x0000000508037c11 */ /* 0x000fe400090f1403 */
[----:B------:R-:W-:-:S03]  /*c7b0*/  LEA.HI.X R7, R7, UR5, R0, 0x2, P3 ;  /* 0x0000000507077c11 */ /* 0x000fc600098f1400 */
[----:B------:R2:W-:Y:S04]  /*c7c0*/  STG.E desc[UR10][R2.64+0x20], R147 ;  /* 0x0000209302007986 */ /* 0x0005e8000c10190a */
[----:B------:R2:W-:Y:S02]  /*c7d0*/  STG.E desc[UR10][R6.64+0x20], R153 ;  /* 0x0000209906007986 */ /* 0x0005e4000c10190a */
.L_x_3484:
[----:B------:R-:W-:Y:S05]  /*c7e0*/  BSYNC.RECONVERGENT B0 ;  /* 0x0000000000007941 */ /* 0x000fea0003800200 */
.L_x_3483:
[----:B------:R-:W-:Y:S04]  /*c7f0*/  BSSY.RECONVERGENT B0, `(.L_x_3485) ;  /* 0x0000010000007945 */ /* 0x000fe80003800200 */
[----:B------:R-:W-:Y:S05]  /*c800*/  @P0 BRA `(.L_x_3486) ;  /* 0x0000000000380947 */ /* 0x000fea0003800000 */
[----:B-12---:R-:W1:Y:S01]  /*c810*/  LDS.64 R2, [R9+UR8+0x20] ;  /* 0x0000200809027984 */ /* 0x006e620008000a00 */
        /* <DEDUP_REMOVED lines=13> */
.L_x_3486:
[----:B------:R-:W-:Y:S05]  /*c8f0*/  BSYNC.RECONVERGENT B0 ;  /* 0x0000000000007941 */ /* 0x000fea0003800200 */
.L_x_3485:
[----:B------:R-:W-:Y:S04]  /*c900*/  BSSY.RECONVERGENT B0, `(.L_x_3487) ;  /* 0x0000012000007945 */ /* 0x000fe80003800200 */
[----:B------:R-:W-:Y:S05]  /*c910*/  @P1 BRA `(.L_x_3488) ;  /* 0x0000000000401947 */ /* 0x000fea0003800000 */
[----:B-123--:R-:W1:Y:S01]  /*c920*/  LDS.64 R2, [R9+UR8+0x20] ;  /* 0x0000200809027984 */ /* 0x00ee620008000a00 */
        /* <DEDUP_REMOVED lines=15> */
.L_x_3488:
[----:B------:R-:W-:Y:S05]  /*ca20*/  BSYNC.RECONVERGENT B0 ;  /* 0x0000000000007941 */ /* 0x000fea0003800200 */
.L_x_3487:
[----:B------:R-:W-:Y:S04]  /*ca30*/  BSSY.RECONVERGENT B0, `(.L_x_3489) ;  /* 0x0000010000007945 */ /* 0x000fe80003800200 */
[----:B------:R-:W-:Y:S05]  /*ca40*/  @P0 BRA `(.L_x_3490) ;  /* 0x0000000000380947 */ /* 0x000fea0003800000 */
[----:B-1234-:R-:W1:Y:S01]  /*ca50*/  LDS.64 R2, [R9+UR8+0x40] ;  /* 0x0000400809027984 */ /* 0x01ee620008000a00 */
        /* <DEDUP_REMOVED lines=13> */
.L_x_3490:
[----:B------:R-:W-:Y:S05]  /*cb30*/  BSYNC.RECONVERGENT B0 ;  /* 0x0000000000007941 */ /* 0x000fea0003800200 */
.L_x_3489:
[----:B------:R-:W-:Y:S05]  /*cb40*/  @P1 EXIT ;  /* 0x000000000000194d */ /* 0x000fea0003800000 */
[----:B------:R-:W5:Y:S01]  /*cb50*/  LDS.64 R8, [R9+UR8+0x40] ;  /* 0x0000400809087984 */ /* 0x000f620008000a00 */
[----:B------:R-:W0:Y:S01]  /*cb60*/  LDCU.64 UR4, c[0x0][0x3a8] ;  /* 0x00007500ff0477ac */ /* 0x000e220008000a00 */
[----:B-----5:R-:W-:Y:S02]  /*cb70*/  IMAD.SHL.U32 R0, R8, 0x80, RZ ;  /* 0x0000008008007824 */ /* 0x020fe400078e00ff */
[----:B01234-:R-:W-:-:S03]  /*cb80*/  IMAD.SHL.U32 R2, R9, 0x80, RZ ;  /* 0x0000008009027824 */ /* 0x01ffc600078e00ff */
[C-C-:B------:R-:W-:Y:S02]  /*cb90*/  IADD3 R3, P0, P1, R5.reuse, R0, R4.reuse ;  /* 0x0000000005037210 */ /* 0x140fe4000791e004 */
[----:B------:R-:W-:Y:S02]  /*cba0*/  IADD3 R5, P2, P3, R5, R2, R4 ;  /* 0x0000000205057210 */ /* 0x000fe40007b5e004 */
[----:B------:R-:W-:Y:S02]  /*cbb0*/  SHF.R.S32.HI R0, RZ, 0x1f, R0 ;  /* 0x0000001fff007819 */ /* 0x000fe40000011400 */
[----:B------:R-:W-:Y:S02]  /*cbc0*/  SHF.R.S32.HI R2, RZ, 0x1f, R2 ;  /* 0x0000001fff027819 */ /* 0x000fe40000011402 */
[----:B------:R-:W-:Y:S02]  /*cbd0*/  IADD3.X R6, PT, PT, RZ, R0, RZ, P0, P1 ;  /* 0x00000000ff067210 */ /* 0x000fe400007e24ff */
[----:B------:R-:W-:-:S02]  /*cbe0*/  IADD3.X R0, PT, PT, RZ, R2, RZ, P2, P3 ;  /* 0x00000002ff007210 */ /* 0x000fc400017e64ff */
[----:B------:R-:W-:Y:S02]  /*cbf0*/  LEA R2, P0, R3, UR4, 0x2 ;  /* 0x0000000403027c11 */ /* 0x000fe4000f8010ff */
[----:B------:R-:W-:Y:S02]  /*cc00*/  LEA R4, P1, R5, UR4, 0x2 ;  /* 0x0000000405047c11 */ /* 0x000fe4000f8210ff */
[----:B------:R-:W-:Y:S02]  /*cc10*/  LEA.HI.X R3, R3, UR5, R6, 0x2, P0 ;  /* 0x0000000503037c11 */ /* 0x000fe400080f1406 */
[----:B------:R-:W-:-:S03]  /*cc20*/  LEA.HI.X R5, R5, UR5, R0, 0x2, P1 ;  /* 0x0000000505057c11 */ /* 0x000fc600088f1400 */
[----:B------:R-:W-:Y:S04]  /*cc30*/  STG.E desc[UR10][R2.64+0x20], R140 ;  /* 0x0000208c02007986 */ /* 0x000fe8000c10190a */
[----:B------:R-:W-:Y:S01]  /*cc40*/  STG.E desc[UR10][R4.64+0x20], R141 ;  /* 0x0000208d04007986 */ /* 0x000fe2000c10190a */
[----:B------:R-:W-:Y:S05]  /*cc50*/  EXIT ;  /* 0x000000000000794d */ /* 0x000fea0003800000 */
        .weak           $__internal_80_$__cuda_sm20_div_s64
        .type           $__internal_80_$__cuda_sm20_div_s64,@function
        .size           $__internal_80_$__cuda_sm20_div_s64,($__internal_81_$__cuda_sm20_rem_s64 - $__internal_80_$__cuda_sm20_div_s64)
$__internal_80_$__cuda_sm20_div_s64:
        /* <DEDUP_REMOVED lines=19> */
[----:B------:R-:W-:Y:S01]  /*cd90*/  IMAD.HI.U32 R7, R11, R27, RZ ;  /* 0x0000001b0b077227 */ /* 0x000fe200078e00ff */
[----:B------:R-:W-:-:S03]  /*cda0*/  IADD3 R27, P4, PT, RZ, -R16, RZ ;  /* 0x80000010ff1b7210 */ /* 0x000fc60007f9e0ff */
[----:B------:R-:W-:Y:S01]  /*cdb0*/  IMAD.HI.U32 R12, P1, R11, R25, R12 ;  /* 0x000000190b0c7227 */ /* 0x000fe2000782000c */
[----:B------:R-:W-:-:S03]  /*cdc0*/  SEL R27, R27, R16, !P3 ;  /* 0x000000101b1b7207 */ /* 0x000fc60005800000 */
[----:B------:R-:W-:Y:S01]  /*cdd0*/  IMAD.X R7, R7, 0x1, R11, P0 ;  /* 0x0000000107077824 */ /* 0x000fe200000e060b */
[----:B------:R-:W-:-:S04]  /*cde0*/  IADD3 R13, P2, PT, R29, R12, RZ ;  /* 0x0000000c1d0d7210 */ /* 0x000fc80007f5e0ff */
[----:B------:R-:W-:Y:S01]  /*cdf0*/  IADD3.X R7, PT, PT, RZ, RZ, R7, P2, P1 ;  /* 0x000000ffff077210 */ /* 0x000fe200017e2407 */
[----:B------:R-:W-:-:S04]  /*ce00*/  IMAD.WIDE.U32 R10, R13, R8, RZ ;  /* 0x000000080d0a7225 */ /* 0x000fc800078e00ff */
[----:B------:R-:W-:Y:S01]  /*ce10*/  IMAD R11, R13, R9, R11 ;  /* 0x000000090d0b7224 */ /* 0x000fe200078e020b */
[----:B------:R-:W-:-:S03]  /*ce20*/  IADD3 R25, P0, PT, RZ, -R10, RZ ;  /* 0x8000000aff197210 */ /* 0x000fc60007f1e0ff */
        /* <DEDUP_REMOVED lines=38> */
[----:B------:R-:W-:Y:S01]  /*d090*/  ISETP.GE.U32.AND.EX P0, PT, R25, R9, PT, P1 ;  /* 0x000000091900720c */ /* 0x000fe20003f06110 */
[----:B------:R-:W-:Y:S01]  /*d0a0*/  IMAD.MOV.U32 R9, RZ, RZ, 0x0 ;  /* 0x00000000ff097424 */ /* 0x000fe200078e00ff */
        /* <DEDUP_REMOVED lines=9> */
[----:B------:R-:W-:-:S04]  /*d140*/  ISETP.NE.AND.EX P0, PT, R19, RZ, PT, P0 ;  /* 0x000000ff1300720c */ /* 0x000fc80003f05300 */
[----:B------:R-:W-:Y:S01]  /*d150*/  SEL R7, R7, R8, !P1 ;  /* 0x0000000807077207 */ /* 0x000fe20004800000 */
[----:B------:R-:W-:Y:S01]  /*d160*/  IMAD.MOV.U32 R8, RZ, RZ, R20 ;  /* 0x000000ffff087224 */ /* 0x000fe200078e0014 */
[----:B------:R-:W-:Y:S02]  /*d170*/  SEL R111, R111, 0xffffffff, P0 ;  /* 0xffffffff6f6f7807 */ /* 0x000fe40000000000 */
[----:B------:R-:W-:Y:S01]  /*d180*/  SEL R7, R7, 0xffffffff, P0 ;  /* 0xffffffff07077807 */ /* 0x000fe20000000000 */
[----:B------:R-:W-:Y:S06]  /*d190*/  RET.REL.NODEC R8 `(mul_mat_q40_24_8_true) ;  /* 0xffffff2c08987950 */ /* 0x000fec0003c3ffff */
        .weak           $__internal_81_$__cuda_sm20_rem_s64
        .type           $__internal_81_$__cuda_sm20_rem_s64,@function
        .size           $__internal_81_$__cuda_sm20_rem_s64,(.L_x_3767 - $__internal_81_$__cuda_sm20_rem_s64)
$__internal_81_$__cuda_sm20_rem_s64:
        /* <DEDUP_REMOVED lines=34> */
[----:B------:R-:W-:-:S04]  /*d3c0*/  IMAD.HI.U32 R11, P2, R15, R9, R10 ;  /* 0x000000090f0b7227 */ /* 0x000fc8000784000a */
[----:B------:R-:W-:Y:S01]  /*d3d0*/  IMAD.X R9, RZ, RZ, ~R16, P4 ;  /* 0x000000ffff097224 */ /* 0x000fe200020e0e10 */
[----:B------:R-:W-:Y:S01]  /*d3e0*/  IADD3 R11, P3, PT, R8, R11, RZ ;  /* 0x0000000b080b7210 */ /* 0x000fe20007f7e0ff */
[----:B------:R-:W-:-:S03]  /*d3f0*/  IMAD.HI.U32 R0, R15, R0, RZ ;  /* 0x000000000f007227 */ /* 0x000fc600078e00ff */
[----:B------:R-:W-:Y:S01]  /*d400*/  SEL R10, R9, R16, !P1 ;  /* 0x00000010090a7207 */ /* 0x000fe20004800000 */
[----:B------:R-:W-:-:S04]  /*d410*/  IMAD.HI.U32 R8, R11, R19, RZ ;  /* 0x000000130b087227 */ /* 0x000fc800078e00ff */
[----:B------:R-:W-:Y:S02]  /*d420*/  IMAD.X R15, R0, 0x1, R15, P0 ;  /* 0x00000001000f7824 */ /* 0x000fe400000e060f */
[----:B------:R-:W-:-:S03]  /*d430*/  IMAD.MOV.U32 R9, RZ, RZ, RZ ;  /* 0x000000ffff097224 */ /* 0x000fc600078e00ff */
        /* <DEDUP_REMOVED lines=35> */
[----:B------:R-:W-:Y:S06]  /*d670*/  RET.REL.NODEC R8 `(mul_mat_q40_24_8_true) ;  /* 0xffffff2808607950 */ /* 0x000fec0003c3ffff */
.L_x_3491:
        /* <DEDUP_REMOVED lines=16> */
.L_x_3767:


//--------------------- .text.mul_mat_q40_stream_k_fixup_16_8_true --------------------------
	.section	.text.mul_mat_q40_stream_k_fixup_16_8_true,"ax",@progbits
	.align	128
        .global         mul_mat_q40_stream_k_fixup_16_8_true
        .type           mul_mat_q40_stream_k_fixup_16_8_true,@function
        .size           mul_mat_q40_stream_k_fixup_16_8_true,(.L_x_3769 - mul_mat_q40_stream_k_fixup_16_8_true)
        .other          mul_mat_q40_stream_k_fixup_16_8_true,@"STO_CUDA_ENTRY STV_DEFAULT"
mul_mat_q40_stream_k_fixup_16_8_true:
.text.mul_mat_q40_stream_k_fixup_16_8_true:
        /* <DEDUP_REMOVED lines=53> */
[----:B------:R-:W-:Y:S01]  /*0350*/  ISETP.GE.U32.AND P1, PT, R5, R0, PT ;  /* 0x000000000500720c */ /* 0x000fe20003f26070 */
[----:B------:R-:W-:-:S12]  /*0360*/  IMAD.MOV.U32 R5, RZ, RZ, RZ ;  /* 0x000000ffff057224 */ /* 0x000fd800078e00ff */
[----:B------:R-:W-:Y:S01]  /*0370*/  @P1 VIADD R3, R3, 0x1 ;  /* 0x0000000103031836 */ /* 0x000fe20000000000 */
[----:B------:R-:W-:-:S05]  /*0380*/  @!P2 LOP3.LUT R3, RZ, R0, RZ, 0x33, !PT ;  /* 0x00000000ff03a212 */ /* 0x000fca00078e33ff */
[----:B------:R-:W-:Y:S01]  /*0390*/  IMAD.MOV.U32 R4, RZ, RZ, R3 ;  /* 0x000000ffff047224 */ /* 0x000fe200078e0003 */
[----:B------:R-:W-:Y:S06]  /*03a0*/  BRA `(.L_x_3493) ;  /* 0x0000000000287947 */ /* 0x000fec0003800000 */
.L_x_3492:
[----:B------:R-:W-:Y:S01]  /*03b0*/  IMAD.U32 R2, RZ, RZ, UR8 ;  /* 0x00000008ff027e24 */ /* 0x000fe2000f8e00ff */
[----:B------:R-:W-:Y:S01]  /*03c0*/  MOV R3, UR9 ;  /* 0x0000000900037c02 */ /* 0x000fe20008000f00 */
[----:B------:R-:W-:Y:S02]  /*03d0*/  IMAD.U32 R32, RZ, RZ, UR6 ;  /* 0x00000006ff207e24 */ /* 0x000fe4000f8e00ff */
[----:B------:R-:W-:Y:S01]  /*03e0*/  IMAD.MOV.U32 R27, RZ, RZ, R2 ;  /* 0x000000ffff1b7224 */ /* 0x000fe200078e0002 */
[----:B------:R-:W-:Y:S01]  /*03f0*/  MOV R2, 0x430 ;  /* 0x0000043000027802 */ /* 0x000fe20000000f00 */
[----:B------:R-:W-:Y:S02]  /*0400*/  IMAD.MOV.U32 R28, RZ, RZ, R0 ;  /* 0x000000ffff1c7224 */ /* 0x000fe400078e0000 */
[----:B------:R-:W-:-:S07]  /*0410*/  IMAD.MOV.U32 R26, RZ, RZ, RZ ;  /* 0x000000ffff1a7224 */ /* 0x000fce00078e00ff */
[----:B------:R-:W-:Y:S05]  /*0420*/  CALL.REL.NOINC `($__internal_82_$__cuda_sm20_div_s64) ;  /* 0x0000002c00ac7944 */ /* 0x000fea0003c00000 */
[----:B------:R-:W-:Y:S01]  /*0430*/  MOV R4, R38 ;  /* 0x0000002600047202 */ /* 0x000fe20000000f00 */
[----:B------:R-:W-:-:S07]  /*0440*/  IMAD.MOV.U32 R5, RZ, RZ, R39 ;  /* 0x000000ffff057224 */ /* 0x000fce00078e0027 */
.L_x_3493:
        /* <DEDUP_REMOVED lines=29> */
[----:B------:R-:W-:-:S05]  /*0620*/  IMAD.HI.U32 R6, R9, UR8, RZ ;  /* 0x0000000809067c27 */ /* 0x000fca000f8e00ff */
[----:B------:R-:W-:-:S05]  /*0630*/  IADD3 R3, PT, PT, -R6, RZ, RZ ;  /* 0x000000ff06037210 */ /* 0x000fca0007ffe1ff */
        /* <DEDUP_REMOVED lines=8> */
.L_x_3494:
[----:B------:R-:W-:Y:S01]  /*06c0*/  MOV R2, UR8 ;  /* 0x0000000800027c02 */ /* 0x000fe20008000f00 */
[----:B------:R-:W-:Y:S02]  /*06d0*/  HFMA2 R26, -RZ, RZ, 0, 0 ;  /* 0x00000000ff1a7431 */ /* 0x000fe400000001ff */
[----:B------:R-:W-:Y:S02]  /*06e0*/  IMAD.U32 R3, RZ, RZ, UR9 ;  /* 0x00000009ff037e24 */ /* 0x000fe4000f8e00ff */
[----:B------:R-:W-:Y:S02]  /*06f0*/  IMAD.U32 R32, RZ, RZ, UR6 ;  /* 0x00000006ff207e24 */ /* 0x000fe4000f8e00ff */
[----:B------:R-:W-:Y:S01]  /*0700*/  IMAD.MOV.U32 R27, RZ, RZ, R2 ;  /* 0x000000ffff1b7224 */ /* 0x000fe200078e0002 */
[----:B------:R-:W-:Y:S01]  /*0710*/  MOV R2, 0x740 ;  /* 0x0000074000027802 */ /* 0x000fe20000000f00 */
[----:B------:R-:W-:-:S07]  /*0720*/  IMAD.MOV.U32 R28, RZ, RZ, R0 ;  /* 0x000000ffff1c7224 */ /* 0x000fce00078e0000 */
[----:B------:R-:W-:Y:S05]  /*0730*/  CALL.REL.NOINC `($__internal_82_$__cuda_sm20_div_s64) ;  /* 0x0000002800e87944 */ /* 0x000fea0003c00000 */
[----:B------:R-:W-:Y:S02]  /*0740*/  IMAD.MOV.U32 R6, RZ, RZ, R38 ;  /* 0x000000ffff067224 */ /* 0x000fe400078e0026 */
[----:B------:R-:W-:-:S07]  /*0750*/  IMAD.MOV.U32 R7, RZ, RZ, R39 ;  /* 0x000000ffff077224 */ /* 0x000fce00078e0027 */
.L_x_3495:
        /* <DEDUP_REMOVED lines=21> */
.L_x_3496:
[----:B------:R-:W-:Y:S01]  /*08b0*/  IMAD.MOV.U32 R27, RZ, RZ, R4 ;  /* 0x000000ffff1b7224 */ /* 0x000fe200078e0004 */
[----:B------:R-:W-:Y:S01]  /*08c0*/  MOV R32, R5 ;  /* 0x0000000500207202 */ /* 0x000fe20000000f00 */
[----:B------:R-:W-:Y:S01]  /*08d0*/  IMAD.U32 R21, RZ, RZ, UR4 ;  /* 0x00000004ff157e24 */ /* 0x000fe2000f8e00ff */
[----:B------:R-:W-:Y:S01]  /*08e0*/  MOV R2, 0x910 ;  /* 0x0000091000027802 */ /* 0x000fe20000000f00 */
[----:B------:R-:W-:-:S07]  /*08f0*/  IMAD.U32 R20, RZ, RZ, UR13 ;  /* 0x0000000dff147e24 */ /* 0x000fce000f8e00ff */
[----:B------:R-:W-:Y:S05]  /*0900*/  CALL.REL.NOINC `($__internal_83_$__cuda_sm20_rem_s64) ;  /* 0x0000002c00c47944 */ /* 0x000fea0003c00000 */
[----:B------:R-:W-:-:S07]  /*0910*/  IMAD.MOV.U32 R3, RZ, RZ, R20 ;  /* 0x000000ffff037224 */ /* 0x000fce00078e0014 */
.L_x_3497:
        /* <DEDUP_REMOVED lines=28> */
.L_x_3498:
[----:B------:R-:W-:Y:S01]  /*0ae0*/  IMAD.MOV.U32 R27, RZ, RZ, R6 ;  /* 0x000000ffff1b7224 */ /* 0x000fe200078e0006 */
[----:B------:R-:W-:Y:S01]  /*0af0*/  MOV R20, UR13 ;  /* 0x0000000d00147c02 */ /* 0x000fe20008000f00 */
[----:B------:R-:W-:Y:S01]  /*0b00*/  IMAD.MOV.U32 R32, RZ, RZ, R7 ;  /* 0x000000ffff207224 */ /* 0x000fe200078e0007 */
[----:B------:R-:W-:Y:S01]  /*0b10*/  MOV R2, 0xb40 ;  /* 0x00000b4000027802 */ /* 0x000fe20000000f00 */
[----:B------:R-:W-:-:S07]  /*0b20*/  IMAD.U32 R21, RZ, RZ, UR4 ;  /* 0x00000004ff157e24 */ /* 0x000fce000f8e00ff */
[----:B------:R-:W-:Y:S05]  /*0b30*/  CALL.REL.NOINC `($__internal_83_$__cuda_sm20_rem_s64) ;  /* 0x0000002c00387944 */ /* 0x000fea0003c00000 */
[----:B------:R-:W-:-:S07]  /*0b40*/  IMAD.MOV.U32 R2, RZ, RZ, R20 ;  /* 0x000000ffff027224 */ /* 0x000fce00078e0014 */
.L_x_3499:
        /* <DEDUP_REMOVED lines=33> */
.L_x_3500:
[----:B------:R-:W-:Y:S01]  /*0d60*/  IMAD.MOV.U32 R27, RZ, RZ, R18 ;  /* 0x000000ffff1b7224 */ /* 0x000fe200078e0012 */
[----:B------:R-:W-:Y:S01]  /*0d70*/  MOV R32, R19 ;  /* 0x0000001300207202 */ /* 0x000fe20000000f00 */
[----:B------:R-:W-:Y:S01]  /*0d80*/  IMAD.U32 R28, RZ, RZ, UR4 ;  /* 0x00000004ff1c7e24 */ /* 0x000fe2000f8e00ff */
[----:B------:R-:W-:Y:S01]  /*0d90*/  MOV R2, 0xdc0 ;  /* 0x00000dc000027802 */ /* 0x000fe20000000f00 */
[----:B------:R-:W-:-:S07]  /*0da0*/  IMAD.U32 R26, RZ, RZ, UR13 ;  /* 0x0000000dff1a7e24 */ /* 0x000fce000f8e00ff */
[----:B------:R-:W-:Y:S05]  /*0db0*/  CALL.REL.NOINC `($__internal_82_$__cuda_sm20_div_s64) ;  /* 0x0000002400487944 */ /* 0x000fea0003c00000 */
[-C--:B------:R-:W-:Y:S01]  /*0dc0*/  IADD3 R9, P0, PT, RZ, -R38.reuse, RZ ;  /* 0x80000026ff097210 */ /* 0x080fe20007f1e0ff */
[----:B------:R-:W-:Y:S01]  /*0dd0*/  IMAD.MOV.U32 R17, RZ, RZ, R39 ;  /* 0x000000ffff117224 */ /* 0x000fe200078e0027 */
[----:B------:R-:W-:-:S03]  /*0de0*/  MOV R16, R38 ;  /* 0x0000002600107202 */ /* 0x000fc60000000f00 */
[----:B------:R-:W-:Y:S02]  /*0df0*/  IMAD.X R2, RZ, RZ, ~R39, P0 ;  /* 0x000000ffff027224 */ /* 0x000fe400000e0e27 */
[----:B------:R-:W-:-:S04]  /*0e00*/  IMAD.WIDE.U32 R6, R9, UR4, R18 ;  /* 0x0000000409067c25 */ /* 0x000fc8000f8e0012 */
[----:B------:R-:W-:-:S04]  /*0e10*/  IMAD R2, R2, UR4, RZ ;  /* 0x0000000402027c24 */ /* 0x000fc8000f8e02ff */
[----:B------:R-:W-:-:S04]  /*0e20*/  IMAD R9, R9, UR13, R2 ;  /* 0x0000000d09097c24 */ /* 0x000fc8000f8e0202 */
[----:B------:R-:W-:-:S07]  /*0e30*/  IMAD.IADD R4, R7, 0x1, R9 ;  /* 0x0000000107047824 */ /* 0x000fce00078e0209 */
.L_x_3501:
        /* <DEDUP_REMOVED lines=23> */
.L_x_3502:
[----:B------:R-:W-:Y:S01]  /*0fb0*/  MOV R27, R5 ;  /* 0x00000005001b7202 */ /* 0x000fe20000000f00 */
[----:B------:R-:W-:Y:S01]  /*0fc0*/  IMAD.MOV.U32 R32, RZ, RZ, R3 ;  /* 0x000000ffff207224 */ /* 0x000fe200078e0003 */
[----:B------:R-:W-:Y:S01]  /*0fd0*/  MOV R2, 0x1010 ;  /* 0x0000101000027802 */ /* 0x000fe20000000f00 */
[----:B------:R-:W-:Y:S02]  /*0fe0*/  IMAD.U32 R28, RZ, RZ, UR4 ;  /* 0x00000004ff1c7e24 */ /* 0x000fe4000f8e00ff */
[----:B------:R-:W-:-:S07]  /*0ff0*/  IMAD.U32 R26, RZ, RZ, UR13 ;  /* 0x0000000dff1a7e24 */ /* 0x000fce000f8e00ff */
[----:B------:R-:W-:Y:S05]  /*1000*/  CALL.REL.NOINC `($__internal_82_$__cuda_sm20_div_s64) ;  /* 0x0000002000b47944 */ /* 0x000fea0003c00000 */
.L_x_3503:
[----:B------:R-:W-:Y:S02]  /*1010*/  ISETP.NE.U32.AND P1, PT, R16, R38, PT ;  /* 0x000000261000720c */ /* 0x000fe40003f25070 */
[----:B------:R-:W-:Y:S02]  /*1020*/  PLOP3.LUT P0, PT, PT, PT, PT, 0x8, 0x80 ;  /* 0x000000000080781c */ /* 0x000fe40003f0e170 */
[----:B------:R-:W-:-:S13]  /*1030*/  ISETP.NE.AND.EX P1, PT, R17, R39, PT, P1 ;  /* 0x000000271100720c */ /* 0x000fda0003f25310 */
[----:B------:R-:W-:Y:S05]  /*1040*/  @P1 BRA `(.L_x_3504) ;  /* 0x0000000000741947 */ /* 0x000fea0003800000 */
        /* <DEDUP_REMOVED lines=21> */
.L_x_3505:
[----:B------:R-:W-:Y:S01]  /*11a0*/  MOV R27, R5 ;  /* 0x00000005001b7202 */ /* 0x000fe20000000f00 */
[----:B------:R-:W-:Y:S01]  /*11b0*/  IMAD.MOV.U32 R32, RZ, RZ, R3 ;  /* 0x000000ffff207224 */ /* 0x000fe200078e0003 */
[----:B------:R-:W-:Y:S01]  /*11c0*/  MOV R2, 0x1200 ;  /* 0x0000120000027802 */ /* 0x000fe20000000f00 */
[----:B------:R-:W-:Y:S02]  /*11d0*/  IMAD.U32 R21, RZ, RZ, UR4 ;  /* 0x00000004ff157e24 */ /* 0x000fe4000f8e00ff */
[----:B------:R-:W-:-:S07]  /*11e0*/  IMAD.U32 R20, RZ, RZ, UR13 ;  /* 0x0000000dff147e24 */ /* 0x000fce000f8e00ff */
[----:B------:R-:W-:Y:S05]  /*11f0*/  CALL.REL.NOINC `($__internal_83_$__cuda_sm20_rem_s64) ;  /* 0x0000002400887944 */ /* 0x000fea0003c00000 */
[----:B------:R-:W-:-:S04]  /*1200*/  ISETP.NE.U32.AND P0, PT, R20, RZ, PT ;  /* 0x000000ff1400720c */ /* 0x000fc80003f05070 */
[----:B------:R-:W-:-:S13]  /*1210*/  ISETP.NE.AND.EX P0, PT, R21, RZ, PT, P0 ;  /* 0x000000ff1500720c */ /* 0x000fda0003f05300 */
.L_x_3504:
        /* <DEDUP_REMOVED lines=19> */
[----:B------:R-:W-:Y:S01]  /*1350*/  MOV R14, R18 ;  /* 0x00000012000e7202 */ /* 0x000fe20000000f00 */
        /* <DEDUP_REMOVED lines=11> */
[----:B-1----:R-:W-:-:S02]  /*1410*/  VIADD R15, R3, 0x20 ;  /* 0x00000020030f7836 */ /* 0x002fc40000000000 */
[C---:B------:R-:W-:Y:S01]  /*1420*/  VIADD R22, R3.reuse, 0x40 ;  /* 0x0000004003167836 */ /* 0x040fe20000000000 */
[----:B------:R-:W-:Y:S01]  /*1430*/  UIMAD UR6, UR11, UR8, UR6 ;  /* 0x000000080b0672a4 */ /* 0x000fe2000f8e0206 */
[----:B------:R-:W-:-:S03]  /*1440*/  VIADD R23, R3, 0x60 ;  /* 0x0000006003177836 */ /* 0x000fc60000000000 */
[----:B--23--:R-:W-:-:S12]  /*1450*/  UIADD3 UR6, UPT, UPT, UR19, UR6, URZ ;  /* 0x0000000613067290 */ /* 0x00cfd8000fffe0ff */
.L_x_3516:
        /* <DEDUP_REMOVED lines=26> */
.L_x_3506:
[----:B------:R-:W-:Y:S01]  /*1600*/  MOV R27, R26 ;  /* 0x0000001a001b7202 */ /* 0x000fe20000000f00 */
[----:B------:R-:W-:Y:S01]  /*1610*/  IMAD.MOV.U32 R28, RZ, RZ, R0 ;  /* 0x000000ffff1c7224 */ /* 0x000fe200078e0000 */
[----:B------:R-:W-:Y:S01]  /*1620*/  MOV R2, 0x1650 ;  /* 0x0000165000027802 */ /* 0x000fe20000000f00 */
[----:B------:R-:W-:-:S07]  /*1630*/  IMAD.MOV.U32 R26, RZ, RZ, RZ ;  /* 0x000000ffff1a7224 */ /* 0x000fce00078e00ff */
[----:B0-----:R-:W-:Y:S05]  /*1640*/  CALL.REL.NOINC `($__internal_82_$__cuda_sm20_div_s64) ;  /* 0x0000001c00247944 */ /* 0x001fea0003c00000 */
.L_x_3507:
[----:B------:R-:W-:-:S04]  /*1650*/  LOP3.LUT R2, R39, UR13, RZ, 0xfc, !PT ;  /* 0x0000000d27027c12 */ /* 0x000fc8000f8efcff */
[----:B------:R-:W-:-:S13]  /*1660*/  ISETP.NE.U32.AND P0, PT, R2, RZ, PT ;  /* 0x000000ff0200720c */ /* 0x000fda0003f05070 */
[----:B------:R-:W-:Y:S05]  /*1670*/  @P0 BRA `(.L_x_3508) ;  /* 0x00000000004c0947 */ /* 0x000fea0003800000 */
[----:B------:R-:W1:Y:S01]  /*1680*/  I2F.U32.RP R26, UR4 ;  /* 0x00000004001a7d06 */ /* 0x000e620008209000 */
[----:B------:R-:W-:Y:S02]  /*1690*/  HFMA2 R20, -RZ, RZ, 0, 0 ;  /* 0x00000000ff147431 */ /* 0x000fe400000001ff */
[----:B------:R-:W-:Y:S01]  /*16a0*/  IMAD R29, RZ, RZ, -UR4 ;  /* 0x80000004ff1d7e24 */ /* 0x000fe2000f8e02ff */
[----:B------:R-:W-:-:S04]  /*16b0*/  ISETP.NE.U32.AND P1, PT, RZ, UR4, PT ;  /* 0x00000004ff007c0c */ /* 0x000fc8000bf25070 */
        /* <DEDUP_REMOVED lines=15> */
.L_x_3508:
[----:B------:R-:W-:Y:S01]  /*17b0*/  MOV R27, R38 ;  /* 0x00000026001b7202 */ /* 0x000fe20000000f00 */
[----:B------:R-:W-:Y:S01]  /*17c0*/  IMAD.MOV.U32 R32, RZ, RZ, R39 ;  /* 0x000000ffff207224 */ /* 0x000fe200078e0027 */
[----:B------:R-:W-:Y:S01]  /*17d0*/  MOV R2, 0x1810 ;  /* 0x0000181000027802 */ /* 0x000fe20000000f00 */
[----:B------:R-:W-:Y:S02]  /*17e0*/  IMAD.U32 R21, RZ, RZ, UR4 ;  /* 0x00000004ff157e24 */ /* 0x000fe4000f8e00ff */
[----:B------:R-:W-:-:S07]  /*17f0*/  IMAD.U32 R20, RZ, RZ, UR13 ;  /* 0x0000000dff147e24 */ /* 0x000fce000f8e00ff */
[----:B0-----:R-:W-:Y:S05]  /*1800*/  CALL.REL.NOINC `($__internal_83_$__cuda_sm20_rem_s64) ;  /* 0x0000002000047944 */ /* 0x001fea0003c00000 */
.L_x_3509:
        /* <DEDUP_REMOVED lines=9> */
[----:B------:R-:W-:-:S04]  /*18a0*/  SHF.L.U32 R5, R4, 0x7, RZ ;  /* 0x0000000704057819 */ /* 0x000fc800000006ff */
        /* <DEDUP_REMOVED lines=45> */
.L_x_3511:
[----:B------:R-:W-:Y:S01]  /*1b80*/  IMAD.U32 R21, RZ, RZ, UR4 ;  /* 0x00000004ff157e24 */ /* 0x000fe2000f8e00ff */
[----:B------:R-:W-:Y:S01]  /*1b90*/  MOV R2, 0x1bc0 ;  /* 0x00001bc000027802 */ /* 0x000fe20000000f00 */
[----:B------:R-:W-:-:S07]  /*1ba0*/  IMAD.U32 R20, RZ, RZ, UR13 ;  /* 0x0000000dff147e24 */ /* 0x000fce000f8e00ff */
[----:B------:R-:W-:Y:S05]  /*1bb0*/  CALL.REL.NOINC `($__internal_83_$__cuda_sm20_rem_s64) ;  /* 0x0000001c00187944 */ /* 0x000fea0003c00000 */
[----:B------:R-:W-:-:S04]  /*1bc0*/  ISETP.NE.U32.AND P0, PT, R20, RZ, PT ;  /* 0x000000ff1400720c */ /* 0x000fc80003f05070 */
[----:B------:R-:W-:-:S13]  /*1bd0*/  ISETP.NE.AND.EX P0, PT, R21, RZ, PT, P0 ;  /* 0x000000ff1500720c */ /* 0x000fda0003f05300 */
.L_x_3512:
        /* <DEDUP_REMOVED lines=24> */
.L_x_3514:
[----:B------:R-:W-:Y:S01]  /*1d60*/  IMAD.U32 R28, RZ, RZ, UR4 ;  /* 0x00000004ff1c7e24 */ /* 0x000fe2000f8e00ff */
[----:B------:R-:W-:Y:S01]  /*1d70*/  MOV R2, 0x1da0 ;  /* 0x00001da000027802 */ /* 0x000fe20000000f00 */
[----:B------:R-:W-:-:S07]  /*1d80*/  IMAD.U32 R26, RZ, RZ, UR13 ;  /* 0x0000000dff1a7e24 */ /* 0x000fce000f8e00ff */
[----:B------:R-:W-:Y:S05]  /*1d90*/  CALL.REL.NOINC `($__internal_82_$__cuda_sm20_div_s64) ;  /* 0x0000001400507944 */ /* 0x000fea0003c00000 */
.L_x_3515:
[----:B------:R-:W-:-:S04]  /*1da0*/  ISETP.GE.U32.AND P0, PT, R38, R16, PT ;  /* 0x000000102600720c */ /* 0x000fc80003f06070 */
[----:B------:R-:W-:-:S13]  /*1db0*/  ISETP.GE.AND.EX P0, PT, R39, R17, PT, P0 ;  /* 0x000000112700720c */ /* 0x000fda0003f06300 */
[----:B------:R-:W-:Y:S05]  /*1dc0*/  @!P0 BRA `(.L_x_3513) ;  /* 0x0000000000148947 */ /* 0x000fea0003800000 */
.L_x_3510:
[----:B------:R-:W-:Y:S01]  /*1dd0*/  IADD3 R24, P0, PT, R24, -0x1, RZ ;  /* 0xffffffff18187810 */ /* 0x000fe20007f1e0ff */
[----:B------:R-:W-:Y:S01]  /*1de0*/  IMAD.MOV.U32 R5, RZ, RZ, R32 ;  /* 0x000000ffff057224 */ /* 0x000fe200078e0020 */
[----:B------:R-:W-:Y:S02]  /*1df0*/  MOV R14, R27 ;  /* 0x0000001b000e7202 */ /* 0x000fe40000000f00 */
[----:B------:R-:W-:Y:S01]  /*1e00*/  IADD3.X R25, PT, PT, R25, -0x1, RZ, P0, !PT ;  /* 0xffffffff19197810 */ /* 0x000fe200007fe4ff */
[----:B------:R-:W-:Y:S08]  /*1e10*/  BRA `(.L_x_3516) ;  /* 0xfffffff400907947 */ /* 0x000ff0000383ffff */
.L_x_3513:
        /* <DEDUP_REMOVED lines=30> */
.L_x_3517:
[----:B------:R-:W-:Y:S02]  /*2000*/  MOV R27, R18 ;  /* 0x00000012001b7202 */ /* 0x000fe40000000f00 */
[----:B------:R-:W-:-:S07]  /*2010*/  MOV R2, 0x2030 ;  /* 0x0000203000027802 */ /* 0x000fce0000000f00 */
[----:B------:R-:W-:Y:S05]  /*2020*/  CALL.REL.NOINC `($__internal_82_$__cuda_sm20_div_s64) ;  /* 0x0000001000ac7944 */ /* 0x000fea0003c00000 */
[----:B------:R-:W-:-:S07]  /*2030*/  IMAD.MOV.U32 R5, RZ, RZ, R38 ;  /* 0x000000ffff057224 */ /* 0x000fce00078e0026 */
.L_x_3518:
        /* <DEDUP_REMOVED lines=30> */
.L_x_3519:
[----:B------:R-:W-:Y:S01]  /*2220*/  MOV R28, UR6 ;  /* 0x00000006001c7c02 */ /* 0x000fe20008000f00 */
[----:B------:R-:W-:Y:S01]  /*2230*/  IMAD.U32 R29, RZ, RZ, UR7 ;  /* 0x00000007ff1d7e24 */ /* 0x000fe2000f8e00ff */
[----:B------:R-:W-:Y:S01]  /*2240*/  MOV R2, 0x2280 ;  /* 0x0000228000027802 */ /* 0x000fe20000000f00 */
[----:B------:R-:W-:Y:S02]  /*2250*/  IMAD.MOV.U32 R27, RZ, RZ, R18 ;  /* 0x000000ffff1b7224 */ /* 0x000fe400078e0012 */
[----:B------:R-:W-:-:S07]  /*2260*/  IMAD.U32 R26, RZ, RZ, UR5 ;  /* 0x00000005ff1a7e24 */ /* 0x000fce000f8e00ff */
[----:B------:R-:W-:Y:S05]  /*2270*/  CALL.REL.NOINC `($__internal_82_$__cuda_sm20_div_s64) ;  /* 0x0000001000187944 */ /* 0x000fea0003c00000 */
[----:B------:R-:W-:-:S07]  /*2280*/  IMAD.MOV.U32 R0, RZ, RZ, R38 ;  /* 0x000000ffff007224 */ /* 0x000fce00078e0026 */
.L_x_3520:
        /* <DEDUP_REMOVED lines=25> */
.L_x_3521:
[----:B------:R-:W-:Y:S01]  /*2420*/  IMAD.U32 R28, RZ, RZ, UR4 ;  /* 0x00000004ff1c7e24 */ /* 0x000fe2000f8e00ff */
[----:B------:R-:W-:Y:S01]  /*2430*/  MOV R2, 0x2460 ;  /* 0x0000246000027802 */ /* 0x000fe20000000f00 */
[----:B------:R-:W-:-:S07]  /*2440*/  IMAD.U32 R26, RZ, RZ, UR13 ;  /* 0x0000000dff1a7e24 */ /* 0x000fce000f8e00ff */
[----:B------:R-:W-:Y:S05]  /*2450*/  CALL.REL.NOINC `($__internal_82_$__cuda_sm20_div_s64) ;  /* 0x0000000c00a07944 */ /* 0x000fea0003c00000 */
.L_x_3522:
[----:B------:R-:W0:Y:S02]  /*2460*/  LDCU.64 UR4, c[0x0][0x380] ;  /* 0x00007000ff0477ac */ /* 0x000e240008000a00 */
[----:B0-----:R-:W-:-:S04]  /*2470*/  UISETP.NE.U32.AND UP0, UPT, UR4, URZ, UPT ;  /* 0x000000ff0400728c */ /* 0x001fc8000bf05070 */
[----:B------:R-:W-:-:S09]  /*2480*/  UISETP.NE.AND.EX UP0, UPT, UR5, URZ, UPT, UP0 ;  /* 0x000000ff0500728c */ /* 0x000fd2000bf05300 */
[----:B------:R-:W-:Y:S05]  /*2490*/  BRA.U UP0, `(.L_x_3523) ;  /* 0x0000000500547547 */ /* 0x000fea000b800000 */
[----:B------:R-:W0:Y:S01]  /*24a0*/  LDC.64 R16, c[0x0][0x3a8] ;  /* 0x0000ea00ff107b82 */ /* 0x000e220000000a00 */
[----:B------:R-:W-:Y:S01]  /*24b0*/  SHF.L.U32 R38, R38, 0x4, RZ ;  /* 0x0000000426267819 */ /* 0x000fe200000006ff */
[----:B------:R-:W1:Y:S01]  /*24c0*/  LDCU UR4, c[0x0][0x3a4] ;  /* 0x00007480ff0477ac */ /* 0x000e620008000800 */
[----:B------:R-:W-:Y:S02]  /*24d0*/  IMAD.SHL.U32 R5, R5, 0x80, RZ ;  /* 0x0000008005057824 */ /* 0x000fe400078e00ff */
[----:B------:R-:W-:-:S03]  /*24e0*/  LOP3.LUT R21, RZ, R38, RZ, 0x33, !PT ;  /* 0x00000026ff157212 */ /* 0x000fc600078e33ff */
[----:B------:R-:W2:Y:S01]  /*24f0*/  LDC R14, c[0x0][0x3b4] ;  /* 0x0000ed00ff0e7b82 */ /* 0x000ea20000000800 */
[----:B------:R-:W-:-:S05]  /*2500*/  LOP3.LUT R2, RZ, R5, RZ, 0x33, !PT ;  /* 0x00000005ff027212 */ /* 0x000fca00078e33ff */
[----:B-1----:R-:W-:Y:S02]  /*2510*/  VIADD R26, R2, UR4 ;  /* 0x00000004021a7c36 */ /* 0x002fe40008000000 */
[----:B0-----:R-:W-:-:S05]  /*2520*/  IMAD.IADD R21, R21, 0x1, R16 ;  /* 0x0000000115157824 */ /* 0x001fca00078e0210 */
[----:B------:R-:W-:-:S13]  /*2530*/  ISETP.GT.AND P0, PT, R4, R21, PT ;  /* 0x000000150400720c */ /* 0x000fda0003f04270 */
        /* <DEDUP_REMOVED lines=30> */
.L_x_3525:
[----:B------:R-:W-:Y:S05]  /*2720*/  BSYNC.RECONVERGENT B0 ;  /* 0x0000000000007941 */ /* 0x000fea0003800200 */
.L_x_3524:
[----:B------:R-:W-:Y:S04]  /*2730*/  BSSY.RECONVERGENT B0, `(.L_x_3526) ;  /* 0x0000005000007945 */ /* 0x000fe80003800200 */
[----:B------:R-:W-:Y:S05]  /*2740*/  @P1 BRA `(.L_x_3527) ;  /* 0x00000000000c1947 */ /* 0x000fea0003800000 */
[----:B------:R-:W2:Y:S02]  /*2750*/  LDG.E R12, desc[UR16][R4.64+0x100] ;  /* 0x00010010040c7981 */ /* 0x000ea4000c1e1900 */
[----:B--2---:R-:W-:-:S05]  /*2760*/  FADD R11, R11, R12 ;  /* 0x0000000c0b0b7221 */ /* 0x004fca0000000000 */
[----:B------:R2:W-:Y:S02]  /*2770*/  STG.E desc[UR16][R4.64+0x100], R11 ;  /* 0x0001000b04007986 */ /* 0x0005e4000c101910 */
.L_x_3527:
[----:B------:R-:W-:Y:S05]  /*2780*/  BSYNC.RECONVERGENT B0 ;  /* 0x0000000000007941 */ /* 0x000fea0003800200 */
.L_x_3526:
[----:B------:R-:W-:Y:S04]  /*2790*/  BSSY.RECONVERGENT B0, `(.L_x_3528) ;  /* 0x0000005000007945 */ /* 0x000fe80003800200 */
[----:B------:R-:W-:Y:S05]  /*27a0*/  @P3 BRA `(.L_x_3529) ;  /* 0x00000000000c3947 */ /* 0x000fea0003800000 */
[----:B--2---:R-:W2:Y:S02]  /*27b0*/  LDG.E R11, desc[UR16][R4.64+0x180] ;  /* 0x00018010040b7981 */ /* 0x004ea4000c1e1900 */
[----:B--2---:R-:W-:-:S05]  /*27c0*/  FADD R11, R10, R11 ;  /* 0x0000000b0a0b7221 */ /* 0x004fca0000000000 */
[----:B------:R3:W-:Y:S02]  /*27d0*/  STG.E desc[UR16][R4.64+0x180], R11 ;  /* 0x0001800b04007986 */ /* 0x0007e4000c101910 */
.L_x_3529:
[----:B------:R-:W-:Y:S05]  /*27e0*/  BSYNC.RECONVERGENT B0 ;  /* 0x0000000000007941 */ /* 0x000fea0003800200 */
.L_x_3528:
        /* <DEDUP_REMOVED lines=20> */
.L_x_3531:
[----:B------:R-:W-:Y:S05]  /*2930*/  BSYNC.RECONVERGENT B0 ;  /* 0x0000000000007941 */ /* 0x000fea0003800200 */
.L_x_3530:
[----:B------:R-:W-:Y:S04]  /*2940*/  BSSY.RECONVERGENT B0, `(.L_x_3532) ;  /* 0x0000005000007945 */ /* 0x000fe80003800200 */
[----:B------:R-:W-:Y:S05]  /*2950*/  @P1 BRA `(.L_x_3533) ;  /* 0x00000000000c1947 */ /* 0x000fea0003800000 */
[----:B------:R-:W3:Y:S02]  /*2960*/  LDG.E R0, desc[UR16][R2.64+0x100] ;  /* 0x0001001002007981 */ /* 0x000ee4000c1e1900 */
[----:B---3--:R-:W-:-:S05]  /*2970*/  FADD R7, R7, R0 ;  /* 0x0000000007077221 */ /* 0x008fca0000000000 */
[----:B------:R3:W-:Y:S02]  /*2980*/  STG.E desc[UR16][R2.64+0x100], R7 ;  /* 0x0001000702007986 */ /* 0x0007e4000c101910 */
.L_x_3533:
[----:B------:R-:W-:Y:S05]  /*2990*/  BSYNC.RECONVERGENT B0 ;  /* 0x0000000000007941 */ /* 0x000fea0003800200 */
.L_x_3532:
[----:B------:R-:W-:Y:S05]  /*29a0*/  @P3 EXIT ;  /* 0x000000000000394d */ /* 0x000fea0003800000 */
[----:B-12---:R-:W2:Y:S02]  /*29b0*/  LDG.E R5, desc[UR16][R2.64+0x180] ;  /* 0x0001801002057981 */ /* 0x006ea4000c1e1900 */
[----:B--2---:R-:W-:-:S05]  /*29c0*/  FADD R5, R6, R5 ;  /* 0x0000000506057221 */ /* 0x004fca0000000000 */
[----:B------:R-:W-:Y:S01]  /*29d0*/  STG.E desc[UR16][R2.64+0x180], R5 ;  /* 0x0001800502007986 */ /* 0x000fe2000c101910 */
[----:B------:R-:W-:Y:S05]  /*29e0*/  EXIT ;  /* 0x000000000000794d */ /* 0x000fea0003800000 */
.L_x_3523:
        /* <DEDUP_REMOVED lines=19> */
[----:B------:R-:W-:Y:S02]  /*2b20*/  @!P0 MOV R0, 0x400 ;  /* 0x0000040000008802 */ /* 0x000fe40000000f00 */
[----:B------:R-:W-:-:S04]  /*2b30*/  LEA R38, R38, R21, 0x4 ;  /* 0x0000001526267211 */ /* 0x000fc800078e20ff */
        /* <DEDUP_REMOVED lines=21> */
[----:B0-----:R-:W-:-:S04]  /*2c90*/  @!P0 IADD3 R18, P1, PT, R0, R14, RZ ;  /* 0x0000000e00128210 */ /* 0x001fc80007f3e0ff */
        /* <DEDUP_REMOVED lines=43> */
[----:B------:R-:W-:-:S04]  /*2f50*/  IADD3 R4, PT, PT, R4, 0x8, RZ ;  /* 0x0000000804047810 */ /* 0x000fc80007ffe0ff */
        /* <DEDUP_REMOVED lines=33> */
[----:B------:R-:W-:Y:S02]  /*3170*/  SHF.R.S32.HI R8, RZ, 0x1f, R4 ;  /* 0x0000001fff087819 */ /* 0x000fe40000011404 */
[----:B------:R-:W-:-:S04]  /*3180*/  IADD3 R4, P0, P1, R0, R4, R3 ;  /* 0x0000000400047210 */ /* 0x000fc8000791e003 */
[----:B0-----:R-:W-:Y:S02]  /*3190*/  IADD3.X R9, PT, PT, R5, R8, RZ, P0, P1 ;  /* 0x0000000805097210 */ /* 0x001fe400007e24ff */
[----:B--2---:R-:W-:-:S04]  /*31a0*/  LEA R8, P0, R4, UR6, 0x2 ;  /* 0x0000000604087c11 */ /* 0x004fc8000f8010ff */
[----:B------:R-:W-:-:S05]  /*31b0*/  LEA.HI.X R9, R4, UR7, R9, 0x2, P0 ;  /* 0x0000000704097c11 */ /* 0x000fca00080f1409 */
[----:B------:R-:W2:Y:S02]  /*31c0*/  LDG.E R4, desc[UR16][R8.64+0x100] ;  /* 0x0001001008047981 */ /* 0x000ea4000c1e1900 */
[----:B--2---:R-:W-:-:S05]  /*31d0*/  FADD R7, R7, R4 ;  /* 0x0000000407077221 */ /* 0x004fca0000000000 */
[----:B------:R1:W-:Y:S02]  /*31e0*/  STG.E desc[UR16][R8.64+0x100], R7 ;  /* 0x0001000708007986 */ /* 0x0003e4000c101910 */
.L_x_3535:
[----:B------:R-:W-:Y:S05]  /*31f0*/  BSYNC.RECONVERGENT B0 ;  /* 0x0000000000007941 */ /* 0x000fea0003800200 */
.L_x_3534:
        /* <DEDUP_REMOVED lines=14> */
        .weak           $__internal_82_$__cuda_sm20_div_s64
        .type           $__internal_82_$__cuda_sm20_div_s64,@function
        .size           $__internal_82_$__cuda_sm20_div_s64,($__internal_83_$__cuda_sm20_rem_s64 - $__internal_82_$__cuda_sm20_div_s64)
$__internal_82_$__cuda_sm20_div_s64:
        /* <DEDUP_REMOVED lines=47> */
[----:B------:R-:W-:Y:S02]  /*35d0*/  IADD3 R29, P1, PT, R29, R34, RZ ;  /* 0x000000221d1d7210 */ /* 0x000fe40007f3e0ff */
[----:B------:R-:W-:-:S03]  /*35e0*/  IADD3.X R30, PT, PT, R30, RZ, RZ, P0, !PT ;  /* 0x000000ff1e1e7210 */ /* 0x000fc600007fe4ff */
        /* <DEDUP_REMOVED lines=9> */
[----:B------:R-:W-:-:S03]  /*3680*/  ISETP.GE.U32.AND.EX P0, PT, R31, R21, PT, P0 ;  /* 0x000000151f00720c */ /* 0x000fc60003f06100 */
[----:B------:R-:W-:Y:S01]  /*3690*/  IMAD.X R36, RZ, RZ, R33, P3 ;  /* 0x000000ffff247224 */ /* 0x000fe200018e0621 */
[----:B------:R-:W-:Y:S01]  /*36a0*/  SEL R35, R34, R35, P0 ;  /* 0x0000002322237207 */ /* 0x000fe20000000000 */
[----:B------:R-:W-:Y:S01]  /*36b0*/  IMAD.X R34, R31, 0x1, ~R21, P1 ;  /* 0x000000011f227824 */ /* 0x000fe200008e0e15 */
[----:B------:R-:W-:Y:S02]  /*36c0*/  SEL R30, R30, R29, P0 ;  /* 0x0000001d1e1e7207 */ /* 0x000fe40000000000 */
[----:B------:R-:W-:Y:S02]  /*36d0*/  ISETP.GE.U32.AND P1, PT, R35, R20, PT ;  /* 0x000000142300720c */ /* 0x000fe40003f26070 */
[----:B------:R-:W-:Y:S02]  /*36e0*/  SEL R31, R34, R31, P0 ;  /* 0x0000001f221f7207 */ /* 0x000fe40000000000 */
        /* <DEDUP_REMOVED lines=11> */
[----:B------:R-:W-:Y:S02]  /*37a0*/  SEL R30, R30, R29, !P1 ;  /* 0x0000001d1e1e7207 */ /* 0x000fe40004800000 */
[----:B------:R-:W-:Y:S02]  /*37b0*/  ISETP.NE.AND.EX P0, PT, R26, RZ, PT, P0 ;  /* 0x000000ff1a00720c */ /* 0x000fe40003f05300 */
[----:B------:R-:W-:Y:S01]  /*37c0*/  SEL R20, R20, R21, !P1 ;  /* 0x0000001514147207 */ /* 0x000fe20004800000 */
[----:B------:R-:W-:Y:S01]  /*37d0*/  IMAD.MOV.U32 R21, RZ, RZ, 0x0 ;  /* 0x00000000ff157424 */ /* 0x000fe200078e00ff */
[----:B------:R-:W-:-:S02]  /*37e0*/  SEL R38, R30, 0xffffffff, P0 ;  /* 0xffffffff1e267807 */ /* 0x000fc40000000000 */
[----:B------:R-:W-:Y:S01]  /*37f0*/  SEL R39, R20, 0xffffffff, P0 ;  /* 0xffffffff14277807 */ /* 0x000fe20000000000 */
[----:B------:R-:W-:-:S04]  /*3800*/  IMAD.MOV.U32 R20, RZ, RZ, R2 ;  /* 0x000000ffff147224 */ /* 0x000fc800078e0002 */
[----:B------:R-:W-:Y:S05]  /*3810*/  RET.REL.NODEC R20 `(mul_mat_q40_stream_k_fixup_16_8_true) ;  /* 0xffffffc414f87950 */ /* 0x000fea0003c3ffff */
        .weak           $__internal_83_$__cuda_sm20_rem_s64
        .type           $__internal_83_$__cuda_sm20_rem_s64,@function
        .size           $__internal_83_$__cuda_sm20_rem_s64,(.L_x_3769 - $__internal_83_$__cuda_sm20_rem_s64)
$__internal_83_$__cuda_sm20_rem_s64:
        /* <DEDUP_REMOVED lines=29> */
[----:B------:R-:W-:-:S04]  /*39f0*/  IMAD.X R30, RZ, RZ, ~R30, P0 ;  /* 0x000000ffff1e7224 */ /* 0x000fc800000e0e1e */
[----:B------:R-:W-:-:S04]  /*3a00*/  IMAD.WIDE.U32 R36, P0, R37, R30, R36 ;  /* 0x0000001e25247225 */ /* 0x000fc80007800024 */
[----:B------:R-:W-:-:S04]  /*3a10*/  IMAD.HI.U32 R28, R29, R30, RZ ;  /* 0x0000001e1d1c7227 */ /* 0x000fc800078e00ff */
[----:B------:R-:W-:Y:S01]  /*3a20*/  IMAD.HI.U32 R26, P2, R29, R26, R36 ;  /* 0x0000001a1d1a7227 */ /* 0x000fe20007840024 */
[----:B------:R-:W-:-:S03]  /*3a30*/  IADD3.X R28, PT, PT, R28, R29, RZ, P0, !PT ;  /* 0x0000001d1c1c7210 */ /* 0x000fc600007fe4ff */
[----:B------:R-:W-:Y:S02]  /*3a40*/  IMAD R31, R29, R30, RZ ;  /* 0x0000001e1d1f7224 */ /* 0x000fe400078e02ff */
[----:B------:R-:W-:-:S03]  /*3a50*/  IMAD.MOV.U32 R37, RZ, RZ, RZ ;  /* 0x000000ffff257224 */ /* 0x000fc600078e00ff */
        /* <DEDUP_REMOVED lines=23> */
[----:B------:R-:W-:Y:S01]  /*3bd0*/  SEL R33, R28, R33, P0 ;  /* 0x000000211c217207 */ /* 0x000fe20000000000 */
[----:B------:R-:W-:Y:S01]  /*3be0*/  IMAD.MOV.U32 R28, RZ, RZ, R2 ;  /* 0x000000ffff1c7224 */ /* 0x000fe200078e0002 */
        /* <DEDUP_REMOVED lines=9> */
[----:B------:R-:W-:Y:S02]  /*3c80*/  SEL R29, R29, R26, !P1 ;  /* 0x0000001a1d1d7207 */ /* 0x000fe40004800000 */
[----:B------:R-:W-:Y:S02]  /*3c90*/  ISETP.NE.AND.EX P0, PT, R20, RZ, PT, P0 ;  /* 0x000000ff1400720c */ /* 0x000fe40003f05300 */
[----:B------:R-:W-:-:S02]  /*3ca0*/  IADD3.X R21, PT, PT, RZ, ~R34, RZ, P2, !PT ;  /* 0x80000022ff157210 */ /* 0x000fc400017fe4ff */
[----:B------:R-:W-:Y:S01]  /*3cb0*/  SEL R20, R29, 0xffffffff, P0 ;  /* 0xffffffff1d147807 */ /* 0x000fe20000000000 */
[----:B------:R-:W-:Y:S01]  /*3cc0*/  IMAD.MOV.U32 R29, RZ, RZ, 0x0 ;  /* 0x00000000ff1d7424 */ /* 0x000fe200078e00ff */
[----:B------:R-:W-:-:S04]  /*3cd0*/  SEL R21, R21, R34, !P1 ;  /* 0x0000002215157207 */ /* 0x000fc80004800000 */
[----:B------:R-:W-:Y:S01]  /*3ce0*/  SEL R21, R21, 0xffffffff, P0 ;  /* 0xffffffff15157807 */ /* 0x000fe20000000000 */
[----:B------:R-:W-:Y:S06]  /*3cf0*/  RET.REL.NODEC R28 `(mul_mat_q40_stream_k_fixup_16_8_true) ;  /* 0xffffffc01cc07950 */ /* 0x000fec0003c3ffff */
.L_x_3536:
        /* <DEDUP_REMOVED lines=16> */
.L_x_3769:


//--------------------- .text.mul_mat_q40_16_8_true --------------------------
	.section	.text.mul_mat_q40_16_8_true,"ax",@progbits
	.align	128
        .global         mul_mat_q40_16_8_true
        .type           mul_mat_q40_16_8_true,@function
        .size           mul_mat_q40_16_8_true,(.L_x_3771 - mul_mat_q40_16_8_true)
        .other          mul_mat_q40_16_8_true,@"STO_CUDA_ENTRY STV_DEFAULT"
mul_mat_q40_16_8_true:
.text.mul_mat_q40_16_8_true:
[----:B------:R-:W-:Y:S08]  /*0000*/  LDC R1, c[0x0][0x37c] ;  /* 0x0000df00ff017b82 */ /* 0x000ff00000000800 */
[----:B------:R-:W0:Y:S01]  /*0010*/  LDC.64 R152, c[0x0][0x3b0] ;  /* 0x0000ec00ff987b82 */ /* 0x000e220000000a00 */
[----:B------:R-:W1:Y:S01]  /*0020*/  S2R R0, SR_CTAID.X ;  /* 0x0000000000007919 */ /* 0x000e620000002500 */
[----:B------:R-:W2:Y:S01]  /*0030*/  LDCU UR4, c[0x0][0x3b8] ;  /* 0x00007700ff0477ac */ /* 0x000ea20008000800 */
[----:B------:R-:W3:Y:S05]  /*0040*/  S2R R2, SR_TID.Y ;  /* 0x0000000000027919 */ /* 0x000eea0000002200 */
[----:B------:R-:W4:Y:S08]  /*0050*/  LDC R21, c[0x0][0x3cc] ;  /* 0x0000f300ff157b82 */ /* 0x000f300000000800 */
[----:B------:R-:W5:Y:S01]  /*0060*/  S2UR UR7, SR_CgaCtaId ;  /* 0x00000000000779c3 */ /* 0x000f620000008800 */
[----:B--2---:R-:W-:Y:S01]  /*0070*/  UIADD3 UR4, UPT, UPT, UR4, 0xf, URZ ;  /* 0x0000000f04047890 */ /* 0x004fe2000fffe0ff */
[----:B0-----:R-:W-:Y:S01]  /*0080*/  SHF.R.S32.HI R3, RZ, 0x1f, R152 ;  /* 0x0000001fff037819 */ /* 0x001fe20000011498 */
[----:B------:R-:W-:-:S02]  /*0090*/  VIADD R4, R153, 0x7f ;  /* 0x0000007f99047836 */ /* 0x000fc40000000000 */
[----:B------:R-:W-:-:S03]  /*00a0*/  USHF.R.S32.HI UR5, URZ, 0x1f, UR4 ;  /* 0x0000001fff057899 */ /* 0x000fc60008011404 */
[----:B------:R-:W0:Y:S01]  /*00b0*/  LDC R15, c[0x0][0x370] ;  /* 0x0000dc00ff0f7b82 */ /* 0x000e220000000800 */
[----:B------:R-:W-:Y:S02]  /*00c0*/  LEA.HI R152, R3, R152, RZ, 0x5 ;  /* 0x0000009803987211 */ /* 0x000fe400078f28ff */
[----:B------:R-:W-:Y:S01]  /*00d0*/  SHF.R.S32.HI R7, RZ, 0x1f, R4 ;  /* 0x0000001fff077819 */ /* 0x000fe20000011404 */
[----:B------:R-:W3:Y:S01]  /*00e0*/  S2R R3, SR_TID.X ;  /* 0x0000000000037919 */ /* 0x000ee20000002100 */
[----:B------:R-:W-:Y:S01]  /*00f0*/  SHF.R.S32.HI R152, RZ, 0x5, R152 ;  /* 0x00000005ff987819 */ /* 0x000fe20000011498 */
[----:B------:R-:W-:Y:S01]  /*0100*/  ULEA.HI UR5, UR5, UR4, URZ, 0x4 ;  /* 0x0000000405057291 */ /* 0x000fe2000f8f20ff */
[----:B------:R-:W-:Y:S02]  /*0110*/  LEA.HI R4, R7, R4, RZ, 0x7 ;  /* 0x0000000407047211 */ /* 0x000fe400078f38ff */
[----:B------:R-:W-:Y:S01]  /*0120*/  SHF.R.S32.HI R5, RZ, 0x1f, R152 ;  /* 0x0000001fff057819 */ /* 0x000fe20000011498 */
[-C--:B-1----:R-:W-:Y:S01]  /*0130*/  IMAD.WIDE.U32 R6, R152, R0.reuse, RZ ;  /* 0x0000000098067225 */ /* 0x082fe200078e00ff */
[----:B------:R-:W-:Y:S01]  /*0140*/  SHF.R.S32.HI R13, RZ, 0x7, R4 ;  /* 0x00000007ff0d7819 */ /* 0x000fe20000011404 */
[----:B------:R-:W-:Y:S01]  /*0150*/  USHF.R.S32.HI UR6, URZ, 0x4, UR5 ;  /* 0x00000004ff067899 */ /* 0x000fe20008011405 */
[----:B----4-:R-:W-:Y:S01]  /*0160*/  SHF.R.S32.HI R17, RZ, 0x1f, R21 ;  /* 0x0000001fff117819 */ /* 0x010fe20000011415 */
[----:B------:R-:W-:Y:S01]  /*0170*/  IMAD R9, R5, R0, RZ ;  /* 0x0000000005097224 */ /* 0x000fe200078e02ff */
[----:B------:R-:W-:Y:S01]  /*0180*/  SHF.R.S32.HI R19, RZ, 0x1f, R13 ;  /* 0x0000001fff137819 */ /* 0x000fe2000001140d */
[----:B------:R-:W-:-:S02]  /*0190*/  USHF.R.S32.HI UR9, URZ, 0x1f, UR6 ;  /* 0x0000001fff097899 */ /* 0x000fc40008011406 */
[----:B------:R-:W-:Y:S01]  /*01a0*/  IMAD.IADD R4, R7, 0x1, R9 ;  /* 0x0000000107047824 */ /* 0x000fe200078e0209 */
[----:B------:R-:W-:Y:S02]  /*01b0*/  UMOV UR4, 0x400 ;  /* 0x0000040000047882 */ /* 0x000fe40000000000 */
[----:B-----5:R-:W-:Y:S01]  /*01c0*/  ULEA UR4, UR7, UR4, 0x18 ;  /* 0x0000000407047291 */ /* 0x020fe2000f8ec0ff */
[----:B------:R-:W-:-:S04]  /*01d0*/  IMAD R4, R4, R13, RZ ;  /* 0x0000000d04047224 */ /* 0x000fc800078e02ff */
[----:B------:R-:W-:Y:S02]  /*01e0*/  IMAD R9, R19, R6, R4 ;  /* 0x0000000613097224 */ /* 0x000fe400078e0204 */
[----:B------:R-:W-:-:S04]  /*01f0*/  IMAD.WIDE.U32 R6, R6, R13, RZ ;  /* 0x0000000d06067225 */ /* 0x000fc800078e00ff */
[----:B------:R-:W-:-:S04]  /*0200*/  IMAD.IADD R4, R7, 0x1, R9 ;  /* 0x0000000107047824 */ /* 0x000fc800078e0209 */
[----:B------:R-:W-:Y:S02]  /*0210*/  IMAD R7, R4, UR6, RZ ;  /* 0x0000000604077c24 */ /* 0x000fe4000f8e02ff */
[----:B---3--:R-:W-:Y:S02]  /*0220*/  IMAD R154, R2, 0x20, R3 ;  /* 0x00000020029a7824 */ /* 0x008fe400078e0203 */
[C---:B------:R-:W-:Y:S02]  /*0230*/  IMAD R9, R6.reuse, UR9, R7 ;  /* 0x0000000906097c24 */ /* 0x040fe4000f8e0207 */
[----:B------:R-:W-:Y:S01]  /*0240*/  IMAD.WIDE.U32 R6, R6, UR6, RZ ;  /* 0x0000000606067c25 */ /* 0x000fe2000f8e00ff */
[C---:B------:R-:W-:Y:S02]  /*0250*/  ISETP.GT.U32.AND P0, PT, R154.reuse, 0xf, PT ;  /* 0x0000000f9a00780c */ /* 0x040fe40003f04070 */
[----:B------:R-:W-:Y:S01]  /*0260*/  LEA R11, R154, UR4, 0x2 ;  /* 0x000000049a0b7c11 */ /* 0x000fe2000f8e10ff */
[----:B------:R-:W-:-:S02]  /*0270*/  IMAD.IADD R4, R7, 0x1, R9 ;  /* 0x0000000107047824 */ /* 0x000fc400078e0209 */
[----:B------:R-:W-:-:S04]  /*0280*/  IMAD.WIDE.U32 R8, R6, R21, RZ ;  /* 0x0000001506087225 */ /* 0x000fc800078e00ff */
[----:B------:R-:W-:-:S04]  /*0290*/  IMAD R4, R4, R21, RZ ;  /* 0x0000001504047224 */ /* 0x000fc800078e02ff */
[----:B------:R-:W-:Y:S01]  /*02a0*/  IMAD R7, R17, R6, R4 ;  /* 0x0000000611077224 */ /* 0x000fe200078e0204 */
[----:B------:R1:W-:Y:S03]  /*02b0*/  @!P0 STS [R11], R154 ;  /* 0x0000009a0b008388 */ /* 0x0003e60000000800 */
        /* <DEDUP_REMOVED lines=24> */
.L_x_3537:
[----:B------:R-:W-:Y:S01]  /*0440*/  IMAD.MOV.U32 R45, RZ, RZ, R8 ;  /* 0x000000ffff2d7224 */ /* 0x000fe200078e0008 */
[----:B------:R-:W-:Y:S01]  /*0450*/  MOV R48, 0x490 ;  /* 0x0000049000307802 */ /* 0x000fe20000000f00 */
[----:B------:R-:W-:Y:S02]  /*0460*/  IMAD.MOV.U32 R47, RZ, RZ, R15 ;  /* 0x000000ffff2f7224 */ /* 0x000fe400078e000f */
[----:B------:R-:W-:-:S07]  /*0470*/  IMAD.MOV.U32 R49, RZ, RZ, RZ ;  /* 0x000000ffff317224 */ /* 0x000fce00078e00ff */
[----:B------:R-:W-:Y:S05]  /*0480*/  CALL.REL.NOINC `($__internal_84_$__cuda_sm20_div_s64) ;  /* 0x000000b0001c7944 */ /* 0x000fea0003c00000 */
[----:B------:R-:W-:Y:S02]  /*0490*/  IMAD.MOV.U32 R6, RZ, RZ, R33 ;  /* 0x000000ffff067224 */ /* 0x000fe400078e0021 */
[----:B------:R-:W-:-:S07]  /*04a0*/  IMAD.MOV.U32 R7, RZ, RZ, R36 ;  /* 0x000000ffff077224 */ /* 0x000fce00078e0024 */
.L_x_3538:
        /* <DEDUP_REMOVED lines=39> */
.L_x_3539:
[----:B------:R-:W-:Y:S01]  /*0720*/  IMAD.MOV.U32 R45, RZ, RZ, R10 ;  /* 0x000000ffff2d7224 */ /* 0x000fe200078e000a */
[----:B------:R-:W-:Y:S01]  /*0730*/  MOV R48, 0x770 ;  /* 0x0000077000307802 */ /* 0x000fe20000000f00 */
[----:B------:R-:W-:Y:S02]  /*0740*/  IMAD.MOV.U32 R47, RZ, RZ, R15 ;  /* 0x000000ffff2f7224 */ /* 0x000fe400078e000f */
[----:B------:R-:W-:-:S07]  /*0750*/  IMAD.MOV.U32 R49, RZ, RZ, RZ ;  /* 0x000000ffff317224 */ /* 0x000fce00078e00ff */
[----:B------:R-:W-:Y:S05]  /*0760*/  CALL.REL.NOINC `($__internal_84_$__cuda_sm20_div_s64) ;  /* 0x000000ac00647944 */ /* 0x000fea0003c00000 */
[----:B------:R-:W-:Y:S02]  /*0770*/  IMAD.MOV.U32 R8, RZ, RZ, R33 ;  /* 0x000000ffff087224 */ /* 0x000fe400078e0021 */
[----:B------:R-:W-:-:S07]  /*0780*/  IMAD.MOV.U32 R9, RZ, RZ, R36 ;  /* 0x000000ffff097224 */ /* 0x000fce00078e0024 */
.L_x_3540:
        /* <DEDUP_REMOVED lines=21> */
.L_x_3541:
[----:B------:R-:W-:Y:S01]  /*08e0*/  IMAD.MOV.U32 R34, RZ, RZ, R6 ;  /* 0x000000ffff227224 */ /* 0x000fe200078e0006 */
[----:B------:R-:W-:Y:S01]  /*08f0*/  MOV R44, 0x920 ;  /* 0x00000920002c7802 */ /* 0x000fe20000000f00 */
[----:B------:R-:W-:-:S07]  /*0900*/  IMAD.MOV.U32 R36, RZ, RZ, R7 ;  /* 0x000000ffff247224 */ /* 0x000fce00078e0007 */
[----:B------:R-:W-:Y:S05]  /*0910*/  CALL.REL.NOINC `($__internal_85_$__cuda_sm20_rem_s64) ;  /* 0x000000b000487944 */ /* 0x000fea0003c00000 */
[----:B------:R-:W-:-:S07]  /*0920*/  IMAD.MOV.U32 R11, RZ, RZ, R33 ;  /* 0x000000ffff0b7224 */ /* 0x000fce00078e0021 */
.L_x_3542:
        /* <DEDUP_REMOVED lines=28> */
.L_x_3543:
[----:B------:R-:W-:Y:S01]  /*0af0*/  IMAD.MOV.U32 R34, RZ, RZ, R8 ;  /* 0x000000ffff227224 */ /* 0x000fe200078e0008 */
[----:B------:R-:W-:Y:S01]  /*0b00*/  MOV R44, 0xb30 ;  /* 0x00000b30002c7802 */ /* 0x000fe20000000f00 */
[----:B------:R-:W-:-:S07]  /*0b10*/  IMAD.MOV.U32 R36, RZ, RZ, R9 ;  /* 0x000000ffff247224 */ /* 0x000fce00078e0009 */
[----:B------:R-:W-:Y:S05]  /*0b20*/  CALL.REL.NOINC `($__internal_85_$__cuda_sm20_rem_s64) ;  /* 0x000000ac00c47944 */ /* 0x000fea0003c00000 */
[----:B------:R-:W-:-:S07]  /*0b30*/  IMAD.MOV.U32 R7, RZ, RZ, R33 ;  /* 0x000000ffff077224 */ /* 0x000fce00078e0021 */
.L_x_3544:
        /* <DEDUP_REMOVED lines=29> */
.L_x_3545:
[----:B------:R-:W-:Y:S01]  /*0d10*/  IMAD.MOV.U32 R34, RZ, RZ, R35 ;  /* 0x000000ffff227224 */ /* 0x000fe200078e0023 */
[----:B------:R-:W-:Y:S01]  /*0d20*/  MOV R44, 0xd50 ;  /* 0x00000d50002c7802 */ /* 0x000fe20000000f00 */
[----:B------:R-:W-:-:S07]  /*0d30*/  IMAD.MOV.U32 R36, RZ, RZ, R37 ;  /* 0x000000ffff247224 */ /* 0x000fce00078e0025 */
[----:B------:R-:W-:Y:S05]  /*0d40*/  CALL.REL.NOINC `($__internal_85_$__cuda_sm20_rem_s64) ;  /* 0x000000ac003c7944 */ /* 0x000fea0003c00000 */
[----:B------:R-:W-:Y:S02]  /*0d50*/  IMAD.MOV.U32 R8, RZ, RZ, R33 ;  /* 0x000000ffff087224 */ /* 0x000fe400078e0021 */
[----:B------:R-:W-:-:S07]  /*0d60*/  IMAD.MOV.U32 R9, RZ, RZ, R40 ;  /* 0x000000ffff097224 */ /* 0x000fce00078e0028 */
.L_x_3546:
        /* <DEDUP_REMOVED lines=20> */
[----:B------:R-:W-:Y:S01]  /*0eb0*/  IMAD.SHL.U32 R148, R2, 0x4, RZ ;  /* 0x0000000402947824 */ /* 0x000fe200078e00ff */
[----:B------:R-:W-:Y:S01]  /*0ec0*/  LOP3.LUT R12, R3, 0xf, RZ, 0xc0, !PT ;  /* 0x0000000f030c7812 */ /* 0x000fe200078ec0ff */
[----:B------:R-:W-:Y:S01]  /*0ed0*/  IMAD R24, R152, UR9, RZ ;  /* 0x0000000998187c24 */ /* 0x000fe2000f8e02ff */
[----:B------:R-:W-:Y:S01]  /*0ee0*/  LOP3.LUT R9, R151, 0xfc, RZ, 0xc0, !PT ;  /* 0x000000fc97097812 */ /* 0x000fe200078ec0ff */
[C---:B------:R-:W-:Y:S01]  /*0ef0*/  IMAD.SHL.U32 R146, R3.reuse, 0x2, RZ ;  /* 0x0000000203927824 */ /* 0x040fe200078e00ff */
[C---:B------:R-:W-:Y:S01]  /*0f00*/  LOP3.LUT R21, R3.reuse, 0x3, RZ, 0xc0, !PT ;  /* 0x0000000303157812 */ /* 0x040fe200078ec0ff */
[----:B------:R-:W1:Y:S01]  /*0f10*/  LDC R178, c[0x0][0x3cc] ;  /* 0x0000f300ffb27b82 */ /* 0x000e620000000800 */
[----:B------:R-:W-:Y:S01]  /*0f20*/  IMAD.U32 R26, RZ, RZ, UR8 ;  /* 0x00000008ff1a7e24 */ /* 0x000fe2000f8e00ff */
[----:B------:R-:W-:Y:S01]  /*0f30*/  LEA.HI R148, R3, R148, RZ, 0x1d ;  /* 0x0000009403947211 */ /* 0x000fe200078fe8ff */
[----:B------:R-:W-:Y:S01]  /*0f40*/  IMAD R13, R2, 0x4c0, R9 ;  /* 0x000004c0020d7824 */ /* 0x000fe200078e0209 */
[----:B------:R-:W-:Y:S01]  /*0f50*/  LOP3.LUT R146, R146, 0x6, RZ, 0xc0, !PT ;  /* 0x0000000692927812 */ /* 0x000fe200078ec0ff */
[----:B------:R-:W-:Y:S01]  /*0f60*/  IMAD R150, R151, 0x8, R21 ;  /* 0x0000000897967824 */ /* 0x000fe200078e0215 */
[C---:B------:R-:W-:Y:S01]  /*0f70*/  LOP3.LUT R149, R3.reuse, 0x7, RZ, 0xc0, !PT ;  /* 0x0000000703957812 */ /* 0x040fe200078ec0ff */
[----:B------:R-:W-:Y:S01]  /*0f80*/  IMAD R13, R12, 0x4c, R13 ;  /* 0x0000004c0c0d7824 */ /* 0x000fe200078e020d */
[----:B------:R-:W2:Y:S01]  /*0f90*/  LDC.64 R10, c[0x0][0x380] ;  /* 0x0000e000ff0a7b82 */ /* 0x000ea20000000a00 */
[----:B------:R-:W-:Y:S01]  /*0fa0*/  IMAD.SHL.U32 R22, R3, 0x8, RZ ;  /* 0x0000000803167824 */ /* 0x000fe200078e00ff */
[----:B------:R-:W-:Y:S01]  /*0fb0*/  LOP3.LUT R29, R146, 0x8, RZ, 0xfc, !PT ;  /* 0x00000008921d7812 */ /* 0x000fe200078efcff */
[----:B------:R-:W-:Y:S01]  /*0fc0*/  IMAD.WIDE.U32 R176, R152, UR6, RZ ;  /* 0x0000000698b07c25 */ /* 0x000fe2000f8e00ff */
[----:B------:R-:W-:-:S02]  /*0fd0*/  LOP3.LUT R30, R146, 0x9, RZ, 0xfc, !PT ;  /* 0x00000009921e7812 */ /* 0x000fc400078efcff */
[----:B------:R-:W-:Y:S01]  /*0fe0*/  LOP3.LUT R22, R22, 0x18, RZ, 0xc0, !PT ;  /* 0x0000001816167812 */ /* 0x000fe200078ec0ff */
[----:B------:R-:W-:Y:S01]  /*0ff0*/  IMAD R27, R5, UR6, R24 ;  /* 0x00000006051b7c24 */ /* 0x000fe2000f8e0218 */
[----:B------:R-:W-:Y:S01]  /*1000*/  UMOV UR4, UR8 ;  /* 0x0000000800047c82 */ /* 0x000fe20008000000 */
[----:B0-----:R-:W-:Y:S01]  /*1010*/  UMOV UR5, UR7 ;  /* 0x0000000700057c82 */ /* 0x001fe20008000000 */
[----:B------:R-:W-:Y:S02]  /*1020*/  IMAD R147, R2, 0x10, R151 ;  /* 0x0000001002937824 */ /* 0x000fe400078e0297 */
[----:B------:R-:W-:Y:S01]  /*1030*/  IMAD.U32 R8, RZ, RZ, UR4 ;  /* 0x00000004ff087e24 */ /* 0x000fe2000f8e00ff */
[----:B------:R-:W0:Y:S01]  /*1040*/  LDCU UR4, c[0x0][0x3c0] ;  /* 0x00007800ff0477ac */ /* 0x000e220008000800 */
[----:B------:R-:W-:Y:S02]  /*1050*/  IMAD.U32 R9, RZ, RZ, UR5 ;  /* 0x00000005ff097e24 */ /* 0x000fe4000f8e00ff */
[----:B------:R-:W-:-:S02]  /*1060*/  IMAD R31, R151, 0x1c, R150 ;  /* 0x0000001c971f7824 */ /* 0x000fc400078e0296 */
[----:B-1----:R-:W-:Y:S02]  /*1070*/  IMAD R178, R178, UR6, RZ ;  /* 0x00000006b2b27c24 */ /* 0x002fe4000f8e02ff */
[----:B------:R-:W-:Y:S01]  /*1080*/  IMAD.WIDE.U32 R8, R13, 0x4, R8 ;  /* 0x000000040d087825 */ /* 0x000fe200078e0008 */
[----:B------:R-:W-:Y:S02]  /*1090*/  LEA R31, R31, UR8, 0x2 ;  /* 0x000000081f1f7c11 */ /* 0x000fe4000f8e10ff */
[----:B------:R-:W-:Y:S01]  /*10a0*/  SHF.R.S32.HI R25, RZ, 0x1f, R178 ;  /* 0x0000001fff197819 */ /* 0x000fe200000114b2 */
[----:B------:R-:W-:Y:S01]  /*10b0*/  IMAD R23, R147, 0x130, R26 ;  /* 0x0000013093177824 */ /* 0x000fe200078e021a */
[C---:B------:R-:W-:Y:S01]  /*10c0*/  IADD3 R172, P6, PT, R8.reuse, 0xc40, RZ ;  /* 0x00000c4008ac7810 */ /* 0x040fe20007fde0ff */
[----:B--2---:R-:W-:Y:S01]  /*10d0*/  IMAD.WIDE.U32 R10, R21, 0x4, R10 ;  /* 0x00000004150a7825 */ /* 0x004fe200078e000a */
[C---:B------:R-:W-:Y:S02]  /*10e0*/  IADD3 R170, P1, PT, R8.reuse, 0xc60, RZ ;  /* 0x00000c6008aa7810 */ /* 0x040fe40007f3e0ff */
[----:B------:R-:W-:Y:S01]  /*10f0*/  IADD3 R168, P2, PT, R8, 0xc80, RZ ;  /* 0x00000c8008a87810 */ /* 0x000fe20007f5e0ff */
[-C--:B------:R-:W-:Y:S01]  /*1100*/  IMAD R28, R25, R152.reuse, RZ ;  /* 0x00000098191c7224 */ /* 0x080fe200078e02ff */
[----:B------:R-:W-:Y:S01]  /*1110*/  IADD3 R174, P0, PT, R10, 0x4, RZ ;  /* 0x000000040aae7810 */ /* 0x000fe20007f1e0ff */
[--C-:B------:R-:W-:Y:S01]  /*1120*/  IMAD.X R173, RZ, RZ, R9.reuse, P6 ;  /* 0x000000ffffad7224 */ /* 0x100fe200030e0609 */
[C---:B------:R-:W-:Y:S01]  /*1130*/  IADD3 R166, P3, PT, R8.reuse, 0xca0, RZ ;  /* 0x00000ca008a67810 */ /* 0x040fe20007f7e0ff */
[--C-:B------:R-:W-:Y:S01]  /*1140*/  IMAD.X R171, RZ, RZ, R9.reuse, P1 ;  /* 0x000000ffffab7224 */ /* 0x100fe200008e0609 */
[----:B------:R-:W-:Y:S01]  /*1150*/  IADD3 R164, P4, PT, R8, 0xcc0, RZ ;  /* 0x00000cc008a47810 */ /* 0x000fe20007f9e0ff */
[----:B------:R-:W-:Y:S01]  /*1160*/  IMAD R33, R178, R5, R28 ;  /* 0x00000005b2217224 */ /* 0x000fe200078e021c */
[----:B------:R-:W-:Y:S01]  /*1170*/  IADD3 R162, P5, PT, R8, 0xce0, RZ ;  /* 0x00000ce008a27810 */ /* 0x000fe20007fbe0ff */
[----:B------:R-:W-:Y:S01]  /*1180*/  IMAD.WIDE.U32 R178, R178, R152, RZ ;  /* 0x00000098b2b27225 */ /* 0x000fe200078e00ff */
[C---:B------:R-:W-:Y:S01]  /*1190*/  IADD3 R160, P6, PT, R8.reuse, 0xd00, RZ ;  /* 0x00000d0008a07810 */ /* 0x040fe20007fde0ff */
[----:B0-----:R-:W-:Y:S01]  /*11a0*/  USHF.R.S32.HI UR4, URZ, 0x1f, UR4 ;  /* 0x0000001fff047899 */ /* 0x001fe20008011404 */
[----:B------:R-:W-:Y:S01]  /*11b0*/  IADD3 R158, P1, PT, R8, 0xd20, RZ ;  /* 0x00000d20089e7810 */ /* 0x000fe20007f3e0ff */
[----:B------:R-:W-:-:S02]  /*11c0*/  IMAD.X R169, RZ, RZ, R9, P2 ;  /* 0x000000ffffa97224 */ /* 0x000fc400010e0609 */
[--C-:B------:R-:W-:Y:S02]  /*11d0*/  IMAD.X R167, RZ, RZ, R9.reuse, P3 ;  /* 0x000000ffffa77224 */ /* 0x100fe400018e0609 */
[--C-:B------:R-:W-:Y:S02]  /*11e0*/  IMAD.X R165, RZ, RZ, R9.reuse, P4 ;  /* 0x000000ffffa57224 */ /* 0x100fe400020e0609 */
[--C-:B------:R-:W-:Y:S02]  /*11f0*/  IMAD.X R163, RZ, RZ, R9.reuse, P5 ;  /* 0x000000ffffa37224 */ /* 0x100fe400028e0609 */
[--C-:B------:R-:W-:Y:S02]  /*1200*/  IMAD.X R161, RZ, RZ, R9.reuse, P6 ;  /* 0x000000ffffa17224 */ /* 0x100fe400030e0609 */
[----:B------:R-:W-:Y:S02]  /*1210*/  IMAD.X R159, RZ, RZ, R9, P1 ;  /* 0x000000ffff9f7224 */ /* 0x000fe400008e0609 */
[----:B------:R-:W-:-:S02]  /*1220*/  IMAD.X R175, RZ, RZ, R11, P0 ;  /* 0x000000ffffaf7224 */ /* 0x000fc400000e060b */
[----:B------:R-:W-:Y:S02]  /*1230*/  IMAD R21, R21, 0x120, R26 ;  /* 0x0000012015157824 */ /* 0x000fe400078e021a */
[----:B------:R-:W-:Y:S02]  /*1240*/  IMAD.IADD R24, R177, 0x1, R27 ;  /* 0x00000001b1187824 */ /* 0x000fe400078e021b */
        /* <DEDUP_REMOVED lines=14> */
[----:B------:R-:W-:Y:S02]  /*1330*/  VIADD R20, R2, 0x78 ;  /* 0x0000007802147836 */ /* 0x000fe40000000000 */
[----:B------:R-:W-:-:S02]  /*1340*/  VIADD R25, R148, 0x20 ;  /* 0x0000002094197836 */ /* 0x000fc40000000000 */
[C---:B------:R-:W-:Y:S02]  /*1350*/  VIADD R26, R148.reuse, 0x40 ;  /* 0x00000040941a7836 */ /* 0x040fe40000000000 */
[----:B------:R-:W-:Y:S02]  /*1360*/  VIADD R27, R148, 0x60 ;  /* 0x00000060941b7836 */ /* 0x000fe40000000000 */
[----:B------:R-:W-:Y:S02]  /*1370*/  VIADD R28, R147, 0x8 ;  /* 0x00000008931c7836 */ /* 0x000fe40000000000 */
[----:B------:R-:W-:-:S07]  /*1380*/  IMAD.IADD R32, R179, 0x1, R33 ;  /* 0x00000001b3207824 */ /* 0x000fce00078e0221 */
.L_x_3581:
        /* <DEDUP_REMOVED lines=24> */
.L_x_3548:
[----:B------:R-:W-:Y:S01]  /*1510*/  IMAD.MOV.U32 R45, RZ, RZ, R35 ;  /* 0x000000ffff2d7224 */ /* 0x000fe200078e0023 */
[----:B------:R-:W-:Y:S01]  /*1520*/  MOV R48, 0x1560 ;  /* 0x0000156000307802 */ /* 0x000fe20000000f00 */
[----:B------:R-:W-:Y:S02]  /*1530*/  IMAD.MOV.U32 R47, RZ, RZ, R178 ;  /* 0x000000ffff2f7224 */ /* 0x000fe400078e00b2 */
[----:B------:R-:W-:-:S07]  /*1540*/  IMAD.MOV.U32 R49, RZ, RZ, R32 ;  /* 0x000000ffff317224 */ /* 0x000fce00078e0020 */
[----:B------:R-:W-:Y:S05]  /*1550*/  CALL.REL.NOINC `($__internal_84_$__cuda_sm20_div_s64) ;  /* 0x0000009c00e87944 */ /* 0x000fea0003c00000 */
[----:B------:R-:W-:-:S07]  /*1560*/  IMAD.MOV.U32 R44, RZ, RZ, R33 ;  /* 0x000000ffff2c7224 */ /* 0x000fce00078e0021 */
.L_x_3549:
        /* <DEDUP_REMOVED lines=26> */
.L_x_3550:
[----:B------:R-:W-:Y:S01]  /*1710*/  IMAD.MOV.U32 R45, RZ, RZ, R50 ;  /* 0x000000ffff2d7224 */ /* 0x000fe200078e0032 */
[----:B------:R-:W-:Y:S01]  /*1720*/  MOV R48, 0x1760 ;  /* 0x0000176000307802 */ /* 0x000fe20000000f00 */
[----:B------:R-:W-:Y:S02]  /*1730*/  IMAD.MOV.U32 R47, RZ, RZ, R176 ;  /* 0x000000ffff2f7224 */ /* 0x000fe400078e00b0 */
[----:B------:R-:W-:-:S07]  /*1740*/  IMAD.MOV.U32 R49, RZ, RZ, R24 ;  /* 0x000000ffff317224 */ /* 0x000fce00078e0018 */
[----:B------:R-:W-:Y:S05]  /*1750*/  CALL.REL.NOINC `($__internal_84_$__cuda_sm20_div_s64) ;  /* 0x0000009c00687944 */ /* 0x000fea0003c00000 */
[----:B------:R-:W-:-:S07]  /*1760*/  IMAD.MOV.U32 R34, RZ, RZ, R33 ;  /* 0x000000ffff227224 */ /* 0x000fce00078e0021 */
.L_x_3551:
        /* <DEDUP_REMOVED lines=25> */
.L_x_3552:
[----:B------:R-:W-:Y:S01]  /*1900*/  IMAD.MOV.U32 R47, RZ, RZ, R152 ;  /* 0x000000ffff2f7224 */ /* 0x000fe200078e0098 */
[----:B------:R-:W-:Y:S01]  /*1910*/  MOV R48, 0x1940 ;  /* 0x0000194000307802 */ /* 0x000fe20000000f00 */
[----:B------:R-:W-:-:S07]  /*1920*/  IMAD.MOV.U32 R49, RZ, RZ, R5 ;  /* 0x000000ffff317224 */ /* 0x000fce00078e0005 */
[----:B------:R-:W-:Y:S05]  /*1930*/  CALL.REL.NOINC `($__internal_84_$__cuda_sm20_div_s64) ;  /* 0x0000009800f07944 */ /* 0x000fea0003c00000 */
.L_x_3553:
        /* <DEDUP_REMOVED lines=52> */
.L_x_3556:
[----:B------:R-:W-:Y:S01]  /*1c80*/  IMAD.MOV.U32 R34, RZ, RZ, R49 ;  /* 0x000000ffff227224 */ /* 0x000fe200078e0031 */
[----:B------:R-:W-:Y:S01]  /*1c90*/  MOV R44, 0x1cc0 ;  /* 0x00001cc0002c7802 */ /* 0x000fe20000000f00 */
[----:B------:R-:W-:-:S07]  /*1ca0*/  IMAD.MOV.U32 R36, RZ, RZ, R46 ;  /* 0x000000ffff247224 */ /* 0x000fce00078e002e */
[----:B------:R-:W-:Y:S05]  /*1cb0*/  CALL.REL.NOINC `($__internal_85_$__cuda_sm20_rem_s64) ;  /* 0x0000009c00607944 */ /* 0x000fea0003c00000 */
[----:B------:R-:W-:Y:S02]  /*1cc0*/  IMAD.MOV.U32 R36, RZ, RZ, R33 ;  /* 0x000000ffff247224 */ /* 0x000fe400078e0021 */
[----:B------:R-:W-:-:S07]  /*1cd0*/  IMAD.MOV.U32 R37, RZ, RZ, R40 ;  /* 0x000000ffff257224 */ /* 0x000fce00078e0028 */
.L_x_3557:
        /* <DEDUP_REMOVED lines=8> */
.L_x_3555:
        /* <DEDUP_REMOVED lines=9> */
.L_x_3560:
[----:B------:R-:W-:Y:S05]  /*1df0*/  BSYNC.RECONVERGENT B0 ;  /* 0x0000000000007941 */ /* 0x000fea0003800200 */
.L_x_3559:
[----:B------:R-:W-:Y:S01]  /*1e00*/  BAR.SYNC.DEFER_BLOCKING 0x0 ;  /* 0x0000000000007b1d */ /* 0x000fe20000010000 */
[----:B------:R-:W-:Y:S02]  /*1e10*/  IMAD.MOV.U32 R36, RZ, RZ, RZ ;  /* 0x000000ffff247224 */ /* 0x000fe400078e00ff */
[----:B------:R-:W-:-:S07]  /*1e20*/  IMAD.MOV.U32 R33, RZ, RZ, RZ ;  /* 0x000000ffff217224 */ /* 0x000fce00078e00ff */
.L_x_3554:
[----:B------:R-:W1:Y:S01]  /*1e30*/  LDC R45, c[0x0][0x3c8] ;  /* 0x0000f200ff2d7b82 */ /* 0x000e620000000800 */
[----:B------:R-:W2:Y:S01]  /*1e40*/  LDCU UR5, c[0x0][0x3b4] ;  /* 0x00007680ff0577ac */ /* 0x000ea20008000800 */
[----:B------:R-:W-:Y:S01]  /*1e50*/  IMAD.IADD R43, R48, 0x1, R43 ;  /* 0x00000001302b7824 */ /* 0x000fe200078e022b */
[----:B------:R-:W-:Y:S01]  /*1e60*/  CS2R R180, SRZ ;  /* 0x0000000000b47805 */ /* 0x000fe2000001ff00 */
[----:B------:R-:W-:Y:S01]  /*1e70*/  IMAD.MOV.U32 R145, RZ, RZ, RZ ;  /* 0x000000ffff917224 */ /* 0x000fe200078e00ff */
[----:B------:R-:W-:Y:S01]  /*1e80*/  CS2R R182, SRZ ;  /* 0x0000000000b67805 */ /* 0x000fe2000001ff00 */
[----:B------:R-:W-:Y:S01]  /*1e90*/  IMAD R43, R43, 0x24, R36 ;  /* 0x000000242b2b7824 */ /* 0x000fe200078e0224 */
[----:B------:R-:W-:Y:S01]  /*1ea0*/  CS2R R184, SRZ ;  /* 0x0000000000b87805 */ /* 0x000fe2000001ff00 */
[----:B------:R-:W-:Y:S01]  /*1eb0*/  IMAD.MOV.U32 R186, RZ, RZ, RZ ;  /* 0x000000ffffba7224 */ /* 0x000fe200078e00ff */
[----:B-1----:R-:W-:-:S04]  /*1ec0*/  IABS R41, R45 ;  /* 0x0000002d00297213 */ /* 0x002fc80000000000 */
[----:B------:R-:W1:Y:S08]  /*1ed0*/  I2F.RP R40, R41 ;  /* 0x0000002900287306 */ /* 0x000e700000209400 */
[----:B-1----:R-:W0:Y:S02]  /*1ee0*/  MUFU.RCP R40, R40 ;  /* 0x0000002800287308 */ /* 0x002e240000001000 */
[----:B0-----:R-:W-:-:S06]  /*1ef0*/  VIADD R38, R40, 0xffffffe ;  /* 0x0ffffffe28267836 */ /* 0x001fcc0000000000 */
[----:B------:R0:W1:Y:S02]  /*1f00*/  F2I.FTZ.U32.TRUNC.NTZ R39, R38 ;  /* 0x0000002600277305 */ /* 0x000064000021f000 */
[----:B0-----:R-:W-:Y:S02]  /*1f10*/  IMAD.MOV.U32 R38, RZ, RZ, RZ ;  /* 0x000000ffff267224 */ /* 0x001fe400078e00ff */
[----:B-1----:R-:W-:-:S04]  /*1f20*/  IMAD.MOV R46, RZ, RZ, -R39 ;  /* 0x000000ffff2e7224 */ /* 0x002fc800078e0a27 */
[----:B------:R-:W-:Y:S01]  /*1f30*/  IMAD R47, R46, R41, RZ ;  /* 0x000000292e2f7224 */ /* 0x000fe200078e02ff */
[----:B------:R-:W-:Y:S02]  /*1f40*/  IABS R46, R34 ;  /* 0x00000022002e7213 */ /* 0x000fe40000000000 */
[----:B------:R-:W-:Y:S01]  /*1f50*/  LOP3.LUT R34, R34, R45, RZ, 0x3c, !PT ;  /* 0x0000002d22227212 */ /* 0x000fe200078e3cff */
[----:B------:R-:W-:-:S03]  /*1f60*/  IMAD.HI.U32 R39, R39, R47, R38 ;  /* 0x0000002f27277227 */ /* 0x000fc600078e0026 */
[----:B------:R-:W-:Y:S01]  /*1f70*/  ISETP.GE.AND P2, PT, R34, RZ, PT ;  /* 0x000000ff2200720c */ /* 0x000fe20003f46270 */
[----:B------:R-:W-:Y:S01]  /*1f80*/  IMAD.SHL.U32 R38, R44, 0x80, RZ ;  /* 0x000000802c267824 */ /* 0x000fe200078e00ff */
[----:B------:R-:W-:Y:S01]  /*1f90*/  IADD3 R34, P3, PT, R152, R35, RZ ;  /* 0x0000002398227210 */ /* 0x000fe20007f7e0ff */
[----:B------:R-:W-:Y:S01]  /*1fa0*/  IMAD.HI.U32 R39, R39, R46, RZ ;  /* 0x0000002e27277227 */ /* 0x000fe200078e00ff */
[----:B------:R-:W-:-:S03]  /*1fb0*/  LOP3.LUT R35, RZ, R48, RZ, 0x33, !PT ;  /* 0x00000030ff237212 */ /* 0x000fc600078e33ff */
[----:B------:R-:W-:Y:S02]  /*1fc0*/  IMAD.MOV R40, RZ, RZ, -R39 ;  /* 0x000000ffff287224 */ /* 0x000fe400078e0a27 */
[----:B------:R-:W-:Y:S01]  /*1fd0*/  IMAD.X R36, R5, 0x1, R37, P3 ;  /* 0x0000000105247824 */ /* 0x000fe200018e0625 */
[----:B------:R-:W-:Y:S01]  /*1fe0*/  ISETP.GE.AND P3, PT, R153, R152, PT ;  /* 0x000000989900720c */ /* 0x000fe20003f66270 */
[----:B------:R-:W-:Y:S01]  /*1ff0*/  IMAD R40, R41, R40, R46 ;  /* 0x0000002829287224 */ /* 0x000fe200078e022e */
[----:B------:R-:W-:Y:S01]  /*2000*/  LOP3.LUT R37, RZ, R38, RZ, 0x33, !PT ;  /* 0x00000026ff257212 */ /* 0x000fe200078e33ff */
[----:B------:R-:W-:-:S03]  /*2010*/  IMAD.IADD R35, R35, 0x1, R42 ;  /* 0x0000000123237824 */ /* 0x000fc600078e022a */
[----:B------:R-:W-:Y:S01]  /*2020*/  ISETP.GT.U32.AND P1, PT, R41, R40, PT ;  /* 0x000000282900720c */ /* 0x000fe20003f24070 */
[----:B--2---:R-:W-:-:S12]  /*2030*/  VIADD R75, R37, UR5 ;  /* 0x00000005254b7c36 */ /* 0x004fd80008000000 */
        /* <DEDUP_REMOVED lines=10> */
[----:B------:R-:W-:Y:S02]  /*20e0*/  ISETP.NE.U32.AND P2, PT, R39, RZ, PT ;  /* 0x000000ff2700720c */ /* 0x000fe40003f45070 */
[----:B------:R-:W-:Y:S01]  /*20f0*/  ISETP.GT.AND P1, PT, R147, R75, PT ;  /* 0x0000004b9300720c */ /* 0x000fe20003f24270 */
[----:B------:R-:W-:-:S12]  /*2100*/  @P3 BRA `(.L_x_3561) ;  /* 0x0000003c00383947 */ /* 0x000fd80003800000 */
[----:B------:R-:W0:Y:S01]  /*2110*/  LDC.64 R40, c[0x0][0x388] ;  /* 0x0000e200ff287b82 */ /* 0x000e220000000a00 */
[----:B------:R-:W1:Y:S01]  /*2120*/  LDCU UR7, c[0x0][0x3bc] ;  /* 0x00007780ff0777ac */ /* 0x000e620008000800 */
[-C--:B------:R-:W-:Y:S01]  /*2130*/  VIMNMX R86, PT, PT, R148, R75.reuse, PT ;  /* 0x0000004b94567248 */ /* 0x080fe20003fe0100 */
[----:B------:R-:W-:Y:S01]  /*2140*/  IMAD.MOV.U32 R180, RZ, RZ, RZ ;  /* 0x000000ffffb47224 */ /* 0x000fe200078e00ff */
[-C--:B------:R-:W-:Y:S01]  /*2150*/  VIMNMX R90, PT, PT, R25, R75.reuse, PT ;  /* 0x0000004b195a7248 */ /* 0x080fe20003fe0100 */
[----:B------:R-:W2:Y:S01]  /*2160*/  LDCU UR5, c[0x0][0x3d0] ;  /* 0x00007a00ff0577ac */ /* 0x000ea20008000800 */
[----:B------:R-:W-:Y:S01]  /*2170*/  SHF.R.S32.HI R42, RZ, 0x1f, R43 ;  /* 0x0000001fff2a7819 */ /* 0x000fe2000001142b */
[--C-:B------:R-:W-:Y:S01]  /*2180*/  IMAD R95, R86, 0x4c, R149.reuse ;  /* 0x0000004c565f7824 */ /* 0x100fe200078e0295 */
[-C--:B------:R-:W-:Y:S01]  /*2190*/  VIMNMX R98, PT, PT, R26, R75.reuse, PT ;  /* 0x0000004b1a627248 */ /* 0x080fe20003fe0100 */
[--C-:B------:R-:W-:Y:S01]  /*21a0*/  IMAD R96, R90, 0x4c, R149.reuse ;  /* 0x0000004c5a607824 */ /* 0x100fe200078e0295 */
[-C--:B------:R-:W-:Y:S01]  /*21b0*/  VIMNMX R100, PT, PT, R27, R75.reuse, PT ;  /* 0x0000004b1b647248 */ /* 0x080fe20003fe0100 */
[----:B------:R-:W3:Y:S01]  /*21c0*/  LDC.64 R156, c[0x0][0x380] ;  /* 0x0000e000ff9c7b82 */ /* 0x000ee20000000a00 */
[-C--:B------:R-:W-:Y:S01]  /*21d0*/  VIMNMX R45, PT, PT, R141, R75.reuse, PT ;  /* 0x0000004b8d2d7248 */ /* 0x080fe20003fe0100 */
[--C-:B------:R-:W-:Y:S01]  /*21e0*/  IMAD R129, R98, 0x4c, R149.reuse ;  /* 0x0000004c62817824 */ /* 0x100fe200078e0295 */
[-C--:B------:R-:W-:Y:S01]  /*21f0*/  VIMNMX R71, PT, PT, R19, R75.reuse, PT ;  /* 0x0000004b13477248 */ /* 0x080fe20003fe0100 */
[----:B------:R-:W-:Y:S01]  /*2200*/  IMAD R131, R100, 0x4c, R149 ;  /* 0x0000004c64837824 */ /* 0x000fe200078e0295 */
[----:B------:R-:W-:-:S02]  /*2210*/  VIMNMX R73, PT, PT, R20, R75, PT ;  /* 0x0000004b14497248 */ /* 0x000fc40003fe0100 */
[-C--:B------:R-:W-:Y:S01]  /*2220*/  VIMNMX R47, PT, PT, R140, R75.reuse, PT ;  /* 0x0000004b8c2f7248 */ /* 0x080fe20003fe0100 */
[----:B-1----:R-:W-:Y:S01]  /*2230*/  IMAD R88, R86, UR7, RZ ;  /* 0x0000000756587c24 */ /* 0x002fe2000f8e02ff */
[-C--:B------:R-:W-:Y:S01]  /*2240*/  VIMNMX R49, PT, PT, R8, R75.reuse, PT ;  /* 0x0000004b08317248 */ /* 0x080fe20003fe0100 */
        /* <DEDUP_REMOVED lines=10> */
[----:B------:R-:W-:Y:S01]  /*22f0*/  IMAD R84, R73, UR7, RZ ;  /* 0x0000000749547c24 */ /* 0x000fe2000f8e02ff */
[C---:B------:R-:W-:Y:S01]  /*2300*/  IADD3 R98, P3, PT, R149.reuse, R106, RZ ;  /* 0x0000006a95627210 */ /* 0x040fe20007f7e0ff */
[----:B------:R-:W0:Y:S01]  /*2310*/  LDC R42, c[0x0][0x3c0] ;  /* 0x0000f000ff2a7b82 */ /* 0x000e220000000800 */
[----:B------:R-:W-:Y:S01]  /*2320*/  IADD3 R100, P4, PT, R149, R90, RZ ;  /* 0x0000005a95647210 */ /* 0x000fe20007f9e0ff */
        /* <DEDUP_REMOVED lines=10> */
[----:B------:R-:W-:Y:S01]  /*23d0*/  IMAD R37, R38, UR7, R153 ;  /* 0x0000000726257c24 */ /* 0x000fe2000f8e0299 */
[----:B------:R-:W-:Y:S01]  /*23e0*/  LEA.HI.X.SX32 R103, R88, RZ, 0x1, P6 ;  /* 0x000000ff58677211 */ /* 0x000fe200030f0eff */
[--C-:B------:R-:W-:Y:S01]  /*23f0*/  IMAD R46, R49, 0x4c, R150.reuse ;  /* 0x0000004c312e7824 */ /* 0x100fe200078e0296 */
[-C--:B------:R-:W-:Y:S01]  /*2400*/  VIMNMX R51, PT, PT, R9, R75.reuse, PT ;  /* 0x0000004b09337248 */ /* 0x080fe20003fe0100 */
[----:B--2---:R-:W-:Y:S01]  /*2410*/  IMAD R37, R44, UR5, R37 ;  /* 0x000000052c257c24 */ /* 0x004fe2000f8e0225 */
[-C--:B------:R-:W-:Y:S01]  /*2420*/  VIMNMX R53, PT, PT, R10, R75.reuse, PT ;  /* 0x0000004b0a357248 */ /* 0x080fe20003fe0100 */
[--C-:B------:R-:W-:Y:S01]  /*2430*/  IMAD R44, R45, 0x4c, R150.reuse ;  /* 0x0000004c2d2c7824 */ /* 0x100fe200078e0296 */
        /* <DEDUP_REMOVED lines=9> */
[--C-:B------:R-:W-:Y:S01]  /*24d0*/  IMAD R45, R47, 0x4c, R150.reuse ;  /* 0x0000004c2f2d7824 */ /* 0x100fe200078e0296 */
[----:B------:R-:W-:Y:S01]  /*24e0*/  IADD3 R112, P6, PT, R151, R82, RZ ;  /* 0x0000005297707210 */ /* 0x000fe20007fde0ff */
[----:B------:R-:W-:Y:S01]  /*24f0*/  UIADD3 UR5, UPT, UPT, UR8, 0xc40, URZ ;  /* 0x00000c4008057890 */ /* 0x000fe2000fffe0ff */
[----:B------:R-:W-:Y:S01]  /*2500*/  LEA.HI.X.SX32 R105, R40, RZ, 0x1, P3 ;  /* 0x000000ff28697211 */ /* 0x000fe200018f0eff */
[--C-:B------:R-:W-:Y:S01]  /*2510*/  IMAD R47, R51, 0x4c, R150.reuse ;  /* 0x0000004c332f7824 */ /* 0x100fe200078e0296 */
[----:B------:R-:W-:Y:S01]  /*2520*/  LEA.HI.X.SX32 R107, R84, RZ, 0x1, P4 ;  /* 0x000000ff546b7211 */ /* 0x000fe200020f0eff */
[--C-:B------:R-:W-:Y:S01]  /*2530*/  IMAD R48, R53, 0x4c, R150.reuse ;  /* 0x0000004c35307824 */ /* 0x100fe200078e0296 */
[----:B------:R-:W-:Y:S01]  /*2540*/  LEA.HI.X.SX32 R109, R56, RZ, 0x1, P5 ;  /* 0x000000ff386d7211 */ /* 0x000fe200028f0eff */
[--C-:B------:R-:W-:Y:S01]  /*2550*/  IMAD R43, R43, 0x4c, R150.reuse ;  /* 0x0000004c2b2b7824 */ /* 0x100fe200078e0296 */
[----:B------:R-:W-:Y:S01]  /*2560*/  LEA.HI.X.SX32 R111, R82, RZ, 0x1, P6 ;  /* 0x000000ff526f7211 */ /* 0x000fe200030f0eff */
[--C-:B------:R-:W-:Y:S01]  /*2570*/  IMAD R53, R63, 0x4c, R150.reuse ;  /* 0x0000004c3f357824 */ /* 0x100fe200078e0296 */
[-C--:B------:R-:W-:Y:S01]  /*2580*/  VIMNMX R55, PT, PT, R11, R75.reuse, PT ;  /* 0x0000004b0b377248 */ /* 0x080fe20003fe0100 */
[--C-:B------:R-:W-:Y:S01]  /*2590*/  IMAD R54, R65, 0x4c, R150.reuse ;  /* 0x0000004c41367824 */ /* 0x100fe200078e0296 */
[-C--:B------:R-:W-:Y:S01]  /*25a0*/  VIMNMX R57, PT, PT, R12, R75.reuse, PT ;  /* 0x0000004b0c397248 */ /* 0x080fe20003fe0100 */
[--C-:B------:R-:W-:Y:S01]  /*25b0*/  IMAD R92, R69, 0x4c, R150.reuse ;  /* 0x0000004c455c7824 */ /* 0x100fe200078e0296 */
[-C--:B------:R-:W-:Y:S01]  /*25c0*/  VIMNMX R59, PT, PT, R13, R75.reuse, PT ;  /* 0x0000004b0d3b7248 */ /* 0x080fe20003fe0100 */
[----:B------:R-:W-:Y:S01]  /*25d0*/  IMAD R66, R55, UR7, RZ ;  /* 0x0000000737427c24 */ /* 0x000fe2000f8e02ff */
[----:B------:R-:W-:Y:S01]  /*25e0*/  VIMNMX R61, PT, PT, R14, R75, PT ;  /* 0x0000004b0e3d7248 */ /* 0x000fe20003fe0100 */
        /* <DEDUP_REMOVED lines=52> */
[----:B------:R-:W-:Y:S02]  /*2930*/  LEA.HI.X.SX32 R137, R68, RZ, 0x1, P5 ;  /* 0x000000ff44897211 */ /* 0x000fe400028f0eff */
[----:B0--3--:R-:W-:-:S07]  /*2940*/  LEA.HI.X.SX32 R40, R70, RZ, 0x1, P6 ;  /* 0x000000ff46287211 */ /* 0x009fce00030f0eff */
.L_x_3562:
[----:B------:R-:W-:Y:S02]  /*2950*/  SHF.R.S32.HI R62, RZ, 0x1f, R37 ;  /* 0x0000001fff3e7819 */ /* 0x000fe40000011425 */
[----:B------:R-:W-:-:S05]  /*2960*/  IADD3 R57, P3, PT, R37, R106, RZ ;  /* 0x0000006a25397210 */ /* 0x000fca0007f7e0ff */
[----:B------:R-:W-:Y:S02]  /*2970*/  IMAD.X R58, R62, 0x1, R105, P3 ;  /* 0x000000013e3a7824 */ /* 0x000fe400018e0669 */
[----:B------:R-:W-:-:S04]  /*2980*/  IMAD.WIDE.U32 R56, R57, 0x12, R174 ;  /* 0x0000001239387825 */ /* 0x000fc800078e00ae */
[----:B------:R-:W-:Y:S02]  /*2990*/  IMAD R59, R58, 0x12, RZ ;  /* 0x000000123a3b7824 */ /* 0x000fe400078e02ff */
[----:B------:R-:W-:Y:S02]  /*29a0*/  IMAD.MOV.U32 R58, RZ, RZ, R56 ;  /* 0x000000ffff3a7224 */ /* 0x000fe400078e0038 */
[----:B------:R-:W-:Y:S01]  /*29b0*/  IMAD.IADD R59, R57, 0x1, R59 ;  /* 0x00000001393b7824 */ /* 0x000fe200078e023b */
[----:B------:R-:W-:-:S04]  /*29c0*/  IADD3 R57, P3, PT, R37, R110, RZ ;  /* 0x0000006e25397210 */ /* 0x000fc80007f7e0ff */
[----:B------:R-:W2:Y:S01]  /*29d0*/  LDG.E.U16.CONSTANT R73, desc[UR10][R58.64+-0x2] ;  /* 0xfffffe0a3a497981 */ /* 0x000ea2000c1e9500 */
[----:B------:R-:W-:-:S03]  /*29e0*/  IMAD.X R60, R62, 0x1, R109, P3 ;  /* 0x000000013e3c7824 */ /* 0x000fc600018e066d */
[----:B------:R0:W2:Y:S01]  /*29f0*/  LDG.E.U16.CONSTANT R76, desc[UR10][R58.64] ;  /* 0x0000000a3a4c7981 */ /* 0x0000a2000c1e9500 */
[----:B------:R-:W-:-:S04]  /*2a00*/  IMAD.WIDE.U32 R56, R57, 0x12, R174 ;  /* 0x0000001239387825 */ /* 0x000fc800078e00ae */
[----:B------:R-:W-:Y:S02]  /*2a10*/  IMAD R61, R60, 0x12, RZ ;  /* 0x000000123c3d7824 */ /* 0x000fe400078e02ff */
[----:B------:R-:W-:Y:S02]  /*2a20*/  IMAD.MOV.U32 R60, RZ, RZ, R56 ;  /* 0x000000ffff3c7224 */ /* 0x000fe400078e0038 */
[----:B------:R-:W-:-:S05]  /*2a30*/  IMAD.IADD R61, R57, 0x1, R61 ;  /* 0x00000001393d7824 */ /* 0x000fca00078e023d */
[----:B------:R-:W3:Y:S04]  /*2a40*/  LDG.E.U16.CONSTANT R74, desc[UR10][R60.64+-0x2] ;  /* 0xfffffe0a3c4a7981 */ /* 0x000ee8000c1e9500 */
[----:B------:R1:W3:Y:S01]  /*2a50*/  LDG.E.U16.CONSTANT R77, desc[UR10][R60.64] ;  /* 0x0000000a3c4d7981 */ /* 0x0002e2000c1e9500 */
[----:B------:R-:W-:-:S05]  /*2a60*/  IADD3 R57, P3, PT, R37, R114, RZ ;  /* 0x0000007225397210 */ /* 0x000fca0007f7e0ff */
        /* <DEDUP_REMOVED lines=62> */
[----:B------:R-:W5:Y:S01]  /*2e50*/  LDG.E.U16.CONSTANT R91, desc[UR10][R60.64+-0x2] ;  /* 0xfffffe0a3c5b7981 */ /* 0x000f62000c1e9500 */
[----:B------:R-:W-:-:S03]  /*2e60*/  IMAD.X R63, R62, 0x1, R127, P3 ;  /* 0x000000013e3f7824 */ /* 0x000fc600018e067f */
[----:B------:R1:W5:Y:S01]  /*2e70*/  LDG.E.U16.CONSTANT R138, desc[UR10][R60.64] ;  /* 0x0000000a3c8a7981 */ /* 0x000362000c1e9500 */
        /* <DEDUP_REMOVED lines=8> */
[----:B-1----:R-:W-:Y:S01]  /*2f00*/  IADD3 R61, P5, PT, R37, R120, RZ ;  /* 0x00000078253d7210 */ /* 0x002fe20007fbe0ff */
[----:B------:R-:W-:Y:S01]  /*2f10*/  IMAD.WIDE.U32 R56, R57, 0x12, R174 ;  /* 0x0000001239387825 */ /* 0x000fe200078e00ae */
[C---:B------:R-:W-:Y:S02]  /*2f20*/  IADD3 R71, P3, PT, R37.reuse, R108, RZ ;  /* 0x0000006c25477210 */ /* 0x040fe40007f7e0ff */
[----:B------:R-:W-:Y:S01]  /*2f30*/  IADD3 R69, P4, PT, R37, R112, RZ ;  /* 0x0000007025457210 */ /* 0x000fe20007f9e0ff */
[----:B------:R-:W-:Y:S01]  /*2f40*/  IMAD R63, R63, 0x12, RZ ;  /* 0x000000123f3f7824 */ /* 0x000fe200078e02ff */
[----:B------:R-:W-:Y:S01]  /*2f50*/  IADD3 R67, P6, PT, R37, R116, RZ ;  /* 0x0000007425437210 */ /* 0x000fe20007fde0ff */
[----:B------:R-:W-:Y:S01]  /*2f60*/  IMAD.X R64, R62, 0x1, R119, P5 ;  /* 0x000000013e407824 */ /* 0x000fe200028e0677 */
[----:B------:R-:W-:Y:S01]  /*2f70*/  MOV R139, R172 ;  /* 0x000000ac008b7202 */ /* 0x000fe20000000f00 */
[----:B------:R-:W-:-:S02]  /*2f80*/  IMAD.IADD R57, R57, 0x1, R63 ;  /* 0x0000000139397824 */ /* 0x000fc400078e023f */
[C---:B------:R-:W-:Y:S02]  /*2f90*/  IMAD.X R72, R62.reuse, 0x1, R107, P3 ;  /* 0x000000013e487824 */ /* 0x040fe400018e066b */
[----:B0-----:R-:W-:Y:S01]  /*2fa0*/  IMAD.WIDE.U32 R58, R61, 0x12, R174 ;  /* 0x000000123d3a7825 */ /* 0x001fe200078e00ae */
[----:B------:R-:W5:Y:S03]  /*2fb0*/  LDG.E.U16.CONSTANT R144, desc[UR10][R56.64+-0x2] ;  /* 0xfffffe0a38907981 */ /* 0x000f66000c1e9500 */
[----:B------:R-:W-:Y:S01]  /*2fc0*/  IMAD.X R65, R62, 0x1, R111, P4 ;  /* 0x000000013e417824 */ /* 0x000fe200020e066f */
[----:B------:R0:W5:Y:S01]  /*2fd0*/  LDG.E.U16.CONSTANT R187, desc[UR10][R56.64] ;  /* 0x0000000a38bb7981 */ /* 0x000162000c1e9500 */
[----:B------:R-:W-:Y:S01]  /*2fe0*/  SHF.R.S32.HI R63, RZ, 0x1f, R153 ;  /* 0x0000001fff3f7819 */ /* 0x000fe20000011499 */
[----:B------:R-:W-:Y:S02]  /*2ff0*/  IMAD R189, R64, 0x12, RZ ;  /* 0x0000001240bd7824 */ /* 0x000fe400078e02ff */
[----:B------:R-:W-:-:S04]  /*3000*/  IMAD.WIDE.U32 R60, R153, R42, RZ ;  /* 0x0000002a993c7225 */ /* 0x000fc800078e00ff */
[----:B------:R-:W-:Y:S02]  /*3010*/  IMAD R188, R63, R42, RZ ;  /* 0x0000002a3fbc7224 */ /* 0x000fe400078e02ff */
[----:B------:R-:W-:-:S04]  /*3020*/  IMAD.WIDE.U32 R70, R71, 0x12, R174 ;  /* 0x0000001247467825 */ /* 0x000fc800078e00ae */
[----:B------:R-:W-:Y:S02]  /*3030*/  IMAD R63, R72, 0x12, RZ ;  /* 0x00000012483f7824 */ /* 0x000fe400078e02ff */
[----:B------:R-:W-:Y:S02]  /*3040*/  IMAD.MOV.U32 R155, RZ, RZ, RZ ;  /* 0x000000ffff9b7224 */ /* 0x000fe400078e00ff */
[----:B------:R-:W-:Y:S02]  /*3050*/  IMAD.IADD R59, R59, 0x1, R189 ;  /* 0x000000013b3b7824 */ /* 0x000fe400078e02bd */
[----:B------:R-:W-:Y:S01]  /*3060*/  IMAD.WIDE.U32 R68, R69, 0x12, R174 ;  /* 0x0000001245447825 */ /* 0x000fe200078e00ae */
[----:B------:R-:W-:Y:S02]  /*3070*/  IADD3 R191, P5, PT, R37, R98, RZ ;  /* 0x0000006225bf7210 */ /* 0x000fe40007fbe0ff */
[----:B------:R-:W5:Y:S01]  /*3080*/  LDG.E.U16.CONSTANT R194, desc[UR10][R58.64] ;  /* 0x0000000a3ac27981 */ /* 0x000f62000c1e9500 */
[----:B------:R-:W-:-:S02]  /*3090*/  IMAD R65, R65, 0x12, RZ ;  /* 0x0000001241417824 */ /* 0x000fc400078e02ff */
[----:B------:R-:W-:Y:S02]  /*30a0*/  IMAD R193, R153, UR4, R188 ;  /* 0x0000000499c17c24 */ /* 0x000fe4000f8e02bc */
[----:B------:R-:W-:Y:S01]  /*30b0*/  IMAD.IADD R71, R71, 0x1, R63 ;  /* 0x0000000147477824 */ /* 0x000fe200078e023f */
[----:B------:R-:W-:Y:S01]  /*30c0*/  IADD3 R63, P3, PT, R37, R102, RZ ;  /* 0x00000066253f7210 */ /* 0x000fe20007f7e0ff */
[----:B0-----:R-:W-:Y:S02]  /*30d0*/  IMAD.WIDE.U32 R56, R60, 0x9, R154 ;  /* 0x000000093c387825 */ /* 0x001fe400078e009a */
[----:B------:R0:W5:Y:S02]  /*30e0*/  LDG.E.U16.CONSTANT R155, desc[UR10][R58.64+-0x2] ;  /* 0xfffffe0a3a9b7981 */ /* 0x000164000c1e9500 */
[----:B------:R-:W-:Y:S02]  /*30f0*/  IMAD.IADD R69, R69, 0x1, R65 ;  /* 0x0000000145457824 */ /* 0x000fe400078e0241 */
[----:B------:R-:W-:Y:S01]  /*3100*/  IMAD.IADD R193, R61, 0x1, R193 ;  /* 0x000000013dc17824 */ /* 0x000fe200078e02c1 */
[C---:B------:R-:W-:Y:S01]  /*3110*/  IADD3 R61, P4, PT, R37.reuse, R100, RZ ;  /* 0x00000064253d7210 */ /* 0x040fe20007f9e0ff */
[C---:B------:R-:W-:Y:S01]  /*3120*/  IMAD.X R72, R62.reuse, 0x1, R115, P6 ;  /* 0x000000013e487824 */ /* 0x040fe200030e0673 */
[----:B------:R-:W-:Y:S01]  /*3130*/  IADD3 R65, P6, PT, R37, R104, RZ ;  /* 0x0000006825417210 */ /* 0x000fe20007fde0ff */
[C---:B------:R-:W-:Y:S01]  /*3140*/  IMAD.X R189, R62.reuse, 0x1, R101, P3 ;  /* 0x000000013ebd7824 */ /* 0x040fe200018e0665 */
[----:B------:R-:W5:Y:S01]  /*3150*/  LDG.E.U16.CONSTANT R198, desc[UR10][R68.64] ;  /* 0x0000000a44c67981 */ /* 0x000f62000c1e9500 */
[----:B------:R-:W-:-:S02]  /*3160*/  IMAD.X R192, R62, 0x1, R97, P5 ;  /* 0x000000013ec07824 */ /* 0x000fc400028e0661 */
[C---:B------:R-:W-:Y:S01]  /*3170*/  IMAD.X R190, R62.reuse, 0x1, R99, P4 ;  /* 0x000000013ebe7824 */ /* 0x040fe200020e0663 */
[----:B------:R-:W5:Y:S01]  /*3180*/  LDG.E.U16.CONSTANT R200, desc[UR10][R70.64] ;  /* 0x0000000a46c87981 */ /* 0x000f62000c1e9500 */
[----:B------:R-:W-:Y:S02]  /*3190*/  IMAD.X R188, R62, 0x1, R103, P6 ;  /* 0x000000013ebc7824 */ /* 0x000fe400030e0667 */
[----:B------:R-:W-:-:S04]  /*31a0*/  IMAD.WIDE.U32 R62, R63, 0x12, R156 ;  /* 0x000000123f3e7825 */ /* 0x000fc800078e009c */
[----:B------:R-:W-:Y:S02]  /*31b0*/  IMAD R189, R189, 0x12, RZ ;  /* 0x00000012bdbd7824 */ /* 0x000fe400078e02ff */
[----:B------:R-:W-:-:S04]  /*31c0*/  IMAD.WIDE.U32 R66, R67, 0x12, R174 ;  /* 0x0000001243427825 */ /* 0x000fc800078e00ae */
[----:B------:R-:W-:Y:S02]  /*31d0*/  IMAD R197, R72, 0x12, RZ ;  /* 0x0000001248c57824 */ /* 0x000fe400078e02ff */
[----:B------:R-:W-:Y:S02]  /*31e0*/  IMAD.IADD R63, R63, 0x1, R189 ;  /* 0x000000013f3f7824 */ /* 0x000fe400078e02bd */
[----:B------:R-:W-:Y:S02]  /*31f0*/  IMAD R189, R192, 0x12, RZ ;  /* 0x00000012c0bd7824 */ /* 0x000fe400078e02ff */
[----:B0-----:R-:W-:Y:S01]  /*3200*/  IMAD.WIDE.U32 R58, R191, 0x12, R156 ;  /* 0x00000012bf3a7825 */ /* 0x001fe200078e009c */
[----:B------:R-:W5:Y:S03]  /*3210*/  LDG.E.U16.CONSTANT R62, desc[UR10][R62.64] ;  /* 0x0000000a3e3e7981 */ /* 0x000f66000c1e9500 */
[----:B------:R-:W-:-:S02]  /*3220*/  IMAD.IADD R67, R67, 0x1, R197 ;  /* 0x0000000143437824 */ /* 0x000fc400078e02c5 */
[----:B------:R-:W-:-:S03]  /*3230*/  IMAD.IADD R59, R59, 0x1, R189 ;  /* 0x000000013b3b7824 */ /* 0x000fc600078e02bd */
[----:B------:R-:W5:Y:S04]  /*3240*/  LDG.E.U16.CONSTANT R189, desc[UR10][R66.64+-0x2] ;  /* 0xfffffe0a42bd7981 */ /* 0x000f68000c1e9500 */
[----:B------:R0:W5:Y:S01]  /*3250*/  LDG.E.U16.CONSTANT R196, desc[UR10][R66.64] ;  /* 0x0000000a42c47981 */ /* 0x000162000c1e9500 */
[----:B------:R-:W-:Y:S02]  /*3260*/  IMAD R191, R190, 0x12, RZ ;  /* 0x00000012bebf7824 */ /* 0x000fe400078e02ff */
[----:B------:R-:W-:-:S04]  /*3270*/  IMAD.WIDE.U32 R60, R61, 0x12, R156 ;  /* 0x000000123d3c7825 */ /* 0x000fc800078e009c */
[----:B------:R-:W-:Y:S02]  /*3280*/  IMAD R193, R193, 0x9, RZ ;  /* 0x00000009c1c17824 */ /* 0x000fe400078e02ff */
[----:B--2---:R-:W-:Y:S02]  /*3290*/  IMAD R76, R76, 0x10000, R73 ;  /* 0x000100004c4c7824 */ /* 0x004fe400078e0249 */
[----:B------:R-:W-:-:S04]  /*32a0*/  IMAD.WIDE.U32 R64, R65, 0x12, R156 ;  /* 0x0000001241407825 */ /* 0x000fc800078e009c */
[----:B---3--:R-:W-:Y:S02]  /*32b0*/  IMAD R77, R77, 0x10000, R74 ;  /* 0x000100004d4d7824 */ /* 0x008fe400078e024a */
[----:B------:R-:W-:Y:S01]  /*32c0*/  IMAD R195, R188, 0x12, RZ ;  /* 0x00000012bcc37824 */ /* 0x000fe200078e02ff */
[----:B------:R-:W-:Y:S01]  /*32d0*/  LEA R72, P3, R56, R39, 0x2 ;  /* 0x0000002738487211 */ /* 0x000fe200078610ff */
[----:B------:R-:W-:Y:S01]  /*32e0*/  IMAD.IADD R61, R61, 0x1, R191 ;  /* 0x000000013d3d7824 */ /* 0x000fe200078e02bf */
[----:B------:R-:W2:Y:S04]  /*32f0*/  LDG.E.U16.CONSTANT R58, desc[UR10][R58.64] ;  /* 0x0000000a3a3a7981 */ /* 0x000ea8000c1e9500 */
[----:B------:R-:W3:Y:S01]  /*3300*/  LDG.E.U16.CONSTANT R191, desc[UR10][R68.64+-0x2] ;  /* 0xfffffe0a44bf7981 */ /* 0x000ee2000c1e9500 */
[----:B------:R-:W-:-:S03]  /*3310*/  IMAD.IADD R57, R57, 0x1, R193 ;  /* 0x0000000139397824 */ /* 0x000fc600078e02c1 */
[----:B------:R1:W2:Y:S01]  /*3320*/  LDG.E.U16.CONSTANT R193, desc[UR10][R70.64+-0x2] ;  /* 0xfffffe0a46c17981 */ /* 0x0002a2000c1e9500 */
[----:B0-----:R-:W-:Y:S01]  /*3330*/  LOP3.LUT R67, R76, 0xf0f0f0f, RZ, 0xc0, !PT ;  /* 0x0f0f0f0f4c437812 */ /* 0x001fe200078ec0ff */
[----:B------:R-:W-:Y:S02]  /*3340*/  IMAD.IADD R65, R65, 0x1, R195 ;  /* 0x0000000141417824 */ /* 0x000fe400078e02c3 */
[----:B------:R0:W2:Y:S01]  /*3350*/  LDG.E.U16.CONSTANT R60, desc[UR10][R60.64] ;  /* 0x0000000a3c3c7981 */ /* 0x0000a2000c1e9500 */
[----:B-1----:R-:W-:Y:S01]  /*3360*/  SHF.R.U32.HI R71, RZ, 0x4, R76 ;  /* 0x00000004ff477819 */ /* 0x002fe2000001164c */
[----:B------:R-:W-:Y:S01]  /*3370*/  VIADD R69, R67, 0x78787878 ;  /* 0x7878787843457836 */ /* 0x000fe20000000000 */
[----:B------:R-:W-:Y:S01]  /*3380*/  LEA.HI.X R73, R56, R41, R57, 0x2, P3 ;  /* 0x0000002938497211 */ /* 0x000fe200018f1439 */
[----:B------:R1:W2:Y:S01]  /*3390*/  LDG.E.U16.CONSTANT R64, desc[UR10][R64.64] ;  /* 0x0000000a40407981 */ /* 0x0002a2000c1e9500 */
[----:B------:R-:W-:Y:S02]  /*33a0*/  LOP3.LUT R63, R71, 0xf0f0f0f, RZ, 0xc0, !PT ;  /* 0x0f0f0f0f473f7812 */ /* 0x000fe400078ec0ff */
[----:B0-----:R-:W-:Y:S01]  /*33b0*/  LOP3.LUT R61, R77, 0xf0f0f0f, RZ, 0xc0, !PT ;  /* 0x0f0f0f0f4d3d7812 */ /* 0x001fe200078ec0ff */
[----:B------:R-:W2:Y:S02]  /*33c0*/  LDG.E.CONSTANT R68, desc[UR10][R72.64] ;  /* 0x0000000a48447981 */ /* 0x000ea4000c1e9900 */
[----:B------:R-:W-:Y:S01]  /*33d0*/  VIADD R74, R63, 0x78787878 ;  /* 0x787878783f4a7836 */ /* 0x000fe20000000000 */
[----:B------:R-:W-:Y:S01]  /*33e0*/  LOP3.LUT R76, R69, R76, RZ, 0x3c, !PT ;  /* 0x0000004c454c7212 */ /* 0x000fe200078e3cff */
[----:B------:R-:W2:Y:S03]  /*33f0*/  LDG.E.CONSTANT R66, desc[UR10][R72.64+0x400] ;  /* 0x0004000a48427981 */ /* 0x000ea6000c1e9900 */
[----:B------:R-:W-:Y:S01]  /*3400*/  LOP3.LUT R202, R74, R71, RZ, 0x3c, !PT ;  /* 0x000000474aca7212 */ /* 0x000fe200078e3cff */
[----:B------:R0:W2:Y:S01]  /*3410*/  LDG.E.CONSTANT R70, desc[UR10][R72.64+0x800] ;  /* 0x0008000a48467981 */ /* 0x0000a2000c1e9900 */
[----:B-1----:R-:W-:-:S02]  /*3420*/  SHF.R.U32.HI R65, RZ, 0x4, R77 ;  /* 0x00000004ff417819 */ /* 0x002fc4000001164d */
[----:B------:R-:W-:Y:S01]  /*3430*/  LOP3.LUT R202, R202, 0x8080808, R63, 0x60, !PT ;  /* 0x08080808caca7812 */ /* 0x000fe200078e603f */
[----:B------:R-:W-:Y:S01]  /*3440*/  IMAD.WIDE.U32 R56, R42, 0x90, R72 ;  /* 0x000000902a387825 */ /* 0x000fe200078e0048 */
[----:B------:R-:W-:Y:S02]  /*3450*/  LOP3.LUT R76, R76, 0x8080808, R67, 0x60, !PT ;  /* 0x080808084c4c7812 */ /* 0x000fe400078e6043 */
[----:B------:R-:W-:Y:S01]  /*3460*/  PRMT R59, R202, 0xba98, RZ ;  /* 0x0000ba98ca3b7816 */ /* 0x000fe200000000ff */
[----:B------:R-:W-:Y:S01]  /*3470*/  VIADD R204, R61, 0x78787878 ;  /* 0x787878783dcc7836 */ /* 0x000fe20000000000 */
[----:B0-----:R-:W-:Y:S01]  /*3480*/  PRMT R72, R63, 0xba98, RZ ;  /* 0x0000ba983f487816 */ /* 0x001fe200000000ff */
[----:B------:R-:W-:Y:S01]  /*3490*/  UIMAD UR5, UR4, 0x90, URZ ;  /* 0x00000090040578a4 */ /* 0x000fe2000f8e02ff */
[----:B------:R-:W-:Y:S02]  /*34a0*/  LOP3.LUT R63, R65, 0xf0f0f0f, RZ, 0xc0, !PT ;  /* 0x0f0f0f0f413f7812 */ /* 0x000fe400078ec0ff */
[----:B------:R-:W-:-:S02]  /*34b0*/  LOP3.LUT R74, R59, 0x80808080, R74, 0x6, !PT ;  /* 0x808080803b4a7812 */ /* 0x000fc400078e064a */
[----:B------:R-:W-:Y:S02]  /*34c0*/  PRMT R76, R76, 0xba98, RZ ;  /* 0x0000ba984c4c7816 */ /* 0x000fe400000000ff */
[----:B------:R-:W-:Y:S01]  /*34d0*/  LOP3.LUT R59, R59, 0x7f7f7f7f, R72, 0x60, !PT ;  /* 0x7f7f7f7f3b3b7812 */ /* 0x000fe200078e6048 */
[----:B------:R-:W-:Y:S01]  /*34e0*/  VIADD R72, R63, 0x78787878 ;  /* 0x787878783f487836 */ /* 0x000fe20000000000 */
[----:B------:R-:W-:Y:S02]  /*34f0*/  PRMT R67, R67, 0xba98, RZ ;  /* 0x0000ba9843437816 */ /* 0x000fe400000000ff */
[----:B------:R-:W-:Y:S01]  /*3500*/  LOP3.LUT R206, R204, R77, RZ, 0x3c, !PT ;  /* 0x0000004dccce7212 */ /* 0x000fe200078e3cff */
[----:B------:R-:W-:Y:S01]  /*3510*/  VIADD R57, R57, UR5 ;  /* 0x0000000539397c36 */ /* 0x000fe20008000000 */
[----:B------:R-:W-:Y:S01]  /*3520*/  LOP3.LUT R69, R76, 0x80808080, R69, 0x6, !PT ;  /* 0x808080804c457812 */ /* 0x000fe200078e0645 */
[----:B----4-:R-:W-:Y:S01]  /*3530*/  IMAD R75, R78, 0x10000, R75 ;  /* 0x000100004e4b7824 */ /* 0x010fe200078e024b */
[----:B------:R-:W-:-:S02]  /*3540*/  LOP3.LUT R76, R76, 0x7f7f7f7f, R67, 0x60, !PT ;  /* 0x7f7f7f7f4c4c7812 */ /* 0x000fc400078e6043 */
[----:B------:R-:W-:Y:S01]  /*3550*/  LOP3.LUT R206, R206, 0x8080808, R61, 0x60, !PT ;  /* 0x08080808cece7812 */ /* 0x000fe200078e603d */
[----:B------:R-:W4:Y:S01]  /*3560*/  LDG.E.CONSTANT R188, desc[UR10][R56.64] ;  /* 0x0000000a38bc7981 */ /* 0x000f22000c1e9900 */
[----:B------:R-:W-:Y:S02]  /*3570*/  LOP3.LUT R202, R72, R65, RZ, 0x3c, !PT ;  /* 0x0000004148ca7212 */ /* 0x000fe400078e3cff */
[----:B------:R-:W-:Y:S01]  /*3580*/  LOP3.LUT R76, R69, R76, RZ, 0xfc, !PT ;  /* 0x0000004c454c7212 */ /* 0x000fe200078efcff */
[----:B------:R-:W4:Y:S01]  /*3590*/  LDG.E.CONSTANT R190, desc[UR10][R56.64+0x400] ;  /* 0x0004000a38be7981 */ /* 0x000f22000c1e9900 */
[----:B------:R-:W-:-:S03]  /*35a0*/  LOP3.LUT R202, R202, 0x8080808, R63, 0x60, !PT ;  /* 0x08080808caca7812 */ /* 0x000fc600078e603f */
[----:B------:R0:W4:Y:S01]  /*35b0*/  LDG.E.CONSTANT R192, desc[UR10][R56.64+0x800] ;  /* 0x0008000a38c07981 */ /* 0x000122000c1e9900 */
[----:B------:R-:W-:Y:S02]  /*35c0*/  SHF.R.U32.HI R65, RZ, 0x4, R75 ;  /* 0x00000004ff417819 */ /* 0x000fe4000001164b */
[----:B------:R-:W-:Y:S01]  /*35d0*/  LOP3.LUT R74, R74, R59, RZ, 0xfc, !PT ;  /* 0x0000003b4a4a7212 */ /* 0x000fe200078efcff */
[----:B------:R1:W-:Y:S01]  /*35e0*/  STS [R43], R76 ;  /* 0x0000004c2b007388 */ /* 0x0003e20000000800 */
[----:B------:R-:W-:Y:S02]  /*35f0*/  PRMT R59, R202, 0xba98, RZ ;  /* 0x0000ba98ca3b7816 */ /* 0x000fe400000000ff */
[----:B0-----:R-:W-:Y:S02]  /*3600*/  PRMT R57, R206, 0xba98, RZ ;  /* 0x0000ba98ce397816 */ /* 0x001fe400000000ff */
[----:B------:R-:W-:Y:S02]  /*3610*/  PRMT R56, R61, 0xba98, RZ ;  /* 0x0000ba983d387816 */ /* 0x000fe400000000ff */
[----:B------:R-:W-:-:S02]  /*3620*/  LOP3.LUT R61, R75, 0xf0f0f0f, RZ, 0xc0, !PT ;  /* 0x0f0f0f0f4b3d7812 */ /* 0x000fc400078ec0ff */
[C---:B------:R-:W-:Y:S02]  /*3630*/  LOP3.LUT R204, R57.reuse, 0x80808080, R204, 0x6, !PT ;  /* 0x8080808039cc7812 */ /* 0x040fe400078e06cc */
[----:B------:R-:W-:Y:S01]  /*3640*/  LOP3.LUT R57, R57, 0x7f7f7f7f, R56, 0x60, !PT ;  /* 0x7f7f7f7f39397812 */ /* 0x000fe200078e6038 */
[----:B-1----:R-:W-:Y:S01]  /*3650*/  VIADD R76, R61, 0x78787878 ;  /* 0x787878783d4c7836 */ /* 0x002fe20000000000 */
[----:B------:R-:W-:Y:S02]  /*3660*/  PRMT R56, R63, 0xba98, RZ ;  /* 0x0000ba983f387816 */ /* 0x000fe400000000ff */
[----:B------:R-:W-:Y:S02]  /*3670*/  LOP3.LUT R67, R65, 0xf0f0f0f, RZ, 0xc0, !PT ;  /* 0x0f0f0f0f41437812 */ /* 0x000fe400078ec0ff */
[C---:B------:R-:W-:Y:S02]  /*3680*/  LOP3.LUT R72, R59.reuse, 0x80808080, R72, 0x6, !PT ;  /* 0x808080803b487812 */ /* 0x040fe400078e0648 */
[----:B------:R-:W-:Y:S01]  /*3690*/  LOP3.LUT R59, R59, 0x7f7f7f7f, R56, 0x60, !PT ;  /* 0x7f7f7f7f3b3b7812 */ /* 0x000fe200078e6038 */
[----:B------:R-:W-:Y:S01]  /*36a0*/  VIADD R78, R67, 0x78787878 ;  /* 0x78787878434e7836 */ /* 0x000fe20000000000 */
[----:B------:R-:W-:-:S02]  /*36b0*/  LOP3.LUT R56, R76, R75, RZ, 0x3c, !PT ;  /* 0x0000004b4c387212 */ /* 0x000fc400078e3cff */
[----:B------:R-:W-:Y:S02]  /*36c0*/  LOP3.LUT R59, R72, R59, RZ, 0xfc, !PT ;  /* 0x0000003b483b7212 */ /* 0x000fe400078efcff */
[----:B------:R-:W-:Y:S02]  /*36d0*/  LOP3.LUT R56, R56, 0x8080808, R61, 0x60, !PT ;  /* 0x0808080838387812 */ /* 0x000fe400078e603d */
[----:B------:R-:W-:Y:S01]  /*36e0*/  LOP3.LUT R72, R78, R65, RZ, 0x3c, !PT ;  /* 0x000000414e487212 */ /* 0x000fe200078e3cff */
[----:B-----5:R-:W-:Y:S01]  /*36f0*/  IMAD R79, R80, 0x10000, R79 ;  /* 0x00010000504f7824 */ /* 0x020fe200078e024f */
[----:B------:R-:W-:Y:S02]  /*3700*/  PRMT R63, R56, 0xba98, RZ ;  /* 0x0000ba98383f7816 */ /* 0x000fe400000000ff */
[----:B------:R-:W-:Y:S02]  /*3710*/  PRMT R56, R61, 0xba98, RZ ;  /* 0x0000ba983d387816 */ /* 0x000fe400000000ff */
[----:B------:R-:W-:-:S02]  /*3720*/  LOP3.LUT R72, R72, 0x8080808, R67, 0x60, !PT ;  /* 0x0808080848487812 */ /* 0x000fc400078e6043 */
[C---:B------:R-:W-:Y:S02]  /*3730*/  LOP3.LUT R76, R63.reuse, 0x80808080, R76, 0x6, !PT ;  /* 0x808080803f4c7812 */ /* 0x040fe400078e064c */
[----:B------:R-:W-:Y:S02]  /*3740*/  LOP3.LUT R63, R63, 0x7f7f7f7f, R56, 0x60, !PT ;  /* 0x7f7f7f7f3f3f7812 */ /* 0x000fe400078e6038 */
[----:B------:R-:W-:Y:S02]  /*3750*/  LOP3.LUT R57, R204, R57, RZ, 0xfc, !PT ;  /* 0x00000039cc397212 */ /* 0x000fe400078efcff */
        /* <DEDUP_REMOVED lines=28> */
[----:B0-----:R-:W-:Y:S01]  /*3920*/  VIADD R76, R63, 0x78787878 ;  /* 0x787878783f4c7836 */ /* 0x001fe20000000000 */
[----:B------:R-:W-:Y:S02]  /*3930*/  PRMT R57, R80, 0xba98, RZ ;  /* 0x0000ba9850397816 */ /* 0x000fe400000000ff */
[----:B------:R-:W-:-:S02]  /*3940*/  LOP3.LUT R65, R61, 0xf0f0f0f, RZ, 0xc0, !PT ;  /* 0x0f0f0f0f3d417812 */ /* 0x000fc400078ec0ff */
[----:B-1----:R-:W-:Y:S02]  /*3950*/  LOP3.LUT R78, R76, R81, RZ, 0x3c, !PT ;  /* 0x000000514c4e7212 */ /* 0x002fe400078e3cff */
[----:B------:R-:W-:Y:S02]  /*3960*/  LOP3.LUT R74, R57, 0x80808080, R74, 0x6, !PT ;  /* 0x80808080394a7812 */ /* 0x000fe400078e064a */
[----:B------:R-:W-:Y:S01]  /*3970*/  LOP3.LUT R79, R72, R79, RZ, 0xfc, !PT ;  /* 0x0000004f484f7212 */ /* 0x000fe200078efcff */
[----:B------:R-:W-:Y:S01]  /*3980*/  VIADD R72, R65, 0x78787878 ;  /* 0x7878787841487836 */ /* 0x000fe20000000000 */
[----:B------:R-:W-:Y:S01]  /*3990*/  LOP3.LUT R57, R57, 0x7f7f7f7f, R56, 0x60, !PT ;  /* 0x7f7f7f7f39397812 */ /* 0x000fe200078e6038 */
[----:B------:R-:W-:Y:S01]  /*39a0*/  IMAD R83, R84, 0x10000, R83 ;  /* 0x0001000054537824 */ /* 0x000fe200078e0253 */
[----:B------:R-:W-:Y:S02]  /*39b0*/  LOP3.LUT R78, R78, 0x8080808, R63, 0x60, !PT ;  /* 0x080808084e4e7812 */ /* 0x000fe400078e603f */
[----:B------:R-:W-:-:S02]  /*39c0*/  LOP3.LUT R57, R74, R57, RZ, 0xfc, !PT ;  /* 0x000000394a397212 */ /* 0x000fc400078efcff */
[----:B------:R-:W-:Y:S02]  /*39d0*/  PRMT R59, R78, 0xba98, RZ ;  /* 0x0000ba984e3b7816 */ /* 0x000fe400000000ff */
[----:B------:R-:W-:Y:S02]  /*39e0*/  PRMT R56, R63, 0xba98, RZ ;  /* 0x0000ba983f387816 */ /* 0x000fe400000000ff */
[----:B------:R-:W-:Y:S02]  /*39f0*/  LOP3.LUT R74, R72, R61, RZ, 0x3c, !PT ;  /* 0x0000003d484a7212 */ /* 0x000fe400078e3cff */
[----:B------:R-:W-:Y:S02]  /*3a00*/  LOP3.LUT R61, R83, 0xf0f0f0f, RZ, 0xc0, !PT ;  /* 0x0f0f0f0f533d7812 */ /* 0x000fe400078ec0ff */
[----:B------:R-:W-:Y:S02]  /*3a10*/  SHF.R.U32.HI R63, RZ, 0x4, R83 ;  /* 0x00000004ff3f7819 */ /* 0x000fe40000011653 */
[----:B------:R-:W-:-:S02]  /*3a20*/  LOP3.LUT R76, R59, 0x80808080, R76, 0x6, !PT ;  /* 0x808080803b4c7812 */ /* 0x000fc400078e064c */
[----:B------:R-:W-:Y:S01]  /*3a30*/  LOP3.LUT R59, R59, 0x7f7f7f7f, R56, 0x60, !PT ;  /* 0x7f7f7f7f3b3b7812 */ /* 0x000fe200078e6038 */
[----:B------:R-:W-:Y:S01]  /*3a40*/  VIADD R78, R61, 0x78787878 ;  /* 0x787878783d4e7836 */ /* 0x000fe20000000000 */
[----:B------:R-:W-:Y:S02]  /*3a50*/  LOP3.LUT R74, R74, 0x8080808, R65, 0x60, !PT ;  /* 0x080808084a4a7812 */ /* 0x000fe400078e6041 */
[----:B------:R-:W-:Y:S02]  /*3a60*/  PRMT R56, R65, 0xba98, RZ ;  /* 0x0000ba9841387816 */ /* 0x000fe400000000ff */
[----:B------:R-:W-:Y:S02]  /*3a70*/  LOP3.LUT R65, R63, 0xf0f0f0f, RZ, 0xc0, !PT ;  /* 0x0f0f0f0f3f417812 */ /* 0x000fe400078ec0ff */
[----:B------:R-:W-:Y:S02]  /*3a80*/  LOP3.LUT R76, R76, R59, RZ, 0xfc, !PT ;  /* 0x0000003b4c4c7212 */ /* 0x000fe400078efcff */
[----:B------:R-:W-:Y:S01]  /*3a90*/  PRMT R59, R74, 0xba98, RZ ;  /* 0x0000ba984a3b7816 */ /* 0x000fe200000000ff */
[----:B------:R-:W-:Y:S01]  /*3aa0*/  VIADD R80, R65, 0x78787878 ;  /* 0x7878787841507836 */ /* 0x000fe20000000000 */
[----:B------:R-:W-:-:S02]  /*3ab0*/  LOP3.LUT R74, R78, R83, RZ, 0x3c, !PT ;  /* 0x000000534e4a7212 */ /* 0x000fc400078e3cff */
[C---:B------:R-:W-:Y:S01]  /*3ac0*/  LOP3.LUT R72, R59.reuse, 0x80808080, R72, 0x6, !PT ;  /* 0x808080803b487812 */ /* 0x040fe200078e0648 */
[----:B------:R-:W-:Y:S01]  /*3ad0*/  IMAD R85, R86, 0x10000, R85 ;  /* 0x0001000056557824 */ /* 0x000fe200078e0255 */
[----:B------:R-:W-:Y:S02]  /*3ae0*/  LOP3.LUT R59, R59, 0x7f7f7f7f, R56, 0x60, !PT ;  /* 0x7f7f7f7f3b3b7812 */ /* 0x000fe400078e6038 */
[----:B------:R-:W-:Y:S02]  /*3af0*/  LOP3.LUT R74, R74, 0x8080808, R61, 0x60, !PT ;  /* 0x080808084a4a7812 */ /* 0x000fe400078e603d */
[----:B------:R-:W-:Y:S02]  /*3b00*/  LOP3.LUT R82, R80, R63, RZ, 0x3c, !PT ;  /* 0x0000003f50527212 */ /* 0x000fe400078e3cff */
[----:B------:R-:W-:Y:S02]  /*3b10*/  LOP3.LUT R72, R72, R59, RZ, 0xfc, !PT ;  /* 0x0000003b48487212 */ /* 0x000fe400078efcff */
[----:B------:R-:W-:-:S02]  /*3b20*/  PRMT R59, R74, 0xba98, RZ ;  /* 0x0000ba984a3b7816 */ /* 0x000fc400000000ff */
        /* <DEDUP_REMOVED lines=11> */
[----:B------:R-:W-:Y:S02]  /*3be0*/  LOP3.LUT R56, R74, R85, RZ, 0x3c, !PT ;  /* 0x000000554a387212 */ /* 0x000fe400078e3cff */
[----:B------:R-:W-:Y:S02]  /*3bf0*/  SHF.R.U32.HI R65, RZ, 0x4, R85 ;  /* 0x00000004ff417819 */ /* 0x000fe40000011655 */
[----:B------:R-:W-:Y:S01]  /*3c00*/  LOP3.LUT R56, R56, 0x8080808, R61, 0x60, !PT ;  /* 0x0808080838387812 */ /* 0x000fe200078e603d */
[----:B------:R-:W-:Y:S01]  /*3c10*/  IMAD R87, R88, 0x10000, R87 ;  /* 0x0001000058577824 */ /* 0x000fe200078e0257 */
[----:B------:R-:W-:-:S02]  /*3c20*/  LOP3.LUT R67, R65, 0xf0f0f0f, RZ, 0xc0, !PT ;  /* 0x0f0f0f0f41437812 */ /* 0x000fc400078ec0ff */
[----:B------:R-:W-:Y:S02]  /*3c30*/  PRMT R63, R56, 0xba98, RZ ;  /* 0x0000ba98383f7816 */ /* 0x000fe400000000ff */
[----:B------:R-:W-:Y:S01]  /*3c40*/  PRMT R56, R61, 0xba98, RZ ;  /* 0x0000ba983d387816 */ /* 0x000fe200000000ff */
[----:B------:R-:W-:Y:S01]  /*3c50*/  STS [R46], R79 ;  /* 0x0000004f2e007388 */ /* 0x000fe20000000800 */
[----:B------:R-:W-:Y:S02]  /*3c60*/  LOP3.LUT R74, R63, 0x80808080, R74, 0x6, !PT ;  /* 0x808080803f4a7812 */ /* 0x000fe400078e064a */
[----:B------:R-:W-:Y:S01]  /*3c70*/  LOP3.LUT R61, R87, 0xf0f0f0f, RZ, 0xc0, !PT ;  /* 0x0f0f0f0f573d7812 */ /* 0x000fe200078ec0ff */
[----:B------:R0:W-:Y:S01]  /*3c80*/  STS [R47], R76 ;  /* 0x0000004c2f007388 */ /* 0x0001e20000000800 */
[----:B------:R-:W-:Y:S02]  /*3c90*/  LOP3.LUT R63, R63, 0x7f7f7f7f, R56, 0x60, !PT ;  /* 0x7f7f7f7f3f3f7812 */ /* 0x000fe400078e6038 */
[----:B------:R-:W-:Y:S01]  /*3ca0*/  LOP3.LUT R59, R78, R59, RZ, 0xfc, !PT ;  /* 0x0000003b4e3b7212 */ /* 0x000fe200078efcff */
[----:B------:R1:W-:Y:S01]  /*3cb0*/  STS [R47+0x10], R72 ;  /* 0x000010482f007388 */ /* 0x0003e20000000800 */
[----:B------:R-:W-:Y:S01]  /*3cc0*/  LOP3.LUT R74, R74, R63, RZ, 0xfc, !PT ;  /* 0x0000003f4a4a7212 */ /* 0x000fe200078efcff */
[----:B0-----:R-:W-:Y:S01]  /*3cd0*/  VIADD R76, R67, 0x78787878 ;  /* 0x78787878434c7836 */ /* 0x001fe20000000000 */
[----:B------:R-:W-:Y:S01]  /*3ce0*/  SHF.R.U32.HI R63, RZ, 0x4, R87 ;  /* 0x00000004ff3f7819 */ /* 0x000fe20000011657 */
[----:B-1----:R-:W-:-:S03]  /*3cf0*/  VIADD R72, R61, 0x78787878 ;  /* 0x787878783d487836 */ /* 0x002fc60000000000 */
[----:B------:R-:W-:Y:S02]  /*3d00*/  LOP3.LUT R78, R76, R65, RZ, 0x3c, !PT ;  /* 0x000000414c4e7212 */ /* 0x000fe400078e3cff */
[----:B------:R-:W-:Y:S02]  /*3d10*/  LOP3.LUT R57, R80, R57, RZ, 0xfc, !PT ;  /* 0x0000003950397212 */ /* 0x000fe400078efcff */
[----:B------:R-:W-:Y:S02]  /*3d20*/  LOP3.LUT R78, R78, 0x8080808, R67, 0x60, !PT ;  /* 0x080808084e4e7812 */ /* 0x000fe400078e6043 */
[----:B------:R-:W-:Y:S02]  /*3d30*/  LOP3.LUT R65, R63, 0xf0f0f0f, RZ, 0xc0, !PT ;  /* 0x0f0f0f0f3f417812 */ /* 0x000fe400078ec0ff */
[----:B------:R-:W-:Y:S01]  /*3d40*/  LOP3.LUT R80, R72, R87, RZ, 0x3c, !PT ;  /* 0x0000005748507212 */ /* 0x000fe200078e3cff */
[----:B------:R0:W-:Y:S01]  /*3d50*/  STS [R48], R59 ;  /* 0x0000003b30007388 */ /* 0x0001e20000000800 */
[----:B------:R-:W-:-:S02]  /*3d60*/  PRMT R56, R67, 0xba98, RZ ;  /* 0x0000ba9843387816 */ /* 0x000fc400000000ff */
[----:B------:R-:W-:Y:S01]  /*3d70*/  LOP3.LUT R80, R80, 0x8080808, R61, 0x60, !PT ;  /* 0x0808080850507812 */ /* 0x000fe200078e603d */
[----:B------:R1:W-:Y:S01]  /*3d80*/  STS [R48+0x10], R57 ;  /* 0x0000103930007388 */ /* 0x0003e20000000800 */
[----:B------:R-:W-:Y:S01]  /*3d90*/  IMAD R89, R90, 0x10000, R89 ;  /* 0x000100005a597824 */ /* 0x000fe200078e0259 */
[----:B0-----:R-:W-:Y:S01]  /*3da0*/  PRMT R59, R78, 0xba98, RZ ;  /* 0x0000ba984e3b7816 */ /* 0x001fe200000000ff */
[----:B------:R-:W-:Y:S01]  /*3db0*/  VIADD R78, R65, 0x78787878 ;  /* 0x78787878414e7836 */ /* 0x000fe20000000000 */
[----:B-1----:R-:W-:Y:S02]  /*3dc0*/  PRMT R57, R80, 0xba98, RZ ;  /* 0x0000ba9850397816 */ /* 0x002fe400000000ff */
[C---:B------:R-:W-:Y:S02]  /*3dd0*/  LOP3.LUT R76, R59.reuse, 0x80808080, R76, 0x6, !PT ;  /* 0x808080803b4c7812 */ /* 0x040fe400078e064c */
[----:B------:R-:W-:Y:S02]  /*3de0*/  LOP3.LUT R80, R78, R63, RZ, 0x3c, !PT ;  /* 0x0000003f4e507212 */ /* 0x000fe400078e3cff */
[----:B------:R-:W-:-:S02]  /*3df0*/  LOP3.LUT R59, R59, 0x7f7f7f7f, R56, 0x60, !PT ;  /* 0x7f7f7f7f3b3b7812 */ /* 0x000fc400078e6038 */
[----:B------:R-:W-:Y:S02]  /*3e00*/  PRMT R56, R61, 0xba98, RZ ;  /* 0x0000ba983d387816 */ /* 0x000fe400000000ff */
[----:B------:R-:W-:Y:S02]  /*3e10*/  LOP3.LUT R80, R80, 0x8080808, R65, 0x60, !PT ;  /* 0x0808080850507812 */ /* 0x000fe400078e6041 */
[----:B------:R-:W-:Y:S02]  /*3e20*/  SHF.R.U32.HI R63, RZ, 0x4, R89 ;  /* 0x00000004ff3f7819 */ /* 0x000fe40000011659 */
[C---:B------:R-:W-:Y:S02]  /*3e30*/  LOP3.LUT R72, R57.reuse, 0x80808080, R72, 0x6, !PT ;  /* 0x8080808039487812 */ /* 0x040fe400078e0648 */
[----:B------:R-:W-:Y:S02]  /*3e40*/  LOP3.LUT R57, R57, 0x7f7f7f7f, R56, 0x60, !PT ;  /* 0x7f7f7f7f39397812 */ /* 0x000fe400078e6038 */
[----:B------:R-:W-:-:S02]  /*3e50*/  LOP3.LUT R61, R89, 0xf0f0f0f, RZ, 0xc0, !PT ;  /* 0x0f0f0f0f593d7812 */ /* 0x000fc400078ec0ff */
[----:B------:R-:W-:Y:S02]  /*3e60*/  LOP3.LUT R76, R76, R59, RZ, 0xfc, !PT ;  /* 0x0000003b4c4c7212 */ /* 0x000fe400078efcff */
[----:B------:R-:W-:Y:S02]  /*3e70*/  PRMT R56, R65, 0xba98, RZ ;  /* 0x0000ba9841387816 */ /* 0x000fe400000000ff */
[----:B------:R-:W-:Y:S02]  /*3e80*/  PRMT R59, R80, 0xba98, RZ ;  /* 0x0000ba98503b7816 */ /* 0x000fe400000000ff */
[----:B------:R-:W-:Y:S02]  /*3e90*/  LOP3.LUT R65, R63, 0xf0f0f0f, RZ, 0xc0, !PT ;  /* 0x0f0f0f0f3f417812 */ /* 0x000fe400078ec0ff */
[----:B------:R-:W-:Y:S01]  /*3ea0*/  LOP3.LUT R57, R72, R57, RZ, 0xfc, !PT ;  /* 0x0000003948397212 */ /* 0x000fe200078efcff */
[----:B------:R-:W-:Y:S01]  /*3eb0*/  VIADD R72, R61, 0x78787878 ;  /* 0x787878783d487836 */ /* 0x000fe20000000000 */
[----:B------:R0:W-:Y:S01]  /*3ec0*/  STS [R49], R74 ;  /* 0x0000004a31007388 */ /* 0x0001e20000000800 */
[----:B------:R-:W-:-:S02]  /*3ed0*/  LOP3.LUT R78, R59, 0x80808080, R78, 0x6, !PT ;  /* 0x808080803b4e7812 */ /* 0x000fc400078e064e */
[----:B------:R-:W-:Y:S02]  /*3ee0*/  LOP3.LUT R59, R59, 0x7f7f7f7f, R56, 0x60, !PT ;  /* 0x7f7f7f7f3b3b7812 */ /* 0x000fe400078e6038 */
[----:B------:R-:W-:Y:S01]  /*3ef0*/  LOP3.LUT R56, R72, R89, RZ, 0x3c, !PT ;  /* 0x0000005948387212 */ /* 0x000fe200078e3cff */
[----:B0-----:R-:W-:Y:S01]  /*3f00*/  VIADD R74, R65, 0x78787878 ;  /* 0x78787878414a7836 */ /* 0x001fe20000000000 */
[----:B------:R-:W-:Y:S02]  /*3f10*/  LOP3.LUT R59, R78, R59, RZ, 0xfc, !PT ;  /* 0x0000003b4e3b7212 */ /* 0x000fe400078efcff */
[----:B------:R-:W-:Y:S02]  /*3f20*/  LOP3.LUT R56, R56, 0x8080808, R61, 0x60, !PT ;  /* 0x0808080838387812 */ /* 0x000fe400078e603d */
[----:B------:R-:W-:Y:S01]  /*3f30*/  LOP3.LUT R78, R74, R63, RZ, 0x3c, !PT ;  /* 0x0000003f4a4e7212 */ /* 0x000fe200078e3cff */
[----:B------:R-:W-:Y:S01]  /*3f40*/  IMAD R91, R138, 0x10000, R91 ;  /* 0x000100008a5b7824 */ /* 0x000fe200078e025b */
[----:B------:R-:W-:-:S02]  /*3f50*/  PRMT R63, R56, 0xba98, RZ ;  /* 0x0000ba98383f7816 */ /* 0x000fc400000000ff */
[----:B------:R-:W-:Y:S02]  /*3f60*/  LOP3.LUT R78, R78, 0x8080808, R65, 0x60, !PT ;  /* 0x080808084e4e7812 */ /* 0x000fe400078e6041 */
[----:B------:R-:W-:Y:S02]  /*3f70*/  PRMT R56, R61, 0xba98, RZ ;  /* 0x0000ba983d387816 */ /* 0x000fe400000000ff */
[----:B------:R-:W-:Y:S02]  /*3f80*/  PRMT R61, R78, 0xba98, RZ ;  /* 0x0000ba984e3d7816 */ /* 0x000fe400000000ff */
[----:B------:R-:W-:Y:S02]  /*3f90*/  PRMT R80, R65, 0xba98, RZ ;  /* 0x0000ba9841507816 */ /* 0x000fe400000000ff */
[C---:B------:R-:W-:Y:S01]  /*3fa0*/  LOP3.LUT R72, R63.reuse, 0x80808080, R72, 0x6, !PT ;  /* 0x808080803f487812 */ /* 0x040fe200078e0648 */
[----:B------:R0:W-:Y:S01]  /*3fb0*/  STS [R49+0x10], R76 ;  /* 0x0000104c31007388 */ /* 0x0001e20000000800 */
[----:B------:R-:W-:-:S02]  /*3fc0*/  LOP3.LUT R63, R63, 0x7f7f7f7f, R56, 0x60, !PT ;  /* 0x7f7f7f7f3f3f7812 */ /* 0x000fc400078e6038 */
[----:B------:R-:W-:Y:S01]  /*3fd0*/  LOP3.LUT R56, R91, 0xf0f0f0f, RZ, 0xc0, !PT ;  /* 0x0f0f0f0f5b387812 */ /* 0x000fe200078ec0ff */
[----:B------:R1:W-:Y:S01]  /*3fe0*/  STS [R50], R57 ;  /* 0x0000003932007388 */ /* 0x0003e20000000800 */
[C---:B------:R-:W-:Y:S02]  /*3ff0*/  LOP3.LUT R74, R61.reuse, 0x80808080, R74, 0x6, !PT ;  /* 0x808080803d4a7812 */ /* 0x040fe400078e064a */
[----:B------:R-:W-:Y:S01]  /*4000*/  LOP3.LUT R61, R61, 0x7f7f7f7f, R80, 0x60, !PT ;  /* 0x7f7f7f7f3d3d7812 */ /* 0x000fe200078e6050 */
[----:B0-----:R-:W-:-:S03]  /*4010*/  VIADD R76, R56, 0x78787878 ;  /* 0x78787878384c7836 */ /* 0x001fc60000000000 */
[----:B------:R-:W-:Y:S02]  /*4020*/  LOP3.LUT R74, R74, R61, RZ, 0xfc, !PT ;  /* 0x0000003d4a4a7212 */ /* 0x000fe400078efcff */
[----:B-1----:R-:W-:-:S04]  /*4030*/  SHF.R.U32.HI R57, RZ, 0x4, R91 ;  /* 0x00000004ff397819 */ /* 0x002fc8000001165b */
[----:B------:R-:W-:Y:S01]  /*4040*/  LOP3.LUT R61, R57, 0xf0f0f0f, RZ, 0xc0, !PT ;  /* 0x0f0f0f0f393d7812 */ /* 0x000fe200078ec0ff */
[----:B------:R-:W-:Y:S01]  /*4050*/  IMAD R142, R143, 0x10000, R142 ;  /* 0x000100008f8e7824 */ /* 0x000fe200078e028e */
[----:B------:R-:W-:-:S03]  /*4060*/  LOP3.LUT R91, R76, R91, RZ, 0x3c, !PT ;  /* 0x0000005b4c5b7212 */ /* 0x000fc600078e3cff */
[----:B------:R-:W-:Y:S01]  /*4070*/  VIADD R78, R61, 0x78787878 ;  /* 0x787878783d4e7836 */ /* 0x000fe20000000000 */
[----:B------:R-:W-:Y:S02]  /*4080*/  LOP3.LUT R91, R91, 0x8080808, R56, 0x60, !PT ;  /* 0x080808085b5b7812 */ /* 0x000fe400078e6038 */
[----:B------:R-:W-:Y:S02]  /*4090*/  LOP3.LUT R72, R72, R63, RZ, 0xfc, !PT ;  /* 0x0000003f48487212 */ /* 0x000fe400078efcff */
[----:B------:R-:W-:Y:S02]  /*40a0*/  LOP3.LUT R80, R78, R57, RZ, 0x3c, !PT ;  /* 0x000000394e507212 */ /* 0x000fe400078e3cff */
[----:B------:R-:W-:Y:S02]  /*40b0*/  LOP3.LUT R63, R142, 0xf0f0f0f, RZ, 0xc0, !PT ;  /* 0x0f0f0f0f8e3f7812 */ /* 0x000fe400078ec0ff */
[----:B------:R-:W-:Y:S01]  /*40c0*/  PRMT R91, R91, 0xba98, RZ ;  /* 0x0000ba985b5b7816 */ /* 0x000fe200000000ff */
[----:B------:R0:W-:Y:S01]  /*40d0*/  STS [R50+0x10], R59 ;  /* 0x0000103b32007388 */ /* 0x0001e20000000800 */
[----:B------:R-:W-:-:S02]  /*40e0*/  PRMT R56, R56, 0xba98, RZ ;  /* 0x0000ba9838387816 */ /* 0x000fc400000000ff */
[----:B------:R-:W-:Y:S02]  /*40f0*/  LOP3.LUT R80, R80, 0x8080808, R61, 0x60, !PT ;  /* 0x0808080850507812 */ /* 0x000fe400078e603d */
[C---:B------:R-:W-:Y:S02]  /*4100*/  LOP3.LUT R76, R91.reuse, 0x80808080, R76, 0x6, !PT ;  /* 0x808080805b4c7812 */ /* 0x040fe400078e064c */
[----:B------:R-:W-:Y:S01]  /*4110*/  LOP3.LUT R91, R91, 0x7f7f7f7f, R56, 0x60, !PT ;  /* 0x7f7f7f7f5b5b7812 */ /* 0x000fe200078e6038 */
[----:B0-----:R-:W-:Y:S01]  /*4120*/  VIADD R59, R63, 0x78787878 ;  /* 0x787878783f3b7836 */ /* 0x001fe20000000000 */
[----:B------:R-:W-:Y:S02]  /*4130*/  PRMT R57, R80, 0xba98, RZ ;  /* 0x0000ba9850397816 */ /* 0x000fe400000000ff */
[----:B------:R-:W-:Y:S02]  /*4140*/  PRMT R56, R61, 0xba98, RZ ;  /* 0x0000ba983d387816 */ /* 0x000fe400000000ff */
[----:B------:R-:W-:-:S02]  /*4150*/  SHF.R.U32.HI R61, RZ, 0x4, R142 ;  /* 0x00000004ff3d7819 */ /* 0x000fc4000001168e */
[----:B------:R-:W-:Y:S02]  /*4160*/  LOP3.LUT R142, R59, R142, RZ, 0x3c, !PT ;  /* 0x0000008e3b8e7212 */ /* 0x000fe400078e3cff */
[C---:B------:R-:W-:Y:S02]  /*4170*/  LOP3.LUT R78, R57.reuse, 0x80808080, R78, 0x6, !PT ;  /* 0x80808080394e7812 */ /* 0x040fe400078e064e */
[----:B------:R-:W-:Y:S02]  /*4180*/  LOP3.LUT R57, R57, 0x7f7f7f7f, R56, 0x60, !PT ;  /* 0x7f7f7f7f39397812 */ /* 0x000fe400078e6038 */
[----:B------:R-:W-:Y:S02]  /*4190*/  LOP3.LUT R56, R61, 0xf0f0f0f, RZ, 0xc0, !PT ;  /* 0x0f0f0f0f3d387812 */ /* 0x000fe400078ec0ff */
[----:B------:R-:W-:Y:S01]  /*41a0*/  LOP3.LUT R142, R142, 0x8080808, R63, 0x60, !PT ;  /* 0x080808088e8e7812 */ /* 0x000fe200078e603f */
[----:B------:R0:W-:Y:S01]  /*41b0*/  STS [R51], R72 ;  /* 0x0000004833007388 */ /* 0x0001e20000000800 */
[----:B------:R-:W-:Y:S01]  /*41c0*/  PRMT R63, R63, 0xba98, RZ ;  /* 0x0000ba983f3f7816 */ /* 0x000fe200000000ff */
[----:B------:R-:W-:Y:S01]  /*41d0*/  IMAD R144, R187, 0x10000, R144 ;  /* 0x00010000bb907824 */ /* 0x000fe200078e0290 */
[----:B------:R-:W-:-:S04]  /*41e0*/  PRMT R142, R142, 0xba98, RZ ;  /* 0x0000ba988e8e7816 */ /* 0x000fc800000000ff */
[----:B------:R-:W-:Y:S01]  /*41f0*/  LOP3.LUT R59, R142, 0x80808080, R59, 0x6, !PT ;  /* 0x808080808e3b7812 */ /* 0x000fe200078e063b */
[----:B0-----:R-:W-:Y:S01]  /*4200*/  VIADD R72, R56, 0x78787878 ;  /* 0x7878787838487836 */ /* 0x001fe20000000000 */
[----:B------:R-:W-:Y:S02]  /*4210*/  LOP3.LUT R142, R142, 0x7f7f7f7f, R63, 0x60, !PT ;  /* 0x7f7f7f7f8e8e7812 */ /* 0x000fe400078e603f */
[----:B------:R-:W-:Y:S02]  /*4220*/  LOP3.LUT R63, R144, 0xf0f0f0f, RZ, 0xc0, !PT ;  /* 0x0f0f0f0f903f7812 */ /* 0x000fe400078ec0ff */
[----:B------:R-:W-:Y:S02]  /*4230*/  LOP3.LUT R61, R72, R61, RZ, 0x3c, !PT ;  /* 0x0000003d483d7212 */ /* 0x000fe400078e3cff */
[----:B------:R-:W-:Y:S01]  /*4240*/  LOP3.LUT R142, R59, R142, RZ, 0xfc, !PT ;  /* 0x0000008e3b8e7212 */ /* 0x000fe200078efcff */
[----:B------:R-:W-:Y:S01]  /*4250*/  VIADD R59, R63, 0x78787878 ;  /* 0x787878783f3b7836 */ /* 0x000fe20000000000 */
[----:B------:R-:W-:-:S02]  /*4260*/  LOP3.LUT R61, R61, 0x8080808, R56, 0x60, !PT ;  /* 0x080808083d3d7812 */ /* 0x000fc400078e6038 */
[----:B------:R-:W-:Y:S02]  /*4270*/  SHF.R.U32.HI R65, RZ, 0x4, R144 ;  /* 0x00000004ff417819 */ /* 0x000fe40000011690 */
[----:B------:R-:W-:Y:S02]  /*4280*/  PRMT R61, R61, 0xba98, RZ ;  /* 0x0000ba983d3d7816 */ /* 0x000fe400000000ff */
[----:B------:R-:W-:Y:S02]  /*4290*/  PRMT R56, R56, 0xba98, RZ ;  /* 0x0000ba9838387816 */ /* 0x000fe400000000ff */
[----:B------:R-:W-:Y:S02]  /*42a0*/  LOP3.LUT R67, R65, 0xf0f0f0f, RZ, 0xc0, !PT ;  /* 0x0f0f0f0f41437812 */ /* 0x000fe400078ec0ff */
[----:B------:R-:W-:Y:S02]  /*42b0*/  LOP3.LUT R144, R59, R144, RZ, 0x3c, !PT ;  /* 0x000000903b907212 */ /* 0x000fe400078e3cff */
[----:B------:R-:W-:-:S02]  /*42c0*/  LOP3.LUT R72, R61, 0x80808080, R72, 0x6, !PT ;  /* 0x808080803d487812 */ /* 0x000fc400078e0648 */
[----:B------:R-:W-:Y:S01]  /*42d0*/  LOP3.LUT R61, R61, 0x7f7f7f7f, R56, 0x60, !PT ;  /* 0x7f7f7f7f3d3d7812 */ /* 0x000fe200078e6038 */
[----:B------:R-:W-:Y:S01]  /*42e0*/  VIADD R56, R67, 0x78787878 ;  /* 0x7878787843387836 */ /* 0x000fe20000000000 */
[----:B------:R-:W-:Y:S01]  /*42f0*/  LOP3.LUT R144, R144, 0x8080808, R63, 0x60, !PT ;  /* 0x0808080890907812 */ /* 0x000fe200078e603f */
[----:B------:R0:W-:Y:S01]  /*4300*/  STS [R51+0x10], R74 ;  /* 0x0000104a33007388 */ /* 0x0001e20000000800 */
[----:B------:R-:W-:Y:S01]  /*4310*/  IMAD R155, R194, 0x10000, R155 ;  /* 0x00010000c29b7824 */ /* 0x000fe200078e029b */
[----:B------:R-:W-:Y:S02]  /*4320*/  PRMT R63, R63, 0xba98, RZ ;  /* 0x0000ba983f3f7816 */ /* 0x000fe400000000ff */
[----:B------:R-:W-:Y:S02]  /*4330*/  PRMT R144, R144, 0xba98, RZ ;  /* 0x0000ba9890907816 */ /* 0x000fe400000000ff */
[----:B------:R-:W-:Y:S02]  /*4340*/  LOP3.LUT R57, R78, R57, RZ, 0xfc, !PT ;  /* 0x000000394e397212 */ /* 0x000fe400078efcff */
[----:B0-----:R-:W-:-:S02]  /*4350*/  LOP3.LUT R74, R56, R65, RZ, 0x3c, !PT ;  /* 0x00000041384a7212 */ /* 0x001fc400078e3cff */
[----:B------:R-:W-:Y:S02]  /*4360*/  LOP3.LUT R72, R72, R61, RZ, 0xfc, !PT ;  /* 0x0000003d48487212 */ /* 0x000fe400078efcff */
[----:B------:R-:W-:Y:S02]  /*4370*/  LOP3.LUT R59, R144, 0x80808080, R59, 0x6, !PT ;  /* 0x80808080903b7812 */ /* 0x000fe400078e063b */
[----:B------:R-:W-:Y:S02]  /*4380*/  LOP3.LUT R74, R74, 0x8080808, R67, 0x60, !PT ;  /* 0x080808084a4a7812 */ /* 0x000fe400078e6043 */
[----:B------:R-:W-:Y:S02]  /*4390*/  LOP3.LUT R144, R144, 0x7f7f7f7f, R63, 0x60, !PT ;  /* 0x7f7f7f7f90907812 */ /* 0x000fe400078e603f */
[----:B------:R-:W-:Y:S02]  /*43a0*/  LOP3.LUT R61, R155, 0xf0f0f0f, RZ, 0xc0, !PT ;  /* 0x0f0f0f0f9b3d7812 */ /* 0x000fe400078ec0ff */
[----:B------:R-:W-:Y:S01]  /*43b0*/  SHF.R.U32.HI R63, RZ, 0x4, R155 ;  /* 0x00000004ff3f7819 */ /* 0x000fe2000001169b */
[----:B------:R0:W-:Y:S01]  /*43c0*/  STS [R52+0x10], R57 ;  /* 0x0000103934007388 */ /* 0x0001e20000000800 */
[----:B------:R-:W-:Y:S01]  /*43d0*/  LOP3.LUT R91, R76, R91, RZ, 0xfc, !PT ;  /* 0x0000005b4c5b7212 */ /* 0x000fe200078efcff */
[----:B------:R-:W-:Y:S01]  /*43e0*/  VIADD R76, R61, 0x78787878 ;  /* 0x787878783d4c7836 */ /* 0x000fe20000000000 */
[----:B------:R-:W-:-:S02]  /*43f0*/  LOP3.LUT R65, R63, 0xf0f0f0f, RZ, 0xc0, !PT ;  /* 0x0f0f0f0f3f417812 */ /* 0x000fc400078ec0ff */
[----:B0-----:R-:W-:Y:S02]  /*4400*/  PRMT R57, R74, 0xba98, RZ ;  /* 0x0000ba984a397816 */ /* 0x001fe400000000ff */
[----:B------:R-:W-:Y:S02]  /*4410*/  PRMT R74, R67, 0xba98, RZ ;  /* 0x0000ba98434a7816 */ /* 0x000fe400000000ff */
[----:B------:R-:W-:Y:S01]  /*4420*/  LOP3.LUT R56, R57, 0x80808080, R56, 0x6, !PT ;  /* 0x8080808039387812 */ /* 0x000fe200078e0638 */
[----:B------:R-:W-:Y:S01]  /*4430*/  VIADD R78, R65, 0x78787878 ;  /* 0x78787878414e7836 */ /* 0x000fe20000000000 */
[----:B------:R-:W-:Y:S02]  /*4440*/  LOP3.LUT R57, R57, 0x7f7f7f7f, R74, 0x60, !PT ;  /* 0x7f7f7f7f39397812 */ /* 0x000fe400078e604a */
[----:B------:R-:W-:Y:S01]  /*4450*/  LOP3.LUT R74, R76, R155, RZ, 0x3c, !PT ;  /* 0x0000009b4c4a7212 */ /* 0x000fe200078e3cff */
[----:B------:R-:W-:Y:S01]  /*4460*/  IMAD R189, R196, 0x10000, R189 ;  /* 0x00010000c4bd7824 */ /* 0x000fe200078e02bd */
[----:B------:R-:W-:-:S02]  /*4470*/  LOP3.LUT R80, R78, R63, RZ, 0x3c, !PT ;  /* 0x0000003f4e507212 */ /* 0x000fc400078e3cff */
[----:B------:R-:W-:Y:S02]  /*4480*/  LOP3.LUT R74, R74, 0x8080808, R61, 0x60, !PT ;  /* 0x080808084a4a7812 */ /* 0x000fe400078e603d */
[----:B------:R-:W-:Y:S02]  /*4490*/  LOP3.LUT R59, R59, R144, RZ, 0xfc, !PT ;  /* 0x000000903b3b7212 */ /* 0x000fe400078efcff */
[----:B------:R-:W-:Y:S02]  /*44a0*/  LOP3.LUT R57, R56, R57, RZ, 0xfc, !PT ;  /* 0x0000003938397212 */ /* 0x000fe400078efcff */
[----:B------:R-:W-:Y:S02]  /*44b0*/  PRMT R63, R74, 0xba98, RZ ;  /* 0x0000ba984a3f7816 */ /* 0x000fe400000000ff */
[----:B------:R-:W-:Y:S01]  /*44c0*/  PRMT R56, R61, 0xba98, RZ ;  /* 0x0000ba983d387816 */ /* 0x000fe200000000ff */
[----:B------:R-:W-:Y:S01]  /*44d0*/  STS [R52], R91 ;  /* 0x0000005b34007388 */ /* 0x000fe20000000800 */
[----:B------:R-:W-:-:S02]  /*44e0*/  LOP3.LUT R80, R80, 0x8080808, R65, 0x60, !PT ;  /* 0x0808080850507812 */ /* 0x000fc400078e6041 */
[----:B------:R-:W-:Y:S01]  /*44f0*/  LOP3.LUT R61, R189, 0xf0f0f0f, RZ, 0xc0, !PT ;  /* 0x0f0f0f0fbd3d7812 */ /* 0x000fe200078ec0ff */
[----:B------:R-:W-:Y:S01]  /*4500*/  STS [R53], R142 ;  /* 0x0000008e35007388 */ /* 0x000fe20000000800 */
[----:B------:R-:W-:-:S03]  /*4510*/  LOP3.LUT R76, R63, 0x80808080, R76, 0x6, !PT ;  /* 0x808080803f4c7812 */ /* 0x000fc600078e064c */
[----:B------:R0:W-:Y:S01]  /*4520*/  STS [R53+0x10], R72 ;  /* 0x0000104835007388 */ /* 0x0001e20000000800 */
[----:B------:R-:W-:-:S03]  /*4530*/  LOP3.LUT R63, R63, 0x7f7f7f7f, R56, 0x60, !PT ;  /* 0x7f7f7f7f3f3f7812 */ /* 0x000fc600078e6038 */
[----:B------:R1:W-:Y:S01]  /*4540*/  STS [R54], R59 ;  /* 0x0000003b36007388 */ /* 0x0003e20000000800 */
[----:B------:R-:W-:Y:S02]  /*4550*/  PRMT R56, R65, 0xba98, RZ ;  /* 0x0000ba9841387816 */ /* 0x000fe400000000ff */
[----:B------:R-:W-:Y:S01]  /*4560*/  SHF.R.U32.HI R67, RZ, 0x4, R189 ;  /* 0x00000004ff437819 */ /* 0x000fe200000116bd */
[----:B0-----:R-:W-:Y:S01]  /*4570*/  VIADD R72, R61, 0x78787878 ;  /* 0x787878783d487836 */ /* 0x001fe20000000000 */
[----:B-1----:R-:W-:-:S04]  /*4580*/  PRMT R59, R80, 0xba98, RZ ;  /* 0x0000ba98503b7816 */ /* 0x002fc800000000ff */
[C---:B------:R-:W-:Y:S02]  /*4590*/  LOP3.LUT R78, R59.reuse, 0x80808080, R78, 0x6, !PT ;  /* 0x808080803b4e7812 */ /* 0x040fe400078e064e */
[----:B------:R-:W-:Y:S02]  /*45a0*/  LOP3.LUT R59, R59, 0x7f7f7f7f, R56, 0x60, !PT ;  /* 0x7f7f7f7f3b3b7812 */ /* 0x000fe400078e6038 */
[----:B------:R-:W-:Y:S02]  /*45b0*/  LOP3.LUT R56, R72, R189, RZ, 0x3c, !PT ;  /* 0x000000bd48387212 */ /* 0x000fe400078e3cff */
[----:B------:R-:W-:Y:S01]  /*45c0*/  LOP3.LUT R65, R67, 0xf0f0f0f, RZ, 0xc0, !PT ;  /* 0x0f0f0f0f43417812 */ /* 0x000fe200078ec0ff */
[----:B---3--:R-:W-:Y:S01]  /*45d0*/  IMAD R191, R198, 0x10000, R191 ;  /* 0x00010000c6bf7824 */ /* 0x008fe200078e02bf */
[----:B------:R-:W-:Y:S01]  /*45e0*/  LOP3.LUT R56, R56, 0x8080808, R61, 0x60, !PT ;  /* 0x0808080838387812 */ /* 0x000fe200078e603d */
[----:B------:R0:W-:Y:S02]  /*45f0*/  STS [R54+0x10], R57 ;  /* 0x0000103936007388 */ /* 0x0001e40000000800 */
[----:B------:R-:W-:Y:S01]  /*4600*/  VIADD R74, R65, 0x78787878 ;  /* 0x78787878414a7836 */ /* 0x000fe20000000000 */
[----:B------:R-:W-:-:S02]  /*4610*/  LOP3.LUT R76, R76, R63, RZ, 0xfc, !PT ;  /* 0x0000003f4c4c7212 */ /* 0x000fc400078efcff */
[----:B------:R-:W-:Y:S02]  /*4620*/  LOP3.LUT R63, R191, 0xf0f0f0f, RZ, 0xc0, !PT ;  /* 0x0f0f0f0fbf3f7812 */ /* 0x000fe400078ec0ff */
[----:B------:R-:W-:Y:S02]  /*4630*/  LOP3.LUT R80, R74, R67, RZ, 0x3c, !PT ;  /* 0x000000434a507212 */ /* 0x000fe400078e3cff */
[----:B0-----:R-:W-:Y:S02]  /*4640*/  PRMT R57, R56, 0xba98, RZ ;  /* 0x0000ba9838397816 */ /* 0x001fe400000000ff */
[----:B------:R-:W-:Y:S02]  /*4650*/  PRMT R56, R61, 0xba98, RZ ;  /* 0x0000ba983d387816 */ /* 0x000fe400000000ff */
[C---:B------:R-:W-:Y:S02]  /*4660*/  LOP3.LUT R72, R57.reuse, 0x80808080, R72, 0x6, !PT ;  /* 0x8080808039487812 */ /* 0x040fe400078e0648 */
[----:B------:R-:W-:Y:S01]  /*4670*/  LOP3.LUT R57, R57, 0x7f7f7f7f, R56, 0x60, !PT ;  /* 0x7f7f7f7f39397812 */ /* 0x000fe200078e6038 */
[----:B------:R-:W-:Y:S01]  /*4680*/  VIADD R56, R63, 0x78787878 ;  /* 0x787878783f387836 */ /* 0x000fe20000000000 */
[----:B------:R-:W-:-:S02]  /*4690*/  LOP3.LUT R80, R80, 0x8080808, R65, 0x60, !PT ;  /* 0x0808080850507812 */ /* 0x000fc400078e6041 */
[----:B------:R-:W-:Y:S02]  /*46a0*/  LOP3.LUT R78, R78, R59, RZ, 0xfc, !PT ;  /* 0x0000003b4e4e7212 */ /* 0x000fe400078efcff */
[----:B------:R-:W-:Y:S01]  /*46b0*/  LOP3.LUT R57, R72, R57, RZ, 0xfc, !PT ;  /* 0x0000003948397212 */ /* 0x000fe200078efcff */
[----:B--2---:R-:W-:Y:S01]  /*46c0*/  IMAD R193, R200, 0x10000, R193 ;  /* 0x00010000c8c17824 */ /* 0x004fe200078e02c1 */
[----:B------:R-:W-:Y:S02]  /*46d0*/  PRMT R59, R80, 0xba98, RZ ;  /* 0x0000ba98503b7816 */ /* 0x000fe400000000ff */
[----:B------:R-:W-:Y:S02]  /*46e0*/  LOP3.LUT R72, R56, R191, RZ, 0x3c, !PT ;  /* 0x000000bf38487212 */ /* 0x000fe400078e3cff */
[----:B------:R-:W-:Y:S02]  /*46f0*/  PRMT R80, R65, 0xba98, RZ ;  /* 0x0000ba9841507816 */ /* 0x000fe400000000ff */
[----:B------:R-:W-:-:S02]  /*4700*/  SHF.R.U32.HI R191, RZ, 0x4, R191 ;  /* 0x00000004ffbf7819 */ /* 0x000fc400000116bf */
[C---:B------:R-:W-:Y:S02]  /*4710*/  LOP3.LUT R74, R59.reuse, 0x80808080, R74, 0x6, !PT ;  /* 0x808080803b4a7812 */ /* 0x040fe400078e064a */
[----:B------:R-:W-:Y:S02]  /*4720*/  LOP3.LUT R72, R72, 0x8080808, R63, 0x60, !PT ;  /* 0x0808080848487812 */ /* 0x000fe400078e603f */
[----:B------:R-:W-:Y:S02]  /*4730*/  LOP3.LUT R59, R59, 0x7f7f7f7f, R80, 0x60, !PT ;  /* 0x7f7f7f7f3b3b7812 */ /* 0x000fe400078e6050 */
[----:B------:R-:W-:Y:S02]  /*4740*/  LOP3.LUT R65, R191, 0xf0f0f0f, RZ, 0xc0, !PT ;  /* 0x0f0f0f0fbf417812 */ /* 0x000fe400078ec0ff */
[----:B------:R-:W-:Y:S02]  /*4750*/  SHF.R.U32.HI R69, RZ, 0x4, R193 ;  /* 0x00000004ff457819 */ /* 0x000fe400000116c1 */
[----:B------:R-:W-:-:S02]  /*4760*/  PRMT R61, R72, 0xba98, RZ ;  /* 0x0000ba98483d7816 */ /* 0x000fc400000000ff */
[----:B------:R-:W-:Y:S01]  /*4770*/  LOP3.LUT R59, R74, R59, RZ, 0xfc, !PT ;  /* 0x0000003b4a3b7212 */ /* 0x000fe200078efcff */
[----:B------:R-:W-:Y:S01]  /*4780*/  VIADD R74, R65, 0x78787878 ;  /* 0x78787878414a7836 */ /* 0x000fe20000000000 */
[----:B------:R-:W-:Y:S02]  /*4790*/  PRMT R72, R63, 0xba98, RZ ;  /* 0x0000ba983f487816 */ /* 0x000fe400000000ff */
[----:B------:R-:W-:Y:S02]  /*47a0*/  LOP3.LUT R67, R193, 0xf0f0f0f, RZ, 0xc0, !PT ;  /* 0x0f0f0f0fc1437812 */ /* 0x000fe400078ec0ff */
[----:B------:R-:W-:Y:S01]  /*47b0*/  LOP3.LUT R63, R69, 0xf0f0f0f, RZ, 0xc0, !PT ;  /* 0x0f0f0f0f453f7812 */ /* 0x000fe200078ec0ff */
[----:B------:R0:W-:Y:S01]  /*47c0*/  STS [R55], R76 ;  /* 0x0000004c37007388 */ /* 0x0001e20000000800 */
[C---:B------:R-:W-:Y:S02]  /*47d0*/  LOP3.LUT R56, R61.reuse, 0x80808080, R56, 0x6, !PT ;  /* 0x808080803d387812 */ /* 0x040fe400078e0638 */
[----:B------:R-:W-:Y:S01]  /*47e0*/  LOP3.LUT R61, R61, 0x7f7f7f7f, R72, 0x60, !PT ;  /* 0x7f7f7f7f3d3d7812 */ /* 0x000fe200078e6048 */
[----:B------:R-:W-:Y:S01]  /*47f0*/  VIADD R82, R63, 0x78787878 ;  /* 0x787878783f527836 */ /* 0x000fe20000000000 */
[----:B------:R-:W-:Y:S01]  /*4800*/  LOP3.LUT R72, R74, R191, RZ, 0x3c, !PT ;  /* 0x000000bf4a487212 */ /* 0x000fe200078e3cff */
[----:B------:R1:W-:Y:S01]  /*4810*/  STS [R55+0x10], R78 ;  /* 0x0000104e37007388 */ /* 0x0003e20000000800 */
[----:B0-----:R-:W-:-:S02]  /*4820*/  VIADD R76, R67, 0x78787878 ;  /* 0x78787878434c7836 */ /* 0x001fc40000000000 */
[----:B------:R-:W-:Y:S02]  /*4830*/  LOP3.LUT R72, R72, 0x8080808, R65, 0x60, !PT ;  /* 0x0808080848487812 */ /* 0x000fe400078e6041 */
[----:B------:R-:W-:Y:S01]  /*4840*/  LOP3.LUT R84, R82, R69, RZ, 0x3c, !PT ;  /* 0x0000004552547212 */ /* 0x000fe200078e3cff */
[----:B------:R0:W-:Y:S01]  /*4850*/  STS [R92], R57 ;  /* 0x000000395c007388 */ /* 0x0001e20000000800 */
[----:B-1----:R-:W-:Y:S02]  /*4860*/  LOP3.LUT R78, R76, R193, RZ, 0x3c, !PT ;  /* 0x000000c14c4e7212 */ /* 0x002fe400078e3cff */
[----:B------:R-:W-:Y:S02]  /*4870*/  LOP3.LUT R84, R84, 0x8080808, R63, 0x60, !PT ;  /* 0x0808080854547812 */ /* 0x000fe400078e603f */
[----:B------:R-:W-:Y:S02]  /*4880*/  LOP3.LUT R78, R78, 0x8080808, R67, 0x60, !PT ;  /* 0x080808084e4e7812 */ /* 0x000fe400078e6043 */
[----:B0-----:R-:W-:-:S02]  /*4890*/  PRMT R57, R72, 0xba98, RZ ;  /* 0x0000ba9848397816 */ /* 0x001fc400000000ff */
[----:B------:R-:W-:Y:S02]  /*48a0*/  PRMT R72, R65, 0xba98, RZ ;  /* 0x0000ba9841487816 */ /* 0x000fe400000000ff */
[----:B------:R-:W-:Y:S02]  /*48b0*/  LOP3.LUT R56, R56, R61, RZ, 0xfc, !PT ;  /* 0x0000003d38387212 */ /* 0x000fe400078efcff */
[C---:B------:R-:W-:Y:S02]  /*48c0*/  LOP3.LUT R74, R57.reuse, 0x80808080, R74, 0x6, !PT ;  /* 0x80808080394a7812 */ /* 0x040fe400078e064a */
[----:B------:R-:W-:Y:S02]  /*48d0*/  PRMT R61, R78, 0xba98, RZ ;  /* 0x0000ba984e3d7816 */ /* 0x000fe400000000ff */
[----:B------:R-:W-:Y:S02]  /*48e0*/  LOP3.LUT R57, R57, 0x7f7f7f7f, R72, 0x60, !PT ;  /* 0x7f7f7f7f39397812 */ /* 0x000fe400078e6048 */
[----:B------:R-:W-:-:S02]  /*48f0*/  PRMT R65, R84, 0xba98, RZ ;  /* 0x0000ba9854417816 */ /* 0x000fc400000000ff */
        /* <DEDUP_REMOVED lines=37> */
[----:B------:R-:W5:Y:S04]  /*4b50*/  LDS.128 R64, [R23+0xd40] ;  /* 0x000d400017407984 */ /* 0x000f680000000c00 */
[----:B------:R-:W4:Y:S01]  /*4b60*/  LDS.128 R68, [R23+0x16c0] ;  /* 0x0016c00017447984 */ /* 0x000f220000000c00 */
        /* <DEDUP_REMOVED lines=17> */
[----:B------:R-:W-:Y:S02]  /*4c80*/  I2FP.F32.S32 R73, R73 ;  /* 0x0000004900497245 */ /* 0x000fe40000201400 */
[----:B------:R-:W-:Y:S02]  /*4c90*/  I2FP.F32.S32 R75, R75 ;  /* 0x0000004b004b7245 */ /* 0x000fe40000201400 */
[----:B------:R-:W-:Y:S02]  /*4ca0*/  I2FP.F32.S32 R199, R76 ;  /* 0x0000004c00c77245 */ /* 0x000fe40000201400 */
[----:B------:R-:W-:Y:S02]  /*4cb0*/  I2FP.F32.S32 R78, R84 ;  /* 0x00000054004e7245 */ /* 0x000fe40000201400 */
[----:B------:R-:W-:-:S02]  /*4cc0*/  I2FP.F32.S32 R196, R85 ;  /* 0x0000005500c47245 */ /* 0x000fc40000201400 */
[----:B------:R-:W-:Y:S01]  /*4cd0*/  I2FP.F32.S32 R77, R77 ;  /* 0x0000004d004d7245 */ /* 0x000fe20000201400 */
[C---:B-----5:R-:W-:Y:S01]  /*4ce0*/  FMUL R193, R65.reuse, R78 ;  /* 0x0000004e41c17220 */ /* 0x060fe20000400000 */
        /* <DEDUP_REMOVED lines=12> */
[----:B----4-:R-:W-:Y:S01]  /*4db0*/  FMUL R85, R68, R75 ;  /* 0x0000004b44557220 */ /* 0x010fe20000400000 */
[----:B0-----:R-:W-:-:S02]  /*4dc0*/  HADD2.F32 R65, -RZ, R60.H0_H0 ;  /* 0x2000003cff417230 */ /* 0x001fc40000004100 */
[C---:B------:R-:W-:Y:S01]  /*4dd0*/  FMUL R64, R68.reuse, R197 ;  /* 0x000000c544407220 */ /* 0x040fe20000400000 */
[----:B-1----:R-:W-:Y:S02]  /*4de0*/  HADD2.F32 R56, -RZ, R56.H0_H0 ;  /* 0x20000038ff387230 */ /* 0x002fe40000004100 */
[C---:B------:R-:W-:Y:S01]  /*4df0*/  FMUL R196, R68.reuse, R201 ;  /* 0x000000c944c47220 */ /* 0x040fe20000400000 */
[----:B------:R-:W-:Y:S01]  /*4e00*/  FMUL R197, R68, R79 ;  /* 0x0000004f44c57220 */ /* 0x000fe20000400000 */
[C---:B------:R-:W-:Y:S01]  /*4e10*/  FMUL R60, R69.reuse, R82 ;  /* 0x00000052453c7220 */ /* 0x040fe20000400000 */
[----:B------:R-:W-:Y:S02]  /*4e20*/  HADD2.F32 R61, -RZ, R61.H0_H0 ;  /* 0x2000003dff3d7230 */ /* 0x000fe40000004100 */
[C---:B------:R-:W-:Y:S01]  /*4e30*/  FFMA R84, R56.reuse, R84, R183 ;  /* 0x0000005438547223 */ /* 0x040fe200000000b7 */
[----:B------:R-:W-:Y:S02]  /*4e40*/  HADD2.F32 R57, -RZ, R57.H0_H0 ;  /* 0x20000039ff397230 */ /* 0x000fe40000004100 */
[----:B------:R-:W-:Y:S01]  /*4e50*/  FFMA R85, R56, R85, R184 ;  /* 0x0000005538557223 */ /* 0x000fe200000000b8 */
[----:B------:R-:W-:Y:S01]  /*4e60*/  MOV R202, R166 ;  /* 0x000000a600ca7202 */ /* 0x000fe20000000f00 */
[----:B------:R-:W-:Y:S01]  /*4e70*/  FMUL R68, R69, R76 ;  /* 0x0000004c45447220 */ /* 0x000fe20000400000 */
[C---:B------:R-:W-:Y:S01]  /*4e80*/  FFMA R186, R65.reuse, R72, R186 ;  /* 0x0000004841ba7223 */ /* 0x040fe200000000ba */
[----:B------:R-:W-:Y:S01]  /*4e90*/  FFMA R185, R65, R64, R185 ;  /* 0x0000004041b97223 */ /* 0x000fe200000000b9 */
[C---:B------:R-:W-:Y:S01]  /*4ea0*/  FFMA R56, R57.reuse, R87, R84 ;  /* 0x0000005739387223 */ /* 0x040fe20000000054 */
[----:B------:R-:W-:Y:S01]  /*4eb0*/  FFMA R68, R57, R68, R85 ;  /* 0x0000004439447223 */ /* 0x000fe20000000055 */
[C---:B------:R-:W-:Y:S01]  /*4ec0*/  FFMA R186, R61.reuse, R86, R186 ;  /* 0x000000563dba7223 */ /* 0x040fe200000000ba */
        /* <DEDUP_REMOVED lines=11> */
[----:B------:R3:W-:Y:S04]  /*4f80*/  STS [R7+0x40], R188 ;  /* 0x000040bc07007388 */ /* 0x0007e80000000800 */
[----:B------:R-:W-:Y:S04]  /*4f90*/  STS [R7+0x440], R190 ;  /* 0x000440be07007388 */ /* 0x000fe80000000800 */
[----:B------:R-:W-:Y:S01]  /*4fa0*/  STS [R7+0x840], R192 ;  /* 0x000840c007007388 */ /* 0x000fe20000000800 */
[----:B------:R-:W-:Y:S01]  /*4fb0*/  BAR.SYNC.DEFER_BLOCKING 0x0 ;  /* 0x0000000000007b1d */ /* 0x000fe20000010000 */
[----:B------:R-:W-:-:S02]  /*4fc0*/  I2FP.F32.S32 R139, R72 ;  /* 0x00000048008b7245 */ /* 0x000fc40000201400 */
[----:B------:R-:W-:Y:S02]  /*4fd0*/  I2FP.F32.S32 R73, R73 ;  /* 0x0000004900497245 */ /* 0x000fe40000201400 */
[----:B------:R-:W-:Y:S02]  /*4fe0*/  I2FP.F32.S32 R143, R74 ;  /* 0x0000004a008f7245 */ /* 0x000fe40000201400 */
[----:B------:R-:W-:Y:S01]  /*4ff0*/  I2FP.F32.S32 R75, R75 ;  /* 0x0000004b004b7245 */ /* 0x000fe20000201400 */
[C---:B------:R-:W-:Y:S01]  /*5000*/  FMUL R189, R69.reuse, R198 ;  /* 0x000000c645bd7220 */ /* 0x040fe20000400000 */
[----:B------:R-:W-:Y:S01]  /*5010*/  FMUL R198, R69, R200 ;  /* 0x000000c845c67220 */ /* 0x000fe20000400000 */
[----:B------:R-:W-:Y:S02]  /*5020*/  HADD2.F32 R57, -RZ, R62.H0_H0 ;  /* 0x2000003eff397230 */ /* 0x000fe40000004100 */
[----:B------:R-:W-:Y:S01]  /*5030*/  FMUL R139, R66, R139 ;  /* 0x0000008b428b7220 */ /* 0x000fe20000400000 */
[----:B------:R-:W-:-:S02]  /*5040*/  HADD2.F32 R69, -RZ, R58.H0_H0 ;  /* 0x2000003aff457230 */ /* 0x000fc40000004100 */
[----:B------:R-:W-:Y:S01]  /*5050*/  FMUL R58, R70, R143 ;  /* 0x0000008f463a7220 */ /* 0x000fe20000400000 */
[----:B------:R-:W-:Y:S01]  /*5060*/  FMUL R73, R66, R73 ;  /* 0x0000004942497220 */ /* 0x000fe20000400000 */
[----:B------:R-:W-:Y:S01]  /*5070*/  FMUL R75, R70, R75 ;  /* 0x0000004b464b7220 */ /* 0x000fe20000400000 */
[----:B------:R-:W-:Y:S02]  /*5080*/  I2FP.F32.S32 R89, R89 ;  /* 0x0000005900597245 */ /* 0x000fe40000201400 */
[----:B------:R-:W-:Y:S01]  /*5090*/  MOV R191, R164 ;  /* 0x000000a400bf7202 */ /* 0x000fe20000000f00 */
[C---:B------:R-:W-:Y:S01]  /*50a0*/  FFMA R186, R57.reuse, R139, R186 ;  /* 0x0000008b39ba7223 */ /* 0x040fe200000000ba */
[----:B------:R-:W-:Y:S01]  /*50b0*/  FFMA R185, R57, R58, R185 ;  /* 0x0000003a39b97223 */ /* 0x000fe200000000b9 */
[C---:B------:R-:W-:Y:S01]  /*50c0*/  FFMA R183, R69.reuse, R73, R56 ;  /* 0x0000004945b77223 */ /* 0x040fe20000000038 */
[----:B------:R-:W-:Y:S01]  /*50d0*/  FFMA R200, R69, R75, R68 ;  /* 0x0000004b45c87223 */ /* 0x000fe20000000044 */
[----:B------:R-:W-:Y:S01]  /*50e0*/  I2FP.F32.S32 R143, R88 ;  /* 0x00000058008f7245 */ /* 0x000fe20000201400 */
[----:B------:R-:W-:Y:S01]  /*50f0*/  FMUL R142, R66, R89 ;  /* 0x00000059428e7220 */ /* 0x000fe20000400000 */
[----:B------:R-:W-:Y:S01]  /*5100*/  I2FP.F32.S32 R57, R90 ;  /* 0x0000005a00397245 */ /* 0x000fe20000201400 */
[----:B------:R-:W-:Y:S01]  /*5110*/  LDS R138, [R31+0x50] ;  /* 0x000050001f8a7984 */ /* 0x000fe20000000800 */
[----:B------:R-:W-:-:S02]  /*5120*/  I2FP.F32.S32 R69, R91 ;  /* 0x0000005b00457245 */ /* 0x000fc40000201400 */
[C---:B0-----:R-:W-:Y:S01]  /*5130*/  IMMA.16832.S8.S8 R88, R76.reuse.ROW, R64.COL, RZ ;  /* 0x000000404c587237 */ /* 0x041fe20000405cff */
[----:B------:R-:W-:Y:S04]  /*5140*/  LDS R139, [R31+0x60] ;  /* 0x000060001f8b7984 */ /* 0x000fe80000000800 */
[----:B------:R-:W0:Y:S04]  /*5150*/  LDSM.16.M88.4 R72, [R191] ;  /* 0x00000000bf48783b */ /* 0x000e280000000200 */
[----:B------:R-:W-:Y:S04]  /*5160*/  LDS R64, [R31+0x4d0] ;  /* 0x0004d0001f407984 */ /* 0x000fe80000000800 */
[----:B------:R-:W4:Y:S01]  /*5170*/  LDS R65, [R31+0x4e0] ;  /* 0x0004e0001f417984 */ /* 0x000f220000000800 */
[----:B-1----:R-:W-:Y:S01]  /*5180*/  HADD2.F32 R84, -RZ, R84.H0_H0 ;  /* 0x20000054ff547230 */ /* 0x002fe20000004100 */
[----:B------:R-:W-:Y:S01]  /*5190*/  MOV R187, R162 ;  /* 0x000000a200bb7202 */ /* 0x000fe20000000f00 */
[----:B------:R-:W-:Y:S01]  /*51a0*/  FMUL R143, R66, R143 ;  /* 0x0000008f428f7220 */ /* 0x000fe20000400000 */
[----:B------:R-:W-:Y:S01]  /*51b0*/  HADD2.F32 R62, -RZ, R80.H0_H0 ;  /* 0x20000050ff3e7230 */ /* 0x000fe20000004100 */
[----:B--2---:R-:W-:Y:S01]  /*51c0*/  IMMA.16832.S8.S8 R76, R76.ROW, R60.COL, RZ ;  /* 0x0000003c4c4c7237 */ /* 0x004fe20000405cff */
[C---:B------:R-:W-:Y:S01]  /*51d0*/  FMUL R184, R70.reuse, R57 ;  /* 0x0000003946b87220 */ /* 0x040fe20000400000 */
[----:B------:R-:W-:Y:S01]  /*51e0*/  FMUL R80, R70, R69 ;  /* 0x0000004546507220 */ /* 0x000fe20000400000 */
        /* <DEDUP_REMOVED lines=8> */
[----:B------:R-:W5:Y:S01]  /*5270*/  LDS R85, [R31+0x500] ;  /* 0x000500001f557984 */ /* 0x000f620000000800 */
[----:B------:R-:W-:Y:S01]  /*5280*/  I2FP.F32.S32 R88, R88 ;  /* 0x0000005800587245 */ /* 0x000fe20000201400 */
[----:B------:R-:W-:-:S02]  /*5290*/  HADD2.F32 R63, -RZ, R63.H0_H0 ;  /* 0x2000003fff3f7230 */ /* 0x000fc40000004100 */
[C---:B------:R-:W-:Y:S01]  /*52a0*/  FFMA R182, R62.reuse, R199, R182 ;  /* 0x000000c73eb67223 */ /* 0x040fe200000000b6 */
[----:B------:R-:W-:Y:S01]  /*52b0*/  FFMA R196, R62, R196, R181 ;  /* 0x000000c43ec47223 */ /* 0x000fe200000000b5 */
[----:B------:R-:W-:Y:S01]  /*52c0*/  I2FP.F32.S32 R90, R90 ;  /* 0x0000005a005a7245 */ /* 0x000fe20000201400 */
[----:B------:R-:W-:Y:S01]  /*52d0*/  FMUL R88, R67, R88 ;  /* 0x0000005843587220 */ /* 0x000fe20000400000 */
[----:B------:R-:W-:Y:S02]  /*52e0*/  I2FP.F32.S32 R62, R91 ;  /* 0x0000005b003e7245 */ /* 0x000fe40000201400 */
[----:B------:R-:W-:Y:S01]  /*52f0*/  I2FP.F32.S32 R60, R89 ;  /* 0x00000059003c7245 */ /* 0x000fe20000201400 */
[----:B------:R-:W-:Y:S02]  /*5300*/  HADD2.F32 R145, -RZ, R81.H0_H0 ;  /* 0x20000051ff917230 */ /* 0x000fe40000004100 */
[----:B------:R-:W-:Y:S01]  /*5310*/  FMUL R90, R71, R90 ;  /* 0x0000005a475a7220 */ /* 0x000fe20000400000 */
[----:B------:R-:W-:Y:S01]  /*5320*/  FFMA R181, R63, R88, R186 ;  /* 0x000000583fb57223 */ /* 0x000fe200000000ba */
[----:B------:R-:W-:Y:S01]  /*5330*/  I2FP.F32.S32 R76, R76 ;  /* 0x0000004c004c7245 */ /* 0x000fe20000201400 */
[----:B------:R-:W-:Y:S01]  /*5340*/  FMUL R81, R71, R62 ;  /* 0x0000003e47517220 */ /* 0x000fe20000400000 */
[----:B------:R-:W-:Y:S01]  /*5350*/  I2FP.F32.S32 R88, R77 ;  /* 0x0000004d00587245 */ /* 0x000fe20000201400 */
[----:B------:R-:W-:Y:S01]  /*5360*/  FMUL R70, R67, R60 ;  /* 0x0000003c43467220 */ /* 0x000fe20000400000 */
[----:B---3--:R-:W-:Y:S01]  /*5370*/  FFMA R188, R145, R193, R182 ;  /* 0x000000c191bc7223 */ /* 0x008fe200000000b6 */
[C---:B------:R-:W-:Y:S01]  /*5380*/  FFMA R195, R61.reuse, R195, R194 ;  /* 0x000000c33dc37223 */ /* 0x040fe200000000c2 */
[----:B------:R-:W-:Y:S01]  /*5390*/  FFMA R197, R61, R198, R197 ;  /* 0x000000c63dc57223 */ /* 0x000fe200000000c5 */
[----:B------:R-:W-:Y:S01]  /*53a0*/  FFMA R180, R63, R90, R185 ;  /* 0x0000005a3fb47223 */ /* 0x000fe200000000b9 */
[C---:B------:R-:W-:Y:S01]  /*53b0*/  FFMA R182, R66.reuse, R81, R200 ;  /* 0x0000005142b67223 */ /* 0x040fe200000000c8 */
[----:B0-----:R-:W-:Y:S01]  /*53c0*/  IMMA.16832.S8.S8 R60, R72.ROW, R138.COL, RZ ;  /* 0x0000008a483c7237 */ /* 0x001fe20000405cff */
[----:B------:R-:W-:Y:S01]  /*53d0*/  FFMA R183, R66, R70, R183 ;  /* 0x0000004642b77223 */ /* 0x000fe200000000b7 */
[C---:B------:R-:W-:Y:S01]  /*53e0*/  FMUL R81, R67.reuse, R76 ;  /* 0x0000004c43517220 */ /* 0x040fe20000400000 */
[----:B------:R-:W-:Y:S01]  /*53f0*/  FMUL R88, R67, R88 ;  /* 0x0000005843587220 */ /* 0x000fe20000400000 */
[----:B------:R-:W-:-:S04]  /*5400*/  HADD2.F32 R77, -RZ, R82.H0_H0 ;  /* 0x20000052ff4d7230 */ /* 0x000fc80000004100 */
[----:B----4-:R-:W-:Y:S01]  /*5410*/  IMMA.16832.S8.S8 R72, R72.ROW, R64.COL, RZ ;  /* 0x0000004048487237 */ /* 0x010fe20000405cff */
[----:B------:R-:W0:Y:S01]  /*5420*/  LDS.128 R64, [R23+0xd50] ;  /* 0x000d500017407984 */ /* 0x000e220000000c00 */
[----:B------:R-:W-:Y:S01]  /*5430*/  I2FP.F32.S32 R78, R78 ;  /* 0x0000004e004e7245 */ /* 0x000fe20000201400 */
[----:B------:R-:W-:Y:S01]  /*5440*/  HADD2.F32 R86, -RZ, R86.H0_H0 ;  /* 0x20000056ff567230 */ /* 0x000fe20000004100 */
[----:B------:R-:W-:Y:S01]  /*5450*/  I2FP.F32.S32 R70, R79 ;  /* 0x0000004f00467245 */ /* 0x000fe20000201400 */
[----:B------:R-:W-:Y:S02]  /*5460*/  HADD2.F32 R82, -RZ, R83.H0_H0 ;  /* 0x20000053ff527230 */ /* 0x000fe40000004100 */
[----:B------:R-:W-:Y:S01]  /*5470*/  FFMA R189, R145, R189, R196 ;  /* 0x000000bd91bd7223 */ /* 0x000fe200000000c4 */
[----:B------:R-:W-:Y:S01]  /*5480*/  FFMA R143, R77, R143, R188 ;  /* 0x0000008f4d8f7223 */ /* 0x000fe200000000bc */
[----:B------:R-:W-:Y:S01]  /*5490*/  MOV R144, R160 ;  /* 0x000000a000907202 */ /* 0x000fe20000000f00 */
[C---:B------:R-:W-:Y:S01]  /*54a0*/  FMUL R90, R71.reuse, R78 ;  /* 0x0000004e475a7220 */ /* 0x040fe20000400000 */
[----:B------:R-:W-:Y:S01]  /*54b0*/  FMUL R138, R71, R70 ;  /* 0x00000046478a7220 */ /* 0x000fe20000400000 */
[----:B------:R-:W-:Y:S01]  /*54c0*/  FFMA R185, R77, R184, R189 ;  /* 0x000000b84db97223 */ /* 0x000fe200000000bd */
[----:B------:R-:W-:-:S02]  /*54d0*/  HADD2.F32 R89, -RZ, R87.H0_H0 ;  /* 0x20000057ff597230 */ /* 0x000fc40000004100 */
[C---:B------:R-:W-:Y:S01]  /*54e0*/  FFMA R186, R86.reuse, R142, R195 ;  /* 0x0000008e56ba7223 */ /* 0x040fe200000000c3 */
[----:B-1----:R-:W-:Y:S01]  /*54f0*/  FFMA R187, R86, R80, R197 ;  /* 0x0000005056bb7223 */ /* 0x002fe200000000c5 */
[C---:B--2---:R-:W-:Y:S01]  /*5500*/  IMMA.16832.S8.S8 R68, R56.reuse.ROW, R68.COL, RZ ;  /* 0x0000004438447237 */ /* 0x044fe20000405cff */
[C---:B------:R-:W-:Y:S01]  /*5510*/  FFMA R184, R82.reuse, R81, R143 ;  /* 0x0000005152b87223 */ /* 0x040fe2000000008f */
[----:B------:R-:W-:Y:S04]  /*5520*/  LDS R142, [R31+0x90] ;  /* 0x000090001f8e7984 */ /* 0x000fe80000000800 */
[----:B------:R-:W-:Y:S02]  /*5530*/  LDS R143, [R31+0xa0] ;  /* 0x0000a0001f8f7984 */ /* 0x000fe40000000800 */
[----:B-----5:R-:W-:Y:S02]  /*5540*/  IMMA.16832.S8.S8 R84, R56.ROW, R84.COL, RZ ;  /* 0x0000005438547237 */ /* 0x020fe40000405cff */
[----:B------:R-:W1:Y:S01]  /*5550*/  LDSM.16.M88.4 R56, [R144] ;  /* 0x000000009038783b */ /* 0x000e620000000200 */
[----:B------:R-:W-:-:S03]  /*5560*/  FFMA R185, R82, R90, R185 ;  /* 0x0000005a52b97223 */ /* 0x000fc600000000b9 */
[----:B------:R-:W2:Y:S04]  /*5570*/  LDS.128 R76, [R23+0x16d0] ;  /* 0x0016d000174c7984 */ /* 0x000ea80000000c00 */
[----:B------:R-:W3:Y:S01]  /*5580*/  LDS.128 R80, [R21+0x40] ;  /* 0x0000400015507984 */ /* 0x000ee20000000c00 */
[C---:B------:R-:W-:Y:S01]  /*5590*/  FFMA R186, R89.reuse, R88, R186 ;  /* 0x0000005859ba7223 */ /* 0x040fe200000000ba */
[----:B------:R-:W-:Y:S01]  /*55a0*/  FFMA R187, R89, R138, R187 ;  /* 0x0000008a59bb7223 */ /* 0x000fe200000000bb */
[----:B------:R-:W-:Y:S01]  /*55b0*/  I2FP.F32.S32 R89, R60 ;  /* 0x0000003c00597245 */ /* 0x000fe20000201400 */
[----:B------:R-:W-:Y:S01]  /*55c0*/  LDS R138, [R31+0x510] ;  /* 0x000510001f8a7984 */ /* 0x000fe20000000800 */
[----:B------:R-:W-:Y:S02]  /*55d0*/  I2FP.F32.S32 R91, R61 ;  /* 0x0000003d005b7245 */ /* 0x000fe40000201400 */
[----:B------:R-:W-:Y:S01]  /*55e0*/  I2FP.F32.S32 R195, R62 ;  /* 0x0000003e00c37245 */ /* 0x000fe20000201400 */
[----:B------:R-:W-:Y:S01]  /*55f0*/  LDS R139, [R31+0x520] ;  /* 0x000520001f8b7984 */ /* 0x000fe20000000800 */
[----:B------:R-:W-:-:S03]  /*5600*/  I2FP.F32.S32 R197, R63 ;  /* 0x0000003f00c57245 */ /* 0x000fc60000201400 */
[----:B------:R-:W4:Y:S01]  /*5610*/  LDS.128 R60, [R21+0xd0] ;  /* 0x0000d000153c7984 */ /* 0x000f220000000c00 */
[----:B------:R-:W-:Y:S01]  /*5620*/  MOV R155, R158 ;  /* 0x0000009e009b7202 */ /* 0x000fe20000000f00 */
[C---:B0-----:R-:W-:Y:S01]  /*5630*/  FMUL R193, R64.reuse, R91 ;  /* 0x0000005b40c17220 */ /* 0x041fe20000400000 */
[----:B------:R-:W-:Y:S01]  /*5640*/  I2FP.F32.S32 R190, R84 ;  /* 0x0000005400be7245 */ /* 0x000fe20000201400 */
[----:B------:R-:W-:Y:S01]  /*5650*/  FMUL R84, R64, R89 ;  /* 0x0000005940547220 */ /* 0x000fe20000400000 */
[----:B------:R-:W-:Y:S01]  /*5660*/  LDS R144, [R31+0xb0] ;  /* 0x0000b0001f907984 */ /* 0x000fe20000000800 */
[----:B------:R-:W-:-:S03]  /*5670*/  I2FP.F32.S32 R191, R72 ;  /* 0x0000004800bf7245 */ /* 0x000fc60000201400 */
[----:B------:R-:W-:Y:S01]  /*5680*/  LDS R145, [R31+0xc0] ;  /* 0x0000c0001f917984 */ /* 0x000fe20000000800 */
[----:B------:R-:W-:-:S03]  /*5690*/  I2FP.F32.S32 R73, R73 ;  /* 0x0000004900497245 */ /* 0x000fc60000201400 */
[----:B------:R-:W0:Y:S01]  /*56a0*/  LDSM.16.M88.4 R88, [R155] ;  /* 0x000000009b58783b */ /* 0x000e220000000200 */
[----:B------:R-:W-:Y:S02]  /*56b0*/  I2FP.F32.S32 R68, R68 ;  /* 0x0000004400447245 */ /* 0x000fe40000201400 */
[----:B------:R-:W-:Y:S02]  /*56c0*/  I2FP.F32.S32 R72, R69 ;  /* 0x0000004500487245 */ /* 0x000fe40000201400 */
[----:B------:R-:W-:Y:S01]  /*56d0*/  I2FP.F32.S32 R188, R85 ;  /* 0x0000005500bc7245 */ /* 0x000fe20000201400 */
[C---:B------:R-:W-:Y:S01]  /*56e0*/  FMUL R191, R64.reuse, R191 ;  /* 0x000000bf40bf7220 */ /* 0x040fe20000400000 */
[----:B------:R-:W-:Y:S01]  /*56f0*/  FMUL R189, R64, R73 ;  /* 0x0000004940bd7220 */ /* 0x000fe20000400000 */
[C---:B------:R-:W-:Y:S01]  /*5700*/  FMUL R194, R65.reuse, R68 ;  /* 0x0000004441c27220 */ /* 0x040fe20000400000 */
[C---:B------:R-:W-:Y:S01]  /*5710*/  FMUL R196, R65.reuse, R72 ;  /* 0x0000004841c47220 */ /* 0x040fe20000400000 */
[C---:B------:R-:W-:Y:S01]  /*5720*/  FMUL R190, R65.reuse, R190 ;  /* 0x000000be41be7220 */ /* 0x040fe20000400000 */
[----:B------:R-:W-:Y:S01]  /*5730*/  FMUL R188, R65, R188 ;  /* 0x000000bc41bc7220 */ /* 0x000fe20000400000 */
[----:B------:R-:W-:Y:S01]  /*5740*/  LDS R64, [R31+0x530] ;  /* 0x000530001f407984 */ /* 0x000fe20000000800 */
[----:B------:R-:W-:-:S02]  /*5750*/  I2FP.F32.S32 R198, R70 ;  /* 0x0000004600c67245 */ /* 0x000fc40000201400 */
[----:B------:R-:W-:Y:S01]  /*5760*/  I2FP.F32.S32 R200, R71 ;  /* 0x0000004700c87245 */ /* 0x000fe20000201400 */
[----:B------:R-:W5:Y:S01]  /*5770*/  LDS R65, [R31+0x540] ;  /* 0x000540001f417984 */ /* 0x000f620000000800 */
[----:B------:R-:W-:Y:S01]  /*5780*/  I2FP.F32.S32 R199, R74 ;  /* 0x0000004a00c77245 */ /* 0x000fe20000201400 */
[----:B-1----:R-:W-:Y:S01]  /*5790*/  IMMA.16832.S8.S8 R68, R56.ROW, R142.COL, RZ ;  /* 0x0000008e38447237 */ /* 0x002fe20000405cff */
[----:B------:R-:W-:Y:S01]  /*57a0*/  I2FP.F32.S32 R75, R75 ;  /* 0x0000004b004b7245 */ /* 0x000fe20000201400 */
[C---:B--2---:R-:W-:Y:S01]  /*57b0*/  FMUL R195, R76.reuse, R195 ;  /* 0x000000c34cc37220 */ /* 0x044fe20000400000 */
[----:B------:R-:W-:Y:S01]  /*57c0*/  I2FP.F32.S32 R86, R86 ;  /* 0x0000005600567245 */ /* 0x000fe20000201400 */
[C---:B------:R-:W-:Y:S01]  /*57d0*/  FMUL R197, R76.reuse, R197 ;  /* 0x000000c54cc57220 */ /* 0x040fe20000400000 */
[C---:B------:R-:W-:Y:S01]  /*57e0*/  FMUL R192, R76.reuse, R199 ;  /* 0x000000c74cc07220 */ /* 0x040fe20000400000 */
[----:B---3--:R-:W-:Y:S02]  /*57f0*/  HADD2.F32 R142, -RZ, R80.H0_H0 ;  /* 0x20000050ff8e7230 */ /* 0x008fe40000004100 */
[----:B------:R-:W-:-:S02]  /*5800*/  FMUL R76, R76, R75 ;  /* 0x0000004b4c4c7220 */ /* 0x000fc40000400000 */
[----:B------:R-:W1:Y:S01]  /*5810*/  LDS.128 R72, [R21+0x4c0] ;  /* 0x0004c00015487984 */ /* 0x000e620000000c00 */
[----:B------:R-:W-:Y:S01]  /*5820*/  I2FP.F32.S32 R202, R87 ;  /* 0x0000005700ca7245 */ /* 0x000fe20000201400 */
[----:B------:R-:W-:Y:S01]  /*5830*/  FMUL R80, R77, R86 ;  /* 0x000000564d507220 */ /* 0x000fe20000400000 */
[----:B------:R-:W-:Y:S02]  /*5840*/  FFMA R181, R142, R84, R181 ;  /* 0x000000548eb57223 */ /* 0x000fe400000000b5 */
[----:B------:R-:W2:Y:S01]  /*5850*/  LDS.128 R84, [R21+0x550] ;  /* 0x0005500015547984 */ /* 0x000ea20000000c00 */
[----:B----4-:R-:W-:Y:S02]  /*5860*/  HADD2.F32 R60, -RZ, R60.H0_H0 ;  /* 0x2000003cff3c7230 */ /* 0x010fe40000004100 */
[----:B------:R-:W-:Y:S01]  /*5870*/  HADD2.F32 R61, -RZ, R61.H0_H0 ;  /* 0x2000003dff3d7230 */ /* 0x000fe20000004100 */
[----:B------:R-:W-:Y:S02]  /*5880*/  I2FP.F32.S32 R69, R69 ;  /* 0x0000004500457245 */ /* 0x000fe40000201400 */
[----:B------:R-:W-:Y:S01]  /*5890*/  FFMA R183, R60, R193, R183 ;  /* 0x000000c13cb77223 */ /* 0x000fe200000000b7 */
[----:B------:R-:W-:Y:S01]  /*58a0*/  IMMA.16832.S8.S8 R56, R56.ROW, R138.COL, RZ ;  /* 0x0000008a38387237 */ /* 0x000fe20000405cff */
[----:B------:R-:W-:-:S02]  /*58b0*/  HADD2.F32 R81, -RZ, R81.H0_H0 ;  /* 0x20000051ff517230 */ /* 0x000fc40000004100 */
[C---:B------:R-:W-:Y:S01]  /*58c0*/  FMUL R198, R77.reuse, R198 ;  /* 0x000000c64dc67220 */ /* 0x040fe20000400000 */
[----:B------:R-:W-:Y:S01]  /*58d0*/  FMUL R200, R77, R200 ;  /* 0x000000c84dc87220 */ /* 0x000fe20000400000 */
[----:B------:R-:W-:Y:S01]  /*58e0*/  FFMA R180, R142, R195, R180 ;  /* 0x000000c38eb47223 */ /* 0x000fe200000000b4 */
[----:B------:R-:W-:Y:S01]  /*58f0*/  FFMA R182, R60, R197, R182 ;  /* 0x000000c53cb67223 */ /* 0x000fe200000000b6 */
[----:B------:R-:W-:Y:S01]  /*5900*/  I2FP.F32.S32 R71, R71 ;  /* 0x0000004700477245 */ /* 0x000fe20000201400 */
[----:B------:R-:W-:Y:S02]  /*5910*/  HADD2.F32 R62, -RZ, R62.H0_H0 ;  /* 0x2000003eff3e7230 */ /* 0x000fe40000004100 */
[----:B------:R-:W-:Y:S01]  /*5920*/  FFMA R183, R61, R196, R183 ;  /* 0x000000c43db77223 */ /* 0x000fe200000000b7 */
[----:B------:R-:W-:Y:S01]  /*5930*/  FMUL R69, R66, R69 ;  /* 0x0000004542457220 */ /* 0x000fe20000400000 */
[C---:B------:R-:W-:Y:S01]  /*5940*/  FFMA R181, R81.reuse, R194, R181 ;  /* 0x000000c251b57223 */ /* 0x040fe200000000b5 */
[----:B------:R-:W-:Y:S01]  /*5950*/  FFMA R180, R81, R198, R180 ;  /* 0x000000c651b47223 */ /* 0x000fe200000000b4 */
[----:B------:R-:W-:Y:S01]  /*5960*/  FFMA R182, R61, R200, R182 ;  /* 0x000000c83db67223 */ /* 0x000fe200000000b6 */
[----:B------:R-:W-:Y:S01]  /*5970*/  I2FP.F32.S32 R81, R68 ;  /* 0x0000004400517245 */ /* 0x000fe20000201400 */
[----:B------:R-:W-:Y:S01]  /*5980*/  FFMA R183, R62, R69, R183 ;  /* 0x000000453eb77223 */ /* 0x000fe200000000b7 */
[----:B------:R-:W-:Y:S01]  /*5990*/  I2FP.F32.S32 R139, R70 ;  /* 0x00000046008b7245 */ /* 0x000fe20000201400 */
[----:B------:R-:W-:-:S02]  /*59a0*/  FMUL R61, R78, R71 ;  /* 0x000000474e3d7220 */ /* 0x000fc40000400000 */
[----:B0-----:R-:W-:Y:S01]  /*59b0*/  IMMA.16832.S8.S8 R68, R88.ROW, R144.COL, RZ ;  /* 0x0000009058447237 */ /* 0x001fe20000405cff */
[----:B------:R-:W-:Y:S02]  /*59c0*/  I2FP.F32.S32 R143, R56 ;  /* 0x00000038008f7245 */ /* 0x000fe40000201400 */
[----:B------:R-:W-:-:S05]  /*59d0*/  I2FP.F32.S32 R57, R57 ;  /* 0x0000003900397245 */ /* 0x000fca0000201400 */
[----:B-----5:R-:W-:Y:S01]  /*59e0*/  IMMA.16832.S8.S8 R88, R88.ROW, R64.COL, RZ ;  /* 0x0000004058587237 */ /* 0x020fe20000405cff */
[C---:B------:R-:W-:Y:S01]  /*59f0*/  FMUL R81, R66.reuse, R81 ;  /* 0x0000005142517220 */ /* 0x040fe20000400000 */
[C---:B------:R-:W-:Y:S01]  /*5a00*/  FMUL R143, R66.reuse, R143 ;  /* 0x0000008f428f7220 */ /* 0x040fe20000400000 */
[----:B------:R-:W-:Y:S01]  /*5a10*/  FMUL R66, R66, R57 ;  /* 0x0000003942427220 */ /* 0x000fe20000400000 */
[----:B-1----:R-:W-:Y:S02]  /*5a20*/  HADD2.F32 R57, -RZ, R72.H0_H0 ;  /* 0x20000048ff397230 */ /* 0x002fe40000004100 */
[----:B------:R-:W-:Y:S01]  /*5a30*/  FMUL R139, R78, R139 ;  /* 0x0000008b4e8b7220 */ /* 0x000fe20000400000 */
[----:B------:R-:W-:Y:S01]  /*5a40*/  HADD2.F32 R82, -RZ, R82.H0_H0 ;  /* 0x20000052ff527230 */ /* 0x000fe20000004100 */
[----:B------:R-:W-:Y:S01]  /*5a50*/  I2FP.F32.S32 R145, R58 ;  /* 0x0000003a00917245 */ /* 0x000fe20000201400 */
[----:B------:R-:W-:Y:S02]  /*5a60*/  HADD2.F32 R58, -RZ, R73.H0_H0 ;  /* 0x20000049ff3a7230 */ /* 0x000fe40000004100 */
[----:B------:R-:W-:-:S02]  /*5a70*/  I2FP.F32.S32 R68, R68 ;  /* 0x0000004400447245 */ /* 0x000fc40000201400 */
[----:B------:R-:W-:Y:S01]  /*5a80*/  I2FP.F32.S32 R70, R70 ;  /* 0x0000004600467245 */ /* 0x000fe20000201400 */
[----:B--2---:R-:W-:Y:S02]  /*5a90*/  HADD2.F32 R84, -RZ, R84.H0_H0 ;  /* 0x20000054ff547230 */ /* 0x004fe40000004100 */
[C---:B------:R-:W-:Y:S01]  /*5aa0*/  FFMA R191, R57.reuse, R191, R184 ;  /* 0x000000bf39bf7223 */ /* 0x040fe200000000b8 */
[----:B------:R-:W-:Y:S02]  /*5ab0*/  HADD2.F32 R56, -RZ, R83.H0_H0 ;  /* 0x20000053ff387230 */ /* 0x000fe40000004100 */
[----:B------:R-:W-:Y:S01]  /*5ac0*/  FFMA R185, R57, R192, R185 ;  /* 0x000000c039b97223 */ /* 0x000fe200000000b9 */
[C---:B------:R-:W-:Y:S01]  /*5ad0*/  FFMA R81, R82.reuse, R81, R181 ;  /* 0x0000005152517223 */ /* 0x040fe200000000b5 */
[----:B------:R-:W-:Y:S01]  /*5ae0*/  FFMA R139, R82, R139, R180 ;  /* 0x0000008b528b7223 */ /* 0x000fe200000000b4 */
[----:B------:R-:W-:Y:S01]  /*5af0*/  FMUL R68, R67, R68 ;  /* 0x0000004443447220 */ /* 0x000fe20000400000 */
[----:B------:R-:W-:Y:S01]  /*5b00*/  FMUL R70, R79, R70 ;  /* 0x000000464f467220 */ /* 0x000fe20000400000 */
[C---:B------:R-:W-:Y:S01]  /*5b10*/  FFMA R190, R58.reuse, R190, R191 ;  /* 0x000000be3abe7223 */ /* 0x040fe200000000bf */
[----:B------:R-:W-:Y:S01]  /*5b20*/  FFMA R80, R58, R80, R185 ;  /* 0x000000503a507223 */ /* 0x000fe200000000b9 */
[----:B------:R-:W-:Y:S01]  /*5b30*/  FFMA R189, R84, R189, R186 ;  /* 0x000000bd54bd7223 */ /* 0x000fe200000000ba */
[----:B------:R-:W-:Y:S01]  /*5b40*/  I2FP.F32.S32 R58, R69 ;  /* 0x00000045003a7245 */ /* 0x000fe20000201400 */
[C---:B------:R-:W-:Y:S01]  /*5b50*/  FFMA R186, R56.reuse, R68, R81 ;  /* 0x0000004438ba7223 */ /* 0x040fe20000000051 */
[----:B------:R-:W-:Y:S01]  /*5b60*/  FFMA R185, R56, R70, R139 ;  /* 0x0000004638b97223 */ /* 0x000fe2000000008b */
[----:B------:R-:W-:Y:S01]  /*5b70*/  I2FP.F32.S32 R88, R88 ;  /* 0x0000005800587245 */ /* 0x000fe20000201400 */
[----:B------:R-:W-:Y:S01]  /*5b80*/  VIADD R153, R153, 0x8 ;  /* 0x0000000899997836 */ /* 0x000fe20000000000 */
[----:B------:R-:W-:Y:S01]  /*5b90*/  I2FP.F32.S32 R56, R89 ;  /* 0x0000005900387245 */ /* 0x000fe20000201400 */
[----:B------:R-:W-:-:S02]  /*5ba0*/  FMUL R58, R67, R58 ;  /* 0x0000003a433a7220 */ /* 0x000fc40000400000 */
[C---:B------:R-:W-:Y:S01]  /*5bb0*/  FMUL R88, R67.reuse, R88 ;  /* 0x0000005843587220 */ /* 0x040fe20000400000 */
[----:B------:R-:W-:Y:S02]  /*5bc0*/  HADD2.F32 R57, -RZ, R74.H0_H0 ;  /* 0x2000004aff397230 */ /* 0x000fe40000004100 */
[----:B------:R-:W-:Y:S01]  /*5bd0*/  FMUL R67, R67, R56 ;  /* 0x0000003843437220 */ /* 0x000fe20000400000 */
[----:B------:R-:W-:Y:S01]  /*5be0*/  HADD2.F32 R56, -RZ, R85.H0_H0 ;  /* 0x20000055ff387230 */ /* 0x000fe20000004100 */
[----:B------:R-:W-:Y:S01]  /*5bf0*/  ISETP.GE.AND P3, PT, R153, R152, PT ;  /* 0x000000989900720c */ /* 0x000fe20003f66270 */
        /* <DEDUP_REMOVED lines=15> */
[----:B------:R-:W-:-:S02]  /*5cf0*/  HADD2.F32 R58, -RZ, R75.H0_H0 ;  /* 0x2000004bff3a7230 */ /* 0x000fc40000004100 */
[----:B------:R-:W-:Y:S01]  /*5d00*/  FFMA R61, R62, R61, R182 ;  /* 0x0000003d3e3d7223 */ /* 0x000fe200000000b6 */
[----:B------:R-:W-:Y:S02]  /*5d10*/  HADD2.F32 R87, -RZ, R87.H0_H0 ;  /* 0x20000057ff577230 */ /* 0x000fe40000004100 */
[----:B------:R-:W-:Y:S01]  /*5d20*/  FMUL R60, R79, R60 ;  /* 0x0000003c4f3c7220 */ /* 0x000fe20000400000 */
[C---:B------:R-:W-:Y:S01]  /*5d30*/  FFMA R66, R57.reuse, R66, R188 ;  /* 0x0000004239427223 */ /* 0x040fe200000000bc */
[----:B------:R-:W-:Y:S01]  /*5d40*/  FFMA R59, R57, R59, R76 ;  /* 0x0000003b393b7223 */ /* 0x000fe2000000004c */
[C---:B------:R-:W-:Y:S01]  /*5d50*/  FMUL R181, R79.reuse, R90 ;  /* 0x0000005a4fb57220 */ /* 0x040fe20000400000 */
[----:B------:R-:W-:Y:S01]  /*5d60*/  FMUL R56, R79, R56 ;  /* 0x000000384f387220 */ /* 0x000fe20000400000 */
        /* <DEDUP_REMOVED lines=8> */
.L_x_3561:
        /* <DEDUP_REMOVED lines=16> */
.L_x_3564:
[----:B------:R-:W-:Y:S05]  /*5ef0*/  BSYNC.RECONVERGENT B0 ;  /* 0x0000000000007941 */ /* 0x000fea0003800200 */
.L_x_3563:
        /* <DEDUP_REMOVED lines=10> */
.L_x_3566:
[----:B------:R-:W-:Y:S05]  /*5fa0*/  BSYNC.RECONVERGENT B0 ;  /* 0x0000000000007941 */ /* 0x000fea0003800200 */
.L_x_3565:
        /* <DEDUP_REMOVED lines=11> */
.L_x_3568:
[----:B------:R-:W-:Y:S05]  /*6060*/  BSYNC.RECONVERGENT B0 ;  /* 0x0000000000007941 */ /* 0x000fea0003800200 */
.L_x_3567:
[----:B------:R-:W-:Y:S01]  /*6070*/  BSSY.RECONVERGENT B0, `(.L_x_3569) ;  /* 0x000000f000007945 */ /* 0x000fe20003800200 */
[CC--:B------:R-:W-:Y:S02]  /*6080*/  ISETP.GT.OR P4, PT, R29.reuse, R35.reuse, P1 ;  /* 0x000000231d00720c */ /* 0x0c0fe40000f84670 */
[-C--:B------:R-:W-:Y:S02]  /*6090*/  ISETP.GT.OR P5, PT, R29, R35.reuse, P0 ;  /* 0x000000231d00720c */ /* 0x080fe400007a4670 */
[CC--:B------:R-:W-:Y:S02]  /*60a0*/  ISETP.GT.OR P1, PT, R30.reuse, R35.reuse, P1 ;  /* 0x000000231e00720c */ /* 0x0c0fe40000f24670 */
        /* <DEDUP_REMOVED lines=11> */
.L_x_3570:
[----:B------:R-:W-:Y:S05]  /*6160*/  BSYNC.RECONVERGENT B0 ;  /* 0x0000000000007941 */ /* 0x000fea0003800200 */
.L_x_3569:
        /* <DEDUP_REMOVED lines=10> */
.L_x_3572:
[----:B------:R-:W-:Y:S05]  /*6210*/  BSYNC.RECONVERGENT B0 ;  /* 0x0000000000007941 */ /* 0x000fea0003800200 */
.L_x_3571:
        /* <DEDUP_REMOVED lines=10> */
.L_x_3574:
[----:B------:R-:W-:Y:S05]  /*62c0*/  BSYNC.RECONVERGENT B0 ;  /* 0x0000000000007941 */ /* 0x000fea0003800200 */
.L_x_3573:
        /* <DEDUP_REMOVED lines=11> */
.L_x_3576:
[----:B------:R-:W-:Y:S05]  /*6380*/  BSYNC.RECONVERGENT B0 ;  /* 0x0000000000007941 */ /* 0x000fea0003800200 */
.L_x_3575:
        /* <DEDUP_REMOVED lines=11> */
.L_x_3578:
[----:B------:R-:W-:Y:S05]  /*6440*/  BSYNC.RECONVERGENT B0 ;  /* 0x0000000000007941 */ /* 0x000fea0003800200 */
.L_x_3577:
        /* <DEDUP_REMOVED lines=20> */
.L_x_3579:
[----:B------:R-:W-:-:S07]  /*6590*/  MOV R44, 0x65b0 ;  /* 0x000065b0002c7802 */ /* 0x000fce0000000f00 */
[----:B01234-:R-:W-:Y:S05]  /*65a0*/  CALL.REL.NOINC `($__internal_85_$__cuda_sm20_rem_s64) ;  /* 0x0000005400247944 */ /* 0x01ffea0003c00000 */
[----:B------:R-:W-:Y:S02]  /*65b0*/  IMAD.MOV.U32 R38, RZ, RZ, R33 ;  /* 0x000000ffff267224 */ /* 0x000fe400078e0021 */
[----:B------:R-:W-:-:S07]  /*65c0*/  IMAD.MOV.U32 R39, RZ, RZ, R40 ;  /* 0x000000ffff277224 */ /* 0x000fce00078e0028 */
.L_x_3580:
[----:B------:R-:W-:-:S04]  /*65d0*/  IADD3 R35, P0, PT, -R38, R34, RZ ;  /* 0x0000002226237210 */ /* 0x000fc80007f1e1ff */
[----:B------:R-:W-:Y:S01]  /*65e0*/  IADD3 R33, P1, PT, -R35, R4, RZ ;  /* 0x0000000423217210 */ /* 0x000fe20007f3e1ff */
[----:B------:R-:W-:-:S03]  /*65f0*/  IMAD.X R37, R36, 0x1, ~R39, P0 ;  /* 0x0000000124257824 */ /* 0x000fc600000e0e27 */
[----:B------:R-:W-:Y:S01]  /*6600*/  ISETP.LT.U32.AND P0, PT, R152, R33, PT ;  /* 0x000000219800720c */ /* 0x000fe20003f01070 */
[----:B------:R-:W-:-:S05]  /*6610*/  IMAD.X R34, R6, 0x1, ~R37, P1 ;  /* 0x0000000106227824 */ /* 0x000fca00008e0e25 */
[----:B------:R-:W-:-:S04]  /*6620*/  ISETP.LT.AND.EX P0, PT, R5, R34, PT, P0 ;  /* 0x000000220500720c */ /* 0x000fc80003f01300 */
[----:B------:R-:W-:-:S09]  /*6630*/  SEL R34, R152, R33, P0 ;  /* 0x0000002198227207 */ /* 0x000fd20000000000 */
.L_x_3558:
[----:B------:R-:W-:Y:S01]  /*6640*/  ISETP.GE.U32.AND P0, PT, R35, R4, PT ;  /* 0x000000042300720c */ /* 0x000fe20003f06070 */
[----:B------:R-:W-:Y:S01]  /*6650*/  IMAD.MOV.U32 R153, RZ, RZ, RZ ;  /* 0x000000ffff997224 */ /* 0x000fe200078e00ff */
[----:B------:R-:W-:Y:S02]  /*6660*/  ISETP.EQ.AND P2, PT, R152, R34, PT ;  /* 0x000000229800720c */ /* 0x000fe40003f42270 */
[----:B------:R-:W-:-:S04]  /*6670*/  ISETP.GE.AND.EX P0, PT, R37, R6, PT, P0 ;  /* 0x000000062500720c */ /* 0x000fc80003f06300 */
[----:B------:R-:W-:-:S09]  /*6680*/  PLOP3.LUT P1, PT, P0, PT, PT, 0x8, 0x80 ;  /* 0x000000000080781c */ /* 0x000fd2000072e170 */
[----:B------:R-:W-:Y:S05]  /*6690*/  @!P0 BRA P2, `(.L_x_3581) ;  /* 0xffffffac003c8947 */ /* 0x000fea000103ffff */
.L_x_3547:
        /* <DEDUP_REMOVED lines=32> */
.L_x_3582:
[----:B------:R-:W-:Y:S01]  /*68a0*/  IMAD.MOV.U32 R47, RZ, RZ, R8 ;  /* 0x000000ffff2f7224 */ /* 0x000fe200078e0008 */
[----:B------:R-:W-:Y:S01]  /*68b0*/  MOV R48, 0x68e0 ;  /* 0x000068e000307802 */ /* 0x000fe20000000f00 */
[----:B------:R-:W-:-:S07]  /*68c0*/  IMAD.MOV.U32 R45, RZ, RZ, R35 ;  /* 0x000000ffff2d7224 */ /* 0x000fce00078e0023 */
[----:B------:R-:W-:Y:S05]  /*68d0*/  CALL.REL.NOINC `($__internal_84_$__cuda_sm20_div_s64) ;  /* 0x0000004c00087944 */ /* 0x000fea0003c00000 */
[----:B------:R-:W-:-:S07]  /*68e0*/  IMAD.MOV.U32 R6, RZ, RZ, R33 ;  /* 0x000000ffff067224 */ /* 0x000fce00078e0021 */
.L_x_3583:
        /* <DEDUP_REMOVED lines=31> */
.L_x_3584:
[----:B------:R-:W-:Y:S01]  /*6ae0*/  IMAD.MOV.U32 R47, RZ, RZ, R8 ;  /* 0x000000ffff2f7224 */ /* 0x000fe200078e0008 */
[----:B------:R-:W-:Y:S01]  /*6af0*/  MOV R48, 0x6b20 ;  /* 0x00006b2000307802 */ /* 0x000fe20000000f00 */
[----:B------:R-:W-:-:S07]  /*6b00*/  IMAD.MOV.U32 R45, RZ, RZ, R35 ;  /* 0x000000ffff2d7224 */ /* 0x000fce00078e0023 */
[----:B------:R-:W-:Y:S05]  /*6b10*/  CALL.REL.NOINC `($__internal_84_$__cuda_sm20_div_s64) ;  /* 0x0000004800787944 */ /* 0x000fea0003c00000 */
[----:B------:R-:W-:-:S07]  /*6b20*/  IMAD.MOV.U32 R10, RZ, RZ, R33 ;  /* 0x000000ffff0a7224 */ /* 0x000fce00078e0021 */
.L_x_3585:
        /* <DEDUP_REMOVED lines=27> */
.L_x_3586:
[----:B------:R-:W-:Y:S01]  /*6ce0*/  IMAD.MOV.U32 R47, RZ, RZ, R152 ;  /* 0x000000ffff2f7224 */ /* 0x000fe200078e0098 */
[----:B------:R-:W-:Y:S01]  /*6cf0*/  MOV R48, 0x6d20 ;  /* 0x00006d2000307802 */ /* 0x000fe20000000f00 */
[----:B------:R-:W-:-:S07]  /*6d00*/  IMAD.MOV.U32 R49, RZ, RZ, R5 ;  /* 0x000000ffff317224 */ /* 0x000fce00078e0005 */
[----:B------:R-:W-:Y:S05]  /*6d10*/  CALL.REL.NOINC `($__internal_84_$__cuda_sm20_div_s64) ;  /* 0x0000004400f87944 */ /* 0x000fea0003c00000 */
[----:B------:R-:W-:-:S07]  /*6d20*/  IMAD.MOV.U32 R11, RZ, RZ, R33 ;  /* 0x000000ffff0b7224 */ /* 0x000fce00078e0021 */
.L_x_3587:
        /* <DEDUP_REMOVED lines=27> */
.L_x_3588:
        /* <DEDUP_REMOVED lines=10> */
[----:B------:R-:W-:Y:S01]  /*6f80*/  CS2R R130, SRZ ;  /* 0x0000000000827805 */ /* 0x000fe2000001ff00 */
[----:B------:R-:W-:-:S02]  /*6f90*/  IMAD.SHL.U32 R8, R6, 0x80, RZ ;  /* 0x0000008006087824 */ /* 0x000fc400078e00ff */
[----:B------:R-:W-:Y:S01]  /*6fa0*/  IMAD.SHL.U32 R50, R3, 0x8, RZ ;  /* 0x0000000803327824 */ /* 0x000fe200078e00ff */
[-C--:B-1----:R-:W-:Y:S02]  /*6fb0*/  IABS R16, R9.reuse ;  /* 0x0000000900107213 */ /* 0x082fe40000000000 */
[----:B------:R-:W-:Y:S02]  /*6fc0*/  LOP3.LUT R10, R10, R9, RZ, 0x3c, !PT ;  /* 0x000000090a0a7212 */ /* 0x000fe400078e3cff */
[----:B------:R-:W1:Y:S02]  /*6fd0*/  I2F.RP R13, R16 ;  /* 0x00000010000d7306 */ /* 0x000e640000209400 */
[----:B------:R-:W-:Y:S01]  /*6fe0*/  ISETP.GE.AND P2, PT, R10, RZ, PT ;  /* 0x000000ff0a00720c */ /* 0x000fe20003f46270 */
[----:B---3--:R-:W-:-:S05]  /*6ff0*/  IMAD.WIDE R32, R11, 0x4, R32 ;  /* 0x000000040b207825 */ /* 0x008fca00078e0220 */
        /* <DEDUP_REMOVED lines=15> */
[----:B------:R-:W-:-:S05]  /*70f0*/  SHF.R.U32.HI R5, RZ, 0x2, R3 ;  /* 0x00000002ff057819 */ /* 0x000fca0000011603 */
[----:B------:R-:W-:-:S06]  /*7100*/  IMAD R6, R2, 0x10, R5 ;  /* 0x0000001002067824 */ /* 0x000fcc00078e0205 */
        /* <DEDUP_REMOVED lines=10> */
[----:B------:R-:W-:Y:S01]  /*71b0*/  SHF.R.U32.HI R86, RZ, 0x2, R3 ;  /* 0x00000002ff567819 */ /* 0x000fe20000011603 */
[----:B------:R-:W1:Y:S01]  /*71c0*/  S2UR UR6, SR_SWINHI ;  /* 0x00000000000679c3 */ /* 0x000e620000002f00 */
[C---:B------:R-:W-:Y:S01]  /*71d0*/  LOP3.LUT R4, R3.reuse, 0xf, RZ, 0xc0, !PT ;  /* 0x0000000f03047812 */ /* 0x040fe200078ec0ff */
[----:B------:R-:W2:Y:S01]  /*71e0*/  LDCU UR7, c[0x0][0x3bc] ;  /* 0x00007780ff0777ac */ /* 0x000ea20008000800 */
[----:B------:R-:W-:Y:S01]  /*71f0*/  LOP3.LUT R5, R86, 0xfc, RZ, 0xc0, !PT ;  /* 0x000000fc56057812 */ /* 0x000fe200078ec0ff */
[C---:B------:R-:W-:Y:S01]  /*7200*/  IMAD.SHL.U32 R26, R2.reuse, 0x4, RZ ;  /* 0x00000004021a7824 */ /* 0x040fe200078e00ff */
[----:B------:R-:W-:Y:S01]  /*7210*/  LOP3.LUT R31, R3, 0x3, RZ, 0xc0, !PT ;  /* 0x00000003031f7812 */ /* 0x000fe200078ec0ff */
[----:B------:R-:W3:Y:S01]  /*7220*/  LDCU UR9, c[0x0][0x3d0] ;  /* 0x00007a00ff0977ac */ /* 0x000ee20008000800 */
[C---:B------:R-:W-:Y:S01]  /*7230*/  VIADDMNMX R25, R2.reuse, 0x78, R29, PT ;  /* 0x0000007802197846 */ /* 0x040fe2000380011d */
[C---:B------:R-:W-:Y:S01]  /*7240*/  IMAD R5, R2.reuse, 0x4c0, R5 ;  /* 0x000004c002057824 */ /* 0x040fe200078e0205 */
[C-C-:B------:R-:W-:Y:S01]  /*7250*/  VIADDMNMX R24, R2.reuse, 0x70, R29.reuse, PT ;  /* 0x0000007002187846 */ /* 0x140fe2000380011d */
[----:B------:R-:W4:Y:S01]  /*7260*/  LDC R52, c[0x0][0x3c0] ;  /* 0x0000f000ff347b82 */ /* 0x000f220000000800 */
[----:B------:R-:W-:Y:S01]  /*7270*/  VIADDMNMX R12, R2, 0x10, R29, PT ;  /* 0x00000010020c7846 */ /* 0x000fe2000380011d */
[----:B------:R-:W-:Y:S01]  /*7280*/  IMAD R11, R4, 0x4c, R5 ;  /* 0x0000004c040b7824 */ /* 0x000fe200078e0205 */
[C-C-:B------:R-:W-:Y:S01]  /*7290*/  VIADDMNMX R13, R2.reuse, 0x18, R29.reuse, PT ;  /* 0x00000018020d7846 */ /* 0x140fe2000380011d */
[----:B------:R-:W-:Y:S01]  /*72a0*/  IMAD.MOV.U32 R137, RZ, RZ, RZ ;  /* 0x000000ffff897224 */ /* 0x000fe200078e00ff */
[----:B------:R-:W-:-:S02]  /*72b0*/  VIADDMNMX R23, R2, 0x68, R29, PT ;  /* 0x0000006802177846 */ /* 0x000fc4000380011d */
[C-C-:B------:R-:W-:Y:S01]  /*72c0*/  VIADDMNMX R22, R2.reuse, 0x60, R29.reuse, PT ;  /* 0x0000006002167846 */ /* 0x140fe2000380011d */
[----:B------:R-:W5:Y:S01]  /*72d0*/  LDC.64 R4, c[0x0][0x380] ;  /* 0x0000e000ff047b82 */ /* 0x000f620000000a00 */
[----:B------:R-:W-:Y:S01]  /*72e0*/  VIADDMNMX R14, R2, 0x20, R29, PT ;  /* 0x00000020020e7846 */ /* 0x000fe2000380011d */
[----:B--2---:R-:W-:Y:S01]  /*72f0*/  IMAD R35, R8, UR7, R153 ;  /* 0x0000000708237c24 */ /* 0x004fe2000f8e0299 */
[C-C-:B------:R-:W-:Y:S01]  /*7300*/  VIADDMNMX R15, R2.reuse, 0x28, R29.reuse, PT ;  /* 0x00000028020f7846 */ /* 0x140fe2000380011d */
[----:B------:R-:W-:Y:S01]  /*7310*/  IMAD R55, R25, UR7, RZ ;  /* 0x0000000719377c24 */ /* 0x000fe2000f8e02ff */
[----:B------:R-:W-:Y:S01]  /*7320*/  VIADDMNMX R21, R2, 0x58, R29, PT ;  /* 0x0000005802157846 */ /* 0x000fe2000380011d */
[----:B------:R-:W-:Y:S01]  /*7330*/  UMOV UR4, UR8 ;  /* 0x0000000800047c82 */ /* 0x000fe20008000000 */
[----:B-1----:R-:W-:Y:S01]  /*7340*/  UMOV UR5, UR6 ;  /* 0x0000000600057c82 */ /* 0x002fe20008000000 */
[----:B---3--:R-:W-:Y:S01]  /*7350*/  IMAD R35, R10, UR9, R35 ;  /* 0x000000090a237c24 */ /* 0x008fe2000f8e0223 */
[----:B------:R-:W-:Y:S01]  /*7360*/  VIMNMX R10, PT, PT, R29, R2, PT ;  /* 0x000000021d0a7248 */ /* 0x000fe20003fe0100 */
[----:B------:R-:W-:Y:S01]  /*7370*/  IMAD.U32 R8, RZ, RZ, UR4 ;  /* 0x00000004ff087e24 */ /* 0x000fe2000f8e00ff */
[C-C-:B------:R-:W-:Y:S01]  /*7380*/  VIADDMNMX R20, R2.reuse, 0x50, R29.reuse, PT ;  /* 0x0000005002147846 */ /* 0x140fe2000380011d */
[----:B------:R-:W-:Y:S01]  /*7390*/  IMAD.U32 R9, RZ, RZ, UR5 ;  /* 0x00000005ff097e24 */ /* 0x000fe2000f8e00ff */
[--C-:B------:R-:W-:Y:S01]  /*73a0*/  VIADDMNMX R16, R2, 0x30, R29.reuse, PT ;  /* 0x0000003002107846 */ /* 0x100fe2000380011d */
[----:B------:R-:W-:Y:S01]  /*73b0*/  IMAD R53, R10, UR7, RZ ;  /* 0x000000070a357c24 */ /* 0x000fe2000f8e02ff */
[C---:B------:R-:W-:Y:S01]  /*73c0*/  VIADDMNMX R17, R2.reuse, 0x38, R29, PT ;  /* 0x0000003802117846 */ /* 0x040fe2000380011d */
[----:B------:R-:W-:Y:S01]  /*73d0*/  IMAD.WIDE.U32 R8, R11, 0x4, R8 ;  /* 0x000000040b087825 */ /* 0x000fe200078e0008 */
[C-C-:B------:R-:W-:Y:S01]  /*73e0*/  VIADDMNMX R11, R2.reuse, 0x8, R29.reuse, PT ;  /* 0x00000008020b7846 */ /* 0x140fe2000380011d */
[----:B------:R-:W-:Y:S01]  /*73f0*/  UIADD3 UR4, UPT, UPT, UR8, 0xd40, URZ ;  /* 0x00000d4008047890 */ /* 0x000fe2000fffe0ff */
[----:B------:R-:W-:Y:S01]  /*7400*/  VIADDMNMX R19, R2, 0x48, R29, PT ;  /* 0x0000004802137846 */ /* 0x000fe2000380011d */
[----:B------:R-:W-:Y:S01]  /*7410*/  IMAD R59, R24, UR7, RZ ;  /* 0x00000007183b7c24 */ /* 0x000fe2000f8e02ff */
[C---:B------:R-:W-:Y:S01]  /*7420*/  IADD3 R102, P5, PT, R8.reuse, 0xc40, RZ ;  /* 0x00000c4008667810 */ /* 0x040fe20007fbe0ff */
[----:B------:R-:W-:Y:S01]  /*7430*/  IMAD R57, R11, UR7, RZ ;  /* 0x000000070b397c24 */ /* 0x000fe2000f8e02ff */
[----:B------:R-:W-:Y:S01]  /*7440*/  IADD3 R96, P4, PT, R8, 0xca0, RZ ;  /* 0x00000ca008607810 */ /* 0x000fe20007f9e0ff */
[----:B------:R-:W-:Y:S01]  /*7450*/  IMAD R61, R12, UR7, RZ ;  /* 0x000000070c3d7c24 */ /* 0x000fe2000f8e02ff */
[C---:B------:R-:W-:Y:S01]  /*7460*/  IADD3 R98, P3, PT, R8.reuse, 0xc80, RZ ;  /* 0x00000c8008627810 */ /* 0x040fe20007f7e0ff */
[----:B-----5:R-:W-:Y:S01]  /*7470*/  IMAD.WIDE.U32 R38, R31, 0x4, R4 ;  /* 0x000000041f267825 */ /* 0x020fe200078e0004 */
[----:B------:R-:W-:-:S02]  /*7480*/  IADD3 R100, P6, PT, R8, 0xc60, RZ ;  /* 0x00000c6008647810 */ /* 0x000fc40007fde0ff */
[----:B------:R-:W-:Y:S01]  /*7490*/  LEA.HI R30, R3, R26, RZ, 0x1d ;  /* 0x0000001a031e7211 */ /* 0x000fe200078fe8ff */
[--C-:B------:R-:W-:Y:S01]  /*74a0*/  IMAD.X R103, RZ, RZ, R9.reuse, P5 ;  /* 0x000000ffff677224 */ /* 0x100fe200028e0609 */
[----:B------:R-:W-:Y:S01]  /*74b0*/  IADD3 R48, P2, PT, R38, 0x4, RZ ;  /* 0x0000000426307810 */ /* 0x000fe20007f5e0ff */
[--C-:B------:R-:W-:Y:S01]  /*74c0*/  IMAD.X R97, RZ, RZ, R9.reuse, P4 ;  /* 0x000000ffff617224 */ /* 0x100fe200020e0609 */
[C---:B------:R-:W-:Y:S01]  /*74d0*/  IADD3 R94, P5, PT, R8.reuse, 0xcc0, RZ ;  /* 0x00000cc0085e7810 */ /* 0x040fe20007fbe0ff */
[----:B------:R-:W-:Y:S01]  /*74e0*/  IMAD.X R99, RZ, RZ, R9, P3 ;  /* 0x000000ffff637224 */ /* 0x000fe200018e0609 */
[C---:B------:R-:W-:Y:S01]  /*74f0*/  IADD3 R88, P4, PT, R8.reuse, 0xd20, RZ ;  /* 0x00000d2008587810 */ /* 0x040fe20007f9e0ff */
[----:B------:R-:W-:Y:S01]  /*7500*/  IMAD.X R49, RZ, RZ, R39, P2 ;  /* 0x000000ffff317224 */ /* 0x000fe200010e0627 */
[----:B------:R-:W-:Y:S01]  /*7510*/  IADD3 R90, P3, PT, R8, 0xd00, RZ ;  /* 0x00000d00085a7810 */ /* 0x000fe20007f7e0ff */
[--C-:B------:R-:W-:Y:S01]  /*7520*/  IMAD.X R95, RZ, RZ, R9.reuse, P5 ;  /* 0x000000ffff5f7224 */ /* 0x100fe200028e0609 */
[C---:B------:R-:W-:Y:S01]  /*7530*/  IADD3 R58, P5, PT, R86.reuse, R55, RZ ;  /* 0x00000037563a7210 */ /* 0x040fe20007fbe0ff */
[--C-:B------:R-:W-:Y:S01]  /*7540*/  IMAD.X R89, RZ, RZ, R9.reuse, P4 ;  /* 0x000000ffff597224 */ /* 0x100fe200020e0609 */
[C---:B------:R-:W-:Y:S01]  /*7550*/  IADD3 R56, P4, PT, R86.reuse, R53, RZ ;  /* 0x0000003556387210 */ /* 0x040fe20007f9e0ff */
[--C-:B------:R-:W-:Y:S01]  /*7560*/  IMAD.X R91, RZ, RZ, R9.reuse, P3 ;  /* 0x000000ffff5b7224 */ /* 0x100fe200018e0609 */
[C---:B------:R-:W-:Y:S01]  /*7570*/  IADD3 R60, P2, PT, R86.reuse, R57, RZ ;  /* 0x00000039563c7210 */ /* 0x040fe20007f5e0ff */
[----:B------:R-:W-:Y:S01]  /*7580*/  IMAD R65, R13, UR7, RZ ;  /* 0x000000070d417c24 */ /* 0x000fe2000f8e02ff */
[----:B------:R-:W-:Y:S01]  /*7590*/  IADD3 R62, P3, PT, R86, R59, RZ ;  /* 0x0000003b563e7210 */ /* 0x000fe20007f7e0ff */
[----:B------:R-:W-:Y:S01]  /*75a0*/  IMAD R63, R23, UR7, RZ ;  /* 0x00000007173f7c24 */ /* 0x000fe2000f8e02ff */
[----:B------:R-:W-:Y:S01]  /*75b0*/  LEA.HI.X.SX32 R53, R53, RZ, 0x1, P4 ;  /* 0x000000ff35357211 */ /* 0x000fe200020f0eff */
[----:B------:R-:W-:Y:S01]  /*75c0*/  IMAD R67, R22, UR7, RZ ;  /* 0x0000000716437c24 */ /* 0x000fe2000f8e02ff */
[----:B------:R-:W-:Y:S01]  /*75d0*/  LEA.HI.X.SX32 R55, R55, RZ, 0x1, P5 ;  /* 0x000000ff37377211 */ /* 0x000fe200028f0eff */
[----:B------:R-:W-:Y:S01]  /*75e0*/  IMAD.X R101, RZ, RZ, R9, P6 ;  /* 0x000000ffff657224 */ /* 0x000fe200030e0609 */
[----:B------:R-:W-:Y:S01]  /*75f0*/  LEA.HI.X.SX32 R57, R57, RZ, 0x1, P2 ;  /* 0x000000ff39397211 */ /* 0x000fe200010f0eff */
[----:B------:R-:W-:Y:S01]  /*7600*/  IMAD R69, R14, UR7, RZ ;  /* 0x000000070e457c24 */ /* 0x000fe2000f8e02ff */
[----:B------:R-:W-:Y:S01]  /*7610*/  IADD3 R92, P6, PT, R8, 0xce0, RZ ;  /* 0x00000ce0085c7810 */ /* 0x000fe20007fde0ff */
[----:B------:R-:W-:Y:S01]  /*7620*/  IMAD R73, R15, UR7, RZ ;  /* 0x000000070f497c24 */ /* 0x000fe2000f8e02ff */
[C---:B------:R-:W-:Y:S01]  /*7630*/  IADD3 R64, P4, PT, R86.reuse, R61, RZ ;  /* 0x0000003d56407210 */ /* 0x040fe20007f9e0ff */
[----:B------:R-:W-:Y:S01]  /*7640*/  IMAD R71, R21, UR7, RZ ;  /* 0x0000000715477c24 */ /* 0x000fe2000f8e02ff */
[C---:B------:R-:W-:Y:S01]  /*7650*/  IADD3 R66, P5, PT, R86.reuse, R63, RZ ;  /* 0x0000003f56427210 */ /* 0x040fe20007fbe0ff */
[----:B------:R-:W-:Y:S01]  /*7660*/  IMAD.U32 R8, RZ, RZ, UR8 ;  /* 0x00000008ff087e24 */ /* 0x000fe2000f8e00ff */
[----:B------:R-:W-:Y:S01]  /*7670*/  IADD3 R68, P2, PT, R86, R65, RZ ;  /* 0x0000004156447210 */ /* 0x000fe20007f5e0ff */
[----:B------:R-:W-:Y:S01]  /*7680*/  IMAD R75, R20, UR7, RZ ;  /* 0x00000007144b7c24 */ /* 0x000fe2000f8e02ff */
[----:B------:R-:W-:Y:S01]  /*7690*/  LEA.HI.X.SX32 R59, R59, RZ, 0x1, P3 ;  /* 0x000000ff3b3b7211 */ /* 0x000fe200018f0eff */
[----:B------:R-:W-:Y:S01]  /*76a0*/  IMAD R51, R31, 0x120, R8 ;  /* 0x000001201f337824 */ /* 0x000fe200078e0208 */
[--C-:B------:R-:W-:Y:S01]  /*76b0*/  VIADDMNMX R18, R2, 0x40, R29.reuse, PT ;  /* 0x0000004002127846 */ /* 0x100fe2000380011d */
[----:B------:R-:W-:Y:S01]  /*76c0*/  IMAD R115, R16, UR7, RZ ;  /* 0x0000000710737c24 */ /* 0x000fe2000f8e02ff */
[----:B------:R-:W-:Y:S01]  /*76d0*/  IADD3 R70, P3, PT, R86, R67, RZ ;  /* 0x0000004356467210 */ /* 0x000fe20007f7e0ff */
[----:B------:R-:W-:Y:S01]  /*76e0*/  IMAD R117, R17, UR7, RZ ;  /* 0x0000000711757c24 */ /* 0x000fe2000f8e02ff */
[C---:B------:R-:W-:Y:S01]  /*76f0*/  VIMNMX R26, PT, PT, R30.reuse, R29, PT ;  /* 0x0000001d1e1a7248 */ /* 0x040fe20003fe0100 */
[----:B------:R-:W-:Y:S01]  /*7700*/  IMAD R116, R19, UR7, RZ ;  /* 0x0000000713747c24 */ /* 0x000fe2000f8e02ff */
[----:B------:R-:W-:Y:S01]  /*7710*/  VIADDMNMX R27, R30, 0x20, R29, PT ;  /* 0x000000201e1b7846 */ /* 0x000fe2000380011d */
[----:B------:R-:W-:Y:S01]  /*7720*/  IMAD R31, R86, 0x8, R31 ;  /* 0x00000008561f7824 */ /* 0x000fe200078e021f */
[----:B------:R-:W-:Y:S01]  /*7730*/  VIADDMNMX R28, R30, 0x40, R29, PT ;  /* 0x000000401e1c7846 */ /* 0x000fe2000380011d */
[----:B------:R-:W-:Y:S01]  /*7740*/  IMAD R118, R18, UR7, RZ ;  /* 0x0000000712767c24 */ /* 0x000fe2000f8e02ff */
[----:B------:R-:W-:Y:S01]  /*7750*/  LEA.HI.X.SX32 R61, R61, RZ, 0x1, P4 ;  /* 0x000000ff3d3d7211 */ /* 0x000fe200020f0eff */
[----:B------:R-:W-:Y:S01]  /*7760*/  IMAD R2, R2, 0x10, R86 ;  /* 0x0000001002027824 */ /* 0x000fe200078e0256 */
[----:B------:R-:W-:Y:S01]  /*7770*/  LEA.HI.X.SX32 R63, R63, RZ, 0x1, P5 ;  /* 0x000000ff3f3f7211 */ /* 0x000fe200028f0eff */
[----:B------:R-:W-:Y:S01]  /*7780*/  IMAD R114, R86, 0x1c, R31 ;  /* 0x0000001c56727824 */ /* 0x000fe200078e021f */
[----:B------:R-:W-:Y:S01]  /*7790*/  LEA.HI.X.SX32 R65, R65, RZ, 0x1, P2 ;  /* 0x000000ff41417211 */ /* 0x000fe200010f0eff */
[----:B------:R-:W-:Y:S01]  /*77a0*/  IMAD R129, R27, UR7, RZ ;  /* 0x000000071b817c24 */ /* 0x000fe2000f8e02ff */
[----:B------:R-:W-:Y:S01]  /*77b0*/  VIADDMNMX R29, R30, 0x60, R29, PT ;  /* 0x000000601e1d7846 */ /* 0x000fe2000380011d */
[----:B------:R-:W-:Y:S01]  /*77c0*/  IMAD R127, R28, UR7, RZ ;  /* 0x000000071c7f7c24 */ /* 0x000fe2000f8e02ff */
[----:B------:R-:W-:Y:S01]  /*77d0*/  LOP3.LUT R128, R3, 0x7, RZ, 0xc0, !PT ;  /* 0x0000000703807812 */ /* 0x000fe200078ec0ff */
[----:B------:R-:W-:Y:S01]  /*77e0*/  IMAD R3, R26, UR7, RZ ;  /* 0x000000071a037c24 */ /* 0x000fe2000f8e02ff */
[C---:B------:R-:W-:Y:S01]  /*77f0*/  IADD3 R72, P4, PT, R86.reuse, R69, RZ ;  /* 0x0000004556487210 */ /* 0x040fe20007f9e0ff */
[----:B------:R-:W-:Y:S01]  /*7800*/  IMAD.U32 R37, RZ, RZ, UR4 ;  /* 0x00000004ff257e24 */ /* 0x000fe2000f8e00ff */
[C---:B------:R-:W-:Y:S01]  /*7810*/  IADD3 R74, P5, PT, R86.reuse, R71, RZ ;  /* 0x00000047564a7210 */ /* 0x040fe20007fbe0ff */
[C---:B------:R-:W-:Y:S01]  /*7820*/  IMAD R123, R29.reuse, 0x4c, R128 ;  /* 0x0000004c1d7b7824 */ /* 0x040fe200078e0280 */
[C---:B------:R-:W-:Y:S01]  /*7830*/  IADD3 R76, P2, PT, R86.reuse, R73, RZ ;  /* 0x00000049564c7210 */ /* 0x040fe20007f5e0ff */
[----:B------:R-:W-:Y:S01]  /*7840*/  IMAD R29, R29, UR7, RZ ;  /* 0x000000071d1d7c24 */ /* 0x000fe2000f8e02ff */
[----:B------:R-:W-:Y:S01]  /*7850*/  LEA.HI.X.SX32 R67, R67, RZ, 0x1, P3 ;  /* 0x000000ff43437211 */ /* 0x000fe200018f0eff */
[----:B------:R-:W-:Y:S01]  /*7860*/  UIADD3 UR4, UPT, UPT, UR8, 0xc40, URZ ;  /* 0x00000c4008047890 */ /* 0x000fe2000fffe0ff */
        /* <DEDUP_REMOVED lines=10> */
[C---:B------:R-:W-:Y:S01]  /*7910*/  IADD3 R82, P5, PT, R86.reuse, R116, RZ ;  /* 0x0000007456527210 */ /* 0x040fe20007fbe0ff */
        /* <DEDUP_REMOVED lines=19> */
[----:B------:R-:W-:Y:S01]  /*7a50*/  IADD3 R126, P4, PT, R128, R129, RZ ;  /* 0x00000081807e7210 */ /* 0x000fe20007f9e0ff */
[----:B------:R-:W-:Y:S01]  /*7a60*/  IMAD R113, R25, 0x4c, R31 ;  /* 0x0000004c19717824 */ /* 0x000fe200078e021f */
[----:B----4-:R-:W-:Y:S01]  /*7a70*/  SHF.R.S32.HI R54, RZ, 0x1f, R52 ;  /* 0x0000001fff367819 */ /* 0x010fe20000011434 */
[--C-:B------:R-:W-:Y:S01]  /*7a80*/  IMAD R119, R26, 0x4c, R128.reuse ;  /* 0x0000004c1a777824 */ /* 0x100fe200078e0280 */
[----:B------:R-:W-:Y:S01]  /*7a90*/  LEA R77, R77, UR4, 0x2 ;  /* 0x000000044d4d7c11 */ /* 0x000fe2000f8e10ff */
[--C-:B------:R-:W-:Y:S01]  /*7aa0*/  IMAD R120, R27, 0x4c, R128.reuse ;  /* 0x0000004c1b787824 */ /* 0x100fe200078e0280 */
[----:B------:R-:W-:Y:S01]  /*7ab0*/  LEA R79, R79, UR4, 0x2 ;  /* 0x000000044f4f7c11 */ /* 0x000fe2000f8e10ff */
[----:B------:R-:W-:Y:S01]  /*7ac0*/  IMAD R121, R28, 0x4c, R128 ;  /* 0x0000004c1c797824 */ /* 0x000fe200078e0280 */
[----:B------:R-:W-:Y:S01]  /*7ad0*/  IADD3 R128, P5, PT, R128, R3, RZ ;  /* 0x0000000380807210 */ /* 0x000fe20007fbe0ff */
[----:B------:R-:W-:Y:S01]  /*7ae0*/  IMAD R2, R2, 0x130, R37 ;  /* 0x0000013002027824 */ /* 0x000fe200078e0225 */
[----:B------:R-:W-:Y:S01]  /*7af0*/  LEA R81, R81, UR4, 0x2 ;  /* 0x0000000451517c11 */ /* 0x000fe2000f8e10ff */
[----:B------:R-:W-:Y:S01]  /*7b00*/  IMAD.X R93, RZ, RZ, R9, P6 ;  /* 0x000000ffff5d7224 */ /* 0x000fe200030e0609 */
        /* <DEDUP_REMOVED lines=22> */
.L_x_3590:
        /* <DEDUP_REMOVED lines=31> */
[----:B------:R-:W-:-:S04]  /*7e60*/  IMAD.WIDE.U32 R12, R13, 0x12, R48 ;  /* 0x000000120d0c7825 */ /* 0x000fc800078e0030 */
[----:B-1----:R-:W-:Y:S02]  /*7e70*/  IMAD R9, R14, 0x12, RZ ;  /* 0x000000120e097824 */ /* 0x002fe400078e02ff */
[----:B------:R-:W-:Y:S02]  /*7e80*/  IMAD.MOV.U32 R8, RZ, RZ, R12 ;  /* 0x000000ffff087224 */ /* 0x000fe400078e000c */
[----:B------:R-:W-:-:S05]  /*7e90*/  IMAD.IADD R9, R13, 0x1, R9 ;  /* 0x000000010d097824 */ /* 0x000fca00078e0209 */
[----:B------:R-:W4:Y:S04]  /*7ea0*/  LDG.E.U16.CONSTANT R30, desc[UR10][R8.64+-0x2] ;  /* 0xfffffe0a081e7981 */ /* 0x000f28000c1e9500 */
[----:B------:R1:W4:Y:S01]  /*7eb0*/  LDG.E.U16.CONSTANT R31, desc[UR10][R8.64] ;  /* 0x0000000a081f7981 */ /* 0x000322000c1e9500 */
[----:B------:R-:W-:-:S05]  /*7ec0*/  IADD3 R13, P2, PT, R35, R76, RZ ;  /* 0x0000004c230d7210 */ /* 0x000fca0007f5e0ff */
        /* <DEDUP_REMOVED lines=42> */
[----:B-1----:R-:W-:Y:S01]  /*8170*/  IMAD.X R12, R20, 0x1, R71, P2 ;  /* 0x00000001140c7824 */ /* 0x002fe200010e0647 */
[----:B------:R-:W-:Y:S01]  /*8180*/  IADD3 R17, P5, PT, R35, R70, RZ ;  /* 0x0000004623117210 */ /* 0x000fe20007fbe0ff */
[----:B------:R-:W-:Y:S01]  /*8190*/  IMAD.WIDE.U32 R10, R11, 0x12, R48 ;  /* 0x000000120b0a7825 */ /* 0x000fe200078e0030 */
[C---:B0-----:R-:W-:Y:S02]  /*81a0*/  IADD3 R9, P3, PT, R35.reuse, R58, RZ ;  /* 0x0000003a23097210 */ /* 0x041fe40007f7e0ff */
[C---:B------:R-:W-:Y:S01]  /*81b0*/  IADD3 R13, P4, PT, R35.reuse, R62, RZ ;  /* 0x0000003e230d7210 */ /* 0x040fe20007f9e0ff */
[----:B------:R-:W-:Y:S01]  /*81c0*/  IMAD R21, R12, 0x12, RZ ;  /* 0x000000120c157824 */ /* 0x000fe200078e02ff */
[----:B------:R-:W-:Y:S01]  /*81d0*/  SHF.R.S32.HI R143, RZ, 0x1f, R153 ;  /* 0x0000001fff8f7819 */ /* 0x000fe20000011499 */
[C---:B------:R-:W-:Y:S01]  /*81e0*/  IMAD.X R23, R20.reuse, 0x1, R55, P3 ;  /* 0x0000000114177824 */ /* 0x040fe200018e0637 */
[----:B------:R-:W-:Y:S01]  /*81f0*/  IADD3 R19, P2, PT, R35, R66, RZ ;  /* 0x0000004223137210 */ /* 0x000fe20007f5e0ff */
[----:B------:R-:W-:Y:S01]  /*8200*/  IMAD.IADD R11, R11, 0x1, R21 ;  /* 0x000000010b0b7824 */ /* 0x000fe200078e0215 */
[----:B------:R-:W-:Y:S01]  /*8210*/  MOV R139, R102 ;  /* 0x00000066008b7202 */ /* 0x000fe20000000f00 */
[----:B------:R-:W-:-:S02]  /*8220*/  IMAD.X R22, R20, 0x1, R59, P4 ;  /* 0x0000000114167824 */ /* 0x000fc400020e063b */
[----:B------:R-:W-:Y:S01]  /*8230*/  IMAD.WIDE.U32 R16, R17, 0x12, R48 ;  /* 0x0000001211107825 */ /* 0x000fe200078e0030 */
[----:B------:R-:W4:Y:S03]  /*8240*/  LDG.E.U16.CONSTANT R141, desc[UR10][R10.64+-0x2] ;  /* 0xfffffe0a0a8d7981 */ /* 0x000f26000c1e9500 */
[----:B------:R-:W-:Y:S01]  /*8250*/  IMAD R24, R143, R52, RZ ;  /* 0x000000348f187224 */ /* 0x000fe200078e02ff */
[----:B------:R-:W4:Y:S01]  /*8260*/  LDG.E.U16.CONSTANT R144, desc[UR10][R10.64] ;  /* 0x0000000a0a907981 */ /* 0x000f22000c1e9500 */
[----:B------:R-:W-:Y:S02]  /*8270*/  IMAD.X R21, R20, 0x1, R67, P5 ;  /* 0x0000000114157824 */ /* 0x000fe400028e0643 */
[----:B------:R-:W-:-:S04]  /*8280*/  IMAD.WIDE.U32 R8, R9, 0x12, R48 ;  /* 0x0000001209087825 */ /* 0x000fc800078e0030 */
[----:B------:R-:W-:Y:S02]  /*8290*/  IMAD R21, R21, 0x12, RZ ;  /* 0x0000001215157824 */ /* 0x000fe400078e02ff */
[----:B------:R-:W-:Y:S02]  /*82a0*/  IMAD R23, R23, 0x12, RZ ;  /* 0x0000001217177824 */ /* 0x000fe400078e02ff */
[----:B------:R-:W-:Y:S02]  /*82b0*/  IMAD R143, R22, 0x12, RZ ;  /* 0x00000012168f7824 */ /* 0x000fe400078e02ff */
[----:B------:R-:W-:-:S04]  /*82c0*/  IMAD.WIDE.U32 R12, R13, 0x12, R48 ;  /* 0x000000120d0c7825 */ /* 0x000fc800078e0030 */
[----:B------:R-:W-:Y:S02]  /*82d0*/  IMAD.IADD R17, R17, 0x1, R21 ;  /* 0x0000000111117824 */ /* 0x000fe400078e0215 */
[----:B------:R-:W-:-:S03]  /*82e0*/  IMAD.WIDE.U32 R14, R19, 0x12, R48 ;  /* 0x00000012130e7825 */ /* 0x000fc600078e0030 */
[----:B------:R-:W4:Y:S01]  /*82f0*/  LDG.E.U16.CONSTANT R146, desc[UR10][R16.64] ;  /* 0x0000000a10927981 */ /* 0x000f22000c1e9500 */
[----:B------:R-:W-:Y:S01]  /*8300*/  IMAD.IADD R9, R9, 0x1, R23 ;  /* 0x0000000109097824 */ /* 0x000fe200078e0217 */
[----:B------:R-:W-:Y:S01]  /*8310*/  IADD3 R23, P5, PT, R35, R126, RZ ;  /* 0x0000007e23177210 */ /* 0x000fe20007fbe0ff */
[----:B------:R-:W-:-:S04]  /*8320*/  IMAD.WIDE.U32 R18, R153, R52, RZ ;  /* 0x0000003499127225 */ /* 0x000fc800078e00ff */
[----:B------:R-:W-:Y:S02]  /*8330*/  IMAD R145, R153, R54, R24 ;  /* 0x0000003699917224 */ /* 0x000fe400078e0218 */
[----:B------:R-:W-:Y:S01]  /*8340*/  IMAD.IADD R13, R13, 0x1, R143 ;  /* 0x000000010d0d7824 */ /* 0x000fe200078e028f */
[----:B------:R-:W-:Y:S01]  /*8350*/  IADD3 R149, P3, PT, R35, R122, RZ ;  /* 0x0000007a23957210 */ /* 0x000fe20007f7e0ff */
[----:B------:R0:W4:Y:S01]  /*8360*/  LDG.E.U16.CONSTANT R143, desc[UR10][R16.64+-0x2] ;  /* 0xfffffe0a108f7981 */ /* 0x000122000c1e9500 */
[----:B------:R-:W-:Y:S02]  /*8370*/  IMAD.IADD R150, R19, 0x1, R145 ;  /* 0x0000000113967824 */ /* 0x000fe400078e0291 */
[C---:B------:R-:W-:Y:S01]  /*8380*/  IMAD.X R145, R20.reuse, 0x1, R129, P5 ;  /* 0x0000000114917824 */ /* 0x040fe200028e0681 */
[----:B------:R-:W-:Y:S01]  /*8390*/  IADD3 R21, P4, PT, R35, R124, RZ ;  /* 0x0000007c23157210 */ /* 0x000fe20007f9e0ff */
[----:B------:R-:W-:Y:S01]  /*83a0*/  IMAD.X R24, R20, 0x1, R63, P2 ;  /* 0x0000000114187824 */ /* 0x000fe200010e063f */
[----:B------:R-:W4:Y:S01]  /*83b0*/  LDG.E.U16.CONSTANT R152, desc[UR10][R8.64] ;  /* 0x0000000a08987981 */ /* 0x000f22000c1e9500 */
[----:B------:R-:W-:-:S04]  /*83c0*/  IMAD.WIDE.U32 R22, R23, 0x12, R4 ;  /* 0x0000001217167825 */ /* 0x000fc800078e0004 */
[----:B------:R-:W-:Y:S02]  /*83d0*/  IMAD R145, R145, 0x12, RZ ;  /* 0x0000001291917824 */ /* 0x000fe400078e02ff */
[----:B------:R-:W-:Y:S02]  /*83e0*/  IMAD.X R148, R20, 0x1, R125, P3 ;  /* 0x0000000114947824 */ /* 0x000fe400018e067d */
[----:B------:R-:W-:Y:S02]  /*83f0*/  IMAD R157, R24, 0x12, RZ ;  /* 0x00000012189d7824 */ /* 0x000fe400078e02ff */
[----:B------:R-:W-:Y:S02]  /*8400*/  IMAD.IADD R23, R23, 0x1, R145 ;  /* 0x0000000117177824 */ /* 0x000fe400078e0291 */
[----:B------:R-:W-:Y:S02]  /*8410*/  IMAD R145, R148, 0x12, RZ ;  /* 0x0000001294917824 */ /* 0x000fe400078e02ff */
[----:B0-----:R-:W-:Y:S01]  /*8420*/  IMAD.WIDE.U32 R16, R149, 0x12, R4 ;  /* 0x0000001295107825 */ /* 0x001fe200078e0004 */
[----:B------:R-:W-:Y:S01]  /*8430*/  IADD3 R19, P6, PT, R35, R128, RZ ;  /* 0x0000008023137210 */ /* 0x000fe20007fde0ff */
[----:B------:R-:W4:Y:S02]  /*8440*/  LDG.E.U16.CONSTANT R22, desc[UR10][R22.64] ;  /* 0x0000000a16167981 */ /* 0x000f24000c1e9500 */
[----:B------:R-:W-:-:S02]  /*8450*/  IMAD.IADD R15, R15, 0x1, R157 ;  /* 0x000000010f0f7824 */ /* 0x000fc400078e029d */
[----:B------:R-:W-:-:S03]  /*8460*/  IMAD.IADD R17, R17, 0x1, R145 ;  /* 0x0000000111117824 */ /* 0x000fc600078e0291 */
[----:B------:R-:W4:Y:S04]  /*8470*/  LDG.E.U16.CONSTANT R145, desc[UR10][R14.64+-0x2] ;  /* 0xfffffe0a0e917981 */ /* 0x000f28000c1e9500 */
[----:B------:R0:W4:Y:S01]  /*8480*/  LDG.E.U16.CONSTANT R148, desc[UR10][R14.64] ;  /* 0x0000000a0e947981 */ /* 0x000122000c1e9500 */
[C---:B------:R-:W-:Y:S02]  /*8490*/  IMAD.X R147, R20.reuse, 0x1, R127, P4 ;  /* 0x0000000114937824 */ /* 0x040fe400020e067f */
[----:B------:R-:W-:Y:S01]  /*84a0*/  IMAD.X R142, R20, 0x1, R3, P6 ;  /* 0x00000001148e7824 */ /* 0x000fe200030e0603 */
[----:B------:R-:W4:Y:S01]  /*84b0*/  LDG.E.U16.CONSTANT R16, desc[UR10][R16.64] ;  /* 0x0000000a10107981 */ /* 0x000f22000c1e9500 */
[----:B------:R-:W-:Y:S02]  /*84c0*/  IMAD R147, R147, 0x12, RZ ;  /* 0x0000001293937824 */ /* 0x000fe400078e02ff */
[----:B--2---:R-:W-:-:S02]  /*84d0*/  IMAD R140, R140, 0x10000, R25 ;  /* 0x000100008c8c7824 */ /* 0x004fc400078e0219 */
[----:B------:R-:W-:-:S03]  /*84e0*/  IMAD.WIDE.U32 R20, R21, 0x12, R4 ;  /* 0x0000001215147825 */ /* 0x000fc600078e0004 */
[----:B0-----:R-:W-:Y:S01]  /*84f0*/  LOP3.LUT R15, R140, 0xf0f0f0f, RZ, 0xc0, !PT ;  /* 0x0f0f0f0f8c0f7812 */ /* 0x001fe200078ec0ff */
[----:B------:R-:W-:Y:S02]  /*8500*/  IMAD.MOV.U32 R155, RZ, RZ, RZ ;  /* 0x000000ffff9b7224 */ /* 0x000fe400078e00ff */
[----:B------:R-:W-:Y:S02]  /*8510*/  IMAD.IADD R21, R21, 0x1, R147 ;  /* 0x0000000115157824 */ /* 0x000fe400078e0293 */
[----:B------:R-:W-:Y:S01]  /*8520*/  IMAD R149, R150, 0x9, RZ ;  /* 0x0000000996957824 */ /* 0x000fe200078e02ff */
[----:B------:R-:W2:Y:S01]  /*8530*/  LDG.E.U16.CONSTANT R147, desc[UR10][R12.64+-0x2] ;  /* 0xfffffe0a0c937981 */ /* 0x000ea2000c1e9500 */
[----:B------:R-:W-:-:S03]  /*8540*/  IMAD.WIDE.U32 R10, R18, 0x9, R154 ;  /* 0x00000009120a7825 */ /* 0x000fc600078e009a */
[----:B------:R0:W2:Y:S01]  /*8550*/  LDG.E.U16.CONSTANT R150, desc[UR10][R12.64] ;  /* 0x0000000a0c967981 */ /* 0x0000a2000c1e9500 */
[----:B------:R-:W-:-:S03]  /*8560*/  IMAD.IADD R11, R11, 0x1, R149 ;  /* 0x000000010b0b7824 */ /* 0x000fc600078e0295 */
[----:B------:R1:W2:Y:S01]  /*8570*/  LDG.E.U16.CONSTANT R149, desc[UR10][R8.64+-0x2] ;  /* 0xfffffe0a08957981 */ /* 0x0002a2000c1e9500 */
[----:B---3--:R-:W-:-:S03]  /*8580*/  IMAD R151, R151, 0x10000, R138 ;  /* 0x0001000097977824 */ /* 0x008fc600078e028a */
[----:B------:R-:W3:Y:S01]  /*8590*/  LDG.E.U16.CONSTANT R20, desc[UR10][R20.64] ;  /* 0x0000000a14147981 */ /* 0x000ee2000c1e9500 */
[----:B0-----:R-:W-:Y:S01]  /*85a0*/  VIADD R13, R15, 0x78787878 ;  /* 0x787878780f0d7836 */ /* 0x001fe20000000000 */
[----:B-1----:R-:W-:-:S04]  /*85b0*/  SHF.R.U32.HI R9, RZ, 0x4, R140 ;  /* 0x00000004ff097819 */ /* 0x002fc8000001168c */
[----:B------:R-:W-:Y:S01]  /*85c0*/  LOP3.LUT R140, R13, R140, RZ, 0x3c, !PT ;  /* 0x0000008c0d8c7212 */ /* 0x000fe200078e3cff */
[----:B------:R-:W-:-:S03]  /*85d0*/  IMAD.WIDE.U32 R18, R19, 0x12, R4 ;  /* 0x0000001213127825 */ /* 0x000fc600078e0004 */
[----:B------:R-:W-:Y:S01]  /*85e0*/  LOP3.LUT R140, R140, 0x8080808, R15, 0x60, !PT ;  /* 0x080808088c8c7812 */ /* 0x000fe200078e600f */
[----:B------:R-:W-:Y:S01]  /*85f0*/  IMAD R155, R142, 0x12, RZ ;  /* 0x000000128e9b7824 */ /* 0x000fe200078e02ff */
[----:B------:R-:W-:Y:S02]  /*8600*/  PRMT R15, R15, 0xba98, RZ ;  /* 0x0000ba980f0f7816 */ /* 0x000fe400000000ff */
[----:B------:R-:W-:Y:S01]  /*8610*/  PRMT R140, R140, 0xba98, RZ ;  /* 0x0000ba988c8c7816 */ /* 0x000fe200000000ff */
[----:B------:R-:W-:Y:S01]  /*8620*/  IMAD.IADD R19, R19, 0x1, R155 ;  /* 0x0000000113137824 */ /* 0x000fe200078e029b */
[----:B------:R-:W-:Y:S02]  /*8630*/  LEA R24, P2, R10, R32, 0x2 ;  /* 0x000000200a187211 */ /* 0x000fe400078410ff */
[----:B------:R-:W-:Y:S02]  /*8640*/  LOP3.LUT R156, R140, 0x7f7f7f7f, R15, 0x60, !PT ;  /* 0x7f7f7f7f8c9c7812 */ /* 0x000fe400078e600f */
[----:B------:R0:W3:Y:S01]  /*8650*/  LDG.E.U16.CONSTANT R18, desc[UR10][R18.64] ;  /* 0x0000000a12127981 */ /* 0x0000e2000c1e9500 */
[----:B------:R-:W-:-:S02]  /*8660*/  LOP3.LUT R15, R151, 0xf0f0f0f, RZ, 0xc0, !PT ;  /* 0x0f0f0f0f970f7812 */ /* 0x000fc400078ec0ff */
[----:B------:R-:W-:Y:S02]  /*8670*/  LEA.HI.X R25, R10, R33, R11, 0x2, P2 ;  /* 0x000000210a197211 */ /* 0x000fe400010f140b */
[----:B0-----:R-:W-:Y:S01]  /*8680*/  LOP3.LUT R19, R9, 0xf0f0f0f, RZ, 0xc0, !PT ;  /* 0x0f0f0f0f09137812 */ /* 0x001fe200078ec0ff */
[----:B------:R-:W-:Y:S01]  /*8690*/  VIADD R162, R15, 0x78787878 ;  /* 0x787878780fa27836 */ /* 0x000fe20000000000 */
[----:B------:R-:W-:Y:S01]  /*86a0*/  LOP3.LUT R13, R140, 0x80808080, R13, 0x6, !PT ;  /* 0x808080808c0d7812 */ /* 0x000fe200078e060d */
[----:B------:R-:W-:Y:S01]  /*86b0*/  IMAD R155, R54, 0x90, RZ ;  /* 0x00000090369b7824 */ /* 0x000fe200078e02ff */
[----:B------:R-:W3:Y:S01]  /*86c0*/  LDG.E.CONSTANT R12, desc[UR10][R24.64] ;  /* 0x0000000a180c7981 */ /* 0x000ee2000c1e9900 */
[----:B------:R-:W-:Y:S02]  /*86d0*/  VIADD R158, R19, 0x78787878 ;  /* 0x78787878139e7836 */ /* 0x000fe40000000000 */
[----:B------:R-:W-:Y:S01]  /*86e0*/  IMAD.WIDE.U32 R10, R52, 0x90, R24 ;  /* 0x00000090340a7825 */ /* 0x000fe200078e0018 */
[----:B------:R-:W-:Y:S01]  /*86f0*/  LOP3.LUT R164, R162, R151, RZ, 0x3c, !PT ;  /* 0x00000097a2a47212 */ /* 0x000fe200078e3cff */
[----:B------:R-:W3:Y:S01]  /*8700*/  LDG.E.CONSTANT R8, desc[UR10][R24.64+0x400] ;  /* 0x0004000a18087981 */ /* 0x000ee2000c1e9900 */
[----:B------:R-:W-:Y:S01]  /*8710*/  LOP3.LUT R160, R158, R9, RZ, 0x3c, !PT ;  /* 0x000000099ea07212 */ /* 0x000fe200078e3cff */
[----:B------:R-:W-:Y:S01]  /*8720*/  IMAD.IADD R11, R155, 0x1, R11 ;  /* 0x000000019b0b7824 */ /* 0x000fe200078e020b */
[----:B------:R-:W-:Y:S01]  /*8730*/  LOP3.LUT R156, R13, R156, RZ, 0xfc, !PT ;  /* 0x0000009c0d9c7212 */ /* 0x000fe200078efcff */
[----:B------:R0:W3:Y:S01]  /*8740*/  LDG.E.CONSTANT R14, desc[UR10][R24.64+0x800] ;  /* 0x0008000a180e7981 */ /* 0x0000e2000c1e9900 */
[----:B------:R-:W-:-:S02]  /*8750*/  LOP3.LUT R160, R160, 0x8080808, R19, 0x60, !PT ;  /* 0x08080808a0a07812 */ /* 0x000fc400078e6013 */
[----:B------:R-:W-:Y:S01]  /*8760*/  LOP3.LUT R164, R164, 0x8080808, R15, 0x60, !PT ;  /* 0x08080808a4a47812 */ /* 0x000fe200078e600f */
[----:B------:R-:W3:Y:S01]  /*8770*/  LDG.E.CONSTANT R138, desc[UR10][R10.64] ;  /* 0x0000000a0a8a7981 */ /* 0x000ee2000c1e9900 */
[----:B------:R-:W-:Y:S02]  /*8780*/  SHF.R.U32.HI R13, RZ, 0x4, R151 ;  /* 0x00000004ff0d7819 */ /* 0x000fe40000011697 */
[----:B------:R-:W-:Y:S01]  /*8790*/  PRMT R9, R160, 0xba98, RZ ;  /* 0x0000ba98a0097816 */ /* 0x000fe200000000ff */
[----:B------:R-:W3:Y:S01]  /*87a0*/  LDG.E.CONSTANT R140, desc[UR10][R10.64+0x400] ;  /* 0x0004000a0a8c7981 */ /* 0x000ee2000c1e9900 */
[----:B------:R-:W-:-:S03]  /*87b0*/  LOP3.LUT R17, R13, 0xf0f0f0f, RZ, 0xc0, !PT ;  /* 0x0f0f0f0f0d117812 */ /* 0x000fc600078ec0ff */
[----:B------:R1:W3:Y:S01]  /*87c0*/  LDG.E.CONSTANT R142, desc[UR10][R10.64+0x800] ;  /* 0x0008000a0a8e7981 */ /* 0x0002e2000c1e9900 */
[----:B0-----:R-:W-:Y:S01]  /*87d0*/  PRMT R24, R19, 0xba98, RZ ;  /* 0x0000ba9813187816 */ /* 0x001fe200000000ff */
[----:B-----5:R-:W-:Y:S01]  /*87e0*/  IMAD R26, R27, 0x10000, R26 ;  /* 0x000100001b1a7824 */ /* 0x020fe200078e021a */
[C---:B------:R-:W-:Y:S02]  /*87f0*/  LOP3.LUT R158, R9.reuse, 0x80808080, R158, 0x6, !PT ;  /* 0x80808080099e7812 */ /* 0x040fe400078e069e */
[----:B------:R-:W-:Y:S02]  /*8800*/  LOP3.LUT R9, R9, 0x7f7f7f7f, R24, 0x60, !PT ;  /* 0x7f7f7f7f09097812 */ /* 0x000fe400078e6018 */
[----:B-1----:R-:W-:Y:S02]  /*8810*/  PRMT R11, R164, 0xba98, RZ ;  /* 0x0000ba98a40b7816 */ /* 0x002fe400000000ff */
[----:B------:R-:W-:Y:S02]  /*8820*/  PRMT R10, R15, 0xba98, RZ ;  /* 0x0000ba980f0a7816 */ /* 0x000fe400000000ff */
[----:B------:R-:W-:Y:S01]  /*8830*/  LOP3.LUT R162, R11, 0x80808080, R162, 0x6, !PT ;  /* 0x808080800ba27812 */ /* 0x000fe200078e06a2 */
[----:B------:R-:W-:Y:S01]  /*8840*/  VIADD R24, R17, 0x78787878 ;  /* 0x7878787811187836 */ /* 0x000fe20000000000 */
[----:B------:R-:W-:-:S04]  /*8850*/  LOP3.LUT R11, R11, 0x7f7f7f7f, R10, 0x60, !PT ;  /* 0x7f7f7f7f0b0b7812 */ /* 0x000fc800078e600a */
[----:B------:R-:W-:Y:S02]  /*8860*/  LOP3.LUT R162, R162, R11, RZ, 0xfc, !PT ;  /* 0x0000000ba2a27212 */ /* 0x000fe400078efcff */
[----:B------:R-:W-:Y:S02]  /*8870*/  LOP3.LUT R11, R26, 0xf0f0f0f, RZ, 0xc0, !PT ;  /* 0x0f0f0f0f1a0b7812 */ /* 0x000fe400078ec0ff */
[----:B------:R-:W-:Y:S02]  /*8880*/  LOP3.LUT R160, R24, R13, RZ, 0x3c, !PT ;  /* 0x0000000d18a07212 */ /* 0x000fe400078e3cff */
[----:B------:R-:W-:Y:S01]  /*8890*/  SHF.R.U32.HI R15, RZ, 0x4, R26 ;  /* 0x00000004ff0f7819 */ /* 0x000fe2000001161a */
[----:B------:R-:W-:Y:S01]  /*88a0*/  VIADD R13, R11, 0x78787878 ;  /* 0x787878780b0d7836 */ /* 0x000fe20000000000 */
[----:B------:R-:W-:Y:S02]  /*88b0*/  LOP3.LUT R160, R160, 0x8080808, R17, 0x60, !PT ;  /* 0x08080808a0a07812 */ /* 0x000fe400078e6011 */
[----:B------:R-:W-:-:S02]  /*88c0*/  LOP3.LUT R158, R158, R9, RZ, 0xfc, !PT ;  /* 0x000000099e9e7212 */ /* 0x000fc400078efcff */
[----:B------:R-:W-:Y:S02]  /*88d0*/  PRMT R9, R160, 0xba98, RZ ;  /* 0x0000ba98a0097816 */ /* 0x000fe400000000ff */
[----:B------:R-:W-:Y:S02]  /*88e0*/  PRMT R10, R17, 0xba98, RZ ;  /* 0x0000ba98110a7816 */ /* 0x000fe400000000ff */
[----:B------:R-:W-:Y:S02]  /*88f0*/  LOP3.LUT R17, R15, 0xf0f0f0f, RZ, 0xc0, !PT ;  /* 0x0f0f0f0f0f117812 */ /* 0x000fe400078ec0ff */
[----:B------:R-:W-:Y:S02]  /*8900*/  LOP3.LUT R26, R13, R26, RZ, 0x3c, !PT ;  /* 0x0000001a0d1a7212 */ /* 0x000fe400078e3cff */
[C---:B------:R-:W-:Y:S02]  /*8910*/  LOP3.LUT R24, R9.reuse, 0x80808080, R24, 0x6, !PT ;  /* 0x8080808009187812 */ /* 0x040fe400078e0618 */
[----:B------:R-:W-:Y:S01]  /*8920*/  LOP3.LUT R9, R9, 0x7f7f7f7f, R10, 0x60, !PT ;  /* 0x7f7f7f7f09097812 */ /* 0x000fe200078e600a */
[----:B------:R-:W-:Y:S01]  /*8930*/  VIADD R10, R17, 0x78787878 ;  /* 0x78787878110a7836 */ /* 0x000fe20000000000 */
[----:B------:R-:W-:Y:S01]  /*8940*/  LOP3.LUT R26, R26, 0x8080808, R11, 0x60, !PT ;  /* 0x080808081a1a7812 */ /* 0x000fe200078e600b */
[----:B------:R0:W-:Y:S01]  /*8950*/  STS [R77], R156 ;  /* 0x0000009c4d007388 */ /* 0x0001e20000000800 */
[----:B----4-:R-:W-:Y:S01]  /*8960*/  IMAD R29, R29, 0x10000, R28 ;  /* 0x000100001d1d7824 */ /* 0x010fe200078e021c */
[----:B------:R-:W-:-:S02]  /*8970*/  PRMT R11, R11, 0xba98, RZ ;  /* 0x0000ba980b0b7816 */ /* 0x000fc400000000ff */
[----:B------:R-:W-:-:S04]  /*8980*/  PRMT R26, R26, 0xba98, RZ ;  /* 0x0000ba981a1a7816 */ /* 0x000fc800000000ff */
[----:B------:R-:W-:Y:S02]  /*8990*/  LOP3.LUT R13, R26, 0x80808080, R13, 0x6, !PT ;  /* 0x808080801a0d7812 */ /* 0x000fe400078e060d */
[----:B0-----:R-:W-:Y:S02]  /*89a0*/  LOP3.LUT R156, R10, R15, RZ, 0x3c, !PT ;  /* 0x0000000f0a9c7212 */ /* 0x001fe400078e3cff */
[----:B------:R-:W-:Y:S02]  /*89b0*/  LOP3.LUT R26, R26, 0x7f7f7f7f, R11, 0x60, !PT ;  /* 0x7f7f7f7f1a1a7812 */ /* 0x000fe400078e600b */
[----:B------:R-:W-:Y:S02]  /*89c0*/  LOP3.LUT R156, R156, 0x8080808, R17, 0x60, !PT ;  /* 0x080808089c9c7812 */ /* 0x000fe400078e6011 */
[----:B------:R-:W-:Y:S02]  /*89d0*/  SHF.R.U32.HI R15, RZ, 0x4, R29 ;  /* 0x00000004ff0f7819 */ /* 0x000fe4000001161d */
[----:B------:R-:W-:-:S02]  /*89e0*/  LOP3.LUT R24, R24, R9, RZ, 0xfc, !PT ;  /* 0x0000000918187212 */ /* 0x000fc400078efcff */
[----:B------:R-:W-:Y:S02]  /*89f0*/  LOP3.LUT R26, R13, R26, RZ, 0xfc, !PT ;  /* 0x0000001a0d1a7212 */ /* 0x000fe400078efcff */
[----:B------:R-:W-:Y:S02]  /*8a00*/  PRMT R9, R156, 0xba98, RZ ;  /* 0x0000ba989c097816 */ /* 0x000fe400000000ff */
[----:B------:R-:W-:Y:S02]  /*8a10*/  LOP3.LUT R13, R15, 0xf0f0f0f, RZ, 0xc0, !PT ;  /* 0x0f0f0f0f0f0d7812 */ /* 0x000fe400078ec0ff */
[----:B------:R-:W-:Y:S02]  /*8a20*/  PRMT R28, R17, 0xba98, RZ ;  /* 0x0000ba98111c7816 */ /* 0x000fe400000000ff */
[----:B------:R-:W-:Y:S01]  /*8a30*/  LOP3.LUT R11, R29, 0xf0f0f0f, RZ, 0xc0, !PT ;  /* 0x0f0f0f0f1d0b7812 */ /* 0x000fe200078ec0ff */
[----:B------:R0:W-:Y:S01]  /*8a40*/  STS [R77+0x10], R158 ;  /* 0x0000109e4d007388 */ /* 0x0001e20000000800 */
[----:B------:R-:W-:Y:S01]  /*8a50*/  LOP3.LUT R10, R9, 0x80808080, R10, 0x6, !PT ;  /* 0x80808080090a7812 */ /* 0x000fe200078e060a */
[----:B------:R-:W-:Y:S01]  /*8a60*/  IMAD R31, R31, 0x10000, R30 ;  /* 0x000100001f1f7824 */ /* 0x000fe200078e021e */
[----:B------:R-:W-:Y:S01]  /*8a70*/  LOP3.LUT R9, R9, 0x7f7f7f7f, R28, 0x60, !PT ;  /* 0x7f7f7f7f09097812 */ /* 0x000fe200078e601c */
[----:B------:R-:W-:-:S02]  /*8a80*/  VIADD R28, R11, 0x78787878 ;  /* 0x787878780b1c7836 */ /* 0x000fc40000000000 */
[----:B0-----:R-:W-:Y:S01]  /*8a90*/  VIADD R158, R13, 0x78787878 ;  /* 0x787878780d9e7836 */ /* 0x001fe20000000000 */
[----:B------:R-:W-:Y:S02]  /*8aa0*/  LOP3.LUT R10, R10, R9, RZ, 0xfc, !PT ;  /* 0x000000090a0a7212 */ /* 0x000fe400078efcff */
[----:B------:R-:W-:Y:S02]  /*8ab0*/  LOP3.LUT R156, R28, R29, RZ, 0x3c, !PT ;  /* 0x0000001d1c9c7212 */ /* 0x000fe400078e3cff */
[----:B------:R-:W-:Y:S02]  /*8ac0*/  LOP3.LUT R160, R158, R15, RZ, 0x3c, !PT ;  /* 0x0000000f9ea07212 */ /* 0x000fe400078e3cff */
[----:B------:R-:W-:Y:S01]  /*8ad0*/  LOP3.LUT R15, R31, 0xf0f0f0f, RZ, 0xc0, !PT ;  /* 0x0f0f0f0f1f0f7812 */ /* 0x000fe200078ec0ff */
[----:B------:R-:W-:Y:S01]  /*8ae0*/  STS [R79], R162 ;  /* 0x000000a24f007388 */ /* 0x000fe20000000800 */
[----:B------:R-:W-:-:S03]  /*8af0*/  LOP3.LUT R156, R156, 0x8080808, R11, 0x60, !PT ;  /* 0x080808089c9c7812 */ /* 0x000fc600078e600b */
[----:B------:R0:W-:Y:S01]  /*8b00*/  STS [R79+0x10], R24 ;  /* 0x000010184f007388 */ /* 0x0001e20000000800 */
[----:B------:R-:W-:-:S03]  /*8b10*/  LOP3.LUT R160, R160, 0x8080808, R13, 0x60, !PT ;  /* 0x08080808a0a07812 */ /* 0x000fc600078e600d */
[----:B------:R1:W-:Y:S01]  /*8b20*/  STS [R81+0x10], R10 ;  /* 0x0000100a51007388 */ /* 0x0003e20000000800 */
[----:B------:R-:W-:Y:S01]  /*8b30*/  PRMT R9, R156, 0xba98, RZ ;  /* 0x0000ba989c097816 */ /* 0x000fe200000000ff */
[----:B0-----:R-:W-:Y:S01]  /*8b40*/  VIADD R24, R15, 0x78787878 ;  /* 0x787878780f187836 */ /* 0x001fe20000000000 */
[----:B-1----:R-:W-:Y:S02]  /*8b50*/  PRMT R10, R13, 0xba98, RZ ;  /* 0x0000ba980d0a7816 */ /* 0x002fe400000000ff */
[----:B------:R-:W-:Y:S01]  /*8b60*/  SHF.R.U32.HI R13, RZ, 0x4, R31 ;  /* 0x00000004ff0d7819 */ /* 0x000fe2000001161f */
[----:B------:R0:W-:Y:S01]  /*8b70*/  STS [R81], R26 ;  /* 0x0000001a51007388 */ /* 0x0001e20000000800 */
[----:B------:R-:W-:Y:S02]  /*8b80*/  PRMT R30, R11, 0xba98, RZ ;  /* 0x0000ba980b1e7816 */ /* 0x000fe400000000ff */
[----:B------:R-:W-:Y:S02]  /*8b90*/  LOP3.LUT R17, R13, 0xf0f0f0f, RZ, 0xc0, !PT ;  /* 0x0f0f0f0f0d117812 */ /* 0x000fe400078ec0ff */
[----:B------:R-:W-:-:S02]  /*8ba0*/  LOP3.LUT R28, R9, 0x80808080, R28, 0x6, !PT ;  /* 0x80808080091c7812 */ /* 0x000fc400078e061c */
[----:B------:R-:W-:Y:S02]  /*8bb0*/  LOP3.LUT R9, R9, 0x7f7f7f7f, R30, 0x60, !PT ;  /* 0x7f7f7f7f09097812 */ /* 0x000fe400078e601e */
[----:B0-----:R-:W-:Y:S02]  /*8bc0*/  LOP3.LUT R26, R24, R31, RZ, 0x3c, !PT ;  /* 0x0000001f181a7212 */ /* 0x001fe400078e3cff */
[----:B------:R-:W-:Y:S01]  /*8bd0*/  PRMT R11, R160, 0xba98, RZ ;  /* 0x0000ba98a00b7816 */ /* 0x000fe200000000ff */
[----:B------:R-:W-:Y:S01]  /*8be0*/  VIADD R30, R17, 0x78787878 ;  /* 0x78787878111e7836 */ /* 0x000fe20000000000 */
[----:B------:R-:W-:Y:S02]  /*8bf0*/  LOP3.LUT R26, R26, 0x8080808, R15, 0x60, !PT ;  /* 0x080808081a1a7812 */ /* 0x000fe400078e600f */
[----:B------:R-:W-:Y:S02]  /*8c00*/  LOP3.LUT R158, R11, 0x80808080, R158, 0x6, !PT ;  /* 0x808080800b9e7812 */ /* 0x000fe400078e069e */
[----:B------:R-:W-:-:S02]  /*8c10*/  LOP3.LUT R28, R28, R9, RZ, 0xfc, !PT ;  /* 0x000000091c1c7212 */ /* 0x000fc400078efcff */
        /* <DEDUP_REMOVED lines=10> */
[----:B------:R-:W-:Y:S02]  /*8cc0*/  LOP3.LUT R11, R36, 0xf0f0f0f, RZ, 0xc0, !PT ;  /* 0x0f0f0f0f240b7812 */ /* 0x000fe400078ec0ff */
[----:B------:R-:W-:Y:S02]  /*8cd0*/  LOP3.LUT R24, R24, R9, RZ, 0xfc, !PT ;  /* 0x0000000918187212 */ /* 0x000fe400078efcff */
[----:B------:R-:W-:-:S02]  /*8ce0*/  PRMT R9, R26, 0xba98, RZ ;  /* 0x0000ba981a097816 */ /* 0x000fc400000000ff */
[----:B------:R-:W-:Y:S02]  /*8cf0*/  PRMT R10, R17, 0xba98, RZ ;  /* 0x0000ba98110a7816 */ /* 0x000fe400000000ff */
[----:B------:R-:W-:Y:S01]  /*8d00*/  LOP3.LUT R17, R15, 0xf0f0f0f, RZ, 0xc0, !PT ;  /* 0x0f0f0f0f0f117812 */ /* 0x000fe200078ec0ff */
[----:B------:R-:W-:Y:S01]  /*8d10*/  VIADD R13, R11, 0x78787878 ;  /* 0x787878780b0d7836 */ /* 0x000fe20000000000 */
[C---:B------:R-:W-:Y:S02]  /*8d20*/  LOP3.LUT R30, R9.reuse, 0x80808080, R30, 0x6, !PT ;  /* 0x80808080091e7812 */ /* 0x040fe400078e061e */
[----:B------:R-:W-:Y:S01]  /*8d30*/  LOP3.LUT R9, R9, 0x7f7f7f7f, R10, 0x60, !PT ;  /* 0x7f7f7f7f09097812 */ /* 0x000fe200078e600a */
[----:B------:R-:W-:Y:S01]  /*8d40*/  VIADD R10, R17, 0x78787878 ;  /* 0x78787878110a7836 */ /* 0x000fe20000000000 */
[----:B------:R-:W-:-:S04]  /*8d50*/  LOP3.LUT R36, R13, R36, RZ, 0x3c, !PT ;  /* 0x000000240d247212 */ /* 0x000fc800078e3cff */
[----:B------:R-:W-:Y:S02]  /*8d60*/  LOP3.LUT R26, R10, R15, RZ, 0x3c, !PT ;  /* 0x0000000f0a1a7212 */ /* 0x000fe400078e3cff */
[----:B------:R-:W-:Y:S02]  /*8d70*/  LOP3.LUT R36, R36, 0x8080808, R11, 0x60, !PT ;  /* 0x0808080824247812 */ /* 0x000fe400078e600b */
[----:B------:R-:W-:Y:S01]  /*8d80*/  LOP3.LUT R26, R26, 0x8080808, R17, 0x60, !PT ;  /* 0x080808081a1a7812 */ /* 0x000fe200078e6011 */
[----:B------:R-:W-:Y:S01]  /*8d90*/  IMAD R38, R39, 0x10000, R38 ;  /* 0x0001000027267824 */ /* 0x000fe200078e0226 */
[----:B------:R-:W-:Y:S02]  /*8da0*/  PRMT R36, R36, 0xba98, RZ ;  /* 0x0000ba9824247816 */ /* 0x000fe400000000ff */
[----:B------:R-:W-:Y:S02]  /*8db0*/  LOP3.LUT R30, R30, R9, RZ, 0xfc, !PT ;  /* 0x000000091e1e7212 */ /* 0x000fe400078efcff */
[----:B------:R-:W-:-:S02]  /*8dc0*/  PRMT R11, R11, 0xba98, RZ ;  /* 0x0000ba980b0b7816 */ /* 0x000fc400000000ff */
[----:B------:R-:W-:Y:S02]  /*8dd0*/  PRMT R9, R26, 0xba98, RZ ;  /* 0x0000ba981a097816 */ /* 0x000fe400000000ff */
[----:B------:R-:W-:Y:S02]  /*8de0*/  PRMT R26, R17, 0xba98, RZ ;  /* 0x0000ba98111a7816 */ /* 0x000fe400000000ff */
[C---:B------:R-:W-:Y:S02]  /*8df0*/  LOP3.LUT R13, R36.reuse, 0x80808080, R13, 0x6, !PT ;  /* 0x80808080240d7812 */ /* 0x040fe400078e060d */
[----:B------:R-:W-:Y:S02]  /*8e00*/  LOP3.LUT R36, R36, 0x7f7f7f7f, R11, 0x60, !PT ;  /* 0x7f7f7f7f24247812 */ /* 0x000fe400078e600b */
[----:B------:R-:W-:Y:S02]  /*8e10*/  LOP3.LUT R11, R38, 0xf0f0f0f, RZ, 0xc0, !PT ;  /* 0x0f0f0f0f260b7812 */ /* 0x000fe400078ec0ff */
[----:B------:R-:W-:-:S02]  /*8e20*/  LOP3.LUT R10, R9, 0x80808080, R10, 0x6, !PT ;  /* 0x80808080090a7812 */ /* 0x000fc400078e060a */
[----:B------:R-:W-:Y:S02]  /*8e30*/  LOP3.LUT R9, R9, 0x7f7f7f7f, R26, 0x60, !PT ;  /* 0x7f7f7f7f09097812 */ /* 0x000fe400078e601a */
[----:B------:R-:W-:Y:S02]  /*8e40*/  SHF.R.U32.HI R15, RZ, 0x4, R38 ;  /* 0x00000004ff0f7819 */ /* 0x000fe40000011626 */
[----:B------:R-:W-:Y:S01]  /*8e50*/  LOP3.LUT R36, R13, R36, RZ, 0xfc, !PT ;  /* 0x000000240d247212 */ /* 0x000fe200078efcff */
[----:B------:R-:W-:Y:S01]  /*8e60*/  VIADD R13, R11, 0x78787878 ;  /* 0x787878780b0d7836 */ /* 0x000fe20000000000 */
[----:B------:R-:W-:Y:S02]  /*8e70*/  LOP3.LUT R10, R10, R9, RZ, 0xfc, !PT ;  /* 0x000000090a0a7212 */ /* 0x000fe400078efcff */
[----:B------:R-:W-:Y:S01]  /*8e80*/  LOP3.LUT R9, R15, 0xf0f0f0f, RZ, 0xc0, !PT ;  /* 0x0f0f0f0f0f097812 */ /* 0x000fe200078ec0ff */
[----:B------:R-:W-:Y:S01]  /*8e90*/  STS [R83], R28 ;  /* 0x0000001c53007388 */ /* 0x000fe20000000800 */
[----:B------:R-:W-:Y:S01]  /*8ea0*/  LOP3.LUT R38, R13, R38, RZ, 0x3c, !PT ;  /* 0x000000260d267212 */ /* 0x000fe200078e3cff */
[----:B------:R-:W-:-:S02]  /*8eb0*/  IMAD R40, R41, 0x10000, R40 ;  /* 0x0001000029287824 */ /* 0x000fc400078e0228 */
[----:B------:R-:W-:Y:S04]  /*8ec0*/  STS [R83+0x10], R158 ;  /* 0x0000109e53007388 */ /* 0x000fe80000000800 */
[----:B------:R0:W-:Y:S01]  /*8ed0*/  STS [R85], R24 ;  /* 0x0000001855007388 */ /* 0x0001e20000000800 */
[----:B------:R-:W-:Y:S02]  /*8ee0*/  LOP3.LUT R38, R38, 0x8080808, R11, 0x60, !PT ;  /* 0x0808080826267812 */ /* 0x000fe400078e600b */
[----:B------:R-:W-:Y:S01]  /*8ef0*/  LOP3.LUT R17, R40, 0xf0f0f0f, RZ, 0xc0, !PT ;  /* 0x0f0f0f0f28117812 */ /* 0x000fe200078ec0ff */
[----:B0-----:R-:W-:Y:S01]  /*8f00*/  VIADD R24, R9, 0x78787878 ;  /* 0x7878787809187836 */ /* 0x001fe20000000000 */
[----:B------:R-:W-:-:S04]  /*8f10*/  PRMT R38, R38, 0xba98, RZ ;  /* 0x0000ba9826267816 */ /* 0x000fc800000000ff */
[----:B------:R-:W-:Y:S02]  /*8f20*/  LOP3.LUT R26, R24, R15, RZ, 0x3c, !PT ;  /* 0x0000000f181a7212 */ /* 0x000fe400078e3cff */
[----:B------:R-:W-:Y:S01]  /*8f30*/  PRMT R11, R11, 0xba98, RZ ;  /* 0x0000ba980b0b7816 */ /* 0x000fe200000000ff */
[----:B------:R-:W-:Y:S01]  /*8f40*/  VIADD R15, R17, 0x78787878 ;  /* 0x78787878110f7836 */ /* 0x000fe20000000000 */
[----:B------:R-:W-:Y:S02]  /*8f50*/  LOP3.LUT R26, R26, 0x8080808, R9, 0x60, !PT ;  /* 0x080808081a1a7812 */ /* 0x000fe400078e6009 */
[C---:B------:R-:W-:Y:S02]  /*8f60*/  LOP3.LUT R13, R38.reuse, 0x80808080, R13, 0x6, !PT ;  /* 0x80808080260d7812 */ /* 0x040fe400078e060d */
[----:B------:R-:W-:Y:S02]  /*8f70*/  SHF.R.U32.HI R19, RZ, 0x4, R40 ;  /* 0x00000004ff137819 */ /* 0x000fe40000011628 */
[----:B------:R-:W-:-:S02]  /*8f80*/  LOP3.LUT R38, R38, 0x7f7f7f7f, R11, 0x60, !PT ;  /* 0x7f7f7f7f26267812 */ /* 0x000fc400078e600b */
[----:B------:R-:W-:Y:S02]  /*8f90*/  PRMT R11, R26, 0xba98, RZ ;  /* 0x0000ba981a0b7816 */ /* 0x000fe400000000ff */
[----:B------:R-:W-:Y:S02]  /*8fa0*/  PRMT R26, R9, 0xba98, RZ ;  /* 0x0000ba98091a7816 */ /* 0x000fe400000000ff */
[----:B------:R-:W-:Y:S02]  /*8fb0*/  LOP3.LUT R40, R15, R40, RZ, 0x3c, !PT ;  /* 0x000000280f287212 */ /* 0x000fe400078e3cff */
[----:B------:R-:W-:Y:S01]  /*8fc0*/  LOP3.LUT R9, R19, 0xf0f0f0f, RZ, 0xc0, !PT ;  /* 0x0f0f0f0f13097812 */ /* 0x000fe200078ec0ff */
[----:B------:R-:W-:Y:S01]  /*8fd0*/  STS [R85+0x10], R30 ;  /* 0x0000101e55007388 */ /* 0x000fe20000000800 */
[----:B------:R-:W-:Y:S02]  /*8fe0*/  LOP3.LUT R40, R40, 0x8080808, R17, 0x60, !PT ;  /* 0x0808080828287812 */ /* 0x000fe400078e6011 */
[C---:B------:R-:W-:Y:S01]  /*8ff0*/  LOP3.LUT R24, R11.reuse, 0x80808080, R24, 0x6, !PT ;  /* 0x808080800b187812 */ /* 0x040fe200078e0618 */
[----:B------:R0:W-:Y:S01]  /*9000*/  STS [R87+0x10], R10 ;  /* 0x0000100a57007388 */ /* 0x0001e20000000800 */
[----:B------:R-:W-:-:S02]  /*9010*/  LOP3.LUT R11, R11, 0x7f7f7f7f, R26, 0x60, !PT ;  /* 0x7f7f7f7f0b0b7812 */ /* 0x000fc400078e601a */
[----:B------:R-:W-:Y:S01]  /*9020*/  PRMT R40, R40, 0xba98, RZ ;  /* 0x0000ba9828287816 */ /* 0x000fe200000000ff */
[----:B------:R-:W-:Y:S01]  /*9030*/  IMAD R42, R43, 0x10000, R42 ;  /* 0x000100002b2a7824 */ /* 0x000fe200078e022a */
[----:B------:R-:W-:Y:S01]  /*9040*/  PRMT R17, R17, 0xba98, RZ ;  /* 0x0000ba9811117816 */ /* 0x000fe200000000ff */
[----:B0-----:R-:W-:Y:S01]  /*9050*/  VIADD R10, R9, 0x78787878 ;  /* 0x78787878090a7836 */ /* 0x001fe20000000000 */
[----:B------:R-:W-:Y:S02]  /*9060*/  LOP3.LUT R11, R24, R11, RZ, 0xfc, !PT ;  /* 0x0000000b180b7212 */ /* 0x000fe400078efcff */
[----:B------:R-:W-:Y:S02]  /*9070*/  LOP3.LUT R15, R40, 0x80808080, R15, 0x6, !PT ;  /* 0x80808080280f7812 */ /* 0x000fe400078e060f */
[----:B------:R-:W-:Y:S02]  /*9080*/  LOP3.LUT R24, R10, R19, RZ, 0x3c, !PT ;  /* 0x000000130a187212 */ /* 0x000fe400078e3cff */
[----:B------:R-:W-:-:S02]  /*9090*/  LOP3.LUT R40, R40, 0x7f7f7f7f, R17, 0x60, !PT ;  /* 0x7f7f7f7f28287812 */ /* 0x000fc400078e6011 */
[----:B------:R-:W-:Y:S02]  /*90a0*/  LOP3.LUT R24, R24, 0x8080808, R9, 0x60, !PT ;  /* 0x0808080818187812 */ /* 0x000fe400078e6009 */
[----:B------:R-:W-:Y:S02]  /*90b0*/  LOP3.LUT R17, R42, 0xf0f0f0f, RZ, 0xc0, !PT ;  /* 0x0f0f0f0f2a117812 */ /* 0x000fe400078ec0ff */
[----:B------:R-:W-:Y:S02]  /*90c0*/  SHF.R.U32.HI R19, RZ, 0x4, R42 ;  /* 0x00000004ff137819 */ /* 0x000fe4000001162a */
[----:B------:R-:W-:Y:S02]  /*90d0*/  LOP3.LUT R40, R15, R40, RZ, 0xfc, !PT ;  /* 0x000000280f287212 */ /* 0x000fe400078efcff */
[----:B------:R-:W-:Y:S02]  /*90e0*/  PRMT R15, R24, 0xba98, RZ ;  /* 0x0000ba98180f7816 */ /* 0x000fe400000000ff */
[----:B------:R-:W-:Y:S01]  /*90f0*/  PRMT R24, R9, 0xba98, RZ ;  /* 0x0000ba9809187816 */ /* 0x000fe200000000ff */
[----:B------:R-:W-:Y:S01]  /*9100*/  VIADD R9, R17, 0x78787878 ;  /* 0x7878787811097836 */ /* 0x000fe20000000000 */
[----:B------:R-:W-:-:S02]  /*9110*/  LOP3.LUT R21, R19, 0xf0f0f0f, RZ, 0xc0, !PT ;  /* 0x0f0f0f0f13157812 */ /* 0x000fc400078ec0ff */
[C---:B------:R-:W-:Y:S02]  /*9120*/  LOP3.LUT R10, R15.reuse, 0x80808080, R10, 0x6, !PT ;  /* 0x808080800f0a7812 */ /* 0x040fe400078e060a */
        /* <DEDUP_REMOVED lines=9> */
[----:B------:R-:W-:Y:S01]  /*91c0*/  PRMT R17, R17, 0xba98, RZ ;  /* 0x0000ba9811117816 */ /* 0x000fe200000000ff */
[----:B------:R-:W-:Y:S01]  /*91d0*/  STS [R87], R36 ;  /* 0x0000002457007388 */ /* 0x000fe20000000800 */
[----:B------:R-:W-:-:S02]  /*91e0*/  LOP3.LUT R9, R42, 0x80808080, R9, 0x6, !PT ;  /* 0x808080802a097812 */ /* 0x000fc400078e0609 */
[----:B------:R-:W-:Y:S01]  /*91f0*/  LOP3.LUT R42, R42, 0x7f7f7f7f, R17, 0x60, !PT ;  /* 0x7f7f7f7f2a2a7812 */ /* 0x000fe200078e6011 */
[----:B------:R0:W-:Y:S01]  /*9200*/  STS [R104], R13 ;  /* 0x0000000d68007388 */ /* 0x0001e20000000800 */
[----:B------:R-:W-:Y:S02]  /*9210*/  PRMT R28, R21, 0xba98, RZ ;  /* 0x0000ba98151c7816 */ /* 0x000fe400000000ff */
[----:B------:R-:W-:Y:S01]  /*9220*/  SHF.R.U32.HI R17, RZ, 0x4, R44 ;  /* 0x00000004ff117819 */ /* 0x000fe2000001162c */
[----:B------:R1:W-:Y:S01]  /*9230*/  STS [R104+0x10], R11 ;  /* 0x0000100b68007388 */ /* 0x0003e20000000800 */
[----:B0-----:R-:W-:Y:S02]  /*9240*/  PRMT R13, R26, 0xba98, RZ ;  /* 0x0000ba981a0d7816 */ /* 0x001fe400000000ff */
[----:B------:R-:W-:Y:S02]  /*9250*/  LOP3.LUT R19, R17, 0xf0f0f0f, RZ, 0xc0, !PT ;  /* 0x0f0f0f0f11137812 */ /* 0x000fe400078ec0ff */
[----:B-1----:R-:W-:-:S02]  /*9260*/  LOP3.LUT R11, R44, 0xf0f0f0f, RZ, 0xc0, !PT ;  /* 0x0f0f0f0f2c0b7812 */ /* 0x002fc400078ec0ff */
[C---:B------:R-:W-:Y:S02]  /*9270*/  LOP3.LUT R24, R13.reuse, 0x80808080, R24, 0x6, !PT ;  /* 0x808080800d187812 */ /* 0x040fe400078e0618 */
[----:B------:R-:W-:Y:S02]  /*9280*/  LOP3.LUT R13, R13, 0x7f7f7f7f, R28, 0x60, !PT ;  /* 0x7f7f7f7f0d0d7812 */ /* 0x000fe400078e601c */
[----:B------:R-:W-:Y:S01]  /*9290*/  LOP3.LUT R10, R10, R15, RZ, 0xfc, !PT ;  /* 0x0000000f0a0a7212 */ /* 0x000fe200078efcff */
[----:B------:R-:W-:Y:S01]  /*92a0*/  VIADD R15, R11, 0x78787878 ;  /* 0x787878780b0f7836 */ /* 0x000fe20000000000 */
[----:B------:R-:W-:Y:S01]  /*92b0*/  LOP3.LUT R13, R24, R13, RZ, 0xfc, !PT ;  /* 0x0000000d180d7212 */ /* 0x000fe200078efcff */
[----:B------:R-:W-:-:S03]  /*92c0*/  VIADD R24, R19, 0x78787878 ;  /* 0x7878787813187836 */ /* 0x000fc60000000000 */
[----:B------:R-:W-:Y:S02]  /*92d0*/  LOP3.LUT R44, R15, R44, RZ, 0x3c, !PT ;  /* 0x0000002c0f2c7212 */ /* 0x000fe400078e3cff */
[----:B------:R-:W-:Y:S01]  /*92e0*/  LOP3.LUT R26, R24, R17, RZ, 0x3c, !PT ;  /* 0x00000011181a7212 */ /* 0x000fe200078e3cff */
[----:B------:R-:W-:Y:S01]  /*92f0*/  IMAD R46, R47, 0x10000, R46 ;  /* 0x000100002f2e7824 */ /* 0x000fe200078e022e */
[----:B------:R-:W-:Y:S02]  /*9300*/  LOP3.LUT R9, R9, R42, RZ, 0xfc, !PT ;  /* 0x0000002a09097212 */ /* 0x000fe400078efcff */
[----:B------:R-:W-:Y:S02]  /*9310*/  LOP3.LUT R44, R44, 0x8080808, R11, 0x60, !PT ;  /* 0x080808082c2c7812 */ /* 0x000fe400078e600b */
[----:B------:R-:W-:Y:S01]  /*9320*/  LOP3.LUT R26, R26, 0x8080808, R19, 0x60, !PT ;  /* 0x080808081a1a7812 */ /* 0x000fe200078e6013 */
[----:B------:R-:W-:Y:S01]  /*9330*/  STS [R105], R40 ;  /* 0x0000002869007388 */ /* 0x000fe20000000800 */
[----:B------:R-:W-:-:S03]  /*9340*/  PRMT R44, R44, 0xba98, RZ ;  /* 0x0000ba982c2c7816 */ /* 0x000fc600000000ff */
[----:B------:R0:W-:Y:S01]  /*9350*/  STS [R105+0x10], R10 ;  /* 0x0000100a69007388 */ /* 0x0001e20000000800 */
[----:B------:R-:W-:Y:S02]  /*9360*/  PRMT R11, R11, 0xba98, RZ ;  /* 0x0000ba980b0b7816 */ /* 0x000fe400000000ff */
[----:B------:R-:W-:Y:S01]  /*9370*/  LOP3.LUT R17, R46, 0xf0f0f0f, RZ, 0xc0, !PT ;  /* 0x0f0f0f0f2e117812 */ /* 0x000fe200078ec0ff */
[----:B------:R1:W-:Y:S01]  /*9380*/  STS [R106], R9 ;  /* 0x000000096a007388 */ /* 0x0003e20000000800 */
[----:B------:R-:W-:-:S03]  /*9390*/  LOP3.LUT R15, R44, 0x80808080, R15, 0x6, !PT ;  /* 0x808080802c0f7812 */ /* 0x000fc600078e060f */
[----:B------:R4:W-:Y:S01]  /*93a0*/  STS [R106+0x10], R13 ;  /* 0x0000100d6a007388 */ /* 0x0009e20000000800 */
[----:B0-----:R-:W-:Y:S02]  /*93b0*/  PRMT R10, R19, 0xba98, RZ ;  /* 0x0000ba98130a7816 */ /* 0x001fe400000000ff */
[----:B-1----:R-:W-:Y:S02]  /*93c0*/  PRMT R9, R26, 0xba98, RZ ;  /* 0x0000ba981a097816 */ /* 0x002fe400000000ff */
[----:B------:R-:W-:Y:S02]  /*93d0*/  LOP3.LUT R44, R44, 0x7f7f7f7f, R11, 0x60, !PT ;  /* 0x7f7f7f7f2c2c7812 */ /* 0x000fe400078e600b */
[----:B----4-:R-:W-:Y:S01]  /*93e0*/  SHF.R.U32.HI R13, RZ, 0x4, R46 ;  /* 0x00000004ff0d7819 */ /* 0x010fe2000001162e */
[----:B------:R-:W-:Y:S01]  /*93f0*/  VIADD R11, R17, 0x78787878 ;  /* 0x78787878110b7836 */ /* 0x000fe20000000000 */
[C---:B------:R-:W-:Y:S02]  /*9400*/  LOP3.LUT R24, R9.reuse, 0x80808080, R24, 0x6, !PT ;  /* 0x8080808009187812 */ /* 0x040fe400078e0618 */
[----:B------:R-:W-:-:S02]  /*9410*/  LOP3.LUT R9, R9, 0x7f7f7f7f, R10, 0x60, !PT ;  /* 0x7f7f7f7f09097812 */ /* 0x000fc400078e600a */
[----:B------:R-:W-:Y:S02]  /*9420*/  LOP3.LUT R10, R13, 0xf0f0f0f, RZ, 0xc0, !PT ;  /* 0x0f0f0f0f0d0a7812 */ /* 0x000fe400078ec0ff */
[----:B------:R-:W-:Y:S01]  /*9430*/  LOP3.LUT R46, R11, R46, RZ, 0x3c, !PT ;  /* 0x0000002e0b2e7212 */ /* 0x000fe200078e3cff */
[----:B------:R-:W-:Y:S02]  /*9440*/  IMAD R141, R144, 0x10000, R141 ;  /* 0x00010000908d7824 */ /* 0x000fe400078e028d */
[----:B------:R-:W-:Y:S01]  /*9450*/  VIADD R26, R10, 0x78787878 ;  /* 0x787878780a1a7836 */ /* 0x000fe20000000000 */
[----:B------:R-:W-:Y:S02]  /*9460*/  LOP3.LUT R46, R46, 0x8080808, R17, 0x60, !PT ;  /* 0x080808082e2e7812 */ /* 0x000fe400078e6011 */
[----:B------:R-:W-:Y:S02]  /*9470*/  LOP3.LUT R24, R24, R9, RZ, 0xfc, !PT ;  /* 0x0000000918187212 */ /* 0x000fe400078efcff */
[----:B------:R-:W-:-:S02]  /*9480*/  LOP3.LUT R13, R26, R13, RZ, 0x3c, !PT ;  /* 0x0000000d1a0d7212 */ /* 0x000fc400078e3cff */
[----:B------:R-:W-:Y:S02]  /*9490*/  LOP3.LUT R9, R141, 0xf0f0f0f, RZ, 0xc0, !PT ;  /* 0x0f0f0f0f8d097812 */ /* 0x000fe400078ec0ff */
        /* <DEDUP_REMOVED lines=15> */
[----:B------:R-:W-:Y:S02]  /*9590*/  LOP3.LUT R30, R30, 0x8080808, R9, 0x60, !PT ;  /* 0x080808081e1e7812 */ /* 0x000fe400078e6009 */
[----:B------:R-:W-:Y:S01]  /*95a0*/  LOP3.LUT R13, R26, R13, RZ, 0xfc, !PT ;  /* 0x0000000d1a0d7212 */ /* 0x000fe200078efcff */
[----:B------:R-:W-:Y:S01]  /*95b0*/  IMAD R143, R146, 0x10000, R143 ;  /* 0x00010000928f7824 */ /* 0x000fe200078e028f */
[----:B------:R-:W-:Y:S02]  /*95c0*/  LOP3.LUT R26, R36, R15, RZ, 0x3c, !PT ;  /* 0x0000000f241a7212 */ /* 0x000fe400078e3cff */
[----:B------:R-:W-:Y:S02]  /*95d0*/  LOP3.LUT R11, R11, R46, RZ, 0xfc, !PT ;  /* 0x0000002e0b0b7212 */ /* 0x000fe400078efcff */
[----:B------:R-:W-:-:S02]  /*95e0*/  PRMT R15, R30, 0xba98, RZ ;  /* 0x0000ba981e0f7816 */ /* 0x000fc400000000ff */
[----:B------:R-:W-:Y:S01]  /*95f0*/  PRMT R10, R9, 0xba98, RZ ;  /* 0x0000ba98090a7816 */ /* 0x000fe200000000ff */
[----:B------:R-:W-:Y:S01]  /*9600*/  STS [R107], R44 ;  /* 0x0000002c6b007388 */ /* 0x000fe20000000800 */
[C---:B------:R-:W-:Y:S02]  /*9610*/  LOP3.LUT R28, R15.reuse, 0x80808080, R28, 0x6, !PT ;  /* 0x808080800f1c7812 */ /* 0x040fe400078e061c */
[----:B------:R-:W-:Y:S01]  /*9620*/  LOP3.LUT R26, R26, 0x8080808, R17, 0x60, !PT ;  /* 0x080808081a1a7812 */ /* 0x000fe200078e6011 */
[----:B------:R0:W-:Y:S01]  /*9630*/  STS [R107+0x10], R24 ;  /* 0x000010186b007388 */ /* 0x0001e20000000800 */
[----:B------:R-:W-:Y:S02]  /*9640*/  LOP3.LUT R15, R15, 0x7f7f7f7f, R10, 0x60, !PT ;  /* 0x7f7f7f7f0f0f7812 */ /* 0x000fe400078e600a */
[----:B------:R-:W-:Y:S01]  /*9650*/  LOP3.LUT R19, R143, 0xf0f0f0f, RZ, 0xc0, !PT ;  /* 0x0f0f0f0f8f137812 */ /* 0x000fe200078ec0ff */
[----:B------:R1:W-:Y:S01]  /*9660*/  STS [R108], R11 ;  /* 0x0000000b6c007388 */ /* 0x0003e20000000800 */
[----:B------:R-:W-:-:S02]  /*9670*/  PRMT R9, R26, 0xba98, RZ ;  /* 0x0000ba981a097816 */ /* 0x000fc400000000ff */
[----:B------:R-:W-:Y:S02]  /*9680*/  LOP3.LUT R28, R28, R15, RZ, 0xfc, !PT ;  /* 0x0000000f1c1c7212 */ /* 0x000fe400078efcff */
[----:B------:R-:W-:Y:S01]  /*9690*/  PRMT R10, R17, 0xba98, RZ ;  /* 0x0000ba98110a7816 */ /* 0x000fe200000000ff */
[----:B0-----:R-:W-:Y:S01]  /*96a0*/  VIADD R24, R19, 0x78787878 ;  /* 0x7878787813187836 */ /* 0x001fe20000000000 */
[----:B-1----:R-:W-:-:S04]  /*96b0*/  SHF.R.U32.HI R11, RZ, 0x4, R143 ;  /* 0x00000004ff0b7819 */ /* 0x002fc8000001168f */
        /* <DEDUP_REMOVED lines=11> */
[----:B------:R-:W-:Y:S02]  /*9770*/  PRMT R10, R19, 0xba98, RZ ;  /* 0x0000ba98130a7816 */ /* 0x000fe400000000ff */
[----:B------:R-:W-:-:S02]  /*9780*/  LOP3.LUT R30, R30, 0x8080808, R15, 0x60, !PT ;  /* 0x080808081e1e7812 */ /* 0x000fc400078e600f */
[----:B------:R-:W-:Y:S02]  /*9790*/  SHF.R.U32.HI R17, RZ, 0x4, R145 ;  /* 0x00000004ff117819 */ /* 0x000fe40000011691 */
[----:B0-----:R-:W-:Y:S01]  /*97a0*/  LOP3.LUT R13, R145, 0xf0f0f0f, RZ, 0xc0, !PT ;  /* 0x0f0f0f0f910d7812 */ /* 0x001fe200078ec0ff */
[----:B------:R0:W-:Y:S01]  /*97b0*/  STS [R109], R28 ;  /* 0x0000001c6d007388 */ /* 0x0001e20000000800 */
[C---:B------:R-:W-:Y:S02]  /*97c0*/  LOP3.LUT R24, R9.reuse, 0x80808080, R24, 0x6, !PT ;  /* 0x8080808009187812 */ /* 0x040fe400078e0618 */
[----:B------:R-:W-:Y:S02]  /*97d0*/  LOP3.LUT R9, R9, 0x7f7f7f7f, R10, 0x60, !PT ;  /* 0x7f7f7f7f09097812 */ /* 0x000fe400078e600a */
[----:B------:R-:W-:Y:S02]  /*97e0*/  PRMT R11, R30, 0xba98, RZ ;  /* 0x0000ba981e0b7816 */ /* 0x000fe400000000ff */
[----:B------:R-:W-:-:S02]  /*97f0*/  PRMT R10, R15, 0xba98, RZ ;  /* 0x0000ba980f0a7816 */ /* 0x000fc400000000ff */
[----:B------:R-:W-:Y:S01]  /*9800*/  LOP3.LUT R19, R17, 0xf0f0f0f, RZ, 0xc0, !PT ;  /* 0x0f0f0f0f11137812 */ /* 0x000fe200078ec0ff */
[----:B0-----:R-:W-:Y:S01]  /*9810*/  VIADD R28, R13, 0x78787878 ;  /* 0x787878780d1c7836 */ /* 0x001fe20000000000 */
[C---:B------:R-:W-:Y:S02]  /*9820*/  LOP3.LUT R26, R11.reuse, 0x80808080, R26, 0x6, !PT ;  /* 0x808080800b1a7812 */ /* 0x040fe400078e061a */
[----:B------:R-:W-:Y:S01]  /*9830*/  LOP3.LUT R11, R11, 0x7f7f7f7f, R10, 0x60, !PT ;  /* 0x7f7f7f7f0b0b7812 */ /* 0x000fe200078e600a */
[----:B------:R-:W-:Y:S01]  /*9840*/  VIADD R30, R19, 0x78787878 ;  /* 0x78787878131e7836 */ /* 0x000fe20000000000 */
[----:B------:R-:W-:Y:S01]  /*9850*/  LOP3.LUT R10, R28, R145, RZ, 0x3c, !PT ;  /* 0x000000911c0a7212 */ /* 0x000fe200078e3cff */
[----:B--2---:R-:W-:Y:S01]  /*9860*/  IMAD R147, R150, 0x10000, R147 ;  /* 0x0001000096937824 */ /* 0x004fe200078e0293 */
[----:B------:R-:W-:Y:S02]  /*9870*/  LOP3.LUT R9, R24, R9, RZ, 0xfc, !PT ;  /* 0x0000000918097212 */ /* 0x000fe400078efcff */
[----:B------:R-:W-:-:S02]  /*9880*/  LOP3.LUT R10, R10, 0x8080808, R13, 0x60, !PT ;  /* 0x080808080a0a7812 */ /* 0x000fc400078e600d */
        /* <DEDUP_REMOVED lines=16> */
[----:B------:R-:W-:Y:S01]  /*9990*/  LOP3.LUT R24, R24, 0x8080808, R17, 0x60, !PT ;  /* 0x0808080818187812 */ /* 0x000fe200078e6011 */
[----:B------:R-:W-:Y:S01]  /*99a0*/  STS [R109+0x10], R36 ;  /* 0x000010246d007388 */ /* 0x000fe20000000800 */
[----:B------:R-:W-:Y:S02]  /*99b0*/  LOP3.LUT R13, R147, 0xf0f0f0f, RZ, 0xc0, !PT ;  /* 0x0f0f0f0f930d7812 */ /* 0x000fe400078ec0ff */
[----:B------:R-:W-:Y:S01]  /*99c0*/  SHF.R.U32.HI R19, RZ, 0x4, R149 ;  /* 0x00000004ff137819 */ /* 0x000fe20000011695 */
[----:B------:R0:W-:Y:S01]  /*99d0*/  STS [R110], R9 ;  /* 0x000000096e007388 */ /* 0x0001e20000000800 */
[----:B------:R-:W-:Y:S01]  /*99e0*/  LOP3.LUT R11, R26, R11, RZ, 0xfc, !PT ;  /* 0x0000000b1a0b7212 */ /* 0x000fe200078efcff */
[----:B------:R-:W-:Y:S01]  /*99f0*/  VIADD R26, R13, 0x78787878 ;  /* 0x787878780d1a7836 */ /* 0x000fe20000000000 */
[----:B------:R-:W-:-:S02]  /*9a00*/  LOP3.LUT R28, R28, R15, RZ, 0xfc, !PT ;  /* 0x0000000f1c1c7212 */ /* 0x000fc400078efcff */
[----:B------:R-:W-:Y:S02]  /*9a10*/  LOP3.LUT R15, R149, 0xf0f0f0f, RZ, 0xc0, !PT ;  /* 0x0f0f0f0f950f7812 */ /* 0x000fe400078ec0ff */
[----:B0-----:R-:W-:Y:S02]  /*9a20*/  PRMT R9, R24, 0xba98, RZ ;  /* 0x0000ba9818097816 */ /* 0x001fe400000000ff */
[----:B------:R-:W-:Y:S02]  /*9a30*/  PRMT R24, R17, 0xba98, RZ ;  /* 0x0000ba9811187816 */ /* 0x000fe400000000ff */
[----:B------:R-:W-:Y:S02]  /*9a40*/  LOP3.LUT R17, R19, 0xf0f0f0f, RZ, 0xc0, !PT ;  /* 0x0f0f0f0f13117812 */ /* 0x000fe400078ec0ff */
[----:B------:R-:W-:Y:S01]  /*9a50*/  LOP3.LUT R10, R9, 0x80808080, R10, 0x6, !PT ;  /* 0x80808080090a7812 */ /* 0x000fe200078e060a */
[----:B------:R-:W-:Y:S01]  /*9a60*/  VIADD R36, R15, 0x78787878 ;  /* 0x787878780f247836 */ /* 0x000fe20000000000 */
[----:B------:R-:W-:Y:S01]  /*9a70*/  LOP3.LUT R9, R9, 0x7f7f7f7f, R24, 0x60, !PT ;  /* 0x7f7f7f7f09097812 */ /* 0x000fe200078e6018 */
[----:B------:R-:W-:Y:S01]  /*9a80*/  VIADD R40, R17, 0x78787878 ;  /* 0x7878787811287836 */ /* 0x000fe20000000000 */
[----:B------:R-:W-:Y:S01]  /*9a90*/  LOP3.LUT R24, R26, R147, RZ, 0x3c, !PT ;  /* 0x000000931a187212 */ /* 0x000fe200078e3cff */
[----:B------:R0:W-:Y:S03]  /*9aa0*/  STS [R110+0x10], R11 ;  /* 0x0000100b6e007388 */ /* 0x0001e60000000800 */
[----:B------:R-:W-:Y:S01]  /*9ab0*/  LOP3.LUT R24, R24, 0x8080808, R13, 0x60, !PT ;  /* 0x0808080818187812 */ /* 0x000fe200078e600d */
[----:B------:R1:W-:Y:S01]  /*9ac0*/  STS [R111], R28 ;  /* 0x0000001c6f007388 */ /* 0x0003e20000000800 */
[----:B------:R-:W-:-:S02]  /*9ad0*/  LOP3.LUT R42, R40, R19, RZ, 0x3c, !PT ;  /* 0x00000013282a7212 */ /* 0x000fc400078e3cff */
[----:B------:R-:W-:Y:S02]  /*9ae0*/  LOP3.LUT R9, R10, R9, RZ, 0xfc, !PT ;  /* 0x000000090a097212 */ /* 0x000fe400078efcff */
[----:B------:R-:W-:Y:S02]  /*9af0*/  PRMT R10, R13, 0xba98, RZ ;  /* 0x0000ba980d0a7816 */ /* 0x000fe400000000ff */
[----:B0-----:R-:W-:Y:S02]  /*9b00*/  PRMT R11, R24, 0xba98, RZ ;  /* 0x0000ba98180b7816 */ /* 0x001fe400000000ff */
[----:B-1----:R-:W-:Y:S02]  /*9b10*/  LOP3.LUT R28, R36, R149, RZ, 0x3c, !PT ;  /* 0x00000095241c7212 */ /* 0x002fe400078e3cff */
[----:B------:R-:W-:Y:S02]  /*9b20*/  LOP3.LUT R42, R42, 0x8080808, R17, 0x60, !PT ;  /* 0x080808082a2a7812 */ /* 0x000fe400078e6011 */
        /* <DEDUP_REMOVED lines=12> */
[----:B---3--:R-:W-:Y:S01]  /*9bf0*/  HADD2.F32 R18, -RZ, R18.H0_H0 ;  /* 0x20000012ff127230 */ /* 0x008fe20000004100 */
        /* <DEDUP_REMOVED lines=23> */
[----:B------:R-:W1:Y:S04]  /*9d70*/  LDS R11, [R114+0x4e0] ;  /* 0x0004e000720b7984 */ /* 0x000e680000000800 */
[----:B------:R-:W-:Y:S04]  /*9d80*/  LDS R40, [R114+0x70] ;  /* 0x0000700072287984 */ /* 0x000fe80000000800 */
[----:B------:R-:W-:Y:S04]  /*9d90*/  LDS R41, [R114+0x80] ;  /* 0x0000800072297984 */ /* 0x000fe80000000800 */
[----:B------:R-:W2:Y:S04]  /*9da0*/  LDSM.16.M88.4 R44, [R44] ;  /* 0x000000002c2c783b */ /* 0x000ea80000000200 */
[----:B------:R-:W-:Y:S04]  /*9db0*/  LDS R24, [R114+0x4f0] ;  /* 0x0004f00072187984 */ /* 0x000fe80000000800 */
[----:B------:R-:W3:Y:S04]  /*9dc0*/  LDS R25, [R114+0x500] ;  /* 0x0005000072197984 */ /* 0x000ee80000000800 */
[----:B------:R-:W4:Y:S04]  /*9dd0*/  LDS.128 R16, [R51+0x40] ;  /* 0x0000400033107984 */ /* 0x000f280000000c00 */
[----:B------:R-:W5:Y:S01]  /*9de0*/  LDS.128 R12, [R2] ;  /* 0x00000000020c7984 */ /* 0x000f620000000c00 */
[----:B0-----:R-:W-:Y:S03]  /*9df0*/  IMMA.16832.S8.S8 R20, R36.ROW, R22.COL, RZ ;  /* 0x0000001624147237 */ /* 0x001fe60000405cff */
[----:B------:R-:W-:Y:S01]  /*9e00*/  LDS.128 R28, [R51+0xd0] ;  /* 0x0000d000331c7984 */ /* 0x000fe20000000c00 */
[----:B------:R-:W-:-:S03]  /*9e10*/  MOV R26, R98 ;  /* 0x00000062001a7202 */ /* 0x000fc60000000f00 */
[----:B------:R-:W-:Y:S01]  /*9e20*/  LDS R146, [R114+0x90] ;  /* 0x0000900072927984 */ /* 0x000fe20000000800 */
[----:B-1----:R-:W-:Y:S03]  /*9e30*/  IMMA.16832.S8.S8 R36, R36.ROW, R10.COL, RZ ;  /* 0x0000000a24247237 */ /* 0x002fe60000405cff */
[----:B------:R-:W0:Y:S04]  /*9e40*/  LDS.128 R8, [R2+0x980] ;  /* 0x0009800002087984 */ /* 0x000e280000000c00 */
[----:B------:R-:W-:Y:S04]  /*9e50*/  LDS R147, [R114+0xa0] ;  /* 0x0000a00072937984 */ /* 0x000fe80000000800 */
[----:B------:R-:W-:Y:S01]  /*9e60*/  LDS R144, [R114+0x510] ;  /* 0x0005100072907984 */ /* 0x000fe20000000800 */
[C---:B--2---:R-:W-:Y:S03]  /*9e70*/  IMMA.16832.S8.S8 R40, R44.reuse.ROW, R40.COL, RZ ;  /* 0x000000282c287237 */ /* 0x044fe60000405cff */
[----:B------:R-:W-:Y:S05]  /*9e80*/  LDS R145, [R114+0x520] ;  /* 0x0005200072917984 */ /* 0x000fea0000000800 */
[----:B---3--:R-:W-:Y:S01]  /*9e90*/  IMMA.16832.S8.S8 R44, R44.ROW, R24.COL, RZ ;  /* 0x000000182c2c7237 */ /* 0x008fe20000405cff */
[----:B------:R-:W1:Y:S01]  /*9ea0*/  LDSM.16.M88.4 R24, [R26] ;  /* 0x000000001a18783b */ /* 0x000e620000000200 */
[----:B------:R-:W-:-:S02]  /*9eb0*/  I2FP.F32.S32 R149, R20 ;  /* 0x0000001400957245 */ /* 0x000fc40000201400 */
[----:B------:R-:W-:Y:S02]  /*9ec0*/  I2FP.F32.S32 R151, R22 ;  /* 0x0000001600977245 */ /* 0x000fe40000201400 */
[----:B------:R-:W-:Y:S01]  /*9ed0*/  I2FP.F32.S32 R157, R38 ;  /* 0x00000026009d7245 */ /* 0x000fe20000201400 */
[----:B----4-:R-:W-:Y:S01]  /*9ee0*/  HADD2.F32 R16, -RZ, R16.H0_H0 ;  /* 0x20000010ff107230 */ /* 0x010fe20000004100 */
[----:B------:R-:W-:-:S03]  /*9ef0*/  I2FP.F32.S32 R21, R21 ;  /* 0x0000001500157245 */ /* 0x000fc60000201400 */
[----:B------:R-:W-:Y:S02]  /*9f00*/  I2FP.F32.S32 R40, R40 ;  /* 0x0000002800287245 */ /* 0x000fe40000201400 */
[----:B------:R-:W-:Y:S02]  /*9f10*/  I2FP.F32.S32 R22, R41 ;  /* 0x0000002900167245 */ /* 0x000fe40000201400 */
[----:B------:R-:W-:Y:S02]  /*9f20*/  I2FP.F32.S32 R155, R36 ;  /* 0x00000024009b7245 */ /* 0x000fe40000201400 */
[----:B------:R-:W-:Y:S02]  /*9f30*/  I2FP.F32.S32 R37, R37 ;  /* 0x0000002500257245 */ /* 0x000fe40000201400 */
[----:B------:R-:W-:Y:S02]  /*9f40*/  I2FP.F32.S32 R38, R44 ;  /* 0x0000002c00267245 */ /* 0x000fe40000201400 */
[----:B------:R-:W-:Y:S01]  /*9f50*/  I2FP.F32.S32 R148, R45 ;  /* 0x0000002d00947245 */ /* 0x000fe20000201400 */
[----:B-----5:R-:W-:Y:S01]  /*9f60*/  FMUL R20, R12, R149 ;  /* 0x000000950c147220 */ /* 0x020fe20000400000 */
[----:B------:R-:W-:Y:S01]  /*9f70*/  I2FP.F32.S32 R23, R23 ;  /* 0x0000001700177245 */ /* 0x000fe20000201400 */
[----:B0-----:R-:W-:Y:S01]  /*9f80*/  FMUL R151, R8, R151 ;  /* 0x0000009708977220 */ /* 0x001fe20000400000 */
[----:B------:R-:W-:Y:S01]  /*9f90*/  I2FP.F32.S32 R160, R46 ;  /* 0x0000002e00a07245 */ /* 0x000fe20000201400 */
[C---:B------:R-:W-:Y:S01]  /*9fa0*/  FMUL R45, R13.reuse, R40 ;  /* 0x000000280d2d7220 */ /* 0x040fe20000400000 */
[----:B------:R-:W-:Y:S01]  /*9fb0*/  I2FP.F32.S32 R42, R42 ;  /* 0x0000002a002a7245 */ /* 0x000fe20000201400 */
[C---:B------:R-:W-:Y:S01]  /*9fc0*/  FMUL R46, R13.reuse, R22 ;  /* 0x000000160d2e7220 */ /* 0x040fe20000400000 */
[C---:B------:R-:W-:Y:S01]  /*9fd0*/  FMUL R149, R13.reuse, R38 ;  /* 0x000000260d957220 */ /* 0x040fe20000400000 */
[----:B------:R-:W-:Y:S01]  /*9fe0*/  FMUL R158, R13, R148 ;  /* 0x000000940d9e7220 */ /* 0x000fe20000400000 */
[----:B------:R-:W-:Y:S01]  /*9ff0*/  HADD2.F32 R13, -RZ, R28.H0_H0 ;  /* 0x2000001cff0d7230 */ /* 0x000fe20000004100 */
[----:B------:R-:W-:Y:S01]  /*a000*/  I2FP.F32.S32 R36, R43 ;  /* 0x0000002b00247245 */ /* 0x000fe20000201400 */
[C---:B------:R-:W-:Y:S01]  /*a010*/  FMUL R44, R12.reuse, R21 ;  /* 0x000000150c2c7220 */ /* 0x040fe20000400000 */
[C---:B------:R-:W-:Y:S01]  /*a020*/  FMUL R155, R12.reuse, R155 ;  /* 0x0000009b0c9b7220 */ /* 0x040fe20000400000 */
[----:B------:R-:W-:Y:S01]  /*a030*/  FMUL R152, R12, R37 ;  /* 0x000000250c987220 */ /* 0x000fe20000400000 */
[----:B------:R-:W-:Y:S01]  /*a040*/  FMUL R12, R8, R23 ;  /* 0x00000017080c7220 */ /* 0x000fe20000400000 */
[C---:B------:R-:W-:Y:S01]  /*a050*/  FFMA R137, R16.reuse, R20, R137 ;  /* 0x0000001410897223 */ /* 0x040fe20000000089 */
[----:B------:R-:W-:Y:S01]  /*a060*/  FFMA R151, R16, R151, R136 ;  /* 0x0000009710977223 */ /* 0x000fe20000000088 */
[----:B------:R-:W-:-:S02]  /*a070*/  HADD2.F32 R16, -RZ, R17.H0_H0 ;  /* 0x20000011ff107230 */ /* 0x000fc40000004100 */
[----:B------:R-:W-:Y:S01]  /*a080*/  FMUL R150, R9, R42 ;  /* 0x0000002a09967220 */ /* 0x000fe20000400000 */
[----:B------:R-:W-:Y:S01]  /*a090*/  HADD2.F32 R29, -RZ, R29.H0_H0 ;  /* 0x2000001dff1d7230 */ /* 0x000fe20000004100 */
[----:B------:R-:W-:Y:S01]  /*a0a0*/  I2FP.F32.S32 R162, R47 ;  /* 0x0000002f00a27245 */ /* 0x000fe20000201400 */
[----:B------:R-:W-:Y:S01]  /*a0b0*/  FFMA R44, R13, R44, R134 ;  /* 0x0000002c0d2c7223 */ /* 0x000fe20000000086 */
[----:B------:R-:W-:Y:S01]  /*a0c0*/  I2FP.F32.S32 R39, R39 ;  /* 0x0000002700277245 */ /* 0x000fe20000201400 */
[----:B------:R-:W-:Y:S01]  /*a0d0*/  FMUL R47, R9, R36 ;  /* 0x00000024092f7220 */ /* 0x000fe20000400000 */
[----:B------:R-:W-:Y:S01]  /*a0e0*/  FFMA R12, R13, R12, R135 ;  /* 0x0000000c0d0c7223 */ /* 0x000fe20000000087 */
[----:B------:R-:W-:Y:S01]  /*a0f0*/  MOV R161, R96 ;  /* 0x0000006000a17202 */ /* 0x000fe20000000f00 */
[C---:B------:R-:W-:Y:S01]  /*a100*/  FFMA R137, R16.reuse, R45, R137 ;  /* 0x0000002d10897223 */ /* 0x040fe20000000089 */
[----:B------:R-:W-:Y:S01]  /*a110*/  FFMA R150, R16, R150, R151 ;  /* 0x0000009610967223 */ /* 0x000fe20000000097 */
[C---:B------:R-:W-:Y:S01]  /*a120*/  FFMA R16, R29.reuse, R46, R44 ;  /* 0x0000002e1d107223 */ /* 0x040fe2000000002c */
[----:B------:R-:W-:Y:S01]  /*a130*/  FFMA R29, R29, R47, R12 ;  /* 0x0000002f1d1d7223 */ /* 0x000fe2000000000c */
[C---:B------:R-:W-:Y:S01]  /*a140*/  FMUL R157, R8.reuse, R157 ;  /* 0x0000009d089d7220 */ /* 0x040fe20000400000 */
[----:B------:R-:W-:Y:S01]  /*a150*/  FMUL R156, R8, R39 ;  /* 0x00000027089c7220 */ /* 0x000fe20000400000 */
[C---:B------:R-:W-:Y:S01]  /*a160*/  FMUL R148, R9.reuse, R160 ;  /* 0x000000a009947220 */ /* 0x040fe20000400000 */
[----:B------:R-:W-:Y:S01]  /*a170*/  FMUL R159, R9, R162 ;  /* 0x000000a2099f7220 */ /* 0x000fe20000400000 */
[C---:B-1----:R-:W-:Y:S01]  /*a180*/  IMMA.16832.S8.S8 R40, R24.reuse.ROW, R146.COL, RZ ;  /* 0x0000009218287237 */ /* 0x042fe20000405cff */
[----:B------:R-:W-:Y:S04]  /*a190*/  LDS R8, [R114+0xb0] ;  /* 0x0000b00072087984 */ /* 0x000fe80000000800 */
[----:B------:R-:W-:Y:S03]  /*a1a0*/  LDS R9, [R114+0xc0] ;  /* 0x0000c00072097984 */ /* 0x000fe60000000800 */
[----:B------:R-:W-:Y:S01]  /*a1b0*/  IMMA.16832.S8.S8 R44, R24.ROW, R144.COL, RZ ;  /* 0x00000090182c7237 */ /* 0x000fe20000405cff */
[----:B------:R-:W0:Y:S04]  /*a1c0*/  LDSM.16.M88.4 R36, [R161] ;  /* 0x00000000a124783b */ /* 0x000e280000000200 */
[----:B------:R-:W1:Y:S04]  /*a1d0*/  LDS.128 R20, [R51+0x4c0] ;  /* 0x0004c00033147984 */ /* 0x000e680000000c00 */
[----:B------:R-:W-:Y:S04]  /*a1e0*/  LDS.128 R24, [R51+0x550] ;  /* 0x0005500033187984 */ /* 0x000fe80000000c00 */
[----:B------:R-:W-:Y:S04]  /*a1f0*/  LDS R12, [R114+0x530] ;  /* 0x00053000720c7984 */ /* 0x000fe80000000800 */
[----:B------:R-:W2:Y:S01]  /*a200*/  LDS R13, [R114+0x540] ;  /* 0x00054000720d7984 */ /* 0x000ea20000000800 */
[----:B------:R-:W-:Y:S01]  /*a210*/  BAR.SYNC.DEFER_BLOCKING 0x0 ;  /* 0x0000000000007b1d */ /* 0x000fe20000010000 */
[----:B------:R-:W-:-:S02]  /*a220*/  I2FP.F32.S32 R145, R42 ;  /* 0x0000002a00917245 */ /* 0x000fc40000201400 */
[----:B------:R-:W-:Y:S01]  /*a230*/  I2FP.F32.S32 R43, R43 ;  /* 0x0000002b002b7245 */ /* 0x000fe20000201400 */
[----:B------:R-:W-:Y:S02]  /*a240*/  HADD2.F32 R18, -RZ, R18.H0_H0 ;  /* 0x20000012ff127230 */ /* 0x000fe40000004100 */
[----:B------:R-:W-:Y:S02]  /*a250*/  HADD2.F32 R17, -RZ, R30.H0_H0 ;  /* 0x2000001eff117230 */ /* 0x000fe40000004100 */
[C---:B------:R-:W-:Y:S01]  /*a260*/  FMUL R145, R10.reuse, R145 ;  /* 0x000000910a917220 */ /* 0x040fe20000400000 */
[----:B------:R-:W-:Y:S01]  /*a270*/  FMUL R28, R10, R43 ;  /* 0x0000002b0a1c7220 */ /* 0x000fe20000400000 */
[----:B------:R-:W-:Y:S01]  /*a280*/  I2FP.F32.S32 R41, R41 ;  /* 0x0000002900297245 */ /* 0x000fe20000201400 */
[----:B------:R3:W-:Y:S04]  /*a290*/  STS [R7+0x40], R138 ;  /* 0x0000408a07007388 */ /* 0x0007e80000000800 */
[----:B------:R4:W-:Y:S04]  /*a2a0*/  STS [R7+0x440], R140 ;  /* 0x0004408c07007388 */ /* 0x0009e80000000800 */
[----:B------:R-:W-:Y:S01]  /*a2b0*/  STS [R7+0x840], R142 ;  /* 0x0008408e07007388 */ /* 0x000fe20000000800 */
[----:B------:R-:W-:Y:S01]  /*a2c0*/  BAR.SYNC.DEFER_BLOCKING 0x0 ;  /* 0x0000000000007b1d */ /* 0x000fe20000010000 */
[----:B------:R-:W-:Y:S01]  /*a2d0*/  I2FP.F32.S32 R135, R40 ;  /* 0x0000002800877245 */ /* 0x000fe20000201400 */
[----:B------:R-:W-:Y:S01]  /*a2e0*/  FFMA R136, R18, R145, R150 ;  /* 0x0000009112887223 */ /* 0x000fe20000000096 */
[C---:B------:R-:W-:Y:S01]  /*a2f0*/  FFMA R145, R17.reuse, R28, R29 ;  /* 0x0000001c11917223 */ /* 0x040fe2000000001d */
[----:B------:R-:W-:Y:S01]  /*a300*/  I2FP.F32.S32 R29, R44 ;  /* 0x0000002c001d7245 */ /* 0x000fe20000201400 */
[C---:B------:R-:W-:Y:S01]  /*a310*/  FMUL R41, R14.reuse, R41 ;  /* 0x000000290e297220 */ /* 0x040fe20000400000 */
[----:B------:R-:W-:Y:S01]  /*a320*/  I2FP.F32.S32 R45, R45 ;  /* 0x0000002d002d7245 */ /* 0x000fe20000201400 */
[C---:B------:R-:W-:Y:S01]  /*a330*/  FMUL R135, R14.reuse, R135 ;  /* 0x000000870e877220 */ /* 0x040fe20000400000 */
[----:B------:R-:W-:Y:S01]  /*a340*/  MOV R163, R94 ;  /* 0x0000005e00a37202 */ /* 0x000fe20000000f00 */
[C---:B------:R-:W-:Y:S01]  /*a350*/  FMUL R146, R14.reuse, R29 ;  /* 0x0000001d0e927220 */ /* 0x040fe20000400000 */
[----:B------:R-:W-:Y:S01]  /*a360*/  FFMA R144, R17, R41, R16 ;  /* 0x0000002911907223 */ /* 0x000fe20000000010 */
[----:B------:R-:W-:Y:S01]  /*a370*/  FMUL R150, R14, R45 ;  /* 0x0000002d0e967220 */ /* 0x000fe20000400000 */
[----:B------:R-:W-:Y:S01]  /*a380*/  I2FP.F32.S32 R29, R46 ;  /* 0x0000002e001d7245 */ /* 0x000fe20000201400 */
[----:B------:R-:W-:Y:S01]  /*a390*/  FFMA R137, R18, R135, R137 ;  /* 0x0000008712897223 */ /* 0x000fe20000000089 */
[----:B------:R-:W-:-:S02]  /*a3a0*/  I2FP.F32.S32 R147, R47 ;  /* 0x0000002f00937245 */ /* 0x000fc40000201400 */
[C---:B0-----:R-:W-:Y:S01]  /*a3b0*/  IMMA.16832.S8.S8 R44, R36.reuse.ROW, R8.COL, RZ ;  /* 0x00000008242c7237 */ /* 0x041fe20000405cff */
[----:B------:R-:W-:Y:S01]  /*a3c0*/  MOV R143, R92 ;  /* 0x0000005c008f7202 */ /* 0x000fe20000000f00 */
[----:B-1----:R-:W-:Y:S01]  /*a3d0*/  HADD2.F32 R20, -RZ, R20.H0_H0 ;  /* 0x20000014ff147230 */ /* 0x002fe20000004100 */
[----:B------:R-:W-:Y:S04]  /*a3e0*/  LDS R16, [R114+0x50] ;  /* 0x0000500072107984 */ /* 0x000fe80000000800 */
[----:B------:R-:W-:Y:S04]  /*a3f0*/  LDS R17, [R114+0x60] ;  /* 0x0000600072117984 */ /* 0x000fe80000000800 */
[----:B------:R-:W0:Y:S04]  /*a400*/  LDSM.16.M88.4 R40, [R163] ;  /* 0x00000000a328783b */ /* 0x000e280000000200 */
[----:B------:R-:W-:Y:S04]  /*a410*/  LDS R134, [R114+0x4d0] ;  /* 0x0004d00072867984 */ /* 0x000fe80000000800 */
[----:B------:R-:W1:Y:S01]  /*a420*/  LDS R135, [R114+0x4e0] ;  /* 0x0004e00072877984 */ /* 0x000e620000000800 */
[C---:B------:R-:W-:Y:S01]  /*a430*/  FMUL R151, R10.reuse, R29 ;  /* 0x0000001d0a977220 */ /* 0x040fe20000400000 */
[----:B------:R-:W-:Y:S01]  /*a440*/  FMUL R161, R10, R147 ;  /* 0x000000930aa17220 */ /* 0x000fe20000400000 */
[----:B------:R-:W-:Y:S01]  /*a450*/  HADD2.F32 R10, -RZ, R19.H0_H0 ;  /* 0x20000013ff0a7230 */ /* 0x000fe20000004100 */
[----:B--2---:R-:W-:Y:S01]  /*a460*/  IMMA.16832.S8.S8 R36, R36.ROW, R12.COL, RZ ;  /* 0x0000000c24247237 */ /* 0x004fe20000405cff */
[----:B------:R-:W-:-:S02]  /*a470*/  HADD2.F32 R147, -RZ, R31.H0_H0 ;  /* 0x2000001fff937230 */ /* 0x000fc40000004100 */
[C---:B------:R-:W-:Y:S01]  /*a480*/  FFMA R14, R20.reuse, R155, R133 ;  /* 0x0000009b140e7223 */ /* 0x040fe20000000085 */
[----:B------:R-:W-:Y:S01]  /*a490*/  HADD2.F32 R19, -RZ, R24.H0_H0 ;  /* 0x20000018ff137230 */ /* 0x000fe20000004100 */
[----:B------:R-:W-:Y:S01]  /*a4a0*/  LDS R8, [R114+0x70] ;  /* 0x0000700072087984 */ /* 0x000fe20000000800 */
[----:B------:R-:W-:Y:S01]  /*a4b0*/  FFMA R157, R20, R157, R130 ;  /* 0x0000009d149d7223 */ /* 0x000fe20000000082 */
[----:B------:R-:W-:Y:S02]  /*a4c0*/  HADD2.F32 R24, -RZ, R21.H0_H0 ;  /* 0x20000015ff187230 */ /* 0x000fe40000004100 */
[----:B------:R-:W-:Y:S04]  /*a4d0*/  LDS R9, [R114+0x80] ;  /* 0x0000800072097984 */ /* 0x000fe80000000800 */
[----:B------:R-:W2:Y:S04]  /*a4e0*/  LDSM.16.M88.4 R28, [R143] ;  /* 0x000000008f1c783b */ /* 0x000ea80000000200 */
[----:B------:R-:W-:Y:S04]  /*a4f0*/  LDS R20, [R114+0x4f0] ;  /* 0x0004f00072147984 */ /* 0x000fe80000000800 */
[----:B------:R-:W5:Y:S01]  /*a500*/  LDS R21, [R114+0x500] ;  /* 0x0005000072157984 */ /* 0x000f620000000800 */
[----:B------:R-:W-:-:S02]  /*a510*/  I2FP.F32.S32 R44, R44 ;  /* 0x0000002c002c7245 */ /* 0x000fc40000201400 */
[----:B------:R-:W-:Y:S01]  /*a520*/  I2FP.F32.S32 R46, R46 ;  /* 0x0000002e002e7245 */ /* 0x000fe20000201400 */
[----:B------:R-:W-:Y:S01]  /*a530*/  FFMA R149, R24, R149, R14 ;  /* 0x0000009518957223 */ /* 0x000fe2000000000e */
[----:B------:R-:W-:Y:S01]  /*a540*/  I2FP.F32.S32 R12, R45 ;  /* 0x0000002d000c7245 */ /* 0x000fe20000201400 */
[----:B------:R-:W-:Y:S01]  /*a550*/  FMUL R44, R15, R44 ;  /* 0x0000002c0f2c7220 */ /* 0x000fe20000400000 */
[----:B------:R-:W-:Y:S01]  /*a560*/  I2FP.F32.S32 R14, R47 ;  /* 0x0000002f000e7245 */ /* 0x000fe20000201400 */
[----:B------:R-:W-:Y:S01]  /*a570*/  FMUL R13, R11, R46 ;  /* 0x0000002e0b0d7220 */ /* 0x000fe20000400000 */
[----:B------:R-:W-:Y:S02]  /*a580*/  HADD2.F32 R25, -RZ, R25.H0_H0 ;  /* 0x20000019ff197230 */ /* 0x000fe40000004100 */
[C---:B---3--:R-:W-:Y:S01]  /*a590*/  FFMA R138, R10.reuse, R44, R137 ;  /* 0x0000002c0a8a7223 */ /* 0x048fe20000000089 */
[C---:B------:R-:W-:Y:S01]  /*a5a0*/  FFMA R152, R19.reuse, R152, R132 ;  /* 0x0000009813987223 */ /* 0x040fe20000000084 */
[----:B------:R-:W-:Y:S01]  /*a5b0*/  FFMA R136, R10, R13, R136 ;  /* 0x0000000d0a887223 */ /* 0x000fe20000000088 */
[----:B------:R-:W-:Y:S01]  /*a5c0*/  FFMA R156, R19, R156, R131 ;  /* 0x0000009c139c7223 */ /* 0x000fe20000000083 */
[----:B------:R-:W-:Y:S01]  /*a5d0*/  I2FP.F32.S32 R36, R36 ;  /* 0x0000002400247245 */ /* 0x000fe20000201400 */
[----:B------:R-:W-:Y:S01]  /*a5e0*/  FMUL R12, R15, R12 ;  /* 0x0000000c0f0c7220 */ /* 0x000fe20000400000 */
[----:B------:R-:W-:Y:S01]  /*a5f0*/  FMUL R14, R11, R14 ;  /* 0x0000000e0b0e7220 */ /* 0x000fe20000400000 */
[----:B------:R-:W-:Y:S01]  /*a600*/  I2FP.F32.S32 R10, R37 ;  /* 0x00000025000a7245 */ /* 0x000fe20000201400 */
[C---:B------:R-:W-:Y:S01]  /*a610*/  FFMA R152, R25.reuse, R158, R152 ;  /* 0x0000009e19987223 */ /* 0x040fe20000000098 */
[----:B------:R-:W-:Y:S01]  /*a620*/  FFMA R156, R25, R159, R156 ;  /* 0x0000009f199c7223 */ /* 0x000fe2000000009c */
[C---:B----4-:R-:W-:Y:S01]  /*a630*/  FFMA R140, R147.reuse, R12, R144 ;  /* 0x0000000c938c7223 */ /* 0x050fe20000000090 */
[----:B------:R-:W-:Y:S01]  /*a640*/  FFMA R137, R147, R14, R145 ;  /* 0x0000000e93897223 */ /* 0x000fe20000000091 */
[C---:B------:R-:W-:Y:S01]  /*a650*/  FMUL R25, R15.reuse, R36 ;  /* 0x000000240f197220 */ /* 0x040fe20000400000 */
[----:B------:R-:W-:Y:S01]  /*a660*/  FMUL R47, R15, R10 ;  /* 0x0000000a0f2f7220 */ /* 0x000fe20000400000 */
[----:B------:R-:W-:Y:S01]  /*a670*/  I2FP.F32.S32 R38, R38 ;  /* 0x0000002600267245 */ /* 0x000fe20000201400 */
[----:B------:R-:W3:Y:S01]  /*a680*/  LDS.128 R12, [R2+0x10] ;  /* 0x00001000020c7984 */ /* 0x000ee20000000c00 */
[----:B------:R-:W-:-:S02]  /*a690*/  HADD2.F32 R22, -RZ, R22.H0_H0 ;  /* 0x20000016ff167230 */ /* 0x000fc40000004100 */
[----:B------:R-:W-:Y:S01]  /*a6a0*/  FFMA R148, R24, R148, R157 ;  /* 0x0000009418947223 */ /* 0x000fe2000000009d */
[C---:B0-----:R-:W-:Y:S01]  /*a6b0*/  IMMA.16832.S8.S8 R16, R40.reuse.ROW, R16.COL, RZ ;  /* 0x0000001028107237 */ /* 0x041fe20000405cff */
[----:B------:R-:W-:Y:S01]  /*a6c0*/  I2FP.F32.S32 R10, R39 ;  /* 0x00000027000a7245 */ /* 0x000fe20000201400 */
[C---:B------:R-:W-:Y:S01]  /*a6d0*/  FMUL R44, R11.reuse, R38 ;  /* 0x000000260b2c7220 */ /* 0x040fe20000400000 */
[----:B------:R-:W-:Y:S01]  /*a6e0*/  HADD2.F32 R23, -RZ, R23.H0_H0 ;  /* 0x20000017ff177230 */ /* 0x000fe20000004100 */
[----:B------:R-:W-:Y:S01]  /*a6f0*/  MOV R141, R90 ;  /* 0x0000005a008d7202 */ /* 0x000fe20000000f00 */
[----:B------:R-:W-:Y:S01]  /*a700*/  HADD2.F32 R46, -RZ, R27.H0_H0 ;  /* 0x2000001bff2e7230 */ /* 0x000fe20000004100 */
[----:B------:R-:W-:Y:S02]  /*a710*/  LDS R45, [R114+0xa0] ;  /* 0x0000a000722d7984 */ /* 0x000fe40000000800 */
[----:B-1----:R-:W-:Y:S01]  /*a720*/  IMMA.16832.S8.S8 R40, R40.ROW, R134.COL, RZ ;  /* 0x0000008628287237 */ /* 0x002fe20000405cff */
[C---:B------:R-:W-:Y:S01]  /*a730*/  FFMA R134, R22.reuse, R146, R149 ;  /* 0x0000009216867223 */ /* 0x040fe20000000095 */
[----:B------:R-:W-:Y:S01]  /*a740*/  FFMA R135, R22, R151, R148 ;  /* 0x0000009716877223 */ /* 0x000fe20000000094 */
[----:B------:R-:W-:Y:S01]  /*a750*/  FMUL R131, R11, R10 ;  /* 0x0000000a0b837220 */ /* 0x000fe20000400000 */
[----:B------:R-:W-:-:S02]  /*a760*/  HADD2.F32 R11, -RZ, R26.H0_H0 ;  /* 0x2000001aff0b7230 */ /* 0x000fc40000004100 */
[C---:B------:R-:W-:Y:S01]  /*a770*/  FFMA R134, R23.reuse, R25, R134 ;  /* 0x0000001917867223 */ /* 0x040fe20000000086 */
[----:B------:R-:W-:Y:S01]  /*a780*/  FFMA R135, R23, R44, R135 ;  /* 0x0000002c17877223 */ /* 0x000fe20000000087 */
[----:B------:R0:W-:Y:S04]  /*a790*/  LDSM.16.M88.4 R24, [R141] ;  /* 0x000000008d18783b */ /* 0x0001e80000000200 */
[----:B------:R-:W1:Y:S01]  /*a7a0*/  LDS R44, [R114+0x90] ;  /* 0x00009000722c7984 */ /* 0x000e620000000800 */
[C---:B--2---:R-:W-:Y:S01]  /*a7b0*/  IMMA.16832.S8.S8 R36, R28.reuse.ROW, R8.COL, RZ ;  /* 0x000000081c247237 */ /* 0x044fe20000405cff */
[C---:B------:R-:W-:Y:S01]  /*a7c0*/  FFMA R143, R11.reuse, R150, R152 ;  /* 0x000000960b8f7223 */ /* 0x040fe20000000098 */
[----:B------:R-:W-:Y:S01]  /*a7d0*/  FFMA R142, R11, R161, R156 ;  /* 0x000000a10b8e7223 */ /* 0x000fe2000000009c */
[----:B------:R-:W-:Y:S04]  /*a7e0*/  LDS R130, [R114+0x510] ;  /* 0x0005100072827984 */ /* 0x000fe80000000800 */
[----:B------:R-:W2:Y:S01]  /*a7f0*/  LDS.128 R8, [R2+0x990] ;  /* 0x0009900002087984 */ /* 0x000ea20000000c00 */
[----:B-----5:R-:W-:Y:S03]  /*a800*/  IMMA.16832.S8.S8 R28, R28.ROW, R20.COL, RZ ;  /* 0x000000141c1c7237 */ /* 0x020fe60000405cff */
[----:B------:R-:W4:Y:S01]  /*a810*/  LDS.128 R20, [R51+0x40] ;  /* 0x0000400033147984 */ /* 0x000f220000000c00 */
[----:B------:R-:W-:Y:S01]  /*a820*/  FFMA R143, R46, R47, R143 ;  /* 0x0000002f2e8f7223 */ /* 0x000fe2000000008f */
[----:B------:R-:W-:-:S02]  /*a830*/  I2FP.F32.S32 R47, R16 ;  /* 0x00000010002f7245 */ /* 0x000fc40000201400 */
[----:B------:R-:W-:Y:S01]  /*a840*/  I2FP.F32.S32 R133, R17 ;  /* 0x0000001100857245 */ /* 0x000fe20000201400 */
[----:B------:R-:W-:Y:S01]  /*a850*/  LDS R132, [R114+0x530] ;  /* 0x0005300072847984 */ /* 0x000fe20000000800 */
[----:B------:R-:W-:Y:S02]  /*a860*/  I2FP.F32.S32 R145, R18 ;  /* 0x0000001200917245 */ /* 0x000fe40000201400 */
[----:B------:R-:W-:Y:S01]  /*a870*/  I2FP.F32.S32 R147, R19 ;  /* 0x0000001300937245 */ /* 0x000fe20000201400 */
[----:B------:R-:W-:Y:S01]  /*a880*/  FFMA R142, R46, R131, R142 ;  /* 0x000000832e8e7223 */ /* 0x000fe2000000008e */
[----:B------:R-:W5:Y:S04]  /*a890*/  LDS.128 R16, [R51+0xd0] ;  /* 0x0000d00033107984 */ /* 0x000f680000000c00 */
[----:B------:R-:W5:Y:S01]  /*a8a0*/  LDS R131, [R114+0x520] ;  /* 0x0005200072837984 */ /* 0x000f620000000800 */
[----:B------:R-:W-:-:S02]  /*a8b0*/  I2FP.F32.S32 R149, R40 ;  /* 0x0000002800957245 */ /* 0x000fc40000201400 */
[----:B0-----:R-:W-:Y:S02]  /*a8c0*/  I2FP.F32.S32 R141, R42 ;  /* 0x0000002a008d7245 */ /* 0x001fe40000201400 */
[----:B------:R-:W-:Y:S02]  /*a8d0*/  I2FP.F32.S32 R41, R41 ;  /* 0x0000002900297245 */ /* 0x000fe40000201400 */
[----:B------:R-:W-:Y:S02]  /*a8e0*/  I2FP.F32.S32 R40, R36 ;  /* 0x0000002400287245 */ /* 0x000fe40000201400 */
[----:B------:R-:W-:Y:S02]  /*a8f0*/  I2FP.F32.S32 R42, R37 ;  /* 0x00000025002a7245 */ /* 0x000fe40000201400 */
[----:B------:R-:W-:Y:S02]  /*a900*/  I2FP.F32.S32 R28, R28 ;  /* 0x0000001c001c7245 */ /* 0x000fe40000201400 */
[----:B------:R-:W-:-:S02]  /*a910*/  I2FP.F32.S32 R46, R29 ;  /* 0x0000001d002e7245 */ /* 0x000fc40000201400 */
[----:B------:R-:W-:Y:S01]  /*a920*/  MOV R139, R88 ;  /* 0x00000058008b7202 */ /* 0x000fe20000000f00 */
[C---:B---3--:R-:W-:Y:S01]  /*a930*/  FMUL R151, R12.reuse, R149 ;  /* 0x000000950c977220 */ /* 0x048fe20000400000 */
[----:B------:R-:W-:Y:S01]  /*a940*/  I2FP.F32.S32 R155, R43 ;  /* 0x0000002b009b7245 */ /* 0x000fe20000201400 */
[C---:B------:R-:W-:Y:S01]  /*a950*/  FMUL R36, R12.reuse, R47 ;  /* 0x0000002f0c247220 */ /* 0x040fe20000400000 */
[C---:B------:R-:W-:Y:S01]  /*a960*/  FMUL R144, R12.reuse, R133 ;  /* 0x000000850c907220 */ /* 0x040fe20000400000 */
[----:B------:R-:W-:Y:S01]  /*a970*/  FMUL R152, R12, R41 ;  /* 0x000000290c987220 */ /* 0x000fe20000400000 */
[C---:B------:R-:W-:Y:S01]  /*a980*/  FMUL R148, R13.reuse, R40 ;  /* 0x000000280d947220 */ /* 0x040fe20000400000 */
[C---:B------:R-:W-:Y:S01]  /*a990*/  FMUL R149, R13.reuse, R42 ;  /* 0x0000002a0d957220 */ /* 0x040fe20000400000 */
[C---:B------:R-:W-:Y:S01]  /*a9a0*/  FMUL R157, R13.reuse, R28 ;  /* 0x0000001c0d9d7220 */ /* 0x040fe20000400000 */
[----:B------:R-:W-:Y:S01]  /*a9b0*/  FMUL R158, R13, R46 ;  /* 0x0000002e0d9e7220 */ /* 0x000fe20000400000 */
[----:B------:R-:W-:Y:S04]  /*a9c0*/  LDS R12, [R114+0xb0] ;  /* 0x0000b000720c7984 */ /* 0x000fe80000000800 */
[----:B------:R-:W-:Y:S04]  /*a9d0*/  LDS R13, [R114+0xc0] ;  /* 0x0000c000720d7984 */ /* 0x000fe80000000800 */
[----:B------:R0:W3:Y:S01]  /*a9e0*/  LDSM.16.M88.4 R40, [R139] ;  /* 0x000000008b28783b */ /* 0x0000e20000000200 */
[----:B-1----:R-:W-:Y:S03]  /*a9f0*/  IMMA.16832.S8.S8 R44, R24.ROW, R44.COL, RZ ;  /* 0x0000002c182c7237 */ /* 0x002fe60000405cff */
[----:B------:R-:W1:Y:S01]  /*aa00*/  LDS R133, [R114+0x540] ;  /* 0x0005400072857984 */ /* 0x000e620000000800 */
[----:B------:R-:W-:Y:S01]  /*aa10*/  I2FP.F32.S32 R160, R30 ;  /* 0x0000001e00a07245 */ /* 0x000fe20000201400 */
[C---:B--2---:R-:W-:Y:S01]  /*aa20*/  FMUL R156, R8.reuse, R141 ;  /* 0x0000008d089c7220 */ /* 0x044fe20000400000 */
[----:B------:R-:W-:Y:S01]  /*aa30*/  I2FP.F32.S32 R162, R31 ;  /* 0x0000001f00a27245 */ /* 0x000fe20000201400 */
[----:B----4-:R-:W-:Y:S01]  /*aa40*/  HADD2.F32 R141, -RZ, R20.H0_H0 ;  /* 0x20000014ff8d7230 */ /* 0x010fe20000004100 */
[----:B------:R-:W-:Y:S01]  /*aa50*/  I2FP.F32.S32 R38, R38 ;  /* 0x0000002600267245 */ /* 0x000fe20000201400 */
[----:B------:R-:W2:Y:S01]  /*aa60*/  LDS.128 R28, [R51+0x4c0] ;  /* 0x0004c000331c7984 */ /* 0x000ea20000000c00 */
[----:B------:R-:W-:Y:S01]  /*aa70*/  I2FP.F32.S32 R150, R39 ;  /* 0x0000002700967245 */ /* 0x000fe20000201400 */
[C---:B------:R-:W-:Y:S01]  /*aa80*/  FMUL R145, R8.reuse, R145 ;  /* 0x0000009108917220 */ /* 0x040fe20000400000 */
[C---:B------:R-:W-:Y:S01]  /*aa90*/  FMUL R146, R8.reuse, R147 ;  /* 0x0000009308927220 */ /* 0x040fe20000400000 */
[----:B------:R-:W-:Y:S01]  /*aaa0*/  FMUL R155, R8, R155 ;  /* 0x0000009b089b7220 */ /* 0x000fe20000400000 */
[----:B------:R-:W-:-:S02]  /*aab0*/  HADD2.F32 R21, -RZ, R21.H0_H0 ;  /* 0x20000015ff157230 */ /* 0x000fc40000004100 */
[----:B------:R-:W-:Y:S01]  /*aac0*/  FMUL R8, R9, R38 ;  /* 0x0000002609087220 */ /* 0x000fe20000400000 */
[C---:B------:R-:W-:Y:S01]  /*aad0*/  FFMA R138, R141.reuse, R36, R138 ;  /* 0x000000248d8a7223 */ /* 0x040fe2000000008a */
[----:B------:R-:W-:Y:S01]  /*aae0*/  FFMA R136, R141, R145, R136 ;  /* 0x000000918d887223 */ /* 0x000fe20000000088 */
[C---:B------:R-:W-:Y:S01]  /*aaf0*/  FMUL R150, R9.reuse, R150 ;  /* 0x0000009609967220 */ /* 0x040fe20000400000 */
[C---:B------:R-:W-:Y:S01]  /*ab00*/  FMUL R160, R9.reuse, R160 ;  /* 0x000000a009a07220 */ /* 0x040fe20000400000 */
[----:B0-----:R-:W-:Y:S01]  /*ab10*/  FMUL R139, R9, R162 ;  /* 0x000000a2098b7220 */ /* 0x001fe20000400000 */
[----:B-----5:R-:W-:Y:S02]  /*ab20*/  HADD2.F32 R9, -RZ, R16.H0_H0 ;  /* 0x20000010ff097230 */ /* 0x020fe40000004100 */
[C---:B------:R-:W-:Y:S01]  /*ab30*/  FFMA R138, R21.reuse, R148, R138 ;  /* 0x00000094158a7223 */ /* 0x040fe2000000008a */
[----:B------:R-:W-:Y:S01]  /*ab40*/  IMMA.16832.S8.S8 R24, R24.ROW, R130.COL, RZ ;  /* 0x0000008218187237 */ /* 0x000fe20000405cff */
[----:B------:R-:W-:Y:S01]  /*ab50*/  FFMA R8, R21, R8, R136 ;  /* 0x0000000815087223 */ /* 0x000fe20000000088 */
[----:B------:R-:W-:Y:S01]  /*ab60*/  I2FP.F32.S32 R21, R44 ;  /* 0x0000002c00157245 */ /* 0x000fe20000201400 */
[----:B------:R-:W-:Y:S01]  /*ab70*/  HADD2.F32 R17, -RZ, R17.H0_H0 ;  /* 0x20000011ff117230 */ /* 0x000fe20000004100 */
[----:B------:R-:W-:Y:S01]  /*ab80*/  I2FP.F32.S32 R131, R46 ;  /* 0x0000002e00837245 */ /* 0x000fe20000201400 */
[C---:B------:R-:W-:Y:S01]  /*ab90*/  FFMA R140, R9.reuse, R144, R140 ;  /* 0x00000090098c7223 */ /* 0x040fe2000000008c */
[----:B------:R-:W-:Y:S01]  /*aba0*/  I2FP.F32.S32 R45, R45 ;  /* 0x0000002d002d7245 */ /* 0x000fe20000201400 */
[----:B------:R-:W0:Y:S01]  /*abb0*/  LDS.128 R36, [R51+0x550] ;  /* 0x0005500033247984 */ /* 0x000e220000000c00 */
[----:B------:R-:W-:Y:S01]  /*abc0*/  FFMA R137, R9, R146, R137 ;  /* 0x0000009209897223 */ /* 0x000fe20000000089 */
[----:B------:R-:W-:Y:S01]  /*abd0*/  HADD2.F32 R9, -RZ, R22.H0_H0 ;  /* 0x20000016ff097230 */ /* 0x000fe20000004100 */
[----:B------:R-:W-:Y:S01]  /*abe0*/  I2FP.F32.S32 R47, R47 ;  /* 0x0000002f002f7245 */ /* 0x000fe20000201400 */
[----:B------:R-:W-:-:S02]  /*abf0*/  HADD2.F32 R18, -RZ, R18.H0_H0 ;  /* 0x20000012ff127230 */ /* 0x000fc40000004100 */
[----:B------:R-:W-:Y:S01]  /*ac00*/  FMUL R21, R14, R21 ;  /* 0x000000150e157220 */ /* 0x000fe20000400000 */
[----:B------:R-:W-:Y:S01]  /*ac10*/  FMUL R131, R10, R131 ;  /* 0x000000830a837220 */ /* 0x000fe20000400000 */
[----:B------:R-:W-:Y:S01]  /*ac20*/  FFMA R140, R17, R149, R140 ;  /* 0x00000095118c7223 */ /* 0x000fe2000000008c */
[----:B------:R-:W-:Y:S01]  /*ac30*/  FMUL R45, R14, R45 ;  /* 0x0000002d0e2d7220 */ /* 0x000fe20000400000 */
[C---:B------:R-:W-:Y:S01]  /*ac40*/  FFMA R21, R9.reuse, R21, R138 ;  /* 0x0000001509157223 */ /* 0x040fe2000000008a */
[----:B------:R-:W-:Y:S01]  /*ac50*/  FFMA R8, R9, R131, R8 ;  /* 0x0000008309087223 */ /* 0x000fe20000000008 */
[----:B------:R-:W-:Y:S01]  /*ac60*/  FMUL R9, R10, R47 ;  /* 0x0000002f0a097220 */ /* 0x000fe20000400000 */
[----:B------:R-:W-:Y:S02]  /*ac70*/  FFMA R140, R18, R45, R140 ;  /* 0x0000002d128c7223 */ /* 0x000fe4000000008c */
[----:B---3--:R-:W-:Y:S01]  /*ac80*/  IMMA.16832.S8.S8 R44, R40.ROW, R12.COL, RZ ;  /* 0x0000000c282c7237 */ /* 0x008fe20000405cff */
[----:B------:R-:W-:-:S07]  /*ac90*/  I2FP.F32.S32 R13, R24 ;  /* 0x00000018000d7245 */ /* 0x000fce0000201400 */
[----:B-1----:R-:W-:Y:S01]  /*aca0*/  IMMA.16832.S8.S8 R40, R40.ROW, R132.COL, RZ ;  /* 0x0000008428287237 */ /* 0x002fe20000405cff */
[----:B------:R-:W-:Y:S01]  /*acb0*/  FMUL R16, R14, R13 ;  /* 0x0000000d0e107220 */ /* 0x000fe20000400000 */
[----:B--2---:R-:W-:Y:S02]  /*acc0*/  HADD2.F32 R13, -RZ, R28.H0_H0 ;  /* 0x2000001cff0d7230 */ /* 0x004fe40000004100 */
[----:B------:R-:W-:Y:S01]  /*acd0*/  FFMA R137, R17, R150, R137 ;  /* 0x0000009611897223 */ /* 0x000fe20000000089 */
[----:B------:R-:W-:Y:S01]  /*ace0*/  I2FP.F32.S32 R25, R25 ;  /* 0x0000001900197245 */ /* 0x000fe20000201400 */
[----:B------:R-:W-:Y:S01]  /*acf0*/  HADD2.F32 R136, -RZ, R23.H0_H0 ;  /* 0x20000017ff887230 */ /* 0x000fe20000004100 */
[----:B------:R-:W-:-:S04]  /*ad00*/  I2FP.F32.S32 R17, R26 ;  /* 0x0000001a00117245 */ /* 0x000fc80000201400 */
[----:B------:R-:W-:Y:S02]  /*ad10*/  I2FP.F32.S32 R44, R44 ;  /* 0x0000002c002c7245 */ /* 0x000fe40000201400 */
[----:B------:R-:W-:Y:S01]  /*ad20*/  I2FP.F32.S32 R46, R46 ;  /* 0x0000002e002e7245 */ /* 0x000fe20000201400 */
[C---:B------:R-:W-:Y:S01]  /*ad30*/  FFMA R134, R13.reuse, R151, R134 ;  /* 0x000000970d867223 */ /* 0x040fe20000000086 */
[----:B------:R-:W-:Y:S01]  /*ad40*/  I2FP.F32.S32 R27, R27 ;  /* 0x0000001b001b7245 */ /* 0x000fe20000201400 */
[----:B------:R-:W-:Y:S01]  /*ad50*/  FFMA R135, R13, R156, R135 ;  /* 0x0000009c0d877223 */ /* 0x000fe20000000087 */
[----:B------:R-:W-:Y:S01]  /*ad60*/  FMUL R44, R15, R44 ;  /* 0x0000002c0f2c7220 */ /* 0x000fe20000400000 */
[----:B------:R-:W-:Y:S01]  /*ad70*/  FMUL R13, R11, R46 ;  /* 0x0000002e0b0d7220 */ /* 0x000fe20000400000 */
[----:B------:R-:W-:Y:S01]  /*ad80*/  FFMA R9, R18, R9, R137 ;  /* 0x0000000912097223 */ /* 0x000fe20000000089 */
[----:B------:R-:W-:Y:S01]  /*ad90*/  FMUL R25, R14, R25 ;  /* 0x000000190e197220 */ /* 0x000fe20000400000 */
[C---:B------:R-:W-:Y:S01]  /*ada0*/  FMUL R17, R10.reuse, R17 ;  /* 0x000000110a117220 */ /* 0x040fe20000400000 */
[----:B------:R-:W-:Y:S01]  /*adb0*/  FMUL R14, R10, R27 ;  /* 0x0000001b0a0e7220 */ /* 0x000fe20000400000 */
[C---:B------:R-:W-:Y:S01]  /*adc0*/  FFMA R137, R136.reuse, R44, R21 ;  /* 0x0000002c88897223 */ /* 0x040fe20000000015 */
[----:B------:R-:W-:Y:S01]  /*add0*/  I2FP.F32.S32 R10, R45 ;  /* 0x0000002d000a7245 */ /* 0x000fe20000201400 */
[----:B------:R-:W-:Y:S01]  /*ade0*/  FFMA R136, R136, R13, R8 ;  /* 0x0000000d88887223 */ /* 0x000fe20000000008 */
[----:B------:R-:W-:Y:S01]  /*adf0*/  I2FP.F32.S32 R40, R40 ;  /* 0x0000002800287245 */ /* 0x000fe20000201400 */
[----:B------:R-:W-:Y:S01]  /*ae00*/  VIADD R153, R153, 0x8 ;  /* 0x0000000899997836 */ /* 0x000fe20000000000 */
[----:B------:R-:W-:Y:S01]  /*ae10*/  I2FP.F32.S32 R8, R41 ;  /* 0x0000002900087245 */ /* 0x000fe20000201400 */
[----:B0-----:R-:W-:-:S02]  /*ae20*/  HADD2.F32 R36, -RZ, R36.H0_H0 ;  /* 0x20000024ff247230 */ /* 0x001fc40000004100 */
[C---:B------:R-:W-:Y:S01]  /*ae30*/  FMUL R10, R15.reuse, R10 ;  /* 0x0000000a0f0a7220 */ /* 0x040fe20000400000 */
[----:B------:R-:W-:Y:S01]  /*ae40*/  FMUL R40, R15, R40 ;  /* 0x000000280f287220 */ /* 0x000fe20000400000 */
[----:B------:R-:W-:Y:S01]  /*ae50*/  ISETP.GE.AND P2, PT, R153, R34, PT ;  /* 0x000000229900720c */ /* 0x000fe20003f46270 */
[----:B------:R-:W-:Y:S01]  /*ae60*/  FMUL R15, R15, R8 ;  /* 0x000000080f0f7220 */ /* 0x000fe20000400000 */
[----:B------:R-:W-:Y:S02]  /*ae70*/  HADD2.F32 R8, -RZ, R37.H0_H0 ;  /* 0x20000025ff087230 */ /* 0x000fe40000004100 */
[C---:B------:R-:W-:Y:S01]  /*ae80*/  FFMA R143, R36.reuse, R152, R143 ;  /* 0x00000098248f7223 */ /* 0x040fe2000000008f */
[----:B------:R-:W-:Y:S01]  /*ae90*/  FFMA R142, R36, R155, R142 ;  /* 0x0000009b248e7223 */ /* 0x000fe2000000008e */
[----:B------:R-:W-:Y:S01]  /*aea0*/  HADD2.F32 R29, -RZ, R29.H0_H0 ;  /* 0x2000001dff1d7230 */ /* 0x000fe20000004100 */
[----:B------:R-:W-:Y:S01]  /*aeb0*/  I2FP.F32.S32 R12, R47 ;  /* 0x0000002f000c7245 */ /* 0x000fe20000201400 */
[----:B------:R-:W-:-:S02]  /*aec0*/  HADD2.F32 R19, -RZ, R19.H0_H0 ;  /* 0x20000013ff137230 */ /* 0x000fc40000004100 */
[C---:B------:R-:W-:Y:S01]  /*aed0*/  FFMA R143, R8.reuse, R158, R143 ;  /* 0x0000009e088f7223 */ /* 0x040fe2000000008f */
[----:B------:R-:W-:Y:S01]  /*aee0*/  FFMA R139, R8, R139, R142 ;  /* 0x0000008b088b7223 */ /* 0x000fe2000000008e */
[----:B------:R-:W-:Y:S01]  /*aef0*/  I2FP.F32.S32 R42, R42 ;  /* 0x0000002a002a7245 */ /* 0x000fe20000201400 */
[----:B------:R-:W-:Y:S01]  /*af00*/  HADD2.F32 R30, -RZ, R30.H0_H0 ;  /* 0x2000001eff1e7230 */ /* 0x000fe20000004100 */
[----:B------:R-:W-:Y:S01]  /*af10*/  I2FP.F32.S32 R8, R43 ;  /* 0x0000002b00087245 */ /* 0x000fe20000201400 */
[----:B------:R-:W-:Y:S02]  /*af20*/  HADD2.F32 R38, -RZ, R38.H0_H0 ;  /* 0x20000026ff267230 */ /* 0x000fe40000004100 */
[C---:B------:R-:W-:Y:S01]  /*af30*/  FFMA R157, R29.reuse, R157, R134 ;  /* 0x0000009d1d9d7223 */ /* 0x040fe20000000086 */
[----:B------:R-:W-:Y:S01]  /*af40*/  FFMA R160, R29, R160, R135 ;  /* 0x000000a01da07223 */ /* 0x000fe20000000087 */
[----:B------:R-:W-:Y:S01]  /*af50*/  FFMA R134, R19, R10, R140 ;  /* 0x0000000a13867223 */ /* 0x000fe2000000008c */
[----:B------:R-:W-:Y:S01]  /*af60*/  FMUL R12, R11, R12 ;  /* 0x0000000c0b0c7220 */ /* 0x000fe20000400000 */
[----:B------:R-:W-:-:S02]  /*af70*/  HADD2.F32 R31, -RZ, R31.H0_H0 ;  /* 0x2000001fff1f7230 */ /* 0x000fc40000004100 */
[C---:B------:R-:W-:Y:S01]  /*af80*/  FMUL R42, R11.reuse, R42 ;  /* 0x0000002a0b2a7220 */ /* 0x040fe20000400000 */
[----:B------:R-:W-:Y:S02]  /*af90*/  HADD2.F32 R10, -RZ, R39.H0_H0 ;  /* 0x20000027ff0a7230 */ /* 0x000fe40000004100 */
[C---:B------:R-:W-:Y:S01]  /*afa0*/  FFMA R16, R30.reuse, R16, R157 ;  /* 0x000000101e107223 */ /* 0x040fe2000000009d */
[----:B------:R-:W-:Y:S01]  /*afb0*/  FFMA R17, R30, R17, R160 ;  /* 0x000000111e117223 */ /* 0x000fe200000000a0 */
[C---:B------:R-:W-:Y:S01]  /*afc0*/  FFMA R25, R38.reuse, R25, R143 ;  /* 0x0000001926197223 */ /* 0x040fe2000000008f */
[----:B------:R-:W-:Y:S01]  /*afd0*/  FFMA R14, R38, R14, R139 ;  /* 0x0000000e260e7223 */ /* 0x000fe2000000008b */
        /* <DEDUP_REMOVED lines=9> */
.L_x_3589:
[----:B------:R-:W-:Y:S01]  /*b070*/  BSSY.RECONVERGENT B0, `(.L_x_3591) ;  /* 0x0000012000007945 */ /* 0x000fe20003800200 */
[----:B0-----:R-:W-:Y:S01]  /*b080*/  IMAD.SHL.U32 R7, R0, 0x800, RZ ;  /* 0x0000080000077824 */ /* 0x001fe200078e00ff */
[----:B------:R-:W-:Y:S02]  /*b090*/  LOP3.LUT R50, R50, 0x18, RZ, 0xc0, !PT ;  /* 0x0000001832327812 */ /* 0x000fe400078ec0ff */
[----:B------:R-:W-:Y:S05]  /*b0a0*/  @P0 BRA `(.L_x_3592) ;  /* 0x0000000000380947 */ /* 0x000fea0003800000 */
[----:B------:R-:W0:Y:S01]  /*b0b0*/  LDS.64 R2, [R50+UR8] ;  /* 0x0000000832027984 */ /* 0x000e220008000a00 */
        /* <DEDUP_REMOVED lines=13> */
.L_x_3592:
[----:B------:R-:W-:Y:S05]  /*b190*/  BSYNC.RECONVERGENT B0 ;  /* 0x0000000000007941 */ /* 0x000fea0003800200 */
.L_x_3591:
[----:B------:R-:W-:Y:S04]  /*b1a0*/  BSSY.RECONVERGENT B0, `(.L_x_3593) ;  /* 0x0000012000007945 */ /* 0x000fe80003800200 */
[----:B------:R-:W-:Y:S05]  /*b1b0*/  @P1 BRA `(.L_x_3594) ;  /* 0x0000000000401947 */ /* 0x000fea0003800000 */
[----:B0-----:R-:W0:Y:S01]  /*b1c0*/  LDS.64 R2, [R50+UR8] ;  /* 0x0000000832027984 */ /* 0x001e220008000a00 */
[----:B------:R-:W1:Y:S01]  /*b1d0*/  LDCU.64 UR4, c[0x0][0x3a8] ;  /* 0x00007500ff0477ac */ /* 0x000e620008000a00 */
[----:B0-----:R-:W-:Y:S02]  /*b1e0*/  IMAD.SHL.U32 R0, R2, 0x80, RZ ;  /* 0x0000008002007824 */ /* 0x001fe400078e00ff */
[----:B------:R-:W-:-:S03]  /*b1f0*/  IMAD.SHL.U32 R2, R3, 0x80, RZ ;  /* 0x0000008003027824 */ /* 0x000fc600078e00ff */
[----:B------:R-:W-:Y:S02]  /*b200*/  SHF.R.S32.HI R3, RZ, 0x1f, R0 ;  /* 0x0000001fff037819 */ /* 0x000fe40000011400 */
[C---:B------:R-:W-:Y:S02]  /*b210*/  IADD3 R8, P2, P3, R7.reuse, R0, R6 ;  /* 0x0000000007087210 */ /* 0x040fe40007b5e006 */
[----:B------:R-:W-:Y:S02]  /*b220*/  SHF.R.S32.HI R0, RZ, 0x1f, R2 ;  /* 0x0000001fff007819 */ /* 0x000fe40000011402 */
[----:B------:R-:W-:Y:S02]  /*b230*/  IADD3 R5, P4, P5, R7, R2, R6 ;  /* 0x0000000207057210 */ /* 0x000fe40007d9e006 */
        /* <DEDUP_REMOVED lines=8> */
.L_x_3594:
[----:B------:R-:W-:Y:S05]  /*b2c0*/  BSYNC.RECONVERGENT B0 ;  /* 0x0000000000007941 */ /* 0x000fea0003800200 */
.L_x_3593:
[----:B------:R-:W-:Y:S04]  /*b2d0*/  BSSY.RECONVERGENT B0, `(.L_x_3595) ;  /* 0x0000010000007945 */ /* 0x000fe80003800200 */
[----:B------:R-:W-:Y:S05]  /*b2e0*/  @P0 BRA `(.L_x_3596) ;  /* 0x0000000000380947 */ /* 0x000fea0003800000 */
[----:B01----:R-:W0:Y:S01]  /*b2f0*/  LDS.64 R2, [R50+UR8+0x20] ;  /* 0x0000200832027984 */ /* 0x003e220008000a00 */
        /* <DEDUP_REMOVED lines=13> */
.L_x_3596:
[----:B------:R-:W-:Y:S05]  /*b3d0*/  BSYNC.RECONVERGENT B0 ;  /* 0x0000000000007941 */ /* 0x000fea0003800200 */
.L_x_3595:
[----:B------:R-:W-:Y:S05]  /*b3e0*/  @P1 EXIT ;  /* 0x000000000000194d */ /* 0x000fea0003800000 */
[----:B------:R-:W3:Y:S01]  /*b3f0*/  LDS.64 R50, [R50+UR8+0x20] ;  /* 0x0000200832327984 */ /* 0x000ee20008000a00 */
[----:B------:R-:W4:Y:S01]  /*b400*/  LDCU.64 UR4, c[0x0][0x3a8] ;  /* 0x00007500ff0477ac */ /* 0x000f220008000a00 */
[----:B---3--:R-:W-:Y:S02]  /*b410*/  IMAD.SHL.U32 R0, R50, 0x80, RZ ;  /* 0x0000008032007824 */ /* 0x008fe400078e00ff */
[----:B012---:R-:W-:-:S03]  /*b420*/  IMAD.SHL.U32 R2, R51, 0x80, RZ ;  /* 0x0000008033027824 */ /* 0x007fc600078e00ff */
[C-C-:B------:R-:W-:Y:S02]  /*b430*/  IADD3 R3, P0, P1, R7.reuse, R0, R6.reuse ;  /* 0x0000000007037210 */ /* 0x140fe4000791e006 */
[----:B------:R-:W-:Y:S02]  /*b440*/  IADD3 R6, P2, P3, R7, R2, R6 ;  /* 0x0000000207067210 */ /* 0x000fe40007b5e006 */
[----:B------:R-:W-:Y:S02]  /*b450*/  SHF.R.S32.HI R0, RZ, 0x1f, R0 ;  /* 0x0000001fff007819 */ /* 0x000fe40000011400 */
[----:B------:R-:W-:Y:S02]  /*b460*/  SHF.R.S32.HI R2, RZ, 0x1f, R2 ;  /* 0x0000001fff027819 */ /* 0x000fe40000011402 */
[----:B------:R-:W-:Y:S02]  /*b470*/  IADD3.X R0, PT, PT, RZ, R0, RZ, P0, P1 ;  /* 0x00000000ff007210 */ /* 0x000fe400007e24ff */
[----:B------:R-:W-:-:S02]  /*b480*/  IADD3.X R5, PT, PT, RZ, R2, RZ, P2, P3 ;  /* 0x00000002ff057210 */ /* 0x000fc400017e64ff */
[C---:B----4-:R-:W-:Y:S02]  /*b490*/  LEA R2, P0, R3.reuse, UR4, 0x2 ;  /* 0x0000000403027c11 */ /* 0x050fe4000f8010ff */
[C---:B------:R-:W-:Y:S02]  /*b4a0*/  LEA R4, P1, R6.reuse, UR4, 0x2 ;  /* 0x0000000406047c11 */ /* 0x040fe4000f8210ff */
[----:B------:R-:W-:Y:S02]  /*b4b0*/  LEA.HI.X R3, R3, UR5, R0, 0x2, P0 ;  /* 0x0000000503037c11 */ /* 0x000fe400080f1400 */
[----:B------:R-:W-:-:S03]  /*b4c0*/  LEA.HI.X R5, R6, UR5, R5, 0x2, P1 ;  /* 0x0000000506057c11 */ /* 0x000fc600088f1405 */
[----:B------:R-:W-:Y:S04]  /*b4d0*/  STG.E desc[UR10][R2.64+0x20], R130 ;  /* 0x0000208202007986 */ /* 0x000fe8000c10190a */
[----:B------:R-:W-:Y:S01]  /*b4e0*/  STG.E desc[UR10][R4.64+0x20], R131 ;  /* 0x0000208304007986 */ /* 0x000fe2000c10190a */
[----:B------:R-:W-:Y:S05]  /*b4f0*/  EXIT ;  /* 0x000000000000794d */ /* 0x000fea0003800000 */
        .weak           $__internal_84_$__cuda_sm20_div_s64
        .type           $__internal_84_$__cuda_sm20_div_s64,@function
        .size           $__internal_84_$__cuda_sm20_div_s64,($__internal_85_$__cuda_sm20_rem_s64 - $__internal_84_$__cuda_sm20_div_s64)
$__internal_84_$__cuda_sm20_div_s64:
        /* <DEDUP_REMOVED lines=59> */
[----:B------:R-:W-:Y:S02]  /*b8b0*/  IMAD.X R45, R53, 0x1, ~R39, P1 ;  /* 0x00000001352d7824 */ /* 0x000fe400008e0e27 */
        /* <DEDUP_REMOVED lines=23> */
[----:B------:R-:W-:Y:S06]  /*ba30*/  RET.REL.NODEC R38 `(mul_mat_q40_16_8_true) ;  /* 0xffffff4426707950 */ /* 0x000fec0003c3ffff */
        .weak           $__internal_85_$__cuda_sm20_rem_s64
        .type           $__internal_85_$__cuda_sm20_rem_s64,@function
        .size           $__internal_85_$__cuda_sm20_rem_s64,(.L_x_3771 - $__internal_85_$__cuda_sm20_rem_s64)
$__internal_85_$__cuda_sm20_rem_s64:
        /* <DEDUP_REMOVED lines=77> */
[----:B------:R-:W-:Y:S06]  /*bf10*/  RET.REL.NODEC R38 `(mul_mat_q40_16_8_true) ;  /* 0xffffff4026387950 */ /* 0x000fec0003c3ffff */
.L_x_3597:
        /* <DEDUP_REMOVED lines=14> */
.L_x_3771:


//--------------------- .text.mul_mat_q40_stream_k_fixup_8_8_true --------------------------
	.section	.text.mul_mat_q40_stream_k_fixup_8_8_true,"ax",@progbits
	.align	128
        .global         mul_mat_q40_stream_k_fixup_8_8_true
        .type           mul_mat_q40_stream_k_fixup_8_8_true,@function
        .size           mul_mat_q40_stream_k_fixup_8_8_true,(.L_x_3773 - mul_mat_q40_stream_k_fixup_8_8_true)
        .other          mul_mat_q40_stream_k_fixup_8_8_true,@"STO_CUDA_ENTRY STV_DEFAULT"
mul_mat_q40_stream_k_fixup_8_8_true:
.text.mul_mat_q40_stream_k_fixup_8_8_true:
        /* <DEDUP_REMOVED lines=54> */
[----:B------:R-:W-:-:S13]  /*0360*/  ISETP.GE.U32.AND P1, PT, R3, R0, PT ;  /* 0x000000000300720c */ /* 0x000fda0003f26070 */
[----:B------:R-:W-:Y:S01]  /*0370*/  @P1 VIADD R6, R6, 0x1 ;  /* 0x0000000106061836 */ /* 0x000fe20000000000 */
[----:B------:R-:W-:Y:S01]  /*0380*/  @!P2 LOP3.LUT R6, RZ, R0, RZ, 0x33, !PT ;  /* 0x00000000ff06a212 */ /* 0x000fe200078e33ff */
[----:B------:R-:W-:Y:S06]  /*0390*/  BRA `(.L_x_3599) ;  /* 0x0000000000287947 */ /* 0x000fec0003800000 */
.L_x_3598:
[----:B------:R-:W-:Y:S01]  /*03a0*/  IMAD.U32 R2, RZ, RZ, UR8 ;  /* 0x00000008ff027e24 */ /* 0x000fe2000f8e00ff */
[----:B------:R-:W-:Y:S01]  /*03b0*/  MOV R3, UR9 ;  /* 0x0000000900037c02 */ /* 0x000fe20008000f00 */
[----:B------:R-:W-:Y:S01]  /*03c0*/  IMAD.U32 R28, RZ, RZ, UR6 ;  /* 0x00000006ff1c7e24 */ /* 0x000fe2000f8e00ff */
[----:B------:R-:W-:Y:S01]  /*03d0*/  MOV R4, 0x420 ;  /* 0x0000042000047802 */ /* 0x000fe20000000f00 */
[----:B------:R-:W-:Y:S02]  /*03e0*/  IMAD.MOV.U32 R26, RZ, RZ, R0 ;  /* 0x000000ffff1a7224 */ /* 0x000fe400078e0000 */
[----:B------:R-:W-:Y:S02]  /*03f0*/  IMAD.MOV.U32 R23, RZ, RZ, R2 ;  /* 0x000000ffff177224 */ /* 0x000fe400078e0002 */
[----:B------:R-:W-:-:S07]  /*0400*/  IMAD.MOV.U32 R24, RZ, RZ, RZ ;  /* 0x000000ffff187224 */ /* 0x000fce00078e00ff */
[----:B------:R-:W-:Y:S05]  /*0410*/  CALL.REL.NOINC `($__internal_86_$__cuda_sm20_div_s64) ;  /* 0x0000002800387944 */ /* 0x000fea0003c00000 */
[----:B------:R-:W-:Y:S01]  /*0420*/  MOV R6, R32 ;  /* 0x0000002000067202 */ /* 0x000fe20000000f00 */
[----:B------:R-:W-:-:S07]  /*0430*/  IMAD.MOV.U32 R7, RZ, RZ, R33 ;  /* 0x000000ffff077224 */ /* 0x000fce00078e0021 */
.L_x_3599:
        /* <DEDUP_REMOVED lines=39> */
.L_x_3600:
[----:B------:R-:W-:Y:S01]  /*06b0*/  MOV R2, UR8 ;  /* 0x0000000800027c02 */ /* 0x000fe20008000f00 */
[----:B------:R-:W-:Y:S02]  /*06c0*/  HFMA2 R24, -RZ, RZ, 0, 0 ;  /* 0x00000000ff187431 */ /* 0x000fe400000001ff */
[----:B------:R-:W-:Y:S01]  /*06d0*/  IMAD.U32 R3, RZ, RZ, UR9 ;  /* 0x00000009ff037e24 */ /* 0x000fe2000f8e00ff */
[----:B------:R-:W-:Y:S01]  /*06e0*/  MOV R4, 0x730 ;  /* 0x0000073000047802 */ /* 0x000fe20000000f00 */
[----:B------:R-:W-:Y:S02]  /*06f0*/  IMAD.U32 R28, RZ, RZ, UR6 ;  /* 0x00000006ff1c7e24 */ /* 0x000fe4000f8e00ff */
[----:B------:R-:W-:Y:S02]  /*0700*/  IMAD.MOV.U32 R26, RZ, RZ, R0 ;  /* 0x000000ffff1a7224 */ /* 0x000fe400078e0000 */
[----:B------:R-:W-:-:S07]  /*0710*/  IMAD.MOV.U32 R23, RZ, RZ, R2 ;  /* 0x000000ffff177224 */ /* 0x000fce00078e0002 */
[----:B------:R-:W-:Y:S05]  /*0720*/  CALL.REL.NOINC `($__internal_86_$__cuda_sm20_div_s64) ;  /* 0x0000002400747944 */ /* 0x000fea0003c00000 */
[----:B------:R-:W-:Y:S02]  /*0730*/  IMAD.MOV.U32 R8, RZ, RZ, R32 ;  /* 0x000000ffff087224 */ /* 0x000fe400078e0020 */
[----:B------:R-:W-:-:S07]  /*0740*/  IMAD.MOV.U32 R9, RZ, RZ, R33 ;  /* 0x000000ffff097224 */ /* 0x000fce00078e0021 */
.L_x_3601:
        /* <DEDUP_REMOVED lines=21> */
.L_x_3602:
[----:B------:R-:W-:Y:S01]  /*08a0*/  IMAD.MOV.U32 R23, RZ, RZ, R6 ;  /* 0x000000ffff177224 */ /* 0x000fe200078e0006 */
[----:B------:R-:W-:Y:S01]  /*08b0*/  MOV R28, R7 ;  /* 0x00000007001c7202 */ /* 0x000fe20000000f00 */
[----:B------:R-:W-:Y:S01]  /*08c0*/  IMAD.U32 R4, RZ, RZ, UR4 ;  /* 0x00000004ff047e24 */ /* 0x000fe2000f8e00ff */
[----:B------:R-:W-:Y:S01]  /*08d0*/  MOV R2, 0x900 ;  /* 0x0000090000027802 */ /* 0x000fe20000000f00 */
[----:B------:R-:W-:-:S07]  /*08e0*/  IMAD.U32 R24, RZ, RZ, UR13 ;  /* 0x0000000dff187e24 */ /* 0x000fce000f8e00ff */
[----:B------:R-:W-:Y:S05]  /*08f0*/  CALL.REL.NOINC `($__internal_87_$__cuda_sm20_rem_s64) ;  /* 0x0000002800507944 */ /* 0x000fea0003c00000 */
[----:B------:R-:W-:-:S07]  /*0900*/  IMAD.MOV.U32 R3, RZ, RZ, R4 ;  /* 0x000000ffff037224 */ /* 0x000fce00078e0004 */
.L_x_3603:
        /* <DEDUP_REMOVED lines=28> */
.L_x_3604:
[----:B------:R-:W-:Y:S01]  /*0ad0*/  IMAD.MOV.U32 R23, RZ, RZ, R8 ;  /* 0x000000ffff177224 */ /* 0x000fe200078e0008 */
[----:B------:R-:W-:Y:S01]  /*0ae0*/  MOV R24, UR13 ;  /* 0x0000000d00187c02 */ /* 0x000fe20008000f00 */
[----:B------:R-:W-:Y:S01]  /*0af0*/  IMAD.MOV.U32 R28, RZ, RZ, R9 ;  /* 0x000000ffff1c7224 */ /* 0x000fe200078e0009 */
[----:B------:R-:W-:Y:S01]  /*0b00*/  MOV R2, 0xb30 ;  /* 0x00000b3000027802 */ /* 0x000fe20000000f00 */
[----:B------:R-:W-:-:S07]  /*0b10*/  IMAD.U32 R4, RZ, RZ, UR4 ;  /* 0x00000004ff047e24 */ /* 0x000fce000f8e00ff */
[----:B------:R-:W-:Y:S05]  /*0b20*/  CALL.REL.NOINC `($__internal_87_$__cuda_sm20_rem_s64) ;  /* 0x0000002400c47944 */ /* 0x000fea0003c00000 */
[----:B------:R-:W-:-:S07]  /*0b30*/  IMAD.MOV.U32 R2, RZ, RZ, R4 ;  /* 0x000000ffff027224 */ /* 0x000fce00078e0004 */
.L_x_3605:
        /* <DEDUP_REMOVED lines=33> */
.L_x_3606:
[----:B------:R-:W-:Y:S01]  /*0d50*/  MOV R23, R18 ;  /* 0x0000001200177202 */ /* 0x000fe20000000f00 */
[----:B------:R-:W-:Y:S01]  /*0d60*/  IMAD.MOV.U32 R28, RZ, RZ, R19 ;  /* 0x000000ffff1c7224 */ /* 0x000fe200078e0013 */
[----:B------:R-:W-:Y:S01]  /*0d70*/  MOV R4, 0xdb0 ;  /* 0x00000db000047802 */ /* 0x000fe20000000f00 */
[----:B------:R-:W-:Y:S02]  /*0d80*/  IMAD.U32 R26, RZ, RZ, UR4 ;  /* 0x00000004ff1a7e24 */ /* 0x000fe4000f8e00ff */
[----:B------:R-:W-:-:S07]  /*0d90*/  IMAD.U32 R24, RZ, RZ, UR13 ;  /* 0x0000000dff187e24 */ /* 0x000fce000f8e00ff */
[----:B------:R-:W-:Y:S05]  /*0da0*/  CALL.REL.NOINC `($__internal_86_$__cuda_sm20_div_s64) ;  /* 0x0000001c00d47944 */ /* 0x000fea0003c00000 */
[----:B------:R-:W-:Y:S01]  /*0db0*/  IADD3 R7, P0, PT, RZ, -R32, RZ ;  /* 0x80000020ff077210 */ /* 0x000fe20007f1e0ff */
[----:B------:R-:W-:Y:S02]  /*0dc0*/  IMAD.MOV.U32 R16, RZ, RZ, R32 ;  /* 0x000000ffff107224 */ /* 0x000fe400078e0020 */
[----:B------:R-:W-:Y:S01]  /*0dd0*/  IMAD.MOV.U32 R17, RZ, RZ, R33 ;  /* 0x000000ffff117224 */ /* 0x000fe200078e0021 */
[----:B------:R-:W-:Y:S01]  /*0de0*/  IADD3.X R2, PT, PT, RZ, ~R33, RZ, P0, !PT ;  /* 0x80000021ff027210 */ /* 0x000fe200007fe4ff */
[----:B------:R-:W-:-:S04]  /*0df0*/  IMAD.WIDE.U32 R8, R7, UR4, R18 ;  /* 0x0000000407087c25 */ /* 0x000fc8000f8e0012 */
[----:B------:R-:W-:-:S04]  /*0e00*/  IMAD R2, R2, UR4, RZ ;  /* 0x0000000402027c24 */ /* 0x000fc8000f8e02ff */
[----:B------:R-:W-:-:S04]  /*0e10*/  IMAD R7, R7, UR13, R2 ;  /* 0x0000000d07077c24 */ /* 0x000fc8000f8e0202 */
[----:B------:R-:W-:-:S07]  /*0e20*/  IMAD.IADD R7, R9, 0x1, R7 ;  /* 0x0000000109077824 */ /* 0x000fce00078e0207 */
.L_x_3607:
        /* <DEDUP_REMOVED lines=23> */
.L_x_3608:
[----:B------:R-:W-:Y:S01]  /*0fa0*/  MOV R23, R3 ;  /* 0x0000000300177202 */ /* 0x000fe20000000f00 */
[----:B------:R-:W-:Y:S01]  /*0fb0*/  IMAD.MOV.U32 R28, RZ, RZ, R5 ;  /* 0x000000ffff1c7224 */ /* 0x000fe200078e0005 */
[----:B------:R-:W-:Y:S01]  /*0fc0*/  MOV R4, 0x1000 ;  /* 0x0000100000047802 */ /* 0x000fe20000000f00 */
[----:B------:R-:W-:Y:S02]  /*0fd0*/  IMAD.U32 R26, RZ, RZ, UR4 ;  /* 0x00000004ff1a7e24 */ /* 0x000fe4000f8e00ff */
[----:B------:R-:W-:-:S07]  /*0fe0*/  IMAD.U32 R24, RZ, RZ, UR13 ;  /* 0x0000000dff187e24 */ /* 0x000fce000f8e00ff */
[----:B------:R-:W-:Y:S05]  /*0ff0*/  CALL.REL.NOINC `($__internal_86_$__cuda_sm20_div_s64) ;  /* 0x0000001c00407944 */ /* 0x000fea0003c00000 */
.L_x_3609:
        /* <DEDUP_REMOVED lines=26> */
.L_x_3611:
[----:B------:R-:W-:Y:S01]  /*11a0*/  IMAD.MOV.U32 R23, RZ, RZ, R3 ;  /* 0x000000ffff177224 */ /* 0x000fe200078e0003 */
[----:B------:R-:W-:Y:S01]  /*11b0*/  MOV R4, UR4 ;  /* 0x0000000400047c02 */ /* 0x000fe20008000f00 */
[----:B------:R-:W-:Y:S01]  /*11c0*/  IMAD.MOV.U32 R28, RZ, RZ, R5 ;  /* 0x000000ffff1c7224 */ /* 0x000fe200078e0005 */
[----:B------:R-:W-:Y:S01]  /*11d0*/  MOV R2, 0x1200 ;  /* 0x0000120000027802 */ /* 0x000fe20000000f00 */
[----:B------:R-:W-:-:S07]  /*11e0*/  IMAD.U32 R24, RZ, RZ, UR13 ;  /* 0x0000000dff187e24 */ /* 0x000fce000f8e00ff */
[----:B------:R-:W-:Y:S05]  /*11f0*/  CALL.REL.NOINC `($__internal_87_$__cuda_sm20_rem_s64) ;  /* 0x0000002000107944 */ /* 0x000fea0003c00000 */
[----:B------:R-:W-:-:S04]  /*1200*/  ISETP.NE.U32.AND P0, PT, R4, RZ, PT ;  /* 0x000000ff0400720c */ /* 0x000fc80003f05070 */
[----:B------:R-:W-:-:S13]  /*1210*/  ISETP.NE.AND.EX P0, PT, R29, RZ, PT, P0 ;  /* 0x000000ff1d00720c */ /* 0x000fda0003f05300 */
.L_x_3610:
        /* <DEDUP_REMOVED lines=8> */
[----:B------:R-:W-:Y:S02]  /*12a0*/  HFMA2 R10, -RZ, RZ, 0, 0 ;  /* 0x00000000ff0a7431 */ /* 0x000fe400000001ff */
[----:B------:R-:W-:Y:S01]  /*12b0*/  IMAD.MOV.U32 R5, RZ, RZ, R19 ;  /* 0x000000ffff057224 */ /* 0x000fe200078e0013 */
[----:B------:R-:W-:Y:S01]  /*12c0*/  UIMAD UR8, UR18, UR4, URZ ;  /* 0x00000004120872a4 */ /* 0x000fe2000f8e02ff */
[----:B------:R-:W2:Y:S01]  /*12d0*/  S2R R6, SR_TID.Y ;  /* 0x0000000000067919 */ /* 0x000ea20000002200 */
[----:B------:R-:W-:Y:S01]  /*12e0*/  UIMAD.WIDE.U32 UR6, UR5, UR4, URZ ;  /* 0x00000004050672a5 */ /* 0x000fe2000f8e00ff */
[----:B------:R-:W-:Y:S01]  /*12f0*/  IMAD.MOV.U32 R7, RZ, RZ, RZ ;  /* 0x000000ffff077224 */ /* 0x000fe200078e00ff */
[----:B------:R-:W-:Y:S01]  /*1300*/  UIMAD UR8, UR5, UR13, UR8 ;  /* 0x0000000d050872a4 */ /* 0x000fe2000f8e0208 */
[----:B------:R-:W-:Y:S01]  /*1310*/  CS2R R8, SRZ ;  /* 0x0000000000087805 */ /* 0x000fe2000001ff00 */
[----:B------:R-:W-:Y:S01]  /*1320*/  UIADD3 UR12, UPT, UPT, UR14, -0x1, URZ ;  /* 0xffffffff0e0c7890 */ /* 0x000fe2000fffe0ff */
[----:B------:R-:W-:Y:S01]  /*1330*/  IMAD.MOV.U32 R12, RZ, RZ, R18 ;  /* 0x000000ffff0c7224 */ /* 0x000fe200078e0012 */
[----:B------:R-:W-:Y:S01]  /*1340*/  UIADD3 UR7, UPT, UPT, UR7, UR8, URZ ;  /* 0x0000000807077290 */ /* 0x000fe2000fffe0ff */
[----:B------:R-:W3:Y:S03]  /*1350*/  LDCU.64 UR16, c[0x0][0x358] ;  /* 0x00006b00ff1077ac */ /* 0x000ee60008000a00 */
        /* <DEDUP_REMOVED lines=8> */
[----:B------:R-:W-:Y:S01]  /*13e0*/  IMAD.U32 R22, RZ, RZ, UR7 ;  /* 0x00000007ff167e24 */ /* 0x000fe2000f8e00ff */
[----:B------:R-:W0:Y:S01]  /*13f0*/  LDCU.64 UR20, c[0x0][0x398] ;  /* 0x00007300ff1477ac */ /* 0x000e220008000a00 */
[C---:B-1----:R-:W-:Y:S01]  /*1400*/  VIADD R11, R3.reuse, 0x20 ;  /* 0x00000020030b7836 */ /* 0x042fe20000000000 */
[C---:B------:R-:W-:Y:S01]  /*1410*/  IADD3 R14, PT, PT, R3.reuse, 0x60, RZ ;  /* 0x00000060030e7810 */ /* 0x040fe20007ffe0ff */
[----:B------:R-:W-:Y:S01]  /*1420*/  VIADD R13, R3, 0x40 ;  /* 0x00000040030d7836 */ /* 0x000fe20000000000 */
[----:B------:R-:W-:-:S04]  /*1430*/  UIMAD UR6, UR11, UR8, UR6 ;  /* 0x000000080b0672a4 */ /* 0x000fc8000f8e0206 */
[----:B--23--:R-:W-:-:S12]  /*1440*/  UIADD3 UR6, UPT, UPT, UR19, UR6, URZ ;  /* 0x0000000613067290 */ /* 0x00cfd8000fffe0ff */
.L_x_3622:
        /* <DEDUP_REMOVED lines=26> */
.L_x_3612:
[----:B------:R-:W-:Y:S01]  /*15f0*/  MOV R23, R20 ;  /* 0x0000001400177202 */ /* 0x000fe20000000f00 */
[----:B------:R-:W-:Y:S01]  /*1600*/  IMAD.MOV.U32 R26, RZ, RZ, R0 ;  /* 0x000000ffff1a7224 */ /* 0x000fe200078e0000 */
[----:B------:R-:W-:Y:S01]  /*1610*/  MOV R4, 0x1640 ;  /* 0x0000164000047802 */ /* 0x000fe20000000f00 */
[----:B------:R-:W-:-:S07]  /*1620*/  IMAD.MOV.U32 R24, RZ, RZ, RZ ;  /* 0x000000ffff187224 */ /* 0x000fce00078e00ff */
[----:B0-----:R-:W-:Y:S05]  /*1630*/  CALL.REL.NOINC `($__internal_86_$__cuda_sm20_div_s64) ;  /* 0x0000001400b07944 */ /* 0x001fea0003c00000 */
.L_x_3613:
[----:B------:R-:W-:-:S04]  /*1640*/  LOP3.LUT R2, R33, UR13, RZ, 0xfc, !PT ;  /* 0x0000000d21027c12 */ /* 0x000fc8000f8efcff */
[----:B------:R-:W-:-:S13]  /*1650*/  ISETP.NE.U32.AND P0, PT, R2, RZ, PT ;  /* 0x000000ff0200720c */ /* 0x000fda0003f05070 */
[----:B------:R-:W-:Y:S05]  /*1660*/  @P0 BRA `(.L_x_3614) ;  /* 0x00000000004c0947 */ /* 0x000fea0003800000 */
[----:B------:R-:W1:Y:S01]  /*1670*/  I2F.U32.RP R4, UR4 ;  /* 0x0000000400047d06 */ /* 0x000e620008209000 */
[----:B------:R-:W-:Y:S01]  /*1680*/  IADD3 R23, PT, PT, RZ, -UR4, RZ ;  /* 0x80000004ff177c10 */ /* 0x000fe2000fffe0ff */
[----:B------:R-:W-:Y:S01]  /*1690*/  IMAD.MOV.U32 R29, RZ, RZ, RZ ;  /* 0x000000ffff1d7224 */ /* 0x000fe200078e00ff */
[----:B------:R-:W-:-:S05]  /*16a0*/  ISETP.NE.U32.AND P1, PT, RZ, UR4, PT ;  /* 0x00000004ff007c0c */ /* 0x000fca000bf25070 */
        /* <DEDUP_REMOVED lines=15> */
.L_x_3614:
[----:B------:R-:W-:Y:S01]  /*17a0*/  IMAD.MOV.U32 R23, RZ, RZ, R32 ;  /* 0x000000ffff177224 */ /* 0x000fe200078e0020 */
[----:B------:R-:W-:Y:S01]  /*17b0*/  MOV R4, UR4 ;  /* 0x0000000400047c02 */ /* 0x000fe20008000f00 */
[----:B------:R-:W-:Y:S01]  /*17c0*/  IMAD.MOV.U32 R28, RZ, RZ, R33 ;  /* 0x000000ffff1c7224 */ /* 0x000fe200078e0021 */
[----:B------:R-:W-:Y:S01]  /*17d0*/  MOV R2, 0x1800 ;  /* 0x0000180000027802 */ /* 0x000fe20000000f00 */
[----:B------:R-:W-:-:S07]  /*17e0*/  IMAD.U32 R24, RZ, RZ, UR13 ;  /* 0x0000000dff187e24 */ /* 0x000fce000f8e00ff */
[----:B0-----:R-:W-:Y:S05]  /*17f0*/  CALL.REL.NOINC `($__internal_87_$__cuda_sm20_rem_s64) ;  /* 0x0000001800907944 */ /* 0x001fea0003c00000 */
[----:B------:R-:W-:-:S07]  /*1800*/  IMAD.MOV.U32 R28, RZ, RZ, R4 ;  /* 0x000000ffff1c7224 */ /* 0x000fce00078e0004 */
.L_x_3615:
        /* <DEDUP_REMOVED lines=47> */
.L_x_3617:
[----:B------:R-:W-:Y:S01]  /*1b00*/  MOV R4, UR4 ;  /* 0x0000000400047c02 */ /* 0x000fe20008000f00 */
[----:B------:R-:W-:Y:S01]  /*1b10*/  IMAD.U32 R24, RZ, RZ, UR13 ;  /* 0x0000000dff187e24 */ /* 0x000fe2000f8e00ff */
[----:B------:R-:W-:-:S07]  /*1b20*/  MOV R2, 0x1b40 ;  /* 0x00001b4000027802 */ /* 0x000fce0000000f00 */
[----:B------:R-:W-:Y:S05]  /*1b30*/  CALL.REL.NOINC `($__internal_87_$__cuda_sm20_rem_s64) ;  /* 0x0000001400c07944 */ /* 0x000fea0003c00000 */
[----:B------:R-:W-:-:S04]  /*1b40*/  ISETP.NE.U32.AND P0, PT, R4, RZ, PT ;  /* 0x000000ff0400720c */ /* 0x000fc80003f05070 */
[----:B------:R-:W-:-:S13]  /*1b50*/  ISETP.NE.AND.EX P0, PT, R29, RZ, PT, P0 ;  /* 0x000000ff1d00720c */ /* 0x000fda0003f05300 */
.L_x_3618:
[----:B------:R-:W-:Y:S05]  /*1b60*/  @!P0 BRA `(.L_x_3619) ;  /* 0x0000000000848947 */ /* 0x000fea0003800000 */
        /* <DEDUP_REMOVED lines=21> */
.L_x_3620:
[----:B------:R-:W-:Y:S01]  /*1cc0*/  IMAD.U32 R26, RZ, RZ, UR4 ;  /* 0x00000004ff1a7e24 */ /* 0x000fe2000f8e00ff */
[----:B------:R-:W-:Y:S01]  /*1cd0*/  MOV R4, 0x1d00 ;  /* 0x00001d0000047802 */ /* 0x000fe20000000f00 */
[----:B------:R-:W-:-:S07]  /*1ce0*/  IMAD.U32 R24, RZ, RZ, UR13 ;  /* 0x0000000dff187e24 */ /* 0x000fce000f8e00ff */
[----:B------:R-:W-:Y:S05]  /*1cf0*/  CALL.REL.NOINC `($__internal_86_$__cuda_sm20_div_s64) ;  /* 0x0000001000007944 */ /* 0x000fea0003c00000 */
.L_x_3621:
[----:B------:R-:W-:-:S04]  /*1d00*/  ISETP.GE.U32.AND P0, PT, R32, R16, PT ;  /* 0x000000102000720c */ /* 0x000fc80003f06070 */
[----:B------:R-:W-:-:S13]  /*1d10*/  ISETP.GE.AND.EX P0, PT, R33, R17, PT, P0 ;  /* 0x000000112100720c */ /* 0x000fda0003f06300 */
[----:B------:R-:W-:Y:S05]  /*1d20*/  @!P0 BRA `(.L_x_3619) ;  /* 0x0000000000148947 */ /* 0x000fea0003800000 */
.L_x_3616:
[----:B------:R-:W-:Y:S01]  /*1d30*/  IADD3 R15, P0, PT, R15, -0x1, RZ ;  /* 0xffffffff0f0f7810 */ /* 0x000fe20007f1e0ff */
[----:B------:R-:W-:Y:S01]  /*1d40*/  IMAD.MOV.U32 R5, RZ, RZ, R28 ;  /* 0x000000ffff057224 */ /* 0x000fe200078e001c */
[----:B------:R-:W-:Y:S02]  /*1d50*/  MOV R12, R23 ;  /* 0x00000017000c7202 */ /* 0x000fe40000000f00 */
[----:B------:R-:W-:Y:S01]  /*1d60*/  IADD3.X R22, PT, PT, R22, -0x1, RZ, P0, !PT ;  /* 0xffffffff16167810 */ /* 0x000fe200007fe4ff */
[----:B------:R-:W-:Y:S08]  /*1d70*/  BRA `(.L_x_3622) ;  /* 0xfffffff400b47947 */ /* 0x000ff0000383ffff */
.L_x_3619:
        /* <DEDUP_REMOVED lines=30> */
.L_x_3623:
[----:B------:R-:W-:Y:S01]  /*1f60*/  IMAD.MOV.U32 R23, RZ, RZ, R18 ;  /* 0x000000ffff177224 */ /* 0x000fe200078e0012 */
[----:B------:R-:W-:-:S07]  /*1f70*/  MOV R4, 0x1f90 ;  /* 0x00001f9000047802 */ /* 0x000fce0000000f00 */
[----:B------:R-:W-:Y:S05]  /*1f80*/  CALL.REL.NOINC `($__internal_86_$__cuda_sm20_div_s64) ;  /* 0x0000000c005c7944 */ /* 0x000fea0003c00000 */
[----:B------:R-:W-:-:S07]  /*1f90*/  IMAD.MOV.U32 R5, RZ, RZ, R32 ;  /* 0x000000ffff057224 */ /* 0x000fce00078e0020 */
.L_x_3624:
[----:B------:R-:W-:Y:S01]  /*1fa0*/  IMAD R0, R0, UR4, RZ ;  /* 0x0000000400007c24 */ /* 0x000fe2000f8e02ff */
[----:B------:R-:W-:Y:S02]  /*1fb0*/  UIMAD UR11, UR11, UR4, URZ ;  /* 0x000000040b0b72a4 */ /* 0x000fe4000f8e02ff */
[----:B------:R-:W-:Y:S02]  /*1fc0*/  UIMAD.WIDE.U32 UR6, UR10, UR4, URZ ;  /* 0x000000040a0672a5 */ /* 0x000fe4000f8e00ff */
[----:B------:R-:W-:Y:S01]  /*1fd0*/  IADD3 R0, PT, PT, RZ, -R0, RZ ;  /* 0x80000000ff007210 */ /* 0x000fe20007ffe0ff */
[----:B------:R-:W-:-:S04]  /*1fe0*/  UIMAD UR5, UR10, UR13, UR11 ;  /* 0x0000000d0a0572a4 */ /* 0x000fc8000f8e020b */
        /* <DEDUP_REMOVED lines=25> */
.L_x_3625:
[----:B------:R-:W-:Y:S01]  /*2180*/  MOV R26, UR6 ;  /* 0x00000006001a7c02 */ /* 0x000fe20008000f00 */
[----:B------:R-:W-:Y:S01]  /*2190*/  IMAD.U32 R27, RZ, RZ, UR7 ;  /* 0x00000007ff1b7e24 */ /* 0x000fe2000f8e00ff */
[----:B------:R-:W-:Y:S01]  /*21a0*/  MOV R4, 0x21e0 ;  /* 0x000021e000047802 */ /* 0x000fe20000000f00 */
[----:B------:R-:W-:Y:S02]  /*21b0*/  IMAD.MOV.U32 R23, RZ, RZ, R18 ;  /* 0x000000ffff177224 */ /* 0x000fe400078e0012 */
[----:B------:R-:W-:-:S07]  /*21c0*/  IMAD.U32 R24, RZ, RZ, UR5 ;  /* 0x00000005ff187e24 */ /* 0x000fce000f8e00ff */
[----:B------:R-:W-:Y:S05]  /*21d0*/  CALL.REL.NOINC `($__internal_86_$__cuda_sm20_div_s64) ;  /* 0x0000000800c87944 */ /* 0x000fea0003c00000 */
[----:B------:R-:W-:-:S07]  /*21e0*/  MOV R0, R32 ;  /* 0x0000002000007202 */ /* 0x000fce0000000f00 */
.L_x_3626:
        /* <DEDUP_REMOVED lines=25> */
.L_x_3627:
[----:B------:R-:W-:Y:S01]  /*2380*/  IMAD.U32 R26, RZ, RZ, UR4 ;  /* 0x00000004ff1a7e24 */ /* 0x000fe2000f8e00ff */
[----:B------:R-:W-:Y:S01]  /*2390*/  MOV R4, 0x23c0 ;  /* 0x000023c000047802 */ /* 0x000fe20000000f00 */
[----:B------:R-:W-:-:S07]  /*23a0*/  IMAD.U32 R24, RZ, RZ, UR13 ;  /* 0x0000000dff187e24 */ /* 0x000fce000f8e00ff */
[----:B------:R-:W-:Y:S05]  /*23b0*/  CALL.REL.NOINC `($__internal_86_$__cuda_sm20_div_s64) ;  /* 0x0000000800507944 */ /* 0x000fea0003c00000 */
[----:B------:R-:W-:-:S07]  /*23c0*/  IMAD.MOV.U32 R2, RZ, RZ, R32 ;  /* 0x000000ffff027224 */ /* 0x000fce00078e0020 */
.L_x_3628:
[----:B------:R-:W0:Y:S02]  /*23d0*/  LDCU.64 UR4, c[0x0][0x380] ;  /* 0x00007000ff0477ac */ /* 0x000e240008000a00 */
[----:B0-----:R-:W-:-:S04]  /*23e0*/  UISETP.NE.U32.AND UP0, UPT, UR4, URZ, UPT ;  /* 0x000000ff0400728c */ /* 0x001fc8000bf05070 */
[----:B------:R-:W-:-:S09]  /*23f0*/  UISETP.NE.AND.EX UP0, UPT, UR5, URZ, UPT, UP0 ;  /* 0x000000ff0500728c */ /* 0x000fd2000bf05300 */
[----:B------:R-:W-:Y:S05]  /*2400*/  BRA.U UP0, `(.L_x_3629) ;  /* 0x0000000100c87547 */ /* 0x000fea000b800000 */
[----:B------:R-:W0:Y:S01]  /*2410*/  LDCU.64 UR6, c[0x0][0x3a8] ;  /* 0x00007500ff0677ac */ /* 0x000e220008000a00 */
[----:B------:R-:W1:Y:S01]  /*2420*/  LDC R12, c[0x0][0x3b4] ;  /* 0x0000ed00ff0c7b82 */ /* 0x000e620000000800 */
[----:B------:R-:W-:Y:S01]  /*2430*/  SHF.L.U32 R2, R2, 0x3, RZ ;  /* 0x0000000302027819 */ /* 0x000fe200000006ff */
[----:B------:R-:W-:Y:S01]  /*2440*/  IMAD.SHL.U32 R5, R5, 0x80, RZ ;  /* 0x0000008005057824 */ /* 0x000fe200078e00ff */
[----:B------:R-:W2:Y:S02]  /*2450*/  LDCU UR4, c[0x0][0x3a4] ;  /* 0x00007480ff0477ac */ /* 0x000ea40008000800 */
[----:B------:R-:W-:-:S05]  /*2460*/  LOP3.LUT R4, RZ, R2, RZ, 0x33, !PT ;  /* 0x00000002ff047212 */ /* 0x000fca00078e33ff */
[----:B0-----:R-:W-:-:S05]  /*2470*/  VIADD R15, R4, UR6 ;  /* 0x00000006040f7c36 */ /* 0x001fca0008000000 */
[----:B------:R-:W-:Y:S01]  /*2480*/  ISETP.GT.AND P0, PT, R6, R15, PT ;  /* 0x0000000f0600720c */ /* 0x000fe20003f04270 */
[----:B-1----:R-:W-:Y:S01]  /*2490*/  IMAD R15, R0, R12, R5 ;  /* 0x0000000c000f7224 */ /* 0x002fe200078e0205 */
[----:B------:R-:W-:-:S03]  /*24a0*/  LOP3.LUT R5, RZ, R5, RZ, 0x33, !PT ;  /* 0x00000005ff057212 */ /* 0x000fc600078e33ff */
[----:B------:R-:W-:Y:S02]  /*24b0*/  IMAD R17, R2, UR7, R15 ;  /* 0x0000000702117c24 */ /* 0x000fe4000f8e020f */
[----:B--2---:R-:W-:-:S06]  /*24c0*/  VIADD R12, R5, UR4 ;  /* 0x00000004050c7c36 */ /* 0x004fcc0008000000 */
[----:B------:R-:W-:Y:S05]  /*24d0*/  @P0 EXIT ;  /* 0x000000000000094d */ /* 0x000fea0003800000 */
[----:B------:R-:W-:Y:S01]  /*24e0*/  ISETP.GT.AND P0, PT, R3, R12, PT ;  /* 0x0000000c0300720c */ /* 0x000fe20003f04270 */
[----:B------:R-:W0:Y:S01]  /*24f0*/  LDCU.64 UR4, c[0x0][0x390] ;  /* 0x00007200ff0477ac */ /* 0x000e220008000a00 */
[----:B------:R-:W-:Y:S01]  /*2500*/  IMAD R6, R6, UR7, RZ ;  /* 0x0000000706067c24 */ /* 0x000fe2000f8e02ff */
[----:B------:R-:W-:-:S10]  /*2510*/  SHF.R.S32.HI R19, RZ, 0x1f, R17 ;  /* 0x0000001fff137819 */ /* 0x000fd40000011411 */
[----:B------:R-:W-:-:S04]  /*2520*/  @!P0 IADD3 R0, PT, PT, R6, R3, RZ ;  /* 0x0000000306008210 */ /* 0x000fc80007ffe0ff */
[----:B------:R-:W-:-:S04]  /*2530*/  @!P0 IADD3 R2, P1, PT, R17, R0, RZ ;  /* 0x0000000011028210 */ /* 0x000fc80007f3e0ff */
[----:B------:R-:W-:Y:S02]  /*2540*/  @!P0 LEA.HI.X.SX32 R5, R0, R19, 0x1, P1 ;  /* 0x0000001300058211 */ /* 0x000fe400008f0eff */
[----:B0-----:R-:W-:-:S04]  /*2550*/  @!P0 LEA R4, P1, R2, UR4, 0x2 ;  /* 0x0000000402048c11 */ /* 0x001fc8000f8210ff */
[----:B------:R-:W-:-:S05]  /*2560*/  @!P0 LEA.HI.X R5, R2, UR5, R5, 0x2, P1 ;  /* 0x0000000502058c11 */ /* 0x000fca00088f1405 */
[----:B------:R-:W2:Y:S01]  /*2570*/  @!P0 LDG.E R15, desc[UR16][R4.64] ;  /* 0x00000010040f8981 */ /* 0x000ea2000c1e1900 */
[-C--:B------:R-:W-:Y:S01]  /*2580*/  ISETP.GT.AND P1, PT, R11, R12.reuse, PT ;  /* 0x0000000c0b00720c */ /* 0x080fe20003f24270 */
[----:B------:R-:W-:Y:S01]  /*2590*/  BSSY.RECONVERGENT B0, `(.L_x_3630) ;  /* 0x000000e000007945 */ /* 0x000fe20003800200 */
[--C-:B------:R-:W-:Y:S02]  /*25a0*/  IADD3 R3, P2, P3, R17, R3, R6.reuse ;  /* 0x0000000311037210 */ /* 0x100fe40007b5e006 */
[----:B------:R-:W-:Y:S02]  /*25b0*/  SHF.R.S32.HI R6, RZ, 0x1f, R6 ;  /* 0x0000001fff067819 */ /* 0x000fe40000011406 */
[----:B------:R-:W-:Y:S02]  /*25c0*/  LEA R2, P4, R3, UR4, 0x2 ;  /* 0x0000000403027c11 */ /* 0x000fe4000f8810ff */
[----:B------:R-:W-:Y:S02]  /*25d0*/  IADD3.X R6, PT, PT, R19, RZ, R6, P2, P3 ;  /* 0x000000ff13067210 */ /* 0x000fe400017e6406 */
[----:B------:R-:W-:-:S02]  /*25e0*/  ISETP.GT.AND P2, PT, R13, R12, PT ;  /* 0x0000000c0d00720c */ /* 0x000fc40003f44270 */
[----:B------:R-:W-:Y:S02]  /*25f0*/  LEA.HI.X R3, R3, UR5, R6, 0x2, P4 ;  /* 0x0000000503037c11 */ /* 0x000fe4000a0f1406 */
[----:B------:R-:W-:Y:S01]  /*2600*/  ISETP.GT.AND P3, PT, R14, R12, PT ;  /* 0x0000000c0e00720c */ /* 0x000fe20003f64270 */
[----:B--2---:R-:W-:-:S05]  /*2610*/  @!P0 FADD R15, R10, R15 ;  /* 0x0000000f0a0f8221 */ /* 0x004fca0000000000 */
[----:B------:R0:W-:Y:S01]  /*2620*/  @!P0 STG.E desc[UR16][R4.64], R15 ;  /* 0x0000000f04008986 */ /* 0x0001e2000c101910 */
[----:B------:R-:W-:Y:S06]  /*2630*/  @P1 BRA `(.L_x_3631) ;  /* 0x00000000000c1947 */ /* 0x000fec0003800000 */
[----:B------:R-:W2:Y:S02]  /*2640*/  LDG.E R0, desc[UR16][R2.64+0x80] ;  /* 0x0000801002007981 */ /* 0x000ea4000c1e1900 */
[----:B--2---:R-:W-:-:S05]  /*2650*/  FADD R9, R9, R0 ;  /* 0x0000000009097221 */ /* 0x004fca0000000000 */
[----:B------:R1:W-:Y:S02]  /*2660*/  STG.E desc[UR16][R2.64+0x80], R9 ;  /* 0x0000800902007986 */ /* 0x0003e4000c101910 */
.L_x_3631:
[----:B------:R-:W-:Y:S05]  /*2670*/  BSYNC.RECONVERGENT B0 ;  /* 0x0000000000007941 */ /* 0x000fea0003800200 */
.L_x_3630:
[----:B------:R-:W-:Y:S04]  /*2680*/  BSSY.RECONVERGENT B0, `(.L_x_3632) ;  /* 0x0000005000007945 */ /* 0x000fe80003800200 */
[----:B------:R-:W-:Y:S05]  /*2690*/  @P2 BRA `(.L_x_3633) ;  /* 0x00000000000c2947 */ /* 0x000fea0003800000 */
[----:B0-----:R-:W2:Y:S02]  /*26a0*/  LDG.E R5, desc[UR16][R2.64+0x100] ;  /* 0x0001001002057981 */ /* 0x001ea4000c1e1900 */
[----:B--2---:R-:W-:-:S05]  /*26b0*/  FADD R5, R8, R5 ;  /* 0x0000000508057221 */ /* 0x004fca0000000000 */
[----:B------:R2:W-:Y:S02]  /*26c0*/  STG.E desc[UR16][R2.64+0x100], R5 ;  /* 0x0001000502007986 */ /* 0x0005e4000c101910 */
.L_x_3633:
[----:B------:R-:W-:Y:S05]  /*26d0*/  BSYNC.RECONVERGENT B0 ;  /* 0x0000000000007941 */ /* 0x000fea0003800200 */
.L_x_3632:
[----:B------:R-:W-:Y:S05]  /*26e0*/  @P3 EXIT ;  /* 0x000000000000394d */ /* 0x000fea0003800000 */
[----:B------:R-:W3:Y:S02]  /*26f0*/  LDG.E R0, desc[UR16][R2.64+0x180] ;  /* 0x0001801002007981 */ /* 0x000ee4000c1e1900 */
[----:B---3--:R-:W-:-:S05]  /*2700*/  FADD R7, R7, R0 ;  /* 0x0000000007077221 */ /* 0x008fca0000000000 */
[----:B------:R-:W-:Y:S01]  /*2710*/  STG.E desc[UR16][R2.64+0x180], R7 ;  /* 0x0001800702007986 */ /* 0x000fe2000c101910 */
[----:B------:R-:W-:Y:S05]  /*2720*/  EXIT ;  /* 0x000000000000794d */ /* 0x000fea0003800000 */
.L_x_3629:
        /* <DEDUP_REMOVED lines=15> */
[----:B--2---:R-:W-:-:S04]  /*2820*/  @!P0 IMAD.IADD R15, R21, 0x1, R4 ;  /* 0x00000001150f8824 */ /* 0x004fc800078e0204 */
[----:B0-----:R-:W-:-:S06]  /*2830*/  @!P0 IMAD.WIDE R18, R15, 0x4, R18 ;  /* 0x000000040f128825 */ /* 0x001fcc00078e0212 */
[----:B------:R-:W2:Y:S01]  /*2840*/  @!P0 LDG.E R18, desc[UR16][R18.64] ;  /* 0x0000001012128981 */ /* 0x000ea2000c1e1900 */
[----:B------:R-:W0:Y:S01]  /*2850*/  @!P0 S2R R15, SR_CgaCtaId ;  /* 0x00000000000f8919 */ /* 0x000e220000008800 */
[----:B------:R-:W-:Y:S01]  /*2860*/  @!P0 MOV R0, 0x400 ;  /* 0x0000040000008802 */ /* 0x000fe20000000f00 */
[----:B------:R-:W-:-:S05]  /*2870*/  IMAD R2, R2, 0x8, R21 ;  /* 0x0000000802027824 */ /* 0x000fca00078e0215 */
[----:B------:R-:W-:-:S04]  /*2880*/  LOP3.LUT R2, RZ, R2, RZ, 0x33, !PT ;  /* 0x00000002ff027212 */ /* 0x000fc800078e33ff */
[----:B---3--:R-:W-:Y:S02]  /*2890*/  IADD3 R21, PT, PT, R17, R2, RZ ;  /* 0x0000000211157210 */ /* 0x008fe40007ffe0ff */
        /* <DEDUP_REMOVED lines=12> */
[----:B0-----:R-:W0:Y:S08]  /*2960*/  @!P1 LDC R15, c[0x0][0x3ac] ;  /* 0x0000eb00ff0f9b82 */ /* 0x001e300000000800 */
[----:B------:R-:W2:Y:S01]  /*2970*/  @!P1 LDC.64 R4, c[0x0][0x390] ;  /* 0x0000e400ff049b82 */ /* 0x000ea20000000a00 */
[----:B-1----:R-:W-:-:S06]  /*2980*/  ULEA UR4, UR5, UR4, 0x18 ;  /* 0x0000000405047291 */ /* 0x002fcc000f8ec0ff */
[----:B------:R-:W-:-:S05]  /*2990*/  LEA R6, R6, UR4, 0x2 ;  /* 0x0000000406067c11 */ /* 0x000fca000f8e10ff */
[----:B------:R-:W0:Y:S02]  /*29a0*/  @!P1 LDS R2, [R6] ;  /* 0x0000000006029984 */ /* 0x000e240000000800 */
[----:B0-----:R-:W-:Y:S01]  /*29b0*/  @!P1 IMAD R15, R2, R15, R3 ;  /* 0x0000000f020f9224 */ /* 0x001fe200078e0203 */
[----:B------:R-:W-:-:S04]  /*29c0*/  SHF.R.S32.HI R2, RZ, 0x1f, R0 ;  /* 0x0000001fff027819 */ /* 0x000fc80000011400 */
        /* <DEDUP_REMOVED lines=18> */
[-C--:B------:R-:W-:Y:S01]  /*2af0*/  ISETP.GT.AND P1, PT, R13, R20.reuse, PT ;  /* 0x000000140d00720c */ /* 0x080fe20003f24270 */
[----:B------:R-:W-:Y:S01]  /*2b00*/  BSSY.RECONVERGENT B0, `(.L_x_3634) ;  /* 0x0000011000007945 */ /* 0x000fe20003800200 */
[----:B------:R-:W-:Y:S01]  /*2b10*/  ISETP.GT.AND P2, PT, R14, R20, PT ;  /* 0x000000140e00720c */ /* 0x000fe20003f44270 */
[----:B--2---:R-:W-:-:S05]  /*2b20*/  @!P0 FADD R9, R9, R10 ;  /* 0x0000000a09098221 */ /* 0x004fca0000000000 */
[----:B------:R0:W-:Y:S05]  /*2b30*/  @!P0 STG.E desc[UR16][R16.64+0x80], R9 ;  /* 0x0000800910008986 */ /* 0x0001ea000c101910 */
[----:B------:R-:W-:Y:S05]  /*2b40*/  @P1 BRA `(.L_x_3635) ;  /* 0x0000000000301947 */ /* 0x000fea0003800000 */
[----:B0-----:R-:W0:Y:S01]  /*2b50*/  LDS R4, [R6] ;  /* 0x0000000006047984 */ /* 0x001e220000000800 */
        /* <DEDUP_REMOVED lines=11> */
.L_x_3635:
[----:B------:R-:W-:Y:S05]  /*2c10*/  BSYNC.RECONVERGENT B0 ;  /* 0x0000000000007941 */ /* 0x000fea0003800200 */
.L_x_3634:
[----:B------:R-:W-:Y:S05]  /*2c20*/  @P2 EXIT ;  /* 0x000000000000294d */ /* 0x000fea0003800000 */
[----:B------:R-:W0:Y:S01]  /*2c30*/  LDS R6, [R6] ;  /* 0x0000000006067984 */ /* 0x000e220000000800 */
        /* <DEDUP_REMOVED lines=12> */
        .weak           $__internal_86_$__cuda_sm20_div_s64
        .type           $__internal_86_$__cuda_sm20_div_s64,@function
        .size           $__internal_86_$__cuda_sm20_div_s64,($__internal_87_$__cuda_sm20_rem_s64 - $__internal_86_$__cuda_sm20_div_s64)
$__internal_86_$__cuda_sm20_div_s64:
        /* <DEDUP_REMOVED lines=27> */
[----:B------:R-:W-:Y:S01]  /*2eb0*/  IADD3 R2, P0, PT, RZ, -R34, RZ ;  /* 0x80000022ff027210 */ /* 0x000fe20007f1e0ff */
[----:B------:R-:W-:Y:S01]  /*2ec0*/  IMAD.X R29, RZ, RZ, ~R28, P4 ;  /* 0x000000ffff1d7224 */ /* 0x000fe200020e0e1c */
[----:B------:R-:W-:Y:S01]  /*2ed0*/  SEL R31, R31, R23, !P3 ;  /* 0x000000171f1f7207 */ /* 0x000fe20005800000 */
[----:B------:R-:W-:Y:S02]  /*2ee0*/  IMAD R30, R25, R20, R30 ;  /* 0x00000014191e7224 */ /* 0x000fe400078e021e */
[----:B------:R-:W-:Y:S01]  /*2ef0*/  IMAD.HI.U32 R32, R33, R2, RZ ;  /* 0x0000000221207227 */ /* 0x000fe200078e00ff */
[----:B------:R-:W-:-:S03]  /*2f00*/  SEL R29, R29, R28, !P3 ;  /* 0x0000001c1d1d7207 */ /* 0x000fc60005800000 */
[----:B------:R-:W-:-:S04]  /*2f10*/  IMAD.X R30, RZ, RZ, ~R30, P0 ;  /* 0x000000ffff1e7224 */ /* 0x000fc800000e0e1e */
[----:B------:R-:W-:-:S04]  /*2f20*/  IMAD.WIDE.U32 R32, P0, R33, R30, R32 ;  /* 0x0000001e21207225 */ /* 0x000fc80007800020 */
[C---:B------:R-:W-:Y:S02]  /*2f30*/  IMAD R27, R25.reuse, R30, RZ ;  /* 0x0000001e191b7224 */ /* 0x040fe400078e02ff */
[----:B------:R-:W-:Y:S01]  /*2f40*/  IMAD.HI.U32 R2, P1, R25, R2, R32 ;  /* 0x0000000219027227 */ /* 0x000fe20007820020 */
[----:B------:R-:W-:-:S03]  /*2f50*/  MOV R33, RZ ;  /* 0x000000ff00217202 */ /* 0x000fc60000000f00 */
        /* <DEDUP_REMOVED lines=17> */
[----:B------:R-:W-:-:S03]  /*3070*/  IADD3 R27, P2, PT, R2, 0x1, RZ ;  /* 0x00000001021b7810 */ /* 0x000fc60007f5e0ff */
[----:B------:R-:W-:Y:S01]  /*3080*/  IMAD.X R29, R29, 0x1, ~R30, P1 ;  /* 0x000000011d1d7824 */ /* 0x000fe200008e0e1e */
[----:B------:R-:W-:-:S04]  /*3090*/  IADD3 R32, P1, PT, R31, -R20, RZ ;  /* 0x800000141f207210 */ /* 0x000fc80007f3e0ff */
[CC--:B------:R-:W-:Y:S02]  /*30a0*/  ISETP.GE.U32.AND.EX P0, PT, R29.reuse, R21.reuse, PT, P0 ;  /* 0x000000151d00720c */ /* 0x0c0fe40003f06100 */
[----:B------:R-:W-:Y:S02]  /*30b0*/  IADD3.X R30, PT, PT, R29, ~R21, RZ, P1, !PT ;  /* 0x800000151d1e7210 */ /* 0x000fe40000ffe4ff */
[----:B------:R-:W-:Y:S01]  /*30c0*/  SEL R31, R32, R31, P0 ;  /* 0x0000001f201f7207 */ /* 0x000fe20000000000 */
[----:B------:R-:W-:Y:S01]  /*30d0*/  IMAD.X R32, RZ, RZ, R25, P2 ;  /* 0x000000ffff207224 */ /* 0x000fe200010e0619 */
        /* <DEDUP_REMOVED lines=15> */
[----:B------:R-:W-:Y:S02]  /*31d0*/  ISETP.NE.AND.EX P0, PT, R24, RZ, PT, P0 ;  /* 0x000000ff1800720c */ /* 0x000fe40003f05300 */
[----:B------:R-:W-:-:S02]  /*31e0*/  MOV R20, R4 ;  /* 0x0000000400147202 */ /* 0x000fc40000000f00 */
[----:B------:R-:W-:Y:S02]  /*31f0*/  SEL R25, R25, R32, !P1 ;  /* 0x0000002019197207 */ /* 0x000fe40004800000 */
[----:B------:R-:W-:Y:S01]  /*3200*/  SEL R32, R21, 0xffffffff, P0 ;  /* 0xffffffff15207807 */ /* 0x000fe20000000000 */
[----:B------:R-:W-:Y:S01]  /*3210*/  IMAD.MOV.U32 R21, RZ, RZ, 0x0 ;  /* 0x00000000ff157424 */ /* 0x000fe200078e00ff */
[----:B------:R-:W-:-:S03]  /*3220*/  SEL R33, R25, 0xffffffff, P0 ;  /* 0xffffffff19217807 */ /* 0x000fc60000000000 */
[----:B------:R-:W-:Y:S05]  /*3230*/  RET.REL.NODEC R20 `(mul_mat_q40_stream_k_fixup_8_8_true) ;  /* 0xffffffcc14707950 */ /* 0x000fea0003c3ffff */
        .weak           $__internal_87_$__cuda_sm20_rem_s64
        .type           $__internal_87_$__cuda_sm20_rem_s64,@function
        .size           $__internal_87_$__cuda_sm20_rem_s64,(.L_x_3773 - $__internal_87_$__cuda_sm20_rem_s64)
$__internal_87_$__cuda_sm20_rem_s64:
        /* <DEDUP_REMOVED lines=68> */
[----:B------:R-:W-:Y:S02]  /*3680*/  ISETP.NE.U32.AND P0, PT, R4, RZ, PT ;  /* 0x000000ff0400720c */ /* 0x000fe40003f05070 */
[----:B------:R-:W-:Y:S02]  /*3690*/  IADD3.X R29, PT, PT, RZ, ~R26, RZ, P3, !PT ;  /* 0x8000001aff1d7210 */ /* 0x000fe40001ffe4ff */
[----:B------:R-:W-:Y:S01]  /*36a0*/  SEL R4, R21, R20, !P2 ;  /* 0x0000001415047207 */ /* 0x000fe20005000000 */
[----:B------:R-:W-:Y:S01]  /*36b0*/  IMAD.MOV.U32 R20, RZ, RZ, R2 ;  /* 0x000000ffff147224 */ /* 0x000fe200078e0002 */
[----:B------:R-:W-:Y:S01]  /*36c0*/  ISETP.NE.AND.EX P0, PT, R24, RZ, PT, P0 ;  /* 0x000000ff1800720c */ /* 0x000fe20003f05300 */
[----:B------:R-:W-:Y:S01]  /*36d0*/  IMAD.MOV.U32 R21, RZ, RZ, 0x0 ;  /* 0x00000000ff157424 */ /* 0x000fe200078e00ff */
[----:B------:R-:W-:-:S02]  /*36e0*/  SEL R29, R29, R26, !P2 ;  /* 0x0000001a1d1d7207 */ /* 0x000fc40005000000 */
[----:B------:R-:W-:Y:S02]  /*36f0*/  SEL R4, R4, 0xffffffff, P0 ;  /* 0xffffffff04047807 */ /* 0x000fe40000000000 */
[----:B------:R-:W-:Y:S01]  /*3700*/  SEL R29, R29, 0xffffffff, P0 ;  /* 0xffffffff1d1d7807 */ /* 0x000fe20000000000 */
[----:B------:R-:W-:Y:S06]  /*3710*/  RET.REL.NODEC R20 `(mul_mat_q40_stream_k_fixup_8_8_true) ;  /* 0xffffffc814387950 */ /* 0x000fec0003c3ffff */
.L_x_3636:
        /* <DEDUP_REMOVED lines=14> */
.L_x_3773:


//--------------------- .text.mul_mat_q40_8_8_true --------------------------
	.section	.text.mul_mat_q40_8_8_true,"ax",@progbits
	.align	128
        .global         mul_mat_q40_8_8_true
        .type           mul_mat_q40_8_8_true,@function
        .size           mul_mat_q40_8_8_true,(.L_x_3775 - mul_mat_q40_8_8_true)
        .other          mul_mat_q40_8_8_true,@"STO_CUDA_ENTRY STV_DEFAULT"
mul_mat_q40_8_8_true:
.text.mul_mat_q40_8_8_true:
        /* <DEDUP_REMOVED lines=68> */
.L_x_3637:
[----:B------:R-:W-:Y:S01]  /*0440*/  IMAD.MOV.U32 R53, RZ, RZ, R10 ;  /* 0x000000ffff357224 */ /* 0x000fe200078e000a */
[----:B------:R-:W-:Y:S01]  /*0450*/  MOV R56, 0x490 ;  /* 0x0000049000387802 */ /* 0x000fe20000000f00 */
[----:B------:R-:W-:Y:S02]  /*0460*/  IMAD.MOV.U32 R55, RZ, RZ, R17 ;  /* 0x000000ffff377224 */ /* 0x000fe400078e0011 */
[----:B------:R-:W-:-:S07]  /*0470*/  IMAD.MOV.U32 R57, RZ, RZ, RZ ;  /* 0x000000ffff397224 */ /* 0x000fce00078e00ff */
[----:B------:R-:W-:Y:S05]  /*0480*/  CALL.REL.NOINC `($__internal_88_$__cuda_sm20_div_s64) ;  /* 0x0000009800007944 */ /* 0x000fea0003c00000 */
[----:B------:R-:W-:Y:S02]  /*0490*/  IMAD.MOV.U32 R8, RZ, RZ, R42 ;  /* 0x000000ffff087224 */ /* 0x000fe400078e002a */
[----:B------:R-:W-:-:S07]  /*04a0*/  IMAD.MOV.U32 R9, RZ, RZ, R47 ;  /* 0x000000ffff097224 */ /* 0x000fce00078e002f */
.L_x_3638:
        /* <DEDUP_REMOVED lines=39> */
.L_x_3639:
[----:B------:R-:W-:Y:S01]  /*0720*/  IMAD.MOV.U32 R53, RZ, RZ, R12 ;  /* 0x000000ffff357224 */ /* 0x000fe200078e000c */
[----:B------:R-:W-:Y:S01]  /*0730*/  MOV R56, 0x770 ;  /* 0x0000077000387802 */ /* 0x000fe20000000f00 */
[----:B------:R-:W-:Y:S02]  /*0740*/  IMAD.MOV.U32 R55, RZ, RZ, R17 ;  /* 0x000000ffff377224 */ /* 0x000fe400078e0011 */
[----:B------:R-:W-:-:S07]  /*0750*/  IMAD.MOV.U32 R57, RZ, RZ, RZ ;  /* 0x000000ffff397224 */ /* 0x000fce00078e00ff */
[----:B------:R-:W-:Y:S05]  /*0760*/  CALL.REL.NOINC `($__internal_88_$__cuda_sm20_div_s64) ;  /* 0x0000009400487944 */ /* 0x000fea0003c00000 */
[----:B------:R-:W-:Y:S02]  /*0770*/  IMAD.MOV.U32 R10, RZ, RZ, R42 ;  /* 0x000000ffff0a7224 */ /* 0x000fe400078e002a */
[----:B------:R-:W-:-:S07]  /*0780*/  IMAD.MOV.U32 R11, RZ, RZ, R47 ;  /* 0x000000ffff0b7224 */ /* 0x000fce00078e002f */
.L_x_3640:
        /* <DEDUP_REMOVED lines=21> */
.L_x_3641:
[----:B------:R-:W-:Y:S01]  /*08e0*/  IMAD.MOV.U32 R42, RZ, RZ, R8 ;  /* 0x000000ffff2a7224 */ /* 0x000fe200078e0008 */
[----:B------:R-:W-:Y:S01]  /*08f0*/  MOV R52, 0x920 ;  /* 0x0000092000347802 */ /* 0x000fe20000000f00 */
[----:B------:R-:W-:-:S07]  /*0900*/  IMAD.MOV.U32 R44, RZ, RZ, R9 ;  /* 0x000000ffff2c7224 */ /* 0x000fce00078e0009 */
[----:B------:R-:W-:Y:S05]  /*0910*/  CALL.REL.NOINC `($__internal_89_$__cuda_sm20_rem_s64) ;  /* 0x00000098002c7944 */ /* 0x000fea0003c00000 */
[----:B------:R-:W-:-:S07]  /*0920*/  IMAD.MOV.U32 R14, RZ, RZ, R184 ;  /* 0x000000ffff0e7224 */ /* 0x000fce00078e00b8 */
.L_x_3642:
        /* <DEDUP_REMOVED lines=28> */
.L_x_3643:
[----:B------:R-:W-:Y:S01]  /*0af0*/  IMAD.MOV.U32 R42, RZ, RZ, R10 ;  /* 0x000000ffff2a7224 */ /* 0x000fe200078e000a */
[----:B------:R-:W-:Y:S01]  /*0b00*/  MOV R52, 0xb30 ;  /* 0x00000b3000347802 */ /* 0x000fe20000000f00 */
[----:B------:R-:W-:-:S07]  /*0b10*/  IMAD.MOV.U32 R44, RZ, RZ, R11 ;  /* 0x000000ffff2c7224 */ /* 0x000fce00078e000b */
[----:B------:R-:W-:Y:S05]  /*0b20*/  CALL.REL.NOINC `($__internal_89_$__cuda_sm20_rem_s64) ;  /* 0x0000009400a87944 */ /* 0x000fea0003c00000 */
[----:B------:R-:W-:-:S07]  /*0b30*/  IMAD.MOV.U32 R6, RZ, RZ, R184 ;  /* 0x000000ffff067224 */ /* 0x000fce00078e00b8 */
.L_x_3644:
        /* <DEDUP_REMOVED lines=29> */
.L_x_3645:
[----:B------:R-:W-:Y:S01]  /*0d10*/  IMAD.MOV.U32 R42, RZ, RZ, R41 ;  /* 0x000000ffff2a7224 */ /* 0x000fe200078e0029 */
[----:B------:R-:W-:Y:S01]  /*0d20*/  MOV R52, 0xd50 ;  /* 0x00000d5000347802 */ /* 0x000fe20000000f00 */
[----:B------:R-:W-:-:S07]  /*0d30*/  IMAD.MOV.U32 R44, RZ, RZ, R43 ;  /* 0x000000ffff2c7224 */ /* 0x000fce00078e002b */
[----:B------:R-:W-:Y:S05]  /*0d40*/  CALL.REL.NOINC `($__internal_89_$__cuda_sm20_rem_s64) ;  /* 0x0000009400207944 */ /* 0x000fea0003c00000 */
.L_x_3646:
        /* <DEDUP_REMOVED lines=19> */
[----:B------:R-:W-:Y:S01]  /*0e80*/  IMAD R34, R5, UR9, RZ ;  /* 0x0000000905227c24 */ /* 0x000fe2000f8e02ff */
[----:B------:R-:W-:Y:S01]  /*0e90*/  LOP3.LUT R10, R3, 0xf, RZ, 0xc0, !PT ;  /* 0x0000000f030a7812 */ /* 0x000fe200078ec0ff */
[----:B------:R-:W-:Y:S01]  /*0ea0*/  IMAD.U32 R36, RZ, RZ, UR8 ;  /* 0x00000008ff247e24 */ /* 0x000fe2000f8e00ff */
[----:B------:R-:W-:Y:S01]  /*0eb0*/  LOP3.LUT R13, R11, 0xfc, RZ, 0xc0, !PT ;  /* 0x000000fc0b0d7812 */ /* 0x000fe200078ec0ff */
[----:B------:R-:W-:Y:S01]  /*0ec0*/  IMAD R35, R7, UR6, R34 ;  /* 0x0000000607237c24 */ /* 0x000fe2000f8e0222 */
[----:B------:R-:W-:Y:S01]  /*0ed0*/  LOP3.LUT R27, R3, 0x3, RZ, 0xc0, !PT ;  /* 0x00000003031b7812 */ /* 0x000fe200078ec0ff */
[----:B------:R-:W1:Y:S01]  /*0ee0*/  LDC R118, c[0x0][0x3cc] ;  /* 0x0000f300ff767b82 */ /* 0x000e620000000800 */
[C---:B------:R-:W-:Y:S02]  /*0ef0*/  IMAD R29, R2.reuse, 0x10, R11 ;  /* 0x00000010021d7824 */ /* 0x040fe400078e020b */
[----:B------:R-:W-:-:S02]  /*0f00*/  IMAD R17, R2, 0x4c0, R13 ;  /* 0x000004c002117824 */ /* 0x000fc400078e020d */
[----:B------:R-:W-:Y:S02]  /*0f10*/  IMAD R28, R11, 0x8, R27 ;  /* 0x000000080b1c7824 */ /* 0x000fe400078e021b */
[----:B------:R-:W-:Y:S01]  /*0f20*/  IMAD R17, R10, 0x4c, R17 ;  /* 0x0000004c0a117824 */ /* 0x000fe200078e0211 */
[----:B------:R-:W2:Y:S01]  /*0f30*/  LDC.64 R14, c[0x0][0x380] ;  /* 0x0000e000ff0e7b82 */ /* 0x000ea20000000a00 */
[----:B------:R-:W-:Y:S01]  /*0f40*/  IMAD.SHL.U32 R30, R2, 0x4, RZ ;  /* 0x00000004021e7824 */ /* 0x000fe200078e00ff */
[----:B------:R-:W-:Y:S01]  /*0f50*/  LOP3.LUT R10, R3, 0x7, RZ, 0xc0, !PT ;  /* 0x00000007030a7812 */ /* 0x000fe200078ec0ff */
[----:B------:R-:W-:Y:S02]  /*0f60*/  IMAD R33, R29, 0x130, R36 ;  /* 0x000001301d217824 */ /* 0x000fe400078e0224 */
[C---:B------:R-:W-:Y:S01]  /*0f70*/  IMAD.SHL.U32 R31, R3.reuse, 0x2, RZ ;  /* 0x00000002031f7824 */ /* 0x040fe200078e00ff */
[C---:B------:R-:W-:Y:S01]  /*0f80*/  LEA.HI R30, R3.reuse, R30, RZ, 0x1d ;  /* 0x0000001e031e7211 */ /* 0x040fe200078fe8ff */
[----:B------:R-:W-:Y:S01]  /*0f90*/  IMAD.SHL.U32 R32, R3, 0x8, RZ ;  /* 0x0000000803207824 */ /* 0x000fe200078e00ff */
[----:B------:R-:W-:Y:S01]  /*0fa0*/  UMOV UR4, UR8 ;  /* 0x0000000800047c82 */ /* 0x000fe20008000000 */
[----:B0-----:R-:W-:Y:S01]  /*0fb0*/  UMOV UR5, UR7 ;  /* 0x0000000700057c82 */ /* 0x001fe20008000000 */
[----:B------:R-:W-:Y:S01]  /*0fc0*/  IMAD.WIDE.U32 R120, R5, UR6, RZ ;  /* 0x0000000605787c25 */ /* 0x000fe2000f8e00ff */
[----:B------:R-:W-:-:S02]  /*0fd0*/  LOP3.LUT R31, R31, 0x6, RZ, 0xc0, !PT ;  /* 0x000000061f1f7812 */ /* 0x000fc400078ec0ff */
[----:B------:R-:W-:Y:S01]  /*0fe0*/  LOP3.LUT R32, R32, 0x18, RZ, 0xc0, !PT ;  /* 0x0000001820207812 */ /* 0x000fe200078ec0ff */
[----:B------:R-:W-:Y:S01]  /*0ff0*/  IMAD.U32 R12, RZ, RZ, UR4 ;  /* 0x00000004ff0c7e24 */ /* 0x000fe2000f8e00ff */
[----:B------:R-:W0:Y:S01]  /*1000*/  LDCU UR4, c[0x0][0x3c0] ;  /* 0x00007800ff0477ac */ /* 0x000e220008000800 */
[----:B------:R-:W-:Y:S02]  /*1010*/  IMAD.U32 R13, RZ, RZ, UR5 ;  /* 0x00000005ff0d7e24 */ /* 0x000fe4000f8e00ff */
[----:B-1----:R-:W-:Y:S02]  /*1020*/  IMAD R118, R118, UR6, RZ ;  /* 0x0000000676767c24 */ /* 0x002fe4000f8e02ff */
[----:B------:R-:W-:-:S03]  /*1030*/  IMAD.WIDE.U32 R12, R17, 0x4, R12 ;  /* 0x00000004110c7825 */ /* 0x000fc600078e000c */
[----:B------:R-:W-:Y:S01]  /*1040*/  SHF.R.S32.HI R34, RZ, 0x1f, R118 ;  /* 0x0000001fff227819 */ /* 0x000fe20000011476 */
[----:B------:R-:W-:Y:S01]  /*1050*/  IMAD R39, R11, 0x1c, R28 ;  /* 0x0000001c0b277824 */ /* 0x000fe200078e021c */
[C---:B------:R-:W-:Y:S01]  /*1060*/  IADD3 R136, P6, PT, R12.reuse, 0x820, RZ ;  /* 0x000008200c887810 */ /* 0x040fe20007fde0ff */
[C---:B--2---:R-:W-:Y:S01]  /*1070*/  IMAD.WIDE.U32 R14, R27.reuse, 0x4, R14 ;  /* 0x000000041b0e7825 */ /* 0x044fe200078e000e */
[C---:B------:R-:W-:Y:S02]  /*1080*/  IADD3 R134, P1, PT, R12.reuse, 0x840, RZ ;  /* 0x000008400c867810 */ /* 0x040fe40007f3e0ff */
[----:B------:R-:W-:Y:S01]  /*1090*/  IADD3 R132, P2, PT, R12, 0x860, RZ ;  /* 0x000008600c847810 */ /* 0x000fe20007f5e0ff */
[----:B------:R-:W-:Y:S01]  /*10a0*/  IMAD R27, R27, 0x120, R36 ;  /* 0x000001201b1b7824 */ /* 0x000fe200078e0224 */
[----:B------:R-:W-:Y:S01]  /*10b0*/  IADD3 R138, P0, PT, R14, 0x4, RZ ;  /* 0x000000040e8a7810 */ /* 0x000fe20007f1e0ff */
[----:B------:R-:W-:Y:S01]  /*10c0*/  IMAD R36, R34, R5, RZ ;  /* 0x0000000522247224 */ /* 0x000fe200078e02ff */
[C---:B------:R-:W-:Y:S01]  /*10d0*/  IADD3 R130, P3, PT, R12.reuse, 0x880, RZ ;  /* 0x000008800c827810 */ /* 0x040fe20007f7e0ff */
[--C-:B------:R-:W-:Y:S01]  /*10e0*/  IMAD.X R137, RZ, RZ, R13.reuse, P6 ;  /* 0x000000ffff897224 */ /* 0x100fe200030e060d */
[C---:B------:R-:W-:Y:S01]  /*10f0*/  IADD3 R128, P4, PT, R12.reuse, 0x8a0, RZ ;  /* 0x000008a00c807810 */ /* 0x040fe20007f9e0ff */
[--C-:B------:R-:W-:Y:S01]  /*1100*/  IMAD.X R135, RZ, RZ, R13.reuse, P1 ;  /* 0x000000ffff877224 */ /* 0x100fe200008e060d */
[----:B------:R-:W-:Y:S01]  /*1110*/  IADD3 R126, P5, PT, R12, 0x8c0, RZ ;  /* 0x000008c00c7e7810 */ /* 0x000fe20007fbe0ff */
[----:B------:R-:W-:Y:S01]  /*1120*/  IMAD R45, R118, R7, R36 ;  /* 0x00000007762d7224 */ /* 0x000fe200078e0224 */
[----:B------:R-:W-:Y:S01]  /*1130*/  IADD3 R124, P6, PT, R12, 0x8e0, RZ ;  /* 0x000008e00c7c7810 */ /* 0x000fe20007fde0ff */
[----:B------:R-:W-:Y:S01]  /*1140*/  IMAD.WIDE.U32 R118, R118, R5, RZ ;  /* 0x0000000576767225 */ /* 0x000fe200078e00ff */
[----:B------:R-:W-:Y:S01]  /*1150*/  IADD3 R122, P1, PT, R12, 0x900, RZ ;  /* 0x000009000c7a7810 */ /* 0x000fe20007f3e0ff */
[----:B0-----:R-:W-:Y:S01]  /*1160*/  USHF.R.S32.HI UR4, URZ, 0x1f, UR4 ;  /* 0x0000001fff047899 */ /* 0x001fe20008011404 */
[----:B------:R-:W-:Y:S01]  /*1170*/  LEA R39, R39, UR8, 0x2 ;  /* 0x0000000827277c11 */ /* 0x000fe2000f8e10ff */
[----:B------:R-:W-:-:S02]  /*1180*/  IMAD.X R133, RZ, RZ, R13, P2 ;  /* 0x000000ffff857224 */ /* 0x000fc400010e060d */
[--C-:B------:R-:W-:Y:S02]  /*1190*/  IMAD.X R131, RZ, RZ, R13.reuse, P3 ;  /* 0x000000ffff837224 */ /* 0x100fe400018e060d */
[--C-:B------:R-:W-:Y:S02]  /*11a0*/  IMAD.X R129, RZ, RZ, R13.reuse, P4 ;  /* 0x000000ffff817224 */ /* 0x100fe400020e060d */
[--C-:B------:R-:W-:Y:S02]  /*11b0*/  IMAD.X R127, RZ, RZ, R13.reuse, P5 ;  /* 0x000000ffff7f7224 */ /* 0x100fe400028e060d */
[--C-:B------:R-:W-:Y:S02]  /*11c0*/  IMAD.X R125, RZ, RZ, R13.reuse, P6 ;  /* 0x000000ffff7d7224 */ /* 0x100fe400030e060d */
[----:B------:R-:W-:Y:S02]  /*11d0*/  IMAD.X R123, RZ, RZ, R13, P1 ;  /* 0x000000ffff7b7224 */ /* 0x000fe400008e060d */
[----:B------:R-:W-:-:S02]  /*11e0*/  IMAD.X R139, RZ, RZ, R15, P0 ;  /* 0x000000ffff8b7224 */ /* 0x000fc400000e060f */
[----:B------:R-:W-:Y:S02]  /*11f0*/  IMAD.IADD R34, R121, 0x1, R35 ;  /* 0x0000000179227824 */ /* 0x000fe400078e0223 */
        /* <DEDUP_REMOVED lines=14> */
[----:B------:R-:W-:Y:S02]  /*12e0*/  VIADD R26, R2, 0x78 ;  /* 0x00000078021a7836 */ /* 0x000fe40000000000 */
[C---:B------:R-:W-:Y:S02]  /*12f0*/  VIADD R35, R30.reuse, 0x20 ;  /* 0x000000201e237836 */ /* 0x040fe40000000000 */
[----:B------:R-:W-:-:S02]  /*1300*/  VIADD R36, R30, 0x40 ;  /* 0x000000401e247836 */ /* 0x000fc40000000000 */
[----:B------:R-:W-:Y:S02]  /*1310*/  VIADD R37, R30, 0x60 ;  /* 0x000000601e257836 */ /* 0x000fe40000000000 */
[----:B------:R-:W-:Y:S02]  /*1320*/  VIADD R38, R29, 0x8 ;  /* 0x000000081d267836 */ /* 0x000fe40000000000 */
[----:B------:R-:W-:-:S07]  /*1330*/  IMAD.IADD R40, R119, 0x1, R45 ;  /* 0x0000000177287824 */ /* 0x000fce00078e022d */
.L_x_3673:
[----:B------:R-:W-:-:S04]  /*1340*/  SHF.R.S32.HI R54, RZ, 0x1f, R41 ;  /* 0x0000001fff367819 */ /* 0x000fc80000011429 */
[----:B------:R-:W-:-:S04]  /*1350*/  LOP3.LUT R42, R54, R40, RZ, 0xfc, !PT ;  /* 0x00000028362a7212 */ /* 0x000fc800078efcff */
[----:B------:R-:W-:-:S13]  /*1360*/  ISETP.NE.U32.AND P0, PT, R42, RZ, PT ;  /* 0x000000ff2a00720c */ /* 0x000fda0003f05070 */
[----:B012---:R-:W-:Y:S05]  /*1370*/  @P0 BRA `(.L_x_3648) ;  /* 0x0000000000500947 */ /* 0x007fea0003800000 */
        /* <DEDUP_REMOVED lines=20> */
.L_x_3648:
[----:B------:R-:W-:Y:S01]  /*14c0*/  IMAD.MOV.U32 R53, RZ, RZ, R41 ;  /* 0x000000ffff357224 */ /* 0x000fe200078e0029 */
[----:B------:R-:W-:Y:S01]  /*14d0*/  MOV R56, 0x1510 ;  /* 0x0000151000387802 */ /* 0x000fe20000000f00 */
[----:B------:R-:W-:Y:S02]  /*14e0*/  IMAD.MOV.U32 R55, RZ, RZ, R118 ;  /* 0x000000ffff377224 */ /* 0x000fe400078e0076 */
[----:B------:R-:W-:-:S07]  /*14f0*/  IMAD.MOV.U32 R57, RZ, RZ, R40 ;  /* 0x000000ffff397224 */ /* 0x000fce00078e0028 */
[----:B------:R-:W-:Y:S05]  /*1500*/  CALL.REL.NOINC `($__internal_88_$__cuda_sm20_div_s64) ;  /* 0x0000008400e07944 */ /* 0x000fea0003c00000 */
[----:B------:R-:W-:-:S07]  /*1510*/  IMAD.MOV.U32 R50, RZ, RZ, R42 ;  /* 0x000000ffff327224 */ /* 0x000fce00078e002a */
.L_x_3649:
        /* <DEDUP_REMOVED lines=26> */
.L_x_3650:
[----:B------:R-:W-:Y:S01]  /*16c0*/  IMAD.MOV.U32 R53, RZ, RZ, R58 ;  /* 0x000000ffff357224 */ /* 0x000fe200078e003a */
[----:B------:R-:W-:Y:S01]  /*16d0*/  MOV R56, 0x1710 ;  /* 0x0000171000387802 */ /* 0x000fe20000000f00 */
[----:B------:R-:W-:Y:S02]  /*16e0*/  IMAD.MOV.U32 R55, RZ, RZ, R120 ;  /* 0x000000ffff377224 */ /* 0x000fe400078e0078 */
[----:B------:R-:W-:-:S07]  /*16f0*/  IMAD.MOV.U32 R57, RZ, RZ, R34 ;  /* 0x000000ffff397224 */ /* 0x000fce00078e0022 */
[----:B------:R-:W-:Y:S05]  /*1700*/  CALL.REL.NOINC `($__internal_88_$__cuda_sm20_div_s64) ;  /* 0x0000008400607944 */ /* 0x000fea0003c00000 */
[----:B------:R-:W-:-:S07]  /*1710*/  IMAD.MOV.U32 R52, RZ, RZ, R42 ;  /* 0x000000ffff347224 */ /* 0x000fce00078e002a */
.L_x_3651:
        /* <DEDUP_REMOVED lines=25> */
.L_x_3652:
[----:B------:R-:W-:Y:S01]  /*18b0*/  IMAD.MOV.U32 R55, RZ, RZ, R5 ;  /* 0x000000ffff377224 */ /* 0x000fe200078e0005 */
[----:B------:R-:W-:Y:S01]  /*18c0*/  MOV R56, 0x18f0 ;  /* 0x000018f000387802 */ /* 0x000fe20000000f00 */
[----:B------:R-:W-:-:S07]  /*18d0*/  IMAD.MOV.U32 R57, RZ, RZ, R7 ;  /* 0x000000ffff397224 */ /* 0x000fce00078e0007 */
[----:B------:R-:W-:Y:S05]  /*18e0*/  CALL.REL.NOINC `($__internal_88_$__cuda_sm20_div_s64) ;  /* 0x0000008000e87944 */ /* 0x000fea0003c00000 */
.L_x_3653:
        /* <DEDUP_REMOVED lines=52> */
.L_x_3656:
[----:B------:R-:W-:Y:S01]  /*1c30*/  IMAD.MOV.U32 R42, RZ, RZ, R57 ;  /* 0x000000ffff2a7224 */ /* 0x000fe200078e0039 */
[----:B------:R-:W-:-:S07]  /*1c40*/  MOV R52, 0x1c60 ;  /* 0x00001c6000347802 */ /* 0x000fce0000000f00 */
[----:B------:R-:W-:Y:S05]  /*1c50*/  CALL.REL.NOINC `($__internal_89_$__cuda_sm20_rem_s64) ;  /* 0x00000084005c7944 */ /* 0x000fea0003c00000 */
[----:B------:R-:W-:Y:S02]  /*1c60*/  IMAD.MOV.U32 R42, RZ, RZ, R184 ;  /* 0x000000ffff2a7224 */ /* 0x000fe400078e00b8 */
[----:B------:R-:W-:-:S07]  /*1c70*/  IMAD.MOV.U32 R43, RZ, RZ, R185 ;  /* 0x000000ffff2b7224 */ /* 0x000fce00078e00b9 */
.L_x_3657:
        /* <DEDUP_REMOVED lines=8> */
.L_x_3655:
        /* <DEDUP_REMOVED lines=9> */
.L_x_3660:
[----:B------:R-:W-:Y:S05]  /*1d90*/  BSYNC.RECONVERGENT B0 ;  /* 0x0000000000007941 */ /* 0x000fea0003800200 */
.L_x_3659:
[----:B------:R-:W-:Y:S01]  /*1da0*/  BAR.SYNC.DEFER_BLOCKING 0x0 ;  /* 0x0000000000007b1d */ /* 0x000fe20000010000 */
[----:B------:R-:W-:-:S07]  /*1db0*/  CS2R R46, SRZ ;  /* 0x00000000002e7805 */ /* 0x000fce000001ff00 */
.L_x_3654:
[----:B------:R-:W1:Y:S01]  /*1dc0*/  LDC R55, c[0x0][0x3c8] ;  /* 0x0000f200ff377b82 */ /* 0x000e620000000800 */
[----:B------:R-:W2:Y:S01]  /*1dd0*/  LDCU UR5, c[0x0][0x3b4] ;  /* 0x00007680ff0577ac */ /* 0x000ea20008000800 */
[----:B------:R-:W-:Y:S01]  /*1de0*/  IMAD.SHL.U32 R50, R50, 0x80, RZ ;  /* 0x0000008032327824 */ /* 0x000fe200078e00ff */
[----:B------:R-:W-:Y:S01]  /*1df0*/  ISETP.GE.AND P6, PT, R184, R5, PT ;  /* 0x00000005b800720c */ /* 0x000fe20003fc6270 */
[----:B------:R-:W-:Y:S01]  /*1e00*/  IMAD.IADD R49, R57, 0x1, R49 ;  /* 0x0000000139317824 */ /* 0x000fe200078e0231 */
[----:B------:R-:W-:Y:S01]  /*1e10*/  CS2R R80, SRZ ;  /* 0x0000000000507805 */ /* 0x000fe2000001ff00 */
[----:B------:R-:W-:Y:S02]  /*1e20*/  IMAD.MOV.U32 R185, RZ, RZ, RZ ;  /* 0x000000ffffb97224 */ /* 0x000fe400078e00ff */
[----:B------:R-:W-:Y:S01]  /*1e30*/  IMAD.MOV.U32 R186, RZ, RZ, RZ ;  /* 0x000000ffffba7224 */ /* 0x000fe200078e00ff */
[----:B-1----:R-:W-:Y:S02]  /*1e40*/  IABS R53, R55 ;  /* 0x0000003700357213 */ /* 0x002fe40000000000 */
[----:B------:R-:W-:-:S02]  /*1e50*/  ISETP.NE.AND P5, PT, R55, RZ, PT ;  /* 0x000000ff3700720c */ /* 0x000fc40003fa5270 */
        /* <DEDUP_REMOVED lines=9> */
[----:B------:R-:W-:-:S06]  /*1ef0*/  IMAD.HI.U32 R45, R45, R51, R44 ;  /* 0x000000332d2d7227 */ /* 0x000fcc00078e002c */
[----:B------:R-:W-:Y:S01]  /*1f00*/  IMAD.HI.U32 R51, R45, R54, RZ ;  /* 0x000000362d337227 */ /* 0x000fe200078e00ff */
[----:B------:R-:W-:-:S03]  /*1f10*/  LOP3.LUT R45, RZ, R57, RZ, 0x33, !PT ;  /* 0x00000039ff2d7212 */ /* 0x000fc600078e33ff */
[----:B------:R-:W-:Y:S02]  /*1f20*/  IMAD.MOV R42, RZ, RZ, -R51 ;  /* 0x000000ffff2a7224 */ /* 0x000fe400078e0a33 */
[----:B------:R-:W-:Y:S02]  /*1f30*/  IMAD.IADD R48, R45, 0x1, R48 ;  /* 0x000000012d307824 */ /* 0x000fe400078e0230 */
[----:B------:R-:W-:Y:S02]  /*1f40*/  IMAD R42, R53, R42, R54 ;  /* 0x0000002a352a7224 */ /* 0x000fe400078e0236 */
[----:B------:R-:W-:Y:S02]  /*1f50*/  IMAD R45, R49, 0x24, R46 ;  /* 0x00000024312d7824 */ /* 0x000fe400078e022e */
[----:B------:R-:W-:Y:S01]  /*1f60*/  IMAD.IADD R46, R50, 0x1, R47 ;  /* 0x00000001322e7824 */ /* 0x000fe200078e022f */
[----:B------:R-:W-:-:S13]  /*1f70*/  ISETP.GT.U32.AND P1, PT, R53, R42, PT ;  /* 0x0000002a3500720c */ /* 0x000fda0003f24070 */
[----:B------:R-:W-:Y:S02]  /*1f80*/  @!P1 IMAD.IADD R42, R42, 0x1, -R53 ;  /* 0x000000012a2a9824 */ /* 0x000fe400078e0a35 */
[----:B------:R-:W-:-:S03]  /*1f90*/  @!P1 VIADD R51, R51, 0x1 ;  /* 0x0000000133339836 */ /* 0x000fc60000000000 */
[----:B------:R-:W-:Y:S02]  /*1fa0*/  ISETP.GE.U32.AND P0, PT, R42, R53, PT ;  /* 0x000000352a00720c */ /* 0x000fe40003f06070 */
[----:B------:R-:W-:Y:S02]  /*1fb0*/  IADD3 R42, P2, PT, R5, R41, RZ ;  /* 0x00000029052a7210 */ /* 0x000fe40007f5e0ff */
[----:B------:R-:W-:-:S03]  /*1fc0*/  LOP3.LUT R41, RZ, R50, RZ, 0x33, !PT ;  /* 0x00000032ff297212 */ /* 0x000fc600078e33ff */
[----:B------:R-:W-:Y:S01]  /*1fd0*/  IMAD.X R44, R7, 0x1, R43, P2 ;  /* 0x00000001072c7824 */ /* 0x000fe200010e062b */
[----:B------:R-:W-:Y:S01]  /*1fe0*/  ISETP.GE.AND P2, PT, R52, RZ, PT ;  /* 0x000000ff3400720c */ /* 0x000fe20003f46270 */
[----:B--2---:R-:W-:-:S03]  /*1ff0*/  VIADD R89, R41, UR5 ;  /* 0x0000000529597c36 */ /* 0x004fc60008000000 */
[----:B------:R-:W-:Y:S01]  /*2000*/  LOP3.LUT R43, R44, R7, RZ, 0xfc, !PT ;  /* 0x000000072c2b7212 */ /* 0x000fe200078efcff */
[----:B------:R-:W-:Y:S01]  /*2010*/  @P0 VIADD R51, R51, 0x1 ;  /* 0x0000000133330836 */ /* 0x000fe20000000000 */
[-C--:B------:R-:W-:Y:S02]  /*2020*/  ISETP.GT.AND P0, PT, R29, R89.reuse, PT ;  /* 0x000000591d00720c */ /* 0x080fe40003f04270 */
[----:B------:R-:W-:Y:S02]  /*2030*/  ISETP.GT.AND P1, PT, R38, R89, PT ;  /* 0x000000592600720c */ /* 0x000fe40003f24270 */
[-C--:B------:R-:W-:Y:S02]  /*2040*/  ISETP.GT.OR P3, PT, R31, R48.reuse, P0 ;  /* 0x000000301f00720c */ /* 0x080fe40000764670 */
[----:B------:R-:W-:Y:S01]  /*2050*/  ISETP.NE.U32.AND P4, PT, R43, RZ, PT ;  /* 0x000000ff2b00720c */ /* 0x000fe20003f85070 */
[----:B------:R-:W-:Y:S01]  /*2060*/  @!P2 IMAD.MOV R51, RZ, RZ, -R51 ;  /* 0x000000ffff33a224 */ /* 0x000fe200078e0a33 */
[----:B------:R-:W-:-:S02]  /*2070*/  ISETP.GT.OR P2, PT, R31, R48, P1 ;  /* 0x000000301f00720c */ /* 0x000fc40000f44670 */
[CC--:B------:R-:W-:Y:S02]  /*2080*/  ISETP.GE.OR P0, PT, R31.reuse, R48.reuse, P0 ;  /* 0x000000301f00720c */ /* 0x0c0fe40000706670 */
[----:B------:R-:W-:Y:S02]  /*2090*/  ISETP.GE.OR P1, PT, R31, R48, P1 ;  /* 0x000000301f00720c */ /* 0x000fe40000f26670 */
[----:B------:R-:W-:Y:S01]  /*20a0*/  @!P5 LOP3.LUT R51, RZ, R55, RZ, 0x33, !PT ;  /* 0x00000037ff33d212 */ /* 0x000fe200078e33ff */
[----:B------:R-:W-:Y:S10]  /*20b0*/  @P6 BRA `(.L_x_3661) ;  /* 0x0000003000d46947 */ /* 0x000ff40003800000 */
[----:B------:R-:W0:Y:S01]  /*20c0*/  LDC.64 R48, c[0x0][0x388] ;  /* 0x0000e200ff307b82 */ /* 0x000e220000000a00 */
[----:B------:R-:W1:Y:S01]  /*20d0*/  LDCU UR7, c[0x0][0x3bc] ;  /* 0x00007780ff0777ac */ /* 0x000e620008000800 */
[-C--:B------:R-:W-:Y:S01]  /*20e0*/  VIMNMX R53, PT, PT, R13, R89.reuse, PT ;  /* 0x000000590d357248 */ /* 0x080fe20003fe0100 */
[----:B------:R-:W-:Y:S01]  /*20f0*/  IMAD.MOV.U32 R185, RZ, RZ, RZ ;  /* 0x000000ffffb97224 */ /* 0x000fe200078e00ff */
[-C--:B------:R-:W-:Y:S01]  /*2100*/  VIMNMX R55, PT, PT, R14, R89.reuse, PT ;  /* 0x000000590e377248 */ /* 0x080fe20003fe0100 */
[----:B------:R-:W2:Y:S01]  /*2110*/  LDCU UR5, c[0x0][0x3d0] ;  /* 0x00007a00ff0577ac */ /* 0x000ea20008000800 */
[-C--:B------:R-:W-:Y:S02]  /*2120*/  VIMNMX R57, PT, PT, R15, R89.reuse, PT ;  /* 0x000000590f397248 */ /* 0x080fe40003fe0100 */
[-C--:B------:R-:W-:Y:S01]  /*2130*/  VIMNMX R59, PT, PT, R16, R89.reuse, PT ;  /* 0x00000059103b7248 */ /* 0x080fe20003fe0100 */
[----:B------:R-:W3:Y:S01]  /*2140*/  LDC.64 R116, c[0x0][0x380] ;  /* 0x0000e000ff747b82 */ /* 0x000ee20000000a00 */
[-C--:B------:R-:W-:Y:S01]  /*2150*/  VIMNMX R61, PT, PT, R17, R89.reuse, PT ;  /* 0x00000059113d7248 */ /* 0x080fe20003fe0100 */
[--C-:B------:R-:W-:Y:S01]  /*2160*/  IMAD R100, R55, 0x4c, R28.reuse ;  /* 0x0000004c37647824 */ /* 0x100fe200078e021c */
[-C--:B------:R-:W-:Y:S01]  /*2170*/  VIMNMX R63, PT, PT, R18, R89.reuse, PT ;  /* 0x00000059123f7248 */ /* 0x080fe20003fe0100 */
[--C-:B------:R-:W-:Y:S01]  /*2180*/  IMAD R101, R57, 0x4c, R28.reuse ;  /* 0x0000004c39657824 */ /* 0x100fe200078e021c */
[-C--:B------:R-:W-:Y:S01]  /*2190*/  VIMNMX R65, PT, PT, R19, R89.reuse, PT ;  /* 0x0000005913417248 */ /* 0x080fe20003fe0100 */
[--C-:B------:R-:W-:Y:S01]  /*21a0*/  IMAD R102, R59, 0x4c, R28.reuse ;  /* 0x0000004c3b667824 */ /* 0x100fe200078e021c */
[-C--:B------:R-:W-:Y:S01]  /*21b0*/  VIMNMX R67, PT, PT, R20, R89.reuse, PT ;  /* 0x0000005914437248 */ /* 0x080fe20003fe0100 */
[----:B------:R-:W-:Y:S01]  /*21c0*/  IMAD R103, R61, 0x4c, R28 ;  /* 0x0000004c3d677824 */ /* 0x000fe200078e021c */
[-C--:B------:R-:W-:Y:S01]  /*21d0*/  VIMNMX R69, PT, PT, R21, R89.reuse, PT ;  /* 0x0000005915457248 */ /* 0x080fe20003fe0100 */
[----:B-1----:R-:W-:Y:S01]  /*21e0*/  IMAD R41, R50, UR7, R184 ;  /* 0x0000000732297c24 */ /* 0x002fe2000f8e02b8 */
[----:B------:R-:W-:Y:S01]  /*21f0*/  SHF.R.S32.HI R50, RZ, 0x1f, R45 ;  /* 0x0000001fff327819 */ /* 0x000fe2000001142d */
[----:B------:R-:W-:Y:S01]  /*2200*/  IMAD R54, R53, UR7, RZ ;  /* 0x0000000735367c24 */ /* 0x000fe2000f8e02ff */
[-C--:B------:R-:W-:Y:S01]  /*2210*/  VIMNMX R71, PT, PT, R22, R89.reuse, PT ;  /* 0x0000005916477248 */ /* 0x080fe20003fe0100 */
[----:B--2---:R-:W-:Y:S01]  /*2220*/  IMAD R41, R51, UR5, R41 ;  /* 0x0000000533297c24 */ /* 0x004fe2000f8e0229 */
        /* <DEDUP_REMOVED lines=8> */
[-C--:B------:R-:W-:Y:S01]  /*22b0*/  VIMNMX R73, PT, PT, R23, R89.reuse, PT ;  /* 0x0000005917497248 */ /* 0x080fe20003fe0100 */
[----:B------:R-:W0:Y:S01]  /*22c0*/  LDC R48, c[0x0][0x3c0] ;  /* 0x0000f000ff307b82 */ /* 0x000e220000000800 */
[-C--:B------:R-:W-:Y:S01]  /*22d0*/  VIMNMX R75, PT, PT, R24, R89.reuse, PT ;  /* 0x00000059184b7248 */ /* 0x080fe20003fe0100 */
[----:B------:R-:W-:Y:S01]  /*22e0*/  IMAD R52, R45, UR7, RZ ;  /* 0x000000072d347c24 */ /* 0x000fe2000f8e02ff */
[-C--:B------:R-:W-:Y:S01]  /*22f0*/  VIMNMX R77, PT, PT, R25, R89.reuse, PT ;  /* 0x00000059194d7248 */ /* 0x080fe20003fe0100 */
[----:B------:R-:W-:Y:S01]  /*2300*/  IMAD R49, R45, 0x4c, R28 ;  /* 0x0000004c2d317824 */ /* 0x000fe200078e021c */
[-C--:B------:R-:W-:Y:S01]  /*2310*/  VIMNMX R79, PT, PT, R26, R89.reuse, PT ;  /* 0x000000591a4f7248 */ /* 0x080fe20003fe0100 */
[----:B------:R-:W-:Y:S01]  /*2320*/  IMAD R72, R75, UR7, RZ ;  /* 0x000000074b487c24 */ /* 0x000fe2000f8e02ff */
[-C--:B------:R-:W-:Y:S01]  /*2330*/  VIMNMX R83, PT, PT, R30, R89.reuse, PT ;  /* 0x000000591e537248 */ /* 0x080fe20003fe0100 */
[----:B------:R-:W-:Y:S01]  /*2340*/  IMAD R74, R77, UR7, RZ ;  /* 0x000000074d4a7c24 */ /* 0x000fe2000f8e02ff */
[-C--:B------:R-:W-:Y:S01]  /*2350*/  VIMNMX R85, PT, PT, R35, R89.reuse, PT ;  /* 0x0000005923557248 */ /* 0x080fe20003fe0100 */
[----:B------:R-:W-:Y:S01]  /*2360*/  IMAD R76, R79, UR7, RZ ;  /* 0x000000074f4c7c24 */ /* 0x000fe2000f8e02ff */
[-C--:B------:R-:W-:Y:S01]  /*2370*/  VIMNMX R87, PT, PT, R36, R89.reuse, PT ;  /* 0x0000005924577248 */ /* 0x080fe20003fe0100 */
[----:B------:R-:W-:Y:S01]  /*2380*/  IMAD R113, R83, UR7, RZ ;  /* 0x0000000753717c24 */ /* 0x000fe2000f8e02ff */
[----:B------:R-:W-:Y:S01]  /*2390*/  VIMNMX R89, PT, PT, R37, R89, PT ;  /* 0x0000005925597248 */ /* 0x000fe20003fe0100 */
[----:B------:R-:W-:Y:S01]  /*23a0*/  IMAD R45, R85, UR7, RZ ;  /* 0x00000007552d7c24 */ /* 0x000fe2000f8e02ff */
[----:B------:R-:W-:Y:S01]  /*23b0*/  UIADD3 UR5, UPT, UPT, UR8, 0x820, URZ ;  /* 0x0000082008057890 */ /* 0x000fe2000fffe0ff */
[----:B------:R-:W-:-:S02]  /*23c0*/  IMAD R109, R87, UR7, RZ ;  /* 0x00000007576d7c24 */ /* 0x000fc4000f8e02ff */
[C---:B------:R-:W-:Y:S02]  /*23d0*/  IMAD R182, R89.reuse, 0x4c, R10 ;  /* 0x0000004c59b67824 */ /* 0x040fe400078e020a */
[----:B------:R-:W-:Y:S01]  /*23e0*/  IMAD R89, R89, UR7, RZ ;  /* 0x0000000759597c24 */ /* 0x000fe2000f8e02ff */
[C---:B------:R-:W-:Y:S01]  /*23f0*/  IADD3 R106, P5, PT, R10.reuse, R109, RZ ;  /* 0x0000006d0a6a7210 */ /* 0x040fe20007fbe0ff */
[----:B------:R-:W-:Y:S01]  /*2400*/  IMAD R70, R73, UR7, RZ ;  /* 0x0000000749467c24 */ /* 0x000fe2000f8e02ff */
[----:B------:R-:W-:Y:S01]  /*2410*/  LEA R49, R49, UR5, 0x2 ;  /* 0x0000000531317c11 */ /* 0x000fe2000f8e10ff */
[----:B------:R-:W-:Y:S01]  /*2420*/  IMAD R170, R59, UR7, RZ ;  /* 0x000000073baa7c24 */ /* 0x000fe2000f8e02ff */
[C---:B------:R-:W-:Y:S01]  /*2430*/  IADD3 R104, P6, PT, R10.reuse, R89, RZ ;  /* 0x000000590a687210 */ /* 0x040fe20007fde0ff */
[----:B------:R-:W-:Y:S01]  /*2440*/  IMAD R66, R69, UR7, RZ ;  /* 0x0000000745427c24 */ /* 0x000fe2000f8e02ff */
[----:B------:R-:W-:Y:S01]  /*2450*/  LEA.HI.X.SX32 R109, R109, RZ, 0x1, P5 ;  /* 0x000000ff6d6d7211 */ /* 0x000fe200028f0eff */
[----:B------:R-:W-:Y:S01]  /*2460*/  IMAD R58, R61, UR7, RZ ;  /* 0x000000073d3a7c24 */ /* 0x000fe2000f8e02ff */
[----:B------:R-:W-:Y:S01]  /*2470*/  LEA.HI.X.SX32 R107, R89, RZ, 0x1, P6 ;  /* 0x000000ff596b7211 */ /* 0x000fe200030f0eff */
[----:B------:R-:W-:Y:S01]  /*2480*/  IMAD R64, R67, UR7, RZ ;  /* 0x0000000743407c24 */ /* 0x000fe2000f8e02ff */
[C---:B------:R-:W-:Y:S01]  /*2490*/  IADD3 R108, P6, PT, R10.reuse, R45, RZ ;  /* 0x0000002d0a6c7210 */ /* 0x040fe20007fde0ff */
[----:B------:R-:W-:Y:S01]  /*24a0*/  IMAD R60, R63, UR7, RZ ;  /* 0x000000073f3c7c24 */ /* 0x000fe2000f8e02ff */
[----:B------:R-:W-:Y:S01]  /*24b0*/  IADD3 R110, P5, PT, R10, R113, RZ ;  /* 0x000000710a6e7210 */ /* 0x000fe20007fbe0ff */
        /* <DEDUP_REMOVED lines=27> */
[----:B------:R-:W-:Y:S01]  /*2670*/  LEA.HI.X.SX32 R153, R72, RZ, 0x1, P5 ;  /* 0x000000ff48997211 */ /* 0x000fe200028f0eff */
[----:B------:R-:W-:Y:S01]  /*2680*/  IMAD R181, R87, 0x4c, R10 ;  /* 0x0000004c57b57824 */ /* 0x000fe200078e020a */
[----:B------:R-:W-:-:S02]  /*2690*/  IADD3 R152, P6, PT, R11, R160, RZ ;  /* 0x000000a00b987210 */ /* 0x000fc40007fde0ff */
[C---:B------:R-:W-:Y:S02]  /*26a0*/  IADD3 R154, P5, PT, R11.reuse, R70, RZ ;  /* 0x000000460b9a7210 */ /* 0x040fe40007fbe0ff */
[----:B------:R-:W-:Y:S02]  /*26b0*/  LEA.HI.X.SX32 R160, R160, RZ, 0x1, P6 ;  /* 0x000000ffa0a07211 */ /* 0x000fe400030f0eff */
[----:B------:R-:W-:Y:S02]  /*26c0*/  LEA.HI.X.SX32 R161, R70, RZ, 0x1, P5 ;  /* 0x000000ff46a17211 */ /* 0x000fe400028f0eff */
[C---:B------:R-:W-:Y:S02]  /*26d0*/  IADD3 R162, P6, PT, R11.reuse, R56, RZ ;  /* 0x000000380ba27210 */ /* 0x040fe40007fde0ff */
[----:B------:R-:W-:Y:S02]  /*26e0*/  IADD3 R164, P5, PT, R11, R68, RZ ;  /* 0x000000440ba47210 */ /* 0x000fe40007fbe0ff */
[----:B------:R-:W-:-:S02]  /*26f0*/  LEA.HI.X.SX32 R165, R56, RZ, 0x1, P6 ;  /* 0x000000ff38a57211 */ /* 0x000fc400030f0eff */
[----:B------:R-:W-:Y:S02]  /*2700*/  LEA.HI.X.SX32 R167, R68, RZ, 0x1, P5 ;  /* 0x000000ff44a77211 */ /* 0x000fe400028f0eff */
[C---:B------:R-:W-:Y:S02]  /*2710*/  IADD3 R166, P6, PT, R11.reuse, R170, RZ ;  /* 0x000000aa0ba67210 */ /* 0x040fe40007fde0ff */
[C---:B------:R-:W-:Y:S02]  /*2720*/  IADD3 R168, P5, PT, R11.reuse, R66, RZ ;  /* 0x000000420ba87210 */ /* 0x040fe40007fbe0ff */
[----:B------:R-:W-:Y:S02]  /*2730*/  LEA.HI.X.SX32 R170, R170, RZ, 0x1, P6 ;  /* 0x000000ffaaaa7211 */ /* 0x000fe400030f0eff */
[----:B------:R-:W-:Y:S02]  /*2740*/  LEA.HI.X.SX32 R171, R66, RZ, 0x1, P5 ;  /* 0x000000ff42ab7211 */ /* 0x000fe400028f0eff */
[----:B------:R-:W-:-:S02]  /*2750*/  IADD3 R172, P6, PT, R11, R58, RZ ;  /* 0x0000003a0bac7210 */ /* 0x000fc40007fde0ff */
[C---:B------:R-:W-:Y:S02]  /*2760*/  IADD3 R174, P5, PT, R11.reuse, R64, RZ ;  /* 0x000000400bae7210 */ /* 0x040fe40007fbe0ff */
[----:B------:R-:W-:Y:S02]  /*2770*/  LEA.HI.X.SX32 R175, R58, RZ, 0x1, P6 ;  /* 0x000000ff3aaf7211 */ /* 0x000fe400030f0eff */
[----:B------:R-:W-:Y:S02]  /*2780*/  LEA.HI.X.SX32 R177, R64, RZ, 0x1, P5 ;  /* 0x000000ff40b17211 */ /* 0x000fe400028f0eff */
        /* <DEDUP_REMOVED lines=22> */
[----:B0--3--:R-:W-:-:S07]  /*28f0*/  LEA.HI.X.SX32 R45, R62, RZ, 0x1, P5 ;  /* 0x000000ff3e2d7211 */ /* 0x009fce00028f0eff */
.L_x_3662:
        /* <DEDUP_REMOVED lines=74> */
[----:B------:R-:W-:-:S04]  /*2da0*/  IMAD.WIDE.U32 R54, R55, 0x12, R138 ;  /* 0x0000001237367825 */ /* 0x000fc800078e008a */
[----:B0-----:R-:W-:-:S04]  /*2db0*/  IMAD R57, R58, 0x12, RZ ;  /* 0x000000123a397824 */ /* 0x001fc800078e02ff */
[----:B------:R-:W-:Y:S01]  /*2dc0*/  IMAD.IADD R55, R55, 0x1, R57 ;  /* 0x0000000137377824 */ /* 0x000fe200078e0239 */
[----:B------:R-:W-:-:S04]  /*2dd0*/  IADD3 R57, P5, PT, R41, R164, RZ ;  /* 0x000000a429397210 */ /* 0x000fc80007fbe0ff */
[----:B------:R-:W5:Y:S04]  /*2de0*/  LDG.E.U16.CONSTANT R94, desc[UR10][R54.64+-0x2] ;  /* 0xfffffe0a365e7981 */ /* 0x000f68000c1e9500 */
[----:B------:R0:W5:Y:S01]  /*2df0*/  LDG.E.U16.CONSTANT R95, desc[UR10][R54.64] ;  /* 0x0000000a365f7981 */ /* 0x000162000c1e9500 */
[----:B------:R-:W-:Y:S01]  /*2e00*/  IMAD.X R56, R60, 0x1, R167, P5 ;  /* 0x000000013c387824 */ /* 0x000fe200028e06a7 */
[----:B------:R-:W-:Y:S01]  /*2e10*/  IADD3 R65, P5, PT, R41, R144, RZ ;  /* 0x0000009029417210 */ /* 0x000fe20007fbe0ff */
[----:B-1----:R-:W-:Y:S01]  /*2e20*/  IMAD.WIDE.U32 R52, R57, 0x12, R138 ;  /* 0x0000001239347825 */ /* 0x002fe200078e008a */
[----:B------:R-:W-:-:S03]  /*2e30*/  MOV R92, R136 ;  /* 0x00000088005c7202 */ /* 0x000fc60000000f00 */
[----:B------:R-:W-:Y:S02]  /*2e40*/  IMAD R59, R56, 0x12, RZ ;  /* 0x00000012383b7824 */ /* 0x000fe400078e02ff */
[----:B------:R-:W-:Y:S02]  /*2e50*/  IMAD.MOV.U32 R58, RZ, RZ, R52 ;  /* 0x000000ffff3a7224 */ /* 0x000fe400078e0034 */
[----:B------:R-:W-:Y:S01]  /*2e60*/  IMAD.IADD R59, R53, 0x1, R59 ;  /* 0x00000001353b7824 */ /* 0x000fe200078e023b */
[----:B------:R-:W-:Y:S01]  /*2e70*/  SHF.R.S32.HI R53, RZ, 0x1f, R184 ;  /* 0x0000001fff357819 */ /* 0x000fe200000114b8 */
[C---:B------:R-:W-:Y:S01]  /*2e80*/  IMAD.X R63, R60.reuse, 0x1, R143, P6 ;  /* 0x000000013c3f7824 */ /* 0x040fe200030e068f */
[----:B------:R-:W-:Y:S01]  /*2e90*/  IADD3 R61, P6, PT, R41, R154, RZ ;  /* 0x0000009a293d7210 */ /* 0x000fe20007fde0ff */
[----:B------:R-:W-:Y:S01]  /*2ea0*/  IMAD.WIDE.U32 R66, R67, 0x12, R138 ;  /* 0x0000001243427825 */ /* 0x000fe200078e008a */
[----:B------:R-:W5:Y:S03]  /*2eb0*/  LDG.E.U16.CONSTANT R96, desc[UR10][R58.64+-0x2] ;  /* 0xfffffe0a3a607981 */ /* 0x000f66000c1e9500 */
[----:B------:R-:W-:Y:S01]  /*2ec0*/  IMAD.X R62, R60, 0x1, R161, P6 ;  /* 0x000000013c3e7824 */ /* 0x000fe200030e06a1 */
[----:B------:R1:W5:Y:S01]  /*2ed0*/  LDG.E.U16.CONSTANT R97, desc[UR10][R58.64] ;  /* 0x0000000a3a617981 */ /* 0x000362000c1e9500 */
[----:B------:R-:W-:Y:S01]  /*2ee0*/  IMAD R53, R53, R48, RZ ;  /* 0x0000003035357224 */ /* 0x000fe200078e02ff */
[----:B------:R-:W-:Y:S01]  /*2ef0*/  IADD3 R69, P6, PT, R41, R150, RZ ;  /* 0x0000009629457210 */ /* 0x000fe20007fde0ff */
[----:B0-----:R-:W-:-:S04]  /*2f00*/  IMAD.WIDE.U32 R54, R61, 0x12, R138 ;  /* 0x000000123d367825 */ /* 0x001fc800078e008a */
[----:B------:R-:W-:Y:S02]  /*2f10*/  IMAD R99, R62, 0x12, RZ ;  /* 0x000000123e637824 */ /* 0x000fe400078e02ff */
[----:B------:R-:W-:-:S04]  /*2f20*/  IMAD.WIDE.U32 R56, R184, R48, RZ ;  /* 0x00000030b8387225 */ /* 0x000fc800078e00ff */
[----:B------:R-:W-:Y:S02]  /*2f30*/  IMAD R61, R184, UR4, R53 ;  /* 0x00000004b83d7c24 */ /* 0x000fe4000f8e0235 */
[----:B------:R-:W-:Y:S02]  /*2f40*/  IMAD.IADD R55, R55, 0x1, R99 ;  /* 0x0000000137377824 */ /* 0x000fe400078e0263 */
[----:B------:R-:W-:Y:S02]  /*2f50*/  IMAD R63, R63, 0x12, RZ ;  /* 0x000000123f3f7824 */ /* 0x000fe400078e02ff */
[----:B------:R-:W-:Y:S01]  /*2f60*/  IMAD.MOV.U32 R52, RZ, RZ, R4 ;  /* 0x000000ffff347224 */ /* 0x000fe200078e0004 */
[----:B------:R-:W5:Y:S01]  /*2f70*/  LDG.E.U16.CONSTANT R98, desc[UR10][R54.64+-0x2] ;  /* 0xfffffe0a36627981 */ /* 0x000f62000c1e9500 */
[----:B------:R-:W-:Y:S02]  /*2f80*/  IMAD.MOV.U32 R53, RZ, RZ, RZ ;  /* 0x000000ffff357224 */ /* 0x000fe400078e00ff */
[----:B------:R-:W-:Y:S01]  /*2f90*/  IMAD.IADD R158, R57, 0x1, R61 ;  /* 0x00000001399e7824 */ /* 0x000fe200078e023d */
[----:B------:R0:W5:Y:S01]  /*2fa0*/  LDG.E.U16.CONSTANT R99, desc[UR10][R54.64] ;  /* 0x0000000a36637981 */ /* 0x000162000c1e9500 */
[----:B------:R-:W-:-:S02]  /*2fb0*/  IMAD.X R57, R60, 0x1, R147, P5 ;  /* 0x000000013c397824 */ /* 0x000fc400028e0693 */
[----:B------:R-:W-:Y:S01]  /*2fc0*/  IMAD.IADD R67, R67, 0x1, R63 ;  /* 0x0000000143437824 */ /* 0x000fe200078e023f */
[----:B------:R-:W-:Y:S01]  /*2fd0*/  IADD3 R63, P5, PT, R41, R110, RZ ;  /* 0x0000006e293f7210 */ /* 0x000fe20007fbe0ff */
[----:B------:R-:W-:-:S04]  /*2fe0*/  IMAD.WIDE.U32 R52, R56, 0x9, R52 ;  /* 0x0000000938347825 */ /* 0x000fc800078e0034 */
[----:B------:R-:W-:Y:S01]  /*2ff0*/  IMAD.X R56, R60, 0x1, R153, P6 ;  /* 0x000000013c387824 */ /* 0x000fe200030e0699 */
[----:B------:R-:W-:Y:S01]  /*3000*/  IADD3 R61, P6, PT, R41, R104, RZ ;  /* 0x00000068293d7210 */ /* 0x000fe20007fde0ff */
[----:B------:R-:W-:-:S04]  /*3010*/  IMAD.WIDE.U32 R64, R65, 0x12, R138 ;  /* 0x0000001241407825 */ /* 0x000fc800078e008a */
[----:B------:R-:W-:Y:S02]  /*3020*/  IMAD R57, R57, 0x12, RZ ;  /* 0x0000001239397824 */ /* 0x000fe400078e02ff */
[----:B------:R-:W-:Y:S02]  /*3030*/  IMAD R157, R56, 0x12, RZ ;  /* 0x00000012389d7824 */ /* 0x000fe400078e02ff */
[C---:B------:R-:W-:Y:S02]  /*3040*/  IMAD.X R56, R60.reuse, 0x1, R113, P5 ;  /* 0x000000013c387824 */ /* 0x040fe400028e0671 */
[----:B------:R-:W-:Y:S01]  /*3050*/  IMAD.IADD R65, R65, 0x1, R57 ;  /* 0x0000000141417824 */ /* 0x000fe200078e0239 */
[C---:B------:R-:W-:Y:S01]  /*3060*/  IADD3 R57, P5, PT, R41.reuse, R108, RZ ;  /* 0x0000006c29397210 */ /* 0x040fe20007fbe0ff */
[----:B------:R-:W-:Y:S01]  /*3070*/  IMAD.X R156, R60, 0x1, R107, P6 ;  /* 0x000000013c9c7824 */ /* 0x000fe200030e066b */
[----:B-1----:R-:W-:Y:S01]  /*3080*/  IADD3 R59, P6, PT, R41, R106, RZ ;  /* 0x0000006a293b7210 */ /* 0x002fe20007fde0ff */
[----:B------:R-:W-:Y:S01]  /*3090*/  IMAD.WIDE.U32 R68, R69, 0x12, R138 ;  /* 0x0000001245447825 */ /* 0x000fe200078e008a */
[----:B------:R-:W5:Y:S03]  /*30a0*/  LDG.E.U16.CONSTANT R190, desc[UR10][R64.64] ;  /* 0x0000000a40be7981 */ /* 0x000f66000c1e9500 */
[----:B------:R-:W-:-:S04]  /*30b0*/  IMAD.WIDE.U32 R62, R63, 0x12, R116 ;  /* 0x000000123f3e7825 */ /* 0x000fc800078e0074 */
[----:B0-----:R-:W-:Y:S02]  /*30c0*/  IMAD R55, R56, 0x12, RZ ;  /* 0x0000001238377824 */ /* 0x001fe400078e02ff */
[C---:B------:R-:W-:Y:S02]  /*30d0*/  IMAD.X R58, R60.reuse, 0x1, R112, P5 ;  /* 0x000000013c3a7824 */ /* 0x040fe400028e0670 */
[----:B------:R-:W-:Y:S02]  /*30e0*/  IMAD.X R60, R60, 0x1, R109, P6 ;  /* 0x000000013c3c7824 */ /* 0x000fe400030e066d */
[----:B------:R-:W-:Y:S02]  /*30f0*/  IMAD.IADD R69, R69, 0x1, R157 ;  /* 0x0000000145457824 */ /* 0x000fe400078e029d */
[----:B------:R-:W-:Y:S02]  /*3100*/  IMAD.IADD R63, R63, 0x1, R55 ;  /* 0x000000013f3f7824 */ /* 0x000fe400078e0237 */
[----:B------:R-:W-:-:S03]  /*3110*/  IMAD.WIDE.U32 R54, R57, 0x12, R116 ;  /* 0x0000001239367825 */ /* 0x000fc600078e0074 */
[----:B------:R-:W5:Y:S01]  /*3120*/  LDG.E.U16.CONSTANT R62, desc[UR10][R62.64] ;  /* 0x0000000a3e3e7981 */ /* 0x000f62000c1e9500 */
[----:B------:R-:W-:Y:S02]  /*3130*/  IMAD R157, R60, 0x12, RZ ;  /* 0x000000123c9d7824 */ /* 0x000fe400078e02ff */
[----:B------:R-:W-:-:S04]  /*3140*/  IMAD.WIDE.U32 R56, R59, 0x12, R116 ;  /* 0x000000123b387825 */ /* 0x000fc800078e0074 */
[----:B------:R-:W-:Y:S02]  /*3150*/  IMAD R159, R58, 0x12, RZ ;  /* 0x000000123a9f7824 */ /* 0x000fe400078e02ff */
[----:B------:R-:W-:-:S04]  /*3160*/  IMAD.WIDE.U32 R58, R61, 0x12, R116 ;  /* 0x000000123d3a7825 */ /* 0x000fc800078e0074 */
[----:B------:R-:W-:Y:S02]  /*3170*/  IMAD R61, R156, 0x12, RZ ;  /* 0x000000129c3d7824 */ /* 0x000fe400078e02ff */
[----:B------:R-:W-:Y:S01]  /*3180*/  IMAD.IADD R57, R57, 0x1, R157 ;  /* 0x0000000139397824 */ /* 0x000fe200078e029d */
[----:B------:R-:W5:Y:S04]  /*3190*/  LDG.E.U16.CONSTANT R156, desc[UR10][R68.64+-0x2] ;  /* 0xfffffe0a449c7981 */ /* 0x000f68000c1e9500 */
[----:B------:R-:W5:Y:S01]  /*31a0*/  LDG.E.U16.CONSTANT R157, desc[UR10][R68.64] ;  /* 0x0000000a449d7981 */ /* 0x000f62000c1e9500 */
[----:B------:R-:W-:Y:S02]  /*31b0*/  IMAD.IADD R55, R55, 0x1, R159 ;  /* 0x0000000137377824 */ /* 0x000fe400078e029f */
[----:B--2---:R-:W-:Y:S01]  /*31c0*/  IMAD R71, R76, 0x10000, R71 ;  /* 0x000100004c477824 */ /* 0x004fe200078e0247 */
[----:B------:R-:W-:Y:S01]  /*31d0*/  LEA R60, P5, R52, R43, 0x2 ;  /* 0x0000002b343c7211 */ /* 0x000fe200078a10ff */
[----:B------:R-:W-:Y:S01]  /*31e0*/  IMAD R159, R158, 0x9, RZ ;  /* 0x000000099e9f7824 */ /* 0x000fe200078e02ff */
[----:B------:R-:W-:Y:S01]  /*31f0*/  UIMAD UR5, UR4, 0x90, URZ ;  /* 0x00000090040578a4 */ /* 0x000fe2000f8e02ff */
[----:B------:R-:W-:Y:S01]  /*3200*/  IMAD.IADD R59, R59, 0x1, R61 ;  /* 0x000000013b3b7824 */ /* 0x000fe200078e023d */
[----:B------:R-:W-:Y:S01]  /*3210*/  LOP3.LUT R76, R71, 0xf0f0f0f, RZ, 0xc0, !PT ;  /* 0x0f0f0f0f474c7812 */ /* 0x000fe200078ec0ff */
[----:B------:R-:W-:Y:S01]  /*3220*/  IMAD.IADD R53, R53, 0x1, R159 ;  /* 0x0000000135357824 */ /* 0x000fe200078e029f */
[----:B------:R-:W2:Y:S04]  /*3230*/  LDG.E.U16.CONSTANT R68, desc[UR10][R66.64+-0x2] ;  /* 0xfffffe0a42447981 */ /* 0x000ea8000c1e9500 */
[----:B------:R0:W2:Y:S01]  /*3240*/  LDG.E.U16.CONSTANT R159, desc[UR10][R64.64+-0x2] ;  /* 0xfffffe0a409f7981 */ /* 0x0000a2000c1e9500 */
[----:B------:R-:W-:-:S03]  /*3250*/  VIADD R158, R76, 0x78787878 ;  /* 0x787878784c9e7836 */ /* 0x000fc60000000000 */
[----:B------:R1:W2:Y:S01]  /*3260*/  LDG.E.U16.CONSTANT R69, desc[UR10][R66.64] ;  /* 0x0000000a42457981 */ /* 0x0002a2000c1e9500 */
[----:B---3--:R-:W-:-:S03]  /*3270*/  IMAD R70, R73, 0x10000, R70 ;  /* 0x0001000049467824 */ /* 0x008fc600078e0246 */
[----:B------:R3:W2:Y:S01]  /*3280*/  LDG.E.U16.CONSTANT R54, desc[UR10][R54.64] ;  /* 0x0000000a36367981 */ /* 0x0006a2000c1e9500 */
[----:B0-----:R-:W-:Y:S02]  /*3290*/  LOP3.LUT R65, R158, R71, RZ, 0x3c, !PT ;  /* 0x000000479e417212 */ /* 0x001fe400078e3cff */
[----:B------:R-:W-:Y:S01]  /*32a0*/  SHF.R.U32.HI R71, RZ, 0x4, R71 ;  /* 0x00000004ff477819 */ /* 0x000fe20000011647 */
[----:B------:R-:W2:Y:S03]  /*32b0*/  LDG.E.U16.CONSTANT R56, desc[UR10][R56.64] ;  /* 0x0000000a38387981 */ /* 0x000ea6000c1e9500 */
[----:B------:R-:W-:Y:S01]  /*32c0*/  LOP3.LUT R63, R71, 0xf0f0f0f, RZ, 0xc0, !PT ;  /* 0x0f0f0f0f473f7812 */ /* 0x000fe200078ec0ff */
[----:B------:R-:W2:Y:S01]  /*32d0*/  LDG.E.U16.CONSTANT R58, desc[UR10][R58.64] ;  /* 0x0000000a3a3a7981 */ /* 0x000ea2000c1e9500 */
[----:B------:R-:W-:Y:S02]  /*32e0*/  LEA.HI.X R61, R52, R47, R53, 0x2, P5 ;  /* 0x0000002f343d7211 */ /* 0x000fe400028f1435 */
[----:B------:R-:W-:Y:S01]  /*32f0*/  LOP3.LUT R65, R65, 0x8080808, R76, 0x60, !PT ;  /* 0x0808080841417812 */ /* 0x000fe200078e604c */
[----:B------:R-:W-:Y:S01]  /*3300*/  VIADD R64, R63, 0x78787878 ;  /* 0x787878783f407836 */ /* 0x000fe20000000000 */
[----:B------:R-:W-:Y:S01]  /*3310*/  PRMT R76, R76, 0xba98, RZ ;  /* 0x0000ba984c4c7816 */ /* 0x000fe200000000ff */
[----:B------:R-:W-:Y:S01]  /*3320*/  IMAD.WIDE.U32 R52, R48, 0x90, R60 ;  /* 0x0000009030347825 */ /* 0x000fe200078e003c */
[----:B------:R-:W2:Y:S01]  /*3330*/  LDG.E.CONSTANT R192, desc[UR10][R60.64] ;  /* 0x0000000a3cc07981 */ /* 0x000ea2000c1e9900 */
[----:B------:R-:W-:-:S02]  /*3340*/  PRMT R65, R65, 0xba98, RZ ;  /* 0x0000ba9841417816 */ /* 0x000fc400000000ff */
[----:B-1----:R-:W-:Y:S01]  /*3350*/  LOP3.LUT R66, R64, R71, RZ, 0x3c, !PT ;  /* 0x0000004740427212 */ /* 0x002fe200078e3cff */
[----:B------:R0:W2:Y:S01]  /*3360*/  LDG.E.CONSTANT R194, desc[UR10][R60.64+0x400] ;  /* 0x0004000a3cc27981 */ /* 0x0000a2000c1e9900 */
[----:B------:R-:W-:Y:S01]  /*3370*/  VIADD R53, R53, UR5 ;  /* 0x0000000535357c36 */ /* 0x000fe20008000000 */
[C---:B---3--:R-:W-:Y:S02]  /*3380*/  LOP3.LUT R55, R65.reuse, 0x80808080, R158, 0x6, !PT ;  /* 0x8080808041377812 */ /* 0x048fe400078e069e */
[----:B------:R-:W-:Y:S02]  /*3390*/  LOP3.LUT R76, R65, 0x7f7f7f7f, R76, 0x60, !PT ;  /* 0x7f7f7f7f414c7812 */ /* 0x000fe400078e604c */
[----:B------:R-:W-:Y:S01]  /*33a0*/  LOP3.LUT R66, R66, 0x8080808, R63, 0x60, !PT ;  /* 0x0808080842427812 */ /* 0x000fe200078e603f */
[----:B------:R-:W3:Y:S01]  /*33b0*/  LDG.E.CONSTANT R158, desc[UR10][R52.64] ;  /* 0x0000000a349e7981 */ /* 0x000ee2000c1e9900 */
[----:B0-----:R-:W-:-:S03]  /*33c0*/  SHF.R.U32.HI R61, RZ, 0x4, R70 ;  /* 0x00000004ff3d7819 */ /* 0x001fc60000011646 */
[----:B------:R0:W3:Y:S01]  /*33d0*/  LDG.E.CONSTANT R188, desc[UR10][R52.64+0x400] ;  /* 0x0004000a34bc7981 */ /* 0x0000e2000c1e9900 */
[----:B------:R-:W-:Y:S02]  /*33e0*/  PRMT R60, R63, 0xba98, RZ ;  /* 0x0000ba983f3c7816 */ /* 0x000fe400000000ff */
[----:B------:R-:W-:Y:S02]  /*33f0*/  LOP3.LUT R63, R61, 0xf0f0f0f, RZ, 0xc0, !PT ;  /* 0x0f0f0f0f3d3f7812 */ /* 0x000fe400078ec0ff */
[----:B------:R-:W-:Y:S02]  /*3400*/  LOP3.LUT R57, R70, 0xf0f0f0f, RZ, 0xc0, !PT ;  /* 0x0f0f0f0f46397812 */ /* 0x000fe400078ec0ff */
[----:B------:R-:W-:Y:S02]  /*3410*/  LOP3.LUT R76, R55, R76, RZ, 0xfc, !PT ;  /* 0x0000004c374c7212 */ /* 0x000fe400078efcff */
[----:B------:R-:W-:Y:S01]  /*3420*/  PRMT R55, R66, 0xba98, RZ ;  /* 0x0000ba9842377816 */ /* 0x000fe200000000ff */
[----:B0-----:R-:W-:-:S02]  /*3430*/  VIADD R52, R63, 0x78787878 ;  /* 0x787878783f347836 */ /* 0x001fc40000000000 */
[----:B------:R-:W-:Y:S01]  /*3440*/  VIADD R59, R57, 0x78787878 ;  /* 0x78787878393b7836 */ /* 0x000fe20000000000 */
[C---:B------:R-:W-:Y:S02]  /*3450*/  LOP3.LUT R64, R55.reuse, 0x80808080, R64, 0x6, !PT ;  /* 0x8080808037407812 */ /* 0x040fe400078e0640 */
[----:B------:R-:W-:Y:S01]  /*3460*/  LOP3.LUT R55, R55, 0x7f7f7f7f, R60, 0x60, !PT ;  /* 0x7f7f7f7f37377812 */ /* 0x000fe200078e603c */
[----:B----4-:R-:W-:Y:S01]  /*3470*/  IMAD R72, R75, 0x10000, R72 ;  /* 0x000100004b487824 */ /* 0x010fe200078e0248 */
[----:B------:R-:W-:Y:S02]  /*3480*/  LOP3.LUT R60, R52, R61, RZ, 0x3c, !PT ;  /* 0x0000003d343c7212 */ /* 0x000fe400078e3cff */
[----:B------:R-:W-:Y:S02]  /*3490*/  LOP3.LUT R70, R59, R70, RZ, 0x3c, !PT ;  /* 0x000000463b467212 */ /* 0x000fe400078e3cff */
[----:B------:R-:W-:Y:S02]  /*34a0*/  LOP3.LUT R60, R60, 0x8080808, R63, 0x60, !PT ;  /* 0x080808083c3c7812 */ /* 0x000fe400078e603f */
[----:B------:R-:W-:-:S02]  /*34b0*/  LOP3.LUT R70, R70, 0x8080808, R57, 0x60, !PT ;  /* 0x0808080846467812 */ /* 0x000fc400078e6039 */
[----:B------:R-:W-:Y:S02]  /*34c0*/  SHF.R.U32.HI R61, RZ, 0x4, R72 ;  /* 0x00000004ff3d7819 */ /* 0x000fe40000011648 */
[----:B------:R-:W-:Y:S02]  /*34d0*/  PRMT R53, R60, 0xba98, RZ ;  /* 0x0000ba983c357816 */ /* 0x000fe400000000ff */
[----:B------:R-:W-:Y:S02]  /*34e0*/  PRMT R60, R63, 0xba98, RZ ;  /* 0x0000ba983f3c7816 */ /* 0x000fe400000000ff */
[----:B------:R-:W-:Y:S02]  /*34f0*/  PRMT R70, R70, 0xba98, RZ ;  /* 0x0000ba9846467816 */ /* 0x000fe400000000ff */
[----:B------:R-:W-:Y:S02]  /*3500*/  LOP3.LUT R64, R64, R55, RZ, 0xfc, !PT ;  /* 0x0000003740407212 */ /* 0x000fe400078efcff */
[----:B------:R-:W-:-:S02]  /*3510*/  LOP3.LUT R63, R61, 0xf0f0f0f, RZ, 0xc0, !PT ;  /* 0x0f0f0f0f3d3f7812 */ /* 0x000fc400078ec0ff */
[----:B------:R-:W-:Y:S02]  /*3520*/  PRMT R57, R57, 0xba98, RZ ;  /* 0x0000ba9839397816 */ /* 0x000fe400000000ff */
[----:B------:R-:W-:Y:S02]  /*3530*/  LOP3.LUT R55, R72, 0xf0f0f0f, RZ, 0xc0, !PT ;  /* 0x0f0f0f0f48377812 */ /* 0x000fe400078ec0ff */
[C---:B------:R-:W-:Y:S02]  /*3540*/  LOP3.LUT R52, R53.reuse, 0x80808080, R52, 0x6, !PT ;  /* 0x8080808035347812 */ /* 0x040fe400078e0634 */
[C---:B------:R-:W-:Y:S02]  /*3550*/  LOP3.LUT R59, R70.reuse, 0x80808080, R59, 0x6, !PT ;  /* 0x80808080463b7812 */ /* 0x040fe400078e063b */
[----:B------:R-:W-:Y:S01]  /*3560*/  LOP3.LUT R53, R53, 0x7f7f7f7f, R60, 0x60, !PT ;  /* 0x7f7f7f7f35357812 */ /* 0x000fe200078e603c */
[----:B------:R-:W-:Y:S01]  /*3570*/  VIADD R60, R63, 0x78787878 ;  /* 0x787878783f3c7836 */ /* 0x000fe20000000000 */
[----:B------:R-:W-:Y:S01]  /*3580*/  LOP3.LUT R70, R70, 0x7f7f7f7f, R57, 0x60, !PT ;  /* 0x7f7f7f7f46467812 */ /* 0x000fe200078e6039 */
[----:B------:R-:W-:Y:S01]  /*3590*/  VIADD R57, R55, 0x78787878 ;  /* 0x7878787837397836 */ /* 0x000fe20000000000 */
[----:B------:R-:W-:-:S02]  /*35a0*/  LOP3.LUT R53, R52, R53, RZ, 0xfc, !PT ;  /* 0x0000003534357212 */ /* 0x000fc400078efcff */
[----:B------:R-:W-:Y:S02]  /*35b0*/  LOP3.LUT R52, R60, R61, RZ, 0x3c, !PT ;  /* 0x0000003d3c347212 */ /* 0x000fe400078e3cff */
[----:B------:R-:W-:Y:S01]  /*35c0*/  LOP3.LUT R72, R57, R72, RZ, 0x3c, !PT ;  /* 0x0000004839487212 */ /* 0x000fe200078e3cff */
[----:B-----5:R-:W-:Y:S01]  /*35d0*/  IMAD R74, R77, 0x10000, R74 ;  /* 0x000100004d4a7824 */ /* 0x020fe200078e024a */
[----:B------:R-:W-:Y:S02]  /*35e0*/  LOP3.LUT R52, R52, 0x8080808, R63, 0x60, !PT ;  /* 0x0808080834347812 */ /* 0x000fe400078e603f */
[----:B------:R-:W-:Y:S02]  /*35f0*/  LOP3.LUT R72, R72, 0x8080808, R55, 0x60, !PT ;  /* 0x0808080848487812 */ /* 0x000fe400078e6037 */
[----:B------:R-:W-:Y:S02]  /*3600*/  LOP3.LUT R59, R59, R70, RZ, 0xfc, !PT ;  /* 0x000000463b3b7212 */ /* 0x000fe400078efcff */
[----:B------:R-:W-:-:S02]  /*3610*/  PRMT R61, R52, 0xba98, RZ ;  /* 0x0000ba98343d7816 */ /* 0x000fc400000000ff */
[----:B------:R-:W-:Y:S02]  /*3620*/  PRMT R72, R72, 0xba98, RZ ;  /* 0x0000ba9848487816 */ /* 0x000fe400000000ff */
[----:B------:R-:W-:Y:S02]  /*3630*/  PRMT R66, R63, 0xba98, RZ ;  /* 0x0000ba983f427816 */ /* 0x000fe400000000ff */
[----:B------:R-:W-:Y:S02]  /*3640*/  PRMT R55, R55, 0xba98, RZ ;  /* 0x0000ba9837377816 */ /* 0x000fe400000000ff */
[----:B------:R-:W-:Y:S01]  /*3650*/  LOP3.LUT R52, R74, 0xf0f0f0f, RZ, 0xc0, !PT ;  /* 0x0f0f0f0f4a347812 */ /* 0x000fe200078ec0ff */
[----:B------:R-:W-:Y:S01]  /*3660*/  STS [R49], R76 ;  /* 0x0000004c31007388 */ /* 0x000fe20000000800 */
[C---:B------:R-:W-:Y:S02]  /*3670*/  LOP3.LUT R60, R61.reuse, 0x80808080, R60, 0x6, !PT ;  /* 0x808080803d3c7812 */ /* 0x040fe400078e063c */
[----:B------:R-:W-:Y:S01]  /*3680*/  LOP3.LUT R57, R72, 0x80808080, R57, 0x6, !PT ;  /* 0x8080808048397812 */ /* 0x000fe200078e0639 */
[----:B------:R-:W-:Y:S01]  /*3690*/  STS [R49+0x10], R64 ;  /* 0x0000104031007388 */ /* 0x000fe20000000800 */
[----:B------:R-:W-:-:S02]  /*36a0*/  LOP3.LUT R61, R61, 0x7f7f7f7f, R66, 0x60, !PT ;  /* 0x7f7f7f7f3d3d7812 */ /* 0x000fc400078e6042 */
[----:B------:R-:W-:Y:S01]  /*36b0*/  LOP3.LUT R72, R72, 0x7f7f7f7f, R55, 0x60, !PT ;  /* 0x7f7f7f7f48487812 */ /* 0x000fe200078e6037 */
[----:B------:R0:W-:Y:S01]  /*36c0*/  STS [R50], R59 ;  /* 0x0000003b32007388 */ /* 0x0001e20000000800 */
[----:B------:R-:W-:Y:S01]  /*36d0*/  VIADD R55, R52, 0x78787878 ;  /* 0x7878787834377836 */ /* 0x000fe20000000000 */
[----:B------:R-:W-:Y:S02]  /*36e0*/  LOP3.LUT R60, R60, R61, RZ, 0xfc, !PT ;  /* 0x0000003d3c3c7212 */ /* 0x000fe400078efcff */
[----:B------:R-:W-:Y:S02]  /*36f0*/  LOP3.LUT R72, R57, R72, RZ, 0xfc, !PT ;  /* 0x0000004839487212 */ /* 0x000fe400078efcff */
[----:B0-----:R-:W-:Y:S02]  /*3700*/  SHF.R.U32.HI R59, RZ, 0x4, R74 ;  /* 0x00000004ff3b7819 */ /* 0x001fe4000001164a */
[----:B------:R-:W-:Y:S02]  /*3710*/  LOP3.LUT R57, R55, R74, RZ, 0x3c, !PT ;  /* 0x0000004a37397212 */ /* 0x000fe400078e3cff */
[----:B------:R-:W-:Y:S01]  /*3720*/  LOP3.LUT R61, R59, 0xf0f0f0f, RZ, 0xc0, !PT ;  /* 0x0f0f0f0f3b3d7812 */ /* 0x000fe200078ec0ff */
[----:B------:R-:W-:Y:S01]  /*3730*/  IMAD R78, R79, 0x10000, R78 ;  /* 0x000100004f4e7824 */ /* 0x000fe200078e024e */
[----:B------:R-:W-:-:S03]  /*3740*/  LOP3.LUT R57, R57, 0x8080808, R52, 0x60, !PT ;  /* 0x0808080839397812 */ /* 0x000fc600078e6034 */
[----:B------:R-:W-:Y:S01]  /*3750*/  VIADD R66, R61, 0x78787878 ;  /* 0x787878783d427836 */ /* 0x000fe20000000000 */
[----:B------:R-:W-:Y:S02]  /*3760*/  PRMT R64, R57, 0xba98, RZ ;  /* 0x0000ba9839407816 */ /* 0x000fe400000000ff */
[----:B------:R-:W-:Y:S02]  /*3770*/  PRMT R57, R52, 0xba98, RZ ;  /* 0x0000ba9834397816 */ /* 0x000fe400000000ff */
[----:B------:R-:W-:Y:S02]  /*3780*/  LOP3.LUT R70, R66, R59, RZ, 0x3c, !PT ;  /* 0x0000003b42467212 */ /* 0x000fe400078e3cff */
[----:B------:R-:W-:Y:S02]  /*3790*/  LOP3.LUT R59, R78, 0xf0f0f0f, RZ, 0xc0, !PT ;  /* 0x0f0f0f0f4e3b7812 */ /* 0x000fe400078ec0ff */
[C---:B------:R-:W-:Y:S02]  /*37a0*/  LOP3.LUT R55, R64.reuse, 0x80808080, R55, 0x6, !PT ;  /* 0x8080808040377812 */ /* 0x040fe400078e0637 */
[----:B------:R-:W-:Y:S01]  /*37b0*/  LOP3.LUT R64, R64, 0x7f7f7f7f, R57, 0x60, !PT ;  /* 0x7f7f7f7f40407812 */ /* 0x000fe200078e6039 */
[----:B------:R-:W-:Y:S01]  /*37c0*/  VIADD R57, R59, 0x78787878 ;  /* 0x787878783b397836 */ /* 0x000fe20000000000 */
[----:B------:R0:W-:Y:S01]  /*37d0*/  STS [R50+0x10], R53 ;  /* 0x0000103532007388 */ /* 0x0001e20000000800 */
[----:B------:R-:W-:-:S03]  /*37e0*/  LOP3.LUT R70, R70, 0x8080808, R61, 0x60, !PT ;  /* 0x0808080846467812 */ /* 0x000fc600078e603d */
[----:B------:R1:W-:Y:S01]  /*37f0*/  STS [R51+0x10], R60 ;  /* 0x0000103c33007388 */ /* 0x0003e20000000800 */
[----:B------:R-:W-:Y:S02]  /*3800*/  PRMT R52, R61, 0xba98, RZ ;  /* 0x0000ba983d347816 */ /* 0x000fe400000000ff */
[----:B0-----:R-:W-:Y:S02]  /*3810*/  PRMT R53, R70, 0xba98, RZ ;  /* 0x0000ba9846357816 */ /* 0x001fe400000000ff */
[----:B-1----:R-:W-:Y:S02]  /*3820*/  SHF.R.U32.HI R60, RZ, 0x4, R78 ;  /* 0x00000004ff3c7819 */ /* 0x002fe4000001164e */
[----:B------:R-:W-:-:S04]  /*3830*/  LOP3.LUT R78, R57, R78, RZ, 0x3c, !PT ;  /* 0x0000004e394e7212 */ /* 0x000fc800078e3cff */
[----:B------:R-:W-:Y:S02]  /*3840*/  LOP3.LUT R78, R78, 0x8080808, R59, 0x60, !PT ;  /* 0x080808084e4e7812 */ /* 0x000fe400078e603b */
[----:B------:R-:W-:Y:S01]  /*3850*/  LOP3.LUT R66, R53, 0x80808080, R66, 0x6, !PT ;  /* 0x8080808035427812 */ /* 0x000fe200078e0642 */
[----:B------:R-:W-:Y:S01]  /*3860*/  IMAD R82, R83, 0x10000, R82 ;  /* 0x0001000053527824 */ /* 0x000fe200078e0252 */
[----:B------:R-:W-:Y:S02]  /*3870*/  LOP3.LUT R53, R53, 0x7f7f7f7f, R52, 0x60, !PT ;  /* 0x7f7f7f7f35357812 */ /* 0x000fe400078e6034 */
[----:B------:R-:W-:Y:S02]  /*3880*/  PRMT R78, R78, 0xba98, RZ ;  /* 0x0000ba984e4e7816 */ /* 0x000fe400000000ff */
[----:B------:R-:W-:Y:S02]  /*3890*/  LOP3.LUT R52, R60, 0xf0f0f0f, RZ, 0xc0, !PT ;  /* 0x0f0f0f0f3c347812 */ /* 0x000fe400078ec0ff */
[----:B------:R-:W-:-:S02]  /*38a0*/  PRMT R59, R59, 0xba98, RZ ;  /* 0x0000ba983b3b7816 */ /* 0x000fc400000000ff */
[----:B------:R-:W-:Y:S01]  /*38b0*/  LOP3.LUT R57, R78, 0x80808080, R57, 0x6, !PT ;  /* 0x808080804e397812 */ /* 0x000fe200078e0639 */
[----:B------:R-:W-:Y:S01]  /*38c0*/  VIADD R61, R52, 0x78787878 ;  /* 0x78787878343d7836 */ /* 0x000fe20000000000 */
[----:B------:R-:W-:Y:S02]  /*38d0*/  LOP3.LUT R78, R78, 0x7f7f7f7f, R59, 0x60, !PT ;  /* 0x7f7f7f7f4e4e7812 */ /* 0x000fe400078e603b */
[----:B------:R-:W-:Y:S02]  /*38e0*/  LOP3.LUT R59, R82, 0xf0f0f0f, RZ, 0xc0, !PT ;  /* 0x0f0f0f0f523b7812 */ /* 0x000fe400078ec0ff */
[----:B------:R-:W-:Y:S02]  /*38f0*/  LOP3.LUT R55, R55, R64, RZ, 0xfc, !PT ;  /* 0x0000004037377212 */ /* 0x000fe400078efcff */
[----:B------:R-:W-:Y:S01]  /*3900*/  LOP3.LUT R63, R61, R60, RZ, 0x3c, !PT ;  /* 0x0000003c3d3f7212 */ /* 0x000fe200078e3cff */
[----:B------:R-:W-:Y:S01]  /*3910*/  VIADD R65, R59, 0x78787878 ;  /* 0x787878783b417836 */ /* 0x000fe20000000000 */
[----:B------:R-:W-:-:S02]  /*3920*/  SHF.R.U32.HI R64, RZ, 0x4, R82 ;  /* 0x00000004ff407819 */ /* 0x000fc40000011652 */
[----:B------:R-:W-:Y:S02]  /*3930*/  LOP3.LUT R78, R57, R78, RZ, 0xfc, !PT ;  /* 0x0000004e394e7212 */ /* 0x000fe400078efcff */
[----:B------:R-:W-:Y:S02]  /*3940*/  LOP3.LUT R63, R63, 0x8080808, R52, 0x60, !PT ;  /* 0x080808083f3f7812 */ /* 0x000fe400078e6034 */
[----:B------:R-:W-:Y:S02]  /*3950*/  PRMT R57, R52, 0xba98, RZ ;  /* 0x0000ba9834397816 */ /* 0x000fe400000000ff */
[----:B------:R-:W-:Y:S02]  /*3960*/  LOP3.LUT R52, R64, 0xf0f0f0f, RZ, 0xc0, !PT ;  /* 0x0f0f0f0f40347812 */ /* 0x000fe400078ec0ff */
[----:B------:R-:W-:Y:S01]  /*3970*/  LOP3.LUT R82, R65, R82, RZ, 0x3c, !PT ;  /* 0x0000005241527212 */ /* 0x000fe200078e3cff */
[----:B------:R-:W-:Y:S01]  /*3980*/  STS [R51], R72 ;  /* 0x0000004833007388 */ /* 0x000fe20000000800 */
[----:B------:R-:W-:-:S02]  /*3990*/  PRMT R60, R63, 0xba98, RZ ;  /* 0x0000ba983f3c7816 */ /* 0x000fc400000000ff */
[----:B------:R-:W-:Y:S01]  /*39a0*/  LOP3.LUT R82, R82, 0x8080808, R59, 0x60, !PT ;  /* 0x0808080852527812 */ /* 0x000fe200078e603b */
[----:B------:R0:W-:Y:S01]  /*39b0*/  STS [R100], R55 ;  /* 0x0000003764007388 */ /* 0x0001e20000000800 */
[----:B------:R-:W-:Y:S01]  /*39c0*/  LOP3.LUT R61, R60, 0x80808080, R61, 0x6, !PT ;  /* 0x808080803c3d7812 */ /* 0x000fe200078e063d */
[----:B------:R-:W-:Y:S01]  /*39d0*/  IMAD R84, R85, 0x10000, R84 ;  /* 0x0001000055547824 */ /* 0x000fe200078e0254 */
[----:B------:R-:W-:Y:S02]  /*39e0*/  PRMT R82, R82, 0xba98, RZ ;  /* 0x0000ba9852527816 */ /* 0x000fe400000000ff */
[----:B------:R-:W-:Y:S01]  /*39f0*/  LOP3.LUT R60, R60, 0x7f7f7f7f, R57, 0x60, !PT ;  /* 0x7f7f7f7f3c3c7812 */ /* 0x000fe200078e6039 */
[----:B0-----:R-:W-:Y:S01]  /*3a00*/  VIADD R55, R52, 0x78787878 ;  /* 0x7878787834377836 */ /* 0x001fe20000000000 */
[----:B------:R-:W-:Y:S02]  /*3a10*/  PRMT R59, R59, 0xba98, RZ ;  /* 0x0000ba983b3b7816 */ /* 0x000fe400000000ff */
[----:B------:R-:W-:-:S02]  /*3a20*/  LOP3.LUT R65, R82, 0x80808080, R65, 0x6, !PT ;  /* 0x8080808052417812 */ /* 0x000fc400078e0641 */
[----:B------:R-:W-:Y:S02]  /*3a30*/  LOP3.LUT R57, R55, R64, RZ, 0x3c, !PT ;  /* 0x0000004037397212 */ /* 0x000fe400078e3cff */
[----:B------:R-:W-:Y:S02]  /*3a40*/  LOP3.LUT R82, R82, 0x7f7f7f7f, R59, 0x60, !PT ;  /* 0x7f7f7f7f52527812 */ /* 0x000fe400078e603b */
[----:B------:R-:W-:Y:S02]  /*3a50*/  LOP3.LUT R57, R57, 0x8080808, R52, 0x60, !PT ;  /* 0x0808080839397812 */ /* 0x000fe400078e6034 */
[----:B------:R-:W-:Y:S02]  /*3a60*/  LOP3.LUT R59, R84, 0xf0f0f0f, RZ, 0xc0, !PT ;  /* 0x0f0f0f0f543b7812 */ /* 0x000fe400078ec0ff */
[----:B------:R-:W-:Y:S02]  /*3a70*/  LOP3.LUT R53, R66, R53, RZ, 0xfc, !PT ;  /* 0x0000003542357212 */ /* 0x000fe400078efcff */
[----:B------:R-:W-:Y:S01]  /*3a80*/  PRMT R64, R57, 0xba98, RZ ;  /* 0x0000ba9839407816 */ /* 0x000fe200000000ff */
[----:B------:R-:W-:-:S02]  /*3a90*/  VIADD R57, R59, 0x78787878 ;  /* 0x787878783b397836 */ /* 0x000fc40000000000 */
[----:B------:R0:W-:Y:S01]  /*3aa0*/  STS [R100+0x10], R53 ;  /* 0x0000103564007388 */ /* 0x0001e20000000800 */
[----:B------:R-:W-:Y:S01]  /*3ab0*/  IMAD R86, R87, 0x10000, R86 ;  /* 0x0001000057567824 */ /* 0x000fe200078e0256 */
[----:B0-----:R-:W-:Y:S02]  /*3ac0*/  PRMT R53, R52, 0xba98, RZ ;  /* 0x0000ba9834357816 */ /* 0x001fe400000000ff */
[----:B------:R-:W-:Y:S02]  /*3ad0*/  SHF.R.U32.HI R52, RZ, 0x4, R84 ;  /* 0x00000004ff347819 */ /* 0x000fe40000011654 */
[----:B------:R-:W-:-:S04]  /*3ae0*/  LOP3.LUT R84, R57, R84, RZ, 0x3c, !PT ;  /* 0x0000005439547212 */ /* 0x000fc800078e3cff */
[----:B------:R-:W-:Y:S02]  /*3af0*/  LOP3.LUT R84, R84, 0x8080808, R59, 0x60, !PT ;  /* 0x0808080854547812 */ /* 0x000fe400078e603b */
[----:B------:R-:W-:Y:S02]  /*3b00*/  PRMT R59, R59, 0xba98, RZ ;  /* 0x0000ba983b3b7816 */ /* 0x000fe400000000ff */
[----:B------:R-:W-:Y:S02]  /*3b10*/  PRMT R84, R84, 0xba98, RZ ;  /* 0x0000ba9854547816 */ /* 0x000fe400000000ff */
[----:B------:R-:W-:Y:S02]  /*3b20*/  LOP3.LUT R63, R86, 0xf0f0f0f, RZ, 0xc0, !PT ;  /* 0x0f0f0f0f563f7812 */ /* 0x000fe400078ec0ff */
[C---:B------:R-:W-:Y:S02]  /*3b30*/  LOP3.LUT R55, R64.reuse, 0x80808080, R55, 0x6, !PT ;  /* 0x8080808040377812 */ /* 0x040fe400078e0637 */
[----:B------:R-:W-:-:S02]  /*3b40*/  LOP3.LUT R64, R64, 0x7f7f7f7f, R53, 0x60, !PT ;  /* 0x7f7f7f7f40407812 */ /* 0x000fc400078e6035 */
[----:B------:R-:W-:Y:S02]  /*3b50*/  LOP3.LUT R57, R84, 0x80808080, R57, 0x6, !PT ;  /* 0x8080808054397812 */ /* 0x000fe400078e0639 */
[----:B------:R-:W-:Y:S02]  /*3b60*/  LOP3.LUT R53, R52, 0xf0f0f0f, RZ, 0xc0, !PT ;  /* 0x0f0f0f0f34357812 */ /* 0x000fe400078ec0ff */
[----:B------:R-:W-:Y:S01]  /*3b70*/  LOP3.LUT R84, R84, 0x7f7f7f7f, R59, 0x60, !PT ;  /* 0x7f7f7f7f54547812 */ /* 0x000fe200078e603b */
[----:B------:R-:W-:Y:S01]  /*3b80*/  VIADD R59, R63, 0x78787878 ;  /* 0x787878783f3b7836 */ /* 0x000fe20000000000 */
[----:B------:R-:W-:Y:S01]  /*3b90*/  LOP3.LUT R60, R61, R60, RZ, 0xfc, !PT ;  /* 0x0000003c3d3c7212 */ /* 0x000fe200078efcff */
[----:B------:R-:W-:Y:S01]  /*3ba0*/  VIADD R61, R53, 0x78787878 ;  /* 0x78787878353d7836 */ /* 0x000fe20000000000 */
[----:B------:R-:W-:Y:S02]  /*3bb0*/  LOP3.LUT R84, R57, R84, RZ, 0xfc, !PT ;  /* 0x0000005439547212 */ /* 0x000fe400078efcff */
[----:B------:R-:W-:-:S02]  /*3bc0*/  SHF.R.U32.HI R57, RZ, 0x4, R86 ;  /* 0x00000004ff397819 */ /* 0x000fc40000011656 */
[----:B------:R-:W-:Y:S01]  /*3bd0*/  LOP3.LUT R86, R59, R86, RZ, 0x3c, !PT ;  /* 0x000000563b567212 */ /* 0x000fe200078e3cff */
[----:B------:R0:W-:Y:S01]  /*3be0*/  STS [R101+0x10], R60 ;  /* 0x0000103c65007388 */ /* 0x0001e20000000800 */
[----:B------:R-:W-:Y:S02]  /*3bf0*/  LOP3.LUT R52, R61, R52, RZ, 0x3c, !PT ;  /* 0x000000343d347212 */ /* 0x000fe400078e3cff */
[----:B------:R-:W-:Y:S02]  /*3c00*/  LOP3.LUT R86, R86, 0x8080808, R63, 0x60, !PT ;  /* 0x0808080856567812 */ /* 0x000fe400078e603f */
[----:B------:R-:W-:Y:S02]  /*3c10*/  LOP3.LUT R55, R55, R64, RZ, 0xfc, !PT ;  /* 0x0000004037377212 */ /* 0x000fe400078efcff */
[----:B0-----:R-:W-:Y:S02]  /*3c20*/  LOP3.LUT R60, R57, 0xf0f0f0f, RZ, 0xc0, !PT ;  /* 0x0f0f0f0f393c7812 */ /* 0x001fe400078ec0ff */
[----:B------:R-:W-:-:S02]  /*3c30*/  LOP3.LUT R52, R52, 0x8080808, R53, 0x60, !PT ;  /* 0x0808080834347812 */ /* 0x000fc400078e6035 */
[----:B------:R-:W-:Y:S01]  /*3c40*/  PRMT R86, R86, 0xba98, RZ ;  /* 0x0000ba9856567816 */ /* 0x000fe200000000ff */
[----:B------:R-:W-:Y:S01]  /*3c50*/  VIADD R64, R60, 0x78787878 ;  /* 0x787878783c407836 */ /* 0x000fe20000000000 */
[----:B------:R-:W-:Y:S01]  /*3c60*/  PRMT R63, R63, 0xba98, RZ ;  /* 0x0000ba983f3f7816 */ /* 0x000fe200000000ff */
[----:B------:R-:W-:Y:S01]  /*3c70*/  IMAD R88, R89, 0x10000, R88 ;  /* 0x0001000059587824 */ /* 0x000fe200078e0258 */
[----:B------:R-:W-:Y:S02]  /*3c80*/  PRMT R52, R52, 0xba98, RZ ;  /* 0x0000ba9834347816 */ /* 0x000fe400000000ff */
[----:B------:R-:W-:Y:S02]  /*3c90*/  LOP3.LUT R59, R86, 0x80808080, R59, 0x6, !PT ;  /* 0x80808080563b7812 */ /* 0x000fe400078e063b */
[----:B------:R-:W-:Y:S02]  /*3ca0*/  PRMT R53, R53, 0xba98, RZ ;  /* 0x0000ba9835357816 */ /* 0x000fe400000000ff */
[----:B------:R-:W-:-:S02]  /*3cb0*/  LOP3.LUT R57, R64, R57, RZ, 0x3c, !PT ;  /* 0x0000003940397212 */ /* 0x000fc400078e3cff */
[----:B------:R-:W-:Y:S02]  /*3cc0*/  LOP3.LUT R86, R86, 0x7f7f7f7f, R63, 0x60, !PT ;  /* 0x7f7f7f7f56567812 */ /* 0x000fe400078e603f */
[C---:B------:R-:W-:Y:S02]  /*3cd0*/  LOP3.LUT R61, R52.reuse, 0x80808080, R61, 0x6, !PT ;  /* 0x80808080343d7812 */ /* 0x040fe400078e063d */
[----:B------:R-:W-:Y:S02]  /*3ce0*/  LOP3.LUT R52, R52, 0x7f7f7f7f, R53, 0x60, !PT ;  /* 0x7f7f7f7f34347812 */ /* 0x000fe400078e6035 */
[----:B------:R-:W-:Y:S02]  /*3cf0*/  LOP3.LUT R57, R57, 0x8080808, R60, 0x60, !PT ;  /* 0x0808080839397812 */ /* 0x000fe400078e603c */
[----:B------:R-:W-:Y:S02]  /*3d00*/  LOP3.LUT R86, R59, R86, RZ, 0xfc, !PT ;  /* 0x000000563b567212 */ /* 0x000fe400078efcff */
[----:B------:R-:W-:-:S02]  /*3d10*/  SHF.R.U32.HI R59, RZ, 0x4, R88 ;  /* 0x00000004ff3b7819 */ /* 0x000fc40000011658 */
[----:B------:R-:W-:Y:S02]  /*3d20*/  LOP3.LUT R52, R61, R52, RZ, 0xfc, !PT ;  /* 0x000000343d347212 */ /* 0x000fe400078efcff */
[----:B------:R-:W-:Y:S02]  /*3d30*/  PRMT R57, R57, 0xba98, RZ ;  /* 0x0000ba9839397816 */ /* 0x000fe400000000ff */
[----:B------:R-:W-:Y:S02]  /*3d40*/  PRMT R60, R60, 0xba98, RZ ;  /* 0x0000ba983c3c7816 */ /* 0x000fe400000000ff */
[----:B------:R-:W-:Y:S02]  /*3d50*/  LOP3.LUT R61, R59, 0xf0f0f0f, RZ, 0xc0, !PT ;  /* 0x0f0f0f0f3b3d7812 */ /* 0x000fe400078ec0ff */
[----:B------:R-:W-:Y:S02]  /*3d60*/  LOP3.LUT R53, R88, 0xf0f0f0f, RZ, 0xc0, !PT ;  /* 0x0f0f0f0f58357812 */ /* 0x000fe400078ec0ff */
[----:B------:R-:W-:-:S02]  /*3d70*/  LOP3.LUT R64, R57, 0x80808080, R64, 0x6, !PT ;  /* 0x8080808039407812 */ /* 0x000fc400078e0640 */
[----:B------:R-:W-:Y:S01]  /*3d80*/  LOP3.LUT R57, R57, 0x7f7f7f7f, R60, 0x60, !PT ;  /* 0x7f7f7f7f39397812 */ /* 0x000fe200078e603c */
[----:B------:R-:W-:Y:S01]  /*3d90*/  VIADD R60, R61, 0x78787878 ;  /* 0x787878783d3c7836 */ /* 0x000fe20000000000 */
[----:B------:R-:W-:Y:S04]  /*3da0*/  STS [R101], R78 ;  /* 0x0000004e65007388 */ /* 0x000fe80000000800 */
[----:B------:R0:W-:Y:S01]  /*3db0*/  STS [R102+0x10], R55 ;  /* 0x0000103766007388 */ /* 0x0001e20000000800 */
[----:B------:R-:W-:Y:S02]  /*3dc0*/  LOP3.LUT R66, R60, R59, RZ, 0x3c, !PT ;  /* 0x0000003b3c427212 */ /* 0x000fe400078e3cff */
[----:B------:R-:W-:Y:S01]  /*3dd0*/  LOP3.LUT R65, R65, R82, RZ, 0xfc, !PT ;  /* 0x0000005241417212 */ /* 0x000fe200078efcff */
[----:B0-----:R-:W-:Y:S01]  /*3de0*/  VIADD R55, R53, 0x78787878 ;  /* 0x7878787835377836 */ /* 0x001fe20000000000 */
[----:B------:R-:W-:-:S04]  /*3df0*/  LOP3.LUT R66, R66, 0x8080808, R61, 0x60, !PT ;  /* 0x0808080842427812 */ /* 0x000fc800078e603d */
[----:B------:R-:W-:Y:S01]  /*3e00*/  LOP3.LUT R88, R55, R88, RZ, 0x3c, !PT ;  /* 0x0000005837587212 */ /* 0x000fe200078e3cff */
[----:B------:R-:W-:Y:S01]  /*3e10*/  IMAD R90, R93, 0x10000, R90 ;  /* 0x000100005d5a7824 */ /* 0x000fe200078e025a */
[----:B------:R-:W-:Y:S02]  /*3e20*/  LOP3.LUT R64, R64, R57, RZ, 0xfc, !PT ;  /* 0x0000003940407212 */ /* 0x000fe400078efcff */
[----:B------:R-:W-:Y:S02]  /*3e30*/  LOP3.LUT R88, R88, 0x8080808, R53, 0x60, !PT ;  /* 0x0808080858587812 */ /* 0x000fe400078e6035 */
[----:B------:R-:W-:Y:S01]  /*3e40*/  PRMT R57, R66, 0xba98, RZ ;  /* 0x0000ba9842397816 */ /* 0x000fe200000000ff */
[----:B------:R-:W-:Y:S01]  /*3e50*/  STS [R102], R65 ;  /* 0x0000004166007388 */ /* 0x000fe20000000800 */
[----:B------:R-:W-:Y:S02]  /*3e60*/  PRMT R70, R61, 0xba98, RZ ;  /* 0x0000ba983d467816 */ /* 0x000fe400000000ff */
[----:B------:R-:W-:Y:S01]  /*3e70*/  PRMT R88, R88, 0xba98, RZ ;  /* 0x0000ba9858587816 */ /* 0x000fe200000000ff */
[----:B------:R0:W-:Y:S01]  /*3e80*/  STS [R103+0x10], R52 ;  /* 0x0000103467007388 */ /* 0x0001e20000000800 */
[----:B------:R-:W-:-:S02]  /*3e90*/  PRMT R53, R53, 0xba98, RZ ;  /* 0x0000ba9835357816 */ /* 0x000fc400000000ff */
[C---:B------:R-:W-:Y:S02]  /*3ea0*/  LOP3.LUT R60, R57.reuse, 0x80808080, R60, 0x6, !PT ;  /* 0x80808080393c7812 */ /* 0x040fe400078e063c */
[----:B------:R-:W-:Y:S02]  /*3eb0*/  LOP3.LUT R57, R57, 0x7f7f7f7f, R70, 0x60, !PT ;  /* 0x7f7f7f7f39397812 */ /* 0x000fe400078e6046 */
[----:B------:R-:W-:Y:S02]  /*3ec0*/  SHF.R.U32.HI R59, RZ, 0x4, R90 ;  /* 0x00000004ff3b7819 */ /* 0x000fe4000001165a */
[----:B0-----:R-:W-:Y:S02]  /*3ed0*/  LOP3.LUT R52, R90, 0xf0f0f0f, RZ, 0xc0, !PT ;  /* 0x0f0f0f0f5a347812 */ /* 0x001fe400078ec0ff */
[C---:B------:R-:W-:Y:S02]  /*3ee0*/  LOP3.LUT R55, R88.reuse, 0x80808080, R55, 0x6, !PT ;  /* 0x8080808058377812 */ /* 0x040fe400078e0637 */
[----:B------:R-:W-:Y:S01]  /*3ef0*/  LOP3.LUT R88, R88, 0x7f7f7f7f, R53, 0x60, !PT ;  /* 0x7f7f7f7f58587812 */ /* 0x000fe200078e6035 */
[----:B------:R-:W-:Y:S01]  /*3f00*/  VIADD R53, R52, 0x78787878 ;  /* 0x7878787834357836 */ /* 0x000fe20000000000 */
[----:B------:R-:W-:-:S02]  /*3f10*/  LOP3.LUT R60, R60, R57, RZ, 0xfc, !PT ;  /* 0x000000393c3c7212 */ /* 0x000fc400078efcff */
[----:B------:R-:W-:Y:S02]  /*3f20*/  LOP3.LUT R57, R59, 0xf0f0f0f, RZ, 0xc0, !PT ;  /* 0x0f0f0f0f3b397812 */ /* 0x000fe400078ec0ff */
[----:B------:R-:W-:Y:S02]  /*3f30*/  LOP3.LUT R88, R55, R88, RZ, 0xfc, !PT ;  /* 0x0000005837587212 */ /* 0x000fe400078efcff */
[----:B------:R-:W-:Y:S01]  /*3f40*/  LOP3.LUT R55, R53, R90, RZ, 0x3c, !PT ;  /* 0x0000005a35377212 */ /* 0x000fe200078e3cff */
[----:B------:R-:W-:-:S03]  /*3f50*/  VIADD R70, R57, 0x78787878 ;  /* 0x7878787839467836 */ /* 0x000fc60000000000 */
[----:B------:R-:W-:Y:S01]  /*3f60*/  LOP3.LUT R55, R55, 0x8080808, R52, 0x60, !PT ;  /* 0x0808080837377812 */ /* 0x000fe200078e6034 */
[----:B------:R-:W-:Y:S01]  /*3f70*/  IMAD R94, R95, 0x10000, R94 ;  /* 0x000100005f5e7824 */ /* 0x000fe200078e025e */
[----:B------:R-:W-:Y:S02]  /*3f80*/  LOP3.LUT R72, R70, R59, RZ, 0x3c, !PT ;  /* 0x0000003b46487212 */ /* 0x000fe400078e3cff */
[----:B------:R-:W-:Y:S02]  /*3f90*/  PRMT R66, R55, 0xba98, RZ ;  /* 0x0000ba9837427816 */ /* 0x000fe400000000ff */
[----:B------:R-:W-:Y:S02]  /*3fa0*/  PRMT R55, R52, 0xba98, RZ ;  /* 0x0000ba9834377816 */ /* 0x000fe400000000ff */
[----:B------:R-:W-:Y:S02]  /*3fb0*/  LOP3.LUT R72, R72, 0x8080808, R57, 0x60, !PT ;  /* 0x0808080848487812 */ /* 0x000fe400078e6039 */
[----:B------:R-:W-:-:S02]  /*3fc0*/  LOP3.LUT R59, R94, 0xf0f0f0f, RZ, 0xc0, !PT ;  /* 0x0f0f0f0f5e3b7812 */ /* 0x000fc400078ec0ff */
[C---:B------:R-:W-:Y:S02]  /*3fd0*/  LOP3.LUT R53, R66.reuse, 0x80808080, R53, 0x6, !PT ;  /* 0x8080808042357812 */ /* 0x040fe400078e0635 */
[----:B------:R-:W-:Y:S02]  /*3fe0*/  LOP3.LUT R66, R66, 0x7f7f7f7f, R55, 0x60, !PT ;  /* 0x7f7f7f7f42427812 */ /* 0x000fe400078e6037 */
[----:B------:R-:W-:Y:S01]  /*3ff0*/  PRMT R55, R72, 0xba98, RZ ;  /* 0x0000ba9848377816 */ /* 0x000fe200000000ff */
[----:B------:R-:W-:Y:S01]  /*4000*/  VIADD R61, R59, 0x78787878 ;  /* 0x787878783b3d7836 */ /* 0x000fe20000000000 */
[----:B------:R-:W-:Y:S02]  /*4010*/  PRMT R52, R57, 0xba98, RZ ;  /* 0x0000ba9839347816 */ /* 0x000fe400000000ff */
[----:B------:R-:W-:Y:S02]  /*4020*/  SHF.R.U32.HI R57, RZ, 0x4, R94 ;  /* 0x00000004ff397819 */ /* 0x000fe4000001165e */
[----:B------:R-:W-:-:S02]  /*4030*/  LOP3.LUT R70, R55, 0x80808080, R70, 0x6, !PT ;  /* 0x8080808037467812 */ /* 0x000fc400078e0646 */
[----:B------:R-:W-:Y:S02]  /*4040*/  LOP3.LUT R55, R55, 0x7f7f7f7f, R52, 0x60, !PT ;  /* 0x7f7f7f7f37377812 */ /* 0x000fe400078e6034 */
[----:B------:R-:W-:Y:S01]  /*4050*/  LOP3.LUT R52, R57, 0xf0f0f0f, RZ, 0xc0, !PT ;  /* 0x0f0f0f0f39347812 */ /* 0x000fe200078ec0ff */
[----:B------:R-:W-:Y:S01]  /*4060*/  STS [R103], R84 ;  /* 0x0000005467007388 */ /* 0x000fe20000000800 */
[----:B------:R-:W-:-:S03]  /*4070*/  LOP3.LUT R94, R61, R94, RZ, 0x3c, !PT ;  /* 0x0000005e3d5e7212 */ /* 0x000fc600078e3cff */
[----:B------:R-:W-:Y:S01]  /*4080*/  STS [R105], R86 ;  /* 0x0000005669007388 */ /* 0x000fe20000000800 */
[----:B------:R-:W-:-:S03]  /*4090*/  LOP3.LUT R94, R94, 0x8080808, R59, 0x60, !PT ;  /* 0x080808085e5e7812 */ /* 0x000fc600078e603b */
[----:B------:R-:W-:Y:S04]  /*40a0*/  STS [R105+0x10], R64 ;  /* 0x0000104069007388 */ /* 0x000fe80000000800 */
[----:B------:R0:W-:Y:S01]  /*40b0*/  STS [R111+0x10], R60 ;  /* 0x0000103c6f007388 */ /* 0x0001e20000000800 */
[----:B------:R-:W-:Y:S01]  /*40c0*/  IMAD R96, R97, 0x10000, R96 ;  /* 0x0001000061607824 */ /* 0x000fe200078e0260 */
[----:B------:R-:W-:Y:S02]  /*40d0*/  PRMT R94, R94, 0xba98, RZ ;  /* 0x0000ba985e5e7816 */ /* 0x000fe400000000ff */
[----:B------:R-:W-:Y:S01]  /*40e0*/  PRMT R59, R59, 0xba98, RZ ;  /* 0x0000ba983b3b7816 */ /* 0x000fe200000000ff */
[----:B0-----:R-:W-:Y:S01]  /*40f0*/  VIADD R60, R52, 0x78787878 ;  /* 0x78787878343c7836 */ /* 0x001fe20000000000 */
[----:B------:R-:W-:-:S04]  /*4100*/  LOP3.LUT R66, R53, R66, RZ, 0xfc, !PT ;  /* 0x0000004235427212 */ /* 0x000fc800078efcff */
[----:B------:R-:W-:Y:S02]  /*4110*/  LOP3.LUT R57, R60, R57, RZ, 0x3c, !PT ;  /* 0x000000393c397212 */ /* 0x000fe400078e3cff */
[----:B------:R-:W-:Y:S02]  /*4120*/  LOP3.LUT R61, R94, 0x80808080, R61, 0x6, !PT ;  /* 0x808080805e3d7812 */ /* 0x000fe400078e063d */
[----:B------:R-:W-:Y:S02]  /*4130*/  LOP3.LUT R53, R96, 0xf0f0f0f, RZ, 0xc0, !PT ;  /* 0x0f0f0f0f60357812 */ /* 0x000fe400078ec0ff */
[----:B------:R-:W-:Y:S02]  /*4140*/  LOP3.LUT R94, R94, 0x7f7f7f7f, R59, 0x60, !PT ;  /* 0x7f7f7f7f5e5e7812 */ /* 0x000fe400078e603b */
[----:B------:R-:W-:Y:S02]  /*4150*/  LOP3.LUT R57, R57, 0x8080808, R52, 0x60, !PT ;  /* 0x0808080839397812 */ /* 0x000fe400078e6034 */
[----:B------:R-:W-:-:S02]  /*4160*/  SHF.R.U32.HI R59, RZ, 0x4, R96 ;  /* 0x00000004ff3b7819 */ /* 0x000fc40000011660 */
[----:B------:R-:W-:Y:S01]  /*4170*/  LOP3.LUT R70, R70, R55, RZ, 0xfc, !PT ;  /* 0x0000003746467212 */ /* 0x000fe200078efcff */
[----:B------:R-:W-:Y:S01]  /*4180*/  VIADD R55, R53, 0x78787878 ;  /* 0x7878787835377836 */ /* 0x000fe20000000000 */
[----:B------:R-:W-:Y:S02]  /*4190*/  LOP3.LUT R94, R61, R94, RZ, 0xfc, !PT ;  /* 0x0000005e3d5e7212 */ /* 0x000fe400078efcff */
[----:B------:R-:W-:Y:S02]  /*41a0*/  PRMT R57, R57, 0xba98, RZ ;  /* 0x0000ba9839397816 */ /* 0x000fe400000000ff */
[----:B------:R-:W-:Y:S02]  /*41b0*/  PRMT R52, R52, 0xba98, RZ ;  /* 0x0000ba9834347816 */ /* 0x000fe400000000ff */
[----:B------:R-:W-:Y:S02]  /*41c0*/  LOP3.LUT R61, R59, 0xf0f0f0f, RZ, 0xc0, !PT ;  /* 0x0f0f0f0f3b3d7812 */ /* 0x000fe400078ec0ff */
[----:B------:R-:W-:-:S02]  /*41d0*/  LOP3.LUT R60, R57, 0x80808080, R60, 0x6, !PT ;  /* 0x80808080393c7812 */ /* 0x000fc400078e063c */
[----:B------:R-:W-:Y:S02]  /*41e0*/  LOP3.LUT R96, R55, R96, RZ, 0x3c, !PT ;  /* 0x0000006037607212 */ /* 0x000fe400078e3cff */
[----:B------:R-:W-:Y:S01]  /*41f0*/  LOP3.LUT R57, R57, 0x7f7f7f7f, R52, 0x60, !PT ;  /* 0x7f7f7f7f39397812 */ /* 0x000fe200078e6034 */
[----:B------:R-:W-:Y:S02]  /*4200*/  VIADD R52, R61, 0x78787878 ;  /* 0x787878783d347836 */ /* 0x000fe40000000000 */
[----:B------:R-:W-:Y:S01]  /*4210*/  IMAD R98, R99, 0x10000, R98 ;  /* 0x0001000063627824 */ /* 0x000fe200078e0262 */
[----:B------:R-:W-:Y:S02]  /*4220*/  LOP3.LUT R96, R96, 0x8080808, R53, 0x60, !PT ;  /* 0x0808080860607812 */ /* 0x000fe400078e6035 */
[----:B------:R-:W-:Y:S02]  /*4230*/  LOP3.LUT R60, R60, R57, RZ, 0xfc, !PT ;  /* 0x000000393c3c7212 */ /* 0x000fe400078efcff */
[----:B------:R-:W-:-:S02]  /*4240*/  LOP3.LUT R64, R52, R59, RZ, 0x3c, !PT ;  /* 0x0000003b34407212 */ /* 0x000fc400078e3cff */
[----:B------:R-:W-:Y:S02]  /*4250*/  LOP3.LUT R57, R98, 0xf0f0f0f, RZ, 0xc0, !PT ;  /* 0x0f0f0f0f62397812 */ /* 0x000fe400078ec0ff */
[----:B------:R-:W-:Y:S02]  /*4260*/  PRMT R96, R96, 0xba98, RZ ;  /* 0x0000ba9860607816 */ /* 0x000fe400000000ff */
[----:B------:R-:W-:Y:S02]  /*4270*/  PRMT R53, R53, 0xba98, RZ ;  /* 0x0000ba9835357816 */ /* 0x000fe400000000ff */
[----:B------:R-:W-:Y:S01]  /*4280*/  LOP3.LUT R64, R64, 0x8080808, R61, 0x60, !PT ;  /* 0x0808080840407812 */ /* 0x000fe200078e603d */
[----:B------:R-:W-:Y:S01]  /*4290*/  VIADD R59, R57, 0x78787878 ;  /* 0x78787878393b7836 */ /* 0x000fe20000000000 */
[C---:B------:R-:W-:Y:S02]  /*42a0*/  LOP3.LUT R55, R96.reuse, 0x80808080, R55, 0x6, !PT ;  /* 0x8080808060377812 */ /* 0x040fe400078e0637 */
[----:B------:R-:W-:-:S02]  /*42b0*/  LOP3.LUT R96, R96, 0x7f7f7f7f, R53, 0x60, !PT ;  /* 0x7f7f7f7f60607812 */ /* 0x000fc400078e6035 */
[----:B------:R-:W-:Y:S02]  /*42c0*/  PRMT R53, R64, 0xba98, RZ ;  /* 0x0000ba9840357816 */ /* 0x000fe400000000ff */
[----:B------:R-:W-:Y:S02]  /*42d0*/  PRMT R64, R61, 0xba98, RZ ;  /* 0x0000ba983d407816 */ /* 0x000fe400000000ff */
[----:B------:R-:W-:Y:S02]  /*42e0*/  SHF.R.U32.HI R61, RZ, 0x4, R98 ;  /* 0x00000004ff3d7819 */ /* 0x000fe40000011662 */
[----:B------:R-:W-:Y:S02]  /*42f0*/  LOP3.LUT R98, R59, R98, RZ, 0x3c, !PT ;  /* 0x000000623b627212 */ /* 0x000fe400078e3cff */
[----:B------:R-:W-:Y:S02]  /*4300*/  LOP3.LUT R96, R55, R96, RZ, 0xfc, !PT ;  /* 0x0000006037607212 */ /* 0x000fe400078efcff */
[----:B------:R-:W-:-:S02]  /*4310*/  LOP3.LUT R55, R61, 0xf0f0f0f, RZ, 0xc0, !PT ;  /* 0x0f0f0f0f3d377812 */ /* 0x000fc400078ec0ff */
[----:B------:R-:W-:Y:S02]  /*4320*/  LOP3.LUT R98, R98, 0x8080808, R57, 0x60, !PT ;  /* 0x0808080862627812 */ /* 0x000fe400078e6039 */
[C---:B------:R-:W-:Y:S02]  /*4330*/  LOP3.LUT R52, R53.reuse, 0x80808080, R52, 0x6, !PT ;  /* 0x8080808035347812 */ /* 0x040fe400078e0634 */
[----:B------:R-:W-:Y:S01]  /*4340*/  LOP3.LUT R53, R53, 0x7f7f7f7f, R64, 0x60, !PT ;  /* 0x7f7f7f7f35357812 */ /* 0x000fe200078e6040 */
[----:B------:R-:W-:Y:S01]  /*4350*/  VIADD R64, R55, 0x78787878 ;  /* 0x7878787837407836 */ /* 0x000fe20000000000 */
[----:B------:R-:W-:Y:S01]  /*4360*/  PRMT R98, R98, 0xba98, RZ ;  /* 0x0000ba9862627816 */ /* 0x000fe200000000ff */
[----:B------:R-:W-:Y:S01]  /*4370*/  IMAD R156, R157, 0x10000, R156 ;  /* 0x000100009d9c7824 */ /* 0x000fe200078e029c */
[----:B------:R-:W-:Y:S01]  /*4380*/  PRMT R57, R57, 0xba98, RZ ;  /* 0x0000ba9839397816 */ /* 0x000fe200000000ff */
[----:B------:R-:W-:Y:S01]  /*4390*/  STS [R111], R88 ;  /* 0x000000586f007388 */ /* 0x000fe20000000800 */
[----:B------:R-:W-:-:S02]  /*43a0*/  LOP3.LUT R52, R52, R53, RZ, 0xfc, !PT ;  /* 0x0000003534347212 */ /* 0x000fc400078efcff */
[C---:B------:R-:W-:Y:S01]  /*43b0*/  LOP3.LUT R59, R98.reuse, 0x80808080, R59, 0x6, !PT ;  /* 0x80808080623b7812 */ /* 0x040fe200078e063b */
[----:B------:R0:W-:Y:S01]  /*43c0*/  STS [R115], R66 ;  /* 0x0000004273007388 */ /* 0x0001e20000000800 */
[----:B------:R-:W-:Y:S02]  /*43d0*/  LOP3.LUT R98, R98, 0x7f7f7f7f, R57, 0x60, !PT ;  /* 0x7f7f7f7f62627812 */ /* 0x000fe400078e6039 */
[----:B------:R-:W-:Y:S01]  /*43e0*/  LOP3.LUT R57, R156, 0xf0f0f0f, RZ, 0xc0, !PT ;  /* 0x0f0f0f0f9c397812 */ /* 0x000fe200078ec0ff */
[----:B------:R-:W-:Y:S04]  /*43f0*/  STS [R115+0x10], R70 ;  /* 0x0000104673007388 */ /* 0x000fe80000000800 */
[----:B------:R1:W-:Y:S01]  /*4400*/  STS [R145+0x10], R60 ;  /* 0x0000103c91007388 */ /* 0x0003e20000000800 */
[----:B0-----:R-:W-:-:S03]  /*4410*/  LOP3.LUT R66, R64, R61, RZ, 0x3c, !PT ;  /* 0x0000003d40427212 */ /* 0x001fc600078e3cff */
[----:B------:R-:W-:Y:S01]  /*4420*/  STS [R145], R94 ;  /* 0x0000005e91007388 */ /* 0x000fe20000000800 */
[----:B------:R-:W-:-:S03]  /*4430*/  LOP3.LUT R66, R66, 0x8080808, R55, 0x60, !PT ;  /* 0x0808080842427812 */ /* 0x000fc600078e6037 */
[----:B------:R0:W-:Y:S01]  /*4440*/  STS [R149+0x10], R52 ;  /* 0x0000103495007388 */ /* 0x0001e20000000800 */
[----:B-1----:R-:W-:Y:S01]  /*4450*/  SHF.R.U32.HI R60, RZ, 0x4, R156 ;  /* 0x00000004ff3c7819 */ /* 0x002fe2000001169c */
[----:B--2---:R-:W-:Y:S01]  /*4460*/  IMAD R159, R190, 0x10000, R159 ;  /* 0x00010000be9f7824 */ /* 0x004fe200078e029f */
[----:B------:R-:W-:Y:S02]  /*4470*/  PRMT R53, R66, 0xba98, RZ ;  /* 0x0000ba9842357816 */ /* 0x000fe400000000ff */
[----:B------:R-:W-:Y:S02]  /*4480*/  LOP3.LUT R61, R60, 0xf0f0f0f, RZ, 0xc0, !PT ;  /* 0x0f0f0f0f3c3d7812 */ /* 0x000fe400078ec0ff */
[----:B0-----:R-:W-:Y:S01]  /*4490*/  PRMT R52, R55, 0xba98, RZ ;  /* 0x0000ba9837347816 */ /* 0x001fe200000000ff */
[----:B------:R-:W-:Y:S01]  /*44a0*/  VIADD R55, R57, 0x78787878 ;  /* 0x7878787839377836 */ /* 0x000fe20000000000 */
[----:B------:R-:W-:Y:S01]  /*44b0*/  LOP3.LUT R64, R53, 0x80808080, R64, 0x6, !PT ;  /* 0x8080808035407812 */ /* 0x000fe200078e0640 */
[----:B------:R-:W-:Y:S01]  /*44c0*/  VIADD R63, R61, 0x78787878 ;  /* 0x787878783d3f7836 */ /* 0x000fe20000000000 */
[----:B------:R-:W-:-:S02]  /*44d0*/  LOP3.LUT R53, R53, 0x7f7f7f7f, R52, 0x60, !PT ;  /* 0x7f7f7f7f35357812 */ /* 0x000fc400078e6034 */
[----:B------:R-:W-:Y:S02]  /*44e0*/  LOP3.LUT R156, R55, R156, RZ, 0x3c, !PT ;  /* 0x0000009c379c7212 */ /* 0x000fe400078e3cff */
[----:B------:R-:W-:Y:S02]  /*44f0*/  LOP3.LUT R52, R159, 0xf0f0f0f, RZ, 0xc0, !PT ;  /* 0x0f0f0f0f9f347812 */ /* 0x000fe400078ec0ff */
[----:B------:R-:W-:Y:S02]  /*4500*/  LOP3.LUT R156, R156, 0x8080808, R57, 0x60, !PT ;  /* 0x080808089c9c7812 */ /* 0x000fe400078e6039 */
[----:B------:R-:W-:Y:S01]  /*4510*/  LOP3.LUT R60, R63, R60, RZ, 0x3c, !PT ;  /* 0x0000003c3f3c7212 */ /* 0x000fe200078e3cff */
[----:B------:R-:W-:Y:S01]  /*4520*/  VIADD R66, R52, 0x78787878 ;  /* 0x7878787834427836 */ /* 0x000fe20000000000 */
[----:B------:R-:W-:Y:S02]  /*4530*/  PRMT R156, R156, 0xba98, RZ ;  /* 0x0000ba989c9c7816 */ /* 0x000fe400000000ff */
[----:B------:R-:W-:-:S02]  /*4540*/  LOP3.LUT R60, R60, 0x8080808, R61, 0x60, !PT ;  /* 0x080808083c3c7812 */ /* 0x000fc400078e603d */
[----:B------:R-:W-:Y:S02]  /*4550*/  PRMT R57, R57, 0xba98, RZ ;  /* 0x0000ba9839397816 */ /* 0x000fe400000000ff */
[----:B------:R-:W-:Y:S02]  /*4560*/  LOP3.LUT R64, R64, R53, RZ, 0xfc, !PT ;  /* 0x0000003540407212 */ /* 0x000fe400078efcff */
[----:B------:R-:W-:Y:S01]  /*4570*/  LOP3.LUT R55, R156, 0x80808080, R55, 0x6, !PT ;  /* 0x808080809c377812 */ /* 0x000fe200078e0637 */
[----:B------:R-:W-:Y:S01]  /*4580*/  IMAD R68, R69, 0x10000, R68 ;  /* 0x0001000045447824 */ /* 0x000fe200078e0244 */
[----:B------:R-:W-:Y:S02]  /*4590*/  PRMT R60, R60, 0xba98, RZ ;  /* 0x0000ba983c3c7816 */ /* 0x000fe400000000ff */
[----:B------:R-:W-:Y:S02]  /*45a0*/  LOP3.LUT R156, R156, 0x7f7f7f7f, R57, 0x60, !PT ;  /* 0x7f7f7f7f9c9c7812 */ /* 0x000fe400078e6039 */
[----:B------:R-:W-:-:S02]  /*45b0*/  LOP3.LUT R53, R66, R159, RZ, 0x3c, !PT ;  /* 0x0000009f42357212 */ /* 0x000fc400078e3cff */
[----:B------:R-:W-:Y:S02]  /*45c0*/  PRMT R61, R61, 0xba98, RZ ;  /* 0x0000ba983d3d7816 */ /* 0x000fe400000000ff */
[----:B------:R-:W-:Y:S02]  /*45d0*/  SHF.R.U32.HI R159, RZ, 0x4, R159 ;  /* 0x00000004ff9f7819 */ /* 0x000fe4000001169f */
[C---:B------:R-:W-:Y:S02]  /*45e0*/  LOP3.LUT R63, R60.reuse, 0x80808080, R63, 0x6, !PT ;  /* 0x808080803c3f7812 */ /* 0x040fe400078e063f */
[----:B------:R-:W-:Y:S02]  /*45f0*/  LOP3.LUT R156, R55, R156, RZ, 0xfc, !PT ;  /* 0x0000009c379c7212 */ /* 0x000fe400078efcff */
[----:B------:R-:W-:Y:S02]  /*4600*/  LOP3.LUT R60, R60, 0x7f7f7f7f, R61, 0x60, !PT ;  /* 0x7f7f7f7f3c3c7812 */ /* 0x000fe400078e603d */
[----:B------:R-:W-:-:S02]  /*4610*/  LOP3.LUT R53, R53, 0x8080808, R52, 0x60, !PT ;  /* 0x0808080835357812 */ /* 0x000fc400078e6034 */
[----:B------:R-:W-:Y:S02]  /*4620*/  LOP3.LUT R55, R159, 0xf0f0f0f, RZ, 0xc0, !PT ;  /* 0x0f0f0f0f9f377812 */ /* 0x000fe400078ec0ff */
[----:B------:R-:W-:Y:S01]  /*4630*/  SHF.R.U32.HI R61, RZ, 0x4, R68 ;  /* 0x00000004ff3d7819 */ /* 0x000fe20000011644 */
[----:B------:R-:W-:Y:S01]  /*4640*/  STS [R149], R96 ;  /* 0x0000006095007388 */ /* 0x000fe20000000800 */
[----:B------:R-:W-:Y:S02]  /*4650*/  LOP3.LUT R60, R63, R60, RZ, 0xfc, !PT ;  /* 0x0000003c3f3c7212 */ /* 0x000fe400078efcff */
[----:B------:R-:W-:Y:S01]  /*4660*/  PRMT R53, R53, 0xba98, RZ ;  /* 0x0000ba9835357816 */ /* 0x000fe200000000ff */
[----:B------:R0:W-:Y:S01]  /*4670*/  STS [R155+0x10], R64 ;  /* 0x000010409b007388 */ /* 0x0001e20000000800 */
[----:B------:R-:W-:Y:S02]  /*4680*/  LOP3.LUT R57, R68, 0xf0f0f0f, RZ, 0xc0, !PT ;  /* 0x0f0f0f0f44397812 */ /* 0x000fe400078ec0ff */
[----:B------:R-:W-:-:S02]  /*4690*/  PRMT R52, R52, 0xba98, RZ ;  /* 0x0000ba9834347816 */ /* 0x000fc400000000ff */
[----:B------:R-:W-:Y:S02]  /*46a0*/  LOP3.LUT R63, R61, 0xf0f0f0f, RZ, 0xc0, !PT ;  /* 0x0f0f0f0f3d3f7812 */ /* 0x000fe400078ec0ff */
[----:B------:R-:W-:Y:S01]  /*46b0*/  LOP3.LUT R66, R53, 0x80808080, R66, 0x6, !PT ;  /* 0x8080808035427812 */ /* 0x000fe200078e0642 */
[----:B0-----:R-:W-:Y:S01]  /*46c0*/  VIADD R64, R55, 0x78787878 ;  /* 0x7878787837407836 */ /* 0x001fe20000000000 */
[----:B------:R-:W-:Y:S01]  /*46d0*/  LOP3.LUT R98, R59, R98, RZ, 0xfc, !PT ;  /* 0x000000623b627212 */ /* 0x000fe200078efcff */
[----:B------:R-:W-:Y:S01]  /*46e0*/  VIADD R59, R57, 0x78787878 ;  /* 0x78787878393b7836 */ /* 0x000fe20000000000 */
[----:B------:R-:W-:Y:S01]  /*46f0*/  LOP3.LUT R53, R53, 0x7f7f7f7f, R52, 0x60, !PT ;  /* 0x7f7f7f7f35357812 */ /* 0x000fe200078e6034 */
[----:B------:R-:W-:Y:S01]  /*4700*/  VIADD R70, R63, 0x78787878 ;  /* 0x787878783f467836 */ /* 0x000fe20000000000 */
[----:B------:R-:W-:Y:S02]  /*4710*/  LOP3.LUT R52, R64, R159, RZ, 0x3c, !PT ;  /* 0x0000009f40347212 */ /* 0x000fe400078e3cff */
[----:B------:R-:W-:-:S02]  /*4720*/  LOP3.LUT R68, R59, R68, RZ, 0x3c, !PT ;  /* 0x000000443b447212 */ /* 0x000fc400078e3cff */
[----:B------:R-:W-:Y:S02]  /*4730*/  LOP3.LUT R52, R52, 0x8080808, R55, 0x60, !PT ;  /* 0x0808080834347812 */ /* 0x000fe400078e6037 */
[----:B------:R-:W-:Y:S02]  /*4740*/  LOP3.LUT R72, R70, R61, RZ, 0x3c, !PT ;  /* 0x0000003d46487212 */ /* 0x000fe400078e3cff */
[----:B------:R-:W-:Y:S02]  /*4750*/  LOP3.LUT R66, R66, R53, RZ, 0xfc, !PT ;  /* 0x0000003542427212 */ /* 0x000fe400078efcff */
[----:B------:R-:W-:Y:S02]  /*4760*/  PRMT R53, R52, 0xba98, RZ ;  /* 0x0000ba9834357816 */ /* 0x000fe400000000ff */
[----:B------:R-:W-:Y:S02]  /*4770*/  LOP3.LUT R68, R68, 0x8080808, R57, 0x60, !PT ;  /* 0x0808080844447812 */ /* 0x000fe400078e6039 */
[----:B------:R-:W-:-:S02]  /*4780*/  PRMT R52, R55, 0xba98, RZ ;  /* 0x0000ba9837347816 */ /* 0x000fc400000000ff */
[----:B------:R-:W-:Y:S02]  /*4790*/  LOP3.LUT R72, R72, 0x8080808, R63, 0x60, !PT ;  /* 0x0808080848487812 */ /* 0x000fe400078e603f */
[C---:B------:R-:W-:Y:S02]  /*47a0*/  LOP3.LUT R64, R53.reuse, 0x80808080, R64, 0x6, !PT ;  /* 0x8080808035407812 */ /* 0x040fe400078e0640 */
[----:B------:R-:W-:Y:S02]  /*47b0*/  PRMT R68, R68, 0xba98, RZ ;  /* 0x0000ba9844447816 */ /* 0x000fe400000000ff */
[----:B------:R-:W-:Y:S02]  /*47c0*/  LOP3.LUT R53, R53, 0x7f7f7f7f, R52, 0x60, !PT ;  /* 0x7f7f7f7f35357812 */ /* 0x000fe400078e6034 */
[----:B------:R-:W-:Y:S02]  /*47d0*/  PRMT R55, R72, 0xba98, RZ ;  /* 0x0000ba9848377816 */ /* 0x000fe400000000ff */
[----:B------:R-:W-:-:S02]  /*47e0*/  PRMT R57, R57, 0xba98, RZ ;  /* 0x0000ba9839397816 */ /* 0x000fc400000000ff */
[----:B------:R-:W-:Y:S02]  /*47f0*/  PRMT R52, R63, 0xba98, RZ ;  /* 0x0000ba983f347816 */ /* 0x000fe400000000ff */
[C---:B------:R-:W-:Y:S02]  /*4800*/  LOP3.LUT R59, R68.reuse, 0x80808080, R59, 0x6, !PT ;  /* 0x80808080443b7812 */ /* 0x040fe400078e063b */
[C---:B------:R-:W-:Y:S02]  /*4810*/  LOP3.LUT R70, R55.reuse, 0x80808080, R70, 0x6, !PT ;  /* 0x8080808037467812 */ /* 0x040fe400078e0646 */
[----:B------:R-:W-:Y:S02]  /*4820*/  LOP3.LUT R68, R68, 0x7f7f7f7f, R57, 0x60, !PT ;  /* 0x7f7f7f7f44447812 */ /* 0x000fe400078e6039 */
[----:B------:R-:W-:Y:S02]  /*4830*/  LOP3.LUT R55, R55, 0x7f7f7f7f, R52, 0x60, !PT ;  /* 0x7f7f7f7f37377812 */ /* 0x000fe400078e6034 */
[----:B------:R-:W-:Y:S01]  /*4840*/  LOP3.LUT R64, R64, R53, RZ, 0xfc, !PT ;  /* 0x0000003540407212 */ /* 0x000fe200078efcff */
[----:B------:R-:W-:Y:S01]  /*4850*/  HADD2.F32 R62, -RZ, R62.H0_H0 ;  /* 0x2000003eff3e7230 */ /* 0x000fe20000004100 */
[----:B------:R-:W-:-:S02]  /*4860*/  LOP3.LUT R68, R59, R68, RZ, 0xfc, !PT ;  /* 0x000000443b447212 */ /* 0x000fc400078efcff */
[----:B------:R-:W-:Y:S01]  /*4870*/  LOP3.LUT R70, R70, R55, RZ, 0xfc, !PT ;  /* 0x0000003746467212 */ /* 0x000fe200078efcff */
[----:B------:R-:W-:Y:S01]  /*4880*/  STS [R155], R98 ;  /* 0x000000629b007388 */ /* 0x000fe20000000800 */
[----:B------:R-:W-:Y:S02]  /*4890*/  HADD2.F32 R53, -RZ, R54.H0_H0 ;  /* 0x20000036ff357230 */ /* 0x000fe40000004100 */
[----:B------:R-:W-:Y:S01]  /*48a0*/  HADD2.F32 R52, -RZ, R56.H0_H0 ;  /* 0x20000038ff347230 */ /* 0x000fe20000004100 */
[----:B------:R-:W-:Y:S01]  /*48b0*/  STS [R163], R156 ;  /* 0x0000009ca3007388 */ /* 0x000fe20000000800 */
[----:B------:R-:W-:-:S03]  /*48c0*/  HADD2.F32 R55, -RZ, R58.H0_H0 ;  /* 0x2000003aff377230 */ /* 0x000fc60000004100 */
[----:B------:R-:W-:Y:S04]  /*48d0*/  STS [R163+0x10], R60 ;  /* 0x0000103ca3007388 */ /* 0x000fe80000000800 */
[----:B------:R-:W-:Y:S04]  /*48e0*/  STS [R169], R66 ;  /* 0x00000042a9007388 */ /* 0x000fe80000000800 */
[----:B------:R-:W-:Y:S04]  /*48f0*/  STS [R169+0x10], R64 ;  /* 0x00001040a9007388 */ /* 0x000fe80000000800 */
[----:B------:R0:W-:Y:S04]  /*4900*/  STS [R173], R68 ;  /* 0x00000044ad007388 */ /* 0x0001e80000000800 */
        /* <DEDUP_REMOVED lines=11> */
[----:B------:R1:W2:Y:S04]  /*49c0*/  LDSM.16.M88.4 R64, [R92] ;  /* 0x000000005c40783b */ /* 0x0002a80000000200 */
[----:B------:R-:W-:Y:S04]  /*49d0*/  LDS R76, [R39+0x50] ;  /* 0x00005000274c7984 */ /* 0x000fe80000000800 */
[----:B------:R-:W-:Y:S04]  /*49e0*/  LDS R77, [R39+0x60] ;  /* 0x00006000274d7984 */ /* 0x000fe80000000800 */
[----:B------:R-:W4:Y:S01]  /*49f0*/  LDSM.16.M88.4 R72, [R91] ;  /* 0x000000005b48783b */ /* 0x000f220000000200 */
[----:B0-----:R-:W-:-:S02]  /*4a00*/  MOV R68, R132 ;  /* 0x0000008400447202 */ /* 0x001fc40000000f00 */
[----:B-1----:R-:W-:Y:S01]  /*4a10*/  MOV R92, R130 ;  /* 0x00000082005c7202 */ /* 0x002fe20000000f00 */
[----:B------:R-:W-:Y:S04]  /*4a20*/  LDS R78, [R39+0x70] ;  /* 0x00007000274e7984 */ /* 0x000fe80000000800 */
[----:B------:R-:W-:Y:S04]  /*4a30*/  LDS R79, [R39+0x80] ;  /* 0x00008000274f7984 */ /* 0x000fe80000000800 */
[----:B------:R-:W0:Y:S04]  /*4a40*/  LDSM.16.M88.4 R68, [R68] ;  /* 0x000000004444783b */ /* 0x000e280000000200 */
[----:B------:R-:W-:Y:S04]  /*4a50*/  LDS.128 R52, [R27+0x20] ;  /* 0x000020001b347984 */ /* 0x000fe80000000c00 */
[----:B------:R-:W1:Y:S04]  /*4a60*/  LDS.128 R60, [R33+0x920] ;  /* 0x00092000213c7984 */ /* 0x000e680000000c00 */
[----:B------:R-:W-:Y:S01]  /*4a70*/  LDSM.16.M88.4 R92, [R92] ;  /* 0x000000005c5c783b */ /* 0x000fe20000000200 */
[----:B--2---:R-:W-:Y:S03]  /*4a80*/  IMMA.16832.S8.S8 R64, R64.ROW, R56.COL, RZ ;  /* 0x0000003840407237 */ /* 0x004fe60000405cff */
[----:B------:R-:W2:Y:S05]  /*4a90*/  LDS.128 R56, [R33+0x12a0] ;  /* 0x0012a00021387984 */ /* 0x000eaa0000000c00 */
[----:B----4-:R-:W-:Y:S01]  /*4aa0*/  IMMA.16832.S8.S8 R72, R72.ROW, R76.COL, RZ ;  /* 0x0000004c48487237 */ /* 0x010fe20000405cff */
[----:B------:R-:W-:Y:S04]  /*4ab0*/  LDS R76, [R39+0x90] ;  /* 0x00009000274c7984 */ /* 0x000fe80000000800 */
[----:B------:R-:W4:Y:S06]  /*4ac0*/  LDS R77, [R39+0xa0] ;  /* 0x0000a000274d7984 */ /* 0x000f2c0000000800 */
[----:B------:R-:W-:-:S02]  /*4ad0*/  I2FP.F32.S32 R83, R64 ;  /* 0x0000004000537245 */ /* 0x000fc40000201400 */
[----:B------:R-:W-:Y:S02]  /*4ae0*/  I2FP.F32.S32 R85, R65 ;  /* 0x0000004100557245 */ /* 0x000fe40000201400 */
[----:B------:R-:W-:Y:S02]  /*4af0*/  I2FP.F32.S32 R87, R66 ;  /* 0x0000004200577245 */ /* 0x000fe40000201400 */
[----:B------:R-:W-:Y:S02]  /*4b00*/  I2FP.F32.S32 R159, R67 ;  /* 0x00000043009f7245 */ /* 0x000fe40000201400 */
[----:B------:R-:W5:Y:S01]  /*4b10*/  LDS.128 R64, [R27+0xb0] ;  /* 0x0000b0001b407984 */ /* 0x000f620000000c00 */
[----:B------:R-:W-:Y:S01]  /*4b20*/  BAR.SYNC.DEFER_BLOCKING 0x0 ;  /* 0x0000000000007b1d */ /* 0x000fe20000010000 */
[----:B------:R-:W-:Y:S02]  /*4b30*/  MOV R88, R126 ;  /* 0x0000007e00587202 */ /* 0x000fe40000000f00 */
[----:B------:R-:W-:-:S02]  /*4b40*/  I2FP.F32.S32 R72, R72 ;  /* 0x0000004800487245 */ /* 0x000fc40000201400 */
[----:B------:R-:W-:Y:S01]  /*4b50*/  I2FP.F32.S32 R82, R73 ;  /* 0x0000004900527245 */ /* 0x000fe20000201400 */
[----:B---3--:R-:W-:Y:S04]  /*4b60*/  STS [R9+0x20], R158 ;  /* 0x0000209e09007388 */ /* 0x008fe80000000800 */
[----:B------:R3:W-:Y:S01]  /*4b70*/  STS [R9+0x420], R188 ;  /* 0x000420bc09007388 */ /* 0x0007e20000000800 */
[----:B------:R-:W-:Y:S01]  /*4b80*/  BAR.SYNC.DEFER_BLOCKING 0x0 ;  /* 0x0000000000007b1d */ /* 0x000fe20000010000 */
[----:B0-----:R-:W-:Y:S01]  /*4b90*/  IMMA.16832.S8.S8 R68, R68.ROW, R78.COL, RZ ;  /* 0x0000004e44447237 */ /* 0x001fe20000405cff */
[C---:B-1----:R-:W-:Y:S01]  /*4ba0*/  FMUL R83, R60.reuse, R83 ;  /* 0x000000533c537220 */ /* 0x042fe20000400000 */
[----:B------:R-:W-:Y:S01]  /*4bb0*/  FMUL R187, R60, R85 ;  /* 0x000000553cbb7220 */ /* 0x000fe20000400000 */
[C---:B------:R-:W-:Y:S01]  /*4bc0*/  FMUL R73, R61.reuse, R72 ;  /* 0x000000483d497220 */ /* 0x040fe20000400000 */
[----:B------:R-:W-:Y:S01]  /*4bd0*/  FMUL R189, R61, R82 ;  /* 0x000000523dbd7220 */ /* 0x000fe20000400000 */
[----:B------:R-:W-:Y:S01]  /*4be0*/  MOV R96, R128 ;  /* 0x0000008000607202 */ /* 0x000fe20000000f00 */
[----:B------:R-:W-:Y:S01]  /*4bf0*/  HADD2.F32 R52, -RZ, R52.H0_H0 ;  /* 0x20000034ff347230 */ /* 0x000fe20000004100 */
[----:B------:R-:W-:Y:S01]  /*4c00*/  I2FP.F32.S32 R74, R74 ;  /* 0x0000004a004a7245 */ /* 0x000fe20000201400 */
[----:B--2---:R-:W-:Y:S01]  /*4c10*/  FMUL R87, R56, R87 ;  /* 0x0000005738577220 */ /* 0x004fe20000400000 */
[----:B------:R-:W-:Y:S01]  /*4c20*/  MOV R86, R124 ;  /* 0x0000007c00567202 */ /* 0x000fe20000000f00 */
[----:B------:R-:W-:Y:S01]  /*4c30*/  HADD2.F32 R72, -RZ, R53.H0_H0 ;  /* 0x20000035ff487230 */ /* 0x000fe20000004100 */
[----:B------:R-:W-:Y:S01]  /*4c40*/  I2FP.F32.S32 R84, R75 ;  /* 0x0000004b00547245 */ /* 0x000fe20000201400 */
[C---:B------:R-:W-:Y:S01]  /*4c50*/  FFMA R87, R52.reuse, R87, R80 ;  /* 0x0000005734577223 */ /* 0x040fe20000000050 */
[----:B------:R-:W-:Y:S04]  /*4c60*/  LDS R60, [R39+0x50] ;  /* 0x00005000273c7984 */ /* 0x000fe80000000800 */
[----:B------:R-:W-:Y:S04]  /*4c70*/  LDS R61, [R39+0x60] ;  /* 0x00006000273d7984 */ /* 0x000fe80000000800 */
[----:B------:R-:W0:Y:S04]  /*4c80*/  LDSM.16.M88.4 R88, [R88] ;  /* 0x000000005858783b */ /* 0x000e280000000200 */
[----:B------:R-:W-:Y:S04]  /*4c90*/  LDS R156, [R39+0x30] ;  /* 0x00003000279c7984 */ /* 0x000fe80000000800 */
[----:B------:R-:W-:Y:S04]  /*4ca0*/  LDS R157, [R39+0x40] ;  /* 0x00004000279d7984 */ /* 0x000fe80000000800 */
[----:B------:R-:W1:Y:S01]  /*4cb0*/  LDSM.16.M88.4 R96, [R96] ;  /* 0x000000006060783b */ /* 0x000e620000000200 */
[C---:B------:R-:W-:Y:S01]  /*4cc0*/  FMUL R74, R57.reuse, R74 ;  /* 0x0000004a394a7220 */ /* 0x040fe20000400000 */
[----:B------:R-:W-:Y:S01]  /*4cd0*/  FFMA R83, R52, R83, R81 ;  /* 0x0000005334537223 */ /* 0x000fe20000000051 */
[----:B------:R-:W-:Y:S01]  /*4ce0*/  FMUL R52, R56, R159 ;  /* 0x0000009f38347220 */ /* 0x000fe20000400000 */
[----:B------:R-:W-:Y:S01]  /*4cf0*/  FMUL R191, R57, R84 ;  /* 0x0000005439bf7220 */ /* 0x000fe20000400000 */
[----:B---3--:R-:W-:Y:S01]  /*4d00*/  FFMA R188, R72, R74, R87 ;  /* 0x0000004a48bc7223 */ /* 0x008fe20000000057 */
[----:B------:R-:W-:Y:S01]  /*4d10*/  I2FP.F32.S32 R53, R68 ;  /* 0x0000004400357245 */ /* 0x000fe20000201400 */
[----:B----4-:R-:W-:Y:S01]  /*4d20*/  IMMA.16832.S8.S8 R92, R92.ROW, R76.COL, RZ ;  /* 0x0000004c5c5c7237 */ /* 0x010fe20000405cff */
[----:B------:R-:W-:Y:S01]  /*4d30*/  LDS R158, [R39+0x70] ;  /* 0x00007000279e7984 */ /* 0x000fe20000000800 */
[----:B------:R-:W-:-:S03]  /*4d40*/  I2FP.F32.S32 R57, R70 ;  /* 0x0000004600397245 */ /* 0x000fc60000201400 */
[----:B------:R-:W-:Y:S01]  /*4d50*/  LDS R159, [R39+0x80] ;  /* 0x00008000279f7984 */ /* 0x000fe20000000800 */
[----:B------:R-:W-:-:S03]  /*4d60*/  I2FP.F32.S32 R71, R71 ;  /* 0x0000004700477245 */ /* 0x000fc60000201400 */
[----:B------:R-:W2:Y:S01]  /*4d70*/  LDSM.16.M88.4 R84, [R86] ;  /* 0x000000005654783b */ /* 0x000ea20000000200 */
[----:B------:R-:W-:Y:S02]  /*4d80*/  HADD2.F32 R190, -RZ, R54.H0_H0 ;  /* 0x20000036ffbe7230 */ /* 0x000fe40000004100 */
[----:B------:R-:W-:Y:S01]  /*4d90*/  FFMA R73, R72, R73, R83 ;  /* 0x0000004948497223 */ /* 0x000fe20000000053 */
[----:B------:R-:W-:Y:S01]  /*4da0*/  FMUL R53, R62, R53 ;  /* 0x000000353e357220 */ /* 0x000fe20000400000 */
[----:B------:R-:W-:Y:S01]  /*4db0*/  MOV R192, R122 ;  /* 0x0000007a00c07202 */ /* 0x000fe20000000f00 */
[C---:B------:R-:W-:Y:S01]  /*4dc0*/  FMUL R193, R58.reuse, R57 ;  /* 0x000000393ac17220 */ /* 0x040fe20000400000 */
[----:B------:R-:W-:Y:S01]  /*4dd0*/  FMUL R195, R58, R71 ;  /* 0x000000473ac37220 */ /* 0x000fe20000400000 */
[----:B------:R-:W-:Y:S01]  /*4de0*/  I2FP.F32.S32 R69, R69 ;  /* 0x0000004500457245 */ /* 0x000fe20000201400 */
[----:B------:R-:W-:Y:S01]  /*4df0*/  FFMA R58, R190, R53, R73 ;  /* 0x00000035be3a7223 */ /* 0x000fe20000000049 */
[----:B-----5:R-:W-:Y:S01]  /*4e00*/  HADD2.F32 R53, -RZ, R64.H0_H0 ;  /* 0x20000040ff357230 */ /* 0x020fe20000004100 */
[----:B------:R-:W-:Y:S01]  /*4e10*/  LDS R56, [R39+0x90] ;  /* 0x0000900027387984 */ /* 0x000fe20000000800 */
[----:B------:R-:W-:-:S02]  /*4e20*/  HADD2.F32 R54, -RZ, R65.H0_H0 ;  /* 0x20000041ff367230 */ /* 0x000fc40000004100 */
[----:B------:R-:W-:Y:S01]  /*4e30*/  FMUL R62, R62, R69 ;  /* 0x000000453e3e7220 */ /* 0x000fe20000400000 */
[----:B------:R-:W-:Y:S01]  /*4e40*/  LDS R57, [R39+0xa0] ;  /* 0x0000a00027397984 */ /* 0x000fe20000000800 */
[C---:B------:R-:W-:Y:S01]  /*4e50*/  FFMA R187, R53.reuse, R187, R186 ;  /* 0x000000bb35bb7223 */ /* 0x040fe200000000ba */
[----:B------:R-:W-:Y:S02]  /*4e60*/  FFMA R52, R53, R52, R185 ;  /* 0x0000003435347223 */ /* 0x000fe400000000b9 */
[----:B------:R-:W3:Y:S04]  /*4e70*/  LDSM.16.M88.4 R80, [R192] ;  /* 0x00000000c050783b */ /* 0x000ee80000000200 */
[----:B------:R-:W4:Y:S04]  /*4e80*/  LDS.128 R72, [R27+0x20] ;  /* 0x000020001b487984 */ /* 0x000f280000000c00 */
[----:B------:R-:W5:Y:S04]  /*4e90*/  LDS.128 R76, [R33+0x930] ;  /* 0x00093000214c7984 */ /* 0x000f680000000c00 */
[----:B------:R-:W5:Y:S01]  /*4ea0*/  LDS.128 R68, [R33+0x12b0] ;  /* 0x0012b00021447984 */ /* 0x000f620000000c00 */
[C---:B------:R-:W-:Y:S01]  /*4eb0*/  FFMA R187, R54.reuse, R189, R187 ;  /* 0x000000bd36bb7223 */ /* 0x040fe200000000bb */
[----:B------:R-:W-:Y:S01]  /*4ec0*/  FFMA R52, R54, R191, R52 ;  /* 0x000000bf36347223 */ /* 0x000fe20000000034 */
[----:B------:R-:W-:Y:S01]  /*4ed0*/  HADD2.F32 R66, -RZ, R66.H0_H0 ;  /* 0x20000042ff427230 */ /* 0x000fe20000004100 */
[----:B------:R-:W-:Y:S01]  /*4ee0*/  I2FP.F32.S32 R54, R95 ;  /* 0x0000005f00367245 */ /* 0x000fe20000201400 */
[----:B0-----:R-:W-:Y:S01]  /*4ef0*/  IMMA.16832.S8.S8 R88, R88.ROW, R60.COL, RZ ;  /* 0x0000003c58587237 */ /* 0x001fe20000405cff */
[----:B------:R-:W-:-:S02]  /*4f00*/  HADD2.F32 R61, -RZ, R55.H0_H0 ;  /* 0x20000037ff3d7230 */ /* 0x000fc40000004100 */
[----:B------:R-:W-:Y:S01]  /*4f10*/  FFMA R195, R66, R195, R52 ;  /* 0x000000c342c37223 */ /* 0x000fe20000000034 */
[----:B------:R-:W-:Y:S02]  /*4f20*/  FMUL R60, R59, R54 ;  /* 0x000000363b3c7220 */ /* 0x000fe40000400000 */
[----:B------:R-:W0:Y:S02]  /*4f30*/  LDS.128 R52, [R27+0xb0] ;  /* 0x0000b0001b347984 */ /* 0x000e240000000c00 */
[----:B-1----:R-:W-:Y:S01]  /*4f40*/  IMMA.16832.S8.S8 R96, R96.ROW, R156.COL, RZ ;  /* 0x0000009c60607237 */ /* 0x002fe20000405cff */
[----:B------:R-:W-:Y:S02]  /*4f50*/  I2FP.F32.S32 R92, R92 ;  /* 0x0000005c005c7245 */ /* 0x000fe40000201400 */
[----:B------:R-:W-:Y:S02]  /*4f60*/  I2FP.F32.S32 R64, R93 ;  /* 0x0000005d00407245 */ /* 0x000fe40000201400 */
[----:B------:R-:W-:-:S03]  /*4f70*/  I2FP.F32.S32 R94, R94 ;  /* 0x0000005e005e7245 */ /* 0x000fc60000201400 */
[----:B--2---:R-:W-:Y:S01]  /*4f80*/  IMMA.16832.S8.S8 R84, R84.ROW, R158.COL, RZ ;  /* 0x0000009e54547237 */ /* 0x004fe20000405cff */
[C---:B------:R-:W-:Y:S01]  /*4f90*/  FMUL R92, R63.reuse, R92 ;  /* 0x0000005c3f5c7220 */ /* 0x040fe20000400000 */
[----:B------:R-:W-:Y:S01]  /*4fa0*/  FMUL R64, R63, R64 ;  /* 0x000000403f407220 */ /* 0x000fe20000400000 */
[----:B------:R-:W-:Y:S01]  /*4fb0*/  FFMA R188, R190, R193, R188 ;  /* 0x000000c1bebc7223 */ /* 0x000fe200000000bc */
[----:B------:R-:W-:Y:S01]  /*4fc0*/  FMUL R63, R59, R94 ;  /* 0x0000005e3b3f7220 */ /* 0x000fe20000400000 */
[----:B------:R-:W-:-:S03]  /*4fd0*/  FFMA R58, R61, R92, R58 ;  /* 0x0000005c3d3a7223 */ /* 0x000fc6000000003a */
[----:B------:R-:W-:-:S03]  /*4fe0*/  FFMA R63, R61, R63, R188 ;  /* 0x0000003f3d3f7223 */ /* 0x000fc600000000bc */
[----:B------:R-:W-:Y:S02]  /*4ff0*/  I2FP.F32.S32 R59, R96 ;  /* 0x00000060003b7245 */ /* 0x000fe40000201400 */
[----:B------:R-:W-:Y:S01]  /*5000*/  I2FP.F32.S32 R61, R98 ;  /* 0x00000062003d7245 */ /* 0x000fe20000201400 */
[----:B---3--:R-:W-:Y:S01]  /*5010*/  IMMA.16832.S8.S8 R80, R80.ROW, R56.COL, RZ ;  /* 0x0000003850507237 */ /* 0x008fe20000405cff */
[----:B----4-:R-:W-:Y:S02]  /*5020*/  HADD2.F32 R57, -RZ, R72.H0_H0 ;  /* 0x20000048ff397230 */ /* 0x010fe40000004100 */
[----:B-----5:R-:W-:Y:S01]  /*5030*/  FMUL R59, R76, R59 ;  /* 0x0000003b4c3b7220 */ /* 0x020fe20000400000 */
[----:B------:R-:W-:Y:S01]  /*5040*/  I2FP.F32.S32 R90, R90 ;  /* 0x0000005a005a7245 */ /* 0x000fe20000201400 */
[----:B------:R-:W-:Y:S02]  /*5050*/  FMUL R56, R68, R61 ;  /* 0x0000003d44387220 */ /* 0x000fe40000400000 */
[----:B------:R-:W-:Y:S01]  /*5060*/  FFMA R58, R57, R59, R58 ;  /* 0x0000003b393a7223 */ /* 0x000fe2000000003a */
[----:B------:R-:W-:-:S02]  /*5070*/  HADD2.F32 R67, -RZ, R67.H0_H0 ;  /* 0x20000043ff437230 */ /* 0x000fc40000004100 */
[----:B------:R-:W-:Y:S01]  /*5080*/  FFMA R56, R57, R56, R63 ;  /* 0x0000003839387223 */ /* 0x000fe2000000003f */
[----:B------:R-:W-:Y:S01]  /*5090*/  I2FP.F32.S32 R57, R84 ;  /* 0x0000005400397245 */ /* 0x000fe20000201400 */
[----:B------:R-:W-:Y:S01]  /*50a0*/  FFMA R62, R66, R62, R187 ;  /* 0x0000003e423e7223 */ /* 0x000fe200000000bb */
[----:B------:R-:W-:Y:S01]  /*50b0*/  HADD2.F32 R73, -RZ, R73.H0_H0 ;  /* 0x20000049ff497230 */ /* 0x000fe20000004100 */
[----:B------:R-:W-:Y:S01]  /*50c0*/  I2FP.F32.S32 R97, R97 ;  /* 0x0000006100617245 */ /* 0x000fe20000201400 */
[----:B------:R-:W-:Y:S01]  /*50d0*/  FMUL R59, R69, R90 ;  /* 0x0000005a453b7220 */ /* 0x000fe20000400000 */
[----:B------:R-:W-:Y:S01]  /*50e0*/  I2FP.F32.S32 R99, R99 ;  /* 0x0000006300637245 */ /* 0x000fe20000201400 */
[----:B------:R-:W-:Y:S02]  /*50f0*/  VIADD R184, R184, 0x8 ;  /* 0x00000008b8b87836 */ /* 0x000fe40000000000 */
[----:B------:R-:W-:Y:S01]  /*5100*/  FFMA R62, R67, R64, R62 ;  /* 0x00000040433e7223 */ /* 0x000fe2000000003e */
[----:B------:R-:W-:Y:S01]  /*5110*/  I2FP.F32.S32 R88, R88 ;  /* 0x0000005800587245 */ /* 0x000fe20000201400 */
[----:B------:R-:W-:Y:S01]  /*5120*/  FMUL R61, R78, R57 ;  /* 0x000000394e3d7220 */ /* 0x000fe20000400000 */
[----:B------:R-:W-:Y:S01]  /*5130*/  I2FP.F32.S32 R64, R89 ;  /* 0x0000005900407245 */ /* 0x000fe20000201400 */
[----:B------:R-:W-:Y:S01]  /*5140*/  FFMA R56, R73, R59, R56 ;  /* 0x0000003b49387223 */ /* 0x000fe20000000038 */
[----:B------:R-:W-:Y:S01]  /*5150*/  I2FP.F32.S32 R66, R91 ;  /* 0x0000005b00427245 */ /* 0x000fe20000201400 */
[----:B0-----:R-:W-:-:S02]  /*5160*/  HADD2.F32 R57, -RZ, R52.H0_H0 ;  /* 0x20000034ff397230 */ /* 0x001fc40000004100 */
[----:B------:R-:W-:Y:S01]  /*5170*/  FFMA R60, R67, R60, R195 ;  /* 0x0000003c433c7223 */ /* 0x000fe200000000c3 */
[----:B------:R-:W-:Y:S01]  /*5180*/  FMUL R97, R76, R97 ;  /* 0x000000614c617220 */ /* 0x000fe20000400000 */
[----:B------:R-:W-:Y:S01]  /*5190*/  FMUL R99, R68, R99 ;  /* 0x0000006344637220 */ /* 0x000fe20000400000 */
[----:B------:R-:W-:Y:S02]  /*51a0*/  I2FP.F32.S32 R59, R86 ;  /* 0x00000056003b7245 */ /* 0x000fe40000201400 */
[----:B------:R-:W-:Y:S01]  /*51b0*/  ISETP.GE.AND P5, PT, R184, R5, PT ;  /* 0x00000005b800720c */ /* 0x000fe20003fa6270 */
[C---:B------:R-:W-:Y:S01]  /*51c0*/  FMUL R88, R77.reuse, R88 ;  /* 0x000000584d587220 */ /* 0x040fe20000400000 */
[----:B------:R-:W-:Y:S01]  /*51d0*/  I2FP.F32.S32 R85, R85 ;  /* 0x0000005500557245 */ /* 0x000fe20000201400 */
[----:B------:R-:W-:Y:S01]  /*51e0*/  HADD2.F32 R53, -RZ, R53.H0_H0 ;  /* 0x20000035ff357230 */ /* 0x000fe20000004100 */
[----:B------:R-:W-:Y:S01]  /*51f0*/  I2FP.F32.S32 R87, R87 ;  /* 0x0000005700577245 */ /* 0x000fe20000201400 */
[----:B------:R-:W-:Y:S01]  /*5200*/  FMUL R64, R77, R64 ;  /* 0x000000404d407220 */ /* 0x000fe20000400000 */
[----:B------:R-:W-:Y:S01]  /*5210*/  FMUL R69, R69, R66 ;  /* 0x0000004245457220 */ /* 0x000fe20000400000 */
[C---:B------:R-:W-:Y:S01]  /*5220*/  FFMA R62, R57.reuse, R97, R62 ;  /* 0x00000061393e7223 */ /* 0x040fe2000000003e */
[----:B------:R-:W-:Y:S01]  /*5230*/  FFMA R60, R57, R99, R60 ;  /* 0x00000063393c7223 */ /* 0x000fe2000000003c */
[----:B------:R-:W-:Y:S01]  /*5240*/  FMUL R63, R70, R59 ;  /* 0x0000003b463f7220 */ /* 0x000fe20000400000 */
[----:B------:R-:W-:Y:S01]  /*5250*/  I2FP.F32.S32 R80, R80 ;  /* 0x0000005000507245 */ /* 0x000fe20000201400 */
[----:B------:R-:W-:Y:S01]  /*5260*/  HADD2.F32 R59, -RZ, R74.H0_H0 ;  /* 0x2000004aff3b7230 */ /* 0x000fe20000004100 */
[----:B------:R-:W-:Y:S01]  /*5270*/  I2FP.F32.S32 R82, R82 ;  /* 0x0000005200527245 */ /* 0x000fe20000201400 */
[----:B------:R-:W-:Y:S01]  /*5280*/  FFMA R58, R73, R88, R58 ;  /* 0x00000058493a7223 */ /* 0x000fe2000000003a */
[----:B------:R-:W-:Y:S01]  /*5290*/  I2FP.F32.S32 R66, R81 ;  /* 0x0000005100427245 */ /* 0x000fe20000201400 */
[----:B------:R-:W-:Y:S01]  /*52a0*/  HADD2.F32 R57, -RZ, R54.H0_H0 ;  /* 0x20000036ff397230 */ /* 0x000fe20000004100 */
[----:B------:R-:W-:Y:S01]  /*52b0*/  I2FP.F32.S32 R52, R83 ;  /* 0x0000005300347245 */ /* 0x000fe20000201400 */
[----:B------:R-:W-:Y:S01]  /*52c0*/  FMUL R85, R78, R85 ;  /* 0x000000554e557220 */ /* 0x000fe20000400000 */
[----:B------:R-:W-:Y:S01]  /*52d0*/  FMUL R87, R70, R87 ;  /* 0x0000005746577220 */ /* 0x000fe20000400000 */
[C---:B------:R-:W-:Y:S01]  /*52e0*/  FFMA R62, R53.reuse, R64, R62 ;  /* 0x00000040353e7223 */ /* 0x040fe2000000003e */
[----:B------:R-:W-:Y:S01]  /*52f0*/  FFMA R60, R53, R69, R60 ;  /* 0x00000045353c7223 */ /* 0x000fe2000000003c */
[----:B------:R-:W-:-:S02]  /*5300*/  HADD2.F32 R75, -RZ, R75.H0_H0 ;  /* 0x2000004bff4b7230 */ /* 0x000fc40000004100 */
[----:B------:R-:W-:Y:S01]  /*5310*/  FMUL R80, R79, R80 ;  /* 0x000000504f507220 */ /* 0x000fe20000400000 */
[----:B------:R-:W-:Y:S01]  /*5320*/  FFMA R58, R59, R61, R58 ;  /* 0x0000003d3b3a7223 */ /* 0x000fe2000000003a */
[----:B------:R-:W-:Y:S02]  /*5330*/  HADD2.F32 R55, -RZ, R55.H0_H0 ;  /* 0x20000037ff377230 */ /* 0x000fe40000004100 */
[----:B------:R-:W-:Y:S01]  /*5340*/  FMUL R53, R71, R82 ;  /* 0x0000005247357220 */ /* 0x000fe20000400000 */
[----:B------:R-:W-:Y:S01]  /*5350*/  FMUL R66, R79, R66 ;  /* 0x000000424f427220 */ /* 0x000fe20000400000 */
[----:B------:R-:W-:Y:S01]  /*5360*/  FFMA R56, R59, R63, R56 ;  /* 0x0000003f3b387223 */ /* 0x000fe20000000038 */
[C---:B------:R-:W-:Y:S01]  /*5370*/  FFMA R62, R57.reuse, R85, R62 ;  /* 0x00000055393e7223 */ /* 0x040fe2000000003e */
[----:B------:R-:W-:Y:S01]  /*5380*/  FFMA R60, R57, R87, R60 ;  /* 0x00000057393c7223 */ /* 0x000fe2000000003c */
[----:B------:R-:W-:Y:S01]  /*5390*/  FMUL R71, R71, R52 ;  /* 0x0000003447477220 */ /* 0x000fe20000400000 */
[C---:B------:R-:W-:Y:S01]  /*53a0*/  FFMA R81, R75.reuse, R80, R58 ;  /* 0x000000504b517223 */ /* 0x040fe2000000003a */
[----:B------:R-:W-:Y:S01]  /*53b0*/  FFMA R80, R75, R53, R56 ;  /* 0x000000354b507223 */ /* 0x000fe20000000038 */
[C---:B------:R-:W-:Y:S01]  /*53c0*/  FFMA R186, R55.reuse, R66, R62 ;  /* 0x0000004237ba7223 */ /* 0x040fe2000000003e */
[----:B------:R-:W-:Y:S01]  /*53d0*/  FFMA R185, R55, R71, R60 ;  /* 0x0000004737b97223 */ /* 0x000fe2000000003c */
[----:B------:R-:W-:Y:S01]  /*53e0*/  VIADD R41, R41, 0x8 ;  /* 0x0000000829297836 */ /* 0x000fe20000000000 */
[----:B------:R-:W-:Y:S06]  /*53f0*/  BAR.SYNC.DEFER_BLOCKING 0x0 ;  /* 0x0000000000007b1d */ /* 0x000fec0000010000 */
[----:B------:R-:W-:Y:S05]  /*5400*/  @!P5 BRA `(.L_x_3662) ;  /* 0xffffffd4003cd947 */ /* 0x000fea000383ffff */
.L_x_3661:
        /* <DEDUP_REMOVED lines=11> */
.L_x_3664:
[----:B------:R-:W-:Y:S05]  /*54c0*/  BSYNC.RECONVERGENT B0 ;  /* 0x0000000000007941 */ /* 0x000fea0003800200 */
.L_x_3663:
        /* <DEDUP_REMOVED lines=10> */
.L_x_3666:
[----:B------:R-:W-:Y:S05]  /*5570*/  BSYNC.RECONVERGENT B0 ;  /* 0x0000000000007941 */ /* 0x000fea0003800200 */
.L_x_3665:
[----:B------:R-:W-:Y:S04]  /*5580*/  BSSY.RECONVERGENT B0, `(.L_x_3667) ;  /* 0x000000b000007945 */ /* 0x000fe80003800200 */
[----:B------:R-:W-:Y:S05]  /*5590*/  @P2 BRA `(.L_x_3668) ;  /* 0x0000000000242947 */ /* 0x000fea0003800000 */
[----:B------:R-:W2:Y:S01]  /*55a0*/  LDS R41, [R32+UR8] ;  /* 0x0000000820297984 */ /* 0x000ea20008000800 */
[----:B------:R-:W0:Y:S01]  /*55b0*/  LDCU.64 UR12, c[0x0][0x3a0] ;  /* 0x00007400ff0c77ac */ /* 0x000e220008000a00 */
[----:B--2---:R-:W-:-:S05]  /*55c0*/  IMAD R41, R41, UR14, RZ ;  /* 0x0000000e29297c24 */ /* 0x004fca000f8e02ff */
[----:B------:R-:W-:Y:S02]  /*55d0*/  SHF.R.S32.HI R43, RZ, 0x1f, R41 ;  /* 0x0000001fff2b7819 */ /* 0x000fe40000011429 */
[----:B------:R-:W-:-:S04]  /*55e0*/  IADD3 R41, P0, P2, R46, R41, R29 ;  /* 0x000000292e297210 */ /* 0x000fc80007a1e01d */
[----:B------:R-:W-:Y:S02]  /*55f0*/  IADD3.X R50, PT, PT, R52, R43, RZ, P0, P2 ;  /* 0x0000002b34327210 */ /* 0x000fe400007e44ff */
[----:B01----:R-:W-:-:S04]  /*5600*/  LEA R48, P0, R41, UR12, 0x2 ;  /* 0x0000000c29307c11 */ /* 0x003fc8000f8010ff */
[----:B------:R-:W-:-:S05]  /*5610*/  LEA.HI.X R49, R41, UR13, R50, 0x2, P0 ;  /* 0x0000000d29317c11 */ /* 0x000fca00080f1432 */
[----:B------:R2:W-:Y:S04]  /*5620*/  STG.E desc[UR10][R48.64+0x20], R80 ;  /* 0x0000205030007986 */ /* 0x0005e8000c10190a */
.L_x_3668:
[----:B------:R-:W-:Y:S05]  /*5630*/  BSYNC.RECONVERGENT B0 ;  /* 0x0000000000007941 */ /* 0x000fea0003800200 */
.L_x_3667:
[----:B------:R-:W-:Y:S04]  /*5640*/  BSSY.RECONVERGENT B0, `(.L_x_3669) ;  /* 0x000000b000007945 */ /* 0x000fe80003800200 */
[----:B------:R-:W-:Y:S05]  /*5650*/  @P1 BRA `(.L_x_3670) ;  /* 0x0000000000241947 */ /* 0x000fea0003800000 */
[----:B------:R-:W3:Y:S01]  /*5660*/  LDS R41, [R32+UR8+0x4] ;  /* 0x0000040820297984 */ /* 0x000ee20008000800 */
[----:B------:R-:W4:Y:S01]  /*5670*/  LDCU.64 UR12, c[0x0][0x3a0] ;  /* 0x00007400ff0c77ac */ /* 0x000f220008000a00 */
[----:B---3--:R-:W-:-:S05]  /*5680*/  IMAD R41, R41, UR14, RZ ;  /* 0x0000000e29297c24 */ /* 0x008fca000f8e02ff */
[----:B------:R-:W-:Y:S02]  /*5690*/  IADD3 R43, P0, P1, R46, R41, R29 ;  /* 0x000000292e2b7210 */ /* 0x000fe4000791e01d */
[----:B------:R-:W-:-:S04]  /*56a0*/  SHF.R.S32.HI R41, RZ, 0x1f, R41 ;  /* 0x0000001fff297819 */ /* 0x000fc80000011429 */
[----:B012---:R-:W-:Y:S02]  /*56b0*/  IADD3.X R48, PT, PT, R52, R41, RZ, P0, P1 ;  /* 0x0000002934307210 */ /* 0x007fe400007e24ff */
[----:B----4-:R-:W-:-:S04]  /*56c0*/  LEA R46, P0, R43, UR12, 0x2 ;  /* 0x0000000c2b2e7c11 */ /* 0x010fc8000f8010ff */
[----:B------:R-:W-:-:S05]  /*56d0*/  LEA.HI.X R47, R43, UR13, R48, 0x2, P0 ;  /* 0x0000000d2b2f7c11 */ /* 0x000fca00080f1430 */
[----:B------:R3:W-:Y:S04]  /*56e0*/  STG.E desc[UR10][R46.64+0x20], R185 ;  /* 0x000020b92e007986 */ /* 0x0007e8000c10190a */
.L_x_3670:
[----:B------:R-:W-:Y:S05]  /*56f0*/  BSYNC.RECONVERGENT B0 ;  /* 0x0000000000007941 */ /* 0x000fea0003800200 */
.L_x_3669:
[----:B------:R-:W-:Y:S05]  /*5700*/  @P4 BRA `(.L_x_3671) ;  /* 0x00000000004c4947 */ /* 0x000fea0003800000 */
[----:B------:R-:W4:Y:S01]  /*5710*/  I2F.U32.RP R43, R5 ;  /* 0x00000005002b7306 */ /* 0x000f220000209000 */
[----:B------:R-:W-:Y:S01]  /*5720*/  IMAD.MOV R41, RZ, RZ, -R5 ;  /* 0x000000ffff297224 */ /* 0x000fe200078e0a05 */
[----:B------:R-:W-:Y:S01]  /*5730*/  ISETP.NE.U32.AND P1, PT, R5, RZ, PT ;  /* 0x000000ff0500720c */ /* 0x000fe20003f25070 */
[----:B---3--:R-:W-:-:S05]  /*5740*/  IMAD.MOV.U32 R46, RZ, RZ, RZ ;  /* 0x000000ffff2e7224 */ /* 0x008fca00078e00ff */
[----:B----4-:R-:W3:Y:S02]  /*5750*/  MUFU.RCP R43, R43 ;  /* 0x0000002b002b7308 */ /* 0x010ee40000001000 */
[----:B---3--:R-:W-:-:S06]  /*5760*/  VIADD R47, R43, 0xffffffe ;  /* 0x0ffffffe2b2f7836 */ /* 0x008fcc0000000000 */
[----:B------:R-:W3:Y:S02]  /*5770*/  F2I.FTZ.U32.TRUNC.NTZ R47, R47 ;  /* 0x0000002f002f7305 */ /* 0x000ee4000021f000 */
[----:B---3--:R-:W-:-:S04]  /*5780*/  IMAD R41, R41, R47, RZ ;  /* 0x0000002f29297224 */ /* 0x008fc800078e02ff */
        /* <DEDUP_REMOVED lines=11> */
.L_x_3671:
[----:B------:R-:W-:-:S07]  /*5840*/  MOV R52, 0x5860 ;  /* 0x0000586000347802 */ /* 0x000fce0000000f00 */
[----:B0123--:R-:W-:Y:S05]  /*5850*/  CALL.REL.NOINC `($__internal_89_$__cuda_sm20_rem_s64) ;  /* 0x00000048005c7944 */ /* 0x00ffea0003c00000 */
[----:B------:R-:W-:Y:S02]  /*5860*/  IMAD.MOV.U32 R46, RZ, RZ, R184 ;  /* 0x000000ffff2e7224 */ /* 0x000fe400078e00b8 */
[----:B------:R-:W-:-:S07]  /*5870*/  IMAD.MOV.U32 R47, RZ, RZ, R185 ;  /* 0x000000ffff2f7224 */ /* 0x000fce00078e00b9 */
.L_x_3672:
[----:B------:R-:W-:-:S04]  /*5880*/  IADD3 R41, P0, PT, -R46, R42, RZ ;  /* 0x0000002a2e297210 */ /* 0x000fc80007f1e1ff */
[----:B------:R-:W-:Y:S01]  /*5890*/  IADD3 R42, P1, PT, -R41, R6, RZ ;  /* 0x00000006292a7210 */ /* 0x000fe20007f3e1ff */
[----:B------:R-:W-:-:S03]  /*58a0*/  IMAD.X R43, R44, 0x1, ~R47, P0 ;  /* 0x000000012c2b7824 */ /* 0x000fc600000e0e2f */
[----:B------:R-:W-:Y:S01]  /*58b0*/  ISETP.LT.U32.AND P0, PT, R5, R42, PT ;  /* 0x0000002a0500720c */ /* 0x000fe20003f01070 */
[----:B------:R-:W-:-:S05]  /*58c0*/  IMAD.X R44, R8, 0x1, ~R43, P1 ;  /* 0x00000001082c7824 */ /* 0x000fca00008e0e2b */
[----:B------:R-:W-:-:S04]  /*58d0*/  ISETP.LT.AND.EX P0, PT, R7, R44, PT, P0 ;  /* 0x0000002c0700720c */ /* 0x000fc80003f01300 */
[----:B------:R-:W-:-:S09]  /*58e0*/  SEL R63, R5, R42, P0 ;  /* 0x0000002a053f7207 */ /* 0x000fd20000000000 */
.L_x_3658:
[----:B------:R-:W-:Y:S01]  /*58f0*/  ISETP.GE.U32.AND P0, PT, R41, R6, PT ;  /* 0x000000062900720c */ /* 0x000fe20003f06070 */
[----:B------:R-:W-:Y:S01]  /*5900*/  IMAD.MOV.U32 R184, RZ, RZ, RZ ;  /* 0x000000ffffb87224 */ /* 0x000fe200078e00ff */
[----:B------:R-:W-:Y:S02]  /*5910*/  ISETP.EQ.AND P2, PT, R5, R63, PT ;  /* 0x0000003f0500720c */ /* 0x000fe40003f42270 */
[----:B------:R-:W-:-:S04]  /*5920*/  ISETP.GE.AND.EX P0, PT, R43, R8, PT, P0 ;  /* 0x000000082b00720c */ /* 0x000fc80003f06300 */
[----:B------:R-:W-:-:S09]  /*5930*/  PLOP3.LUT P1, PT, P0, PT, PT, 0x8, 0x80 ;  /* 0x000000000080781c */ /* 0x000fd2000072e170 */
[----:B------:R-:W-:Y:S05]  /*5940*/  @!P0 BRA P2, `(.L_x_3673) ;  /* 0xffffffb8007c8947 */ /* 0x000fea000103ffff */
.L_x_3647:
[----:B------:R-:W-:Y:S05]  /*5950*/  @!P1 EXIT ;  /* 0x000000000000994d */ /* 0x000fea0003800000 */
[----:B------:R-:W3:Y:S01]  /*5960*/  LDC R6, c[0x0][0x3cc] ;  /* 0x0000f300ff067b82 */ /* 0x000ee20000000800 */
[----:B------:R-:W-:Y:S01]  /*5970*/  SHF.R.S32.HI R54, RZ, 0x1f, R41 ;  /* 0x0000001fff367819 */ /* 0x000fe20000011429 */
[----:B---3--:R-:W-:-:S04]  /*5980*/  IMAD R14, R6, UR6, RZ ;  /* 0x00000006060e7c24 */ /* 0x008fc8000f8e02ff */
        /* <DEDUP_REMOVED lines=8> */
[----:B------:R-:W3:Y:S01]  /*5a10*/  I2F.U32.RP R8, R10 ;  /* 0x0000000a00087306 */ /* 0x000ee20000209000 */
[----:B------:R-:W-:-:S07]  /*5a20*/  ISETP.NE.U32.AND P2, PT, R10, RZ, PT ;  /* 0x000000ff0a00720c */ /* 0x000fce0003f45070 */
[----:B---3--:R-:W3:Y:S02]  /*5a30*/  MUFU.RCP R8, R8 ;  /* 0x0000000800087308 */ /* 0x008ee40000001000 */
[----:B---3--:R-:W-:-:S06]  /*5a40*/  VIADD R12, R8, 0xffffffe ;  /* 0x0ffffffe080c7836 */ /* 0x008fcc0000000000 */
[----:B------:R3:W4:Y:S02]  /*5a50*/  F2I.FTZ.U32.TRUNC.NTZ R13, R12 ;  /* 0x0000000c000d7305 */ /* 0x000724000021f000 */
[----:B---3--:R-:W-:Y:S02]  /*5a60*/  IMAD.MOV.U32 R12, RZ, RZ, RZ ;  /* 0x000000ffff0c7224 */ /* 0x008fe400078e00ff */
[----:B----4-:R-:W-:-:S04]  /*5a70*/  IMAD.MOV R11, RZ, RZ, -R13 ;  /* 0x000000ffff0b7224 */ /* 0x010fc800078e0a0d */
        /* <DEDUP_REMOVED lines=13> */
.L_x_3674:
[----:B------:R-:W-:Y:S01]  /*5b50*/  IMAD.MOV.U32 R55, RZ, RZ, R10 ;  /* 0x000000ffff377224 */ /* 0x000fe200078e000a */
[----:B------:R-:W-:Y:S01]  /*5b60*/  MOV R56, 0x5b90 ;  /* 0x00005b9000387802 */ /* 0x000fe20000000f00 */
[----:B------:R-:W-:-:S07]  /*5b70*/  IMAD.MOV.U32 R53, RZ, RZ, R41 ;  /* 0x000000ffff357224 */ /* 0x000fce00078e0029 */
[----:B012---:R-:W-:Y:S05]  /*5b80*/  CALL.REL.NOINC `($__internal_88_$__cuda_sm20_div_s64) ;  /* 0x0000004000407944 */ /* 0x007fea0003c00000 */
[----:B------:R-:W-:-:S07]  /*5b90*/  IMAD.MOV.U32 R8, RZ, RZ, R42 ;  /* 0x000000ffff087224 */ /* 0x000fce00078e002a */
.L_x_3675:
        /* <DEDUP_REMOVED lines=31> */
.L_x_3676:
[----:B------:R-:W-:Y:S01]  /*5d90*/  IMAD.MOV.U32 R55, RZ, RZ, R10 ;  /* 0x000000ffff377224 */ /* 0x000fe200078e000a */
[----:B------:R-:W-:Y:S01]  /*5da0*/  MOV R56, 0x5dd0 ;  /* 0x00005dd000387802 */ /* 0x000fe20000000f00 */
[----:B------:R-:W-:-:S07]  /*5db0*/  IMAD.MOV.U32 R53, RZ, RZ, R41 ;  /* 0x000000ffff357224 */ /* 0x000fce00078e0029 */
[----:B012---:R-:W-:Y:S05]  /*5dc0*/  CALL.REL.NOINC `($__internal_88_$__cuda_sm20_div_s64) ;  /* 0x0000003c00b07944 */ /* 0x007fea0003c00000 */
[----:B------:R-:W-:-:S07]  /*5dd0*/  IMAD.MOV.U32 R12, RZ, RZ, R42 ;  /* 0x000000ffff0c7224 */ /* 0x000fce00078e002a */
.L_x_3677:
[----:B------:R-:W-:-:S04]  /*5de0*/  IMAD R6, RZ, RZ, -UR6 ;  /* 0x80000006ff067e24 */ /* 0x000fc8000f8e02ff */
[----:B------:R-:W-:-:S04]  /*5df0*/  IMAD R53, R6, R5, RZ ;  /* 0x0000000506357224 */ /* 0x000fc800078e02ff */
[----:B------:R-:W-:-:S05]  /*5e00*/  IMAD R53, R12, R53, R41 ;  /* 0x000000350c357224 */ /* 0x000fca00078e0229 */
[----:B------:R-:W-:-:S04]  /*5e10*/  SHF.R.S32.HI R54, RZ, 0x1f, R53 ;  /* 0x0000001fff367819 */ /* 0x000fc80000011435 */
[----:B------:R-:W-:-:S04]  /*5e20*/  LOP3.LUT R6, R54, R7, RZ, 0xfc, !PT ;  /* 0x0000000736067212 */ /* 0x000fc800078efcff */
[----:B------:R-:W-:-:S13]  /*5e30*/  ISETP.NE.U32.AND P0, PT, R6, RZ, PT ;  /* 0x000000ff0600720c */ /* 0x000fda0003f05070 */
[----:B------:R-:W-:Y:S05]  /*5e40*/  @P0 BRA `(.L_x_3678) ;  /* 0x0000000000500947 */ /* 0x000fea0003800000 */
[----:B------:R-:W3:Y:S01]  /*5e50*/  I2F.U32.RP R11, R5 ;  /* 0x00000005000b7306 */ /* 0x000ee20000209000 */
[----:B------:R-:W-:Y:S01]  /*5e60*/  IMAD.MOV R13, RZ, RZ, -R5 ;  /* 0x000000ffff0d7224 */ /* 0x000fe200078e0a05 */
[----:B------:R-:W-:Y:S01]  /*5e70*/  ISETP.NE.U32.AND P2, PT, R5, RZ, PT ;  /* 0x000000ff0500720c */ /* 0x000fe20003f45070 */
[----:B------:R-:W-:-:S05]  /*5e80*/  IMAD.MOV.U32 R6, RZ, RZ, RZ ;  /* 0x000000ffff067224 */ /* 0x000fca00078e00ff */
[----:B---3--:R-:W3:Y:S02]  /*5e90*/  MUFU.RCP R11, R11 ;  /* 0x0000000b000b7308 */ /* 0x008ee40000001000 */
[----:B---3--:R-:W-:-:S06]  /*5ea0*/  VIADD R7, R11, 0xffffffe ;  /* 0x0ffffffe0b077836 */ /* 0x008fcc0000000000 */
[----:B------:R-:W3:Y:S02]  /*5eb0*/  F2I.FTZ.U32.TRUNC.NTZ R7, R7 ;  /* 0x0000000700077305 */ /* 0x000ee4000021f000 */
[----:B---3--:R-:W-:-:S04]  /*5ec0*/  IMAD R13, R13, R7, RZ ;  /* 0x000000070d0d7224 */ /* 0x008fc800078e02ff */
        /* <DEDUP_REMOVED lines=12> */
.L_x_3678:
[----:B------:R-:W-:Y:S01]  /*5f90*/  IMAD.MOV.U32 R55, RZ, RZ, R5 ;  /* 0x000000ffff377224 */ /* 0x000fe200078e0005 */
[----:B------:R-:W-:Y:S01]  /*5fa0*/  MOV R56, 0x5fd0 ;  /* 0x00005fd000387802 */ /* 0x000fe20000000f00 */
[----:B------:R-:W-:-:S07]  /*5fb0*/  IMAD.MOV.U32 R57, RZ, RZ, R7 ;  /* 0x000000ffff397224 */ /* 0x000fce00078e0007 */
[----:B012---:R-:W-:Y:S05]  /*5fc0*/  CALL.REL.NOINC `($__internal_88_$__cuda_sm20_div_s64) ;  /* 0x0000003c00307944 */ /* 0x007fea0003c00000 */
[----:B------:R-:W-:-:S07]  /*5fd0*/  IMAD.MOV.U32 R5, RZ, RZ, R42 ;  /* 0x000000ffff057224 */ /* 0x000fce00078e002a */
.L_x_3679:
[----:B------:R-:W3:Y:S01]  /*5fe0*/  LDCU.64 UR4, c[0x0][0x390] ;  /* 0x00007200ff0477ac */ /* 0x000ee20008000a00 */
[----:B------:R-:W4:Y:S01]  /*5ff0*/  LDC R13, c[0x0][0x3d4] ;  /* 0x0000f500ff0d7b82 */ /* 0x000f220000000800 */
[----:B------:R-:W-:Y:S01]  /*6000*/  IMAD.MOV.U32 R14, RZ, RZ, RZ ;  /* 0x000000ffff0e7224 */ /* 0x000fe200078e00ff */
[----:B---3--:R-:W-:-:S04]  /*6010*/  UISETP.NE.U32.AND UP0, UPT, UR4, URZ, UPT ;  /* 0x000000ff0400728c */ /* 0x008fc8000bf05070 */
[----:B------:R-:W-:Y:S01]  /*6020*/  UISETP.NE.AND.EX UP0, UPT, UR5, URZ, UPT, UP0 ;  /* 0x000000ff0500728c */ /* 0x000fe2000bf05300 */
[----:B----4-:R-:W-:-:S08]  /*6030*/  IMAD R13, R12, R13, RZ ;  /* 0x0000000d0c0d7224 */ /* 0x010fd000078e02ff */
[----:B------:R-:W-:Y:S05]  /*6040*/  BRA.U !UP0, `(.L_x_3680) ;  /* 0x0000000108507547 */ /* 0x000fea000b800000 */
[----:B------:R-:W3:Y:S01]  /*6050*/  LDC.64 R16, c[0x0][0x398] ;  /* 0x0000e600ff107b82 */ /* 0x000ee20000000a00 */
[----:B------:R-:W-:Y:S02]  /*6060*/  IADD3 R11, P0, PT, RZ, RZ, RZ ;  /* 0x000000ffff0b7210 */ /* 0x000fe40007f1e0ff */
[----:B------:R-:W-:Y:S02]  /*6070*/  SHF.R.S64 R7, RZ, 0x1e, R12 ;  /* 0x0000001eff077819 */ /* 0x000fe4000000100c */
[----:B------:R-:W-:-:S04]  /*6080*/  IADD3.X R14, PT, PT, R12, 0x1, RZ, P0, !PT ;  /* 0x000000010c0e7810 */ /* 0x000fc800007fe4ff */
[----:B------:R-:W-:-:S04]  /*6090*/  SHF.R.S64 R11, R11, 0x1e, R14 ;  /* 0x0000001e0b0b7819 */ /* 0x000fc8000000100e */
[-C--:B---3--:R-:W-:Y:S02]  /*60a0*/  IADD3 R10, P1, PT, R11, R16.reuse, RZ ;  /* 0x000000100b0a7210 */ /* 0x088fe40007f3e0ff */
[----:B------:R-:W-:Y:S02]  /*60b0*/  IADD3 R6, P0, PT, R7, R16, RZ ;  /* 0x0000001007067210 */ /* 0x000fe40007f1e0ff */
[-C--:B------:R-:W-:Y:S02]  /*60c0*/  LEA.HI.X.SX32 R11, R14, R17.reuse, 0x2, P1 ;  /* 0x000000110e0b7211 */ /* 0x080fe400008f16ff */
[----:B------:R-:W-:-:S04]  /*60d0*/  LEA.HI.X.SX32 R7, R12, R17, 0x2, P0 ;  /* 0x000000110c077211 */ /* 0x000fc800000f16ff */
[----:B------:R-:W3:Y:S04]  /*60e0*/  LDG.E.CONSTANT R11, desc[UR10][R10.64] ;  /* 0x0000000a0a0b7981 */ /* 0x000ee8000c1e9900 */
[----:B------:R-:W3:Y:S01]  /*60f0*/  LDG.E.CONSTANT R14, desc[UR10][R6.64] ;  /* 0x0000000a060e7981 */ /* 0x000ee2000c1e9900 */
[----:B------:R-:W-:Y:S02]  /*6100*/  IMAD.SHL.U32 R16, R5, 0x8, RZ ;  /* 0x0000000805107824 */ /* 0x000fe400078e00ff */
[----:B---3--:R-:W-:-:S05]  /*6110*/  IMAD.IADD R13, R11, 0x1, -R14 ;  /* 0x000000010b0d7824 */ /* 0x008fca00078e0a0e */
[----:B------:R-:W-:-:S13]  /*6120*/  ISETP.GE.AND P0, PT, R16, R13, PT ;  /* 0x0000000d1000720c */ /* 0x000fda0003f06270 */
[----:B------:R-:W-:Y:S05]  /*6130*/  @P0 EXIT ;  /* 0x000000000000094d */ /* 0x000fea0003800000 */
[----:B------:R-:W-:Y:S01]  /*6140*/  BAR.SYNC.DEFER_BLOCKING 0x0 ;  /* 0x0000000000007b1d */ /* 0x000fe20000010000 */
[----:B------:R-:W-:Y:S01]  /*6150*/  ISETP.GT.U32.AND P0, PT, R4, 0x7, PT ;  /* 0x000000070400780c */ /* 0x000fe20003f04070 */
[----:B------:R-:W-:-:S12]  /*6160*/  IMAD.MOV.U32 R13, RZ, RZ, RZ ;  /* 0x000000ffff0d7224 */ /* 0x000fd800078e00ff */
[----:B------:R3:W-:Y:S01]  /*6170*/  @!P0 STS [R9], R4 ;  /* 0x0000000409008388 */ /* 0x0007e20000000800 */
[----:B------:R-:W-:Y:S06]  /*6180*/  BAR.SYNC.DEFER_BLOCKING 0x0 ;  /* 0x0000000000007b1d */ /* 0x000fec0000010000 */
.L_x_3680:
[----:B------:R-:W4:Y:S01]  /*6190*/  LDC R17, c[0x0][0x3c8] ;  /* 0x0000f200ff117b82 */ /* 0x000f220000000800 */
[----:B------:R-:W-:Y:S01]  /*61a0*/  IMAD.MOV.U32 R6, RZ, RZ, RZ ;  /* 0x000000ffff067224 */ /* 0x000fe200078e00ff */
[----:B------:R-:W-:Y:S01]  /*61b0*/  IABS R18, R12 ;  /* 0x0000000c00127213 */ /* 0x000fe20000000000 */
[----:B------:R-:W5:Y:S01]  /*61c0*/  LDCU UR4, c[0x0][0x3b4] ;  /* 0x00007680ff0477ac */ /* 0x000f620008000800 */
[----:B------:R-:W-:Y:S01]  /*61d0*/  IMAD R14, R5, 0x8, R14 ;  /* 0x00000008050e7824 */ /* 0x000fe200078e020e */
[----:B------:R-:W-:Y:S02]  /*61e0*/  SHF.R.U32.HI R5, RZ, 0x2, R3 ;  /* 0x00000002ff057819 */ /* 0x000fe40000011603 */
[----:B------:R-:W-:Y:S02]  /*61f0*/  CS2R R38, SRZ ;  /* 0x0000000000267805 */ /* 0x000fe4000001ff00 */
[----:B------:R-:W-:Y:S01]  /*6200*/  CS2R R36, SRZ ;  /* 0x0000000000247805 */ /* 0x000fe2000001ff00 */
[----:B------:R-:W-:-:S02]  /*6210*/  IMAD R13, R14, 0x24, R13 ;  /* 0x000000240e0d7824 */ /* 0x000fc400078e020d */
[----:B------:R-:W-:Y:S02]  /*6220*/  IMAD R5, R2, 0x10, R5 ;  /* 0x0000001002057824 */ /* 0x000fe400078e0205 */
[----:B------:R-:W-:Y:S01]  /*6230*/  IMAD.SHL.U32 R62, R3, 0x8, RZ ;  /* 0x00000008033e7824 */ /* 0x000fe200078e00ff */
[-C--:B----4-:R-:W-:Y:S02]  /*6240*/  IABS R16, R17.reuse ;  /* 0x0000001100107213 */ /* 0x090fe40000000000 */
[----:B------:R-:W-:Y:S02]  /*6250*/  LOP3.LUT R12, R12, R17, RZ, 0x3c, !PT ;  /* 0x000000110c0c7212 */ /* 0x000fe400078e3cff */
[----:B------:R-:W4:Y:S02]  /*6260*/  I2F.RP R10, R16 ;  /* 0x00000010000a7306 */ /* 0x000f240000209400 */
[----:B------:R-:W-:-:S06]  /*6270*/  ISETP.GE.AND P2, PT, R12, RZ, PT ;  /* 0x000000ff0c00720c */ /* 0x000fcc0003f46270 */
[----:B----4-:R-:W4:Y:S02]  /*6280*/  MUFU.RCP R10, R10 ;  /* 0x0000000a000a7308 */ /* 0x010f240000001000 */
[----:B----4-:R-:W-:-:S06]  /*6290*/  VIADD R11, R10, 0xffffffe ;  /* 0x0ffffffe0a0b7836 */ /* 0x010fcc0000000000 */
[----:B------:R-:W4:Y:S02]  /*62a0*/  F2I.FTZ.U32.TRUNC.NTZ R7, R11 ;  /* 0x0000000b00077305 */ /* 0x000f24000021f000 */
[----:B----4-:R-:W-:-:S04]  /*62b0*/  IMAD.MOV R15, RZ, RZ, -R7 ;  /* 0x000000ffff0f7224 */ /* 0x010fc800078e0a07 */
[----:B------:R-:W-:-:S04]  /*62c0*/  IMAD R15, R15, R16, RZ ;  /* 0x000000100f0f7224 */ /* 0x000fc800078e02ff */
[----:B------:R-:W-:-:S04]  /*62d0*/  IMAD.HI.U32 R6, R7, R15, R6 ;  /* 0x0000000f07067227 */ /* 0x000fc800078e0006 */
[----:B------:R-:W-:-:S04]  /*62e0*/  IMAD.MOV.U32 R7, RZ, RZ, R18 ;  /* 0x000000ffff077224 */ /* 0x000fc800078e0012 */
[----:B------:R-:W-:-:S04]  /*62f0*/  IMAD.HI.U32 R6, R6, R7, RZ ;  /* 0x0000000706067227 */ /* 0x000fc800078e00ff */
[----:B------:R-:W-:-:S04]  /*6300*/  IMAD.MOV R10, RZ, RZ, -R6 ;  /* 0x000000ffff0a7224 */ /* 0x000fc800078e0a06 */
[C---:B------:R-:W-:Y:S02]  /*6310*/  IMAD R7, R16.reuse, R10, R7 ;  /* 0x0000000a10077224 */ /* 0x040fe400078e0207 */
[----:B------:R-:W4:Y:S03]  /*6320*/  LDC.64 R10, c[0x0][0x388] ;  /* 0x0000e200ff0a7b82 */ /* 0x000f260000000a00 */
[----:B------:R-:W-:-:S13]  /*6330*/  ISETP.GT.U32.AND P1, PT, R16, R7, PT ;  /* 0x000000071000720c */ /* 0x000fda0003f24070 */
[----:B------:R-:W-:Y:S02]  /*6340*/  @!P1 IMAD.IADD R7, R7, 0x1, -R16 ;  /* 0x0000000107079824 */ /* 0x000fe400078e0a10 */
[----:B------:R-:W-:Y:S01]  /*6350*/  @!P1 VIADD R6, R6, 0x1 ;  /* 0x0000000106069836 */ /* 0x000fe20000000000 */
[----:B------:R-:W-:Y:S02]  /*6360*/  ISETP.NE.AND P1, PT, R17, RZ, PT ;  /* 0x000000ff1100720c */ /* 0x000fe40003f25270 */
[----:B------:R-:W-:Y:S01]  /*6370*/  ISETP.GE.U32.AND P0, PT, R7, R16, PT ;  /* 0x000000100700720c */ /* 0x000fe20003f06070 */
[----:B------:R-:W-:Y:S02]  /*6380*/  IMAD.SHL.U32 R7, R8, 0x80, RZ ;  /* 0x0000008008077824 */ /* 0x000fe400078e00ff */
[----:B----4-:R-:W-:-:S10]  /*6390*/  IMAD.WIDE R10, R13, 0x4, R10 ;  /* 0x000000040d0a7825 */ /* 0x010fd400078e020a */
[----:B------:R-:W-:Y:S01]  /*63a0*/  @P0 VIADD R6, R6, 0x1 ;  /* 0x0000000106060836 */ /* 0x000fe20000000000 */
[----:B------:R-:W-:-:S03]  /*63b0*/  ISETP.GT.U32.AND P0, PT, R5, 0x80, PT ;  /* 0x000000800500780c */ /* 0x000fc60003f04070 */
[----:B------:R-:W-:Y:S01]  /*63c0*/  IMAD.MOV.U32 R15, RZ, RZ, R6 ;  /* 0x000000ffff0f7224 */ /* 0x000fe200078e0006 */
[----:B------:R-:W-:-:S03]  /*63d0*/  LOP3.LUT R6, RZ, R7, RZ, 0x33, !PT ;  /* 0x00000007ff067212 */ /* 0x000fc600078e33ff */
[----:B------:R-:W-:Y:S01]  /*63e0*/  @!P2 IMAD.MOV R15, RZ, RZ, -R15 ;  /* 0x000000ffff0fa224 */ /* 0x000fe200078e0a0f */
[----:B------:R-:W-:Y:S01]  /*63f0*/  ISETP.GE.AND P2, PT, R184, R63, PT ;  /* 0x0000003fb800720c */ /* 0x000fe20003f46270 */
[----:B-----5:R-:W-:Y:S01]  /*6400*/  VIADD R33, R6, UR4 ;  /* 0x0000000406217c36 */ /* 0x020fe20008000000 */
[----:B------:R-:W-:Y:S02]  /*6410*/  @!P1 LOP3.LUT R15, RZ, R17, RZ, 0x33, !PT ;  /* 0x00000011ff0f9212 */ /* 0x000fe400078e33ff */
[----:B------:R-:W-:-:S09]  /*6420*/  ISETP.GT.U32.AND P1, PT, R5, 0x78, PT ;  /* 0x000000780500780c */ /* 0x000fd20003f24070 */
[----:B------:R-:W-:Y:S05]  /*6430*/  @P2 BRA `(.L_x_3681) ;  /* 0x0000003400802947 */ /* 0x000fea0003800000 */
[----:B------:R-:W4:Y:S01]  /*6440*/  LDCU UR7, c[0x0][0x3bc] ;  /* 0x00007780ff0777ac */ /* 0x000f220008000800 */
[----:B------:R-:W-:Y:S01]  /*6450*/  SHF.R.U32.HI R99, RZ, 0x2, R3 ;  /* 0x00000002ff637819 */ /* 0x000fe20000011603 */
[----:B------:R-:W5:Y:S01]  /*6460*/  S2UR UR6, SR_SWINHI ;  /* 0x00000000000679c3 */ /* 0x000f620000002f00 */
[----:B------:R-:W-:Y:S01]  /*6470*/  LOP3.LUT R6, R3, 0xf, RZ, 0xc0, !PT ;  /* 0x0000000f03067812 */ /* 0x000fe200078ec0ff */
[----:B------:R-:W0:Y:S01]  /*6480*/  LDCU UR9, c[0x0][0x3d0] ;  /* 0x00007a00ff0977ac */ /* 0x000e220008000800 */
[----:B------:R-:W-:Y:S01]  /*6490*/  LOP3.LUT R13, R99, 0xfc, RZ, 0xc0, !PT ;  /* 0x000000fc630d7812 */ /* 0x000fe200078ec0ff */
[C---:B------:R-:W-:Y:S01]  /*64a0*/  IMAD.SHL.U32 R30, R2.reuse, 0x4, RZ ;  /* 0x00000004021e7824 */ /* 0x040fe200078e00ff */
[----:B------:R-:W-:Y:S01]  /*64b0*/  LOP3.LUT R34, R3, 0x3, RZ, 0xc0, !PT ;  /* 0x0000000303227812 */ /* 0x000fe200078ec0ff */
[----:B------:R-:W-:Y:S01]  /*64c0*/  IMAD.MOV.U32 R39, RZ, RZ, RZ ;  /* 0x000000ffff277224 */ /* 0x000fe200078e00ff */
[----:B------:R-:W-:Y:S01]  /*64d0*/  VIMNMX R14, PT, PT, R33, R2, PT ;  /* 0x00000002210e7248 */ /* 0x000fe20003fe0100 */
[C---:B------:R-:W-:Y:S01]  /*64e0*/  IMAD R17, R2.reuse, 0x4c0, R13 ;  /* 0x000004c002117824 */ /* 0x040fe200078e020d */
[C-C-:B------:R-:W-:Y:S01]  /*64f0*/  VIADDMNMX R29, R2.reuse, 0x78, R33.reuse, PT ;  /* 0x00000078021d7846 */ /* 0x140fe20003800121 */
[----:B------:R-:W1:Y:S01]  /*6500*/  LDC R65, c[0x0][0x3c0] ;  /* 0x0000f000ff417b82 */ /* 0x000e620000000800 */
[----:B------:R-:W-:Y:S01]  /*6510*/  VIADDMNMX R28, R2, 0x70, R33, PT ;  /* 0x00000070021c7846 */ /* 0x000fe20003800121 */
[----:B------:R-:W-:Y:S01]  /*6520*/  IMAD R17, R6, 0x4c, R17 ;  /* 0x0000004c06117824 */ /* 0x000fe200078e0211 */
[----:B------:R-:W-:-:S02]  /*6530*/  VIADDMNMX R16, R2, 0x10, R33, PT ;  /* 0x0000001002107846 */ /* 0x000fc40003800121 */
[C-C-:B------:R-:W-:Y:S01]  /*6540*/  VIADDMNMX R27, R2.reuse, 0x68, R33.reuse, PT ;  /* 0x00000068021b7846 */ /* 0x140fe20003800121 */
[----:B----4-:R-:W-:Y:S01]  /*6550*/  IMAD R8, R7, UR7, R184 ;  /* 0x0000000707087c24 */ /* 0x010fe2000f8e02b8 */
[--C-:B------:R-:W-:Y:S01]  /*6560*/  VIADDMNMX R26, R2, 0x60, R33.reuse, PT ;  /* 0x00000060021a7846 */ /* 0x100fe20003800121 */
[----:B------:R-:W4:Y:S01]  /*6570*/  LDC.64 R6, c[0x0][0x380] ;  /* 0x0000e000ff067b82 */ /* 0x000f220000000a00 */
[----:B------:R-:W-:Y:S01]  /*6580*/  IMAD R66, R14, UR7, RZ ;  /* 0x000000070e427c24 */ /* 0x000fe2000f8e02ff */
[C-C-:B------:R-:W-:Y:S01]  /*6590*/  VIADDMNMX R18, R2.reuse, 0x20, R33.reuse, PT ;  /* 0x0000002002127846 */ /* 0x140fe20003800121 */
[----:B0-----:R-:W-:Y:S01]  /*65a0*/  IMAD R8, R15, UR9, R8 ;  /* 0x000000090f087c24 */ /* 0x001fe2000f8e0208 */
[--C-:B------:R-:W-:Y:S01]  /*65b0*/  VIADDMNMX R15, R2, 0x8, R33.reuse, PT ;  /* 0x00000008020f7846 */ /* 0x100fe20003800121 */
[----:B------:R-:W-:Y:S01]  /*65c0*/  IMAD R68, R29, UR7, RZ ;  /* 0x000000071d447c24 */ /* 0x000fe2000f8e02ff */
[----:B------:R-:W-:Y:S01]  /*65d0*/  UMOV UR4, UR8 ;  /* 0x0000000800047c82 */ /* 0x000fe20008000000 */
[----:B-----5:R-:W-:Y:S01]  /*65e0*/  UMOV UR5, UR6 ;  /* 0x0000000600057c82 */ /* 0x020fe20008000000 */
[----:B------:R-:W-:Y:S01]  /*65f0*/  IMAD R72, R28, UR7, RZ ;  /* 0x000000071c487c24 */ /* 0x000fe2000f8e02ff */
[C-C-:B------:R-:W-:Y:S01]  /*6600*/  VIADDMNMX R19, R2.reuse, 0x28, R33.reuse, PT ;  /* 0x0000002802137846 */ /* 0x140fe20003800121 */
[----:B------:R-:W-:Y:S01]  /*6610*/  IMAD.U32 R12, RZ, RZ, UR4 ;  /* 0x00000004ff0c7e24 */ /* 0x000fe2000f8e00ff */
[C-C-:B------:R-:W-:Y:S01]  /*6620*/  VIADDMNMX R25, R2.reuse, 0x58, R33.reuse, PT ;  /* 0x0000005802197846 */ /* 0x140fe20003800121 */
[----:B------:R-:W-:Y:S01]  /*6630*/  IMAD.U32 R13, RZ, RZ, UR5 ;  /* 0x00000005ff0d7e24 */ /* 0x000fe2000f8e00ff */
[C-C-:B------:R-:W-:Y:S01]  /*6640*/  VIADDMNMX R24, R2.reuse, 0x50, R33.reuse, PT ;  /* 0x0000005002187846 */ /* 0x140fe20003800121 */
        /* <DEDUP_REMOVED lines=9> */
[C---:B------:R-:W-:Y:S01]  /*66e0*/  IADD3 R128, P4, PT, R12.reuse, 0x880, RZ ;  /* 0x000008800c807810 */ /* 0x040fe20007f9e0ff */
[----:B------:R-:W-:Y:S01]  /*66f0*/  IMAD R76, R27, UR7, RZ ;  /* 0x000000071b4c7c24 */ /* 0x000fe2000f8e02ff */
[----:B------:R-:W-:Y:S01]  /*6700*/  IADD3 R130, P3, PT, R12, 0x860, RZ ;  /* 0x000008600c827810 */ /* 0x000fe20007f7e0ff */
[----:B----4-:R-:W-:Y:S01]  /*6710*/  IMAD.WIDE.U32 R42, R34, 0x4, R6 ;  /* 0x00000004222a7825 */ /* 0x010fe200078e0006 */
[----:B------:R-:W-:-:S02]  /*6720*/  IADD3 R132, P6, PT, R12, 0x840, RZ ;  /* 0x000008400c847810 */ /* 0x000fc40007fde0ff */
[----:B------:R-:W-:Y:S01]  /*6730*/  VIADDMNMX R23, R2, 0x48, R33, PT ;  /* 0x0000004802177846 */ /* 0x000fe20003800121 */
[--C-:B------:R-:W-:Y:S01]  /*6740*/  IMAD.X R135, RZ, RZ, R13.reuse, P5 ;  /* 0x000000ffff877224 */ /* 0x100fe200028e060d */
[----:B------:R-:W-:Y:S01]  /*6750*/  IADD3 R60, P2, PT, R42, 0x4, RZ ;  /* 0x000000042a3c7810 */ /* 0x000fe20007f5e0ff */
        /* <DEDUP_REMOVED lines=9> */
[C---:B------:R-:W-:Y:S01]  /*67f0*/  IADD3 R69, P4, PT, R99.reuse, R66, RZ ;  /* 0x0000004263457210 */ /* 0x040fe20007f9e0ff */
[----:B------:R-:W-:Y:S01]  /*6800*/  IMAD.X R61, RZ, RZ, R43, P2 ;  /* 0x000000ffff3d7224 */ /* 0x000fe200010e062b */
[C---:B------:R-:W-:Y:S01]  /*6810*/  IADD3 R71, P5, PT, R99.reuse, R68, RZ ;  /* 0x0000004463477210 */ /* 0x040fe20007fbe0ff */
[--C-:B------:R-:W-:Y:S01]  /*6820*/  IMAD.X R123, RZ, RZ, R13.reuse, P3 ;  /* 0x000000ffff7b7224 */ /* 0x100fe200018e060d */
[C---:B------:R-:W-:Y:S01]  /*6830*/  IADD3 R73, P2, PT, R99.reuse, R70, RZ ;  /* 0x0000004663497210 */ /* 0x040fe20007f5e0ff */
[----:B--2---:R-:W-:Y:S01]  /*6840*/  IMAD R80, R26, UR7, RZ ;  /* 0x000000071a507c24 */ /* 0x004fe2000f8e02ff */
[----:B------:R-:W-:Y:S01]  /*6850*/  IADD3 R75, P3, PT, R99, R72, RZ ;  /* 0x00000048634b7210 */ /* 0x000fe20007f7e0ff */
[----:B------:R-:W-:Y:S01]  /*6860*/  IMAD.X R125, RZ, RZ, R13, P6 ;  /* 0x000000ffff7d7224 */ /* 0x000fe200030e060d */
[----:B------:R-:W-:Y:S01]  /*6870*/  LEA.HI.X.SX32 R66, R66, RZ, 0x1, P4 ;  /* 0x000000ff42427211 */ /* 0x000fe200020f0eff */
[----:B------:R-:W-:Y:S01]  /*6880*/  IMAD R82, R18, UR7, RZ ;  /* 0x0000000712527c24 */ /* 0x000fe2000f8e02ff */
[----:B------:R-:W-:Y:S01]  /*6890*/  LEA.HI.X.SX32 R68, R68, RZ, 0x1, P5 ;  /* 0x000000ff44447211 */ /* 0x000fe200028f0eff */
[----:B------:R-:W-:Y:S01]  /*68a0*/  IMAD R86, R19, UR7, RZ ;  /* 0x0000000713567c24 */ /* 0x000fe2000f8e02ff */
[----:B------:R-:W-:Y:S01]  /*68b0*/  LEA.HI.X.SX32 R70, R70, RZ, 0x1, P2 ;  /* 0x000000ff46467211 */ /* 0x000fe200010f0eff */
[----:B------:R-:W-:Y:S01]  /*68c0*/  IMAD R84, R25, UR7, RZ ;  /* 0x0000000719547c24 */ /* 0x000fe2000f8e02ff */
[----:B------:R-:W-:Y:S01]  /*68d0*/  LEA.HI R40, R3, R30, RZ, 0x1d ;  /* 0x0000001e03287211 */ /* 0x000fe200078fe8ff */
[----:B------:R-:W-:Y:S01]  /*68e0*/  IMAD.U32 R13, RZ, RZ, UR8 ;  /* 0x00000008ff0d7e24 */ /* 0x000fe2000f8e00ff */
[C---:B------:R-:W-:Y:S01]  /*68f0*/  IADD3 R77, P4, PT, R99.reuse, R74, RZ ;  /* 0x0000004a634d7210 */ /* 0x040fe20007f9e0ff */
[----:B------:R-:W-:Y:S01]  /*6900*/  IMAD R88, R24, UR7, RZ ;  /* 0x0000000718587c24 */ /* 0x000fe2000f8e02ff */
[C---:B------:R-:W-:Y:S01]  /*6910*/  IADD3 R79, P5, PT, R99.reuse, R76, RZ ;  /* 0x0000004c634f7210 */ /* 0x040fe20007fbe0ff */
[----:B------:R-:W-:Y:S01]  /*6920*/  IMAD R64, R34, 0x120, R13 ;  /* 0x0000012022407824 */ /* 0x000fe200078e020d */
[----:B------:R-:W-:Y:S01]  /*6930*/  IADD3 R81, P2, PT, R99, R78, RZ ;  /* 0x0000004e63517210 */ /* 0x000fe20007f5e0ff */
[----:B------:R-:W-:Y:S01]  /*6940*/  IMAD R112, R20, UR7, RZ ;  /* 0x0000000714707c24 */ /* 0x000fe2000f8e02ff */
[----:B------:R-:W-:Y:S01]  /*6950*/  LEA.HI.X.SX32 R72, R72, RZ, 0x1, P3 ;  /* 0x000000ff48487211 */ /* 0x000fe200018f0eff */
[----:B------:R-:W-:Y:S01]  /*6960*/  IMAD R114, R21, UR7, RZ ;  /* 0x0000000715727c24 */ /* 0x000fe2000f8e02ff */
[--C-:B------:R-:W-:Y:S01]  /*6970*/  VIADDMNMX R22, R2, 0x40, R33.reuse, PT ;  /* 0x0000004002167846 */ /* 0x100fe20003800121 */
[----:B------:R-:W-:Y:S01]  /*6980*/  IMAD R113, R23, UR7, RZ ;  /* 0x0000000717717c24 */ /* 0x000fe2000f8e02ff */
[C---:B------:R-:W-:Y:S01]  /*6990*/  IADD3 R83, P3, PT, R99.reuse, R80, RZ ;  /* 0x0000005063537210 */ /* 0x040fe20007f7e0ff */
[C---:B------:R-:W-:Y:S01]  /*69a0*/  IMAD R34, R99.reuse, 0x8, R34 ;  /* 0x0000000863227824 */ /* 0x040fe200078e0222 */
[----:B------:R-:W-:Y:S01]  /*69b0*/  VIMNMX R30, PT, PT, R40, R33, PT ;  /* 0x00000021281e7248 */ /* 0x000fe20003fe0100 */
[----:B------:R-:W-:Y:S01]  /*69c0*/  IMAD R115, R22, UR7, RZ ;  /* 0x0000000716737c24 */ /* 0x000fe2000f8e02ff */
[----:B------:R-:W-:Y:S01]  /*69d0*/  VIADDMNMX R31, R40, 0x20, R33, PT ;  /* 0x00000020281f7846 */ /* 0x000fe20003800121 */
[----:B------:R-:W-:Y:S01]  /*69e0*/  IMAD R2, R2, 0x10, R99 ;  /* 0x0000001002027824 */ /* 0x000fe200078e0263 */
[--C-:B------:R-:W-:Y:S01]  /*69f0*/  VIADDMNMX R32, R40, 0x40, R33.reuse, PT ;  /* 0x0000004028207846 */ /* 0x100fe20003800121 */
[--C-:B------:R-:W-:Y:S01]  /*6a00*/  IMAD R111, R99, 0x1c, R34.reuse ;  /* 0x0000001c636f7824 */ /* 0x100fe200078e0222 */
[----:B------:R-:W-:Y:S01]  /*6a10*/  LEA.HI.X.SX32 R74, R74, RZ, 0x1, P4 ;  /* 0x000000ff4a4a7211 */ /* 0x000fe200020f0eff */
[----:B------:R-:W-:Y:S01]  /*6a20*/  IMAD R142, R31, UR7, RZ ;  /* 0x000000071f8e7c24 */ /* 0x000fe2000f8e02ff */
[----:B------:R-:W-:Y:S01]  /*6a30*/  LEA.HI.X.SX32 R76, R76, RZ, 0x1, P5 ;  /* 0x000000ff4c4c7211 */ /* 0x000fe200028f0eff */
[----:B------:R-:W-:Y:S01]  /*6a40*/  IMAD R140, R32, UR7, RZ ;  /* 0x00000007208c7c24 */ /* 0x000fe2000f8e02ff */
[----:B------:R-:W-:Y:S01]  /*6a50*/  LEA.HI.X.SX32 R78, R78, RZ, 0x1, P2 ;  /* 0x000000ff4e4e7211 */ /* 0x000fe200010f0eff */
[----:B------:R-:W-:Y:S01]  /*6a60*/  IMAD.U32 R35, RZ, RZ, UR4 ;  /* 0x00000004ff237e24 */ /* 0x000fe2000f8e00ff */
[----:B------:R-:W-:Y:S01]  /*6a70*/  VIADDMNMX R33, R40, 0x60, R33, PT ;  /* 0x0000006028217846 */ /* 0x000fe20003800121 */
[----:B------:R-:W-:Y:S01]  /*6a80*/  UIADD3 UR4, UPT, UPT, UR8, 0x820, URZ ;  /* 0x0000082008047890 */ /* 0x000fe2000fffe0ff */
[----:B------:R-:W-:Y:S01]  /*6a90*/  LOP3.LUT R141, R3, 0x7, RZ, 0xc0, !PT ;  /* 0x00000007038d7812 */ /* 0x000fe200078ec0ff */
[----:B------:R-:W-:Y:S01]  /*6aa0*/  IMAD R3, R30, UR7, RZ ;  /* 0x000000071e037c24 */ /* 0x000fe2000f8e02ff */
[C---:B------:R-:W-:Y:S01]  /*6ab0*/  IADD3 R85, P4, PT, R99.reuse, R82, RZ ;  /* 0x0000005263557210 */ /* 0x040fe20007f9e0ff */
[--C-:B------:R-:W-:Y:S01]  /*6ac0*/  IMAD R90, R14, 0x4c, R34.reuse ;  /* 0x0000004c0e5a7824 */ /* 0x100fe200078e0222 */
[----:B------:R-:W-:Y:S01]  /*6ad0*/  IADD3 R87, P5, PT, R99, R84, RZ ;  /* 0x0000005463577210 */ /* 0x000fe20007fbe0ff */
[--C-:B------:R-:W-:Y:S01]  /*6ae0*/  IMAD R136, R33, 0x4c, R141.reuse ;  /* 0x0000004c21887824 */ /* 0x100fe200078e028d */
[----:B------:R-:W-:Y:S01]  /*6af0*/  IADD3 R89, P2, PT, R99, R86, RZ ;  /* 0x0000005663597210 */ /* 0x000fe20007f5e0ff */
[----:B------:R-:W-:Y:S01]  /*6b00*/  IMAD R33, R33, UR7, RZ ;  /* 0x0000000721217c24 */ /* 0x000fe2000f8e02ff */
        /* <DEDUP_REMOVED lines=30> */
[C---:B------:R-:W-:Y:S01]  /*6cf0*/  IADD3 R137, P3, PT, R141.reuse, R140, RZ ;  /* 0x0000008c8d897210 */ /* 0x040fe20007f7e0ff */
[--C-:B------:R-:W-:Y:S01]  /*6d00*/  IMAD R116, R30, 0x4c, R141.reuse ;  /* 0x0000004c1e747824 */ /* 0x100fe200078e028d */
[----:B------:R-:W-:Y:S01]  /*6d10*/  IADD3 R139, P4, PT, R141, R142, RZ ;  /* 0x0000008e8d8b7210 */ /* 0x000fe20007f9e0ff */
[----:B------:R-:W-:Y:S01]  /*6d20*/  IMAD R117, R31, 0x4c, R141 ;  /* 0x0000004c1f757824 */ /* 0x000fe200078e028d */
[----:B-1----:R-:W-:Y:S01]  /*6d30*/  SHF.R.S32.HI R67, RZ, 0x1f, R65 ;  /* 0x0000001fff437819 */ /* 0x002fe20000011441 */
[----:B------:R-:W-:Y:S01]  /*6d40*/  IMAD R118, R32, 0x4c, R141 ;  /* 0x0000004c20767824 */ /* 0x000fe200078e028d */
[----:B------:R-:W-:Y:S01]  /*6d50*/  IADD3 R141, P5, PT, R141, R3, RZ ;  /* 0x000000038d8d7210 */ /* 0x000fe20007fbe0ff */
[----:B------:R-:W-:Y:S01]  /*6d60*/  IMAD R2, R2, 0x130, R35 ;  /* 0x0000013002027824 */ /* 0x000fe200078e0223 */
        /* <DEDUP_REMOVED lines=25> */
.L_x_3682:
        /* <DEDUP_REMOVED lines=28> */
[----:B------:R-:W3:Y:S01]  /*70c0*/  LDG.E.U16.CONSTANT R31, desc[UR10][R14.64+-0x2] ;  /* 0xfffffe0a0e1f7981 */ /* 0x000ee2000c1e9500 */
[----:B------:R-:W-:-:S03]  /*70d0*/  IMAD.X R18, R23, 0x1, R82, P2 ;  /* 0x0000000117127824 */ /* 0x000fc600010e0652 */
[----:B------:R1:W3:Y:S01]  /*70e0*/  LDG.E.U16.CONSTANT R32, desc[UR10][R14.64] ;  /* 0x0000000a0e207981 */ /* 0x0002e2000c1e9500 */
[----:B------:R-:W-:-:S04]  /*70f0*/  IMAD.WIDE.U32 R16, R17, 0x12, R60 ;  /* 0x0000001211107825 */ /* 0x000fc800078e003c */
[----:B0-----:R-:W-:Y:S02]  /*7100*/  IMAD R13, R18, 0x12, RZ ;  /* 0x00000012120d7824 */ /* 0x001fe400078e02ff */
[----:B------:R-:W-:Y:S02]  /*7110*/  IMAD.MOV.U32 R12, RZ, RZ, R16 ;  /* 0x000000ffff0c7224 */ /* 0x000fe400078e0010 */
        /* <DEDUP_REMOVED lines=8> */
[----:B------:R-:W3:Y:S04]  /*71a0*/  LDG.E.U16.CONSTANT R40, desc[UR10][R14.64+-0x2] ;  /* 0xfffffe0a0e287981 */ /* 0x000ee8000c1e9500 */
[----:B------:R1:W3:Y:S01]  /*71b0*/  LDG.E.U16.CONSTANT R41, desc[UR10][R14.64] ;  /* 0x0000000a0e297981 */ /* 0x0002e2000c1e9500 */
[----:B------:R-:W-:-:S05]  /*71c0*/  IADD3 R17, P2, PT, R8, R93, RZ ;  /* 0x0000005d08117210 */ /* 0x000fca0007f5e0ff */
        /* <DEDUP_REMOVED lines=34> */
[----:B------:R-:W3:Y:S04]  /*73f0*/  LDG.E.U16.CONSTANT R50, desc[UR10][R12.64+-0x2] ;  /* 0xfffffe0a0c327981 */ /* 0x000ee8000c1e9500 */
[----:B------:R0:W3:Y:S01]  /*7400*/  LDG.E.U16.CONSTANT R53, desc[UR10][R12.64] ;  /* 0x0000000a0c357981 */ /* 0x0000e2000c1e9500 */
[C---:B------:R-:W-:Y:S02]  /*7410*/  IADD3 R21, P3, PT, R8.reuse, R87, RZ ;  /* 0x0000005708157210 */ /* 0x040fe40007f7e0ff */
[C---:B------:R-:W-:Y:S02]  /*7420*/  IADD3 R19, P5, PT, R8.reuse, R83, RZ ;  /* 0x0000005308137210 */ /* 0x040fe40007fbe0ff */
[C---:B------:R-:W-:Y:S01]  /*7430*/  IADD3 R17, P2, PT, R8.reuse, R71, RZ ;  /* 0x0000004708117210 */ /* 0x040fe20007f5e0ff */
[----:B-1----:R-:W-:Y:S01]  /*7440*/  IMAD.X R14, R23, 0x1, R84, P3 ;  /* 0x00000001170e7824 */ /* 0x002fe200018e0654 */
[----:B------:R-:W-:Y:S01]  /*7450*/  SHF.R.S32.HI R26, RZ, 0x1f, R184 ;  /* 0x0000001fff1a7819 */ /* 0x000fe200000114b8 */
[----:B------:R-:W-:Y:S01]  /*7460*/  IMAD.WIDE.U32 R20, R21, 0x12, R60 ;  /* 0x0000001215147825 */ /* 0x000fe200078e003c */
[----:B------:R-:W-:-:S02]  /*7470*/  IADD3 R29, P4, PT, R8, R79, RZ ;  /* 0x0000004f081d7210 */ /* 0x000fc40007f9e0ff */
[----:B------:R-:W-:Y:S01]  /*7480*/  IADD3 R15, P3, PT, R8, R75, RZ ;  /* 0x0000004b080f7210 */ /* 0x000fe20007f7e0ff */
[----:B------:R-:W-:Y:S01]  /*7490*/  IMAD R25, R14, 0x12, RZ ;  /* 0x000000120e197824 */ /* 0x000fe200078e02ff */
[----:B------:R-:W-:Y:S01]  /*74a0*/  MOV R52, R134 ;  /* 0x0000008600347202 */ /* 0x000fe20000000f00 */
[----:B0-----:R-:W-:Y:S01]  /*74b0*/  IMAD.MOV.U32 R12, RZ, RZ, R20 ;  /* 0x000000ffff0c7224 */ /* 0x001fe200078e0014 */
[----:B------:R-:W-:Y:S01]  /*74c0*/  MOV R49, R132 ;  /* 0x0000008400317202 */ /* 0x000fe20000000f00 */
[----:B------:R-:W-:Y:S02]  /*74d0*/  IMAD.IADD R13, R21, 0x1, R25 ;  /* 0x00000001150d7824 */ /* 0x000fe400078e0219 */
[----:B------:R-:W-:Y:S02]  /*74e0*/  IMAD.X R22, R23, 0x1, R80, P5 ;  /* 0x0000000117167824 */ /* 0x000fe400028e0650 */
[----:B------:R-:W-:Y:S01]  /*74f0*/  IMAD.WIDE.U32 R18, R19, 0x12, R60 ;  /* 0x0000001213127825 */ /* 0x000fe200078e003c */
[----:B------:R-:W3:Y:S03]  /*7500*/  LDG.E.U16.CONSTANT R54, desc[UR10][R12.64+-0x2] ;  /* 0xfffffe0a0c367981 */ /* 0x000ee6000c1e9500 */
[----:B------:R-:W-:Y:S01]  /*7510*/  IMAD R26, R26, R65, RZ ;  /* 0x000000411a1a7224 */ /* 0x000fe200078e02ff */
[----:B------:R0:W3:Y:S01]  /*7520*/  LDG.E.U16.CONSTANT R55, desc[UR10][R12.64] ;  /* 0x0000000a0c377981 */ /* 0x0000e2000c1e9500 */
[----:B------:R-:W-:-:S02]  /*7530*/  IMAD R57, R22, 0x12, RZ ;  /* 0x0000001216397824 */ /* 0x000fc400078e02ff */
[----:B------:R-:W-:-:S04]  /*7540*/  IMAD.WIDE.U32 R20, R184, R65, RZ ;  /* 0x00000041b8147225 */ /* 0x000fc800078e00ff */
[----:B------:R-:W-:Y:S02]  /*7550*/  IMAD.IADD R19, R19, 0x1, R57 ;  /* 0x0000000113137824 */ /* 0x000fe400078e0239 */
[----:B------:R-:W-:Y:S02]  /*7560*/  IMAD.X R25, R23, 0x1, R68, P2 ;  /* 0x0000000117197824 */ /* 0x000fe400010e0644 */
[----:B0-----:R-:W-:Y:S01]  /*7570*/  IMAD.MOV.U32 R12, RZ, RZ, R4 ;  /* 0x000000ffff0c7224 */ /* 0x001fe200078e0004 */
[----:B------:R-:W3:Y:S01]  /*7580*/  LDG.E.U16.CONSTANT R56, desc[UR10][R18.64+-0x2] ;  /* 0xfffffe0a12387981 */ /* 0x000ee2000c1e9500 */
[----:B------:R-:W-:Y:S02]  /*7590*/  IMAD.MOV.U32 R13, RZ, RZ, RZ ;  /* 0x000000ffff0d7224 */ /* 0x000fe400078e00ff */
[----:B------:R-:W-:Y:S01]  /*75a0*/  IMAD.WIDE.U32 R16, R17, 0x12, R60 ;  /* 0x0000001211107825 */ /* 0x000fe200078e003c */
[----:B------:R0:W3:Y:S03]  /*75b0*/  LDG.E.U16.CONSTANT R57, desc[UR10][R18.64] ;  /* 0x0000000a12397981 */ /* 0x0000e6000c1e9500 */
[----:B------:R-:W-:-:S02]  /*75c0*/  IMAD R25, R25, 0x12, RZ ;  /* 0x0000001219197824 */ /* 0x000fc400078e02ff */
[----:B------:R-:W-:Y:S02]  /*75d0*/  IMAD R59, R184, R67, R26 ;  /* 0x00000043b83b7224 */ /* 0x000fe400078e021a */
[----:B------:R-:W-:-:S04]  /*75e0*/  IMAD.WIDE.U32 R12, R20, 0x9, R12 ;  /* 0x00000009140c7825 */ /* 0x000fc800078e000c */
[C---:B------:R-:W-:Y:S02]  /*75f0*/  IMAD.X R20, R23.reuse, 0x1, R76, P4 ;  /* 0x0000000117147824 */ /* 0x040fe400020e064c */
[----:B------:R-:W-:Y:S02]  /*7600*/  IMAD.X R24, R23, 0x1, R72, P3 ;  /* 0x0000000117187824 */ /* 0x000fe400018e0648 */
[----:B------:R-:W-:Y:S02]  /*7610*/  IMAD.IADD R17, R17, 0x1, R25 ;  /* 0x0000000111117824 */ /* 0x000fe400078e0219 */
[----:B------:R-:W-:Y:S01]  /*7620*/  IMAD.IADD R148, R21, 0x1, R59 ;  /* 0x0000000115947824 */ /* 0x000fe200078e023b */
[----:B------:R-:W-:Y:S01]  /*7630*/  IADD3 R21, P3, PT, R8, R141, RZ ;  /* 0x0000008d08157210 */ /* 0x000fe20007f7e0ff */
[----:B------:R-:W-:-:S04]  /*7640*/  IMAD.WIDE.U32 R28, R29, 0x12, R60 ;  /* 0x000000121d1c7825 */ /* 0x000fc800078e003c */
[----:B------:R-:W-:Y:S02]  /*7650*/  IMAD R25, R20, 0x12, RZ ;  /* 0x0000001214197824 */ /* 0x000fe400078e02ff */
[----:B------:R-:W-:-:S04]  /*7660*/  IMAD.WIDE.U32 R14, R15, 0x12, R60 ;  /* 0x000000120f0e7825 */ /* 0x000fc800078e003c */
[----:B------:R-:W-:Y:S01]  /*7670*/  IMAD R27, R24, 0x12, RZ ;  /* 0x00000012181b7824 */ /* 0x000fe200078e02ff */
[C---:B------:R-:W-:Y:S01]  /*7680*/  IADD3 R59, P2, PT, R8.reuse, R119, RZ ;  /* 0x00000077083b7210 */ /* 0x040fe20007f5e0ff */
[----:B------:R-:W-:Y:S01]  /*7690*/  IMAD.IADD R29, R29, 0x1, R25 ;  /* 0x000000011d1d7824 */ /* 0x000fe200078e0219 */
[C---:B------:R-:W-:Y:S01]  /*76a0*/  IADD3 R25, P4, PT, R8.reuse, R139, RZ ;  /* 0x0000008b08197210 */ /* 0x040fe20007f9e0ff */
[----:B------:R-:W-:Y:S02]  /*76b0*/  IMAD.IADD R15, R15, 0x1, R27 ;  /* 0x000000010f0f7824 */ /* 0x000fe400078e021b */
[----:B------:R-:W-:Y:S01]  /*76c0*/  IMAD.X R22, R23, 0x1, R3, P3 ;  /* 0x0000000117167824 */ /* 0x000fe200018e0603 */
[----:B------:R-:W-:Y:S01]  /*76d0*/  IADD3 R27, P3, PT, R8, R137, RZ ;  /* 0x00000089081b7210 */ /* 0x000fe20007f7e0ff */
[----:B------:R-:W-:-:S04]  /*76e0*/  IMAD.WIDE.U32 R20, R21, 0x12, R6 ;  /* 0x0000001215147825 */ /* 0x000fc800078e0006 */
[----:B------:R-:W-:Y:S02]  /*76f0*/  IMAD R143, R22, 0x12, RZ ;  /* 0x00000012168f7824 */ /* 0x000fe400078e02ff */
[C---:B------:R-:W-:Y:S02]  /*7700*/  IMAD.X R58, R23.reuse, 0x1, R138, P2 ;  /* 0x00000001173a7824 */ /* 0x040fe400010e068a */
[C---:B------:R-:W-:Y:S02]  /*7710*/  IMAD.X R22, R23.reuse, 0x1, R142, P4 ;  /* 0x0000000117167824 */ /* 0x040fe400020e068e */
[----:B------:R-:W-:Y:S02]  /*7720*/  IMAD.X R23, R23, 0x1, R140, P3 ;  /* 0x0000000117177824 */ /* 0x000fe400018e068c */
[----:B------:R-:W-:Y:S02]  /*7730*/  IMAD.IADD R21, R21, 0x1, R143 ;  /* 0x0000000115157824 */ /* 0x000fe400078e028f */
[----:B0-----:R-:W-:-:S03]  /*7740*/  IMAD.WIDE.U32 R18, R25, 0x12, R6 ;  /* 0x0000001219127825 */ /* 0x001fc600078e0006 */
[----:B------:R-:W3:Y:S01]  /*7750*/  LDG.E.U16.CONSTANT R20, desc[UR10][R20.64] ;  /* 0x0000000a14147981 */ /* 0x000ee2000c1e9500 */
[----:B------:R-:W-:-:S04]  /*7760*/  IMAD.WIDE.U32 R24, R27, 0x12, R6 ;  /* 0x000000121b187825 */ /* 0x000fc800078e0006 */
[----:B------:R-:W-:Y:S02]  /*7770*/  IMAD R143, R23, 0x12, RZ ;  /* 0x00000012178f7824 */ /* 0x000fe400078e02ff */
[----:B------:R-:W-:Y:S02]  /*7780*/  IMAD.WIDE.U32 R26, R59, 0x12, R6 ;  /* 0x000000123b1a7825 */ /* 0x000fe400078e0006 */
[----:B------:R-:W3:Y:S02]  /*7790*/  LDG.E.U16.CONSTANT R59, desc[UR10][R28.64] ;  /* 0x0000000a1c3b7981 */ /* 0x000ee4000c1e9500 */
[----:B------:R-:W-:Y:S02]  /*77a0*/  IMAD R23, R58, 0x12, RZ ;  /* 0x000000123a177824 */ /* 0x000fe400078e02ff */
[----:B------:R-:W3:Y:S01]  /*77b0*/  LDG.E.U16.CONSTANT R58, desc[UR10][R28.64+-0x2] ;  /* 0xfffffe0a1c3a7981 */ /* 0x000ee2000c1e9500 */
[----:B------:R-:W-:Y:S02]  /*77c0*/  IMAD.IADD R25, R25, 0x1, R143 ;  /* 0x0000000119197824 */ /* 0x000fe400078e028f */
[----:B------:R-:W-:-:S02]  /*77d0*/  IMAD R143, R148, 0x9, RZ ;  /* 0x00000009948f7824 */ /* 0x000fc400078e02ff */
[----:B------:R-:W3:Y:S02]  /*77e0*/  LDG.E.U16.CONSTANT R148, desc[UR10][R14.64] ;  /* 0x0000000a0e947981 */ /* 0x000ee4000c1e9500 */
[----:B------:R-:W-:Y:S02]  /*77f0*/  IMAD.IADD R13, R13, 0x1, R143 ;  /* 0x000000010d0d7824 */ /* 0x000fe400078e028f */
[----:B------:R-:W3:Y:S01]  /*7800*/  LDG.E.U16.CONSTANT R143, desc[UR10][R14.64+-0x2] ;  /* 0xfffffe0a0e8f7981 */ /* 0x000ee2000c1e9500 */
[----:B--2---:R-:W-:Y:S02]  /*7810*/  IMAD R146, R147, 0x10000, R146 ;  /* 0x0001000093927824 */ /* 0x004fe400078e0292 */
[----:B------:R-:W-:Y:S01]  /*7820*/  IMAD R149, R22, 0x12, RZ ;  /* 0x0000001216957824 */ /* 0x000fe200078e02ff */
[----:B------:R-:W2:Y:S02]  /*7830*/  LDG.E.U16.CONSTANT R28, desc[UR10][R16.64+-0x2] ;  /* 0xfffffe0a101c7981 */ /* 0x000ea4000c1e9500 */
[----:B------:R-:W-:Y:S01]  /*7840*/  LOP3.LUT R147, R146, 0xf0f0f0f, RZ, 0xc0, !PT ;  /* 0x0f0f0f0f92937812 */ /* 0x000fe200078ec0ff */
[----:B------:R-:W-:Y:S01]  /*7850*/  IMAD.IADD R19, R19, 0x1, R149 ;  /* 0x0000000113137824 */ /* 0x000fe200078e0295 */
[----:B------:R-:W2:Y:S03]  /*7860*/  LDG.E.U16.CONSTANT R29, desc[UR10][R16.64] ;  /* 0x0000000a101d7981 */ /* 0x000ea6000c1e9500 */
[----:B------:R-:W-:Y:S01]  /*7870*/  VIADD R149, R147, 0x78787878 ;  /* 0x7878787893957836 */ /* 0x000fe20000000000 */
[----:B------:R-:W-:Y:S01]  /*7880*/  LEA R22, P2, R12, R10, 0x2 ;  /* 0x0000000a0c167211 */ /* 0x000fe200078410ff */
[----:B----4-:R-:W-:Y:S01]  /*7890*/  IMAD R145, R145, 0x10000, R144 ;  /* 0x0001000091917824 */ /* 0x010fe200078e0290 */
[----:B------:R0:W4:Y:S02]  /*78a0*/  LDG.E.U16.CONSTANT R18, desc[UR10][R18.64] ;  /* 0x0000000a12127981 */ /* 0x000124000c1e9500 */
[----:B------:R-:W-:Y:S01]  /*78b0*/  LOP3.LUT R150, R149, R146, RZ, 0x3c, !PT ;  /* 0x0000009295967212 */ /* 0x000fe200078e3cff */
[----:B------:R-:W-:Y:S01]  /*78c0*/  IMAD.IADD R27, R27, 0x1, R23 ;  /* 0x000000011b1b7824 */ /* 0x000fe200078e0217 */
[----:B------:R-:W4:Y:S02]  /*78d0*/  LDG.E.U16.CONSTANT R24, desc[UR10][R24.64] ;  /* 0x0000000a18187981 */ /* 0x000f24000c1e9500 */
[----:B------:R-:W-:-:S02]  /*78e0*/  LOP3.LUT R150, R150, 0x8080808, R147, 0x60, !PT ;  /* 0x0808080896967812 */ /* 0x000fc400078e6093 */
[----:B------:R-:W-:Y:S01]  /*78f0*/  LEA.HI.X R23, R12, R11, R13, 0x2, P2 ;  /* 0x0000000b0c177211 */ /* 0x000fe200010f140d */
[----:B------:R-:W-:Y:S01]  /*7900*/  IMAD R151, R67, 0x90, RZ ;  /* 0x0000009043977824 */ /* 0x000fe200078e02ff */
[----:B------:R-:W-:Y:S01]  /*7910*/  PRMT R150, R150, 0xba98, RZ ;  /* 0x0000ba9896967816 */ /* 0x000fe200000000ff */
[----:B-----5:R-:W-:Y:S01]  /*7920*/  IMAD R30, R33, 0x10000, R30 ;  /* 0x00010000211e7824 */ /* 0x020fe200078e021e */
[----:B0-----:R-:W-:Y:S01]  /*7930*/  LOP3.LUT R19, R145, 0xf0f0f0f, RZ, 0xc0, !PT ;  /* 0x0f0f0f0f91137812 */ /* 0x001fe200078ec0ff */
[----:B------:R-:W5:Y:S01]  /*7940*/  LDG.E.U16.CONSTANT R26, desc[UR10][R26.64] ;  /* 0x0000000a1a1a7981 */ /* 0x000f62000c1e9500 */
[----:B------:R-:W-:Y:S02]  /*7950*/  PRMT R147, R147, 0xba98, RZ ;  /* 0x0000ba9893937816 */ /* 0x000fe400000000ff */
[----:B------:R-:W-:Y:S01]  /*7960*/  SHF.R.U32.HI R146, RZ, 0x4, R146 ;  /* 0x00000004ff927819 */ /* 0x000fe20000011692 */
[----:B------:R-:W-:Y:S01]  /*7970*/  IMAD.WIDE.U32 R12, R65, 0x90, R22 ;  /* 0x00000090410c7825 */ /* 0x000fe200078e0016 */
[----:B------:R-:W5:Y:S01]  /*7980*/  LDG.E.CONSTANT R14, desc[UR10][R22.64] ;  /* 0x0000000a160e7981 */ /* 0x000f62000c1e9900 */
[----:B------:R-:W-:-:S02]  /*7990*/  LOP3.LUT R149, R150, 0x80808080, R149, 0x6, !PT ;  /* 0x8080808096957812 */ /* 0x000fc400078e0695 */
[----:B------:R-:W-:Y:S01]  /*79a0*/  LOP3.LUT R150, R150, 0x7f7f7f7f, R147, 0x60, !PT ;  /* 0x7f7f7f7f96967812 */ /* 0x000fe200078e6093 */
[----:B------:R0:W5:Y:S01]  /*79b0*/  LDG.E.CONSTANT R16, desc[UR10][R22.64+0x400] ;  /* 0x0004000a16107981 */ /* 0x000162000c1e9900 */
[----:B------:R-:W-:Y:S02]  /*79c0*/  LOP3.LUT R15, R146, 0xf0f0f0f, RZ, 0xc0, !PT ;  /* 0x0f0f0f0f920f7812 */ /* 0x000fe400078ec0ff */
[----:B------:R-:W-:Y:S01]  /*79d0*/  LOP3.LUT R149, R149, R150, RZ, 0xfc, !PT ;  /* 0x0000009695957212 */ /* 0x000fe200078efcff */
[----:B0-----:R-:W-:Y:S02]  /*79e0*/  VIADD R22, R19, 0x78787878 ;  /* 0x7878787813167836 */ /* 0x001fe40000000000 */
[----:B------:R-:W-:-:S03]  /*79f0*/  VIADD R17, R15, 0x78787878 ;  /* 0x787878780f117836 */ /* 0x000fc60000000000 */
[----:B------:R-:W-:Y:S01]  /*7a00*/  LOP3.LUT R150, R22, R145, RZ, 0x3c, !PT ;  /* 0x0000009116967212 */ /* 0x000fe200078e3cff */
[----:B------:R-:W-:Y:S01]  /*7a10*/  IMAD.IADD R13, R151, 0x1, R13 ;  /* 0x00000001970d7824 */ /* 0x000fe200078e020d */
[----:B------:R-:W-:Y:S02]  /*7a20*/  SHF.R.U32.HI R21, RZ, 0x4, R145 ;  /* 0x00000004ff157819 */ /* 0x000fe40000011691 */
[----:B------:R-:W-:Y:S02]  /*7a30*/  LOP3.LUT R150, R150, 0x8080808, R19, 0x60, !PT ;  /* 0x0808080896967812 */ /* 0x000fe400078e6013 */
[----:B------:R-:W-:Y:S01]  /*7a40*/  LOP3.LUT R152, R17, R146, RZ, 0x3c, !PT ;  /* 0x0000009211987212 */ /* 0x000fe200078e3cff */
[----:B------:R-:W5:Y:S01]  /*7a50*/  LDG.E.CONSTANT R144, desc[UR10][R12.64] ;  /* 0x0000000a0c907981 */ /* 0x000f62000c1e9900 */
[----:B------:R-:W-:-:S03]  /*7a60*/  LOP3.LUT R23, R21, 0xf0f0f0f, RZ, 0xc0, !PT ;  /* 0x0f0f0f0f15177812 */ /* 0x000fc600078ec0ff */
[----:B------:R0:W5:Y:S02]  /*7a70*/  LDG.E.CONSTANT R146, desc[UR10][R12.64+0x400] ;  /* 0x0004000a0c927981 */ /* 0x000164000c1e9900 */
[----:B------:R-:W-:Y:S01]  /*7a80*/  VIADD R154, R23, 0x78787878 ;  /* 0x78787878179a7836 */ /* 0x000fe20000000000 */
[----:B0-----:R-:W-:Y:S02]  /*7a90*/  PRMT R13, R150, 0xba98, RZ ;  /* 0x0000ba98960d7816 */ /* 0x001fe400000000ff */
[----:B------:R-:W-:Y:S02]  /*7aa0*/  PRMT R12, R19, 0xba98, RZ ;  /* 0x0000ba98130c7816 */ /* 0x000fe400000000ff */
[C---:B------:R-:W-:Y:S02]  /*7ab0*/  LOP3.LUT R22, R13.reuse, 0x80808080, R22, 0x6, !PT ;  /* 0x808080800d167812 */ /* 0x040fe400078e0616 */
[----:B------:R-:W-:Y:S02]  /*7ac0*/  LOP3.LUT R13, R13, 0x7f7f7f7f, R12, 0x60, !PT ;  /* 0x7f7f7f7f0d0d7812 */ /* 0x000fe400078e600c */
[----:B------:R-:W-:-:S02]  /*7ad0*/  LOP3.LUT R150, R154, R21, RZ, 0x3c, !PT ;  /* 0x000000159a967212 */ /* 0x000fc400078e3cff */
[----:B------:R-:W-:Y:S02]  /*7ae0*/  LOP3.LUT R13, R22, R13, RZ, 0xfc, !PT ;  /* 0x0000000d160d7212 */ /* 0x000fe400078efcff */
[----:B------:R-:W-:Y:S02]  /*7af0*/  SHF.R.U32.HI R22, RZ, 0x4, R30 ;  /* 0x00000004ff167819 */ /* 0x000fe4000001161e */
[----:B------:R-:W-:Y:S02]  /*7b00*/  LOP3.LUT R152, R152, 0x8080808, R15, 0x60, !PT ;  /* 0x0808080898987812 */ /* 0x000fe400078e600f */
[----:B------:R-:W-:Y:S02]  /*7b10*/  LOP3.LUT R150, R150, 0x8080808, R23, 0x60, !PT ;  /* 0x0808080896967812 */ /* 0x000fe400078e6017 */
[----:B------:R-:W-:Y:S02]  /*7b20*/  PRMT R12, R23, 0xba98, RZ ;  /* 0x0000ba98170c7816 */ /* 0x000fe400000000ff */
[----:B------:R-:W-:-:S02]  /*7b30*/  LOP3.LUT R23, R22, 0xf0f0f0f, RZ, 0xc0, !PT ;  /* 0x0f0f0f0f16177812 */ /* 0x000fc400078ec0ff */
[----:B------:R-:W-:Y:S02]  /*7b40*/  PRMT R152, R152, 0xba98, RZ ;  /* 0x0000ba9898987816 */ /* 0x000fe400000000ff */
[----:B------:R-:W-:Y:S01]  /*7b50*/  PRMT R15, R15, 0xba98, RZ ;  /* 0x0000ba980f0f7816 */ /* 0x000fe200000000ff */
[----:B------:R-:W-:Y:S01]  /*7b60*/  VIADD R25, R23, 0x78787878 ;  /* 0x7878787817197836 */ /* 0x000fe20000000000 */
[----:B------:R-:W-:Y:S02]  /*7b70*/  LOP3.LUT R19, R30, 0xf0f0f0f, RZ, 0xc0, !PT ;  /* 0x0f0f0f0f1e137812 */ /* 0x000fe400078ec0ff */
[C---:B------:R-:W-:Y:S02]  /*7b80*/  LOP3.LUT R17, R152.reuse, 0x80808080, R17, 0x6, !PT ;  /* 0x8080808098117812 */ /* 0x040fe400078e0611 */
[----:B------:R-:W-:Y:S01]  /*7b90*/  LOP3.LUT R152, R152, 0x7f7f7f7f, R15, 0x60, !PT ;  /* 0x7f7f7f7f98987812 */ /* 0x000fe200078e600f */
[----:B------:R-:W-:Y:S01]  /*7ba0*/  VIADD R21, R19, 0x78787878 ;  /* 0x7878787813157836 */ /* 0x000fe20000000000 */
[----:B------:R-:W-:Y:S01]  /*7bb0*/  LOP3.LUT R22, R25, R22, RZ, 0x3c, !PT ;  /* 0x0000001619167212 */ /* 0x000fe200078e3cff */
[----:B---3--:R-:W-:Y:S01]  /*7bc0*/  IMAD R31, R32, 0x10000, R31 ;  /* 0x00010000201f7824 */ /* 0x008fe200078e021f */
[----:B------:R-:W-:-:S02]  /*7bd0*/  PRMT R15, R150, 0xba98, RZ ;  /* 0x0000ba98960f7816 */ /* 0x000fc400000000ff */
[----:B------:R-:W-:Y:S02]  /*7be0*/  LOP3.LUT R17, R17, R152, RZ, 0xfc, !PT ;  /* 0x0000009811117212 */ /* 0x000fe400078efcff */
[----:B------:R-:W-:Y:S02]  /*7bf0*/  LOP3.LUT R22, R22, 0x8080808, R23, 0x60, !PT ;  /* 0x0808080816167812 */ /* 0x000fe400078e6017 */
[----:B------:R-:W-:Y:S02]  /*7c00*/  LOP3.LUT R154, R15, 0x80808080, R154, 0x6, !PT ;  /* 0x808080800f9a7812 */ /* 0x000fe400078e069a */
[----:B------:R-:W-:Y:S01]  /*7c10*/  LOP3.LUT R30, R21, R30, RZ, 0x3c, !PT ;  /* 0x0000001e151e7212 */ /* 0x000fe200078e3cff */
[----:B------:R-:W-:Y:S01]  /*7c20*/  STS [R90], R149 ;  /* 0x000000955a007388 */ /* 0x000fe20000000800 */
[----:B------:R-:W-:Y:S02]  /*7c30*/  LOP3.LUT R15, R15, 0x7f7f7f7f, R12, 0x60, !PT ;  /* 0x7f7f7f7f0f0f7812 */ /* 0x000fe400078e600c */
[----:B------:R-:W-:Y:S01]  /*7c40*/  LOP3.LUT R12, R31, 0xf0f0f0f, RZ, 0xc0, !PT ;  /* 0x0f0f0f0f1f0c7812 */ /* 0x000fe200078ec0ff */
[----:B------:R-:W-:Y:S01]  /*7c50*/  STS [R90+0x10], R17 ;  /* 0x000010115a007388 */ /* 0x000fe20000000800 */
[----:B------:R-:W-:-:S02]  /*7c60*/  PRMT R22, R22, 0xba98, RZ ;  /* 0x0000ba9816167816 */ /* 0x000fc400000000ff */
[----:B------:R-:W-:Y:S01]  /*7c70*/  LOP3.LUT R30, R30, 0x8080808, R19, 0x60, !PT ;  /* 0x080808081e1e7812 */ /* 0x000fe200078e6013 */
[----:B------:R0:W-:Y:S01]  /*7c80*/  STS [R92], R13 ;  /* 0x0000000d5c007388 */ /* 0x0001e20000000800 */
[----:B------:R-:W-:Y:S01]  /*7c90*/  PRMT R23, R23, 0xba98, RZ ;  /* 0x0000ba9817177816 */ /* 0x000fe200000000ff */
[----:B------:R-:W-:Y:S01]  /*7ca0*/  VIADD R32, R12, 0x78787878 ;  /* 0x787878780c207836 */ /* 0x000fe20000000000 */
[----:B------:R-:W-:Y:S02]  /*7cb0*/  LOP3.LUT R25, R22, 0x80808080, R25, 0x6, !PT ;  /* 0x8080808016197812 */ /* 0x000fe400078e0619 */
[----:B------:R-:W-:Y:S02]  /*7cc0*/  PRMT R30, R30, 0xba98, RZ ;  /* 0x0000ba981e1e7816 */ /* 0x000fe400000000ff */
[----:B0-----:R-:W-:Y:S02]  /*7cd0*/  SHF.R.U32.HI R13, RZ, 0x4, R31 ;  /* 0x00000004ff0d7819 */ /* 0x001fe4000001161f */
[----:B------:R-:W-:-:S02]  /*7ce0*/  LOP3.LUT R22, R22, 0x7f7f7f7f, R23, 0x60, !PT ;  /* 0x7f7f7f7f16167812 */ /* 0x000fc400078e6017 */
[----:B------:R-:W-:Y:S02]  /*7cf0*/  LOP3.LUT R17, R13, 0xf0f0f0f, RZ, 0xc0, !PT ;  /* 0x0f0f0f0f0d117812 */ /* 0x000fe400078ec0ff */
[----:B------:R-:W-:Y:S01]  /*7d00*/  PRMT R19, R19, 0xba98, RZ ;  /* 0x0000ba9813137816 */ /* 0x000fe200000000ff */
[----:B------:R-:W-:Y:S01]  /*7d10*/  IMAD R34, R35, 0x10000, R34 ;  /* 0x0001000023227824 */ /* 0x000fe200078e0222 */
[----:B------:R-:W-:Y:S02]  /*7d20*/  LOP3.LUT R21, R30, 0x80808080, R21, 0x6, !PT ;  /* 0x808080801e157812 */ /* 0x000fe400078e0615 */
[----:B------:R-:W-:Y:S01]  /*7d30*/  LOP3.LUT R25, R25, R22, RZ, 0xfc, !PT ;  /* 0x0000001619197212 */ /* 0x000fe200078efcff */
[----:B------:R-:W-:Y:S01]  /*7d40*/  VIADD R22, R17, 0x78787878 ;  /* 0x7878787811167836 */ /* 0x000fe20000000000 */
[----:B------:R-:W-:Y:S02]  /*7d50*/  LOP3.LUT R31, R32, R31, RZ, 0x3c, !PT ;  /* 0x0000001f201f7212 */ /* 0x000fe400078e3cff */
[----:B------:R-:W-:-:S02]  /*7d60*/  LOP3.LUT R30, R30, 0x7f7f7f7f, R19, 0x60, !PT ;  /* 0x7f7f7f7f1e1e7812 */ /* 0x000fc400078e6013 */
[----:B------:R-:W-:Y:S02]  /*7d70*/  LOP3.LUT R31, R31, 0x8080808, R12, 0x60, !PT ;  /* 0x080808081f1f7812 */ /* 0x000fe400078e600c */
[----:B------:R-:W-:Y:S02]  /*7d80*/  LOP3.LUT R15, R154, R15, RZ, 0xfc, !PT ;  /* 0x0000000f9a0f7212 */ /* 0x000fe400078efcff */
        /* <DEDUP_REMOVED lines=22> */
[----:B------:R-:W-:Y:S02]  /*7ef0*/  PRMT R19, R19, 0xba98, RZ ;  /* 0x0000ba9813137816 */ /* 0x000fe400000000ff */
[C---:B------:R-:W-:Y:S02]  /*7f00*/  LOP3.LUT R15, R34.reuse, 0x80808080, R15, 0x6, !PT ;  /* 0x80808080220f7812 */ /* 0x040fe400078e060f */
[----:B------:R-:W-:Y:S02]  /*7f10*/  LOP3.LUT R34, R34, 0x7f7f7f7f, R19, 0x60, !PT ;  /* 0x7f7f7f7f22227812 */ /* 0x000fe400078e6013 */
[----:B------:R-:W-:Y:S02]  /*7f20*/  LOP3.LUT R17, R22, R17, RZ, 0x3c, !PT ;  /* 0x0000001116117212 */ /* 0x000fe400078e3cff */
[----:B------:R-:W-:Y:S01]  /*7f30*/  LOP3.LUT R19, R40, 0xf0f0f0f, RZ, 0xc0, !PT ;  /* 0x0f0f0f0f28137812 */ /* 0x000fe200078ec0ff */
[----:B------:R0:W-:Y:S01]  /*7f40*/  STS [R94], R21 ;  /* 0x000000155e007388 */ /* 0x0001e20000000800 */
[----:B------:R-:W-:-:S02]  /*7f50*/  LOP3.LUT R17, R17, 0x8080808, R12, 0x60, !PT ;  /* 0x0808080811117812 */ /* 0x000fc400078e600c */
[----:B------:R-:W-:Y:S01]  /*7f60*/  SHF.R.U32.HI R23, RZ, 0x4, R40 ;  /* 0x00000004ff177819 */ /* 0x000fe20000011628 */
[----:B------:R1:W-:Y:S01]  /*7f70*/  STS [R94+0x10], R25 ;  /* 0x000010195e007388 */ /* 0x0003e20000000800 */
[----:B------:R-:W-:Y:S01]  /*7f80*/  PRMT R17, R17, 0xba98, RZ ;  /* 0x0000ba9811117816 */ /* 0x000fe200000000ff */
[----:B0-----:R-:W-:Y:S01]  /*7f90*/  VIADD R21, R19, 0x78787878 ;  /* 0x7878787813157836 */ /* 0x001fe20000000000 */
[----:B------:R-:W-:Y:S02]  /*7fa0*/  PRMT R12, R12, 0xba98, RZ ;  /* 0x0000ba980c0c7816 */ /* 0x000fe400000000ff */
[----:B-1----:R-:W-:Y:S02]  /*7fb0*/  LOP3.LUT R25, R23, 0xf0f0f0f, RZ, 0xc0, !PT ;  /* 0x0f0f0f0f17197812 */ /* 0x002fe400078ec0ff */
[----:B------:R-:W-:Y:S02]  /*7fc0*/  LOP3.LUT R40, R21, R40, RZ, 0x3c, !PT ;  /* 0x0000002815287212 */ /* 0x000fe400078e3cff */
[----:B------:R-:W-:-:S02]  /*7fd0*/  LOP3.LUT R22, R17, 0x80808080, R22, 0x6, !PT ;  /* 0x8080808011167812 */ /* 0x000fc400078e0616 */
[----:B------:R-:W-:Y:S01]  /*7fe0*/  LOP3.LUT R17, R17, 0x7f7f7f7f, R12, 0x60, !PT ;  /* 0x7f7f7f7f11117812 */ /* 0x000fe200078e600c */
[----:B------:R-:W-:Y:S01]  /*7ff0*/  VIADD R12, R25, 0x78787878 ;  /* 0x78787878190c7836 */ /* 0x000fe20000000000 */
[----:B------:R-:W-:Y:S01]  /*8000*/  LOP3.LUT R40, R40, 0x8080808, R19, 0x60, !PT ;  /* 0x0808080828287812 */ /* 0x000fe200078e6013 */
[----:B------:R-:W-:Y:S01]  /*8010*/  IMAD R42, R43, 0x10000, R42 ;  /* 0x000100002b2a7824 */ /* 0x000fe200078e022a */
[----:B------:R-:W-:Y:S02]  /*8020*/  LOP3.LUT R17, R22, R17, RZ, 0xfc, !PT ;  /* 0x0000001116117212 */ /* 0x000fe400078efcff */
[----:B------:R-:W-:Y:S02]  /*8030*/  PRMT R40, R40, 0xba98, RZ ;  /* 0x0000ba9828287816 */ /* 0x000fe400000000ff */
[----:B------:R-:W-:Y:S02]  /*8040*/  LOP3.LUT R22, R12, R23, RZ, 0x3c, !PT ;  /* 0x000000170c167212 */ /* 0x000fe400078e3cff */
[----:B------:R-:W-:-:S02]  /*8050*/  PRMT R19, R19, 0xba98, RZ ;  /* 0x0000ba9813137816 */ /* 0x000fc400000000ff */
[----:B------:R-:W-:Y:S02]  /*8060*/  LOP3.LUT R31, R32, R31, RZ, 0xfc, !PT ;  /* 0x0000001f201f7212 */ /* 0x000fe400078efcff */
[----:B------:R-:W-:Y:S02]  /*8070*/  LOP3.LUT R21, R40, 0x80808080, R21, 0x6, !PT ;  /* 0x8080808028157812 */ /* 0x000fe400078e0615 */
[----:B------:R-:W-:Y:S02]  /*8080*/  LOP3.LUT R15, R15, R34, RZ, 0xfc, !PT ;  /* 0x000000220f0f7212 */ /* 0x000fe400078efcff */
[----:B------:R-:W-:Y:S02]  /*8090*/  LOP3.LUT R22, R22, 0x8080808, R25, 0x60, !PT ;  /* 0x0808080816167812 */ /* 0x000fe400078e6019 */
[----:B------:R-:W-:Y:S02]  /*80a0*/  LOP3.LUT R40, R40, 0x7f7f7f7f, R19, 0x60, !PT ;  /* 0x7f7f7f7f28287812 */ /* 0x000fe400078e6013 */
[----:B------:R-:W-:Y:S01]  /*80b0*/  LOP3.LUT R19, R42, 0xf0f0f0f, RZ, 0xc0, !PT ;  /* 0x0f0f0f0f2a137812 */ /* 0x000fe200078ec0ff */
[----:B------:R0:W-:Y:S04]  /*80c0*/  STS [R96+0x10], R13 ;  /* 0x0000100d60007388 */ /* 0x0001e80000000800 */
[----:B------:R-:W-:Y:S04]  /*80d0*/  STS [R96], R31 ;  /* 0x0000001f60007388 */ /* 0x000fe80000000800 */
[----:B------:R1:W-:Y:S01]  /*80e0*/  STS [R98], R15 ;  /* 0x0000000f62007388 */ /* 0x0003e20000000800 */
[----:B0-----:R-:W-:-:S02]  /*80f0*/  PRMT R13, R22, 0xba98, RZ ;  /* 0x0000ba98160d7816 */ /* 0x001fc400000000ff */
[----:B------:R-:W-:Y:S02]  /*8100*/  PRMT R22, R25, 0xba98, RZ ;  /* 0x0000ba9819167816 */ /* 0x000fe400000000ff */
[----:B------:R-:W-:Y:S01]  /*8110*/  LOP3.LUT R12, R13, 0x80808080, R12, 0x6, !PT ;  /* 0x808080800d0c7812 */ /* 0x000fe200078e060c */
[----:B-1----:R-:W-:Y:S01]  /*8120*/  VIADD R15, R19, 0x78787878 ;  /* 0x78787878130f7836 */ /* 0x002fe20000000000 */
[----:B------:R-:W-:Y:S02]  /*8130*/  LOP3.LUT R13, R13, 0x7f7f7f7f, R22, 0x60, !PT ;  /* 0x7f7f7f7f0d0d7812 */ /* 0x000fe400078e6016 */
[----:B------:R-:W-:Y:S02]  /*8140*/  SHF.R.U32.HI R22, RZ, 0x4, R42 ;  /* 0x00000004ff167819 */ /* 0x000fe4000001162a */
[----:B------:R-:W-:Y:S02]  /*8150*/  LOP3.LUT R42, R15, R42, RZ, 0x3c, !PT ;  /* 0x0000002a0f2a7212 */ /* 0x000fe400078e3cff */
[----:B------:R-:W-:-:S02]  /*8160*/  LOP3.LUT R13, R12, R13, RZ, 0xfc, !PT ;  /* 0x0000000d0c0d7212 */ /* 0x000fc400078efcff */
[----:B------:R-:W-:Y:S02]  /*8170*/  LOP3.LUT R12, R22, 0xf0f0f0f, RZ, 0xc0, !PT ;  /* 0x0f0f0f0f160c7812 */ /* 0x000fe400078ec0ff */
[----:B------:R-:W-:Y:S01]  /*8180*/  LOP3.LUT R42, R42, 0x8080808, R19, 0x60, !PT ;  /* 0x080808082a2a7812 */ /* 0x000fe200078e6013 */
[----:B------:R-:W-:Y:S01]  /*8190*/  IMAD R44, R45, 0x10000, R44 ;  /* 0x000100002d2c7824 */ /* 0x000fe200078e022c */
[----:B------:R-:W-:Y:S01]  /*81a0*/  PRMT R19, R19, 0xba98, RZ ;  /* 0x0000ba9813137816 */ /* 0x000fe200000000ff */
[----:B------:R-:W-:Y:S01]  /*81b0*/  VIADD R23, R12, 0x78787878 ;  /* 0x787878780c177836 */ /* 0x000fe20000000000 */
[----:B------:R-:W-:-:S04]  /*81c0*/  PRMT R42, R42, 0xba98, RZ ;  /* 0x0000ba982a2a7816 */ /* 0x000fc800000000ff */
[C---:B------:R-:W-:Y:S02]  /*81d0*/  LOP3.LUT R15, R42.reuse, 0x80808080, R15, 0x6, !PT ;  /* 0x808080802a0f7812 */ /* 0x040fe400078e060f */
[----:B------:R-:W-:Y:S02]  /*81e0*/  LOP3.LUT R42, R42, 0x7f7f7f7f, R19, 0x60, !PT ;  /* 0x7f7f7f7f2a2a7812 */ /* 0x000fe400078e6013 */
[----:B------:R-:W-:Y:S02]  /*81f0*/  LOP3.LUT R25, R23, R22, RZ, 0x3c, !PT ;  /* 0x0000001617197212 */ /* 0x000fe400078e3cff */
[----:B------:R-:W-:Y:S02]  /*8200*/  SHF.R.U32.HI R19, RZ, 0x4, R44 ;  /* 0x00000004ff137819 */ /* 0x000fe4000001162c */
[----:B------:R-:W-:Y:S02]  /*8210*/  LOP3.LUT R42, R15, R42, RZ, 0xfc, !PT ;  /* 0x0000002a0f2a7212 */ /* 0x000fe400078efcff */
[----:B------:R-:W-:-:S02]  /*8220*/  LOP3.LUT R25, R25, 0x8080808, R12, 0x60, !PT ;  /* 0x0808080819197812 */ /* 0x000fc400078e600c */
[----:B------:R-:W-:Y:S02]  /*8230*/  PRMT R15, R12, 0xba98, RZ ;  /* 0x0000ba980c0f7816 */ /* 0x000fe400000000ff */
[----:B------:R-:W-:Y:S01]  /*8240*/  LOP3.LUT R12, R19, 0xf0f0f0f, RZ, 0xc0, !PT ;  /* 0x0f0f0f0f130c7812 */ /* 0x000fe200078ec0ff */
[----:B------:R-:W-:Y:S01]  /*8250*/  IMAD R46, R47, 0x10000, R46 ;  /* 0x000100002f2e7824 */ /* 0x000fe200078e022e */
[----:B------:R-:W-:Y:S01]  /*8260*/  LOP3.LUT R27, R44, 0xf0f0f0f, RZ, 0xc0, !PT ;  /* 0x0f0f0f0f2c1b7812 */ /* 0x000fe200078ec0ff */
[----:B------:R0:W-:Y:S01]  /*8270*/  STS [R98+0x10], R17 ;  /* 0x0000101162007388 */ /* 0x0001e20000000800 */
[----:B------:R-:W-:Y:S01]  /*8280*/  PRMT R22, R25, 0xba98, RZ ;  /* 0x0000ba9819167816 */ /* 0x000fe200000000ff */
[----:B------:R-:W-:Y:S02]  /*8290*/  VIADD R30, R12, 0x78787878 ;  /* 0x787878780c1e7836 */ /* 0x000fe40000000000 */
[----:B------:R1:W-:Y:S01]  /*82a0*/  STS [R100+0x10], R13 ;  /* 0x0000100d64007388 */ /* 0x0003e20000000800 */
[----:B------:R-:W-:-:S02]  /*82b0*/  LOP3.LUT R21, R21, R40, RZ, 0xfc, !PT ;  /* 0x0000002815157212 */ /* 0x000fc400078efcff */
[----:B------:R-:W-:Y:S01]  /*82c0*/  LOP3.LUT R23, R22, 0x80808080, R23, 0x6, !PT ;  /* 0x8080808016177812 */ /* 0x000fe200078e0617 */
[----:B0-----:R-:W-:Y:S01]  /*82d0*/  VIADD R17, R27, 0x78787878 ;  /* 0x787878781b117836 */ /* 0x001fe20000000000 */
[----:B------:R-:W-:Y:S02]  /*82e0*/  LOP3.LUT R19, R30, R19, RZ, 0x3c, !PT ;  /* 0x000000131e137212 */ /* 0x000fe400078e3cff */
[----:B-1----:R-:W-:Y:S02]  /*82f0*/  LOP3.LUT R13, R46, 0xf0f0f0f, RZ, 0xc0, !PT ;  /* 0x0f0f0f0f2e0d7812 */ /* 0x002fe400078ec0ff */
[----:B------:R-:W-:Y:S01]  /*8300*/  LOP3.LUT R22, R22, 0x7f7f7f7f, R15, 0x60, !PT ;  /* 0x7f7f7f7f16167812 */ /* 0x000fe200078e600f */
[----:B------:R0:W-:Y:S01]  /*8310*/  STS [R100], R21 ;  /* 0x0000001564007388 */ /* 0x0001e20000000800 */
[----:B------:R-:W-:Y:S01]  /*8320*/  LOP3.LUT R44, R17, R44, RZ, 0x3c, !PT ;  /* 0x0000002c112c7212 */ /* 0x000fe200078e3cff */
[----:B------:R-:W-:Y:S01]  /*8330*/  VIADD R15, R13, 0x78787878 ;  /* 0x787878780d0f7836 */ /* 0x000fe20000000000 */
[----:B------:R-:W-:-:S02]  /*8340*/  LOP3.LUT R19, R19, 0x8080808, R12, 0x60, !PT ;  /* 0x0808080813137812 */ /* 0x000fc400078e600c */
[----:B------:R-:W-:Y:S02]  /*8350*/  LOP3.LUT R44, R44, 0x8080808, R27, 0x60, !PT ;  /* 0x080808082c2c7812 */ /* 0x000fe400078e601b */
[----:B------:R-:W-:Y:S02]  /*8360*/  LOP3.LUT R22, R23, R22, RZ, 0xfc, !PT ;  /* 0x0000001617167212 */ /* 0x000fe400078efcff */
[----:B0-----:R-:W-:Y:S02]  /*8370*/  SHF.R.U32.HI R21, RZ, 0x4, R46 ;  /* 0x00000004ff157819 */ /* 0x001fe4000001162e */
[----:B------:R-:W-:Y:S02]  /*8380*/  LOP3.LUT R46, R15, R46, RZ, 0x3c, !PT ;  /* 0x0000002e0f2e7212 */ /* 0x000fe400078e3cff */
[----:B------:R-:W-:Y:S02]  /*8390*/  PRMT R19, R19, 0xba98, RZ ;  /* 0x0000ba9813137816 */ /* 0x000fe400000000ff */
[----:B------:R-:W-:-:S02]  /*83a0*/  PRMT R12, R12, 0xba98, RZ ;  /* 0x0000ba980c0c7816 */ /* 0x000fc400000000ff */
[----:B------:R-:W-:Y:S02]  /*83b0*/  LOP3.LUT R23, R21, 0xf0f0f0f, RZ, 0xc0, !PT ;  /* 0x0f0f0f0f15177812 */ /* 0x000fe400078ec0ff */
[----:B------:R-:W-:Y:S02]  /*83c0*/  PRMT R44, R44, 0xba98, RZ ;  /* 0x0000ba982c2c7816 */ /* 0x000fe400000000ff */
[----:B------:R-:W-:Y:S02]  /*83d0*/  LOP3.LUT R46, R46, 0x8080808, R13, 0x60, !PT ;  /* 0x080808082e2e7812 */ /* 0x000fe400078e600d */
[----:B------:R-:W-:Y:S02]  /*83e0*/  PRMT R27, R27, 0xba98, RZ ;  /* 0x0000ba981b1b7816 */ /* 0x000fe400000000ff */
[C---:B------:R-:W-:Y:S02]  /*83f0*/  LOP3.LUT R30, R19.reuse, 0x80808080, R30, 0x6, !PT ;  /* 0x80808080131e7812 */ /* 0x040fe400078e061e */
[----:B------:R-:W-:Y:S01]  /*8400*/  LOP3.LUT R19, R19, 0x7f7f7f7f, R12, 0x60, !PT ;  /* 0x7f7f7f7f13137812 */ /* 0x000fe200078e600c */
[----:B------:R-:W-:Y:S01]  /*8410*/  VIADD R12, R23, 0x78787878 ;  /* 0x78787878170c7836 */ /* 0x000fe20000000000 */
[----:B------:R-:W-:Y:S01]  /*8420*/  LOP3.LUT R17, R44, 0x80808080, R17, 0x6, !PT ;  /* 0x808080802c117812 */ /* 0x000fe200078e0611 */
[----:B------:R-:W-:Y:S01]  /*8430*/  IMAD R48, R51, 0x10000, R48 ;  /* 0x0001000033307824 */ /* 0x000fe200078e0230 */
[----:B------:R-:W-:-:S02]  /*8440*/  PRMT R46, R46, 0xba98, RZ ;  /* 0x0000ba982e2e7816 */ /* 0x000fc400000000ff */
[----:B------:R-:W-:Y:S02]  /*8450*/  LOP3.LUT R44, R44, 0x7f7f7f7f, R27, 0x60, !PT ;  /* 0x7f7f7f7f2c2c7812 */ /* 0x000fe400078e601b */
[----:B------:R-:W-:Y:S02]  /*8460*/  PRMT R13, R13, 0xba98, RZ ;  /* 0x0000ba980d0d7816 */ /* 0x000fe400000000ff */
[----:B------:R-:W-:Y:S02]  /*8470*/  LOP3.LUT R19, R30, R19, RZ, 0xfc, !PT ;  /* 0x000000131e137212 */ /* 0x000fe400078efcff */
[----:B------:R-:W-:Y:S02]  /*8480*/  LOP3.LUT R30, R12, R21, RZ, 0x3c, !PT ;  /* 0x000000150c1e7212 */ /* 0x000fe400078e3cff */
[----:B------:R-:W-:Y:S02]  /*8490*/  LOP3.LUT R15, R46, 0x80808080, R15, 0x6, !PT ;  /* 0x808080802e0f7812 */ /* 0x000fe400078e060f */
[----:B------:R-:W-:-:S02]  /*84a0*/  LOP3.LUT R17, R17, R44, RZ, 0xfc, !PT ;  /* 0x0000002c11117212 */ /* 0x000fc400078efcff */
[----:B------:R-:W-:Y:S02]  /*84b0*/  LOP3.LUT R46, R46, 0x7f7f7f7f, R13, 0x60, !PT ;  /* 0x7f7f7f7f2e2e7812 */ /* 0x000fe400078e600d */
[----:B------:R-:W-:Y:S01]  /*84c0*/  LOP3.LUT R13, R48, 0xf0f0f0f, RZ, 0xc0, !PT ;  /* 0x0f0f0f0f300d7812 */ /* 0x000fe200078ec0ff */
[----:B------:R-:W-:Y:S01]  /*84d0*/  STS [R101], R42 ;  /* 0x0000002a65007388 */ /* 0x000fe20000000800 */
[----:B------:R-:W-:-:S03]  /*84e0*/  LOP3.LUT R30, R30, 0x8080808, R23, 0x60, !PT ;  /* 0x080808081e1e7812 */ /* 0x000fc600078e6017 */
[----:B------:R0:W-:Y:S01]  /*84f0*/  STS [R101+0x10], R22 ;  /* 0x0000101665007388 */ /* 0x0001e20000000800 */
[----:B------:R-:W-:-:S03]  /*8500*/  PRMT R21, R30, 0xba98, RZ ;  /* 0x0000ba981e157816 */ /* 0x000fc600000000ff */
[----:B------:R1:W-:Y:S01]  /*8510*/  STS [R102], R17 ;  /* 0x0000001166007388 */ /* 0x0003e20000000800 */
[----:B------:R-:W-:Y:S02]  /*8520*/  PRMT R32, R23, 0xba98, RZ ;  /* 0x0000ba9817207816 */ /* 0x000fe400000000ff */
[----:B------:R-:W-:Y:S02]  /*8530*/  LOP3.LUT R12, R21, 0x80808080, R12, 0x6, !PT ;  /* 0x80808080150c7812 */ /* 0x000fe400078e060c */
[----:B0-----:R-:W-:Y:S01]  /*8540*/  SHF.R.U32.HI R22, RZ, 0x4, R48 ;  /* 0x00000004ff167819 */ /* 0x001fe20000011630 */
[----:B-1----:R-:W-:Y:S01]  /*8550*/  VIADD R17, R13, 0x78787878 ;  /* 0x787878780d117836 */ /* 0x002fe20000000000 */
[----:B------:R-:W-:Y:S02]  /*8560*/  LOP3.LUT R46, R15, R46, RZ, 0xfc, !PT ;  /* 0x0000002e0f2e7212 */ /* 0x000fe400078efcff */
[----:B------:R-:W-:Y:S02]  /*8570*/  LOP3.LUT R21, R21, 0x7f7f7f7f, R32, 0x60, !PT ;  /* 0x7f7f7f7f15157812 */ /* 0x000fe400078e6020 */
[----:B------:R-:W-:-:S02]  /*8580*/  LOP3.LUT R48, R17, R48, RZ, 0x3c, !PT ;  /* 0x0000003011307212 */ /* 0x000fc400078e3cff */
[----:B------:R-:W-:Y:S01]  /*8590*/  LOP3.LUT R15, R22, 0xf0f0f0f, RZ, 0xc0, !PT ;  /* 0x0f0f0f0f160f7812 */ /* 0x000fe200078ec0ff */
[----:B------:R-:W-:Y:S01]  /*85a0*/  IMAD R50, R53, 0x10000, R50 ;  /* 0x0001000035327824 */ /* 0x000fe200078e0232 */
[----:B------:R-:W-:Y:S02]  /*85b0*/  LOP3.LUT R48, R48, 0x8080808, R13, 0x60, !PT ;  /* 0x0808080830307812 */ /* 0x000fe400078e600d */
[----:B------:R-:W-:Y:S01]  /*85c0*/  LOP3.LUT R12, R12, R21, RZ, 0xfc, !PT ;  /* 0x000000150c0c7212 */ /* 0x000fe200078efcff */
[----:B------:R-:W-:Y:S01]  /*85d0*/  VIADD R21, R15, 0x78787878 ;  /* 0x787878780f157836 */ /* 0x000fe20000000000 */
[----:B------:R-:W-:Y:S02]  /*85e0*/  PRMT R48, R48, 0xba98, RZ ;  /* 0x0000ba9830307816 */ /* 0x000fe400000000ff */
[----:B------:R-:W-:Y:S02]  /*85f0*/  PRMT R13, R13, 0xba98, RZ ;  /* 0x0000ba980d0d7816 */ /* 0x000fe400000000ff */
[----:B------:R-:W-:-:S02]  /*8600*/  LOP3.LUT R23, R50, 0xf0f0f0f, RZ, 0xc0, !PT ;  /* 0x0f0f0f0f32177812 */ /* 0x000fc400078ec0ff */
[----:B------:R-:W-:Y:S02]  /*8610*/  LOP3.LUT R22, R21, R22, RZ, 0x3c, !PT ;  /* 0x0000001615167212 */ /* 0x000fe400078e3cff */
[C---:B------:R-:W-:Y:S02]  /*8620*/  LOP3.LUT R17, R48.reuse, 0x80808080, R17, 0x6, !PT ;  /* 0x8080808030117812 */ /* 0x040fe400078e0611 */
[----:B------:R-:W-:Y:S01]  /*8630*/  LOP3.LUT R48, R48, 0x7f7f7f7f, R13, 0x60, !PT ;  /* 0x7f7f7f7f30307812 */ /* 0x000fe200078e600d */
[----:B------:R-:W-:Y:S01]  /*8640*/  VIADD R13, R23, 0x78787878 ;  /* 0x78787878170d7836 */ /* 0x000fe20000000000 */
[----:B------:R-:W-:Y:S01]  /*8650*/  LOP3.LUT R22, R22, 0x8080808, R15, 0x60, !PT ;  /* 0x0808080816167812 */ /* 0x000fe200078e600f */
[----:B------:R-:W-:Y:S01]  /*8660*/  STS [R102+0x10], R19 ;  /* 0x0000101366007388 */ /* 0x000fe20000000800 */
[----:B------:R-:W-:-:S03]  /*8670*/  PRMT R15, R15, 0xba98, RZ ;  /* 0x0000ba980f0f7816 */ /* 0x000fc600000000ff */
[----:B------:R0:W-:Y:S01]  /*8680*/  STS [R103+0x10], R12 ;  /* 0x0000100c67007388 */ /* 0x0001e20000000800 */
[----:B------:R-:W-:-:S04]  /*8690*/  PRMT R22, R22, 0xba98, RZ ;  /* 0x0000ba9816167816 */ /* 0x000fc800000000ff */
[C---:B------:R-:W-:Y:S02]  /*86a0*/  LOP3.LUT R21, R22.reuse, 0x80808080, R21, 0x6, !PT ;  /* 0x8080808016157812 */ /* 0x040fe400078e0615 */
[----:B0-----:R-:W-:Y:S02]  /*86b0*/  SHF.R.U32.HI R12, RZ, 0x4, R50 ;  /* 0x00000004ff0c7819 */ /* 0x001fe40000011632 */
[----:B------:R-:W-:Y:S02]  /*86c0*/  LOP3.LUT R50, R13, R50, RZ, 0x3c, !PT ;  /* 0x000000320d327212 */ /* 0x000fe400078e3cff */
[----:B------:R-:W-:Y:S02]  /*86d0*/  LOP3.LUT R22, R22, 0x7f7f7f7f, R15, 0x60, !PT ;  /* 0x7f7f7f7f16167812 */ /* 0x000fe400078e600f */
[----:B------:R-:W-:Y:S02]  /*86e0*/  LOP3.LUT R50, R50, 0x8080808, R23, 0x60, !PT ;  /* 0x0808080832327812 */ /* 0x000fe400078e6017 */
[----:B------:R-:W-:Y:S01]  /*86f0*/  LOP3.LUT R15, R12, 0xf0f0f0f, RZ, 0xc0, !PT ;  /* 0x0f0f0f0f0c0f7812 */ /* 0x000fe200078ec0ff */
[----:B------:R-:W-:Y:S01]  /*8700*/  IMAD R54, R55, 0x10000, R54 ;  /* 0x0001000037367824 */ /* 0x000fe200078e0236 */
[----:B------:R-:W-:-:S02]  /*8710*/  PRMT R50, R50, 0xba98, RZ ;  /* 0x0000ba9832327816 */ /* 0x000fc400000000ff */
[----:B------:R-:W-:Y:S01]  /*8720*/  PRMT R23, R23, 0xba98, RZ ;  /* 0x0000ba9817177816 */ /* 0x000fe200000000ff */
[----:B------:R-:W-:Y:S01]  /*8730*/  VIADD R19, R15, 0x78787878 ;  /* 0x787878780f137836 */ /* 0x000fe20000000000 */
[----:B------:R-:W-:Y:S02]  /*8740*/  LOP3.LUT R21, R21, R22, RZ, 0xfc, !PT ;  /* 0x0000001615157212 */ /* 0x000fe400078efcff */
[C---:B------:R-:W-:Y:S02]  /*8750*/  LOP3.LUT R13, R50.reuse, 0x80808080, R13, 0x6, !PT ;  /* 0x80808080320d7812 */ /* 0x040fe400078e060d */
[----:B------:R-:W-:Y:S02]  /*8760*/  LOP3.LUT R50, R50, 0x7f7f7f7f, R23, 0x60, !PT ;  /* 0x7f7f7f7f32327812 */ /* 0x000fe400078e6017 */
[----:B------:R-:W-:Y:S02]  /*8770*/  LOP3.LUT R22, R54, 0xf0f0f0f, RZ, 0xc0, !PT ;  /* 0x0f0f0f0f36167812 */ /* 0x000fe400078ec0ff */
[----:B------:R-:W-:-:S02]  /*8780*/  SHF.R.U32.HI R25, RZ, 0x4, R54 ;  /* 0x00000004ff197819 */ /* 0x000fc40000011636 */
[----:B------:R-:W-:Y:S02]  /*8790*/  LOP3.LUT R12, R19, R12, RZ, 0x3c, !PT ;  /* 0x0000000c130c7212 */ /* 0x000fe400078e3cff */
[----:B------:R-:W-:Y:S01]  /*87a0*/  LOP3.LUT R50, R13, R50, RZ, 0xfc, !PT ;  /* 0x000000320d327212 */ /* 0x000fe200078efcff */
[----:B------:R-:W-:Y:S01]  /*87b0*/  VIADD R13, R22, 0x78787878 ;  /* 0x78787878160d7836 */ /* 0x000fe20000000000 */
[----:B------:R-:W-:Y:S02]  /*87c0*/  LOP3.LUT R27, R25, 0xf0f0f0f, RZ, 0xc0, !PT ;  /* 0x0f0f0f0f191b7812 */ /* 0x000fe400078ec0ff */
[----:B------:R-:W-:Y:S01]  /*87d0*/  LOP3.LUT R12, R12, 0x8080808, R15, 0x60, !PT ;  /* 0x080808080c0c7812 */ /* 0x000fe200078e600f */
[----:B------:R-:W-:Y:S01]  /*87e0*/  IMAD R56, R57, 0x10000, R56 ;  /* 0x0001000039387824 */ /* 0x000fe200078e0238 */
[----:B------:R-:W-:Y:S01]  /*87f0*/  LOP3.LUT R17, R17, R48, RZ, 0xfc, !PT ;  /* 0x0000003011117212 */ /* 0x000fe200078efcff */
[----:B------:R-:W-:Y:S01]  /*8800*/  VIADD R32, R27, 0x78787878 ;  /* 0x787878781b207836 */ /* 0x000fe20000000000 */
[----:B------:R-:W-:-:S02]  /*8810*/  LOP3.LUT R23, R13, R54, RZ, 0x3c, !PT ;  /* 0x000000360d177212 */ /* 0x000fc400078e3cff */
[----:B------:R-:W-:Y:S02]  /*8820*/  PRMT R12, R12, 0xba98, RZ ;  /* 0x0000ba980c0c7816 */ /* 0x000fe400000000ff */
[----:B------:R-:W-:Y:S01]  /*8830*/  PRMT R15, R15, 0xba98, RZ ;  /* 0x0000ba980f0f7816 */ /* 0x000fe200000000ff */
[----:B------:R-:W-:Y:S01]  /*8840*/  STS [R103], R46 ;  /* 0x0000002e67007388 */ /* 0x000fe20000000800 */
[----:B------:R-:W-:Y:S02]  /*8850*/  LOP3.LUT R23, R23, 0x8080808, R22, 0x60, !PT ;  /* 0x0808080817177812 */ /* 0x000fe400078e6016 */
[C---:B------:R-:W-:Y:S01]  /*8860*/  LOP3.LUT R19, R12.reuse, 0x80808080, R19, 0x6, !PT ;  /* 0x808080800c137812 */ /* 0x040fe200078e0613 */
[----:B------:R0:W-:Y:S01]  /*8870*/  STS [R104], R17 ;  /* 0x0000001168007388 */ /* 0x0001e20000000800 */
[----:B------:R-:W-:Y:S02]  /*8880*/  LOP3.LUT R12, R12, 0x7f7f7f7f, R15, 0x60, !PT ;  /* 0x7f7f7f7f0c0c7812 */ /* 0x000fe400078e600f */
[----:B------:R-:W-:-:S02]  /*8890*/  LOP3.LUT R34, R32, R25, RZ, 0x3c, !PT ;  /* 0x0000001920227212 */ /* 0x000fc400078e3cff */
[----:B------:R-:W-:Y:S02]  /*88a0*/  PRMT R30, R23, 0xba98, RZ ;  /* 0x0000ba98171e7816 */ /* 0x000fe400000000ff */
[----:B------:R-:W-:Y:S02]  /*88b0*/  PRMT R15, R22, 0xba98, RZ ;  /* 0x0000ba98160f7816 */ /* 0x000fe400000000ff */
[----:B0-----:R-:W-:Y:S02]  /*88c0*/  LOP3.LUT R17, R56, 0xf0f0f0f, RZ, 0xc0, !PT ;  /* 0x0f0f0f0f38117812 */ /* 0x001fe400078ec0ff */
[----:B------:R-:W-:Y:S02]  /*88d0*/  LOP3.LUT R12, R19, R12, RZ, 0xfc, !PT ;  /* 0x0000000c130c7212 */ /* 0x000fe400078efcff */
[----:B------:R-:W-:Y:S01]  /*88e0*/  LOP3.LUT R34, R34, 0x8080808, R27, 0x60, !PT ;  /* 0x0808080822227812 */ /* 0x000fe200078e601b */
[----:B------:R-:W-:Y:S01]  /*88f0*/  VIADD R19, R17, 0x78787878 ;  /* 0x7878787811137836 */ /* 0x000fe20000000000 */
[C---:B------:R-:W-:Y:S01]  /*8900*/  LOP3.LUT R13, R30.reuse, 0x80808080, R13, 0x6, !PT ;  /* 0x808080801e0d7812 */ /* 0x040fe200078e060d */
[----:B------:R0:W-:Y:S01]  /*8910*/  STS [R104+0x10], R21 ;  /* 0x0000101568007388 */ /* 0x0001e20000000800 */
[----:B------:R-:W-:-:S02]  /*8920*/  LOP3.LUT R30, R30, 0x7f7f7f7f, R15, 0x60, !PT ;  /* 0x7f7f7f7f1e1e7812 */ /* 0x000fc400078e600f */
[----:B------:R-:W-:Y:S02]  /*8930*/  PRMT R15, R34, 0xba98, RZ ;  /* 0x0000ba98220f7816 */ /* 0x000fe400000000ff */
[----:B------:R-:W-:Y:S02]  /*8940*/  PRMT R22, R27, 0xba98, RZ ;  /* 0x0000ba981b167816 */ /* 0x000fe400000000ff */
[----:B------:R-:W-:Y:S02]  /*8950*/  LOP3.LUT R32, R15, 0x80808080, R32, 0x6, !PT ;  /* 0x808080800f207812 */ /* 0x000fe400078e0620 */
[----:B0-----:R-:W-:Y:S02]  /*8960*/  SHF.R.U32.HI R21, RZ, 0x4, R56 ;  /* 0x00000004ff157819 */ /* 0x001fe40000011638 */
[----:B------:R-:W-:Y:S02]  /*8970*/  LOP3.LUT R56, R19, R56, RZ, 0x3c, !PT ;  /* 0x0000003813387212 */ /* 0x000fe400078e3cff */
[----:B------:R-:W-:-:S02]  /*8980*/  LOP3.LUT R15, R15, 0x7f7f7f7f, R22, 0x60, !PT ;  /* 0x7f7f7f7f0f0f7812 */ /* 0x000fc400078e6016 */
[----:B------:R-:W-:Y:S02]  /*8990*/  LOP3.LUT R22, R21, 0xf0f0f0f, RZ, 0xc0, !PT ;  /* 0x0f0f0f0f15167812 */ /* 0x000fe400078ec0ff */
[----:B------:R-:W-:Y:S01]  /*89a0*/  LOP3.LUT R56, R56, 0x8080808, R17, 0x60, !PT ;  /* 0x0808080838387812 */ /* 0x000fe200078e6011 */
[----:B------:R-:W-:Y:S01]  /*89b0*/  IMAD R58, R59, 0x10000, R58 ;  /* 0x000100003b3a7824 */ /* 0x000fe200078e023a */
[----:B------:R-:W-:Y:S01]  /*89c0*/  LOP3.LUT R13, R13, R30, RZ, 0xfc, !PT ;  /* 0x0000001e0d0d7212 */ /* 0x000fe200078efcff */
[----:B------:R-:W-:Y:S01]  /*89d0*/  VIADD R30, R22, 0x78787878 ;  /* 0x78787878161e7836 */ /* 0x000fe20000000000 */
[----:B------:R-:W-:Y:S02]  /*89e0*/  PRMT R56, R56, 0xba98, RZ ;  /* 0x0000ba9838387816 */ /* 0x000fe400000000ff */
[----:B------:R-:W-:Y:S02]  /*89f0*/  PRMT R17, R17, 0xba98, RZ ;  /* 0x0000ba9811117816 */ /* 0x000fe400000000ff */
[----:B------:R-:W-:-:S02]  /*8a00*/  LOP3.LUT R19, R56, 0x80808080, R19, 0x6, !PT ;  /* 0x8080808038137812 */ /* 0x000fc400078e0613 */
[----:B------:R-:W-:Y:S02]  /*8a10*/  LOP3.LUT R56, R56, 0x7f7f7f7f, R17, 0x60, !PT ;  /* 0x7f7f7f7f38387812 */ /* 0x000fe400078e6011 */
[----:B------:R-:W-:Y:S02]  /*8a20*/  LOP3.LUT R21, R30, R21, RZ, 0x3c, !PT ;  /* 0x000000151e157212 */ /* 0x000fe400078e3cff */
[----:B------:R-:W-:Y:S01]  /*8a30*/  SHF.R.U32.HI R17, RZ, 0x4, R58 ;  /* 0x00000004ff117819 */ /* 0x000fe2000001163a */
[----:B------:R0:W-:Y:S01]  /*8a40*/  STS [R105+0x10], R12 ;  /* 0x0000100c69007388 */ /* 0x0001e20000000800 */
[----:B------:R-:W-:Y:S02]  /*8a50*/  LOP3.LUT R21, R21, 0x8080808, R22, 0x60, !PT ;  /* 0x0808080815157812 */ /* 0x000fe400078e6016 */
[----:B------:R-:W-:Y:S01]  /*8a60*/  LOP3.LUT R23, R17, 0xf0f0f0f, RZ, 0xc0, !PT ;  /* 0x0f0f0f0f11177812 */ /* 0x000fe200078ec0ff */
[----:B------:R-:W-:Y:S01]  /*8a70*/  STS [R105], R50 ;  /* 0x0000003269007388 */ /* 0x000fe20000000800 */
[----:B------:R-:W-:-:S02]  /*8a80*/  LOP3.LUT R15, R32, R15, RZ, 0xfc, !PT ;  /* 0x0000000f200f7212 */ /* 0x000fc400078efcff */
[----:B0-----:R-:W-:Y:S01]  /*8a90*/  LOP3.LUT R12, R58, 0xf0f0f0f, RZ, 0xc0, !PT ;  /* 0x0f0f0f0f3a0c7812 */ /* 0x001fe200078ec0ff */
[----:B------:R0:W-:Y:S01]  /*8aa0*/  STS [R106], R13 ;  /* 0x0000000d6a007388 */ /* 0x0001e20000000800 */
[----:B------:R-:W-:Y:S01]  /*8ab0*/  PRMT R21, R21, 0xba98, RZ ;  /* 0x0000ba9815157816 */ /* 0x000fe200000000ff */
[----:B------:R-:W-:Y:S01]  /*8ac0*/  VIADD R32, R23, 0x78787878 ;  /* 0x7878787817207836 */ /* 0x000fe20000000000 */
[----:B------:R-:W-:Y:S01]  /*8ad0*/  PRMT R22, R22, 0xba98, RZ ;  /* 0x0000ba9816167816 */ /* 0x000fe200000000ff */
[----:B------:R1:W-:Y:S01]  /*8ae0*/  STS [R106+0x10], R15 ;  /* 0x0000100f6a007388 */ /* 0x0003e20000000800 */
[C---:B------:R-:W-:Y:S01]  /*8af0*/  LOP3.LUT R30, R21.reuse, 0x80808080, R30, 0x6, !PT ;  /* 0x80808080151e7812 */ /* 0x040fe200078e061e */
[----:B0-----:R-:W-:Y:S01]  /*8b00*/  VIADD R13, R12, 0x78787878 ;  /* 0x787878780c0d7836 */ /* 0x001fe20000000000 */
[----:B------:R-:W-:Y:S02]  /*8b10*/  LOP3.LUT R21, R21, 0x7f7f7f7f, R22, 0x60, !PT ;  /* 0x7f7f7f7f15157812 */ /* 0x000fe400078e6016 */
[----:B------:R-:W-:-:S02]  /*8b20*/  LOP3.LUT R22, R32, R17, RZ, 0x3c, !PT ;  /* 0x0000001120167212 */ /* 0x000fc400078e3cff */
[----:B-1----:R-:W-:Y:S01]  /*8b30*/  LOP3.LUT R15, R13, R58, RZ, 0x3c, !PT ;  /* 0x0000003a0d0f7212 */ /* 0x002fe200078e3cff */
[----:B------:R-:W-:Y:S01]  /*8b40*/  IMAD R143, R148, 0x10000, R143 ;  /* 0x00010000948f7824 */ /* 0x000fe200078e028f */
[----:B------:R-:W-:Y:S02]  /*8b50*/  LOP3.LUT R17, R22, 0x8080808, R23, 0x60, !PT ;  /* 0x0808080816117812 */ /* 0x000fe400078e6017 */
[----:B------:R-:W-:Y:S02]  /*8b60*/  LOP3.LUT R15, R15, 0x8080808, R12, 0x60, !PT ;  /* 0x080808080f0f7812 */ /* 0x000fe400078e600c */
[----:B------:R-:W-:Y:S02]  /*8b70*/  LOP3.LUT R56, R19, R56, RZ, 0xfc, !PT ;  /* 0x0000003813387212 */ /* 0x000fe400078efcff */
[----:B------:R-:W-:Y:S02]  /*8b80*/  PRMT R22, R15, 0xba98, RZ ;  /* 0x0000ba980f167816 */ /* 0x000fe400000000ff */
[----:B------:R-:W-:-:S02]  /*8b90*/  PRMT R15, R12, 0xba98, RZ ;  /* 0x0000ba980c0f7816 */ /* 0x000fc400000000ff */
[----:B------:R-:W-:Y:S02]  /*8ba0*/  PRMT R17, R17, 0xba98, RZ ;  /* 0x0000ba9811117816 */ /* 0x000fe400000000ff */
[----:B------:R-:W-:Y:S02]  /*8bb0*/  LOP3.LUT R19, R143, 0xf0f0f0f, RZ, 0xc0, !PT ;  /* 0x0f0f0f0f8f137812 */ /* 0x000fe400078ec0ff */
[----:B------:R-:W-:Y:S02]  /*8bc0*/  PRMT R12, R23, 0xba98, RZ ;  /* 0x0000ba98170c7816 */ /* 0x000fe400000000ff */
[C---:B------:R-:W-:Y:S02]  /*8bd0*/  LOP3.LUT R32, R17.reuse, 0x80808080, R32, 0x6, !PT ;  /* 0x8080808011207812 */ /* 0x040fe400078e0620 */
[C---:B------:R-:W-:Y:S02]  /*8be0*/  LOP3.LUT R13, R22.reuse, 0x80808080, R13, 0x6, !PT ;  /* 0x80808080160d7812 */ /* 0x040fe400078e060d */
[----:B------:R-:W-:Y:S01]  /*8bf0*/  LOP3.LUT R17, R17, 0x7f7f7f7f, R12, 0x60, !PT ;  /* 0x7f7f7f7f11117812 */ /* 0x000fe200078e600c */
[----:B------:R-:W-:Y:S01]  /*8c00*/  VIADD R12, R19, 0x78787878 ;  /* 0x78787878130c7836 */ /* 0x000fe20000000000 */
[----:B------:R-:W-:Y:S01]  /*8c10*/  LOP3.LUT R22, R22, 0x7f7f7f7f, R15, 0x60, !PT ;  /* 0x7f7f7f7f16167812 */ /* 0x000fe200078e600f */
[----:B--2---:R-:W-:-:S03]  /*8c20*/  IMAD R29, R29, 0x10000, R28 ;  /* 0x000100001d1d7824 */ /* 0x004fc600078e021c */
[----:B------:R-:W-:Y:S02]  /*8c30*/  LOP3.LUT R13, R13, R22, RZ, 0xfc, !PT ;  /* 0x000000160d0d7212 */ /* 0x000fe400078efcff */
[----:B------:R-:W-:Y:S02]  /*8c40*/  LOP3.LUT R22, R12, R143, RZ, 0x3c, !PT ;  /* 0x0000008f0c167212 */ /* 0x000fe400078e3cff */
[----:B------:R-:W-:Y:S02]  /*8c50*/  SHF.R.U32.HI R143, RZ, 0x4, R143 ;  /* 0x00000004ff8f7819 */ /* 0x000fe4000001168f */
[----:B------:R-:W-:Y:S02]  /*8c60*/  LOP3.LUT R30, R30, R21, RZ, 0xfc, !PT ;  /* 0x000000151e1e7212 */ /* 0x000fe400078efcff */
[----:B------:R-:W-:Y:S02]  /*8c70*/  LOP3.LUT R22, R22, 0x8080808, R19, 0x60, !PT ;  /* 0x0808080816167812 */ /* 0x000fe400078e6013 */
[----:B------:R-:W-:-:S02]  /*8c80*/  LOP3.LUT R21, R143, 0xf0f0f0f, RZ, 0xc0, !PT ;  /* 0x0f0f0f0f8f157812 */ /* 0x000fc400078ec0ff */
[----:B------:R-:W-:Y:S02]  /*8c90*/  SHF.R.U32.HI R25, RZ, 0x4, R29 ;  /* 0x00000004ff197819 */ /* 0x000fe4000001161d */
[----:B------:R-:W-:Y:S01]  /*8ca0*/  PRMT R15, R22, 0xba98, RZ ;  /* 0x0000ba98160f7816 */ /* 0x000fe200000000ff */
[----:B------:R-:W-:Y:S01]  /*8cb0*/  VIADD R28, R21, 0x78787878 ;  /* 0x78787878151c7836 */ /* 0x000fe20000000000 */
[----:B------:R-:W-:Y:S02]  /*8cc0*/  PRMT R22, R19, 0xba98, RZ ;  /* 0x0000ba9813167816 */ /* 0x000fe400000000ff */
[----:B------:R-:W-:Y:S02]  /*8cd0*/  LOP3.LUT R23, R29, 0xf0f0f0f, RZ, 0xc0, !PT ;  /* 0x0f0f0f0f1d177812 */ /* 0x000fe400078ec0ff */
[----:B------:R-:W-:Y:S01]  /*8ce0*/  LOP3.LUT R19, R25, 0xf0f0f0f, RZ, 0xc0, !PT ;  /* 0x0f0f0f0f19137812 */ /* 0x000fe200078ec0ff */
[----:B------:R0:W-:Y:S01]  /*8cf0*/  STS [R107+0x10], R30 ;  /* 0x0000101e6b007388 */ /* 0x0001e20000000800 */
[----:B------:R-:W-:-:S02]  /*8d00*/  LOP3.LUT R12, R15, 0x80808080, R12, 0x6, !PT ;  /* 0x808080800f0c7812 */ /* 0x000fc400078e060c */
[----:B------:R-:W-:Y:S01]  /*8d10*/  LOP3.LUT R15, R15, 0x7f7f7f7f, R22, 0x60, !PT ;  /* 0x7f7f7f7f0f0f7812 */ /* 0x000fe200078e6016 */
[----:B------:R-:W-:Y:S01]  /*8d20*/  VIADD R40, R19, 0x78787878 ;  /* 0x7878787813287836 */ /* 0x000fe20000000000 */
[----:B------:R-:W-:Y:S01]  /*8d30*/  LOP3.LUT R22, R28, R143, RZ, 0x3c, !PT ;  /* 0x0000008f1c167212 */ /* 0x000fe200078e3cff */
[----:B0-----:R-:W-:Y:S01]  /*8d40*/  VIADD R30, R23, 0x78787878 ;  /* 0x78787878171e7836 */ /* 0x001fe20000000000 */
[----:B------:R-:W-:Y:S02]  /*8d50*/  LOP3.LUT R17, R32, R17, RZ, 0xfc, !PT ;  /* 0x0000001120117212 */ /* 0x000fe400078efcff */
[----:B------:R-:W-:Y:S01]  /*8d60*/  LOP3.LUT R22, R22, 0x8080808, R21, 0x60, !PT ;  /* 0x0808080816167812 */ /* 0x000fe200078e6015 */
[----:B------:R-:W-:Y:S01]  /*8d70*/  STS [R107], R56 ;  /* 0x000000386b007388 */ /* 0x000fe20000000800 */
[----:B------:R-:W-:Y:S02]  /*8d80*/  LOP3.LUT R32, R30, R29, RZ, 0x3c, !PT ;  /* 0x0000001d1e207212 */ /* 0x000fe400078e3cff */
        /* <DEDUP_REMOVED lines=18> */
[----:B------:R-:W-:Y:S01]  /*8eb0*/  HADD2.F32 R13, -RZ, R20.H0_H0 ;  /* 0x20000014ff0d7230 */ /* 0x000fe20000004100 */
[----:B------:R-:W-:Y:S02]  /*8ec0*/  LOP3.LUT R15, R30, R15, RZ, 0xfc, !PT ;  /* 0x0000000f1e0f7212 */ /* 0x000fe400078efcff */
[----:B------:R-:W-:Y:S01]  /*8ed0*/  LOP3.LUT R21, R40, R21, RZ, 0xfc, !PT ;  /* 0x0000001528157212 */ /* 0x000fe200078efcff */
[----:B----4-:R-:W-:Y:S01]  /*8ee0*/  HADD2.F32 R18, -RZ, R18.H0_H0 ;  /* 0x20000012ff127230 */ /* 0x010fe20000004100 */
[----:B------:R-:W-:Y:S01]  /*8ef0*/  STS [R108+0x10], R17 ;  /* 0x000010116c007388 */ /* 0x000fe20000000800 */
[----:B------:R-:W-:-:S02]  /*8f00*/  HADD2.F32 R19, -RZ, R24.H0_H0 ;  /* 0x20000018ff137230 */ /* 0x000fc40000004100 */
[----:B-----5:R-:W-:Y:S01]  /*8f10*/  HADD2.F32 R23, -RZ, R26.H0_H0 ;  /* 0x2000001aff177230 */ /* 0x020fe20000004100 */
[----:B------:R-:W-:Y:S04]  /*8f20*/  STS [R109], R12 ;  /* 0x0000000c6d007388 */ /* 0x000fe80000000800 */
[----:B------:R0:W-:Y:S04]  /*8f30*/  STS [R109+0x10], R28 ;  /* 0x0000101c6d007388 */ /* 0x0001e80000000800 */
        /* <DEDUP_REMOVED lines=9> */
[----:B------:R-:W-:Y:S04]  /*8fd0*/  LDS R40, [R111+0x30] ;  /* 0x000030006f287984 */ /* 0x000fe80000000800 */
[----:B------:R-:W-:Y:S04]  /*8fe0*/  LDS R41, [R111+0x40] ;  /* 0x000040006f297984 */ /* 0x000fe80000000800 */
[----:B------:R-:W1:Y:S04]  /*8ff0*/  LDSM.16.M88.4 R24, [R52] ;  /* 0x000000003418783b */ /* 0x000e680000000200 */
[----:B------:R-:W-:Y:S04]  /*9000*/  LDS R44, [R111+0x50] ;  /* 0x000050006f2c7984 */ /* 0x000fe80000000800 */
[----:B------:R-:W-:Y:S04]  /*9010*/  LDS R45, [R111+0x60] ;  /* 0x000060006f2d7984 */ /* 0x000fe80000000800 */
[----:B------:R-:W2:Y:S01]  /*9020*/  LDSM.16.M88.4 R32, [R49] ;  /* 0x000000003120783b */ /* 0x000ea20000000200 */
[----:B0-----:R-:W-:-:S02]  /*9030*/  MOV R28, R130 ;  /* 0x00000082001c7202 */ /* 0x001fc40000000f00 */
[----:B------:R-:W-:Y:S01]  /*9040*/  MOV R56, R128 ;  /* 0x0000008000387202 */ /* 0x000fe20000000f00 */
[----:B------:R-:W-:Y:S04]  /*9050*/  LDS R42, [R111+0x70] ;  /* 0x000070006f2a7984 */ /* 0x000fe80000000800 */
[----:B------:R-:W-:Y:S04]  /*9060*/  LDS R43, [R111+0x80] ;  /* 0x000080006f2b7984 */ /* 0x000fe80000000800 */
[----:B------:R-:W-:Y:S04]  /*9070*/  LDSM.16.M88.4 R28, [R28] ;  /* 0x000000001c1c783b */ /* 0x000fe80000000200 */
[----:B------:R-:W0:Y:S04]  /*9080*/  LDS.128 R12, [R64+0x20] ;  /* 0x00002000400c7984 */ /* 0x000e280000000c00 */
[----:B------:R-:W3:Y:S04]  /*9090*/  LDS.128 R16, [R2] ;  /* 0x0000000002107984 */ /* 0x000ee80000000c00 */
[----:B------:R-:W4:Y:S01]  /*90a0*/  LDS.128 R20, [R2+0x980] ;  /* 0x0009800002147984 */ /* 0x000f220000000c00 */
[----:B-1----:R-:W-:Y:S03]  /*90b0*/  IMMA.16832.S8.S8 R24, R24.ROW, R40.COL, RZ ;  /* 0x0000002818187237 */ /* 0x002fe60000405cff */
[----:B------:R-:W-:Y:S04]  /*90c0*/  LDS R40, [R111+0x90] ;  /* 0x000090006f287984 */ /* 0x000fe80000000800 */
[----:B------:R-:W-:Y:S04]  /*90d0*/  LDS R41, [R111+0xa0] ;  /* 0x0000a0006f297984 */ /* 0x000fe80000000800 */
[----:B------:R-:W1:Y:S01]  /*90e0*/  LDSM.16.M88.4 R56, [R56] ;  /* 0x000000003838783b */ /* 0x000e620000000200 */
[----:B--2---:R-:W-:Y:S07]  /*90f0*/  IMMA.16832.S8.S8 R32, R32.ROW, R44.COL, RZ ;  /* 0x0000002c20207237 */ /* 0x004fee0000405cff */
[----:B------:R-:W-:-:S02]  /*9100*/  I2FP.F32.S32 R45, R24 ;  /* 0x00000018002d7245 */ /* 0x000fc40000201400 */
[----:B------:R-:W-:Y:S02]  /*9110*/  I2FP.F32.S32 R47, R25 ;  /* 0x00000019002f7245 */ /* 0x000fe40000201400 */
[----:B------:R-:W-:Y:S02]  /*9120*/  I2FP.F32.S32 R49, R26 ;  /* 0x0000001a00317245 */ /* 0x000fe40000201400 */
[----:B------:R-:W-:Y:S02]  /*9130*/  I2FP.F32.S32 R51, R27 ;  /* 0x0000001b00337245 */ /* 0x000fe40000201400 */
[----:B------:R-:W2:Y:S01]  /*9140*/  LDS.128 R24, [R64+0xb0] ;  /* 0x0000b00040187984 */ /* 0x000ea20000000c00 */
[----:B------:R-:W-:Y:S01]  /*9150*/  BAR.SYNC.DEFER_BLOCKING 0x0 ;  /* 0x0000000000007b1d */ /* 0x000fe20000010000 */
[----:B------:R-:W-:Y:S01]  /*9160*/  MOV R46, R124 ;  /* 0x0000007c002e7202 */ /* 0x000fe20000000f00 */
[----:B0-----:R-:W-:Y:S01]  /*9170*/  HADD2.F32 R12, -RZ, R12.H0_H0 ;  /* 0x2000000cff0c7230 */ /* 0x001fe20000004100 */
[----:B------:R-:W-:Y:S01]  /*9180*/  I2FP.F32.S32 R32, R32 ;  /* 0x0000002000207245 */ /* 0x000fe20000201400 */
[C---:B---3--:R-:W-:Y:S01]  /*9190*/  FMUL R45, R16.reuse, R45 ;  /* 0x0000002d102d7220 */ /* 0x048fe20000400000 */
[----:B------:R-:W-:Y:S01]  /*91a0*/  I2FP.F32.S32 R44, R33 ;  /* 0x00000021002c7245 */ /* 0x000fe20000201400 */
[----:B------:R-:W-:Y:S04]  /*91b0*/  STS [R9+0x20], R144 ;  /* 0x0000209009007388 */ /* 0x000fe80000000800 */
[----:B------:R0:W-:Y:S01]  /*91c0*/  STS [R9+0x420], R146 ;  /* 0x0004209209007388 */ /* 0x0001e20000000800 */
[----:B------:R-:W-:Y:S01]  /*91d0*/  BAR.SYNC.DEFER_BLOCKING 0x0 ;  /* 0x0000000000007b1d */ /* 0x000fe20000010000 */
[----:B------:R-:W-:Y:S01]  /*91e0*/  IMMA.16832.S8.S8 R28, R28.ROW, R42.COL, RZ ;  /* 0x0000002a1c1c7237 */ /* 0x000fe20000405cff */
[----:B------:R-:W-:Y:S01]  /*91f0*/  MOV R52, R126 ;  /* 0x0000007e00347202 */ /* 0x000fe20000000f00 */
[----:B------:R-:W-:Y:S01]  /*9200*/  FMUL R143, R16, R47 ;  /* 0x0000002f108f7220 */ /* 0x000fe20000400000 */
[C---:B------:R-:W-:Y:S01]  /*9210*/  FMUL R33, R17.reuse, R32 ;  /* 0x0000002011217220 */ /* 0x040fe20000400000 */
[----:B------:R-:W-:Y:S01]  /*9220*/  FMUL R147, R17, R44 ;  /* 0x0000002c11937220 */ /* 0x000fe20000400000 */
[----:B------:R-:W-:Y:S01]  /*9230*/  FFMA R39, R12, R45, R39 ;  /* 0x0000002d0c277223 */ /* 0x000fe20000000027 */
[----:B------:R-:W-:Y:S01]  /*9240*/  I2FP.F32.S32 R34, R34 ;  /* 0x0000002200227245 */ /* 0x000fe20000201400 */
[----:B----4-:R-:W-:Y:S01]  /*9250*/  FMUL R49, R20, R49 ;  /* 0x0000003114317220 */ /* 0x010fe20000400000 */
[----:B------:R-:W-:Y:S01]  /*9260*/  MOV R50, R122 ;  /* 0x0000007a00327202 */ /* 0x000fe20000000f00 */
[----:B------:R-:W-:Y:S01]  /*9270*/  HADD2.F32 R32, -RZ, R13.H0_H0 ;  /* 0x2000000dff207230 */ /* 0x000fe20000004100 */
[----:B------:R-:W-:Y:S01]  /*9280*/  I2FP.F32.S32 R48, R35 ;  /* 0x0000002300307245 */ /* 0x000fe20000201400 */
[----:B------:R-:W-:Y:S01]  /*9290*/  FFMA R49, R12, R49, R38 ;  /* 0x000000310c317223 */ /* 0x000fe20000000026 */
[----:B------:R-:W-:Y:S04]  /*92a0*/  LDS R16, [R111+0x50] ;  /* 0x000050006f107984 */ /* 0x000fe80000000800 */
[----:B------:R-:W-:Y:S04]  /*92b0*/  LDS R17, [R111+0x60] ;  /* 0x000060006f117984 */ /* 0x000fe80000000800 */
[----:B------:R-:W3:Y:S04]  /*92c0*/  LDSM.16.M88.4 R44, [R46] ;  /* 0x000000002e2c783b */ /* 0x000ee80000000200 */
[----:B------:R-:W-:Y:S04]  /*92d0*/  LDS R148, [R111+0x30] ;  /* 0x000030006f947984 */ /* 0x000fe80000000800 */
[----:B------:R-:W-:Y:S04]  /*92e0*/  LDS R149, [R111+0x40] ;  /* 0x000040006f957984 */ /* 0x000fe80000000800 */
[----:B------:R-:W4:Y:S01]  /*92f0*/  LDSM.16.M88.4 R52, [R52] ;  /* 0x000000003434783b */ /* 0x000f220000000200 */
[C---:B------:R-:W-:Y:S01]  /*9300*/  FMUL R34, R21.reuse, R34 ;  /* 0x0000002215227220 */ /* 0x040fe20000400000 */
[----:B------:R-:W-:Y:S01]  /*9310*/  I2FP.F32.S32 R13, R28 ;  /* 0x0000001c000d7245 */ /* 0x000fe20000201400 */
[----:B------:R-:W-:Y:S01]  /*9320*/  FMUL R12, R20, R51 ;  /* 0x00000033140c7220 */ /* 0x000fe20000400000 */
[----:B------:R-:W-:Y:S01]  /*9330*/  FMUL R151, R21, R48 ;  /* 0x0000003015977220 */ /* 0x000fe20000400000 */
[----:B0-----:R-:W-:Y:S01]  /*9340*/  FFMA R146, R32, R34, R49 ;  /* 0x0000002220927223 */ /* 0x001fe20000000031 */
[----:B-1----:R-:W-:Y:S01]  /*9350*/  IMMA.16832.S8.S8 R56, R56.ROW, R40.COL, RZ ;  /* 0x0000002838387237 */ /* 0x002fe20000405cff */
[----:B------:R-:W-:Y:S01]  /*9360*/  LDS R144, [R111+0x70] ;  /* 0x000070006f907984 */ /* 0x000fe20000000800 */
[----:B------:R-:W-:Y:S01]  /*9370*/  I2FP.F32.S32 R29, R29 ;  /* 0x0000001d001d7245 */ /* 0x000fe20000201400 */
[----:B------:R-:W-:-:S02]  /*9380*/  HADD2.F32 R150, -RZ, R14.H0_H0 ;  /* 0x2000000eff967230 */ /* 0x000fc40000004100 */
[----:B------:R-:W-:Y:S01]  /*9390*/  LDS R145, [R111+0x80] ;  /* 0x000080006f917984 */ /* 0x000fe20000000800 */
[----:B------:R-:W-:-:S03]  /*93a0*/  FFMA R33, R32, R33, R39 ;  /* 0x0000002120217223 */ /* 0x000fc60000000027 */
[----:B------:R-:W0:Y:S01]  /*93b0*/  LDSM.16.M88.4 R48, [R50] ;  /* 0x000000003230783b */ /* 0x000e220000000200 */
[C---:B------:R-:W-:Y:S01]  /*93c0*/  FMUL R13, R18.reuse, R13 ;  /* 0x0000000d120d7220 */ /* 0x040fe20000400000 */
[----:B------:R-:W-:Y:S01]  /*93d0*/  I2FP.F32.S32 R31, R31 ;  /* 0x0000001f001f7245 */ /* 0x000fe20000201400 */
[----:B------:R-:W-:Y:S01]  /*93e0*/  FMUL R152, R18, R29 ;  /* 0x0000001d12987220 */ /* 0x000fe20000400000 */
[----:B------:R-:W-:Y:S01]  /*93f0*/  I2FP.F32.S32 R21, R30 ;  /* 0x0000001e00157245 */ /* 0x000fe20000201400 */
[----:B------:R-:W-:Y:S01]  /*9400*/  FFMA R18, R150, R13, R33 ;  /* 0x0000000d96127223 */ /* 0x000fe20000000021 */
[----:B------:R-:W-:Y:S01]  /*9410*/  MOV R154, R120 ;  /* 0x00000078009a7202 */ /* 0x000fe20000000f00 */
[----:B--2---:R-:W-:Y:S02]  /*9420*/  HADD2.F32 R13, -RZ, R24.H0_H0 ;  /* 0x20000018ff0d7230 */ /* 0x004fe40000004100 */
[C---:B------:R-:W-:Y:S01]  /*9430*/  FMUL R155, R22.reuse, R31 ;  /* 0x0000001f169b7220 */ /* 0x040fe20000400000 */
[----:B------:R-:W-:Y:S01]  /*9440*/  FMUL R153, R22, R21 ;  /* 0x0000001516997220 */ /* 0x000fe20000400000 */
[----:B------:R-:W1:Y:S01]  /*9450*/  LDS.128 R28, [R2+0x10] ;  /* 0x00001000021c7984 */ /* 0x000e620000000c00 */
[----:B------:R-:W-:-:S02]  /*9460*/  HADD2.F32 R14, -RZ, R25.H0_H0 ;  /* 0x20000019ff0e7230 */ /* 0x000fc40000004100 */
[C---:B------:R-:W-:Y:S01]  /*9470*/  FFMA R143, R13.reuse, R143, R36 ;  /* 0x0000008f0d8f7223 */ /* 0x040fe20000000024 */
[----:B------:R-:W-:Y:S01]  /*9480*/  FFMA R12, R13, R12, R37 ;  /* 0x0000000c0d0c7223 */ /* 0x000fe20000000025 */
[----:B------:R-:W-:Y:S04]  /*9490*/  LDS R20, [R111+0x90] ;  /* 0x000090006f147984 */ /* 0x000fe80000000800 */
[----:B------:R-:W-:Y:S04]  /*94a0*/  LDS R21, [R111+0xa0] ;  /* 0x0000a0006f157984 */ /* 0x000fe80000000800 */
[----:B------:R-:W2:Y:S04]  /*94b0*/  LDSM.16.M88.4 R40, [R154] ;  /* 0x000000009a28783b */ /* 0x000ea80000000200 */
[----:B------:R-:W5:Y:S04]  /*94c0*/  LDS.128 R32, [R64+0x20] ;  /* 0x0000200040207984 */ /* 0x000f680000000c00 */
[----:B------:R-:W5:Y:S01]  /*94d0*/  LDS.128 R36, [R2+0x990] ;  /* 0x0009900002247984 */ /* 0x000f620000000c00 */
[C---:B------:R-:W-:Y:S01]  /*94e0*/  FFMA R143, R14.reuse, R147, R143 ;  /* 0x000000930e8f7223 */ /* 0x040fe2000000008f */
[----:B------:R-:W-:Y:S01]  /*94f0*/  FFMA R12, R14, R151, R12 ;  /* 0x000000970e0c7223 */ /* 0x000fe2000000000c */
[----:B------:R-:W-:Y:S01]  /*9500*/  HADD2.F32 R26, -RZ, R26.H0_H0 ;  /* 0x2000001aff1a7230 */ /* 0x000fe20000004100 */
[----:B------:R-:W-:Y:S01]  /*9510*/  I2FP.F32.S32 R14, R59 ;  /* 0x0000003b000e7245 */ /* 0x000fe20000201400 */
[----:B---3--:R-:W-:Y:S01]  /*9520*/  IMMA.16832.S8.S8 R44, R44.ROW, R16.COL, RZ ;  /* 0x000000102c2c7237 */ /* 0x008fe20000405cff */
[----:B------:R-:W-:-:S02]  /*9530*/  HADD2.F32 R17, -RZ, R15.H0_H0 ;  /* 0x2000000fff117230 */ /* 0x000fc40000004100 */
[----:B------:R-:W-:Y:S01]  /*9540*/  FFMA R155, R26, R155, R12 ;  /* 0x0000009b1a9b7223 */ /* 0x000fe2000000000c */
[----:B------:R-:W-:Y:S02]  /*9550*/  FMUL R24, R23, R14 ;  /* 0x0000000e17187220 */ /* 0x000fe40000400000 */
[----:B------:R-:W3:Y:S02]  /*9560*/  LDS.128 R12, [R64+0xb0] ;  /* 0x0000b000400c7984 */ /* 0x000ee40000000c00 */
[----:B----4-:R-:W-:Y:S01]  /*9570*/  IMMA.16832.S8.S8 R52, R52.ROW, R148.COL, RZ ;  /* 0x0000009434347237 */ /* 0x010fe20000405cff */
[----:B------:R-:W-:Y:S02]  /*9580*/  I2FP.F32.S32 R56, R56 ;  /* 0x0000003800387245 */ /* 0x000fe40000201400 */
[----:B------:R-:W-:Y:S02]  /*9590*/  I2FP.F32.S32 R22, R57 ;  /* 0x0000003900167245 */ /* 0x000fe40000201400 */
[----:B------:R-:W-:Y:S01]  /*95a0*/  I2FP.F32.S32 R58, R58 ;  /* 0x0000003a003a7245 */ /* 0x000fe20000201400 */
[----:B------:R-:W-:-:S02]  /*95b0*/  FMUL R56, R19, R56 ;  /* 0x0000003813387220 */ /* 0x000fc40000400000 */
[----:B0-----:R-:W-:Y:S01]  /*95c0*/  IMMA.16832.S8.S8 R48, R48.ROW, R144.COL, RZ ;  /* 0x0000009030307237 */ /* 0x001fe20000405cff */
[----:B------:R-:W-:Y:S01]  /*95d0*/  FMUL R22, R19, R22 ;  /* 0x0000001613167220 */ /* 0x000fe20000400000 */
[----:B------:R-:W-:Y:S01]  /*95e0*/  FFMA R146, R150, R153, R146 ;  /* 0x0000009996927223 */ /* 0x000fe20000000092 */
[----:B------:R-:W-:Y:S01]  /*95f0*/  FMUL R19, R23, R58 ;  /* 0x0000003a17137220 */ /* 0x000fe20000400000 */
[----:B------:R-:W-:Y:S02]  /*9600*/  HADD2.F32 R16, -RZ, R27.H0_H0 ;  /* 0x2000001bff107230 */ /* 0x000fe40000004100 */
[C---:B------:R-:W-:Y:S01]  /*9610*/  FFMA R18, R17.reuse, R56, R18 ;  /* 0x0000003811127223 */ /* 0x040fe20000000012 */
[----:B------:R-:W-:Y:S01]  /*9620*/  FFMA R143, R26, R152, R143 ;  /* 0x000000981a8f7223 */ /* 0x000fe2000000008f */
[----:B------:R-:W-:-:S03]  /*9630*/  FFMA R19, R17, R19, R146 ;  /* 0x0000001311137223 */ /* 0x000fc60000000092 */
[----:B------:R-:W-:Y:S02]  /*9640*/  I2FP.F32.S32 R17, R52 ;  /* 0x0000003400117245 */ /* 0x000fe40000201400 */
[----:B------:R-:W-:Y:S01]  /*9650*/  I2FP.F32.S32 R23, R54 ;  /* 0x0000003600177245 */ /* 0x000fe20000201400 */
[C---:B------:R-:W-:Y:S01]  /*9660*/  FFMA R22, R16.reuse, R22, R143 ;  /* 0x0000001610167223 */ /* 0x040fe2000000008f */
[----:B------:R-:W-:Y:S01]  /*9670*/  FFMA R24, R16, R24, R155 ;  /* 0x0000001810187223 */ /* 0x000fe2000000009b */
[----:B-1----:R-:W-:Y:S01]  /*9680*/  FMUL R16, R28, R17 ;  /* 0x000000111c107220 */ /* 0x002fe20000400000 */
[----:B--2---:R-:W-:Y:S01]  /*9690*/  IMMA.16832.S8.S8 R40, R40.ROW, R20.COL, RZ ;  /* 0x0000001428287237 */ /* 0x004fe20000405cff */
[----:B-----5:R-:W-:Y:S02]  /*96a0*/  HADD2.F32 R17, -RZ, R32.H0_H0 ;  /* 0x20000020ff117230 */ /* 0x020fe40000004100 */
[----:B------:R-:W-:Y:S01]  /*96b0*/  FMUL R20, R36, R23 ;  /* 0x0000001724147220 */ /* 0x000fe20000400000 */
[----:B------:R-:W-:-:S02]  /*96c0*/  I2FP.F32.S32 R53, R53 ;  /* 0x0000003500357245 */ /* 0x000fc40000201400 */
[C---:B------:R-:W-:Y:S01]  /*96d0*/  FFMA R16, R17.reuse, R16, R18 ;  /* 0x0000001011107223 */ /* 0x040fe20000000012 */
[----:B------:R-:W-:Y:S01]  /*96e0*/  FFMA R19, R17, R20, R19 ;  /* 0x0000001411137223 */ /* 0x000fe20000000013 */
[----:B------:R-:W-:Y:S01]  /*96f0*/  I2FP.F32.S32 R17, R48 ;  /* 0x0000003000117245 */ /* 0x000fe20000201400 */
[----:B------:R-:W-:Y:S01]  /*9700*/  VIADD R184, R184, 0x8 ;  /* 0x00000008b8b87836 */ /* 0x000fe20000000000 */
[----:B------:R-:W-:Y:S02]  /*9710*/  I2FP.F32.S32 R55, R55 ;  /* 0x0000003700377245 */ /* 0x000fe40000201400 */
[----:B------:R-:W-:Y:S01]  /*9720*/  I2FP.F32.S32 R46, R46 ;  /* 0x0000002e002e7245 */ /* 0x000fe20000201400 */
[----:B------:R-:W-:Y:S01]  /*9730*/  FMUL R18, R30, R17 ;  /* 0x000000111e127220 */ /* 0x000fe20000400000 */
[----:B------:R-:W-:Y:S01]  /*9740*/  I2FP.F32.S32 R44, R44 ;  /* 0x0000002c002c7245 */ /* 0x000fe20000201400 */
[----:B---3--:R-:W-:Y:S01]  /*9750*/  HADD2.F32 R17, -RZ, R12.H0_H0 ;  /* 0x2000000cff117230 */ /* 0x008fe20000004100 */
[----:B------:R-:W-:Y:S01]  /*9760*/  I2FP.F32.S32 R26, R45 ;  /* 0x0000002d001a7245 */ /* 0x000fe20000201400 */
[----:B------:R-:W-:Y:S01]  /*9770*/  FMUL R53, R28, R53 ;  /* 0x000000351c357220 */ /* 0x000fe20000400000 */
[----:B------:R-:W-:Y:S01]  /*9780*/  I2FP.F32.S32 R52, R47 ;  /* 0x0000002f00347245 */ /* 0x000fe20000201400 */
[----:B------:R-:W-:Y:S01]  /*9790*/  FMUL R55, R36, R55 ;  /* 0x0000003724377220 */ /* 0x000fe20000400000 */
[----:B------:R-:W-:-:S02]  /*97a0*/  I2FP.F32.S32 R21, R50 ;  /* 0x0000003200157245 */ /* 0x000fc40000201400 */
[----:B------:R-:W-:Y:S01]  /*97b0*/  ISETP.GE.AND P2, PT, R184, R63, PT ;  /* 0x0000003fb800720c */ /* 0x000fe20003f46270 */
[----:B------:R-:W-:Y:S02]  /*97c0*/  HADD2.F32 R33, -RZ, R33.H0_H0 ;  /* 0x20000021ff217230 */ /* 0x000fe40000004100 */
[----:B------:R-:W-:Y:S01]  /*97d0*/  FMUL R46, R37, R46 ;  /* 0x0000002e252e7220 */ /* 0x000fe20000400000 */
[----:B------:R-:W-:Y:S01]  /*97e0*/  I2FP.F32.S32 R49, R49 ;  /* 0x0000003100317245 */ /* 0x000fe20000201400 */
[----:B------:R-:W-:Y:S01]  /*97f0*/  HADD2.F32 R13, -RZ, R13.H0_H0 ;  /* 0x2000000dff0d7230 */ /* 0x000fe20000004100 */
[----:B------:R-:W-:Y:S01]  /*9800*/  I2FP.F32.S32 R51, R51 ;  /* 0x0000003300337245 */ /* 0x000fe20000201400 */
[C---:B------:R-:W-:Y:S01]  /*9810*/  FMUL R44, R29.reuse, R44 ;  /* 0x0000002c1d2c7220 */ /* 0x040fe20000400000 */
        /* <DEDUP_REMOVED lines=17> */
[----:B------:R-:W-:-:S02]  /*9930*/  HADD2.F32 R35, -RZ, R35.H0_H0 ;  /* 0x20000023ff237230 */ /* 0x000fc40000004100 */
[C---:B------:R-:W-:Y:S01]  /*9940*/  FMUL R40, R31.reuse, R40 ;  /* 0x000000281f287220 */ /* 0x040fe20000400000 */
[----:B------:R-:W-:Y:S02]  /*9950*/  HADD2.F32 R15, -RZ, R15.H0_H0 ;  /* 0x2000000fff0f7230 */ /* 0x000fe40000004100 */
[----:B------:R-:W-:Y:S01]  /*9960*/  FMUL R28, R31, R28 ;  /* 0x0000001c1f1c7220 */ /* 0x000fe20000400000 */
[C---:B------:R-:W-:Y:S01]  /*9970*/  FFMA R16, R21.reuse, R18, R16 ;  /* 0x0000001215107223 */ /* 0x040fe20000000010 */
        /* <DEDUP_REMOVED lines=12> */
.L_x_3681:
[----:B------:R-:W-:Y:S01]  /*9a40*/  BSSY.RECONVERGENT B0, `(.L_x_3683) ;  /* 0x0000012000007945 */ /* 0x000fe20003800200 */
[----:B------:R-:W-:Y:S01]  /*9a50*/  IMAD.SHL.U32 R0, R0, 0x400, RZ ;  /* 0x0000040000007824 */ /* 0x000fe200078e00ff */
[----:B------:R-:W-:Y:S02]  /*9a60*/  LOP3.LUT R62, R62, 0x18, RZ, 0xc0, !PT ;  /* 0x000000183e3e7812 */ /* 0x000fe400078ec0ff */
[----:B------:R-:W-:Y:S05]  /*9a70*/  @P0 BRA `(.L_x_3684) ;  /* 0x0000000000380947 */ /* 0x000fea0003800000 */
[----:B------:R-:W4:Y:S01]  /*9a80*/  LDS.64 R2, [R62+UR8] ;  /* 0x000000083e027984 */ /* 0x000f220008000a00 */
[----:B------:R-:W5:Y:S01]  /*9a90*/  LDCU.64 UR4, c[0x0][0x3a8] ;  /* 0x00007500ff0477ac */ /* 0x000f620008000a00 */
[--C-:B----4-:R-:W-:Y:S02]  /*9aa0*/  IMAD R7, R2, 0x80, R5.reuse ;  /* 0x0000008002077824 */ /* 0x110fe400078e0205 */
[----:B------:R-:W-:-:S03]  /*9ab0*/  IMAD R3, R3, 0x80, R5 ;  /* 0x0000008003037824 */ /* 0x000fc600078e0205 */
[C---:B------:R-:W-:Y:S02]  /*9ac0*/  IADD3 R8, P0, PT, R0.reuse, R7, RZ ;  /* 0x0000000700087210 */ /* 0x040fe40007f1e0ff */
[----:B---3--:R-:W-:Y:S02]  /*9ad0*/  IADD3 R4, P2, PT, R0, R3, RZ ;  /* 0x0000000300047210 */ /* 0x008fe40007f5e0ff */
[----:B------:R-:W-:Y:S02]  /*9ae0*/  LEA.HI.X.SX32 R9, R7, RZ, 0x1, P0 ;  /* 0x000000ff07097211 */ /* 0x000fe400000f0eff */
[----:B------:R-:W-:Y:S02]  /*9af0*/  LEA.HI.X.SX32 R7, R3, RZ, 0x1, P2 ;  /* 0x000000ff03077211 */ /* 0x000fe400010f0eff */
[----:B-----5:R-:W-:Y:S02]  /*9b00*/  LEA R2, P0, R8, UR4, 0x2 ;  /* 0x0000000408027c11 */ /* 0x020fe4000f8010ff */
[----:B------:R-:W-:-:S02]  /*9b10*/  LEA R6, P2, R4, UR4, 0x2 ;  /* 0x0000000404067c11 */ /* 0x000fc4000f8410ff */
[----:B------:R-:W-:Y:S02]  /*9b20*/  LEA.HI.X R3, R8, UR5, R9, 0x2, P0 ;  /* 0x0000000508037c11 */ /* 0x000fe400080f1409 */
[----:B------:R-:W-:-:S03]  /*9b30*/  LEA.HI.X R7, R4, UR5, R7, 0x2, P2 ;  /* 0x0000000504077c11 */ /* 0x000fc600090f1407 */
[----:B------:R4:W-:Y:S04]  /*9b40*/  STG.E desc[UR10][R2.64], R39 ;  /* 0x0000002702007986 */ /* 0x0009e8000c10190a */
[----:B------:R4:W-:Y:S02]  /*9b50*/  STG.E desc[UR10][R6.64], R36 ;  /* 0x0000002406007986 */ /* 0x0009e4000c10190a */
.L_x_3684:
[----:B------:R-:W-:Y:S05]  /*9b60*/  BSYNC.RECONVERGENT B0 ;  /* 0x0000000000007941 */ /* 0x000fea0003800200 */
.L_x_3683:
[----:B------:R-:W-:Y:S05]  /*9b70*/  @P1 EXIT ;  /* 0x000000000000194d */ /* 0x000fea0003800000 */
[----:B----4-:R-:W4:Y:S01]  /*9b80*/  LDS.64 R2, [R62+UR8] ;  /* 0x000000083e027984 */ /* 0x010f220008000a00 */
[----:B------:R-:W5:Y:S01]  /*9b90*/  LDCU.64 UR4, c[0x0][0x3a8] ;  /* 0x00007500ff0477ac */ /* 0x000f620008000a00 */
[----:B----4-:R-:W-:Y:S02]  /*9ba0*/  IMAD.SHL.U32 R2, R2, 0x80, RZ ;  /* 0x0000008002027824 */ /* 0x010fe400078e00ff */
[----:B------:R-:W-:-:S03]  /*9bb0*/  IMAD.SHL.U32 R3, R3, 0x80, RZ ;  /* 0x0000008003037824 */ /* 0x000fc600078e00ff */
[C-C-:B------:R-:W-:Y:S02]  /*9bc0*/  IADD3 R6, P0, P1, R0.reuse, R2, R5.reuse ;  /* 0x0000000200067210 */ /* 0x140fe4000791e005 */
[----:B------:R-:W-:Y:S02]  /*9bd0*/  SHF.R.S32.HI R2, RZ, 0x1f, R2 ;  /* 0x0000001fff027819 */ /* 0x000fe40000011402 */
[----:B------:R-:W-:Y:S02]  /*9be0*/  IADD3 R0, P2, P3, R0, R3, R5 ;  /* 0x0000000300007210 */ /* 0x000fe40007b5e005 */
[----:B------:R-:W-:Y:S02]  /*9bf0*/  SHF.R.S32.HI R3, RZ, 0x1f, R3 ;  /* 0x0000001fff037819 */ /* 0x000fe40000011403 */
[----:B------:R-:W-:Y:S02]  /*9c00*/  IADD3.X R7, PT, PT, RZ, R2, RZ, P0, P1 ;  /* 0x00000002ff077210 */ /* 0x000fe400007e24ff */
[----:B-----5:R-:W-:-:S02]  /*9c10*/  LEA R2, P0, R6, UR4, 0x2 ;  /* 0x0000000406027c11 */ /* 0x020fc4000f8010ff */
[----:B------:R-:W-:Y:S02]  /*9c20*/  IADD3.X R5, PT, PT, RZ, R3, RZ, P2, P3 ;  /* 0x00000003ff057210 */ /* 0x000fe400017e64ff */
[----:B---3--:R-:W-:Y:S02]  /*9c30*/  LEA R4, P1, R0, UR4, 0x2 ;  /* 0x0000000400047c11 */ /* 0x008fe4000f8210ff */
[----:B------:R-:W-:Y:S02]  /*9c40*/  LEA.HI.X R3, R6, UR5, R7, 0x2, P0 ;  /* 0x0000000506037c11 */ /* 0x000fe400080f1407 */
[----:B------:R-:W-:-:S03]  /*9c50*/  LEA.HI.X R5, R0, UR5, R5, 0x2, P1 ;  /* 0x0000000500057c11 */ /* 0x000fc600088f1405 */
[----:B------:R-:W-:Y:S04]  /*9c60*/  STG.E desc[UR10][R2.64+0x20], R38 ;  /* 0x0000202602007986 */ /* 0x000fe8000c10190a */
[----:B------:R-:W-:Y:S01]  /*9c70*/  STG.E desc[UR10][R4.64+0x20], R37 ;  /* 0x0000202504007986 */ /* 0x000fe2000c10190a */
[----:B------:R-:W-:Y:S05]  /*9c80*/  EXIT ;  /* 0x000000000000794d */ /* 0x000fea0003800000 */
        .weak           $__internal_88_$__cuda_sm20_div_s64
        .type           $__internal_88_$__cuda_sm20_div_s64,@function
        .size           $__internal_88_$__cuda_sm20_div_s64,($__internal_89_$__cuda_sm20_rem_s64 - $__internal_88_$__cuda_sm20_div_s64)
$__internal_88_$__cuda_sm20_div_s64:
        /* <DEDUP_REMOVED lines=83> */
[----:B------:R-:W-:Y:S06]  /*a1c0*/  RET.REL.NODEC R44 `(mul_mat_q40_8_8_true) ;  /* 0xffffff5c2c8c7950 */ /* 0x000fec0003c3ffff */
        .weak           $__internal_89_$__cuda_sm20_rem_s64
        .type           $__internal_89_$__cuda_sm20_rem_s64,@function
        .size           $__internal_89_$__cuda_sm20_rem_s64,(.L_x_3775 - $__internal_89_$__cuda_sm20_rem_s64)
$__internal_89_$__cuda_sm20_rem_s64:
        /* <DEDUP_REMOVED lines=66> */
[----:B------:R-:W-:Y:S01]  /*a5f0*/  SEL R185, R185, R47, P0 ;  /* 0x0000002fb9b97207 */ /* 0x000fe20000000000 */
[----:B------:R-:W-:Y:S01]  /*a600*/  IMAD.MOV.U32 R47, RZ, RZ, 0x0 ;  /* 0x00000000ff2f7424 */ /* 0x000fe200078e00ff */
[-C--:B------:R-:W-:Y:S02]  /*a610*/  IADD3 R45, P2, PT, RZ, -R184.reuse, RZ ;  /* 0x800000b8ff2d7210 */ /* 0x080fe40007f5e0ff */
        /* <DEDUP_REMOVED lines=8> */
[----:B------:R-:W-:Y:S06]  /*a6a0*/  RET.REL.NODEC R46 `(mul_mat_q40_8_8_true) ;  /* 0xffffff582e547950 */ /* 0x000fec0003c3ffff */
.L_x_3685:
        /* <DEDUP_REMOVED lines=13> */
.L_x_3775:


//--------------------- .nv.shared.quantize_mmq_q8_1 --------------------------
	.section	.nv.shared.quantize_mmq_q8_1,"aw",@nobits
	.sectionflags	@""
	.align	16
	.zero		1024


//--------------------- .nv.shared.reserved.0     --------------------------
	.section	.nv.shared.reserved.0,"aw",@nobits
	.weak		__nv_reservedSMEM_offset_0_alias
	.size		__nv_reservedSMEM_offset_0_alias, 0, 64
	.other		__nv_reservedSMEM_offset_0_alias,@"STO_CUDA_RESERVED_SHARED STV_DEFAULT"
__nv_reservedSMEM_offset_0_alias:
	.zero		0
	.zero		64


//--------------------- .nv.shared.mul_mat_q40_stream_k_fixup_128_8_false --------------------------
	.section	.nv.shared.mul_mat_q40_stream_k_fixup_128_8_false,"aw",@nobits
	.sectionflags	@""
	.align	16
.nv.shared.mul_mat_q40_stream_k_fixup_128_8_false:
	.zero		1536


//--------------------- .nv.shared.mul_mat_q40_128_8_false --------------------------
	.section	.nv.shared.mul_mat_q40_128_8_false,"aw",@nobits
	.sectionflags	@""
	.align	16
	.zero		1024


//--------------------- .nv.shared.mul_mat_q40_stream_k_fixup_112_8_false --------------------------
	.section	.nv.shared.mul_mat_q40_stream_k_fixup_112_8_false,"aw",@nobits
	.sectionflags	@""
	.align	16
.nv.shared.mul_mat_q40_stream_k_fixup_112_8_false:
	.zero		1472


//--------------------- .nv.shared.mul_mat_q40_112_8_false --------------------------
	.section	.nv.shared.mul_mat_q40_112_8_false,"aw",@nobits
	.sectionflags	@""
	.align	16
	.zero		1024


//--------------------- .nv.shared.mul_mat_q40_stream_k_fixup_96_8_false --------------------------
	.section	.nv.shared.mul_mat_q40_stream_k_fixup_96_8_false,"aw",@nobits
	.sectionflags	@""
	.align	16
.nv.shared.mul_mat_q40_stream_k_fixup_96_8_false:
	.zero		1408


//--------------------- .nv.shared.mul_mat_q40_96_8_false --------------------------
	.section	.nv.shared.mul_mat_q40_96_8_false,"aw",@nobits
	.sectionflags	@""
	.align	16
	.zero		1024


//--------------------- .nv.shared.mul_mat_q40_stream_k_fixup_80_8_false --------------------------
	.section	.nv.shared.mul_mat_q40_stream_k_fixup_80_8_false,"aw",@nobits
	.sectionflags	@""
	.align	16
.nv.shared.mul_mat_q40_stream_k_fixup_80_8_false:
	.zero		1344


//--------------------- .nv.shared.mul_mat_q40_80_8_false --------------------------
	.section	.nv.shared.mul_mat_q40_80_8_false,"aw",@nobits
	.sectionflags	@""
	.align	16
	.zero		1024


//--------------------- .nv.shared.mul_mat_q40_stream_k_fixup_64_8_false --------------------------
	.section	.nv.shared.mul_mat_q40_stream_k_fixup_64_8_false,"aw",@nobits
	.sectionflags	@""
	.align	16
.nv.shared.mul_mat_q40_stream_k_fixup_64_8_false:
	.zero		1280


//--------------------- .nv.shared.mul_mat_q40_64_8_false --------------------------
	.section	.nv.shared.mul_mat_q40_64_8_false,"aw",@nobits
	.sectionflags	@""
	.align	16
	.zero		1024


//--------------------- .nv.shared.mul_mat_q40_stream_k_fixup_48_8_false --------------------------
	.section	.nv.shared.mul_mat_q40_stream_k_fixup_48_8_false,"aw",@nobits
	.sectionflags	@""
	.align	16
.nv.shared.mul_mat_q40_stream_k_fixup_48_8_false:
	.zero		1216


//--------------------- .nv.shared.mul_mat_q40_48_8_false --------------------------
	.section	.nv.shared.mul_mat_q40_48_8_false,"aw",@nobits
	.sectionflags	@""
	.align	16
	.zero		1024


//--------------------- .nv.shared.mul_mat_q40_stream_k_fixup_40_8_false --------------------------
	.section	.nv.shared.mul_mat_q40_stream_k_fixup_40_8_false,"aw",@nobits
	.sectionflags	@""
	.align	16
.nv.shared.mul_mat_q40_stream_k_fixup_40_8_false:
	.zero		1184


//--------------------- .nv.shared.mul_mat_q40_40_8_false --------------------------
	.section	.nv.shared.mul_mat_q40_40_8_false,"aw",@nobits
	.sectionflags	@""
	.align	16
	.zero		1024


//--------------------- .nv.shared.mul_mat_q40_stream_k_fixup_32_8_false --------------------------
	.section	.nv.shared.mul_mat_q40_stream_k_fixup_32_8_false,"aw",@nobits
	.sectionflags	@""
	.align	16
.nv.shared.mul_mat_q40_stream_k_fixup_32_8_false:
	.zero		1152


//--------------------- .nv.shared.mul_mat_q40_32_8_false --------------------------
	.section	.nv.shared.mul_mat_q40_32_8_false,"aw",@nobits
	.sectionflags	@""
	.align	16
	.zero		1024


//--------------------- .nv.shared.mul_mat_q40_stream_k_fixup_24_8_false --------------------------
	.section	.nv.shared.mul_mat_q40_stream_k_fixup_24_8_false,"aw",@nobits
	.sectionflags	@""
	.align	16
.nv.shared.mul_mat_q40_stream_k_fixup_24_8_false:
	.zero		1120


//--------------------- .nv.shared.mul_mat_q40_24_8_false --------------------------
	.section	.nv.shared.mul_mat_q40_24_8_false,"aw",@nobits
	.sectionflags	@""
	.align	16
	.zero		1024


//--------------------- .nv.shared.mul_mat_q40_stream_k_fixup_16_8_false --------------------------
	.section	.nv.shared.mul_mat_q40_stream_k_fixup_16_8_false,"aw",@nobits
	.sectionflags	@""
	.align	16
.nv.shared.mul_mat_q40_stream_k_fixup_16_8_false:
	.zero		1088


//--------------------- .nv.shared.mul_mat_q40_16_8_false --------------------------
	.section	.nv.shared.mul_mat_q40_16_8_false,"aw",@nobits
	.sectionflags	@""
	.align	16
	.zero		1024


//--------------------- .nv.shared.mul_mat_q40_stream_k_fixup_8_8_false --------------------------
	.section	.nv.shared.mul_mat_q40_stream_k_fixup_8_8_false,"aw",@nobits
	.sectionflags	@""
	.align	16
.nv.shared.mul_mat_q40_stream_k_fixup_8_8_false:
	.zero		1056


//--------------------- .nv.shared.mul_mat_q40_8_8_false --------------------------
	.section	.nv.shared.mul_mat_q40_8_8_false,"aw",@nobits
	.sectionflags	@""
	.align	16
	.zero		1024


//--------------------- .nv.shared.mul_mat_q40_stream_k_fixup_128_8_true --------------------------
	.section	.nv.shared.mul_mat_q40_stream_k_fixup_128_8_true,"aw",@nobits
	.sectionflags	@""
	.align	16
.nv.shared.mul_mat_q40_stream_k_fixup_128_8_true:
	.zero		1536


//--------------------- .nv.shared.mul_mat_q40_128_8_true --------------------------
	.section	.nv.shared.mul_mat_q40_128_8_true,"aw",@nobits
	.sectionflags	@""
	.align	16
	.zero		1024


//--------------------- .nv.shared.mul_mat_q40_stream_k_fixup_112_8_true --------------------------
	.section	.nv.shared.mul_mat_q40_stream_k_fixup_112_8_true,"aw",@nobits
	.sectionflags	@""
	.align	16
.nv.shared.mul_mat_q40_stream_k_fixup_112_8_true:
	.zero		1472


//--------------------- .nv.shared.mul_mat_q40_112_8_true --------------------------
	.section	.nv.shared.mul_mat_q40_112_8_true,"aw",@nobits
	.sectionflags	@""
	.align	16
	.zero		1024


//--------------------- .nv.shared.mul_mat_q40_stream_k_fixup_96_8_true --------------------------
	.section	.nv.shared.mul_mat_q40_stream_k_fixup_96_8_true,"aw",@nobits
	.sectionflags	@""
	.align	16
.nv.shared.mul_mat_q40_stream_k_fixup_96_8_true:
	.zero		1408


//--------------------- .nv.shared.mul_mat_q40_96_8_true --------------------------
	.section	.nv.shared.mul_mat_q40_96_8_true,"aw",@nobits
	.sectionflags	@""
	.align	16
	.zero		1024


//--------------------- .nv.shared.mul_mat_q40_stream_k_fixup_80_8_true --------------------------
	.section	.nv.shared.mul_mat_q40_stream_k_fixup_80_8_true,"aw",@nobits
	.sectionflags	@""
	.align	16
.nv.shared.mul_mat_q40_stream_k_fixup_80_8_true:
	.zero		1344


//--------------------- .nv.shared.mul_mat_q40_80_8_true --------------------------
	.section	.nv.shared.mul_mat_q40_80_8_true,"aw",@nobits
	.sectionflags	@""
	.align	16
	.zero		1024


//--------------------- .nv.shared.mul_mat_q40_stream_k_fixup_64_8_true --------------------------
	.section	.nv.shared.mul_mat_q40_stream_k_fixup_64_8_true,"aw",@nobits
	.sectionflags	@""
	.align	16
.nv.shared.mul_mat_q40_stream_k_fixup_64_8_true:
	.zero		1280


//--------------------- .nv.shared.mul_mat_q40_64_8_true --------------------------
	.section	.nv.shared.mul_mat_q40_64_8_true,"aw",@nobits
	.sectionflags	@""
	.align	16
	.zero		1024


//--------------------- .nv.shared.mul_mat_q40_stream_k_fixup_48_8_true --------------------------
	.section	.nv.shared.mul_mat_q40_stream_k_fixup_48_8_true,"aw",@nobits
	.sectionflags	@""
	.align	16
.nv.shared.mul_mat_q40_stream_k_fixup_48_8_true:
	.zero		1216


//--------------------- .nv.shared.mul_mat_q40_48_8_true --------------------------
	.section	.nv.shared.mul_mat_q40_48_8_true,"aw",@nobits
	.sectionflags	@""
	.align	16
	.zero		1024


//--------------------- .nv.shared.mul_mat_q40_stream_k_fixup_40_8_true --------------------------
	.section	.nv.shared.mul_mat_q40_stream_k_fixup_40_8_true,"aw",@nobits
	.sectionflags	@""
	.align	16
.nv.shared.mul_mat_q40_stream_k_fixup_40_8_true:
	.zero		1184


//--------------------- .nv.shared.mul_mat_q40_40_8_true --------------------------
	.section	.nv.shared.mul_mat_q40_40_8_true,"aw",@nobits
	.sectionflags	@""
	.align	16
	.zero		1024


//--------------------- .nv.shared.mul_mat_q40_stream_k_fixup_32_8_true --------------------------
	.section	.nv.shared.mul_mat_q40_stream_k_fixup_32_8_true,"aw",@nobits
	.sectionflags	@""
	.align	16
.nv.shared.mul_mat_q40_stream_k_fixup_32_8_true:
	.zero		1152


//--------------------- .nv.shared.mul_mat_q40_32_8_true --------------------------
	.section	.nv.shared.mul_mat_q40_32_8_true,"aw",@nobits
	.sectionflags	@""
	.align	16
	.zero		1024


//--------------------- .nv.shared.mul_mat_q40_stream_k_fixup_24_8_true --------------------------
	.section	.nv.shared.mul_mat_q40_stream_k_fixup_24_8_true,"aw",@nobits
	.sectionflags	@""
	.align	16
.nv.shared.mul_mat_q40_stream_k_fixup_24_8_true:
	.zero		1120


//--------------------- .nv.shared.mul_mat_q40_24_8_true --------------------------
	.section	.nv.shared.mul_mat_q40_24_8_true,"aw",@nobits
	.sectionflags	@""
	.align	16
	.zero		1024


//--------------------- .nv.shared.mul_mat_q40_stream_k_fixup_16_8_true --------------------------
	.section	.nv.shared.mul_mat_q40_stream_k_fixup_16_8_true,"aw",@nobits
	.sectionflags	@""
	.align	16
.nv.shared.mul_mat_q40_stream_k_fixup_16_8_true:
	.zero		1088


//--------------------- .nv.shared.mul_mat_q40_16_8_true --------------------------
	.section	.nv.shared.mul_mat_q40_16_8_true,"aw",@nobits
	.sectionflags	@""
	.align	16
	.zero		1024


//--------------------- .nv.shared.mul_mat_q40_stream_k_fixup_8_8_true --------------------------
	.section	.nv.shared.mul_mat_q40_stream_k_fixup_8_8_true,"aw",@nobits
	.sectionflags	@""
	.align	16
.nv.shared.mul_mat_q40_stream_k_fixup_8_8_true:
	.zero		1056


//--------------------- .nv.shared.mul_mat_q40_8_8_true --------------------------
	.section	.nv.shared.mul_mat_q40_8_8_true,"aw",@nobits
	.sectionflags	@""
	.align	16
	.zero		1024


//--------------------- .nv.constant0.quantize_mmq_q8_1 --------------------------
	.section	.nv.constant0.quantize_mmq_q8_1,"a",@progbits
	.sectionflags	@""
	.align	4
.nv.constant0.quantize_mmq_q8_1:
	.zero		968


//--------------------- .nv.constant0.mul_mat_q40_stream_k_fixup_128_8_false --------------------------
	.section	.nv.constant0.mul_mat_q40_stream_k_fixup_128_8_false,"a",@progbits
	.sectionflags	@""
	.align	4
.nv.constant0.mul_mat_q40_stream_k_fixup_128_8_false:
	.zero		952


//--------------------- .nv.constant0.mul_mat_q40_128_8_false --------------------------
	.section	.nv.constant0.mul_mat_q40_128_8_false,"a",@progbits
	.sectionflags	@""
	.align	4
.nv.constant0.mul_mat_q40_128_8_false:
	.zero		988


//--------------------- .nv.constant0.mul_mat_q40_stream_k_fixup_112_8_false --------------------------
	.section	.nv.constant0.mul_mat_q40_stream_k_fixup_112_8_false,"a",@progbits
	.sectionflags	@""
	.align	4
.nv.constant0.mul_mat_q40_stream_k_fixup_112_8_false:
	.zero		952


//--------------------- .nv.constant0.mul_mat_q40_112_8_false --------------------------
	.section	.nv.constant0.mul_mat_q40_112_8_false,"a",@progbits
	.sectionflags	@""
	.align	4
.nv.constant0.mul_mat_q40_112_8_false:
	.zero		988


//--------------------- .nv.constant0.mul_mat_q40_stream_k_fixup_96_8_false --------------------------
	.section	.nv.constant0.mul_mat_q40_stream_k_fixup_96_8_false,"a",@progbits
	.sectionflags	@""
	.align	4
.nv.constant0.mul_mat_q40_stream_k_fixup_96_8_false:
	.zero		952


//--------------------- .nv.constant0.mul_mat_q40_96_8_false --------------------------
	.section	.nv.constant0.mul_mat_q40_96_8_false,"a",@progbits
	.sectionflags	@""
	.align	4
.nv.constant0.mul_mat_q40_96_8_false:
	.zero		988


//--------------------- .nv.constant0.mul_mat_q40_stream_k_fixup_80_8_false --------------------------
	.section	.nv.constant0.mul_mat_q40_stream_k_fixup_80_8_false,"a",@progbits
	.sectionflags	@""
	.align	4
.nv.constant0.mul_mat_q40_stream_k_fixup_80_8_false:
	.zero		952


//--------------------- .nv.constant0.mul_mat_q40_80_8_false --------------------------
	.section	.nv.constant0.mul_mat_q40_80_8_false,"a",@progbits
	.sectionflags	@""
	.align	4
.nv.constant0.mul_mat_q40_80_8_false:
	.zero		988


//--------------------- .nv.constant0.mul_mat_q40_stream_k_fixup_64_8_false --------------------------
	.section	.nv.constant0.mul_mat_q40_stream_k_fixup_64_8_false,"a",@progbits
	.sectionflags	@""
	.align	4
.nv.constant0.mul_mat_q40_stream_k_fixup_64_8_false:
	.zero		952


//--------------------- .nv.constant0.mul_mat_q40_64_8_false --------------------------
	.section	.nv.constant0.mul_mat_q40_64_8_false,"a",@progbits
	.sectionflags	@""
	.align	4
.nv.constant0.mul_mat_q40_64_8_false:
	.zero		988


//--------------------- .nv.constant0.mul_mat_q40_stream_k_fixup_48_8_false --------------------------
	.section	.nv.constant0.mul_mat_q40_stream_k_fixup_48_8_false,"a",@progbits
	.sectionflags	@""
	.align	4
.nv.constant0.mul_mat_q40_stream_k_fixup_48_8_false:
	.zero		952


//--------------------- .nv.constant0.mul_mat_q40_48_8_false --------------------------
	.section	.nv.constant0.mul_mat_q40_48_8_false,"a",@progbits
	.sectionflags	@""
	.align	4
.nv.constant0.mul_mat_q40_48_8_false:
	.zero		988


//--------------------- .nv.constant0.mul_mat_q40_stream_k_fixup_40_8_false --------------------------
	.section	.nv.constant0.mul_mat_q40_stream_k_fixup_40_8_false,"a",@progbits
	.sectionflags	@""
	.align	4
.nv.constant0.mul_mat_q40_stream_k_fixup_40_8_false:
	.zero		952


//--------------------- .nv.constant0.mul_mat_q40_40_8_false --------------------------
	.section	.nv.constant0.mul_mat_q40_40_8_false,"a",@progbits
	.sectionflags	@""
	.align	4
.nv.constant0.mul_mat_q40_40_8_false:
	.zero		988


//--------------------- .nv.constant0.mul_mat_q40_stream_k_fixup_32_8_false --------------------------
	.section	.nv.constant0.mul_mat_q40_stream_k_fixup_32_8_false,"a",@progbits
	.sectionflags	@""
	.align	4
.nv.constant0.mul_mat_q40_stream_k_fixup_32_8_false:
	.zero		952


//--------------------- .nv.constant0.mul_mat_q40_32_8_false --------------------------
	.section	.nv.constant0.mul_mat_q40_32_8_false,"a",@progbits
	.sectionflags	@""
	.align	4
.nv.constant0.mul_mat_q40_32_8_false:
	.zero		988


//--------------------- .nv.constant0.mul_mat_q40_stream_k_fixup_24_8_false --------------------------
	.section	.nv.constant0.mul_mat_q40_stream_k_fixup_24_8_false,"a",@progbits
	.sectionflags	@""
	.align	4
.nv.constant0.mul_mat_q40_stream_k_fixup_24_8_false:
	.zero		952


//--------------------- .nv.constant0.mul_mat_q40_24_8_false --------------------------
	.section	.nv.constant0.mul_mat_q40_24_8_false,"a",@progbits
	.sectionflags	@""
	.align	4
.nv.constant0.mul_mat_q40_24_8_false:
	.zero		988


//--------------------- .nv.constant0.mul_mat_q40_stream_k_fixup_16_8_false --------------------------
	.section	.nv.constant0.mul_mat_q40_stream_k_fixup_16_8_false,"a",@progbits
	.sectionflags	@""
	.align	4
.nv.constant0.mul_mat_q40_stream_k_fixup_16_8_false:
	.zero		952


//--------------------- .nv.constant0.mul_mat_q40_16_8_false --------------------------
	.section	.nv.constant0.mul_mat_q40_16_8_false,"a",@progbits
	.sectionflags	@""
	.align	4
.nv.constant0.mul_mat_q40_16_8_false:
	.zero		988


//--------------------- .nv.constant0.mul_mat_q40_stream_k_fixup_8_8_false --------------------------
	.section	.nv.constant0.mul_mat_q40_stream_k_fixup_8_8_false,"a",@progbits
	.sectionflags	@""
	.align	4
.nv.constant0.mul_mat_q40_stream_k_fixup_8_8_false:
	.zero		952


//--------------------- .nv.constant0.mul_mat_q40_8_8_false --------------------------
	.section	.nv.constant0.mul_mat_q40_8_8_false,"a",@progbits
	.sectionflags	@""
	.align	4
.nv.constant0.mul_mat_q40_8_8_false:
	.zero		988


//--------------------- .nv.constant0.mul_mat_q40_stream_k_fixup_128_8_true --------------------------
	.section	.nv.constant0.mul_mat_q40_stream_k_fixup_128_8_true,"a",@progbits
	.sectionflags	@""
	.align	4
.nv.constant0.mul_mat_q40_stream_k_fixup_128_8_true:
	.zero		952


//--------------------- .nv.constant0.mul_mat_q40_128_8_true --------------------------
	.section	.nv.constant0.mul_mat_q40_128_8_true,"a",@progbits
	.sectionflags	@""
	.align	4
.nv.constant0.mul_mat_q40_128_8_true:
	.zero		988


//--------------------- .nv.constant0.mul_mat_q40_stream_k_fixup_112_8_true --------------------------
	.section	.nv.constant0.mul_mat_q40_stream_k_fixup_112_8_true,"a",@progbits
	.sectionflags	@""
	.align	4
.nv.constant0.mul_mat_q40_stream_k_fixup_112_8_true:
	.zero		952


//--------------------- .nv.constant0.mul_mat_q40_112_8_true --------------------------
	.section	.nv.constant0.mul_mat_q40_112_8_true,"a",@progbits
	.sectionflags	@""
	.align	4
.nv.constant0.mul_mat_q40_112_8_true:
	.zero		988


//--------------------- .nv.constant0.mul_mat_q40_stream_k_fixup_96_8_true --------------------------
	.section	.nv.constant0.mul_mat_q40_stream_k_fixup_96_8_true,"a",@progbits
	.sectionflags	@""
	.align	4
.nv.constant0.mul_mat_q40_stream_k_fixup_96_8_true:
	.zero		952


//--------------------- .nv.constant0.mul_mat_q40_96_8_true --------------------------
	.section	.nv.constant0.mul_mat_q40_96_8_true,"a",@progbits
	.sectionflags	@""
	.align	4
.nv.constant0.mul_mat_q40_96_8_true:
	.zero		988


//--------------------- .nv.constant0.mul_mat_q40_stream_k_fixup_80_8_true --------------------------
	.section	.nv.constant0.mul_mat_q40_stream_k_fixup_80_8_true,"a",@progbits
	.sectionflags	@""
	.align	4
.nv.constant0.mul_mat_q40_stream_k_fixup_80_8_true:
	.zero		952


//--------------------- .nv.constant0.mul_mat_q40_80_8_true --------------------------
	.section	.nv.constant0.mul_mat_q40_80_8_true,"a",@progbits
	.sectionflags	@""
	.align	4
.nv.constant0.mul_mat_q40_80_8_true:
	.zero		988


//--------------------- .nv.constant0.mul_mat_q40_stream_k_fixup_64_8_true --------------------------
	.section	.nv.constant0.mul_mat_q40_stream_k_fixup_64_8_true,"a",@progbits
	.sectionflags	@""
	.align	4
.nv.constant0.mul_mat_q40_stream_k_fixup_64_8_true:
	.zero		952


//--------------------- .nv.constant0.mul_mat_q40_64_8_true --------------------------
	.section	.nv.constant0.mul_mat_q40_64_8_true,"a",@progbits
	.sectionflags	@""
	.align	4
.nv.constant0.mul_mat_q40_64_8_true:
	.zero		988


//--------------------- .nv.constant0.mul_mat_q40_stream_k_fixup_48_8_true --------------------------
	.section	.nv.constant0.mul_mat_q40_stream_k_fixup_48_8_true,"a",@progbits
	.sectionflags	@""
	.align	4
.nv.constant0.mul_mat_q40_stream_k_fixup_48_8_true:
	.zero		952


//--------------------- .nv.constant0.mul_mat_q40_48_8_true --------------------------
	.section	.nv.constant0.mul_mat_q40_48_8_true,"a",@progbits
	.sectionflags	@""
	.align	4
.nv.constant0.mul_mat_q40_48_8_true:
	.zero		988


//--------------------- .nv.constant0.mul_mat_q40_stream_k_fixup_40_8_true --------------------------
	.section	.nv.constant0.mul_mat_q40_stream_k_fixup_40_8_true,"a",@progbits
	.sectionflags	@""
	.align	4
.nv.constant0.mul_mat_q40_stream_k_fixup_40_8_true:
	.zero		952


//--------------------- .nv.constant0.mul_mat_q40_40_8_true --------------------------
	.section	.nv.constant0.mul_mat_q40_40_8_true,"a",@progbits
	.sectionflags	@""
	.align	4
.nv.constant0.mul_mat_q40_40_8_true:
	.zero		988


//--------------------- .nv.constant0.mul_mat_q40_stream_k_fixup_32_8_true --------------------------
	.section	.nv.constant0.mul_mat_q40_stream_k_fixup_32_8_true,"a",@progbits
	.sectionflags	@""
	.align	4
.nv.constant0.mul_mat_q40_stream_k_fixup_32_8_true:
	.zero		952


//--------------------- .nv.constant0.mul_mat_q40_32_8_true --------------------------
	.section	.nv.constant0.mul_mat_q40_32_8_true,"a",@progbits
	.sectionflags	@""
	.align	4
.nv.constant0.mul_mat_q40_32_8_true:
	.zero		988


//--------------------- .nv.constant0.mul_mat_q40_stream_k_fixup_24_8_true --------------------------
	.section	.nv.constant0.mul_mat_q40_stream_k_fixup_24_8_true,"a",@progbits
	.sectionflags	@""
	.align	4
.nv.constant0.mul_mat_q40_stream_k_fixup_24_8_true:
	.zero		952


//--------------------- .nv.constant0.mul_mat_q40_24_8_true --------------------------
	.section	.nv.constant0.mul_mat_q40_24_8_true,"a",@progbits
	.sectionflags	@""
	.align	4
.nv.constant0.mul_mat_q40_24_8_true:
	.zero		988


//--------------------- .nv.constant0.mul_mat_q40_stream_k_fixup_16_8_true --------------------------
	.section	.nv.constant0.mul_mat_q40_stream_k_fixup_16_8_true,"a",@progbits
	.sectionflags	@""
	.align	4
.nv.constant0.mul_mat_q40_stream_k_fixup_16_8_true:
	.zero		952


//--------------------- .nv.constant0.mul_mat_q40_16_8_true --------------------------
	.section	.nv.constant0.mul_mat_q40_16_8_true,"a",@progbits
	.sectionflags	@""
	.align	4
.nv.constant0.mul_mat_q40_16_8_true:
	.zero		988


//--------------------- .nv.constant0.mul_mat_q40_stream_k_fixup_8_8_true --------------------------
	.section	.nv.constant0.mul_mat_q40_stream_k_fixup_8_8_true,"a",@progbits
	.sectionflags	@""
	.align	4
.nv.constant0.mul_mat_q40_stream_k_fixup_8_8_true:
	.zero		952


//--------------------- .nv.constant0.mul_mat_q40_8_8_true --------------------------
	.section	.nv.constant0.mul_mat_q40_8_8_true,"a",@progbits
	.sectionflags	@""
	.align	4
.nv.constant0.mul_mat_q40_8_8_true:
	.zero		988


//--------------------- SYMBOLS --------------------------

	.type		.nv.reservedSmem.offset0,@object
	.size		.nv.reservedSmem.offset0,0x4
	.type		.nv.reservedSmem.cap,@object
	.size		.nv.reservedSmem.cap,0x4
